	.target	sm_80

	.elftype	@"ET_EXEC"


//--------------------- .note.nv.tkinfo           --------------------------
	.section	.note.nv.tkinfo,"",@"SHT_NOTE"
	.sectionflags	@"SHF_NOTE_NV_TKINFO"
	.tkinfo
        /*0018*/ 	.word	0x00000002
        /*0030*/ 	.string	""
        /*0030*/ 	.string	"ptxas"
        /*0030*/ 	.string	"Cuda compilation tools, release 13.0, V13.0.88"
        /*0030*/ 	.string	"Build cuda_13.0.r13.0/compiler.36424714_0"
        /*0030*/ 	.string	"-arch sm_80 -m 64 "



//--------------------- .note.nv.cuinfo           --------------------------
	.section	.note.nv.cuinfo,"",@"SHT_NOTE"
	.sectionflags	@"SHF_NOTE_NV_CUINFO"
        /*0018*/ 	.short	0x0002
        /*001a*/ 	.short	0x0050
        /*001c*/ 	.short	0x0082
	.zero		2


//--------------------- .nv.info                  --------------------------
	.section	.nv.info,"",@"SHT_CUDA_INFO"
	.align	4


	//----- nvinfo : EIATTR_REGCOUNT
	.align		4
        /*0000*/ 	.byte	0x04, 0x2f
        /*0002*/ 	.short	(.L_12 - .L_11)
	.align		4
.L_11:
        /*0004*/ 	.word	index@(_ZN5flash24flash_fwd_splitkv_kernelI23Flash_fwd_kernel_traitsILi32ELi64ELi128ELi4ELb0ELb0EN7cutlass6half_tE19Flash_kernel_traitsILi32ELi64ELi128ELi4ES3_EELb1ELb0ELb1ELb0ELb0ELb1ELb1ELb1EEEvNS_16Flash_fwd_paramsE)
        /*0008*/ 	.word	0x000000c9


	//----- nvinfo : EIATTR_FRAME_SIZE
	.align		4
.L_12:
        /*000c*/ 	.byte	0x04, 0x11
        /*000e*/ 	.short	(.L_14 - .L_13)
	.align		4
.L_13:
        /*0010*/ 	.word	index@(_ZN5flash24flash_fwd_splitkv_kernelI23Flash_fwd_kernel_traitsILi32ELi64ELi128ELi4ELb0ELb0EN7cutlass6half_tE19Flash_kernel_traitsILi32ELi64ELi128ELi4ES3_EELb1ELb0ELb1ELb0ELb0ELb1ELb1ELb1EEEvNS_16Flash_fwd_paramsE)
        /*0014*/ 	.word	0x00000000


	//----- nvinfo : EIATTR_REGCOUNT
	.align		4
.L_14:
        /*0018*/ 	.byte	0x04, 0x2f
        /*001a*/ 	.short	(.L_16 - .L_15)
	.align		4
.L_15:
        /*001c*/ 	.word	index@(_ZN5flash24flash_fwd_splitkv_kernelI23Flash_fwd_kernel_traitsILi32ELi64ELi128ELi4ELb0ELb0EN7cutlass6half_tE19Flash_kernel_traitsILi32ELi64ELi128ELi4ES3_EELb1ELb0ELb1ELb0ELb0ELb0ELb1ELb1EEEvNS_16Flash_fwd_paramsE)
        /*0020*/ 	.word	0x000000a8


	//----- nvinfo : EIATTR_FRAME_SIZE
	.align		4
.L_16:
        /*0024*/ 	.byte	0x04, 0x11
        /*0026*/ 	.short	(.L_18 - .L_17)
	.align		4
.L_17:
        /*0028*/ 	.word	index@(_ZN5flash24flash_fwd_splitkv_kernelI23Flash_fwd_kernel_traitsILi32ELi64ELi128ELi4ELb0ELb0EN7cutlass6half_tE19Flash_kernel_traitsILi32ELi64ELi128ELi4ES3_EELb1ELb0ELb1ELb0ELb0ELb0ELb1ELb1EEEvNS_16Flash_fwd_paramsE)
        /*002c*/ 	.word	0x00000000


	//----- nvinfo : EIATTR_REGCOUNT
	.align		4
.L_18:
        /*0030*/ 	.byte	0x04, 0x2f
        /*0032*/ 	.short	(.L_20 - .L_19)
	.align		4
.L_19:
        /*0034*/ 	.word	index@(_ZN5flash24flash_fwd_splitkv_kernelI23Flash_fwd_kernel_traitsILi32ELi64ELi128ELi4ELb0ELb0EN7cutlass6half_tE19Flash_kernel_traitsILi32ELi64ELi128ELi4ES3_EELb1ELb0ELb0ELb0ELb1ELb1ELb1ELb1EEEvNS_16Flash_fwd_paramsE)
        /*0038*/ 	.word	0x000000a8


	//----- nvinfo : EIATTR_FRAME_SIZE
	.align		4
.L_20:
        /*003c*/ 	.byte	0x04, 0x11
        /*003e*/ 	.short	(.L_22 - .L_21)
	.align		4
.L_21:
        /*0040*/ 	.word	index@(_ZN5flash24flash_fwd_splitkv_kernelI23Flash_fwd_kernel_traitsILi32ELi64ELi128ELi4ELb0ELb0EN7cutlass6half_tE19Flash_kernel_traitsILi32ELi64ELi128ELi4ES3_EELb1ELb0ELb0ELb0ELb1ELb1ELb1ELb1EEEvNS_16Flash_fwd_paramsE)
        /*0044*/ 	.word	0x00000000


	//----- nvinfo : EIATTR_REGCOUNT
	.align		4
.L_22:
        /*0048*/ 	.byte	0x04, 0x2f
        /*004a*/ 	.short	(.L_24 - .L_23)
	.align		4
.L_23:
        /*004c*/ 	.word	index@(_ZN5flash24flash_fwd_splitkv_kernelI23Flash_fwd_kernel_traitsILi32ELi64ELi128ELi4ELb0ELb0EN7cutlass6half_tE19Flash_kernel_traitsILi32ELi64ELi128ELi4ES3_EELb1ELb0ELb0ELb0ELb1ELb0ELb1ELb1EEEvNS_16Flash_fwd_paramsE)
        /*0050*/ 	.word	0x000000a3


	//----- nvinfo : EIATTR_FRAME_SIZE
	.align		4
.L_24:
        /*0054*/ 	.byte	0x04, 0x11
        /*0056*/ 	.short	(.L_26 - .L_25)
	.align		4
.L_25:
        /*0058*/ 	.word	index@(_ZN5flash24flash_fwd_splitkv_kernelI23Flash_fwd_kernel_traitsILi32ELi64ELi128ELi4ELb0ELb0EN7cutlass6half_tE19Flash_kernel_traitsILi32ELi64ELi128ELi4ES3_EELb1ELb0ELb0ELb0ELb1ELb0ELb1ELb1EEEvNS_16Flash_fwd_paramsE)
        /*005c*/ 	.word	0x00000000


	//----- nvinfo : EIATTR_REGCOUNT
	.align		4
.L_26:
        /*0060*/ 	.byte	0x04, 0x2f
        /*0062*/ 	.short	(.L_28 - .L_27)
	.align		4
.L_27:
        /*0064*/ 	.word	index@(_ZN5flash24flash_fwd_splitkv_kernelI23Flash_fwd_kernel_traitsILi32ELi64ELi128ELi4ELb0ELb0EN7cutlass6half_tE19Flash_kernel_traitsILi32ELi64ELi128ELi4ES3_EELb1ELb0ELb1ELb0ELb0ELb1ELb1ELb0EEEvNS_16Flash_fwd_paramsE)
        /*0068*/ 	.word	0x000000cb


	//----- nvinfo : EIATTR_FRAME_SIZE
	.align		4
.L_28:
        /*006c*/ 	.byte	0x04, 0x11
        /*006e*/ 	.short	(.L_30 - .L_29)
	.align		4
.L_29:
        /*0070*/ 	.word	index@(_ZN5flash24flash_fwd_splitkv_kernelI23Flash_fwd_kernel_traitsILi32ELi64ELi128ELi4ELb0ELb0EN7cutlass6half_tE19Flash_kernel_traitsILi32ELi64ELi128ELi4ES3_EELb1ELb0ELb1ELb0ELb0ELb1ELb1ELb0EEEvNS_16Flash_fwd_paramsE)
        /*0074*/ 	.word	0x00000000


	//----- nvinfo : EIATTR_REGCOUNT
	.align		4
.L_30:
        /*0078*/ 	.byte	0x04, 0x2f
        /*007a*/ 	.short	(.L_32 - .L_31)
	.align		4
.L_31:
        /*007c*/ 	.word	index@(_ZN5flash24flash_fwd_splitkv_kernelI23Flash_fwd_kernel_traitsILi32ELi64ELi128ELi4ELb0ELb0EN7cutlass6half_tE19Flash_kernel_traitsILi32ELi64ELi128ELi4ES3_EELb1ELb0ELb1ELb0ELb0ELb0ELb1ELb0EEEvNS_16Flash_fwd_paramsE)
        /*0080*/ 	.word	0x000000a6


	//----- nvinfo : EIATTR_FRAME_SIZE
	.align		4
.L_32:
        /*0084*/ 	.byte	0x04, 0x11
        /*0086*/ 	.short	(.L_34 - .L_33)
	.align		4
.L_33:
        /*0088*/ 	.word	index@(_ZN5flash24flash_fwd_splitkv_kernelI23Flash_fwd_kernel_traitsILi32ELi64ELi128ELi4ELb0ELb0EN7cutlass6half_tE19Flash_kernel_traitsILi32ELi64ELi128ELi4ES3_EELb1ELb0ELb1ELb0ELb0ELb0ELb1ELb0EEEvNS_16Flash_fwd_paramsE)
        /*008c*/ 	.word	0x00000000


	//----- nvinfo : EIATTR_REGCOUNT
	.align		4
.L_34:
        /*0090*/ 	.byte	0x04, 0x2f
        /*0092*/ 	.short	(.L_36 - .L_35)
	.align		4
.L_35:
        /*0094*/ 	.word	index@(_ZN5flash24flash_fwd_splitkv_kernelI23Flash_fwd_kernel_traitsILi32ELi64ELi128ELi4ELb0ELb0EN7cutlass6half_tE19Flash_kernel_traitsILi32ELi64ELi128ELi4ES3_EELb1ELb0ELb0ELb0ELb1ELb1ELb1ELb0EEEvNS_16Flash_fwd_paramsE)
        /*0098*/ 	.word	0x000000c0


	//----- nvinfo : EIATTR_FRAME_SIZE
	.align		4
.L_36:
        /*009c*/ 	.byte	0x04, 0x11
        /*009e*/ 	.short	(.L_38 - .L_37)
	.align		4
.L_37:
        /*00a0*/ 	.word	index@(_ZN5flash24flash_fwd_splitkv_kernelI23Flash_fwd_kernel_traitsILi32ELi64ELi128ELi4ELb0ELb0EN7cutlass6half_tE19Flash_kernel_traitsILi32ELi64ELi128ELi4ES3_EELb1ELb0ELb0ELb0ELb1ELb1ELb1ELb0EEEvNS_16Flash_fwd_paramsE)
        /*00a4*/ 	.word	0x00000000


	//----- nvinfo : EIATTR_REGCOUNT
	.align		4
.L_38:
        /*00a8*/ 	.byte	0x04, 0x2f
        /*00aa*/ 	.short	(.L_40 - .L_39)
	.align		4
.L_39:
        /*00ac*/ 	.word	index@(_ZN5flash24flash_fwd_splitkv_kernelI23Flash_fwd_kernel_traitsILi32ELi64ELi128ELi4ELb0ELb0EN7cutlass6half_tE19Flash_kernel_traitsILi32ELi64ELi128ELi4ES3_EELb1ELb0ELb0ELb0ELb1ELb0ELb1ELb0EEEvNS_16Flash_fwd_paramsE)
        /*00b0*/ 	.word	0x000000a2


	//----- nvinfo : EIATTR_FRAME_SIZE
	.align		4
.L_40:
        /*00b4*/ 	.byte	0x04, 0x11
        /*00b6*/ 	.short	(.L_42 - .L_41)
	.align		4
.L_41:
        /*00b8*/ 	.word	index@(_ZN5flash24flash_fwd_splitkv_kernelI23Flash_fwd_kernel_traitsILi32ELi64ELi128ELi4ELb0ELb0EN7cutlass6half_tE19Flash_kernel_traitsILi32ELi64ELi128ELi4ES3_EELb1ELb0ELb0ELb0ELb1ELb0ELb1ELb0EEEvNS_16Flash_fwd_paramsE)
        /*00bc*/ 	.word	0x00000000


	//----- nvinfo : EIATTR_REGCOUNT
	.align		4
.L_42:
        /*00c0*/ 	.byte	0x04, 0x2f
        /*00c2*/ 	.short	(.L_44 - .L_43)
	.align		4
.L_43:
        /*00c4*/ 	.word	index@(_ZN5flash24flash_fwd_splitkv_kernelI23Flash_fwd_kernel_traitsILi32ELi64ELi128ELi4ELb0ELb0EN7cutlass6half_tE19Flash_kernel_traitsILi32ELi64ELi128ELi4ES3_EELb1ELb0ELb1ELb0ELb0ELb1ELb0ELb1EEEvNS_16Flash_fwd_paramsE)
        /*00c8*/ 	.word	0x000000bd


	//----- nvinfo : EIATTR_FRAME_SIZE
	.align		4
.L_44:
        /*00cc*/ 	.byte	0x04, 0x11
        /*00ce*/ 	.short	(.L_46 - .L_45)
	.align		4
.L_45:
        /*00d0*/ 	.word	index@(_ZN5flash24flash_fwd_splitkv_kernelI23Flash_fwd_kernel_traitsILi32ELi64ELi128ELi4ELb0ELb0EN7cutlass6half_tE19Flash_kernel_traitsILi32ELi64ELi128ELi4ES3_EELb1ELb0ELb1ELb0ELb0ELb1ELb0ELb1EEEvNS_16Flash_fwd_paramsE)
        /*00d4*/ 	.word	0x00000000


	//----- nvinfo : EIATTR_REGCOUNT
	.align		4
.L_46:
        /*00d8*/ 	.byte	0x04, 0x2f
        /*00da*/ 	.short	(.L_48 - .L_47)
	.align		4
.L_47:
        /*00dc*/ 	.word	index@(_ZN5flash24flash_fwd_splitkv_kernelI23Flash_fwd_kernel_traitsILi32ELi64ELi128ELi4ELb0ELb0EN7cutlass6half_tE19Flash_kernel_traitsILi32ELi64ELi128ELi4ES3_EELb1ELb0ELb1ELb0ELb0ELb0ELb0ELb1EEEvNS_16Flash_fwd_paramsE)
        /*00e0*/ 	.word	0x000000a8


	//----- nvinfo : EIATTR_FRAME_SIZE
	.align		4
.L_48:
        /*00e4*/ 	.byte	0x04, 0x11
        /*00e6*/ 	.short	(.L_50 - .L_49)
	.align		4
.L_49:
        /*00e8*/ 	.word	index@(_ZN5flash24flash_fwd_splitkv_kernelI23Flash_fwd_kernel_traitsILi32ELi64ELi128ELi4ELb0ELb0EN7cutlass6half_tE19Flash_kernel_traitsILi32ELi64ELi128ELi4ES3_EELb1ELb0ELb1ELb0ELb0ELb0ELb0ELb1EEEvNS_16Flash_fwd_paramsE)
        /*00ec*/ 	.word	0x00000000


	//----- nvinfo : EIATTR_REGCOUNT
	.align		4
.L_50:
        /*00f0*/ 	.byte	0x04, 0x2f
        /*00f2*/ 	.short	(.L_52 - .L_51)
	.align		4
.L_51:
        /*00f4*/ 	.word	index@(_ZN5flash24flash_fwd_splitkv_kernelI23Flash_fwd_kernel_traitsILi32ELi64ELi128ELi4ELb0ELb0EN7cutlass6half_tE19Flash_kernel_traitsILi32ELi64ELi128ELi4ES3_EELb1ELb0ELb0ELb0ELb1ELb1ELb0ELb1EEEvNS_16Flash_fwd_paramsE)
        /*00f8*/ 	.word	0x000000a1


	//----- nvinfo : EIATTR_FRAME_SIZE
	.align		4
.L_52:
        /*00fc*/ 	.byte	0x04, 0x11
        /*00fe*/ 	.short	(.L_54 - .L_53)
	.align		4
.L_53:
        /*0100*/ 	.word	index@(_ZN5flash24flash_fwd_splitkv_kernelI23Flash_fwd_kernel_traitsILi32ELi64ELi128ELi4ELb0ELb0EN7cutlass6half_tE19Flash_kernel_traitsILi32ELi64ELi128ELi4ES3_EELb1ELb0ELb0ELb0ELb1ELb1ELb0ELb1EEEvNS_16Flash_fwd_paramsE)
        /*0104*/ 	.word	0x00000000


	//----- nvinfo : EIATTR_REGCOUNT
	.align		4
.L_54:
        /*0108*/ 	.byte	0x04, 0x2f
        /*010a*/ 	.short	(.L_56 - .L_55)
	.align		4
.L_55:
        /*010c*/ 	.word	index@(_ZN5flash24flash_fwd_splitkv_kernelI23Flash_fwd_kernel_traitsILi32ELi64ELi128ELi4ELb0ELb0EN7cutlass6half_tE19Flash_kernel_traitsILi32ELi64ELi128ELi4ES3_EELb1ELb0ELb0ELb0ELb1ELb0ELb0ELb1EEEvNS_16Flash_fwd_paramsE)
        /*0110*/ 	.word	0x000000a3


	//----- nvinfo : EIATTR_FRAME_SIZE
	.align		4
.L_56:
        /*0114*/ 	.byte	0x04, 0x11
        /*0116*/ 	.short	(.L_58 - .L_57)
	.align		4
.L_57:
        /*0118*/ 	.word	index@(_ZN5flash24flash_fwd_splitkv_kernelI23Flash_fwd_kernel_traitsILi32ELi64ELi128ELi4ELb0ELb0EN7cutlass6half_tE19Flash_kernel_traitsILi32ELi64ELi128ELi4ES3_EELb1ELb0ELb0ELb0ELb1ELb0ELb0ELb1EEEvNS_16Flash_fwd_paramsE)
        /*011c*/ 	.word	0x00000000


	//----- nvinfo : EIATTR_REGCOUNT
	.align		4
.L_58:
        /*0120*/ 	.byte	0x04, 0x2f
        /*0122*/ 	.short	(.L_60 - .L_59)
	.align		4
.L_59:
        /*0124*/ 	.word	index@(_ZN5flash24flash_fwd_splitkv_kernelI23Flash_fwd_kernel_traitsILi32ELi64ELi128ELi4ELb0ELb0EN7cutlass6half_tE19Flash_kernel_traitsILi32ELi64ELi128ELi4ES3_EELb1ELb0ELb1ELb0ELb0ELb1ELb0ELb0EEEvNS_16Flash_fwd_paramsE)
        /*0128*/ 	.word	0x000000a7


	//----- nvinfo : EIATTR_FRAME_SIZE
	.align		4
.L_60:
        /*012c*/ 	.byte	0x04, 0x11
        /*012e*/ 	.short	(.L_62 - .L_61)
	.align		4
.L_61:
        /*0130*/ 	.word	index@(_ZN5flash24flash_fwd_splitkv_kernelI23Flash_fwd_kernel_traitsILi32ELi64ELi128ELi4ELb0ELb0EN7cutlass6half_tE19Flash_kernel_traitsILi32ELi64ELi128ELi4ES3_EELb1ELb0ELb1ELb0ELb0ELb1ELb0ELb0EEEvNS_16Flash_fwd_paramsE)
        /*0134*/ 	.word	0x00000000


	//----- nvinfo : EIATTR_REGCOUNT
	.align		4
.L_62:
        /*0138*/ 	.byte	0x04, 0x2f
        /*013a*/ 	.short	(.L_64 - .L_63)
	.align		4
.L_63:
        /*013c*/ 	.word	index@(_ZN5flash24flash_fwd_splitkv_kernelI23Flash_fwd_kernel_traitsILi32ELi64ELi128ELi4ELb0ELb0EN7cutlass6half_tE19Flash_kernel_traitsILi32ELi64ELi128ELi4ES3_EELb1ELb0ELb1ELb0ELb0ELb0ELb0ELb0EEEvNS_16Flash_fwd_paramsE)
        /*0140*/ 	.word	0x000000a7


	//----- nvinfo : EIATTR_FRAME_SIZE
	.align		4
.L_64:
        /*0144*/ 	.byte	0x04, 0x11
        /*0146*/ 	.short	(.L_66 - .L_65)
	.align		4
.L_65:
        /*0148*/ 	.word	index@(_ZN5flash24flash_fwd_splitkv_kernelI23Flash_fwd_kernel_traitsILi32ELi64ELi128ELi4ELb0ELb0EN7cutlass6half_tE19Flash_kernel_traitsILi32ELi64ELi128ELi4ES3_EELb1ELb0ELb1ELb0ELb0ELb0ELb0ELb0EEEvNS_16Flash_fwd_paramsE)
        /*014c*/ 	.word	0x00000000


	//----- nvinfo : EIATTR_REGCOUNT
	.align		4
.L_66:
        /*0150*/ 	.byte	0x04, 0x2f
        /*0152*/ 	.short	(.L_68 - .L_67)
	.align		4
.L_67:
        /*0154*/ 	.word	index@(_ZN5flash24flash_fwd_splitkv_kernelI23Flash_fwd_kernel_traitsILi32ELi64ELi128ELi4ELb0ELb0EN7cutlass6half_tE19Flash_kernel_traitsILi32ELi64ELi128ELi4ES3_EELb1ELb0ELb0ELb0ELb1ELb1ELb0ELb0EEEvNS_16Flash_fwd_paramsE)
        /*0158*/ 	.word	0x0000009c


	//----- nvinfo : EIATTR_FRAME_SIZE
	.align		4
.L_68:
        /*015c*/ 	.byte	0x04, 0x11
        /*015e*/ 	.short	(.L_70 - .L_69)
	.align		4
.L_69:
        /*0160*/ 	.word	index@(_ZN5flash24flash_fwd_splitkv_kernelI23Flash_fwd_kernel_traitsILi32ELi64ELi128ELi4ELb0ELb0EN7cutlass6half_tE19Flash_kernel_traitsILi32ELi64ELi128ELi4ES3_EELb1ELb0ELb0ELb0ELb1ELb1ELb0ELb0EEEvNS_16Flash_fwd_paramsE)
        /*0164*/ 	.word	0x00000000


	//----- nvinfo : EIATTR_REGCOUNT
	.align		4
.L_70:
        /*0168*/ 	.byte	0x04, 0x2f
        /*016a*/ 	.short	(.L_72 - .L_71)
	.align		4
.L_71:
        /*016c*/ 	.word	index@(_ZN5flash24flash_fwd_splitkv_kernelI23Flash_fwd_kernel_traitsILi32ELi64ELi128ELi4ELb0ELb0EN7cutlass6half_tE19Flash_kernel_traitsILi32ELi64ELi128ELi4ES3_EELb1ELb0ELb0ELb0ELb1ELb0ELb0ELb0EEEvNS_16Flash_fwd_paramsE)
        /*0170*/ 	.word	0x000000a8


	//----- nvinfo : EIATTR_FRAME_SIZE
	.align		4
.L_72:
        /*0174*/ 	.byte	0x04, 0x11
        /*0176*/ 	.short	(.L_74 - .L_73)
	.align		4
.L_73:
        /*0178*/ 	.word	index@(_ZN5flash24flash_fwd_splitkv_kernelI23Flash_fwd_kernel_traitsILi32ELi64ELi128ELi4ELb0ELb0EN7cutlass6half_tE19Flash_kernel_traitsILi32ELi64ELi128ELi4ES3_EELb1ELb0ELb0ELb0ELb1ELb0ELb0ELb0EEEvNS_16Flash_fwd_paramsE)
        /*017c*/ 	.word	0x00000000


	//----- nvinfo : EIATTR_REGCOUNT
	.align		4
.L_74:
        /*0180*/ 	.byte	0x04, 0x2f
        /*0182*/ 	.short	(.L_76 - .L_75)
	.align		4
.L_75:
        /*0184*/ 	.word	index@(_ZN5flash24flash_fwd_splitkv_kernelI23Flash_fwd_kernel_traitsILi32ELi64ELi128ELi4ELb0ELb0EN7cutlass6half_tE19Flash_kernel_traitsILi32ELi64ELi128ELi4ES3_EELb1ELb0ELb0ELb1ELb1ELb1ELb1ELb0EEEvNS_16Flash_fwd_paramsE)
        /*0188*/ 	.word	0x0000009a


	//----- nvinfo : EIATTR_FRAME_SIZE
	.align		4
.L_76:
        /*018c*/ 	.byte	0x04, 0x11
        /*018e*/ 	.short	(.L_78 - .L_77)
	.align		4
.L_77:
        /*0190*/ 	.word	index@(_ZN5flash24flash_fwd_splitkv_kernelI23Flash_fwd_kernel_traitsILi32ELi64ELi128ELi4ELb0ELb0EN7cutlass6half_tE19Flash_kernel_traitsILi32ELi64ELi128ELi4ES3_EELb1ELb0ELb0ELb1ELb1ELb1ELb1ELb0EEEvNS_16Flash_fwd_paramsE)
        /*0194*/ 	.word	0x00000000


	//----- nvinfo : EIATTR_REGCOUNT
	.align		4
.L_78:
        /*0198*/ 	.byte	0x04, 0x2f
        /*019a*/ 	.short	(.L_80 - .L_79)
	.align		4
.L_79:
        /*019c*/ 	.word	index@(_ZN5flash24flash_fwd_splitkv_kernelI23Flash_fwd_kernel_traitsILi32ELi64ELi128ELi4ELb0ELb0EN7cutlass6half_tE19Flash_kernel_traitsILi32ELi64ELi128ELi4ES3_EELb1ELb0ELb0ELb1ELb1ELb0ELb1ELb0EEEvNS_16Flash_fwd_paramsE)
        /*01a0*/ 	.word	0x000000a8


	//----- nvinfo : EIATTR_FRAME_SIZE
	.align		4
.L_80:
        /*01a4*/ 	.byte	0x04, 0x11
        /*01a6*/ 	.short	(.L_82 - .L_81)
	.align		4
.L_81:
        /*01a8*/ 	.word	index@(_ZN5flash24flash_fwd_splitkv_kernelI23Flash_fwd_kernel_traitsILi32ELi64ELi128ELi4ELb0ELb0EN7cutlass6half_tE19Flash_kernel_traitsILi32ELi64ELi128ELi4ES3_EELb1ELb0ELb0ELb1ELb1ELb0ELb1ELb0EEEvNS_16Flash_fwd_paramsE)
        /*01ac*/ 	.word	0x00000000


	//----- nvinfo : EIATTR_REGCOUNT
	.align		4
.L_82:
        /*01b0*/ 	.byte	0x04, 0x2f
        /*01b2*/ 	.short	(.L_84 - .L_83)
	.align		4
.L_83:
        /*01b4*/ 	.word	index@(_ZN5flash24flash_fwd_splitkv_kernelI23Flash_fwd_kernel_traitsILi32ELi64ELi128ELi4ELb0ELb0EN7cutlass6half_tE19Flash_kernel_traitsILi32ELi64ELi128ELi4ES3_EELb1ELb0ELb0ELb1ELb1ELb1ELb0ELb0EEEvNS_16Flash_fwd_paramsE)
        /*01b8*/ 	.word	0x000000a2


	//----- nvinfo : EIATTR_FRAME_SIZE
	.align		4
.L_84:
        /*01bc*/ 	.byte	0x04, 0x11
        /*01be*/ 	.short	(.L_86 - .L_85)
	.align		4
.L_85:
        /*01c0*/ 	.word	index@(_ZN5flash24flash_fwd_splitkv_kernelI23Flash_fwd_kernel_traitsILi32ELi64ELi128ELi4ELb0ELb0EN7cutlass6half_tE19Flash_kernel_traitsILi32ELi64ELi128ELi4ES3_EELb1ELb0ELb0ELb1ELb1ELb1ELb0ELb0EEEvNS_16Flash_fwd_paramsE)
        /*01c4*/ 	.word	0x00000000


	//----- nvinfo : EIATTR_REGCOUNT
	.align		4
.L_86:
        /*01c8*/ 	.byte	0x04, 0x2f
        /*01ca*/ 	.short	(.L_88 - .L_87)
	.align		4
.L_87:
        /*01cc*/ 	.word	index@(_ZN5flash24flash_fwd_splitkv_kernelI23Flash_fwd_kernel_traitsILi32ELi64ELi128ELi4ELb0ELb0EN7cutlass6half_tE19Flash_kernel_traitsILi32ELi64ELi128ELi4ES3_EELb1ELb0ELb0ELb1ELb1ELb0ELb0ELb0EEEvNS_16Flash_fwd_paramsE)
        /*01d0*/ 	.word	0x000000a8


	//----- nvinfo : EIATTR_FRAME_SIZE
	.align		4
.L_88:
        /*01d4*/ 	.byte	0x04, 0x11
        /*01d6*/ 	.short	(.L_90 - .L_89)
	.align		4
.L_89:
        /*01d8*/ 	.word	index@(_ZN5flash24flash_fwd_splitkv_kernelI23Flash_fwd_kernel_traitsILi32ELi64ELi128ELi4ELb0ELb0EN7cutlass6half_tE19Flash_kernel_traitsILi32ELi64ELi128ELi4ES3_EELb1ELb0ELb0ELb1ELb1ELb0ELb0ELb0EEEvNS_16Flash_fwd_paramsE)
        /*01dc*/ 	.word	0x00000000


	//----- nvinfo : EIATTR_REGCOUNT
	.align		4
.L_90:
        /*01e0*/ 	.byte	0x04, 0x2f
        /*01e2*/ 	.short	(.L_92 - .L_91)
	.align		4
.L_91:
        /*01e4*/ 	.word	index@(_ZN5flash24flash_fwd_splitkv_kernelI23Flash_fwd_kernel_traitsILi32ELi64ELi128ELi4ELb0ELb0EN7cutlass6half_tE19Flash_kernel_traitsILi32ELi64ELi128ELi4ES3_EELb1ELb0ELb0ELb0ELb0ELb1ELb1ELb1EEEvNS_16Flash_fwd_paramsE)
        /*01e8*/ 	.word	0x000000b7


	//----- nvinfo : EIATTR_FRAME_SIZE
	.align		4
.L_92:
        /*01ec*/ 	.byte	0x04, 0x11
        /*01ee*/ 	.short	(.L_94 - .L_93)
	.align		4
.L_93:
        /*01f0*/ 	.word	index@(_ZN5flash24flash_fwd_splitkv_kernelI23Flash_fwd_kernel_traitsILi32ELi64ELi128ELi4ELb0ELb0EN7cutlass6half_tE19Flash_kernel_traitsILi32ELi64ELi128ELi4ES3_EELb1ELb0ELb0ELb0ELb0ELb1ELb1ELb1EEEvNS_16Flash_fwd_paramsE)
        /*01f4*/ 	.word	0x00000000


	//----- nvinfo : EIATTR_REGCOUNT
	.align		4
.L_94:
        /*01f8*/ 	.byte	0x04, 0x2f
        /*01fa*/ 	.short	(.L_96 - .L_95)
	.align		4
.L_95:
        /*01fc*/ 	.word	index@(_ZN5flash24flash_fwd_splitkv_kernelI23Flash_fwd_kernel_traitsILi32ELi64ELi128ELi4ELb0ELb0EN7cutlass6half_tE19Flash_kernel_traitsILi32ELi64ELi128ELi4ES3_EELb1ELb0ELb0ELb0ELb0ELb0ELb1ELb1EEEvNS_16Flash_fwd_paramsE)
        /*0200*/ 	.word	0x000000a8


	//----- nvinfo : EIATTR_FRAME_SIZE
	.align		4
.L_96:
        /*0204*/ 	.byte	0x04, 0x11
        /*0206*/ 	.short	(.L_98 - .L_97)
	.align		4
.L_97:
        /*0208*/ 	.word	index@(_ZN5flash24flash_fwd_splitkv_kernelI23Flash_fwd_kernel_traitsILi32ELi64ELi128ELi4ELb0ELb0EN7cutlass6half_tE19Flash_kernel_traitsILi32ELi64ELi128ELi4ES3_EELb1ELb0ELb0ELb0ELb0ELb0ELb1ELb1EEEvNS_16Flash_fwd_paramsE)
        /*020c*/ 	.word	0x00000000


	//----- nvinfo : EIATTR_REGCOUNT
	.align		4
.L_98:
        /*0210*/ 	.byte	0x04, 0x2f
        /*0212*/ 	.short	(.L_100 - .L_99)
	.align		4
.L_99:
        /*0214*/ 	.word	index@(_ZN5flash24flash_fwd_splitkv_kernelI23Flash_fwd_kernel_traitsILi32ELi64ELi128ELi4ELb0ELb0EN7cutlass6half_tE19Flash_kernel_traitsILi32ELi64ELi128ELi4ES3_EELb1ELb0ELb0ELb0ELb0ELb1ELb1ELb0EEEvNS_16Flash_fwd_paramsE)
        /*0218*/ 	.word	0x000000ed


	//----- nvinfo : EIATTR_FRAME_SIZE
	.align		4
.L_100:
        /*021c*/ 	.byte	0x04, 0x11
        /*021e*/ 	.short	(.L_102 - .L_101)
	.align		4
.L_101:
        /*0220*/ 	.word	index@(_ZN5flash24flash_fwd_splitkv_kernelI23Flash_fwd_kernel_traitsILi32ELi64ELi128ELi4ELb0ELb0EN7cutlass6half_tE19Flash_kernel_traitsILi32ELi64ELi128ELi4ES3_EELb1ELb0ELb0ELb0ELb0ELb1ELb1ELb0EEEvNS_16Flash_fwd_paramsE)
        /*0224*/ 	.word	0x00000000


	//----- nvinfo : EIATTR_REGCOUNT
	.align		4
.L_102:
        /*0228*/ 	.byte	0x04, 0x2f
        /*022a*/ 	.short	(.L_104 - .L_103)
	.align		4
.L_103:
        /*022c*/ 	.word	index@(_ZN5flash24flash_fwd_splitkv_kernelI23Flash_fwd_kernel_traitsILi32ELi64ELi128ELi4ELb0ELb0EN7cutlass6half_tE19Flash_kernel_traitsILi32ELi64ELi128ELi4ES3_EELb1ELb0ELb0ELb0ELb0ELb0ELb1ELb0EEEvNS_16Flash_fwd_paramsE)
        /*0230*/ 	.word	0x000000a8


	//----- nvinfo : EIATTR_FRAME_SIZE
	.align		4
.L_104:
        /*0234*/ 	.byte	0x04, 0x11
        /*0236*/ 	.short	(.L_106 - .L_105)
	.align		4
.L_105:
        /*0238*/ 	.word	index@(_ZN5flash24flash_fwd_splitkv_kernelI23Flash_fwd_kernel_traitsILi32ELi64ELi128ELi4ELb0ELb0EN7cutlass6half_tE19Flash_kernel_traitsILi32ELi64ELi128ELi4ES3_EELb1ELb0ELb0ELb0ELb0ELb0ELb1ELb0EEEvNS_16Flash_fwd_paramsE)
        /*023c*/ 	.word	0x00000000


	//----- nvinfo : EIATTR_REGCOUNT
	.align		4
.L_106:
        /*0240*/ 	.byte	0x04, 0x2f
        /*0242*/ 	.short	(.L_108 - .L_107)
	.align		4
.L_107:
        /*0244*/ 	.word	index@(_ZN5flash24flash_fwd_splitkv_kernelI23Flash_fwd_kernel_traitsILi32ELi64ELi128ELi4ELb0ELb0EN7cutlass6half_tE19Flash_kernel_traitsILi32ELi64ELi128ELi4ES3_EELb1ELb0ELb0ELb0ELb0ELb1ELb0ELb1EEEvNS_16Flash_fwd_paramsE)
        /*0248*/ 	.word	0x000000e3


	//----- nvinfo : EIATTR_FRAME_SIZE
	.align		4
.L_108:
        /*024c*/ 	.byte	0x04, 0x11
        /*024e*/ 	.short	(.L_110 - .L_109)
	.align		4
.L_109:
        /*0250*/ 	.word	index@(_ZN5flash24flash_fwd_splitkv_kernelI23Flash_fwd_kernel_traitsILi32ELi64ELi128ELi4ELb0ELb0EN7cutlass6half_tE19Flash_kernel_traitsILi32ELi64ELi128ELi4ES3_EELb1ELb0ELb0ELb0ELb0ELb1ELb0ELb1EEEvNS_16Flash_fwd_paramsE)
        /*0254*/ 	.word	0x00000000


	//----- nvinfo : EIATTR_REGCOUNT
	.align		4
.L_110:
        /*0258*/ 	.byte	0x04, 0x2f
        /*025a*/ 	.short	(.L_112 - .L_111)
	.align		4
.L_111:
        /*025c*/ 	.word	index@(_ZN5flash24flash_fwd_splitkv_kernelI23Flash_fwd_kernel_traitsILi32ELi64ELi128ELi4ELb0ELb0EN7cutlass6half_tE19Flash_kernel_traitsILi32ELi64ELi128ELi4ES3_EELb1ELb0ELb0ELb0ELb0ELb0ELb0ELb1EEEvNS_16Flash_fwd_paramsE)
        /*0260*/ 	.word	0x000000a6


	//----- nvinfo : EIATTR_FRAME_SIZE
	.align		4
.L_112:
        /*0264*/ 	.byte	0x04, 0x11
        /*0266*/ 	.short	(.L_114 - .L_113)
	.align		4
.L_113:
        /*0268*/ 	.word	index@(_ZN5flash24flash_fwd_splitkv_kernelI23Flash_fwd_kernel_traitsILi32ELi64ELi128ELi4ELb0ELb0EN7cutlass6half_tE19Flash_kernel_traitsILi32ELi64ELi128ELi4ES3_EELb1ELb0ELb0ELb0ELb0ELb0ELb0ELb1EEEvNS_16Flash_fwd_paramsE)
        /*026c*/ 	.word	0x00000000


	//----- nvinfo : EIATTR_REGCOUNT
	.align		4
.L_114:
        /*0270*/ 	.byte	0x04, 0x2f
        /*0272*/ 	.short	(.L_116 - .L_115)
	.align		4
.L_115:
        /*0274*/ 	.word	index@(_ZN5flash24flash_fwd_splitkv_kernelI23Flash_fwd_kernel_traitsILi32ELi64ELi128ELi4ELb0ELb0EN7cutlass6half_tE19Flash_kernel_traitsILi32ELi64ELi128ELi4ES3_EELb1ELb0ELb0ELb0ELb0ELb1ELb0ELb0EEEvNS_16Flash_fwd_paramsE)
        /*0278*/ 	.word	0x000000a2


	//----- nvinfo : EIATTR_FRAME_SIZE
	.align		4
.L_116:
        /*027c*/ 	.byte	0x04, 0x11
        /*027e*/ 	.short	(.L_118 - .L_117)
	.align		4
.L_117:
        /*0280*/ 	.word	index@(_ZN5flash24flash_fwd_splitkv_kernelI23Flash_fwd_kernel_traitsILi32ELi64ELi128ELi4ELb0ELb0EN7cutlass6half_tE19Flash_kernel_traitsILi32ELi64ELi128ELi4ES3_EELb1ELb0ELb0ELb0ELb0ELb1ELb0ELb0EEEvNS_16Flash_fwd_paramsE)
        /*0284*/ 	.word	0x00000000


	//----- nvinfo : EIATTR_REGCOUNT
	.align		4
.L_118:
        /*0288*/ 	.byte	0x04, 0x2f
        /*028a*/ 	.short	(.L_120 - .L_119)
	.align		4
.L_119:
        /*028c*/ 	.word	index@(_ZN5flash24flash_fwd_splitkv_kernelI23Flash_fwd_kernel_traitsILi32ELi64ELi128ELi4ELb0ELb0EN7cutlass6half_tE19Flash_kernel_traitsILi32ELi64ELi128ELi4ES3_EELb1ELb0ELb0ELb0ELb0ELb0ELb0ELb0EEEvNS_16Flash_fwd_paramsE)
        /*0290*/ 	.word	0x000000a8


	//----- nvinfo : EIATTR_FRAME_SIZE
	.align		4
.L_120:
        /*0294*/ 	.byte	0x04, 0x11
        /*0296*/ 	.short	(.L_122 - .L_121)
	.align		4
.L_121:
        /*0298*/ 	.word	index@(_ZN5flash24flash_fwd_splitkv_kernelI23Flash_fwd_kernel_traitsILi32ELi64ELi128ELi4ELb0ELb0EN7cutlass6half_tE19Flash_kernel_traitsILi32ELi64ELi128ELi4ES3_EELb1ELb0ELb0ELb0ELb0ELb0ELb0ELb0EEEvNS_16Flash_fwd_paramsE)
        /*029c*/ 	.word	0x00000000


	//----- nvinfo : EIATTR_REGCOUNT
	.align		4
.L_122:
        /*02a0*/ 	.byte	0x04, 0x2f
        /*02a2*/ 	.short	(.L_124 - .L_123)
	.align		4
.L_123:
        /*02a4*/ 	.word	index@(_ZN5flash32flash_fwd_splitkv_combine_kernelI23Flash_fwd_kernel_traitsILi32ELi64ELi128ELi4ELb0ELb0EN7cutlass6half_tE19Flash_kernel_traitsILi32ELi64ELi128ELi4ES3_EELi16ELi1ELb1EEEvNS_16Flash_fwd_paramsE)
        /*02a8*/ 	.word	0x00000036


	//----- nvinfo : EIATTR_FRAME_SIZE
	.align		4
.L_124:
        /*02ac*/ 	.byte	0x04, 0x11
        /*02ae*/ 	.short	(.L_126 - .L_125)
	.align		4
.L_125:
        /*02b0*/ 	.word	index@($__internal_27_$__cuda_sm20_div_s64)
        /*02b4*/ 	.word	0x00000000


	//----- nvinfo : EIATTR_FRAME_SIZE
	.align		4
.L_126:
        /*02b8*/ 	.byte	0x04, 0x11
        /*02ba*/ 	.short	(.L_128 - .L_127)
	.align		4
.L_127:
        /*02bc*/ 	.word	index@(_ZN5flash32flash_fwd_splitkv_combine_kernelI23Flash_fwd_kernel_traitsILi32ELi64ELi128ELi4ELb0ELb0EN7cutlass6half_tE19Flash_kernel_traitsILi32ELi64ELi128ELi4ES3_EELi16ELi1ELb1EEEvNS_16Flash_fwd_paramsE)
        /*02c0*/ 	.word	0x00000000


	//----- nvinfo : EIATTR_REGCOUNT
	.align		4
.L_128:
        /*02c4*/ 	.byte	0x04, 0x2f
        /*02c6*/ 	.short	(.L_130 - .L_129)
	.align		4
.L_129:
        /*02c8*/ 	.word	index@(_ZN5flash32flash_fwd_splitkv_combine_kernelI23Flash_fwd_kernel_traitsILi32ELi64ELi128ELi4ELb0ELb0EN7cutlass6half_tE19Flash_kernel_traitsILi32ELi64ELi128ELi4ES3_EELi16ELi2ELb1EEEvNS_16Flash_fwd_paramsE)
        /*02cc*/ 	.word	0x00000036


	//----- nvinfo : EIATTR_FRAME_SIZE
	.align		4
.L_130:
        /*02d0*/ 	.byte	0x04, 0x11
        /*02d2*/ 	.short	(.L_132 - .L_131)
	.align		4
.L_131:
        /*02d4*/ 	.word	index@($__internal_26_$__cuda_sm20_div_s64)
        /*02d8*/ 	.word	0x00000000


	//----- nvinfo : EIATTR_FRAME_SIZE
	.align		4
.L_132:
        /*02dc*/ 	.byte	0x04, 0x11
        /*02de*/ 	.short	(.L_134 - .L_133)
	.align		4
.L_133:
        /*02e0*/ 	.word	index@(_ZN5flash32flash_fwd_splitkv_combine_kernelI23Flash_fwd_kernel_traitsILi32ELi64ELi128ELi4ELb0ELb0EN7cutlass6half_tE19Flash_kernel_traitsILi32ELi64ELi128ELi4ES3_EELi16ELi2ELb1EEEvNS_16Flash_fwd_paramsE)
        /*02e4*/ 	.word	0x00000000


	//----- nvinfo : EIATTR_REGCOUNT
	.align		4
.L_134:
        /*02e8*/ 	.byte	0x04, 0x2f
        /*02ea*/ 	.short	(.L_136 - .L_135)
	.align		4
.L_135:
        /*02ec*/ 	.word	index@(_ZN5flash32flash_fwd_splitkv_combine_kernelI23Flash_fwd_kernel_traitsILi32ELi64ELi128ELi4ELb0ELb0EN7cutlass6half_tE19Flash_kernel_traitsILi32ELi64ELi128ELi4ES3_EELi16ELi3ELb1EEEvNS_16Flash_fwd_paramsE)
        /*02f0*/ 	.word	0x00000034


	//----- nvinfo : EIATTR_FRAME_SIZE
	.align		4
.L_136:
        /*02f4*/ 	.byte	0x04, 0x11
        /*02f6*/ 	.short	(.L_138 - .L_137)
	.align		4
.L_137:
        /*02f8*/ 	.word	index@($__internal_25_$__cuda_sm20_div_s64)
        /*02fc*/ 	.word	0x00000000


	//----- nvinfo : EIATTR_FRAME_SIZE
	.align		4
.L_138:
        /*0300*/ 	.byte	0x04, 0x11
        /*0302*/ 	.short	(.L_140 - .L_139)
	.align		4
.L_139:
        /*0304*/ 	.word	index@(_ZN5flash32flash_fwd_splitkv_combine_kernelI23Flash_fwd_kernel_traitsILi32ELi64ELi128ELi4ELb0ELb0EN7cutlass6half_tE19Flash_kernel_traitsILi32ELi64ELi128ELi4ES3_EELi16ELi3ELb1EEEvNS_16Flash_fwd_paramsE)
        /*0308*/ 	.word	0x00000000


	//----- nvinfo : EIATTR_REGCOUNT
	.align		4
.L_140:
        /*030c*/ 	.byte	0x04, 0x2f
        /*030e*/ 	.short	(.L_142 - .L_141)
	.align		4
.L_141:
        /*0310*/ 	.word	index@(_ZN5flash32flash_fwd_splitkv_combine_kernelI23Flash_fwd_kernel_traitsILi32ELi64ELi128ELi4ELb0ELb0EN7cutlass6half_tE19Flash_kernel_traitsILi32ELi64ELi128ELi4ES3_EELi16ELi4ELb1EEEvNS_16Flash_fwd_paramsE)
        /*0314*/ 	.word	0x0000003a


	//----- nvinfo : EIATTR_FRAME_SIZE
	.align		4
.L_142:
        /*0318*/ 	.byte	0x04, 0x11
        /*031a*/ 	.short	(.L_144 - .L_143)
	.align		4
.L_143:
        /*031c*/ 	.word	index@($__internal_24_$__cuda_sm20_div_s64)
        /*0320*/ 	.word	0x00000000


	//----- nvinfo : EIATTR_FRAME_SIZE
	.align		4
.L_144:
        /*0324*/ 	.byte	0x04, 0x11
        /*0326*/ 	.short	(.L_146 - .L_145)
	.align		4
.L_145:
        /*0328*/ 	.word	index@(_ZN5flash32flash_fwd_splitkv_combine_kernelI23Flash_fwd_kernel_traitsILi32ELi64ELi128ELi4ELb0ELb0EN7cutlass6half_tE19Flash_kernel_traitsILi32ELi64ELi128ELi4ES3_EELi16ELi4ELb1EEEvNS_16Flash_fwd_paramsE)
        /*032c*/ 	.word	0x00000000


	//----- nvinfo : EIATTR_REGCOUNT
	.align		4
.L_146:
        /*0330*/ 	.byte	0x04, 0x2f
        /*0332*/ 	.short	(.L_148 - .L_147)
	.align		4
.L_147:
        /*0334*/ 	.word	index@(_ZN5flash32flash_fwd_splitkv_combine_kernelI23Flash_fwd_kernel_traitsILi32ELi64ELi128ELi4ELb0ELb0EN7cutlass6half_tE19Flash_kernel_traitsILi32ELi64ELi128ELi4ES3_EELi16ELi5ELb1EEEvNS_16Flash_fwd_paramsE)
        /*0338*/ 	.word	0x0000003e


	//----- nvinfo : EIATTR_FRAME_SIZE
	.align		4
.L_148:
        /*033c*/ 	.byte	0x04, 0x11
        /*033e*/ 	.short	(.L_150 - .L_149)
	.align		4
.L_149:
        /*0340*/ 	.word	index@($__internal_23_$__cuda_sm20_div_s64)
        /*0344*/ 	.word	0x00000000


	//----- nvinfo : EIATTR_FRAME_SIZE
	.align		4
.L_150:
        /*0348*/ 	.byte	0x04, 0x11
        /*034a*/ 	.short	(.L_152 - .L_151)
	.align		4
.L_151:
        /*034c*/ 	.word	index@(_ZN5flash32flash_fwd_splitkv_combine_kernelI23Flash_fwd_kernel_traitsILi32ELi64ELi128ELi4ELb0ELb0EN7cutlass6half_tE19Flash_kernel_traitsILi32ELi64ELi128ELi4ES3_EELi16ELi5ELb1EEEvNS_16Flash_fwd_paramsE)
        /*0350*/ 	.word	0x00000000


	//----- nvinfo : EIATTR_REGCOUNT
	.align		4
.L_152:
        /*0354*/ 	.byte	0x04, 0x2f
        /*0356*/ 	.short	(.L_154 - .L_153)
	.align		4
.L_153:
        /*0358*/ 	.word	index@(_ZN5flash32flash_fwd_splitkv_combine_kernelI23Flash_fwd_kernel_traitsILi32ELi64ELi128ELi4ELb0ELb0EN7cutlass6half_tE19Flash_kernel_traitsILi32ELi64ELi128ELi4ES3_EELi16ELi6ELb1EEEvNS_16Flash_fwd_paramsE)
        /*035c*/ 	.word	0x0000003e


	//----- nvinfo : EIATTR_FRAME_SIZE
	.align		4
.L_154:
        /*0360*/ 	.byte	0x04, 0x11
        /*0362*/ 	.short	(.L_156 - .L_155)
	.align		4
.L_155:
        /*0364*/ 	.word	index@($__internal_22_$__cuda_sm20_div_s64)
        /*0368*/ 	.word	0x00000000


	//----- nvinfo : EIATTR_FRAME_SIZE
	.align		4
.L_156:
        /*036c*/ 	.byte	0x04, 0x11
        /*036e*/ 	.short	(.L_158 - .L_157)
	.align		4
.L_157:
        /*0370*/ 	.word	index@(_ZN5flash32flash_fwd_splitkv_combine_kernelI23Flash_fwd_kernel_traitsILi32ELi64ELi128ELi4ELb0ELb0EN7cutlass6half_tE19Flash_kernel_traitsILi32ELi64ELi128ELi4ES3_EELi16ELi6ELb1EEEvNS_16Flash_fwd_paramsE)
        /*0374*/ 	.word	0x00000000


	//----- nvinfo : EIATTR_REGCOUNT
	.align		4
.L_158:
        /*0378*/ 	.byte	0x04, 0x2f
        /*037a*/ 	.short	(.L_160 - .L_159)
	.align		4
.L_159:
        /*037c*/ 	.word	index@(_ZN5flash32flash_fwd_splitkv_combine_kernelI23Flash_fwd_kernel_traitsILi32ELi64ELi128ELi4ELb0ELb0EN7cutlass6half_tE19Flash_kernel_traitsILi32ELi64ELi128ELi4ES3_EELi16ELi7ELb1EEEvNS_16Flash_fwd_paramsE)
        /*0380*/ 	.word	0x00000046


	//----- nvinfo : EIATTR_FRAME_SIZE
	.align		4
.L_160:
        /*0384*/ 	.byte	0x04, 0x11
        /*0386*/ 	.short	(.L_162 - .L_161)
	.align		4
.L_161:
        /*0388*/ 	.word	index@($__internal_21_$__cuda_sm20_div_s64)
        /*038c*/ 	.word	0x00000000


	//----- nvinfo : EIATTR_FRAME_SIZE
	.align		4
.L_162:
        /*0390*/ 	.byte	0x04, 0x11
        /*0392*/ 	.short	(.L_164 - .L_163)
	.align		4
.L_163:
        /*0394*/ 	.word	index@(_ZN5flash32flash_fwd_splitkv_combine_kernelI23Flash_fwd_kernel_traitsILi32ELi64ELi128ELi4ELb0ELb0EN7cutlass6half_tE19Flash_kernel_traitsILi32ELi64ELi128ELi4ES3_EELi16ELi7ELb1EEEvNS_16Flash_fwd_paramsE)
        /*0398*/ 	.word	0x00000000


	//----- nvinfo : EIATTR_REGCOUNT
	.align		4
.L_164:
        /*039c*/ 	.byte	0x04, 0x2f
        /*039e*/ 	.short	(.L_166 - .L_165)
	.align		4
.L_165:
        /*03a0*/ 	.word	index@(_ZN5flash32flash_fwd_splitkv_combine_kernelI23Flash_fwd_kernel_traitsILi32ELi64ELi128ELi4ELb0ELb0EN7cutlass6half_tE19Flash_kernel_traitsILi32ELi64ELi128ELi4ES3_EELi16ELi1ELb0EEEvNS_16Flash_fwd_paramsE)
        /*03a4*/ 	.word	0x00000036


	//----- nvinfo : EIATTR_FRAME_SIZE
	.align		4
.L_166:
        /*03a8*/ 	.byte	0x04, 0x11
        /*03aa*/ 	.short	(.L_168 - .L_167)
	.align		4
.L_167:
        /*03ac*/ 	.word	index@($__internal_20_$__cuda_sm20_div_s64)
        /*03b0*/ 	.word	0x00000000


	//----- nvinfo : EIATTR_FRAME_SIZE
	.align		4
.L_168:
        /*03b4*/ 	.byte	0x04, 0x11
        /*03b6*/ 	.short	(.L_170 - .L_169)
	.align		4
.L_169:
        /*03b8*/ 	.word	index@(_ZN5flash32flash_fwd_splitkv_combine_kernelI23Flash_fwd_kernel_traitsILi32ELi64ELi128ELi4ELb0ELb0EN7cutlass6half_tE19Flash_kernel_traitsILi32ELi64ELi128ELi4ES3_EELi16ELi1ELb0EEEvNS_16Flash_fwd_paramsE)
        /*03bc*/ 	.word	0x00000000


	//----- nvinfo : EIATTR_REGCOUNT
	.align		4
.L_170:
        /*03c0*/ 	.byte	0x04, 0x2f
        /*03c2*/ 	.short	(.L_172 - .L_171)
	.align		4
.L_171:
        /*03c4*/ 	.word	index@(_ZN5flash32flash_fwd_splitkv_combine_kernelI23Flash_fwd_kernel_traitsILi32ELi64ELi128ELi4ELb0ELb0EN7cutlass6half_tE19Flash_kernel_traitsILi32ELi64ELi128ELi4ES3_EELi16ELi2ELb0EEEvNS_16Flash_fwd_paramsE)
        /*03c8*/ 	.word	0x00000036


	//----- nvinfo : EIATTR_FRAME_SIZE
	.align		4
.L_172:
        /*03cc*/ 	.byte	0x04, 0x11
        /*03ce*/ 	.short	(.L_174 - .L_173)
	.align		4
.L_173:
        /*03d0*/ 	.word	index@($__internal_19_$__cuda_sm20_div_s64)
        /*03d4*/ 	.word	0x00000000


	//----- nvinfo : EIATTR_FRAME_SIZE
	.align		4
.L_174:
        /*03d8*/ 	.byte	0x04, 0x11
        /*03da*/ 	.short	(.L_176 - .L_175)
	.align		4
.L_175:
        /*03dc*/ 	.word	index@(_ZN5flash32flash_fwd_splitkv_combine_kernelI23Flash_fwd_kernel_traitsILi32ELi64ELi128ELi4ELb0ELb0EN7cutlass6half_tE19Flash_kernel_traitsILi32ELi64ELi128ELi4ES3_EELi16ELi2ELb0EEEvNS_16Flash_fwd_paramsE)
        /*03e0*/ 	.word	0x00000000


	//----- nvinfo : EIATTR_REGCOUNT
	.align		4
.L_176:
        /*03e4*/ 	.byte	0x04, 0x2f
        /*03e6*/ 	.short	(.L_178 - .L_177)
	.align		4
.L_177:
        /*03e8*/ 	.word	index@(_ZN5flash32flash_fwd_splitkv_combine_kernelI23Flash_fwd_kernel_traitsILi32ELi64ELi128ELi4ELb0ELb0EN7cutlass6half_tE19Flash_kernel_traitsILi32ELi64ELi128ELi4ES3_EELi16ELi3ELb0EEEvNS_16Flash_fwd_paramsE)
        /*03ec*/ 	.word	0x00000034


	//----- nvinfo : EIATTR_FRAME_SIZE
	.align		4
.L_178:
        /*03f0*/ 	.byte	0x04, 0x11
        /*03f2*/ 	.short	(.L_180 - .L_179)
	.align		4
.L_179:
        /*03f4*/ 	.word	index@($__internal_18_$__cuda_sm20_div_s64)
        /*03f8*/ 	.word	0x00000000


	//----- nvinfo : EIATTR_FRAME_SIZE
	.align		4
.L_180:
        /*03fc*/ 	.byte	0x04, 0x11
        /*03fe*/ 	.short	(.L_182 - .L_181)
	.align		4
.L_181:
        /*0400*/ 	.word	index@(_ZN5flash32flash_fwd_splitkv_combine_kernelI23Flash_fwd_kernel_traitsILi32ELi64ELi128ELi4ELb0ELb0EN7cutlass6half_tE19Flash_kernel_traitsILi32ELi64ELi128ELi4ES3_EELi16ELi3ELb0EEEvNS_16Flash_fwd_paramsE)
        /*0404*/ 	.word	0x00000000


	//----- nvinfo : EIATTR_REGCOUNT
	.align		4
.L_182:
        /*0408*/ 	.byte	0x04, 0x2f
        /*040a*/ 	.short	(.L_184 - .L_183)
	.align		4
.L_183:
        /*040c*/ 	.word	index@(_ZN5flash32flash_fwd_splitkv_combine_kernelI23Flash_fwd_kernel_traitsILi32ELi64ELi128ELi4ELb0ELb0EN7cutlass6half_tE19Flash_kernel_traitsILi32ELi64ELi128ELi4ES3_EELi16ELi4ELb0EEEvNS_16Flash_fwd_paramsE)
        /*0410*/ 	.word	0x0000003a


	//----- nvinfo : EIATTR_FRAME_SIZE
	.align		4
.L_184:
        /*0414*/ 	.byte	0x04, 0x11
        /*0416*/ 	.short	(.L_186 - .L_185)
	.align		4
.L_185:
        /*0418*/ 	.word	index@($__internal_17_$__cuda_sm20_div_s64)
        /*041c*/ 	.word	0x00000000


	//----- nvinfo : EIATTR_FRAME_SIZE
	.align		4
.L_186:
        /*0420*/ 	.byte	0x04, 0x11
        /*0422*/ 	.short	(.L_188 - .L_187)
	.align		4
.L_187:
        /*0424*/ 	.word	index@(_ZN5flash32flash_fwd_splitkv_combine_kernelI23Flash_fwd_kernel_traitsILi32ELi64ELi128ELi4ELb0ELb0EN7cutlass6half_tE19Flash_kernel_traitsILi32ELi64ELi128ELi4ES3_EELi16ELi4ELb0EEEvNS_16Flash_fwd_paramsE)
        /*0428*/ 	.word	0x00000000


	//----- nvinfo : EIATTR_REGCOUNT
	.align		4
.L_188:
        /*042c*/ 	.byte	0x04, 0x2f
        /*042e*/ 	.short	(.L_190 - .L_189)
	.align		4
.L_189:
        /*0430*/ 	.word	index@(_ZN5flash32flash_fwd_splitkv_combine_kernelI23Flash_fwd_kernel_traitsILi32ELi64ELi128ELi4ELb0ELb0EN7cutlass6half_tE19Flash_kernel_traitsILi32ELi64ELi128ELi4ES3_EELi16ELi5ELb0EEEvNS_16Flash_fwd_paramsE)
        /*0434*/ 	.word	0x0000003e


	//----- nvinfo : EIATTR_FRAME_SIZE
	.align		4
.L_190:
        /*0438*/ 	.byte	0x04, 0x11
        /*043a*/ 	.short	(.L_192 - .L_191)
	.align		4
.L_191:
        /*043c*/ 	.word	index@($__internal_16_$__cuda_sm20_div_s64)
        /*0440*/ 	.word	0x00000000


	//----- nvinfo : EIATTR_FRAME_SIZE
	.align		4
.L_192:
        /*0444*/ 	.byte	0x04, 0x11
        /*0446*/ 	.short	(.L_194 - .L_193)
	.align		4
.L_193:
        /*0448*/ 	.word	index@(_ZN5flash32flash_fwd_splitkv_combine_kernelI23Flash_fwd_kernel_traitsILi32ELi64ELi128ELi4ELb0ELb0EN7cutlass6half_tE19Flash_kernel_traitsILi32ELi64ELi128ELi4ES3_EELi16ELi5ELb0EEEvNS_16Flash_fwd_paramsE)
        /*044c*/ 	.word	0x00000000


	//----- nvinfo : EIATTR_REGCOUNT
	.align		4
.L_194:
        /*0450*/ 	.byte	0x04, 0x2f
        /*0452*/ 	.short	(.L_196 - .L_195)
	.align		4
.L_195:
        /*0454*/ 	.word	index@(_ZN5flash32flash_fwd_splitkv_combine_kernelI23Flash_fwd_kernel_traitsILi32ELi64ELi128ELi4ELb0ELb0EN7cutlass6half_tE19Flash_kernel_traitsILi32ELi64ELi128ELi4ES3_EELi16ELi6ELb0EEEvNS_16Flash_fwd_paramsE)
        /*0458*/ 	.word	0x0000003e


	//----- nvinfo : EIATTR_FRAME_SIZE
	.align		4
.L_196:
        /*045c*/ 	.byte	0x04, 0x11
        /*045e*/ 	.short	(.L_198 - .L_197)
	.align		4
.L_197:
        /*0460*/ 	.word	index@($__internal_15_$__cuda_sm20_div_s64)
        /*0464*/ 	.word	0x00000000


	//----- nvinfo : EIATTR_FRAME_SIZE
	.align		4
.L_198:
        /*0468*/ 	.byte	0x04, 0x11
        /*046a*/ 	.short	(.L_200 - .L_199)
	.align		4
.L_199:
        /*046c*/ 	.word	index@(_ZN5flash32flash_fwd_splitkv_combine_kernelI23Flash_fwd_kernel_traitsILi32ELi64ELi128ELi4ELb0ELb0EN7cutlass6half_tE19Flash_kernel_traitsILi32ELi64ELi128ELi4ES3_EELi16ELi6ELb0EEEvNS_16Flash_fwd_paramsE)
        /*0470*/ 	.word	0x00000000


	//----- nvinfo : EIATTR_REGCOUNT
	.align		4
.L_200:
        /*0474*/ 	.byte	0x04, 0x2f
        /*0476*/ 	.short	(.L_202 - .L_201)
	.align		4
.L_201:
        /*0478*/ 	.word	index@(_ZN5flash32flash_fwd_splitkv_combine_kernelI23Flash_fwd_kernel_traitsILi32ELi64ELi128ELi4ELb0ELb0EN7cutlass6half_tE19Flash_kernel_traitsILi32ELi64ELi128ELi4ES3_EELi16ELi7ELb0EEEvNS_16Flash_fwd_paramsE)
        /*047c*/ 	.word	0x00000046


	//----- nvinfo : EIATTR_FRAME_SIZE
	.align		4
.L_202:
        /*0480*/ 	.byte	0x04, 0x11
        /*0482*/ 	.short	(.L_204 - .L_203)
	.align		4
.L_203:
        /*0484*/ 	.word	index@($__internal_14_$__cuda_sm20_div_s64)
        /*0488*/ 	.word	0x00000000


	//----- nvinfo : EIATTR_FRAME_SIZE
	.align		4
.L_204:
        /*048c*/ 	.byte	0x04, 0x11
        /*048e*/ 	.short	(.L_206 - .L_205)
	.align		4
.L_205:
        /*0490*/ 	.word	index@(_ZN5flash32flash_fwd_splitkv_combine_kernelI23Flash_fwd_kernel_traitsILi32ELi64ELi128ELi4ELb0ELb0EN7cutlass6half_tE19Flash_kernel_traitsILi32ELi64ELi128ELi4ES3_EELi16ELi7ELb0EEEvNS_16Flash_fwd_paramsE)
        /*0494*/ 	.word	0x00000000


	//----- nvinfo : EIATTR_REGCOUNT
	.align		4
.L_206:
        /*0498*/ 	.byte	0x04, 0x2f
        /*049a*/ 	.short	(.L_208 - .L_207)
	.align		4
.L_207:
        /*049c*/ 	.word	index@(_ZN5flash24flash_fwd_splitkv_kernelI23Flash_fwd_kernel_traitsILi32ELi64ELi256ELi4ELb0ELb0EN7cutlass6half_tE19Flash_kernel_traitsILi32ELi64ELi256ELi4ES3_EELb1ELb0ELb1ELb0ELb0ELb1ELb1ELb1EEEvNS_16Flash_fwd_paramsE)
        /*04a0*/ 	.word	0x000000ff


	//----- nvinfo : EIATTR_FRAME_SIZE
	.align		4
.L_208:
        /*04a4*/ 	.byte	0x04, 0x11
        /*04a6*/ 	.short	(.L_210 - .L_209)
	.align		4
.L_209:
        /*04a8*/ 	.word	index@(_ZN5flash24flash_fwd_splitkv_kernelI23Flash_fwd_kernel_traitsILi32ELi64ELi256ELi4ELb0ELb0EN7cutlass6half_tE19Flash_kernel_traitsILi32ELi64ELi256ELi4ES3_EELb1ELb0ELb1ELb0ELb0ELb1ELb1ELb1EEEvNS_16Flash_fwd_paramsE)
        /*04ac*/ 	.word	0x00000000


	//----- nvinfo : EIATTR_REGCOUNT
	.align		4
.L_210:
        /*04b0*/ 	.byte	0x04, 0x2f
        /*04b2*/ 	.short	(.L_212 - .L_211)
	.align		4
.L_211:
        /*04b4*/ 	.word	index@(_ZN5flash24flash_fwd_splitkv_kernelI23Flash_fwd_kernel_traitsILi32ELi64ELi256ELi4ELb0ELb0EN7cutlass6half_tE19Flash_kernel_traitsILi32ELi64ELi256ELi4ES3_EELb1ELb0ELb1ELb0ELb0ELb0ELb1ELb1EEEvNS_16Flash_fwd_paramsE)
        /*04b8*/ 	.word	0x000000ff


	//----- nvinfo : EIATTR_FRAME_SIZE
	.align		4
.L_212:
        /*04bc*/ 	.byte	0x04, 0x11
        /*04be*/ 	.short	(.L_214 - .L_213)
	.align		4
.L_213:
        /*04c0*/ 	.word	index@(_ZN5flash24flash_fwd_splitkv_kernelI23Flash_fwd_kernel_traitsILi32ELi64ELi256ELi4ELb0ELb0EN7cutlass6half_tE19Flash_kernel_traitsILi32ELi64ELi256ELi4ES3_EELb1ELb0ELb1ELb0ELb0ELb0ELb1ELb1EEEvNS_16Flash_fwd_paramsE)
        /*04c4*/ 	.word	0x00000000


	//----- nvinfo : EIATTR_REGCOUNT
	.align		4
.L_214:
        /*04c8*/ 	.byte	0x04, 0x2f
        /*04ca*/ 	.short	(.L_216 - .L_215)
	.align		4
.L_215:
        /*04cc*/ 	.word	index@(_ZN5flash24flash_fwd_splitkv_kernelI23Flash_fwd_kernel_traitsILi32ELi64ELi256ELi4ELb0ELb0EN7cutlass6half_tE19Flash_kernel_traitsILi32ELi64ELi256ELi4ES3_EELb1ELb0ELb0ELb0ELb1ELb1ELb1ELb1EEEvNS_16Flash_fwd_paramsE)
        /*04d0*/ 	.word	0x000000ff


	//----- nvinfo : EIATTR_FRAME_SIZE
	.align		4
.L_216:
        /*04d4*/ 	.byte	0x04, 0x11
        /*04d6*/ 	.short	(.L_218 - .L_217)
	.align		4
.L_217:
        /*04d8*/ 	.word	index@(_ZN5flash24flash_fwd_splitkv_kernelI23Flash_fwd_kernel_traitsILi32ELi64ELi256ELi4ELb0ELb0EN7cutlass6half_tE19Flash_kernel_traitsILi32ELi64ELi256ELi4ES3_EELb1ELb0ELb0ELb0ELb1ELb1ELb1ELb1EEEvNS_16Flash_fwd_paramsE)
        /*04dc*/ 	.word	0x00000008


	//----- nvinfo : EIATTR_REGCOUNT
	.align		4
.L_218:
        /*04e0*/ 	.byte	0x04, 0x2f
        /*04e2*/ 	.short	(.L_220 - .L_219)
	.align		4
.L_219:
        /*04e4*/ 	.word	index@(_ZN5flash24flash_fwd_splitkv_kernelI23Flash_fwd_kernel_traitsILi32ELi64ELi256ELi4ELb0ELb0EN7cutlass6half_tE19Flash_kernel_traitsILi32ELi64ELi256ELi4ES3_EELb1ELb0ELb0ELb0ELb1ELb0ELb1ELb1EEEvNS_16Flash_fwd_paramsE)
        /*04e8*/ 	.word	0x000000ff


	//----- nvinfo : EIATTR_FRAME_SIZE
	.align		4
.L_220:
        /*04ec*/ 	.byte	0x04, 0x11
        /*04ee*/ 	.short	(.L_222 - .L_221)
	.align		4
.L_221:
        /*04f0*/ 	.word	index@(_ZN5flash24flash_fwd_splitkv_kernelI23Flash_fwd_kernel_traitsILi32ELi64ELi256ELi4ELb0ELb0EN7cutlass6half_tE19Flash_kernel_traitsILi32ELi64ELi256ELi4ES3_EELb1ELb0ELb0ELb0ELb1ELb0ELb1ELb1EEEvNS_16Flash_fwd_paramsE)
        /*04f4*/ 	.word	0x00000000


	//----- nvinfo : EIATTR_REGCOUNT
	.align		4
.L_222:
        /*04f8*/ 	.byte	0x04, 0x2f
        /*04fa*/ 	.short	(.L_224 - .L_223)
	.align		4
.L_223:
        /*04fc*/ 	.word	index@(_ZN5flash24flash_fwd_splitkv_kernelI23Flash_fwd_kernel_traitsILi32ELi64ELi256ELi4ELb0ELb0EN7cutlass6half_tE19Flash_kernel_traitsILi32ELi64ELi256ELi4ES3_EELb1ELb0ELb1ELb0ELb0ELb1ELb1ELb0EEEvNS_16Flash_fwd_paramsE)
        /*0500*/ 	.word	0x000000ff


	//----- nvinfo : EIATTR_FRAME_SIZE
	.align		4
.L_224:
        /*0504*/ 	.byte	0x04, 0x11
        /*0506*/ 	.short	(.L_226 - .L_225)
	.align		4
.L_225:
        /*0508*/ 	.word	index@(_ZN5flash24flash_fwd_splitkv_kernelI23Flash_fwd_kernel_traitsILi32ELi64ELi256ELi4ELb0ELb0EN7cutlass6half_tE19Flash_kernel_traitsILi32ELi64ELi256ELi4ES3_EELb1ELb0ELb1ELb0ELb0ELb1ELb1ELb0EEEvNS_16Flash_fwd_paramsE)
        /*050c*/ 	.word	0x00000000


	//----- nvinfo : EIATTR_REGCOUNT
	.align		4
.L_226:
        /*0510*/ 	.byte	0x04, 0x2f
        /*0512*/ 	.short	(.L_228 - .L_227)
	.align		4
.L_227:
        /*0514*/ 	.word	index@(_ZN5flash24flash_fwd_splitkv_kernelI23Flash_fwd_kernel_traitsILi32ELi64ELi256ELi4ELb0ELb0EN7cutlass6half_tE19Flash_kernel_traitsILi32ELi64ELi256ELi4ES3_EELb1ELb0ELb1ELb0ELb0ELb0ELb1ELb0EEEvNS_16Flash_fwd_paramsE)
        /*0518*/ 	.word	0x000000ff


	//----- nvinfo : EIATTR_FRAME_SIZE
	.align		4
.L_228:
        /*051c*/ 	.byte	0x04, 0x11
        /*051e*/ 	.short	(.L_230 - .L_229)
	.align		4
.L_229:
        /*0520*/ 	.word	index@(_ZN5flash24flash_fwd_splitkv_kernelI23Flash_fwd_kernel_traitsILi32ELi64ELi256ELi4ELb0ELb0EN7cutlass6half_tE19Flash_kernel_traitsILi32ELi64ELi256ELi4ES3_EELb1ELb0ELb1ELb0ELb0ELb0ELb1ELb0EEEvNS_16Flash_fwd_paramsE)
        /*0524*/ 	.word	0x00000000


	//----- nvinfo : EIATTR_REGCOUNT
	.align		4
.L_230:
        /*0528*/ 	.byte	0x04, 0x2f
        /*052a*/ 	.short	(.L_232 - .L_231)
	.align		4
.L_231:
        /*052c*/ 	.word	index@(_ZN5flash24flash_fwd_splitkv_kernelI23Flash_fwd_kernel_traitsILi32ELi64ELi256ELi4ELb0ELb0EN7cutlass6half_tE19Flash_kernel_traitsILi32ELi64ELi256ELi4ES3_EELb1ELb0ELb0ELb0ELb1ELb1ELb1ELb0EEEvNS_16Flash_fwd_paramsE)
        /*0530*/ 	.word	0x000000ff


	//----- nvinfo : EIATTR_FRAME_SIZE
	.align		4
.L_232:
        /*0534*/ 	.byte	0x04, 0x11
        /*0536*/ 	.short	(.L_234 - .L_233)
	.align		4
.L_233:
        /*0538*/ 	.word	index@(_ZN5flash24flash_fwd_splitkv_kernelI23Flash_fwd_kernel_traitsILi32ELi64ELi256ELi4ELb0ELb0EN7cutlass6half_tE19Flash_kernel_traitsILi32ELi64ELi256ELi4ES3_EELb1ELb0ELb0ELb0ELb1ELb1ELb1ELb0EEEvNS_16Flash_fwd_paramsE)
        /*053c*/ 	.word	0x00000010


	//----- nvinfo : EIATTR_REGCOUNT
	.align		4
.L_234:
        /*0540*/ 	.byte	0x04, 0x2f
        /*0542*/ 	.short	(.L_236 - .L_235)
	.align		4
.L_235:
        /*0544*/ 	.word	index@(_ZN5flash24flash_fwd_splitkv_kernelI23Flash_fwd_kernel_traitsILi32ELi64ELi256ELi4ELb0ELb0EN7cutlass6half_tE19Flash_kernel_traitsILi32ELi64ELi256ELi4ES3_EELb1ELb0ELb0ELb0ELb1ELb0ELb1ELb0EEEvNS_16Flash_fwd_paramsE)
        /*0548*/ 	.word	0x000000ff


	//----- nvinfo : EIATTR_FRAME_SIZE
	.align		4
.L_236:
        /*054c*/ 	.byte	0x04, 0x11
        /*054e*/ 	.short	(.L_238 - .L_237)
	.align		4
.L_237:
        /*0550*/ 	.word	index@(_ZN5flash24flash_fwd_splitkv_kernelI23Flash_fwd_kernel_traitsILi32ELi64ELi256ELi4ELb0ELb0EN7cutlass6half_tE19Flash_kernel_traitsILi32ELi64ELi256ELi4ES3_EELb1ELb0ELb0ELb0ELb1ELb0ELb1ELb0EEEvNS_16Flash_fwd_paramsE)
        /*0554*/ 	.word	0x00000000


	//----- nvinfo : EIATTR_REGCOUNT
	.align		4
.L_238:
        /*0558*/ 	.byte	0x04, 0x2f
        /*055a*/ 	.short	(.L_240 - .L_239)
	.align		4
.L_239:
        /*055c*/ 	.word	index@(_ZN5flash24flash_fwd_splitkv_kernelI23Flash_fwd_kernel_traitsILi32ELi64ELi256ELi4ELb0ELb0EN7cutlass6half_tE19Flash_kernel_traitsILi32ELi64ELi256ELi4ES3_EELb1ELb0ELb1ELb0ELb0ELb1ELb0ELb1EEEvNS_16Flash_fwd_paramsE)
        /*0560*/ 	.word	0x000000ff


	//----- nvinfo : EIATTR_FRAME_SIZE
	.align		4
.L_240:
        /*0564*/ 	.byte	0x04, 0x11
        /*0566*/ 	.short	(.L_242 - .L_241)
	.align		4
.L_241:
        /*0568*/ 	.word	index@(_ZN5flash24flash_fwd_splitkv_kernelI23Flash_fwd_kernel_traitsILi32ELi64ELi256ELi4ELb0ELb0EN7cutlass6half_tE19Flash_kernel_traitsILi32ELi64ELi256ELi4ES3_EELb1ELb0ELb1ELb0ELb0ELb1ELb0ELb1EEEvNS_16Flash_fwd_paramsE)
        /*056c*/ 	.word	0x00000000


	//----- nvinfo : EIATTR_REGCOUNT
	.align		4
.L_242:
        /*0570*/ 	.byte	0x04, 0x2f
        /*0572*/ 	.short	(.L_244 - .L_243)
	.align		4
.L_243:
        /*0574*/ 	.word	index@(_ZN5flash24flash_fwd_splitkv_kernelI23Flash_fwd_kernel_traitsILi32ELi64ELi256ELi4ELb0ELb0EN7cutlass6half_tE19Flash_kernel_traitsILi32ELi64ELi256ELi4ES3_EELb1ELb0ELb1ELb0ELb0ELb0ELb0ELb1EEEvNS_16Flash_fwd_paramsE)
        /*0578*/ 	.word	0x000000ff


	//----- nvinfo : EIATTR_FRAME_SIZE
	.align		4
.L_244:
        /*057c*/ 	.byte	0x04, 0x11
        /*057e*/ 	.short	(.L_246 - .L_245)
	.align		4
.L_245:
        /*0580*/ 	.word	index@(_ZN5flash24flash_fwd_splitkv_kernelI23Flash_fwd_kernel_traitsILi32ELi64ELi256ELi4ELb0ELb0EN7cutlass6half_tE19Flash_kernel_traitsILi32ELi64ELi256ELi4ES3_EELb1ELb0ELb1ELb0ELb0ELb0ELb0ELb1EEEvNS_16Flash_fwd_paramsE)
        /*0584*/ 	.word	0x00000000


	//----- nvinfo : EIATTR_REGCOUNT
	.align		4
.L_246:
        /*0588*/ 	.byte	0x04, 0x2f
        /*058a*/ 	.short	(.L_248 - .L_247)
	.align		4
.L_247:
        /*058c*/ 	.word	index@(_ZN5flash24flash_fwd_splitkv_kernelI23Flash_fwd_kernel_traitsILi32ELi64ELi256ELi4ELb0ELb0EN7cutlass6half_tE19Flash_kernel_traitsILi32ELi64ELi256ELi4ES3_EELb1ELb0ELb0ELb0ELb1ELb1ELb0ELb1EEEvNS_16Flash_fwd_paramsE)
        /*0590*/ 	.word	0x000000ff


	//----- nvinfo : EIATTR_FRAME_SIZE
	.align		4
.L_248:
        /*0594*/ 	.byte	0x04, 0x11
        /*0596*/ 	.short	(.L_250 - .L_249)
	.align		4
.L_249:
        /*0598*/ 	.word	index@(_ZN5flash24flash_fwd_splitkv_kernelI23Flash_fwd_kernel_traitsILi32ELi64ELi256ELi4ELb0ELb0EN7cutlass6half_tE19Flash_kernel_traitsILi32ELi64ELi256ELi4ES3_EELb1ELb0ELb0ELb0ELb1ELb1ELb0ELb1EEEvNS_16Flash_fwd_paramsE)
        /*059c*/ 	.word	0x00000008


	//----- nvinfo : EIATTR_REGCOUNT
	.align		4
.L_250:
        /*05a0*/ 	.byte	0x04, 0x2f
        /*05a2*/ 	.short	(.L_252 - .L_251)
	.align		4
.L_251:
        /*05a4*/ 	.word	index@(_ZN5flash24flash_fwd_splitkv_kernelI23Flash_fwd_kernel_traitsILi32ELi64ELi256ELi4ELb0ELb0EN7cutlass6half_tE19Flash_kernel_traitsILi32ELi64ELi256ELi4ES3_EELb1ELb0ELb0ELb0ELb1ELb0ELb0ELb1EEEvNS_16Flash_fwd_paramsE)
        /*05a8*/ 	.word	0x000000fe


	//----- nvinfo : EIATTR_FRAME_SIZE
	.align		4
.L_252:
        /*05ac*/ 	.byte	0x04, 0x11
        /*05ae*/ 	.short	(.L_254 - .L_253)
	.align		4
.L_253:
        /*05b0*/ 	.word	index@(_ZN5flash24flash_fwd_splitkv_kernelI23Flash_fwd_kernel_traitsILi32ELi64ELi256ELi4ELb0ELb0EN7cutlass6half_tE19Flash_kernel_traitsILi32ELi64ELi256ELi4ES3_EELb1ELb0ELb0ELb0ELb1ELb0ELb0ELb1EEEvNS_16Flash_fwd_paramsE)
        /*05b4*/ 	.word	0x00000000


	//----- nvinfo : EIATTR_REGCOUNT
	.align		4
.L_254:
        /*05b8*/ 	.byte	0x04, 0x2f
        /*05ba*/ 	.short	(.L_256 - .L_255)
	.align		4
.L_255:
        /*05bc*/ 	.word	index@(_ZN5flash24flash_fwd_splitkv_kernelI23Flash_fwd_kernel_traitsILi32ELi64ELi256ELi4ELb0ELb0EN7cutlass6half_tE19Flash_kernel_traitsILi32ELi64ELi256ELi4ES3_EELb1ELb0ELb1ELb0ELb0ELb1ELb0ELb0EEEvNS_16Flash_fwd_paramsE)
        /*05c0*/ 	.word	0x000000ff


	//----- nvinfo : EIATTR_FRAME_SIZE
	.align		4
.L_256:
        /*05c4*/ 	.byte	0x04, 0x11
        /*05c6*/ 	.short	(.L_258 - .L_257)
	.align		4
.L_257:
        /*05c8*/ 	.word	index@(_ZN5flash24flash_fwd_splitkv_kernelI23Flash_fwd_kernel_traitsILi32ELi64ELi256ELi4ELb0ELb0EN7cutlass6half_tE19Flash_kernel_traitsILi32ELi64ELi256ELi4ES3_EELb1ELb0ELb1ELb0ELb0ELb1ELb0ELb0EEEvNS_16Flash_fwd_paramsE)
        /*05cc*/ 	.word	0x00000008


	//----- nvinfo : EIATTR_REGCOUNT
	.align		4
.L_258:
        /*05d0*/ 	.byte	0x04, 0x2f
        /*05d2*/ 	.short	(.L_260 - .L_259)
	.align		4
.L_259:
        /*05d4*/ 	.word	index@(_ZN5flash24flash_fwd_splitkv_kernelI23Flash_fwd_kernel_traitsILi32ELi64ELi256ELi4ELb0ELb0EN7cutlass6half_tE19Flash_kernel_traitsILi32ELi64ELi256ELi4ES3_EELb1ELb0ELb1ELb0ELb0ELb0ELb0ELb0EEEvNS_16Flash_fwd_paramsE)
        /*05d8*/ 	.word	0x000000ff


	//----- nvinfo : EIATTR_FRAME_SIZE
	.align		4
.L_260:
        /*05dc*/ 	.byte	0x04, 0x11
        /*05de*/ 	.short	(.L_262 - .L_261)
	.align		4
.L_261:
        /*05e0*/ 	.word	index@(_ZN5flash24flash_fwd_splitkv_kernelI23Flash_fwd_kernel_traitsILi32ELi64ELi256ELi4ELb0ELb0EN7cutlass6half_tE19Flash_kernel_traitsILi32ELi64ELi256ELi4ES3_EELb1ELb0ELb1ELb0ELb0ELb0ELb0ELb0EEEvNS_16Flash_fwd_paramsE)
        /*05e4*/ 	.word	0x00000000


	//----- nvinfo : EIATTR_REGCOUNT
	.align		4
.L_262:
        /*05e8*/ 	.byte	0x04, 0x2f
        /*05ea*/ 	.short	(.L_264 - .L_263)
	.align		4
.L_263:
        /*05ec*/ 	.word	index@(_ZN5flash24flash_fwd_splitkv_kernelI23Flash_fwd_kernel_traitsILi32ELi64ELi256ELi4ELb0ELb0EN7cutlass6half_tE19Flash_kernel_traitsILi32ELi64ELi256ELi4ES3_EELb1ELb0ELb0ELb0ELb1ELb1ELb0ELb0EEEvNS_16Flash_fwd_paramsE)
        /*05f0*/ 	.word	0x000000ff


	//----- nvinfo : EIATTR_FRAME_SIZE
	.align		4
.L_264:
        /*05f4*/ 	.byte	0x04, 0x11
        /*05f6*/ 	.short	(.L_266 - .L_265)
	.align		4
.L_265:
        /*05f8*/ 	.word	index@(_ZN5flash24flash_fwd_splitkv_kernelI23Flash_fwd_kernel_traitsILi32ELi64ELi256ELi4ELb0ELb0EN7cutlass6half_tE19Flash_kernel_traitsILi32ELi64ELi256ELi4ES3_EELb1ELb0ELb0ELb0ELb1ELb1ELb0ELb0EEEvNS_16Flash_fwd_paramsE)
        /*05fc*/ 	.word	0x00000000


	//----- nvinfo : EIATTR_REGCOUNT
	.align		4
.L_266:
        /*0600*/ 	.byte	0x04, 0x2f
        /*0602*/ 	.short	(.L_268 - .L_267)
	.align		4
.L_267:
        /*0604*/ 	.word	index@(_ZN5flash24flash_fwd_splitkv_kernelI23Flash_fwd_kernel_traitsILi32ELi64ELi256ELi4ELb0ELb0EN7cutlass6half_tE19Flash_kernel_traitsILi32ELi64ELi256ELi4ES3_EELb1ELb0ELb0ELb0ELb1ELb0ELb0ELb0EEEvNS_16Flash_fwd_paramsE)
        /*0608*/ 	.word	0x000000fe


	//----- nvinfo : EIATTR_FRAME_SIZE
	.align		4
.L_268:
        /*060c*/ 	.byte	0x04, 0x11
        /*060e*/ 	.short	(.L_270 - .L_269)
	.align		4
.L_269:
        /*0610*/ 	.word	index@(_ZN5flash24flash_fwd_splitkv_kernelI23Flash_fwd_kernel_traitsILi32ELi64ELi256ELi4ELb0ELb0EN7cutlass6half_tE19Flash_kernel_traitsILi32ELi64ELi256ELi4ES3_EELb1ELb0ELb0ELb0ELb1ELb0ELb0ELb0EEEvNS_16Flash_fwd_paramsE)
        /*0614*/ 	.word	0x00000000


	//----- nvinfo : EIATTR_REGCOUNT
	.align		4
.L_270:
        /*0618*/ 	.byte	0x04, 0x2f
        /*061a*/ 	.short	(.L_272 - .L_271)
	.align		4
.L_271:
        /*061c*/ 	.word	index@(_ZN5flash24flash_fwd_splitkv_kernelI23Flash_fwd_kernel_traitsILi32ELi64ELi256ELi4ELb0ELb0EN7cutlass6half_tE19Flash_kernel_traitsILi32ELi64ELi256ELi4ES3_EELb1ELb0ELb0ELb1ELb1ELb1ELb1ELb0EEEvNS_16Flash_fwd_paramsE)
        /*0620*/ 	.word	0x000000ff


	//----- nvinfo : EIATTR_FRAME_SIZE
	.align		4
.L_272:
        /*0624*/ 	.byte	0x04, 0x11
        /*0626*/ 	.short	(.L_274 - .L_273)
	.align		4
.L_273:
        /*0628*/ 	.word	index@(_ZN5flash24flash_fwd_splitkv_kernelI23Flash_fwd_kernel_traitsILi32ELi64ELi256ELi4ELb0ELb0EN7cutlass6half_tE19Flash_kernel_traitsILi32ELi64ELi256ELi4ES3_EELb1ELb0ELb0ELb1ELb1ELb1ELb1ELb0EEEvNS_16Flash_fwd_paramsE)
        /*062c*/ 	.word	0x00000008


	//----- nvinfo : EIATTR_REGCOUNT
	.align		4
.L_274:
        /*0630*/ 	.byte	0x04, 0x2f
        /*0632*/ 	.short	(.L_276 - .L_275)
	.align		4
.L_275:
        /*0634*/ 	.word	index@(_ZN5flash24flash_fwd_splitkv_kernelI23Flash_fwd_kernel_traitsILi32ELi64ELi256ELi4ELb0ELb0EN7cutlass6half_tE19Flash_kernel_traitsILi32ELi64ELi256ELi4ES3_EELb1ELb0ELb0ELb1ELb1ELb0ELb1ELb0EEEvNS_16Flash_fwd_paramsE)
        /*0638*/ 	.word	0x000000fe


	//----- nvinfo : EIATTR_FRAME_SIZE
	.align		4
.L_276:
        /*063c*/ 	.byte	0x04, 0x11
        /*063e*/ 	.short	(.L_278 - .L_277)
	.align		4
.L_277:
        /*0640*/ 	.word	index@(_ZN5flash24flash_fwd_splitkv_kernelI23Flash_fwd_kernel_traitsILi32ELi64ELi256ELi4ELb0ELb0EN7cutlass6half_tE19Flash_kernel_traitsILi32ELi64ELi256ELi4ES3_EELb1ELb0ELb0ELb1ELb1ELb0ELb1ELb0EEEvNS_16Flash_fwd_paramsE)
        /*0644*/ 	.word	0x00000000


	//----- nvinfo : EIATTR_REGCOUNT
	.align		4
.L_278:
        /*0648*/ 	.byte	0x04, 0x2f
        /*064a*/ 	.short	(.L_280 - .L_279)
	.align		4
.L_279:
        /*064c*/ 	.word	index@(_ZN5flash24flash_fwd_splitkv_kernelI23Flash_fwd_kernel_traitsILi32ELi64ELi256ELi4ELb0ELb0EN7cutlass6half_tE19Flash_kernel_traitsILi32ELi64ELi256ELi4ES3_EELb1ELb0ELb0ELb1ELb1ELb1ELb0ELb0EEEvNS_16Flash_fwd_paramsE)
        /*0650*/ 	.word	0x000000fb


	//----- nvinfo : EIATTR_FRAME_SIZE
	.align		4
.L_280:
        /*0654*/ 	.byte	0x04, 0x11
        /*0656*/ 	.short	(.L_282 - .L_281)
	.align		4
.L_281:
        /*0658*/ 	.word	index@(_ZN5flash24flash_fwd_splitkv_kernelI23Flash_fwd_kernel_traitsILi32ELi64ELi256ELi4ELb0ELb0EN7cutlass6half_tE19Flash_kernel_traitsILi32ELi64ELi256ELi4ES3_EELb1ELb0ELb0ELb1ELb1ELb1ELb0ELb0EEEvNS_16Flash_fwd_paramsE)
        /*065c*/ 	.word	0x00000000


	//----- nvinfo : EIATTR_REGCOUNT
	.align		4
.L_282:
        /*0660*/ 	.byte	0x04, 0x2f
        /*0662*/ 	.short	(.L_284 - .L_283)
	.align		4
.L_283:
        /*0664*/ 	.word	index@(_ZN5flash24flash_fwd_splitkv_kernelI23Flash_fwd_kernel_traitsILi32ELi64ELi256ELi4ELb0ELb0EN7cutlass6half_tE19Flash_kernel_traitsILi32ELi64ELi256ELi4ES3_EELb1ELb0ELb0ELb1ELb1ELb0ELb0ELb0EEEvNS_16Flash_fwd_paramsE)
        /*0668*/ 	.word	0x000000fe


	//----- nvinfo : EIATTR_FRAME_SIZE
	.align		4
.L_284:
        /*066c*/ 	.byte	0x04, 0x11
        /*066e*/ 	.short	(.L_286 - .L_285)
	.align		4
.L_285:
        /*0670*/ 	.word	index@(_ZN5flash24flash_fwd_splitkv_kernelI23Flash_fwd_kernel_traitsILi32ELi64ELi256ELi4ELb0ELb0EN7cutlass6half_tE19Flash_kernel_traitsILi32ELi64ELi256ELi4ES3_EELb1ELb0ELb0ELb1ELb1ELb0ELb0ELb0EEEvNS_16Flash_fwd_paramsE)
        /*0674*/ 	.word	0x00000000


	//----- nvinfo : EIATTR_REGCOUNT
	.align		4
.L_286:
        /*0678*/ 	.byte	0x04, 0x2f
        /*067a*/ 	.short	(.L_288 - .L_287)
	.align		4
.L_287:
        /*067c*/ 	.word	index@(_ZN5flash24flash_fwd_splitkv_kernelI23Flash_fwd_kernel_traitsILi32ELi64ELi256ELi4ELb0ELb0EN7cutlass6half_tE19Flash_kernel_traitsILi32ELi64ELi256ELi4ES3_EELb1ELb0ELb0ELb0ELb0ELb1ELb1ELb1EEEvNS_16Flash_fwd_paramsE)
        /*0680*/ 	.word	0x000000ff


	//----- nvinfo : EIATTR_FRAME_SIZE
	.align		4
.L_288:
        /*0684*/ 	.byte	0x04, 0x11
        /*0686*/ 	.short	(.L_290 - .L_289)
	.align		4
.L_289:
        /*0688*/ 	.word	index@(_ZN5flash24flash_fwd_splitkv_kernelI23Flash_fwd_kernel_traitsILi32ELi64ELi256ELi4ELb0ELb0EN7cutlass6half_tE19Flash_kernel_traitsILi32ELi64ELi256ELi4ES3_EELb1ELb0ELb0ELb0ELb0ELb1ELb1ELb1EEEvNS_16Flash_fwd_paramsE)
        /*068c*/ 	.word	0x00000008


	//----- nvinfo : EIATTR_REGCOUNT
	.align		4
.L_290:
        /*0690*/ 	.byte	0x04, 0x2f
        /*0692*/ 	.short	(.L_292 - .L_291)
	.align		4
.L_291:
        /*0694*/ 	.word	index@(_ZN5flash24flash_fwd_splitkv_kernelI23Flash_fwd_kernel_traitsILi32ELi64ELi256ELi4ELb0ELb0EN7cutlass6half_tE19Flash_kernel_traitsILi32ELi64ELi256ELi4ES3_EELb1ELb0ELb0ELb0ELb0ELb0ELb1ELb1EEEvNS_16Flash_fwd_paramsE)
        /*0698*/ 	.word	0x000000ff


	//----- nvinfo : EIATTR_FRAME_SIZE
	.align		4
.L_292:
        /*069c*/ 	.byte	0x04, 0x11
        /*069e*/ 	.short	(.L_294 - .L_293)
	.align		4
.L_293:
        /*06a0*/ 	.word	index@(_ZN5flash24flash_fwd_splitkv_kernelI23Flash_fwd_kernel_traitsILi32ELi64ELi256ELi4ELb0ELb0EN7cutlass6half_tE19Flash_kernel_traitsILi32ELi64ELi256ELi4ES3_EELb1ELb0ELb0ELb0ELb0ELb0ELb1ELb1EEEvNS_16Flash_fwd_paramsE)
        /*06a4*/ 	.word	0x00000000


	//----- nvinfo : EIATTR_REGCOUNT
	.align		4
.L_294:
        /*06a8*/ 	.byte	0x04, 0x2f
        /*06aa*/ 	.short	(.L_296 - .L_295)
	.align		4
.L_295:
        /*06ac*/ 	.word	index@(_ZN5flash24flash_fwd_splitkv_kernelI23Flash_fwd_kernel_traitsILi32ELi64ELi256ELi4ELb0ELb0EN7cutlass6half_tE19Flash_kernel_traitsILi32ELi64ELi256ELi4ES3_EELb1ELb0ELb0ELb0ELb0ELb1ELb1ELb0EEEvNS_16Flash_fwd_paramsE)
        /*06b0*/ 	.word	0x000000ff


	//----- nvinfo : EIATTR_FRAME_SIZE
	.align		4
.L_296:
        /*06b4*/ 	.byte	0x04, 0x11
        /*06b6*/ 	.short	(.L_298 - .L_297)
	.align		4
.L_297:
        /*06b8*/ 	.word	index@(_ZN5flash24flash_fwd_splitkv_kernelI23Flash_fwd_kernel_traitsILi32ELi64ELi256ELi4ELb0ELb0EN7cutlass6half_tE19Flash_kernel_traitsILi32ELi64ELi256ELi4ES3_EELb1ELb0ELb0ELb0ELb0ELb1ELb1ELb0EEEvNS_16Flash_fwd_paramsE)
        /*06bc*/ 	.word	0x00000008


	//----- nvinfo : EIATTR_REGCOUNT
	.align		4
.L_298:
        /*06c0*/ 	.byte	0x04, 0x2f
        /*06c2*/ 	.short	(.L_300 - .L_299)
	.align		4
.L_299:
        /*06c4*/ 	.word	index@(_ZN5flash24flash_fwd_splitkv_kernelI23Flash_fwd_kernel_traitsILi32ELi64ELi256ELi4ELb0ELb0EN7cutlass6half_tE19Flash_kernel_traitsILi32ELi64ELi256ELi4ES3_EELb1ELb0ELb0ELb0ELb0ELb0ELb1ELb0EEEvNS_16Flash_fwd_paramsE)
        /*06c8*/ 	.word	0x000000ff


	//----- nvinfo : EIATTR_FRAME_SIZE
	.align		4
.L_300:
        /*06cc*/ 	.byte	0x04, 0x11
        /*06ce*/ 	.short	(.L_302 - .L_301)
	.align		4
.L_301:
        /*06d0*/ 	.word	index@(_ZN5flash24flash_fwd_splitkv_kernelI23Flash_fwd_kernel_traitsILi32ELi64ELi256ELi4ELb0ELb0EN7cutlass6half_tE19Flash_kernel_traitsILi32ELi64ELi256ELi4ES3_EELb1ELb0ELb0ELb0ELb0ELb0ELb1ELb0EEEvNS_16Flash_fwd_paramsE)
        /*06d4*/ 	.word	0x00000000


	//----- nvinfo : EIATTR_REGCOUNT
	.align		4
.L_302:
        /*06d8*/ 	.byte	0x04, 0x2f
        /*06da*/ 	.short	(.L_304 - .L_303)
	.align		4
.L_303:
        /*06dc*/ 	.word	index@(_ZN5flash24flash_fwd_splitkv_kernelI23Flash_fwd_kernel_traitsILi32ELi64ELi256ELi4ELb0ELb0EN7cutlass6half_tE19Flash_kernel_traitsILi32ELi64ELi256ELi4ES3_EELb1ELb0ELb0ELb0ELb0ELb1ELb0ELb1EEEvNS_16Flash_fwd_paramsE)
        /*06e0*/ 	.word	0x000000ff


	//----- nvinfo : EIATTR_FRAME_SIZE
	.align		4
.L_304:
        /*06e4*/ 	.byte	0x04, 0x11
        /*06e6*/ 	.short	(.L_306 - .L_305)
	.align		4
.L_305:
        /*06e8*/ 	.word	index@(_ZN5flash24flash_fwd_splitkv_kernelI23Flash_fwd_kernel_traitsILi32ELi64ELi256ELi4ELb0ELb0EN7cutlass6half_tE19Flash_kernel_traitsILi32ELi64ELi256ELi4ES3_EELb1ELb0ELb0ELb0ELb0ELb1ELb0ELb1EEEvNS_16Flash_fwd_paramsE)
        /*06ec*/ 	.word	0x00000008


	//----- nvinfo : EIATTR_REGCOUNT
	.align		4
.L_306:
        /*06f0*/ 	.byte	0x04, 0x2f
        /*06f2*/ 	.short	(.L_308 - .L_307)
	.align		4
.L_307:
        /*06f4*/ 	.word	index@(_ZN5flash24flash_fwd_splitkv_kernelI23Flash_fwd_kernel_traitsILi32ELi64ELi256ELi4ELb0ELb0EN7cutlass6half_tE19Flash_kernel_traitsILi32ELi64ELi256ELi4ES3_EELb1ELb0ELb0ELb0ELb0ELb0ELb0ELb1EEEvNS_16Flash_fwd_paramsE)
        /*06f8*/ 	.word	0x000000ff


	//----- nvinfo : EIATTR_FRAME_SIZE
	.align		4
.L_308:
        /*06fc*/ 	.byte	0x04, 0x11
        /*06fe*/ 	.short	(.L_310 - .L_309)
	.align		4
.L_309:
        /*0700*/ 	.word	index@(_ZN5flash24flash_fwd_splitkv_kernelI23Flash_fwd_kernel_traitsILi32ELi64ELi256ELi4ELb0ELb0EN7cutlass6half_tE19Flash_kernel_traitsILi32ELi64ELi256ELi4ES3_EELb1ELb0ELb0ELb0ELb0ELb0ELb0ELb1EEEvNS_16Flash_fwd_paramsE)
        /*0704*/ 	.word	0x00000000


	//----- nvinfo : EIATTR_REGCOUNT
	.align		4
.L_310:
        /*0708*/ 	.byte	0x04, 0x2f
        /*070a*/ 	.short	(.L_312 - .L_311)
	.align		4
.L_311:
        /*070c*/ 	.word	index@(_ZN5flash24flash_fwd_splitkv_kernelI23Flash_fwd_kernel_traitsILi32ELi64ELi256ELi4ELb0ELb0EN7cutlass6half_tE19Flash_kernel_traitsILi32ELi64ELi256ELi4ES3_EELb1ELb0ELb0ELb0ELb0ELb1ELb0ELb0EEEvNS_16Flash_fwd_paramsE)
        /*0710*/ 	.word	0x000000fd


	//----- nvinfo : EIATTR_FRAME_SIZE
	.align		4
.L_312:
        /*0714*/ 	.byte	0x04, 0x11
        /*0716*/ 	.short	(.L_314 - .L_313)
	.align		4
.L_313:
        /*0718*/ 	.word	index@(_ZN5flash24flash_fwd_splitkv_kernelI23Flash_fwd_kernel_traitsILi32ELi64ELi256ELi4ELb0ELb0EN7cutlass6half_tE19Flash_kernel_traitsILi32ELi64ELi256ELi4ES3_EELb1ELb0ELb0ELb0ELb0ELb1ELb0ELb0EEEvNS_16Flash_fwd_paramsE)
        /*071c*/ 	.word	0x00000000


	//----- nvinfo : EIATTR_REGCOUNT
	.align		4
.L_314:
        /*0720*/ 	.byte	0x04, 0x2f
        /*0722*/ 	.short	(.L_316 - .L_315)
	.align		4
.L_315:
        /*0724*/ 	.word	index@(_ZN5flash24flash_fwd_splitkv_kernelI23Flash_fwd_kernel_traitsILi32ELi64ELi256ELi4ELb0ELb0EN7cutlass6half_tE19Flash_kernel_traitsILi32ELi64ELi256ELi4ES3_EELb1ELb0ELb0ELb0ELb0ELb0ELb0ELb0EEEvNS_16Flash_fwd_paramsE)
        /*0728*/ 	.word	0x000000ff


	//----- nvinfo : EIATTR_FRAME_SIZE
	.align		4
.L_316:
        /*072c*/ 	.byte	0x04, 0x11
        /*072e*/ 	.short	(.L_318 - .L_317)
	.align		4
.L_317:
        /*0730*/ 	.word	index@(_ZN5flash24flash_fwd_splitkv_kernelI23Flash_fwd_kernel_traitsILi32ELi64ELi256ELi4ELb0ELb0EN7cutlass6half_tE19Flash_kernel_traitsILi32ELi64ELi256ELi4ES3_EELb1ELb0ELb0ELb0ELb0ELb0ELb0ELb0EEEvNS_16Flash_fwd_paramsE)
        /*0734*/ 	.word	0x00000000


	//----- nvinfo : EIATTR_REGCOUNT
	.align		4
.L_318:
        /*0738*/ 	.byte	0x04, 0x2f
        /*073a*/ 	.short	(.L_320 - .L_319)
	.align		4
.L_319:
        /*073c*/ 	.word	index@(_ZN5flash32flash_fwd_splitkv_combine_kernelI23Flash_fwd_kernel_traitsILi32ELi64ELi256ELi4ELb0ELb0EN7cutlass6half_tE19Flash_kernel_traitsILi32ELi64ELi256ELi4ES3_EELi16ELi1ELb1EEEvNS_16Flash_fwd_paramsE)
        /*0740*/ 	.word	0x00000036


	//----- nvinfo : EIATTR_FRAME_SIZE
	.align		4
.L_320:
        /*0744*/ 	.byte	0x04, 0x11
        /*0746*/ 	.short	(.L_322 - .L_321)
	.align		4
.L_321:
        /*0748*/ 	.word	index@($__internal_13_$__cuda_sm20_div_s64)
        /*074c*/ 	.word	0x00000000


	//----- nvinfo : EIATTR_FRAME_SIZE
	.align		4
.L_322:
        /*0750*/ 	.byte	0x04, 0x11
        /*0752*/ 	.short	(.L_324 - .L_323)
	.align		4
.L_323:
        /*0754*/ 	.word	index@(_ZN5flash32flash_fwd_splitkv_combine_kernelI23Flash_fwd_kernel_traitsILi32ELi64ELi256ELi4ELb0ELb0EN7cutlass6half_tE19Flash_kernel_traitsILi32ELi64ELi256ELi4ES3_EELi16ELi1ELb1EEEvNS_16Flash_fwd_paramsE)
        /*0758*/ 	.word	0x00000000


	//----- nvinfo : EIATTR_REGCOUNT
	.align		4
.L_324:
        /*075c*/ 	.byte	0x04, 0x2f
        /*075e*/ 	.short	(.L_326 - .L_325)
	.align		4
.L_325:
        /*0760*/ 	.word	index@(_ZN5flash32flash_fwd_splitkv_combine_kernelI23Flash_fwd_kernel_traitsILi32ELi64ELi256ELi4ELb0ELb0EN7cutlass6half_tE19Flash_kernel_traitsILi32ELi64ELi256ELi4ES3_EELi16ELi2ELb1EEEvNS_16Flash_fwd_paramsE)
        /*0764*/ 	.word	0x00000036


	//----- nvinfo : EIATTR_FRAME_SIZE
	.align		4
.L_326:
        /*0768*/ 	.byte	0x04, 0x11
        /*076a*/ 	.short	(.L_328 - .L_327)
	.align		4
.L_327:
        /*076c*/ 	.word	index@($__internal_12_$__cuda_sm20_div_s64)
        /*0770*/ 	.word	0x00000000


	//----- nvinfo : EIATTR_FRAME_SIZE
	.align		4
.L_328:
        /*0774*/ 	.byte	0x04, 0x11
        /*0776*/ 	.short	(.L_330 - .L_329)
	.align		4
.L_329:
        /*0778*/ 	.word	index@(_ZN5flash32flash_fwd_splitkv_combine_kernelI23Flash_fwd_kernel_traitsILi32ELi64ELi256ELi4ELb0ELb0EN7cutlass6half_tE19Flash_kernel_traitsILi32ELi64ELi256ELi4ES3_EELi16ELi2ELb1EEEvNS_16Flash_fwd_paramsE)
        /*077c*/ 	.word	0x00000000


	//----- nvinfo : EIATTR_REGCOUNT
	.align		4
.L_330:
        /*0780*/ 	.byte	0x04, 0x2f
        /*0782*/ 	.short	(.L_332 - .L_331)
	.align		4
.L_331:
        /*0784*/ 	.word	index@(_ZN5flash32flash_fwd_splitkv_combine_kernelI23Flash_fwd_kernel_traitsILi32ELi64ELi256ELi4ELb0ELb0EN7cutlass6half_tE19Flash_kernel_traitsILi32ELi64ELi256ELi4ES3_EELi16ELi3ELb1EEEvNS_16Flash_fwd_paramsE)
        /*0788*/ 	.word	0x00000034


	//----- nvinfo : EIATTR_FRAME_SIZE
	.align		4
.L_332:
        /*078c*/ 	.byte	0x04, 0x11
        /*078e*/ 	.short	(.L_334 - .L_333)
	.align		4
.L_333:
        /*0790*/ 	.word	index@($__internal_11_$__cuda_sm20_div_s64)
        /*0794*/ 	.word	0x00000000


	//----- nvinfo : EIATTR_FRAME_SIZE
	.align		4
.L_334:
        /*0798*/ 	.byte	0x04, 0x11
        /*079a*/ 	.short	(.L_336 - .L_335)
	.align		4
.L_335:
        /*079c*/ 	.word	index@(_ZN5flash32flash_fwd_splitkv_combine_kernelI23Flash_fwd_kernel_traitsILi32ELi64ELi256ELi4ELb0ELb0EN7cutlass6half_tE19Flash_kernel_traitsILi32ELi64ELi256ELi4ES3_EELi16ELi3ELb1EEEvNS_16Flash_fwd_paramsE)
        /*07a0*/ 	.word	0x00000000


	//----- nvinfo : EIATTR_REGCOUNT
	.align		4
.L_336:
        /*07a4*/ 	.byte	0x04, 0x2f
        /*07a6*/ 	.short	(.L_338 - .L_337)
	.align		4
.L_337:
        /*07a8*/ 	.word	index@(_ZN5flash32flash_fwd_splitkv_combine_kernelI23Flash_fwd_kernel_traitsILi32ELi64ELi256ELi4ELb0ELb0EN7cutlass6half_tE19Flash_kernel_traitsILi32ELi64ELi256ELi4ES3_EELi16ELi4ELb1EEEvNS_16Flash_fwd_paramsE)
        /*07ac*/ 	.word	0x0000003a


	//----- nvinfo : EIATTR_FRAME_SIZE
	.align		4
.L_338:
        /*07b0*/ 	.byte	0x04, 0x11
        /*07b2*/ 	.short	(.L_340 - .L_339)
	.align		4
.L_339:
        /*07b4*/ 	.word	index@($__internal_10_$__cuda_sm20_div_s64)
        /*07b8*/ 	.word	0x00000000


	//----- nvinfo : EIATTR_FRAME_SIZE
	.align		4
.L_340:
        /*07bc*/ 	.byte	0x04, 0x11
        /*07be*/ 	.short	(.L_342 - .L_341)
	.align		4
.L_341:
        /*07c0*/ 	.word	index@(_ZN5flash32flash_fwd_splitkv_combine_kernelI23Flash_fwd_kernel_traitsILi32ELi64ELi256ELi4ELb0ELb0EN7cutlass6half_tE19Flash_kernel_traitsILi32ELi64ELi256ELi4ES3_EELi16ELi4ELb1EEEvNS_16Flash_fwd_paramsE)
        /*07c4*/ 	.word	0x00000000


	//----- nvinfo : EIATTR_REGCOUNT
	.align		4
.L_342:
        /*07c8*/ 	.byte	0x04, 0x2f
        /*07ca*/ 	.short	(.L_344 - .L_343)
	.align		4
.L_343:
        /*07cc*/ 	.word	index@(_ZN5flash32flash_fwd_splitkv_combine_kernelI23Flash_fwd_kernel_traitsILi32ELi64ELi256ELi4ELb0ELb0EN7cutlass6half_tE19Flash_kernel_traitsILi32ELi64ELi256ELi4ES3_EELi16ELi5ELb1EEEvNS_16Flash_fwd_paramsE)
        /*07d0*/ 	.word	0x0000003e


	//----- nvinfo : EIATTR_FRAME_SIZE
	.align		4
.L_344:
        /*07d4*/ 	.byte	0x04, 0x11
        /*07d6*/ 	.short	(.L_346 - .L_345)
	.align		4
.L_345:
        /*07d8*/ 	.word	index@($__internal_9_$__cuda_sm20_div_s64)
        /*07dc*/ 	.word	0x00000000


	//----- nvinfo : EIATTR_FRAME_SIZE
	.align		4
.L_346:
        /*07e0*/ 	.byte	0x04, 0x11
        /*07e2*/ 	.short	(.L_348 - .L_347)
	.align		4
.L_347:
        /*07e4*/ 	.word	index@(_ZN5flash32flash_fwd_splitkv_combine_kernelI23Flash_fwd_kernel_traitsILi32ELi64ELi256ELi4ELb0ELb0EN7cutlass6half_tE19Flash_kernel_traitsILi32ELi64ELi256ELi4ES3_EELi16ELi5ELb1EEEvNS_16Flash_fwd_paramsE)
        /*07e8*/ 	.word	0x00000000


	//----- nvinfo : EIATTR_REGCOUNT
	.align		4
.L_348:
        /*07ec*/ 	.byte	0x04, 0x2f
        /*07ee*/ 	.short	(.L_350 - .L_349)
	.align		4
.L_349:
        /*07f0*/ 	.word	index@(_ZN5flash32flash_fwd_splitkv_combine_kernelI23Flash_fwd_kernel_traitsILi32ELi64ELi256ELi4ELb0ELb0EN7cutlass6half_tE19Flash_kernel_traitsILi32ELi64ELi256ELi4ES3_EELi16ELi6ELb1EEEvNS_16Flash_fwd_paramsE)
        /*07f4*/ 	.word	0x0000003e


	//----- nvinfo : EIATTR_FRAME_SIZE
	.align		4
.L_350:
        /*07f8*/ 	.byte	0x04, 0x11
        /*07fa*/ 	.short	(.L_352 - .L_351)
	.align		4
.L_351:
        /*07fc*/ 	.word	index@($__internal_8_$__cuda_sm20_div_s64)
        /*0800*/ 	.word	0x00000000


	//----- nvinfo : EIATTR_FRAME_SIZE
	.align		4
.L_352:
        /*0804*/ 	.byte	0x04, 0x11
        /*0806*/ 	.short	(.L_354 - .L_353)
	.align		4
.L_353:
        /*0808*/ 	.word	index@(_ZN5flash32flash_fwd_splitkv_combine_kernelI23Flash_fwd_kernel_traitsILi32ELi64ELi256ELi4ELb0ELb0EN7cutlass6half_tE19Flash_kernel_traitsILi32ELi64ELi256ELi4ES3_EELi16ELi6ELb1EEEvNS_16Flash_fwd_paramsE)
        /*080c*/ 	.word	0x00000000


	//----- nvinfo : EIATTR_REGCOUNT
	.align		4
.L_354:
        /*0810*/ 	.byte	0x04, 0x2f
        /*0812*/ 	.short	(.L_356 - .L_355)
	.align		4
.L_355:
        /*0814*/ 	.word	index@(_ZN5flash32flash_fwd_splitkv_combine_kernelI23Flash_fwd_kernel_traitsILi32ELi64ELi256ELi4ELb0ELb0EN7cutlass6half_tE19Flash_kernel_traitsILi32ELi64ELi256ELi4ES3_EELi16ELi7ELb1EEEvNS_16Flash_fwd_paramsE)
        /*0818*/ 	.word	0x00000046


	//----- nvinfo : EIATTR_FRAME_SIZE
	.align		4
.L_356:
        /*081c*/ 	.byte	0x04, 0x11
        /*081e*/ 	.short	(.L_358 - .L_357)
	.align		4
.L_357:
        /*0820*/ 	.word	index@($__internal_7_$__cuda_sm20_div_s64)
        /*0824*/ 	.word	0x00000000


	//----- nvinfo : EIATTR_FRAME_SIZE
	.align		4
.L_358:
        /*0828*/ 	.byte	0x04, 0x11
        /*082a*/ 	.short	(.L_360 - .L_359)
	.align		4
.L_359:
        /*082c*/ 	.word	index@(_ZN5flash32flash_fwd_splitkv_combine_kernelI23Flash_fwd_kernel_traitsILi32ELi64ELi256ELi4ELb0ELb0EN7cutlass6half_tE19Flash_kernel_traitsILi32ELi64ELi256ELi4ES3_EELi16ELi7ELb1EEEvNS_16Flash_fwd_paramsE)
        /*0830*/ 	.word	0x00000000


	//----- nvinfo : EIATTR_REGCOUNT
	.align		4
.L_360:
        /*0834*/ 	.byte	0x04, 0x2f
        /*0836*/ 	.short	(.L_362 - .L_361)
	.align		4
.L_361:
        /*0838*/ 	.word	index@(_ZN5flash32flash_fwd_splitkv_combine_kernelI23Flash_fwd_kernel_traitsILi32ELi64ELi256ELi4ELb0ELb0EN7cutlass6half_tE19Flash_kernel_traitsILi32ELi64ELi256ELi4ES3_EELi16ELi1ELb0EEEvNS_16Flash_fwd_paramsE)
        /*083c*/ 	.word	0x00000036


	//----- nvinfo : EIATTR_FRAME_SIZE
	.align		4
.L_362:
        /*0840*/ 	.byte	0x04, 0x11
        /*0842*/ 	.short	(.L_364 - .L_363)
	.align		4
.L_363:
        /*0844*/ 	.word	index@($__internal_6_$__cuda_sm20_div_s64)
        /*0848*/ 	.word	0x00000000


	//----- nvinfo : EIATTR_FRAME_SIZE
	.align		4
.L_364:
        /*084c*/ 	.byte	0x04, 0x11
        /*084e*/ 	.short	(.L_366 - .L_365)
	.align		4
.L_365:
        /*0850*/ 	.word	index@(_ZN5flash32flash_fwd_splitkv_combine_kernelI23Flash_fwd_kernel_traitsILi32ELi64ELi256ELi4ELb0ELb0EN7cutlass6half_tE19Flash_kernel_traitsILi32ELi64ELi256ELi4ES3_EELi16ELi1ELb0EEEvNS_16Flash_fwd_paramsE)
        /*0854*/ 	.word	0x00000000


	//----- nvinfo : EIATTR_REGCOUNT
	.align		4
.L_366:
        /*0858*/ 	.byte	0x04, 0x2f
        /*085a*/ 	.short	(.L_368 - .L_367)
	.align		4
.L_367:
        /*085c*/ 	.word	index@(_ZN5flash32flash_fwd_splitkv_combine_kernelI23Flash_fwd_kernel_traitsILi32ELi64ELi256ELi4ELb0ELb0EN7cutlass6half_tE19Flash_kernel_traitsILi32ELi64ELi256ELi4ES3_EELi16ELi2ELb0EEEvNS_16Flash_fwd_paramsE)
        /*0860*/ 	.word	0x00000036


	//----- nvinfo : EIATTR_FRAME_SIZE
	.align		4
.L_368:
        /*0864*/ 	.byte	0x04, 0x11
        /*0866*/ 	.short	(.L_370 - .L_369)
	.align		4
.L_369:
        /*0868*/ 	.word	index@($__internal_5_$__cuda_sm20_div_s64)
        /*086c*/ 	.word	0x00000000


	//----- nvinfo : EIATTR_FRAME_SIZE
	.align		4
.L_370:
        /*0870*/ 	.byte	0x04, 0x11
        /*0872*/ 	.short	(.L_372 - .L_371)
	.align		4
.L_371:
        /*0874*/ 	.word	index@(_ZN5flash32flash_fwd_splitkv_combine_kernelI23Flash_fwd_kernel_traitsILi32ELi64ELi256ELi4ELb0ELb0EN7cutlass6half_tE19Flash_kernel_traitsILi32ELi64ELi256ELi4ES3_EELi16ELi2ELb0EEEvNS_16Flash_fwd_paramsE)
        /*0878*/ 	.word	0x00000000


	//----- nvinfo : EIATTR_REGCOUNT
	.align		4
.L_372:
        /*087c*/ 	.byte	0x04, 0x2f
        /*087e*/ 	.short	(.L_374 - .L_373)
	.align		4
.L_373:
        /*0880*/ 	.word	index@(_ZN5flash32flash_fwd_splitkv_combine_kernelI23Flash_fwd_kernel_traitsILi32ELi64ELi256ELi4ELb0ELb0EN7cutlass6half_tE19Flash_kernel_traitsILi32ELi64ELi256ELi4ES3_EELi16ELi3ELb0EEEvNS_16Flash_fwd_paramsE)
        /*0884*/ 	.word	0x00000034


	//----- nvinfo : EIATTR_FRAME_SIZE
	.align		4
.L_374:
        /*0888*/ 	.byte	0x04, 0x11
        /*088a*/ 	.short	(.L_376 - .L_375)
	.align		4
.L_375:
        /*088c*/ 	.word	index@($__internal_4_$__cuda_sm20_div_s64)
        /*0890*/ 	.word	0x00000000


	//----- nvinfo : EIATTR_FRAME_SIZE
	.align		4
.L_376:
        /*0894*/ 	.byte	0x04, 0x11
        /*0896*/ 	.short	(.L_378 - .L_377)
	.align		4
.L_377:
        /*0898*/ 	.word	index@(_ZN5flash32flash_fwd_splitkv_combine_kernelI23Flash_fwd_kernel_traitsILi32ELi64ELi256ELi4ELb0ELb0EN7cutlass6half_tE19Flash_kernel_traitsILi32ELi64ELi256ELi4ES3_EELi16ELi3ELb0EEEvNS_16Flash_fwd_paramsE)
        /*089c*/ 	.word	0x00000000


	//----- nvinfo : EIATTR_REGCOUNT
	.align		4
.L_378:
        /*08a0*/ 	.byte	0x04, 0x2f
        /*08a2*/ 	.short	(.L_380 - .L_379)
	.align		4
.L_379:
        /*08a4*/ 	.word	index@(_ZN5flash32flash_fwd_splitkv_combine_kernelI23Flash_fwd_kernel_traitsILi32ELi64ELi256ELi4ELb0ELb0EN7cutlass6half_tE19Flash_kernel_traitsILi32ELi64ELi256ELi4ES3_EELi16ELi4ELb0EEEvNS_16Flash_fwd_paramsE)
        /*08a8*/ 	.word	0x0000003a


	//----- nvinfo : EIATTR_FRAME_SIZE
	.align		4
.L_380:
        /*08ac*/ 	.byte	0x04, 0x11
        /*08ae*/ 	.short	(.L_382 - .L_381)
	.align		4
.L_381:
        /*08b0*/ 	.word	index@($__internal_3_$__cuda_sm20_div_s64)
        /*08b4*/ 	.word	0x00000000


	//----- nvinfo : EIATTR_FRAME_SIZE
	.align		4
.L_382:
        /*08b8*/ 	.byte	0x04, 0x11
        /*08ba*/ 	.short	(.L_384 - .L_383)
	.align		4
.L_383:
        /*08bc*/ 	.word	index@(_ZN5flash32flash_fwd_splitkv_combine_kernelI23Flash_fwd_kernel_traitsILi32ELi64ELi256ELi4ELb0ELb0EN7cutlass6half_tE19Flash_kernel_traitsILi32ELi64ELi256ELi4ES3_EELi16ELi4ELb0EEEvNS_16Flash_fwd_paramsE)
        /*08c0*/ 	.word	0x00000000


	//----- nvinfo : EIATTR_REGCOUNT
	.align		4
.L_384:
        /*08c4*/ 	.byte	0x04, 0x2f
        /*08c6*/ 	.short	(.L_386 - .L_385)
	.align		4
.L_385:
        /*08c8*/ 	.word	index@(_ZN5flash32flash_fwd_splitkv_combine_kernelI23Flash_fwd_kernel_traitsILi32ELi64ELi256ELi4ELb0ELb0EN7cutlass6half_tE19Flash_kernel_traitsILi32ELi64ELi256ELi4ES3_EELi16ELi5ELb0EEEvNS_16Flash_fwd_paramsE)
        /*08cc*/ 	.word	0x0000003e


	//----- nvinfo : EIATTR_FRAME_SIZE
	.align		4
.L_386:
        /*08d0*/ 	.byte	0x04, 0x11
        /*08d2*/ 	.short	(.L_388 - .L_387)
	.align		4
.L_387:
        /*08d4*/ 	.word	index@($__internal_2_$__cuda_sm20_div_s64)
        /*08d8*/ 	.word	0x00000000


	//----- nvinfo : EIATTR_FRAME_SIZE
	.align		4
.L_388:
        /*08dc*/ 	.byte	0x04, 0x11
        /*08de*/ 	.short	(.L_390 - .L_389)
	.align		4
.L_389:
        /*08e0*/ 	.word	index@(_ZN5flash32flash_fwd_splitkv_combine_kernelI23Flash_fwd_kernel_traitsILi32ELi64ELi256ELi4ELb0ELb0EN7cutlass6half_tE19Flash_kernel_traitsILi32ELi64ELi256ELi4ES3_EELi16ELi5ELb0EEEvNS_16Flash_fwd_paramsE)
        /*08e4*/ 	.word	0x00000000


	//----- nvinfo : EIATTR_REGCOUNT
	.align		4
.L_390:
        /*08e8*/ 	.byte	0x04, 0x2f
        /*08ea*/ 	.short	(.L_392 - .L_391)
	.align		4
.L_391:
        /*08ec*/ 	.word	index@(_ZN5flash32flash_fwd_splitkv_combine_kernelI23Flash_fwd_kernel_traitsILi32ELi64ELi256ELi4ELb0ELb0EN7cutlass6half_tE19Flash_kernel_traitsILi32ELi64ELi256ELi4ES3_EELi16ELi6ELb0EEEvNS_16Flash_fwd_paramsE)
        /*08f0*/ 	.word	0x0000003e


	//----- nvinfo : EIATTR_FRAME_SIZE
	.align		4
.L_392:
        /*08f4*/ 	.byte	0x04, 0x11
        /*08f6*/ 	.short	(.L_394 - .L_393)
	.align		4
.L_393:
        /*08f8*/ 	.word	index@($__internal_1_$__cuda_sm20_div_s64)
        /*08fc*/ 	.word	0x00000000


	//----- nvinfo : EIATTR_FRAME_SIZE
	.align		4
.L_394:
        /*0900*/ 	.byte	0x04, 0x11
        /*0902*/ 	.short	(.L_396 - .L_395)
	.align		4
.L_395:
        /*0904*/ 	.word	index@(_ZN5flash32flash_fwd_splitkv_combine_kernelI23Flash_fwd_kernel_traitsILi32ELi64ELi256ELi4ELb0ELb0EN7cutlass6half_tE19Flash_kernel_traitsILi32ELi64ELi256ELi4ES3_EELi16ELi6ELb0EEEvNS_16Flash_fwd_paramsE)
        /*0908*/ 	.word	0x00000000


	//----- nvinfo : EIATTR_REGCOUNT
	.align		4
.L_396:
        /*090c*/ 	.byte	0x04, 0x2f
        /*090e*/ 	.short	(.L_398 - .L_397)
	.align		4
.L_397:
        /*0910*/ 	.word	index@(_ZN5flash32flash_fwd_splitkv_combine_kernelI23Flash_fwd_kernel_traitsILi32ELi64ELi256ELi4ELb0ELb0EN7cutlass6half_tE19Flash_kernel_traitsILi32ELi64ELi256ELi4ES3_EELi16ELi7ELb0EEEvNS_16Flash_fwd_paramsE)
        /*0914*/ 	.word	0x00000046


	//----- nvinfo : EIATTR_FRAME_SIZE
	.align		4
.L_398:
        /*0918*/ 	.byte	0x04, 0x11
        /*091a*/ 	.short	(.L_400 - .L_399)
	.align		4
.L_399:
        /*091c*/ 	.word	index@($__internal_0_$__cuda_sm20_div_s64)
        /*0920*/ 	.word	0x00000000


	//----- nvinfo : EIATTR_FRAME_SIZE
	.align		4
.L_400:
        /*0924*/ 	.byte	0x04, 0x11
        /*0926*/ 	.short	(.L_402 - .L_401)
	.align		4
.L_401:
        /*0928*/ 	.word	index@(_ZN5flash32flash_fwd_splitkv_combine_kernelI23Flash_fwd_kernel_traitsILi32ELi64ELi256ELi4ELb0ELb0EN7cutlass6half_tE19Flash_kernel_traitsILi32ELi64ELi256ELi4ES3_EELi16ELi7ELb0EEEvNS_16Flash_fwd_paramsE)
        /*092c*/ 	.word	0x00000000


	//----- nvinfo : EIATTR_MIN_STACK_SIZE
	.align		4
.L_402:
        /*0930*/ 	.byte	0x04, 0x12
        /*0932*/ 	.short	(.L_404 - .L_403)
	.align		4
.L_403:
        /*0934*/ 	.word	index@(_ZN5flash32flash_fwd_splitkv_combine_kernelI23Flash_fwd_kernel_traitsILi32ELi64ELi256ELi4ELb0ELb0EN7cutlass6half_tE19Flash_kernel_traitsILi32ELi64ELi256ELi4ES3_EELi16ELi7ELb0EEEvNS_16Flash_fwd_paramsE)
        /*0938*/ 	.word	0x00000000


	//----- nvinfo : EIATTR_MIN_STACK_SIZE
	.align		4
.L_404:
        /*093c*/ 	.byte	0x04, 0x12
        /*093e*/ 	.short	(.L_406 - .L_405)
	.align		4
.L_405:
        /*0940*/ 	.word	index@(_ZN5flash32flash_fwd_splitkv_combine_kernelI23Flash_fwd_kernel_traitsILi32ELi64ELi256ELi4ELb0ELb0EN7cutlass6half_tE19Flash_kernel_traitsILi32ELi64ELi256ELi4ES3_EELi16ELi6ELb0EEEvNS_16Flash_fwd_paramsE)
        /*0944*/ 	.word	0x00000000


	//----- nvinfo : EIATTR_MIN_STACK_SIZE
	.align		4
.L_406:
        /*0948*/ 	.byte	0x04, 0x12
        /*094a*/ 	.short	(.L_408 - .L_407)
	.align		4
.L_407:
        /*094c*/ 	.word	index@(_ZN5flash32flash_fwd_splitkv_combine_kernelI23Flash_fwd_kernel_traitsILi32ELi64ELi256ELi4ELb0ELb0EN7cutlass6half_tE19Flash_kernel_traitsILi32ELi64ELi256ELi4ES3_EELi16ELi5ELb0EEEvNS_16Flash_fwd_paramsE)
        /*0950*/ 	.word	0x00000000


	//----- nvinfo : EIATTR_MIN_STACK_SIZE
	.align		4
.L_408:
        /*0954*/ 	.byte	0x04, 0x12
        /*0956*/ 	.short	(.L_410 - .L_409)
	.align		4
.L_409:
        /*0958*/ 	.word	index@(_ZN5flash32flash_fwd_splitkv_combine_kernelI23Flash_fwd_kernel_traitsILi32ELi64ELi256ELi4ELb0ELb0EN7cutlass6half_tE19Flash_kernel_traitsILi32ELi64ELi256ELi4ES3_EELi16ELi4ELb0EEEvNS_16Flash_fwd_paramsE)
        /*095c*/ 	.word	0x00000000


	//----- nvinfo : EIATTR_MIN_STACK_SIZE
	.align		4
.L_410:
        /*0960*/ 	.byte	0x04, 0x12
        /*0962*/ 	.short	(.L_412 - .L_411)
	.align		4
.L_411:
        /*0964*/ 	.word	index@(_ZN5flash32flash_fwd_splitkv_combine_kernelI23Flash_fwd_kernel_traitsILi32ELi64ELi256ELi4ELb0ELb0EN7cutlass6half_tE19Flash_kernel_traitsILi32ELi64ELi256ELi4ES3_EELi16ELi3ELb0EEEvNS_16Flash_fwd_paramsE)
        /*0968*/ 	.word	0x00000000


	//----- nvinfo : EIATTR_MIN_STACK_SIZE
	.align		4
.L_412:
        /*096c*/ 	.byte	0x04, 0x12
        /*096e*/ 	.short	(.L_414 - .L_413)
	.align		4
.L_413:
        /*0970*/ 	.word	index@(_ZN5flash32flash_fwd_splitkv_combine_kernelI23Flash_fwd_kernel_traitsILi32ELi64ELi256ELi4ELb0ELb0EN7cutlass6half_tE19Flash_kernel_traitsILi32ELi64ELi256ELi4ES3_EELi16ELi2ELb0EEEvNS_16Flash_fwd_paramsE)
        /*0974*/ 	.word	0x00000000


	//----- nvinfo : EIATTR_MIN_STACK_SIZE
	.align		4
.L_414:
        /*0978*/ 	.byte	0x04, 0x12
        /*097a*/ 	.short	(.L_416 - .L_415)
	.align		4
.L_415:
        /*097c*/ 	.word	index@(_ZN5flash32flash_fwd_splitkv_combine_kernelI23Flash_fwd_kernel_traitsILi32ELi64ELi256ELi4ELb0ELb0EN7cutlass6half_tE19Flash_kernel_traitsILi32ELi64ELi256ELi4ES3_EELi16ELi1ELb0EEEvNS_16Flash_fwd_paramsE)
        /*0980*/ 	.word	0x00000000


	//----- nvinfo : EIATTR_MIN_STACK_SIZE
	.align		4
.L_416:
        /*0984*/ 	.byte	0x04, 0x12
        /*0986*/ 	.short	(.L_418 - .L_417)
	.align		4
.L_417:
        /*0988*/ 	.word	index@(_ZN5flash32flash_fwd_splitkv_combine_kernelI23Flash_fwd_kernel_traitsILi32ELi64ELi256ELi4ELb0ELb0EN7cutlass6half_tE19Flash_kernel_traitsILi32ELi64ELi256ELi4ES3_EELi16ELi7ELb1EEEvNS_16Flash_fwd_paramsE)
        /*098c*/ 	.word	0x00000000


	//----- nvinfo : EIATTR_MIN_STACK_SIZE
	.align		4
.L_418:
        /*0990*/ 	.byte	0x04, 0x12
        /*0992*/ 	.short	(.L_420 - .L_419)
	.align		4
.L_419:
        /*0994*/ 	.word	index@(_ZN5flash32flash_fwd_splitkv_combine_kernelI23Flash_fwd_kernel_traitsILi32ELi64ELi256ELi4ELb0ELb0EN7cutlass6half_tE19Flash_kernel_traitsILi32ELi64ELi256ELi4ES3_EELi16ELi6ELb1EEEvNS_16Flash_fwd_paramsE)
        /*0998*/ 	.word	0x00000000


	//----- nvinfo : EIATTR_MIN_STACK_SIZE
	.align		4
.L_420:
        /*099c*/ 	.byte	0x04, 0x12
        /*099e*/ 	.short	(.L_422 - .L_421)
	.align		4
.L_421:
        /*09a0*/ 	.word	index@(_ZN5flash32flash_fwd_splitkv_combine_kernelI23Flash_fwd_kernel_traitsILi32ELi64ELi256ELi4ELb0ELb0EN7cutlass6half_tE19Flash_kernel_traitsILi32ELi64ELi256ELi4ES3_EELi16ELi5ELb1EEEvNS_16Flash_fwd_paramsE)
        /*09a4*/ 	.word	0x00000000


	//----- nvinfo : EIATTR_MIN_STACK_SIZE
	.align		4
.L_422:
        /*09a8*/ 	.byte	0x04, 0x12
        /*09aa*/ 	.short	(.L_424 - .L_423)
	.align		4
.L_423:
        /*09ac*/ 	.word	index@(_ZN5flash32flash_fwd_splitkv_combine_kernelI23Flash_fwd_kernel_traitsILi32ELi64ELi256ELi4ELb0ELb0EN7cutlass6half_tE19Flash_kernel_traitsILi32ELi64ELi256ELi4ES3_EELi16ELi4ELb1EEEvNS_16Flash_fwd_paramsE)
        /*09b0*/ 	.word	0x00000000


	//----- nvinfo : EIATTR_MIN_STACK_SIZE
	.align		4
.L_424:
        /*09b4*/ 	.byte	0x04, 0x12
        /*09b6*/ 	.short	(.L_426 - .L_425)
	.align		4
.L_425:
        /*09b8*/ 	.word	index@(_ZN5flash32flash_fwd_splitkv_combine_kernelI23Flash_fwd_kernel_traitsILi32ELi64ELi256ELi4ELb0ELb0EN7cutlass6half_tE19Flash_kernel_traitsILi32ELi64ELi256ELi4ES3_EELi16ELi3ELb1EEEvNS_16Flash_fwd_paramsE)
        /*09bc*/ 	.word	0x00000000


	//----- nvinfo : EIATTR_MIN_STACK_SIZE
	.align		4
.L_426:
        /*09c0*/ 	.byte	0x04, 0x12
        /*09c2*/ 	.short	(.L_428 - .L_427)
	.align		4
.L_427:
        /*09c4*/ 	.word	index@(_ZN5flash32flash_fwd_splitkv_combine_kernelI23Flash_fwd_kernel_traitsILi32ELi64ELi256ELi4ELb0ELb0EN7cutlass6half_tE19Flash_kernel_traitsILi32ELi64ELi256ELi4ES3_EELi16ELi2ELb1EEEvNS_16Flash_fwd_paramsE)
        /*09c8*/ 	.word	0x00000000


	//----- nvinfo : EIATTR_MIN_STACK_SIZE
	.align		4
.L_428:
        /*09cc*/ 	.byte	0x04, 0x12
        /*09ce*/ 	.short	(.L_430 - .L_429)
	.align		4
.L_429:
        /*09d0*/ 	.word	index@(_ZN5flash32flash_fwd_splitkv_combine_kernelI23Flash_fwd_kernel_traitsILi32ELi64ELi256ELi4ELb0ELb0EN7cutlass6half_tE19Flash_kernel_traitsILi32ELi64ELi256ELi4ES3_EELi16ELi1ELb1EEEvNS_16Flash_fwd_paramsE)
        /*09d4*/ 	.word	0x00000000


	//----- nvinfo : EIATTR_MIN_STACK_SIZE
	.align		4
.L_430:
        /*09d8*/ 	.byte	0x04, 0x12
        /*09da*/ 	.short	(.L_432 - .L_431)
	.align		4
.L_431:
        /*09dc*/ 	.word	index@(_ZN5flash24flash_fwd_splitkv_kernelI23Flash_fwd_kernel_traitsILi32ELi64ELi256ELi4ELb0ELb0EN7cutlass6half_tE19Flash_kernel_traitsILi32ELi64ELi256ELi4ES3_EELb1ELb0ELb0ELb0ELb0ELb0ELb0ELb0EEEvNS_16Flash_fwd_paramsE)
        /*09e0*/ 	.word	0x00000000


	//----- nvinfo : EIATTR_MIN_STACK_SIZE
	.align		4
.L_432:
        /*09e4*/ 	.byte	0x04, 0x12
        /*09e6*/ 	.short	(.L_434 - .L_433)
	.align		4
.L_433:
        /*09e8*/ 	.word	index@(_ZN5flash24flash_fwd_splitkv_kernelI23Flash_fwd_kernel_traitsILi32ELi64ELi256ELi4ELb0ELb0EN7cutlass6half_tE19Flash_kernel_traitsILi32ELi64ELi256ELi4ES3_EELb1ELb0ELb0ELb0ELb0ELb1ELb0ELb0EEEvNS_16Flash_fwd_paramsE)
        /*09ec*/ 	.word	0x00000000


	//----- nvinfo : EIATTR_MIN_STACK_SIZE
	.align		4
.L_434:
        /*09f0*/ 	.byte	0x04, 0x12
        /*09f2*/ 	.short	(.L_436 - .L_435)
	.align		4
.L_435:
        /*09f4*/ 	.word	index@(_ZN5flash24flash_fwd_splitkv_kernelI23Flash_fwd_kernel_traitsILi32ELi64ELi256ELi4ELb0ELb0EN7cutlass6half_tE19Flash_kernel_traitsILi32ELi64ELi256ELi4ES3_EELb1ELb0ELb0ELb0ELb0ELb0ELb0ELb1EEEvNS_16Flash_fwd_paramsE)
        /*09f8*/ 	.word	0x00000000


	//----- nvinfo : EIATTR_MIN_STACK_SIZE
	.align		4
.L_436:
        /*09fc*/ 	.byte	0x04, 0x12
        /*09fe*/ 	.short	(.L_438 - .L_437)
	.align		4
.L_437:
        /*0a00*/ 	.word	index@(_ZN5flash24flash_fwd_splitkv_kernelI23Flash_fwd_kernel_traitsILi32ELi64ELi256ELi4ELb0ELb0EN7cutlass6half_tE19Flash_kernel_traitsILi32ELi64ELi256ELi4ES3_EELb1ELb0ELb0ELb0ELb0ELb1ELb0ELb1EEEvNS_16Flash_fwd_paramsE)
        /*0a04*/ 	.word	0x00000008


	//----- nvinfo : EIATTR_MIN_STACK_SIZE
	.align		4
.L_438:
        /*0a08*/ 	.byte	0x04, 0x12
        /*0a0a*/ 	.short	(.L_440 - .L_439)
	.align		4
.L_439:
        /*0a0c*/ 	.word	index@(_ZN5flash24flash_fwd_splitkv_kernelI23Flash_fwd_kernel_traitsILi32ELi64ELi256ELi4ELb0ELb0EN7cutlass6half_tE19Flash_kernel_traitsILi32ELi64ELi256ELi4ES3_EELb1ELb0ELb0ELb0ELb0ELb0ELb1ELb0EEEvNS_16Flash_fwd_paramsE)
        /*0a10*/ 	.word	0x00000000


	//----- nvinfo : EIATTR_MIN_STACK_SIZE
	.align		4
.L_440:
        /*0a14*/ 	.byte	0x04, 0x12
        /*0a16*/ 	.short	(.L_442 - .L_441)
	.align		4
.L_441:
        /*0a18*/ 	.word	index@(_ZN5flash24flash_fwd_splitkv_kernelI23Flash_fwd_kernel_traitsILi32ELi64ELi256ELi4ELb0ELb0EN7cutlass6half_tE19Flash_kernel_traitsILi32ELi64ELi256ELi4ES3_EELb1ELb0ELb0ELb0ELb0ELb1ELb1ELb0EEEvNS_16Flash_fwd_paramsE)
        /*0a1c*/ 	.word	0x00000008


	//----- nvinfo : EIATTR_MIN_STACK_SIZE
	.align		4
.L_442:
        /*0a20*/ 	.byte	0x04, 0x12
        /*0a22*/ 	.short	(.L_444 - .L_443)
	.align		4
.L_443:
        /*0a24*/ 	.word	index@(_ZN5flash24flash_fwd_splitkv_kernelI23Flash_fwd_kernel_traitsILi32ELi64ELi256ELi4ELb0ELb0EN7cutlass6half_tE19Flash_kernel_traitsILi32ELi64ELi256ELi4ES3_EELb1ELb0ELb0ELb0ELb0ELb0ELb1ELb1EEEvNS_16Flash_fwd_paramsE)
        /*0a28*/ 	.word	0x00000000


	//----- nvinfo : EIATTR_MIN_STACK_SIZE
	.align		4
.L_444:
        /*0a2c*/ 	.byte	0x04, 0x12
        /*0a2e*/ 	.short	(.L_446 - .L_445)
	.align		4
.L_445:
        /*0a30*/ 	.word	index@(_ZN5flash24flash_fwd_splitkv_kernelI23Flash_fwd_kernel_traitsILi32ELi64ELi256ELi4ELb0ELb0EN7cutlass6half_tE19Flash_kernel_traitsILi32ELi64ELi256ELi4ES3_EELb1ELb0ELb0ELb0ELb0ELb1ELb1ELb1EEEvNS_16Flash_fwd_paramsE)
        /*0a34*/ 	.word	0x00000008


	//----- nvinfo : EIATTR_MIN_STACK_SIZE
	.align		4
.L_446:
        /*0a38*/ 	.byte	0x04, 0x12
        /*0a3a*/ 	.short	(.L_448 - .L_447)
	.align		4
.L_447:
        /*0a3c*/ 	.word	index@(_ZN5flash24flash_fwd_splitkv_kernelI23Flash_fwd_kernel_traitsILi32ELi64ELi256ELi4ELb0ELb0EN7cutlass6half_tE19Flash_kernel_traitsILi32ELi64ELi256ELi4ES3_EELb1ELb0ELb0ELb1ELb1ELb0ELb0ELb0EEEvNS_16Flash_fwd_paramsE)
        /*0a40*/ 	.word	0x00000000


	//----- nvinfo : EIATTR_MIN_STACK_SIZE
	.align		4
.L_448:
        /*0a44*/ 	.byte	0x04, 0x12
        /*0a46*/ 	.short	(.L_450 - .L_449)
	.align		4
.L_449:
        /*0a48*/ 	.word	index@(_ZN5flash24flash_fwd_splitkv_kernelI23Flash_fwd_kernel_traitsILi32ELi64ELi256ELi4ELb0ELb0EN7cutlass6half_tE19Flash_kernel_traitsILi32ELi64ELi256ELi4ES3_EELb1ELb0ELb0ELb1ELb1ELb1ELb0ELb0EEEvNS_16Flash_fwd_paramsE)
        /*0a4c*/ 	.word	0x00000000


	//----- nvinfo : EIATTR_MIN_STACK_SIZE
	.align		4
.L_450:
        /*0a50*/ 	.byte	0x04, 0x12
        /*0a52*/ 	.short	(.L_452 - .L_451)
	.align		4
.L_451:
        /*0a54*/ 	.word	index@(_ZN5flash24flash_fwd_splitkv_kernelI23Flash_fwd_kernel_traitsILi32ELi64ELi256ELi4ELb0ELb0EN7cutlass6half_tE19Flash_kernel_traitsILi32ELi64ELi256ELi4ES3_EELb1ELb0ELb0ELb1ELb1ELb0ELb1ELb0EEEvNS_16Flash_fwd_paramsE)
        /*0a58*/ 	.word	0x00000000


	//----- nvinfo : EIATTR_MIN_STACK_SIZE
	.align		4
.L_452:
        /*0a5c*/ 	.byte	0x04, 0x12
        /*0a5e*/ 	.short	(.L_454 - .L_453)
	.align		4
.L_453:
        /*0a60*/ 	.word	index@(_ZN5flash24flash_fwd_splitkv_kernelI23Flash_fwd_kernel_traitsILi32ELi64ELi256ELi4ELb0ELb0EN7cutlass6half_tE19Flash_kernel_traitsILi32ELi64ELi256ELi4ES3_EELb1ELb0ELb0ELb1ELb1ELb1ELb1ELb0EEEvNS_16Flash_fwd_paramsE)
        /*0a64*/ 	.word	0x00000008


	//----- nvinfo : EIATTR_MIN_STACK_SIZE
	.align		4
.L_454:
        /*0a68*/ 	.byte	0x04, 0x12
        /*0a6a*/ 	.short	(.L_456 - .L_455)
	.align		4
.L_455:
        /*0a6c*/ 	.word	index@(_ZN5flash24flash_fwd_splitkv_kernelI23Flash_fwd_kernel_traitsILi32ELi64ELi256ELi4ELb0ELb0EN7cutlass6half_tE19Flash_kernel_traitsILi32ELi64ELi256ELi4ES3_EELb1ELb0ELb0ELb0ELb1ELb0ELb0ELb0EEEvNS_16Flash_fwd_paramsE)
        /*0a70*/ 	.word	0x00000000


	//----- nvinfo : EIATTR_MIN_STACK_SIZE
	.align		4
.L_456:
        /*0a74*/ 	.byte	0x04, 0x12
        /*0a76*/ 	.short	(.L_458 - .L_457)
	.align		4
.L_457:
        /*0a78*/ 	.word	index@(_ZN5flash24flash_fwd_splitkv_kernelI23Flash_fwd_kernel_traitsILi32ELi64ELi256ELi4ELb0ELb0EN7cutlass6half_tE19Flash_kernel_traitsILi32ELi64ELi256ELi4ES3_EELb1ELb0ELb0ELb0ELb1ELb1ELb0ELb0EEEvNS_16Flash_fwd_paramsE)
        /*0a7c*/ 	.word	0x00000000


	//----- nvinfo : EIATTR_MIN_STACK_SIZE
	.align		4
.L_458:
        /*0a80*/ 	.byte	0x04, 0x12
        /*0a82*/ 	.short	(.L_460 - .L_459)
	.align		4
.L_459:
        /*0a84*/ 	.word	index@(_ZN5flash24flash_fwd_splitkv_kernelI23Flash_fwd_kernel_traitsILi32ELi64ELi256ELi4ELb0ELb0EN7cutlass6half_tE19Flash_kernel_traitsILi32ELi64ELi256ELi4ES3_EELb1ELb0ELb1ELb0ELb0ELb0ELb0ELb0EEEvNS_16Flash_fwd_paramsE)
        /*0a88*/ 	.word	0x00000000


	//----- nvinfo : EIATTR_MIN_STACK_SIZE
	.align		4
.L_460:
        /*0a8c*/ 	.byte	0x04, 0x12
        /*0a8e*/ 	.short	(.L_462 - .L_461)
	.align		4
.L_461:
        /*0a90*/ 	.word	index@(_ZN5flash24flash_fwd_splitkv_kernelI23Flash_fwd_kernel_traitsILi32ELi64ELi256ELi4ELb0ELb0EN7cutlass6half_tE19Flash_kernel_traitsILi32ELi64ELi256ELi4ES3_EELb1ELb0ELb1ELb0ELb0ELb1ELb0ELb0EEEvNS_16Flash_fwd_paramsE)
        /*0a94*/ 	.word	0x00000008


	//----- nvinfo : EIATTR_MIN_STACK_SIZE
	.align		4
.L_462:
        /*0a98*/ 	.byte	0x04, 0x12
        /*0a9a*/ 	.short	(.L_464 - .L_463)
	.align		4
.L_463:
        /*0a9c*/ 	.word	index@(_ZN5flash24flash_fwd_splitkv_kernelI23Flash_fwd_kernel_traitsILi32ELi64ELi256ELi4ELb0ELb0EN7cutlass6half_tE19Flash_kernel_traitsILi32ELi64ELi256ELi4ES3_EELb1ELb0ELb0ELb0ELb1ELb0ELb0ELb1EEEvNS_16Flash_fwd_paramsE)
        /*0aa0*/ 	.word	0x00000000


	//----- nvinfo : EIATTR_MIN_STACK_SIZE
	.align		4
.L_464:
        /*0aa4*/ 	.byte	0x04, 0x12
        /*0aa6*/ 	.short	(.L_466 - .L_465)
	.align		4
.L_465:
        /*0aa8*/ 	.word	index@(_ZN5flash24flash_fwd_splitkv_kernelI23Flash_fwd_kernel_traitsILi32ELi64ELi256ELi4ELb0ELb0EN7cutlass6half_tE19Flash_kernel_traitsILi32ELi64ELi256ELi4ES3_EELb1ELb0ELb0ELb0ELb1ELb1ELb0ELb1EEEvNS_16Flash_fwd_paramsE)
        /*0aac*/ 	.word	0x00000008


	//----- nvinfo : EIATTR_MIN_STACK_SIZE
	.align		4
.L_466:
        /*0ab0*/ 	.byte	0x04, 0x12
        /*0ab2*/ 	.short	(.L_468 - .L_467)
	.align		4
.L_467:
        /*0ab4*/ 	.word	index@(_ZN5flash24flash_fwd_splitkv_kernelI23Flash_fwd_kernel_traitsILi32ELi64ELi256ELi4ELb0ELb0EN7cutlass6half_tE19Flash_kernel_traitsILi32ELi64ELi256ELi4ES3_EELb1ELb0ELb1ELb0ELb0ELb0ELb0ELb1EEEvNS_16Flash_fwd_paramsE)
        /*0ab8*/ 	.word	0x00000000


	//----- nvinfo : EIATTR_MIN_STACK_SIZE
	.align		4
.L_468:
        /*0abc*/ 	.byte	0x04, 0x12
        /*0abe*/ 	.short	(.L_470 - .L_469)
	.align		4
.L_469:
        /*0ac0*/ 	.word	index@(_ZN5flash24flash_fwd_splitkv_kernelI23Flash_fwd_kernel_traitsILi32ELi64ELi256ELi4ELb0ELb0EN7cutlass6half_tE19Flash_kernel_traitsILi32ELi64ELi256ELi4ES3_EELb1ELb0ELb1ELb0ELb0ELb1ELb0ELb1EEEvNS_16Flash_fwd_paramsE)
        /*0ac4*/ 	.word	0x00000000


	//----- nvinfo : EIATTR_MIN_STACK_SIZE
	.align		4
.L_470:
        /*0ac8*/ 	.byte	0x04, 0x12
        /*0aca*/ 	.short	(.L_472 - .L_471)
	.align		4
.L_471:
        /*0acc*/ 	.word	index@(_ZN5flash24flash_fwd_splitkv_kernelI23Flash_fwd_kernel_traitsILi32ELi64ELi256ELi4ELb0ELb0EN7cutlass6half_tE19Flash_kernel_traitsILi32ELi64ELi256ELi4ES3_EELb1ELb0ELb0ELb0ELb1ELb0ELb1ELb0EEEvNS_16Flash_fwd_paramsE)
        /*0ad0*/ 	.word	0x00000000


	//----- nvinfo : EIATTR_MIN_STACK_SIZE
	.align		4
.L_472:
        /*0ad4*/ 	.byte	0x04, 0x12
        /*0ad6*/ 	.short	(.L_474 - .L_473)
	.align		4
.L_473:
        /*0ad8*/ 	.word	index@(_ZN5flash24flash_fwd_splitkv_kernelI23Flash_fwd_kernel_traitsILi32ELi64ELi256ELi4ELb0ELb0EN7cutlass6half_tE19Flash_kernel_traitsILi32ELi64ELi256ELi4ES3_EELb1ELb0ELb0ELb0ELb1ELb1ELb1ELb0EEEvNS_16Flash_fwd_paramsE)
        /*0adc*/ 	.word	0x00000010


	//----- nvinfo : EIATTR_MIN_STACK_SIZE
	.align		4
.L_474:
        /*0ae0*/ 	.byte	0x04, 0x12
        /*0ae2*/ 	.short	(.L_476 - .L_475)
	.align		4
.L_475:
        /*0ae4*/ 	.word	index@(_ZN5flash24flash_fwd_splitkv_kernelI23Flash_fwd_kernel_traitsILi32ELi64ELi256ELi4ELb0ELb0EN7cutlass6half_tE19Flash_kernel_traitsILi32ELi64ELi256ELi4ES3_EELb1ELb0ELb1ELb0ELb0ELb0ELb1ELb0EEEvNS_16Flash_fwd_paramsE)
        /*0ae8*/ 	.word	0x00000000


	//----- nvinfo : EIATTR_MIN_STACK_SIZE
	.align		4
.L_476:
        /*0aec*/ 	.byte	0x04, 0x12
        /*0aee*/ 	.short	(.L_478 - .L_477)
	.align		4
.L_477:
        /*0af0*/ 	.word	index@(_ZN5flash24flash_fwd_splitkv_kernelI23Flash_fwd_kernel_traitsILi32ELi64ELi256ELi4ELb0ELb0EN7cutlass6half_tE19Flash_kernel_traitsILi32ELi64ELi256ELi4ES3_EELb1ELb0ELb1ELb0ELb0ELb1ELb1ELb0EEEvNS_16Flash_fwd_paramsE)
        /*0af4*/ 	.word	0x00000000


	//----- nvinfo : EIATTR_MIN_STACK_SIZE
	.align		4
.L_478:
        /*0af8*/ 	.byte	0x04, 0x12
        /*0afa*/ 	.short	(.L_480 - .L_479)
	.align		4
.L_479:
        /*0afc*/ 	.word	index@(_ZN5flash24flash_fwd_splitkv_kernelI23Flash_fwd_kernel_traitsILi32ELi64ELi256ELi4ELb0ELb0EN7cutlass6half_tE19Flash_kernel_traitsILi32ELi64ELi256ELi4ES3_EELb1ELb0ELb0ELb0ELb1ELb0ELb1ELb1EEEvNS_16Flash_fwd_paramsE)
        /*0b00*/ 	.word	0x00000000


	//----- nvinfo : EIATTR_MIN_STACK_SIZE
	.align		4
.L_480:
        /*0b04*/ 	.byte	0x04, 0x12
        /*0b06*/ 	.short	(.L_482 - .L_481)
	.align		4
.L_481:
        /*0b08*/ 	.word	index@(_ZN5flash24flash_fwd_splitkv_kernelI23Flash_fwd_kernel_traitsILi32ELi64ELi256ELi4ELb0ELb0EN7cutlass6half_tE19Flash_kernel_traitsILi32ELi64ELi256ELi4ES3_EELb1ELb0ELb0ELb0ELb1ELb1ELb1ELb1EEEvNS_16Flash_fwd_paramsE)
        /*0b0c*/ 	.word	0x00000008


	//----- nvinfo : EIATTR_MIN_STACK_SIZE
	.align		4
.L_482:
        /*0b10*/ 	.byte	0x04, 0x12
        /*0b12*/ 	.short	(.L_484 - .L_483)
	.align		4
.L_483:
        /*0b14*/ 	.word	index@(_ZN5flash24flash_fwd_splitkv_kernelI23Flash_fwd_kernel_traitsILi32ELi64ELi256ELi4ELb0ELb0EN7cutlass6half_tE19Flash_kernel_traitsILi32ELi64ELi256ELi4ES3_EELb1ELb0ELb1ELb0ELb0ELb0ELb1ELb1EEEvNS_16Flash_fwd_paramsE)
        /*0b18*/ 	.word	0x00000000


	//----- nvinfo : EIATTR_MIN_STACK_SIZE
	.align		4
.L_484:
        /*0b1c*/ 	.byte	0x04, 0x12
        /*0b1e*/ 	.short	(.L_486 - .L_485)
	.align		4
.L_485:
        /*0b20*/ 	.word	index@(_ZN5flash24flash_fwd_splitkv_kernelI23Flash_fwd_kernel_traitsILi32ELi64ELi256ELi4ELb0ELb0EN7cutlass6half_tE19Flash_kernel_traitsILi32ELi64ELi256ELi4ES3_EELb1ELb0ELb1ELb0ELb0ELb1ELb1ELb1EEEvNS_16Flash_fwd_paramsE)
        /*0b24*/ 	.word	0x00000000


	//----- nvinfo : EIATTR_MIN_STACK_SIZE
	.align		4
.L_486:
        /*0b28*/ 	.byte	0x04, 0x12
        /*0b2a*/ 	.short	(.L_488 - .L_487)
	.align		4
.L_487:
        /*0b2c*/ 	.word	index@(_ZN5flash32flash_fwd_splitkv_combine_kernelI23Flash_fwd_kernel_traitsILi32ELi64ELi128ELi4ELb0ELb0EN7cutlass6half_tE19Flash_kernel_traitsILi32ELi64ELi128ELi4ES3_EELi16ELi7ELb0EEEvNS_16Flash_fwd_paramsE)
        /*0b30*/ 	.word	0x00000000


	//----- nvinfo : EIATTR_MIN_STACK_SIZE
	.align		4
.L_488:
        /*0b34*/ 	.byte	0x04, 0x12
        /*0b36*/ 	.short	(.L_490 - .L_489)
	.align		4
.L_489:
        /*0b38*/ 	.word	index@(_ZN5flash32flash_fwd_splitkv_combine_kernelI23Flash_fwd_kernel_traitsILi32ELi64ELi128ELi4ELb0ELb0EN7cutlass6half_tE19Flash_kernel_traitsILi32ELi64ELi128ELi4ES3_EELi16ELi6ELb0EEEvNS_16Flash_fwd_paramsE)
        /*0b3c*/ 	.word	0x00000000


	//----- nvinfo : EIATTR_MIN_STACK_SIZE
	.align		4
.L_490:
        /*0b40*/ 	.byte	0x04, 0x12
        /*0b42*/ 	.short	(.L_492 - .L_491)
	.align		4
.L_491:
        /*0b44*/ 	.word	index@(_ZN5flash32flash_fwd_splitkv_combine_kernelI23Flash_fwd_kernel_traitsILi32ELi64ELi128ELi4ELb0ELb0EN7cutlass6half_tE19Flash_kernel_traitsILi32ELi64ELi128ELi4ES3_EELi16ELi5ELb0EEEvNS_16Flash_fwd_paramsE)
        /*0b48*/ 	.word	0x00000000


	//----- nvinfo : EIATTR_MIN_STACK_SIZE
	.align		4
.L_492:
        /*0b4c*/ 	.byte	0x04, 0x12
        /*0b4e*/ 	.short	(.L_494 - .L_493)
	.align		4
.L_493:
        /*0b50*/ 	.word	index@(_ZN5flash32flash_fwd_splitkv_combine_kernelI23Flash_fwd_kernel_traitsILi32ELi64ELi128ELi4ELb0ELb0EN7cutlass6half_tE19Flash_kernel_traitsILi32ELi64ELi128ELi4ES3_EELi16ELi4ELb0EEEvNS_16Flash_fwd_paramsE)
        /*0b54*/ 	.word	0x00000000


	//----- nvinfo : EIATTR_MIN_STACK_SIZE
	.align		4
.L_494:
        /*0b58*/ 	.byte	0x04, 0x12
        /*0b5a*/ 	.short	(.L_496 - .L_495)
	.align		4
.L_495:
        /*0b5c*/ 	.word	index@(_ZN5flash32flash_fwd_splitkv_combine_kernelI23Flash_fwd_kernel_traitsILi32ELi64ELi128ELi4ELb0ELb0EN7cutlass6half_tE19Flash_kernel_traitsILi32ELi64ELi128ELi4ES3_EELi16ELi3ELb0EEEvNS_16Flash_fwd_paramsE)
        /*0b60*/ 	.word	0x00000000


	//----- nvinfo : EIATTR_MIN_STACK_SIZE
	.align		4
.L_496:
        /*0b64*/ 	.byte	0x04, 0x12
        /*0b66*/ 	.short	(.L_498 - .L_497)
	.align		4
.L_497:
        /*0b68*/ 	.word	index@(_ZN5flash32flash_fwd_splitkv_combine_kernelI23Flash_fwd_kernel_traitsILi32ELi64ELi128ELi4ELb0ELb0EN7cutlass6half_tE19Flash_kernel_traitsILi32ELi64ELi128ELi4ES3_EELi16ELi2ELb0EEEvNS_16Flash_fwd_paramsE)
        /*0b6c*/ 	.word	0x00000000


	//----- nvinfo : EIATTR_MIN_STACK_SIZE
	.align		4
.L_498:
        /*0b70*/ 	.byte	0x04, 0x12
        /*0b72*/ 	.short	(.L_500 - .L_499)
	.align		4
.L_499:
        /*0b74*/ 	.word	index@(_ZN5flash32flash_fwd_splitkv_combine_kernelI23Flash_fwd_kernel_traitsILi32ELi64ELi128ELi4ELb0ELb0EN7cutlass6half_tE19Flash_kernel_traitsILi32ELi64ELi128ELi4ES3_EELi16ELi1ELb0EEEvNS_16Flash_fwd_paramsE)
        /*0b78*/ 	.word	0x00000000


	//----- nvinfo : EIATTR_MIN_STACK_SIZE
	.align		4
.L_500:
        /*0b7c*/ 	.byte	0x04, 0x12
        /*0b7e*/ 	.short	(.L_502 - .L_501)
	.align		4
.L_501:
        /*0b80*/ 	.word	index@(_ZN5flash32flash_fwd_splitkv_combine_kernelI23Flash_fwd_kernel_traitsILi32ELi64ELi128ELi4ELb0ELb0EN7cutlass6half_tE19Flash_kernel_traitsILi32ELi64ELi128ELi4ES3_EELi16ELi7ELb1EEEvNS_16Flash_fwd_paramsE)
        /*0b84*/ 	.word	0x00000000


	//----- nvinfo : EIATTR_MIN_STACK_SIZE
	.align		4
.L_502:
        /*0b88*/ 	.byte	0x04, 0x12
        /*0b8a*/ 	.short	(.L_504 - .L_503)
	.align		4
.L_503:
        /*0b8c*/ 	.word	index@(_ZN5flash32flash_fwd_splitkv_combine_kernelI23Flash_fwd_kernel_traitsILi32ELi64ELi128ELi4ELb0ELb0EN7cutlass6half_tE19Flash_kernel_traitsILi32ELi64ELi128ELi4ES3_EELi16ELi6ELb1EEEvNS_16Flash_fwd_paramsE)
        /*0b90*/ 	.word	0x00000000


	//----- nvinfo : EIATTR_MIN_STACK_SIZE
	.align		4
.L_504:
        /*0b94*/ 	.byte	0x04, 0x12
        /*0b96*/ 	.short	(.L_506 - .L_505)
	.align		4
.L_505:
        /*0b98*/ 	.word	index@(_ZN5flash32flash_fwd_splitkv_combine_kernelI23Flash_fwd_kernel_traitsILi32ELi64ELi128ELi4ELb0ELb0EN7cutlass6half_tE19Flash_kernel_traitsILi32ELi64ELi128ELi4ES3_EELi16ELi5ELb1EEEvNS_16Flash_fwd_paramsE)
        /*0b9c*/ 	.word	0x00000000


	//----- nvinfo : EIATTR_MIN_STACK_SIZE
	.align		4
.L_506:
        /*0ba0*/ 	.byte	0x04, 0x12
        /*0ba2*/ 	.short	(.L_508 - .L_507)
	.align		4
.L_507:
        /*0ba4*/ 	.word	index@(_ZN5flash32flash_fwd_splitkv_combine_kernelI23Flash_fwd_kernel_traitsILi32ELi64ELi128ELi4ELb0ELb0EN7cutlass6half_tE19Flash_kernel_traitsILi32ELi64ELi128ELi4ES3_EELi16ELi4ELb1EEEvNS_16Flash_fwd_paramsE)
        /*0ba8*/ 	.word	0x00000000


	//----- nvinfo : EIATTR_MIN_STACK_SIZE
	.align		4
.L_508:
        /*0bac*/ 	.byte	0x04, 0x12
        /*0bae*/ 	.short	(.L_510 - .L_509)
	.align		4
.L_509:
        /*0bb0*/ 	.word	index@(_ZN5flash32flash_fwd_splitkv_combine_kernelI23Flash_fwd_kernel_traitsILi32ELi64ELi128ELi4ELb0ELb0EN7cutlass6half_tE19Flash_kernel_traitsILi32ELi64ELi128ELi4ES3_EELi16ELi3ELb1EEEvNS_16Flash_fwd_paramsE)
        /*0bb4*/ 	.word	0x00000000


	//----- nvinfo : EIATTR_MIN_STACK_SIZE
	.align		4
.L_510:
        /*0bb8*/ 	.byte	0x04, 0x12
        /*0bba*/ 	.short	(.L_512 - .L_511)
	.align		4
.L_511:
        /*0bbc*/ 	.word	index@(_ZN5flash32flash_fwd_splitkv_combine_kernelI23Flash_fwd_kernel_traitsILi32ELi64ELi128ELi4ELb0ELb0EN7cutlass6half_tE19Flash_kernel_traitsILi32ELi64ELi128ELi4ES3_EELi16ELi2ELb1EEEvNS_16Flash_fwd_paramsE)
        /*0bc0*/ 	.word	0x00000000


	//----- nvinfo : EIATTR_MIN_STACK_SIZE
	.align		4
.L_512:
        /*0bc4*/ 	.byte	0x04, 0x12
        /*0bc6*/ 	.short	(.L_514 - .L_513)
	.align		4
.L_513:
        /*0bc8*/ 	.word	index@(_ZN5flash32flash_fwd_splitkv_combine_kernelI23Flash_fwd_kernel_traitsILi32ELi64ELi128ELi4ELb0ELb0EN7cutlass6half_tE19Flash_kernel_traitsILi32ELi64ELi128ELi4ES3_EELi16ELi1ELb1EEEvNS_16Flash_fwd_paramsE)
        /*0bcc*/ 	.word	0x00000000


	//----- nvinfo : EIATTR_MIN_STACK_SIZE
	.align		4
.L_514:
        /*0bd0*/ 	.byte	0x04, 0x12
        /*0bd2*/ 	.short	(.L_516 - .L_515)
	.align		4
.L_515:
        /*0bd4*/ 	.word	index@(_ZN5flash24flash_fwd_splitkv_kernelI23Flash_fwd_kernel_traitsILi32ELi64ELi128ELi4ELb0ELb0EN7cutlass6half_tE19Flash_kernel_traitsILi32ELi64ELi128ELi4ES3_EELb1ELb0ELb0ELb0ELb0ELb0ELb0ELb0EEEvNS_16Flash_fwd_paramsE)
        /*0bd8*/ 	.word	0x00000000


	//----- nvinfo : EIATTR_MIN_STACK_SIZE
	.align		4
.L_516:
        /*0bdc*/ 	.byte	0x04, 0x12
        /*0bde*/ 	.short	(.L_518 - .L_517)
	.align		4
.L_517:
        /*0be0*/ 	.word	index@(_ZN5flash24flash_fwd_splitkv_kernelI23Flash_fwd_kernel_traitsILi32ELi64ELi128ELi4ELb0ELb0EN7cutlass6half_tE19Flash_kernel_traitsILi32ELi64ELi128ELi4ES3_EELb1ELb0ELb0ELb0ELb0ELb1ELb0ELb0EEEvNS_16Flash_fwd_paramsE)
        /*0be4*/ 	.word	0x00000000


	//----- nvinfo : EIATTR_MIN_STACK_SIZE
	.align		4
.L_518:
        /*0be8*/ 	.byte	0x04, 0x12
        /*0bea*/ 	.short	(.L_520 - .L_519)
	.align		4
.L_519:
        /*0bec*/ 	.word	index@(_ZN5flash24flash_fwd_splitkv_kernelI23Flash_fwd_kernel_traitsILi32ELi64ELi128ELi4ELb0ELb0EN7cutlass6half_tE19Flash_kernel_traitsILi32ELi64ELi128ELi4ES3_EELb1ELb0ELb0ELb0ELb0ELb0ELb0ELb1EEEvNS_16Flash_fwd_paramsE)
        /*0bf0*/ 	.word	0x00000000


	//----- nvinfo : EIATTR_MIN_STACK_SIZE
	.align		4
.L_520:
        /*0bf4*/ 	.byte	0x04, 0x12
        /*0bf6*/ 	.short	(.L_522 - .L_521)
	.align		4
.L_521:
        /*0bf8*/ 	.word	index@(_ZN5flash24flash_fwd_splitkv_kernelI23Flash_fwd_kernel_traitsILi32ELi64ELi128ELi4ELb0ELb0EN7cutlass6half_tE19Flash_kernel_traitsILi32ELi64ELi128ELi4ES3_EELb1ELb0ELb0ELb0ELb0ELb1ELb0ELb1EEEvNS_16Flash_fwd_paramsE)
        /*0bfc*/ 	.word	0x00000000


	//----- nvinfo : EIATTR_MIN_STACK_SIZE
	.align		4
.L_522:
        /*0c00*/ 	.byte	0x04, 0x12
        /*0c02*/ 	.short	(.L_524 - .L_523)
	.align		4
.L_523:
        /*0c04*/ 	.word	index@(_ZN5flash24flash_fwd_splitkv_kernelI23Flash_fwd_kernel_traitsILi32ELi64ELi128ELi4ELb0ELb0EN7cutlass6half_tE19Flash_kernel_traitsILi32ELi64ELi128ELi4ES3_EELb1ELb0ELb0ELb0ELb0ELb0ELb1ELb0EEEvNS_16Flash_fwd_paramsE)
        /*0c08*/ 	.word	0x00000000


	//----- nvinfo : EIATTR_MIN_STACK_SIZE
	.align		4
.L_524:
        /*0c0c*/ 	.byte	0x04, 0x12
        /*0c0e*/ 	.short	(.L_526 - .L_525)
	.align		4
.L_525:
        /*0c10*/ 	.word	index@(_ZN5flash24flash_fwd_splitkv_kernelI23Flash_fwd_kernel_traitsILi32ELi64ELi128ELi4ELb0ELb0EN7cutlass6half_tE19Flash_kernel_traitsILi32ELi64ELi128ELi4ES3_EELb1ELb0ELb0ELb0ELb0ELb1ELb1ELb0EEEvNS_16Flash_fwd_paramsE)
        /*0c14*/ 	.word	0x00000000


	//----- nvinfo : EIATTR_MIN_STACK_SIZE
	.align		4
.L_526:
        /*0c18*/ 	.byte	0x04, 0x12
        /*0c1a*/ 	.short	(.L_528 - .L_527)
	.align		4
.L_527:
        /*0c1c*/ 	.word	index@(_ZN5flash24flash_fwd_splitkv_kernelI23Flash_fwd_kernel_traitsILi32ELi64ELi128ELi4ELb0ELb0EN7cutlass6half_tE19Flash_kernel_traitsILi32ELi64ELi128ELi4ES3_EELb1ELb0ELb0ELb0ELb0ELb0ELb1ELb1EEEvNS_16Flash_fwd_paramsE)
        /*0c20*/ 	.word	0x00000000


	//----- nvinfo : EIATTR_MIN_STACK_SIZE
	.align		4
.L_528:
        /*0c24*/ 	.byte	0x04, 0x12
        /*0c26*/ 	.short	(.L_530 - .L_529)
	.align		4
.L_529:
        /*0c28*/ 	.word	index@(_ZN5flash24flash_fwd_splitkv_kernelI23Flash_fwd_kernel_traitsILi32ELi64ELi128ELi4ELb0ELb0EN7cutlass6half_tE19Flash_kernel_traitsILi32ELi64ELi128ELi4ES3_EELb1ELb0ELb0ELb0ELb0ELb1ELb1ELb1EEEvNS_16Flash_fwd_paramsE)
        /*0c2c*/ 	.word	0x00000000


	//----- nvinfo : EIATTR_MIN_STACK_SIZE
	.align		4
.L_530:
        /*0c30*/ 	.byte	0x04, 0x12
        /*0c32*/ 	.short	(.L_532 - .L_531)
	.align		4
.L_531:
        /*0c34*/ 	.word	index@(_ZN5flash24flash_fwd_splitkv_kernelI23Flash_fwd_kernel_traitsILi32ELi64ELi128ELi4ELb0ELb0EN7cutlass6half_tE19Flash_kernel_traitsILi32ELi64ELi128ELi4ES3_EELb1ELb0ELb0ELb1ELb1ELb0ELb0ELb0EEEvNS_16Flash_fwd_paramsE)
        /*0c38*/ 	.word	0x00000000


	//----- nvinfo : EIATTR_MIN_STACK_SIZE
	.align		4
.L_532:
        /*0c3c*/ 	.byte	0x04, 0x12
        /*0c3e*/ 	.short	(.L_534 - .L_533)
	.align		4
.L_533:
        /*0c40*/ 	.word	index@(_ZN5flash24flash_fwd_splitkv_kernelI23Flash_fwd_kernel_traitsILi32ELi64ELi128ELi4ELb0ELb0EN7cutlass6half_tE19Flash_kernel_traitsILi32ELi64ELi128ELi4ES3_EELb1ELb0ELb0ELb1ELb1ELb1ELb0ELb0EEEvNS_16Flash_fwd_paramsE)
        /*0c44*/ 	.word	0x00000000


	//----- nvinfo : EIATTR_MIN_STACK_SIZE
	.align		4
.L_534:
        /*0c48*/ 	.byte	0x04, 0x12
        /*0c4a*/ 	.short	(.L_536 - .L_535)
	.align		4
.L_535:
        /*0c4c*/ 	.word	index@(_ZN5flash24flash_fwd_splitkv_kernelI23Flash_fwd_kernel_traitsILi32ELi64ELi128ELi4ELb0ELb0EN7cutlass6half_tE19Flash_kernel_traitsILi32ELi64ELi128ELi4ES3_EELb1ELb0ELb0ELb1ELb1ELb0ELb1ELb0EEEvNS_16Flash_fwd_paramsE)
        /*0c50*/ 	.word	0x00000000


	//----- nvinfo : EIATTR_MIN_STACK_SIZE
	.align		4
.L_536:
        /*0c54*/ 	.byte	0x04, 0x12
        /*0c56*/ 	.short	(.L_538 - .L_537)
	.align		4
.L_537:
        /*0c58*/ 	.word	index@(_ZN5flash24flash_fwd_splitkv_kernelI23Flash_fwd_kernel_traitsILi32ELi64ELi128ELi4ELb0ELb0EN7cutlass6half_tE19Flash_kernel_traitsILi32ELi64ELi128ELi4ES3_EELb1ELb0ELb0ELb1ELb1ELb1ELb1ELb0EEEvNS_16Flash_fwd_paramsE)
        /*0c5c*/ 	.word	0x00000000


	//----- nvinfo : EIATTR_MIN_STACK_SIZE
	.align		4
.L_538:
        /*0c60*/ 	.byte	0x04, 0x12
        /*0c62*/ 	.short	(.L_540 - .L_539)
	.align		4
.L_539:
        /*0c64*/ 	.word	index@(_ZN5flash24flash_fwd_splitkv_kernelI23Flash_fwd_kernel_traitsILi32ELi64ELi128ELi4ELb0ELb0EN7cutlass6half_tE19Flash_kernel_traitsILi32ELi64ELi128ELi4ES3_EELb1ELb0ELb0ELb0ELb1ELb0ELb0ELb0EEEvNS_16Flash_fwd_paramsE)
        /*0c68*/ 	.word	0x00000000


	//----- nvinfo : EIATTR_MIN_STACK_SIZE
	.align		4
.L_540:
        /*0c6c*/ 	.byte	0x04, 0x12
        /*0c6e*/ 	.short	(.L_542 - .L_541)
	.align		4
.L_541:
        /*0c70*/ 	.word	index@(_ZN5flash24flash_fwd_splitkv_kernelI23Flash_fwd_kernel_traitsILi32ELi64ELi128ELi4ELb0ELb0EN7cutlass6half_tE19Flash_kernel_traitsILi32ELi64ELi128ELi4ES3_EELb1ELb0ELb0ELb0ELb1ELb1ELb0ELb0EEEvNS_16Flash_fwd_paramsE)
        /*0c74*/ 	.word	0x00000000


	//----- nvinfo : EIATTR_MIN_STACK_SIZE
	.align		4
.L_542:
        /*0c78*/ 	.byte	0x04, 0x12
        /*0c7a*/ 	.short	(.L_544 - .L_543)
	.align		4
.L_543:
        /*0c7c*/ 	.word	index@(_ZN5flash24flash_fwd_splitkv_kernelI23Flash_fwd_kernel_traitsILi32ELi64ELi128ELi4ELb0ELb0EN7cutlass6half_tE19Flash_kernel_traitsILi32ELi64ELi128ELi4ES3_EELb1ELb0ELb1ELb0ELb0ELb0ELb0ELb0EEEvNS_16Flash_fwd_paramsE)
        /*0c80*/ 	.word	0x00000000


	//----- nvinfo : EIATTR_MIN_STACK_SIZE
	.align		4
.L_544:
        /*0c84*/ 	.byte	0x04, 0x12
        /*0c86*/ 	.short	(.L_546 - .L_545)
	.align		4
.L_545:
        /*0c88*/ 	.word	index@(_ZN5flash24flash_fwd_splitkv_kernelI23Flash_fwd_kernel_traitsILi32ELi64ELi128ELi4ELb0ELb0EN7cutlass6half_tE19Flash_kernel_traitsILi32ELi64ELi128ELi4ES3_EELb1ELb0ELb1ELb0ELb0ELb1ELb0ELb0EEEvNS_16Flash_fwd_paramsE)
        /*0c8c*/ 	.word	0x00000000


	//----- nvinfo : EIATTR_MIN_STACK_SIZE
	.align		4
.L_546:
        /*0c90*/ 	.byte	0x04, 0x12
        /*0c92*/ 	.short	(.L_548 - .L_547)
	.align		4
.L_547:
        /*0c94*/ 	.word	index@(_ZN5flash24flash_fwd_splitkv_kernelI23Flash_fwd_kernel_traitsILi32ELi64ELi128ELi4ELb0ELb0EN7cutlass6half_tE19Flash_kernel_traitsILi32ELi64ELi128ELi4ES3_EELb1ELb0ELb0ELb0ELb1ELb0ELb0ELb1EEEvNS_16Flash_fwd_paramsE)
        /*0c98*/ 	.word	0x00000000


	//----- nvinfo : EIATTR_MIN_STACK_SIZE
	.align		4
.L_548:
        /*0c9c*/ 	.byte	0x04, 0x12
        /*0c9e*/ 	.short	(.L_550 - .L_549)
	.align		4
.L_549:
        /*0ca0*/ 	.word	index@(_ZN5flash24flash_fwd_splitkv_kernelI23Flash_fwd_kernel_traitsILi32ELi64ELi128ELi4ELb0ELb0EN7cutlass6half_tE19Flash_kernel_traitsILi32ELi64ELi128ELi4ES3_EELb1ELb0ELb0ELb0ELb1ELb1ELb0ELb1EEEvNS_16Flash_fwd_paramsE)
        /*0ca4*/ 	.word	0x00000000


	//----- nvinfo : EIATTR_MIN_STACK_SIZE
	.align		4
.L_550:
        /*0ca8*/ 	.byte	0x04, 0x12
        /*0caa*/ 	.short	(.L_552 - .L_551)
	.align		4
.L_551:
        /*0cac*/ 	.word	index@(_ZN5flash24flash_fwd_splitkv_kernelI23Flash_fwd_kernel_traitsILi32ELi64ELi128ELi4ELb0ELb0EN7cutlass6half_tE19Flash_kernel_traitsILi32ELi64ELi128ELi4ES3_EELb1ELb0ELb1ELb0ELb0ELb0ELb0ELb1EEEvNS_16Flash_fwd_paramsE)
        /*0cb0*/ 	.word	0x00000000


	//----- nvinfo : EIATTR_MIN_STACK_SIZE
	.align		4
.L_552:
        /*0cb4*/ 	.byte	0x04, 0x12
        /*0cb6*/ 	.short	(.L_554 - .L_553)
	.align		4
.L_553:
        /*0cb8*/ 	.word	index@(_ZN5flash24flash_fwd_splitkv_kernelI23Flash_fwd_kernel_traitsILi32ELi64ELi128ELi4ELb0ELb0EN7cutlass6half_tE19Flash_kernel_traitsILi32ELi64ELi128ELi4ES3_EELb1ELb0ELb1ELb0ELb0ELb1ELb0ELb1EEEvNS_16Flash_fwd_paramsE)
        /*0cbc*/ 	.word	0x00000000


	//----- nvinfo : EIATTR_MIN_STACK_SIZE
	.align		4
.L_554:
        /*0cc0*/ 	.byte	0x04, 0x12
        /*0cc2*/ 	.short	(.L_556 - .L_555)
	.align		4
.L_555:
        /*0cc4*/ 	.word	index@(_ZN5flash24flash_fwd_splitkv_kernelI23Flash_fwd_kernel_traitsILi32ELi64ELi128ELi4ELb0ELb0EN7cutlass6half_tE19Flash_kernel_traitsILi32ELi64ELi128ELi4ES3_EELb1ELb0ELb0ELb0ELb1ELb0ELb1ELb0EEEvNS_16Flash_fwd_paramsE)
        /*0cc8*/ 	.word	0x00000000


	//----- nvinfo : EIATTR_MIN_STACK_SIZE
	.align		4
.L_556:
        /*0ccc*/ 	.byte	0x04, 0x12
        /*0cce*/ 	.short	(.L_558 - .L_557)
	.align		4
.L_557:
        /*0cd0*/ 	.word	index@(_ZN5flash24flash_fwd_splitkv_kernelI23Flash_fwd_kernel_traitsILi32ELi64ELi128ELi4ELb0ELb0EN7cutlass6half_tE19Flash_kernel_traitsILi32ELi64ELi128ELi4ES3_EELb1ELb0ELb0ELb0ELb1ELb1ELb1ELb0EEEvNS_16Flash_fwd_paramsE)
        /*0cd4*/ 	.word	0x00000000


	//----- nvinfo : EIATTR_MIN_STACK_SIZE
	.align		4
.L_558:
        /*0cd8*/ 	.byte	0x04, 0x12
        /*0cda*/ 	.short	(.L_560 - .L_559)
	.align		4
.L_559:
        /*0cdc*/ 	.word	index@(_ZN5flash24flash_fwd_splitkv_kernelI23Flash_fwd_kernel_traitsILi32ELi64ELi128ELi4ELb0ELb0EN7cutlass6half_tE19Flash_kernel_traitsILi32ELi64ELi128ELi4ES3_EELb1ELb0ELb1ELb0ELb0ELb0ELb1ELb0EEEvNS_16Flash_fwd_paramsE)
        /*0ce0*/ 	.word	0x00000000


	//----- nvinfo : EIATTR_MIN_STACK_SIZE
	.align		4
.L_560:
        /*0ce4*/ 	.byte	0x04, 0x12
        /*0ce6*/ 	.short	(.L_562 - .L_561)
	.align		4
.L_561:
        /*0ce8*/ 	.word	index@(_ZN5flash24flash_fwd_splitkv_kernelI23Flash_fwd_kernel_traitsILi32ELi64ELi128ELi4ELb0ELb0EN7cutlass6half_tE19Flash_kernel_traitsILi32ELi64ELi128ELi4ES3_EELb1ELb0ELb1ELb0ELb0ELb1ELb1ELb0EEEvNS_16Flash_fwd_paramsE)
        /*0cec*/ 	.word	0x00000000


	//----- nvinfo : EIATTR_MIN_STACK_SIZE
	.align		4
.L_562:
        /*0cf0*/ 	.byte	0x04, 0x12
        /*0cf2*/ 	.short	(.L_564 - .L_563)
	.align		4
.L_563:
        /*0cf4*/ 	.word	index@(_ZN5flash24flash_fwd_splitkv_kernelI23Flash_fwd_kernel_traitsILi32ELi64ELi128ELi4ELb0ELb0EN7cutlass6half_tE19Flash_kernel_traitsILi32ELi64ELi128ELi4ES3_EELb1ELb0ELb0ELb0ELb1ELb0ELb1ELb1EEEvNS_16Flash_fwd_paramsE)
        /*0cf8*/ 	.word	0x00000000


	//----- nvinfo : EIATTR_MIN_STACK_SIZE
	.align		4
.L_564:
        /*0cfc*/ 	.byte	0x04, 0x12
        /*0cfe*/ 	.short	(.L_566 - .L_565)
	.align		4
.L_565:
        /*0d00*/ 	.word	index@(_ZN5flash24flash_fwd_splitkv_kernelI23Flash_fwd_kernel_traitsILi32ELi64ELi128ELi4ELb0ELb0EN7cutlass6half_tE19Flash_kernel_traitsILi32ELi64ELi128ELi4ES3_EELb1ELb0ELb0ELb0ELb1ELb1ELb1ELb1EEEvNS_16Flash_fwd_paramsE)
        /*0d04*/ 	.word	0x00000000


	//----- nvinfo : EIATTR_MIN_STACK_SIZE
	.align		4
.L_566:
        /*0d08*/ 	.byte	0x04, 0x12
        /*0d0a*/ 	.short	(.L_568 - .L_567)
	.align		4
.L_567:
        /*0d0c*/ 	.word	index@(_ZN5flash24flash_fwd_splitkv_kernelI23Flash_fwd_kernel_traitsILi32ELi64ELi128ELi4ELb0ELb0EN7cutlass6half_tE19Flash_kernel_traitsILi32ELi64ELi128ELi4ES3_EELb1ELb0ELb1ELb0ELb0ELb0ELb1ELb1EEEvNS_16Flash_fwd_paramsE)
        /*0d10*/ 	.word	0x00000000


	//----- nvinfo : EIATTR_MIN_STACK_SIZE
	.align		4
.L_568:
        /*0d14*/ 	.byte	0x04, 0x12
        /*0d16*/ 	.short	(.L_570 - .L_569)
	.align		4
.L_569:
        /*0d18*/ 	.word	index@(_ZN5flash24flash_fwd_splitkv_kernelI23Flash_fwd_kernel_traitsILi32ELi64ELi128ELi4ELb0ELb0EN7cutlass6half_tE19Flash_kernel_traitsILi32ELi64ELi128ELi4ES3_EELb1ELb0ELb1ELb0ELb0ELb1ELb1ELb1EEEvNS_16Flash_fwd_paramsE)
        /*0d1c*/ 	.word	0x00000000
.L_570:


//--------------------- .nv.info._ZN5flash32flash_fwd_splitkv_combine_kernelI23Flash_fwd_kernel_traitsILi32ELi64ELi256ELi4ELb0ELb0EN7cutlass6half_tE19Flash_kernel_traitsILi32ELi64ELi256ELi4ES3_EELi16ELi7ELb0EEEvNS_16Flash_fwd_paramsE --------------------------
	.section	.nv.info._ZN5flash32flash_fwd_splitkv_combine_kernelI23Flash_fwd_kernel_traitsILi32ELi64ELi256ELi4ELb0ELb0EN7cutlass6half_tE19Flash_kernel_traitsILi32ELi64ELi256ELi4ES3_EELi16ELi7ELb0EEEvNS_16Flash_fwd_paramsE,"",@"SHT_CUDA_INFO"
	.sectionflags	@""
	.align	4


	//----- nvinfo : EIATTR_CUDA_API_VERSION
	.align		4
        /*0000*/ 	.byte	0x04, 0x37
        /*0002*/ 	.short	(.L_572 - .L_571)
.L_571:
        /*0004*/ 	.word	0x00000082


	//----- nvinfo : EIATTR_SW2861232_WAR
	.align		4
.L_572:
        /*0008*/ 	.byte	0x01, 0x35
	.zero		2


	//----- nvinfo : EIATTR_PARAM_CBANK
	.align		4
        /*000c*/ 	.byte	0x04, 0x0a
        /*000e*/ 	.short	(.L_574 - .L_573)
	.align		4
.L_573:
        /*0010*/ 	.word	index@(.nv.constant0._ZN5flash32flash_fwd_splitkv_combine_kernelI23Flash_fwd_kernel_traitsILi32ELi64ELi256ELi4ELb0ELb0EN7cutlass6half_tE19Flash_kernel_traitsILi32ELi64ELi256ELi4ES3_EELi16ELi7ELb0EEEvNS_16Flash_fwd_paramsE)
        /*0014*/ 	.short	0x0160
        /*0016*/ 	.short	0x01d0


	//----- nvinfo : EIATTR_CBANK_PARAM_SIZE
	.align		4
.L_574:
        /*0018*/ 	.byte	0x03, 0x19
        /*001a*/ 	.short	0x01d0


	//----- nvinfo : EIATTR_KPARAM_INFO
	.align		4
        /*001c*/ 	.byte	0x04, 0x17
        /*001e*/ 	.short	(.L_576 - .L_575)
.L_575:
        /*0020*/ 	.word	0x00000000
        /*0024*/ 	.short	0x0000
        /*0026*/ 	.short	0x0000
        /*0028*/ 	.byte	0x00, 0xf0, 0x41, 0x07


	//----- nvinfo : EIATTR_MAXREG_COUNT
	.align		4
.L_576:
        /*002c*/ 	.byte	0x03, 0x1b
        /*002e*/ 	.short	0x00ff


	//----- nvinfo : EIATTR_NUM_BARRIERS
	.align		4
        /*0030*/ 	.byte	0x02, 0x4c
        /*0032*/ 	.byte	0x01
	.zero		1


	//----- nvinfo : EIATTR_MERCURY_ISA_VERSION
	.align		4
        /*0034*/ 	.byte	0x03, 0x5f
        /*0036*/ 	.short	0x0000


	//----- nvinfo : EIATTR_COOP_GROUP_MASK_REGIDS
	.align		4
        /*0038*/ 	.byte	0x04, 0x29
        /*003a*/ 	.short	(.L_578 - .L_577)


	//   ....[0]....
.L_577:
        /*003c*/ 	.word	0xffffffff


	//   ....[1]....
        /*0040*/ 	.word	0xffffffff


	//   ....[2]....
        /*0044*/ 	.word	0xffffffff


	//   ....[3]....
        /*0048*/ 	.word	0xffffffff


	//   ....[4]....
        /*004c*/ 	.word	0xffffffff


	//   ....[5]....
        /*0050*/ 	.word	0xffffffff


	//----- nvinfo : EIATTR_COOP_GROUP_INSTR_OFFSETS
	.align		4
.L_578:
        /*0054*/ 	.byte	0x04, 0x28
        /*0056*/ 	.short	(.L_580 - .L_579)


	//   ....[0]....
.L_579:
        /*0058*/ 	.word	0x000028d0


	//   ....[1]....
        /*005c*/ 	.word	0x000028f0


	//   ....[2]....
        /*0060*/ 	.word	0x00002910


	//   ....[3]....
        /*0064*/ 	.word	0x00002dc0


	//   ....[4]....
        /*0068*/ 	.word	0x00002ea0


	//   ....[5]....
        /*006c*/ 	.word	0x00002f60


	//----- nvinfo : EIATTR_EXIT_INSTR_OFFSETS
	.align		4
.L_580:
        /*0070*/ 	.byte	0x04, 0x1c
        /*0072*/ 	.short	(.L_582 - .L_581)


	//   ....[0]....
.L_581:
        /*0074*/ 	.word	0x00005840


	//   ....[1]....
        /*0078*/ 	.word	0x00005860


	//   ....[2]....
        /*007c*/ 	.word	0x00005cf0


	//----- nvinfo : EIATTR_CRS_STACK_SIZE
	.align		4
.L_582:
        /*0080*/ 	.byte	0x04, 0x1e
        /*0082*/ 	.short	(.L_584 - .L_583)
.L_583:
        /*0084*/ 	.word	0x00000000
.L_584:


//--------------------- .nv.info._ZN5flash32flash_fwd_splitkv_combine_kernelI23Flash_fwd_kernel_traitsILi32ELi64ELi256ELi4ELb0ELb0EN7cutlass6half_tE19Flash_kernel_traitsILi32ELi64ELi256ELi4ES3_EELi16ELi6ELb0EEEvNS_16Flash_fwd_paramsE --------------------------
	.section	.nv.info._ZN5flash32flash_fwd_splitkv_combine_kernelI23Flash_fwd_kernel_traitsILi32ELi64ELi256ELi4ELb0ELb0EN7cutlass6half_tE19Flash_kernel_traitsILi32ELi64ELi256ELi4ES3_EELi16ELi6ELb0EEEvNS_16Flash_fwd_paramsE,"",@"SHT_CUDA_INFO"
	.sectionflags	@""
	.align	4


	//----- nvinfo : EIATTR_CUDA_API_VERSION
	.align		4
        /*0000*/ 	.byte	0x04, 0x37
        /*0002*/ 	.short	(.L_586 - .L_585)
.L_585:
        /*0004*/ 	.word	0x00000082


	//----- nvinfo : EIATTR_SW2861232_WAR
	.align		4
.L_586:
        /*0008*/ 	.byte	0x01, 0x35
	.zero		2


	//----- nvinfo : EIATTR_PARAM_CBANK
	.align		4
        /*000c*/ 	.byte	0x04, 0x0a
        /*000e*/ 	.short	(.L_588 - .L_587)
	.align		4
.L_587:
        /*0010*/ 	.word	index@(.nv.constant0._ZN5flash32flash_fwd_splitkv_combine_kernelI23Flash_fwd_kernel_traitsILi32ELi64ELi256ELi4ELb0ELb0EN7cutlass6half_tE19Flash_kernel_traitsILi32ELi64ELi256ELi4ES3_EELi16ELi6ELb0EEEvNS_16Flash_fwd_paramsE)
        /*0014*/ 	.short	0x0160
        /*0016*/ 	.short	0x01d0


	//----- nvinfo : EIATTR_CBANK_PARAM_SIZE
	.align		4
.L_588:
        /*0018*/ 	.byte	0x03, 0x19
        /*001a*/ 	.short	0x01d0


	//----- nvinfo : EIATTR_KPARAM_INFO
	.align		4
        /*001c*/ 	.byte	0x04, 0x17
        /*001e*/ 	.short	(.L_590 - .L_589)
.L_589:
        /*0020*/ 	.word	0x00000000
        /*0024*/ 	.short	0x0000
        /*0026*/ 	.short	0x0000
        /*0028*/ 	.byte	0x00, 0xf0, 0x41, 0x07


	//----- nvinfo : EIATTR_MAXREG_COUNT
	.align		4
.L_590:
        /*002c*/ 	.byte	0x03, 0x1b
        /*002e*/ 	.short	0x00ff


	//----- nvinfo : EIATTR_NUM_BARRIERS
	.align		4
        /*0030*/ 	.byte	0x02, 0x4c
        /*0032*/ 	.byte	0x01
	.zero		1


	//----- nvinfo : EIATTR_MERCURY_ISA_VERSION
	.align		4
        /*0034*/ 	.byte	0x03, 0x5f
        /*0036*/ 	.short	0x0000


	//----- nvinfo : EIATTR_COOP_GROUP_MASK_REGIDS
	.align		4
        /*0038*/ 	.byte	0x04, 0x29
        /*003a*/ 	.short	(.L_592 - .L_591)


	//   ....[0]....
.L_591:
        /*003c*/ 	.word	0xffffffff


	//   ....[1]....
        /*0040*/ 	.word	0xffffffff


	//   ....[2]....
        /*0044*/ 	.word	0xffffffff


	//   ....[3]....
        /*0048*/ 	.word	0xffffffff


	//   ....[4]....
        /*004c*/ 	.word	0xffffffff


	//   ....[5]....
        /*0050*/ 	.word	0xffffffff


	//----- nvinfo : EIATTR_COOP_GROUP_INSTR_OFFSETS
	.align		4
.L_592:
        /*0054*/ 	.byte	0x04, 0x28
        /*0056*/ 	.short	(.L_594 - .L_593)


	//   ....[0]....
.L_593:
        /*0058*/ 	.word	0x00002000


	//   ....[1]....
        /*005c*/ 	.word	0x00002020


	//   ....[2]....
        /*0060*/ 	.word	0x00002040


	//   ....[3]....
        /*0064*/ 	.word	0x000022f0


	//   ....[4]....
        /*0068*/ 	.word	0x00002390


	//   ....[5]....
        /*006c*/ 	.word	0x00002450


	//----- nvinfo : EIATTR_EXIT_INSTR_OFFSETS
	.align		4
.L_594:
        /*0070*/ 	.byte	0x04, 0x1c
        /*0072*/ 	.short	(.L_596 - .L_595)


	//   ....[0]....
.L_595:
        /*0074*/ 	.word	0x00004a40


	//   ....[1]....
        /*0078*/ 	.word	0x00004a60


	//   ....[2]....
        /*007c*/ 	.word	0x00004ef0


	//----- nvinfo : EIATTR_CRS_STACK_SIZE
	.align		4
.L_596:
        /*0080*/ 	.byte	0x04, 0x1e
        /*0082*/ 	.short	(.L_598 - .L_597)
.L_597:
        /*0084*/ 	.word	0x00000000
.L_598:


//--------------------- .nv.info._ZN5flash32flash_fwd_splitkv_combine_kernelI23Flash_fwd_kernel_traitsILi32ELi64ELi256ELi4ELb0ELb0EN7cutlass6half_tE19Flash_kernel_traitsILi32ELi64ELi256ELi4ES3_EELi16ELi5ELb0EEEvNS_16Flash_fwd_paramsE --------------------------
	.section	.nv.info._ZN5flash32flash_fwd_splitkv_combine_kernelI23Flash_fwd_kernel_traitsILi32ELi64ELi256ELi4ELb0ELb0EN7cutlass6half_tE19Flash_kernel_traitsILi32ELi64ELi256ELi4ES3_EELi16ELi5ELb0EEEvNS_16Flash_fwd_paramsE,"",@"SHT_CUDA_INFO"
	.sectionflags	@""
	.align	4


	//----- nvinfo : EIATTR_CUDA_API_VERSION
	.align		4
        /*0000*/ 	.byte	0x04, 0x37
        /*0002*/ 	.short	(.L_600 - .L_599)
.L_599:
        /*0004*/ 	.word	0x00000082


	//----- nvinfo : EIATTR_SW2861232_WAR
	.align		4
.L_600:
        /*0008*/ 	.byte	0x01, 0x35
	.zero		2


	//----- nvinfo : EIATTR_PARAM_CBANK
	.align		4
        /*000c*/ 	.byte	0x04, 0x0a
        /*000e*/ 	.short	(.L_602 - .L_601)
	.align		4
.L_601:
        /*0010*/ 	.word	index@(.nv.constant0._ZN5flash32flash_fwd_splitkv_combine_kernelI23Flash_fwd_kernel_traitsILi32ELi64ELi256ELi4ELb0ELb0EN7cutlass6half_tE19Flash_kernel_traitsILi32ELi64ELi256ELi4ES3_EELi16ELi5ELb0EEEvNS_16Flash_fwd_paramsE)
        /*0014*/ 	.short	0x0160
        /*0016*/ 	.short	0x01d0


	//----- nvinfo : EIATTR_CBANK_PARAM_SIZE
	.align		4
.L_602:
        /*0018*/ 	.byte	0x03, 0x19
        /*001a*/ 	.short	0x01d0


	//----- nvinfo : EIATTR_KPARAM_INFO
	.align		4
        /*001c*/ 	.byte	0x04, 0x17
        /*001e*/ 	.short	(.L_604 - .L_603)
.L_603:
        /*0020*/ 	.word	0x00000000
        /*0024*/ 	.short	0x0000
        /*0026*/ 	.short	0x0000
        /*0028*/ 	.byte	0x00, 0xf0, 0x41, 0x07


	//----- nvinfo : EIATTR_MAXREG_COUNT
	.align		4
.L_604:
        /*002c*/ 	.byte	0x03, 0x1b
        /*002e*/ 	.short	0x00ff


	//----- nvinfo : EIATTR_NUM_BARRIERS
	.align		4
        /*0030*/ 	.byte	0x02, 0x4c
        /*0032*/ 	.byte	0x01
	.zero		1


	//----- nvinfo : EIATTR_MERCURY_ISA_VERSION
	.align		4
        /*0034*/ 	.byte	0x03, 0x5f
        /*0036*/ 	.short	0x0000


	//----- nvinfo : EIATTR_COOP_GROUP_MASK_REGIDS
	.align		4
        /*0038*/ 	.byte	0x04, 0x29
        /*003a*/ 	.short	(.L_606 - .L_605)


	//   ....[0]....
.L_605:
        /*003c*/ 	.word	0xffffffff


	//   ....[1]....
        /*0040*/ 	.word	0xffffffff


	//   ....[2]....
        /*0044*/ 	.word	0xffffffff


	//   ....[3]....
        /*0048*/ 	.word	0xffffffff


	//   ....[4]....
        /*004c*/ 	.word	0xffffffff


	//   ....[5]....
        /*0050*/ 	.word	0xffffffff


	//----- nvinfo : EIATTR_COOP_GROUP_INSTR_OFFSETS
	.align		4
.L_606:
        /*0054*/ 	.byte	0x04, 0x28
        /*0056*/ 	.short	(.L_608 - .L_607)


	//   ....[0]....
.L_607:
        /*0058*/ 	.word	0x00001ae0


	//   ....[1]....
        /*005c*/ 	.word	0x00001b10


	//   ....[2]....
        /*0060*/ 	.word	0x00001b30


	//   ....[3]....
        /*0064*/ 	.word	0x00001c90


	//   ....[4]....
        /*0068*/ 	.word	0x00001d80


	//   ....[5]....
        /*006c*/ 	.word	0x00001e90


	//----- nvinfo : EIATTR_EXIT_INSTR_OFFSETS
	.align		4
.L_608:
        /*0070*/ 	.byte	0x04, 0x1c
        /*0072*/ 	.short	(.L_610 - .L_609)


	//   ....[0]....
.L_609:
        /*0074*/ 	.word	0x00004210


	//   ....[1]....
        /*0078*/ 	.word	0x00004230


	//   ....[2]....
        /*007c*/ 	.word	0x000046c0


	//----- nvinfo : EIATTR_CRS_STACK_SIZE
	.align		4
.L_610:
        /*0080*/ 	.byte	0x04, 0x1e
        /*0082*/ 	.short	(.L_612 - .L_611)
.L_611:
        /*0084*/ 	.word	0x00000000
.L_612:


//--------------------- .nv.info._ZN5flash32flash_fwd_splitkv_combine_kernelI23Flash_fwd_kernel_traitsILi32ELi64ELi256ELi4ELb0ELb0EN7cutlass6half_tE19Flash_kernel_traitsILi32ELi64ELi256ELi4ES3_EELi16ELi4ELb0EEEvNS_16Flash_fwd_paramsE --------------------------
	.section	.nv.info._ZN5flash32flash_fwd_splitkv_combine_kernelI23Flash_fwd_kernel_traitsILi32ELi64ELi256ELi4ELb0ELb0EN7cutlass6half_tE19Flash_kernel_traitsILi32ELi64ELi256ELi4ES3_EELi16ELi4ELb0EEEvNS_16Flash_fwd_paramsE,"",@"SHT_CUDA_INFO"
	.sectionflags	@""
	.align	4


	//----- nvinfo : EIATTR_CUDA_API_VERSION
	.align		4
        /*0000*/ 	.byte	0x04, 0x37
        /*0002*/ 	.short	(.L_614 - .L_613)
.L_613:
        /*0004*/ 	.word	0x00000082


	//----- nvinfo : EIATTR_SW2861232_WAR
	.align		4
.L_614:
        /*0008*/ 	.byte	0x01, 0x35
	.zero		2


	//----- nvinfo : EIATTR_PARAM_CBANK
	.align		4
        /*000c*/ 	.byte	0x04, 0x0a
        /*000e*/ 	.short	(.L_616 - .L_615)
	.align		4
.L_615:
        /*0010*/ 	.word	index@(.nv.constant0._ZN5flash32flash_fwd_splitkv_combine_kernelI23Flash_fwd_kernel_traitsILi32ELi64ELi256ELi4ELb0ELb0EN7cutlass6half_tE19Flash_kernel_traitsILi32ELi64ELi256ELi4ES3_EELi16ELi4ELb0EEEvNS_16Flash_fwd_paramsE)
        /*0014*/ 	.short	0x0160
        /*0016*/ 	.short	0x01d0


	//----- nvinfo : EIATTR_CBANK_PARAM_SIZE
	.align		4
.L_616:
        /*0018*/ 	.byte	0x03, 0x19
        /*001a*/ 	.short	0x01d0


	//----- nvinfo : EIATTR_KPARAM_INFO
	.align		4
        /*001c*/ 	.byte	0x04, 0x17
        /*001e*/ 	.short	(.L_618 - .L_617)
.L_617:
        /*0020*/ 	.word	0x00000000
        /*0024*/ 	.short	0x0000
        /*0026*/ 	.short	0x0000
        /*0028*/ 	.byte	0x00, 0xf0, 0x41, 0x07


	//----- nvinfo : EIATTR_MAXREG_COUNT
	.align		4
.L_618:
        /*002c*/ 	.byte	0x03, 0x1b
        /*002e*/ 	.short	0x00ff


	//----- nvinfo : EIATTR_NUM_BARRIERS
	.align		4
        /*0030*/ 	.byte	0x02, 0x4c
        /*0032*/ 	.byte	0x01
	.zero		1


	//----- nvinfo : EIATTR_MERCURY_ISA_VERSION
	.align		4
        /*0034*/ 	.byte	0x03, 0x5f
        /*0036*/ 	.short	0x0000


	//----- nvinfo : EIATTR_COOP_GROUP_MASK_REGIDS
	.align		4
        /*0038*/ 	.byte	0x04, 0x29
        /*003a*/ 	.short	(.L_620 - .L_619)


	//   ....[0]....
.L_619:
        /*003c*/ 	.word	0xffffffff


	//   ....[1]....
        /*0040*/ 	.word	0xffffffff


	//   ....[2]....
        /*0044*/ 	.word	0xffffffff


	//   ....[3]....
        /*0048*/ 	.word	0xffffffff


	//   ....[4]....
        /*004c*/ 	.word	0xffffffff


	//   ....[5]....
        /*0050*/ 	.word	0xffffffff


	//----- nvinfo : EIATTR_COOP_GROUP_INSTR_OFFSETS
	.align		4
.L_620:
        /*0054*/ 	.byte	0x04, 0x28
        /*0056*/ 	.short	(.L_622 - .L_621)


	//   ....[0]....
.L_621:
        /*0058*/ 	.word	0x000017c0


	//   ....[1]....
        /*005c*/ 	.word	0x00001850


	//   ....[2]....
        /*0060*/ 	.word	0x000018b0


	//   ....[3]....
        /*0064*/ 	.word	0x00001a10


	//   ....[4]....
        /*0068*/ 	.word	0x00001ab0


	//   ....[5]....
        /*006c*/ 	.word	0x00001bc0


	//----- nvinfo : EIATTR_EXIT_INSTR_OFFSETS
	.align		4
.L_622:
        /*0070*/ 	.byte	0x04, 0x1c
        /*0072*/ 	.short	(.L_624 - .L_623)


	//   ....[0]....
.L_623:
        /*0074*/ 	.word	0x00003eb0


	//   ....[1]....
        /*0078*/ 	.word	0x00003ed0


	//   ....[2]....
        /*007c*/ 	.word	0x00004360


	//----- nvinfo : EIATTR_CRS_STACK_SIZE
	.align		4
.L_624:
        /*0080*/ 	.byte	0x04, 0x1e
        /*0082*/ 	.short	(.L_626 - .L_625)
.L_625:
        /*0084*/ 	.word	0x00000000
.L_626:


//--------------------- .nv.info._ZN5flash32flash_fwd_splitkv_combine_kernelI23Flash_fwd_kernel_traitsILi32ELi64ELi256ELi4ELb0ELb0EN7cutlass6half_tE19Flash_kernel_traitsILi32ELi64ELi256ELi4ES3_EELi16ELi3ELb0EEEvNS_16Flash_fwd_paramsE --------------------------
	.section	.nv.info._ZN5flash32flash_fwd_splitkv_combine_kernelI23Flash_fwd_kernel_traitsILi32ELi64ELi256ELi4ELb0ELb0EN7cutlass6half_tE19Flash_kernel_traitsILi32ELi64ELi256ELi4ES3_EELi16ELi3ELb0EEEvNS_16Flash_fwd_paramsE,"",@"SHT_CUDA_INFO"
	.sectionflags	@""
	.align	4


	//----- nvinfo : EIATTR_CUDA_API_VERSION
	.align		4
        /*0000*/ 	.byte	0x04, 0x37
        /*0002*/ 	.short	(.L_628 - .L_627)
.L_627:
        /*0004*/ 	.word	0x00000082


	//----- nvinfo : EIATTR_SW2861232_WAR
	.align		4
.L_628:
        /*0008*/ 	.byte	0x01, 0x35
	.zero		2


	//----- nvinfo : EIATTR_PARAM_CBANK
	.align		4
        /*000c*/ 	.byte	0x04, 0x0a
        /*000e*/ 	.short	(.L_630 - .L_629)
	.align		4
.L_629:
        /*0010*/ 	.word	index@(.nv.constant0._ZN5flash32flash_fwd_splitkv_combine_kernelI23Flash_fwd_kernel_traitsILi32ELi64ELi256ELi4ELb0ELb0EN7cutlass6half_tE19Flash_kernel_traitsILi32ELi64ELi256ELi4ES3_EELi16ELi3ELb0EEEvNS_16Flash_fwd_paramsE)
        /*0014*/ 	.short	0x0160
        /*0016*/ 	.short	0x01d0


	//----- nvinfo : EIATTR_CBANK_PARAM_SIZE
	.align		4
.L_630:
        /*0018*/ 	.byte	0x03, 0x19
        /*001a*/ 	.short	0x01d0


	//----- nvinfo : EIATTR_KPARAM_INFO
	.align		4
        /*001c*/ 	.byte	0x04, 0x17
        /*001e*/ 	.short	(.L_632 - .L_631)
.L_631:
        /*0020*/ 	.word	0x00000000
        /*0024*/ 	.short	0x0000
        /*0026*/ 	.short	0x0000
        /*0028*/ 	.byte	0x00, 0xf0, 0x41, 0x07


	//----- nvinfo : EIATTR_MAXREG_COUNT
	.align		4
.L_632:
        /*002c*/ 	.byte	0x03, 0x1b
        /*002e*/ 	.short	0x00ff


	//----- nvinfo : EIATTR_NUM_BARRIERS
	.align		4
        /*0030*/ 	.byte	0x02, 0x4c
        /*0032*/ 	.byte	0x01
	.zero		1


	//----- nvinfo : EIATTR_MERCURY_ISA_VERSION
	.align		4
        /*0034*/ 	.byte	0x03, 0x5f
        /*0036*/ 	.short	0x0000


	//----- nvinfo : EIATTR_COOP_GROUP_MASK_REGIDS
	.align		4
        /*0038*/ 	.byte	0x04, 0x29
        /*003a*/ 	.short	(.L_634 - .L_633)


	//   ....[0]....
.L_633:
        /*003c*/ 	.word	0xffffffff


	//   ....[1]....
        /*0040*/ 	.word	0xffffffff


	//   ....[2]....
        /*0044*/ 	.word	0xffffffff


	//   ....[3]....
        /*0048*/ 	.word	0xffffffff


	//   ....[4]....
        /*004c*/ 	.word	0xffffffff


	//   ....[5]....
        /*0050*/ 	.word	0xffffffff


	//----- nvinfo : EIATTR_COOP_GROUP_INSTR_OFFSETS
	.align		4
.L_634:
        /*0054*/ 	.byte	0x04, 0x28
        /*0056*/ 	.short	(.L_636 - .L_635)


	//   ....[0]....
.L_635:
        /*0058*/ 	.word	0x00001c30


	//   ....[1]....
        /*005c*/ 	.word	0x00001c50


	//   ....[2]....
        /*0060*/ 	.word	0x00001c80


	//   ....[3]....
        /*0064*/ 	.word	0x00001cf0


	//   ....[4]....
        /*0068*/ 	.word	0x00001d10


	//   ....[5]....
        /*006c*/ 	.word	0x00001d30


	//----- nvinfo : EIATTR_EXIT_INSTR_OFFSETS
	.align		4
.L_636:
        /*0070*/ 	.byte	0x04, 0x1c
        /*0072*/ 	.short	(.L_638 - .L_637)


	//   ....[0]....
.L_637:
        /*0074*/ 	.word	0x00003e10


	//   ....[1]....
        /*0078*/ 	.word	0x00003e30


	//   ....[2]....
        /*007c*/ 	.word	0x000042c0


	//----- nvinfo : EIATTR_CRS_STACK_SIZE
	.align		4
.L_638:
        /*0080*/ 	.byte	0x04, 0x1e
        /*0082*/ 	.short	(.L_640 - .L_639)
.L_639:
        /*0084*/ 	.word	0x00000000
.L_640:


//--------------------- .nv.info._ZN5flash32flash_fwd_splitkv_combine_kernelI23Flash_fwd_kernel_traitsILi32ELi64ELi256ELi4ELb0ELb0EN7cutlass6half_tE19Flash_kernel_traitsILi32ELi64ELi256ELi4ES3_EELi16ELi2ELb0EEEvNS_16Flash_fwd_paramsE --------------------------
	.section	.nv.info._ZN5flash32flash_fwd_splitkv_combine_kernelI23Flash_fwd_kernel_traitsILi32ELi64ELi256ELi4ELb0ELb0EN7cutlass6half_tE19Flash_kernel_traitsILi32ELi64ELi256ELi4ES3_EELi16ELi2ELb0EEEvNS_16Flash_fwd_paramsE,"",@"SHT_CUDA_INFO"
	.sectionflags	@""
	.align	4


	//----- nvinfo : EIATTR_CUDA_API_VERSION
	.align		4
        /*0000*/ 	.byte	0x04, 0x37
        /*0002*/ 	.short	(.L_642 - .L_641)
.L_641:
        /*0004*/ 	.word	0x00000082


	//----- nvinfo : EIATTR_SW2861232_WAR
	.align		4
.L_642:
        /*0008*/ 	.byte	0x01, 0x35
	.zero		2


	//----- nvinfo : EIATTR_PARAM_CBANK
	.align		4
        /*000c*/ 	.byte	0x04, 0x0a
        /*000e*/ 	.short	(.L_644 - .L_643)
	.align		4
.L_643:
        /*0010*/ 	.word	index@(.nv.constant0._ZN5flash32flash_fwd_splitkv_combine_kernelI23Flash_fwd_kernel_traitsILi32ELi64ELi256ELi4ELb0ELb0EN7cutlass6half_tE19Flash_kernel_traitsILi32ELi64ELi256ELi4ES3_EELi16ELi2ELb0EEEvNS_16Flash_fwd_paramsE)
        /*0014*/ 	.short	0x0160
        /*0016*/ 	.short	0x01d0


	//----- nvinfo : EIATTR_CBANK_PARAM_SIZE
	.align		4
.L_644:
        /*0018*/ 	.byte	0x03, 0x19
        /*001a*/ 	.short	0x01d0


	//----- nvinfo : EIATTR_KPARAM_INFO
	.align		4
        /*001c*/ 	.byte	0x04, 0x17
        /*001e*/ 	.short	(.L_646 - .L_645)
.L_645:
        /*0020*/ 	.word	0x00000000
        /*0024*/ 	.short	0x0000
        /*0026*/ 	.short	0x0000
        /*0028*/ 	.byte	0x00, 0xf0, 0x41, 0x07


	//----- nvinfo : EIATTR_MAXREG_COUNT
	.align		4
.L_646:
        /*002c*/ 	.byte	0x03, 0x1b
        /*002e*/ 	.short	0x00ff


	//----- nvinfo : EIATTR_NUM_BARRIERS
	.align		4
        /*0030*/ 	.byte	0x02, 0x4c
        /*0032*/ 	.byte	0x01
	.zero		1


	//----- nvinfo : EIATTR_MERCURY_ISA_VERSION
	.align		4
        /*0034*/ 	.byte	0x03, 0x5f
        /*0036*/ 	.short	0x0000


	//----- nvinfo : EIATTR_COOP_GROUP_MASK_REGIDS
	.align		4
        /*0038*/ 	.byte	0x04, 0x29
        /*003a*/ 	.short	(.L_648 - .L_647)


	//   ....[0]....
.L_647:
        /*003c*/ 	.word	0xffffffff


	//   ....[1]....
        /*0040*/ 	.word	0xffffffff


	//   ....[2]....
        /*0044*/ 	.word	0xffffffff


	//   ....[3]....
        /*0048*/ 	.word	0xffffffff


	//----- nvinfo : EIATTR_COOP_GROUP_INSTR_OFFSETS
	.align		4
.L_648:
        /*004c*/ 	.byte	0x04, 0x28
        /*004e*/ 	.short	(.L_650 - .L_649)


	//   ....[0]....
.L_649:
        /*0050*/ 	.word	0x00001c70


	//   ....[1]....
        /*0054*/ 	.word	0x00001c90


	//   ....[2]....
        /*0058*/ 	.word	0x00001d00


	//   ....[3]....
        /*005c*/ 	.word	0x00001d20


	//----- nvinfo : EIATTR_EXIT_INSTR_OFFSETS
	.align		4
.L_650:
        /*0060*/ 	.byte	0x04, 0x1c
        /*0062*/ 	.short	(.L_652 - .L_651)


	//   ....[0]....
.L_651:
        /*0064*/ 	.word	0x00003e00


	//   ....[1]....
        /*0068*/ 	.word	0x00003e20


	//   ....[2]....
        /*006c*/ 	.word	0x00004290


	//----- nvinfo : EIATTR_CRS_STACK_SIZE
	.align		4
.L_652:
        /*0070*/ 	.byte	0x04, 0x1e
        /*0072*/ 	.short	(.L_654 - .L_653)
.L_653:
        /*0074*/ 	.word	0x00000000
.L_654:


//--------------------- .nv.info._ZN5flash32flash_fwd_splitkv_combine_kernelI23Flash_fwd_kernel_traitsILi32ELi64ELi256ELi4ELb0ELb0EN7cutlass6half_tE19Flash_kernel_traitsILi32ELi64ELi256ELi4ES3_EELi16ELi1ELb0EEEvNS_16Flash_fwd_paramsE --------------------------
	.section	.nv.info._ZN5flash32flash_fwd_splitkv_combine_kernelI23Flash_fwd_kernel_traitsILi32ELi64ELi256ELi4ELb0ELb0EN7cutlass6half_tE19Flash_kernel_traitsILi32ELi64ELi256ELi4ES3_EELi16ELi1ELb0EEEvNS_16Flash_fwd_paramsE,"",@"SHT_CUDA_INFO"
	.sectionflags	@""
	.align	4


	//----- nvinfo : EIATTR_CUDA_API_VERSION
	.align		4
        /*0000*/ 	.byte	0x04, 0x37
        /*0002*/ 	.short	(.L_656 - .L_655)
.L_655:
        /*0004*/ 	.word	0x00000082


	//----- nvinfo : EIATTR_SW2861232_WAR
	.align		4
.L_656:
        /*0008*/ 	.byte	0x01, 0x35
	.zero		2


	//----- nvinfo : EIATTR_PARAM_CBANK
	.align		4
        /*000c*/ 	.byte	0x04, 0x0a
        /*000e*/ 	.short	(.L_658 - .L_657)
	.align		4
.L_657:
        /*0010*/ 	.word	index@(.nv.constant0._ZN5flash32flash_fwd_splitkv_combine_kernelI23Flash_fwd_kernel_traitsILi32ELi64ELi256ELi4ELb0ELb0EN7cutlass6half_tE19Flash_kernel_traitsILi32ELi64ELi256ELi4ES3_EELi16ELi1ELb0EEEvNS_16Flash_fwd_paramsE)
        /*0014*/ 	.short	0x0160
        /*0016*/ 	.short	0x01d0


	//----- nvinfo : EIATTR_CBANK_PARAM_SIZE
	.align		4
.L_658:
        /*0018*/ 	.byte	0x03, 0x19
        /*001a*/ 	.short	0x01d0


	//----- nvinfo : EIATTR_KPARAM_INFO
	.align		4
        /*001c*/ 	.byte	0x04, 0x17
        /*001e*/ 	.short	(.L_660 - .L_659)
.L_659:
        /*0020*/ 	.word	0x00000000
        /*0024*/ 	.short	0x0000
        /*0026*/ 	.short	0x0000
        /*0028*/ 	.byte	0x00, 0xf0, 0x41, 0x07


	//----- nvinfo : EIATTR_MAXREG_COUNT
	.align		4
.L_660:
        /*002c*/ 	.byte	0x03, 0x1b
        /*002e*/ 	.short	0x00ff


	//----- nvinfo : EIATTR_NUM_BARRIERS
	.align		4
        /*0030*/ 	.byte	0x02, 0x4c
        /*0032*/ 	.byte	0x01
	.zero		1


	//----- nvinfo : EIATTR_MERCURY_ISA_VERSION
	.align		4
        /*0034*/ 	.byte	0x03, 0x5f
        /*0036*/ 	.short	0x0000


	//----- nvinfo : EIATTR_COOP_GROUP_MASK_REGIDS
	.align		4
        /*0038*/ 	.byte	0x04, 0x29
        /*003a*/ 	.short	(.L_662 - .L_661)


	//   ....[0]....
.L_661:
        /*003c*/ 	.word	0xffffffff


	//   ....[1]....
        /*0040*/ 	.word	0xffffffff


	//----- nvinfo : EIATTR_COOP_GROUP_INSTR_OFFSETS
	.align		4
.L_662:
        /*0044*/ 	.byte	0x04, 0x28
        /*0046*/ 	.short	(.L_664 - .L_663)


	//   ....[0]....
.L_663:
        /*0048*/ 	.word	0x00001cd0


	//   ....[1]....
        /*004c*/ 	.word	0x00001d40


	//----- nvinfo : EIATTR_EXIT_INSTR_OFFSETS
	.align		4
.L_664:
        /*0050*/ 	.byte	0x04, 0x1c
        /*0052*/ 	.short	(.L_666 - .L_665)


	//   ....[0]....
.L_665:
        /*0054*/ 	.word	0x00003e60


	//   ....[1]....
        /*0058*/ 	.word	0x00003e80


	//   ....[2]....
        /*005c*/ 	.word	0x000042e0


	//----- nvinfo : EIATTR_CRS_STACK_SIZE
	.align		4
.L_666:
        /*0060*/ 	.byte	0x04, 0x1e
        /*0062*/ 	.short	(.L_668 - .L_667)
.L_667:
        /*0064*/ 	.word	0x00000000
.L_668:


//--------------------- .nv.info._ZN5flash32flash_fwd_splitkv_combine_kernelI23Flash_fwd_kernel_traitsILi32ELi64ELi256ELi4ELb0ELb0EN7cutlass6half_tE19Flash_kernel_traitsILi32ELi64ELi256ELi4ES3_EELi16ELi7ELb1EEEvNS_16Flash_fwd_paramsE --------------------------
	.section	.nv.info._ZN5flash32flash_fwd_splitkv_combine_kernelI23Flash_fwd_kernel_traitsILi32ELi64ELi256ELi4ELb0ELb0EN7cutlass6half_tE19Flash_kernel_traitsILi32ELi64ELi256ELi4ES3_EELi16ELi7ELb1EEEvNS_16Flash_fwd_paramsE,"",@"SHT_CUDA_INFO"
	.sectionflags	@""
	.align	4


	//----- nvinfo : EIATTR_CUDA_API_VERSION
	.align		4
        /*0000*/ 	.byte	0x04, 0x37
        /*0002*/ 	.short	(.L_670 - .L_669)
.L_669:
        /*0004*/ 	.word	0x00000082


	//----- nvinfo : EIATTR_SW2861232_WAR
	.align		4
.L_670:
        /*0008*/ 	.byte	0x01, 0x35
	.zero		2


	//----- nvinfo : EIATTR_PARAM_CBANK
	.align		4
        /*000c*/ 	.byte	0x04, 0x0a
        /*000e*/ 	.short	(.L_672 - .L_671)
	.align		4
.L_671:
        /*0010*/ 	.word	index@(.nv.constant0._ZN5flash32flash_fwd_splitkv_combine_kernelI23Flash_fwd_kernel_traitsILi32ELi64ELi256ELi4ELb0ELb0EN7cutlass6half_tE19Flash_kernel_traitsILi32ELi64ELi256ELi4ES3_EELi16ELi7ELb1EEEvNS_16Flash_fwd_paramsE)
        /*0014*/ 	.short	0x0160
        /*0016*/ 	.short	0x01d0


	//----- nvinfo : EIATTR_CBANK_PARAM_SIZE
	.align		4
.L_672:
        /*0018*/ 	.byte	0x03, 0x19
        /*001a*/ 	.short	0x01d0


	//----- nvinfo : EIATTR_KPARAM_INFO
	.align		4
        /*001c*/ 	.byte	0x04, 0x17
        /*001e*/ 	.short	(.L_674 - .L_673)
.L_673:
        /*0020*/ 	.word	0x00000000
        /*0024*/ 	.short	0x0000
        /*0026*/ 	.short	0x0000
        /*0028*/ 	.byte	0x00, 0xf0, 0x41, 0x07


	//----- nvinfo : EIATTR_MAXREG_COUNT
	.align		4
.L_674:
        /*002c*/ 	.byte	0x03, 0x1b
        /*002e*/ 	.short	0x00ff


	//----- nvinfo : EIATTR_NUM_BARRIERS
	.align		4
        /*0030*/ 	.byte	0x02, 0x4c
        /*0032*/ 	.byte	0x01
	.zero		1


	//----- nvinfo : EIATTR_MERCURY_ISA_VERSION
	.align		4
        /*0034*/ 	.byte	0x03, 0x5f
        /*0036*/ 	.short	0x0000


	//----- nvinfo : EIATTR_COOP_GROUP_MASK_REGIDS
	.align		4
        /*0038*/ 	.byte	0x04, 0x29
        /*003a*/ 	.short	(.L_676 - .L_675)


	//   ....[0]....
.L_675:
        /*003c*/ 	.word	0xffffffff


	//   ....[1]....
        /*0040*/ 	.word	0xffffffff


	//   ....[2]....
        /*0044*/ 	.word	0xffffffff


	//   ....[3]....
        /*0048*/ 	.word	0xffffffff


	//   ....[4]....
        /*004c*/ 	.word	0xffffffff


	//   ....[5]....
        /*0050*/ 	.word	0xffffffff


	//----- nvinfo : EIATTR_COOP_GROUP_INSTR_OFFSETS
	.align		4
.L_676:
        /*0054*/ 	.byte	0x04, 0x28
        /*0056*/ 	.short	(.L_678 - .L_677)


	//   ....[0]....
.L_677:
        /*0058*/ 	.word	0x000028d0


	//   ....[1]....
        /*005c*/ 	.word	0x000028f0


	//   ....[2]....
        /*0060*/ 	.word	0x00002910


	//   ....[3]....
        /*0064*/ 	.word	0x00002dc0


	//   ....[4]....
        /*0068*/ 	.word	0x00002ea0


	//   ....[5]....
        /*006c*/ 	.word	0x00002f60


	//----- nvinfo : EIATTR_EXIT_INSTR_OFFSETS
	.align		4
.L_678:
        /*0070*/ 	.byte	0x04, 0x1c
        /*0072*/ 	.short	(.L_680 - .L_679)


	//   ....[0]....
.L_679:
        /*0074*/ 	.word	0x00005c10


	//   ....[1]....
        /*0078*/ 	.word	0x000060a0


	//----- nvinfo : EIATTR_CRS_STACK_SIZE
	.align		4
.L_680:
        /*007c*/ 	.byte	0x04, 0x1e
        /*007e*/ 	.short	(.L_682 - .L_681)
.L_681:
        /*0080*/ 	.word	0x00000000
.L_682:


//--------------------- .nv.info._ZN5flash32flash_fwd_splitkv_combine_kernelI23Flash_fwd_kernel_traitsILi32ELi64ELi256ELi4ELb0ELb0EN7cutlass6half_tE19Flash_kernel_traitsILi32ELi64ELi256ELi4ES3_EELi16ELi6ELb1EEEvNS_16Flash_fwd_paramsE --------------------------
	.section	.nv.info._ZN5flash32flash_fwd_splitkv_combine_kernelI23Flash_fwd_kernel_traitsILi32ELi64ELi256ELi4ELb0ELb0EN7cutlass6half_tE19Flash_kernel_traitsILi32ELi64ELi256ELi4ES3_EELi16ELi6ELb1EEEvNS_16Flash_fwd_paramsE,"",@"SHT_CUDA_INFO"
	.sectionflags	@""
	.align	4


	//----- nvinfo : EIATTR_CUDA_API_VERSION
	.align		4
        /*0000*/ 	.byte	0x04, 0x37
        /*0002*/ 	.short	(.L_684 - .L_683)
.L_683:
        /*0004*/ 	.word	0x00000082


	//----- nvinfo : EIATTR_SW2861232_WAR
	.align		4
.L_684:
        /*0008*/ 	.byte	0x01, 0x35
	.zero		2


	//----- nvinfo : EIATTR_PARAM_CBANK
	.align		4
        /*000c*/ 	.byte	0x04, 0x0a
        /*000e*/ 	.short	(.L_686 - .L_685)
	.align		4
.L_685:
        /*0010*/ 	.word	index@(.nv.constant0._ZN5flash32flash_fwd_splitkv_combine_kernelI23Flash_fwd_kernel_traitsILi32ELi64ELi256ELi4ELb0ELb0EN7cutlass6half_tE19Flash_kernel_traitsILi32ELi64ELi256ELi4ES3_EELi16ELi6ELb1EEEvNS_16Flash_fwd_paramsE)
        /*0014*/ 	.short	0x0160
        /*0016*/ 	.short	0x01d0


	//----- nvinfo : EIATTR_CBANK_PARAM_SIZE
	.align		4
.L_686:
        /*0018*/ 	.byte	0x03, 0x19
        /*001a*/ 	.short	0x01d0


	//----- nvinfo : EIATTR_KPARAM_INFO
	.align		4
        /*001c*/ 	.byte	0x04, 0x17
        /*001e*/ 	.short	(.L_688 - .L_687)
.L_687:
        /*0020*/ 	.word	0x00000000
        /*0024*/ 	.short	0x0000
        /*0026*/ 	.short	0x0000
        /*0028*/ 	.byte	0x00, 0xf0, 0x41, 0x07


	//----- nvinfo : EIATTR_MAXREG_COUNT
	.align		4
.L_688:
        /*002c*/ 	.byte	0x03, 0x1b
        /*002e*/ 	.short	0x00ff


	//----- nvinfo : EIATTR_NUM_BARRIERS
	.align		4
        /*0030*/ 	.byte	0x02, 0x4c
        /*0032*/ 	.byte	0x01
	.zero		1


	//----- nvinfo : EIATTR_MERCURY_ISA_VERSION
	.align		4
        /*0034*/ 	.byte	0x03, 0x5f
        /*0036*/ 	.short	0x0000


	//----- nvinfo : EIATTR_COOP_GROUP_MASK_REGIDS
	.align		4
        /*0038*/ 	.byte	0x04, 0x29
        /*003a*/ 	.short	(.L_690 - .L_689)


	//   ....[0]....
.L_689:
        /*003c*/ 	.word	0xffffffff


	//   ....[1]....
        /*0040*/ 	.word	0xffffffff


	//   ....[2]....
        /*0044*/ 	.word	0xffffffff


	//   ....[3]....
        /*0048*/ 	.word	0xffffffff


	//   ....[4]....
        /*004c*/ 	.word	0xffffffff


	//   ....[5]....
        /*0050*/ 	.word	0xffffffff


	//----- nvinfo : EIATTR_COOP_GROUP_INSTR_OFFSETS
	.align		4
.L_690:
        /*0054*/ 	.byte	0x04, 0x28
        /*0056*/ 	.short	(.L_692 - .L_691)


	//   ....[0]....
.L_691:
        /*0058*/ 	.word	0x00002000


	//   ....[1]....
        /*005c*/ 	.word	0x00002020


	//   ....[2]....
        /*0060*/ 	.word	0x00002040


	//   ....[3]....
        /*0064*/ 	.word	0x000022f0


	//   ....[4]....
        /*0068*/ 	.word	0x00002390


	//   ....[5]....
        /*006c*/ 	.word	0x00002450


	//----- nvinfo : EIATTR_EXIT_INSTR_OFFSETS
	.align		4
.L_692:
        /*0070*/ 	.byte	0x04, 0x1c
        /*0072*/ 	.short	(.L_694 - .L_693)


	//   ....[0]....
.L_693:
        /*0074*/ 	.word	0x00004e10


	//   ....[1]....
        /*0078*/ 	.word	0x000052a0


	//----- nvinfo : EIATTR_CRS_STACK_SIZE
	.align		4
.L_694:
        /*007c*/ 	.byte	0x04, 0x1e
        /*007e*/ 	.short	(.L_696 - .L_695)
.L_695:
        /*0080*/ 	.word	0x00000000
.L_696:


//--------------------- .nv.info._ZN5flash32flash_fwd_splitkv_combine_kernelI23Flash_fwd_kernel_traitsILi32ELi64ELi256ELi4ELb0ELb0EN7cutlass6half_tE19Flash_kernel_traitsILi32ELi64ELi256ELi4ES3_EELi16ELi5ELb1EEEvNS_16Flash_fwd_paramsE --------------------------
	.section	.nv.info._ZN5flash32flash_fwd_splitkv_combine_kernelI23Flash_fwd_kernel_traitsILi32ELi64ELi256ELi4ELb0ELb0EN7cutlass6half_tE19Flash_kernel_traitsILi32ELi64ELi256ELi4ES3_EELi16ELi5ELb1EEEvNS_16Flash_fwd_paramsE,"",@"SHT_CUDA_INFO"
	.sectionflags	@""
	.align	4


	//----- nvinfo : EIATTR_CUDA_API_VERSION
	.align		4
        /*0000*/ 	.byte	0x04, 0x37
        /*0002*/ 	.short	(.L_698 - .L_697)
.L_697:
        /*0004*/ 	.word	0x00000082


	//----- nvinfo : EIATTR_SW2861232_WAR
	.align		4
.L_698:
        /*0008*/ 	.byte	0x01, 0x35
	.zero		2


	//----- nvinfo : EIATTR_PARAM_CBANK
	.align		4
        /*000c*/ 	.byte	0x04, 0x0a
        /*000e*/ 	.short	(.L_700 - .L_699)
	.align		4
.L_699:
        /*0010*/ 	.word	index@(.nv.constant0._ZN5flash32flash_fwd_splitkv_combine_kernelI23Flash_fwd_kernel_traitsILi32ELi64ELi256ELi4ELb0ELb0EN7cutlass6half_tE19Flash_kernel_traitsILi32ELi64ELi256ELi4ES3_EELi16ELi5ELb1EEEvNS_16Flash_fwd_paramsE)
        /*0014*/ 	.short	0x0160
        /*0016*/ 	.short	0x01d0


	//----- nvinfo : EIATTR_CBANK_PARAM_SIZE
	.align		4
.L_700:
        /*0018*/ 	.byte	0x03, 0x19
        /*001a*/ 	.short	0x01d0


	//----- nvinfo : EIATTR_KPARAM_INFO
	.align		4
        /*001c*/ 	.byte	0x04, 0x17
        /*001e*/ 	.short	(.L_702 - .L_701)
.L_701:
        /*0020*/ 	.word	0x00000000
        /*0024*/ 	.short	0x0000
        /*0026*/ 	.short	0x0000
        /*0028*/ 	.byte	0x00, 0xf0, 0x41, 0x07


	//----- nvinfo : EIATTR_MAXREG_COUNT
	.align		4
.L_702:
        /*002c*/ 	.byte	0x03, 0x1b
        /*002e*/ 	.short	0x00ff


	//----- nvinfo : EIATTR_NUM_BARRIERS
	.align		4
        /*0030*/ 	.byte	0x02, 0x4c
        /*0032*/ 	.byte	0x01
	.zero		1


	//----- nvinfo : EIATTR_MERCURY_ISA_VERSION
	.align		4
        /*0034*/ 	.byte	0x03, 0x5f
        /*0036*/ 	.short	0x0000


	//----- nvinfo : EIATTR_COOP_GROUP_MASK_REGIDS
	.align		4
        /*0038*/ 	.byte	0x04, 0x29
        /*003a*/ 	.short	(.L_704 - .L_703)


	//   ....[0]....
.L_703:
        /*003c*/ 	.word	0xffffffff


	//   ....[1]....
        /*0040*/ 	.word	0xffffffff


	//   ....[2]....
        /*0044*/ 	.word	0xffffffff


	//   ....[3]....
        /*0048*/ 	.word	0xffffffff


	//   ....[4]....
        /*004c*/ 	.word	0xffffffff


	//   ....[5]....
        /*0050*/ 	.word	0xffffffff


	//----- nvinfo : EIATTR_COOP_GROUP_INSTR_OFFSETS
	.align		4
.L_704:
        /*0054*/ 	.byte	0x04, 0x28
        /*0056*/ 	.short	(.L_706 - .L_705)


	//   ....[0]....
.L_705:
        /*0058*/ 	.word	0x00001ae0


	//   ....[1]....
        /*005c*/ 	.word	0x00001b10


	//   ....[2]....
        /*0060*/ 	.word	0x00001b30


	//   ....[3]....
        /*0064*/ 	.word	0x00001c90


	//   ....[4]....
        /*0068*/ 	.word	0x00001d80


	//   ....[5]....
        /*006c*/ 	.word	0x00001e90


	//----- nvinfo : EIATTR_EXIT_INSTR_OFFSETS
	.align		4
.L_706:
        /*0070*/ 	.byte	0x04, 0x1c
        /*0072*/ 	.short	(.L_708 - .L_707)


	//   ....[0]....
.L_707:
        /*0074*/ 	.word	0x000045e0


	//   ....[1]....
        /*0078*/ 	.word	0x00004a70


	//----- nvinfo : EIATTR_CRS_STACK_SIZE
	.align		4
.L_708:
        /*007c*/ 	.byte	0x04, 0x1e
        /*007e*/ 	.short	(.L_710 - .L_709)
.L_709:
        /*0080*/ 	.word	0x00000000
.L_710:


//--------------------- .nv.info._ZN5flash32flash_fwd_splitkv_combine_kernelI23Flash_fwd_kernel_traitsILi32ELi64ELi256ELi4ELb0ELb0EN7cutlass6half_tE19Flash_kernel_traitsILi32ELi64ELi256ELi4ES3_EELi16ELi4ELb1EEEvNS_16Flash_fwd_paramsE --------------------------
	.section	.nv.info._ZN5flash32flash_fwd_splitkv_combine_kernelI23Flash_fwd_kernel_traitsILi32ELi64ELi256ELi4ELb0ELb0EN7cutlass6half_tE19Flash_kernel_traitsILi32ELi64ELi256ELi4ES3_EELi16ELi4ELb1EEEvNS_16Flash_fwd_paramsE,"",@"SHT_CUDA_INFO"
	.sectionflags	@""
	.align	4


	//----- nvinfo : EIATTR_CUDA_API_VERSION
	.align		4
        /*0000*/ 	.byte	0x04, 0x37
        /*0002*/ 	.short	(.L_712 - .L_711)
.L_711:
        /*0004*/ 	.word	0x00000082


	//----- nvinfo : EIATTR_SW2861232_WAR
	.align		4
.L_712:
        /*0008*/ 	.byte	0x01, 0x35
	.zero		2


	//----- nvinfo : EIATTR_PARAM_CBANK
	.align		4
        /*000c*/ 	.byte	0x04, 0x0a
        /*000e*/ 	.short	(.L_714 - .L_713)
	.align		4
.L_713:
        /*0010*/ 	.word	index@(.nv.constant0._ZN5flash32flash_fwd_splitkv_combine_kernelI23Flash_fwd_kernel_traitsILi32ELi64ELi256ELi4ELb0ELb0EN7cutlass6half_tE19Flash_kernel_traitsILi32ELi64ELi256ELi4ES3_EELi16ELi4ELb1EEEvNS_16Flash_fwd_paramsE)
        /*0014*/ 	.short	0x0160
        /*0016*/ 	.short	0x01d0


	//----- nvinfo : EIATTR_CBANK_PARAM_SIZE
	.align		4
.L_714:
        /*0018*/ 	.byte	0x03, 0x19
        /*001a*/ 	.short	0x01d0


	//----- nvinfo : EIATTR_KPARAM_INFO
	.align		4
        /*001c*/ 	.byte	0x04, 0x17
        /*001e*/ 	.short	(.L_716 - .L_715)
.L_715:
        /*0020*/ 	.word	0x00000000
        /*0024*/ 	.short	0x0000
        /*0026*/ 	.short	0x0000
        /*0028*/ 	.byte	0x00, 0xf0, 0x41, 0x07


	//----- nvinfo : EIATTR_MAXREG_COUNT
	.align		4
.L_716:
        /*002c*/ 	.byte	0x03, 0x1b
        /*002e*/ 	.short	0x00ff


	//----- nvinfo : EIATTR_NUM_BARRIERS
	.align		4
        /*0030*/ 	.byte	0x02, 0x4c
        /*0032*/ 	.byte	0x01
	.zero		1


	//----- nvinfo : EIATTR_MERCURY_ISA_VERSION
	.align		4
        /*0034*/ 	.byte	0x03, 0x5f
        /*0036*/ 	.short	0x0000


	//----- nvinfo : EIATTR_COOP_GROUP_MASK_REGIDS
	.align		4
        /*0038*/ 	.byte	0x04, 0x29
        /*003a*/ 	.short	(.L_718 - .L_717)


	//   ....[0]....
.L_717:
        /*003c*/ 	.word	0xffffffff


	//   ....[1]....
        /*0040*/ 	.word	0xffffffff


	//   ....[2]....
        /*0044*/ 	.word	0xffffffff


	//   ....[3]....
        /*0048*/ 	.word	0xffffffff


	//   ....[4]....
        /*004c*/ 	.word	0xffffffff


	//   ....[5]....
        /*0050*/ 	.word	0xffffffff


	//----- nvinfo : EIATTR_COOP_GROUP_INSTR_OFFSETS
	.align		4
.L_718:
        /*0054*/ 	.byte	0x04, 0x28
        /*0056*/ 	.short	(.L_720 - .L_719)


	//   ....[0]....
.L_719:
        /*0058*/ 	.word	0x000017c0


	//   ....[1]....
        /*005c*/ 	.word	0x00001850


	//   ....[2]....
        /*0060*/ 	.word	0x000018b0


	//   ....[3]....
        /*0064*/ 	.word	0x00001a10


	//   ....[4]....
        /*0068*/ 	.word	0x00001ab0


	//   ....[5]....
        /*006c*/ 	.word	0x00001bc0


	//----- nvinfo : EIATTR_EXIT_INSTR_OFFSETS
	.align		4
.L_720:
        /*0070*/ 	.byte	0x04, 0x1c
        /*0072*/ 	.short	(.L_722 - .L_721)


	//   ....[0]....
.L_721:
        /*0074*/ 	.word	0x00004280


	//   ....[1]....
        /*0078*/ 	.word	0x00004710


	//----- nvinfo : EIATTR_CRS_STACK_SIZE
	.align		4
.L_722:
        /*007c*/ 	.byte	0x04, 0x1e
        /*007e*/ 	.short	(.L_724 - .L_723)
.L_723:
        /*0080*/ 	.word	0x00000000
.L_724:


//--------------------- .nv.info._ZN5flash32flash_fwd_splitkv_combine_kernelI23Flash_fwd_kernel_traitsILi32ELi64ELi256ELi4ELb0ELb0EN7cutlass6half_tE19Flash_kernel_traitsILi32ELi64ELi256ELi4ES3_EELi16ELi3ELb1EEEvNS_16Flash_fwd_paramsE --------------------------
	.section	.nv.info._ZN5flash32flash_fwd_splitkv_combine_kernelI23Flash_fwd_kernel_traitsILi32ELi64ELi256ELi4ELb0ELb0EN7cutlass6half_tE19Flash_kernel_traitsILi32ELi64ELi256ELi4ES3_EELi16ELi3ELb1EEEvNS_16Flash_fwd_paramsE,"",@"SHT_CUDA_INFO"
	.sectionflags	@""
	.align	4


	//----- nvinfo : EIATTR_CUDA_API_VERSION
	.align		4
        /*0000*/ 	.byte	0x04, 0x37
        /*0002*/ 	.short	(.L_726 - .L_725)
.L_725:
        /*0004*/ 	.word	0x00000082


	//----- nvinfo : EIATTR_SW2861232_WAR
	.align		4
.L_726:
        /*0008*/ 	.byte	0x01, 0x35
	.zero		2


	//----- nvinfo : EIATTR_PARAM_CBANK
	.align		4
        /*000c*/ 	.byte	0x04, 0x0a
        /*000e*/ 	.short	(.L_728 - .L_727)
	.align		4
.L_727:
        /*0010*/ 	.word	index@(.nv.constant0._ZN5flash32flash_fwd_splitkv_combine_kernelI23Flash_fwd_kernel_traitsILi32ELi64ELi256ELi4ELb0ELb0EN7cutlass6half_tE19Flash_kernel_traitsILi32ELi64ELi256ELi4ES3_EELi16ELi3ELb1EEEvNS_16Flash_fwd_paramsE)
        /*0014*/ 	.short	0x0160
        /*0016*/ 	.short	0x01d0


	//----- nvinfo : EIATTR_CBANK_PARAM_SIZE
	.align		4
.L_728:
        /*0018*/ 	.byte	0x03, 0x19
        /*001a*/ 	.short	0x01d0


	//----- nvinfo : EIATTR_KPARAM_INFO
	.align		4
        /*001c*/ 	.byte	0x04, 0x17
        /*001e*/ 	.short	(.L_730 - .L_729)
.L_729:
        /*0020*/ 	.word	0x00000000
        /*0024*/ 	.short	0x0000
        /*0026*/ 	.short	0x0000
        /*0028*/ 	.byte	0x00, 0xf0, 0x41, 0x07


	//----- nvinfo : EIATTR_MAXREG_COUNT
	.align		4
.L_730:
        /*002c*/ 	.byte	0x03, 0x1b
        /*002e*/ 	.short	0x00ff


	//----- nvinfo : EIATTR_NUM_BARRIERS
	.align		4
        /*0030*/ 	.byte	0x02, 0x4c
        /*0032*/ 	.byte	0x01
	.zero		1


	//----- nvinfo : EIATTR_MERCURY_ISA_VERSION
	.align		4
        /*0034*/ 	.byte	0x03, 0x5f
        /*0036*/ 	.short	0x0000


	//----- nvinfo : EIATTR_COOP_GROUP_MASK_REGIDS
	.align		4
        /*0038*/ 	.byte	0x04, 0x29
        /*003a*/ 	.short	(.L_732 - .L_731)


	//   ....[0]....
.L_731:
        /*003c*/ 	.word	0xffffffff


	//   ....[1]....
        /*0040*/ 	.word	0xffffffff


	//   ....[2]....
        /*0044*/ 	.word	0xffffffff


	//   ....[3]....
        /*0048*/ 	.word	0xffffffff


	//   ....[4]....
        /*004c*/ 	.word	0xffffffff


	//   ....[5]....
        /*0050*/ 	.word	0xffffffff


	//----- nvinfo : EIATTR_COOP_GROUP_INSTR_OFFSETS
	.align		4
.L_732:
        /*0054*/ 	.byte	0x04, 0x28
        /*0056*/ 	.short	(.L_734 - .L_733)


	//   ....[0]....
.L_733:
        /*0058*/ 	.word	0x00001c30


	//   ....[1]....
        /*005c*/ 	.word	0x00001c50


	//   ....[2]....
        /*0060*/ 	.word	0x00001c80


	//   ....[3]....
        /*0064*/ 	.word	0x00001cf0


	//   ....[4]....
        /*0068*/ 	.word	0x00001d10


	//   ....[5]....
        /*006c*/ 	.word	0x00001d30


	//----- nvinfo : EIATTR_EXIT_INSTR_OFFSETS
	.align		4
.L_734:
        /*0070*/ 	.byte	0x04, 0x1c
        /*0072*/ 	.short	(.L_736 - .L_735)


	//   ....[0]....
.L_735:
        /*0074*/ 	.word	0x000041e0


	//   ....[1]....
        /*0078*/ 	.word	0x00004670


	//----- nvinfo : EIATTR_CRS_STACK_SIZE
	.align		4
.L_736:
        /*007c*/ 	.byte	0x04, 0x1e
        /*007e*/ 	.short	(.L_738 - .L_737)
.L_737:
        /*0080*/ 	.word	0x00000000
.L_738:


//--------------------- .nv.info._ZN5flash32flash_fwd_splitkv_combine_kernelI23Flash_fwd_kernel_traitsILi32ELi64ELi256ELi4ELb0ELb0EN7cutlass6half_tE19Flash_kernel_traitsILi32ELi64ELi256ELi4ES3_EELi16ELi2ELb1EEEvNS_16Flash_fwd_paramsE --------------------------
	.section	.nv.info._ZN5flash32flash_fwd_splitkv_combine_kernelI23Flash_fwd_kernel_traitsILi32ELi64ELi256ELi4ELb0ELb0EN7cutlass6half_tE19Flash_kernel_traitsILi32ELi64ELi256ELi4ES3_EELi16ELi2ELb1EEEvNS_16Flash_fwd_paramsE,"",@"SHT_CUDA_INFO"
	.sectionflags	@""
	.align	4


	//----- nvinfo : EIATTR_CUDA_API_VERSION
	.align		4
        /*0000*/ 	.byte	0x04, 0x37
        /*0002*/ 	.short	(.L_740 - .L_739)
.L_739:
        /*0004*/ 	.word	0x00000082


	//----- nvinfo : EIATTR_SW2861232_WAR
	.align		4
.L_740:
        /*0008*/ 	.byte	0x01, 0x35
	.zero		2


	//----- nvinfo : EIATTR_PARAM_CBANK
	.align		4
        /*000c*/ 	.byte	0x04, 0x0a
        /*000e*/ 	.short	(.L_742 - .L_741)
	.align		4
.L_741:
        /*0010*/ 	.word	index@(.nv.constant0._ZN5flash32flash_fwd_splitkv_combine_kernelI23Flash_fwd_kernel_traitsILi32ELi64ELi256ELi4ELb0ELb0EN7cutlass6half_tE19Flash_kernel_traitsILi32ELi64ELi256ELi4ES3_EELi16ELi2ELb1EEEvNS_16Flash_fwd_paramsE)
        /*0014*/ 	.short	0x0160
        /*0016*/ 	.short	0x01d0


	//----- nvinfo : EIATTR_CBANK_PARAM_SIZE
	.align		4
.L_742:
        /*0018*/ 	.byte	0x03, 0x19
        /*001a*/ 	.short	0x01d0


	//----- nvinfo : EIATTR_KPARAM_INFO
	.align		4
        /*001c*/ 	.byte	0x04, 0x17
        /*001e*/ 	.short	(.L_744 - .L_743)
.L_743:
        /*0020*/ 	.word	0x00000000
        /*0024*/ 	.short	0x0000
        /*0026*/ 	.short	0x0000
        /*0028*/ 	.byte	0x00, 0xf0, 0x41, 0x07


	//----- nvinfo : EIATTR_MAXREG_COUNT
	.align		4
.L_744:
        /*002c*/ 	.byte	0x03, 0x1b
        /*002e*/ 	.short	0x00ff


	//----- nvinfo : EIATTR_NUM_BARRIERS
	.align		4
        /*0030*/ 	.byte	0x02, 0x4c
        /*0032*/ 	.byte	0x01
	.zero		1


	//----- nvinfo : EIATTR_MERCURY_ISA_VERSION
	.align		4
        /*0034*/ 	.byte	0x03, 0x5f
        /*0036*/ 	.short	0x0000


	//----- nvinfo : EIATTR_COOP_GROUP_MASK_REGIDS
	.align		4
        /*0038*/ 	.byte	0x04, 0x29
        /*003a*/ 	.short	(.L_746 - .L_745)


	//   ....[0]....
.L_745:
        /*003c*/ 	.word	0xffffffff


	//   ....[1]....
        /*0040*/ 	.word	0xffffffff


	//   ....[2]....
        /*0044*/ 	.word	0xffffffff


	//   ....[3]....
        /*0048*/ 	.word	0xffffffff


	//----- nvinfo : EIATTR_COOP_GROUP_INSTR_OFFSETS
	.align		4
.L_746:
        /*004c*/ 	.byte	0x04, 0x28
        /*004e*/ 	.short	(.L_748 - .L_747)


	//   ....[0]....
.L_747:
        /*0050*/ 	.word	0x00001c10


	//   ....[1]....
        /*0054*/ 	.word	0x00001c30


	//   ....[2]....
        /*0058*/ 	.word	0x00001ca0


	//   ....[3]....
        /*005c*/ 	.word	0x00001cc0


	//----- nvinfo : EIATTR_EXIT_INSTR_OFFSETS
	.align		4
.L_748:
        /*0060*/ 	.byte	0x04, 0x1c
        /*0062*/ 	.short	(.L_750 - .L_749)


	//   ....[0]....
.L_749:
        /*0064*/ 	.word	0x00004180


	//   ....[1]....
        /*0068*/ 	.word	0x000045f0


	//----- nvinfo : EIATTR_CRS_STACK_SIZE
	.align		4
.L_750:
        /*006c*/ 	.byte	0x04, 0x1e
        /*006e*/ 	.short	(.L_752 - .L_751)
.L_751:
        /*0070*/ 	.word	0x00000000
.L_752:


//--------------------- .nv.info._ZN5flash32flash_fwd_splitkv_combine_kernelI23Flash_fwd_kernel_traitsILi32ELi64ELi256ELi4ELb0ELb0EN7cutlass6half_tE19Flash_kernel_traitsILi32ELi64ELi256ELi4ES3_EELi16ELi1ELb1EEEvNS_16Flash_fwd_paramsE --------------------------
	.section	.nv.info._ZN5flash32flash_fwd_splitkv_combine_kernelI23Flash_fwd_kernel_traitsILi32ELi64ELi256ELi4ELb0ELb0EN7cutlass6half_tE19Flash_kernel_traitsILi32ELi64ELi256ELi4ES3_EELi16ELi1ELb1EEEvNS_16Flash_fwd_paramsE,"",@"SHT_CUDA_INFO"
	.sectionflags	@""
	.align	4


	//----- nvinfo : EIATTR_CUDA_API_VERSION
	.align		4
        /*0000*/ 	.byte	0x04, 0x37
        /*0002*/ 	.short	(.L_754 - .L_753)
.L_753:
        /*0004*/ 	.word	0x00000082


	//----- nvinfo : EIATTR_SW2861232_WAR
	.align		4
.L_754:
        /*0008*/ 	.byte	0x01, 0x35
	.zero		2


	//----- nvinfo : EIATTR_PARAM_CBANK
	.align		4
        /*000c*/ 	.byte	0x04, 0x0a
        /*000e*/ 	.short	(.L_756 - .L_755)
	.align		4
.L_755:
        /*0010*/ 	.word	index@(.nv.constant0._ZN5flash32flash_fwd_splitkv_combine_kernelI23Flash_fwd_kernel_traitsILi32ELi64ELi256ELi4ELb0ELb0EN7cutlass6half_tE19Flash_kernel_traitsILi32ELi64ELi256ELi4ES3_EELi16ELi1ELb1EEEvNS_16Flash_fwd_paramsE)
        /*0014*/ 	.short	0x0160
        /*0016*/ 	.short	0x01d0


	//----- nvinfo : EIATTR_CBANK_PARAM_SIZE
	.align		4
.L_756:
        /*0018*/ 	.byte	0x03, 0x19
        /*001a*/ 	.short	0x01d0


	//----- nvinfo : EIATTR_KPARAM_INFO
	.align		4
        /*001c*/ 	.byte	0x04, 0x17
        /*001e*/ 	.short	(.L_758 - .L_757)
.L_757:
        /*0020*/ 	.word	0x00000000
        /*0024*/ 	.short	0x0000
        /*0026*/ 	.short	0x0000
        /*0028*/ 	.byte	0x00, 0xf0, 0x41, 0x07


	//----- nvinfo : EIATTR_MAXREG_COUNT
	.align		4
.L_758:
        /*002c*/ 	.byte	0x03, 0x1b
        /*002e*/ 	.short	0x00ff


	//----- nvinfo : EIATTR_NUM_BARRIERS
	.align		4
        /*0030*/ 	.byte	0x02, 0x4c
        /*0032*/ 	.byte	0x01
	.zero		1


	//----- nvinfo : EIATTR_MERCURY_ISA_VERSION
	.align		4
        /*0034*/ 	.byte	0x03, 0x5f
        /*0036*/ 	.short	0x0000


	//----- nvinfo : EIATTR_COOP_GROUP_MASK_REGIDS
	.align		4
        /*0038*/ 	.byte	0x04, 0x29
        /*003a*/ 	.short	(.L_760 - .L_759)


	//   ....[0]....
.L_759:
        /*003c*/ 	.word	0xffffffff


	//   ....[1]....
        /*0040*/ 	.word	0xffffffff


	//----- nvinfo : EIATTR_COOP_GROUP_INSTR_OFFSETS
	.align		4
.L_760:
        /*0044*/ 	.byte	0x04, 0x28
        /*0046*/ 	.short	(.L_762 - .L_761)


	//   ....[0]....
.L_761:
        /*0048*/ 	.word	0x00001cd0


	//   ....[1]....
        /*004c*/ 	.word	0x00001d40


	//----- nvinfo : EIATTR_EXIT_INSTR_OFFSETS
	.align		4
.L_762:
        /*0050*/ 	.byte	0x04, 0x1c
        /*0052*/ 	.short	(.L_764 - .L_763)


	//   ....[0]....
.L_763:
        /*0054*/ 	.word	0x00004290


	//   ....[1]....
        /*0058*/ 	.word	0x000046f0


	//----- nvinfo : EIATTR_CRS_STACK_SIZE
	.align		4
.L_764:
        /*005c*/ 	.byte	0x04, 0x1e
        /*005e*/ 	.short	(.L_766 - .L_765)
.L_765:
        /*0060*/ 	.word	0x00000000
.L_766:


//--------------------- .nv.info._ZN5flash24flash_fwd_splitkv_kernelI23Flash_fwd_kernel_traitsILi32ELi64ELi256ELi4ELb0ELb0EN7cutlass6half_tE19Flash_kernel_traitsILi32ELi64ELi256ELi4ES3_EELb1ELb0ELb0ELb0ELb0ELb0ELb0ELb0EEEvNS_16Flash_fwd_paramsE --------------------------
	.section	.nv.info._ZN5flash24flash_fwd_splitkv_kernelI23Flash_fwd_kernel_traitsILi32ELi64ELi256ELi4ELb0ELb0EN7cutlass6half_tE19Flash_kernel_traitsILi32ELi64ELi256ELi4ES3_EELb1ELb0ELb0ELb0ELb0ELb0ELb0ELb0EEEvNS_16Flash_fwd_paramsE,"",@"SHT_CUDA_INFO"
	.sectionflags	@""
	.align	4


	//----- nvinfo : EIATTR_CUDA_API_VERSION
	.align		4
        /*0000*/ 	.byte	0x04, 0x37
        /*0002*/ 	.short	(.L_768 - .L_767)
.L_767:
        /*0004*/ 	.word	0x00000082


	//----- nvinfo : EIATTR_SW2861232_WAR
	.align		4
.L_768:
        /*0008*/ 	.byte	0x01, 0x35
	.zero		2


	//----- nvinfo : EIATTR_PARAM_CBANK
	.align		4
        /*000c*/ 	.byte	0x04, 0x0a
        /*000e*/ 	.short	(.L_770 - .L_769)
	.align		4
.L_769:
        /*0010*/ 	.word	index@(.nv.constant0._ZN5flash24flash_fwd_splitkv_kernelI23Flash_fwd_kernel_traitsILi32ELi64ELi256ELi4ELb0ELb0EN7cutlass6half_tE19Flash_kernel_traitsILi32ELi64ELi256ELi4ES3_EELb1ELb0ELb0ELb0ELb0ELb0ELb0ELb0EEEvNS_16Flash_fwd_paramsE)
        /*0014*/ 	.short	0x0160
        /*0016*/ 	.short	0x01d0


	//----- nvinfo : EIATTR_CBANK_PARAM_SIZE
	.align		4
.L_770:
        /*0018*/ 	.byte	0x03, 0x19
        /*001a*/ 	.short	0x01d0


	//----- nvinfo : EIATTR_KPARAM_INFO
	.align		4
        /*001c*/ 	.byte	0x04, 0x17
        /*001e*/ 	.short	(.L_772 - .L_771)
.L_771:
        /*0020*/ 	.word	0x00000000
        /*0024*/ 	.short	0x0000
        /*0026*/ 	.short	0x0000
        /*0028*/ 	.byte	0x00, 0xf0, 0x41, 0x07


	//----- nvinfo : EIATTR_MAXREG_COUNT
	.align		4
.L_772:
        /*002c*/ 	.byte	0x03, 0x1b
        /*002e*/ 	.short	0x00ff


	//----- nvinfo : EIATTR_NUM_BARRIERS
	.align		4
        /*0030*/ 	.byte	0x02, 0x4c
        /*0032*/ 	.byte	0x01
	.zero		1


	//----- nvinfo : EIATTR_MERCURY_ISA_VERSION
	.align		4
        /*0034*/ 	.byte	0x03, 0x5f
        /*0036*/ 	.short	0x0000


	//----- nvinfo : EIATTR_COOP_GROUP_MASK_REGIDS
	.align		4
        /*0038*/ 	.byte	0x04, 0x29
        /*003a*/ 	.short	(.L_774 - .L_773)


	//   ....[0]....
.L_773:
        /*003c*/ 	.word	0xffffffff


	//   ....[1]....
        /*0040*/ 	.word	0xffffffff


	//   ....[2]....
        /*0044*/ 	.word	0xffffffff


	//   ....[3]....
        /*0048*/ 	.word	0xffffffff


	//   ....[4]....
        /*004c*/ 	.word	0xffffffff


	//   ....[5]....
        /*0050*/ 	.word	0xffffffff


	//   ....[6]....
        /*0054*/ 	.word	0xffffffff


	//   ....[7]....
        /*0058*/ 	.word	0xffffffff


	//   ....[8]....
        /*005c*/ 	.word	0xffffffff


	//   ....[9]....
        /*0060*/ 	.word	0xffffffff


	//   ....[10]....
        /*0064*/ 	.word	0xffffffff


	//   ....[11]....
        /*0068*/ 	.word	0xffffffff


	//   ....[12]....
        /*006c*/ 	.word	0xffffffff


	//   ....[13]....
        /*0070*/ 	.word	0xffffffff


	//   ....[14]....
        /*0074*/ 	.word	0xffffffff


	//   ....[15]....
        /*0078*/ 	.word	0xffffffff


	//----- nvinfo : EIATTR_COOP_GROUP_INSTR_OFFSETS
	.align		4
.L_774:
        /*007c*/ 	.byte	0x04, 0x28
        /*007e*/ 	.short	(.L_776 - .L_775)


	//   ....[0]....
.L_775:
        /*0080*/ 	.word	0x00005120


	//   ....[1]....
        /*0084*/ 	.word	0x000051c0


	//   ....[2]....
        /*0088*/ 	.word	0x00006410


	//   ....[3]....
        /*008c*/ 	.word	0x00006470


	//   ....[4]....
        /*0090*/ 	.word	0x0000b740


	//   ....[5]....
        /*0094*/ 	.word	0x0000b760


	//   ....[6]....
        /*0098*/ 	.word	0x0000b780


	//   ....[7]....
        /*009c*/ 	.word	0x0000b890


	//   ....[8]....
        /*00a0*/ 	.word	0x0000fe00


	//   ....[9]....
        /*00a4*/ 	.word	0x0000fe10


	//   ....[10]....
        /*00a8*/ 	.word	0x0000fe40


	//   ....[11]....
        /*00ac*/ 	.word	0x0000fe50


	//   ....[12]....
        /*00b0*/ 	.word	0x000122a0


	//   ....[13]....
        /*00b4*/ 	.word	0x000122e0


	//   ....[14]....
        /*00b8*/ 	.word	0x00012330


	//   ....[15]....
        /*00bc*/ 	.word	0x00012350


	//----- nvinfo : EIATTR_EXIT_INSTR_OFFSETS
	.align		4
.L_776:
        /*00c0*/ 	.byte	0x04, 0x1c
        /*00c2*/ 	.short	(.L_778 - .L_777)


	//   ....[0]....
.L_777:
        /*00c4*/ 	.word	0x000002d0


	//   ....[1]....
        /*00c8*/ 	.word	0x00000880


	//   ....[2]....
        /*00cc*/ 	.word	0x000008b0


	//   ....[3]....
        /*00d0*/ 	.word	0x00012cc0


	//   ....[4]....
        /*00d4*/ 	.word	0x00012d80


	//----- nvinfo : EIATTR_CTAIDZ_USED
	.align		4
.L_778:
        /*00d8*/ 	.byte	0x01, 0x04
	.zero		2


	//----- nvinfo : EIATTR_CRS_STACK_SIZE
	.align		4
        /*00dc*/ 	.byte	0x04, 0x1e
        /*00de*/ 	.short	(.L_780 - .L_779)
.L_779:
        /*00e0*/ 	.word	0x00000000
.L_780:


//--------------------- .nv.info._ZN5flash24flash_fwd_splitkv_kernelI23Flash_fwd_kernel_traitsILi32ELi64ELi256ELi4ELb0ELb0EN7cutlass6half_tE19Flash_kernel_traitsILi32ELi64ELi256ELi4ES3_EELb1ELb0ELb0ELb0ELb0ELb1ELb0ELb0EEEvNS_16Flash_fwd_paramsE --------------------------
	.section	.nv.info._ZN5flash24flash_fwd_splitkv_kernelI23Flash_fwd_kernel_traitsILi32ELi64ELi256ELi4ELb0ELb0EN7cutlass6half_tE19Flash_kernel_traitsILi32ELi64ELi256ELi4ES3_EELb1ELb0ELb0ELb0ELb0ELb1ELb0ELb0EEEvNS_16Flash_fwd_paramsE,"",@"SHT_CUDA_INFO"
	.sectionflags	@""
	.align	4


	//----- nvinfo : EIATTR_CUDA_API_VERSION
	.align		4
        /*0000*/ 	.byte	0x04, 0x37
        /*0002*/ 	.short	(.L_782 - .L_781)
.L_781:
        /*0004*/ 	.word	0x00000082


	//----- nvinfo : EIATTR_SW2861232_WAR
	.align		4
.L_782:
        /*0008*/ 	.byte	0x01, 0x35
	.zero		2


	//----- nvinfo : EIATTR_PARAM_CBANK
	.align		4
        /*000c*/ 	.byte	0x04, 0x0a
        /*000e*/ 	.short	(.L_784 - .L_783)
	.align		4
.L_783:
        /*0010*/ 	.word	index@(.nv.constant0._ZN5flash24flash_fwd_splitkv_kernelI23Flash_fwd_kernel_traitsILi32ELi64ELi256ELi4ELb0ELb0EN7cutlass6half_tE19Flash_kernel_traitsILi32ELi64ELi256ELi4ES3_EELb1ELb0ELb0ELb0ELb0ELb1ELb0ELb0EEEvNS_16Flash_fwd_paramsE)
        /*0014*/ 	.short	0x0160
        /*0016*/ 	.short	0x01d0


	//----- nvinfo : EIATTR_CBANK_PARAM_SIZE
	.align		4
.L_784:
        /*0018*/ 	.byte	0x03, 0x19
        /*001a*/ 	.short	0x01d0


	//----- nvinfo : EIATTR_KPARAM_INFO
	.align		4
        /*001c*/ 	.byte	0x04, 0x17
        /*001e*/ 	.short	(.L_786 - .L_785)
.L_785:
        /*0020*/ 	.word	0x00000000
        /*0024*/ 	.short	0x0000
        /*0026*/ 	.short	0x0000
        /*0028*/ 	.byte	0x00, 0xf0, 0x41, 0x07


	//----- nvinfo : EIATTR_MAXREG_COUNT
	.align		4
.L_786:
        /*002c*/ 	.byte	0x03, 0x1b
        /*002e*/ 	.short	0x00ff


	//----- nvinfo : EIATTR_NUM_BARRIERS
	.align		4
        /*0030*/ 	.byte	0x02, 0x4c
        /*0032*/ 	.byte	0x01
	.zero		1


	//----- nvinfo : EIATTR_MERCURY_ISA_VERSION
	.align		4
        /*0034*/ 	.byte	0x03, 0x5f
        /*0036*/ 	.short	0x0000


	//----- nvinfo : EIATTR_COOP_GROUP_MASK_REGIDS
	.align		4
        /*0038*/ 	.byte	0x04, 0x29
        /*003a*/ 	.short	(.L_788 - .L_787)


	//   ....[0]....
.L_787:
        /*003c*/ 	.word	0xffffffff


	//   ....[1]....
        /*0040*/ 	.word	0xffffffff


	//   ....[2]....
        /*0044*/ 	.word	0xffffffff


	//   ....[3]....
        /*0048*/ 	.word	0xffffffff


	//   ....[4]....
        /*004c*/ 	.word	0xffffffff


	//   ....[5]....
        /*0050*/ 	.word	0xffffffff


	//   ....[6]....
        /*0054*/ 	.word	0xffffffff


	//   ....[7]....
        /*0058*/ 	.word	0xffffffff


	//   ....[8]....
        /*005c*/ 	.word	0xffffffff


	//   ....[9]....
        /*0060*/ 	.word	0xffffffff


	//   ....[10]....
        /*0064*/ 	.word	0xffffffff


	//   ....[11]....
        /*0068*/ 	.word	0xffffffff


	//   ....[12]....
        /*006c*/ 	.word	0xffffffff


	//   ....[13]....
        /*0070*/ 	.word	0xffffffff


	//   ....[14]....
        /*0074*/ 	.word	0xffffffff


	//   ....[15]....
        /*0078*/ 	.word	0xffffffff


	//----- nvinfo : EIATTR_COOP_GROUP_INSTR_OFFSETS
	.align		4
.L_788:
        /*007c*/ 	.byte	0x04, 0x28
        /*007e*/ 	.short	(.L_790 - .L_789)


	//   ....[0]....
.L_789:
        /*0080*/ 	.word	0x000062a0


	//   ....[1]....
        /*0084*/ 	.word	0x000062e0


	//   ....[2]....
        /*0088*/ 	.word	0x000075a0


	//   ....[3]....
        /*008c*/ 	.word	0x000075f0


	//   ....[4]....
        /*0090*/ 	.word	0x0000d570


	//   ....[5]....
        /*0094*/ 	.word	0x0000d590


	//   ....[6]....
        /*0098*/ 	.word	0x0000df70


	//   ....[7]....
        /*009c*/ 	.word	0x0000dfc0


	//   ....[8]....
        /*00a0*/ 	.word	0x00013050


	//   ....[9]....
        /*00a4*/ 	.word	0x00013060


	//   ....[10]....
        /*00a8*/ 	.word	0x00013090


	//   ....[11]....
        /*00ac*/ 	.word	0x000130a0


	//   ....[12]....
        /*00b0*/ 	.word	0x000154f0


	//   ....[13]....
        /*00b4*/ 	.word	0x00015530


	//   ....[14]....
        /*00b8*/ 	.word	0x00015580


	//   ....[15]....
        /*00bc*/ 	.word	0x000155a0


	//----- nvinfo : EIATTR_EXIT_INSTR_OFFSETS
	.align		4
.L_790:
        /*00c0*/ 	.byte	0x04, 0x1c
        /*00c2*/ 	.short	(.L_792 - .L_791)


	//   ....[0]....
.L_791:
        /*00c4*/ 	.word	0x000002d0


	//   ....[1]....
        /*00c8*/ 	.word	0x00000880


	//   ....[2]....
        /*00cc*/ 	.word	0x000008b0


	//   ....[3]....
        /*00d0*/ 	.word	0x00015f10


	//   ....[4]....
        /*00d4*/ 	.word	0x00015fd0


	//----- nvinfo : EIATTR_CTAIDZ_USED
	.align		4
.L_792:
        /*00d8*/ 	.byte	0x01, 0x04
	.zero		2


	//----- nvinfo : EIATTR_CRS_STACK_SIZE
	.align		4
        /*00dc*/ 	.byte	0x04, 0x1e
        /*00de*/ 	.short	(.L_794 - .L_793)
.L_793:
        /*00e0*/ 	.word	0x00000000
.L_794:


//--------------------- .nv.info._ZN5flash24flash_fwd_splitkv_kernelI23Flash_fwd_kernel_traitsILi32ELi64ELi256ELi4ELb0ELb0EN7cutlass6half_tE19Flash_kernel_traitsILi32ELi64ELi256ELi4ES3_EELb1ELb0ELb0ELb0ELb0ELb0ELb0ELb1EEEvNS_16Flash_fwd_paramsE --------------------------
	.section	.nv.info._ZN5flash24flash_fwd_splitkv_kernelI23Flash_fwd_kernel_traitsILi32ELi64ELi256ELi4ELb0ELb0EN7cutlass6half_tE19Flash_kernel_traitsILi32ELi64ELi256ELi4ES3_EELb1ELb0ELb0ELb0ELb0ELb0ELb0ELb1EEEvNS_16Flash_fwd_paramsE,"",@"SHT_CUDA_INFO"
	.sectionflags	@""
	.align	4


	//----- nvinfo : EIATTR_CUDA_API_VERSION
	.align		4
        /*0000*/ 	.byte	0x04, 0x37
        /*0002*/ 	.short	(.L_796 - .L_795)
.L_795:
        /*0004*/ 	.word	0x00000082


	//----- nvinfo : EIATTR_SW2861232_WAR
	.align		4
.L_796:
        /*0008*/ 	.byte	0x01, 0x35
	.zero		2


	//----- nvinfo : EIATTR_PARAM_CBANK
	.align		4
        /*000c*/ 	.byte	0x04, 0x0a
        /*000e*/ 	.short	(.L_798 - .L_797)
	.align		4
.L_797:
        /*0010*/ 	.word	index@(.nv.constant0._ZN5flash24flash_fwd_splitkv_kernelI23Flash_fwd_kernel_traitsILi32ELi64ELi256ELi4ELb0ELb0EN7cutlass6half_tE19Flash_kernel_traitsILi32ELi64ELi256ELi4ES3_EELb1ELb0ELb0ELb0ELb0ELb0ELb0ELb1EEEvNS_16Flash_fwd_paramsE)
        /*0014*/ 	.short	0x0160
        /*0016*/ 	.short	0x01d0


	//----- nvinfo : EIATTR_CBANK_PARAM_SIZE
	.align		4
.L_798:
        /*0018*/ 	.byte	0x03, 0x19
        /*001a*/ 	.short	0x01d0


	//----- nvinfo : EIATTR_KPARAM_INFO
	.align		4
        /*001c*/ 	.byte	0x04, 0x17
        /*001e*/ 	.short	(.L_800 - .L_799)
.L_799:
        /*0020*/ 	.word	0x00000000
        /*0024*/ 	.short	0x0000
        /*0026*/ 	.short	0x0000
        /*0028*/ 	.byte	0x00, 0xf0, 0x41, 0x07


	//----- nvinfo : EIATTR_MAXREG_COUNT
	.align		4
.L_800:
        /*002c*/ 	.byte	0x03, 0x1b
        /*002e*/ 	.short	0x00ff


	//----- nvinfo : EIATTR_NUM_BARRIERS
	.align		4
        /*0030*/ 	.byte	0x02, 0x4c
        /*0032*/ 	.byte	0x01
	.zero		1


	//----- nvinfo : EIATTR_MERCURY_ISA_VERSION
	.align		4
        /*0034*/ 	.byte	0x03, 0x5f
        /*0036*/ 	.short	0x0000


	//----- nvinfo : EIATTR_COOP_GROUP_MASK_REGIDS
	.align		4
        /*0038*/ 	.byte	0x04, 0x29
        /*003a*/ 	.short	(.L_802 - .L_801)


	//   ....[0]....
.L_801:
        /*003c*/ 	.word	0xffffffff


	//   ....[1]....
        /*0040*/ 	.word	0xffffffff


	//   ....[2]....
        /*0044*/ 	.word	0xffffffff


	//   ....[3]....
        /*0048*/ 	.word	0xffffffff


	//   ....[4]....
        /*004c*/ 	.word	0xffffffff


	//   ....[5]....
        /*0050*/ 	.word	0xffffffff


	//   ....[6]....
        /*0054*/ 	.word	0xffffffff


	//   ....[7]....
        /*0058*/ 	.word	0xffffffff


	//   ....[8]....
        /*005c*/ 	.word	0xffffffff


	//   ....[9]....
        /*0060*/ 	.word	0xffffffff


	//   ....[10]....
        /*0064*/ 	.word	0xffffffff


	//   ....[11]....
        /*0068*/ 	.word	0xffffffff


	//   ....[12]....
        /*006c*/ 	.word	0xffffffff


	//   ....[13]....
        /*0070*/ 	.word	0xffffffff


	//   ....[14]....
        /*0074*/ 	.word	0xffffffff


	//   ....[15]....
        /*0078*/ 	.word	0xffffffff


	//----- nvinfo : EIATTR_COOP_GROUP_INSTR_OFFSETS
	.align		4
.L_802:
        /*007c*/ 	.byte	0x04, 0x28
        /*007e*/ 	.short	(.L_804 - .L_803)


	//   ....[0]....
.L_803:
        /*0080*/ 	.word	0x0000e480


	//   ....[1]....
        /*0084*/ 	.word	0x0000e4a0


	//   ....[2]....
        /*0088*/ 	.word	0x0000eeb0


	//   ....[3]....
        /*008c*/ 	.word	0x0000ef10


	//   ....[4]....
        /*0090*/ 	.word	0x00013f50


	//   ....[5]....
        /*0094*/ 	.word	0x00013f70


	//   ....[6]....
        /*0098*/ 	.word	0x00014910


	//   ....[7]....
        /*009c*/ 	.word	0x00014970


	//   ....[8]....
        /*00a0*/ 	.word	0x00018ac0


	//   ....[9]....
        /*00a4*/ 	.word	0x00018ad0


	//   ....[10]....
        /*00a8*/ 	.word	0x00018b00


	//   ....[11]....
        /*00ac*/ 	.word	0x00018b10


	//   ....[12]....
        /*00b0*/ 	.word	0x0001af60


	//   ....[13]....
        /*00b4*/ 	.word	0x0001afa0


	//   ....[14]....
        /*00b8*/ 	.word	0x0001aff0


	//   ....[15]....
        /*00bc*/ 	.word	0x0001b010


	//----- nvinfo : EIATTR_EXIT_INSTR_OFFSETS
	.align		4
.L_804:
        /*00c0*/ 	.byte	0x04, 0x1c
        /*00c2*/ 	.short	(.L_806 - .L_805)


	//   ....[0]....
.L_805:
        /*00c4*/ 	.word	0x00000320


	//   ....[1]....
        /*00c8*/ 	.word	0x00000890


	//   ....[2]....
        /*00cc*/ 	.word	0x000008c0


	//   ....[3]....
        /*00d0*/ 	.word	0x0001ba90


	//   ....[4]....
        /*00d4*/ 	.word	0x0001bb50


	//----- nvinfo : EIATTR_CTAIDZ_USED
	.align		4
.L_806:
        /*00d8*/ 	.byte	0x01, 0x04
	.zero		2


	//----- nvinfo : EIATTR_CRS_STACK_SIZE
	.align		4
        /*00dc*/ 	.byte	0x04, 0x1e
        /*00de*/ 	.short	(.L_808 - .L_807)
.L_807:
        /*00e0*/ 	.word	0x00000000
.L_808:


//--------------------- .nv.info._ZN5flash24flash_fwd_splitkv_kernelI23Flash_fwd_kernel_traitsILi32ELi64ELi256ELi4ELb0ELb0EN7cutlass6half_tE19Flash_kernel_traitsILi32ELi64ELi256ELi4ES3_EELb1ELb0ELb0ELb0ELb0ELb1ELb0ELb1EEEvNS_16Flash_fwd_paramsE --------------------------
	.section	.nv.info._ZN5flash24flash_fwd_splitkv_kernelI23Flash_fwd_kernel_traitsILi32ELi64ELi256ELi4ELb0ELb0EN7cutlass6half_tE19Flash_kernel_traitsILi32ELi64ELi256ELi4ES3_EELb1ELb0ELb0ELb0ELb0ELb1ELb0ELb1EEEvNS_16Flash_fwd_paramsE,"",@"SHT_CUDA_INFO"
	.sectionflags	@""
	.align	4


	//----- nvinfo : EIATTR_CUDA_API_VERSION
	.align		4
        /*0000*/ 	.byte	0x04, 0x37
        /*0002*/ 	.short	(.L_810 - .L_809)
.L_809:
        /*0004*/ 	.word	0x00000082


	//----- nvinfo : EIATTR_SW2861232_WAR
	.align		4
.L_810:
        /*0008*/ 	.byte	0x01, 0x35
	.zero		2


	//----- nvinfo : EIATTR_PARAM_CBANK
	.align		4
        /*000c*/ 	.byte	0x04, 0x0a
        /*000e*/ 	.short	(.L_812 - .L_811)
	.align		4
.L_811:
        /*0010*/ 	.word	index@(.nv.constant0._ZN5flash24flash_fwd_splitkv_kernelI23Flash_fwd_kernel_traitsILi32ELi64ELi256ELi4ELb0ELb0EN7cutlass6half_tE19Flash_kernel_traitsILi32ELi64ELi256ELi4ES3_EELb1ELb0ELb0ELb0ELb0ELb1ELb0ELb1EEEvNS_16Flash_fwd_paramsE)
        /*0014*/ 	.short	0x0160
        /*0016*/ 	.short	0x01d0


	//----- nvinfo : EIATTR_CBANK_PARAM_SIZE
	.align		4
.L_812:
        /*0018*/ 	.byte	0x03, 0x19
        /*001a*/ 	.short	0x01d0


	//----- nvinfo : EIATTR_KPARAM_INFO
	.align		4
        /*001c*/ 	.byte	0x04, 0x17
        /*001e*/ 	.short	(.L_814 - .L_813)
.L_813:
        /*0020*/ 	.word	0x00000000
        /*0024*/ 	.short	0x0000
        /*0026*/ 	.short	0x0000
        /*0028*/ 	.byte	0x00, 0xf0, 0x41, 0x07


	//----- nvinfo : EIATTR_MAXREG_COUNT
	.align		4
.L_814:
        /*002c*/ 	.byte	0x03, 0x1b
        /*002e*/ 	.short	0x00ff


	//----- nvinfo : EIATTR_NUM_BARRIERS
	.align		4
        /*0030*/ 	.byte	0x02, 0x4c
        /*0032*/ 	.byte	0x01
	.zero		1


	//----- nvinfo : EIATTR_ANNOTATIONS
	.align		4
        /*0034*/ 	.byte	0x04, 0x55
        /*0036*/ 	.short	(.L_816 - .L_815)


	//   ....[0]....
.L_815:
        /*0038*/ 	.word	0x00000001
        /*003c*/ 	.byte	0x10, 0x02, 0x00, 0x00, 0x01, 0x00, 0x00, 0x00, 0xb0, 0x8b, 0x00, 0x00, 0x01, 0x00, 0x00, 0x00
        /*004c*/ 	.byte	0xf0, 0xe8, 0x01, 0x00


	//----- nvinfo : EIATTR_MERCURY_ISA_VERSION
	.align		4
.L_816:
        /*0050*/ 	.byte	0x03, 0x5f
        /*0052*/ 	.short	0x0000


	//----- nvinfo : EIATTR_COOP_GROUP_MASK_REGIDS
	.align		4
        /*0054*/ 	.byte	0x04, 0x29
        /*0056*/ 	.short	(.L_818 - .L_817)


	//   ....[0]....
.L_817:
        /*0058*/ 	.word	0xffffffff


	//   ....[1]....
        /*005c*/ 	.word	0xffffffff


	//   ....[2]....
        /*0060*/ 	.word	0xffffffff


	//   ....[3]....
        /*0064*/ 	.word	0xffffffff


	//   ....[4]....
        /*0068*/ 	.word	0xffffffff


	//   ....[5]....
        /*006c*/ 	.word	0xffffffff


	//   ....[6]....
        /*0070*/ 	.word	0xffffffff


	//   ....[7]....
        /*0074*/ 	.word	0xffffffff


	//   ....[8]....
        /*0078*/ 	.word	0xffffffff


	//   ....[9]....
        /*007c*/ 	.word	0xffffffff


	//   ....[10]....
        /*0080*/ 	.word	0xffffffff


	//   ....[11]....
        /*0084*/ 	.word	0xffffffff


	//   ....[12]....
        /*0088*/ 	.word	0xffffffff


	//   ....[13]....
        /*008c*/ 	.word	0xffffffff


	//   ....[14]....
        /*0090*/ 	.word	0xffffffff


	//   ....[15]....
        /*0094*/ 	.word	0xffffffff


	//----- nvinfo : EIATTR_COOP_GROUP_INSTR_OFFSETS
	.align		4
.L_818:
        /*0098*/ 	.byte	0x04, 0x28
        /*009a*/ 	.short	(.L_820 - .L_819)


	//   ....[0]....
.L_819:
        /*009c*/ 	.word	0x0000f5e0


	//   ....[1]....
        /*00a0*/ 	.word	0x0000f600


	//   ....[2]....
        /*00a4*/ 	.word	0x0000fcb0


	//   ....[3]....
        /*00a8*/ 	.word	0x0000fd10


	//   ....[4]....
        /*00ac*/ 	.word	0x000161f0


	//   ....[5]....
        /*00b0*/ 	.word	0x00016210


	//   ....[6]....
        /*00b4*/ 	.word	0x00016890


	//   ....[7]....
        /*00b8*/ 	.word	0x000168f0


	//   ....[8]....
        /*00bc*/ 	.word	0x0001bde0


	//   ....[9]....
        /*00c0*/ 	.word	0x0001be00


	//   ....[10]....
        /*00c4*/ 	.word	0x0001be30


	//   ....[11]....
        /*00c8*/ 	.word	0x0001be40


	//   ....[12]....
        /*00cc*/ 	.word	0x0001e280


	//   ....[13]....
        /*00d0*/ 	.word	0x0001e2a0


	//   ....[14]....
        /*00d4*/ 	.word	0x0001e2f0


	//   ....[15]....
        /*00d8*/ 	.word	0x0001e310


	//----- nvinfo : EIATTR_EXIT_INSTR_OFFSETS
	.align		4
.L_820:
        /*00dc*/ 	.byte	0x04, 0x1c
        /*00de*/ 	.short	(.L_822 - .L_821)


	//   ....[0]....
.L_821:
        /*00e0*/ 	.word	0x00000340


	//   ....[1]....
        /*00e4*/ 	.word	0x000008c0


	//   ....[2]....
        /*00e8*/ 	.word	0x000008f0


	//   ....[3]....
        /*00ec*/ 	.word	0x0001edc0


	//   ....[4]....
        /*00f0*/ 	.word	0x0001ee70


	//----- nvinfo : EIATTR_CTAIDZ_USED
	.align		4
.L_822:
        /*00f4*/ 	.byte	0x01, 0x04
	.zero		2


	//----- nvinfo : EIATTR_CRS_STACK_SIZE
	.align		4
        /*00f8*/ 	.byte	0x04, 0x1e
        /*00fa*/ 	.short	(.L_824 - .L_823)
.L_823:
        /*00fc*/ 	.word	0x00000000
.L_824:


//--------------------- .nv.info._ZN5flash24flash_fwd_splitkv_kernelI23Flash_fwd_kernel_traitsILi32ELi64ELi256ELi4ELb0ELb0EN7cutlass6half_tE19Flash_kernel_traitsILi32ELi64ELi256ELi4ES3_EELb1ELb0ELb0ELb0ELb0ELb0ELb1ELb0EEEvNS_16Flash_fwd_paramsE --------------------------
	.section	.nv.info._ZN5flash24flash_fwd_splitkv_kernelI23Flash_fwd_kernel_traitsILi32ELi64ELi256ELi4ELb0ELb0EN7cutlass6half_tE19Flash_kernel_traitsILi32ELi64ELi256ELi4ES3_EELb1ELb0ELb0ELb0ELb0ELb0ELb1ELb0EEEvNS_16Flash_fwd_paramsE,"",@"SHT_CUDA_INFO"
	.sectionflags	@""
	.align	4


	//----- nvinfo : EIATTR_CUDA_API_VERSION
	.align		4
        /*0000*/ 	.byte	0x04, 0x37
        /*0002*/ 	.short	(.L_826 - .L_825)
.L_825:
        /*0004*/ 	.word	0x00000082


	//----- nvinfo : EIATTR_SW2861232_WAR
	.align		4
.L_826:
        /*0008*/ 	.byte	0x01, 0x35
	.zero		2


	//----- nvinfo : EIATTR_PARAM_CBANK
	.align		4
        /*000c*/ 	.byte	0x04, 0x0a
        /*000e*/ 	.short	(.L_828 - .L_827)
	.align		4
.L_827:
        /*0010*/ 	.word	index@(.nv.constant0._ZN5flash24flash_fwd_splitkv_kernelI23Flash_fwd_kernel_traitsILi32ELi64ELi256ELi4ELb0ELb0EN7cutlass6half_tE19Flash_kernel_traitsILi32ELi64ELi256ELi4ES3_EELb1ELb0ELb0ELb0ELb0ELb0ELb1ELb0EEEvNS_16Flash_fwd_paramsE)
        /*0014*/ 	.short	0x0160
        /*0016*/ 	.short	0x01d0


	//----- nvinfo : EIATTR_CBANK_PARAM_SIZE
	.align		4
.L_828:
        /*0018*/ 	.byte	0x03, 0x19
        /*001a*/ 	.short	0x01d0


	//----- nvinfo : EIATTR_KPARAM_INFO
	.align		4
        /*001c*/ 	.byte	0x04, 0x17
        /*001e*/ 	.short	(.L_830 - .L_829)
.L_829:
        /*0020*/ 	.word	0x00000000
        /*0024*/ 	.short	0x0000
        /*0026*/ 	.short	0x0000
        /*0028*/ 	.byte	0x00, 0xf0, 0x41, 0x07


	//----- nvinfo : EIATTR_MAXREG_COUNT
	.align		4
.L_830:
        /*002c*/ 	.byte	0x03, 0x1b
        /*002e*/ 	.short	0x00ff


	//----- nvinfo : EIATTR_NUM_BARRIERS
	.align		4
        /*0030*/ 	.byte	0x02, 0x4c
        /*0032*/ 	.byte	0x01
	.zero		1


	//----- nvinfo : EIATTR_MERCURY_ISA_VERSION
	.align		4
        /*0034*/ 	.byte	0x03, 0x5f
        /*0036*/ 	.short	0x0000


	//----- nvinfo : EIATTR_COOP_GROUP_MASK_REGIDS
	.align		4
        /*0038*/ 	.byte	0x04, 0x29
        /*003a*/ 	.short	(.L_832 - .L_831)


	//   ....[0]....
.L_831:
        /*003c*/ 	.word	0xffffffff


	//   ....[1]....
        /*0040*/ 	.word	0xffffffff


	//   ....[2]....
        /*0044*/ 	.word	0xffffffff


	//   ....[3]....
        /*0048*/ 	.word	0xffffffff


	//   ....[4]....
        /*004c*/ 	.word	0xffffffff


	//   ....[5]....
        /*0050*/ 	.word	0xffffffff


	//   ....[6]....
        /*0054*/ 	.word	0xffffffff


	//   ....[7]....
        /*0058*/ 	.word	0xffffffff


	//   ....[8]....
        /*005c*/ 	.word	0xffffffff


	//   ....[9]....
        /*0060*/ 	.word	0xffffffff


	//   ....[10]....
        /*0064*/ 	.word	0xffffffff


	//   ....[11]....
        /*0068*/ 	.word	0xffffffff


	//   ....[12]....
        /*006c*/ 	.word	0xffffffff


	//   ....[13]....
        /*0070*/ 	.word	0xffffffff


	//   ....[14]....
        /*0074*/ 	.word	0xffffffff


	//   ....[15]....
        /*0078*/ 	.word	0xffffffff


	//----- nvinfo : EIATTR_COOP_GROUP_INSTR_OFFSETS
	.align		4
.L_832:
        /*007c*/ 	.byte	0x04, 0x28
        /*007e*/ 	.short	(.L_834 - .L_833)


	//   ....[0]....
.L_833:
        /*0080*/ 	.word	0x00005aa0


	//   ....[1]....
        /*0084*/ 	.word	0x00005ac0


	//   ....[2]....
        /*0088*/ 	.word	0x000064d0


	//   ....[3]....
        /*008c*/ 	.word	0x00006520


	//   ....[4]....
        /*0090*/ 	.word	0x0000b530


	//   ....[5]....
        /*0094*/ 	.word	0x0000b560


	//   ....[6]....
        /*0098*/ 	.word	0x0000bea0


	//   ....[7]....
        /*009c*/ 	.word	0x0000bf00


	//   ....[8]....
        /*00a0*/ 	.word	0x0000ffc0


	//   ....[9]....
        /*00a4*/ 	.word	0x0000ffe0


	//   ....[10]....
        /*00a8*/ 	.word	0x00010010


	//   ....[11]....
        /*00ac*/ 	.word	0x00010020


	//   ....[12]....
        /*00b0*/ 	.word	0x00012450


	//   ....[13]....
        /*00b4*/ 	.word	0x00012490


	//   ....[14]....
        /*00b8*/ 	.word	0x000124e0


	//   ....[15]....
        /*00bc*/ 	.word	0x000124f0


	//----- nvinfo : EIATTR_EXIT_INSTR_OFFSETS
	.align		4
.L_834:
        /*00c0*/ 	.byte	0x04, 0x1c
        /*00c2*/ 	.short	(.L_836 - .L_835)


	//   ....[0]....
.L_835:
        /*00c4*/ 	.word	0x00000420


	//   ....[1]....
        /*00c8*/ 	.word	0x00000a10


	//   ....[2]....
        /*00cc*/ 	.word	0x00000a40


	//   ....[3]....
        /*00d0*/ 	.word	0x00012ed0


	//   ....[4]....
        /*00d4*/ 	.word	0x00012ef0


	//----- nvinfo : EIATTR_CTAIDZ_USED
	.align		4
.L_836:
        /*00d8*/ 	.byte	0x01, 0x04
	.zero		2


	//----- nvinfo : EIATTR_CRS_STACK_SIZE
	.align		4
        /*00dc*/ 	.byte	0x04, 0x1e
        /*00de*/ 	.short	(.L_838 - .L_837)
.L_837:
        /*00e0*/ 	.word	0x00000000
.L_838:


//--------------------- .nv.info._ZN5flash24flash_fwd_splitkv_kernelI23Flash_fwd_kernel_traitsILi32ELi64ELi256ELi4ELb0ELb0EN7cutlass6half_tE19Flash_kernel_traitsILi32ELi64ELi256ELi4ES3_EELb1ELb0ELb0ELb0ELb0ELb1ELb1ELb0EEEvNS_16Flash_fwd_paramsE --------------------------
	.section	.nv.info._ZN5flash24flash_fwd_splitkv_kernelI23Flash_fwd_kernel_traitsILi32ELi64ELi256ELi4ELb0ELb0EN7cutlass6half_tE19Flash_kernel_traitsILi32ELi64ELi256ELi4ES3_EELb1ELb0ELb0ELb0ELb0ELb1ELb1ELb0EEEvNS_16Flash_fwd_paramsE,"",@"SHT_CUDA_INFO"
	.sectionflags	@""
	.align	4


	//----- nvinfo : EIATTR_CUDA_API_VERSION
	.align		4
        /*0000*/ 	.byte	0x04, 0x37
        /*0002*/ 	.short	(.L_840 - .L_839)
.L_839:
        /*0004*/ 	.word	0x00000082


	//----- nvinfo : EIATTR_SW2861232_WAR
	.align		4
.L_840:
        /*0008*/ 	.byte	0x01, 0x35
	.zero		2


	//----- nvinfo : EIATTR_PARAM_CBANK
	.align		4
        /*000c*/ 	.byte	0x04, 0x0a
        /*000e*/ 	.short	(.L_842 - .L_841)
	.align		4
.L_841:
        /*0010*/ 	.word	index@(.nv.constant0._ZN5flash24flash_fwd_splitkv_kernelI23Flash_fwd_kernel_traitsILi32ELi64ELi256ELi4ELb0ELb0EN7cutlass6half_tE19Flash_kernel_traitsILi32ELi64ELi256ELi4ES3_EELb1ELb0ELb0ELb0ELb0ELb1ELb1ELb0EEEvNS_16Flash_fwd_paramsE)
        /*0014*/ 	.short	0x0160
        /*0016*/ 	.short	0x01d0


	//----- nvinfo : EIATTR_CBANK_PARAM_SIZE
	.align		4
.L_842:
        /*0018*/ 	.byte	0x03, 0x19
        /*001a*/ 	.short	0x01d0


	//----- nvinfo : EIATTR_KPARAM_INFO
	.align		4
        /*001c*/ 	.byte	0x04, 0x17
        /*001e*/ 	.short	(.L_844 - .L_843)
.L_843:
        /*0020*/ 	.word	0x00000000
        /*0024*/ 	.short	0x0000
        /*0026*/ 	.short	0x0000
        /*0028*/ 	.byte	0x00, 0xf0, 0x41, 0x07


	//----- nvinfo : EIATTR_MAXREG_COUNT
	.align		4
.L_844:
        /*002c*/ 	.byte	0x03, 0x1b
        /*002e*/ 	.short	0x00ff


	//----- nvinfo : EIATTR_NUM_BARRIERS
	.align		4
        /*0030*/ 	.byte	0x02, 0x4c
        /*0032*/ 	.byte	0x01
	.zero		1


	//----- nvinfo : EIATTR_ANNOTATIONS
	.align		4
        /*0034*/ 	.byte	0x04, 0x55
        /*0036*/ 	.short	(.L_846 - .L_845)


	//   ....[0]....
.L_845:
        /*0038*/ 	.word	0x00000001
        /*003c*/ 	.byte	0x80, 0x15, 0x00, 0x00, 0x01, 0x00, 0x00, 0x00, 0x80, 0x59, 0x01, 0x00


	//----- nvinfo : EIATTR_MERCURY_ISA_VERSION
	.align		4
.L_846:
        /*0048*/ 	.byte	0x03, 0x5f
        /*004a*/ 	.short	0x0000


	//----- nvinfo : EIATTR_COOP_GROUP_MASK_REGIDS
	.align		4
        /*004c*/ 	.byte	0x04, 0x29
        /*004e*/ 	.short	(.L_848 - .L_847)


	//   ....[0]....
.L_847:
        /*0050*/ 	.word	0xffffffff


	//   ....[1]....
        /*0054*/ 	.word	0xffffffff


	//   ....[2]....
        /*0058*/ 	.word	0xffffffff


	//   ....[3]....
        /*005c*/ 	.word	0xffffffff


	//   ....[4]....
        /*0060*/ 	.word	0xffffffff


	//   ....[5]....
        /*0064*/ 	.word	0xffffffff


	//   ....[6]....
        /*0068*/ 	.word	0xffffffff


	//   ....[7]....
        /*006c*/ 	.word	0xffffffff


	//   ....[8]....
        /*0070*/ 	.word	0xffffffff


	//   ....[9]....
        /*0074*/ 	.word	0xffffffff


	//   ....[10]....
        /*0078*/ 	.word	0xffffffff


	//   ....[11]....
        /*007c*/ 	.word	0xffffffff


	//   ....[12]....
        /*0080*/ 	.word	0xffffffff


	//   ....[13]....
        /*0084*/ 	.word	0xffffffff


	//   ....[14]....
        /*0088*/ 	.word	0xffffffff


	//   ....[15]....
        /*008c*/ 	.word	0xffffffff


	//----- nvinfo : EIATTR_COOP_GROUP_INSTR_OFFSETS
	.align		4
.L_848:
        /*0090*/ 	.byte	0x04, 0x28
        /*0092*/ 	.short	(.L_850 - .L_849)


	//   ....[0]....
.L_849:
        /*0094*/ 	.word	0x00006db0


	//   ....[1]....
        /*0098*/ 	.word	0x00006dd0


	//   ....[2]....
        /*009c*/ 	.word	0x00007600


	//   ....[3]....
        /*00a0*/ 	.word	0x00007650


	//   ....[4]....
        /*00a4*/ 	.word	0x0000d920


	//   ....[5]....
        /*00a8*/ 	.word	0x0000d940


	//   ....[6]....
        /*00ac*/ 	.word	0x0000dfc0


	//   ....[7]....
        /*00b0*/ 	.word	0x0000e020


	//   ....[8]....
        /*00b4*/ 	.word	0x00013500


	//   ....[9]....
        /*00b8*/ 	.word	0x00013520


	//   ....[10]....
        /*00bc*/ 	.word	0x00013550


	//   ....[11]....
        /*00c0*/ 	.word	0x00013560


	//   ....[12]....
        /*00c4*/ 	.word	0x000159a0


	//   ....[13]....
        /*00c8*/ 	.word	0x000159c0


	//   ....[14]....
        /*00cc*/ 	.word	0x00015a00


	//   ....[15]....
        /*00d0*/ 	.word	0x00015a40


	//----- nvinfo : EIATTR_EXIT_INSTR_OFFSETS
	.align		4
.L_850:
        /*00d4*/ 	.byte	0x04, 0x1c
        /*00d6*/ 	.short	(.L_852 - .L_851)


	//   ....[0]....
.L_851:
        /*00d8*/ 	.word	0x00000430


	//   ....[1]....
        /*00dc*/ 	.word	0x00000a10


	//   ....[2]....
        /*00e0*/ 	.word	0x00000a40


	//   ....[3]....
        /*00e4*/ 	.word	0x00016410


	//   ....[4]....
        /*00e8*/ 	.word	0x00016430


	//----- nvinfo : EIATTR_CTAIDZ_USED
	.align		4
.L_852:
        /*00ec*/ 	.byte	0x01, 0x04
	.zero		2


	//----- nvinfo : EIATTR_CRS_STACK_SIZE
	.align		4
        /*00f0*/ 	.byte	0x04, 0x1e
        /*00f2*/ 	.short	(.L_854 - .L_853)
.L_853:
        /*00f4*/ 	.word	0x00000000
.L_854:


//--------------------- .nv.info._ZN5flash24flash_fwd_splitkv_kernelI23Flash_fwd_kernel_traitsILi32ELi64ELi256ELi4ELb0ELb0EN7cutlass6half_tE19Flash_kernel_traitsILi32ELi64ELi256ELi4ES3_EELb1ELb0ELb0ELb0ELb0ELb0ELb1ELb1EEEvNS_16Flash_fwd_paramsE --------------------------
	.section	.nv.info._ZN5flash24flash_fwd_splitkv_kernelI23Flash_fwd_kernel_traitsILi32ELi64ELi256ELi4ELb0ELb0EN7cutlass6half_tE19Flash_kernel_traitsILi32ELi64ELi256ELi4ES3_EELb1ELb0ELb0ELb0ELb0ELb0ELb1ELb1EEEvNS_16Flash_fwd_paramsE,"",@"SHT_CUDA_INFO"
	.sectionflags	@""
	.align	4


	//----- nvinfo : EIATTR_CUDA_API_VERSION
	.align		4
        /*0000*/ 	.byte	0x04, 0x37
        /*0002*/ 	.short	(.L_856 - .L_855)
.L_855:
        /*0004*/ 	.word	0x00000082


	//----- nvinfo : EIATTR_SW2861232_WAR
	.align		4
.L_856:
        /*0008*/ 	.byte	0x01, 0x35
	.zero		2


	//----- nvinfo : EIATTR_PARAM_CBANK
	.align		4
        /*000c*/ 	.byte	0x04, 0x0a
        /*000e*/ 	.short	(.L_858 - .L_857)
	.align		4
.L_857:
        /*0010*/ 	.word	index@(.nv.constant0._ZN5flash24flash_fwd_splitkv_kernelI23Flash_fwd_kernel_traitsILi32ELi64ELi256ELi4ELb0ELb0EN7cutlass6half_tE19Flash_kernel_traitsILi32ELi64ELi256ELi4ES3_EELb1ELb0ELb0ELb0ELb0ELb0ELb1ELb1EEEvNS_16Flash_fwd_paramsE)
        /*0014*/ 	.short	0x0160
        /*0016*/ 	.short	0x01d0


	//----- nvinfo : EIATTR_CBANK_PARAM_SIZE
	.align		4
.L_858:
        /*0018*/ 	.byte	0x03, 0x19
        /*001a*/ 	.short	0x01d0


	//----- nvinfo : EIATTR_KPARAM_INFO
	.align		4
        /*001c*/ 	.byte	0x04, 0x17
        /*001e*/ 	.short	(.L_860 - .L_859)
.L_859:
        /*0020*/ 	.word	0x00000000
        /*0024*/ 	.short	0x0000
        /*0026*/ 	.short	0x0000
        /*0028*/ 	.byte	0x00, 0xf0, 0x41, 0x07


	//----- nvinfo : EIATTR_MAXREG_COUNT
	.align		4
.L_860:
        /*002c*/ 	.byte	0x03, 0x1b
        /*002e*/ 	.short	0x00ff


	//----- nvinfo : EIATTR_NUM_BARRIERS
	.align		4
        /*0030*/ 	.byte	0x02, 0x4c
        /*0032*/ 	.byte	0x01
	.zero		1


	//----- nvinfo : EIATTR_MERCURY_ISA_VERSION
	.align		4
        /*0034*/ 	.byte	0x03, 0x5f
        /*0036*/ 	.short	0x0000


	//----- nvinfo : EIATTR_COOP_GROUP_MASK_REGIDS
	.align		4
        /*0038*/ 	.byte	0x04, 0x29
        /*003a*/ 	.short	(.L_862 - .L_861)


	//   ....[0]....
.L_861:
        /*003c*/ 	.word	0xffffffff


	//   ....[1]....
        /*0040*/ 	.word	0xffffffff


	//   ....[2]....
        /*0044*/ 	.word	0xffffffff


	//   ....[3]....
        /*0048*/ 	.word	0xffffffff


	//   ....[4]....
        /*004c*/ 	.word	0xffffffff


	//   ....[5]....
        /*0050*/ 	.word	0xffffffff


	//   ....[6]....
        /*0054*/ 	.word	0xffffffff


	//   ....[7]....
        /*0058*/ 	.word	0xffffffff


	//   ....[8]....
        /*005c*/ 	.word	0xffffffff


	//   ....[9]....
        /*0060*/ 	.word	0xffffffff


	//   ....[10]....
        /*0064*/ 	.word	0xffffffff


	//   ....[11]....
        /*0068*/ 	.word	0xffffffff


	//   ....[12]....
        /*006c*/ 	.word	0xffffffff


	//   ....[13]....
        /*0070*/ 	.word	0xffffffff


	//   ....[14]....
        /*0074*/ 	.word	0xffffffff


	//   ....[15]....
        /*0078*/ 	.word	0xffffffff


	//----- nvinfo : EIATTR_COOP_GROUP_INSTR_OFFSETS
	.align		4
.L_862:
        /*007c*/ 	.byte	0x04, 0x28
        /*007e*/ 	.short	(.L_864 - .L_863)


	//   ....[0]....
.L_863:
        /*0080*/ 	.word	0x0000e610


	//   ....[1]....
        /*0084*/ 	.word	0x0000e630


	//   ....[2]....
        /*0088*/ 	.word	0x0000f030


	//   ....[3]....
        /*008c*/ 	.word	0x0000f090


	//   ....[4]....
        /*0090*/ 	.word	0x000140d0


	//   ....[5]....
        /*0094*/ 	.word	0x000140f0


	//   ....[6]....
        /*0098*/ 	.word	0x00014bd0


	//   ....[7]....
        /*009c*/ 	.word	0x00014c30


	//   ....[8]....
        /*00a0*/ 	.word	0x00018c50


	//   ....[9]....
        /*00a4*/ 	.word	0x00018c60


	//   ....[10]....
        /*00a8*/ 	.word	0x00018c90


	//   ....[11]....
        /*00ac*/ 	.word	0x00018ca0


	//   ....[12]....
        /*00b0*/ 	.word	0x0001b0d0


	//   ....[13]....
        /*00b4*/ 	.word	0x0001b110


	//   ....[14]....
        /*00b8*/ 	.word	0x0001b190


	//   ....[15]....
        /*00bc*/ 	.word	0x0001b1a0


	//----- nvinfo : EIATTR_EXIT_INSTR_OFFSETS
	.align		4
.L_864:
        /*00c0*/ 	.byte	0x04, 0x1c
        /*00c2*/ 	.short	(.L_866 - .L_865)


	//   ....[0]....
.L_865:
        /*00c4*/ 	.word	0x00000430


	//   ....[1]....
        /*00c8*/ 	.word	0x00000a40


	//   ....[2]....
        /*00cc*/ 	.word	0x00000a70


	//   ....[3]....
        /*00d0*/ 	.word	0x0001bb70


	//   ....[4]....
        /*00d4*/ 	.word	0x0001bb90


	//----- nvinfo : EIATTR_CTAIDZ_USED
	.align		4
.L_866:
        /*00d8*/ 	.byte	0x01, 0x04
	.zero		2


	//----- nvinfo : EIATTR_CRS_STACK_SIZE
	.align		4
        /*00dc*/ 	.byte	0x04, 0x1e
        /*00de*/ 	.short	(.L_868 - .L_867)
.L_867:
        /*00e0*/ 	.word	0x00000000
.L_868:


//--------------------- .nv.info._ZN5flash24flash_fwd_splitkv_kernelI23Flash_fwd_kernel_traitsILi32ELi64ELi256ELi4ELb0ELb0EN7cutlass6half_tE19Flash_kernel_traitsILi32ELi64ELi256ELi4ES3_EELb1ELb0ELb0ELb0ELb0ELb1ELb1ELb1EEEvNS_16Flash_fwd_paramsE --------------------------
	.section	.nv.info._ZN5flash24flash_fwd_splitkv_kernelI23Flash_fwd_kernel_traitsILi32ELi64ELi256ELi4ELb0ELb0EN7cutlass6half_tE19Flash_kernel_traitsILi32ELi64ELi256ELi4ES3_EELb1ELb0ELb0ELb0ELb0ELb1ELb1ELb1EEEvNS_16Flash_fwd_paramsE,"",@"SHT_CUDA_INFO"
	.sectionflags	@""
	.align	4


	//----- nvinfo : EIATTR_CUDA_API_VERSION
	.align		4
        /*0000*/ 	.byte	0x04, 0x37
        /*0002*/ 	.short	(.L_870 - .L_869)
.L_869:
        /*0004*/ 	.word	0x00000082


	//----- nvinfo : EIATTR_SW2861232_WAR
	.align		4
.L_870:
        /*0008*/ 	.byte	0x01, 0x35
	.zero		2


	//----- nvinfo : EIATTR_PARAM_CBANK
	.align		4
        /*000c*/ 	.byte	0x04, 0x0a
        /*000e*/ 	.short	(.L_872 - .L_871)
	.align		4
.L_871:
        /*0010*/ 	.word	index@(.nv.constant0._ZN5flash24flash_fwd_splitkv_kernelI23Flash_fwd_kernel_traitsILi32ELi64ELi256ELi4ELb0ELb0EN7cutlass6half_tE19Flash_kernel_traitsILi32ELi64ELi256ELi4ES3_EELb1ELb0ELb0ELb0ELb0ELb1ELb1ELb1EEEvNS_16Flash_fwd_paramsE)
        /*0014*/ 	.short	0x0160
        /*0016*/ 	.short	0x01d0


	//----- nvinfo : EIATTR_CBANK_PARAM_SIZE
	.align		4
.L_872:
        /*0018*/ 	.byte	0x03, 0x19
        /*001a*/ 	.short	0x01d0


	//----- nvinfo : EIATTR_KPARAM_INFO
	.align		4
        /*001c*/ 	.byte	0x04, 0x17
        /*001e*/ 	.short	(.L_874 - .L_873)
.L_873:
        /*0020*/ 	.word	0x00000000
        /*0024*/ 	.short	0x0000
        /*0026*/ 	.short	0x0000
        /*0028*/ 	.byte	0x00, 0xf0, 0x41, 0x07


	//----- nvinfo : EIATTR_MAXREG_COUNT
	.align		4
.L_874:
        /*002c*/ 	.byte	0x03, 0x1b
        /*002e*/ 	.short	0x00ff


	//----- nvinfo : EIATTR_NUM_BARRIERS
	.align		4
        /*0030*/ 	.byte	0x02, 0x4c
        /*0032*/ 	.byte	0x01
	.zero		1


	//----- nvinfo : EIATTR_ANNOTATIONS
	.align		4
        /*0034*/ 	.byte	0x04, 0x55
        /*0036*/ 	.short	(.L_876 - .L_875)


	//   ....[0]....
.L_875:
        /*0038*/ 	.word	0x00000001
        /*003c*/ 	.byte	0x20, 0x03, 0x00, 0x00, 0x01, 0x00, 0x00, 0x00, 0xc0, 0x8d, 0x00, 0x00, 0x01, 0x00, 0x00, 0x00
        /*004c*/ 	.byte	0xd0, 0xe4, 0x01, 0x00


	//----- nvinfo : EIATTR_MERCURY_ISA_VERSION
	.align		4
.L_876:
        /*0050*/ 	.byte	0x03, 0x5f
        /*0052*/ 	.short	0x0000


	//----- nvinfo : EIATTR_COOP_GROUP_MASK_REGIDS
	.align		4
        /*0054*/ 	.byte	0x04, 0x29
        /*0056*/ 	.short	(.L_878 - .L_877)


	//   ....[0]....
.L_877:
        /*0058*/ 	.word	0xffffffff


	//   ....[1]....
        /*005c*/ 	.word	0xffffffff


	//   ....[2]....
        /*0060*/ 	.word	0xffffffff


	//   ....[3]....
        /*0064*/ 	.word	0xffffffff


	//   ....[4]....
        /*0068*/ 	.word	0xffffffff


	//   ....[5]....
        /*006c*/ 	.word	0xffffffff


	//   ....[6]....
        /*0070*/ 	.word	0xffffffff


	//   ....[7]....
        /*0074*/ 	.word	0xffffffff


	//   ....[8]....
        /*0078*/ 	.word	0xffffffff


	//   ....[9]....
        /*007c*/ 	.word	0xffffffff


	//   ....[10]....
        /*0080*/ 	.word	0xffffffff


	//   ....[11]....
        /*0084*/ 	.word	0xffffffff


	//   ....[12]....
        /*0088*/ 	.word	0xffffffff


	//   ....[13]....
        /*008c*/ 	.word	0xffffffff


	//   ....[14]....
        /*0090*/ 	.word	0xffffffff


	//   ....[15]....
        /*0094*/ 	.word	0xffffffff


	//----- nvinfo : EIATTR_COOP_GROUP_INSTR_OFFSETS
	.align		4
.L_878:
        /*0098*/ 	.byte	0x04, 0x28
        /*009a*/ 	.short	(.L_880 - .L_879)


	//   ....[0]....
.L_879:
        /*009c*/ 	.word	0x0000f810


	//   ....[1]....
        /*00a0*/ 	.word	0x0000f830


	//   ....[2]....
        /*00a4*/ 	.word	0x0000ff30


	//   ....[3]....
        /*00a8*/ 	.word	0x0000ff80


	//   ....[4]....
        /*00ac*/ 	.word	0x000163d0


	//   ....[5]....
        /*00b0*/ 	.word	0x000163f0


	//   ....[6]....
        /*00b4*/ 	.word	0x00016a70


	//   ....[7]....
        /*00b8*/ 	.word	0x00016ac0


	//   ....[8]....
        /*00bc*/ 	.word	0x0001c050


	//   ....[9]....
        /*00c0*/ 	.word	0x0001c070


	//   ....[10]....
        /*00c4*/ 	.word	0x0001c0a0


	//   ....[11]....
        /*00c8*/ 	.word	0x0001c0b0


	//   ....[12]....
        /*00cc*/ 	.word	0x0001e500


	//   ....[13]....
        /*00d0*/ 	.word	0x0001e520


	//   ....[14]....
        /*00d4*/ 	.word	0x0001e560


	//   ....[15]....
        /*00d8*/ 	.word	0x0001e5a0


	//----- nvinfo : EIATTR_EXIT_INSTR_OFFSETS
	.align		4
.L_880:
        /*00dc*/ 	.byte	0x04, 0x1c
        /*00de*/ 	.short	(.L_882 - .L_881)


	//   ....[0]....
.L_881:
        /*00e0*/ 	.word	0x00000450


	//   ....[1]....
        /*00e4*/ 	.word	0x00000a50


	//   ....[2]....
        /*00e8*/ 	.word	0x00000a80


	//   ....[3]....
        /*00ec*/ 	.word	0x0001ef80


	//   ....[4]....
        /*00f0*/ 	.word	0x0001efa0


	//----- nvinfo : EIATTR_CTAIDZ_USED
	.align		4
.L_882:
        /*00f4*/ 	.byte	0x01, 0x04
	.zero		2


	//----- nvinfo : EIATTR_CRS_STACK_SIZE
	.align		4
        /*00f8*/ 	.byte	0x04, 0x1e
        /*00fa*/ 	.short	(.L_884 - .L_883)
.L_883:
        /*00fc*/ 	.word	0x00000000
.L_884:


//--------------------- .nv.info._ZN5flash24flash_fwd_splitkv_kernelI23Flash_fwd_kernel_traitsILi32ELi64ELi256ELi4ELb0ELb0EN7cutlass6half_tE19Flash_kernel_traitsILi32ELi64ELi256ELi4ES3_EELb1ELb0ELb0ELb1ELb1ELb0ELb0ELb0EEEvNS_16Flash_fwd_paramsE --------------------------
	.section	.nv.info._ZN5flash24flash_fwd_splitkv_kernelI23Flash_fwd_kernel_traitsILi32ELi64ELi256ELi4ELb0ELb0EN7cutlass6half_tE19Flash_kernel_traitsILi32ELi64ELi256ELi4ES3_EELb1ELb0ELb0ELb1ELb1ELb0ELb0ELb0EEEvNS_16Flash_fwd_paramsE,"",@"SHT_CUDA_INFO"
	.sectionflags	@""
	.align	4


	//----- nvinfo : EIATTR_CUDA_API_VERSION
	.align		4
        /*0000*/ 	.byte	0x04, 0x37
        /*0002*/ 	.short	(.L_886 - .L_885)
.L_885:
        /*0004*/ 	.word	0x00000082


	//----- nvinfo : EIATTR_SW2861232_WAR
	.align		4
.L_886:
        /*0008*/ 	.byte	0x01, 0x35
	.zero		2


	//----- nvinfo : EIATTR_PARAM_CBANK
	.align		4
        /*000c*/ 	.byte	0x04, 0x0a
        /*000e*/ 	.short	(.L_888 - .L_887)
	.align		4
.L_887:
        /*0010*/ 	.word	index@(.nv.constant0._ZN5flash24flash_fwd_splitkv_kernelI23Flash_fwd_kernel_traitsILi32ELi64ELi256ELi4ELb0ELb0EN7cutlass6half_tE19Flash_kernel_traitsILi32ELi64ELi256ELi4ES3_EELb1ELb0ELb0ELb1ELb1ELb0ELb0ELb0EEEvNS_16Flash_fwd_paramsE)
        /*0014*/ 	.short	0x0160
        /*0016*/ 	.short	0x01d0


	//----- nvinfo : EIATTR_CBANK_PARAM_SIZE
	.align		4
.L_888:
        /*0018*/ 	.byte	0x03, 0x19
        /*001a*/ 	.short	0x01d0


	//----- nvinfo : EIATTR_KPARAM_INFO
	.align		4
        /*001c*/ 	.byte	0x04, 0x17
        /*001e*/ 	.short	(.L_890 - .L_889)
.L_889:
        /*0020*/ 	.word	0x00000000
        /*0024*/ 	.short	0x0000
        /*0026*/ 	.short	0x0000
        /*0028*/ 	.byte	0x00, 0xf0, 0x41, 0x07


	//----- nvinfo : EIATTR_MAXREG_COUNT
	.align		4
.L_890:
        /*002c*/ 	.byte	0x03, 0x1b
        /*002e*/ 	.short	0x00ff


	//----- nvinfo : EIATTR_NUM_BARRIERS
	.align		4
        /*0030*/ 	.byte	0x02, 0x4c
        /*0032*/ 	.byte	0x01
	.zero		1


	//----- nvinfo : EIATTR_MERCURY_ISA_VERSION
	.align		4
        /*0034*/ 	.byte	0x03, 0x5f
        /*0036*/ 	.short	0x0000


	//----- nvinfo : EIATTR_COOP_GROUP_MASK_REGIDS
	.align		4
        /*0038*/ 	.byte	0x04, 0x29
        /*003a*/ 	.short	(.L_892 - .L_891)


	//   ....[0]....
.L_891:
        /*003c*/ 	.word	0xffffffff


	//   ....[1]....
        /*0040*/ 	.word	0xffffffff


	//   ....[2]....
        /*0044*/ 	.word	0xffffffff


	//   ....[3]....
        /*0048*/ 	.word	0xffffffff


	//   ....[4]....
        /*004c*/ 	.word	0xffffffff


	//   ....[5]....
        /*0050*/ 	.word	0xffffffff


	//   ....[6]....
        /*0054*/ 	.word	0xffffffff


	//   ....[7]....
        /*0058*/ 	.word	0xffffffff


	//   ....[8]....
        /*005c*/ 	.word	0xffffffff


	//   ....[9]....
        /*0060*/ 	.word	0xffffffff


	//   ....[10]....
        /*0064*/ 	.word	0xffffffff


	//   ....[11]....
        /*0068*/ 	.word	0xffffffff


	//----- nvinfo : EIATTR_COOP_GROUP_INSTR_OFFSETS
	.align		4
.L_892:
        /*006c*/ 	.byte	0x04, 0x28
        /*006e*/ 	.short	(.L_894 - .L_893)


	//   ....[0]....
.L_893:
        /*0070*/ 	.word	0x00004110


	//   ....[1]....
        /*0074*/ 	.word	0x00004130


	//   ....[2]....
        /*0078*/ 	.word	0x00004b10


	//   ....[3]....
        /*007c*/ 	.word	0x00004b70


	//   ....[4]....
        /*0080*/ 	.word	0x00008240


	//   ....[5]....
        /*0084*/ 	.word	0x00008260


	//   ....[6]....
        /*0088*/ 	.word	0x00008290


	//   ....[7]....
        /*008c*/ 	.word	0x000082a0


	//   ....[8]....
        /*0090*/ 	.word	0x0000a6f0


	//   ....[9]....
        /*0094*/ 	.word	0x0000a730


	//   ....[10]....
        /*0098*/ 	.word	0x0000a7b0


	//   ....[11]....
        /*009c*/ 	.word	0x0000a7d0


	//----- nvinfo : EIATTR_EXIT_INSTR_OFFSETS
	.align		4
.L_894:
        /*00a0*/ 	.byte	0x04, 0x1c
        /*00a2*/ 	.short	(.L_896 - .L_895)


	//   ....[0]....
.L_895:
        /*00a4*/ 	.word	0x00000160


	//   ....[1]....
        /*00a8*/ 	.word	0x000005e0


	//   ....[2]....
        /*00ac*/ 	.word	0x00000610


	//   ....[3]....
        /*00b0*/ 	.word	0x0000b0a0


	//----- nvinfo : EIATTR_CTAIDZ_USED
	.align		4
.L_896:
        /*00b4*/ 	.byte	0x01, 0x04
	.zero		2


	//----- nvinfo : EIATTR_CRS_STACK_SIZE
	.align		4
        /*00b8*/ 	.byte	0x04, 0x1e
        /*00ba*/ 	.short	(.L_898 - .L_897)
.L_897:
        /*00bc*/ 	.word	0x00000000
.L_898:


//--------------------- .nv.info._ZN5flash24flash_fwd_splitkv_kernelI23Flash_fwd_kernel_traitsILi32ELi64ELi256ELi4ELb0ELb0EN7cutlass6half_tE19Flash_kernel_traitsILi32ELi64ELi256ELi4ES3_EELb1ELb0ELb0ELb1ELb1ELb1ELb0ELb0EEEvNS_16Flash_fwd_paramsE --------------------------
	.section	.nv.info._ZN5flash24flash_fwd_splitkv_kernelI23Flash_fwd_kernel_traitsILi32ELi64ELi256ELi4ELb0ELb0EN7cutlass6half_tE19Flash_kernel_traitsILi32ELi64ELi256ELi4ES3_EELb1ELb0ELb0ELb1ELb1ELb1ELb0ELb0EEEvNS_16Flash_fwd_paramsE,"",@"SHT_CUDA_INFO"
	.sectionflags	@""
	.align	4


	//----- nvinfo : EIATTR_CUDA_API_VERSION
	.align		4
        /*0000*/ 	.byte	0x04, 0x37
        /*0002*/ 	.short	(.L_900 - .L_899)
.L_899:
        /*0004*/ 	.word	0x00000082


	//----- nvinfo : EIATTR_SW2861232_WAR
	.align		4
.L_900:
        /*0008*/ 	.byte	0x01, 0x35
	.zero		2


	//----- nvinfo : EIATTR_PARAM_CBANK
	.align		4
        /*000c*/ 	.byte	0x04, 0x0a
        /*000e*/ 	.short	(.L_902 - .L_901)
	.align		4
.L_901:
        /*0010*/ 	.word	index@(.nv.constant0._ZN5flash24flash_fwd_splitkv_kernelI23Flash_fwd_kernel_traitsILi32ELi64ELi256ELi4ELb0ELb0EN7cutlass6half_tE19Flash_kernel_traitsILi32ELi64ELi256ELi4ES3_EELb1ELb0ELb0ELb1ELb1ELb1ELb0ELb0EEEvNS_16Flash_fwd_paramsE)
        /*0014*/ 	.short	0x0160
        /*0016*/ 	.short	0x01d0


	//----- nvinfo : EIATTR_CBANK_PARAM_SIZE
	.align		4
.L_902:
        /*0018*/ 	.byte	0x03, 0x19
        /*001a*/ 	.short	0x01d0


	//----- nvinfo : EIATTR_KPARAM_INFO
	.align		4
        /*001c*/ 	.byte	0x04, 0x17
        /*001e*/ 	.short	(.L_904 - .L_903)
.L_903:
        /*0020*/ 	.word	0x00000000
        /*0024*/ 	.short	0x0000
        /*0026*/ 	.short	0x0000
        /*0028*/ 	.byte	0x00, 0xf0, 0x41, 0x07


	//----- nvinfo : EIATTR_MAXREG_COUNT
	.align		4
.L_904:
        /*002c*/ 	.byte	0x03, 0x1b
        /*002e*/ 	.short	0x00ff


	//----- nvinfo : EIATTR_NUM_BARRIERS
	.align		4
        /*0030*/ 	.byte	0x02, 0x4c
        /*0032*/ 	.byte	0x01
	.zero		1


	//----- nvinfo : EIATTR_MERCURY_ISA_VERSION
	.align		4
        /*0034*/ 	.byte	0x03, 0x5f
        /*0036*/ 	.short	0x0000


	//----- nvinfo : EIATTR_COOP_GROUP_MASK_REGIDS
	.align		4
        /*0038*/ 	.byte	0x04, 0x29
        /*003a*/ 	.short	(.L_906 - .L_905)


	//   ....[0]....
.L_905:
        /*003c*/ 	.word	0xffffffff


	//   ....[1]....
        /*0040*/ 	.word	0xffffffff


	//   ....[2]....
        /*0044*/ 	.word	0xffffffff


	//   ....[3]....
        /*0048*/ 	.word	0xffffffff


	//   ....[4]....
        /*004c*/ 	.word	0xffffffff


	//   ....[5]....
        /*0050*/ 	.word	0xffffffff


	//   ....[6]....
        /*0054*/ 	.word	0xffffffff


	//   ....[7]....
        /*0058*/ 	.word	0xffffffff


	//   ....[8]....
        /*005c*/ 	.word	0xffffffff


	//   ....[9]....
        /*0060*/ 	.word	0xffffffff


	//   ....[10]....
        /*0064*/ 	.word	0xffffffff


	//   ....[11]....
        /*0068*/ 	.word	0xffffffff


	//----- nvinfo : EIATTR_COOP_GROUP_INSTR_OFFSETS
	.align		4
.L_906:
        /*006c*/ 	.byte	0x04, 0x28
        /*006e*/ 	.short	(.L_908 - .L_907)


	//   ....[0]....
.L_907:
        /*0070*/ 	.word	0x000052f0


	//   ....[1]....
        /*0074*/ 	.word	0x00005310


	//   ....[2]....
        /*0078*/ 	.word	0x00005a30


	//   ....[3]....
        /*007c*/ 	.word	0x00005a70


	//   ....[4]....
        /*0080*/ 	.word	0x0000a440


	//   ....[5]....
        /*0084*/ 	.word	0x0000a460


	//   ....[6]....
        /*0088*/ 	.word	0x0000a490


	//   ....[7]....
        /*008c*/ 	.word	0x0000a4a0


	//   ....[8]....
        /*0090*/ 	.word	0x0000c8f0


	//   ....[9]....
        /*0094*/ 	.word	0x0000c920


	//   ....[10]....
        /*0098*/ 	.word	0x0000c970


	//   ....[11]....
        /*009c*/ 	.word	0x0000c990


	//----- nvinfo : EIATTR_EXIT_INSTR_OFFSETS
	.align		4
.L_908:
        /*00a0*/ 	.byte	0x04, 0x1c
        /*00a2*/ 	.short	(.L_910 - .L_909)


	//   ....[0]....
.L_909:
        /*00a4*/ 	.word	0x00000160


	//   ....[1]....
        /*00a8*/ 	.word	0x000005e0


	//   ....[2]....
        /*00ac*/ 	.word	0x00000610


	//   ....[3]....
        /*00b0*/ 	.word	0x0000d2e0


	//----- nvinfo : EIATTR_CTAIDZ_USED
	.align		4
.L_910:
        /*00b4*/ 	.byte	0x01, 0x04
	.zero		2


	//----- nvinfo : EIATTR_CRS_STACK_SIZE
	.align		4
        /*00b8*/ 	.byte	0x04, 0x1e
        /*00ba*/ 	.short	(.L_912 - .L_911)
.L_911:
        /*00bc*/ 	.word	0x00000000
.L_912:


//--------------------- .nv.info._ZN5flash24flash_fwd_splitkv_kernelI23Flash_fwd_kernel_traitsILi32ELi64ELi256ELi4ELb0ELb0EN7cutlass6half_tE19Flash_kernel_traitsILi32ELi64ELi256ELi4ES3_EELb1ELb0ELb0ELb1ELb1ELb0ELb1ELb0EEEvNS_16Flash_fwd_paramsE --------------------------
	.section	.nv.info._ZN5flash24flash_fwd_splitkv_kernelI23Flash_fwd_kernel_traitsILi32ELi64ELi256ELi4ELb0ELb0EN7cutlass6half_tE19Flash_kernel_traitsILi32ELi64ELi256ELi4ES3_EELb1ELb0ELb0ELb1ELb1ELb0ELb1ELb0EEEvNS_16Flash_fwd_paramsE,"",@"SHT_CUDA_INFO"
	.sectionflags	@""
	.align	4


	//----- nvinfo : EIATTR_CUDA_API_VERSION
	.align		4
        /*0000*/ 	.byte	0x04, 0x37
        /*0002*/ 	.short	(.L_914 - .L_913)
.L_913:
        /*0004*/ 	.word	0x00000082


	//----- nvinfo : EIATTR_SW2861232_WAR
	.align		4
.L_914:
        /*0008*/ 	.byte	0x01, 0x35
	.zero		2


	//----- nvinfo : EIATTR_PARAM_CBANK
	.align		4
        /*000c*/ 	.byte	0x04, 0x0a
        /*000e*/ 	.short	(.L_916 - .L_915)
	.align		4
.L_915:
        /*0010*/ 	.word	index@(.nv.constant0._ZN5flash24flash_fwd_splitkv_kernelI23Flash_fwd_kernel_traitsILi32ELi64ELi256ELi4ELb0ELb0EN7cutlass6half_tE19Flash_kernel_traitsILi32ELi64ELi256ELi4ES3_EELb1ELb0ELb0ELb1ELb1ELb0ELb1ELb0EEEvNS_16Flash_fwd_paramsE)
        /*0014*/ 	.short	0x0160
        /*0016*/ 	.short	0x01d0


	//----- nvinfo : EIATTR_CBANK_PARAM_SIZE
	.align		4
.L_916:
        /*0018*/ 	.byte	0x03, 0x19
        /*001a*/ 	.short	0x01d0


	//----- nvinfo : EIATTR_KPARAM_INFO
	.align		4
        /*001c*/ 	.byte	0x04, 0x17
        /*001e*/ 	.short	(.L_918 - .L_917)
.L_917:
        /*0020*/ 	.word	0x00000000
        /*0024*/ 	.short	0x0000
        /*0026*/ 	.short	0x0000
        /*0028*/ 	.byte	0x00, 0xf0, 0x41, 0x07


	//----- nvinfo : EIATTR_MAXREG_COUNT
	.align		4
.L_918:
        /*002c*/ 	.byte	0x03, 0x1b
        /*002e*/ 	.short	0x00ff


	//----- nvinfo : EIATTR_NUM_BARRIERS
	.align		4
        /*0030*/ 	.byte	0x02, 0x4c
        /*0032*/ 	.byte	0x01
	.zero		1


	//----- nvinfo : EIATTR_MERCURY_ISA_VERSION
	.align		4
        /*0034*/ 	.byte	0x03, 0x5f
        /*0036*/ 	.short	0x0000


	//----- nvinfo : EIATTR_COOP_GROUP_MASK_REGIDS
	.align		4
        /*0038*/ 	.byte	0x04, 0x29
        /*003a*/ 	.short	(.L_920 - .L_919)


	//   ....[0]....
.L_919:
        /*003c*/ 	.word	0xffffffff


	//   ....[1]....
        /*0040*/ 	.word	0xffffffff


	//   ....[2]....
        /*0044*/ 	.word	0xffffffff


	//   ....[3]....
        /*0048*/ 	.word	0xffffffff


	//   ....[4]....
        /*004c*/ 	.word	0xffffffff


	//   ....[5]....
        /*0050*/ 	.word	0xffffffff


	//   ....[6]....
        /*0054*/ 	.word	0xffffffff


	//   ....[7]....
        /*0058*/ 	.word	0xffffffff


	//   ....[8]....
        /*005c*/ 	.word	0xffffffff


	//   ....[9]....
        /*0060*/ 	.word	0xffffffff


	//   ....[10]....
        /*0064*/ 	.word	0xffffffff


	//   ....[11]....
        /*0068*/ 	.word	0xffffffff


	//----- nvinfo : EIATTR_COOP_GROUP_INSTR_OFFSETS
	.align		4
.L_920:
        /*006c*/ 	.byte	0x04, 0x28
        /*006e*/ 	.short	(.L_922 - .L_921)


	//   ....[0]....
.L_921:
        /*0070*/ 	.word	0x00004340


	//   ....[1]....
        /*0074*/ 	.word	0x00004360


	//   ....[2]....
        /*0078*/ 	.word	0x00004d80


	//   ....[3]....
        /*007c*/ 	.word	0x00004dd0


	//   ....[4]....
        /*0080*/ 	.word	0x00008470


	//   ....[5]....
        /*0084*/ 	.word	0x00008490


	//   ....[6]....
        /*0088*/ 	.word	0x000084c0


	//   ....[7]....
        /*008c*/ 	.word	0x000084d0


	//   ....[8]....
        /*0090*/ 	.word	0x0000a920


	//   ....[9]....
        /*0094*/ 	.word	0x0000a960


	//   ....[10]....
        /*0098*/ 	.word	0x0000a9e0


	//   ....[11]....
        /*009c*/ 	.word	0x0000aa00


	//----- nvinfo : EIATTR_EXIT_INSTR_OFFSETS
	.align		4
.L_922:
        /*00a0*/ 	.byte	0x04, 0x1c
        /*00a2*/ 	.short	(.L_924 - .L_923)


	//   ....[0]....
.L_923:
        /*00a4*/ 	.word	0x000002a0


	//   ....[1]....
        /*00a8*/ 	.word	0x00000830


	//   ....[2]....
        /*00ac*/ 	.word	0x00000860


	//   ....[3]....
        /*00b0*/ 	.word	0x0000b2b0


	//----- nvinfo : EIATTR_CTAIDZ_USED
	.align		4
.L_924:
        /*00b4*/ 	.byte	0x01, 0x04
	.zero		2


	//----- nvinfo : EIATTR_CRS_STACK_SIZE
	.align		4
        /*00b8*/ 	.byte	0x04, 0x1e
        /*00ba*/ 	.short	(.L_926 - .L_925)
.L_925:
        /*00bc*/ 	.word	0x00000000
.L_926:


//--------------------- .nv.info._ZN5flash24flash_fwd_splitkv_kernelI23Flash_fwd_kernel_traitsILi32ELi64ELi256ELi4ELb0ELb0EN7cutlass6half_tE19Flash_kernel_traitsILi32ELi64ELi256ELi4ES3_EELb1ELb0ELb0ELb1ELb1ELb1ELb1ELb0EEEvNS_16Flash_fwd_paramsE --------------------------
	.section	.nv.info._ZN5flash24flash_fwd_splitkv_kernelI23Flash_fwd_kernel_traitsILi32ELi64ELi256ELi4ELb0ELb0EN7cutlass6half_tE19Flash_kernel_traitsILi32ELi64ELi256ELi4ES3_EELb1ELb0ELb0ELb1ELb1ELb1ELb1ELb0EEEvNS_16Flash_fwd_paramsE,"",@"SHT_CUDA_INFO"
	.sectionflags	@""
	.align	4


	//----- nvinfo : EIATTR_CUDA_API_VERSION
	.align		4
        /*0000*/ 	.byte	0x04, 0x37
        /*0002*/ 	.short	(.L_928 - .L_927)
.L_927:
        /*0004*/ 	.word	0x00000082


	//----- nvinfo : EIATTR_SW2861232_WAR
	.align		4
.L_928:
        /*0008*/ 	.byte	0x01, 0x35
	.zero		2


	//----- nvinfo : EIATTR_PARAM_CBANK
	.align		4
        /*000c*/ 	.byte	0x04, 0x0a
        /*000e*/ 	.short	(.L_930 - .L_929)
	.align		4
.L_929:
        /*0010*/ 	.word	index@(.nv.constant0._ZN5flash24flash_fwd_splitkv_kernelI23Flash_fwd_kernel_traitsILi32ELi64ELi256ELi4ELb0ELb0EN7cutlass6half_tE19Flash_kernel_traitsILi32ELi64ELi256ELi4ES3_EELb1ELb0ELb0ELb1ELb1ELb1ELb1ELb0EEEvNS_16Flash_fwd_paramsE)
        /*0014*/ 	.short	0x0160
        /*0016*/ 	.short	0x01d0


	//----- nvinfo : EIATTR_CBANK_PARAM_SIZE
	.align		4
.L_930:
        /*0018*/ 	.byte	0x03, 0x19
        /*001a*/ 	.short	0x01d0


	//----- nvinfo : EIATTR_KPARAM_INFO
	.align		4
        /*001c*/ 	.byte	0x04, 0x17
        /*001e*/ 	.short	(.L_932 - .L_931)
.L_931:
        /*0020*/ 	.word	0x00000000
        /*0024*/ 	.short	0x0000
        /*0026*/ 	.short	0x0000
        /*0028*/ 	.byte	0x00, 0xf0, 0x41, 0x07


	//----- nvinfo : EIATTR_MAXREG_COUNT
	.align		4
.L_932:
        /*002c*/ 	.byte	0x03, 0x1b
        /*002e*/ 	.short	0x00ff


	//----- nvinfo : EIATTR_NUM_BARRIERS
	.align		4
        /*0030*/ 	.byte	0x02, 0x4c
        /*0032*/ 	.byte	0x01
	.zero		1


	//----- nvinfo : EIATTR_ANNOTATIONS
	.align		4
        /*0034*/ 	.byte	0x04, 0x55
        /*0036*/ 	.short	(.L_934 - .L_933)


	//   ....[0]....
.L_933:
        /*0038*/ 	.word	0x00000001
        /*003c*/ 	.byte	0xd0, 0x2b, 0x00, 0x00, 0x01, 0x00, 0x00, 0x00, 0x80, 0xcb, 0x00, 0x00


	//----- nvinfo : EIATTR_MERCURY_ISA_VERSION
	.align		4
.L_934:
        /*0048*/ 	.byte	0x03, 0x5f
        /*004a*/ 	.short	0x0000


	//----- nvinfo : EIATTR_COOP_GROUP_MASK_REGIDS
	.align		4
        /*004c*/ 	.byte	0x04, 0x29
        /*004e*/ 	.short	(.L_936 - .L_935)


	//   ....[0]....
.L_935:
        /*0050*/ 	.word	0xffffffff


	//   ....[1]....
        /*0054*/ 	.word	0xffffffff


	//   ....[2]....
        /*0058*/ 	.word	0xffffffff


	//   ....[3]....
        /*005c*/ 	.word	0xffffffff


	//   ....[4]....
        /*0060*/ 	.word	0xffffffff


	//   ....[5]....
        /*0064*/ 	.word	0xffffffff


	//   ....[6]....
        /*0068*/ 	.word	0xffffffff


	//   ....[7]....
        /*006c*/ 	.word	0xffffffff


	//   ....[8]....
        /*0070*/ 	.word	0xffffffff


	//   ....[9]....
        /*0074*/ 	.word	0xffffffff


	//   ....[10]....
        /*0078*/ 	.word	0xffffffff


	//   ....[11]....
        /*007c*/ 	.word	0xffffffff


	//----- nvinfo : EIATTR_COOP_GROUP_INSTR_OFFSETS
	.align		4
.L_936:
        /*0080*/ 	.byte	0x04, 0x28
        /*0082*/ 	.short	(.L_938 - .L_937)


	//   ....[0]....
.L_937:
        /*0084*/ 	.word	0x000055a0


	//   ....[1]....
        /*0088*/ 	.word	0x000055c0


	//   ....[2]....
        /*008c*/ 	.word	0x00005cf0


	//   ....[3]....
        /*0090*/ 	.word	0x00005d30


	//   ....[4]....
        /*0094*/ 	.word	0x0000a6d0


	//   ....[5]....
        /*0098*/ 	.word	0x0000a6f0


	//   ....[6]....
        /*009c*/ 	.word	0x0000a720


	//   ....[7]....
        /*00a0*/ 	.word	0x0000a730


	//   ....[8]....
        /*00a4*/ 	.word	0x0000cba0


	//   ....[9]....
        /*00a8*/ 	.word	0x0000cbc0


	//   ....[10]....
        /*00ac*/ 	.word	0x0000cc00


	//   ....[11]....
        /*00b0*/ 	.word	0x0000cc40


	//----- nvinfo : EIATTR_EXIT_INSTR_OFFSETS
	.align		4
.L_938:
        /*00b4*/ 	.byte	0x04, 0x1c
        /*00b6*/ 	.short	(.L_940 - .L_939)


	//   ....[0]....
.L_939:
        /*00b8*/ 	.word	0x000002b0


	//   ....[1]....
        /*00bc*/ 	.word	0x00000840


	//   ....[2]....
        /*00c0*/ 	.word	0x00000870


	//   ....[3]....
        /*00c4*/ 	.word	0x0000d520


	//----- nvinfo : EIATTR_CTAIDZ_USED
	.align		4
.L_940:
        /*00c8*/ 	.byte	0x01, 0x04
	.zero		2


	//----- nvinfo : EIATTR_CRS_STACK_SIZE
	.align		4
        /*00cc*/ 	.byte	0x04, 0x1e
        /*00ce*/ 	.short	(.L_942 - .L_941)
.L_941:
        /*00d0*/ 	.word	0x00000000
.L_942:


//--------------------- .nv.info._ZN5flash24flash_fwd_splitkv_kernelI23Flash_fwd_kernel_traitsILi32ELi64ELi256ELi4ELb0ELb0EN7cutlass6half_tE19Flash_kernel_traitsILi32ELi64ELi256ELi4ES3_EELb1ELb0ELb0ELb0ELb1ELb0ELb0ELb0EEEvNS_16Flash_fwd_paramsE --------------------------
	.section	.nv.info._ZN5flash24flash_fwd_splitkv_kernelI23Flash_fwd_kernel_traitsILi32ELi64ELi256ELi4ELb0ELb0EN7cutlass6half_tE19Flash_kernel_traitsILi32ELi64ELi256ELi4ES3_EELb1ELb0ELb0ELb0ELb1ELb0ELb0ELb0EEEvNS_16Flash_fwd_paramsE,"",@"SHT_CUDA_INFO"
	.sectionflags	@""
	.align	4


	//----- nvinfo : EIATTR_CUDA_API_VERSION
	.align		4
        /*0000*/ 	.byte	0x04, 0x37
        /*0002*/ 	.short	(.L_944 - .L_943)
.L_943:
        /*0004*/ 	.word	0x00000082


	//----- nvinfo : EIATTR_SW2861232_WAR
	.align		4
.L_944:
        /*0008*/ 	.byte	0x01, 0x35
	.zero		2


	//----- nvinfo : EIATTR_PARAM_CBANK
	.align		4
        /*000c*/ 	.byte	0x04, 0x0a
        /*000e*/ 	.short	(.L_946 - .L_945)
	.align		4
.L_945:
        /*0010*/ 	.word	index@(.nv.constant0._ZN5flash24flash_fwd_splitkv_kernelI23Flash_fwd_kernel_traitsILi32ELi64ELi256ELi4ELb0ELb0EN7cutlass6half_tE19Flash_kernel_traitsILi32ELi64ELi256ELi4ES3_EELb1ELb0ELb0ELb0ELb1ELb0ELb0ELb0EEEvNS_16Flash_fwd_paramsE)
        /*0014*/ 	.short	0x0160
        /*0016*/ 	.short	0x01d0


	//----- nvinfo : EIATTR_CBANK_PARAM_SIZE
	.align		4
.L_946:
        /*0018*/ 	.byte	0x03, 0x19
        /*001a*/ 	.short	0x01d0


	//----- nvinfo : EIATTR_KPARAM_INFO
	.align		4
        /*001c*/ 	.byte	0x04, 0x17
        /*001e*/ 	.short	(.L_948 - .L_947)
.L_947:
        /*0020*/ 	.word	0x00000000
        /*0024*/ 	.short	0x0000
        /*0026*/ 	.short	0x0000
        /*0028*/ 	.byte	0x00, 0xf0, 0x41, 0x07


	//----- nvinfo : EIATTR_MAXREG_COUNT
	.align		4
.L_948:
        /*002c*/ 	.byte	0x03, 0x1b
        /*002e*/ 	.short	0x00ff


	//----- nvinfo : EIATTR_NUM_BARRIERS
	.align		4
        /*0030*/ 	.byte	0x02, 0x4c
        /*0032*/ 	.byte	0x01
	.zero		1


	//----- nvinfo : EIATTR_MERCURY_ISA_VERSION
	.align		4
        /*0034*/ 	.byte	0x03, 0x5f
        /*0036*/ 	.short	0x0000


	//----- nvinfo : EIATTR_COOP_GROUP_MASK_REGIDS
	.align		4
        /*0038*/ 	.byte	0x04, 0x29
        /*003a*/ 	.short	(.L_950 - .L_949)


	//   ....[0]....
.L_949:
        /*003c*/ 	.word	0xffffffff


	//   ....[1]....
        /*0040*/ 	.word	0xffffffff


	//   ....[2]....
        /*0044*/ 	.word	0xffffffff


	//   ....[3]....
        /*0048*/ 	.word	0xffffffff


	//   ....[4]....
        /*004c*/ 	.word	0xffffffff


	//   ....[5]....
        /*0050*/ 	.word	0xffffffff


	//   ....[6]....
        /*0054*/ 	.word	0xffffffff


	//   ....[7]....
        /*0058*/ 	.word	0xffffffff


	//   ....[8]....
        /*005c*/ 	.word	0xffffffff


	//   ....[9]....
        /*0060*/ 	.word	0xffffffff


	//   ....[10]....
        /*0064*/ 	.word	0xffffffff


	//   ....[11]....
        /*0068*/ 	.word	0xffffffff


	//   ....[12]....
        /*006c*/ 	.word	0xffffffff


	//   ....[13]....
        /*0070*/ 	.word	0xffffffff


	//   ....[14]....
        /*0074*/ 	.word	0xffffffff


	//   ....[15]....
        /*0078*/ 	.word	0xffffffff


	//----- nvinfo : EIATTR_COOP_GROUP_INSTR_OFFSETS
	.align		4
.L_950:
        /*007c*/ 	.byte	0x04, 0x28
        /*007e*/ 	.short	(.L_952 - .L_951)


	//   ....[0]....
.L_951:
        /*0080*/ 	.word	0x000041e0


	//   ....[1]....
        /*0084*/ 	.word	0x00004220


	//   ....[2]....
        /*0088*/ 	.word	0x00005450


	//   ....[3]....
        /*008c*/ 	.word	0x000054b0


	//   ....[4]....
        /*0090*/ 	.word	0x00009af0


	//   ....[5]....
        /*0094*/ 	.word	0x00009b20


	//   ....[6]....
        /*0098*/ 	.word	0x0000a470


	//   ....[7]....
        /*009c*/ 	.word	0x0000a4d0


	//   ....[8]....
        /*00a0*/ 	.word	0x0000de50


	//   ....[9]....
        /*00a4*/ 	.word	0x0000de70


	//   ....[10]....
        /*00a8*/ 	.word	0x0000dea0


	//   ....[11]....
        /*00ac*/ 	.word	0x0000deb0


	//   ....[12]....
        /*00b0*/ 	.word	0x00010300


	//   ....[13]....
        /*00b4*/ 	.word	0x00010340


	//   ....[14]....
        /*00b8*/ 	.word	0x00010380


	//   ....[15]....
        /*00bc*/ 	.word	0x000103a0


	//----- nvinfo : EIATTR_EXIT_INSTR_OFFSETS
	.align		4
.L_952:
        /*00c0*/ 	.byte	0x04, 0x1c
        /*00c2*/ 	.short	(.L_954 - .L_953)


	//   ....[0]....
.L_953:
        /*00c4*/ 	.word	0x000002d0


	//   ....[1]....
        /*00c8*/ 	.word	0x00000840


	//   ....[2]....
        /*00cc*/ 	.word	0x00000870


	//   ....[3]....
        /*00d0*/ 	.word	0x00010d00


	//   ....[4]....
        /*00d4*/ 	.word	0x00010dc0


	//----- nvinfo : EIATTR_CTAIDZ_USED
	.align		4
.L_954:
        /*00d8*/ 	.byte	0x01, 0x04
	.zero		2


	//----- nvinfo : EIATTR_CRS_STACK_SIZE
	.align		4
        /*00dc*/ 	.byte	0x04, 0x1e
        /*00de*/ 	.short	(.L_956 - .L_955)
.L_955:
        /*00e0*/ 	.word	0x00000000
.L_956:


//--------------------- .nv.info._ZN5flash24flash_fwd_splitkv_kernelI23Flash_fwd_kernel_traitsILi32ELi64ELi256ELi4ELb0ELb0EN7cutlass6half_tE19Flash_kernel_traitsILi32ELi64ELi256ELi4ES3_EELb1ELb0ELb0ELb0ELb1ELb1ELb0ELb0EEEvNS_16Flash_fwd_paramsE --------------------------
	.section	.nv.info._ZN5flash24flash_fwd_splitkv_kernelI23Flash_fwd_kernel_traitsILi32ELi64ELi256ELi4ELb0ELb0EN7cutlass6half_tE19Flash_kernel_traitsILi32ELi64ELi256ELi4ES3_EELb1ELb0ELb0ELb0ELb1ELb1ELb0ELb0EEEvNS_16Flash_fwd_paramsE,"",@"SHT_CUDA_INFO"
	.sectionflags	@""
	.align	4


	//----- nvinfo : EIATTR_CUDA_API_VERSION
	.align		4
        /*0000*/ 	.byte	0x04, 0x37
        /*0002*/ 	.short	(.L_958 - .L_957)
.L_957:
        /*0004*/ 	.word	0x00000082


	//----- nvinfo : EIATTR_SW2861232_WAR
	.align		4
.L_958:
        /*0008*/ 	.byte	0x01, 0x35
	.zero		2


	//----- nvinfo : EIATTR_PARAM_CBANK
	.align		4
        /*000c*/ 	.byte	0x04, 0x0a
        /*000e*/ 	.short	(.L_960 - .L_959)
	.align		4
.L_959:
        /*0010*/ 	.word	index@(.nv.constant0._ZN5flash24flash_fwd_splitkv_kernelI23Flash_fwd_kernel_traitsILi32ELi64ELi256ELi4ELb0ELb0EN7cutlass6half_tE19Flash_kernel_traitsILi32ELi64ELi256ELi4ES3_EELb1ELb0ELb0ELb0ELb1ELb1ELb0ELb0EEEvNS_16Flash_fwd_paramsE)
        /*0014*/ 	.short	0x0160
        /*0016*/ 	.short	0x01d0


	//----- nvinfo : EIATTR_CBANK_PARAM_SIZE
	.align		4
.L_960:
        /*0018*/ 	.byte	0x03, 0x19
        /*001a*/ 	.short	0x01d0


	//----- nvinfo : EIATTR_KPARAM_INFO
	.align		4
        /*001c*/ 	.byte	0x04, 0x17
        /*001e*/ 	.short	(.L_962 - .L_961)
.L_961:
        /*0020*/ 	.word	0x00000000
        /*0024*/ 	.short	0x0000
        /*0026*/ 	.short	0x0000
        /*0028*/ 	.byte	0x00, 0xf0, 0x41, 0x07


	//----- nvinfo : EIATTR_MAXREG_COUNT
	.align		4
.L_962:
        /*002c*/ 	.byte	0x03, 0x1b
        /*002e*/ 	.short	0x00ff


	//----- nvinfo : EIATTR_NUM_BARRIERS
	.align		4
        /*0030*/ 	.byte	0x02, 0x4c
        /*0032*/ 	.byte	0x01
	.zero		1


	//----- nvinfo : EIATTR_MERCURY_ISA_VERSION
	.align		4
        /*0034*/ 	.byte	0x03, 0x5f
        /*0036*/ 	.short	0x0000


	//----- nvinfo : EIATTR_COOP_GROUP_MASK_REGIDS
	.align		4
        /*0038*/ 	.byte	0x04, 0x29
        /*003a*/ 	.short	(.L_964 - .L_963)


	//   ....[0]....
.L_963:
        /*003c*/ 	.word	0xffffffff


	//   ....[1]....
        /*0040*/ 	.word	0xffffffff


	//   ....[2]....
        /*0044*/ 	.word	0xffffffff


	//   ....[3]....
        /*0048*/ 	.word	0xffffffff


	//   ....[4]....
        /*004c*/ 	.word	0xffffffff


	//   ....[5]....
        /*0050*/ 	.word	0xffffffff


	//   ....[6]....
        /*0054*/ 	.word	0xffffffff


	//   ....[7]....
        /*0058*/ 	.word	0xffffffff


	//   ....[8]....
        /*005c*/ 	.word	0xffffffff


	//   ....[9]....
        /*0060*/ 	.word	0xffffffff


	//   ....[10]....
        /*0064*/ 	.word	0xffffffff


	//   ....[11]....
        /*0068*/ 	.word	0xffffffff


	//   ....[12]....
        /*006c*/ 	.word	0xffffffff


	//   ....[13]....
        /*0070*/ 	.word	0xffffffff


	//   ....[14]....
        /*0074*/ 	.word	0xffffffff


	//   ....[15]....
        /*0078*/ 	.word	0xffffffff


	//----- nvinfo : EIATTR_COOP_GROUP_INSTR_OFFSETS
	.align		4
.L_964:
        /*007c*/ 	.byte	0x04, 0x28
        /*007e*/ 	.short	(.L_966 - .L_965)


	//   ....[0]....
.L_965:
        /*0080*/ 	.word	0x000053c0


	//   ....[1]....
        /*0084*/ 	.word	0x00005420


	//   ....[2]....
        /*0088*/ 	.word	0x000066c0


	//   ....[3]....
        /*008c*/ 	.word	0x00006730


	//   ....[4]....
        /*0090*/ 	.word	0x0000bcf0


	//   ....[5]....
        /*0094*/ 	.word	0x0000bd10


	//   ....[6]....
        /*0098*/ 	.word	0x0000c720


	//   ....[7]....
        /*009c*/ 	.word	0x0000c780


	//   ....[8]....
        /*00a0*/ 	.word	0x00011090


	//   ....[9]....
        /*00a4*/ 	.word	0x000110a0


	//   ....[10]....
        /*00a8*/ 	.word	0x000110d0


	//   ....[11]....
        /*00ac*/ 	.word	0x000110e0


	//   ....[12]....
        /*00b0*/ 	.word	0x00013530


	//   ....[13]....
        /*00b4*/ 	.word	0x00013570


	//   ....[14]....
        /*00b8*/ 	.word	0x000135c0


	//   ....[15]....
        /*00bc*/ 	.word	0x000135e0


	//----- nvinfo : EIATTR_EXIT_INSTR_OFFSETS
	.align		4
.L_966:
        /*00c0*/ 	.byte	0x04, 0x1c
        /*00c2*/ 	.short	(.L_968 - .L_967)


	//   ....[0]....
.L_967:
        /*00c4*/ 	.word	0x000002d0


	//   ....[1]....
        /*00c8*/ 	.word	0x00000840


	//   ....[2]....
        /*00cc*/ 	.word	0x00000870


	//   ....[3]....
        /*00d0*/ 	.word	0x00013f30


	//   ....[4]....
        /*00d4*/ 	.word	0x00013ff0


	//----- nvinfo : EIATTR_CTAIDZ_USED
	.align		4
.L_968:
        /*00d8*/ 	.byte	0x01, 0x04
	.zero		2


	//----- nvinfo : EIATTR_CRS_STACK_SIZE
	.align		4
        /*00dc*/ 	.byte	0x04, 0x1e
        /*00de*/ 	.short	(.L_970 - .L_969)
.L_969:
        /*00e0*/ 	.word	0x00000000
.L_970:


//--------------------- .nv.info._ZN5flash24flash_fwd_splitkv_kernelI23Flash_fwd_kernel_traitsILi32ELi64ELi256ELi4ELb0ELb0EN7cutlass6half_tE19Flash_kernel_traitsILi32ELi64ELi256ELi4ES3_EELb1ELb0ELb1ELb0ELb0ELb0ELb0ELb0EEEvNS_16Flash_fwd_paramsE --------------------------
	.section	.nv.info._ZN5flash24flash_fwd_splitkv_kernelI23Flash_fwd_kernel_traitsILi32ELi64ELi256ELi4ELb0ELb0EN7cutlass6half_tE19Flash_kernel_traitsILi32ELi64ELi256ELi4ES3_EELb1ELb0ELb1ELb0ELb0ELb0ELb0ELb0EEEvNS_16Flash_fwd_paramsE,"",@"SHT_CUDA_INFO"
	.sectionflags	@""
	.align	4


	//----- nvinfo : EIATTR_CUDA_API_VERSION
	.align		4
        /*0000*/ 	.byte	0x04, 0x37
        /*0002*/ 	.short	(.L_972 - .L_971)
.L_971:
        /*0004*/ 	.word	0x00000082


	//----- nvinfo : EIATTR_SW2861232_WAR
	.align		4
.L_972:
        /*0008*/ 	.byte	0x01, 0x35
	.zero		2


	//----- nvinfo : EIATTR_PARAM_CBANK
	.align		4
        /*000c*/ 	.byte	0x04, 0x0a
        /*000e*/ 	.short	(.L_974 - .L_973)
	.align		4
.L_973:
        /*0010*/ 	.word	index@(.nv.constant0._ZN5flash24flash_fwd_splitkv_kernelI23Flash_fwd_kernel_traitsILi32ELi64ELi256ELi4ELb0ELb0EN7cutlass6half_tE19Flash_kernel_traitsILi32ELi64ELi256ELi4ES3_EELb1ELb0ELb1ELb0ELb0ELb0ELb0ELb0EEEvNS_16Flash_fwd_paramsE)
        /*0014*/ 	.short	0x0160
        /*0016*/ 	.short	0x01d0


	//----- nvinfo : EIATTR_CBANK_PARAM_SIZE
	.align		4
.L_974:
        /*0018*/ 	.byte	0x03, 0x19
        /*001a*/ 	.short	0x01d0


	//----- nvinfo : EIATTR_KPARAM_INFO
	.align		4
        /*001c*/ 	.byte	0x04, 0x17
        /*001e*/ 	.short	(.L_976 - .L_975)
.L_975:
        /*0020*/ 	.word	0x00000000
        /*0024*/ 	.short	0x0000
        /*0026*/ 	.short	0x0000
        /*0028*/ 	.byte	0x00, 0xf0, 0x41, 0x07


	//----- nvinfo : EIATTR_MAXREG_COUNT
	.align		4
.L_976:
        /*002c*/ 	.byte	0x03, 0x1b
        /*002e*/ 	.short	0x00ff


	//----- nvinfo : EIATTR_NUM_BARRIERS
	.align		4
        /*0030*/ 	.byte	0x02, 0x4c
        /*0032*/ 	.byte	0x01
	.zero		1


	//----- nvinfo : EIATTR_MERCURY_ISA_VERSION
	.align		4
        /*0034*/ 	.byte	0x03, 0x5f
        /*0036*/ 	.short	0x0000


	//----- nvinfo : EIATTR_COOP_GROUP_MASK_REGIDS
	.align		4
        /*0038*/ 	.byte	0x04, 0x29
        /*003a*/ 	.short	(.L_978 - .L_977)


	//   ....[0]....
.L_977:
        /*003c*/ 	.word	0xffffffff


	//   ....[1]....
        /*0040*/ 	.word	0xffffffff


	//   ....[2]....
        /*0044*/ 	.word	0xffffffff


	//   ....[3]....
        /*0048*/ 	.word	0xffffffff


	//   ....[4]....
        /*004c*/ 	.word	0xffffffff


	//   ....[5]....
        /*0050*/ 	.word	0xffffffff


	//   ....[6]....
        /*0054*/ 	.word	0xffffffff


	//   ....[7]....
        /*0058*/ 	.word	0xffffffff


	//   ....[8]....
        /*005c*/ 	.word	0xffffffff


	//   ....[9]....
        /*0060*/ 	.word	0xffffffff


	//   ....[10]....
        /*0064*/ 	.word	0xffffffff


	//   ....[11]....
        /*0068*/ 	.word	0xffffffff


	//   ....[12]....
        /*006c*/ 	.word	0xffffffff


	//   ....[13]....
        /*0070*/ 	.word	0xffffffff


	//   ....[14]....
        /*0074*/ 	.word	0xffffffff


	//   ....[15]....
        /*0078*/ 	.word	0xffffffff


	//----- nvinfo : EIATTR_COOP_GROUP_INSTR_OFFSETS
	.align		4
.L_978:
        /*007c*/ 	.byte	0x04, 0x28
        /*007e*/ 	.short	(.L_980 - .L_979)


	//   ....[0]....
.L_979:
        /*0080*/ 	.word	0x000066e0


	//   ....[1]....
        /*0084*/ 	.word	0x00006700


	//   ....[2]....
        /*0088*/ 	.word	0x000070f0


	//   ....[3]....
        /*008c*/ 	.word	0x00007150


	//   ....[4]....
        /*0090*/ 	.word	0x0000cf80


	//   ....[5]....
        /*0094*/ 	.word	0x0000cfa0


	//   ....[6]....
        /*0098*/ 	.word	0x0000d980


	//   ....[7]....
        /*009c*/ 	.word	0x0000d9e0


	//   ....[8]....
        /*00a0*/ 	.word	0x00012a50


	//   ....[9]....
        /*00a4*/ 	.word	0x00012a60


	//   ....[10]....
        /*00a8*/ 	.word	0x00012a80


	//   ....[11]....
        /*00ac*/ 	.word	0x00012aa0


	//   ....[12]....
        /*00b0*/ 	.word	0x00014ed0


	//   ....[13]....
        /*00b4*/ 	.word	0x00014f10


	//   ....[14]....
        /*00b8*/ 	.word	0x00014f60


	//   ....[15]....
        /*00bc*/ 	.word	0x00014f80


	//----- nvinfo : EIATTR_EXIT_INSTR_OFFSETS
	.align		4
.L_980:
        /*00c0*/ 	.byte	0x04, 0x1c
        /*00c2*/ 	.short	(.L_982 - .L_981)


	//   ....[0]....
.L_981:
        /*00c4*/ 	.word	0x000002d0


	//   ....[1]....
        /*00c8*/ 	.word	0x00000860


	//   ....[2]....
        /*00cc*/ 	.word	0x00000890


	//   ....[3]....
        /*00d0*/ 	.word	0x000159f0


	//   ....[4]....
        /*00d4*/ 	.word	0x00015ab0


	//----- nvinfo : EIATTR_CTAIDZ_USED
	.align		4
.L_982:
        /*00d8*/ 	.byte	0x01, 0x04
	.zero		2


	//----- nvinfo : EIATTR_CRS_STACK_SIZE
	.align		4
        /*00dc*/ 	.byte	0x04, 0x1e
        /*00de*/ 	.short	(.L_984 - .L_983)
.L_983:
        /*00e0*/ 	.word	0x00000000
.L_984:


//--------------------- .nv.info._ZN5flash24flash_fwd_splitkv_kernelI23Flash_fwd_kernel_traitsILi32ELi64ELi256ELi4ELb0ELb0EN7cutlass6half_tE19Flash_kernel_traitsILi32ELi64ELi256ELi4ES3_EELb1ELb0ELb1ELb0ELb0ELb1ELb0ELb0EEEvNS_16Flash_fwd_paramsE --------------------------
	.section	.nv.info._ZN5flash24flash_fwd_splitkv_kernelI23Flash_fwd_kernel_traitsILi32ELi64ELi256ELi4ELb0ELb0EN7cutlass6half_tE19Flash_kernel_traitsILi32ELi64ELi256ELi4ES3_EELb1ELb0ELb1ELb0ELb0ELb1ELb0ELb0EEEvNS_16Flash_fwd_paramsE,"",@"SHT_CUDA_INFO"
	.sectionflags	@""
	.align	4


	//----- nvinfo : EIATTR_CUDA_API_VERSION
	.align		4
        /*0000*/ 	.byte	0x04, 0x37
        /*0002*/ 	.short	(.L_986 - .L_985)
.L_985:
        /*0004*/ 	.word	0x00000082


	//----- nvinfo : EIATTR_SW2861232_WAR
	.align		4
.L_986:
        /*0008*/ 	.byte	0x01, 0x35
	.zero		2


	//----- nvinfo : EIATTR_PARAM_CBANK
	.align		4
        /*000c*/ 	.byte	0x04, 0x0a
        /*000e*/ 	.short	(.L_988 - .L_987)
	.align		4
.L_987:
        /*0010*/ 	.word	index@(.nv.constant0._ZN5flash24flash_fwd_splitkv_kernelI23Flash_fwd_kernel_traitsILi32ELi64ELi256ELi4ELb0ELb0EN7cutlass6half_tE19Flash_kernel_traitsILi32ELi64ELi256ELi4ES3_EELb1ELb0ELb1ELb0ELb0ELb1ELb0ELb0EEEvNS_16Flash_fwd_paramsE)
        /*0014*/ 	.short	0x0160
        /*0016*/ 	.short	0x01d0


	//----- nvinfo : EIATTR_CBANK_PARAM_SIZE
	.align		4
.L_988:
        /*0018*/ 	.byte	0x03, 0x19
        /*001a*/ 	.short	0x01d0


	//----- nvinfo : EIATTR_KPARAM_INFO
	.align		4
        /*001c*/ 	.byte	0x04, 0x17
        /*001e*/ 	.short	(.L_990 - .L_989)
.L_989:
        /*0020*/ 	.word	0x00000000
        /*0024*/ 	.short	0x0000
        /*0026*/ 	.short	0x0000
        /*0028*/ 	.byte	0x00, 0xf0, 0x41, 0x07


	//----- nvinfo : EIATTR_MAXREG_COUNT
	.align		4
.L_990:
        /*002c*/ 	.byte	0x03, 0x1b
        /*002e*/ 	.short	0x00ff


	//----- nvinfo : EIATTR_NUM_BARRIERS
	.align		4
        /*0030*/ 	.byte	0x02, 0x4c
        /*0032*/ 	.byte	0x01
	.zero		1


	//----- nvinfo : EIATTR_ANNOTATIONS
	.align		4
        /*0034*/ 	.byte	0x04, 0x55
        /*0036*/ 	.short	(.L_992 - .L_991)


	//   ....[0]....
.L_991:
        /*0038*/ 	.word	0x00000001
        /*003c*/ 	.byte	0xb0, 0xc4, 0x00, 0x00, 0x01, 0x00, 0x00, 0x00, 0xf0, 0xc5, 0x00, 0x00, 0x01, 0x00, 0x00, 0x00
        /*004c*/ 	.byte	0x90, 0xed, 0x00, 0x00, 0x01, 0x00, 0x00, 0x00, 0xa0, 0xed, 0x00, 0x00


	//----- nvinfo : EIATTR_MERCURY_ISA_VERSION
	.align		4
.L_992:
        /*0058*/ 	.byte	0x03, 0x5f
        /*005a*/ 	.short	0x0000


	//----- nvinfo : EIATTR_COOP_GROUP_MASK_REGIDS
	.align		4
        /*005c*/ 	.byte	0x04, 0x29
        /*005e*/ 	.short	(.L_994 - .L_993)


	//   ....[0]....
.L_993:
        /*0060*/ 	.word	0xffffffff


	//   ....[1]....
        /*0064*/ 	.word	0xffffffff


	//   ....[2]....
        /*0068*/ 	.word	0xffffffff


	//   ....[3]....
        /*006c*/ 	.word	0xffffffff


	//   ....[4]....
        /*0070*/ 	.word	0xffffffff


	//   ....[5]....
        /*0074*/ 	.word	0xffffffff


	//   ....[6]....
        /*0078*/ 	.word	0xffffffff


	//   ....[7]....
        /*007c*/ 	.word	0xffffffff


	//   ....[8]....
        /*0080*/ 	.word	0xffffffff


	//   ....[9]....
        /*0084*/ 	.word	0xffffffff


	//   ....[10]....
        /*0088*/ 	.word	0xffffffff


	//   ....[11]....
        /*008c*/ 	.word	0xffffffff


	//   ....[12]....
        /*0090*/ 	.word	0xffffffff


	//   ....[13]....
        /*0094*/ 	.word	0xffffffff


	//   ....[14]....
        /*0098*/ 	.word	0xffffffff


	//   ....[15]....
        /*009c*/ 	.word	0xffffffff


	//----- nvinfo : EIATTR_COOP_GROUP_INSTR_OFFSETS
	.align		4
.L_994:
        /*00a0*/ 	.byte	0x04, 0x28
        /*00a2*/ 	.short	(.L_996 - .L_995)


	//   ....[0]....
.L_995:
        /*00a4*/ 	.word	0x00007830


	//   ....[1]....
        /*00a8*/ 	.word	0x00007850


	//   ....[2]....
        /*00ac*/ 	.word	0x00008290


	//   ....[3]....
        /*00b0*/ 	.word	0x000082e0


	//   ....[4]....
        /*00b4*/ 	.word	0x0000f1b0


	//   ....[5]....
        /*00b8*/ 	.word	0x0000f1d0


	//   ....[6]....
        /*00bc*/ 	.word	0x0000fb80


	//   ....[7]....
        /*00c0*/ 	.word	0x0000fbd0


	//   ....[8]....
        /*00c4*/ 	.word	0x00015c30


	//   ....[9]....
        /*00c8*/ 	.word	0x00015c80


	//   ....[10]....
        /*00cc*/ 	.word	0x00015ca0


	//   ....[11]....
        /*00d0*/ 	.word	0x00015cc0


	//   ....[12]....
        /*00d4*/ 	.word	0x00018100


	//   ....[13]....
        /*00d8*/ 	.word	0x00018140


	//   ....[14]....
        /*00dc*/ 	.word	0x00018190


	//   ....[15]....
        /*00e0*/ 	.word	0x000181b0


	//----- nvinfo : EIATTR_EXIT_INSTR_OFFSETS
	.align		4
.L_996:
        /*00e4*/ 	.byte	0x04, 0x1c
        /*00e6*/ 	.short	(.L_998 - .L_997)


	//   ....[0]....
.L_997:
        /*00e8*/ 	.word	0x000002e0


	//   ....[1]....
        /*00ec*/ 	.word	0x00000870


	//   ....[2]....
        /*00f0*/ 	.word	0x000008a0


	//   ....[3]....
        /*00f4*/ 	.word	0x00018c20


	//   ....[4]....
        /*00f8*/ 	.word	0x00018ce0


	//----- nvinfo : EIATTR_CTAIDZ_USED
	.align		4
.L_998:
        /*00fc*/ 	.byte	0x01, 0x04
	.zero		2


	//----- nvinfo : EIATTR_CRS_STACK_SIZE
	.align		4
        /*0100*/ 	.byte	0x04, 0x1e
        /*0102*/ 	.short	(.L_1000 - .L_999)
.L_999:
        /*0104*/ 	.word	0x00000000
.L_1000:


//--------------------- .nv.info._ZN5flash24flash_fwd_splitkv_kernelI23Flash_fwd_kernel_traitsILi32ELi64ELi256ELi4ELb0ELb0EN7cutlass6half_tE19Flash_kernel_traitsILi32ELi64ELi256ELi4ES3_EELb1ELb0ELb0ELb0ELb1ELb0ELb0ELb1EEEvNS_16Flash_fwd_paramsE --------------------------
	.section	.nv.info._ZN5flash24flash_fwd_splitkv_kernelI23Flash_fwd_kernel_traitsILi32ELi64ELi256ELi4ELb0ELb0EN7cutlass6half_tE19Flash_kernel_traitsILi32ELi64ELi256ELi4ES3_EELb1ELb0ELb0ELb0ELb1ELb0ELb0ELb1EEEvNS_16Flash_fwd_paramsE,"",@"SHT_CUDA_INFO"
	.sectionflags	@""
	.align	4


	//----- nvinfo : EIATTR_CUDA_API_VERSION
	.align		4
        /*0000*/ 	.byte	0x04, 0x37
        /*0002*/ 	.short	(.L_1002 - .L_1001)
.L_1001:
        /*0004*/ 	.word	0x00000082


	//----- nvinfo : EIATTR_SW2861232_WAR
	.align		4
.L_1002:
        /*0008*/ 	.byte	0x01, 0x35
	.zero		2


	//----- nvinfo : EIATTR_PARAM_CBANK
	.align		4
        /*000c*/ 	.byte	0x04, 0x0a
        /*000e*/ 	.short	(.L_1004 - .L_1003)
	.align		4
.L_1003:
        /*0010*/ 	.word	index@(.nv.constant0._ZN5flash24flash_fwd_splitkv_kernelI23Flash_fwd_kernel_traitsILi32ELi64ELi256ELi4ELb0ELb0EN7cutlass6half_tE19Flash_kernel_traitsILi32ELi64ELi256ELi4ES3_EELb1ELb0ELb0ELb0ELb1ELb0ELb0ELb1EEEvNS_16Flash_fwd_paramsE)
        /*0014*/ 	.short	0x0160
        /*0016*/ 	.short	0x01d0


	//----- nvinfo : EIATTR_CBANK_PARAM_SIZE
	.align		4
.L_1004:
        /*0018*/ 	.byte	0x03, 0x19
        /*001a*/ 	.short	0x01d0


	//----- nvinfo : EIATTR_KPARAM_INFO
	.align		4
        /*001c*/ 	.byte	0x04, 0x17
        /*001e*/ 	.short	(.L_1006 - .L_1005)
.L_1005:
        /*0020*/ 	.word	0x00000000
        /*0024*/ 	.short	0x0000
        /*0026*/ 	.short	0x0000
        /*0028*/ 	.byte	0x00, 0xf0, 0x41, 0x07


	//----- nvinfo : EIATTR_MAXREG_COUNT
	.align		4
.L_1006:
        /*002c*/ 	.byte	0x03, 0x1b
        /*002e*/ 	.short	0x00ff


	//----- nvinfo : EIATTR_NUM_BARRIERS
	.align		4
        /*0030*/ 	.byte	0x02, 0x4c
        /*0032*/ 	.byte	0x01
	.zero		1


	//----- nvinfo : EIATTR_MERCURY_ISA_VERSION
	.align		4
        /*0034*/ 	.byte	0x03, 0x5f
        /*0036*/ 	.short	0x0000


	//----- nvinfo : EIATTR_COOP_GROUP_MASK_REGIDS
	.align		4
        /*0038*/ 	.byte	0x04, 0x29
        /*003a*/ 	.short	(.L_1008 - .L_1007)


	//   ....[0]....
.L_1007:
        /*003c*/ 	.word	0xffffffff


	//   ....[1]....
        /*0040*/ 	.word	0xffffffff


	//   ....[2]....
        /*0044*/ 	.word	0xffffffff


	//   ....[3]....
        /*0048*/ 	.word	0xffffffff


	//   ....[4]....
        /*004c*/ 	.word	0xffffffff


	//   ....[5]....
        /*0050*/ 	.word	0xffffffff


	//   ....[6]....
        /*0054*/ 	.word	0xffffffff


	//   ....[7]....
        /*0058*/ 	.word	0xffffffff


	//   ....[8]....
        /*005c*/ 	.word	0xffffffff


	//   ....[9]....
        /*0060*/ 	.word	0xffffffff


	//   ....[10]....
        /*0064*/ 	.word	0xffffffff


	//   ....[11]....
        /*0068*/ 	.word	0xffffffff


	//   ....[12]....
        /*006c*/ 	.word	0xffffffff


	//   ....[13]....
        /*0070*/ 	.word	0xffffffff


	//   ....[14]....
        /*0074*/ 	.word	0xffffffff


	//   ....[15]....
        /*0078*/ 	.word	0xffffffff


	//----- nvinfo : EIATTR_COOP_GROUP_INSTR_OFFSETS
	.align		4
.L_1008:
        /*007c*/ 	.byte	0x04, 0x28
        /*007e*/ 	.short	(.L_1010 - .L_1009)


	//   ....[0]....
.L_1009:
        /*0080*/ 	.word	0x0000cfc0


	//   ....[1]....
        /*0084*/ 	.word	0x0000cfe0


	//   ....[2]....
        /*0088*/ 	.word	0x0000d9f0


	//   ....[3]....
        /*008c*/ 	.word	0x0000da50


	//   ....[4]....
        /*0090*/ 	.word	0x00012190


	//   ....[5]....
        /*0094*/ 	.word	0x000121b0


	//   ....[6]....
        /*0098*/ 	.word	0x00012b70


	//   ....[7]....
        /*009c*/ 	.word	0x00012bc0


	//   ....[8]....
        /*00a0*/ 	.word	0x00016510


	//   ....[9]....
        /*00a4*/ 	.word	0x00016530


	//   ....[10]....
        /*00a8*/ 	.word	0x00016560


	//   ....[11]....
        /*00ac*/ 	.word	0x00016570


	//   ....[12]....
        /*00b0*/ 	.word	0x000189c0


	//   ....[13]....
        /*00b4*/ 	.word	0x00018a00


	//   ....[14]....
        /*00b8*/ 	.word	0x00018a50


	//   ....[15]....
        /*00bc*/ 	.word	0x00018a70


	//----- nvinfo : EIATTR_EXIT_INSTR_OFFSETS
	.align		4
.L_1010:
        /*00c0*/ 	.byte	0x04, 0x1c
        /*00c2*/ 	.short	(.L_1012 - .L_1011)


	//   ....[0]....
.L_1011:
        /*00c4*/ 	.word	0x00000310


	//   ....[1]....
        /*00c8*/ 	.word	0x00000860


	//   ....[2]....
        /*00cc*/ 	.word	0x00000890


	//   ....[3]....
        /*00d0*/ 	.word	0x000194e0


	//   ....[4]....
        /*00d4*/ 	.word	0x00019590


	//----- nvinfo : EIATTR_CTAIDZ_USED
	.align		4
.L_1012:
        /*00d8*/ 	.byte	0x01, 0x04
	.zero		2


	//----- nvinfo : EIATTR_CRS_STACK_SIZE
	.align		4
        /*00dc*/ 	.byte	0x04, 0x1e
        /*00de*/ 	.short	(.L_1014 - .L_1013)
.L_1013:
        /*00e0*/ 	.word	0x00000000
.L_1014:


//--------------------- .nv.info._ZN5flash24flash_fwd_splitkv_kernelI23Flash_fwd_kernel_traitsILi32ELi64ELi256ELi4ELb0ELb0EN7cutlass6half_tE19Flash_kernel_traitsILi32ELi64ELi256ELi4ES3_EELb1ELb0ELb0ELb0ELb1ELb1ELb0ELb1EEEvNS_16Flash_fwd_paramsE --------------------------
	.section	.nv.info._ZN5flash24flash_fwd_splitkv_kernelI23Flash_fwd_kernel_traitsILi32ELi64ELi256ELi4ELb0ELb0EN7cutlass6half_tE19Flash_kernel_traitsILi32ELi64ELi256ELi4ES3_EELb1ELb0ELb0ELb0ELb1ELb1ELb0ELb1EEEvNS_16Flash_fwd_paramsE,"",@"SHT_CUDA_INFO"
	.sectionflags	@""
	.align	4


	//----- nvinfo : EIATTR_CUDA_API_VERSION
	.align		4
        /*0000*/ 	.byte	0x04, 0x37
        /*0002*/ 	.short	(.L_1016 - .L_1015)
.L_1015:
        /*0004*/ 	.word	0x00000082


	//----- nvinfo : EIATTR_SW2861232_WAR
	.align		4
.L_1016:
        /*0008*/ 	.byte	0x01, 0x35
	.zero		2


	//----- nvinfo : EIATTR_PARAM_CBANK
	.align		4
        /*000c*/ 	.byte	0x04, 0x0a
        /*000e*/ 	.short	(.L_1018 - .L_1017)
	.align		4
.L_1017:
        /*0010*/ 	.word	index@(.nv.constant0._ZN5flash24flash_fwd_splitkv_kernelI23Flash_fwd_kernel_traitsILi32ELi64ELi256ELi4ELb0ELb0EN7cutlass6half_tE19Flash_kernel_traitsILi32ELi64ELi256ELi4ES3_EELb1ELb0ELb0ELb0ELb1ELb1ELb0ELb1EEEvNS_16Flash_fwd_paramsE)
        /*0014*/ 	.short	0x0160
        /*0016*/ 	.short	0x01d0


	//----- nvinfo : EIATTR_CBANK_PARAM_SIZE
	.align		4
.L_1018:
        /*0018*/ 	.byte	0x03, 0x19
        /*001a*/ 	.short	0x01d0


	//----- nvinfo : EIATTR_KPARAM_INFO
	.align		4
        /*001c*/ 	.byte	0x04, 0x17
        /*001e*/ 	.short	(.L_1020 - .L_1019)
.L_1019:
        /*0020*/ 	.word	0x00000000
        /*0024*/ 	.short	0x0000
        /*0026*/ 	.short	0x0000
        /*0028*/ 	.byte	0x00, 0xf0, 0x41, 0x07


	//----- nvinfo : EIATTR_MAXREG_COUNT
	.align		4
.L_1020:
        /*002c*/ 	.byte	0x03, 0x1b
        /*002e*/ 	.short	0x00ff


	//----- nvinfo : EIATTR_NUM_BARRIERS
	.align		4
        /*0030*/ 	.byte	0x02, 0x4c
        /*0032*/ 	.byte	0x01
	.zero		1


	//----- nvinfo : EIATTR_ANNOTATIONS
	.align		4
        /*0034*/ 	.byte	0x04, 0x55
        /*0036*/ 	.short	(.L_1022 - .L_1021)


	//   ....[0]....
.L_1021:
        /*0038*/ 	.word	0x00000001
        /*003c*/ 	.byte	0x10, 0x02, 0x00, 0x00, 0x01, 0x00, 0x00, 0x00, 0xa0, 0x8b, 0x00, 0x00, 0x01, 0x00, 0x00, 0x00
        /*004c*/ 	.byte	0xa0, 0xc9, 0x01, 0x00


	//----- nvinfo : EIATTR_MERCURY_ISA_VERSION
	.align		4
.L_1022:
        /*0050*/ 	.byte	0x03, 0x5f
        /*0052*/ 	.short	0x0000


	//----- nvinfo : EIATTR_COOP_GROUP_MASK_REGIDS
	.align		4
        /*0054*/ 	.byte	0x04, 0x29
        /*0056*/ 	.short	(.L_1024 - .L_1023)


	//   ....[0]....
.L_1023:
        /*0058*/ 	.word	0xffffffff


	//   ....[1]....
        /*005c*/ 	.word	0xffffffff


	//   ....[2]....
        /*0060*/ 	.word	0xffffffff


	//   ....[3]....
        /*0064*/ 	.word	0xffffffff


	//   ....[4]....
        /*0068*/ 	.word	0xffffffff


	//   ....[5]....
        /*006c*/ 	.word	0xffffffff


	//   ....[6]....
        /*0070*/ 	.word	0xffffffff


	//   ....[7]....
        /*0074*/ 	.word	0xffffffff


	//   ....[8]....
        /*0078*/ 	.word	0xffffffff


	//   ....[9]....
        /*007c*/ 	.word	0xffffffff


	//   ....[10]....
        /*0080*/ 	.word	0xffffffff


	//   ....[11]....
        /*0084*/ 	.word	0xffffffff


	//   ....[12]....
        /*0088*/ 	.word	0xffffffff


	//   ....[13]....
        /*008c*/ 	.word	0xffffffff


	//   ....[14]....
        /*0090*/ 	.word	0xffffffff


	//   ....[15]....
        /*0094*/ 	.word	0xffffffff


	//----- nvinfo : EIATTR_COOP_GROUP_INSTR_OFFSETS
	.align		4
.L_1024:
        /*0098*/ 	.byte	0x04, 0x28
        /*009a*/ 	.short	(.L_1026 - .L_1025)


	//   ....[0]....
.L_1025:
        /*009c*/ 	.word	0x0000eb40


	//   ....[1]....
        /*00a0*/ 	.word	0x0000eb60


	//   ....[2]....
        /*00a4*/ 	.word	0x0000ebd0


	//   ....[3]....
        /*00a8*/ 	.word	0x0000ec90


	//   ....[4]....
        /*00ac*/ 	.word	0x00014a20


	//   ....[5]....
        /*00b0*/ 	.word	0x00014a40


	//   ....[6]....
        /*00b4*/ 	.word	0x000150c0


	//   ....[7]....
        /*00b8*/ 	.word	0x00015120


	//   ....[8]....
        /*00bc*/ 	.word	0x00019e80


	//   ....[9]....
        /*00c0*/ 	.word	0x00019ea0


	//   ....[10]....
        /*00c4*/ 	.word	0x00019ed0


	//   ....[11]....
        /*00c8*/ 	.word	0x00019ee0


	//   ....[12]....
        /*00cc*/ 	.word	0x0001c330


	//   ....[13]....
        /*00d0*/ 	.word	0x0001c350


	//   ....[14]....
        /*00d4*/ 	.word	0x0001c3a0


	//   ....[15]....
        /*00d8*/ 	.word	0x0001c3c0


	//----- nvinfo : EIATTR_EXIT_INSTR_OFFSETS
	.align		4
.L_1026:
        /*00dc*/ 	.byte	0x04, 0x1c
        /*00de*/ 	.short	(.L_1028 - .L_1027)


	//   ....[0]....
.L_1027:
        /*00e0*/ 	.word	0x00000340


	//   ....[1]....
        /*00e4*/ 	.word	0x000008a0


	//   ....[2]....
        /*00e8*/ 	.word	0x000008d0


	//   ....[3]....
        /*00ec*/ 	.word	0x0001ce60


	//   ....[4]....
        /*00f0*/ 	.word	0x0001cf10


	//----- nvinfo : EIATTR_CTAIDZ_USED
	.align		4
.L_1028:
        /*00f4*/ 	.byte	0x01, 0x04
	.zero		2


	//----- nvinfo : EIATTR_CRS_STACK_SIZE
	.align		4
        /*00f8*/ 	.byte	0x04, 0x1e
        /*00fa*/ 	.short	(.L_1030 - .L_1029)
.L_1029:
        /*00fc*/ 	.word	0x00000000
.L_1030:


//--------------------- .nv.info._ZN5flash24flash_fwd_splitkv_kernelI23Flash_fwd_kernel_traitsILi32ELi64ELi256ELi4ELb0ELb0EN7cutlass6half_tE19Flash_kernel_traitsILi32ELi64ELi256ELi4ES3_EELb1ELb0ELb1ELb0ELb0ELb0ELb0ELb1EEEvNS_16Flash_fwd_paramsE --------------------------
	.section	.nv.info._ZN5flash24flash_fwd_splitkv_kernelI23Flash_fwd_kernel_traitsILi32ELi64ELi256ELi4ELb0ELb0EN7cutlass6half_tE19Flash_kernel_traitsILi32ELi64ELi256ELi4ES3_EELb1ELb0ELb1ELb0ELb0ELb0ELb0ELb1EEEvNS_16Flash_fwd_paramsE,"",@"SHT_CUDA_INFO"
	.sectionflags	@""
	.align	4


	//----- nvinfo : EIATTR_CUDA_API_VERSION
	.align		4
        /*0000*/ 	.byte	0x04, 0x37
        /*0002*/ 	.short	(.L_1032 - .L_1031)
.L_1031:
        /*0004*/ 	.word	0x00000082


	//----- nvinfo : EIATTR_SW2861232_WAR
	.align		4
.L_1032:
        /*0008*/ 	.byte	0x01, 0x35
	.zero		2


	//----- nvinfo : EIATTR_PARAM_CBANK
	.align		4
        /*000c*/ 	.byte	0x04, 0x0a
        /*000e*/ 	.short	(.L_1034 - .L_1033)
	.align		4
.L_1033:
        /*0010*/ 	.word	index@(.nv.constant0._ZN5flash24flash_fwd_splitkv_kernelI23Flash_fwd_kernel_traitsILi32ELi64ELi256ELi4ELb0ELb0EN7cutlass6half_tE19Flash_kernel_traitsILi32ELi64ELi256ELi4ES3_EELb1ELb0ELb1ELb0ELb0ELb0ELb0ELb1EEEvNS_16Flash_fwd_paramsE)
        /*0014*/ 	.short	0x0160
        /*0016*/ 	.short	0x01d0


	//----- nvinfo : EIATTR_CBANK_PARAM_SIZE
	.align		4
.L_1034:
        /*0018*/ 	.byte	0x03, 0x19
        /*001a*/ 	.short	0x01d0


	//----- nvinfo : EIATTR_KPARAM_INFO
	.align		4
        /*001c*/ 	.byte	0x04, 0x17
        /*001e*/ 	.short	(.L_1036 - .L_1035)
.L_1035:
        /*0020*/ 	.word	0x00000000
        /*0024*/ 	.short	0x0000
        /*0026*/ 	.short	0x0000
        /*0028*/ 	.byte	0x00, 0xf0, 0x41, 0x07


	//----- nvinfo : EIATTR_MAXREG_COUNT
	.align		4
.L_1036:
        /*002c*/ 	.byte	0x03, 0x1b
        /*002e*/ 	.short	0x00ff


	//----- nvinfo : EIATTR_NUM_BARRIERS
	.align		4
        /*0030*/ 	.byte	0x02, 0x4c
        /*0032*/ 	.byte	0x01
	.zero		1


	//----- nvinfo : EIATTR_MERCURY_ISA_VERSION
	.align		4
        /*0034*/ 	.byte	0x03, 0x5f
        /*0036*/ 	.short	0x0000


	//----- nvinfo : EIATTR_COOP_GROUP_MASK_REGIDS
	.align		4
        /*0038*/ 	.byte	0x04, 0x29
        /*003a*/ 	.short	(.L_1038 - .L_1037)


	//   ....[0]....
.L_1037:
        /*003c*/ 	.word	0xffffffff


	//   ....[1]....
        /*0040*/ 	.word	0xffffffff


	//   ....[2]....
        /*0044*/ 	.word	0xffffffff


	//   ....[3]....
        /*0048*/ 	.word	0xffffffff


	//   ....[4]....
        /*004c*/ 	.word	0xffffffff


	//   ....[5]....
        /*0050*/ 	.word	0xffffffff


	//   ....[6]....
        /*0054*/ 	.word	0xffffffff


	//   ....[7]....
        /*0058*/ 	.word	0xffffffff


	//   ....[8]....
        /*005c*/ 	.word	0xffffffff


	//   ....[9]....
        /*0060*/ 	.word	0xffffffff


	//   ....[10]....
        /*0064*/ 	.word	0xffffffff


	//   ....[11]....
        /*0068*/ 	.word	0xffffffff


	//   ....[12]....
        /*006c*/ 	.word	0xffffffff


	//   ....[13]....
        /*0070*/ 	.word	0xffffffff


	//   ....[14]....
        /*0074*/ 	.word	0xffffffff


	//   ....[15]....
        /*0078*/ 	.word	0xffffffff


	//----- nvinfo : EIATTR_COOP_GROUP_INSTR_OFFSETS
	.align		4
.L_1038:
        /*007c*/ 	.byte	0x04, 0x28
        /*007e*/ 	.short	(.L_1040 - .L_1039)


	//   ....[0]....
.L_1039:
        /*0080*/ 	.word	0x0000fe00


	//   ....[1]....
        /*0084*/ 	.word	0x0000fe20


	//   ....[2]....
        /*0088*/ 	.word	0x00010820


	//   ....[3]....
        /*008c*/ 	.word	0x00010880


	//   ....[4]....
        /*0090*/ 	.word	0x00016eb0


	//   ....[5]....
        /*0094*/ 	.word	0x00016ed0


	//   ....[6]....
        /*0098*/ 	.word	0x00016ef0


	//   ....[7]....
        /*009c*/ 	.word	0x00016ff0


	//   ....[8]....
        /*00a0*/ 	.word	0x0001c6e0


	//   ....[9]....
        /*00a4*/ 	.word	0x0001c700


	//   ....[10]....
        /*00a8*/ 	.word	0x0001c720


	//   ....[11]....
        /*00ac*/ 	.word	0x0001c740


	//   ....[12]....
        /*00b0*/ 	.word	0x0001eb60


	//   ....[13]....
        /*00b4*/ 	.word	0x0001eba0


	//   ....[14]....
        /*00b8*/ 	.word	0x0001ebf0


	//   ....[15]....
        /*00bc*/ 	.word	0x0001ec10


	//----- nvinfo : EIATTR_EXIT_INSTR_OFFSETS
	.align		4
.L_1040:
        /*00c0*/ 	.byte	0x04, 0x1c
        /*00c2*/ 	.short	(.L_1042 - .L_1041)


	//   ....[0]....
.L_1041:
        /*00c4*/ 	.word	0x000004e0


	//   ....[1]....
        /*00c8*/ 	.word	0x00000b20


	//   ....[2]....
        /*00cc*/ 	.word	0x00000b50


	//   ....[3]....
        /*00d0*/ 	.word	0x0001f710


	//   ....[4]....
        /*00d4*/ 	.word	0x0001f7d0


	//----- nvinfo : EIATTR_CTAIDZ_USED
	.align		4
.L_1042:
        /*00d8*/ 	.byte	0x01, 0x04
	.zero		2


	//----- nvinfo : EIATTR_CRS_STACK_SIZE
	.align		4
        /*00dc*/ 	.byte	0x04, 0x1e
        /*00de*/ 	.short	(.L_1044 - .L_1043)
.L_1043:
        /*00e0*/ 	.word	0x00000000
.L_1044:


//--------------------- .nv.info._ZN5flash24flash_fwd_splitkv_kernelI23Flash_fwd_kernel_traitsILi32ELi64ELi256ELi4ELb0ELb0EN7cutlass6half_tE19Flash_kernel_traitsILi32ELi64ELi256ELi4ES3_EELb1ELb0ELb1ELb0ELb0ELb1ELb0ELb1EEEvNS_16Flash_fwd_paramsE --------------------------
	.section	.nv.info._ZN5flash24flash_fwd_splitkv_kernelI23Flash_fwd_kernel_traitsILi32ELi64ELi256ELi4ELb0ELb0EN7cutlass6half_tE19Flash_kernel_traitsILi32ELi64ELi256ELi4ES3_EELb1ELb0ELb1ELb0ELb0ELb1ELb0ELb1EEEvNS_16Flash_fwd_paramsE,"",@"SHT_CUDA_INFO"
	.sectionflags	@""
	.align	4


	//----- nvinfo : EIATTR_CUDA_API_VERSION
	.align		4
        /*0000*/ 	.byte	0x04, 0x37
        /*0002*/ 	.short	(.L_1046 - .L_1045)
.L_1045:
        /*0004*/ 	.word	0x00000082


	//----- nvinfo : EIATTR_SW2861232_WAR
	.align		4
.L_1046:
        /*0008*/ 	.byte	0x01, 0x35
	.zero		2


	//----- nvinfo : EIATTR_PARAM_CBANK
	.align		4
        /*000c*/ 	.byte	0x04, 0x0a
        /*000e*/ 	.short	(.L_1048 - .L_1047)
	.align		4
.L_1047:
        /*0010*/ 	.word	index@(.nv.constant0._ZN5flash24flash_fwd_splitkv_kernelI23Flash_fwd_kernel_traitsILi32ELi64ELi256ELi4ELb0ELb0EN7cutlass6half_tE19Flash_kernel_traitsILi32ELi64ELi256ELi4ES3_EELb1ELb0ELb1ELb0ELb0ELb1ELb0ELb1EEEvNS_16Flash_fwd_paramsE)
        /*0014*/ 	.short	0x0160
        /*0016*/ 	.short	0x01d0


	//----- nvinfo : EIATTR_CBANK_PARAM_SIZE
	.align		4
.L_1048:
        /*0018*/ 	.byte	0x03, 0x19
        /*001a*/ 	.short	0x01d0


	//----- nvinfo : EIATTR_KPARAM_INFO
	.align		4
        /*001c*/ 	.byte	0x04, 0x17
        /*001e*/ 	.short	(.L_1050 - .L_1049)
.L_1049:
        /*0020*/ 	.word	0x00000000
        /*0024*/ 	.short	0x0000
        /*0026*/ 	.short	0x0000
        /*0028*/ 	.byte	0x00, 0xf0, 0x41, 0x07


	//----- nvinfo : EIATTR_MAXREG_COUNT
	.align		4
.L_1050:
        /*002c*/ 	.byte	0x03, 0x1b
        /*002e*/ 	.short	0x00ff


	//----- nvinfo : EIATTR_NUM_BARRIERS
	.align		4
        /*0030*/ 	.byte	0x02, 0x4c
        /*0032*/ 	.byte	0x01
	.zero		1


	//----- nvinfo : EIATTR_MERCURY_ISA_VERSION
	.align		4
        /*0034*/ 	.byte	0x03, 0x5f
        /*0036*/ 	.short	0x0000


	//----- nvinfo : EIATTR_COOP_GROUP_MASK_REGIDS
	.align		4
        /*0038*/ 	.byte	0x04, 0x29
        /*003a*/ 	.short	(.L_1052 - .L_1051)


	//   ....[0]....
.L_1051:
        /*003c*/ 	.word	0xffffffff


	//   ....[1]....
        /*0040*/ 	.word	0xffffffff


	//   ....[2]....
        /*0044*/ 	.word	0xffffffff


	//   ....[3]....
        /*0048*/ 	.word	0xffffffff


	//   ....[4]....
        /*004c*/ 	.word	0xffffffff


	//   ....[5]....
        /*0050*/ 	.word	0xffffffff


	//   ....[6]....
        /*0054*/ 	.word	0xffffffff


	//   ....[7]....
        /*0058*/ 	.word	0xffffffff


	//   ....[8]....
        /*005c*/ 	.word	0xffffffff


	//   ....[9]....
        /*0060*/ 	.word	0xffffffff


	//   ....[10]....
        /*0064*/ 	.word	0xffffffff


	//   ....[11]....
        /*0068*/ 	.word	0xffffffff


	//   ....[12]....
        /*006c*/ 	.word	0xffffffff


	//   ....[13]....
        /*0070*/ 	.word	0xffffffff


	//   ....[14]....
        /*0074*/ 	.word	0xffffffff


	//   ....[15]....
        /*0078*/ 	.word	0xffffffff


	//----- nvinfo : EIATTR_COOP_GROUP_INSTR_OFFSETS
	.align		4
.L_1052:
        /*007c*/ 	.byte	0x04, 0x28
        /*007e*/ 	.short	(.L_1054 - .L_1053)


	//   ....[0]....
.L_1053:
        /*0080*/ 	.word	0x00010830


	//   ....[1]....
        /*0084*/ 	.word	0x00010850


	//   ....[2]....
        /*0088*/ 	.word	0x00011250


	//   ....[3]....
        /*008c*/ 	.word	0x000112a0


	//   ....[4]....
        /*0090*/ 	.word	0x00018610


	//   ....[5]....
        /*0094*/ 	.word	0x00018630


	//   ....[6]....
        /*0098*/ 	.word	0x00019090


	//   ....[7]....
        /*009c*/ 	.word	0x00019100


	//   ....[8]....
        /*00a0*/ 	.word	0x0001f1d0


	//   ....[9]....
        /*00a4*/ 	.word	0x0001f260


	//   ....[10]....
        /*00a8*/ 	.word	0x0001f270


	//   ....[11]....
        /*00ac*/ 	.word	0x0001f2a0


	//   ....[12]....
        /*00b0*/ 	.word	0x000216c0


	//   ....[13]....
        /*00b4*/ 	.word	0x00021700


	//   ....[14]....
        /*00b8*/ 	.word	0x00021740


	//   ....[15]....
        /*00bc*/ 	.word	0x00021770


	//----- nvinfo : EIATTR_EXIT_INSTR_OFFSETS
	.align		4
.L_1054:
        /*00c0*/ 	.byte	0x04, 0x1c
        /*00c2*/ 	.short	(.L_1056 - .L_1055)


	//   ....[0]....
.L_1055:
        /*00c4*/ 	.word	0x000004e0


	//   ....[1]....
        /*00c8*/ 	.word	0x00000b20


	//   ....[2]....
        /*00cc*/ 	.word	0x00000b50


	//   ....[3]....
        /*00d0*/ 	.word	0x00022260


	//   ....[4]....
        /*00d4*/ 	.word	0x00022320


	//----- nvinfo : EIATTR_CTAIDZ_USED
	.align		4
.L_1056:
        /*00d8*/ 	.byte	0x01, 0x04
	.zero		2


	//----- nvinfo : EIATTR_CRS_STACK_SIZE
	.align		4
        /*00dc*/ 	.byte	0x04, 0x1e
        /*00de*/ 	.short	(.L_1058 - .L_1057)
.L_1057:
        /*00e0*/ 	.word	0x00000000
.L_1058:


//--------------------- .nv.info._ZN5flash24flash_fwd_splitkv_kernelI23Flash_fwd_kernel_traitsILi32ELi64ELi256ELi4ELb0ELb0EN7cutlass6half_tE19Flash_kernel_traitsILi32ELi64ELi256ELi4ES3_EELb1ELb0ELb0ELb0ELb1ELb0ELb1ELb0EEEvNS_16Flash_fwd_paramsE --------------------------
	.section	.nv.info._ZN5flash24flash_fwd_splitkv_kernelI23Flash_fwd_kernel_traitsILi32ELi64ELi256ELi4ELb0ELb0EN7cutlass6half_tE19Flash_kernel_traitsILi32ELi64ELi256ELi4ES3_EELb1ELb0ELb0ELb0ELb1ELb0ELb1ELb0EEEvNS_16Flash_fwd_paramsE,"",@"SHT_CUDA_INFO"
	.sectionflags	@""
	.align	4


	//----- nvinfo : EIATTR_CUDA_API_VERSION
	.align		4
        /*0000*/ 	.byte	0x04, 0x37
        /*0002*/ 	.short	(.L_1060 - .L_1059)
.L_1059:
        /*0004*/ 	.word	0x00000082


	//----- nvinfo : EIATTR_SW2861232_WAR
	.align		4
.L_1060:
        /*0008*/ 	.byte	0x01, 0x35
	.zero		2


	//----- nvinfo : EIATTR_PARAM_CBANK
	.align		4
        /*000c*/ 	.byte	0x04, 0x0a
        /*000e*/ 	.short	(.L_1062 - .L_1061)
	.align		4
.L_1061:
        /*0010*/ 	.word	index@(.nv.constant0._ZN5flash24flash_fwd_splitkv_kernelI23Flash_fwd_kernel_traitsILi32ELi64ELi256ELi4ELb0ELb0EN7cutlass6half_tE19Flash_kernel_traitsILi32ELi64ELi256ELi4ES3_EELb1ELb0ELb0ELb0ELb1ELb0ELb1ELb0EEEvNS_16Flash_fwd_paramsE)
        /*0014*/ 	.short	0x0160
        /*0016*/ 	.short	0x01d0


	//----- nvinfo : EIATTR_CBANK_PARAM_SIZE
	.align		4
.L_1062:
        /*0018*/ 	.byte	0x03, 0x19
        /*001a*/ 	.short	0x01d0


	//----- nvinfo : EIATTR_KPARAM_INFO
	.align		4
        /*001c*/ 	.byte	0x04, 0x17
        /*001e*/ 	.short	(.L_1064 - .L_1063)
.L_1063:
        /*0020*/ 	.word	0x00000000
        /*0024*/ 	.short	0x0000
        /*0026*/ 	.short	0x0000
        /*0028*/ 	.byte	0x00, 0xf0, 0x41, 0x07


	//----- nvinfo : EIATTR_MAXREG_COUNT
	.align		4
.L_1064:
        /*002c*/ 	.byte	0x03, 0x1b
        /*002e*/ 	.short	0x00ff


	//----- nvinfo : EIATTR_NUM_BARRIERS
	.align		4
        /*0030*/ 	.byte	0x02, 0x4c
        /*0032*/ 	.byte	0x01
	.zero		1


	//----- nvinfo : EIATTR_MERCURY_ISA_VERSION
	.align		4
        /*0034*/ 	.byte	0x03, 0x5f
        /*0036*/ 	.short	0x0000


	//----- nvinfo : EIATTR_COOP_GROUP_MASK_REGIDS
	.align		4
        /*0038*/ 	.byte	0x04, 0x29
        /*003a*/ 	.short	(.L_1066 - .L_1065)


	//   ....[0]....
.L_1065:
        /*003c*/ 	.word	0xffffffff


	//   ....[1]....
        /*0040*/ 	.word	0xffffffff


	//   ....[2]....
        /*0044*/ 	.word	0xffffffff


	//   ....[3]....
        /*0048*/ 	.word	0xffffffff


	//   ....[4]....
        /*004c*/ 	.word	0xffffffff


	//   ....[5]....
        /*0050*/ 	.word	0xffffffff


	//   ....[6]....
        /*0054*/ 	.word	0xffffffff


	//   ....[7]....
        /*0058*/ 	.word	0xffffffff


	//   ....[8]....
        /*005c*/ 	.word	0xffffffff


	//   ....[9]....
        /*0060*/ 	.word	0xffffffff


	//   ....[10]....
        /*0064*/ 	.word	0xffffffff


	//   ....[11]....
        /*0068*/ 	.word	0xffffffff


	//   ....[12]....
        /*006c*/ 	.word	0xffffffff


	//   ....[13]....
        /*0070*/ 	.word	0xffffffff


	//   ....[14]....
        /*0074*/ 	.word	0xffffffff


	//   ....[15]....
        /*0078*/ 	.word	0xffffffff


	//----- nvinfo : EIATTR_COOP_GROUP_INSTR_OFFSETS
	.align		4
.L_1066:
        /*007c*/ 	.byte	0x04, 0x28
        /*007e*/ 	.short	(.L_1068 - .L_1067)


	//   ....[0]....
.L_1067:
        /*0080*/ 	.word	0x00004cb0


	//   ....[1]....
        /*0084*/ 	.word	0x00004cd0


	//   ....[2]....
        /*0088*/ 	.word	0x000056e0


	//   ....[3]....
        /*008c*/ 	.word	0x00005730


	//   ....[4]....
        /*0090*/ 	.word	0x00009e60


	//   ....[5]....
        /*0094*/ 	.word	0x00009e90


	//   ....[6]....
        /*0098*/ 	.word	0x0000a7f0


	//   ....[7]....
        /*009c*/ 	.word	0x0000a850


	//   ....[8]....
        /*00a0*/ 	.word	0x0000e1c0


	//   ....[9]....
        /*00a4*/ 	.word	0x0000e1e0


	//   ....[10]....
        /*00a8*/ 	.word	0x0000e210


	//   ....[11]....
        /*00ac*/ 	.word	0x0000e220


	//   ....[12]....
        /*00b0*/ 	.word	0x00010650


	//   ....[13]....
        /*00b4*/ 	.word	0x00010690


	//   ....[14]....
        /*00b8*/ 	.word	0x00010730


	//   ....[15]....
        /*00bc*/ 	.word	0x00010750


	//----- nvinfo : EIATTR_EXIT_INSTR_OFFSETS
	.align		4
.L_1068:
        /*00c0*/ 	.byte	0x04, 0x1c
        /*00c2*/ 	.short	(.L_1070 - .L_1069)


	//   ....[0]....
.L_1069:
        /*00c4*/ 	.word	0x00000420


	//   ....[1]....
        /*00c8*/ 	.word	0x000009c0


	//   ....[2]....
        /*00cc*/ 	.word	0x000009f0


	//   ....[3]....
        /*00d0*/ 	.word	0x00011020


	//   ....[4]....
        /*00d4*/ 	.word	0x00011040


	//----- nvinfo : EIATTR_CTAIDZ_USED
	.align		4
.L_1070:
        /*00d8*/ 	.byte	0x01, 0x04
	.zero		2


	//----- nvinfo : EIATTR_CRS_STACK_SIZE
	.align		4
        /*00dc*/ 	.byte	0x04, 0x1e
        /*00de*/ 	.short	(.L_1072 - .L_1071)
.L_1071:
        /*00e0*/ 	.word	0x00000000
.L_1072:


//--------------------- .nv.info._ZN5flash24flash_fwd_splitkv_kernelI23Flash_fwd_kernel_traitsILi32ELi64ELi256ELi4ELb0ELb0EN7cutlass6half_tE19Flash_kernel_traitsILi32ELi64ELi256ELi4ES3_EELb1ELb0ELb0ELb0ELb1ELb1ELb1ELb0EEEvNS_16Flash_fwd_paramsE --------------------------
	.section	.nv.info._ZN5flash24flash_fwd_splitkv_kernelI23Flash_fwd_kernel_traitsILi32ELi64ELi256ELi4ELb0ELb0EN7cutlass6half_tE19Flash_kernel_traitsILi32ELi64ELi256ELi4ES3_EELb1ELb0ELb0ELb0ELb1ELb1ELb1ELb0EEEvNS_16Flash_fwd_paramsE,"",@"SHT_CUDA_INFO"
	.sectionflags	@""
	.align	4


	//----- nvinfo : EIATTR_CUDA_API_VERSION
	.align		4
        /*0000*/ 	.byte	0x04, 0x37
        /*0002*/ 	.short	(.L_1074 - .L_1073)
.L_1073:
        /*0004*/ 	.word	0x00000082


	//----- nvinfo : EIATTR_SW2861232_WAR
	.align		4
.L_1074:
        /*0008*/ 	.byte	0x01, 0x35
	.zero		2


	//----- nvinfo : EIATTR_PARAM_CBANK
	.align		4
        /*000c*/ 	.byte	0x04, 0x0a
        /*000e*/ 	.short	(.L_1076 - .L_1075)
	.align		4
.L_1075:
        /*0010*/ 	.word	index@(.nv.constant0._ZN5flash24flash_fwd_splitkv_kernelI23Flash_fwd_kernel_traitsILi32ELi64ELi256ELi4ELb0ELb0EN7cutlass6half_tE19Flash_kernel_traitsILi32ELi64ELi256ELi4ES3_EELb1ELb0ELb0ELb0ELb1ELb1ELb1ELb0EEEvNS_16Flash_fwd_paramsE)
        /*0014*/ 	.short	0x0160
        /*0016*/ 	.short	0x01d0


	//----- nvinfo : EIATTR_CBANK_PARAM_SIZE
	.align		4
.L_1076:
        /*0018*/ 	.byte	0x03, 0x19
        /*001a*/ 	.short	0x01d0


	//----- nvinfo : EIATTR_KPARAM_INFO
	.align		4
        /*001c*/ 	.byte	0x04, 0x17
        /*001e*/ 	.short	(.L_1078 - .L_1077)
.L_1077:
        /*0020*/ 	.word	0x00000000
        /*0024*/ 	.short	0x0000
        /*0026*/ 	.short	0x0000
        /*0028*/ 	.byte	0x00, 0xf0, 0x41, 0x07


	//----- nvinfo : EIATTR_MAXREG_COUNT
	.align		4
.L_1078:
        /*002c*/ 	.byte	0x03, 0x1b
        /*002e*/ 	.short	0x00ff


	//----- nvinfo : EIATTR_NUM_BARRIERS
	.align		4
        /*0030*/ 	.byte	0x02, 0x4c
        /*0032*/ 	.byte	0x01
	.zero		1


	//----- nvinfo : EIATTR_ANNOTATIONS
	.align		4
        /*0034*/ 	.byte	0x04, 0x55
        /*0036*/ 	.short	(.L_1080 - .L_1079)


	//   ....[0]....
.L_1079:
        /*0038*/ 	.word	0x00000001
        /*003c*/ 	.byte	0xd0, 0x23, 0x00, 0x00, 0x01, 0x00, 0x00, 0x00, 0x70, 0x37, 0x00, 0x00, 0x01, 0x00, 0x00, 0x00
        /*004c*/ 	.byte	0x30, 0x38, 0x00, 0x00, 0x01, 0x00, 0x00, 0x00, 0xe0, 0x3a, 0x01, 0x00, 0x01, 0x00, 0x00, 0x00
        /*005c*/ 	.byte	0xf0, 0x3a, 0x01, 0x00, 0x01, 0x00, 0x00, 0x00, 0x00, 0x3b, 0x01, 0x00


	//----- nvinfo : EIATTR_MERCURY_ISA_VERSION
	.align		4
.L_1080:
        /*0068*/ 	.byte	0x03, 0x5f
        /*006a*/ 	.short	0x0000


	//----- nvinfo : EIATTR_COOP_GROUP_MASK_REGIDS
	.align		4
        /*006c*/ 	.byte	0x04, 0x29
        /*006e*/ 	.short	(.L_1082 - .L_1081)


	//   ....[0]....
.L_1081:
        /*0070*/ 	.word	0xffffffff


	//   ....[1]....
        /*0074*/ 	.word	0xffffffff


	//   ....[2]....
        /*0078*/ 	.word	0xffffffff


	//   ....[3]....
        /*007c*/ 	.word	0xffffffff


	//   ....[4]....
        /*0080*/ 	.word	0xffffffff


	//   ....[5]....
        /*0084*/ 	.word	0xffffffff


	//   ....[6]....
        /*0088*/ 	.word	0xffffffff


	//   ....[7]....
        /*008c*/ 	.word	0xffffffff


	//   ....[8]....
        /*0090*/ 	.word	0xffffffff


	//   ....[9]....
        /*0094*/ 	.word	0xffffffff


	//   ....[10]....
        /*0098*/ 	.word	0xffffffff


	//   ....[11]....
        /*009c*/ 	.word	0xffffffff


	//   ....[12]....
        /*00a0*/ 	.word	0xffffffff


	//   ....[13]....
        /*00a4*/ 	.word	0xffffffff


	//   ....[14]....
        /*00a8*/ 	.word	0xffffffff


	//   ....[15]....
        /*00ac*/ 	.word	0xffffffff


	//----- nvinfo : EIATTR_COOP_GROUP_INSTR_OFFSETS
	.align		4
.L_1082:
        /*00b0*/ 	.byte	0x04, 0x28
        /*00b2*/ 	.short	(.L_1084 - .L_1083)


	//   ....[0]....
.L_1083:
        /*00b4*/ 	.word	0x00006010


	//   ....[1]....
        /*00b8*/ 	.word	0x00006030


	//   ....[2]....
        /*00bc*/ 	.word	0x00006750


	//   ....[3]....
        /*00c0*/ 	.word	0x00006790


	//   ....[4]....
        /*00c4*/ 	.word	0x0000c220


	//   ....[5]....
        /*00c8*/ 	.word	0x0000c240


	//   ....[6]....
        /*00cc*/ 	.word	0x0000c8c0


	//   ....[7]....
        /*00d0*/ 	.word	0x0000c920


	//   ....[8]....
        /*00d4*/ 	.word	0x00011650


	//   ....[9]....
        /*00d8*/ 	.word	0x00011670


	//   ....[10]....
        /*00dc*/ 	.word	0x000116a0


	//   ....[11]....
        /*00e0*/ 	.word	0x000116b0


	//   ....[12]....
        /*00e4*/ 	.word	0x00013b10


	//   ....[13]....
        /*00e8*/ 	.word	0x00013b20


	//   ....[14]....
        /*00ec*/ 	.word	0x00013b70


	//   ....[15]....
        /*00f0*/ 	.word	0x00013b90


	//----- nvinfo : EIATTR_EXIT_INSTR_OFFSETS
	.align		4
.L_1084:
        /*00f4*/ 	.byte	0x04, 0x1c
        /*00f6*/ 	.short	(.L_1086 - .L_1085)


	//   ....[0]....
.L_1085:
        /*00f8*/ 	.word	0x00000430


	//   ....[1]....
        /*00fc*/ 	.word	0x000009d0


	//   ....[2]....
        /*0100*/ 	.word	0x00000a00


	//   ....[3]....
        /*0104*/ 	.word	0x000144e0


	//   ....[4]....
        /*0108*/ 	.word	0x00014500


	//----- nvinfo : EIATTR_CTAIDZ_USED
	.align		4
.L_1086:
        /*010c*/ 	.byte	0x01, 0x04
	.zero		2


	//----- nvinfo : EIATTR_CRS_STACK_SIZE
	.align		4
        /*0110*/ 	.byte	0x04, 0x1e
        /*0112*/ 	.short	(.L_1088 - .L_1087)
.L_1087:
        /*0114*/ 	.word	0x00000000
.L_1088:


//--------------------- .nv.info._ZN5flash24flash_fwd_splitkv_kernelI23Flash_fwd_kernel_traitsILi32ELi64ELi256ELi4ELb0ELb0EN7cutlass6half_tE19Flash_kernel_traitsILi32ELi64ELi256ELi4ES3_EELb1ELb0ELb1ELb0ELb0ELb0ELb1ELb0EEEvNS_16Flash_fwd_paramsE --------------------------
	.section	.nv.info._ZN5flash24flash_fwd_splitkv_kernelI23Flash_fwd_kernel_traitsILi32ELi64ELi256ELi4ELb0ELb0EN7cutlass6half_tE19Flash_kernel_traitsILi32ELi64ELi256ELi4ES3_EELb1ELb0ELb1ELb0ELb0ELb0ELb1ELb0EEEvNS_16Flash_fwd_paramsE,"",@"SHT_CUDA_INFO"
	.sectionflags	@""
	.align	4


	//----- nvinfo : EIATTR_CUDA_API_VERSION
	.align		4
        /*0000*/ 	.byte	0x04, 0x37
        /*0002*/ 	.short	(.L_1090 - .L_1089)
.L_1089:
        /*0004*/ 	.word	0x00000082


	//----- nvinfo : EIATTR_SW2861232_WAR
	.align		4
.L_1090:
        /*0008*/ 	.byte	0x01, 0x35
	.zero		2


	//----- nvinfo : EIATTR_PARAM_CBANK
	.align		4
        /*000c*/ 	.byte	0x04, 0x0a
        /*000e*/ 	.short	(.L_1092 - .L_1091)
	.align		4
.L_1091:
        /*0010*/ 	.word	index@(.nv.constant0._ZN5flash24flash_fwd_splitkv_kernelI23Flash_fwd_kernel_traitsILi32ELi64ELi256ELi4ELb0ELb0EN7cutlass6half_tE19Flash_kernel_traitsILi32ELi64ELi256ELi4ES3_EELb1ELb0ELb1ELb0ELb0ELb0ELb1ELb0EEEvNS_16Flash_fwd_paramsE)
        /*0014*/ 	.short	0x0160
        /*0016*/ 	.short	0x01d0


	//----- nvinfo : EIATTR_CBANK_PARAM_SIZE
	.align		4
.L_1092:
        /*0018*/ 	.byte	0x03, 0x19
        /*001a*/ 	.short	0x01d0


	//----- nvinfo : EIATTR_KPARAM_INFO
	.align		4
        /*001c*/ 	.byte	0x04, 0x17
        /*001e*/ 	.short	(.L_1094 - .L_1093)
.L_1093:
        /*0020*/ 	.word	0x00000000
        /*0024*/ 	.short	0x0000
        /*0026*/ 	.short	0x0000
        /*0028*/ 	.byte	0x00, 0xf0, 0x41, 0x07


	//----- nvinfo : EIATTR_MAXREG_COUNT
	.align		4
.L_1094:
        /*002c*/ 	.byte	0x03, 0x1b
        /*002e*/ 	.short	0x00ff


	//----- nvinfo : EIATTR_NUM_BARRIERS
	.align		4
        /*0030*/ 	.byte	0x02, 0x4c
        /*0032*/ 	.byte	0x01
	.zero		1


	//----- nvinfo : EIATTR_MERCURY_ISA_VERSION
	.align		4
        /*0034*/ 	.byte	0x03, 0x5f
        /*0036*/ 	.short	0x0000


	//----- nvinfo : EIATTR_COOP_GROUP_MASK_REGIDS
	.align		4
        /*0038*/ 	.byte	0x04, 0x29
        /*003a*/ 	.short	(.L_1096 - .L_1095)


	//   ....[0]....
.L_1095:
        /*003c*/ 	.word	0xffffffff


	//   ....[1]....
        /*0040*/ 	.word	0xffffffff


	//   ....[2]....
        /*0044*/ 	.word	0xffffffff


	//   ....[3]....
        /*0048*/ 	.word	0xffffffff


	//   ....[4]....
        /*004c*/ 	.word	0xffffffff


	//   ....[5]....
        /*0050*/ 	.word	0xffffffff


	//   ....[6]....
        /*0054*/ 	.word	0xffffffff


	//   ....[7]....
        /*0058*/ 	.word	0xffffffff


	//   ....[8]....
        /*005c*/ 	.word	0xffffffff


	//   ....[9]....
        /*0060*/ 	.word	0xffffffff


	//   ....[10]....
        /*0064*/ 	.word	0xffffffff


	//   ....[11]....
        /*0068*/ 	.word	0xffffffff


	//   ....[12]....
        /*006c*/ 	.word	0xffffffff


	//   ....[13]....
        /*0070*/ 	.word	0xffffffff


	//   ....[14]....
        /*0074*/ 	.word	0xffffffff


	//   ....[15]....
        /*0078*/ 	.word	0xffffffff


	//----- nvinfo : EIATTR_COOP_GROUP_INSTR_OFFSETS
	.align		4
.L_1096:
        /*007c*/ 	.byte	0x04, 0x28
        /*007e*/ 	.short	(.L_1098 - .L_1097)


	//   ....[0]....
.L_1097:
        /*0080*/ 	.word	0x00006aa0


	//   ....[1]....
        /*0084*/ 	.word	0x00006ac0


	//   ....[2]....
        /*0088*/ 	.word	0x000074c0


	//   ....[3]....
        /*008c*/ 	.word	0x00007520


	//   ....[4]....
        /*0090*/ 	.word	0x0000d4b0


	//   ....[5]....
        /*0094*/ 	.word	0x0000d4d0


	//   ....[6]....
        /*0098*/ 	.word	0x0000de80


	//   ....[7]....
        /*009c*/ 	.word	0x0000df00


	//   ....[8]....
        /*00a0*/ 	.word	0x00012f70


	//   ....[9]....
        /*00a4*/ 	.word	0x00012f80


	//   ....[10]....
        /*00a8*/ 	.word	0x00012fa0


	//   ....[11]....
        /*00ac*/ 	.word	0x00012fc0


	//   ....[12]....
        /*00b0*/ 	.word	0x000153e0


	//   ....[13]....
        /*00b4*/ 	.word	0x00015420


	//   ....[14]....
        /*00b8*/ 	.word	0x00015480


	//   ....[15]....
        /*00bc*/ 	.word	0x00015490


	//----- nvinfo : EIATTR_EXIT_INSTR_OFFSETS
	.align		4
.L_1098:
        /*00c0*/ 	.byte	0x04, 0x1c
        /*00c2*/ 	.short	(.L_1100 - .L_1099)


	//   ....[0]....
.L_1099:
        /*00c4*/ 	.word	0x00000420


	//   ....[1]....
        /*00c8*/ 	.word	0x00000a00


	//   ....[2]....
        /*00cc*/ 	.word	0x00000a30


	//   ....[3]....
        /*00d0*/ 	.word	0x00015d90


	//   ....[4]....
        /*00d4*/ 	.word	0x00015db0


	//----- nvinfo : EIATTR_CTAIDZ_USED
	.align		4
.L_1100:
        /*00d8*/ 	.byte	0x01, 0x04
	.zero		2


	//----- nvinfo : EIATTR_CRS_STACK_SIZE
	.align		4
        /*00dc*/ 	.byte	0x04, 0x1e
        /*00de*/ 	.short	(.L_1102 - .L_1101)
.L_1101:
        /*00e0*/ 	.word	0x00000000
.L_1102:


//--------------------- .nv.info._ZN5flash24flash_fwd_splitkv_kernelI23Flash_fwd_kernel_traitsILi32ELi64ELi256ELi4ELb0ELb0EN7cutlass6half_tE19Flash_kernel_traitsILi32ELi64ELi256ELi4ES3_EELb1ELb0ELb1ELb0ELb0ELb1ELb1ELb0EEEvNS_16Flash_fwd_paramsE --------------------------
	.section	.nv.info._ZN5flash24flash_fwd_splitkv_kernelI23Flash_fwd_kernel_traitsILi32ELi64ELi256ELi4ELb0ELb0EN7cutlass6half_tE19Flash_kernel_traitsILi32ELi64ELi256ELi4ES3_EELb1ELb0ELb1ELb0ELb0ELb1ELb1ELb0EEEvNS_16Flash_fwd_paramsE,"",@"SHT_CUDA_INFO"
	.sectionflags	@""
	.align	4


	//----- nvinfo : EIATTR_CUDA_API_VERSION
	.align		4
        /*0000*/ 	.byte	0x04, 0x37
        /*0002*/ 	.short	(.L_1104 - .L_1103)
.L_1103:
        /*0004*/ 	.word	0x00000082


	//----- nvinfo : EIATTR_SW2861232_WAR
	.align		4
.L_1104:
        /*0008*/ 	.byte	0x01, 0x35
	.zero		2


	//----- nvinfo : EIATTR_PARAM_CBANK
	.align		4
        /*000c*/ 	.byte	0x04, 0x0a
        /*000e*/ 	.short	(.L_1106 - .L_1105)
	.align		4
.L_1105:
        /*0010*/ 	.word	index@(.nv.constant0._ZN5flash24flash_fwd_splitkv_kernelI23Flash_fwd_kernel_traitsILi32ELi64ELi256ELi4ELb0ELb0EN7cutlass6half_tE19Flash_kernel_traitsILi32ELi64ELi256ELi4ES3_EELb1ELb0ELb1ELb0ELb0ELb1ELb1ELb0EEEvNS_16Flash_fwd_paramsE)
        /*0014*/ 	.short	0x0160
        /*0016*/ 	.short	0x01d0


	//----- nvinfo : EIATTR_CBANK_PARAM_SIZE
	.align		4
.L_1106:
        /*0018*/ 	.byte	0x03, 0x19
        /*001a*/ 	.short	0x01d0


	//----- nvinfo : EIATTR_KPARAM_INFO
	.align		4
        /*001c*/ 	.byte	0x04, 0x17
        /*001e*/ 	.short	(.L_1108 - .L_1107)
.L_1107:
        /*0020*/ 	.word	0x00000000
        /*0024*/ 	.short	0x0000
        /*0026*/ 	.short	0x0000
        /*0028*/ 	.byte	0x00, 0xf0, 0x41, 0x07


	//----- nvinfo : EIATTR_MAXREG_COUNT
	.align		4
.L_1108:
        /*002c*/ 	.byte	0x03, 0x1b
        /*002e*/ 	.short	0x00ff


	//----- nvinfo : EIATTR_NUM_BARRIERS
	.align		4
        /*0030*/ 	.byte	0x02, 0x4c
        /*0032*/ 	.byte	0x01
	.zero		1


	//----- nvinfo : EIATTR_MERCURY_ISA_VERSION
	.align		4
        /*0034*/ 	.byte	0x03, 0x5f
        /*0036*/ 	.short	0x0000


	//----- nvinfo : EIATTR_COOP_GROUP_MASK_REGIDS
	.align		4
        /*0038*/ 	.byte	0x04, 0x29
        /*003a*/ 	.short	(.L_1110 - .L_1109)


	//   ....[0]....
.L_1109:
        /*003c*/ 	.word	0xffffffff


	//   ....[1]....
        /*0040*/ 	.word	0xffffffff


	//   ....[2]....
        /*0044*/ 	.word	0xffffffff


	//   ....[3]....
        /*0048*/ 	.word	0xffffffff


	//   ....[4]....
        /*004c*/ 	.word	0xffffffff


	//   ....[5]....
        /*0050*/ 	.word	0xffffffff


	//   ....[6]....
        /*0054*/ 	.word	0xffffffff


	//   ....[7]....
        /*0058*/ 	.word	0xffffffff


	//   ....[8]....
        /*005c*/ 	.word	0xffffffff


	//   ....[9]....
        /*0060*/ 	.word	0xffffffff


	//   ....[10]....
        /*0064*/ 	.word	0xffffffff


	//   ....[11]....
        /*0068*/ 	.word	0xffffffff


	//   ....[12]....
        /*006c*/ 	.word	0xffffffff


	//   ....[13]....
        /*0070*/ 	.word	0xffffffff


	//   ....[14]....
        /*0074*/ 	.word	0xffffffff


	//   ....[15]....
        /*0078*/ 	.word	0xffffffff


	//----- nvinfo : EIATTR_COOP_GROUP_INSTR_OFFSETS
	.align		4
.L_1110:
        /*007c*/ 	.byte	0x04, 0x28
        /*007e*/ 	.short	(.L_1112 - .L_1111)


	//   ....[0]....
.L_1111:
        /*0080*/ 	.word	0x00007e20


	//   ....[1]....
        /*0084*/ 	.word	0x00007e40


	//   ....[2]....
        /*0088*/ 	.word	0x000088a0


	//   ....[3]....
        /*008c*/ 	.word	0x00008900


	//   ....[4]....
        /*0090*/ 	.word	0x0000fad0


	//   ....[5]....
        /*0094*/ 	.word	0x0000faf0


	//   ....[6]....
        /*0098*/ 	.word	0x00010630


	//   ....[7]....
        /*009c*/ 	.word	0x00010690


	//   ....[8]....
        /*00a0*/ 	.word	0x00016580


	//   ....[9]....
        /*00a4*/ 	.word	0x000165d0


	//   ....[10]....
        /*00a8*/ 	.word	0x000165f0


	//   ....[11]....
        /*00ac*/ 	.word	0x00016610


	//   ....[12]....
        /*00b0*/ 	.word	0x00018a30


	//   ....[13]....
        /*00b4*/ 	.word	0x00018a70


	//   ....[14]....
        /*00b8*/ 	.word	0x00018ad0


	//   ....[15]....
        /*00bc*/ 	.word	0x00018ae0


	//----- nvinfo : EIATTR_EXIT_INSTR_OFFSETS
	.align		4
.L_1112:
        /*00c0*/ 	.byte	0x04, 0x1c
        /*00c2*/ 	.short	(.L_1114 - .L_1113)


	//   ....[0]....
.L_1113:
        /*00c4*/ 	.word	0x00000420


	//   ....[1]....
        /*00c8*/ 	.word	0x00000a10


	//   ....[2]....
        /*00cc*/ 	.word	0x00000a40


	//   ....[3]....
        /*00d0*/ 	.word	0x000193e0


	//   ....[4]....
        /*00d4*/ 	.word	0x00019400


	//----- nvinfo : EIATTR_CTAIDZ_USED
	.align		4
.L_1114:
        /*00d8*/ 	.byte	0x01, 0x04
	.zero		2


	//----- nvinfo : EIATTR_CRS_STACK_SIZE
	.align		4
        /*00dc*/ 	.byte	0x04, 0x1e
        /*00de*/ 	.short	(.L_1116 - .L_1115)
.L_1115:
        /*00e0*/ 	.word	0x00000000
.L_1116:


//--------------------- .nv.info._ZN5flash24flash_fwd_splitkv_kernelI23Flash_fwd_kernel_traitsILi32ELi64ELi256ELi4ELb0ELb0EN7cutlass6half_tE19Flash_kernel_traitsILi32ELi64ELi256ELi4ES3_EELb1ELb0ELb0ELb0ELb1ELb0ELb1ELb1EEEvNS_16Flash_fwd_paramsE --------------------------
	.section	.nv.info._ZN5flash24flash_fwd_splitkv_kernelI23Flash_fwd_kernel_traitsILi32ELi64ELi256ELi4ELb0ELb0EN7cutlass6half_tE19Flash_kernel_traitsILi32ELi64ELi256ELi4ES3_EELb1ELb0ELb0ELb0ELb1ELb0ELb1ELb1EEEvNS_16Flash_fwd_paramsE,"",@"SHT_CUDA_INFO"
	.sectionflags	@""
	.align	4


	//----- nvinfo : EIATTR_CUDA_API_VERSION
	.align		4
        /*0000*/ 	.byte	0x04, 0x37
        /*0002*/ 	.short	(.L_1118 - .L_1117)
.L_1117:
        /*0004*/ 	.word	0x00000082


	//----- nvinfo : EIATTR_SW2861232_WAR
	.align		4
.L_1118:
        /*0008*/ 	.byte	0x01, 0x35
	.zero		2


	//----- nvinfo : EIATTR_PARAM_CBANK
	.align		4
        /*000c*/ 	.byte	0x04, 0x0a
        /*000e*/ 	.short	(.L_1120 - .L_1119)
	.align		4
.L_1119:
        /*0010*/ 	.word	index@(.nv.constant0._ZN5flash24flash_fwd_splitkv_kernelI23Flash_fwd_kernel_traitsILi32ELi64ELi256ELi4ELb0ELb0EN7cutlass6half_tE19Flash_kernel_traitsILi32ELi64ELi256ELi4ES3_EELb1ELb0ELb0ELb0ELb1ELb0ELb1ELb1EEEvNS_16Flash_fwd_paramsE)
        /*0014*/ 	.short	0x0160
        /*0016*/ 	.short	0x01d0


	//----- nvinfo : EIATTR_CBANK_PARAM_SIZE
	.align		4
.L_1120:
        /*0018*/ 	.byte	0x03, 0x19
        /*001a*/ 	.short	0x01d0


	//----- nvinfo : EIATTR_KPARAM_INFO
	.align		4
        /*001c*/ 	.byte	0x04, 0x17
        /*001e*/ 	.short	(.L_1122 - .L_1121)
.L_1121:
        /*0020*/ 	.word	0x00000000
        /*0024*/ 	.short	0x0000
        /*0026*/ 	.short	0x0000
        /*0028*/ 	.byte	0x00, 0xf0, 0x41, 0x07


	//----- nvinfo : EIATTR_MAXREG_COUNT
	.align		4
.L_1122:
        /*002c*/ 	.byte	0x03, 0x1b
        /*002e*/ 	.short	0x00ff


	//----- nvinfo : EIATTR_NUM_BARRIERS
	.align		4
        /*0030*/ 	.byte	0x02, 0x4c
        /*0032*/ 	.byte	0x01
	.zero		1


	//----- nvinfo : EIATTR_MERCURY_ISA_VERSION
	.align		4
        /*0034*/ 	.byte	0x03, 0x5f
        /*0036*/ 	.short	0x0000


	//----- nvinfo : EIATTR_COOP_GROUP_MASK_REGIDS
	.align		4
        /*0038*/ 	.byte	0x04, 0x29
        /*003a*/ 	.short	(.L_1124 - .L_1123)


	//   ....[0]....
.L_1123:
        /*003c*/ 	.word	0xffffffff


	//   ....[1]....
        /*0040*/ 	.word	0xffffffff


	//   ....[2]....
        /*0044*/ 	.word	0xffffffff


	//   ....[3]....
        /*0048*/ 	.word	0xffffffff


	//   ....[4]....
        /*004c*/ 	.word	0xffffffff


	//   ....[5]....
        /*0050*/ 	.word	0xffffffff


	//   ....[6]....
        /*0054*/ 	.word	0xffffffff


	//   ....[7]....
        /*0058*/ 	.word	0xffffffff


	//   ....[8]....
        /*005c*/ 	.word	0xffffffff


	//   ....[9]....
        /*0060*/ 	.word	0xffffffff


	//   ....[10]....
        /*0064*/ 	.word	0xffffffff


	//   ....[11]....
        /*0068*/ 	.word	0xffffffff


	//   ....[12]....
        /*006c*/ 	.word	0xffffffff


	//   ....[13]....
        /*0070*/ 	.word	0xffffffff


	//   ....[14]....
        /*0074*/ 	.word	0xffffffff


	//   ....[15]....
        /*0078*/ 	.word	0xffffffff


	//----- nvinfo : EIATTR_COOP_GROUP_INSTR_OFFSETS
	.align		4
.L_1124:
        /*007c*/ 	.byte	0x04, 0x28
        /*007e*/ 	.short	(.L_1126 - .L_1125)


	//   ....[0]....
.L_1125:
        /*0080*/ 	.word	0x0000d0a0


	//   ....[1]....
        /*0084*/ 	.word	0x0000d0c0


	//   ....[2]....
        /*0088*/ 	.word	0x0000dad0


	//   ....[3]....
        /*008c*/ 	.word	0x0000db30


	//   ....[4]....
        /*0090*/ 	.word	0x00012260


	//   ....[5]....
        /*0094*/ 	.word	0x00012290


	//   ....[6]....
        /*0098*/ 	.word	0x00012bf0


	//   ....[7]....
        /*009c*/ 	.word	0x00012c50


	//   ....[8]....
        /*00a0*/ 	.word	0x000165e0


	//   ....[9]....
        /*00a4*/ 	.word	0x00016600


	//   ....[10]....
        /*00a8*/ 	.word	0x00016630


	//   ....[11]....
        /*00ac*/ 	.word	0x00016640


	//   ....[12]....
        /*00b0*/ 	.word	0x00018a70


	//   ....[13]....
        /*00b4*/ 	.word	0x00018ab0


	//   ....[14]....
        /*00b8*/ 	.word	0x00018b30


	//   ....[15]....
        /*00bc*/ 	.word	0x00018b50


	//----- nvinfo : EIATTR_EXIT_INSTR_OFFSETS
	.align		4
.L_1126:
        /*00c0*/ 	.byte	0x04, 0x1c
        /*00c2*/ 	.short	(.L_1128 - .L_1127)


	//   ....[0]....
.L_1127:
        /*00c4*/ 	.word	0x00000430


	//   ....[1]....
        /*00c8*/ 	.word	0x000009e0


	//   ....[2]....
        /*00cc*/ 	.word	0x00000a10


	//   ....[3]....
        /*00d0*/ 	.word	0x00019500


	//   ....[4]....
        /*00d4*/ 	.word	0x00019520


	//----- nvinfo : EIATTR_CTAIDZ_USED
	.align		4
.L_1128:
        /*00d8*/ 	.byte	0x01, 0x04
	.zero		2


	//----- nvinfo : EIATTR_CRS_STACK_SIZE
	.align		4
        /*00dc*/ 	.byte	0x04, 0x1e
        /*00de*/ 	.short	(.L_1130 - .L_1129)
.L_1129:
        /*00e0*/ 	.word	0x00000000
.L_1130:


//--------------------- .nv.info._ZN5flash24flash_fwd_splitkv_kernelI23Flash_fwd_kernel_traitsILi32ELi64ELi256ELi4ELb0ELb0EN7cutlass6half_tE19Flash_kernel_traitsILi32ELi64ELi256ELi4ES3_EELb1ELb0ELb0ELb0ELb1ELb1ELb1ELb1EEEvNS_16Flash_fwd_paramsE --------------------------
	.section	.nv.info._ZN5flash24flash_fwd_splitkv_kernelI23Flash_fwd_kernel_traitsILi32ELi64ELi256ELi4ELb0ELb0EN7cutlass6half_tE19Flash_kernel_traitsILi32ELi64ELi256ELi4ES3_EELb1ELb0ELb0ELb0ELb1ELb1ELb1ELb1EEEvNS_16Flash_fwd_paramsE,"",@"SHT_CUDA_INFO"
	.sectionflags	@""
	.align	4


	//----- nvinfo : EIATTR_CUDA_API_VERSION
	.align		4
        /*0000*/ 	.byte	0x04, 0x37
        /*0002*/ 	.short	(.L_1132 - .L_1131)
.L_1131:
        /*0004*/ 	.word	0x00000082


	//----- nvinfo : EIATTR_SW2861232_WAR
	.align		4
.L_1132:
        /*0008*/ 	.byte	0x01, 0x35
	.zero		2


	//----- nvinfo : EIATTR_PARAM_CBANK
	.align		4
        /*000c*/ 	.byte	0x04, 0x0a
        /*000e*/ 	.short	(.L_1134 - .L_1133)
	.align		4
.L_1133:
        /*0010*/ 	.word	index@(.nv.constant0._ZN5flash24flash_fwd_splitkv_kernelI23Flash_fwd_kernel_traitsILi32ELi64ELi256ELi4ELb0ELb0EN7cutlass6half_tE19Flash_kernel_traitsILi32ELi64ELi256ELi4ES3_EELb1ELb0ELb0ELb0ELb1ELb1ELb1ELb1EEEvNS_16Flash_fwd_paramsE)
        /*0014*/ 	.short	0x0160
        /*0016*/ 	.short	0x01d0


	//----- nvinfo : EIATTR_CBANK_PARAM_SIZE
	.align		4
.L_1134:
        /*0018*/ 	.byte	0x03, 0x19
        /*001a*/ 	.short	0x01d0


	//----- nvinfo : EIATTR_KPARAM_INFO
	.align		4
        /*001c*/ 	.byte	0x04, 0x17
        /*001e*/ 	.short	(.L_1136 - .L_1135)
.L_1135:
        /*0020*/ 	.word	0x00000000
        /*0024*/ 	.short	0x0000
        /*0026*/ 	.short	0x0000
        /*0028*/ 	.byte	0x00, 0xf0, 0x41, 0x07


	//----- nvinfo : EIATTR_MAXREG_COUNT
	.align		4
.L_1136:
        /*002c*/ 	.byte	0x03, 0x1b
        /*002e*/ 	.short	0x00ff


	//----- nvinfo : EIATTR_NUM_BARRIERS
	.align		4
        /*0030*/ 	.byte	0x02, 0x4c
        /*0032*/ 	.byte	0x01
	.zero		1


	//----- nvinfo : EIATTR_ANNOTATIONS
	.align		4
        /*0034*/ 	.byte	0x04, 0x55
        /*0036*/ 	.short	(.L_1138 - .L_1137)


	//   ....[0]....
.L_1137:
        /*0038*/ 	.word	0x00000001
        /*003c*/ 	.byte	0x20, 0x03, 0x00, 0x00, 0x01, 0x00, 0x00, 0x00, 0xc0, 0x8d, 0x00, 0x00, 0x01, 0x00, 0x00, 0x00
        /*004c*/ 	.byte	0xc0, 0xc4, 0x01, 0x00


	//----- nvinfo : EIATTR_MERCURY_ISA_VERSION
	.align		4
.L_1138:
        /*0050*/ 	.byte	0x03, 0x5f
        /*0052*/ 	.short	0x0000


	//----- nvinfo : EIATTR_COOP_GROUP_MASK_REGIDS
	.align		4
        /*0054*/ 	.byte	0x04, 0x29
        /*0056*/ 	.short	(.L_1140 - .L_1139)


	//   ....[0]....
.L_1139:
        /*0058*/ 	.word	0xffffffff


	//   ....[1]....
        /*005c*/ 	.word	0xffffffff


	//   ....[2]....
        /*0060*/ 	.word	0xffffffff


	//   ....[3]....
        /*0064*/ 	.word	0xffffffff


	//   ....[4]....
        /*0068*/ 	.word	0xffffffff


	//   ....[5]....
        /*006c*/ 	.word	0xffffffff


	//   ....[6]....
        /*0070*/ 	.word	0xffffffff


	//   ....[7]....
        /*0074*/ 	.word	0xffffffff


	//   ....[8]....
        /*0078*/ 	.word	0xffffffff


	//   ....[9]....
        /*007c*/ 	.word	0xffffffff


	//   ....[10]....
        /*0080*/ 	.word	0xffffffff


	//   ....[11]....
        /*0084*/ 	.word	0xffffffff


	//   ....[12]....
        /*0088*/ 	.word	0xffffffff


	//   ....[13]....
        /*008c*/ 	.word	0xffffffff


	//   ....[14]....
        /*0090*/ 	.word	0xffffffff


	//   ....[15]....
        /*0094*/ 	.word	0xffffffff


	//----- nvinfo : EIATTR_COOP_GROUP_INSTR_OFFSETS
	.align		4
.L_1140:
        /*0098*/ 	.byte	0x04, 0x28
        /*009a*/ 	.short	(.L_1142 - .L_1141)


	//   ....[0]....
.L_1141:
        /*009c*/ 	.word	0x0000ecf0


	//   ....[1]....
        /*00a0*/ 	.word	0x0000ed10


	//   ....[2]....
        /*00a4*/ 	.word	0x0000ed80


	//   ....[3]....
        /*00a8*/ 	.word	0x0000ee40


	//   ....[4]....
        /*00ac*/ 	.word	0x00014ba0


	//   ....[5]....
        /*00b0*/ 	.word	0x00014bc0


	//   ....[6]....
        /*00b4*/ 	.word	0x00015240


	//   ....[7]....
        /*00b8*/ 	.word	0x000152a0


	//   ....[8]....
        /*00bc*/ 	.word	0x0001a030


	//   ....[9]....
        /*00c0*/ 	.word	0x0001a050


	//   ....[10]....
        /*00c4*/ 	.word	0x0001a080


	//   ....[11]....
        /*00c8*/ 	.word	0x0001a090


	//   ....[12]....
        /*00cc*/ 	.word	0x0001c4f0


	//   ....[13]....
        /*00d0*/ 	.word	0x0001c510


	//   ....[14]....
        /*00d4*/ 	.word	0x0001c550


	//   ....[15]....
        /*00d8*/ 	.word	0x0001c590


	//----- nvinfo : EIATTR_EXIT_INSTR_OFFSETS
	.align		4
.L_1142:
        /*00dc*/ 	.byte	0x04, 0x1c
        /*00de*/ 	.short	(.L_1144 - .L_1143)


	//   ....[0]....
.L_1143:
        /*00e0*/ 	.word	0x00000450


	//   ....[1]....
        /*00e4*/ 	.word	0x00000a00


	//   ....[2]....
        /*00e8*/ 	.word	0x00000a30


	//   ....[3]....
        /*00ec*/ 	.word	0x0001cf60


	//   ....[4]....
        /*00f0*/ 	.word	0x0001cf80


	//----- nvinfo : EIATTR_CTAIDZ_USED
	.align		4
.L_1144:
        /*00f4*/ 	.byte	0x01, 0x04
	.zero		2


	//----- nvinfo : EIATTR_CRS_STACK_SIZE
	.align		4
        /*00f8*/ 	.byte	0x04, 0x1e
        /*00fa*/ 	.short	(.L_1146 - .L_1145)
.L_1145:
        /*00fc*/ 	.word	0x00000000
.L_1146:


//--------------------- .nv.info._ZN5flash24flash_fwd_splitkv_kernelI23Flash_fwd_kernel_traitsILi32ELi64ELi256ELi4ELb0ELb0EN7cutlass6half_tE19Flash_kernel_traitsILi32ELi64ELi256ELi4ES3_EELb1ELb0ELb1ELb0ELb0ELb0ELb1ELb1EEEvNS_16Flash_fwd_paramsE --------------------------
	.section	.nv.info._ZN5flash24flash_fwd_splitkv_kernelI23Flash_fwd_kernel_traitsILi32ELi64ELi256ELi4ELb0ELb0EN7cutlass6half_tE19Flash_kernel_traitsILi32ELi64ELi256ELi4ES3_EELb1ELb0ELb1ELb0ELb0ELb0ELb1ELb1EEEvNS_16Flash_fwd_paramsE,"",@"SHT_CUDA_INFO"
	.sectionflags	@""
	.align	4


	//----- nvinfo : EIATTR_CUDA_API_VERSION
	.align		4
        /*0000*/ 	.byte	0x04, 0x37
        /*0002*/ 	.short	(.L_1148 - .L_1147)
.L_1147:
        /*0004*/ 	.word	0x00000082


	//----- nvinfo : EIATTR_SW2861232_WAR
	.align		4
.L_1148:
        /*0008*/ 	.byte	0x01, 0x35
	.zero		2


	//----- nvinfo : EIATTR_PARAM_CBANK
	.align		4
        /*000c*/ 	.byte	0x04, 0x0a
        /*000e*/ 	.short	(.L_1150 - .L_1149)
	.align		4
.L_1149:
        /*0010*/ 	.word	index@(.nv.constant0._ZN5flash24flash_fwd_splitkv_kernelI23Flash_fwd_kernel_traitsILi32ELi64ELi256ELi4ELb0ELb0EN7cutlass6half_tE19Flash_kernel_traitsILi32ELi64ELi256ELi4ES3_EELb1ELb0ELb1ELb0ELb0ELb0ELb1ELb1EEEvNS_16Flash_fwd_paramsE)
        /*0014*/ 	.short	0x0160
        /*0016*/ 	.short	0x01d0


	//----- nvinfo : EIATTR_CBANK_PARAM_SIZE
	.align		4
.L_1150:
        /*0018*/ 	.byte	0x03, 0x19
        /*001a*/ 	.short	0x01d0


	//----- nvinfo : EIATTR_KPARAM_INFO
	.align		4
        /*001c*/ 	.byte	0x04, 0x17
        /*001e*/ 	.short	(.L_1152 - .L_1151)
.L_1151:
        /*0020*/ 	.word	0x00000000
        /*0024*/ 	.short	0x0000
        /*0026*/ 	.short	0x0000
        /*0028*/ 	.byte	0x00, 0xf0, 0x41, 0x07


	//----- nvinfo : EIATTR_MAXREG_COUNT
	.align		4
.L_1152:
        /*002c*/ 	.byte	0x03, 0x1b
        /*002e*/ 	.short	0x00ff


	//----- nvinfo : EIATTR_NUM_BARRIERS
	.align		4
        /*0030*/ 	.byte	0x02, 0x4c
        /*0032*/ 	.byte	0x01
	.zero		1


	//----- nvinfo : EIATTR_MERCURY_ISA_VERSION
	.align		4
        /*0034*/ 	.byte	0x03, 0x5f
        /*0036*/ 	.short	0x0000


	//----- nvinfo : EIATTR_COOP_GROUP_MASK_REGIDS
	.align		4
        /*0038*/ 	.byte	0x04, 0x29
        /*003a*/ 	.short	(.L_1154 - .L_1153)


	//   ....[0]....
.L_1153:
        /*003c*/ 	.word	0xffffffff


	//   ....[1]....
        /*0040*/ 	.word	0xffffffff


	//   ....[2]....
        /*0044*/ 	.word	0xffffffff


	//   ....[3]....
        /*0048*/ 	.word	0xffffffff


	//   ....[4]....
        /*004c*/ 	.word	0xffffffff


	//   ....[5]....
        /*0050*/ 	.word	0xffffffff


	//   ....[6]....
        /*0054*/ 	.word	0xffffffff


	//   ....[7]....
        /*0058*/ 	.word	0xffffffff


	//   ....[8]....
        /*005c*/ 	.word	0xffffffff


	//   ....[9]....
        /*0060*/ 	.word	0xffffffff


	//   ....[10]....
        /*0064*/ 	.word	0xffffffff


	//   ....[11]....
        /*0068*/ 	.word	0xffffffff


	//   ....[12]....
        /*006c*/ 	.word	0xffffffff


	//   ....[13]....
        /*0070*/ 	.word	0xffffffff


	//   ....[14]....
        /*0074*/ 	.word	0xffffffff


	//   ....[15]....
        /*0078*/ 	.word	0xffffffff


	//----- nvinfo : EIATTR_COOP_GROUP_INSTR_OFFSETS
	.align		4
.L_1154:
        /*007c*/ 	.byte	0x04, 0x28
        /*007e*/ 	.short	(.L_1156 - .L_1155)


	//   ....[0]....
.L_1155:
        /*0080*/ 	.word	0x0000f780


	//   ....[1]....
        /*0084*/ 	.word	0x0000f7a0


	//   ....[2]....
        /*0088*/ 	.word	0x00010180


	//   ....[3]....
        /*008c*/ 	.word	0x000101f0


	//   ....[4]....
        /*0090*/ 	.word	0x00016680


	//   ....[5]....
        /*0094*/ 	.word	0x000166a0


	//   ....[6]....
        /*0098*/ 	.word	0x00017170


	//   ....[7]....
        /*009c*/ 	.word	0x000171e0


	//   ....[8]....
        /*00a0*/ 	.word	0x0001c270


	//   ....[9]....
        /*00a4*/ 	.word	0x0001c290


	//   ....[10]....
        /*00a8*/ 	.word	0x0001c2b0


	//   ....[11]....
        /*00ac*/ 	.word	0x0001c2d0


	//   ....[12]....
        /*00b0*/ 	.word	0x0001e700


	//   ....[13]....
        /*00b4*/ 	.word	0x0001e740


	//   ....[14]....
        /*00b8*/ 	.word	0x0001e800


	//   ....[15]....
        /*00bc*/ 	.word	0x0001e820


	//----- nvinfo : EIATTR_EXIT_INSTR_OFFSETS
	.align		4
.L_1156:
        /*00c0*/ 	.byte	0x04, 0x1c
        /*00c2*/ 	.short	(.L_1158 - .L_1157)


	//   ....[0]....
.L_1157:
        /*00c4*/ 	.word	0x00000620


	//   ....[1]....
        /*00c8*/ 	.word	0x00000d00


	//   ....[2]....
        /*00cc*/ 	.word	0x00000d30


	//   ....[3]....
        /*00d0*/ 	.word	0x0001f1f0


	//   ....[4]....
        /*00d4*/ 	.word	0x0001f210


	//----- nvinfo : EIATTR_CTAIDZ_USED
	.align		4
.L_1158:
        /*00d8*/ 	.byte	0x01, 0x04
	.zero		2


	//----- nvinfo : EIATTR_CRS_STACK_SIZE
	.align		4
        /*00dc*/ 	.byte	0x04, 0x1e
        /*00de*/ 	.short	(.L_1160 - .L_1159)
.L_1159:
        /*00e0*/ 	.word	0x00000000
.L_1160:


//--------------------- .nv.info._ZN5flash24flash_fwd_splitkv_kernelI23Flash_fwd_kernel_traitsILi32ELi64ELi256ELi4ELb0ELb0EN7cutlass6half_tE19Flash_kernel_traitsILi32ELi64ELi256ELi4ES3_EELb1ELb0ELb1ELb0ELb0ELb1ELb1ELb1EEEvNS_16Flash_fwd_paramsE --------------------------
	.section	.nv.info._ZN5flash24flash_fwd_splitkv_kernelI23Flash_fwd_kernel_traitsILi32ELi64ELi256ELi4ELb0ELb0EN7cutlass6half_tE19Flash_kernel_traitsILi32ELi64ELi256ELi4ES3_EELb1ELb0ELb1ELb0ELb0ELb1ELb1ELb1EEEvNS_16Flash_fwd_paramsE,"",@"SHT_CUDA_INFO"
	.sectionflags	@""
	.align	4


	//----- nvinfo : EIATTR_CUDA_API_VERSION
	.align		4
        /*0000*/ 	.byte	0x04, 0x37
        /*0002*/ 	.short	(.L_1162 - .L_1161)
.L_1161:
        /*0004*/ 	.word	0x00000082


	//----- nvinfo : EIATTR_SW2861232_WAR
	.align		4
.L_1162:
        /*0008*/ 	.byte	0x01, 0x35
	.zero		2


	//----- nvinfo : EIATTR_PARAM_CBANK
	.align		4
        /*000c*/ 	.byte	0x04, 0x0a
        /*000e*/ 	.short	(.L_1164 - .L_1163)
	.align		4
.L_1163:
        /*0010*/ 	.word	index@(.nv.constant0._ZN5flash24flash_fwd_splitkv_kernelI23Flash_fwd_kernel_traitsILi32ELi64ELi256ELi4ELb0ELb0EN7cutlass6half_tE19Flash_kernel_traitsILi32ELi64ELi256ELi4ES3_EELb1ELb0ELb1ELb0ELb0ELb1ELb1ELb1EEEvNS_16Flash_fwd_paramsE)
        /*0014*/ 	.short	0x0160
        /*0016*/ 	.short	0x01d0


	//----- nvinfo : EIATTR_CBANK_PARAM_SIZE
	.align		4
.L_1164:
        /*0018*/ 	.byte	0x03, 0x19
        /*001a*/ 	.short	0x01d0


	//----- nvinfo : EIATTR_KPARAM_INFO
	.align		4
        /*001c*/ 	.byte	0x04, 0x17
        /*001e*/ 	.short	(.L_1166 - .L_1165)
.L_1165:
        /*0020*/ 	.word	0x00000000
        /*0024*/ 	.short	0x0000
        /*0026*/ 	.short	0x0000
        /*0028*/ 	.byte	0x00, 0xf0, 0x41, 0x07


	//----- nvinfo : EIATTR_MAXREG_COUNT
	.align		4
.L_1166:
        /*002c*/ 	.byte	0x03, 0x1b
        /*002e*/ 	.short	0x00ff


	//----- nvinfo : EIATTR_NUM_BARRIERS
	.align		4
        /*0030*/ 	.byte	0x02, 0x4c
        /*0032*/ 	.byte	0x01
	.zero		1


	//----- nvinfo : EIATTR_MERCURY_ISA_VERSION
	.align		4
        /*0034*/ 	.byte	0x03, 0x5f
        /*0036*/ 	.short	0x0000


	//----- nvinfo : EIATTR_COOP_GROUP_MASK_REGIDS
	.align		4
        /*0038*/ 	.byte	0x04, 0x29
        /*003a*/ 	.short	(.L_1168 - .L_1167)


	//   ....[0]....
.L_1167:
        /*003c*/ 	.word	0xffffffff


	//   ....[1]....
        /*0040*/ 	.word	0xffffffff


	//   ....[2]....
        /*0044*/ 	.word	0xffffffff


	//   ....[3]....
        /*0048*/ 	.word	0xffffffff


	//   ....[4]....
        /*004c*/ 	.word	0xffffffff


	//   ....[5]....
        /*0050*/ 	.word	0xffffffff


	//   ....[6]....
        /*0054*/ 	.word	0xffffffff


	//   ....[7]....
        /*0058*/ 	.word	0xffffffff


	//   ....[8]....
        /*005c*/ 	.word	0xffffffff


	//   ....[9]....
        /*0060*/ 	.word	0xffffffff


	//   ....[10]....
        /*0064*/ 	.word	0xffffffff


	//   ....[11]....
        /*0068*/ 	.word	0xffffffff


	//   ....[12]....
        /*006c*/ 	.word	0xffffffff


	//   ....[13]....
        /*0070*/ 	.word	0xffffffff


	//   ....[14]....
        /*0074*/ 	.word	0xffffffff


	//   ....[15]....
        /*0078*/ 	.word	0xffffffff


	//----- nvinfo : EIATTR_COOP_GROUP_INSTR_OFFSETS
	.align		4
.L_1168:
        /*007c*/ 	.byte	0x04, 0x28
        /*007e*/ 	.short	(.L_1170 - .L_1169)


	//   ....[0]....
.L_1169:
        /*0080*/ 	.word	0x00010880


	//   ....[1]....
        /*0084*/ 	.word	0x000108a0


	//   ....[2]....
        /*0088*/ 	.word	0x000112a0


	//   ....[3]....
        /*008c*/ 	.word	0x00011300


	//   ....[4]....
        /*0090*/ 	.word	0x000187f0


	//   ....[5]....
        /*0094*/ 	.word	0x00018810


	//   ....[6]....
        /*0098*/ 	.word	0x000191d0


	//   ....[7]....
        /*009c*/ 	.word	0x00019230


	//   ....[8]....
        /*00a0*/ 	.word	0x0001f3b0


	//   ....[9]....
        /*00a4*/ 	.word	0x0001f400


	//   ....[10]....
        /*00a8*/ 	.word	0x0001f420


	//   ....[11]....
        /*00ac*/ 	.word	0x0001f440


	//   ....[12]....
        /*00b0*/ 	.word	0x00021870


	//   ....[13]....
        /*00b4*/ 	.word	0x000218b0


	//   ....[14]....
        /*00b8*/ 	.word	0x00021970


	//   ....[15]....
        /*00bc*/ 	.word	0x00021990


	//----- nvinfo : EIATTR_EXIT_INSTR_OFFSETS
	.align		4
.L_1170:
        /*00c0*/ 	.byte	0x04, 0x1c
        /*00c2*/ 	.short	(.L_1172 - .L_1171)


	//   ....[0]....
.L_1171:
        /*00c4*/ 	.word	0x00000620


	//   ....[1]....
        /*00c8*/ 	.word	0x00000d00


	//   ....[2]....
        /*00cc*/ 	.word	0x00000d30


	//   ....[3]....
        /*00d0*/ 	.word	0x00022360


	//   ....[4]....
        /*00d4*/ 	.word	0x00022380


	//----- nvinfo : EIATTR_CTAIDZ_USED
	.align		4
.L_1172:
        /*00d8*/ 	.byte	0x01, 0x04
	.zero		2


	//----- nvinfo : EIATTR_CRS_STACK_SIZE
	.align		4
        /*00dc*/ 	.byte	0x04, 0x1e
        /*00de*/ 	.short	(.L_1174 - .L_1173)
.L_1173:
        /*00e0*/ 	.word	0x00000000
.L_1174:


//--------------------- .nv.info._ZN5flash32flash_fwd_splitkv_combine_kernelI23Flash_fwd_kernel_traitsILi32ELi64ELi128ELi4ELb0ELb0EN7cutlass6half_tE19Flash_kernel_traitsILi32ELi64ELi128ELi4ES3_EELi16ELi7ELb0EEEvNS_16Flash_fwd_paramsE --------------------------
	.section	.nv.info._ZN5flash32flash_fwd_splitkv_combine_kernelI23Flash_fwd_kernel_traitsILi32ELi64ELi128ELi4ELb0ELb0EN7cutlass6half_tE19Flash_kernel_traitsILi32ELi64ELi128ELi4ES3_EELi16ELi7ELb0EEEvNS_16Flash_fwd_paramsE,"",@"SHT_CUDA_INFO"
	.sectionflags	@""
	.align	4


	//----- nvinfo : EIATTR_CUDA_API_VERSION
	.align		4
        /*0000*/ 	.byte	0x04, 0x37
        /*0002*/ 	.short	(.L_1176 - .L_1175)
.L_1175:
        /*0004*/ 	.word	0x00000082


	//----- nvinfo : EIATTR_SW2861232_WAR
	.align		4
.L_1176:
        /*0008*/ 	.byte	0x01, 0x35
	.zero		2


	//----- nvinfo : EIATTR_PARAM_CBANK
	.align		4
        /*000c*/ 	.byte	0x04, 0x0a
        /*000e*/ 	.short	(.L_1178 - .L_1177)
	.align		4
.L_1177:
        /*0010*/ 	.word	index@(.nv.constant0._ZN5flash32flash_fwd_splitkv_combine_kernelI23Flash_fwd_kernel_traitsILi32ELi64ELi128ELi4ELb0ELb0EN7cutlass6half_tE19Flash_kernel_traitsILi32ELi64ELi128ELi4ES3_EELi16ELi7ELb0EEEvNS_16Flash_fwd_paramsE)
        /*0014*/ 	.short	0x0160
        /*0016*/ 	.short	0x01d0


	//----- nvinfo : EIATTR_CBANK_PARAM_SIZE
	.align		4
.L_1178:
        /*0018*/ 	.byte	0x03, 0x19
        /*001a*/ 	.short	0x01d0


	//----- nvinfo : EIATTR_KPARAM_INFO
	.align		4
        /*001c*/ 	.byte	0x04, 0x17
        /*001e*/ 	.short	(.L_1180 - .L_1179)
.L_1179:
        /*0020*/ 	.word	0x00000000
        /*0024*/ 	.short	0x0000
        /*0026*/ 	.short	0x0000
        /*0028*/ 	.byte	0x00, 0xf0, 0x41, 0x07


	//----- nvinfo : EIATTR_MAXREG_COUNT
	.align		4
.L_1180:
        /*002c*/ 	.byte	0x03, 0x1b
        /*002e*/ 	.short	0x00ff


	//----- nvinfo : EIATTR_NUM_BARRIERS
	.align		4
        /*0030*/ 	.byte	0x02, 0x4c
        /*0032*/ 	.byte	0x01
	.zero		1


	//----- nvinfo : EIATTR_MERCURY_ISA_VERSION
	.align		4
        /*0034*/ 	.byte	0x03, 0x5f
        /*0036*/ 	.short	0x0000


	//----- nvinfo : EIATTR_COOP_GROUP_MASK_REGIDS
	.align		4
        /*0038*/ 	.byte	0x04, 0x29
        /*003a*/ 	.short	(.L_1182 - .L_1181)


	//   ....[0]....
.L_1181:
        /*003c*/ 	.word	0xffffffff


	//   ....[1]....
        /*0040*/ 	.word	0xffffffff


	//   ....[2]....
        /*0044*/ 	.word	0xffffffff


	//   ....[3]....
        /*0048*/ 	.word	0xffffffff


	//   ....[4]....
        /*004c*/ 	.word	0xffffffff


	//   ....[5]....
        /*0050*/ 	.word	0xffffffff


	//----- nvinfo : EIATTR_COOP_GROUP_INSTR_OFFSETS
	.align		4
.L_1182:
        /*0054*/ 	.byte	0x04, 0x28
        /*0056*/ 	.short	(.L_1184 - .L_1183)


	//   ....[0]....
.L_1183:
        /*0058*/ 	.word	0x000028d0


	//   ....[1]....
        /*005c*/ 	.word	0x000028f0


	//   ....[2]....
        /*0060*/ 	.word	0x00002910


	//   ....[3]....
        /*0064*/ 	.word	0x00002dc0


	//   ....[4]....
        /*0068*/ 	.word	0x00002ea0


	//   ....[5]....
        /*006c*/ 	.word	0x00002f60


	//----- nvinfo : EIATTR_EXIT_INSTR_OFFSETS
	.align		4
.L_1184:
        /*0070*/ 	.byte	0x04, 0x1c
        /*0072*/ 	.short	(.L_1186 - .L_1185)


	//   ....[0]....
.L_1185:
        /*0074*/ 	.word	0x00005840


	//   ....[1]....
        /*0078*/ 	.word	0x00005860


	//   ....[2]....
        /*007c*/ 	.word	0x00005cf0


	//----- nvinfo : EIATTR_CRS_STACK_SIZE
	.align		4
.L_1186:
        /*0080*/ 	.byte	0x04, 0x1e
        /*0082*/ 	.short	(.L_1188 - .L_1187)
.L_1187:
        /*0084*/ 	.word	0x00000000
.L_1188:


//--------------------- .nv.info._ZN5flash32flash_fwd_splitkv_combine_kernelI23Flash_fwd_kernel_traitsILi32ELi64ELi128ELi4ELb0ELb0EN7cutlass6half_tE19Flash_kernel_traitsILi32ELi64ELi128ELi4ES3_EELi16ELi6ELb0EEEvNS_16Flash_fwd_paramsE --------------------------
	.section	.nv.info._ZN5flash32flash_fwd_splitkv_combine_kernelI23Flash_fwd_kernel_traitsILi32ELi64ELi128ELi4ELb0ELb0EN7cutlass6half_tE19Flash_kernel_traitsILi32ELi64ELi128ELi4ES3_EELi16ELi6ELb0EEEvNS_16Flash_fwd_paramsE,"",@"SHT_CUDA_INFO"
	.sectionflags	@""
	.align	4


	//----- nvinfo : EIATTR_CUDA_API_VERSION
	.align		4
        /*0000*/ 	.byte	0x04, 0x37
        /*0002*/ 	.short	(.L_1190 - .L_1189)
.L_1189:
        /*0004*/ 	.word	0x00000082


	//----- nvinfo : EIATTR_SW2861232_WAR
	.align		4
.L_1190:
        /*0008*/ 	.byte	0x01, 0x35
	.zero		2


	//----- nvinfo : EIATTR_PARAM_CBANK
	.align		4
        /*000c*/ 	.byte	0x04, 0x0a
        /*000e*/ 	.short	(.L_1192 - .L_1191)
	.align		4
.L_1191:
        /*0010*/ 	.word	index@(.nv.constant0._ZN5flash32flash_fwd_splitkv_combine_kernelI23Flash_fwd_kernel_traitsILi32ELi64ELi128ELi4ELb0ELb0EN7cutlass6half_tE19Flash_kernel_traitsILi32ELi64ELi128ELi4ES3_EELi16ELi6ELb0EEEvNS_16Flash_fwd_paramsE)
        /*0014*/ 	.short	0x0160
        /*0016*/ 	.short	0x01d0


	//----- nvinfo : EIATTR_CBANK_PARAM_SIZE
	.align		4
.L_1192:
        /*0018*/ 	.byte	0x03, 0x19
        /*001a*/ 	.short	0x01d0


	//----- nvinfo : EIATTR_KPARAM_INFO
	.align		4
        /*001c*/ 	.byte	0x04, 0x17
        /*001e*/ 	.short	(.L_1194 - .L_1193)
.L_1193:
        /*0020*/ 	.word	0x00000000
        /*0024*/ 	.short	0x0000
        /*0026*/ 	.short	0x0000
        /*0028*/ 	.byte	0x00, 0xf0, 0x41, 0x07


	//----- nvinfo : EIATTR_MAXREG_COUNT
	.align		4
.L_1194:
        /*002c*/ 	.byte	0x03, 0x1b
        /*002e*/ 	.short	0x00ff


	//----- nvinfo : EIATTR_NUM_BARRIERS
	.align		4
        /*0030*/ 	.byte	0x02, 0x4c
        /*0032*/ 	.byte	0x01
	.zero		1


	//----- nvinfo : EIATTR_MERCURY_ISA_VERSION
	.align		4
        /*0034*/ 	.byte	0x03, 0x5f
        /*0036*/ 	.short	0x0000


	//----- nvinfo : EIATTR_COOP_GROUP_MASK_REGIDS
	.align		4
        /*0038*/ 	.byte	0x04, 0x29
        /*003a*/ 	.short	(.L_1196 - .L_1195)


	//   ....[0]....
.L_1195:
        /*003c*/ 	.word	0xffffffff


	//   ....[1]....
        /*0040*/ 	.word	0xffffffff


	//   ....[2]....
        /*0044*/ 	.word	0xffffffff


	//   ....[3]....
        /*0048*/ 	.word	0xffffffff


	//   ....[4]....
        /*004c*/ 	.word	0xffffffff


	//   ....[5]....
        /*0050*/ 	.word	0xffffffff


	//----- nvinfo : EIATTR_COOP_GROUP_INSTR_OFFSETS
	.align		4
.L_1196:
        /*0054*/ 	.byte	0x04, 0x28
        /*0056*/ 	.short	(.L_1198 - .L_1197)


	//   ....[0]....
.L_1197:
        /*0058*/ 	.word	0x00002000


	//   ....[1]....
        /*005c*/ 	.word	0x00002020


	//   ....[2]....
        /*0060*/ 	.word	0x00002040


	//   ....[3]....
        /*0064*/ 	.word	0x000022f0


	//   ....[4]....
        /*0068*/ 	.word	0x00002390


	//   ....[5]....
        /*006c*/ 	.word	0x00002450


	//----- nvinfo : EIATTR_EXIT_INSTR_OFFSETS
	.align		4
.L_1198:
        /*0070*/ 	.byte	0x04, 0x1c
        /*0072*/ 	.short	(.L_1200 - .L_1199)


	//   ....[0]....
.L_1199:
        /*0074*/ 	.word	0x00004a40


	//   ....[1]....
        /*0078*/ 	.word	0x00004a60


	//   ....[2]....
        /*007c*/ 	.word	0x00004ef0


	//----- nvinfo : EIATTR_CRS_STACK_SIZE
	.align		4
.L_1200:
        /*0080*/ 	.byte	0x04, 0x1e
        /*0082*/ 	.short	(.L_1202 - .L_1201)
.L_1201:
        /*0084*/ 	.word	0x00000000
.L_1202:


//--------------------- .nv.info._ZN5flash32flash_fwd_splitkv_combine_kernelI23Flash_fwd_kernel_traitsILi32ELi64ELi128ELi4ELb0ELb0EN7cutlass6half_tE19Flash_kernel_traitsILi32ELi64ELi128ELi4ES3_EELi16ELi5ELb0EEEvNS_16Flash_fwd_paramsE --------------------------
	.section	.nv.info._ZN5flash32flash_fwd_splitkv_combine_kernelI23Flash_fwd_kernel_traitsILi32ELi64ELi128ELi4ELb0ELb0EN7cutlass6half_tE19Flash_kernel_traitsILi32ELi64ELi128ELi4ES3_EELi16ELi5ELb0EEEvNS_16Flash_fwd_paramsE,"",@"SHT_CUDA_INFO"
	.sectionflags	@""
	.align	4


	//----- nvinfo : EIATTR_CUDA_API_VERSION
	.align		4
        /*0000*/ 	.byte	0x04, 0x37
        /*0002*/ 	.short	(.L_1204 - .L_1203)
.L_1203:
        /*0004*/ 	.word	0x00000082


	//----- nvinfo : EIATTR_SW2861232_WAR
	.align		4
.L_1204:
        /*0008*/ 	.byte	0x01, 0x35
	.zero		2


	//----- nvinfo : EIATTR_PARAM_CBANK
	.align		4
        /*000c*/ 	.byte	0x04, 0x0a
        /*000e*/ 	.short	(.L_1206 - .L_1205)
	.align		4
.L_1205:
        /*0010*/ 	.word	index@(.nv.constant0._ZN5flash32flash_fwd_splitkv_combine_kernelI23Flash_fwd_kernel_traitsILi32ELi64ELi128ELi4ELb0ELb0EN7cutlass6half_tE19Flash_kernel_traitsILi32ELi64ELi128ELi4ES3_EELi16ELi5ELb0EEEvNS_16Flash_fwd_paramsE)
        /*0014*/ 	.short	0x0160
        /*0016*/ 	.short	0x01d0


	//----- nvinfo : EIATTR_CBANK_PARAM_SIZE
	.align		4
.L_1206:
        /*0018*/ 	.byte	0x03, 0x19
        /*001a*/ 	.short	0x01d0


	//----- nvinfo : EIATTR_KPARAM_INFO
	.align		4
        /*001c*/ 	.byte	0x04, 0x17
        /*001e*/ 	.short	(.L_1208 - .L_1207)
.L_1207:
        /*0020*/ 	.word	0x00000000
        /*0024*/ 	.short	0x0000
        /*0026*/ 	.short	0x0000
        /*0028*/ 	.byte	0x00, 0xf0, 0x41, 0x07


	//----- nvinfo : EIATTR_MAXREG_COUNT
	.align		4
.L_1208:
        /*002c*/ 	.byte	0x03, 0x1b
        /*002e*/ 	.short	0x00ff


	//----- nvinfo : EIATTR_NUM_BARRIERS
	.align		4
        /*0030*/ 	.byte	0x02, 0x4c
        /*0032*/ 	.byte	0x01
	.zero		1


	//----- nvinfo : EIATTR_MERCURY_ISA_VERSION
	.align		4
        /*0034*/ 	.byte	0x03, 0x5f
        /*0036*/ 	.short	0x0000


	//----- nvinfo : EIATTR_COOP_GROUP_MASK_REGIDS
	.align		4
        /*0038*/ 	.byte	0x04, 0x29
        /*003a*/ 	.short	(.L_1210 - .L_1209)


	//   ....[0]....
.L_1209:
        /*003c*/ 	.word	0xffffffff


	//   ....[1]....
        /*0040*/ 	.word	0xffffffff


	//   ....[2]....
        /*0044*/ 	.word	0xffffffff


	//   ....[3]....
        /*0048*/ 	.word	0xffffffff


	//   ....[4]....
        /*004c*/ 	.word	0xffffffff


	//   ....[5]....
        /*0050*/ 	.word	0xffffffff


	//----- nvinfo : EIATTR_COOP_GROUP_INSTR_OFFSETS
	.align		4
.L_1210:
        /*0054*/ 	.byte	0x04, 0x28
        /*0056*/ 	.short	(.L_1212 - .L_1211)


	//   ....[0]....
.L_1211:
        /*0058*/ 	.word	0x00001ae0


	//   ....[1]....
        /*005c*/ 	.word	0x00001b10


	//   ....[2]....
        /*0060*/ 	.word	0x00001b30


	//   ....[3]....
        /*0064*/ 	.word	0x00001c90


	//   ....[4]....
        /*0068*/ 	.word	0x00001d80


	//   ....[5]....
        /*006c*/ 	.word	0x00001e90


	//----- nvinfo : EIATTR_EXIT_INSTR_OFFSETS
	.align		4
.L_1212:
        /*0070*/ 	.byte	0x04, 0x1c
        /*0072*/ 	.short	(.L_1214 - .L_1213)


	//   ....[0]....
.L_1213:
        /*0074*/ 	.word	0x00004210


	//   ....[1]....
        /*0078*/ 	.word	0x00004230


	//   ....[2]....
        /*007c*/ 	.word	0x000046c0


	//----- nvinfo : EIATTR_CRS_STACK_SIZE
	.align		4
.L_1214:
        /*0080*/ 	.byte	0x04, 0x1e
        /*0082*/ 	.short	(.L_1216 - .L_1215)
.L_1215:
        /*0084*/ 	.word	0x00000000
.L_1216:


//--------------------- .nv.info._ZN5flash32flash_fwd_splitkv_combine_kernelI23Flash_fwd_kernel_traitsILi32ELi64ELi128ELi4ELb0ELb0EN7cutlass6half_tE19Flash_kernel_traitsILi32ELi64ELi128ELi4ES3_EELi16ELi4ELb0EEEvNS_16Flash_fwd_paramsE --------------------------
	.section	.nv.info._ZN5flash32flash_fwd_splitkv_combine_kernelI23Flash_fwd_kernel_traitsILi32ELi64ELi128ELi4ELb0ELb0EN7cutlass6half_tE19Flash_kernel_traitsILi32ELi64ELi128ELi4ES3_EELi16ELi4ELb0EEEvNS_16Flash_fwd_paramsE,"",@"SHT_CUDA_INFO"
	.sectionflags	@""
	.align	4


	//----- nvinfo : EIATTR_CUDA_API_VERSION
	.align		4
        /*0000*/ 	.byte	0x04, 0x37
        /*0002*/ 	.short	(.L_1218 - .L_1217)
.L_1217:
        /*0004*/ 	.word	0x00000082


	//----- nvinfo : EIATTR_SW2861232_WAR
	.align		4
.L_1218:
        /*0008*/ 	.byte	0x01, 0x35
	.zero		2


	//----- nvinfo : EIATTR_PARAM_CBANK
	.align		4
        /*000c*/ 	.byte	0x04, 0x0a
        /*000e*/ 	.short	(.L_1220 - .L_1219)
	.align		4
.L_1219:
        /*0010*/ 	.word	index@(.nv.constant0._ZN5flash32flash_fwd_splitkv_combine_kernelI23Flash_fwd_kernel_traitsILi32ELi64ELi128ELi4ELb0ELb0EN7cutlass6half_tE19Flash_kernel_traitsILi32ELi64ELi128ELi4ES3_EELi16ELi4ELb0EEEvNS_16Flash_fwd_paramsE)
        /*0014*/ 	.short	0x0160
        /*0016*/ 	.short	0x01d0


	//----- nvinfo : EIATTR_CBANK_PARAM_SIZE
	.align		4
.L_1220:
        /*0018*/ 	.byte	0x03, 0x19
        /*001a*/ 	.short	0x01d0


	//----- nvinfo : EIATTR_KPARAM_INFO
	.align		4
        /*001c*/ 	.byte	0x04, 0x17
        /*001e*/ 	.short	(.L_1222 - .L_1221)
.L_1221:
        /*0020*/ 	.word	0x00000000
        /*0024*/ 	.short	0x0000
        /*0026*/ 	.short	0x0000
        /*0028*/ 	.byte	0x00, 0xf0, 0x41, 0x07


	//----- nvinfo : EIATTR_MAXREG_COUNT
	.align		4
.L_1222:
        /*002c*/ 	.byte	0x03, 0x1b
        /*002e*/ 	.short	0x00ff


	//----- nvinfo : EIATTR_NUM_BARRIERS
	.align		4
        /*0030*/ 	.byte	0x02, 0x4c
        /*0032*/ 	.byte	0x01
	.zero		1


	//----- nvinfo : EIATTR_MERCURY_ISA_VERSION
	.align		4
        /*0034*/ 	.byte	0x03, 0x5f
        /*0036*/ 	.short	0x0000


	//----- nvinfo : EIATTR_COOP_GROUP_MASK_REGIDS
	.align		4
        /*0038*/ 	.byte	0x04, 0x29
        /*003a*/ 	.short	(.L_1224 - .L_1223)


	//   ....[0]....
.L_1223:
        /*003c*/ 	.word	0xffffffff


	//   ....[1]....
        /*0040*/ 	.word	0xffffffff


	//   ....[2]....
        /*0044*/ 	.word	0xffffffff


	//   ....[3]....
        /*0048*/ 	.word	0xffffffff


	//   ....[4]....
        /*004c*/ 	.word	0xffffffff


	//   ....[5]....
        /*0050*/ 	.word	0xffffffff


	//----- nvinfo : EIATTR_COOP_GROUP_INSTR_OFFSETS
	.align		4
.L_1224:
        /*0054*/ 	.byte	0x04, 0x28
        /*0056*/ 	.short	(.L_1226 - .L_1225)


	//   ....[0]....
.L_1225:
        /*0058*/ 	.word	0x000017c0


	//   ....[1]....
        /*005c*/ 	.word	0x00001850


	//   ....[2]....
        /*0060*/ 	.word	0x000018b0


	//   ....[3]....
        /*0064*/ 	.word	0x00001a10


	//   ....[4]....
        /*0068*/ 	.word	0x00001ab0


	//   ....[5]....
        /*006c*/ 	.word	0x00001bc0


	//----- nvinfo : EIATTR_EXIT_INSTR_OFFSETS
	.align		4
.L_1226:
        /*0070*/ 	.byte	0x04, 0x1c
        /*0072*/ 	.short	(.L_1228 - .L_1227)


	//   ....[0]....
.L_1227:
        /*0074*/ 	.word	0x00003eb0


	//   ....[1]....
        /*0078*/ 	.word	0x00003ed0


	//   ....[2]....
        /*007c*/ 	.word	0x00004360


	//----- nvinfo : EIATTR_CRS_STACK_SIZE
	.align		4
.L_1228:
        /*0080*/ 	.byte	0x04, 0x1e
        /*0082*/ 	.short	(.L_1230 - .L_1229)
.L_1229:
        /*0084*/ 	.word	0x00000000
.L_1230:


//--------------------- .nv.info._ZN5flash32flash_fwd_splitkv_combine_kernelI23Flash_fwd_kernel_traitsILi32ELi64ELi128ELi4ELb0ELb0EN7cutlass6half_tE19Flash_kernel_traitsILi32ELi64ELi128ELi4ES3_EELi16ELi3ELb0EEEvNS_16Flash_fwd_paramsE --------------------------
	.section	.nv.info._ZN5flash32flash_fwd_splitkv_combine_kernelI23Flash_fwd_kernel_traitsILi32ELi64ELi128ELi4ELb0ELb0EN7cutlass6half_tE19Flash_kernel_traitsILi32ELi64ELi128ELi4ES3_EELi16ELi3ELb0EEEvNS_16Flash_fwd_paramsE,"",@"SHT_CUDA_INFO"
	.sectionflags	@""
	.align	4


	//----- nvinfo : EIATTR_CUDA_API_VERSION
	.align		4
        /*0000*/ 	.byte	0x04, 0x37
        /*0002*/ 	.short	(.L_1232 - .L_1231)
.L_1231:
        /*0004*/ 	.word	0x00000082


	//----- nvinfo : EIATTR_SW2861232_WAR
	.align		4
.L_1232:
        /*0008*/ 	.byte	0x01, 0x35
	.zero		2


	//----- nvinfo : EIATTR_PARAM_CBANK
	.align		4
        /*000c*/ 	.byte	0x04, 0x0a
        /*000e*/ 	.short	(.L_1234 - .L_1233)
	.align		4
.L_1233:
        /*0010*/ 	.word	index@(.nv.constant0._ZN5flash32flash_fwd_splitkv_combine_kernelI23Flash_fwd_kernel_traitsILi32ELi64ELi128ELi4ELb0ELb0EN7cutlass6half_tE19Flash_kernel_traitsILi32ELi64ELi128ELi4ES3_EELi16ELi3ELb0EEEvNS_16Flash_fwd_paramsE)
        /*0014*/ 	.short	0x0160
        /*0016*/ 	.short	0x01d0


	//----- nvinfo : EIATTR_CBANK_PARAM_SIZE
	.align		4
.L_1234:
        /*0018*/ 	.byte	0x03, 0x19
        /*001a*/ 	.short	0x01d0


	//----- nvinfo : EIATTR_KPARAM_INFO
	.align		4
        /*001c*/ 	.byte	0x04, 0x17
        /*001e*/ 	.short	(.L_1236 - .L_1235)
.L_1235:
        /*0020*/ 	.word	0x00000000
        /*0024*/ 	.short	0x0000
        /*0026*/ 	.short	0x0000
        /*0028*/ 	.byte	0x00, 0xf0, 0x41, 0x07


	//----- nvinfo : EIATTR_MAXREG_COUNT
	.align		4
.L_1236:
        /*002c*/ 	.byte	0x03, 0x1b
        /*002e*/ 	.short	0x00ff


	//----- nvinfo : EIATTR_NUM_BARRIERS
	.align		4
        /*0030*/ 	.byte	0x02, 0x4c
        /*0032*/ 	.byte	0x01
	.zero		1


	//----- nvinfo : EIATTR_MERCURY_ISA_VERSION
	.align		4
        /*0034*/ 	.byte	0x03, 0x5f
        /*0036*/ 	.short	0x0000


	//----- nvinfo : EIATTR_COOP_GROUP_MASK_REGIDS
	.align		4
        /*0038*/ 	.byte	0x04, 0x29
        /*003a*/ 	.short	(.L_1238 - .L_1237)


	//   ....[0]....
.L_1237:
        /*003c*/ 	.word	0xffffffff


	//   ....[1]....
        /*0040*/ 	.word	0xffffffff


	//   ....[2]....
        /*0044*/ 	.word	0xffffffff


	//   ....[3]....
        /*0048*/ 	.word	0xffffffff


	//   ....[4]....
        /*004c*/ 	.word	0xffffffff


	//   ....[5]....
        /*0050*/ 	.word	0xffffffff


	//----- nvinfo : EIATTR_COOP_GROUP_INSTR_OFFSETS
	.align		4
.L_1238:
        /*0054*/ 	.byte	0x04, 0x28
        /*0056*/ 	.short	(.L_1240 - .L_1239)


	//   ....[0]....
.L_1239:
        /*0058*/ 	.word	0x00001c30


	//   ....[1]....
        /*005c*/ 	.word	0x00001c50


	//   ....[2]....
        /*0060*/ 	.word	0x00001c80


	//   ....[3]....
        /*0064*/ 	.word	0x00001cf0


	//   ....[4]....
        /*0068*/ 	.word	0x00001d10


	//   ....[5]....
        /*006c*/ 	.word	0x00001d30


	//----- nvinfo : EIATTR_EXIT_INSTR_OFFSETS
	.align		4
.L_1240:
        /*0070*/ 	.byte	0x04, 0x1c
        /*0072*/ 	.short	(.L_1242 - .L_1241)


	//   ....[0]....
.L_1241:
        /*0074*/ 	.word	0x00003e10


	//   ....[1]....
        /*0078*/ 	.word	0x00003e30


	//   ....[2]....
        /*007c*/ 	.word	0x000042c0


	//----- nvinfo : EIATTR_CRS_STACK_SIZE
	.align		4
.L_1242:
        /*0080*/ 	.byte	0x04, 0x1e
        /*0082*/ 	.short	(.L_1244 - .L_1243)
.L_1243:
        /*0084*/ 	.word	0x00000000
.L_1244:


//--------------------- .nv.info._ZN5flash32flash_fwd_splitkv_combine_kernelI23Flash_fwd_kernel_traitsILi32ELi64ELi128ELi4ELb0ELb0EN7cutlass6half_tE19Flash_kernel_traitsILi32ELi64ELi128ELi4ES3_EELi16ELi2ELb0EEEvNS_16Flash_fwd_paramsE --------------------------
	.section	.nv.info._ZN5flash32flash_fwd_splitkv_combine_kernelI23Flash_fwd_kernel_traitsILi32ELi64ELi128ELi4ELb0ELb0EN7cutlass6half_tE19Flash_kernel_traitsILi32ELi64ELi128ELi4ES3_EELi16ELi2ELb0EEEvNS_16Flash_fwd_paramsE,"",@"SHT_CUDA_INFO"
	.sectionflags	@""
	.align	4


	//----- nvinfo : EIATTR_CUDA_API_VERSION
	.align		4
        /*0000*/ 	.byte	0x04, 0x37
        /*0002*/ 	.short	(.L_1246 - .L_1245)
.L_1245:
        /*0004*/ 	.word	0x00000082


	//----- nvinfo : EIATTR_SW2861232_WAR
	.align		4
.L_1246:
        /*0008*/ 	.byte	0x01, 0x35
	.zero		2


	//----- nvinfo : EIATTR_PARAM_CBANK
	.align		4
        /*000c*/ 	.byte	0x04, 0x0a
        /*000e*/ 	.short	(.L_1248 - .L_1247)
	.align		4
.L_1247:
        /*0010*/ 	.word	index@(.nv.constant0._ZN5flash32flash_fwd_splitkv_combine_kernelI23Flash_fwd_kernel_traitsILi32ELi64ELi128ELi4ELb0ELb0EN7cutlass6half_tE19Flash_kernel_traitsILi32ELi64ELi128ELi4ES3_EELi16ELi2ELb0EEEvNS_16Flash_fwd_paramsE)
        /*0014*/ 	.short	0x0160
        /*0016*/ 	.short	0x01d0


	//----- nvinfo : EIATTR_CBANK_PARAM_SIZE
	.align		4
.L_1248:
        /*0018*/ 	.byte	0x03, 0x19
        /*001a*/ 	.short	0x01d0


	//----- nvinfo : EIATTR_KPARAM_INFO
	.align		4
        /*001c*/ 	.byte	0x04, 0x17
        /*001e*/ 	.short	(.L_1250 - .L_1249)
.L_1249:
        /*0020*/ 	.word	0x00000000
        /*0024*/ 	.short	0x0000
        /*0026*/ 	.short	0x0000
        /*0028*/ 	.byte	0x00, 0xf0, 0x41, 0x07


	//----- nvinfo : EIATTR_MAXREG_COUNT
	.align		4
.L_1250:
        /*002c*/ 	.byte	0x03, 0x1b
        /*002e*/ 	.short	0x00ff


	//----- nvinfo : EIATTR_NUM_BARRIERS
	.align		4
        /*0030*/ 	.byte	0x02, 0x4c
        /*0032*/ 	.byte	0x01
	.zero		1


	//----- nvinfo : EIATTR_MERCURY_ISA_VERSION
	.align		4
        /*0034*/ 	.byte	0x03, 0x5f
        /*0036*/ 	.short	0x0000


	//----- nvinfo : EIATTR_COOP_GROUP_MASK_REGIDS
	.align		4
        /*0038*/ 	.byte	0x04, 0x29
        /*003a*/ 	.short	(.L_1252 - .L_1251)


	//   ....[0]....
.L_1251:
        /*003c*/ 	.word	0xffffffff


	//   ....[1]....
        /*0040*/ 	.word	0xffffffff


	//   ....[2]....
        /*0044*/ 	.word	0xffffffff


	//   ....[3]....
        /*0048*/ 	.word	0xffffffff


	//----- nvinfo : EIATTR_COOP_GROUP_INSTR_OFFSETS
	.align		4
.L_1252:
        /*004c*/ 	.byte	0x04, 0x28
        /*004e*/ 	.short	(.L_1254 - .L_1253)


	//   ....[0]....
.L_1253:
        /*0050*/ 	.word	0x00001c70


	//   ....[1]....
        /*0054*/ 	.word	0x00001c90


	//   ....[2]....
        /*0058*/ 	.word	0x00001d00


	//   ....[3]....
        /*005c*/ 	.word	0x00001d20


	//----- nvinfo : EIATTR_EXIT_INSTR_OFFSETS
	.align		4
.L_1254:
        /*0060*/ 	.byte	0x04, 0x1c
        /*0062*/ 	.short	(.L_1256 - .L_1255)


	//   ....[0]....
.L_1255:
        /*0064*/ 	.word	0x00003e00


	//   ....[1]....
        /*0068*/ 	.word	0x00003e20


	//   ....[2]....
        /*006c*/ 	.word	0x00004290


	//----- nvinfo : EIATTR_CRS_STACK_SIZE
	.align		4
.L_1256:
        /*0070*/ 	.byte	0x04, 0x1e
        /*0072*/ 	.short	(.L_1258 - .L_1257)
.L_1257:
        /*0074*/ 	.word	0x00000000
.L_1258:


//--------------------- .nv.info._ZN5flash32flash_fwd_splitkv_combine_kernelI23Flash_fwd_kernel_traitsILi32ELi64ELi128ELi4ELb0ELb0EN7cutlass6half_tE19Flash_kernel_traitsILi32ELi64ELi128ELi4ES3_EELi16ELi1ELb0EEEvNS_16Flash_fwd_paramsE --------------------------
	.section	.nv.info._ZN5flash32flash_fwd_splitkv_combine_kernelI23Flash_fwd_kernel_traitsILi32ELi64ELi128ELi4ELb0ELb0EN7cutlass6half_tE19Flash_kernel_traitsILi32ELi64ELi128ELi4ES3_EELi16ELi1ELb0EEEvNS_16Flash_fwd_paramsE,"",@"SHT_CUDA_INFO"
	.sectionflags	@""
	.align	4


	//----- nvinfo : EIATTR_CUDA_API_VERSION
	.align		4
        /*0000*/ 	.byte	0x04, 0x37
        /*0002*/ 	.short	(.L_1260 - .L_1259)
.L_1259:
        /*0004*/ 	.word	0x00000082


	//----- nvinfo : EIATTR_SW2861232_WAR
	.align		4
.L_1260:
        /*0008*/ 	.byte	0x01, 0x35
	.zero		2


	//----- nvinfo : EIATTR_PARAM_CBANK
	.align		4
        /*000c*/ 	.byte	0x04, 0x0a
        /*000e*/ 	.short	(.L_1262 - .L_1261)
	.align		4
.L_1261:
        /*0010*/ 	.word	index@(.nv.constant0._ZN5flash32flash_fwd_splitkv_combine_kernelI23Flash_fwd_kernel_traitsILi32ELi64ELi128ELi4ELb0ELb0EN7cutlass6half_tE19Flash_kernel_traitsILi32ELi64ELi128ELi4ES3_EELi16ELi1ELb0EEEvNS_16Flash_fwd_paramsE)
        /*0014*/ 	.short	0x0160
        /*0016*/ 	.short	0x01d0


	//----- nvinfo : EIATTR_CBANK_PARAM_SIZE
	.align		4
.L_1262:
        /*0018*/ 	.byte	0x03, 0x19
        /*001a*/ 	.short	0x01d0


	//----- nvinfo : EIATTR_KPARAM_INFO
	.align		4
        /*001c*/ 	.byte	0x04, 0x17
        /*001e*/ 	.short	(.L_1264 - .L_1263)
.L_1263:
        /*0020*/ 	.word	0x00000000
        /*0024*/ 	.short	0x0000
        /*0026*/ 	.short	0x0000
        /*0028*/ 	.byte	0x00, 0xf0, 0x41, 0x07


	//----- nvinfo : EIATTR_MAXREG_COUNT
	.align		4
.L_1264:
        /*002c*/ 	.byte	0x03, 0x1b
        /*002e*/ 	.short	0x00ff


	//----- nvinfo : EIATTR_NUM_BARRIERS
	.align		4
        /*0030*/ 	.byte	0x02, 0x4c
        /*0032*/ 	.byte	0x01
	.zero		1


	//----- nvinfo : EIATTR_MERCURY_ISA_VERSION
	.align		4
        /*0034*/ 	.byte	0x03, 0x5f
        /*0036*/ 	.short	0x0000


	//----- nvinfo : EIATTR_COOP_GROUP_MASK_REGIDS
	.align		4
        /*0038*/ 	.byte	0x04, 0x29
        /*003a*/ 	.short	(.L_1266 - .L_1265)


	//   ....[0]....
.L_1265:
        /*003c*/ 	.word	0xffffffff


	//   ....[1]....
        /*0040*/ 	.word	0xffffffff


	//----- nvinfo : EIATTR_COOP_GROUP_INSTR_OFFSETS
	.align		4
.L_1266:
        /*0044*/ 	.byte	0x04, 0x28
        /*0046*/ 	.short	(.L_1268 - .L_1267)


	//   ....[0]....
.L_1267:
        /*0048*/ 	.word	0x00001cd0


	//   ....[1]....
        /*004c*/ 	.word	0x00001d40


	//----- nvinfo : EIATTR_EXIT_INSTR_OFFSETS
	.align		4
.L_1268:
        /*0050*/ 	.byte	0x04, 0x1c
        /*0052*/ 	.short	(.L_1270 - .L_1269)


	//   ....[0]....
.L_1269:
        /*0054*/ 	.word	0x00003e60


	//   ....[1]....
        /*0058*/ 	.word	0x00003e80


	//   ....[2]....
        /*005c*/ 	.word	0x000042e0


	//----- nvinfo : EIATTR_CRS_STACK_SIZE
	.align		4
.L_1270:
        /*0060*/ 	.byte	0x04, 0x1e
        /*0062*/ 	.short	(.L_1272 - .L_1271)
.L_1271:
        /*0064*/ 	.word	0x00000000
.L_1272:


//--------------------- .nv.info._ZN5flash32flash_fwd_splitkv_combine_kernelI23Flash_fwd_kernel_traitsILi32ELi64ELi128ELi4ELb0ELb0EN7cutlass6half_tE19Flash_kernel_traitsILi32ELi64ELi128ELi4ES3_EELi16ELi7ELb1EEEvNS_16Flash_fwd_paramsE --------------------------
	.section	.nv.info._ZN5flash32flash_fwd_splitkv_combine_kernelI23Flash_fwd_kernel_traitsILi32ELi64ELi128ELi4ELb0ELb0EN7cutlass6half_tE19Flash_kernel_traitsILi32ELi64ELi128ELi4ES3_EELi16ELi7ELb1EEEvNS_16Flash_fwd_paramsE,"",@"SHT_CUDA_INFO"
	.sectionflags	@""
	.align	4


	//----- nvinfo : EIATTR_CUDA_API_VERSION
	.align		4
        /*0000*/ 	.byte	0x04, 0x37
        /*0002*/ 	.short	(.L_1274 - .L_1273)
.L_1273:
        /*0004*/ 	.word	0x00000082


	//----- nvinfo : EIATTR_SW2861232_WAR
	.align		4
.L_1274:
        /*0008*/ 	.byte	0x01, 0x35
	.zero		2


	//----- nvinfo : EIATTR_PARAM_CBANK
	.align		4
        /*000c*/ 	.byte	0x04, 0x0a
        /*000e*/ 	.short	(.L_1276 - .L_1275)
	.align		4
.L_1275:
        /*0010*/ 	.word	index@(.nv.constant0._ZN5flash32flash_fwd_splitkv_combine_kernelI23Flash_fwd_kernel_traitsILi32ELi64ELi128ELi4ELb0ELb0EN7cutlass6half_tE19Flash_kernel_traitsILi32ELi64ELi128ELi4ES3_EELi16ELi7ELb1EEEvNS_16Flash_fwd_paramsE)
        /*0014*/ 	.short	0x0160
        /*0016*/ 	.short	0x01d0


	//----- nvinfo : EIATTR_CBANK_PARAM_SIZE
	.align		4
.L_1276:
        /*0018*/ 	.byte	0x03, 0x19
        /*001a*/ 	.short	0x01d0


	//----- nvinfo : EIATTR_KPARAM_INFO
	.align		4
        /*001c*/ 	.byte	0x04, 0x17
        /*001e*/ 	.short	(.L_1278 - .L_1277)
.L_1277:
        /*0020*/ 	.word	0x00000000
        /*0024*/ 	.short	0x0000
        /*0026*/ 	.short	0x0000
        /*0028*/ 	.byte	0x00, 0xf0, 0x41, 0x07


	//----- nvinfo : EIATTR_MAXREG_COUNT
	.align		4
.L_1278:
        /*002c*/ 	.byte	0x03, 0x1b
        /*002e*/ 	.short	0x00ff


	//----- nvinfo : EIATTR_NUM_BARRIERS
	.align		4
        /*0030*/ 	.byte	0x02, 0x4c
        /*0032*/ 	.byte	0x01
	.zero		1


	//----- nvinfo : EIATTR_MERCURY_ISA_VERSION
	.align		4
        /*0034*/ 	.byte	0x03, 0x5f
        /*0036*/ 	.short	0x0000


	//----- nvinfo : EIATTR_COOP_GROUP_MASK_REGIDS
	.align		4
        /*0038*/ 	.byte	0x04, 0x29
        /*003a*/ 	.short	(.L_1280 - .L_1279)


	//   ....[0]....
.L_1279:
        /*003c*/ 	.word	0xffffffff


	//   ....[1]....
        /*0040*/ 	.word	0xffffffff


	//   ....[2]....
        /*0044*/ 	.word	0xffffffff


	//   ....[3]....
        /*0048*/ 	.word	0xffffffff


	//   ....[4]....
        /*004c*/ 	.word	0xffffffff


	//   ....[5]....
        /*0050*/ 	.word	0xffffffff


	//----- nvinfo : EIATTR_COOP_GROUP_INSTR_OFFSETS
	.align		4
.L_1280:
        /*0054*/ 	.byte	0x04, 0x28
        /*0056*/ 	.short	(.L_1282 - .L_1281)


	//   ....[0]....
.L_1281:
        /*0058*/ 	.word	0x000028d0


	//   ....[1]....
        /*005c*/ 	.word	0x000028f0


	//   ....[2]....
        /*0060*/ 	.word	0x00002910


	//   ....[3]....
        /*0064*/ 	.word	0x00002dc0


	//   ....[4]....
        /*0068*/ 	.word	0x00002ea0


	//   ....[5]....
        /*006c*/ 	.word	0x00002f60


	//----- nvinfo : EIATTR_EXIT_INSTR_OFFSETS
	.align		4
.L_1282:
        /*0070*/ 	.byte	0x04, 0x1c
        /*0072*/ 	.short	(.L_1284 - .L_1283)


	//   ....[0]....
.L_1283:
        /*0074*/ 	.word	0x00005c10


	//   ....[1]....
        /*0078*/ 	.word	0x000060a0


	//----- nvinfo : EIATTR_CRS_STACK_SIZE
	.align		4
.L_1284:
        /*007c*/ 	.byte	0x04, 0x1e
        /*007e*/ 	.short	(.L_1286 - .L_1285)
.L_1285:
        /*0080*/ 	.word	0x00000000
.L_1286:


//--------------------- .nv.info._ZN5flash32flash_fwd_splitkv_combine_kernelI23Flash_fwd_kernel_traitsILi32ELi64ELi128ELi4ELb0ELb0EN7cutlass6half_tE19Flash_kernel_traitsILi32ELi64ELi128ELi4ES3_EELi16ELi6ELb1EEEvNS_16Flash_fwd_paramsE --------------------------
	.section	.nv.info._ZN5flash32flash_fwd_splitkv_combine_kernelI23Flash_fwd_kernel_traitsILi32ELi64ELi128ELi4ELb0ELb0EN7cutlass6half_tE19Flash_kernel_traitsILi32ELi64ELi128ELi4ES3_EELi16ELi6ELb1EEEvNS_16Flash_fwd_paramsE,"",@"SHT_CUDA_INFO"
	.sectionflags	@""
	.align	4


	//----- nvinfo : EIATTR_CUDA_API_VERSION
	.align		4
        /*0000*/ 	.byte	0x04, 0x37
        /*0002*/ 	.short	(.L_1288 - .L_1287)
.L_1287:
        /*0004*/ 	.word	0x00000082


	//----- nvinfo : EIATTR_SW2861232_WAR
	.align		4
.L_1288:
        /*0008*/ 	.byte	0x01, 0x35
	.zero		2


	//----- nvinfo : EIATTR_PARAM_CBANK
	.align		4
        /*000c*/ 	.byte	0x04, 0x0a
        /*000e*/ 	.short	(.L_1290 - .L_1289)
	.align		4
.L_1289:
        /*0010*/ 	.word	index@(.nv.constant0._ZN5flash32flash_fwd_splitkv_combine_kernelI23Flash_fwd_kernel_traitsILi32ELi64ELi128ELi4ELb0ELb0EN7cutlass6half_tE19Flash_kernel_traitsILi32ELi64ELi128ELi4ES3_EELi16ELi6ELb1EEEvNS_16Flash_fwd_paramsE)
        /*0014*/ 	.short	0x0160
        /*0016*/ 	.short	0x01d0


	//----- nvinfo : EIATTR_CBANK_PARAM_SIZE
	.align		4
.L_1290:
        /*0018*/ 	.byte	0x03, 0x19
        /*001a*/ 	.short	0x01d0


	//----- nvinfo : EIATTR_KPARAM_INFO
	.align		4
        /*001c*/ 	.byte	0x04, 0x17
        /*001e*/ 	.short	(.L_1292 - .L_1291)
.L_1291:
        /*0020*/ 	.word	0x00000000
        /*0024*/ 	.short	0x0000
        /*0026*/ 	.short	0x0000
        /*0028*/ 	.byte	0x00, 0xf0, 0x41, 0x07


	//----- nvinfo : EIATTR_MAXREG_COUNT
	.align		4
.L_1292:
        /*002c*/ 	.byte	0x03, 0x1b
        /*002e*/ 	.short	0x00ff


	//----- nvinfo : EIATTR_NUM_BARRIERS
	.align		4
        /*0030*/ 	.byte	0x02, 0x4c
        /*0032*/ 	.byte	0x01
	.zero		1


	//----- nvinfo : EIATTR_MERCURY_ISA_VERSION
	.align		4
        /*0034*/ 	.byte	0x03, 0x5f
        /*0036*/ 	.short	0x0000


	//----- nvinfo : EIATTR_COOP_GROUP_MASK_REGIDS
	.align		4
        /*0038*/ 	.byte	0x04, 0x29
        /*003a*/ 	.short	(.L_1294 - .L_1293)


	//   ....[0]....
.L_1293:
        /*003c*/ 	.word	0xffffffff


	//   ....[1]....
        /*0040*/ 	.word	0xffffffff


	//   ....[2]....
        /*0044*/ 	.word	0xffffffff


	//   ....[3]....
        /*0048*/ 	.word	0xffffffff


	//   ....[4]....
        /*004c*/ 	.word	0xffffffff


	//   ....[5]....
        /*0050*/ 	.word	0xffffffff


	//----- nvinfo : EIATTR_COOP_GROUP_INSTR_OFFSETS
	.align		4
.L_1294:
        /*0054*/ 	.byte	0x04, 0x28
        /*0056*/ 	.short	(.L_1296 - .L_1295)


	//   ....[0]....
.L_1295:
        /*0058*/ 	.word	0x00002000


	//   ....[1]....
        /*005c*/ 	.word	0x00002020


	//   ....[2]....
        /*0060*/ 	.word	0x00002040


	//   ....[3]....
        /*0064*/ 	.word	0x000022f0


	//   ....[4]....
        /*0068*/ 	.word	0x00002390


	//   ....[5]....
        /*006c*/ 	.word	0x00002450


	//----- nvinfo : EIATTR_EXIT_INSTR_OFFSETS
	.align		4
.L_1296:
        /*0070*/ 	.byte	0x04, 0x1c
        /*0072*/ 	.short	(.L_1298 - .L_1297)


	//   ....[0]....
.L_1297:
        /*0074*/ 	.word	0x00004e10


	//   ....[1]....
        /*0078*/ 	.word	0x000052a0


	//----- nvinfo : EIATTR_CRS_STACK_SIZE
	.align		4
.L_1298:
        /*007c*/ 	.byte	0x04, 0x1e
        /*007e*/ 	.short	(.L_1300 - .L_1299)
.L_1299:
        /*0080*/ 	.word	0x00000000
.L_1300:


//--------------------- .nv.info._ZN5flash32flash_fwd_splitkv_combine_kernelI23Flash_fwd_kernel_traitsILi32ELi64ELi128ELi4ELb0ELb0EN7cutlass6half_tE19Flash_kernel_traitsILi32ELi64ELi128ELi4ES3_EELi16ELi5ELb1EEEvNS_16Flash_fwd_paramsE --------------------------
	.section	.nv.info._ZN5flash32flash_fwd_splitkv_combine_kernelI23Flash_fwd_kernel_traitsILi32ELi64ELi128ELi4ELb0ELb0EN7cutlass6half_tE19Flash_kernel_traitsILi32ELi64ELi128ELi4ES3_EELi16ELi5ELb1EEEvNS_16Flash_fwd_paramsE,"",@"SHT_CUDA_INFO"
	.sectionflags	@""
	.align	4


	//----- nvinfo : EIATTR_CUDA_API_VERSION
	.align		4
        /*0000*/ 	.byte	0x04, 0x37
        /*0002*/ 	.short	(.L_1302 - .L_1301)
.L_1301:
        /*0004*/ 	.word	0x00000082


	//----- nvinfo : EIATTR_SW2861232_WAR
	.align		4
.L_1302:
        /*0008*/ 	.byte	0x01, 0x35
	.zero		2


	//----- nvinfo : EIATTR_PARAM_CBANK
	.align		4
        /*000c*/ 	.byte	0x04, 0x0a
        /*000e*/ 	.short	(.L_1304 - .L_1303)
	.align		4
.L_1303:
        /*0010*/ 	.word	index@(.nv.constant0._ZN5flash32flash_fwd_splitkv_combine_kernelI23Flash_fwd_kernel_traitsILi32ELi64ELi128ELi4ELb0ELb0EN7cutlass6half_tE19Flash_kernel_traitsILi32ELi64ELi128ELi4ES3_EELi16ELi5ELb1EEEvNS_16Flash_fwd_paramsE)
        /*0014*/ 	.short	0x0160
        /*0016*/ 	.short	0x01d0


	//----- nvinfo : EIATTR_CBANK_PARAM_SIZE
	.align		4
.L_1304:
        /*0018*/ 	.byte	0x03, 0x19
        /*001a*/ 	.short	0x01d0


	//----- nvinfo : EIATTR_KPARAM_INFO
	.align		4
        /*001c*/ 	.byte	0x04, 0x17
        /*001e*/ 	.short	(.L_1306 - .L_1305)
.L_1305:
        /*0020*/ 	.word	0x00000000
        /*0024*/ 	.short	0x0000
        /*0026*/ 	.short	0x0000
        /*0028*/ 	.byte	0x00, 0xf0, 0x41, 0x07


	//----- nvinfo : EIATTR_MAXREG_COUNT
	.align		4
.L_1306:
        /*002c*/ 	.byte	0x03, 0x1b
        /*002e*/ 	.short	0x00ff


	//----- nvinfo : EIATTR_NUM_BARRIERS
	.align		4
        /*0030*/ 	.byte	0x02, 0x4c
        /*0032*/ 	.byte	0x01
	.zero		1


	//----- nvinfo : EIATTR_MERCURY_ISA_VERSION
	.align		4
        /*0034*/ 	.byte	0x03, 0x5f
        /*0036*/ 	.short	0x0000


	//----- nvinfo : EIATTR_COOP_GROUP_MASK_REGIDS
	.align		4
        /*0038*/ 	.byte	0x04, 0x29
        /*003a*/ 	.short	(.L_1308 - .L_1307)


	//   ....[0]....
.L_1307:
        /*003c*/ 	.word	0xffffffff


	//   ....[1]....
        /*0040*/ 	.word	0xffffffff


	//   ....[2]....
        /*0044*/ 	.word	0xffffffff


	//   ....[3]....
        /*0048*/ 	.word	0xffffffff


	//   ....[4]....
        /*004c*/ 	.word	0xffffffff


	//   ....[5]....
        /*0050*/ 	.word	0xffffffff


	//----- nvinfo : EIATTR_COOP_GROUP_INSTR_OFFSETS
	.align		4
.L_1308:
        /*0054*/ 	.byte	0x04, 0x28
        /*0056*/ 	.short	(.L_1310 - .L_1309)


	//   ....[0]....
.L_1309:
        /*0058*/ 	.word	0x00001ae0


	//   ....[1]....
        /*005c*/ 	.word	0x00001b10


	//   ....[2]....
        /*0060*/ 	.word	0x00001b30


	//   ....[3]....
        /*0064*/ 	.word	0x00001c90


	//   ....[4]....
        /*0068*/ 	.word	0x00001d80


	//   ....[5]....
        /*006c*/ 	.word	0x00001e90


	//----- nvinfo : EIATTR_EXIT_INSTR_OFFSETS
	.align		4
.L_1310:
        /*0070*/ 	.byte	0x04, 0x1c
        /*0072*/ 	.short	(.L_1312 - .L_1311)


	//   ....[0]....
.L_1311:
        /*0074*/ 	.word	0x000045e0


	//   ....[1]....
        /*0078*/ 	.word	0x00004a70


	//----- nvinfo : EIATTR_CRS_STACK_SIZE
	.align		4
.L_1312:
        /*007c*/ 	.byte	0x04, 0x1e
        /*007e*/ 	.short	(.L_1314 - .L_1313)
.L_1313:
        /*0080*/ 	.word	0x00000000
.L_1314:


//--------------------- .nv.info._ZN5flash32flash_fwd_splitkv_combine_kernelI23Flash_fwd_kernel_traitsILi32ELi64ELi128ELi4ELb0ELb0EN7cutlass6half_tE19Flash_kernel_traitsILi32ELi64ELi128ELi4ES3_EELi16ELi4ELb1EEEvNS_16Flash_fwd_paramsE --------------------------
	.section	.nv.info._ZN5flash32flash_fwd_splitkv_combine_kernelI23Flash_fwd_kernel_traitsILi32ELi64ELi128ELi4ELb0ELb0EN7cutlass6half_tE19Flash_kernel_traitsILi32ELi64ELi128ELi4ES3_EELi16ELi4ELb1EEEvNS_16Flash_fwd_paramsE,"",@"SHT_CUDA_INFO"
	.sectionflags	@""
	.align	4


	//----- nvinfo : EIATTR_CUDA_API_VERSION
	.align		4
        /*0000*/ 	.byte	0x04, 0x37
        /*0002*/ 	.short	(.L_1316 - .L_1315)
.L_1315:
        /*0004*/ 	.word	0x00000082


	//----- nvinfo : EIATTR_SW2861232_WAR
	.align		4
.L_1316:
        /*0008*/ 	.byte	0x01, 0x35
	.zero		2


	//----- nvinfo : EIATTR_PARAM_CBANK
	.align		4
        /*000c*/ 	.byte	0x04, 0x0a
        /*000e*/ 	.short	(.L_1318 - .L_1317)
	.align		4
.L_1317:
        /*0010*/ 	.word	index@(.nv.constant0._ZN5flash32flash_fwd_splitkv_combine_kernelI23Flash_fwd_kernel_traitsILi32ELi64ELi128ELi4ELb0ELb0EN7cutlass6half_tE19Flash_kernel_traitsILi32ELi64ELi128ELi4ES3_EELi16ELi4ELb1EEEvNS_16Flash_fwd_paramsE)
        /*0014*/ 	.short	0x0160
        /*0016*/ 	.short	0x01d0


	//----- nvinfo : EIATTR_CBANK_PARAM_SIZE
	.align		4
.L_1318:
        /*0018*/ 	.byte	0x03, 0x19
        /*001a*/ 	.short	0x01d0


	//----- nvinfo : EIATTR_KPARAM_INFO
	.align		4
        /*001c*/ 	.byte	0x04, 0x17
        /*001e*/ 	.short	(.L_1320 - .L_1319)
.L_1319:
        /*0020*/ 	.word	0x00000000
        /*0024*/ 	.short	0x0000
        /*0026*/ 	.short	0x0000
        /*0028*/ 	.byte	0x00, 0xf0, 0x41, 0x07


	//----- nvinfo : EIATTR_MAXREG_COUNT
	.align		4
.L_1320:
        /*002c*/ 	.byte	0x03, 0x1b
        /*002e*/ 	.short	0x00ff


	//----- nvinfo : EIATTR_NUM_BARRIERS
	.align		4
        /*0030*/ 	.byte	0x02, 0x4c
        /*0032*/ 	.byte	0x01
	.zero		1


	//----- nvinfo : EIATTR_MERCURY_ISA_VERSION
	.align		4
        /*0034*/ 	.byte	0x03, 0x5f
        /*0036*/ 	.short	0x0000


	//----- nvinfo : EIATTR_COOP_GROUP_MASK_REGIDS
	.align		4
        /*0038*/ 	.byte	0x04, 0x29
        /*003a*/ 	.short	(.L_1322 - .L_1321)


	//   ....[0]....
.L_1321:
        /*003c*/ 	.word	0xffffffff


	//   ....[1]....
        /*0040*/ 	.word	0xffffffff


	//   ....[2]....
        /*0044*/ 	.word	0xffffffff


	//   ....[3]....
        /*0048*/ 	.word	0xffffffff


	//   ....[4]....
        /*004c*/ 	.word	0xffffffff


	//   ....[5]....
        /*0050*/ 	.word	0xffffffff


	//----- nvinfo : EIATTR_COOP_GROUP_INSTR_OFFSETS
	.align		4
.L_1322:
        /*0054*/ 	.byte	0x04, 0x28
        /*0056*/ 	.short	(.L_1324 - .L_1323)


	//   ....[0]....
.L_1323:
        /*0058*/ 	.word	0x000017c0


	//   ....[1]....
        /*005c*/ 	.word	0x00001850


	//   ....[2]....
        /*0060*/ 	.word	0x000018b0


	//   ....[3]....
        /*0064*/ 	.word	0x00001a10


	//   ....[4]....
        /*0068*/ 	.word	0x00001ab0


	//   ....[5]....
        /*006c*/ 	.word	0x00001bc0


	//----- nvinfo : EIATTR_EXIT_INSTR_OFFSETS
	.align		4
.L_1324:
        /*0070*/ 	.byte	0x04, 0x1c
        /*0072*/ 	.short	(.L_1326 - .L_1325)


	//   ....[0]....
.L_1325:
        /*0074*/ 	.word	0x00004280


	//   ....[1]....
        /*0078*/ 	.word	0x00004710


	//----- nvinfo : EIATTR_CRS_STACK_SIZE
	.align		4
.L_1326:
        /*007c*/ 	.byte	0x04, 0x1e
        /*007e*/ 	.short	(.L_1328 - .L_1327)
.L_1327:
        /*0080*/ 	.word	0x00000000
.L_1328:


//--------------------- .nv.info._ZN5flash32flash_fwd_splitkv_combine_kernelI23Flash_fwd_kernel_traitsILi32ELi64ELi128ELi4ELb0ELb0EN7cutlass6half_tE19Flash_kernel_traitsILi32ELi64ELi128ELi4ES3_EELi16ELi3ELb1EEEvNS_16Flash_fwd_paramsE --------------------------
	.section	.nv.info._ZN5flash32flash_fwd_splitkv_combine_kernelI23Flash_fwd_kernel_traitsILi32ELi64ELi128ELi4ELb0ELb0EN7cutlass6half_tE19Flash_kernel_traitsILi32ELi64ELi128ELi4ES3_EELi16ELi3ELb1EEEvNS_16Flash_fwd_paramsE,"",@"SHT_CUDA_INFO"
	.sectionflags	@""
	.align	4


	//----- nvinfo : EIATTR_CUDA_API_VERSION
	.align		4
        /*0000*/ 	.byte	0x04, 0x37
        /*0002*/ 	.short	(.L_1330 - .L_1329)
.L_1329:
        /*0004*/ 	.word	0x00000082


	//----- nvinfo : EIATTR_SW2861232_WAR
	.align		4
.L_1330:
        /*0008*/ 	.byte	0x01, 0x35
	.zero		2


	//----- nvinfo : EIATTR_PARAM_CBANK
	.align		4
        /*000c*/ 	.byte	0x04, 0x0a
        /*000e*/ 	.short	(.L_1332 - .L_1331)
	.align		4
.L_1331:
        /*0010*/ 	.word	index@(.nv.constant0._ZN5flash32flash_fwd_splitkv_combine_kernelI23Flash_fwd_kernel_traitsILi32ELi64ELi128ELi4ELb0ELb0EN7cutlass6half_tE19Flash_kernel_traitsILi32ELi64ELi128ELi4ES3_EELi16ELi3ELb1EEEvNS_16Flash_fwd_paramsE)
        /*0014*/ 	.short	0x0160
        /*0016*/ 	.short	0x01d0


	//----- nvinfo : EIATTR_CBANK_PARAM_SIZE
	.align		4
.L_1332:
        /*0018*/ 	.byte	0x03, 0x19
        /*001a*/ 	.short	0x01d0


	//----- nvinfo : EIATTR_KPARAM_INFO
	.align		4
        /*001c*/ 	.byte	0x04, 0x17
        /*001e*/ 	.short	(.L_1334 - .L_1333)
.L_1333:
        /*0020*/ 	.word	0x00000000
        /*0024*/ 	.short	0x0000
        /*0026*/ 	.short	0x0000
        /*0028*/ 	.byte	0x00, 0xf0, 0x41, 0x07


	//----- nvinfo : EIATTR_MAXREG_COUNT
	.align		4
.L_1334:
        /*002c*/ 	.byte	0x03, 0x1b
        /*002e*/ 	.short	0x00ff


	//----- nvinfo : EIATTR_NUM_BARRIERS
	.align		4
        /*0030*/ 	.byte	0x02, 0x4c
        /*0032*/ 	.byte	0x01
	.zero		1


	//----- nvinfo : EIATTR_MERCURY_ISA_VERSION
	.align		4
        /*0034*/ 	.byte	0x03, 0x5f
        /*0036*/ 	.short	0x0000


	//----- nvinfo : EIATTR_COOP_GROUP_MASK_REGIDS
	.align		4
        /*0038*/ 	.byte	0x04, 0x29
        /*003a*/ 	.short	(.L_1336 - .L_1335)


	//   ....[0]....
.L_1335:
        /*003c*/ 	.word	0xffffffff


	//   ....[1]....
        /*0040*/ 	.word	0xffffffff


	//   ....[2]....
        /*0044*/ 	.word	0xffffffff


	//   ....[3]....
        /*0048*/ 	.word	0xffffffff


	//   ....[4]....
        /*004c*/ 	.word	0xffffffff


	//   ....[5]....
        /*0050*/ 	.word	0xffffffff


	//----- nvinfo : EIATTR_COOP_GROUP_INSTR_OFFSETS
	.align		4
.L_1336:
        /*0054*/ 	.byte	0x04, 0x28
        /*0056*/ 	.short	(.L_1338 - .L_1337)


	//   ....[0]....
.L_1337:
        /*0058*/ 	.word	0x00001c30


	//   ....[1]....
        /*005c*/ 	.word	0x00001c50


	//   ....[2]....
        /*0060*/ 	.word	0x00001c80


	//   ....[3]....
        /*0064*/ 	.word	0x00001cf0


	//   ....[4]....
        /*0068*/ 	.word	0x00001d10


	//   ....[5]....
        /*006c*/ 	.word	0x00001d30


	//----- nvinfo : EIATTR_EXIT_INSTR_OFFSETS
	.align		4
.L_1338:
        /*0070*/ 	.byte	0x04, 0x1c
        /*0072*/ 	.short	(.L_1340 - .L_1339)


	//   ....[0]....
.L_1339:
        /*0074*/ 	.word	0x000041e0


	//   ....[1]....
        /*0078*/ 	.word	0x00004670


	//----- nvinfo : EIATTR_CRS_STACK_SIZE
	.align		4
.L_1340:
        /*007c*/ 	.byte	0x04, 0x1e
        /*007e*/ 	.short	(.L_1342 - .L_1341)
.L_1341:
        /*0080*/ 	.word	0x00000000
.L_1342:


//--------------------- .nv.info._ZN5flash32flash_fwd_splitkv_combine_kernelI23Flash_fwd_kernel_traitsILi32ELi64ELi128ELi4ELb0ELb0EN7cutlass6half_tE19Flash_kernel_traitsILi32ELi64ELi128ELi4ES3_EELi16ELi2ELb1EEEvNS_16Flash_fwd_paramsE --------------------------
	.section	.nv.info._ZN5flash32flash_fwd_splitkv_combine_kernelI23Flash_fwd_kernel_traitsILi32ELi64ELi128ELi4ELb0ELb0EN7cutlass6half_tE19Flash_kernel_traitsILi32ELi64ELi128ELi4ES3_EELi16ELi2ELb1EEEvNS_16Flash_fwd_paramsE,"",@"SHT_CUDA_INFO"
	.sectionflags	@""
	.align	4


	//----- nvinfo : EIATTR_CUDA_API_VERSION
	.align		4
        /*0000*/ 	.byte	0x04, 0x37
        /*0002*/ 	.short	(.L_1344 - .L_1343)
.L_1343:
        /*0004*/ 	.word	0x00000082


	//----- nvinfo : EIATTR_SW2861232_WAR
	.align		4
.L_1344:
        /*0008*/ 	.byte	0x01, 0x35
	.zero		2


	//----- nvinfo : EIATTR_PARAM_CBANK
	.align		4
        /*000c*/ 	.byte	0x04, 0x0a
        /*000e*/ 	.short	(.L_1346 - .L_1345)
	.align		4
.L_1345:
        /*0010*/ 	.word	index@(.nv.constant0._ZN5flash32flash_fwd_splitkv_combine_kernelI23Flash_fwd_kernel_traitsILi32ELi64ELi128ELi4ELb0ELb0EN7cutlass6half_tE19Flash_kernel_traitsILi32ELi64ELi128ELi4ES3_EELi16ELi2ELb1EEEvNS_16Flash_fwd_paramsE)
        /*0014*/ 	.short	0x0160
        /*0016*/ 	.short	0x01d0


	//----- nvinfo : EIATTR_CBANK_PARAM_SIZE
	.align		4
.L_1346:
        /*0018*/ 	.byte	0x03, 0x19
        /*001a*/ 	.short	0x01d0


	//----- nvinfo : EIATTR_KPARAM_INFO
	.align		4
        /*001c*/ 	.byte	0x04, 0x17
        /*001e*/ 	.short	(.L_1348 - .L_1347)
.L_1347:
        /*0020*/ 	.word	0x00000000
        /*0024*/ 	.short	0x0000
        /*0026*/ 	.short	0x0000
        /*0028*/ 	.byte	0x00, 0xf0, 0x41, 0x07


	//----- nvinfo : EIATTR_MAXREG_COUNT
	.align		4
.L_1348:
        /*002c*/ 	.byte	0x03, 0x1b
        /*002e*/ 	.short	0x00ff


	//----- nvinfo : EIATTR_NUM_BARRIERS
	.align		4
        /*0030*/ 	.byte	0x02, 0x4c
        /*0032*/ 	.byte	0x01
	.zero		1


	//----- nvinfo : EIATTR_MERCURY_ISA_VERSION
	.align		4
        /*0034*/ 	.byte	0x03, 0x5f
        /*0036*/ 	.short	0x0000


	//----- nvinfo : EIATTR_COOP_GROUP_MASK_REGIDS
	.align		4
        /*0038*/ 	.byte	0x04, 0x29
        /*003a*/ 	.short	(.L_1350 - .L_1349)


	//   ....[0]....
.L_1349:
        /*003c*/ 	.word	0xffffffff


	//   ....[1]....
        /*0040*/ 	.word	0xffffffff


	//   ....[2]....
        /*0044*/ 	.word	0xffffffff


	//   ....[3]....
        /*0048*/ 	.word	0xffffffff


	//----- nvinfo : EIATTR_COOP_GROUP_INSTR_OFFSETS
	.align		4
.L_1350:
        /*004c*/ 	.byte	0x04, 0x28
        /*004e*/ 	.short	(.L_1352 - .L_1351)


	//   ....[0]....
.L_1351:
        /*0050*/ 	.word	0x00001c10


	//   ....[1]....
        /*0054*/ 	.word	0x00001c30


	//   ....[2]....
        /*0058*/ 	.word	0x00001ca0


	//   ....[3]....
        /*005c*/ 	.word	0x00001cc0


	//----- nvinfo : EIATTR_EXIT_INSTR_OFFSETS
	.align		4
.L_1352:
        /*0060*/ 	.byte	0x04, 0x1c
        /*0062*/ 	.short	(.L_1354 - .L_1353)


	//   ....[0]....
.L_1353:
        /*0064*/ 	.word	0x00004180


	//   ....[1]....
        /*0068*/ 	.word	0x000045f0


	//----- nvinfo : EIATTR_CRS_STACK_SIZE
	.align		4
.L_1354:
        /*006c*/ 	.byte	0x04, 0x1e
        /*006e*/ 	.short	(.L_1356 - .L_1355)
.L_1355:
        /*0070*/ 	.word	0x00000000
.L_1356:


//--------------------- .nv.info._ZN5flash32flash_fwd_splitkv_combine_kernelI23Flash_fwd_kernel_traitsILi32ELi64ELi128ELi4ELb0ELb0EN7cutlass6half_tE19Flash_kernel_traitsILi32ELi64ELi128ELi4ES3_EELi16ELi1ELb1EEEvNS_16Flash_fwd_paramsE --------------------------
	.section	.nv.info._ZN5flash32flash_fwd_splitkv_combine_kernelI23Flash_fwd_kernel_traitsILi32ELi64ELi128ELi4ELb0ELb0EN7cutlass6half_tE19Flash_kernel_traitsILi32ELi64ELi128ELi4ES3_EELi16ELi1ELb1EEEvNS_16Flash_fwd_paramsE,"",@"SHT_CUDA_INFO"
	.sectionflags	@""
	.align	4


	//----- nvinfo : EIATTR_CUDA_API_VERSION
	.align		4
        /*0000*/ 	.byte	0x04, 0x37
        /*0002*/ 	.short	(.L_1358 - .L_1357)
.L_1357:
        /*0004*/ 	.word	0x00000082


	//----- nvinfo : EIATTR_SW2861232_WAR
	.align		4
.L_1358:
        /*0008*/ 	.byte	0x01, 0x35
	.zero		2


	//----- nvinfo : EIATTR_PARAM_CBANK
	.align		4
        /*000c*/ 	.byte	0x04, 0x0a
        /*000e*/ 	.short	(.L_1360 - .L_1359)
	.align		4
.L_1359:
        /*0010*/ 	.word	index@(.nv.constant0._ZN5flash32flash_fwd_splitkv_combine_kernelI23Flash_fwd_kernel_traitsILi32ELi64ELi128ELi4ELb0ELb0EN7cutlass6half_tE19Flash_kernel_traitsILi32ELi64ELi128ELi4ES3_EELi16ELi1ELb1EEEvNS_16Flash_fwd_paramsE)
        /*0014*/ 	.short	0x0160
        /*0016*/ 	.short	0x01d0


	//----- nvinfo : EIATTR_CBANK_PARAM_SIZE
	.align		4
.L_1360:
        /*0018*/ 	.byte	0x03, 0x19
        /*001a*/ 	.short	0x01d0


	//----- nvinfo : EIATTR_KPARAM_INFO
	.align		4
        /*001c*/ 	.byte	0x04, 0x17
        /*001e*/ 	.short	(.L_1362 - .L_1361)
.L_1361:
        /*0020*/ 	.word	0x00000000
        /*0024*/ 	.short	0x0000
        /*0026*/ 	.short	0x0000
        /*0028*/ 	.byte	0x00, 0xf0, 0x41, 0x07


	//----- nvinfo : EIATTR_MAXREG_COUNT
	.align		4
.L_1362:
        /*002c*/ 	.byte	0x03, 0x1b
        /*002e*/ 	.short	0x00ff


	//----- nvinfo : EIATTR_NUM_BARRIERS
	.align		4
        /*0030*/ 	.byte	0x02, 0x4c
        /*0032*/ 	.byte	0x01
	.zero		1


	//----- nvinfo : EIATTR_MERCURY_ISA_VERSION
	.align		4
        /*0034*/ 	.byte	0x03, 0x5f
        /*0036*/ 	.short	0x0000


	//----- nvinfo : EIATTR_COOP_GROUP_MASK_REGIDS
	.align		4
        /*0038*/ 	.byte	0x04, 0x29
        /*003a*/ 	.short	(.L_1364 - .L_1363)


	//   ....[0]....
.L_1363:
        /*003c*/ 	.word	0xffffffff


	//   ....[1]....
        /*0040*/ 	.word	0xffffffff


	//----- nvinfo : EIATTR_COOP_GROUP_INSTR_OFFSETS
	.align		4
.L_1364:
        /*0044*/ 	.byte	0x04, 0x28
        /*0046*/ 	.short	(.L_1366 - .L_1365)


	//   ....[0]....
.L_1365:
        /*0048*/ 	.word	0x00001cd0


	//   ....[1]....
        /*004c*/ 	.word	0x00001d40


	//----- nvinfo : EIATTR_EXIT_INSTR_OFFSETS
	.align		4
.L_1366:
        /*0050*/ 	.byte	0x04, 0x1c
        /*0052*/ 	.short	(.L_1368 - .L_1367)


	//   ....[0]....
.L_1367:
        /*0054*/ 	.word	0x00004290


	//   ....[1]....
        /*0058*/ 	.word	0x000046f0


	//----- nvinfo : EIATTR_CRS_STACK_SIZE
	.align		4
.L_1368:
        /*005c*/ 	.byte	0x04, 0x1e
        /*005e*/ 	.short	(.L_1370 - .L_1369)
.L_1369:
        /*0060*/ 	.word	0x00000000
.L_1370:


//--------------------- .nv.info._ZN5flash24flash_fwd_splitkv_kernelI23Flash_fwd_kernel_traitsILi32ELi64ELi128ELi4ELb0ELb0EN7cutlass6half_tE19Flash_kernel_traitsILi32ELi64ELi128ELi4ES3_EELb1ELb0ELb0ELb0ELb0ELb0ELb0ELb0EEEvNS_16Flash_fwd_paramsE --------------------------
	.section	.nv.info._ZN5flash24flash_fwd_splitkv_kernelI23Flash_fwd_kernel_traitsILi32ELi64ELi128ELi4ELb0ELb0EN7cutlass6half_tE19Flash_kernel_traitsILi32ELi64ELi128ELi4ES3_EELb1ELb0ELb0ELb0ELb0ELb0ELb0ELb0EEEvNS_16Flash_fwd_paramsE,"",@"SHT_CUDA_INFO"
	.sectionflags	@""
	.align	4


	//----- nvinfo : EIATTR_CUDA_API_VERSION
	.align		4
        /*0000*/ 	.byte	0x04, 0x37
        /*0002*/ 	.short	(.L_1372 - .L_1371)
.L_1371:
        /*0004*/ 	.word	0x00000082


	//----- nvinfo : EIATTR_SW2861232_WAR
	.align		4
.L_1372:
        /*0008*/ 	.byte	0x01, 0x35
	.zero		2


	//----- nvinfo : EIATTR_PARAM_CBANK
	.align		4
        /*000c*/ 	.byte	0x04, 0x0a
        /*000e*/ 	.short	(.L_1374 - .L_1373)
	.align		4
.L_1373:
        /*0010*/ 	.word	index@(.nv.constant0._ZN5flash24flash_fwd_splitkv_kernelI23Flash_fwd_kernel_traitsILi32ELi64ELi128ELi4ELb0ELb0EN7cutlass6half_tE19Flash_kernel_traitsILi32ELi64ELi128ELi4ES3_EELb1ELb0ELb0ELb0ELb0ELb0ELb0ELb0EEEvNS_16Flash_fwd_paramsE)
        /*0014*/ 	.short	0x0160
        /*0016*/ 	.short	0x01d0


	//----- nvinfo : EIATTR_CBANK_PARAM_SIZE
	.align		4
.L_1374:
        /*0018*/ 	.byte	0x03, 0x19
        /*001a*/ 	.short	0x01d0


	//----- nvinfo : EIATTR_KPARAM_INFO
	.align		4
        /*001c*/ 	.byte	0x04, 0x17
        /*001e*/ 	.short	(.L_1376 - .L_1375)
.L_1375:
        /*0020*/ 	.word	0x00000000
        /*0024*/ 	.short	0x0000
        /*0026*/ 	.short	0x0000
        /*0028*/ 	.byte	0x00, 0xf0, 0x41, 0x07


	//----- nvinfo : EIATTR_MAXREG_COUNT
	.align		4
.L_1376:
        /*002c*/ 	.byte	0x03, 0x1b
        /*002e*/ 	.short	0x00ff


	//----- nvinfo : EIATTR_NUM_BARRIERS
	.align		4
        /*0030*/ 	.byte	0x02, 0x4c
        /*0032*/ 	.byte	0x01
	.zero		1


	//----- nvinfo : EIATTR_MERCURY_ISA_VERSION
	.align		4
        /*0034*/ 	.byte	0x03, 0x5f
        /*0036*/ 	.short	0x0000


	//----- nvinfo : EIATTR_COOP_GROUP_MASK_REGIDS
	.align		4
        /*0038*/ 	.byte	0x04, 0x29
        /*003a*/ 	.short	(.L_1378 - .L_1377)


	//   ....[0]....
.L_1377:
        /*003c*/ 	.word	0xffffffff


	//   ....[1]....
        /*0040*/ 	.word	0xffffffff


	//   ....[2]....
        /*0044*/ 	.word	0xffffffff


	//   ....[3]....
        /*0048*/ 	.word	0xffffffff


	//   ....[4]....
        /*004c*/ 	.word	0xffffffff


	//   ....[5]....
        /*0050*/ 	.word	0xffffffff


	//   ....[6]....
        /*0054*/ 	.word	0xffffffff


	//   ....[7]....
        /*0058*/ 	.word	0xffffffff


	//   ....[8]....
        /*005c*/ 	.word	0xffffffff


	//   ....[9]....
        /*0060*/ 	.word	0xffffffff


	//   ....[10]....
        /*0064*/ 	.word	0xffffffff


	//   ....[11]....
        /*0068*/ 	.word	0xffffffff


	//   ....[12]....
        /*006c*/ 	.word	0xffffffff


	//   ....[13]....
        /*0070*/ 	.word	0xffffffff


	//   ....[14]....
        /*0074*/ 	.word	0xffffffff


	//   ....[15]....
        /*0078*/ 	.word	0xffffffff


	//----- nvinfo : EIATTR_COOP_GROUP_INSTR_OFFSETS
	.align		4
.L_1378:
        /*007c*/ 	.byte	0x04, 0x28
        /*007e*/ 	.short	(.L_1380 - .L_1379)


	//   ....[0]....
.L_1379:
        /*0080*/ 	.word	0x00003cf0


	//   ....[1]....
        /*0084*/ 	.word	0x00003e60


	//   ....[2]....
        /*0088*/ 	.word	0x00003eb0


	//   ....[3]....
        /*008c*/ 	.word	0x00003f30


	//   ....[4]....
        /*0090*/ 	.word	0x00006fd0


	//   ....[5]....
        /*0094*/ 	.word	0x00006fe0


	//   ....[6]....
        /*0098*/ 	.word	0x00007010


	//   ....[7]....
        /*009c*/ 	.word	0x00007020


	//   ....[8]....
        /*00a0*/ 	.word	0x00009860


	//   ....[9]....
        /*00a4*/ 	.word	0x00009880


	//   ....[10]....
        /*00a8*/ 	.word	0x000098b0


	//   ....[11]....
        /*00ac*/ 	.word	0x000098c0


	//   ....[12]....
        /*00b0*/ 	.word	0x0000ac00


	//   ....[13]....
        /*00b4*/ 	.word	0x0000ac40


	//   ....[14]....
        /*00b8*/ 	.word	0x0000ac80


	//   ....[15]....
        /*00bc*/ 	.word	0x0000aca0


	//----- nvinfo : EIATTR_EXIT_INSTR_OFFSETS
	.align		4
.L_1380:
        /*00c0*/ 	.byte	0x04, 0x1c
        /*00c2*/ 	.short	(.L_1382 - .L_1381)


	//   ....[0]....
.L_1381:
        /*00c4*/ 	.word	0x000002d0


	//   ....[1]....
        /*00c8*/ 	.word	0x00000860


	//   ....[2]....
        /*00cc*/ 	.word	0x00000890


	//   ....[3]....
        /*00d0*/ 	.word	0x0000b680


	//   ....[4]....
        /*00d4*/ 	.word	0x0000b740


	//----- nvinfo : EIATTR_CTAIDZ_USED
	.align		4
.L_1382:
        /*00d8*/ 	.byte	0x01, 0x04
	.zero		2


	//----- nvinfo : EIATTR_CRS_STACK_SIZE
	.align		4
        /*00dc*/ 	.byte	0x04, 0x1e
        /*00de*/ 	.short	(.L_1384 - .L_1383)
.L_1383:
        /*00e0*/ 	.word	0x00000000
.L_1384:


//--------------------- .nv.info._ZN5flash24flash_fwd_splitkv_kernelI23Flash_fwd_kernel_traitsILi32ELi64ELi128ELi4ELb0ELb0EN7cutlass6half_tE19Flash_kernel_traitsILi32ELi64ELi128ELi4ES3_EELb1ELb0ELb0ELb0ELb0ELb1ELb0ELb0EEEvNS_16Flash_fwd_paramsE --------------------------
	.section	.nv.info._ZN5flash24flash_fwd_splitkv_kernelI23Flash_fwd_kernel_traitsILi32ELi64ELi128ELi4ELb0ELb0EN7cutlass6half_tE19Flash_kernel_traitsILi32ELi64ELi128ELi4ES3_EELb1ELb0ELb0ELb0ELb0ELb1ELb0ELb0EEEvNS_16Flash_fwd_paramsE,"",@"SHT_CUDA_INFO"
	.sectionflags	@""
	.align	4


	//----- nvinfo : EIATTR_CUDA_API_VERSION
	.align		4
        /*0000*/ 	.byte	0x04, 0x37
        /*0002*/ 	.short	(.L_1386 - .L_1385)
.L_1385:
        /*0004*/ 	.word	0x00000082


	//----- nvinfo : EIATTR_SW2861232_WAR
	.align		4
.L_1386:
        /*0008*/ 	.byte	0x01, 0x35
	.zero		2


	//----- nvinfo : EIATTR_PARAM_CBANK
	.align		4
        /*000c*/ 	.byte	0x04, 0x0a
        /*000e*/ 	.short	(.L_1388 - .L_1387)
	.align		4
.L_1387:
        /*0010*/ 	.word	index@(.nv.constant0._ZN5flash24flash_fwd_splitkv_kernelI23Flash_fwd_kernel_traitsILi32ELi64ELi128ELi4ELb0ELb0EN7cutlass6half_tE19Flash_kernel_traitsILi32ELi64ELi128ELi4ES3_EELb1ELb0ELb0ELb0ELb0ELb1ELb0ELb0EEEvNS_16Flash_fwd_paramsE)
        /*0014*/ 	.short	0x0160
        /*0016*/ 	.short	0x01d0


	//----- nvinfo : EIATTR_CBANK_PARAM_SIZE
	.align		4
.L_1388:
        /*0018*/ 	.byte	0x03, 0x19
        /*001a*/ 	.short	0x01d0


	//----- nvinfo : EIATTR_KPARAM_INFO
	.align		4
        /*001c*/ 	.byte	0x04, 0x17
        /*001e*/ 	.short	(.L_1390 - .L_1389)
.L_1389:
        /*0020*/ 	.word	0x00000000
        /*0024*/ 	.short	0x0000
        /*0026*/ 	.short	0x0000
        /*0028*/ 	.byte	0x00, 0xf0, 0x41, 0x07


	//----- nvinfo : EIATTR_MAXREG_COUNT
	.align		4
.L_1390:
        /*002c*/ 	.byte	0x03, 0x1b
        /*002e*/ 	.short	0x00ff


	//----- nvinfo : EIATTR_NUM_BARRIERS
	.align		4
        /*0030*/ 	.byte	0x02, 0x4c
        /*0032*/ 	.byte	0x01
	.zero		1


	//----- nvinfo : EIATTR_MERCURY_ISA_VERSION
	.align		4
        /*0034*/ 	.byte	0x03, 0x5f
        /*0036*/ 	.short	0x0000


	//----- nvinfo : EIATTR_COOP_GROUP_MASK_REGIDS
	.align		4
        /*0038*/ 	.byte	0x04, 0x29
        /*003a*/ 	.short	(.L_1392 - .L_1391)


	//   ....[0]....
.L_1391:
        /*003c*/ 	.word	0xffffffff


	//   ....[1]....
        /*0040*/ 	.word	0xffffffff


	//   ....[2]....
        /*0044*/ 	.word	0xffffffff


	//   ....[3]....
        /*0048*/ 	.word	0xffffffff


	//   ....[4]....
        /*004c*/ 	.word	0xffffffff


	//   ....[5]....
        /*0050*/ 	.word	0xffffffff


	//   ....[6]....
        /*0054*/ 	.word	0xffffffff


	//   ....[7]....
        /*0058*/ 	.word	0xffffffff


	//   ....[8]....
        /*005c*/ 	.word	0xffffffff


	//   ....[9]....
        /*0060*/ 	.word	0xffffffff


	//   ....[10]....
        /*0064*/ 	.word	0xffffffff


	//   ....[11]....
        /*0068*/ 	.word	0xffffffff


	//   ....[12]....
        /*006c*/ 	.word	0xffffffff


	//   ....[13]....
        /*0070*/ 	.word	0xffffffff


	//   ....[14]....
        /*0074*/ 	.word	0xffffffff


	//   ....[15]....
        /*0078*/ 	.word	0xffffffff


	//----- nvinfo : EIATTR_COOP_GROUP_INSTR_OFFSETS
	.align		4
.L_1392:
        /*007c*/ 	.byte	0x04, 0x28
        /*007e*/ 	.short	(.L_1394 - .L_1393)


	//   ....[0]....
.L_1393:
        /*0080*/ 	.word	0x00004620


	//   ....[1]....
        /*0084*/ 	.word	0x000047b0


	//   ....[2]....
        /*0088*/ 	.word	0x000047c0


	//   ....[3]....
        /*008c*/ 	.word	0x00004810


	//   ....[4]....
        /*0090*/ 	.word	0x00008100


	//   ....[5]....
        /*0094*/ 	.word	0x00008120


	//   ....[6]....
        /*0098*/ 	.word	0x00008130


	//   ....[7]....
        /*009c*/ 	.word	0x00008160


	//   ....[8]....
        /*00a0*/ 	.word	0x0000b1d0


	//   ....[9]....
        /*00a4*/ 	.word	0x0000b1e0


	//   ....[10]....
        /*00a8*/ 	.word	0x0000b210


	//   ....[11]....
        /*00ac*/ 	.word	0x0000b220


	//   ....[12]....
        /*00b0*/ 	.word	0x0000c560


	//   ....[13]....
        /*00b4*/ 	.word	0x0000c5a0


	//   ....[14]....
        /*00b8*/ 	.word	0x0000c5f0


	//   ....[15]....
        /*00bc*/ 	.word	0x0000c610


	//----- nvinfo : EIATTR_EXIT_INSTR_OFFSETS
	.align		4
.L_1394:
        /*00c0*/ 	.byte	0x04, 0x1c
        /*00c2*/ 	.short	(.L_1396 - .L_1395)


	//   ....[0]....
.L_1395:
        /*00c4*/ 	.word	0x000002d0


	//   ....[1]....
        /*00c8*/ 	.word	0x00000880


	//   ....[2]....
        /*00cc*/ 	.word	0x000008b0


	//   ....[3]....
        /*00d0*/ 	.word	0x0000cfe0


	//   ....[4]....
        /*00d4*/ 	.word	0x0000d0a0


	//----- nvinfo : EIATTR_CTAIDZ_USED
	.align		4
.L_1396:
        /*00d8*/ 	.byte	0x01, 0x04
	.zero		2


	//----- nvinfo : EIATTR_CRS_STACK_SIZE
	.align		4
        /*00dc*/ 	.byte	0x04, 0x1e
        /*00de*/ 	.short	(.L_1398 - .L_1397)
.L_1397:
        /*00e0*/ 	.word	0x00000000
.L_1398:


//--------------------- .nv.info._ZN5flash24flash_fwd_splitkv_kernelI23Flash_fwd_kernel_traitsILi32ELi64ELi128ELi4ELb0ELb0EN7cutlass6half_tE19Flash_kernel_traitsILi32ELi64ELi128ELi4ES3_EELb1ELb0ELb0ELb0ELb0ELb0ELb0ELb1EEEvNS_16Flash_fwd_paramsE --------------------------
	.section	.nv.info._ZN5flash24flash_fwd_splitkv_kernelI23Flash_fwd_kernel_traitsILi32ELi64ELi128ELi4ELb0ELb0EN7cutlass6half_tE19Flash_kernel_traitsILi32ELi64ELi128ELi4ES3_EELb1ELb0ELb0ELb0ELb0ELb0ELb0ELb1EEEvNS_16Flash_fwd_paramsE,"",@"SHT_CUDA_INFO"
	.sectionflags	@""
	.align	4


	//----- nvinfo : EIATTR_CUDA_API_VERSION
	.align		4
        /*0000*/ 	.byte	0x04, 0x37
        /*0002*/ 	.short	(.L_1400 - .L_1399)
.L_1399:
        /*0004*/ 	.word	0x00000082


	//----- nvinfo : EIATTR_SW2861232_WAR
	.align		4
.L_1400:
        /*0008*/ 	.byte	0x01, 0x35
	.zero		2


	//----- nvinfo : EIATTR_PARAM_CBANK
	.align		4
        /*000c*/ 	.byte	0x04, 0x0a
        /*000e*/ 	.short	(.L_1402 - .L_1401)
	.align		4
.L_1401:
        /*0010*/ 	.word	index@(.nv.constant0._ZN5flash24flash_fwd_splitkv_kernelI23Flash_fwd_kernel_traitsILi32ELi64ELi128ELi4ELb0ELb0EN7cutlass6half_tE19Flash_kernel_traitsILi32ELi64ELi128ELi4ES3_EELb1ELb0ELb0ELb0ELb0ELb0ELb0ELb1EEEvNS_16Flash_fwd_paramsE)
        /*0014*/ 	.short	0x0160
        /*0016*/ 	.short	0x01d0


	//----- nvinfo : EIATTR_CBANK_PARAM_SIZE
	.align		4
.L_1402:
        /*0018*/ 	.byte	0x03, 0x19
        /*001a*/ 	.short	0x01d0


	//----- nvinfo : EIATTR_KPARAM_INFO
	.align		4
        /*001c*/ 	.byte	0x04, 0x17
        /*001e*/ 	.short	(.L_1404 - .L_1403)
.L_1403:
        /*0020*/ 	.word	0x00000000
        /*0024*/ 	.short	0x0000
        /*0026*/ 	.short	0x0000
        /*0028*/ 	.byte	0x00, 0xf0, 0x41, 0x07


	//----- nvinfo : EIATTR_MAXREG_COUNT
	.align		4
.L_1404:
        /*002c*/ 	.byte	0x03, 0x1b
        /*002e*/ 	.short	0x00ff


	//----- nvinfo : EIATTR_NUM_BARRIERS
	.align		4
        /*0030*/ 	.byte	0x02, 0x4c
        /*0032*/ 	.byte	0x01
	.zero		1


	//----- nvinfo : EIATTR_MERCURY_ISA_VERSION
	.align		4
        /*0034*/ 	.byte	0x03, 0x5f
        /*0036*/ 	.short	0x0000


	//----- nvinfo : EIATTR_COOP_GROUP_MASK_REGIDS
	.align		4
        /*0038*/ 	.byte	0x04, 0x29
        /*003a*/ 	.short	(.L_1406 - .L_1405)


	//   ....[0]....
.L_1405:
        /*003c*/ 	.word	0xffffffff


	//   ....[1]....
        /*0040*/ 	.word	0xffffffff


	//   ....[2]....
        /*0044*/ 	.word	0xffffffff


	//   ....[3]....
        /*0048*/ 	.word	0xffffffff


	//   ....[4]....
        /*004c*/ 	.word	0xffffffff


	//   ....[5]....
        /*0050*/ 	.word	0xffffffff


	//   ....[6]....
        /*0054*/ 	.word	0xffffffff


	//   ....[7]....
        /*0058*/ 	.word	0xffffffff


	//   ....[8]....
        /*005c*/ 	.word	0xffffffff


	//   ....[9]....
        /*0060*/ 	.word	0xffffffff


	//   ....[10]....
        /*0064*/ 	.word	0xffffffff


	//   ....[11]....
        /*0068*/ 	.word	0xffffffff


	//   ....[12]....
        /*006c*/ 	.word	0xffffffff


	//   ....[13]....
        /*0070*/ 	.word	0xffffffff


	//   ....[14]....
        /*0074*/ 	.word	0xffffffff


	//   ....[15]....
        /*0078*/ 	.word	0xffffffff


	//----- nvinfo : EIATTR_COOP_GROUP_INSTR_OFFSETS
	.align		4
.L_1406:
        /*007c*/ 	.byte	0x04, 0x28
        /*007e*/ 	.short	(.L_1408 - .L_1407)


	//   ....[0]....
.L_1407:
        /*0080*/ 	.word	0x000092f0


	//   ....[1]....
        /*0084*/ 	.word	0x00009320


	//   ....[2]....
        /*0088*/ 	.word	0x00009840


	//   ....[3]....
        /*008c*/ 	.word	0x000098a0


	//   ....[4]....
        /*0090*/ 	.word	0x0000c440


	//   ....[5]....
        /*0094*/ 	.word	0x0000c470


	//   ....[6]....
        /*0098*/ 	.word	0x0000c940


	//   ....[7]....
        /*009c*/ 	.word	0x0000c9a0


	//   ....[8]....
        /*00a0*/ 	.word	0x0000eef0


	//   ....[9]....
        /*00a4*/ 	.word	0x0000ef00


	//   ....[10]....
        /*00a8*/ 	.word	0x0000ef30


	//   ....[11]....
        /*00ac*/ 	.word	0x0000ef40


	//   ....[12]....
        /*00b0*/ 	.word	0x00010290


	//   ....[13]....
        /*00b4*/ 	.word	0x000102d0


	//   ....[14]....
        /*00b8*/ 	.word	0x00010380


	//   ....[15]....
        /*00bc*/ 	.word	0x000103a0


	//----- nvinfo : EIATTR_EXIT_INSTR_OFFSETS
	.align		4
.L_1408:
        /*00c0*/ 	.byte	0x04, 0x1c
        /*00c2*/ 	.short	(.L_1410 - .L_1409)


	//   ....[0]....
.L_1409:
        /*00c4*/ 	.word	0x00000320


	//   ....[1]....
        /*00c8*/ 	.word	0x000008a0


	//   ....[2]....
        /*00cc*/ 	.word	0x000008d0


	//   ....[3]....
        /*00d0*/ 	.word	0x00010cf0


	//   ....[4]....
        /*00d4*/ 	.word	0x00010db0


	//----- nvinfo : EIATTR_CTAIDZ_USED
	.align		4
.L_1410:
        /*00d8*/ 	.byte	0x01, 0x04
	.zero		2


	//----- nvinfo : EIATTR_CRS_STACK_SIZE
	.align		4
        /*00dc*/ 	.byte	0x04, 0x1e
        /*00de*/ 	.short	(.L_1412 - .L_1411)
.L_1411:
        /*00e0*/ 	.word	0x00000000
.L_1412:


//--------------------- .nv.info._ZN5flash24flash_fwd_splitkv_kernelI23Flash_fwd_kernel_traitsILi32ELi64ELi128ELi4ELb0ELb0EN7cutlass6half_tE19Flash_kernel_traitsILi32ELi64ELi128ELi4ES3_EELb1ELb0ELb0ELb0ELb0ELb1ELb0ELb1EEEvNS_16Flash_fwd_paramsE --------------------------
	.section	.nv.info._ZN5flash24flash_fwd_splitkv_kernelI23Flash_fwd_kernel_traitsILi32ELi64ELi128ELi4ELb0ELb0EN7cutlass6half_tE19Flash_kernel_traitsILi32ELi64ELi128ELi4ES3_EELb1ELb0ELb0ELb0ELb0ELb1ELb0ELb1EEEvNS_16Flash_fwd_paramsE,"",@"SHT_CUDA_INFO"
	.sectionflags	@""
	.align	4


	//----- nvinfo : EIATTR_CUDA_API_VERSION
	.align		4
        /*0000*/ 	.byte	0x04, 0x37
        /*0002*/ 	.short	(.L_1414 - .L_1413)
.L_1413:
        /*0004*/ 	.word	0x00000082


	//----- nvinfo : EIATTR_SW2861232_WAR
	.align		4
.L_1414:
        /*0008*/ 	.byte	0x01, 0x35
	.zero		2


	//----- nvinfo : EIATTR_PARAM_CBANK
	.align		4
        /*000c*/ 	.byte	0x04, 0x0a
        /*000e*/ 	.short	(.L_1416 - .L_1415)
	.align		4
.L_1415:
        /*0010*/ 	.word	index@(.nv.constant0._ZN5flash24flash_fwd_splitkv_kernelI23Flash_fwd_kernel_traitsILi32ELi64ELi128ELi4ELb0ELb0EN7cutlass6half_tE19Flash_kernel_traitsILi32ELi64ELi128ELi4ES3_EELb1ELb0ELb0ELb0ELb0ELb1ELb0ELb1EEEvNS_16Flash_fwd_paramsE)
        /*0014*/ 	.short	0x0160
        /*0016*/ 	.short	0x01d0


	//----- nvinfo : EIATTR_CBANK_PARAM_SIZE
	.align		4
.L_1416:
        /*0018*/ 	.byte	0x03, 0x19
        /*001a*/ 	.short	0x01d0


	//----- nvinfo : EIATTR_KPARAM_INFO
	.align		4
        /*001c*/ 	.byte	0x04, 0x17
        /*001e*/ 	.short	(.L_1418 - .L_1417)
.L_1417:
        /*0020*/ 	.word	0x00000000
        /*0024*/ 	.short	0x0000
        /*0026*/ 	.short	0x0000
        /*0028*/ 	.byte	0x00, 0xf0, 0x41, 0x07


	//----- nvinfo : EIATTR_MAXREG_COUNT
	.align		4
.L_1418:
        /*002c*/ 	.byte	0x03, 0x1b
        /*002e*/ 	.short	0x00ff


	//----- nvinfo : EIATTR_NUM_BARRIERS
	.align		4
        /*0030*/ 	.byte	0x02, 0x4c
        /*0032*/ 	.byte	0x01
	.zero		1


	//----- nvinfo : EIATTR_MERCURY_ISA_VERSION
	.align		4
        /*0034*/ 	.byte	0x03, 0x5f
        /*0036*/ 	.short	0x0000


	//----- nvinfo : EIATTR_COOP_GROUP_MASK_REGIDS
	.align		4
        /*0038*/ 	.byte	0x04, 0x29
        /*003a*/ 	.short	(.L_1420 - .L_1419)


	//   ....[0]....
.L_1419:
        /*003c*/ 	.word	0xffffffff


	//   ....[1]....
        /*0040*/ 	.word	0xffffffff


	//   ....[2]....
        /*0044*/ 	.word	0xffffffff


	//   ....[3]....
        /*0048*/ 	.word	0xffffffff


	//   ....[4]....
        /*004c*/ 	.word	0xffffffff


	//   ....[5]....
        /*0050*/ 	.word	0xffffffff


	//   ....[6]....
        /*0054*/ 	.word	0xffffffff


	//   ....[7]....
        /*0058*/ 	.word	0xffffffff


	//   ....[8]....
        /*005c*/ 	.word	0xffffffff


	//   ....[9]....
        /*0060*/ 	.word	0xffffffff


	//   ....[10]....
        /*0064*/ 	.word	0xffffffff


	//   ....[11]....
        /*0068*/ 	.word	0xffffffff


	//   ....[12]....
        /*006c*/ 	.word	0xffffffff


	//   ....[13]....
        /*0070*/ 	.word	0xffffffff


	//   ....[14]....
        /*0074*/ 	.word	0xffffffff


	//   ....[15]....
        /*0078*/ 	.word	0xffffffff


	//----- nvinfo : EIATTR_COOP_GROUP_INSTR_OFFSETS
	.align		4
.L_1420:
        /*007c*/ 	.byte	0x04, 0x28
        /*007e*/ 	.short	(.L_1422 - .L_1421)


	//   ....[0]....
.L_1421:
        /*0080*/ 	.word	0x000094d0


	//   ....[1]....
        /*0084*/ 	.word	0x00009560


	//   ....[2]....
        /*0088*/ 	.word	0x00009910


	//   ....[3]....
        /*008c*/ 	.word	0x000099f0


	//   ....[4]....
        /*0090*/ 	.word	0x0000cfe0


	//   ....[5]....
        /*0094*/ 	.word	0x0000d010


	//   ....[6]....
        /*0098*/ 	.word	0x0000d020


	//   ....[7]....
        /*009c*/ 	.word	0x0000d080


	//   ....[8]....
        /*00a0*/ 	.word	0x00010120


	//   ....[9]....
        /*00a4*/ 	.word	0x00010140


	//   ....[10]....
        /*00a8*/ 	.word	0x00010170


	//   ....[11]....
        /*00ac*/ 	.word	0x00010180


	//   ....[12]....
        /*00b0*/ 	.word	0x00011480


	//   ....[13]....
        /*00b4*/ 	.word	0x000114c0


	//   ....[14]....
        /*00b8*/ 	.word	0x00011510


	//   ....[15]....
        /*00bc*/ 	.word	0x00011530


	//----- nvinfo : EIATTR_EXIT_INSTR_OFFSETS
	.align		4
.L_1422:
        /*00c0*/ 	.byte	0x04, 0x1c
        /*00c2*/ 	.short	(.L_1424 - .L_1423)


	//   ....[0]....
.L_1423:
        /*00c4*/ 	.word	0x00000310


	//   ....[1]....
        /*00c8*/ 	.word	0x00000880


	//   ....[2]....
        /*00cc*/ 	.word	0x000008b0


	//   ....[3]....
        /*00d0*/ 	.word	0x00011ed0


	//   ....[4]....
        /*00d4*/ 	.word	0x00011f90


	//----- nvinfo : EIATTR_CTAIDZ_USED
	.align		4
.L_1424:
        /*00d8*/ 	.byte	0x01, 0x04
	.zero		2


	//----- nvinfo : EIATTR_CRS_STACK_SIZE
	.align		4
        /*00dc*/ 	.byte	0x04, 0x1e
        /*00de*/ 	.short	(.L_1426 - .L_1425)
.L_1425:
        /*00e0*/ 	.word	0x00000000
.L_1426:


//--------------------- .nv.info._ZN5flash24flash_fwd_splitkv_kernelI23Flash_fwd_kernel_traitsILi32ELi64ELi128ELi4ELb0ELb0EN7cutlass6half_tE19Flash_kernel_traitsILi32ELi64ELi128ELi4ES3_EELb1ELb0ELb0ELb0ELb0ELb0ELb1ELb0EEEvNS_16Flash_fwd_paramsE --------------------------
	.section	.nv.info._ZN5flash24flash_fwd_splitkv_kernelI23Flash_fwd_kernel_traitsILi32ELi64ELi128ELi4ELb0ELb0EN7cutlass6half_tE19Flash_kernel_traitsILi32ELi64ELi128ELi4ES3_EELb1ELb0ELb0ELb0ELb0ELb0ELb1ELb0EEEvNS_16Flash_fwd_paramsE,"",@"SHT_CUDA_INFO"
	.sectionflags	@""
	.align	4


	//----- nvinfo : EIATTR_CUDA_API_VERSION
	.align		4
        /*0000*/ 	.byte	0x04, 0x37
        /*0002*/ 	.short	(.L_1428 - .L_1427)
.L_1427:
        /*0004*/ 	.word	0x00000082


	//----- nvinfo : EIATTR_SW2861232_WAR
	.align		4
.L_1428:
        /*0008*/ 	.byte	0x01, 0x35
	.zero		2


	//----- nvinfo : EIATTR_PARAM_CBANK
	.align		4
        /*000c*/ 	.byte	0x04, 0x0a
        /*000e*/ 	.short	(.L_1430 - .L_1429)
	.align		4
.L_1429:
        /*0010*/ 	.word	index@(.nv.constant0._ZN5flash24flash_fwd_splitkv_kernelI23Flash_fwd_kernel_traitsILi32ELi64ELi128ELi4ELb0ELb0EN7cutlass6half_tE19Flash_kernel_traitsILi32ELi64ELi128ELi4ES3_EELb1ELb0ELb0ELb0ELb0ELb0ELb1ELb0EEEvNS_16Flash_fwd_paramsE)
        /*0014*/ 	.short	0x0160
        /*0016*/ 	.short	0x01d0


	//----- nvinfo : EIATTR_CBANK_PARAM_SIZE
	.align		4
.L_1430:
        /*0018*/ 	.byte	0x03, 0x19
        /*001a*/ 	.short	0x01d0


	//----- nvinfo : EIATTR_KPARAM_INFO
	.align		4
        /*001c*/ 	.byte	0x04, 0x17
        /*001e*/ 	.short	(.L_1432 - .L_1431)
.L_1431:
        /*0020*/ 	.word	0x00000000
        /*0024*/ 	.short	0x0000
        /*0026*/ 	.short	0x0000
        /*0028*/ 	.byte	0x00, 0xf0, 0x41, 0x07


	//----- nvinfo : EIATTR_MAXREG_COUNT
	.align		4
.L_1432:
        /*002c*/ 	.byte	0x03, 0x1b
        /*002e*/ 	.short	0x00ff


	//----- nvinfo : EIATTR_NUM_BARRIERS
	.align		4
        /*0030*/ 	.byte	0x02, 0x4c
        /*0032*/ 	.byte	0x01
	.zero		1


	//----- nvinfo : EIATTR_MERCURY_ISA_VERSION
	.align		4
        /*0034*/ 	.byte	0x03, 0x5f
        /*0036*/ 	.short	0x0000


	//----- nvinfo : EIATTR_COOP_GROUP_MASK_REGIDS
	.align		4
        /*0038*/ 	.byte	0x04, 0x29
        /*003a*/ 	.short	(.L_1434 - .L_1433)


	//   ....[0]....
.L_1433:
        /*003c*/ 	.word	0xffffffff


	//   ....[1]....
        /*0040*/ 	.word	0xffffffff


	//   ....[2]....
        /*0044*/ 	.word	0xffffffff


	//   ....[3]....
        /*0048*/ 	.word	0xffffffff


	//   ....[4]....
        /*004c*/ 	.word	0xffffffff


	//   ....[5]....
        /*0050*/ 	.word	0xffffffff


	//   ....[6]....
        /*0054*/ 	.word	0xffffffff


	//   ....[7]....
        /*0058*/ 	.word	0xffffffff


	//   ....[8]....
        /*005c*/ 	.word	0xffffffff


	//   ....[9]....
        /*0060*/ 	.word	0xffffffff


	//   ....[10]....
        /*0064*/ 	.word	0xffffffff


	//   ....[11]....
        /*0068*/ 	.word	0xffffffff


	//   ....[12]....
        /*006c*/ 	.word	0xffffffff


	//   ....[13]....
        /*0070*/ 	.word	0xffffffff


	//   ....[14]....
        /*0074*/ 	.word	0xffffffff


	//   ....[15]....
        /*0078*/ 	.word	0xffffffff


	//----- nvinfo : EIATTR_COOP_GROUP_INSTR_OFFSETS
	.align		4
.L_1434:
        /*007c*/ 	.byte	0x04, 0x28
        /*007e*/ 	.short	(.L_1436 - .L_1435)


	//   ....[0]....
.L_1435:
        /*0080*/ 	.word	0x00003ff0


	//   ....[1]....
        /*0084*/ 	.word	0x00004020


	//   ....[2]....
        /*0088*/ 	.word	0x00004550


	//   ....[3]....
        /*008c*/ 	.word	0x000045b0


	//   ....[4]....
        /*0090*/ 	.word	0x00007170


	//   ....[5]....
        /*0094*/ 	.word	0x000071a0


	//   ....[6]....
        /*0098*/ 	.word	0x000076d0


	//   ....[7]....
        /*009c*/ 	.word	0x00007750


	//   ....[8]....
        /*00a0*/ 	.word	0x00009c50


	//   ....[9]....
        /*00a4*/ 	.word	0x00009c60


	//   ....[10]....
        /*00a8*/ 	.word	0x00009c90


	//   ....[11]....
        /*00ac*/ 	.word	0x00009ca0


	//   ....[12]....
        /*00b0*/ 	.word	0x0000afd0


	//   ....[13]....
        /*00b4*/ 	.word	0x0000b010


	//   ....[14]....
        /*00b8*/ 	.word	0x0000b0b0


	//   ....[15]....
        /*00bc*/ 	.word	0x0000b0d0


	//----- nvinfo : EIATTR_EXIT_INSTR_OFFSETS
	.align		4
.L_1436:
        /*00c0*/ 	.byte	0x04, 0x1c
        /*00c2*/ 	.short	(.L_1438 - .L_1437)


	//   ....[0]....
.L_1437:
        /*00c4*/ 	.word	0x00000410


	//   ....[1]....
        /*00c8*/ 	.word	0x00000a10


	//   ....[2]....
        /*00cc*/ 	.word	0x00000a40


	//   ....[3]....
        /*00d0*/ 	.word	0x0000b900


	//   ....[4]....
        /*00d4*/ 	.word	0x0000b920


	//----- nvinfo : EIATTR_CTAIDZ_USED
	.align		4
.L_1438:
        /*00d8*/ 	.byte	0x01, 0x04
	.zero		2


	//----- nvinfo : EIATTR_CRS_STACK_SIZE
	.align		4
        /*00dc*/ 	.byte	0x04, 0x1e
        /*00de*/ 	.short	(.L_1440 - .L_1439)
.L_1439:
        /*00e0*/ 	.word	0x00000000
.L_1440:


//--------------------- .nv.info._ZN5flash24flash_fwd_splitkv_kernelI23Flash_fwd_kernel_traitsILi32ELi64ELi128ELi4ELb0ELb0EN7cutlass6half_tE19Flash_kernel_traitsILi32ELi64ELi128ELi4ES3_EELb1ELb0ELb0ELb0ELb0ELb1ELb1ELb0EEEvNS_16Flash_fwd_paramsE --------------------------
	.section	.nv.info._ZN5flash24flash_fwd_splitkv_kernelI23Flash_fwd_kernel_traitsILi32ELi64ELi128ELi4ELb0ELb0EN7cutlass6half_tE19Flash_kernel_traitsILi32ELi64ELi128ELi4ES3_EELb1ELb0ELb0ELb0ELb0ELb1ELb1ELb0EEEvNS_16Flash_fwd_paramsE,"",@"SHT_CUDA_INFO"
	.sectionflags	@""
	.align	4


	//----- nvinfo : EIATTR_CUDA_API_VERSION
	.align		4
        /*0000*/ 	.byte	0x04, 0x37
        /*0002*/ 	.short	(.L_1442 - .L_1441)
.L_1441:
        /*0004*/ 	.word	0x00000082


	//----- nvinfo : EIATTR_SW2861232_WAR
	.align		4
.L_1442:
        /*0008*/ 	.byte	0x01, 0x35
	.zero		2


	//----- nvinfo : EIATTR_PARAM_CBANK
	.align		4
        /*000c*/ 	.byte	0x04, 0x0a
        /*000e*/ 	.short	(.L_1444 - .L_1443)
	.align		4
.L_1443:
        /*0010*/ 	.word	index@(.nv.constant0._ZN5flash24flash_fwd_splitkv_kernelI23Flash_fwd_kernel_traitsILi32ELi64ELi128ELi4ELb0ELb0EN7cutlass6half_tE19Flash_kernel_traitsILi32ELi64ELi128ELi4ES3_EELb1ELb0ELb0ELb0ELb0ELb1ELb1ELb0EEEvNS_16Flash_fwd_paramsE)
        /*0014*/ 	.short	0x0160
        /*0016*/ 	.short	0x01d0


	//----- nvinfo : EIATTR_CBANK_PARAM_SIZE
	.align		4
.L_1444:
        /*0018*/ 	.byte	0x03, 0x19
        /*001a*/ 	.short	0x01d0


	//----- nvinfo : EIATTR_KPARAM_INFO
	.align		4
        /*001c*/ 	.byte	0x04, 0x17
        /*001e*/ 	.short	(.L_1446 - .L_1445)
.L_1445:
        /*0020*/ 	.word	0x00000000
        /*0024*/ 	.short	0x0000
        /*0026*/ 	.short	0x0000
        /*0028*/ 	.byte	0x00, 0xf0, 0x41, 0x07


	//----- nvinfo : EIATTR_MAXREG_COUNT
	.align		4
.L_1446:
        /*002c*/ 	.byte	0x03, 0x1b
        /*002e*/ 	.short	0x00ff


	//----- nvinfo : EIATTR_NUM_BARRIERS
	.align		4
        /*0030*/ 	.byte	0x02, 0x4c
        /*0032*/ 	.byte	0x01
	.zero		1


	//----- nvinfo : EIATTR_MERCURY_ISA_VERSION
	.align		4
        /*0034*/ 	.byte	0x03, 0x5f
        /*0036*/ 	.short	0x0000


	//----- nvinfo : EIATTR_COOP_GROUP_MASK_REGIDS
	.align		4
        /*0038*/ 	.byte	0x04, 0x29
        /*003a*/ 	.short	(.L_1448 - .L_1447)


	//   ....[0]....
.L_1447:
        /*003c*/ 	.word	0xffffffff


	//   ....[1]....
        /*0040*/ 	.word	0xffffffff


	//   ....[2]....
        /*0044*/ 	.word	0xffffffff


	//   ....[3]....
        /*0048*/ 	.word	0xffffffff


	//   ....[4]....
        /*004c*/ 	.word	0xffffffff


	//   ....[5]....
        /*0050*/ 	.word	0xffffffff


	//   ....[6]....
        /*0054*/ 	.word	0xffffffff


	//   ....[7]....
        /*0058*/ 	.word	0xffffffff


	//   ....[8]....
        /*005c*/ 	.word	0xffffffff


	//   ....[9]....
        /*0060*/ 	.word	0xffffffff


	//   ....[10]....
        /*0064*/ 	.word	0xffffffff


	//   ....[11]....
        /*0068*/ 	.word	0xffffffff


	//   ....[12]....
        /*006c*/ 	.word	0xffffffff


	//   ....[13]....
        /*0070*/ 	.word	0xffffffff


	//   ....[14]....
        /*0074*/ 	.word	0xffffffff


	//   ....[15]....
        /*0078*/ 	.word	0xffffffff


	//----- nvinfo : EIATTR_COOP_GROUP_INSTR_OFFSETS
	.align		4
.L_1448:
        /*007c*/ 	.byte	0x04, 0x28
        /*007e*/ 	.short	(.L_1450 - .L_1449)


	//   ....[0]....
.L_1449:
        /*0080*/ 	.word	0x00004910


	//   ....[1]....
        /*0084*/ 	.word	0x00004950


	//   ....[2]....
        /*0088*/ 	.word	0x00004960


	//   ....[3]....
        /*008c*/ 	.word	0x000049c0


	//   ....[4]....
        /*0090*/ 	.word	0x000080b0


	//   ....[5]....
        /*0094*/ 	.word	0x00008140


	//   ....[6]....
        /*0098*/ 	.word	0x00008580


	//   ....[7]....
        /*009c*/ 	.word	0x000085d0


	//   ....[8]....
        /*00a0*/ 	.word	0x0000b3c0


	//   ....[9]....
        /*00a4*/ 	.word	0x0000b3d0


	//   ....[10]....
        /*00a8*/ 	.word	0x0000b410


	//   ....[11]....
        /*00ac*/ 	.word	0x0000b420


	//   ....[12]....
        /*00b0*/ 	.word	0x0000c700


	//   ....[13]....
        /*00b4*/ 	.word	0x0000c740


	//   ....[14]....
        /*00b8*/ 	.word	0x0000c7b0


	//   ....[15]....
        /*00bc*/ 	.word	0x0000c7d0


	//----- nvinfo : EIATTR_EXIT_INSTR_OFFSETS
	.align		4
.L_1450:
        /*00c0*/ 	.byte	0x04, 0x1c
        /*00c2*/ 	.short	(.L_1452 - .L_1451)


	//   ....[0]....
.L_1451:
        /*00c4*/ 	.word	0x00000410


	//   ....[1]....
        /*00c8*/ 	.word	0x00000a00


	//   ....[2]....
        /*00cc*/ 	.word	0x00000a30


	//   ....[3]....
        /*00d0*/ 	.word	0x0000d030


	//   ....[4]....
        /*00d4*/ 	.word	0x0000d050


	//----- nvinfo : EIATTR_CTAIDZ_USED
	.align		4
.L_1452:
        /*00d8*/ 	.byte	0x01, 0x04
	.zero		2


	//----- nvinfo : EIATTR_CRS_STACK_SIZE
	.align		4
        /*00dc*/ 	.byte	0x04, 0x1e
        /*00de*/ 	.short	(.L_1454 - .L_1453)
.L_1453:
        /*00e0*/ 	.word	0x00000000
.L_1454:


//--------------------- .nv.info._ZN5flash24flash_fwd_splitkv_kernelI23Flash_fwd_kernel_traitsILi32ELi64ELi128ELi4ELb0ELb0EN7cutlass6half_tE19Flash_kernel_traitsILi32ELi64ELi128ELi4ES3_EELb1ELb0ELb0ELb0ELb0ELb0ELb1ELb1EEEvNS_16Flash_fwd_paramsE --------------------------
	.section	.nv.info._ZN5flash24flash_fwd_splitkv_kernelI23Flash_fwd_kernel_traitsILi32ELi64ELi128ELi4ELb0ELb0EN7cutlass6half_tE19Flash_kernel_traitsILi32ELi64ELi128ELi4ES3_EELb1ELb0ELb0ELb0ELb0ELb0ELb1ELb1EEEvNS_16Flash_fwd_paramsE,"",@"SHT_CUDA_INFO"
	.sectionflags	@""
	.align	4


	//----- nvinfo : EIATTR_CUDA_API_VERSION
	.align		4
        /*0000*/ 	.byte	0x04, 0x37
        /*0002*/ 	.short	(.L_1456 - .L_1455)
.L_1455:
        /*0004*/ 	.word	0x00000082


	//----- nvinfo : EIATTR_SW2861232_WAR
	.align		4
.L_1456:
        /*0008*/ 	.byte	0x01, 0x35
	.zero		2


	//----- nvinfo : EIATTR_PARAM_CBANK
	.align		4
        /*000c*/ 	.byte	0x04, 0x0a
        /*000e*/ 	.short	(.L_1458 - .L_1457)
	.align		4
.L_1457:
        /*0010*/ 	.word	index@(.nv.constant0._ZN5flash24flash_fwd_splitkv_kernelI23Flash_fwd_kernel_traitsILi32ELi64ELi128ELi4ELb0ELb0EN7cutlass6half_tE19Flash_kernel_traitsILi32ELi64ELi128ELi4ES3_EELb1ELb0ELb0ELb0ELb0ELb0ELb1ELb1EEEvNS_16Flash_fwd_paramsE)
        /*0014*/ 	.short	0x0160
        /*0016*/ 	.short	0x01d0


	//----- nvinfo : EIATTR_CBANK_PARAM_SIZE
	.align		4
.L_1458:
        /*0018*/ 	.byte	0x03, 0x19
        /*001a*/ 	.short	0x01d0


	//----- nvinfo : EIATTR_KPARAM_INFO
	.align		4
        /*001c*/ 	.byte	0x04, 0x17
        /*001e*/ 	.short	(.L_1460 - .L_1459)
.L_1459:
        /*0020*/ 	.word	0x00000000
        /*0024*/ 	.short	0x0000
        /*0026*/ 	.short	0x0000
        /*0028*/ 	.byte	0x00, 0xf0, 0x41, 0x07


	//----- nvinfo : EIATTR_MAXREG_COUNT
	.align		4
.L_1460:
        /*002c*/ 	.byte	0x03, 0x1b
        /*002e*/ 	.short	0x00ff


	//----- nvinfo : EIATTR_NUM_BARRIERS
	.align		4
        /*0030*/ 	.byte	0x02, 0x4c
        /*0032*/ 	.byte	0x01
	.zero		1


	//----- nvinfo : EIATTR_MERCURY_ISA_VERSION
	.align		4
        /*0034*/ 	.byte	0x03, 0x5f
        /*0036*/ 	.short	0x0000


	//----- nvinfo : EIATTR_COOP_GROUP_MASK_REGIDS
	.align		4
        /*0038*/ 	.byte	0x04, 0x29
        /*003a*/ 	.short	(.L_1462 - .L_1461)


	//   ....[0]....
.L_1461:
        /*003c*/ 	.word	0xffffffff


	//   ....[1]....
        /*0040*/ 	.word	0xffffffff


	//   ....[2]....
        /*0044*/ 	.word	0xffffffff


	//   ....[3]....
        /*0048*/ 	.word	0xffffffff


	//   ....[4]....
        /*004c*/ 	.word	0xffffffff


	//   ....[5]....
        /*0050*/ 	.word	0xffffffff


	//   ....[6]....
        /*0054*/ 	.word	0xffffffff


	//   ....[7]....
        /*0058*/ 	.word	0xffffffff


	//   ....[8]....
        /*005c*/ 	.word	0xffffffff


	//   ....[9]....
        /*0060*/ 	.word	0xffffffff


	//   ....[10]....
        /*0064*/ 	.word	0xffffffff


	//   ....[11]....
        /*0068*/ 	.word	0xffffffff


	//   ....[12]....
        /*006c*/ 	.word	0xffffffff


	//   ....[13]....
        /*0070*/ 	.word	0xffffffff


	//   ....[14]....
        /*0074*/ 	.word	0xffffffff


	//   ....[15]....
        /*0078*/ 	.word	0xffffffff


	//----- nvinfo : EIATTR_COOP_GROUP_INSTR_OFFSETS
	.align		4
.L_1462:
        /*007c*/ 	.byte	0x04, 0x28
        /*007e*/ 	.short	(.L_1464 - .L_1463)


	//   ....[0]....
.L_1463:
        /*0080*/ 	.word	0x000092e0


	//   ....[1]....
        /*0084*/ 	.word	0x00009330


	//   ....[2]....
        /*0088*/ 	.word	0x00009340


	//   ....[3]....
        /*008c*/ 	.word	0x00009390


	//   ....[4]....
        /*0090*/ 	.word	0x0000c480


	//   ....[5]....
        /*0094*/ 	.word	0x0000c490


	//   ....[6]....
        /*0098*/ 	.word	0x0000c4c0


	//   ....[7]....
        /*009c*/ 	.word	0x0000c4d0


	//   ....[8]....
        /*00a0*/ 	.word	0x0000ed20


	//   ....[9]....
        /*00a4*/ 	.word	0x0000ed40


	//   ....[10]....
        /*00a8*/ 	.word	0x0000ed70


	//   ....[11]....
        /*00ac*/ 	.word	0x0000ed80


	//   ....[12]....
        /*00b0*/ 	.word	0x000100b0


	//   ....[13]....
        /*00b4*/ 	.word	0x000100f0


	//   ....[14]....
        /*00b8*/ 	.word	0x00010170


	//   ....[15]....
        /*00bc*/ 	.word	0x00010180


	//----- nvinfo : EIATTR_EXIT_INSTR_OFFSETS
	.align		4
.L_1464:
        /*00c0*/ 	.byte	0x04, 0x1c
        /*00c2*/ 	.short	(.L_1466 - .L_1465)


	//   ....[0]....
.L_1465:
        /*00c4*/ 	.word	0x00000420


	//   ....[1]....
        /*00c8*/ 	.word	0x00000a20


	//   ....[2]....
        /*00cc*/ 	.word	0x00000a50


	//   ....[3]....
        /*00d0*/ 	.word	0x00010ac0


	//   ....[4]....
        /*00d4*/ 	.word	0x00010ae0


	//----- nvinfo : EIATTR_CTAIDZ_USED
	.align		4
.L_1466:
        /*00d8*/ 	.byte	0x01, 0x04
	.zero		2


	//----- nvinfo : EIATTR_CRS_STACK_SIZE
	.align		4
        /*00dc*/ 	.byte	0x04, 0x1e
        /*00de*/ 	.short	(.L_1468 - .L_1467)
.L_1467:
        /*00e0*/ 	.word	0x00000000
.L_1468:


//--------------------- .nv.info._ZN5flash24flash_fwd_splitkv_kernelI23Flash_fwd_kernel_traitsILi32ELi64ELi128ELi4ELb0ELb0EN7cutlass6half_tE19Flash_kernel_traitsILi32ELi64ELi128ELi4ES3_EELb1ELb0ELb0ELb0ELb0ELb1ELb1ELb1EEEvNS_16Flash_fwd_paramsE --------------------------
	.section	.nv.info._ZN5flash24flash_fwd_splitkv_kernelI23Flash_fwd_kernel_traitsILi32ELi64ELi128ELi4ELb0ELb0EN7cutlass6half_tE19Flash_kernel_traitsILi32ELi64ELi128ELi4ES3_EELb1ELb0ELb0ELb0ELb0ELb1ELb1ELb1EEEvNS_16Flash_fwd_paramsE,"",@"SHT_CUDA_INFO"
	.sectionflags	@""
	.align	4


	//----- nvinfo : EIATTR_CUDA_API_VERSION
	.align		4
        /*0000*/ 	.byte	0x04, 0x37
        /*0002*/ 	.short	(.L_1470 - .L_1469)
.L_1469:
        /*0004*/ 	.word	0x00000082


	//----- nvinfo : EIATTR_SW2861232_WAR
	.align		4
.L_1470:
        /*0008*/ 	.byte	0x01, 0x35
	.zero		2


	//----- nvinfo : EIATTR_PARAM_CBANK
	.align		4
        /*000c*/ 	.byte	0x04, 0x0a
        /*000e*/ 	.short	(.L_1472 - .L_1471)
	.align		4
.L_1471:
        /*0010*/ 	.word	index@(.nv.constant0._ZN5flash24flash_fwd_splitkv_kernelI23Flash_fwd_kernel_traitsILi32ELi64ELi128ELi4ELb0ELb0EN7cutlass6half_tE19Flash_kernel_traitsILi32ELi64ELi128ELi4ES3_EELb1ELb0ELb0ELb0ELb0ELb1ELb1ELb1EEEvNS_16Flash_fwd_paramsE)
        /*0014*/ 	.short	0x0160
        /*0016*/ 	.short	0x01d0


	//----- nvinfo : EIATTR_CBANK_PARAM_SIZE
	.align		4
.L_1472:
        /*0018*/ 	.byte	0x03, 0x19
        /*001a*/ 	.short	0x01d0


	//----- nvinfo : EIATTR_KPARAM_INFO
	.align		4
        /*001c*/ 	.byte	0x04, 0x17
        /*001e*/ 	.short	(.L_1474 - .L_1473)
.L_1473:
        /*0020*/ 	.word	0x00000000
        /*0024*/ 	.short	0x0000
        /*0026*/ 	.short	0x0000
        /*0028*/ 	.byte	0x00, 0xf0, 0x41, 0x07


	//----- nvinfo : EIATTR_MAXREG_COUNT
	.align		4
.L_1474:
        /*002c*/ 	.byte	0x03, 0x1b
        /*002e*/ 	.short	0x00ff


	//----- nvinfo : EIATTR_NUM_BARRIERS
	.align		4
        /*0030*/ 	.byte	0x02, 0x4c
        /*0032*/ 	.byte	0x01
	.zero		1


	//----- nvinfo : EIATTR_MERCURY_ISA_VERSION
	.align		4
        /*0034*/ 	.byte	0x03, 0x5f
        /*0036*/ 	.short	0x0000


	//----- nvinfo : EIATTR_COOP_GROUP_MASK_REGIDS
	.align		4
        /*0038*/ 	.byte	0x04, 0x29
        /*003a*/ 	.short	(.L_1476 - .L_1475)


	//   ....[0]....
.L_1475:
        /*003c*/ 	.word	0xffffffff


	//   ....[1]....
        /*0040*/ 	.word	0xffffffff


	//   ....[2]....
        /*0044*/ 	.word	0xffffffff


	//   ....[3]....
        /*0048*/ 	.word	0xffffffff


	//   ....[4]....
        /*004c*/ 	.word	0xffffffff


	//   ....[5]....
        /*0050*/ 	.word	0xffffffff


	//   ....[6]....
        /*0054*/ 	.word	0xffffffff


	//   ....[7]....
        /*0058*/ 	.word	0xffffffff


	//   ....[8]....
        /*005c*/ 	.word	0xffffffff


	//   ....[9]....
        /*0060*/ 	.word	0xffffffff


	//   ....[10]....
        /*0064*/ 	.word	0xffffffff


	//   ....[11]....
        /*0068*/ 	.word	0xffffffff


	//   ....[12]....
        /*006c*/ 	.word	0xffffffff


	//   ....[13]....
        /*0070*/ 	.word	0xffffffff


	//   ....[14]....
        /*0074*/ 	.word	0xffffffff


	//   ....[15]....
        /*0078*/ 	.word	0xffffffff


	//----- nvinfo : EIATTR_COOP_GROUP_INSTR_OFFSETS
	.align		4
.L_1476:
        /*007c*/ 	.byte	0x04, 0x28
        /*007e*/ 	.short	(.L_1478 - .L_1477)


	//   ....[0]....
.L_1477:
        /*0080*/ 	.word	0x00009ab0


	//   ....[1]....
        /*0084*/ 	.word	0x00009ad0


	//   ....[2]....
        /*0088*/ 	.word	0x00009b00


	//   ....[3]....
        /*008c*/ 	.word	0x00009b70


	//   ....[4]....
        /*0090*/ 	.word	0x0000d410


	//   ....[5]....
        /*0094*/ 	.word	0x0000d420


	//   ....[6]....
        /*0098*/ 	.word	0x0000d450


	//   ....[7]....
        /*009c*/ 	.word	0x0000d460


	//   ....[8]....
        /*00a0*/ 	.word	0x000104c0


	//   ....[9]....
        /*00a4*/ 	.word	0x000104d0


	//   ....[10]....
        /*00a8*/ 	.word	0x00010500


	//   ....[11]....
        /*00ac*/ 	.word	0x00010510


	//   ....[12]....
        /*00b0*/ 	.word	0x00011830


	//   ....[13]....
        /*00b4*/ 	.word	0x00011870


	//   ....[14]....
        /*00b8*/ 	.word	0x000118f0


	//   ....[15]....
        /*00bc*/ 	.word	0x00011900


	//----- nvinfo : EIATTR_EXIT_INSTR_OFFSETS
	.align		4
.L_1478:
        /*00c0*/ 	.byte	0x04, 0x1c
        /*00c2*/ 	.short	(.L_1480 - .L_1479)


	//   ....[0]....
.L_1479:
        /*00c4*/ 	.word	0x00000420


	//   ....[1]....
        /*00c8*/ 	.word	0x00000a20


	//   ....[2]....
        /*00cc*/ 	.word	0x00000a50


	//   ....[3]....
        /*00d0*/ 	.word	0x00012240


	//   ....[4]....
        /*00d4*/ 	.word	0x00012260


	//----- nvinfo : EIATTR_CTAIDZ_USED
	.align		4
.L_1480:
        /*00d8*/ 	.byte	0x01, 0x04
	.zero		2


	//----- nvinfo : EIATTR_CRS_STACK_SIZE
	.align		4
        /*00dc*/ 	.byte	0x04, 0x1e
        /*00de*/ 	.short	(.L_1482 - .L_1481)
.L_1481:
        /*00e0*/ 	.word	0x00000000
.L_1482:


//--------------------- .nv.info._ZN5flash24flash_fwd_splitkv_kernelI23Flash_fwd_kernel_traitsILi32ELi64ELi128ELi4ELb0ELb0EN7cutlass6half_tE19Flash_kernel_traitsILi32ELi64ELi128ELi4ES3_EELb1ELb0ELb0ELb1ELb1ELb0ELb0ELb0EEEvNS_16Flash_fwd_paramsE --------------------------
	.section	.nv.info._ZN5flash24flash_fwd_splitkv_kernelI23Flash_fwd_kernel_traitsILi32ELi64ELi128ELi4ELb0ELb0EN7cutlass6half_tE19Flash_kernel_traitsILi32ELi64ELi128ELi4ES3_EELb1ELb0ELb0ELb1ELb1ELb0ELb0ELb0EEEvNS_16Flash_fwd_paramsE,"",@"SHT_CUDA_INFO"
	.sectionflags	@""
	.align	4


	//----- nvinfo : EIATTR_CUDA_API_VERSION
	.align		4
        /*0000*/ 	.byte	0x04, 0x37
        /*0002*/ 	.short	(.L_1484 - .L_1483)
.L_1483:
        /*0004*/ 	.word	0x00000082


	//----- nvinfo : EIATTR_SW2861232_WAR
	.align		4
.L_1484:
        /*0008*/ 	.byte	0x01, 0x35
	.zero		2


	//----- nvinfo : EIATTR_PARAM_CBANK
	.align		4
        /*000c*/ 	.byte	0x04, 0x0a
        /*000e*/ 	.short	(.L_1486 - .L_1485)
	.align		4
.L_1485:
        /*0010*/ 	.word	index@(.nv.constant0._ZN5flash24flash_fwd_splitkv_kernelI23Flash_fwd_kernel_traitsILi32ELi64ELi128ELi4ELb0ELb0EN7cutlass6half_tE19Flash_kernel_traitsILi32ELi64ELi128ELi4ES3_EELb1ELb0ELb0ELb1ELb1ELb0ELb0ELb0EEEvNS_16Flash_fwd_paramsE)
        /*0014*/ 	.short	0x0160
        /*0016*/ 	.short	0x01d0


	//----- nvinfo : EIATTR_CBANK_PARAM_SIZE
	.align		4
.L_1486:
        /*0018*/ 	.byte	0x03, 0x19
        /*001a*/ 	.short	0x01d0


	//----- nvinfo : EIATTR_KPARAM_INFO
	.align		4
        /*001c*/ 	.byte	0x04, 0x17
        /*001e*/ 	.short	(.L_1488 - .L_1487)
.L_1487:
        /*0020*/ 	.word	0x00000000
        /*0024*/ 	.short	0x0000
        /*0026*/ 	.short	0x0000
        /*0028*/ 	.byte	0x00, 0xf0, 0x41, 0x07


	//----- nvinfo : EIATTR_MAXREG_COUNT
	.align		4
.L_1488:
        /*002c*/ 	.byte	0x03, 0x1b
        /*002e*/ 	.short	0x00ff


	//----- nvinfo : EIATTR_NUM_BARRIERS
	.align		4
        /*0030*/ 	.byte	0x02, 0x4c
        /*0032*/ 	.byte	0x01
	.zero		1


	//----- nvinfo : EIATTR_MERCURY_ISA_VERSION
	.align		4
        /*0034*/ 	.byte	0x03, 0x5f
        /*0036*/ 	.short	0x0000


	//----- nvinfo : EIATTR_COOP_GROUP_MASK_REGIDS
	.align		4
        /*0038*/ 	.byte	0x04, 0x29
        /*003a*/ 	.short	(.L_1490 - .L_1489)


	//   ....[0]....
.L_1489:
        /*003c*/ 	.word	0xffffffff


	//   ....[1]....
        /*0040*/ 	.word	0xffffffff


	//   ....[2]....
        /*0044*/ 	.word	0xffffffff


	//   ....[3]....
        /*0048*/ 	.word	0xffffffff


	//   ....[4]....
        /*004c*/ 	.word	0xffffffff


	//   ....[5]....
        /*0050*/ 	.word	0xffffffff


	//   ....[6]....
        /*0054*/ 	.word	0xffffffff


	//   ....[7]....
        /*0058*/ 	.word	0xffffffff


	//   ....[8]....
        /*005c*/ 	.word	0xffffffff


	//   ....[9]....
        /*0060*/ 	.word	0xffffffff


	//   ....[10]....
        /*0064*/ 	.word	0xffffffff


	//   ....[11]....
        /*0068*/ 	.word	0xffffffff


	//----- nvinfo : EIATTR_COOP_GROUP_INSTR_OFFSETS
	.align		4
.L_1490:
        /*006c*/ 	.byte	0x04, 0x28
        /*006e*/ 	.short	(.L_1492 - .L_1491)


	//   ....[0]....
.L_1491:
        /*0070*/ 	.word	0x00003060


	//   ....[1]....
        /*0074*/ 	.word	0x000030f0


	//   ....[2]....
        /*0078*/ 	.word	0x00003120


	//   ....[3]....
        /*007c*/ 	.word	0x00003180


	//   ....[4]....
        /*0080*/ 	.word	0x000054f0


	//   ....[5]....
        /*0084*/ 	.word	0x00005500


	//   ....[6]....
        /*0088*/ 	.word	0x00005530


	//   ....[7]....
        /*008c*/ 	.word	0x00005540


	//   ....[8]....
        /*0090*/ 	.word	0x00006880


	//   ....[9]....
        /*0094*/ 	.word	0x000068c0


	//   ....[10]....
        /*0098*/ 	.word	0x00006950


	//   ....[11]....
        /*009c*/ 	.word	0x00006970


	//----- nvinfo : EIATTR_EXIT_INSTR_OFFSETS
	.align		4
.L_1492:
        /*00a0*/ 	.byte	0x04, 0x1c
        /*00a2*/ 	.short	(.L_1494 - .L_1493)


	//   ....[0]....
.L_1493:
        /*00a4*/ 	.word	0x00000160


	//   ....[1]....
        /*00a8*/ 	.word	0x000005e0


	//   ....[2]....
        /*00ac*/ 	.word	0x00000610


	//   ....[3]....
        /*00b0*/ 	.word	0x00007200


	//----- nvinfo : EIATTR_CTAIDZ_USED
	.align		4
.L_1494:
        /*00b4*/ 	.byte	0x01, 0x04
	.zero		2


	//----- nvinfo : EIATTR_CRS_STACK_SIZE
	.align		4
        /*00b8*/ 	.byte	0x04, 0x1e
        /*00ba*/ 	.short	(.L_1496 - .L_1495)
.L_1495:
        /*00bc*/ 	.word	0x00000000
.L_1496:


//--------------------- .nv.info._ZN5flash24flash_fwd_splitkv_kernelI23Flash_fwd_kernel_traitsILi32ELi64ELi128ELi4ELb0ELb0EN7cutlass6half_tE19Flash_kernel_traitsILi32ELi64ELi128ELi4ES3_EELb1ELb0ELb0ELb1ELb1ELb1ELb0ELb0EEEvNS_16Flash_fwd_paramsE --------------------------
	.section	.nv.info._ZN5flash24flash_fwd_splitkv_kernelI23Flash_fwd_kernel_traitsILi32ELi64ELi128ELi4ELb0ELb0EN7cutlass6half_tE19Flash_kernel_traitsILi32ELi64ELi128ELi4ES3_EELb1ELb0ELb0ELb1ELb1ELb1ELb0ELb0EEEvNS_16Flash_fwd_paramsE,"",@"SHT_CUDA_INFO"
	.sectionflags	@""
	.align	4


	//----- nvinfo : EIATTR_CUDA_API_VERSION
	.align		4
        /*0000*/ 	.byte	0x04, 0x37
        /*0002*/ 	.short	(.L_1498 - .L_1497)
.L_1497:
        /*0004*/ 	.word	0x00000082


	//----- nvinfo : EIATTR_SW2861232_WAR
	.align		4
.L_1498:
        /*0008*/ 	.byte	0x01, 0x35
	.zero		2


	//----- nvinfo : EIATTR_PARAM_CBANK
	.align		4
        /*000c*/ 	.byte	0x04, 0x0a
        /*000e*/ 	.short	(.L_1500 - .L_1499)
	.align		4
.L_1499:
        /*0010*/ 	.word	index@(.nv.constant0._ZN5flash24flash_fwd_splitkv_kernelI23Flash_fwd_kernel_traitsILi32ELi64ELi128ELi4ELb0ELb0EN7cutlass6half_tE19Flash_kernel_traitsILi32ELi64ELi128ELi4ES3_EELb1ELb0ELb0ELb1ELb1ELb1ELb0ELb0EEEvNS_16Flash_fwd_paramsE)
        /*0014*/ 	.short	0x0160
        /*0016*/ 	.short	0x01d0


	//----- nvinfo : EIATTR_CBANK_PARAM_SIZE
	.align		4
.L_1500:
        /*0018*/ 	.byte	0x03, 0x19
        /*001a*/ 	.short	0x01d0


	//----- nvinfo : EIATTR_KPARAM_INFO
	.align		4
        /*001c*/ 	.byte	0x04, 0x17
        /*001e*/ 	.short	(.L_1502 - .L_1501)
.L_1501:
        /*0020*/ 	.word	0x00000000
        /*0024*/ 	.short	0x0000
        /*0026*/ 	.short	0x0000
        /*0028*/ 	.byte	0x00, 0xf0, 0x41, 0x07


	//----- nvinfo : EIATTR_MAXREG_COUNT
	.align		4
.L_1502:
        /*002c*/ 	.byte	0x03, 0x1b
        /*002e*/ 	.short	0x00ff


	//----- nvinfo : EIATTR_NUM_BARRIERS
	.align		4
        /*0030*/ 	.byte	0x02, 0x4c
        /*0032*/ 	.byte	0x01
	.zero		1


	//----- nvinfo : EIATTR_MERCURY_ISA_VERSION
	.align		4
        /*0034*/ 	.byte	0x03, 0x5f
        /*0036*/ 	.short	0x0000


	//----- nvinfo : EIATTR_COOP_GROUP_MASK_REGIDS
	.align		4
        /*0038*/ 	.byte	0x04, 0x29
        /*003a*/ 	.short	(.L_1504 - .L_1503)


	//   ....[0]....
.L_1503:
        /*003c*/ 	.word	0xffffffff


	//   ....[1]....
        /*0040*/ 	.word	0xffffffff


	//   ....[2]....
        /*0044*/ 	.word	0xffffffff


	//   ....[3]....
        /*0048*/ 	.word	0xffffffff


	//   ....[4]....
        /*004c*/ 	.word	0xffffffff


	//   ....[5]....
        /*0050*/ 	.word	0xffffffff


	//   ....[6]....
        /*0054*/ 	.word	0xffffffff


	//   ....[7]....
        /*0058*/ 	.word	0xffffffff


	//   ....[8]....
        /*005c*/ 	.word	0xffffffff


	//   ....[9]....
        /*0060*/ 	.word	0xffffffff


	//   ....[10]....
        /*0064*/ 	.word	0xffffffff


	//   ....[11]....
        /*0068*/ 	.word	0xffffffff


	//----- nvinfo : EIATTR_COOP_GROUP_INSTR_OFFSETS
	.align		4
.L_1504:
        /*006c*/ 	.byte	0x04, 0x28
        /*006e*/ 	.short	(.L_1506 - .L_1505)


	//   ....[0]....
.L_1505:
        /*0070*/ 	.word	0x000039b0


	//   ....[1]....
        /*0074*/ 	.word	0x00003a00


	//   ....[2]....
        /*0078*/ 	.word	0x00003a10


	//   ....[3]....
        /*007c*/ 	.word	0x00003a40


	//   ....[4]....
        /*0080*/ 	.word	0x000065d0


	//   ....[5]....
        /*0084*/ 	.word	0x000065e0


	//   ....[6]....
        /*0088*/ 	.word	0x00006610


	//   ....[7]....
        /*008c*/ 	.word	0x00006620


	//   ....[8]....
        /*0090*/ 	.word	0x00007960


	//   ....[9]....
        /*0094*/ 	.word	0x000079a0


	//   ....[10]....
        /*0098*/ 	.word	0x00007a30


	//   ....[11]....
        /*009c*/ 	.word	0x00007a50


	//----- nvinfo : EIATTR_EXIT_INSTR_OFFSETS
	.align		4
.L_1506:
        /*00a0*/ 	.byte	0x04, 0x1c
        /*00a2*/ 	.short	(.L_1508 - .L_1507)


	//   ....[0]....
.L_1507:
        /*00a4*/ 	.word	0x00000160


	//   ....[1]....
        /*00a8*/ 	.word	0x000005e0


	//   ....[2]....
        /*00ac*/ 	.word	0x00000610


	//   ....[3]....
        /*00b0*/ 	.word	0x00008310


	//----- nvinfo : EIATTR_CTAIDZ_USED
	.align		4
.L_1508:
        /*00b4*/ 	.byte	0x01, 0x04
	.zero		2


	//----- nvinfo : EIATTR_CRS_STACK_SIZE
	.align		4
        /*00b8*/ 	.byte	0x04, 0x1e
        /*00ba*/ 	.short	(.L_1510 - .L_1509)
.L_1509:
        /*00bc*/ 	.word	0x00000000
.L_1510:


//--------------------- .nv.info._ZN5flash24flash_fwd_splitkv_kernelI23Flash_fwd_kernel_traitsILi32ELi64ELi128ELi4ELb0ELb0EN7cutlass6half_tE19Flash_kernel_traitsILi32ELi64ELi128ELi4ES3_EELb1ELb0ELb0ELb1ELb1ELb0ELb1ELb0EEEvNS_16Flash_fwd_paramsE --------------------------
	.section	.nv.info._ZN5flash24flash_fwd_splitkv_kernelI23Flash_fwd_kernel_traitsILi32ELi64ELi128ELi4ELb0ELb0EN7cutlass6half_tE19Flash_kernel_traitsILi32ELi64ELi128ELi4ES3_EELb1ELb0ELb0ELb1ELb1ELb0ELb1ELb0EEEvNS_16Flash_fwd_paramsE,"",@"SHT_CUDA_INFO"
	.sectionflags	@""
	.align	4


	//----- nvinfo : EIATTR_CUDA_API_VERSION
	.align		4
        /*0000*/ 	.byte	0x04, 0x37
        /*0002*/ 	.short	(.L_1512 - .L_1511)
.L_1511:
        /*0004*/ 	.word	0x00000082


	//----- nvinfo : EIATTR_SW2861232_WAR
	.align		4
.L_1512:
        /*0008*/ 	.byte	0x01, 0x35
	.zero		2


	//----- nvinfo : EIATTR_PARAM_CBANK
	.align		4
        /*000c*/ 	.byte	0x04, 0x0a
        /*000e*/ 	.short	(.L_1514 - .L_1513)
	.align		4
.L_1513:
        /*0010*/ 	.word	index@(.nv.constant0._ZN5flash24flash_fwd_splitkv_kernelI23Flash_fwd_kernel_traitsILi32ELi64ELi128ELi4ELb0ELb0EN7cutlass6half_tE19Flash_kernel_traitsILi32ELi64ELi128ELi4ES3_EELb1ELb0ELb0ELb1ELb1ELb0ELb1ELb0EEEvNS_16Flash_fwd_paramsE)
        /*0014*/ 	.short	0x0160
        /*0016*/ 	.short	0x01d0


	//----- nvinfo : EIATTR_CBANK_PARAM_SIZE
	.align		4
.L_1514:
        /*0018*/ 	.byte	0x03, 0x19
        /*001a*/ 	.short	0x01d0


	//----- nvinfo : EIATTR_KPARAM_INFO
	.align		4
        /*001c*/ 	.byte	0x04, 0x17
        /*001e*/ 	.short	(.L_1516 - .L_1515)
.L_1515:
        /*0020*/ 	.word	0x00000000
        /*0024*/ 	.short	0x0000
        /*0026*/ 	.short	0x0000
        /*0028*/ 	.byte	0x00, 0xf0, 0x41, 0x07


	//----- nvinfo : EIATTR_MAXREG_COUNT
	.align		4
.L_1516:
        /*002c*/ 	.byte	0x03, 0x1b
        /*002e*/ 	.short	0x00ff


	//----- nvinfo : EIATTR_NUM_BARRIERS
	.align		4
        /*0030*/ 	.byte	0x02, 0x4c
        /*0032*/ 	.byte	0x01
	.zero		1


	//----- nvinfo : EIATTR_MERCURY_ISA_VERSION
	.align		4
        /*0034*/ 	.byte	0x03, 0x5f
        /*0036*/ 	.short	0x0000


	//----- nvinfo : EIATTR_COOP_GROUP_MASK_REGIDS
	.align		4
        /*0038*/ 	.byte	0x04, 0x29
        /*003a*/ 	.short	(.L_1518 - .L_1517)


	//   ....[0]....
.L_1517:
        /*003c*/ 	.word	0xffffffff


	//   ....[1]....
        /*0040*/ 	.word	0xffffffff


	//   ....[2]....
        /*0044*/ 	.word	0xffffffff


	//   ....[3]....
        /*0048*/ 	.word	0xffffffff


	//   ....[4]....
        /*004c*/ 	.word	0xffffffff


	//   ....[5]....
        /*0050*/ 	.word	0xffffffff


	//   ....[6]....
        /*0054*/ 	.word	0xffffffff


	//   ....[7]....
        /*0058*/ 	.word	0xffffffff


	//   ....[8]....
        /*005c*/ 	.word	0xffffffff


	//   ....[9]....
        /*0060*/ 	.word	0xffffffff


	//   ....[10]....
        /*0064*/ 	.word	0xffffffff


	//   ....[11]....
        /*0068*/ 	.word	0xffffffff


	//----- nvinfo : EIATTR_COOP_GROUP_INSTR_OFFSETS
	.align		4
.L_1518:
        /*006c*/ 	.byte	0x04, 0x28
        /*006e*/ 	.short	(.L_1520 - .L_1519)


	//   ....[0]....
.L_1519:
        /*0070*/ 	.word	0x00003380


	//   ....[1]....
        /*0074*/ 	.word	0x000033a0


	//   ....[2]....
        /*0078*/ 	.word	0x000033e0


	//   ....[3]....
        /*007c*/ 	.word	0x00003440


	//   ....[4]....
        /*0080*/ 	.word	0x00005760


	//   ....[5]....
        /*0084*/ 	.word	0x00005780


	//   ....[6]....
        /*0088*/ 	.word	0x000057b0


	//   ....[7]....
        /*008c*/ 	.word	0x000057c0


	//   ....[8]....
        /*0090*/ 	.word	0x00006b00


	//   ....[9]....
        /*0094*/ 	.word	0x00006b40


	//   ....[10]....
        /*0098*/ 	.word	0x00006bc0


	//   ....[11]....
        /*009c*/ 	.word	0x00006be0


	//----- nvinfo : EIATTR_EXIT_INSTR_OFFSETS
	.align		4
.L_1520:
        /*00a0*/ 	.byte	0x04, 0x1c
        /*00a2*/ 	.short	(.L_1522 - .L_1521)


	//   ....[0]....
.L_1521:
        /*00a4*/ 	.word	0x000002a0


	//   ....[1]....
        /*00a8*/ 	.word	0x00000830


	//   ....[2]....
        /*00ac*/ 	.word	0x00000860


	//   ....[3]....
        /*00b0*/ 	.word	0x000073e0


	//----- nvinfo : EIATTR_CTAIDZ_USED
	.align		4
.L_1522:
        /*00b4*/ 	.byte	0x01, 0x04
	.zero		2


	//----- nvinfo : EIATTR_CRS_STACK_SIZE
	.align		4
        /*00b8*/ 	.byte	0x04, 0x1e
        /*00ba*/ 	.short	(.L_1524 - .L_1523)
.L_1523:
        /*00bc*/ 	.word	0x00000000
.L_1524:


//--------------------- .nv.info._ZN5flash24flash_fwd_splitkv_kernelI23Flash_fwd_kernel_traitsILi32ELi64ELi128ELi4ELb0ELb0EN7cutlass6half_tE19Flash_kernel_traitsILi32ELi64ELi128ELi4ES3_EELb1ELb0ELb0ELb1ELb1ELb1ELb1ELb0EEEvNS_16Flash_fwd_paramsE --------------------------
	.section	.nv.info._ZN5flash24flash_fwd_splitkv_kernelI23Flash_fwd_kernel_traitsILi32ELi64ELi128ELi4ELb0ELb0EN7cutlass6half_tE19Flash_kernel_traitsILi32ELi64ELi128ELi4ES3_EELb1ELb0ELb0ELb1ELb1ELb1ELb1ELb0EEEvNS_16Flash_fwd_paramsE,"",@"SHT_CUDA_INFO"
	.sectionflags	@""
	.align	4


	//----- nvinfo : EIATTR_CUDA_API_VERSION
	.align		4
        /*0000*/ 	.byte	0x04, 0x37
        /*0002*/ 	.short	(.L_1526 - .L_1525)
.L_1525:
        /*0004*/ 	.word	0x00000082


	//----- nvinfo : EIATTR_SW2861232_WAR
	.align		4
.L_1526:
        /*0008*/ 	.byte	0x01, 0x35
	.zero		2


	//----- nvinfo : EIATTR_PARAM_CBANK
	.align		4
        /*000c*/ 	.byte	0x04, 0x0a
        /*000e*/ 	.short	(.L_1528 - .L_1527)
	.align		4
.L_1527:
        /*0010*/ 	.word	index@(.nv.constant0._ZN5flash24flash_fwd_splitkv_kernelI23Flash_fwd_kernel_traitsILi32ELi64ELi128ELi4ELb0ELb0EN7cutlass6half_tE19Flash_kernel_traitsILi32ELi64ELi128ELi4ES3_EELb1ELb0ELb0ELb1ELb1ELb1ELb1ELb0EEEvNS_16Flash_fwd_paramsE)
        /*0014*/ 	.short	0x0160
        /*0016*/ 	.short	0x01d0


	//----- nvinfo : EIATTR_CBANK_PARAM_SIZE
	.align		4
.L_1528:
        /*0018*/ 	.byte	0x03, 0x19
        /*001a*/ 	.short	0x01d0


	//----- nvinfo : EIATTR_KPARAM_INFO
	.align		4
        /*001c*/ 	.byte	0x04, 0x17
        /*001e*/ 	.short	(.L_1530 - .L_1529)
.L_1529:
        /*0020*/ 	.word	0x00000000
        /*0024*/ 	.short	0x0000
        /*0026*/ 	.short	0x0000
        /*0028*/ 	.byte	0x00, 0xf0, 0x41, 0x07


	//----- nvinfo : EIATTR_MAXREG_COUNT
	.align		4
.L_1530:
        /*002c*/ 	.byte	0x03, 0x1b
        /*002e*/ 	.short	0x00ff


	//----- nvinfo : EIATTR_NUM_BARRIERS
	.align		4
        /*0030*/ 	.byte	0x02, 0x4c
        /*0032*/ 	.byte	0x01
	.zero		1


	//----- nvinfo : EIATTR_MERCURY_ISA_VERSION
	.align		4
        /*0034*/ 	.byte	0x03, 0x5f
        /*0036*/ 	.short	0x0000


	//----- nvinfo : EIATTR_COOP_GROUP_MASK_REGIDS
	.align		4
        /*0038*/ 	.byte	0x04, 0x29
        /*003a*/ 	.short	(.L_1532 - .L_1531)


	//   ....[0]....
.L_1531:
        /*003c*/ 	.word	0xffffffff


	//   ....[1]....
        /*0040*/ 	.word	0xffffffff


	//   ....[2]....
        /*0044*/ 	.word	0xffffffff


	//   ....[3]....
        /*0048*/ 	.word	0xffffffff


	//   ....[4]....
        /*004c*/ 	.word	0xffffffff


	//   ....[5]....
        /*0050*/ 	.word	0xffffffff


	//   ....[6]....
        /*0054*/ 	.word	0xffffffff


	//   ....[7]....
        /*0058*/ 	.word	0xffffffff


	//   ....[8]....
        /*005c*/ 	.word	0xffffffff


	//   ....[9]....
        /*0060*/ 	.word	0xffffffff


	//   ....[10]....
        /*0064*/ 	.word	0xffffffff


	//   ....[11]....
        /*0068*/ 	.word	0xffffffff


	//----- nvinfo : EIATTR_COOP_GROUP_INSTR_OFFSETS
	.align		4
.L_1532:
        /*006c*/ 	.byte	0x04, 0x28
        /*006e*/ 	.short	(.L_1534 - .L_1533)


	//   ....[0]....
.L_1533:
        /*0070*/ 	.word	0x00003c20


	//   ....[1]....
        /*0074*/ 	.word	0x00003c60


	//   ....[2]....
        /*0078*/ 	.word	0x00003c70


	//   ....[3]....
        /*007c*/ 	.word	0x00003ca0


	//   ....[4]....
        /*0080*/ 	.word	0x00006850


	//   ....[5]....
        /*0084*/ 	.word	0x00006860


	//   ....[6]....
        /*0088*/ 	.word	0x00006890


	//   ....[7]....
        /*008c*/ 	.word	0x000068a0


	//   ....[8]....
        /*0090*/ 	.word	0x00007be0


	//   ....[9]....
        /*0094*/ 	.word	0x00007c20


	//   ....[10]....
        /*0098*/ 	.word	0x00007cc0


	//   ....[11]....
        /*009c*/ 	.word	0x00007ce0


	//----- nvinfo : EIATTR_EXIT_INSTR_OFFSETS
	.align		4
.L_1534:
        /*00a0*/ 	.byte	0x04, 0x1c
        /*00a2*/ 	.short	(.L_1536 - .L_1535)


	//   ....[0]....
.L_1535:
        /*00a4*/ 	.word	0x000002a0


	//   ....[1]....
        /*00a8*/ 	.word	0x00000830


	//   ....[2]....
        /*00ac*/ 	.word	0x00000860


	//   ....[3]....
        /*00b0*/ 	.word	0x000084c0


	//----- nvinfo : EIATTR_CTAIDZ_USED
	.align		4
.L_1536:
        /*00b4*/ 	.byte	0x01, 0x04
	.zero		2


	//----- nvinfo : EIATTR_CRS_STACK_SIZE
	.align		4
        /*00b8*/ 	.byte	0x04, 0x1e
        /*00ba*/ 	.short	(.L_1538 - .L_1537)
.L_1537:
        /*00bc*/ 	.word	0x00000000
.L_1538:


//--------------------- .nv.info._ZN5flash24flash_fwd_splitkv_kernelI23Flash_fwd_kernel_traitsILi32ELi64ELi128ELi4ELb0ELb0EN7cutlass6half_tE19Flash_kernel_traitsILi32ELi64ELi128ELi4ES3_EELb1ELb0ELb0ELb0ELb1ELb0ELb0ELb0EEEvNS_16Flash_fwd_paramsE --------------------------
	.section	.nv.info._ZN5flash24flash_fwd_splitkv_kernelI23Flash_fwd_kernel_traitsILi32ELi64ELi128ELi4ELb0ELb0EN7cutlass6half_tE19Flash_kernel_traitsILi32ELi64ELi128ELi4ES3_EELb1ELb0ELb0ELb0ELb1ELb0ELb0ELb0EEEvNS_16Flash_fwd_paramsE,"",@"SHT_CUDA_INFO"
	.sectionflags	@""
	.align	4


	//----- nvinfo : EIATTR_CUDA_API_VERSION
	.align		4
        /*0000*/ 	.byte	0x04, 0x37
        /*0002*/ 	.short	(.L_1540 - .L_1539)
.L_1539:
        /*0004*/ 	.word	0x00000082


	//----- nvinfo : EIATTR_SW2861232_WAR
	.align		4
.L_1540:
        /*0008*/ 	.byte	0x01, 0x35
	.zero		2


	//----- nvinfo : EIATTR_PARAM_CBANK
	.align		4
        /*000c*/ 	.byte	0x04, 0x0a
        /*000e*/ 	.short	(.L_1542 - .L_1541)
	.align		4
.L_1541:
        /*0010*/ 	.word	index@(.nv.constant0._ZN5flash24flash_fwd_splitkv_kernelI23Flash_fwd_kernel_traitsILi32ELi64ELi128ELi4ELb0ELb0EN7cutlass6half_tE19Flash_kernel_traitsILi32ELi64ELi128ELi4ES3_EELb1ELb0ELb0ELb0ELb1ELb0ELb0ELb0EEEvNS_16Flash_fwd_paramsE)
        /*0014*/ 	.short	0x0160
        /*0016*/ 	.short	0x01d0


	//----- nvinfo : EIATTR_CBANK_PARAM_SIZE
	.align		4
.L_1542:
        /*0018*/ 	.byte	0x03, 0x19
        /*001a*/ 	.short	0x01d0


	//----- nvinfo : EIATTR_KPARAM_INFO
	.align		4
        /*001c*/ 	.byte	0x04, 0x17
        /*001e*/ 	.short	(.L_1544 - .L_1543)
.L_1543:
        /*0020*/ 	.word	0x00000000
        /*0024*/ 	.short	0x0000
        /*0026*/ 	.short	0x0000
        /*0028*/ 	.byte	0x00, 0xf0, 0x41, 0x07


	//----- nvinfo : EIATTR_MAXREG_COUNT
	.align		4
.L_1544:
        /*002c*/ 	.byte	0x03, 0x1b
        /*002e*/ 	.short	0x00ff


	//----- nvinfo : EIATTR_NUM_BARRIERS
	.align		4
        /*0030*/ 	.byte	0x02, 0x4c
        /*0032*/ 	.byte	0x01
	.zero		1


	//----- nvinfo : EIATTR_MERCURY_ISA_VERSION
	.align		4
        /*0034*/ 	.byte	0x03, 0x5f
        /*0036*/ 	.short	0x0000


	//----- nvinfo : EIATTR_COOP_GROUP_MASK_REGIDS
	.align		4
        /*0038*/ 	.byte	0x04, 0x29
        /*003a*/ 	.short	(.L_1546 - .L_1545)


	//   ....[0]....
.L_1545:
        /*003c*/ 	.word	0xffffffff


	//   ....[1]....
        /*0040*/ 	.word	0xffffffff


	//   ....[2]....
        /*0044*/ 	.word	0xffffffff


	//   ....[3]....
        /*0048*/ 	.word	0xffffffff


	//   ....[4]....
        /*004c*/ 	.word	0xffffffff


	//   ....[5]....
        /*0050*/ 	.word	0xffffffff


	//   ....[6]....
        /*0054*/ 	.word	0xffffffff


	//   ....[7]....
        /*0058*/ 	.word	0xffffffff


	//   ....[8]....
        /*005c*/ 	.word	0xffffffff


	//   ....[9]....
        /*0060*/ 	.word	0xffffffff


	//   ....[10]....
        /*0064*/ 	.word	0xffffffff


	//   ....[11]....
        /*0068*/ 	.word	0xffffffff


	//   ....[12]....
        /*006c*/ 	.word	0xffffffff


	//   ....[13]....
        /*0070*/ 	.word	0xffffffff


	//   ....[14]....
        /*0074*/ 	.word	0xffffffff


	//   ....[15]....
        /*0078*/ 	.word	0xffffffff


	//----- nvinfo : EIATTR_COOP_GROUP_INSTR_OFFSETS
	.align		4
.L_1546:
        /*007c*/ 	.byte	0x04, 0x28
        /*007e*/ 	.short	(.L_1548 - .L_1547)


	//   ....[0]....
.L_1547:
        /*0080*/ 	.word	0x00003790


	//   ....[1]....
        /*0084*/ 	.word	0x000037e0


	//   ....[2]....
        /*0088*/ 	.word	0x00003800


	//   ....[3]....
        /*008c*/ 	.word	0x00003820


	//   ....[4]....
        /*0090*/ 	.word	0x000065c0


	//   ....[5]....
        /*0094*/ 	.word	0x000065d0


	//   ....[6]....
        /*0098*/ 	.word	0x00006610


	//   ....[7]....
        /*009c*/ 	.word	0x00006620


	//   ....[8]....
        /*00a0*/ 	.word	0x00008be0


	//   ....[9]....
        /*00a4*/ 	.word	0x00008bf0


	//   ....[10]....
        /*00a8*/ 	.word	0x00008c20


	//   ....[11]....
        /*00ac*/ 	.word	0x00008c30


	//   ....[12]....
        /*00b0*/ 	.word	0x00009f60


	//   ....[13]....
        /*00b4*/ 	.word	0x00009fa0


	//   ....[14]....
        /*00b8*/ 	.word	0x00009fe0


	//   ....[15]....
        /*00bc*/ 	.word	0x0000a000


	//----- nvinfo : EIATTR_EXIT_INSTR_OFFSETS
	.align		4
.L_1548:
        /*00c0*/ 	.byte	0x04, 0x1c
        /*00c2*/ 	.short	(.L_1550 - .L_1549)


	//   ....[0]....
.L_1549:
        /*00c4*/ 	.word	0x000002d0


	//   ....[1]....
        /*00c8*/ 	.word	0x00000840


	//   ....[2]....
        /*00cc*/ 	.word	0x00000870


	//   ....[3]....
        /*00d0*/ 	.word	0x0000a9c0


	//   ....[4]....
        /*00d4*/ 	.word	0x0000aa80


	//----- nvinfo : EIATTR_CTAIDZ_USED
	.align		4
.L_1550:
        /*00d8*/ 	.byte	0x01, 0x04
	.zero		2


	//----- nvinfo : EIATTR_CRS_STACK_SIZE
	.align		4
        /*00dc*/ 	.byte	0x04, 0x1e
        /*00de*/ 	.short	(.L_1552 - .L_1551)
.L_1551:
        /*00e0*/ 	.word	0x00000000
.L_1552:


//--------------------- .nv.info._ZN5flash24flash_fwd_splitkv_kernelI23Flash_fwd_kernel_traitsILi32ELi64ELi128ELi4ELb0ELb0EN7cutlass6half_tE19Flash_kernel_traitsILi32ELi64ELi128ELi4ES3_EELb1ELb0ELb0ELb0ELb1ELb1ELb0ELb0EEEvNS_16Flash_fwd_paramsE --------------------------
	.section	.nv.info._ZN5flash24flash_fwd_splitkv_kernelI23Flash_fwd_kernel_traitsILi32ELi64ELi128ELi4ELb0ELb0EN7cutlass6half_tE19Flash_kernel_traitsILi32ELi64ELi128ELi4ES3_EELb1ELb0ELb0ELb0ELb1ELb1ELb0ELb0EEEvNS_16Flash_fwd_paramsE,"",@"SHT_CUDA_INFO"
	.sectionflags	@""
	.align	4


	//----- nvinfo : EIATTR_CUDA_API_VERSION
	.align		4
        /*0000*/ 	.byte	0x04, 0x37
        /*0002*/ 	.short	(.L_1554 - .L_1553)
.L_1553:
        /*0004*/ 	.word	0x00000082


	//----- nvinfo : EIATTR_SW2861232_WAR
	.align		4
.L_1554:
        /*0008*/ 	.byte	0x01, 0x35
	.zero		2


	//----- nvinfo : EIATTR_PARAM_CBANK
	.align		4
        /*000c*/ 	.byte	0x04, 0x0a
        /*000e*/ 	.short	(.L_1556 - .L_1555)
	.align		4
.L_1555:
        /*0010*/ 	.word	index@(.nv.constant0._ZN5flash24flash_fwd_splitkv_kernelI23Flash_fwd_kernel_traitsILi32ELi64ELi128ELi4ELb0ELb0EN7cutlass6half_tE19Flash_kernel_traitsILi32ELi64ELi128ELi4ES3_EELb1ELb0ELb0ELb0ELb1ELb1ELb0ELb0EEEvNS_16Flash_fwd_paramsE)
        /*0014*/ 	.short	0x0160
        /*0016*/ 	.short	0x01d0


	//----- nvinfo : EIATTR_CBANK_PARAM_SIZE
	.align		4
.L_1556:
        /*0018*/ 	.byte	0x03, 0x19
        /*001a*/ 	.short	0x01d0


	//----- nvinfo : EIATTR_KPARAM_INFO
	.align		4
        /*001c*/ 	.byte	0x04, 0x17
        /*001e*/ 	.short	(.L_1558 - .L_1557)
.L_1557:
        /*0020*/ 	.word	0x00000000
        /*0024*/ 	.short	0x0000
        /*0026*/ 	.short	0x0000
        /*0028*/ 	.byte	0x00, 0xf0, 0x41, 0x07


	//----- nvinfo : EIATTR_MAXREG_COUNT
	.align		4
.L_1558:
        /*002c*/ 	.byte	0x03, 0x1b
        /*002e*/ 	.short	0x00ff


	//----- nvinfo : EIATTR_NUM_BARRIERS
	.align		4
        /*0030*/ 	.byte	0x02, 0x4c
        /*0032*/ 	.byte	0x01
	.zero		1


	//----- nvinfo : EIATTR_MERCURY_ISA_VERSION
	.align		4
        /*0034*/ 	.byte	0x03, 0x5f
        /*0036*/ 	.short	0x0000


	//----- nvinfo : EIATTR_COOP_GROUP_MASK_REGIDS
	.align		4
        /*0038*/ 	.byte	0x04, 0x29
        /*003a*/ 	.short	(.L_1560 - .L_1559)


	//   ....[0]....
.L_1559:
        /*003c*/ 	.word	0xffffffff


	//   ....[1]....
        /*0040*/ 	.word	0xffffffff


	//   ....[2]....
        /*0044*/ 	.word	0xffffffff


	//   ....[3]....
        /*0048*/ 	.word	0xffffffff


	//   ....[4]....
        /*004c*/ 	.word	0xffffffff


	//   ....[5]....
        /*0050*/ 	.word	0xffffffff


	//   ....[6]....
        /*0054*/ 	.word	0xffffffff


	//   ....[7]....
        /*0058*/ 	.word	0xffffffff


	//   ....[8]....
        /*005c*/ 	.word	0xffffffff


	//   ....[9]....
        /*0060*/ 	.word	0xffffffff


	//   ....[10]....
        /*0064*/ 	.word	0xffffffff


	//   ....[11]....
        /*0068*/ 	.word	0xffffffff


	//   ....[12]....
        /*006c*/ 	.word	0xffffffff


	//   ....[13]....
        /*0070*/ 	.word	0xffffffff


	//   ....[14]....
        /*0074*/ 	.word	0xffffffff


	//   ....[15]....
        /*0078*/ 	.word	0xffffffff


	//----- nvinfo : EIATTR_COOP_GROUP_INSTR_OFFSETS
	.align		4
.L_1560:
        /*007c*/ 	.byte	0x04, 0x28
        /*007e*/ 	.short	(.L_1562 - .L_1561)


	//   ....[0]....
.L_1561:
        /*0080*/ 	.word	0x00003fe0


	//   ....[1]....
        /*0084*/ 	.word	0x000040d0


	//   ....[2]....
        /*0088*/ 	.word	0x000040e0


	//   ....[3]....
        /*008c*/ 	.word	0x00004140


	//   ....[4]....
        /*0090*/ 	.word	0x000076e0


	//   ....[5]....
        /*0094*/ 	.word	0x000076f0


	//   ....[6]....
        /*0098*/ 	.word	0x00007720


	//   ....[7]....
        /*009c*/ 	.word	0x00007730


	//   ....[8]....
        /*00a0*/ 	.word	0x0000a500


	//   ....[9]....
        /*00a4*/ 	.word	0x0000a510


	//   ....[10]....
        /*00a8*/ 	.word	0x0000a540


	//   ....[11]....
        /*00ac*/ 	.word	0x0000a550


	//   ....[12]....
        /*00b0*/ 	.word	0x0000b8a0


	//   ....[13]....
        /*00b4*/ 	.word	0x0000b8e0


	//   ....[14]....
        /*00b8*/ 	.word	0x0000b930


	//   ....[15]....
        /*00bc*/ 	.word	0x0000b950


	//----- nvinfo : EIATTR_EXIT_INSTR_OFFSETS
	.align		4
.L_1562:
        /*00c0*/ 	.byte	0x04, 0x1c
        /*00c2*/ 	.short	(.L_1564 - .L_1563)


	//   ....[0]....
.L_1563:
        /*00c4*/ 	.word	0x000002d0


	//   ....[1]....
        /*00c8*/ 	.word	0x00000850


	//   ....[2]....
        /*00cc*/ 	.word	0x00000880


	//   ....[3]....
        /*00d0*/ 	.word	0x0000c300


	//   ....[4]....
        /*00d4*/ 	.word	0x0000c3c0


	//----- nvinfo : EIATTR_CTAIDZ_USED
	.align		4
.L_1564:
        /*00d8*/ 	.byte	0x01, 0x04
	.zero		2


	//----- nvinfo : EIATTR_CRS_STACK_SIZE
	.align		4
        /*00dc*/ 	.byte	0x04, 0x1e
        /*00de*/ 	.short	(.L_1566 - .L_1565)
.L_1565:
        /*00e0*/ 	.word	0x00000000
.L_1566:


//--------------------- .nv.info._ZN5flash24flash_fwd_splitkv_kernelI23Flash_fwd_kernel_traitsILi32ELi64ELi128ELi4ELb0ELb0EN7cutlass6half_tE19Flash_kernel_traitsILi32ELi64ELi128ELi4ES3_EELb1ELb0ELb1ELb0ELb0ELb0ELb0ELb0EEEvNS_16Flash_fwd_paramsE --------------------------
	.section	.nv.info._ZN5flash24flash_fwd_splitkv_kernelI23Flash_fwd_kernel_traitsILi32ELi64ELi128ELi4ELb0ELb0EN7cutlass6half_tE19Flash_kernel_traitsILi32ELi64ELi128ELi4ES3_EELb1ELb0ELb1ELb0ELb0ELb0ELb0ELb0EEEvNS_16Flash_fwd_paramsE,"",@"SHT_CUDA_INFO"
	.sectionflags	@""
	.align	4


	//----- nvinfo : EIATTR_CUDA_API_VERSION
	.align		4
        /*0000*/ 	.byte	0x04, 0x37
        /*0002*/ 	.short	(.L_1568 - .L_1567)
.L_1567:
        /*0004*/ 	.word	0x00000082


	//----- nvinfo : EIATTR_SW2861232_WAR
	.align		4
.L_1568:
        /*0008*/ 	.byte	0x01, 0x35
	.zero		2


	//----- nvinfo : EIATTR_PARAM_CBANK
	.align		4
        /*000c*/ 	.byte	0x04, 0x0a
        /*000e*/ 	.short	(.L_1570 - .L_1569)
	.align		4
.L_1569:
        /*0010*/ 	.word	index@(.nv.constant0._ZN5flash24flash_fwd_splitkv_kernelI23Flash_fwd_kernel_traitsILi32ELi64ELi128ELi4ELb0ELb0EN7cutlass6half_tE19Flash_kernel_traitsILi32ELi64ELi128ELi4ES3_EELb1ELb0ELb1ELb0ELb0ELb0ELb0ELb0EEEvNS_16Flash_fwd_paramsE)
        /*0014*/ 	.short	0x0160
        /*0016*/ 	.short	0x01d0


	//----- nvinfo : EIATTR_CBANK_PARAM_SIZE
	.align		4
.L_1570:
        /*0018*/ 	.byte	0x03, 0x19
        /*001a*/ 	.short	0x01d0


	//----- nvinfo : EIATTR_KPARAM_INFO
	.align		4
        /*001c*/ 	.byte	0x04, 0x17
        /*001e*/ 	.short	(.L_1572 - .L_1571)
.L_1571:
        /*0020*/ 	.word	0x00000000
        /*0024*/ 	.short	0x0000
        /*0026*/ 	.short	0x0000
        /*0028*/ 	.byte	0x00, 0xf0, 0x41, 0x07


	//----- nvinfo : EIATTR_MAXREG_COUNT
	.align		4
.L_1572:
        /*002c*/ 	.byte	0x03, 0x1b
        /*002e*/ 	.short	0x00ff


	//----- nvinfo : EIATTR_NUM_BARRIERS
	.align		4
        /*0030*/ 	.byte	0x02, 0x4c
        /*0032*/ 	.byte	0x01
	.zero		1


	//----- nvinfo : EIATTR_MERCURY_ISA_VERSION
	.align		4
        /*0034*/ 	.byte	0x03, 0x5f
        /*0036*/ 	.short	0x0000


	//----- nvinfo : EIATTR_COOP_GROUP_MASK_REGIDS
	.align		4
        /*0038*/ 	.byte	0x04, 0x29
        /*003a*/ 	.short	(.L_1574 - .L_1573)


	//   ....[0]....
.L_1573:
        /*003c*/ 	.word	0xffffffff


	//   ....[1]....
        /*0040*/ 	.word	0xffffffff


	//   ....[2]....
        /*0044*/ 	.word	0xffffffff


	//   ....[3]....
        /*0048*/ 	.word	0xffffffff


	//   ....[4]....
        /*004c*/ 	.word	0xffffffff


	//   ....[5]....
        /*0050*/ 	.word	0xffffffff


	//   ....[6]....
        /*0054*/ 	.word	0xffffffff


	//   ....[7]....
        /*0058*/ 	.word	0xffffffff


	//   ....[8]....
        /*005c*/ 	.word	0xffffffff


	//   ....[9]....
        /*0060*/ 	.word	0xffffffff


	//   ....[10]....
        /*0064*/ 	.word	0xffffffff


	//   ....[11]....
        /*0068*/ 	.word	0xffffffff


	//   ....[12]....
        /*006c*/ 	.word	0xffffffff


	//   ....[13]....
        /*0070*/ 	.word	0xffffffff


	//   ....[14]....
        /*0074*/ 	.word	0xffffffff


	//   ....[15]....
        /*0078*/ 	.word	0xffffffff


	//----- nvinfo : EIATTR_COOP_GROUP_INSTR_OFFSETS
	.align		4
.L_1574:
        /*007c*/ 	.byte	0x04, 0x28
        /*007e*/ 	.short	(.L_1576 - .L_1575)


	//   ....[0]....
.L_1575:
        /*0080*/ 	.word	0x000045d0


	//   ....[1]....
        /*0084*/ 	.word	0x000045f0


	//   ....[2]....
        /*0088*/ 	.word	0x00004620


	//   ....[3]....
        /*008c*/ 	.word	0x00004630


	//   ....[4]....
        /*0090*/ 	.word	0x00007df0


	//   ....[5]....
        /*0094*/ 	.word	0x00007e30


	//   ....[6]....
        /*0098*/ 	.word	0x00007e50


	//   ....[7]....
        /*009c*/ 	.word	0x00007e80


	//   ....[8]....
        /*00a0*/ 	.word	0x0000aee0


	//   ....[9]....
        /*00a4*/ 	.word	0x0000af00


	//   ....[10]....
        /*00a8*/ 	.word	0x0000af20


	//   ....[11]....
        /*00ac*/ 	.word	0x0000af40


	//   ....[12]....
        /*00b0*/ 	.word	0x0000c280


	//   ....[13]....
        /*00b4*/ 	.word	0x0000c2c0


	//   ....[14]....
        /*00b8*/ 	.word	0x0000c310


	//   ....[15]....
        /*00bc*/ 	.word	0x0000c330


	//----- nvinfo : EIATTR_EXIT_INSTR_OFFSETS
	.align		4
.L_1576:
        /*00c0*/ 	.byte	0x04, 0x1c
        /*00c2*/ 	.short	(.L_1578 - .L_1577)


	//   ....[0]....
.L_1577:
        /*00c4*/ 	.word	0x000002d0


	//   ....[1]....
        /*00c8*/ 	.word	0x00000860


	//   ....[2]....
        /*00cc*/ 	.word	0x00000890


	//   ....[3]....
        /*00d0*/ 	.word	0x0000ccf0


	//   ....[4]....
        /*00d4*/ 	.word	0x0000cda0


	//----- nvinfo : EIATTR_CTAIDZ_USED
	.align		4
.L_1578:
        /*00d8*/ 	.byte	0x01, 0x04
	.zero		2


	//----- nvinfo : EIATTR_CRS_STACK_SIZE
	.align		4
        /*00dc*/ 	.byte	0x04, 0x1e
        /*00de*/ 	.short	(.L_1580 - .L_1579)
.L_1579:
        /*00e0*/ 	.word	0x00000000
.L_1580:


//--------------------- .nv.info._ZN5flash24flash_fwd_splitkv_kernelI23Flash_fwd_kernel_traitsILi32ELi64ELi128ELi4ELb0ELb0EN7cutlass6half_tE19Flash_kernel_traitsILi32ELi64ELi128ELi4ES3_EELb1ELb0ELb1ELb0ELb0ELb1ELb0ELb0EEEvNS_16Flash_fwd_paramsE --------------------------
	.section	.nv.info._ZN5flash24flash_fwd_splitkv_kernelI23Flash_fwd_kernel_traitsILi32ELi64ELi128ELi4ELb0ELb0EN7cutlass6half_tE19Flash_kernel_traitsILi32ELi64ELi128ELi4ES3_EELb1ELb0ELb1ELb0ELb0ELb1ELb0ELb0EEEvNS_16Flash_fwd_paramsE,"",@"SHT_CUDA_INFO"
	.sectionflags	@""
	.align	4


	//----- nvinfo : EIATTR_CUDA_API_VERSION
	.align		4
        /*0000*/ 	.byte	0x04, 0x37
        /*0002*/ 	.short	(.L_1582 - .L_1581)
.L_1581:
        /*0004*/ 	.word	0x00000082


	//----- nvinfo : EIATTR_SW2861232_WAR
	.align		4
.L_1582:
        /*0008*/ 	.byte	0x01, 0x35
	.zero		2


	//----- nvinfo : EIATTR_PARAM_CBANK
	.align		4
        /*000c*/ 	.byte	0x04, 0x0a
        /*000e*/ 	.short	(.L_1584 - .L_1583)
	.align		4
.L_1583:
        /*0010*/ 	.word	index@(.nv.constant0._ZN5flash24flash_fwd_splitkv_kernelI23Flash_fwd_kernel_traitsILi32ELi64ELi128ELi4ELb0ELb0EN7cutlass6half_tE19Flash_kernel_traitsILi32ELi64ELi128ELi4ES3_EELb1ELb0ELb1ELb0ELb0ELb1ELb0ELb0EEEvNS_16Flash_fwd_paramsE)
        /*0014*/ 	.short	0x0160
        /*0016*/ 	.short	0x01d0


	//----- nvinfo : EIATTR_CBANK_PARAM_SIZE
	.align		4
.L_1584:
        /*0018*/ 	.byte	0x03, 0x19
        /*001a*/ 	.short	0x01d0


	//----- nvinfo : EIATTR_KPARAM_INFO
	.align		4
        /*001c*/ 	.byte	0x04, 0x17
        /*001e*/ 	.short	(.L_1586 - .L_1585)
.L_1585:
        /*0020*/ 	.word	0x00000000
        /*0024*/ 	.short	0x0000
        /*0026*/ 	.short	0x0000
        /*0028*/ 	.byte	0x00, 0xf0, 0x41, 0x07


	//----- nvinfo : EIATTR_MAXREG_COUNT
	.align		4
.L_1586:
        /*002c*/ 	.byte	0x03, 0x1b
        /*002e*/ 	.short	0x00ff


	//----- nvinfo : EIATTR_NUM_BARRIERS
	.align		4
        /*0030*/ 	.byte	0x02, 0x4c
        /*0032*/ 	.byte	0x01
	.zero		1


	//----- nvinfo : EIATTR_MERCURY_ISA_VERSION
	.align		4
        /*0034*/ 	.byte	0x03, 0x5f
        /*0036*/ 	.short	0x0000


	//----- nvinfo : EIATTR_COOP_GROUP_MASK_REGIDS
	.align		4
        /*0038*/ 	.byte	0x04, 0x29
        /*003a*/ 	.short	(.L_1588 - .L_1587)


	//   ....[0]....
.L_1587:
        /*003c*/ 	.word	0xffffffff


	//   ....[1]....
        /*0040*/ 	.word	0xffffffff


	//   ....[2]....
        /*0044*/ 	.word	0xffffffff


	//   ....[3]....
        /*0048*/ 	.word	0xffffffff


	//   ....[4]....
        /*004c*/ 	.word	0xffffffff


	//   ....[5]....
        /*0050*/ 	.word	0xffffffff


	//   ....[6]....
        /*0054*/ 	.word	0xffffffff


	//   ....[7]....
        /*0058*/ 	.word	0xffffffff


	//   ....[8]....
        /*005c*/ 	.word	0xffffffff


	//   ....[9]....
        /*0060*/ 	.word	0xffffffff


	//   ....[10]....
        /*0064*/ 	.word	0xffffffff


	//   ....[11]....
        /*0068*/ 	.word	0xffffffff


	//   ....[12]....
        /*006c*/ 	.word	0xffffffff


	//   ....[13]....
        /*0070*/ 	.word	0xffffffff


	//   ....[14]....
        /*0074*/ 	.word	0xffffffff


	//   ....[15]....
        /*0078*/ 	.word	0xffffffff


	//----- nvinfo : EIATTR_COOP_GROUP_INSTR_OFFSETS
	.align		4
.L_1588:
        /*007c*/ 	.byte	0x04, 0x28
        /*007e*/ 	.short	(.L_1590 - .L_1589)


	//   ....[0]....
.L_1589:
        /*0080*/ 	.word	0x00004e00


	//   ....[1]....
        /*0084*/ 	.word	0x00004e20


	//   ....[2]....
        /*0088*/ 	.word	0x00004e60


	//   ....[3]....
        /*008c*/ 	.word	0x00004e70


	//   ....[4]....
        /*0090*/ 	.word	0x00008e00


	//   ....[5]....
        /*0094*/ 	.word	0x00008e40


	//   ....[6]....
        /*0098*/ 	.word	0x00008e60


	//   ....[7]....
        /*009c*/ 	.word	0x00008e80


	//   ....[8]....
        /*00a0*/ 	.word	0x0000c720


	//   ....[9]....
        /*00a4*/ 	.word	0x0000c730


	//   ....[10]....
        /*00a8*/ 	.word	0x0000c750


	//   ....[11]....
        /*00ac*/ 	.word	0x0000c770


	//   ....[12]....
        /*00b0*/ 	.word	0x0000dab0


	//   ....[13]....
        /*00b4*/ 	.word	0x0000daf0


	//   ....[14]....
        /*00b8*/ 	.word	0x0000db40


	//   ....[15]....
        /*00bc*/ 	.word	0x0000db60


	//----- nvinfo : EIATTR_EXIT_INSTR_OFFSETS
	.align		4
.L_1590:
        /*00c0*/ 	.byte	0x04, 0x1c
        /*00c2*/ 	.short	(.L_1592 - .L_1591)


	//   ....[0]....
.L_1591:
        /*00c4*/ 	.word	0x000002d0


	//   ....[1]....
        /*00c8*/ 	.word	0x00000860


	//   ....[2]....
        /*00cc*/ 	.word	0x00000890


	//   ....[3]....
        /*00d0*/ 	.word	0x0000e520


	//   ....[4]....
        /*00d4*/ 	.word	0x0000e5d0


	//----- nvinfo : EIATTR_CTAIDZ_USED
	.align		4
.L_1592:
        /*00d8*/ 	.byte	0x01, 0x04
	.zero		2


	//----- nvinfo : EIATTR_CRS_STACK_SIZE
	.align		4
        /*00dc*/ 	.byte	0x04, 0x1e
        /*00de*/ 	.short	(.L_1594 - .L_1593)
.L_1593:
        /*00e0*/ 	.word	0x00000000
.L_1594:


//--------------------- .nv.info._ZN5flash24flash_fwd_splitkv_kernelI23Flash_fwd_kernel_traitsILi32ELi64ELi128ELi4ELb0ELb0EN7cutlass6half_tE19Flash_kernel_traitsILi32ELi64ELi128ELi4ES3_EELb1ELb0ELb0ELb0ELb1ELb0ELb0ELb1EEEvNS_16Flash_fwd_paramsE --------------------------
	.section	.nv.info._ZN5flash24flash_fwd_splitkv_kernelI23Flash_fwd_kernel_traitsILi32ELi64ELi128ELi4ELb0ELb0EN7cutlass6half_tE19Flash_kernel_traitsILi32ELi64ELi128ELi4ES3_EELb1ELb0ELb0ELb0ELb1ELb0ELb0ELb1EEEvNS_16Flash_fwd_paramsE,"",@"SHT_CUDA_INFO"
	.sectionflags	@""
	.align	4


	//----- nvinfo : EIATTR_CUDA_API_VERSION
	.align		4
        /*0000*/ 	.byte	0x04, 0x37
        /*0002*/ 	.short	(.L_1596 - .L_1595)
.L_1595:
        /*0004*/ 	.word	0x00000082


	//----- nvinfo : EIATTR_SW2861232_WAR
	.align		4
.L_1596:
        /*0008*/ 	.byte	0x01, 0x35
	.zero		2


	//----- nvinfo : EIATTR_PARAM_CBANK
	.align		4
        /*000c*/ 	.byte	0x04, 0x0a
        /*000e*/ 	.short	(.L_1598 - .L_1597)
	.align		4
.L_1597:
        /*0010*/ 	.word	index@(.nv.constant0._ZN5flash24flash_fwd_splitkv_kernelI23Flash_fwd_kernel_traitsILi32ELi64ELi128ELi4ELb0ELb0EN7cutlass6half_tE19Flash_kernel_traitsILi32ELi64ELi128ELi4ES3_EELb1ELb0ELb0ELb0ELb1ELb0ELb0ELb1EEEvNS_16Flash_fwd_paramsE)
        /*0014*/ 	.short	0x0160
        /*0016*/ 	.short	0x01d0


	//----- nvinfo : EIATTR_CBANK_PARAM_SIZE
	.align		4
.L_1598:
        /*0018*/ 	.byte	0x03, 0x19
        /*001a*/ 	.short	0x01d0


	//----- nvinfo : EIATTR_KPARAM_INFO
	.align		4
        /*001c*/ 	.byte	0x04, 0x17
        /*001e*/ 	.short	(.L_1600 - .L_1599)
.L_1599:
        /*0020*/ 	.word	0x00000000
        /*0024*/ 	.short	0x0000
        /*0026*/ 	.short	0x0000
        /*0028*/ 	.byte	0x00, 0xf0, 0x41, 0x07


	//----- nvinfo : EIATTR_MAXREG_COUNT
	.align		4
.L_1600:
        /*002c*/ 	.byte	0x03, 0x1b
        /*002e*/ 	.short	0x00ff


	//----- nvinfo : EIATTR_NUM_BARRIERS
	.align		4
        /*0030*/ 	.byte	0x02, 0x4c
        /*0032*/ 	.byte	0x01
	.zero		1


	//----- nvinfo : EIATTR_MERCURY_ISA_VERSION
	.align		4
        /*0034*/ 	.byte	0x03, 0x5f
        /*0036*/ 	.short	0x0000


	//----- nvinfo : EIATTR_COOP_GROUP_MASK_REGIDS
	.align		4
        /*0038*/ 	.byte	0x04, 0x29
        /*003a*/ 	.short	(.L_1602 - .L_1601)


	//   ....[0]....
.L_1601:
        /*003c*/ 	.word	0xffffffff


	//   ....[1]....
        /*0040*/ 	.word	0xffffffff


	//   ....[2]....
        /*0044*/ 	.word	0xffffffff


	//   ....[3]....
        /*0048*/ 	.word	0xffffffff


	//   ....[4]....
        /*004c*/ 	.word	0xffffffff


	//   ....[5]....
        /*0050*/ 	.word	0xffffffff


	//   ....[6]....
        /*0054*/ 	.word	0xffffffff


	//   ....[7]....
        /*0058*/ 	.word	0xffffffff


	//   ....[8]....
        /*005c*/ 	.word	0xffffffff


	//   ....[9]....
        /*0060*/ 	.word	0xffffffff


	//   ....[10]....
        /*0064*/ 	.word	0xffffffff


	//   ....[11]....
        /*0068*/ 	.word	0xffffffff


	//   ....[12]....
        /*006c*/ 	.word	0xffffffff


	//   ....[13]....
        /*0070*/ 	.word	0xffffffff


	//   ....[14]....
        /*0074*/ 	.word	0xffffffff


	//   ....[15]....
        /*0078*/ 	.word	0xffffffff


	//----- nvinfo : EIATTR_COOP_GROUP_INSTR_OFFSETS
	.align		4
.L_1602:
        /*007c*/ 	.byte	0x04, 0x28
        /*007e*/ 	.short	(.L_1604 - .L_1603)


	//   ....[0]....
.L_1603:
        /*0080*/ 	.word	0x000088b0


	//   ....[1]....
        /*0084*/ 	.word	0x000088e0


	//   ....[2]....
        /*0088*/ 	.word	0x000088f0


	//   ....[3]....
        /*008c*/ 	.word	0x00008980


	//   ....[4]....
        /*0090*/ 	.word	0x0000b6e0


	//   ....[5]....
        /*0094*/ 	.word	0x0000b700


	//   ....[6]....
        /*0098*/ 	.word	0x0000b720


	//   ....[7]....
        /*009c*/ 	.word	0x0000b740


	//   ....[8]....
        /*00a0*/ 	.word	0x0000dcd0


	//   ....[9]....
        /*00a4*/ 	.word	0x0000dcf0


	//   ....[10]....
        /*00a8*/ 	.word	0x0000dd20


	//   ....[11]....
        /*00ac*/ 	.word	0x0000dd30


	//   ....[12]....
        /*00b0*/ 	.word	0x0000f080


	//   ....[13]....
        /*00b4*/ 	.word	0x0000f0c0


	//   ....[14]....
        /*00b8*/ 	.word	0x0000f100


	//   ....[15]....
        /*00bc*/ 	.word	0x0000f120


	//----- nvinfo : EIATTR_EXIT_INSTR_OFFSETS
	.align		4
.L_1604:
        /*00c0*/ 	.byte	0x04, 0x1c
        /*00c2*/ 	.short	(.L_1606 - .L_1605)


	//   ....[0]....
.L_1605:
        /*00c4*/ 	.word	0x00000300


	//   ....[1]....
        /*00c8*/ 	.word	0x00000860


	//   ....[2]....
        /*00cc*/ 	.word	0x00000890


	//   ....[3]....
        /*00d0*/ 	.word	0x0000fb20


	//   ....[4]....
        /*00d4*/ 	.word	0x0000fbd0


	//----- nvinfo : EIATTR_CTAIDZ_USED
	.align		4
.L_1606:
        /*00d8*/ 	.byte	0x01, 0x04
	.zero		2


	//----- nvinfo : EIATTR_CRS_STACK_SIZE
	.align		4
        /*00dc*/ 	.byte	0x04, 0x1e
        /*00de*/ 	.short	(.L_1608 - .L_1607)
.L_1607:
        /*00e0*/ 	.word	0x00000000
.L_1608:


//--------------------- .nv.info._ZN5flash24flash_fwd_splitkv_kernelI23Flash_fwd_kernel_traitsILi32ELi64ELi128ELi4ELb0ELb0EN7cutlass6half_tE19Flash_kernel_traitsILi32ELi64ELi128ELi4ES3_EELb1ELb0ELb0ELb0ELb1ELb1ELb0ELb1EEEvNS_16Flash_fwd_paramsE --------------------------
	.section	.nv.info._ZN5flash24flash_fwd_splitkv_kernelI23Flash_fwd_kernel_traitsILi32ELi64ELi128ELi4ELb0ELb0EN7cutlass6half_tE19Flash_kernel_traitsILi32ELi64ELi128ELi4ES3_EELb1ELb0ELb0ELb0ELb1ELb1ELb0ELb1EEEvNS_16Flash_fwd_paramsE,"",@"SHT_CUDA_INFO"
	.sectionflags	@""
	.align	4


	//----- nvinfo : EIATTR_CUDA_API_VERSION
	.align		4
        /*0000*/ 	.byte	0x04, 0x37
        /*0002*/ 	.short	(.L_1610 - .L_1609)
.L_1609:
        /*0004*/ 	.word	0x00000082


	//----- nvinfo : EIATTR_SW2861232_WAR
	.align		4
.L_1610:
        /*0008*/ 	.byte	0x01, 0x35
	.zero		2


	//----- nvinfo : EIATTR_PARAM_CBANK
	.align		4
        /*000c*/ 	.byte	0x04, 0x0a
        /*000e*/ 	.short	(.L_1612 - .L_1611)
	.align		4
.L_1611:
        /*0010*/ 	.word	index@(.nv.constant0._ZN5flash24flash_fwd_splitkv_kernelI23Flash_fwd_kernel_traitsILi32ELi64ELi128ELi4ELb0ELb0EN7cutlass6half_tE19Flash_kernel_traitsILi32ELi64ELi128ELi4ES3_EELb1ELb0ELb0ELb0ELb1ELb1ELb0ELb1EEEvNS_16Flash_fwd_paramsE)
        /*0014*/ 	.short	0x0160
        /*0016*/ 	.short	0x01d0


	//----- nvinfo : EIATTR_CBANK_PARAM_SIZE
	.align		4
.L_1612:
        /*0018*/ 	.byte	0x03, 0x19
        /*001a*/ 	.short	0x01d0


	//----- nvinfo : EIATTR_KPARAM_INFO
	.align		4
        /*001c*/ 	.byte	0x04, 0x17
        /*001e*/ 	.short	(.L_1614 - .L_1613)
.L_1613:
        /*0020*/ 	.word	0x00000000
        /*0024*/ 	.short	0x0000
        /*0026*/ 	.short	0x0000
        /*0028*/ 	.byte	0x00, 0xf0, 0x41, 0x07


	//----- nvinfo : EIATTR_MAXREG_COUNT
	.align		4
.L_1614:
        /*002c*/ 	.byte	0x03, 0x1b
        /*002e*/ 	.short	0x00ff


	//----- nvinfo : EIATTR_NUM_BARRIERS
	.align		4
        /*0030*/ 	.byte	0x02, 0x4c
        /*0032*/ 	.byte	0x01
	.zero		1


	//----- nvinfo : EIATTR_MERCURY_ISA_VERSION
	.align		4
        /*0034*/ 	.byte	0x03, 0x5f
        /*0036*/ 	.short	0x0000


	//----- nvinfo : EIATTR_COOP_GROUP_MASK_REGIDS
	.align		4
        /*0038*/ 	.byte	0x04, 0x29
        /*003a*/ 	.short	(.L_1616 - .L_1615)


	//   ....[0]....
.L_1615:
        /*003c*/ 	.word	0xffffffff


	//   ....[1]....
        /*0040*/ 	.word	0xffffffff


	//   ....[2]....
        /*0044*/ 	.word	0xffffffff


	//   ....[3]....
        /*0048*/ 	.word	0xffffffff


	//   ....[4]....
        /*004c*/ 	.word	0xffffffff


	//   ....[5]....
        /*0050*/ 	.word	0xffffffff


	//   ....[6]....
        /*0054*/ 	.word	0xffffffff


	//   ....[7]....
        /*0058*/ 	.word	0xffffffff


	//   ....[8]....
        /*005c*/ 	.word	0xffffffff


	//   ....[9]....
        /*0060*/ 	.word	0xffffffff


	//   ....[10]....
        /*0064*/ 	.word	0xffffffff


	//   ....[11]....
        /*0068*/ 	.word	0xffffffff


	//   ....[12]....
        /*006c*/ 	.word	0xffffffff


	//   ....[13]....
        /*0070*/ 	.word	0xffffffff


	//   ....[14]....
        /*0074*/ 	.word	0xffffffff


	//   ....[15]....
        /*0078*/ 	.word	0xffffffff


	//----- nvinfo : EIATTR_COOP_GROUP_INSTR_OFFSETS
	.align		4
.L_1616:
        /*007c*/ 	.byte	0x04, 0x28
        /*007e*/ 	.short	(.L_1618 - .L_1617)


	//   ....[0]....
.L_1617:
        /*0080*/ 	.word	0x00009510


	//   ....[1]....
        /*0084*/ 	.word	0x00009560


	//   ....[2]....
        /*0088*/ 	.word	0x00009570


	//   ....[3]....
        /*008c*/ 	.word	0x000095e0


	//   ....[4]....
        /*0090*/ 	.word	0x0000cb80


	//   ....[5]....
        /*0094*/ 	.word	0x0000cb90


	//   ....[6]....
        /*0098*/ 	.word	0x0000cbc0


	//   ....[7]....
        /*009c*/ 	.word	0x0000cbd0


	//   ....[8]....
        /*00a0*/ 	.word	0x0000f9c0


	//   ....[9]....
        /*00a4*/ 	.word	0x0000f9d0


	//   ....[10]....
        /*00a8*/ 	.word	0x0000fa00


	//   ....[11]....
        /*00ac*/ 	.word	0x0000fa10


	//   ....[12]....
        /*00b0*/ 	.word	0x00010d50


	//   ....[13]....
        /*00b4*/ 	.word	0x00010d90


	//   ....[14]....
        /*00b8*/ 	.word	0x00010e40


	//   ....[15]....
        /*00bc*/ 	.word	0x00010e60


	//----- nvinfo : EIATTR_EXIT_INSTR_OFFSETS
	.align		4
.L_1618:
        /*00c0*/ 	.byte	0x04, 0x1c
        /*00c2*/ 	.short	(.L_1620 - .L_1619)


	//   ....[0]....
.L_1619:
        /*00c4*/ 	.word	0x00000310


	//   ....[1]....
        /*00c8*/ 	.word	0x00000860


	//   ....[2]....
        /*00cc*/ 	.word	0x00000890


	//   ....[3]....
        /*00d0*/ 	.word	0x000117f0


	//   ....[4]....
        /*00d4*/ 	.word	0x000118b0


	//----- nvinfo : EIATTR_CTAIDZ_USED
	.align		4
.L_1620:
        /*00d8*/ 	.byte	0x01, 0x04
	.zero		2


	//----- nvinfo : EIATTR_CRS_STACK_SIZE
	.align		4
        /*00dc*/ 	.byte	0x04, 0x1e
        /*00de*/ 	.short	(.L_1622 - .L_1621)
.L_1621:
        /*00e0*/ 	.word	0x00000000
.L_1622:


//--------------------- .nv.info._ZN5flash24flash_fwd_splitkv_kernelI23Flash_fwd_kernel_traitsILi32ELi64ELi128ELi4ELb0ELb0EN7cutlass6half_tE19Flash_kernel_traitsILi32ELi64ELi128ELi4ES3_EELb1ELb0ELb1ELb0ELb0ELb0ELb0ELb1EEEvNS_16Flash_fwd_paramsE --------------------------
	.section	.nv.info._ZN5flash24flash_fwd_splitkv_kernelI23Flash_fwd_kernel_traitsILi32ELi64ELi128ELi4ELb0ELb0EN7cutlass6half_tE19Flash_kernel_traitsILi32ELi64ELi128ELi4ES3_EELb1ELb0ELb1ELb0ELb0ELb0ELb0ELb1EEEvNS_16Flash_fwd_paramsE,"",@"SHT_CUDA_INFO"
	.sectionflags	@""
	.align	4


	//----- nvinfo : EIATTR_CUDA_API_VERSION
	.align		4
        /*0000*/ 	.byte	0x04, 0x37
        /*0002*/ 	.short	(.L_1624 - .L_1623)
.L_1623:
        /*0004*/ 	.word	0x00000082


	//----- nvinfo : EIATTR_SW2861232_WAR
	.align		4
.L_1624:
        /*0008*/ 	.byte	0x01, 0x35
	.zero		2


	//----- nvinfo : EIATTR_PARAM_CBANK
	.align		4
        /*000c*/ 	.byte	0x04, 0x0a
        /*000e*/ 	.short	(.L_1626 - .L_1625)
	.align		4
.L_1625:
        /*0010*/ 	.word	index@(.nv.constant0._ZN5flash24flash_fwd_splitkv_kernelI23Flash_fwd_kernel_traitsILi32ELi64ELi128ELi4ELb0ELb0EN7cutlass6half_tE19Flash_kernel_traitsILi32ELi64ELi128ELi4ES3_EELb1ELb0ELb1ELb0ELb0ELb0ELb0ELb1EEEvNS_16Flash_fwd_paramsE)
        /*0014*/ 	.short	0x0160
        /*0016*/ 	.short	0x01d0


	//----- nvinfo : EIATTR_CBANK_PARAM_SIZE
	.align		4
.L_1626:
        /*0018*/ 	.byte	0x03, 0x19
        /*001a*/ 	.short	0x01d0


	//----- nvinfo : EIATTR_KPARAM_INFO
	.align		4
        /*001c*/ 	.byte	0x04, 0x17
        /*001e*/ 	.short	(.L_1628 - .L_1627)
.L_1627:
        /*0020*/ 	.word	0x00000000
        /*0024*/ 	.short	0x0000
        /*0026*/ 	.short	0x0000
        /*0028*/ 	.byte	0x00, 0xf0, 0x41, 0x07


	//----- nvinfo : EIATTR_MAXREG_COUNT
	.align		4
.L_1628:
        /*002c*/ 	.byte	0x03, 0x1b
        /*002e*/ 	.short	0x00ff


	//----- nvinfo : EIATTR_NUM_BARRIERS
	.align		4
        /*0030*/ 	.byte	0x02, 0x4c
        /*0032*/ 	.byte	0x01
	.zero		1


	//----- nvinfo : EIATTR_MERCURY_ISA_VERSION
	.align		4
        /*0034*/ 	.byte	0x03, 0x5f
        /*0036*/ 	.short	0x0000


	//----- nvinfo : EIATTR_COOP_GROUP_MASK_REGIDS
	.align		4
        /*0038*/ 	.byte	0x04, 0x29
        /*003a*/ 	.short	(.L_1630 - .L_1629)


	//   ....[0]....
.L_1629:
        /*003c*/ 	.word	0xffffffff


	//   ....[1]....
        /*0040*/ 	.word	0xffffffff


	//   ....[2]....
        /*0044*/ 	.word	0xffffffff


	//   ....[3]....
        /*0048*/ 	.word	0xffffffff


	//   ....[4]....
        /*004c*/ 	.word	0xffffffff


	//   ....[5]....
        /*0050*/ 	.word	0xffffffff


	//   ....[6]....
        /*0054*/ 	.word	0xffffffff


	//   ....[7]....
        /*0058*/ 	.word	0xffffffff


	//   ....[8]....
        /*005c*/ 	.word	0xffffffff


	//   ....[9]....
        /*0060*/ 	.word	0xffffffff


	//   ....[10]....
        /*0064*/ 	.word	0xffffffff


	//   ....[11]....
        /*0068*/ 	.word	0xffffffff


	//   ....[12]....
        /*006c*/ 	.word	0xffffffff


	//   ....[13]....
        /*0070*/ 	.word	0xffffffff


	//   ....[14]....
        /*0074*/ 	.word	0xffffffff


	//   ....[15]....
        /*0078*/ 	.word	0xffffffff


	//----- nvinfo : EIATTR_COOP_GROUP_INSTR_OFFSETS
	.align		4
.L_1630:
        /*007c*/ 	.byte	0x04, 0x28
        /*007e*/ 	.short	(.L_1632 - .L_1631)


	//   ....[0]....
.L_1631:
        /*0080*/ 	.word	0x000095a0


	//   ....[1]....
        /*0084*/ 	.word	0x000095c0


	//   ....[2]....
        /*0088*/ 	.word	0x00009940


	//   ....[3]....
        /*008c*/ 	.word	0x000099d0


	//   ....[4]....
        /*0090*/ 	.word	0x0000cd10


	//   ....[5]....
        /*0094*/ 	.word	0x0000cda0


	//   ....[6]....
        /*0098*/ 	.word	0x0000d150


	//   ....[7]....
        /*009c*/ 	.word	0x0000d1e0


	//   ....[8]....
        /*00a0*/ 	.word	0x0000ffa0


	//   ....[9]....
        /*00a4*/ 	.word	0x0000ffc0


	//   ....[10]....
        /*00a8*/ 	.word	0x0000ffe0


	//   ....[11]....
        /*00ac*/ 	.word	0x00010000


	//   ....[12]....
        /*00b0*/ 	.word	0x00011340


	//   ....[13]....
        /*00b4*/ 	.word	0x00011380


	//   ....[14]....
        /*00b8*/ 	.word	0x000113c0


	//   ....[15]....
        /*00bc*/ 	.word	0x000113d0


	//----- nvinfo : EIATTR_EXIT_INSTR_OFFSETS
	.align		4
.L_1632:
        /*00c0*/ 	.byte	0x04, 0x1c
        /*00c2*/ 	.short	(.L_1634 - .L_1633)


	//   ....[0]....
.L_1633:
        /*00c4*/ 	.word	0x00000310


	//   ....[1]....
        /*00c8*/ 	.word	0x00000880


	//   ....[2]....
        /*00cc*/ 	.word	0x000008b0


	//   ....[3]....
        /*00d0*/ 	.word	0x00011de0


	//   ....[4]....
        /*00d4*/ 	.word	0x00011e90


	//----- nvinfo : EIATTR_CTAIDZ_USED
	.align		4
.L_1634:
        /*00d8*/ 	.byte	0x01, 0x04
	.zero		2


	//----- nvinfo : EIATTR_CRS_STACK_SIZE
	.align		4
        /*00dc*/ 	.byte	0x04, 0x1e
        /*00de*/ 	.short	(.L_1636 - .L_1635)
.L_1635:
        /*00e0*/ 	.word	0x00000000
.L_1636:


//--------------------- .nv.info._ZN5flash24flash_fwd_splitkv_kernelI23Flash_fwd_kernel_traitsILi32ELi64ELi128ELi4ELb0ELb0EN7cutlass6half_tE19Flash_kernel_traitsILi32ELi64ELi128ELi4ES3_EELb1ELb0ELb1ELb0ELb0ELb1ELb0ELb1EEEvNS_16Flash_fwd_paramsE --------------------------
	.section	.nv.info._ZN5flash24flash_fwd_splitkv_kernelI23Flash_fwd_kernel_traitsILi32ELi64ELi128ELi4ELb0ELb0EN7cutlass6half_tE19Flash_kernel_traitsILi32ELi64ELi128ELi4ES3_EELb1ELb0ELb1ELb0ELb0ELb1ELb0ELb1EEEvNS_16Flash_fwd_paramsE,"",@"SHT_CUDA_INFO"
	.sectionflags	@""
	.align	4


	//----- nvinfo : EIATTR_CUDA_API_VERSION
	.align		4
        /*0000*/ 	.byte	0x04, 0x37
        /*0002*/ 	.short	(.L_1638 - .L_1637)
.L_1637:
        /*0004*/ 	.word	0x00000082


	//----- nvinfo : EIATTR_SW2861232_WAR
	.align		4
.L_1638:
        /*0008*/ 	.byte	0x01, 0x35
	.zero		2


	//----- nvinfo : EIATTR_PARAM_CBANK
	.align		4
        /*000c*/ 	.byte	0x04, 0x0a
        /*000e*/ 	.short	(.L_1640 - .L_1639)
	.align		4
.L_1639:
        /*0010*/ 	.word	index@(.nv.constant0._ZN5flash24flash_fwd_splitkv_kernelI23Flash_fwd_kernel_traitsILi32ELi64ELi128ELi4ELb0ELb0EN7cutlass6half_tE19Flash_kernel_traitsILi32ELi64ELi128ELi4ES3_EELb1ELb0ELb1ELb0ELb0ELb1ELb0ELb1EEEvNS_16Flash_fwd_paramsE)
        /*0014*/ 	.short	0x0160
        /*0016*/ 	.short	0x01d0


	//----- nvinfo : EIATTR_CBANK_PARAM_SIZE
	.align		4
.L_1640:
        /*0018*/ 	.byte	0x03, 0x19
        /*001a*/ 	.short	0x01d0


	//----- nvinfo : EIATTR_KPARAM_INFO
	.align		4
        /*001c*/ 	.byte	0x04, 0x17
        /*001e*/ 	.short	(.L_1642 - .L_1641)
.L_1641:
        /*0020*/ 	.word	0x00000000
        /*0024*/ 	.short	0x0000
        /*0026*/ 	.short	0x0000
        /*0028*/ 	.byte	0x00, 0xf0, 0x41, 0x07


	//----- nvinfo : EIATTR_MAXREG_COUNT
	.align		4
.L_1642:
        /*002c*/ 	.byte	0x03, 0x1b
        /*002e*/ 	.short	0x00ff


	//----- nvinfo : EIATTR_NUM_BARRIERS
	.align		4
        /*0030*/ 	.byte	0x02, 0x4c
        /*0032*/ 	.byte	0x01
	.zero		1


	//----- nvinfo : EIATTR_MERCURY_ISA_VERSION
	.align		4
        /*0034*/ 	.byte	0x03, 0x5f
        /*0036*/ 	.short	0x0000


	//----- nvinfo : EIATTR_COOP_GROUP_MASK_REGIDS
	.align		4
        /*0038*/ 	.byte	0x04, 0x29
        /*003a*/ 	.short	(.L_1644 - .L_1643)


	//   ....[0]....
.L_1643:
        /*003c*/ 	.word	0xffffffff


	//   ....[1]....
        /*0040*/ 	.word	0xffffffff


	//   ....[2]....
        /*0044*/ 	.word	0xffffffff


	//   ....[3]....
        /*0048*/ 	.word	0xffffffff


	//   ....[4]....
        /*004c*/ 	.word	0xffffffff


	//   ....[5]....
        /*0050*/ 	.word	0xffffffff


	//   ....[6]....
        /*0054*/ 	.word	0xffffffff


	//   ....[7]....
        /*0058*/ 	.word	0xffffffff


	//   ....[8]....
        /*005c*/ 	.word	0xffffffff


	//   ....[9]....
        /*0060*/ 	.word	0xffffffff


	//   ....[10]....
        /*0064*/ 	.word	0xffffffff


	//   ....[11]....
        /*0068*/ 	.word	0xffffffff


	//   ....[12]....
        /*006c*/ 	.word	0xffffffff


	//   ....[13]....
        /*0070*/ 	.word	0xffffffff


	//   ....[14]....
        /*0074*/ 	.word	0xffffffff


	//   ....[15]....
        /*0078*/ 	.word	0xffffffff


	//----- nvinfo : EIATTR_COOP_GROUP_INSTR_OFFSETS
	.align		4
.L_1644:
        /*007c*/ 	.byte	0x04, 0x28
        /*007e*/ 	.short	(.L_1646 - .L_1645)


	//   ....[0]....
.L_1645:
        /*0080*/ 	.word	0x00009c70


	//   ....[1]....
        /*0084*/ 	.word	0x00009ce0


	//   ....[2]....
        /*0088*/ 	.word	0x0000a1c0


	//   ....[3]....
        /*008c*/ 	.word	0x0000a220


	//   ....[4]....
        /*0090*/ 	.word	0x0000dcd0


	//   ....[5]....
        /*0094*/ 	.word	0x0000dd60


	//   ....[6]....
        /*0098*/ 	.word	0x0000e180


	//   ....[7]....
        /*009c*/ 	.word	0x0000e250


	//   ....[8]....
        /*00a0*/ 	.word	0x000117a0


	//   ....[9]....
        /*00a4*/ 	.word	0x000117d0


	//   ....[10]....
        /*00a8*/ 	.word	0x000117f0


	//   ....[11]....
        /*00ac*/ 	.word	0x00011810


	//   ....[12]....
        /*00b0*/ 	.word	0x00012b50


	//   ....[13]....
        /*00b4*/ 	.word	0x00012b80


	//   ....[14]....
        /*00b8*/ 	.word	0x00012bd0


	//   ....[15]....
        /*00bc*/ 	.word	0x00012bf0


	//----- nvinfo : EIATTR_EXIT_INSTR_OFFSETS
	.align		4
.L_1646:
        /*00c0*/ 	.byte	0x04, 0x1c
        /*00c2*/ 	.short	(.L_1648 - .L_1647)


	//   ....[0]....
.L_1647:
        /*00c4*/ 	.word	0x00000310


	//   ....[1]....
        /*00c8*/ 	.word	0x00000890


	//   ....[2]....
        /*00cc*/ 	.word	0x000008c0


	//   ....[3]....
        /*00d0*/ 	.word	0x000135f0


	//   ....[4]....
        /*00d4*/ 	.word	0x000136a0


	//----- nvinfo : EIATTR_CTAIDZ_USED
	.align		4
.L_1648:
        /*00d8*/ 	.byte	0x01, 0x04
	.zero		2


	//----- nvinfo : EIATTR_CRS_STACK_SIZE
	.align		4
        /*00dc*/ 	.byte	0x04, 0x1e
        /*00de*/ 	.short	(.L_1650 - .L_1649)
.L_1649:
        /*00e0*/ 	.word	0x00000000
.L_1650:


//--------------------- .nv.info._ZN5flash24flash_fwd_splitkv_kernelI23Flash_fwd_kernel_traitsILi32ELi64ELi128ELi4ELb0ELb0EN7cutlass6half_tE19Flash_kernel_traitsILi32ELi64ELi128ELi4ES3_EELb1ELb0ELb0ELb0ELb1ELb0ELb1ELb0EEEvNS_16Flash_fwd_paramsE --------------------------
	.section	.nv.info._ZN5flash24flash_fwd_splitkv_kernelI23Flash_fwd_kernel_traitsILi32ELi64ELi128ELi4ELb0ELb0EN7cutlass6half_tE19Flash_kernel_traitsILi32ELi64ELi128ELi4ES3_EELb1ELb0ELb0ELb0ELb1ELb0ELb1ELb0EEEvNS_16Flash_fwd_paramsE,"",@"SHT_CUDA_INFO"
	.sectionflags	@""
	.align	4


	//----- nvinfo : EIATTR_CUDA_API_VERSION
	.align		4
        /*0000*/ 	.byte	0x04, 0x37
        /*0002*/ 	.short	(.L_1652 - .L_1651)
.L_1651:
        /*0004*/ 	.word	0x00000082


	//----- nvinfo : EIATTR_SW2861232_WAR
	.align		4
.L_1652:
        /*0008*/ 	.byte	0x01, 0x35
	.zero		2


	//----- nvinfo : EIATTR_PARAM_CBANK
	.align		4
        /*000c*/ 	.byte	0x04, 0x0a
        /*000e*/ 	.short	(.L_1654 - .L_1653)
	.align		4
.L_1653:
        /*0010*/ 	.word	index@(.nv.constant0._ZN5flash24flash_fwd_splitkv_kernelI23Flash_fwd_kernel_traitsILi32ELi64ELi128ELi4ELb0ELb0EN7cutlass6half_tE19Flash_kernel_traitsILi32ELi64ELi128ELi4ES3_EELb1ELb0ELb0ELb0ELb1ELb0ELb1ELb0EEEvNS_16Flash_fwd_paramsE)
        /*0014*/ 	.short	0x0160
        /*0016*/ 	.short	0x01d0


	//----- nvinfo : EIATTR_CBANK_PARAM_SIZE
	.align		4
.L_1654:
        /*0018*/ 	.byte	0x03, 0x19
        /*001a*/ 	.short	0x01d0


	//----- nvinfo : EIATTR_KPARAM_INFO
	.align		4
        /*001c*/ 	.byte	0x04, 0x17
        /*001e*/ 	.short	(.L_1656 - .L_1655)
.L_1655:
        /*0020*/ 	.word	0x00000000
        /*0024*/ 	.short	0x0000
        /*0026*/ 	.short	0x0000
        /*0028*/ 	.byte	0x00, 0xf0, 0x41, 0x07


	//----- nvinfo : EIATTR_MAXREG_COUNT
	.align		4
.L_1656:
        /*002c*/ 	.byte	0x03, 0x1b
        /*002e*/ 	.short	0x00ff


	//----- nvinfo : EIATTR_NUM_BARRIERS
	.align		4
        /*0030*/ 	.byte	0x02, 0x4c
        /*0032*/ 	.byte	0x01
	.zero		1


	//----- nvinfo : EIATTR_MERCURY_ISA_VERSION
	.align		4
        /*0034*/ 	.byte	0x03, 0x5f
        /*0036*/ 	.short	0x0000


	//----- nvinfo : EIATTR_COOP_GROUP_MASK_REGIDS
	.align		4
        /*0038*/ 	.byte	0x04, 0x29
        /*003a*/ 	.short	(.L_1658 - .L_1657)


	//   ....[0]....
.L_1657:
        /*003c*/ 	.word	0xffffffff


	//   ....[1]....
        /*0040*/ 	.word	0xffffffff


	//   ....[2]....
        /*0044*/ 	.word	0xffffffff


	//   ....[3]....
        /*0048*/ 	.word	0xffffffff


	//   ....[4]....
        /*004c*/ 	.word	0xffffffff


	//   ....[5]....
        /*0050*/ 	.word	0xffffffff


	//   ....[6]....
        /*0054*/ 	.word	0xffffffff


	//   ....[7]....
        /*0058*/ 	.word	0xffffffff


	//   ....[8]....
        /*005c*/ 	.word	0xffffffff


	//   ....[9]....
        /*0060*/ 	.word	0xffffffff


	//   ....[10]....
        /*0064*/ 	.word	0xffffffff


	//   ....[11]....
        /*0068*/ 	.word	0xffffffff


	//   ....[12]....
        /*006c*/ 	.word	0xffffffff


	//   ....[13]....
        /*0070*/ 	.word	0xffffffff


	//   ....[14]....
        /*0074*/ 	.word	0xffffffff


	//   ....[15]....
        /*0078*/ 	.word	0xffffffff


	//----- nvinfo : EIATTR_COOP_GROUP_INSTR_OFFSETS
	.align		4
.L_1658:
        /*007c*/ 	.byte	0x04, 0x28
        /*007e*/ 	.short	(.L_1660 - .L_1659)


	//   ....[0]....
.L_1659:
        /*0080*/ 	.word	0x000038d0


	//   ....[1]....
        /*0084*/ 	.word	0x00003900


	//   ....[2]....
        /*0088*/ 	.word	0x00003e10


	//   ....[3]....
        /*008c*/ 	.word	0x00003e70


	//   ....[4]....
        /*0090*/ 	.word	0x00006670


	//   ....[5]....
        /*0094*/ 	.word	0x000066a0


	//   ....[6]....
        /*0098*/ 	.word	0x00006c40


	//   ....[7]....
        /*009c*/ 	.word	0x00006d00


	//   ....[8]....
        /*00a0*/ 	.word	0x00008eb0


	//   ....[9]....
        /*00a4*/ 	.word	0x00008ec0


	//   ....[10]....
        /*00a8*/ 	.word	0x00008ef0


	//   ....[11]....
        /*00ac*/ 	.word	0x00008f00


	//   ....[12]....
        /*00b0*/ 	.word	0x0000a230


	//   ....[13]....
        /*00b4*/ 	.word	0x0000a2a0


	//   ....[14]....
        /*00b8*/ 	.word	0x0000a310


	//   ....[15]....
        /*00bc*/ 	.word	0x0000a350


	//----- nvinfo : EIATTR_EXIT_INSTR_OFFSETS
	.align		4
.L_1660:
        /*00c0*/ 	.byte	0x04, 0x1c
        /*00c2*/ 	.short	(.L_1662 - .L_1661)


	//   ....[0]....
.L_1661:
        /*00c4*/ 	.word	0x00000410


	//   ....[1]....
        /*00c8*/ 	.word	0x000009d0


	//   ....[2]....
        /*00cc*/ 	.word	0x00000a00


	//   ....[3]....
        /*00d0*/ 	.word	0x0000ab50


	//   ....[4]....
        /*00d4*/ 	.word	0x0000ab70


	//----- nvinfo : EIATTR_CTAIDZ_USED
	.align		4
.L_1662:
        /*00d8*/ 	.byte	0x01, 0x04
	.zero		2


	//----- nvinfo : EIATTR_CRS_STACK_SIZE
	.align		4
        /*00dc*/ 	.byte	0x04, 0x1e
        /*00de*/ 	.short	(.L_1664 - .L_1663)
.L_1663:
        /*00e0*/ 	.word	0x00000000
.L_1664:


//--------------------- .nv.info._ZN5flash24flash_fwd_splitkv_kernelI23Flash_fwd_kernel_traitsILi32ELi64ELi128ELi4ELb0ELb0EN7cutlass6half_tE19Flash_kernel_traitsILi32ELi64ELi128ELi4ES3_EELb1ELb0ELb0ELb0ELb1ELb1ELb1ELb0EEEvNS_16Flash_fwd_paramsE --------------------------
	.section	.nv.info._ZN5flash24flash_fwd_splitkv_kernelI23Flash_fwd_kernel_traitsILi32ELi64ELi128ELi4ELb0ELb0EN7cutlass6half_tE19Flash_kernel_traitsILi32ELi64ELi128ELi4ES3_EELb1ELb0ELb0ELb0ELb1ELb1ELb1ELb0EEEvNS_16Flash_fwd_paramsE,"",@"SHT_CUDA_INFO"
	.sectionflags	@""
	.align	4


	//----- nvinfo : EIATTR_CUDA_API_VERSION
	.align		4
        /*0000*/ 	.byte	0x04, 0x37
        /*0002*/ 	.short	(.L_1666 - .L_1665)
.L_1665:
        /*0004*/ 	.word	0x00000082


	//----- nvinfo : EIATTR_SW2861232_WAR
	.align		4
.L_1666:
        /*0008*/ 	.byte	0x01, 0x35
	.zero		2


	//----- nvinfo : EIATTR_PARAM_CBANK
	.align		4
        /*000c*/ 	.byte	0x04, 0x0a
        /*000e*/ 	.short	(.L_1668 - .L_1667)
	.align		4
.L_1667:
        /*0010*/ 	.word	index@(.nv.constant0._ZN5flash24flash_fwd_splitkv_kernelI23Flash_fwd_kernel_traitsILi32ELi64ELi128ELi4ELb0ELb0EN7cutlass6half_tE19Flash_kernel_traitsILi32ELi64ELi128ELi4ES3_EELb1ELb0ELb0ELb0ELb1ELb1ELb1ELb0EEEvNS_16Flash_fwd_paramsE)
        /*0014*/ 	.short	0x0160
        /*0016*/ 	.short	0x01d0


	//----- nvinfo : EIATTR_CBANK_PARAM_SIZE
	.align		4
.L_1668:
        /*0018*/ 	.byte	0x03, 0x19
        /*001a*/ 	.short	0x01d0


	//----- nvinfo : EIATTR_KPARAM_INFO
	.align		4
        /*001c*/ 	.byte	0x04, 0x17
        /*001e*/ 	.short	(.L_1670 - .L_1669)
.L_1669:
        /*0020*/ 	.word	0x00000000
        /*0024*/ 	.short	0x0000
        /*0026*/ 	.short	0x0000
        /*0028*/ 	.byte	0x00, 0xf0, 0x41, 0x07


	//----- nvinfo : EIATTR_MAXREG_COUNT
	.align		4
.L_1670:
        /*002c*/ 	.byte	0x03, 0x1b
        /*002e*/ 	.short	0x00ff


	//----- nvinfo : EIATTR_NUM_BARRIERS
	.align		4
        /*0030*/ 	.byte	0x02, 0x4c
        /*0032*/ 	.byte	0x01
	.zero		1


	//----- nvinfo : EIATTR_MERCURY_ISA_VERSION
	.align		4
        /*0034*/ 	.byte	0x03, 0x5f
        /*0036*/ 	.short	0x0000


	//----- nvinfo : EIATTR_COOP_GROUP_MASK_REGIDS
	.align		4
        /*0038*/ 	.byte	0x04, 0x29
        /*003a*/ 	.short	(.L_1672 - .L_1671)


	//   ....[0]....
.L_1671:
        /*003c*/ 	.word	0xffffffff


	//   ....[1]....
        /*0040*/ 	.word	0xffffffff


	//   ....[2]....
        /*0044*/ 	.word	0xffffffff


	//   ....[3]....
        /*0048*/ 	.word	0xffffffff


	//   ....[4]....
        /*004c*/ 	.word	0xffffffff


	//   ....[5]....
        /*0050*/ 	.word	0xffffffff


	//   ....[6]....
        /*0054*/ 	.word	0xffffffff


	//   ....[7]....
        /*0058*/ 	.word	0xffffffff


	//   ....[8]....
        /*005c*/ 	.word	0xffffffff


	//   ....[9]....
        /*0060*/ 	.word	0xffffffff


	//   ....[10]....
        /*0064*/ 	.word	0xffffffff


	//   ....[11]....
        /*0068*/ 	.word	0xffffffff


	//   ....[12]....
        /*006c*/ 	.word	0xffffffff


	//   ....[13]....
        /*0070*/ 	.word	0xffffffff


	//   ....[14]....
        /*0074*/ 	.word	0xffffffff


	//   ....[15]....
        /*0078*/ 	.word	0xffffffff


	//----- nvinfo : EIATTR_COOP_GROUP_INSTR_OFFSETS
	.align		4
.L_1672:
        /*007c*/ 	.byte	0x04, 0x28
        /*007e*/ 	.short	(.L_1674 - .L_1673)


	//   ....[0]....
.L_1673:
        /*0080*/ 	.word	0x00004100


	//   ....[1]....
        /*0084*/ 	.word	0x00004120


	//   ....[2]....
        /*0088*/ 	.word	0x00004590


	//   ....[3]....
        /*008c*/ 	.word	0x000045e0


	//   ....[4]....
        /*0090*/ 	.word	0x00007790


	//   ....[5]....
        /*0094*/ 	.word	0x000077c0


	//   ....[6]....
        /*0098*/ 	.word	0x000077f0


	//   ....[7]....
        /*009c*/ 	.word	0x00007850


	//   ....[8]....
        /*00a0*/ 	.word	0x0000a600


	//   ....[9]....
        /*00a4*/ 	.word	0x0000a620


	//   ....[10]....
        /*00a8*/ 	.word	0x0000a650


	//   ....[11]....
        /*00ac*/ 	.word	0x0000a660


	//   ....[12]....
        /*00b0*/ 	.word	0x0000b960


	//   ....[13]....
        /*00b4*/ 	.word	0x0000b9a0


	//   ....[14]....
        /*00b8*/ 	.word	0x0000ba30


	//   ....[15]....
        /*00bc*/ 	.word	0x0000ba50


	//----- nvinfo : EIATTR_EXIT_INSTR_OFFSETS
	.align		4
.L_1674:
        /*00c0*/ 	.byte	0x04, 0x1c
        /*00c2*/ 	.short	(.L_1676 - .L_1675)


	//   ....[0]....
.L_1675:
        /*00c4*/ 	.word	0x00000410


	//   ....[1]....
        /*00c8*/ 	.word	0x000009d0


	//   ....[2]....
        /*00cc*/ 	.word	0x00000a00


	//   ....[3]....
        /*00d0*/ 	.word	0x0000c280


	//   ....[4]....
        /*00d4*/ 	.word	0x0000c2a0


	//----- nvinfo : EIATTR_CTAIDZ_USED
	.align		4
.L_1676:
        /*00d8*/ 	.byte	0x01, 0x04
	.zero		2


	//----- nvinfo : EIATTR_CRS_STACK_SIZE
	.align		4
        /*00dc*/ 	.byte	0x04, 0x1e
        /*00de*/ 	.short	(.L_1678 - .L_1677)
.L_1677:
        /*00e0*/ 	.word	0x00000000
.L_1678:


//--------------------- .nv.info._ZN5flash24flash_fwd_splitkv_kernelI23Flash_fwd_kernel_traitsILi32ELi64ELi128ELi4ELb0ELb0EN7cutlass6half_tE19Flash_kernel_traitsILi32ELi64ELi128ELi4ES3_EELb1ELb0ELb1ELb0ELb0ELb0ELb1ELb0EEEvNS_16Flash_fwd_paramsE --------------------------
	.section	.nv.info._ZN5flash24flash_fwd_splitkv_kernelI23Flash_fwd_kernel_traitsILi32ELi64ELi128ELi4ELb0ELb0EN7cutlass6half_tE19Flash_kernel_traitsILi32ELi64ELi128ELi4ES3_EELb1ELb0ELb1ELb0ELb0ELb0ELb1ELb0EEEvNS_16Flash_fwd_paramsE,"",@"SHT_CUDA_INFO"
	.sectionflags	@""
	.align	4


	//----- nvinfo : EIATTR_CUDA_API_VERSION
	.align		4
        /*0000*/ 	.byte	0x04, 0x37
        /*0002*/ 	.short	(.L_1680 - .L_1679)
.L_1679:
        /*0004*/ 	.word	0x00000082


	//----- nvinfo : EIATTR_SW2861232_WAR
	.align		4
.L_1680:
        /*0008*/ 	.byte	0x01, 0x35
	.zero		2


	//----- nvinfo : EIATTR_PARAM_CBANK
	.align		4
        /*000c*/ 	.byte	0x04, 0x0a
        /*000e*/ 	.short	(.L_1682 - .L_1681)
	.align		4
.L_1681:
        /*0010*/ 	.word	index@(.nv.constant0._ZN5flash24flash_fwd_splitkv_kernelI23Flash_fwd_kernel_traitsILi32ELi64ELi128ELi4ELb0ELb0EN7cutlass6half_tE19Flash_kernel_traitsILi32ELi64ELi128ELi4ES3_EELb1ELb0ELb1ELb0ELb0ELb0ELb1ELb0EEEvNS_16Flash_fwd_paramsE)
        /*0014*/ 	.short	0x0160
        /*0016*/ 	.short	0x01d0


	//----- nvinfo : EIATTR_CBANK_PARAM_SIZE
	.align		4
.L_1682:
        /*0018*/ 	.byte	0x03, 0x19
        /*001a*/ 	.short	0x01d0


	//----- nvinfo : EIATTR_KPARAM_INFO
	.align		4
        /*001c*/ 	.byte	0x04, 0x17
        /*001e*/ 	.short	(.L_1684 - .L_1683)
.L_1683:
        /*0020*/ 	.word	0x00000000
        /*0024*/ 	.short	0x0000
        /*0026*/ 	.short	0x0000
        /*0028*/ 	.byte	0x00, 0xf0, 0x41, 0x07


	//----- nvinfo : EIATTR_MAXREG_COUNT
	.align		4
.L_1684:
        /*002c*/ 	.byte	0x03, 0x1b
        /*002e*/ 	.short	0x00ff


	//----- nvinfo : EIATTR_NUM_BARRIERS
	.align		4
        /*0030*/ 	.byte	0x02, 0x4c
        /*0032*/ 	.byte	0x01
	.zero		1


	//----- nvinfo : EIATTR_MERCURY_ISA_VERSION
	.align		4
        /*0034*/ 	.byte	0x03, 0x5f
        /*0036*/ 	.short	0x0000


	//----- nvinfo : EIATTR_COOP_GROUP_MASK_REGIDS
	.align		4
        /*0038*/ 	.byte	0x04, 0x29
        /*003a*/ 	.short	(.L_1686 - .L_1685)


	//   ....[0]....
.L_1685:
        /*003c*/ 	.word	0xffffffff


	//   ....[1]....
        /*0040*/ 	.word	0xffffffff


	//   ....[2]....
        /*0044*/ 	.word	0xffffffff


	//   ....[3]....
        /*0048*/ 	.word	0xffffffff


	//   ....[4]....
        /*004c*/ 	.word	0xffffffff


	//   ....[5]....
        /*0050*/ 	.word	0xffffffff


	//   ....[6]....
        /*0054*/ 	.word	0xffffffff


	//   ....[7]....
        /*0058*/ 	.word	0xffffffff


	//   ....[8]....
        /*005c*/ 	.word	0xffffffff


	//   ....[9]....
        /*0060*/ 	.word	0xffffffff


	//   ....[10]....
        /*0064*/ 	.word	0xffffffff


	//   ....[11]....
        /*0068*/ 	.word	0xffffffff


	//   ....[12]....
        /*006c*/ 	.word	0xffffffff


	//   ....[13]....
        /*0070*/ 	.word	0xffffffff


	//   ....[14]....
        /*0074*/ 	.word	0xffffffff


	//   ....[15]....
        /*0078*/ 	.word	0xffffffff


	//----- nvinfo : EIATTR_COOP_GROUP_INSTR_OFFSETS
	.align		4
.L_1686:
        /*007c*/ 	.byte	0x04, 0x28
        /*007e*/ 	.short	(.L_1688 - .L_1687)


	//   ....[0]....
.L_1687:
        /*0080*/ 	.word	0x000047a0


	//   ....[1]....
        /*0084*/ 	.word	0x000047d0


	//   ....[2]....
        /*0088*/ 	.word	0x00004cf0


	//   ....[3]....
        /*008c*/ 	.word	0x00004d40


	//   ....[4]....
        /*0090*/ 	.word	0x00008080


	//   ....[5]....
        /*0094*/ 	.word	0x000080b0


	//   ....[6]....
        /*0098*/ 	.word	0x00008540


	//   ....[7]....
        /*009c*/ 	.word	0x000085b0


	//   ....[8]....
        /*00a0*/ 	.word	0x0000b380


	//   ....[9]....
        /*00a4*/ 	.word	0x0000b390


	//   ....[10]....
        /*00a8*/ 	.word	0x0000b3b0


	//   ....[11]....
        /*00ac*/ 	.word	0x0000b3d0


	//   ....[12]....
        /*00b0*/ 	.word	0x0000c6f0


	//   ....[13]....
        /*00b4*/ 	.word	0x0000c730


	//   ....[14]....
        /*00b8*/ 	.word	0x0000c7a0


	//   ....[15]....
        /*00bc*/ 	.word	0x0000c7c0


	//----- nvinfo : EIATTR_EXIT_INSTR_OFFSETS
	.align		4
.L_1688:
        /*00c0*/ 	.byte	0x04, 0x1c
        /*00c2*/ 	.short	(.L_1690 - .L_1689)


	//   ....[0]....
.L_1689:
        /*00c4*/ 	.word	0x00000410


	//   ....[1]....
        /*00c8*/ 	.word	0x00000a10


	//   ....[2]....
        /*00cc*/ 	.word	0x00000a40


	//   ....[3]....
        /*00d0*/ 	.word	0x0000d0d0


	//   ....[4]....
        /*00d4*/ 	.word	0x0000d0f0


	//----- nvinfo : EIATTR_CTAIDZ_USED
	.align		4
.L_1690:
        /*00d8*/ 	.byte	0x01, 0x04
	.zero		2


	//----- nvinfo : EIATTR_CRS_STACK_SIZE
	.align		4
        /*00dc*/ 	.byte	0x04, 0x1e
        /*00de*/ 	.short	(.L_1692 - .L_1691)
.L_1691:
        /*00e0*/ 	.word	0x00000000
.L_1692:


//--------------------- .nv.info._ZN5flash24flash_fwd_splitkv_kernelI23Flash_fwd_kernel_traitsILi32ELi64ELi128ELi4ELb0ELb0EN7cutlass6half_tE19Flash_kernel_traitsILi32ELi64ELi128ELi4ES3_EELb1ELb0ELb1ELb0ELb0ELb1ELb1ELb0EEEvNS_16Flash_fwd_paramsE --------------------------
	.section	.nv.info._ZN5flash24flash_fwd_splitkv_kernelI23Flash_fwd_kernel_traitsILi32ELi64ELi128ELi4ELb0ELb0EN7cutlass6half_tE19Flash_kernel_traitsILi32ELi64ELi128ELi4ES3_EELb1ELb0ELb1ELb0ELb0ELb1ELb1ELb0EEEvNS_16Flash_fwd_paramsE,"",@"SHT_CUDA_INFO"
	.sectionflags	@""
	.align	4


	//----- nvinfo : EIATTR_CUDA_API_VERSION
	.align		4
        /*0000*/ 	.byte	0x04, 0x37
        /*0002*/ 	.short	(.L_1694 - .L_1693)
.L_1693:
        /*0004*/ 	.word	0x00000082


	//----- nvinfo : EIATTR_SW2861232_WAR
	.align		4
.L_1694:
        /*0008*/ 	.byte	0x01, 0x35
	.zero		2


	//----- nvinfo : EIATTR_PARAM_CBANK
	.align		4
        /*000c*/ 	.byte	0x04, 0x0a
        /*000e*/ 	.short	(.L_1696 - .L_1695)
	.align		4
.L_1695:
        /*0010*/ 	.word	index@(.nv.constant0._ZN5flash24flash_fwd_splitkv_kernelI23Flash_fwd_kernel_traitsILi32ELi64ELi128ELi4ELb0ELb0EN7cutlass6half_tE19Flash_kernel_traitsILi32ELi64ELi128ELi4ES3_EELb1ELb0ELb1ELb0ELb0ELb1ELb1ELb0EEEvNS_16Flash_fwd_paramsE)
        /*0014*/ 	.short	0x0160
        /*0016*/ 	.short	0x01d0


	//----- nvinfo : EIATTR_CBANK_PARAM_SIZE
	.align		4
.L_1696:
        /*0018*/ 	.byte	0x03, 0x19
        /*001a*/ 	.short	0x01d0


	//----- nvinfo : EIATTR_KPARAM_INFO
	.align		4
        /*001c*/ 	.byte	0x04, 0x17
        /*001e*/ 	.short	(.L_1698 - .L_1697)
.L_1697:
        /*0020*/ 	.word	0x00000000
        /*0024*/ 	.short	0x0000
        /*0026*/ 	.short	0x0000
        /*0028*/ 	.byte	0x00, 0xf0, 0x41, 0x07


	//----- nvinfo : EIATTR_MAXREG_COUNT
	.align		4
.L_1698:
        /*002c*/ 	.byte	0x03, 0x1b
        /*002e*/ 	.short	0x00ff


	//----- nvinfo : EIATTR_NUM_BARRIERS
	.align		4
        /*0030*/ 	.byte	0x02, 0x4c
        /*0032*/ 	.byte	0x01
	.zero		1


	//----- nvinfo : EIATTR_MERCURY_ISA_VERSION
	.align		4
        /*0034*/ 	.byte	0x03, 0x5f
        /*0036*/ 	.short	0x0000


	//----- nvinfo : EIATTR_COOP_GROUP_MASK_REGIDS
	.align		4
        /*0038*/ 	.byte	0x04, 0x29
        /*003a*/ 	.short	(.L_1700 - .L_1699)


	//   ....[0]....
.L_1699:
        /*003c*/ 	.word	0xffffffff


	//   ....[1]....
        /*0040*/ 	.word	0xffffffff


	//   ....[2]....
        /*0044*/ 	.word	0xffffffff


	//   ....[3]....
        /*0048*/ 	.word	0xffffffff


	//   ....[4]....
        /*004c*/ 	.word	0xffffffff


	//   ....[5]....
        /*0050*/ 	.word	0xffffffff


	//   ....[6]....
        /*0054*/ 	.word	0xffffffff


	//   ....[7]....
        /*0058*/ 	.word	0xffffffff


	//   ....[8]....
        /*005c*/ 	.word	0xffffffff


	//   ....[9]....
        /*0060*/ 	.word	0xffffffff


	//   ....[10]....
        /*0064*/ 	.word	0xffffffff


	//   ....[11]....
        /*0068*/ 	.word	0xffffffff


	//   ....[12]....
        /*006c*/ 	.word	0xffffffff


	//   ....[13]....
        /*0070*/ 	.word	0xffffffff


	//   ....[14]....
        /*0074*/ 	.word	0xffffffff


	//   ....[15]....
        /*0078*/ 	.word	0xffffffff


	//----- nvinfo : EIATTR_COOP_GROUP_INSTR_OFFSETS
	.align		4
.L_1700:
        /*007c*/ 	.byte	0x04, 0x28
        /*007e*/ 	.short	(.L_1702 - .L_1701)


	//   ....[0]....
.L_1701:
        /*0080*/ 	.word	0x00005030


	//   ....[1]....
        /*0084*/ 	.word	0x00005050


	//   ....[2]....
        /*0088*/ 	.word	0x000050a0


	//   ....[3]....
        /*008c*/ 	.word	0x000051c0


	//   ....[4]....
        /*0090*/ 	.word	0x00008f30


	//   ....[5]....
        /*0094*/ 	.word	0x00008fc0


	//   ....[6]....
        /*0098*/ 	.word	0x000093f0


	//   ....[7]....
        /*009c*/ 	.word	0x00009540


	//   ....[8]....
        /*00a0*/ 	.word	0x0000c9f0


	//   ....[9]....
        /*00a4*/ 	.word	0x0000ca20


	//   ....[10]....
        /*00a8*/ 	.word	0x0000ca40


	//   ....[11]....
        /*00ac*/ 	.word	0x0000ca60


	//   ....[12]....
        /*00b0*/ 	.word	0x0000dd80


	//   ....[13]....
        /*00b4*/ 	.word	0x0000ddc0


	//   ....[14]....
        /*00b8*/ 	.word	0x0000de40


	//   ....[15]....
        /*00bc*/ 	.word	0x0000de60


	//----- nvinfo : EIATTR_EXIT_INSTR_OFFSETS
	.align		4
.L_1702:
        /*00c0*/ 	.byte	0x04, 0x1c
        /*00c2*/ 	.short	(.L_1704 - .L_1703)


	//   ....[0]....
.L_1703:
        /*00c4*/ 	.word	0x00000410


	//   ....[1]....
        /*00c8*/ 	.word	0x00000a00


	//   ....[2]....
        /*00cc*/ 	.word	0x00000a30


	//   ....[3]....
        /*00d0*/ 	.word	0x0000e760


	//   ....[4]....
        /*00d4*/ 	.word	0x0000e780


	//----- nvinfo : EIATTR_CTAIDZ_USED
	.align		4
.L_1704:
        /*00d8*/ 	.byte	0x01, 0x04
	.zero		2


	//----- nvinfo : EIATTR_CRS_STACK_SIZE
	.align		4
        /*00dc*/ 	.byte	0x04, 0x1e
        /*00de*/ 	.short	(.L_1706 - .L_1705)
.L_1705:
        /*00e0*/ 	.word	0x00000000
.L_1706:


//--------------------- .nv.info._ZN5flash24flash_fwd_splitkv_kernelI23Flash_fwd_kernel_traitsILi32ELi64ELi128ELi4ELb0ELb0EN7cutlass6half_tE19Flash_kernel_traitsILi32ELi64ELi128ELi4ES3_EELb1ELb0ELb0ELb0ELb1ELb0ELb1ELb1EEEvNS_16Flash_fwd_paramsE --------------------------
	.section	.nv.info._ZN5flash24flash_fwd_splitkv_kernelI23Flash_fwd_kernel_traitsILi32ELi64ELi128ELi4ELb0ELb0EN7cutlass6half_tE19Flash_kernel_traitsILi32ELi64ELi128ELi4ES3_EELb1ELb0ELb0ELb0ELb1ELb0ELb1ELb1EEEvNS_16Flash_fwd_paramsE,"",@"SHT_CUDA_INFO"
	.sectionflags	@""
	.align	4


	//----- nvinfo : EIATTR_CUDA_API_VERSION
	.align		4
        /*0000*/ 	.byte	0x04, 0x37
        /*0002*/ 	.short	(.L_1708 - .L_1707)
.L_1707:
        /*0004*/ 	.word	0x00000082


	//----- nvinfo : EIATTR_SW2861232_WAR
	.align		4
.L_1708:
        /*0008*/ 	.byte	0x01, 0x35
	.zero		2


	//----- nvinfo : EIATTR_PARAM_CBANK
	.align		4
        /*000c*/ 	.byte	0x04, 0x0a
        /*000e*/ 	.short	(.L_1710 - .L_1709)
	.align		4
.L_1709:
        /*0010*/ 	.word	index@(.nv.constant0._ZN5flash24flash_fwd_splitkv_kernelI23Flash_fwd_kernel_traitsILi32ELi64ELi128ELi4ELb0ELb0EN7cutlass6half_tE19Flash_kernel_traitsILi32ELi64ELi128ELi4ES3_EELb1ELb0ELb0ELb0ELb1ELb0ELb1ELb1EEEvNS_16Flash_fwd_paramsE)
        /*0014*/ 	.short	0x0160
        /*0016*/ 	.short	0x01d0


	//----- nvinfo : EIATTR_CBANK_PARAM_SIZE
	.align		4
.L_1710:
        /*0018*/ 	.byte	0x03, 0x19
        /*001a*/ 	.short	0x01d0


	//----- nvinfo : EIATTR_KPARAM_INFO
	.align		4
        /*001c*/ 	.byte	0x04, 0x17
        /*001e*/ 	.short	(.L_1712 - .L_1711)
.L_1711:
        /*0020*/ 	.word	0x00000000
        /*0024*/ 	.short	0x0000
        /*0026*/ 	.short	0x0000
        /*0028*/ 	.byte	0x00, 0xf0, 0x41, 0x07


	//----- nvinfo : EIATTR_MAXREG_COUNT
	.align		4
.L_1712:
        /*002c*/ 	.byte	0x03, 0x1b
        /*002e*/ 	.short	0x00ff


	//----- nvinfo : EIATTR_NUM_BARRIERS
	.align		4
        /*0030*/ 	.byte	0x02, 0x4c
        /*0032*/ 	.byte	0x01
	.zero		1


	//----- nvinfo : EIATTR_MERCURY_ISA_VERSION
	.align		4
        /*0034*/ 	.byte	0x03, 0x5f
        /*0036*/ 	.short	0x0000


	//----- nvinfo : EIATTR_COOP_GROUP_MASK_REGIDS
	.align		4
        /*0038*/ 	.byte	0x04, 0x29
        /*003a*/ 	.short	(.L_1714 - .L_1713)


	//   ....[0]....
.L_1713:
        /*003c*/ 	.word	0xffffffff


	//   ....[1]....
        /*0040*/ 	.word	0xffffffff


	//   ....[2]....
        /*0044*/ 	.word	0xffffffff


	//   ....[3]....
        /*0048*/ 	.word	0xffffffff


	//   ....[4]....
        /*004c*/ 	.word	0xffffffff


	//   ....[5]....
        /*0050*/ 	.word	0xffffffff


	//   ....[6]....
        /*0054*/ 	.word	0xffffffff


	//   ....[7]....
        /*0058*/ 	.word	0xffffffff


	//   ....[8]....
        /*005c*/ 	.word	0xffffffff


	//   ....[9]....
        /*0060*/ 	.word	0xffffffff


	//   ....[10]....
        /*0064*/ 	.word	0xffffffff


	//   ....[11]....
        /*0068*/ 	.word	0xffffffff


	//   ....[12]....
        /*006c*/ 	.word	0xffffffff


	//   ....[13]....
        /*0070*/ 	.word	0xffffffff


	//   ....[14]....
        /*0074*/ 	.word	0xffffffff


	//   ....[15]....
        /*0078*/ 	.word	0xffffffff


	//----- nvinfo : EIATTR_COOP_GROUP_INSTR_OFFSETS
	.align		4
.L_1714:
        /*007c*/ 	.byte	0x04, 0x28
        /*007e*/ 	.short	(.L_1716 - .L_1715)


	//   ....[0]....
.L_1715:
        /*0080*/ 	.word	0x00008a90


	//   ....[1]....
        /*0084*/ 	.word	0x00008ac0


	//   ....[2]....
        /*0088*/ 	.word	0x00008ad0


	//   ....[3]....
        /*008c*/ 	.word	0x00008b60


	//   ....[4]....
        /*0090*/ 	.word	0x0000b8a0


	//   ....[5]....
        /*0094*/ 	.word	0x0000b8b0


	//   ....[6]....
        /*0098*/ 	.word	0x0000b8e0


	//   ....[7]....
        /*009c*/ 	.word	0x0000b8f0


	//   ....[8]....
        /*00a0*/ 	.word	0x0000de60


	//   ....[9]....
        /*00a4*/ 	.word	0x0000de80


	//   ....[10]....
        /*00a8*/ 	.word	0x0000deb0


	//   ....[11]....
        /*00ac*/ 	.word	0x0000dec0


	//   ....[12]....
        /*00b0*/ 	.word	0x0000f1f0


	//   ....[13]....
        /*00b4*/ 	.word	0x0000f230


	//   ....[14]....
        /*00b8*/ 	.word	0x0000f2b0


	//   ....[15]....
        /*00bc*/ 	.word	0x0000f2c0


	//----- nvinfo : EIATTR_EXIT_INSTR_OFFSETS
	.align		4
.L_1716:
        /*00c0*/ 	.byte	0x04, 0x1c
        /*00c2*/ 	.short	(.L_1718 - .L_1717)


	//   ....[0]....
.L_1717:
        /*00c4*/ 	.word	0x00000420


	//   ....[1]....
        /*00c8*/ 	.word	0x000009d0


	//   ....[2]....
        /*00cc*/ 	.word	0x00000a00


	//   ....[3]....
        /*00d0*/ 	.word	0x0000fbf0


	//   ....[4]....
        /*00d4*/ 	.word	0x0000fc10


	//----- nvinfo : EIATTR_CTAIDZ_USED
	.align		4
.L_1718:
        /*00d8*/ 	.byte	0x01, 0x04
	.zero		2


	//----- nvinfo : EIATTR_CRS_STACK_SIZE
	.align		4
        /*00dc*/ 	.byte	0x04, 0x1e
        /*00de*/ 	.short	(.L_1720 - .L_1719)
.L_1719:
        /*00e0*/ 	.word	0x00000000
.L_1720:


//--------------------- .nv.info._ZN5flash24flash_fwd_splitkv_kernelI23Flash_fwd_kernel_traitsILi32ELi64ELi128ELi4ELb0ELb0EN7cutlass6half_tE19Flash_kernel_traitsILi32ELi64ELi128ELi4ES3_EELb1ELb0ELb0ELb0ELb1ELb1ELb1ELb1EEEvNS_16Flash_fwd_paramsE --------------------------
	.section	.nv.info._ZN5flash24flash_fwd_splitkv_kernelI23Flash_fwd_kernel_traitsILi32ELi64ELi128ELi4ELb0ELb0EN7cutlass6half_tE19Flash_kernel_traitsILi32ELi64ELi128ELi4ES3_EELb1ELb0ELb0ELb0ELb1ELb1ELb1ELb1EEEvNS_16Flash_fwd_paramsE,"",@"SHT_CUDA_INFO"
	.sectionflags	@""
	.align	4


	//----- nvinfo : EIATTR_CUDA_API_VERSION
	.align		4
        /*0000*/ 	.byte	0x04, 0x37
        /*0002*/ 	.short	(.L_1722 - .L_1721)
.L_1721:
        /*0004*/ 	.word	0x00000082


	//----- nvinfo : EIATTR_SW2861232_WAR
	.align		4
.L_1722:
        /*0008*/ 	.byte	0x01, 0x35
	.zero		2


	//----- nvinfo : EIATTR_PARAM_CBANK
	.align		4
        /*000c*/ 	.byte	0x04, 0x0a
        /*000e*/ 	.short	(.L_1724 - .L_1723)
	.align		4
.L_1723:
        /*0010*/ 	.word	index@(.nv.constant0._ZN5flash24flash_fwd_splitkv_kernelI23Flash_fwd_kernel_traitsILi32ELi64ELi128ELi4ELb0ELb0EN7cutlass6half_tE19Flash_kernel_traitsILi32ELi64ELi128ELi4ES3_EELb1ELb0ELb0ELb0ELb1ELb1ELb1ELb1EEEvNS_16Flash_fwd_paramsE)
        /*0014*/ 	.short	0x0160
        /*0016*/ 	.short	0x01d0


	//----- nvinfo : EIATTR_CBANK_PARAM_SIZE
	.align		4
.L_1724:
        /*0018*/ 	.byte	0x03, 0x19
        /*001a*/ 	.short	0x01d0


	//----- nvinfo : EIATTR_KPARAM_INFO
	.align		4
        /*001c*/ 	.byte	0x04, 0x17
        /*001e*/ 	.short	(.L_1726 - .L_1725)
.L_1725:
        /*0020*/ 	.word	0x00000000
        /*0024*/ 	.short	0x0000
        /*0026*/ 	.short	0x0000
        /*0028*/ 	.byte	0x00, 0xf0, 0x41, 0x07


	//----- nvinfo : EIATTR_MAXREG_COUNT
	.align		4
.L_1726:
        /*002c*/ 	.byte	0x03, 0x1b
        /*002e*/ 	.short	0x00ff


	//----- nvinfo : EIATTR_NUM_BARRIERS
	.align		4
        /*0030*/ 	.byte	0x02, 0x4c
        /*0032*/ 	.byte	0x01
	.zero		1


	//----- nvinfo : EIATTR_MERCURY_ISA_VERSION
	.align		4
        /*0034*/ 	.byte	0x03, 0x5f
        /*0036*/ 	.short	0x0000


	//----- nvinfo : EIATTR_COOP_GROUP_MASK_REGIDS
	.align		4
        /*0038*/ 	.byte	0x04, 0x29
        /*003a*/ 	.short	(.L_1728 - .L_1727)


	//   ....[0]....
.L_1727:
        /*003c*/ 	.word	0xffffffff


	//   ....[1]....
        /*0040*/ 	.word	0xffffffff


	//   ....[2]....
        /*0044*/ 	.word	0xffffffff


	//   ....[3]....
        /*0048*/ 	.word	0xffffffff


	//   ....[4]....
        /*004c*/ 	.word	0xffffffff


	//   ....[5]....
        /*0050*/ 	.word	0xffffffff


	//   ....[6]....
        /*0054*/ 	.word	0xffffffff


	//   ....[7]....
        /*0058*/ 	.word	0xffffffff


	//   ....[8]....
        /*005c*/ 	.word	0xffffffff


	//   ....[9]....
        /*0060*/ 	.word	0xffffffff


	//   ....[10]....
        /*0064*/ 	.word	0xffffffff


	//   ....[11]....
        /*0068*/ 	.word	0xffffffff


	//   ....[12]....
        /*006c*/ 	.word	0xffffffff


	//   ....[13]....
        /*0070*/ 	.word	0xffffffff


	//   ....[14]....
        /*0074*/ 	.word	0xffffffff


	//   ....[15]....
        /*0078*/ 	.word	0xffffffff


	//----- nvinfo : EIATTR_COOP_GROUP_INSTR_OFFSETS
	.align		4
.L_1728:
        /*007c*/ 	.byte	0x04, 0x28
        /*007e*/ 	.short	(.L_1730 - .L_1729)


	//   ....[0]....
.L_1729:
        /*0080*/ 	.word	0x00009280


	//   ....[1]....
        /*0084*/ 	.word	0x000092a0


	//   ....[2]....
        /*0088*/ 	.word	0x000092e0


	//   ....[3]....
        /*008c*/ 	.word	0x000092f0


	//   ....[4]....
        /*0090*/ 	.word	0x0000c880


	//   ....[5]....
        /*0094*/ 	.word	0x0000c890


	//   ....[6]....
        /*0098*/ 	.word	0x0000c8c0


	//   ....[7]....
        /*009c*/ 	.word	0x0000c8d0


	//   ....[8]....
        /*00a0*/ 	.word	0x0000f670


	//   ....[9]....
        /*00a4*/ 	.word	0x0000f690


	//   ....[10]....
        /*00a8*/ 	.word	0x0000f6c0


	//   ....[11]....
        /*00ac*/ 	.word	0x0000f6d0


	//   ....[12]....
        /*00b0*/ 	.word	0x000109f0


	//   ....[13]....
        /*00b4*/ 	.word	0x00010a30


	//   ....[14]....
        /*00b8*/ 	.word	0x00010ab0


	//   ....[15]....
        /*00bc*/ 	.word	0x00010ac0


	//----- nvinfo : EIATTR_EXIT_INSTR_OFFSETS
	.align		4
.L_1730:
        /*00c0*/ 	.byte	0x04, 0x1c
        /*00c2*/ 	.short	(.L_1732 - .L_1731)


	//   ....[0]....
.L_1731:
        /*00c4*/ 	.word	0x00000420


	//   ....[1]....
        /*00c8*/ 	.word	0x000009d0


	//   ....[2]....
        /*00cc*/ 	.word	0x00000a00


	//   ....[3]....
        /*00d0*/ 	.word	0x000113f0


	//   ....[4]....
        /*00d4*/ 	.word	0x00011410


	//----- nvinfo : EIATTR_CTAIDZ_USED
	.align		4
.L_1732:
        /*00d8*/ 	.byte	0x01, 0x04
	.zero		2


	//----- nvinfo : EIATTR_CRS_STACK_SIZE
	.align		4
        /*00dc*/ 	.byte	0x04, 0x1e
        /*00de*/ 	.short	(.L_1734 - .L_1733)
.L_1733:
        /*00e0*/ 	.word	0x00000000
.L_1734:


//--------------------- .nv.info._ZN5flash24flash_fwd_splitkv_kernelI23Flash_fwd_kernel_traitsILi32ELi64ELi128ELi4ELb0ELb0EN7cutlass6half_tE19Flash_kernel_traitsILi32ELi64ELi128ELi4ES3_EELb1ELb0ELb1ELb0ELb0ELb0ELb1ELb1EEEvNS_16Flash_fwd_paramsE --------------------------
	.section	.nv.info._ZN5flash24flash_fwd_splitkv_kernelI23Flash_fwd_kernel_traitsILi32ELi64ELi128ELi4ELb0ELb0EN7cutlass6half_tE19Flash_kernel_traitsILi32ELi64ELi128ELi4ES3_EELb1ELb0ELb1ELb0ELb0ELb0ELb1ELb1EEEvNS_16Flash_fwd_paramsE,"",@"SHT_CUDA_INFO"
	.sectionflags	@""
	.align	4


	//----- nvinfo : EIATTR_CUDA_API_VERSION
	.align		4
        /*0000*/ 	.byte	0x04, 0x37
        /*0002*/ 	.short	(.L_1736 - .L_1735)
.L_1735:
        /*0004*/ 	.word	0x00000082


	//----- nvinfo : EIATTR_SW2861232_WAR
	.align		4
.L_1736:
        /*0008*/ 	.byte	0x01, 0x35
	.zero		2


	//----- nvinfo : EIATTR_PARAM_CBANK
	.align		4
        /*000c*/ 	.byte	0x04, 0x0a
        /*000e*/ 	.short	(.L_1738 - .L_1737)
	.align		4
.L_1737:
        /*0010*/ 	.word	index@(.nv.constant0._ZN5flash24flash_fwd_splitkv_kernelI23Flash_fwd_kernel_traitsILi32ELi64ELi128ELi4ELb0ELb0EN7cutlass6half_tE19Flash_kernel_traitsILi32ELi64ELi128ELi4ES3_EELb1ELb0ELb1ELb0ELb0ELb0ELb1ELb1EEEvNS_16Flash_fwd_paramsE)
        /*0014*/ 	.short	0x0160
        /*0016*/ 	.short	0x01d0


	//----- nvinfo : EIATTR_CBANK_PARAM_SIZE
	.align		4
.L_1738:
        /*0018*/ 	.byte	0x03, 0x19
        /*001a*/ 	.short	0x01d0


	//----- nvinfo : EIATTR_KPARAM_INFO
	.align		4
        /*001c*/ 	.byte	0x04, 0x17
        /*001e*/ 	.short	(.L_1740 - .L_1739)
.L_1739:
        /*0020*/ 	.word	0x00000000
        /*0024*/ 	.short	0x0000
        /*0026*/ 	.short	0x0000
        /*0028*/ 	.byte	0x00, 0xf0, 0x41, 0x07


	//----- nvinfo : EIATTR_MAXREG_COUNT
	.align		4
.L_1740:
        /*002c*/ 	.byte	0x03, 0x1b
        /*002e*/ 	.short	0x00ff


	//----- nvinfo : EIATTR_NUM_BARRIERS
	.align		4
        /*0030*/ 	.byte	0x02, 0x4c
        /*0032*/ 	.byte	0x01
	.zero		1


	//----- nvinfo : EIATTR_MERCURY_ISA_VERSION
	.align		4
        /*0034*/ 	.byte	0x03, 0x5f
        /*0036*/ 	.short	0x0000


	//----- nvinfo : EIATTR_COOP_GROUP_MASK_REGIDS
	.align		4
        /*0038*/ 	.byte	0x04, 0x29
        /*003a*/ 	.short	(.L_1742 - .L_1741)


	//   ....[0]....
.L_1741:
        /*003c*/ 	.word	0xffffffff


	//   ....[1]....
        /*0040*/ 	.word	0xffffffff


	//   ....[2]....
        /*0044*/ 	.word	0xffffffff


	//   ....[3]....
        /*0048*/ 	.word	0xffffffff


	//   ....[4]....
        /*004c*/ 	.word	0xffffffff


	//   ....[5]....
        /*0050*/ 	.word	0xffffffff


	//   ....[6]....
        /*0054*/ 	.word	0xffffffff


	//   ....[7]....
        /*0058*/ 	.word	0xffffffff


	//   ....[8]....
        /*005c*/ 	.word	0xffffffff


	//   ....[9]....
        /*0060*/ 	.word	0xffffffff


	//   ....[10]....
        /*0064*/ 	.word	0xffffffff


	//   ....[11]....
        /*0068*/ 	.word	0xffffffff


	//   ....[12]....
        /*006c*/ 	.word	0xffffffff


	//   ....[13]....
        /*0070*/ 	.word	0xffffffff


	//   ....[14]....
        /*0074*/ 	.word	0xffffffff


	//   ....[15]....
        /*0078*/ 	.word	0xffffffff


	//----- nvinfo : EIATTR_COOP_GROUP_INSTR_OFFSETS
	.align		4
.L_1742:
        /*007c*/ 	.byte	0x04, 0x28
        /*007e*/ 	.short	(.L_1744 - .L_1743)


	//   ....[0]....
.L_1743:
        /*0080*/ 	.word	0x000099d0


	//   ....[1]....
        /*0084*/ 	.word	0x000099f0


	//   ....[2]....
        /*0088*/ 	.word	0x00009b00


	//   ....[3]....
        /*008c*/ 	.word	0x00009c40


	//   ....[4]....
        /*0090*/ 	.word	0x0000d0b0


	//   ....[5]....
        /*0094*/ 	.word	0x0000d130


	//   ....[6]....
        /*0098*/ 	.word	0x0000d570


	//   ....[7]....
        /*009c*/ 	.word	0x0000d5e0


	//   ....[8]....
        /*00a0*/ 	.word	0x00010330


	//   ....[9]....
        /*00a4*/ 	.word	0x00010350


	//   ....[10]....
        /*00a8*/ 	.word	0x00010370


	//   ....[11]....
        /*00ac*/ 	.word	0x00010390


	//   ....[12]....
        /*00b0*/ 	.word	0x000116b0


	//   ....[13]....
        /*00b4*/ 	.word	0x000116f0


	//   ....[14]....
        /*00b8*/ 	.word	0x00011760


	//   ....[15]....
        /*00bc*/ 	.word	0x00011770


	//----- nvinfo : EIATTR_EXIT_INSTR_OFFSETS
	.align		4
.L_1744:
        /*00c0*/ 	.byte	0x04, 0x1c
        /*00c2*/ 	.short	(.L_1746 - .L_1745)


	//   ....[0]....
.L_1745:
        /*00c4*/ 	.word	0x00000420


	//   ....[1]....
        /*00c8*/ 	.word	0x00000a20


	//   ....[2]....
        /*00cc*/ 	.word	0x00000a50


	//   ....[3]....
        /*00d0*/ 	.word	0x000120c0


	//   ....[4]....
        /*00d4*/ 	.word	0x000120e0


	//----- nvinfo : EIATTR_CTAIDZ_USED
	.align		4
.L_1746:
        /*00d8*/ 	.byte	0x01, 0x04
	.zero		2


	//----- nvinfo : EIATTR_CRS_STACK_SIZE
	.align		4
        /*00dc*/ 	.byte	0x04, 0x1e
        /*00de*/ 	.short	(.L_1748 - .L_1747)
.L_1747:
        /*00e0*/ 	.word	0x00000000
.L_1748:


//--------------------- .nv.info._ZN5flash24flash_fwd_splitkv_kernelI23Flash_fwd_kernel_traitsILi32ELi64ELi128ELi4ELb0ELb0EN7cutlass6half_tE19Flash_kernel_traitsILi32ELi64ELi128ELi4ES3_EELb1ELb0ELb1ELb0ELb0ELb1ELb1ELb1EEEvNS_16Flash_fwd_paramsE --------------------------
	.section	.nv.info._ZN5flash24flash_fwd_splitkv_kernelI23Flash_fwd_kernel_traitsILi32ELi64ELi128ELi4ELb0ELb0EN7cutlass6half_tE19Flash_kernel_traitsILi32ELi64ELi128ELi4ES3_EELb1ELb0ELb1ELb0ELb0ELb1ELb1ELb1EEEvNS_16Flash_fwd_paramsE,"",@"SHT_CUDA_INFO"
	.sectionflags	@""
	.align	4


	//----- nvinfo : EIATTR_CUDA_API_VERSION
	.align		4
        /*0000*/ 	.byte	0x04, 0x37
        /*0002*/ 	.short	(.L_1750 - .L_1749)
.L_1749:
        /*0004*/ 	.word	0x00000082


	//----- nvinfo : EIATTR_SW2861232_WAR
	.align		4
.L_1750:
        /*0008*/ 	.byte	0x01, 0x35
	.zero		2


	//----- nvinfo : EIATTR_PARAM_CBANK
	.align		4
        /*000c*/ 	.byte	0x04, 0x0a
        /*000e*/ 	.short	(.L_1752 - .L_1751)
	.align		4
.L_1751:
        /*0010*/ 	.word	index@(.nv.constant0._ZN5flash24flash_fwd_splitkv_kernelI23Flash_fwd_kernel_traitsILi32ELi64ELi128ELi4ELb0ELb0EN7cutlass6half_tE19Flash_kernel_traitsILi32ELi64ELi128ELi4ES3_EELb1ELb0ELb1ELb0ELb0ELb1ELb1ELb1EEEvNS_16Flash_fwd_paramsE)
        /*0014*/ 	.short	0x0160
        /*0016*/ 	.short	0x01d0


	//----- nvinfo : EIATTR_CBANK_PARAM_SIZE
	.align		4
.L_1752:
        /*0018*/ 	.byte	0x03, 0x19
        /*001a*/ 	.short	0x01d0


	//----- nvinfo : EIATTR_KPARAM_INFO
	.align		4
        /*001c*/ 	.byte	0x04, 0x17
        /*001e*/ 	.short	(.L_1754 - .L_1753)
.L_1753:
        /*0020*/ 	.word	0x00000000
        /*0024*/ 	.short	0x0000
        /*0026*/ 	.short	0x0000
        /*0028*/ 	.byte	0x00, 0xf0, 0x41, 0x07


	//----- nvinfo : EIATTR_MAXREG_COUNT
	.align		4
.L_1754:
        /*002c*/ 	.byte	0x03, 0x1b
        /*002e*/ 	.short	0x00ff


	//----- nvinfo : EIATTR_NUM_BARRIERS
	.align		4
        /*0030*/ 	.byte	0x02, 0x4c
        /*0032*/ 	.byte	0x01
	.zero		1


	//----- nvinfo : EIATTR_MERCURY_ISA_VERSION
	.align		4
        /*0034*/ 	.byte	0x03, 0x5f
        /*0036*/ 	.short	0x0000


	//----- nvinfo : EIATTR_COOP_GROUP_MASK_REGIDS
	.align		4
        /*0038*/ 	.byte	0x04, 0x29
        /*003a*/ 	.short	(.L_1756 - .L_1755)


	//   ....[0]....
.L_1755:
        /*003c*/ 	.word	0xffffffff


	//   ....[1]....
        /*0040*/ 	.word	0xffffffff


	//   ....[2]....
        /*0044*/ 	.word	0xffffffff


	//   ....[3]....
        /*0048*/ 	.word	0xffffffff


	//   ....[4]....
        /*004c*/ 	.word	0xffffffff


	//   ....[5]....
        /*0050*/ 	.word	0xffffffff


	//   ....[6]....
        /*0054*/ 	.word	0xffffffff


	//   ....[7]....
        /*0058*/ 	.word	0xffffffff


	//   ....[8]....
        /*005c*/ 	.word	0xffffffff


	//   ....[9]....
        /*0060*/ 	.word	0xffffffff


	//   ....[10]....
        /*0064*/ 	.word	0xffffffff


	//   ....[11]....
        /*0068*/ 	.word	0xffffffff


	//   ....[12]....
        /*006c*/ 	.word	0xffffffff


	//   ....[13]....
        /*0070*/ 	.word	0xffffffff


	//   ....[14]....
        /*0074*/ 	.word	0xffffffff


	//   ....[15]....
        /*0078*/ 	.word	0xffffffff


	//----- nvinfo : EIATTR_COOP_GROUP_INSTR_OFFSETS
	.align		4
.L_1756:
        /*007c*/ 	.byte	0x04, 0x28
        /*007e*/ 	.short	(.L_1758 - .L_1757)


	//   ....[0]....
.L_1757:
        /*0080*/ 	.word	0x0000a010


	//   ....[1]....
        /*0084*/ 	.word	0x0000a070


	//   ....[2]....
        /*0088*/ 	.word	0x0000a550


	//   ....[3]....
        /*008c*/ 	.word	0x0000a5a0


	//   ....[4]....
        /*0090*/ 	.word	0x0000e090


	//   ....[5]....
        /*0094*/ 	.word	0x0000e120


	//   ....[6]....
        /*0098*/ 	.word	0x0000e520


	//   ....[7]....
        /*009c*/ 	.word	0x0000e580


	//   ....[8]....
        /*00a0*/ 	.word	0x00011b50


	//   ....[9]....
        /*00a4*/ 	.word	0x00011b80


	//   ....[10]....
        /*00a8*/ 	.word	0x00011ba0


	//   ....[11]....
        /*00ac*/ 	.word	0x00011bc0


	//   ....[12]....
        /*00b0*/ 	.word	0x00012ef0


	//   ....[13]....
        /*00b4*/ 	.word	0x00012f30


	//   ....[14]....
        /*00b8*/ 	.word	0x00012fa0


	//   ....[15]....
        /*00bc*/ 	.word	0x00012fb0


	//----- nvinfo : EIATTR_EXIT_INSTR_OFFSETS
	.align		4
.L_1758:
        /*00c0*/ 	.byte	0x04, 0x1c
        /*00c2*/ 	.short	(.L_1760 - .L_1759)


	//   ....[0]....
.L_1759:
        /*00c4*/ 	.word	0x00000420


	//   ....[1]....
        /*00c8*/ 	.word	0x00000a10


	//   ....[2]....
        /*00cc*/ 	.word	0x00000a40


	//   ....[3]....
        /*00d0*/ 	.word	0x00013900


	//   ....[4]....
        /*00d4*/ 	.word	0x00013920


	//----- nvinfo : EIATTR_CTAIDZ_USED
	.align		4
.L_1760:
        /*00d8*/ 	.byte	0x01, 0x04
	.zero		2


	//----- nvinfo : EIATTR_CRS_STACK_SIZE
	.align		4
        /*00dc*/ 	.byte	0x04, 0x1e
        /*00de*/ 	.short	(.L_1762 - .L_1761)
.L_1761:
        /*00e0*/ 	.word	0x00000000
.L_1762:


//--------------------- .nv.callgraph             --------------------------
	.section	.nv.callgraph,"",@"SHT_CUDA_CALLGRAPH"
	.align	4
	.sectionentsize	8
	.align		4
        /*0000*/ 	.word	0x00000000
	.align		4
        /*0004*/ 	.word	0xffffffff
	.align		4
        /*0008*/ 	.word	0x00000000
	.align		4
        /*000c*/ 	.word	0xfffffffe
	.align		4
        /*0010*/ 	.word	0x00000000
	.align		4
        /*0014*/ 	.word	0xfffffffd
	.align		4
        /*0018*/ 	.word	0x00000000
	.align		4
        /*001c*/ 	.word	0xfffffffc


//--------------------- .nv.rel.action            --------------------------
	.section	.nv.rel.action,"",@"SHT_CUDA_RELOCINFO"
	.align	8
	.sectionentsize	8
        /*0000*/ 	.byte	0x73, 0x00, 0x00, 0x00, 0x00, 0x00, 0x00, 0x00, 0x00, 0x00, 0x00, 0x11, 0x25, 0x00, 0x05, 0x36


//--------------------- .nv.constant4             --------------------------
	.section	.nv.constant4,"a",@progbits
	.align	8
	.align		8
.nv.constant4:
        /*0000*/ 	.dword	_ZN79_INTERNAL_ed3f9a83_42_flash_fwd_split_hdim32_fp16_causal_sm80_cu_8761d306_192944cuda3std3__45__cpo5beginE
	.align		8
        /*0008*/ 	.dword	_ZN79_INTERNAL_ed3f9a83_42_flash_fwd_split_hdim32_fp16_causal_sm80_cu_8761d306_192944cuda3std3__45__cpo3endE
	.align		8
        /*0010*/ 	.dword	_ZN79_INTERNAL_ed3f9a83_42_flash_fwd_split_hdim32_fp16_causal_sm80_cu_8761d306_192944cuda3std3__45__cpo6cbeginE
	.align		8
        /*0018*/ 	.dword	_ZN79_INTERNAL_ed3f9a83_42_flash_fwd_split_hdim32_fp16_causal_sm80_cu_8761d306_192944cuda3std3__45__cpo4cendE
	.align		8
        /*0020*/ 	.dword	_ZN79_INTERNAL_ed3f9a83_42_flash_fwd_split_hdim32_fp16_causal_sm80_cu_8761d306_192944cuda3std3__481_GLOBAL__N__ed3f9a83_42_flash_fwd_split_hdim32_fp16_causal_sm80_cu_8761d306_192946ignoreE
	.align		8
        /*0028*/ 	.dword	_ZN79_INTERNAL_ed3f9a83_42_flash_fwd_split_hdim32_fp16_causal_sm80_cu_8761d306_192944cuda3std3__419piecewise_constructE
	.align		8
        /*0030*/ 	.dword	_ZN79_INTERNAL_ed3f9a83_42_flash_fwd_split_hdim32_fp16_causal_sm80_cu_8761d306_192944cuda3std3__48in_placeE
	.align		8
        /*0038*/ 	.dword	_ZN79_INTERNAL_ed3f9a83_42_flash_fwd_split_hdim32_fp16_causal_sm80_cu_8761d306_192944cuda3std6ranges3__45__cpo4swapE
	.align		8
        /*0040*/ 	.dword	_ZN79_INTERNAL_ed3f9a83_42_flash_fwd_split_hdim32_fp16_causal_sm80_cu_8761d306_192944cuda3std6ranges3__45__cpo9iter_moveE
	.align		8
        /*0048*/ 	.dword	_ZN79_INTERNAL_ed3f9a83_42_flash_fwd_split_hdim32_fp16_causal_sm80_cu_8761d306_192944cute7productE
	.align		8
        /*0050*/ 	.dword	_ZN79_INTERNAL_ed3f9a83_42_flash_fwd_split_hdim32_fp16_causal_sm80_cu_8761d306_192944cute1_E


//--------------------- .nv.constant0._ZN5flash32flash_fwd_splitkv_combine_kernelI23Flash_fwd_kernel_traitsILi32ELi64ELi256ELi4ELb0ELb0EN7cutlass6half_tE19Flash_kernel_traitsILi32ELi64ELi256ELi4ES3_EELi16ELi7ELb0EEEvNS_16Flash_fwd_paramsE --------------------------
	.section	.nv.constant0._ZN5flash32flash_fwd_splitkv_combine_kernelI23Flash_fwd_kernel_traitsILi32ELi64ELi256ELi4ELb0ELb0EN7cutlass6half_tE19Flash_kernel_traitsILi32ELi64ELi256ELi4ES3_EELi16ELi7ELb0EEEvNS_16Flash_fwd_paramsE,"a",@progbits
	.sectionflags	@""
	.align	4
.nv.constant0._ZN5flash32flash_fwd_splitkv_combine_kernelI23Flash_fwd_kernel_traitsILi32ELi64ELi256ELi4ELb0ELb0EN7cutlass6half_tE19Flash_kernel_traitsILi32ELi64ELi256ELi4ES3_EELi16ELi7ELb0EEEvNS_16Flash_fwd_paramsE:
	.zero		816


//--------------------- .nv.constant0._ZN5flash32flash_fwd_splitkv_combine_kernelI23Flash_fwd_kernel_traitsILi32ELi64ELi256ELi4ELb0ELb0EN7cutlass6half_tE19Flash_kernel_traitsILi32ELi64ELi256ELi4ES3_EELi16ELi6ELb0EEEvNS_16Flash_fwd_paramsE --------------------------
	.section	.nv.constant0._ZN5flash32flash_fwd_splitkv_combine_kernelI23Flash_fwd_kernel_traitsILi32ELi64ELi256ELi4ELb0ELb0EN7cutlass6half_tE19Flash_kernel_traitsILi32ELi64ELi256ELi4ES3_EELi16ELi6ELb0EEEvNS_16Flash_fwd_paramsE,"a",@progbits
	.sectionflags	@""
	.align	4
.nv.constant0._ZN5flash32flash_fwd_splitkv_combine_kernelI23Flash_fwd_kernel_traitsILi32ELi64ELi256ELi4ELb0ELb0EN7cutlass6half_tE19Flash_kernel_traitsILi32ELi64ELi256ELi4ES3_EELi16ELi6ELb0EEEvNS_16Flash_fwd_paramsE:
	.zero		816


//--------------------- .nv.constant0._ZN5flash32flash_fwd_splitkv_combine_kernelI23Flash_fwd_kernel_traitsILi32ELi64ELi256ELi4ELb0ELb0EN7cutlass6half_tE19Flash_kernel_traitsILi32ELi64ELi256ELi4ES3_EELi16ELi5ELb0EEEvNS_16Flash_fwd_paramsE --------------------------
	.section	.nv.constant0._ZN5flash32flash_fwd_splitkv_combine_kernelI23Flash_fwd_kernel_traitsILi32ELi64ELi256ELi4ELb0ELb0EN7cutlass6half_tE19Flash_kernel_traitsILi32ELi64ELi256ELi4ES3_EELi16ELi5ELb0EEEvNS_16Flash_fwd_paramsE,"a",@progbits
	.sectionflags	@""
	.align	4
.nv.constant0._ZN5flash32flash_fwd_splitkv_combine_kernelI23Flash_fwd_kernel_traitsILi32ELi64ELi256ELi4ELb0ELb0EN7cutlass6half_tE19Flash_kernel_traitsILi32ELi64ELi256ELi4ES3_EELi16ELi5ELb0EEEvNS_16Flash_fwd_paramsE:
	.zero		816


//--------------------- .nv.constant0._ZN5flash32flash_fwd_splitkv_combine_kernelI23Flash_fwd_kernel_traitsILi32ELi64ELi256ELi4ELb0ELb0EN7cutlass6half_tE19Flash_kernel_traitsILi32ELi64ELi256ELi4ES3_EELi16ELi4ELb0EEEvNS_16Flash_fwd_paramsE --------------------------
	.section	.nv.constant0._ZN5flash32flash_fwd_splitkv_combine_kernelI23Flash_fwd_kernel_traitsILi32ELi64ELi256ELi4ELb0ELb0EN7cutlass6half_tE19Flash_kernel_traitsILi32ELi64ELi256ELi4ES3_EELi16ELi4ELb0EEEvNS_16Flash_fwd_paramsE,"a",@progbits
	.sectionflags	@""
	.align	4
.nv.constant0._ZN5flash32flash_fwd_splitkv_combine_kernelI23Flash_fwd_kernel_traitsILi32ELi64ELi256ELi4ELb0ELb0EN7cutlass6half_tE19Flash_kernel_traitsILi32ELi64ELi256ELi4ES3_EELi16ELi4ELb0EEEvNS_16Flash_fwd_paramsE:
	.zero		816


//--------------------- .nv.constant0._ZN5flash32flash_fwd_splitkv_combine_kernelI23Flash_fwd_kernel_traitsILi32ELi64ELi256ELi4ELb0ELb0EN7cutlass6half_tE19Flash_kernel_traitsILi32ELi64ELi256ELi4ES3_EELi16ELi3ELb0EEEvNS_16Flash_fwd_paramsE --------------------------
	.section	.nv.constant0._ZN5flash32flash_fwd_splitkv_combine_kernelI23Flash_fwd_kernel_traitsILi32ELi64ELi256ELi4ELb0ELb0EN7cutlass6half_tE19Flash_kernel_traitsILi32ELi64ELi256ELi4ES3_EELi16ELi3ELb0EEEvNS_16Flash_fwd_paramsE,"a",@progbits
	.sectionflags	@""
	.align	4
.nv.constant0._ZN5flash32flash_fwd_splitkv_combine_kernelI23Flash_fwd_kernel_traitsILi32ELi64ELi256ELi4ELb0ELb0EN7cutlass6half_tE19Flash_kernel_traitsILi32ELi64ELi256ELi4ES3_EELi16ELi3ELb0EEEvNS_16Flash_fwd_paramsE:
	.zero		816


//--------------------- .nv.constant0._ZN5flash32flash_fwd_splitkv_combine_kernelI23Flash_fwd_kernel_traitsILi32ELi64ELi256ELi4ELb0ELb0EN7cutlass6half_tE19Flash_kernel_traitsILi32ELi64ELi256ELi4ES3_EELi16ELi2ELb0EEEvNS_16Flash_fwd_paramsE --------------------------
	.section	.nv.constant0._ZN5flash32flash_fwd_splitkv_combine_kernelI23Flash_fwd_kernel_traitsILi32ELi64ELi256ELi4ELb0ELb0EN7cutlass6half_tE19Flash_kernel_traitsILi32ELi64ELi256ELi4ES3_EELi16ELi2ELb0EEEvNS_16Flash_fwd_paramsE,"a",@progbits
	.sectionflags	@""
	.align	4
.nv.constant0._ZN5flash32flash_fwd_splitkv_combine_kernelI23Flash_fwd_kernel_traitsILi32ELi64ELi256ELi4ELb0ELb0EN7cutlass6half_tE19Flash_kernel_traitsILi32ELi64ELi256ELi4ES3_EELi16ELi2ELb0EEEvNS_16Flash_fwd_paramsE:
	.zero		816


//--------------------- .nv.constant0._ZN5flash32flash_fwd_splitkv_combine_kernelI23Flash_fwd_kernel_traitsILi32ELi64ELi256ELi4ELb0ELb0EN7cutlass6half_tE19Flash_kernel_traitsILi32ELi64ELi256ELi4ES3_EELi16ELi1ELb0EEEvNS_16Flash_fwd_paramsE --------------------------
	.section	.nv.constant0._ZN5flash32flash_fwd_splitkv_combine_kernelI23Flash_fwd_kernel_traitsILi32ELi64ELi256ELi4ELb0ELb0EN7cutlass6half_tE19Flash_kernel_traitsILi32ELi64ELi256ELi4ES3_EELi16ELi1ELb0EEEvNS_16Flash_fwd_paramsE,"a",@progbits
	.sectionflags	@""
	.align	4
.nv.constant0._ZN5flash32flash_fwd_splitkv_combine_kernelI23Flash_fwd_kernel_traitsILi32ELi64ELi256ELi4ELb0ELb0EN7cutlass6half_tE19Flash_kernel_traitsILi32ELi64ELi256ELi4ES3_EELi16ELi1ELb0EEEvNS_16Flash_fwd_paramsE:
	.zero		816


//--------------------- .nv.constant0._ZN5flash32flash_fwd_splitkv_combine_kernelI23Flash_fwd_kernel_traitsILi32ELi64ELi256ELi4ELb0ELb0EN7cutlass6half_tE19Flash_kernel_traitsILi32ELi64ELi256ELi4ES3_EELi16ELi7ELb1EEEvNS_16Flash_fwd_paramsE --------------------------
	.section	.nv.constant0._ZN5flash32flash_fwd_splitkv_combine_kernelI23Flash_fwd_kernel_traitsILi32ELi64ELi256ELi4ELb0ELb0EN7cutlass6half_tE19Flash_kernel_traitsILi32ELi64ELi256ELi4ES3_EELi16ELi7ELb1EEEvNS_16Flash_fwd_paramsE,"a",@progbits
	.sectionflags	@""
	.align	4
.nv.constant0._ZN5flash32flash_fwd_splitkv_combine_kernelI23Flash_fwd_kernel_traitsILi32ELi64ELi256ELi4ELb0ELb0EN7cutlass6half_tE19Flash_kernel_traitsILi32ELi64ELi256ELi4ES3_EELi16ELi7ELb1EEEvNS_16Flash_fwd_paramsE:
	.zero		816


//--------------------- .nv.constant0._ZN5flash32flash_fwd_splitkv_combine_kernelI23Flash_fwd_kernel_traitsILi32ELi64ELi256ELi4ELb0ELb0EN7cutlass6half_tE19Flash_kernel_traitsILi32ELi64ELi256ELi4ES3_EELi16ELi6ELb1EEEvNS_16Flash_fwd_paramsE --------------------------
	.section	.nv.constant0._ZN5flash32flash_fwd_splitkv_combine_kernelI23Flash_fwd_kernel_traitsILi32ELi64ELi256ELi4ELb0ELb0EN7cutlass6half_tE19Flash_kernel_traitsILi32ELi64ELi256ELi4ES3_EELi16ELi6ELb1EEEvNS_16Flash_fwd_paramsE,"a",@progbits
	.sectionflags	@""
	.align	4
.nv.constant0._ZN5flash32flash_fwd_splitkv_combine_kernelI23Flash_fwd_kernel_traitsILi32ELi64ELi256ELi4ELb0ELb0EN7cutlass6half_tE19Flash_kernel_traitsILi32ELi64ELi256ELi4ES3_EELi16ELi6ELb1EEEvNS_16Flash_fwd_paramsE:
	.zero		816


//--------------------- .nv.constant0._ZN5flash32flash_fwd_splitkv_combine_kernelI23Flash_fwd_kernel_traitsILi32ELi64ELi256ELi4ELb0ELb0EN7cutlass6half_tE19Flash_kernel_traitsILi32ELi64ELi256ELi4ES3_EELi16ELi5ELb1EEEvNS_16Flash_fwd_paramsE --------------------------
	.section	.nv.constant0._ZN5flash32flash_fwd_splitkv_combine_kernelI23Flash_fwd_kernel_traitsILi32ELi64ELi256ELi4ELb0ELb0EN7cutlass6half_tE19Flash_kernel_traitsILi32ELi64ELi256ELi4ES3_EELi16ELi5ELb1EEEvNS_16Flash_fwd_paramsE,"a",@progbits
	.sectionflags	@""
	.align	4
.nv.constant0._ZN5flash32flash_fwd_splitkv_combine_kernelI23Flash_fwd_kernel_traitsILi32ELi64ELi256ELi4ELb0ELb0EN7cutlass6half_tE19Flash_kernel_traitsILi32ELi64ELi256ELi4ES3_EELi16ELi5ELb1EEEvNS_16Flash_fwd_paramsE:
	.zero		816


//--------------------- .nv.constant0._ZN5flash32flash_fwd_splitkv_combine_kernelI23Flash_fwd_kernel_traitsILi32ELi64ELi256ELi4ELb0ELb0EN7cutlass6half_tE19Flash_kernel_traitsILi32ELi64ELi256ELi4ES3_EELi16ELi4ELb1EEEvNS_16Flash_fwd_paramsE --------------------------
	.section	.nv.constant0._ZN5flash32flash_fwd_splitkv_combine_kernelI23Flash_fwd_kernel_traitsILi32ELi64ELi256ELi4ELb0ELb0EN7cutlass6half_tE19Flash_kernel_traitsILi32ELi64ELi256ELi4ES3_EELi16ELi4ELb1EEEvNS_16Flash_fwd_paramsE,"a",@progbits
	.sectionflags	@""
	.align	4
.nv.constant0._ZN5flash32flash_fwd_splitkv_combine_kernelI23Flash_fwd_kernel_traitsILi32ELi64ELi256ELi4ELb0ELb0EN7cutlass6half_tE19Flash_kernel_traitsILi32ELi64ELi256ELi4ES3_EELi16ELi4ELb1EEEvNS_16Flash_fwd_paramsE:
	.zero		816


//--------------------- .nv.constant0._ZN5flash32flash_fwd_splitkv_combine_kernelI23Flash_fwd_kernel_traitsILi32ELi64ELi256ELi4ELb0ELb0EN7cutlass6half_tE19Flash_kernel_traitsILi32ELi64ELi256ELi4ES3_EELi16ELi3ELb1EEEvNS_16Flash_fwd_paramsE --------------------------
	.section	.nv.constant0._ZN5flash32flash_fwd_splitkv_combine_kernelI23Flash_fwd_kernel_traitsILi32ELi64ELi256ELi4ELb0ELb0EN7cutlass6half_tE19Flash_kernel_traitsILi32ELi64ELi256ELi4ES3_EELi16ELi3ELb1EEEvNS_16Flash_fwd_paramsE,"a",@progbits
	.sectionflags	@""
	.align	4
.nv.constant0._ZN5flash32flash_fwd_splitkv_combine_kernelI23Flash_fwd_kernel_traitsILi32ELi64ELi256ELi4ELb0ELb0EN7cutlass6half_tE19Flash_kernel_traitsILi32ELi64ELi256ELi4ES3_EELi16ELi3ELb1EEEvNS_16Flash_fwd_paramsE:
	.zero		816


//--------------------- .nv.constant0._ZN5flash32flash_fwd_splitkv_combine_kernelI23Flash_fwd_kernel_traitsILi32ELi64ELi256ELi4ELb0ELb0EN7cutlass6half_tE19Flash_kernel_traitsILi32ELi64ELi256ELi4ES3_EELi16ELi2ELb1EEEvNS_16Flash_fwd_paramsE --------------------------
	.section	.nv.constant0._ZN5flash32flash_fwd_splitkv_combine_kernelI23Flash_fwd_kernel_traitsILi32ELi64ELi256ELi4ELb0ELb0EN7cutlass6half_tE19Flash_kernel_traitsILi32ELi64ELi256ELi4ES3_EELi16ELi2ELb1EEEvNS_16Flash_fwd_paramsE,"a",@progbits
	.sectionflags	@""
	.align	4
.nv.constant0._ZN5flash32flash_fwd_splitkv_combine_kernelI23Flash_fwd_kernel_traitsILi32ELi64ELi256ELi4ELb0ELb0EN7cutlass6half_tE19Flash_kernel_traitsILi32ELi64ELi256ELi4ES3_EELi16ELi2ELb1EEEvNS_16Flash_fwd_paramsE:
	.zero		816


//--------------------- .nv.constant0._ZN5flash32flash_fwd_splitkv_combine_kernelI23Flash_fwd_kernel_traitsILi32ELi64ELi256ELi4ELb0ELb0EN7cutlass6half_tE19Flash_kernel_traitsILi32ELi64ELi256ELi4ES3_EELi16ELi1ELb1EEEvNS_16Flash_fwd_paramsE --------------------------
	.section	.nv.constant0._ZN5flash32flash_fwd_splitkv_combine_kernelI23Flash_fwd_kernel_traitsILi32ELi64ELi256ELi4ELb0ELb0EN7cutlass6half_tE19Flash_kernel_traitsILi32ELi64ELi256ELi4ES3_EELi16ELi1ELb1EEEvNS_16Flash_fwd_paramsE,"a",@progbits
	.sectionflags	@""
	.align	4
.nv.constant0._ZN5flash32flash_fwd_splitkv_combine_kernelI23Flash_fwd_kernel_traitsILi32ELi64ELi256ELi4ELb0ELb0EN7cutlass6half_tE19Flash_kernel_traitsILi32ELi64ELi256ELi4ES3_EELi16ELi1ELb1EEEvNS_16Flash_fwd_paramsE:
	.zero		816


//--------------------- .nv.constant0._ZN5flash24flash_fwd_splitkv_kernelI23Flash_fwd_kernel_traitsILi32ELi64ELi256ELi4ELb0ELb0EN7cutlass6half_tE19Flash_kernel_traitsILi32ELi64ELi256ELi4ES3_EELb1ELb0ELb0ELb0ELb0ELb0ELb0ELb0EEEvNS_16Flash_fwd_paramsE --------------------------
	.section	.nv.constant0._ZN5flash24flash_fwd_splitkv_kernelI23Flash_fwd_kernel_traitsILi32ELi64ELi256ELi4ELb0ELb0EN7cutlass6half_tE19Flash_kernel_traitsILi32ELi64ELi256ELi4ES3_EELb1ELb0ELb0ELb0ELb0ELb0ELb0ELb0EEEvNS_16Flash_fwd_paramsE,"a",@progbits
	.sectionflags	@""
	.align	4
.nv.constant0._ZN5flash24flash_fwd_splitkv_kernelI23Flash_fwd_kernel_traitsILi32ELi64ELi256ELi4ELb0ELb0EN7cutlass6half_tE19Flash_kernel_traitsILi32ELi64ELi256ELi4ES3_EELb1ELb0ELb0ELb0ELb0ELb0ELb0ELb0EEEvNS_16Flash_fwd_paramsE:
	.zero		816


//--------------------- .nv.constant0._ZN5flash24flash_fwd_splitkv_kernelI23Flash_fwd_kernel_traitsILi32ELi64ELi256ELi4ELb0ELb0EN7cutlass6half_tE19Flash_kernel_traitsILi32ELi64ELi256ELi4ES3_EELb1ELb0ELb0ELb0ELb0ELb1ELb0ELb0EEEvNS_16Flash_fwd_paramsE --------------------------
	.section	.nv.constant0._ZN5flash24flash_fwd_splitkv_kernelI23Flash_fwd_kernel_traitsILi32ELi64ELi256ELi4ELb0ELb0EN7cutlass6half_tE19Flash_kernel_traitsILi32ELi64ELi256ELi4ES3_EELb1ELb0ELb0ELb0ELb0ELb1ELb0ELb0EEEvNS_16Flash_fwd_paramsE,"a",@progbits
	.sectionflags	@""
	.align	4
.nv.constant0._ZN5flash24flash_fwd_splitkv_kernelI23Flash_fwd_kernel_traitsILi32ELi64ELi256ELi4ELb0ELb0EN7cutlass6half_tE19Flash_kernel_traitsILi32ELi64ELi256ELi4ES3_EELb1ELb0ELb0ELb0ELb0ELb1ELb0ELb0EEEvNS_16Flash_fwd_paramsE:
	.zero		816


//--------------------- .nv.constant0._ZN5flash24flash_fwd_splitkv_kernelI23Flash_fwd_kernel_traitsILi32ELi64ELi256ELi4ELb0ELb0EN7cutlass6half_tE19Flash_kernel_traitsILi32ELi64ELi256ELi4ES3_EELb1ELb0ELb0ELb0ELb0ELb0ELb0ELb1EEEvNS_16Flash_fwd_paramsE --------------------------
	.section	.nv.constant0._ZN5flash24flash_fwd_splitkv_kernelI23Flash_fwd_kernel_traitsILi32ELi64ELi256ELi4ELb0ELb0EN7cutlass6half_tE19Flash_kernel_traitsILi32ELi64ELi256ELi4ES3_EELb1ELb0ELb0ELb0ELb0ELb0ELb0ELb1EEEvNS_16Flash_fwd_paramsE,"a",@progbits
	.sectionflags	@""
	.align	4
.nv.constant0._ZN5flash24flash_fwd_splitkv_kernelI23Flash_fwd_kernel_traitsILi32ELi64ELi256ELi4ELb0ELb0EN7cutlass6half_tE19Flash_kernel_traitsILi32ELi64ELi256ELi4ES3_EELb1ELb0ELb0ELb0ELb0ELb0ELb0ELb1EEEvNS_16Flash_fwd_paramsE:
	.zero		816


//--------------------- .nv.constant0._ZN5flash24flash_fwd_splitkv_kernelI23Flash_fwd_kernel_traitsILi32ELi64ELi256ELi4ELb0ELb0EN7cutlass6half_tE19Flash_kernel_traitsILi32ELi64ELi256ELi4ES3_EELb1ELb0ELb0ELb0ELb0ELb1ELb0ELb1EEEvNS_16Flash_fwd_paramsE --------------------------
	.section	.nv.constant0._ZN5flash24flash_fwd_splitkv_kernelI23Flash_fwd_kernel_traitsILi32ELi64ELi256ELi4ELb0ELb0EN7cutlass6half_tE19Flash_kernel_traitsILi32ELi64ELi256ELi4ES3_EELb1ELb0ELb0ELb0ELb0ELb1ELb0ELb1EEEvNS_16Flash_fwd_paramsE,"a",@progbits
	.sectionflags	@""
	.align	4
.nv.constant0._ZN5flash24flash_fwd_splitkv_kernelI23Flash_fwd_kernel_traitsILi32ELi64ELi256ELi4ELb0ELb0EN7cutlass6half_tE19Flash_kernel_traitsILi32ELi64ELi256ELi4ES3_EELb1ELb0ELb0ELb0ELb0ELb1ELb0ELb1EEEvNS_16Flash_fwd_paramsE:
	.zero		816


//--------------------- .nv.constant0._ZN5flash24flash_fwd_splitkv_kernelI23Flash_fwd_kernel_traitsILi32ELi64ELi256ELi4ELb0ELb0EN7cutlass6half_tE19Flash_kernel_traitsILi32ELi64ELi256ELi4ES3_EELb1ELb0ELb0ELb0ELb0ELb0ELb1ELb0EEEvNS_16Flash_fwd_paramsE --------------------------
	.section	.nv.constant0._ZN5flash24flash_fwd_splitkv_kernelI23Flash_fwd_kernel_traitsILi32ELi64ELi256ELi4ELb0ELb0EN7cutlass6half_tE19Flash_kernel_traitsILi32ELi64ELi256ELi4ES3_EELb1ELb0ELb0ELb0ELb0ELb0ELb1ELb0EEEvNS_16Flash_fwd_paramsE,"a",@progbits
	.sectionflags	@""
	.align	4
.nv.constant0._ZN5flash24flash_fwd_splitkv_kernelI23Flash_fwd_kernel_traitsILi32ELi64ELi256ELi4ELb0ELb0EN7cutlass6half_tE19Flash_kernel_traitsILi32ELi64ELi256ELi4ES3_EELb1ELb0ELb0ELb0ELb0ELb0ELb1ELb0EEEvNS_16Flash_fwd_paramsE:
	.zero		816


//--------------------- .nv.constant0._ZN5flash24flash_fwd_splitkv_kernelI23Flash_fwd_kernel_traitsILi32ELi64ELi256ELi4ELb0ELb0EN7cutlass6half_tE19Flash_kernel_traitsILi32ELi64ELi256ELi4ES3_EELb1ELb0ELb0ELb0ELb0ELb1ELb1ELb0EEEvNS_16Flash_fwd_paramsE --------------------------
	.section	.nv.constant0._ZN5flash24flash_fwd_splitkv_kernelI23Flash_fwd_kernel_traitsILi32ELi64ELi256ELi4ELb0ELb0EN7cutlass6half_tE19Flash_kernel_traitsILi32ELi64ELi256ELi4ES3_EELb1ELb0ELb0ELb0ELb0ELb1ELb1ELb0EEEvNS_16Flash_fwd_paramsE,"a",@progbits
	.sectionflags	@""
	.align	4
.nv.constant0._ZN5flash24flash_fwd_splitkv_kernelI23Flash_fwd_kernel_traitsILi32ELi64ELi256ELi4ELb0ELb0EN7cutlass6half_tE19Flash_kernel_traitsILi32ELi64ELi256ELi4ES3_EELb1ELb0ELb0ELb0ELb0ELb1ELb1ELb0EEEvNS_16Flash_fwd_paramsE:
	.zero		816


//--------------------- .nv.constant0._ZN5flash24flash_fwd_splitkv_kernelI23Flash_fwd_kernel_traitsILi32ELi64ELi256ELi4ELb0ELb0EN7cutlass6half_tE19Flash_kernel_traitsILi32ELi64ELi256ELi4ES3_EELb1ELb0ELb0ELb0ELb0ELb0ELb1ELb1EEEvNS_16Flash_fwd_paramsE --------------------------
	.section	.nv.constant0._ZN5flash24flash_fwd_splitkv_kernelI23Flash_fwd_kernel_traitsILi32ELi64ELi256ELi4ELb0ELb0EN7cutlass6half_tE19Flash_kernel_traitsILi32ELi64ELi256ELi4ES3_EELb1ELb0ELb0ELb0ELb0ELb0ELb1ELb1EEEvNS_16Flash_fwd_paramsE,"a",@progbits
	.sectionflags	@""
	.align	4
.nv.constant0._ZN5flash24flash_fwd_splitkv_kernelI23Flash_fwd_kernel_traitsILi32ELi64ELi256ELi4ELb0ELb0EN7cutlass6half_tE19Flash_kernel_traitsILi32ELi64ELi256ELi4ES3_EELb1ELb0ELb0ELb0ELb0ELb0ELb1ELb1EEEvNS_16Flash_fwd_paramsE:
	.zero		816


//--------------------- .nv.constant0._ZN5flash24flash_fwd_splitkv_kernelI23Flash_fwd_kernel_traitsILi32ELi64ELi256ELi4ELb0ELb0EN7cutlass6half_tE19Flash_kernel_traitsILi32ELi64ELi256ELi4ES3_EELb1ELb0ELb0ELb0ELb0ELb1ELb1ELb1EEEvNS_16Flash_fwd_paramsE --------------------------
	.section	.nv.constant0._ZN5flash24flash_fwd_splitkv_kernelI23Flash_fwd_kernel_traitsILi32ELi64ELi256ELi4ELb0ELb0EN7cutlass6half_tE19Flash_kernel_traitsILi32ELi64ELi256ELi4ES3_EELb1ELb0ELb0ELb0ELb0ELb1ELb1ELb1EEEvNS_16Flash_fwd_paramsE,"a",@progbits
	.sectionflags	@""
	.align	4
.nv.constant0._ZN5flash24flash_fwd_splitkv_kernelI23Flash_fwd_kernel_traitsILi32ELi64ELi256ELi4ELb0ELb0EN7cutlass6half_tE19Flash_kernel_traitsILi32ELi64ELi256ELi4ES3_EELb1ELb0ELb0ELb0ELb0ELb1ELb1ELb1EEEvNS_16Flash_fwd_paramsE:
	.zero		816


//--------------------- .nv.constant0._ZN5flash24flash_fwd_splitkv_kernelI23Flash_fwd_kernel_traitsILi32ELi64ELi256ELi4ELb0ELb0EN7cutlass6half_tE19Flash_kernel_traitsILi32ELi64ELi256ELi4ES3_EELb1ELb0ELb0ELb1ELb1ELb0ELb0ELb0EEEvNS_16Flash_fwd_paramsE --------------------------
	.section	.nv.constant0._ZN5flash24flash_fwd_splitkv_kernelI23Flash_fwd_kernel_traitsILi32ELi64ELi256ELi4ELb0ELb0EN7cutlass6half_tE19Flash_kernel_traitsILi32ELi64ELi256ELi4ES3_EELb1ELb0ELb0ELb1ELb1ELb0ELb0ELb0EEEvNS_16Flash_fwd_paramsE,"a",@progbits
	.sectionflags	@""
	.align	4
.nv.constant0._ZN5flash24flash_fwd_splitkv_kernelI23Flash_fwd_kernel_traitsILi32ELi64ELi256ELi4ELb0ELb0EN7cutlass6half_tE19Flash_kernel_traitsILi32ELi64ELi256ELi4ES3_EELb1ELb0ELb0ELb1ELb1ELb0ELb0ELb0EEEvNS_16Flash_fwd_paramsE:
	.zero		816


//--------------------- .nv.constant0._ZN5flash24flash_fwd_splitkv_kernelI23Flash_fwd_kernel_traitsILi32ELi64ELi256ELi4ELb0ELb0EN7cutlass6half_tE19Flash_kernel_traitsILi32ELi64ELi256ELi4ES3_EELb1ELb0ELb0ELb1ELb1ELb1ELb0ELb0EEEvNS_16Flash_fwd_paramsE --------------------------
	.section	.nv.constant0._ZN5flash24flash_fwd_splitkv_kernelI23Flash_fwd_kernel_traitsILi32ELi64ELi256ELi4ELb0ELb0EN7cutlass6half_tE19Flash_kernel_traitsILi32ELi64ELi256ELi4ES3_EELb1ELb0ELb0ELb1ELb1ELb1ELb0ELb0EEEvNS_16Flash_fwd_paramsE,"a",@progbits
	.sectionflags	@""
	.align	4
.nv.constant0._ZN5flash24flash_fwd_splitkv_kernelI23Flash_fwd_kernel_traitsILi32ELi64ELi256ELi4ELb0ELb0EN7cutlass6half_tE19Flash_kernel_traitsILi32ELi64ELi256ELi4ES3_EELb1ELb0ELb0ELb1ELb1ELb1ELb0ELb0EEEvNS_16Flash_fwd_paramsE:
	.zero		816


//--------------------- .nv.constant0._ZN5flash24flash_fwd_splitkv_kernelI23Flash_fwd_kernel_traitsILi32ELi64ELi256ELi4ELb0ELb0EN7cutlass6half_tE19Flash_kernel_traitsILi32ELi64ELi256ELi4ES3_EELb1ELb0ELb0ELb1ELb1ELb0ELb1ELb0EEEvNS_16Flash_fwd_paramsE --------------------------
	.section	.nv.constant0._ZN5flash24flash_fwd_splitkv_kernelI23Flash_fwd_kernel_traitsILi32ELi64ELi256ELi4ELb0ELb0EN7cutlass6half_tE19Flash_kernel_traitsILi32ELi64ELi256ELi4ES3_EELb1ELb0ELb0ELb1ELb1ELb0ELb1ELb0EEEvNS_16Flash_fwd_paramsE,"a",@progbits
	.sectionflags	@""
	.align	4
.nv.constant0._ZN5flash24flash_fwd_splitkv_kernelI23Flash_fwd_kernel_traitsILi32ELi64ELi256ELi4ELb0ELb0EN7cutlass6half_tE19Flash_kernel_traitsILi32ELi64ELi256ELi4ES3_EELb1ELb0ELb0ELb1ELb1ELb0ELb1ELb0EEEvNS_16Flash_fwd_paramsE:
	.zero		816


//--------------------- .nv.constant0._ZN5flash24flash_fwd_splitkv_kernelI23Flash_fwd_kernel_traitsILi32ELi64ELi256ELi4ELb0ELb0EN7cutlass6half_tE19Flash_kernel_traitsILi32ELi64ELi256ELi4ES3_EELb1ELb0ELb0ELb1ELb1ELb1ELb1ELb0EEEvNS_16Flash_fwd_paramsE --------------------------
	.section	.nv.constant0._ZN5flash24flash_fwd_splitkv_kernelI23Flash_fwd_kernel_traitsILi32ELi64ELi256ELi4ELb0ELb0EN7cutlass6half_tE19Flash_kernel_traitsILi32ELi64ELi256ELi4ES3_EELb1ELb0ELb0ELb1ELb1ELb1ELb1ELb0EEEvNS_16Flash_fwd_paramsE,"a",@progbits
	.sectionflags	@""
	.align	4
.nv.constant0._ZN5flash24flash_fwd_splitkv_kernelI23Flash_fwd_kernel_traitsILi32ELi64ELi256ELi4ELb0ELb0EN7cutlass6half_tE19Flash_kernel_traitsILi32ELi64ELi256ELi4ES3_EELb1ELb0ELb0ELb1ELb1ELb1ELb1ELb0EEEvNS_16Flash_fwd_paramsE:
	.zero		816


//--------------------- .nv.constant0._ZN5flash24flash_fwd_splitkv_kernelI23Flash_fwd_kernel_traitsILi32ELi64ELi256ELi4ELb0ELb0EN7cutlass6half_tE19Flash_kernel_traitsILi32ELi64ELi256ELi4ES3_EELb1ELb0ELb0ELb0ELb1ELb0ELb0ELb0EEEvNS_16Flash_fwd_paramsE --------------------------
	.section	.nv.constant0._ZN5flash24flash_fwd_splitkv_kernelI23Flash_fwd_kernel_traitsILi32ELi64ELi256ELi4ELb0ELb0EN7cutlass6half_tE19Flash_kernel_traitsILi32ELi64ELi256ELi4ES3_EELb1ELb0ELb0ELb0ELb1ELb0ELb0ELb0EEEvNS_16Flash_fwd_paramsE,"a",@progbits
	.sectionflags	@""
	.align	4
.nv.constant0._ZN5flash24flash_fwd_splitkv_kernelI23Flash_fwd_kernel_traitsILi32ELi64ELi256ELi4ELb0ELb0EN7cutlass6half_tE19Flash_kernel_traitsILi32ELi64ELi256ELi4ES3_EELb1ELb0ELb0ELb0ELb1ELb0ELb0ELb0EEEvNS_16Flash_fwd_paramsE:
	.zero		816


//--------------------- .nv.constant0._ZN5flash24flash_fwd_splitkv_kernelI23Flash_fwd_kernel_traitsILi32ELi64ELi256ELi4ELb0ELb0EN7cutlass6half_tE19Flash_kernel_traitsILi32ELi64ELi256ELi4ES3_EELb1ELb0ELb0ELb0ELb1ELb1ELb0ELb0EEEvNS_16Flash_fwd_paramsE --------------------------
	.section	.nv.constant0._ZN5flash24flash_fwd_splitkv_kernelI23Flash_fwd_kernel_traitsILi32ELi64ELi256ELi4ELb0ELb0EN7cutlass6half_tE19Flash_kernel_traitsILi32ELi64ELi256ELi4ES3_EELb1ELb0ELb0ELb0ELb1ELb1ELb0ELb0EEEvNS_16Flash_fwd_paramsE,"a",@progbits
	.sectionflags	@""
	.align	4
.nv.constant0._ZN5flash24flash_fwd_splitkv_kernelI23Flash_fwd_kernel_traitsILi32ELi64ELi256ELi4ELb0ELb0EN7cutlass6half_tE19Flash_kernel_traitsILi32ELi64ELi256ELi4ES3_EELb1ELb0ELb0ELb0ELb1ELb1ELb0ELb0EEEvNS_16Flash_fwd_paramsE:
	.zero		816


//--------------------- .nv.constant0._ZN5flash24flash_fwd_splitkv_kernelI23Flash_fwd_kernel_traitsILi32ELi64ELi256ELi4ELb0ELb0EN7cutlass6half_tE19Flash_kernel_traitsILi32ELi64ELi256ELi4ES3_EELb1ELb0ELb1ELb0ELb0ELb0ELb0ELb0EEEvNS_16Flash_fwd_paramsE --------------------------
	.section	.nv.constant0._ZN5flash24flash_fwd_splitkv_kernelI23Flash_fwd_kernel_traitsILi32ELi64ELi256ELi4ELb0ELb0EN7cutlass6half_tE19Flash_kernel_traitsILi32ELi64ELi256ELi4ES3_EELb1ELb0ELb1ELb0ELb0ELb0ELb0ELb0EEEvNS_16Flash_fwd_paramsE,"a",@progbits
	.sectionflags	@""
	.align	4
.nv.constant0._ZN5flash24flash_fwd_splitkv_kernelI23Flash_fwd_kernel_traitsILi32ELi64ELi256ELi4ELb0ELb0EN7cutlass6half_tE19Flash_kernel_traitsILi32ELi64ELi256ELi4ES3_EELb1ELb0ELb1ELb0ELb0ELb0ELb0ELb0EEEvNS_16Flash_fwd_paramsE:
	.zero		816


//--------------------- .nv.constant0._ZN5flash24flash_fwd_splitkv_kernelI23Flash_fwd_kernel_traitsILi32ELi64ELi256ELi4ELb0ELb0EN7cutlass6half_tE19Flash_kernel_traitsILi32ELi64ELi256ELi4ES3_EELb1ELb0ELb1ELb0ELb0ELb1ELb0ELb0EEEvNS_16Flash_fwd_paramsE --------------------------
	.section	.nv.constant0._ZN5flash24flash_fwd_splitkv_kernelI23Flash_fwd_kernel_traitsILi32ELi64ELi256ELi4ELb0ELb0EN7cutlass6half_tE19Flash_kernel_traitsILi32ELi64ELi256ELi4ES3_EELb1ELb0ELb1ELb0ELb0ELb1ELb0ELb0EEEvNS_16Flash_fwd_paramsE,"a",@progbits
	.sectionflags	@""
	.align	4
.nv.constant0._ZN5flash24flash_fwd_splitkv_kernelI23Flash_fwd_kernel_traitsILi32ELi64ELi256ELi4ELb0ELb0EN7cutlass6half_tE19Flash_kernel_traitsILi32ELi64ELi256ELi4ES3_EELb1ELb0ELb1ELb0ELb0ELb1ELb0ELb0EEEvNS_16Flash_fwd_paramsE:
	.zero		816


//--------------------- .nv.constant0._ZN5flash24flash_fwd_splitkv_kernelI23Flash_fwd_kernel_traitsILi32ELi64ELi256ELi4ELb0ELb0EN7cutlass6half_tE19Flash_kernel_traitsILi32ELi64ELi256ELi4ES3_EELb1ELb0ELb0ELb0ELb1ELb0ELb0ELb1EEEvNS_16Flash_fwd_paramsE --------------------------
	.section	.nv.constant0._ZN5flash24flash_fwd_splitkv_kernelI23Flash_fwd_kernel_traitsILi32ELi64ELi256ELi4ELb0ELb0EN7cutlass6half_tE19Flash_kernel_traitsILi32ELi64ELi256ELi4ES3_EELb1ELb0ELb0ELb0ELb1ELb0ELb0ELb1EEEvNS_16Flash_fwd_paramsE,"a",@progbits
	.sectionflags	@""
	.align	4
.nv.constant0._ZN5flash24flash_fwd_splitkv_kernelI23Flash_fwd_kernel_traitsILi32ELi64ELi256ELi4ELb0ELb0EN7cutlass6half_tE19Flash_kernel_traitsILi32ELi64ELi256ELi4ES3_EELb1ELb0ELb0ELb0ELb1ELb0ELb0ELb1EEEvNS_16Flash_fwd_paramsE:
	.zero		816


//--------------------- .nv.constant0._ZN5flash24flash_fwd_splitkv_kernelI23Flash_fwd_kernel_traitsILi32ELi64ELi256ELi4ELb0ELb0EN7cutlass6half_tE19Flash_kernel_traitsILi32ELi64ELi256ELi4ES3_EELb1ELb0ELb0ELb0ELb1ELb1ELb0ELb1EEEvNS_16Flash_fwd_paramsE --------------------------
	.section	.nv.constant0._ZN5flash24flash_fwd_splitkv_kernelI23Flash_fwd_kernel_traitsILi32ELi64ELi256ELi4ELb0ELb0EN7cutlass6half_tE19Flash_kernel_traitsILi32ELi64ELi256ELi4ES3_EELb1ELb0ELb0ELb0ELb1ELb1ELb0ELb1EEEvNS_16Flash_fwd_paramsE,"a",@progbits
	.sectionflags	@""
	.align	4
.nv.constant0._ZN5flash24flash_fwd_splitkv_kernelI23Flash_fwd_kernel_traitsILi32ELi64ELi256ELi4ELb0ELb0EN7cutlass6half_tE19Flash_kernel_traitsILi32ELi64ELi256ELi4ES3_EELb1ELb0ELb0ELb0ELb1ELb1ELb0ELb1EEEvNS_16Flash_fwd_paramsE:
	.zero		816


//--------------------- .nv.constant0._ZN5flash24flash_fwd_splitkv_kernelI23Flash_fwd_kernel_traitsILi32ELi64ELi256ELi4ELb0ELb0EN7cutlass6half_tE19Flash_kernel_traitsILi32ELi64ELi256ELi4ES3_EELb1ELb0ELb1ELb0ELb0ELb0ELb0ELb1EEEvNS_16Flash_fwd_paramsE --------------------------
	.section	.nv.constant0._ZN5flash24flash_fwd_splitkv_kernelI23Flash_fwd_kernel_traitsILi32ELi64ELi256ELi4ELb0ELb0EN7cutlass6half_tE19Flash_kernel_traitsILi32ELi64ELi256ELi4ES3_EELb1ELb0ELb1ELb0ELb0ELb0ELb0ELb1EEEvNS_16Flash_fwd_paramsE,"a",@progbits
	.sectionflags	@""
	.align	4
.nv.constant0._ZN5flash24flash_fwd_splitkv_kernelI23Flash_fwd_kernel_traitsILi32ELi64ELi256ELi4ELb0ELb0EN7cutlass6half_tE19Flash_kernel_traitsILi32ELi64ELi256ELi4ES3_EELb1ELb0ELb1ELb0ELb0ELb0ELb0ELb1EEEvNS_16Flash_fwd_paramsE:
	.zero		816


//--------------------- .nv.constant0._ZN5flash24flash_fwd_splitkv_kernelI23Flash_fwd_kernel_traitsILi32ELi64ELi256ELi4ELb0ELb0EN7cutlass6half_tE19Flash_kernel_traitsILi32ELi64ELi256ELi4ES3_EELb1ELb0ELb1ELb0ELb0ELb1ELb0ELb1EEEvNS_16Flash_fwd_paramsE --------------------------
	.section	.nv.constant0._ZN5flash24flash_fwd_splitkv_kernelI23Flash_fwd_kernel_traitsILi32ELi64ELi256ELi4ELb0ELb0EN7cutlass6half_tE19Flash_kernel_traitsILi32ELi64ELi256ELi4ES3_EELb1ELb0ELb1ELb0ELb0ELb1ELb0ELb1EEEvNS_16Flash_fwd_paramsE,"a",@progbits
	.sectionflags	@""
	.align	4
.nv.constant0._ZN5flash24flash_fwd_splitkv_kernelI23Flash_fwd_kernel_traitsILi32ELi64ELi256ELi4ELb0ELb0EN7cutlass6half_tE19Flash_kernel_traitsILi32ELi64ELi256ELi4ES3_EELb1ELb0ELb1ELb0ELb0ELb1ELb0ELb1EEEvNS_16Flash_fwd_paramsE:
	.zero		816


//--------------------- .nv.constant0._ZN5flash24flash_fwd_splitkv_kernelI23Flash_fwd_kernel_traitsILi32ELi64ELi256ELi4ELb0ELb0EN7cutlass6half_tE19Flash_kernel_traitsILi32ELi64ELi256ELi4ES3_EELb1ELb0ELb0ELb0ELb1ELb0ELb1ELb0EEEvNS_16Flash_fwd_paramsE --------------------------
	.section	.nv.constant0._ZN5flash24flash_fwd_splitkv_kernelI23Flash_fwd_kernel_traitsILi32ELi64ELi256ELi4ELb0ELb0EN7cutlass6half_tE19Flash_kernel_traitsILi32ELi64ELi256ELi4ES3_EELb1ELb0ELb0ELb0ELb1ELb0ELb1ELb0EEEvNS_16Flash_fwd_paramsE,"a",@progbits
	.sectionflags	@""
	.align	4
.nv.constant0._ZN5flash24flash_fwd_splitkv_kernelI23Flash_fwd_kernel_traitsILi32ELi64ELi256ELi4ELb0ELb0EN7cutlass6half_tE19Flash_kernel_traitsILi32ELi64ELi256ELi4ES3_EELb1ELb0ELb0ELb0ELb1ELb0ELb1ELb0EEEvNS_16Flash_fwd_paramsE:
	.zero		816


//--------------------- .nv.constant0._ZN5flash24flash_fwd_splitkv_kernelI23Flash_fwd_kernel_traitsILi32ELi64ELi256ELi4ELb0ELb0EN7cutlass6half_tE19Flash_kernel_traitsILi32ELi64ELi256ELi4ES3_EELb1ELb0ELb0ELb0ELb1ELb1ELb1ELb0EEEvNS_16Flash_fwd_paramsE --------------------------
	.section	.nv.constant0._ZN5flash24flash_fwd_splitkv_kernelI23Flash_fwd_kernel_traitsILi32ELi64ELi256ELi4ELb0ELb0EN7cutlass6half_tE19Flash_kernel_traitsILi32ELi64ELi256ELi4ES3_EELb1ELb0ELb0ELb0ELb1ELb1ELb1ELb0EEEvNS_16Flash_fwd_paramsE,"a",@progbits
	.sectionflags	@""
	.align	4
.nv.constant0._ZN5flash24flash_fwd_splitkv_kernelI23Flash_fwd_kernel_traitsILi32ELi64ELi256ELi4ELb0ELb0EN7cutlass6half_tE19Flash_kernel_traitsILi32ELi64ELi256ELi4ES3_EELb1ELb0ELb0ELb0ELb1ELb1ELb1ELb0EEEvNS_16Flash_fwd_paramsE:
	.zero		816


//--------------------- .nv.constant0._ZN5flash24flash_fwd_splitkv_kernelI23Flash_fwd_kernel_traitsILi32ELi64ELi256ELi4ELb0ELb0EN7cutlass6half_tE19Flash_kernel_traitsILi32ELi64ELi256ELi4ES3_EELb1ELb0ELb1ELb0ELb0ELb0ELb1ELb0EEEvNS_16Flash_fwd_paramsE --------------------------
	.section	.nv.constant0._ZN5flash24flash_fwd_splitkv_kernelI23Flash_fwd_kernel_traitsILi32ELi64ELi256ELi4ELb0ELb0EN7cutlass6half_tE19Flash_kernel_traitsILi32ELi64ELi256ELi4ES3_EELb1ELb0ELb1ELb0ELb0ELb0ELb1ELb0EEEvNS_16Flash_fwd_paramsE,"a",@progbits
	.sectionflags	@""
	.align	4
.nv.constant0._ZN5flash24flash_fwd_splitkv_kernelI23Flash_fwd_kernel_traitsILi32ELi64ELi256ELi4ELb0ELb0EN7cutlass6half_tE19Flash_kernel_traitsILi32ELi64ELi256ELi4ES3_EELb1ELb0ELb1ELb0ELb0ELb0ELb1ELb0EEEvNS_16Flash_fwd_paramsE:
	.zero		816


//--------------------- .nv.constant0._ZN5flash24flash_fwd_splitkv_kernelI23Flash_fwd_kernel_traitsILi32ELi64ELi256ELi4ELb0ELb0EN7cutlass6half_tE19Flash_kernel_traitsILi32ELi64ELi256ELi4ES3_EELb1ELb0ELb1ELb0ELb0ELb1ELb1ELb0EEEvNS_16Flash_fwd_paramsE --------------------------
	.section	.nv.constant0._ZN5flash24flash_fwd_splitkv_kernelI23Flash_fwd_kernel_traitsILi32ELi64ELi256ELi4ELb0ELb0EN7cutlass6half_tE19Flash_kernel_traitsILi32ELi64ELi256ELi4ES3_EELb1ELb0ELb1ELb0ELb0ELb1ELb1ELb0EEEvNS_16Flash_fwd_paramsE,"a",@progbits
	.sectionflags	@""
	.align	4
.nv.constant0._ZN5flash24flash_fwd_splitkv_kernelI23Flash_fwd_kernel_traitsILi32ELi64ELi256ELi4ELb0ELb0EN7cutlass6half_tE19Flash_kernel_traitsILi32ELi64ELi256ELi4ES3_EELb1ELb0ELb1ELb0ELb0ELb1ELb1ELb0EEEvNS_16Flash_fwd_paramsE:
	.zero		816


//--------------------- .nv.constant0._ZN5flash24flash_fwd_splitkv_kernelI23Flash_fwd_kernel_traitsILi32ELi64ELi256ELi4ELb0ELb0EN7cutlass6half_tE19Flash_kernel_traitsILi32ELi64ELi256ELi4ES3_EELb1ELb0ELb0ELb0ELb1ELb0ELb1ELb1EEEvNS_16Flash_fwd_paramsE --------------------------
	.section	.nv.constant0._ZN5flash24flash_fwd_splitkv_kernelI23Flash_fwd_kernel_traitsILi32ELi64ELi256ELi4ELb0ELb0EN7cutlass6half_tE19Flash_kernel_traitsILi32ELi64ELi256ELi4ES3_EELb1ELb0ELb0ELb0ELb1ELb0ELb1ELb1EEEvNS_16Flash_fwd_paramsE,"a",@progbits
	.sectionflags	@""
	.align	4
.nv.constant0._ZN5flash24flash_fwd_splitkv_kernelI23Flash_fwd_kernel_traitsILi32ELi64ELi256ELi4ELb0ELb0EN7cutlass6half_tE19Flash_kernel_traitsILi32ELi64ELi256ELi4ES3_EELb1ELb0ELb0ELb0ELb1ELb0ELb1ELb1EEEvNS_16Flash_fwd_paramsE:
	.zero		816


//--------------------- .nv.constant0._ZN5flash24flash_fwd_splitkv_kernelI23Flash_fwd_kernel_traitsILi32ELi64ELi256ELi4ELb0ELb0EN7cutlass6half_tE19Flash_kernel_traitsILi32ELi64ELi256ELi4ES3_EELb1ELb0ELb0ELb0ELb1ELb1ELb1ELb1EEEvNS_16Flash_fwd_paramsE --------------------------
	.section	.nv.constant0._ZN5flash24flash_fwd_splitkv_kernelI23Flash_fwd_kernel_traitsILi32ELi64ELi256ELi4ELb0ELb0EN7cutlass6half_tE19Flash_kernel_traitsILi32ELi64ELi256ELi4ES3_EELb1ELb0ELb0ELb0ELb1ELb1ELb1ELb1EEEvNS_16Flash_fwd_paramsE,"a",@progbits
	.sectionflags	@""
	.align	4
.nv.constant0._ZN5flash24flash_fwd_splitkv_kernelI23Flash_fwd_kernel_traitsILi32ELi64ELi256ELi4ELb0ELb0EN7cutlass6half_tE19Flash_kernel_traitsILi32ELi64ELi256ELi4ES3_EELb1ELb0ELb0ELb0ELb1ELb1ELb1ELb1EEEvNS_16Flash_fwd_paramsE:
	.zero		816


//--------------------- .nv.constant0._ZN5flash24flash_fwd_splitkv_kernelI23Flash_fwd_kernel_traitsILi32ELi64ELi256ELi4ELb0ELb0EN7cutlass6half_tE19Flash_kernel_traitsILi32ELi64ELi256ELi4ES3_EELb1ELb0ELb1ELb0ELb0ELb0ELb1ELb1EEEvNS_16Flash_fwd_paramsE --------------------------
	.section	.nv.constant0._ZN5flash24flash_fwd_splitkv_kernelI23Flash_fwd_kernel_traitsILi32ELi64ELi256ELi4ELb0ELb0EN7cutlass6half_tE19Flash_kernel_traitsILi32ELi64ELi256ELi4ES3_EELb1ELb0ELb1ELb0ELb0ELb0ELb1ELb1EEEvNS_16Flash_fwd_paramsE,"a",@progbits
	.sectionflags	@""
	.align	4
.nv.constant0._ZN5flash24flash_fwd_splitkv_kernelI23Flash_fwd_kernel_traitsILi32ELi64ELi256ELi4ELb0ELb0EN7cutlass6half_tE19Flash_kernel_traitsILi32ELi64ELi256ELi4ES3_EELb1ELb0ELb1ELb0ELb0ELb0ELb1ELb1EEEvNS_16Flash_fwd_paramsE:
	.zero		816


//--------------------- .nv.constant0._ZN5flash24flash_fwd_splitkv_kernelI23Flash_fwd_kernel_traitsILi32ELi64ELi256ELi4ELb0ELb0EN7cutlass6half_tE19Flash_kernel_traitsILi32ELi64ELi256ELi4ES3_EELb1ELb0ELb1ELb0ELb0ELb1ELb1ELb1EEEvNS_16Flash_fwd_paramsE --------------------------
	.section	.nv.constant0._ZN5flash24flash_fwd_splitkv_kernelI23Flash_fwd_kernel_traitsILi32ELi64ELi256ELi4ELb0ELb0EN7cutlass6half_tE19Flash_kernel_traitsILi32ELi64ELi256ELi4ES3_EELb1ELb0ELb1ELb0ELb0ELb1ELb1ELb1EEEvNS_16Flash_fwd_paramsE,"a",@progbits
	.sectionflags	@""
	.align	4
.nv.constant0._ZN5flash24flash_fwd_splitkv_kernelI23Flash_fwd_kernel_traitsILi32ELi64ELi256ELi4ELb0ELb0EN7cutlass6half_tE19Flash_kernel_traitsILi32ELi64ELi256ELi4ES3_EELb1ELb0ELb1ELb0ELb0ELb1ELb1ELb1EEEvNS_16Flash_fwd_paramsE:
	.zero		816


//--------------------- .nv.constant0._ZN5flash32flash_fwd_splitkv_combine_kernelI23Flash_fwd_kernel_traitsILi32ELi64ELi128ELi4ELb0ELb0EN7cutlass6half_tE19Flash_kernel_traitsILi32ELi64ELi128ELi4ES3_EELi16ELi7ELb0EEEvNS_16Flash_fwd_paramsE --------------------------
	.section	.nv.constant0._ZN5flash32flash_fwd_splitkv_combine_kernelI23Flash_fwd_kernel_traitsILi32ELi64ELi128ELi4ELb0ELb0EN7cutlass6half_tE19Flash_kernel_traitsILi32ELi64ELi128ELi4ES3_EELi16ELi7ELb0EEEvNS_16Flash_fwd_paramsE,"a",@progbits
	.sectionflags	@""
	.align	4
.nv.constant0._ZN5flash32flash_fwd_splitkv_combine_kernelI23Flash_fwd_kernel_traitsILi32ELi64ELi128ELi4ELb0ELb0EN7cutlass6half_tE19Flash_kernel_traitsILi32ELi64ELi128ELi4ES3_EELi16ELi7ELb0EEEvNS_16Flash_fwd_paramsE:
	.zero		816


//--------------------- .nv.constant0._ZN5flash32flash_fwd_splitkv_combine_kernelI23Flash_fwd_kernel_traitsILi32ELi64ELi128ELi4ELb0ELb0EN7cutlass6half_tE19Flash_kernel_traitsILi32ELi64ELi128ELi4ES3_EELi16ELi6ELb0EEEvNS_16Flash_fwd_paramsE --------------------------
	.section	.nv.constant0._ZN5flash32flash_fwd_splitkv_combine_kernelI23Flash_fwd_kernel_traitsILi32ELi64ELi128ELi4ELb0ELb0EN7cutlass6half_tE19Flash_kernel_traitsILi32ELi64ELi128ELi4ES3_EELi16ELi6ELb0EEEvNS_16Flash_fwd_paramsE,"a",@progbits
	.sectionflags	@""
	.align	4
.nv.constant0._ZN5flash32flash_fwd_splitkv_combine_kernelI23Flash_fwd_kernel_traitsILi32ELi64ELi128ELi4ELb0ELb0EN7cutlass6half_tE19Flash_kernel_traitsILi32ELi64ELi128ELi4ES3_EELi16ELi6ELb0EEEvNS_16Flash_fwd_paramsE:
	.zero		816


//--------------------- .nv.constant0._ZN5flash32flash_fwd_splitkv_combine_kernelI23Flash_fwd_kernel_traitsILi32ELi64ELi128ELi4ELb0ELb0EN7cutlass6half_tE19Flash_kernel_traitsILi32ELi64ELi128ELi4ES3_EELi16ELi5ELb0EEEvNS_16Flash_fwd_paramsE --------------------------
	.section	.nv.constant0._ZN5flash32flash_fwd_splitkv_combine_kernelI23Flash_fwd_kernel_traitsILi32ELi64ELi128ELi4ELb0ELb0EN7cutlass6half_tE19Flash_kernel_traitsILi32ELi64ELi128ELi4ES3_EELi16ELi5ELb0EEEvNS_16Flash_fwd_paramsE,"a",@progbits
	.sectionflags	@""
	.align	4
.nv.constant0._ZN5flash32flash_fwd_splitkv_combine_kernelI23Flash_fwd_kernel_traitsILi32ELi64ELi128ELi4ELb0ELb0EN7cutlass6half_tE19Flash_kernel_traitsILi32ELi64ELi128ELi4ES3_EELi16ELi5ELb0EEEvNS_16Flash_fwd_paramsE:
	.zero		816


//--------------------- .nv.constant0._ZN5flash32flash_fwd_splitkv_combine_kernelI23Flash_fwd_kernel_traitsILi32ELi64ELi128ELi4ELb0ELb0EN7cutlass6half_tE19Flash_kernel_traitsILi32ELi64ELi128ELi4ES3_EELi16ELi4ELb0EEEvNS_16Flash_fwd_paramsE --------------------------
	.section	.nv.constant0._ZN5flash32flash_fwd_splitkv_combine_kernelI23Flash_fwd_kernel_traitsILi32ELi64ELi128ELi4ELb0ELb0EN7cutlass6half_tE19Flash_kernel_traitsILi32ELi64ELi128ELi4ES3_EELi16ELi4ELb0EEEvNS_16Flash_fwd_paramsE,"a",@progbits
	.sectionflags	@""
	.align	4
.nv.constant0._ZN5flash32flash_fwd_splitkv_combine_kernelI23Flash_fwd_kernel_traitsILi32ELi64ELi128ELi4ELb0ELb0EN7cutlass6half_tE19Flash_kernel_traitsILi32ELi64ELi128ELi4ES3_EELi16ELi4ELb0EEEvNS_16Flash_fwd_paramsE:
	.zero		816


//--------------------- .nv.constant0._ZN5flash32flash_fwd_splitkv_combine_kernelI23Flash_fwd_kernel_traitsILi32ELi64ELi128ELi4ELb0ELb0EN7cutlass6half_tE19Flash_kernel_traitsILi32ELi64ELi128ELi4ES3_EELi16ELi3ELb0EEEvNS_16Flash_fwd_paramsE --------------------------
	.section	.nv.constant0._ZN5flash32flash_fwd_splitkv_combine_kernelI23Flash_fwd_kernel_traitsILi32ELi64ELi128ELi4ELb0ELb0EN7cutlass6half_tE19Flash_kernel_traitsILi32ELi64ELi128ELi4ES3_EELi16ELi3ELb0EEEvNS_16Flash_fwd_paramsE,"a",@progbits
	.sectionflags	@""
	.align	4
.nv.constant0._ZN5flash32flash_fwd_splitkv_combine_kernelI23Flash_fwd_kernel_traitsILi32ELi64ELi128ELi4ELb0ELb0EN7cutlass6half_tE19Flash_kernel_traitsILi32ELi64ELi128ELi4ES3_EELi16ELi3ELb0EEEvNS_16Flash_fwd_paramsE:
	.zero		816


//--------------------- .nv.constant0._ZN5flash32flash_fwd_splitkv_combine_kernelI23Flash_fwd_kernel_traitsILi32ELi64ELi128ELi4ELb0ELb0EN7cutlass6half_tE19Flash_kernel_traitsILi32ELi64ELi128ELi4ES3_EELi16ELi2ELb0EEEvNS_16Flash_fwd_paramsE --------------------------
	.section	.nv.constant0._ZN5flash32flash_fwd_splitkv_combine_kernelI23Flash_fwd_kernel_traitsILi32ELi64ELi128ELi4ELb0ELb0EN7cutlass6half_tE19Flash_kernel_traitsILi32ELi64ELi128ELi4ES3_EELi16ELi2ELb0EEEvNS_16Flash_fwd_paramsE,"a",@progbits
	.sectionflags	@""
	.align	4
.nv.constant0._ZN5flash32flash_fwd_splitkv_combine_kernelI23Flash_fwd_kernel_traitsILi32ELi64ELi128ELi4ELb0ELb0EN7cutlass6half_tE19Flash_kernel_traitsILi32ELi64ELi128ELi4ES3_EELi16ELi2ELb0EEEvNS_16Flash_fwd_paramsE:
	.zero		816


//--------------------- .nv.constant0._ZN5flash32flash_fwd_splitkv_combine_kernelI23Flash_fwd_kernel_traitsILi32ELi64ELi128ELi4ELb0ELb0EN7cutlass6half_tE19Flash_kernel_traitsILi32ELi64ELi128ELi4ES3_EELi16ELi1ELb0EEEvNS_16Flash_fwd_paramsE --------------------------
	.section	.nv.constant0._ZN5flash32flash_fwd_splitkv_combine_kernelI23Flash_fwd_kernel_traitsILi32ELi64ELi128ELi4ELb0ELb0EN7cutlass6half_tE19Flash_kernel_traitsILi32ELi64ELi128ELi4ES3_EELi16ELi1ELb0EEEvNS_16Flash_fwd_paramsE,"a",@progbits
	.sectionflags	@""
	.align	4
.nv.constant0._ZN5flash32flash_fwd_splitkv_combine_kernelI23Flash_fwd_kernel_traitsILi32ELi64ELi128ELi4ELb0ELb0EN7cutlass6half_tE19Flash_kernel_traitsILi32ELi64ELi128ELi4ES3_EELi16ELi1ELb0EEEvNS_16Flash_fwd_paramsE:
	.zero		816


//--------------------- .nv.constant0._ZN5flash32flash_fwd_splitkv_combine_kernelI23Flash_fwd_kernel_traitsILi32ELi64ELi128ELi4ELb0ELb0EN7cutlass6half_tE19Flash_kernel_traitsILi32ELi64ELi128ELi4ES3_EELi16ELi7ELb1EEEvNS_16Flash_fwd_paramsE --------------------------
	.section	.nv.constant0._ZN5flash32flash_fwd_splitkv_combine_kernelI23Flash_fwd_kernel_traitsILi32ELi64ELi128ELi4ELb0ELb0EN7cutlass6half_tE19Flash_kernel_traitsILi32ELi64ELi128ELi4ES3_EELi16ELi7ELb1EEEvNS_16Flash_fwd_paramsE,"a",@progbits
	.sectionflags	@""
	.align	4
.nv.constant0._ZN5flash32flash_fwd_splitkv_combine_kernelI23Flash_fwd_kernel_traitsILi32ELi64ELi128ELi4ELb0ELb0EN7cutlass6half_tE19Flash_kernel_traitsILi32ELi64ELi128ELi4ES3_EELi16ELi7ELb1EEEvNS_16Flash_fwd_paramsE:
	.zero		816


//--------------------- .nv.constant0._ZN5flash32flash_fwd_splitkv_combine_kernelI23Flash_fwd_kernel_traitsILi32ELi64ELi128ELi4ELb0ELb0EN7cutlass6half_tE19Flash_kernel_traitsILi32ELi64ELi128ELi4ES3_EELi16ELi6ELb1EEEvNS_16Flash_fwd_paramsE --------------------------
	.section	.nv.constant0._ZN5flash32flash_fwd_splitkv_combine_kernelI23Flash_fwd_kernel_traitsILi32ELi64ELi128ELi4ELb0ELb0EN7cutlass6half_tE19Flash_kernel_traitsILi32ELi64ELi128ELi4ES3_EELi16ELi6ELb1EEEvNS_16Flash_fwd_paramsE,"a",@progbits
	.sectionflags	@""
	.align	4
.nv.constant0._ZN5flash32flash_fwd_splitkv_combine_kernelI23Flash_fwd_kernel_traitsILi32ELi64ELi128ELi4ELb0ELb0EN7cutlass6half_tE19Flash_kernel_traitsILi32ELi64ELi128ELi4ES3_EELi16ELi6ELb1EEEvNS_16Flash_fwd_paramsE:
	.zero		816


//--------------------- .nv.constant0._ZN5flash32flash_fwd_splitkv_combine_kernelI23Flash_fwd_kernel_traitsILi32ELi64ELi128ELi4ELb0ELb0EN7cutlass6half_tE19Flash_kernel_traitsILi32ELi64ELi128ELi4ES3_EELi16ELi5ELb1EEEvNS_16Flash_fwd_paramsE --------------------------
	.section	.nv.constant0._ZN5flash32flash_fwd_splitkv_combine_kernelI23Flash_fwd_kernel_traitsILi32ELi64ELi128ELi4ELb0ELb0EN7cutlass6half_tE19Flash_kernel_traitsILi32ELi64ELi128ELi4ES3_EELi16ELi5ELb1EEEvNS_16Flash_fwd_paramsE,"a",@progbits
	.sectionflags	@""
	.align	4
.nv.constant0._ZN5flash32flash_fwd_splitkv_combine_kernelI23Flash_fwd_kernel_traitsILi32ELi64ELi128ELi4ELb0ELb0EN7cutlass6half_tE19Flash_kernel_traitsILi32ELi64ELi128ELi4ES3_EELi16ELi5ELb1EEEvNS_16Flash_fwd_paramsE:
	.zero		816


//--------------------- .nv.constant0._ZN5flash32flash_fwd_splitkv_combine_kernelI23Flash_fwd_kernel_traitsILi32ELi64ELi128ELi4ELb0ELb0EN7cutlass6half_tE19Flash_kernel_traitsILi32ELi64ELi128ELi4ES3_EELi16ELi4ELb1EEEvNS_16Flash_fwd_paramsE --------------------------
	.section	.nv.constant0._ZN5flash32flash_fwd_splitkv_combine_kernelI23Flash_fwd_kernel_traitsILi32ELi64ELi128ELi4ELb0ELb0EN7cutlass6half_tE19Flash_kernel_traitsILi32ELi64ELi128ELi4ES3_EELi16ELi4ELb1EEEvNS_16Flash_fwd_paramsE,"a",@progbits
	.sectionflags	@""
	.align	4
.nv.constant0._ZN5flash32flash_fwd_splitkv_combine_kernelI23Flash_fwd_kernel_traitsILi32ELi64ELi128ELi4ELb0ELb0EN7cutlass6half_tE19Flash_kernel_traitsILi32ELi64ELi128ELi4ES3_EELi16ELi4ELb1EEEvNS_16Flash_fwd_paramsE:
	.zero		816


//--------------------- .nv.constant0._ZN5flash32flash_fwd_splitkv_combine_kernelI23Flash_fwd_kernel_traitsILi32ELi64ELi128ELi4ELb0ELb0EN7cutlass6half_tE19Flash_kernel_traitsILi32ELi64ELi128ELi4ES3_EELi16ELi3ELb1EEEvNS_16Flash_fwd_paramsE --------------------------
	.section	.nv.constant0._ZN5flash32flash_fwd_splitkv_combine_kernelI23Flash_fwd_kernel_traitsILi32ELi64ELi128ELi4ELb0ELb0EN7cutlass6half_tE19Flash_kernel_traitsILi32ELi64ELi128ELi4ES3_EELi16ELi3ELb1EEEvNS_16Flash_fwd_paramsE,"a",@progbits
	.sectionflags	@""
	.align	4
.nv.constant0._ZN5flash32flash_fwd_splitkv_combine_kernelI23Flash_fwd_kernel_traitsILi32ELi64ELi128ELi4ELb0ELb0EN7cutlass6half_tE19Flash_kernel_traitsILi32ELi64ELi128ELi4ES3_EELi16ELi3ELb1EEEvNS_16Flash_fwd_paramsE:
	.zero		816


//--------------------- .nv.constant0._ZN5flash32flash_fwd_splitkv_combine_kernelI23Flash_fwd_kernel_traitsILi32ELi64ELi128ELi4ELb0ELb0EN7cutlass6half_tE19Flash_kernel_traitsILi32ELi64ELi128ELi4ES3_EELi16ELi2ELb1EEEvNS_16Flash_fwd_paramsE --------------------------
	.section	.nv.constant0._ZN5flash32flash_fwd_splitkv_combine_kernelI23Flash_fwd_kernel_traitsILi32ELi64ELi128ELi4ELb0ELb0EN7cutlass6half_tE19Flash_kernel_traitsILi32ELi64ELi128ELi4ES3_EELi16ELi2ELb1EEEvNS_16Flash_fwd_paramsE,"a",@progbits
	.sectionflags	@""
	.align	4
.nv.constant0._ZN5flash32flash_fwd_splitkv_combine_kernelI23Flash_fwd_kernel_traitsILi32ELi64ELi128ELi4ELb0ELb0EN7cutlass6half_tE19Flash_kernel_traitsILi32ELi64ELi128ELi4ES3_EELi16ELi2ELb1EEEvNS_16Flash_fwd_paramsE:
	.zero		816


//--------------------- .nv.constant0._ZN5flash32flash_fwd_splitkv_combine_kernelI23Flash_fwd_kernel_traitsILi32ELi64ELi128ELi4ELb0ELb0EN7cutlass6half_tE19Flash_kernel_traitsILi32ELi64ELi128ELi4ES3_EELi16ELi1ELb1EEEvNS_16Flash_fwd_paramsE --------------------------
	.section	.nv.constant0._ZN5flash32flash_fwd_splitkv_combine_kernelI23Flash_fwd_kernel_traitsILi32ELi64ELi128ELi4ELb0ELb0EN7cutlass6half_tE19Flash_kernel_traitsILi32ELi64ELi128ELi4ES3_EELi16ELi1ELb1EEEvNS_16Flash_fwd_paramsE,"a",@progbits
	.sectionflags	@""
	.align	4
.nv.constant0._ZN5flash32flash_fwd_splitkv_combine_kernelI23Flash_fwd_kernel_traitsILi32ELi64ELi128ELi4ELb0ELb0EN7cutlass6half_tE19Flash_kernel_traitsILi32ELi64ELi128ELi4ES3_EELi16ELi1ELb1EEEvNS_16Flash_fwd_paramsE:
	.zero		816


//--------------------- .nv.constant0._ZN5flash24flash_fwd_splitkv_kernelI23Flash_fwd_kernel_traitsILi32ELi64ELi128ELi4ELb0ELb0EN7cutlass6half_tE19Flash_kernel_traitsILi32ELi64ELi128ELi4ES3_EELb1ELb0ELb0ELb0ELb0ELb0ELb0ELb0EEEvNS_16Flash_fwd_paramsE --------------------------
	.section	.nv.constant0._ZN5flash24flash_fwd_splitkv_kernelI23Flash_fwd_kernel_traitsILi32ELi64ELi128ELi4ELb0ELb0EN7cutlass6half_tE19Flash_kernel_traitsILi32ELi64ELi128ELi4ES3_EELb1ELb0ELb0ELb0ELb0ELb0ELb0ELb0EEEvNS_16Flash_fwd_paramsE,"a",@progbits
	.sectionflags	@""
	.align	4
.nv.constant0._ZN5flash24flash_fwd_splitkv_kernelI23Flash_fwd_kernel_traitsILi32ELi64ELi128ELi4ELb0ELb0EN7cutlass6half_tE19Flash_kernel_traitsILi32ELi64ELi128ELi4ES3_EELb1ELb0ELb0ELb0ELb0ELb0ELb0ELb0EEEvNS_16Flash_fwd_paramsE:
	.zero		816


//--------------------- .nv.constant0._ZN5flash24flash_fwd_splitkv_kernelI23Flash_fwd_kernel_traitsILi32ELi64ELi128ELi4ELb0ELb0EN7cutlass6half_tE19Flash_kernel_traitsILi32ELi64ELi128ELi4ES3_EELb1ELb0ELb0ELb0ELb0ELb1ELb0ELb0EEEvNS_16Flash_fwd_paramsE --------------------------
	.section	.nv.constant0._ZN5flash24flash_fwd_splitkv_kernelI23Flash_fwd_kernel_traitsILi32ELi64ELi128ELi4ELb0ELb0EN7cutlass6half_tE19Flash_kernel_traitsILi32ELi64ELi128ELi4ES3_EELb1ELb0ELb0ELb0ELb0ELb1ELb0ELb0EEEvNS_16Flash_fwd_paramsE,"a",@progbits
	.sectionflags	@""
	.align	4
.nv.constant0._ZN5flash24flash_fwd_splitkv_kernelI23Flash_fwd_kernel_traitsILi32ELi64ELi128ELi4ELb0ELb0EN7cutlass6half_tE19Flash_kernel_traitsILi32ELi64ELi128ELi4ES3_EELb1ELb0ELb0ELb0ELb0ELb1ELb0ELb0EEEvNS_16Flash_fwd_paramsE:
	.zero		816


//--------------------- .nv.constant0._ZN5flash24flash_fwd_splitkv_kernelI23Flash_fwd_kernel_traitsILi32ELi64ELi128ELi4ELb0ELb0EN7cutlass6half_tE19Flash_kernel_traitsILi32ELi64ELi128ELi4ES3_EELb1ELb0ELb0ELb0ELb0ELb0ELb0ELb1EEEvNS_16Flash_fwd_paramsE --------------------------
	.section	.nv.constant0._ZN5flash24flash_fwd_splitkv_kernelI23Flash_fwd_kernel_traitsILi32ELi64ELi128ELi4ELb0ELb0EN7cutlass6half_tE19Flash_kernel_traitsILi32ELi64ELi128ELi4ES3_EELb1ELb0ELb0ELb0ELb0ELb0ELb0ELb1EEEvNS_16Flash_fwd_paramsE,"a",@progbits
	.sectionflags	@""
	.align	4
.nv.constant0._ZN5flash24flash_fwd_splitkv_kernelI23Flash_fwd_kernel_traitsILi32ELi64ELi128ELi4ELb0ELb0EN7cutlass6half_tE19Flash_kernel_traitsILi32ELi64ELi128ELi4ES3_EELb1ELb0ELb0ELb0ELb0ELb0ELb0ELb1EEEvNS_16Flash_fwd_paramsE:
	.zero		816


//--------------------- .nv.constant0._ZN5flash24flash_fwd_splitkv_kernelI23Flash_fwd_kernel_traitsILi32ELi64ELi128ELi4ELb0ELb0EN7cutlass6half_tE19Flash_kernel_traitsILi32ELi64ELi128ELi4ES3_EELb1ELb0ELb0ELb0ELb0ELb1ELb0ELb1EEEvNS_16Flash_fwd_paramsE --------------------------
	.section	.nv.constant0._ZN5flash24flash_fwd_splitkv_kernelI23Flash_fwd_kernel_traitsILi32ELi64ELi128ELi4ELb0ELb0EN7cutlass6half_tE19Flash_kernel_traitsILi32ELi64ELi128ELi4ES3_EELb1ELb0ELb0ELb0ELb0ELb1ELb0ELb1EEEvNS_16Flash_fwd_paramsE,"a",@progbits
	.sectionflags	@""
	.align	4
.nv.constant0._ZN5flash24flash_fwd_splitkv_kernelI23Flash_fwd_kernel_traitsILi32ELi64ELi128ELi4ELb0ELb0EN7cutlass6half_tE19Flash_kernel_traitsILi32ELi64ELi128ELi4ES3_EELb1ELb0ELb0ELb0ELb0ELb1ELb0ELb1EEEvNS_16Flash_fwd_paramsE:
	.zero		816


//--------------------- .nv.constant0._ZN5flash24flash_fwd_splitkv_kernelI23Flash_fwd_kernel_traitsILi32ELi64ELi128ELi4ELb0ELb0EN7cutlass6half_tE19Flash_kernel_traitsILi32ELi64ELi128ELi4ES3_EELb1ELb0ELb0ELb0ELb0ELb0ELb1ELb0EEEvNS_16Flash_fwd_paramsE --------------------------
	.section	.nv.constant0._ZN5flash24flash_fwd_splitkv_kernelI23Flash_fwd_kernel_traitsILi32ELi64ELi128ELi4ELb0ELb0EN7cutlass6half_tE19Flash_kernel_traitsILi32ELi64ELi128ELi4ES3_EELb1ELb0ELb0ELb0ELb0ELb0ELb1ELb0EEEvNS_16Flash_fwd_paramsE,"a",@progbits
	.sectionflags	@""
	.align	4
.nv.constant0._ZN5flash24flash_fwd_splitkv_kernelI23Flash_fwd_kernel_traitsILi32ELi64ELi128ELi4ELb0ELb0EN7cutlass6half_tE19Flash_kernel_traitsILi32ELi64ELi128ELi4ES3_EELb1ELb0ELb0ELb0ELb0ELb0ELb1ELb0EEEvNS_16Flash_fwd_paramsE:
	.zero		816


//--------------------- .nv.constant0._ZN5flash24flash_fwd_splitkv_kernelI23Flash_fwd_kernel_traitsILi32ELi64ELi128ELi4ELb0ELb0EN7cutlass6half_tE19Flash_kernel_traitsILi32ELi64ELi128ELi4ES3_EELb1ELb0ELb0ELb0ELb0ELb1ELb1ELb0EEEvNS_16Flash_fwd_paramsE --------------------------
	.section	.nv.constant0._ZN5flash24flash_fwd_splitkv_kernelI23Flash_fwd_kernel_traitsILi32ELi64ELi128ELi4ELb0ELb0EN7cutlass6half_tE19Flash_kernel_traitsILi32ELi64ELi128ELi4ES3_EELb1ELb0ELb0ELb0ELb0ELb1ELb1ELb0EEEvNS_16Flash_fwd_paramsE,"a",@progbits
	.sectionflags	@""
	.align	4
.nv.constant0._ZN5flash24flash_fwd_splitkv_kernelI23Flash_fwd_kernel_traitsILi32ELi64ELi128ELi4ELb0ELb0EN7cutlass6half_tE19Flash_kernel_traitsILi32ELi64ELi128ELi4ES3_EELb1ELb0ELb0ELb0ELb0ELb1ELb1ELb0EEEvNS_16Flash_fwd_paramsE:
	.zero		816


//--------------------- .nv.constant0._ZN5flash24flash_fwd_splitkv_kernelI23Flash_fwd_kernel_traitsILi32ELi64ELi128ELi4ELb0ELb0EN7cutlass6half_tE19Flash_kernel_traitsILi32ELi64ELi128ELi4ES3_EELb1ELb0ELb0ELb0ELb0ELb0ELb1ELb1EEEvNS_16Flash_fwd_paramsE --------------------------
	.section	.nv.constant0._ZN5flash24flash_fwd_splitkv_kernelI23Flash_fwd_kernel_traitsILi32ELi64ELi128ELi4ELb0ELb0EN7cutlass6half_tE19Flash_kernel_traitsILi32ELi64ELi128ELi4ES3_EELb1ELb0ELb0ELb0ELb0ELb0ELb1ELb1EEEvNS_16Flash_fwd_paramsE,"a",@progbits
	.sectionflags	@""
	.align	4
.nv.constant0._ZN5flash24flash_fwd_splitkv_kernelI23Flash_fwd_kernel_traitsILi32ELi64ELi128ELi4ELb0ELb0EN7cutlass6half_tE19Flash_kernel_traitsILi32ELi64ELi128ELi4ES3_EELb1ELb0ELb0ELb0ELb0ELb0ELb1ELb1EEEvNS_16Flash_fwd_paramsE:
	.zero		816


//--------------------- .nv.constant0._ZN5flash24flash_fwd_splitkv_kernelI23Flash_fwd_kernel_traitsILi32ELi64ELi128ELi4ELb0ELb0EN7cutlass6half_tE19Flash_kernel_traitsILi32ELi64ELi128ELi4ES3_EELb1ELb0ELb0ELb0ELb0ELb1ELb1ELb1EEEvNS_16Flash_fwd_paramsE --------------------------
	.section	.nv.constant0._ZN5flash24flash_fwd_splitkv_kernelI23Flash_fwd_kernel_traitsILi32ELi64ELi128ELi4ELb0ELb0EN7cutlass6half_tE19Flash_kernel_traitsILi32ELi64ELi128ELi4ES3_EELb1ELb0ELb0ELb0ELb0ELb1ELb1ELb1EEEvNS_16Flash_fwd_paramsE,"a",@progbits
	.sectionflags	@""
	.align	4
.nv.constant0._ZN5flash24flash_fwd_splitkv_kernelI23Flash_fwd_kernel_traitsILi32ELi64ELi128ELi4ELb0ELb0EN7cutlass6half_tE19Flash_kernel_traitsILi32ELi64ELi128ELi4ES3_EELb1ELb0ELb0ELb0ELb0ELb1ELb1ELb1EEEvNS_16Flash_fwd_paramsE:
	.zero		816


//--------------------- .nv.constant0._ZN5flash24flash_fwd_splitkv_kernelI23Flash_fwd_kernel_traitsILi32ELi64ELi128ELi4ELb0ELb0EN7cutlass6half_tE19Flash_kernel_traitsILi32ELi64ELi128ELi4ES3_EELb1ELb0ELb0ELb1ELb1ELb0ELb0ELb0EEEvNS_16Flash_fwd_paramsE --------------------------
	.section	.nv.constant0._ZN5flash24flash_fwd_splitkv_kernelI23Flash_fwd_kernel_traitsILi32ELi64ELi128ELi4ELb0ELb0EN7cutlass6half_tE19Flash_kernel_traitsILi32ELi64ELi128ELi4ES3_EELb1ELb0ELb0ELb1ELb1ELb0ELb0ELb0EEEvNS_16Flash_fwd_paramsE,"a",@progbits
	.sectionflags	@""
	.align	4
.nv.constant0._ZN5flash24flash_fwd_splitkv_kernelI23Flash_fwd_kernel_traitsILi32ELi64ELi128ELi4ELb0ELb0EN7cutlass6half_tE19Flash_kernel_traitsILi32ELi64ELi128ELi4ES3_EELb1ELb0ELb0ELb1ELb1ELb0ELb0ELb0EEEvNS_16Flash_fwd_paramsE:
	.zero		816


//--------------------- .nv.constant0._ZN5flash24flash_fwd_splitkv_kernelI23Flash_fwd_kernel_traitsILi32ELi64ELi128ELi4ELb0ELb0EN7cutlass6half_tE19Flash_kernel_traitsILi32ELi64ELi128ELi4ES3_EELb1ELb0ELb0ELb1ELb1ELb1ELb0ELb0EEEvNS_16Flash_fwd_paramsE --------------------------
	.section	.nv.constant0._ZN5flash24flash_fwd_splitkv_kernelI23Flash_fwd_kernel_traitsILi32ELi64ELi128ELi4ELb0ELb0EN7cutlass6half_tE19Flash_kernel_traitsILi32ELi64ELi128ELi4ES3_EELb1ELb0ELb0ELb1ELb1ELb1ELb0ELb0EEEvNS_16Flash_fwd_paramsE,"a",@progbits
	.sectionflags	@""
	.align	4
.nv.constant0._ZN5flash24flash_fwd_splitkv_kernelI23Flash_fwd_kernel_traitsILi32ELi64ELi128ELi4ELb0ELb0EN7cutlass6half_tE19Flash_kernel_traitsILi32ELi64ELi128ELi4ES3_EELb1ELb0ELb0ELb1ELb1ELb1ELb0ELb0EEEvNS_16Flash_fwd_paramsE:
	.zero		816


//--------------------- .nv.constant0._ZN5flash24flash_fwd_splitkv_kernelI23Flash_fwd_kernel_traitsILi32ELi64ELi128ELi4ELb0ELb0EN7cutlass6half_tE19Flash_kernel_traitsILi32ELi64ELi128ELi4ES3_EELb1ELb0ELb0ELb1ELb1ELb0ELb1ELb0EEEvNS_16Flash_fwd_paramsE --------------------------
	.section	.nv.constant0._ZN5flash24flash_fwd_splitkv_kernelI23Flash_fwd_kernel_traitsILi32ELi64ELi128ELi4ELb0ELb0EN7cutlass6half_tE19Flash_kernel_traitsILi32ELi64ELi128ELi4ES3_EELb1ELb0ELb0ELb1ELb1ELb0ELb1ELb0EEEvNS_16Flash_fwd_paramsE,"a",@progbits
	.sectionflags	@""
	.align	4
.nv.constant0._ZN5flash24flash_fwd_splitkv_kernelI23Flash_fwd_kernel_traitsILi32ELi64ELi128ELi4ELb0ELb0EN7cutlass6half_tE19Flash_kernel_traitsILi32ELi64ELi128ELi4ES3_EELb1ELb0ELb0ELb1ELb1ELb0ELb1ELb0EEEvNS_16Flash_fwd_paramsE:
	.zero		816


//--------------------- .nv.constant0._ZN5flash24flash_fwd_splitkv_kernelI23Flash_fwd_kernel_traitsILi32ELi64ELi128ELi4ELb0ELb0EN7cutlass6half_tE19Flash_kernel_traitsILi32ELi64ELi128ELi4ES3_EELb1ELb0ELb0ELb1ELb1ELb1ELb1ELb0EEEvNS_16Flash_fwd_paramsE --------------------------
	.section	.nv.constant0._ZN5flash24flash_fwd_splitkv_kernelI23Flash_fwd_kernel_traitsILi32ELi64ELi128ELi4ELb0ELb0EN7cutlass6half_tE19Flash_kernel_traitsILi32ELi64ELi128ELi4ES3_EELb1ELb0ELb0ELb1ELb1ELb1ELb1ELb0EEEvNS_16Flash_fwd_paramsE,"a",@progbits
	.sectionflags	@""
	.align	4
.nv.constant0._ZN5flash24flash_fwd_splitkv_kernelI23Flash_fwd_kernel_traitsILi32ELi64ELi128ELi4ELb0ELb0EN7cutlass6half_tE19Flash_kernel_traitsILi32ELi64ELi128ELi4ES3_EELb1ELb0ELb0ELb1ELb1ELb1ELb1ELb0EEEvNS_16Flash_fwd_paramsE:
	.zero		816


//--------------------- .nv.constant0._ZN5flash24flash_fwd_splitkv_kernelI23Flash_fwd_kernel_traitsILi32ELi64ELi128ELi4ELb0ELb0EN7cutlass6half_tE19Flash_kernel_traitsILi32ELi64ELi128ELi4ES3_EELb1ELb0ELb0ELb0ELb1ELb0ELb0ELb0EEEvNS_16Flash_fwd_paramsE --------------------------
	.section	.nv.constant0._ZN5flash24flash_fwd_splitkv_kernelI23Flash_fwd_kernel_traitsILi32ELi64ELi128ELi4ELb0ELb0EN7cutlass6half_tE19Flash_kernel_traitsILi32ELi64ELi128ELi4ES3_EELb1ELb0ELb0ELb0ELb1ELb0ELb0ELb0EEEvNS_16Flash_fwd_paramsE,"a",@progbits
	.sectionflags	@""
	.align	4
.nv.constant0._ZN5flash24flash_fwd_splitkv_kernelI23Flash_fwd_kernel_traitsILi32ELi64ELi128ELi4ELb0ELb0EN7cutlass6half_tE19Flash_kernel_traitsILi32ELi64ELi128ELi4ES3_EELb1ELb0ELb0ELb0ELb1ELb0ELb0ELb0EEEvNS_16Flash_fwd_paramsE:
	.zero		816


//--------------------- .nv.constant0._ZN5flash24flash_fwd_splitkv_kernelI23Flash_fwd_kernel_traitsILi32ELi64ELi128ELi4ELb0ELb0EN7cutlass6half_tE19Flash_kernel_traitsILi32ELi64ELi128ELi4ES3_EELb1ELb0ELb0ELb0ELb1ELb1ELb0ELb0EEEvNS_16Flash_fwd_paramsE --------------------------
	.section	.nv.constant0._ZN5flash24flash_fwd_splitkv_kernelI23Flash_fwd_kernel_traitsILi32ELi64ELi128ELi4ELb0ELb0EN7cutlass6half_tE19Flash_kernel_traitsILi32ELi64ELi128ELi4ES3_EELb1ELb0ELb0ELb0ELb1ELb1ELb0ELb0EEEvNS_16Flash_fwd_paramsE,"a",@progbits
	.sectionflags	@""
	.align	4
.nv.constant0._ZN5flash24flash_fwd_splitkv_kernelI23Flash_fwd_kernel_traitsILi32ELi64ELi128ELi4ELb0ELb0EN7cutlass6half_tE19Flash_kernel_traitsILi32ELi64ELi128ELi4ES3_EELb1ELb0ELb0ELb0ELb1ELb1ELb0ELb0EEEvNS_16Flash_fwd_paramsE:
	.zero		816


//--------------------- .nv.constant0._ZN5flash24flash_fwd_splitkv_kernelI23Flash_fwd_kernel_traitsILi32ELi64ELi128ELi4ELb0ELb0EN7cutlass6half_tE19Flash_kernel_traitsILi32ELi64ELi128ELi4ES3_EELb1ELb0ELb1ELb0ELb0ELb0ELb0ELb0EEEvNS_16Flash_fwd_paramsE --------------------------
	.section	.nv.constant0._ZN5flash24flash_fwd_splitkv_kernelI23Flash_fwd_kernel_traitsILi32ELi64ELi128ELi4ELb0ELb0EN7cutlass6half_tE19Flash_kernel_traitsILi32ELi64ELi128ELi4ES3_EELb1ELb0ELb1ELb0ELb0ELb0ELb0ELb0EEEvNS_16Flash_fwd_paramsE,"a",@progbits
	.sectionflags	@""
	.align	4
.nv.constant0._ZN5flash24flash_fwd_splitkv_kernelI23Flash_fwd_kernel_traitsILi32ELi64ELi128ELi4ELb0ELb0EN7cutlass6half_tE19Flash_kernel_traitsILi32ELi64ELi128ELi4ES3_EELb1ELb0ELb1ELb0ELb0ELb0ELb0ELb0EEEvNS_16Flash_fwd_paramsE:
	.zero		816


//--------------------- .nv.constant0._ZN5flash24flash_fwd_splitkv_kernelI23Flash_fwd_kernel_traitsILi32ELi64ELi128ELi4ELb0ELb0EN7cutlass6half_tE19Flash_kernel_traitsILi32ELi64ELi128ELi4ES3_EELb1ELb0ELb1ELb0ELb0ELb1ELb0ELb0EEEvNS_16Flash_fwd_paramsE --------------------------
	.section	.nv.constant0._ZN5flash24flash_fwd_splitkv_kernelI23Flash_fwd_kernel_traitsILi32ELi64ELi128ELi4ELb0ELb0EN7cutlass6half_tE19Flash_kernel_traitsILi32ELi64ELi128ELi4ES3_EELb1ELb0ELb1ELb0ELb0ELb1ELb0ELb0EEEvNS_16Flash_fwd_paramsE,"a",@progbits
	.sectionflags	@""
	.align	4
.nv.constant0._ZN5flash24flash_fwd_splitkv_kernelI23Flash_fwd_kernel_traitsILi32ELi64ELi128ELi4ELb0ELb0EN7cutlass6half_tE19Flash_kernel_traitsILi32ELi64ELi128ELi4ES3_EELb1ELb0ELb1ELb0ELb0ELb1ELb0ELb0EEEvNS_16Flash_fwd_paramsE:
	.zero		816


//--------------------- .nv.constant0._ZN5flash24flash_fwd_splitkv_kernelI23Flash_fwd_kernel_traitsILi32ELi64ELi128ELi4ELb0ELb0EN7cutlass6half_tE19Flash_kernel_traitsILi32ELi64ELi128ELi4ES3_EELb1ELb0ELb0ELb0ELb1ELb0ELb0ELb1EEEvNS_16Flash_fwd_paramsE --------------------------
	.section	.nv.constant0._ZN5flash24flash_fwd_splitkv_kernelI23Flash_fwd_kernel_traitsILi32ELi64ELi128ELi4ELb0ELb0EN7cutlass6half_tE19Flash_kernel_traitsILi32ELi64ELi128ELi4ES3_EELb1ELb0ELb0ELb0ELb1ELb0ELb0ELb1EEEvNS_16Flash_fwd_paramsE,"a",@progbits
	.sectionflags	@""
	.align	4
.nv.constant0._ZN5flash24flash_fwd_splitkv_kernelI23Flash_fwd_kernel_traitsILi32ELi64ELi128ELi4ELb0ELb0EN7cutlass6half_tE19Flash_kernel_traitsILi32ELi64ELi128ELi4ES3_EELb1ELb0ELb0ELb0ELb1ELb0ELb0ELb1EEEvNS_16Flash_fwd_paramsE:
	.zero		816


//--------------------- .nv.constant0._ZN5flash24flash_fwd_splitkv_kernelI23Flash_fwd_kernel_traitsILi32ELi64ELi128ELi4ELb0ELb0EN7cutlass6half_tE19Flash_kernel_traitsILi32ELi64ELi128ELi4ES3_EELb1ELb0ELb0ELb0ELb1ELb1ELb0ELb1EEEvNS_16Flash_fwd_paramsE --------------------------
	.section	.nv.constant0._ZN5flash24flash_fwd_splitkv_kernelI23Flash_fwd_kernel_traitsILi32ELi64ELi128ELi4ELb0ELb0EN7cutlass6half_tE19Flash_kernel_traitsILi32ELi64ELi128ELi4ES3_EELb1ELb0ELb0ELb0ELb1ELb1ELb0ELb1EEEvNS_16Flash_fwd_paramsE,"a",@progbits
	.sectionflags	@""
	.align	4
.nv.constant0._ZN5flash24flash_fwd_splitkv_kernelI23Flash_fwd_kernel_traitsILi32ELi64ELi128ELi4ELb0ELb0EN7cutlass6half_tE19Flash_kernel_traitsILi32ELi64ELi128ELi4ES3_EELb1ELb0ELb0ELb0ELb1ELb1ELb0ELb1EEEvNS_16Flash_fwd_paramsE:
	.zero		816


//--------------------- .nv.constant0._ZN5flash24flash_fwd_splitkv_kernelI23Flash_fwd_kernel_traitsILi32ELi64ELi128ELi4ELb0ELb0EN7cutlass6half_tE19Flash_kernel_traitsILi32ELi64ELi128ELi4ES3_EELb1ELb0ELb1ELb0ELb0ELb0ELb0ELb1EEEvNS_16Flash_fwd_paramsE --------------------------
	.section	.nv.constant0._ZN5flash24flash_fwd_splitkv_kernelI23Flash_fwd_kernel_traitsILi32ELi64ELi128ELi4ELb0ELb0EN7cutlass6half_tE19Flash_kernel_traitsILi32ELi64ELi128ELi4ES3_EELb1ELb0ELb1ELb0ELb0ELb0ELb0ELb1EEEvNS_16Flash_fwd_paramsE,"a",@progbits
	.sectionflags	@""
	.align	4
.nv.constant0._ZN5flash24flash_fwd_splitkv_kernelI23Flash_fwd_kernel_traitsILi32ELi64ELi128ELi4ELb0ELb0EN7cutlass6half_tE19Flash_kernel_traitsILi32ELi64ELi128ELi4ES3_EELb1ELb0ELb1ELb0ELb0ELb0ELb0ELb1EEEvNS_16Flash_fwd_paramsE:
	.zero		816


//--------------------- .nv.constant0._ZN5flash24flash_fwd_splitkv_kernelI23Flash_fwd_kernel_traitsILi32ELi64ELi128ELi4ELb0ELb0EN7cutlass6half_tE19Flash_kernel_traitsILi32ELi64ELi128ELi4ES3_EELb1ELb0ELb1ELb0ELb0ELb1ELb0ELb1EEEvNS_16Flash_fwd_paramsE --------------------------
	.section	.nv.constant0._ZN5flash24flash_fwd_splitkv_kernelI23Flash_fwd_kernel_traitsILi32ELi64ELi128ELi4ELb0ELb0EN7cutlass6half_tE19Flash_kernel_traitsILi32ELi64ELi128ELi4ES3_EELb1ELb0ELb1ELb0ELb0ELb1ELb0ELb1EEEvNS_16Flash_fwd_paramsE,"a",@progbits
	.sectionflags	@""
	.align	4
.nv.constant0._ZN5flash24flash_fwd_splitkv_kernelI23Flash_fwd_kernel_traitsILi32ELi64ELi128ELi4ELb0ELb0EN7cutlass6half_tE19Flash_kernel_traitsILi32ELi64ELi128ELi4ES3_EELb1ELb0ELb1ELb0ELb0ELb1ELb0ELb1EEEvNS_16Flash_fwd_paramsE:
	.zero		816


//--------------------- .nv.constant0._ZN5flash24flash_fwd_splitkv_kernelI23Flash_fwd_kernel_traitsILi32ELi64ELi128ELi4ELb0ELb0EN7cutlass6half_tE19Flash_kernel_traitsILi32ELi64ELi128ELi4ES3_EELb1ELb0ELb0ELb0ELb1ELb0ELb1ELb0EEEvNS_16Flash_fwd_paramsE --------------------------
	.section	.nv.constant0._ZN5flash24flash_fwd_splitkv_kernelI23Flash_fwd_kernel_traitsILi32ELi64ELi128ELi4ELb0ELb0EN7cutlass6half_tE19Flash_kernel_traitsILi32ELi64ELi128ELi4ES3_EELb1ELb0ELb0ELb0ELb1ELb0ELb1ELb0EEEvNS_16Flash_fwd_paramsE,"a",@progbits
	.sectionflags	@""
	.align	4
.nv.constant0._ZN5flash24flash_fwd_splitkv_kernelI23Flash_fwd_kernel_traitsILi32ELi64ELi128ELi4ELb0ELb0EN7cutlass6half_tE19Flash_kernel_traitsILi32ELi64ELi128ELi4ES3_EELb1ELb0ELb0ELb0ELb1ELb0ELb1ELb0EEEvNS_16Flash_fwd_paramsE:
	.zero		816


//--------------------- .nv.constant0._ZN5flash24flash_fwd_splitkv_kernelI23Flash_fwd_kernel_traitsILi32ELi64ELi128ELi4ELb0ELb0EN7cutlass6half_tE19Flash_kernel_traitsILi32ELi64ELi128ELi4ES3_EELb1ELb0ELb0ELb0ELb1ELb1ELb1ELb0EEEvNS_16Flash_fwd_paramsE --------------------------
	.section	.nv.constant0._ZN5flash24flash_fwd_splitkv_kernelI23Flash_fwd_kernel_traitsILi32ELi64ELi128ELi4ELb0ELb0EN7cutlass6half_tE19Flash_kernel_traitsILi32ELi64ELi128ELi4ES3_EELb1ELb0ELb0ELb0ELb1ELb1ELb1ELb0EEEvNS_16Flash_fwd_paramsE,"a",@progbits
	.sectionflags	@""
	.align	4
.nv.constant0._ZN5flash24flash_fwd_splitkv_kernelI23Flash_fwd_kernel_traitsILi32ELi64ELi128ELi4ELb0ELb0EN7cutlass6half_tE19Flash_kernel_traitsILi32ELi64ELi128ELi4ES3_EELb1ELb0ELb0ELb0ELb1ELb1ELb1ELb0EEEvNS_16Flash_fwd_paramsE:
	.zero		816


//--------------------- .nv.constant0._ZN5flash24flash_fwd_splitkv_kernelI23Flash_fwd_kernel_traitsILi32ELi64ELi128ELi4ELb0ELb0EN7cutlass6half_tE19Flash_kernel_traitsILi32ELi64ELi128ELi4ES3_EELb1ELb0ELb1ELb0ELb0ELb0ELb1ELb0EEEvNS_16Flash_fwd_paramsE --------------------------
	.section	.nv.constant0._ZN5flash24flash_fwd_splitkv_kernelI23Flash_fwd_kernel_traitsILi32ELi64ELi128ELi4ELb0ELb0EN7cutlass6half_tE19Flash_kernel_traitsILi32ELi64ELi128ELi4ES3_EELb1ELb0ELb1ELb0ELb0ELb0ELb1ELb0EEEvNS_16Flash_fwd_paramsE,"a",@progbits
	.sectionflags	@""
	.align	4
.nv.constant0._ZN5flash24flash_fwd_splitkv_kernelI23Flash_fwd_kernel_traitsILi32ELi64ELi128ELi4ELb0ELb0EN7cutlass6half_tE19Flash_kernel_traitsILi32ELi64ELi128ELi4ES3_EELb1ELb0ELb1ELb0ELb0ELb0ELb1ELb0EEEvNS_16Flash_fwd_paramsE:
	.zero		816


//--------------------- .nv.constant0._ZN5flash24flash_fwd_splitkv_kernelI23Flash_fwd_kernel_traitsILi32ELi64ELi128ELi4ELb0ELb0EN7cutlass6half_tE19Flash_kernel_traitsILi32ELi64ELi128ELi4ES3_EELb1ELb0ELb1ELb0ELb0ELb1ELb1ELb0EEEvNS_16Flash_fwd_paramsE --------------------------
	.section	.nv.constant0._ZN5flash24flash_fwd_splitkv_kernelI23Flash_fwd_kernel_traitsILi32ELi64ELi128ELi4ELb0ELb0EN7cutlass6half_tE19Flash_kernel_traitsILi32ELi64ELi128ELi4ES3_EELb1ELb0ELb1ELb0ELb0ELb1ELb1ELb0EEEvNS_16Flash_fwd_paramsE,"a",@progbits
	.sectionflags	@""
	.align	4
.nv.constant0._ZN5flash24flash_fwd_splitkv_kernelI23Flash_fwd_kernel_traitsILi32ELi64ELi128ELi4ELb0ELb0EN7cutlass6half_tE19Flash_kernel_traitsILi32ELi64ELi128ELi4ES3_EELb1ELb0ELb1ELb0ELb0ELb1ELb1ELb0EEEvNS_16Flash_fwd_paramsE:
	.zero		816


//--------------------- .nv.constant0._ZN5flash24flash_fwd_splitkv_kernelI23Flash_fwd_kernel_traitsILi32ELi64ELi128ELi4ELb0ELb0EN7cutlass6half_tE19Flash_kernel_traitsILi32ELi64ELi128ELi4ES3_EELb1ELb0ELb0ELb0ELb1ELb0ELb1ELb1EEEvNS_16Flash_fwd_paramsE --------------------------
	.section	.nv.constant0._ZN5flash24flash_fwd_splitkv_kernelI23Flash_fwd_kernel_traitsILi32ELi64ELi128ELi4ELb0ELb0EN7cutlass6half_tE19Flash_kernel_traitsILi32ELi64ELi128ELi4ES3_EELb1ELb0ELb0ELb0ELb1ELb0ELb1ELb1EEEvNS_16Flash_fwd_paramsE,"a",@progbits
	.sectionflags	@""
	.align	4
.nv.constant0._ZN5flash24flash_fwd_splitkv_kernelI23Flash_fwd_kernel_traitsILi32ELi64ELi128ELi4ELb0ELb0EN7cutlass6half_tE19Flash_kernel_traitsILi32ELi64ELi128ELi4ES3_EELb1ELb0ELb0ELb0ELb1ELb0ELb1ELb1EEEvNS_16Flash_fwd_paramsE:
	.zero		816


//--------------------- .nv.constant0._ZN5flash24flash_fwd_splitkv_kernelI23Flash_fwd_kernel_traitsILi32ELi64ELi128ELi4ELb0ELb0EN7cutlass6half_tE19Flash_kernel_traitsILi32ELi64ELi128ELi4ES3_EELb1ELb0ELb0ELb0ELb1ELb1ELb1ELb1EEEvNS_16Flash_fwd_paramsE --------------------------
	.section	.nv.constant0._ZN5flash24flash_fwd_splitkv_kernelI23Flash_fwd_kernel_traitsILi32ELi64ELi128ELi4ELb0ELb0EN7cutlass6half_tE19Flash_kernel_traitsILi32ELi64ELi128ELi4ES3_EELb1ELb0ELb0ELb0ELb1ELb1ELb1ELb1EEEvNS_16Flash_fwd_paramsE,"a",@progbits
	.sectionflags	@""
	.align	4
.nv.constant0._ZN5flash24flash_fwd_splitkv_kernelI23Flash_fwd_kernel_traitsILi32ELi64ELi128ELi4ELb0ELb0EN7cutlass6half_tE19Flash_kernel_traitsILi32ELi64ELi128ELi4ES3_EELb1ELb0ELb0ELb0ELb1ELb1ELb1ELb1EEEvNS_16Flash_fwd_paramsE:
	.zero		816


//--------------------- .nv.constant0._ZN5flash24flash_fwd_splitkv_kernelI23Flash_fwd_kernel_traitsILi32ELi64ELi128ELi4ELb0ELb0EN7cutlass6half_tE19Flash_kernel_traitsILi32ELi64ELi128ELi4ES3_EELb1ELb0ELb1ELb0ELb0ELb0ELb1ELb1EEEvNS_16Flash_fwd_paramsE --------------------------
	.section	.nv.constant0._ZN5flash24flash_fwd_splitkv_kernelI23Flash_fwd_kernel_traitsILi32ELi64ELi128ELi4ELb0ELb0EN7cutlass6half_tE19Flash_kernel_traitsILi32ELi64ELi128ELi4ES3_EELb1ELb0ELb1ELb0ELb0ELb0ELb1ELb1EEEvNS_16Flash_fwd_paramsE,"a",@progbits
	.sectionflags	@""
	.align	4
.nv.constant0._ZN5flash24flash_fwd_splitkv_kernelI23Flash_fwd_kernel_traitsILi32ELi64ELi128ELi4ELb0ELb0EN7cutlass6half_tE19Flash_kernel_traitsILi32ELi64ELi128ELi4ES3_EELb1ELb0ELb1ELb0ELb0ELb0ELb1ELb1EEEvNS_16Flash_fwd_paramsE:
	.zero		816


//--------------------- .nv.constant0._ZN5flash24flash_fwd_splitkv_kernelI23Flash_fwd_kernel_traitsILi32ELi64ELi128ELi4ELb0ELb0EN7cutlass6half_tE19Flash_kernel_traitsILi32ELi64ELi128ELi4ES3_EELb1ELb0ELb1ELb0ELb0ELb1ELb1ELb1EEEvNS_16Flash_fwd_paramsE --------------------------
	.section	.nv.constant0._ZN5flash24flash_fwd_splitkv_kernelI23Flash_fwd_kernel_traitsILi32ELi64ELi128ELi4ELb0ELb0EN7cutlass6half_tE19Flash_kernel_traitsILi32ELi64ELi128ELi4ES3_EELb1ELb0ELb1ELb0ELb0ELb1ELb1ELb1EEEvNS_16Flash_fwd_paramsE,"a",@progbits
	.sectionflags	@""
	.align	4
.nv.constant0._ZN5flash24flash_fwd_splitkv_kernelI23Flash_fwd_kernel_traitsILi32ELi64ELi128ELi4ELb0ELb0EN7cutlass6half_tE19Flash_kernel_traitsILi32ELi64ELi128ELi4ES3_EELb1ELb0ELb1ELb0ELb0ELb1ELb1ELb1EEEvNS_16Flash_fwd_paramsE:
	.zero		816


//--------------------- .text._ZN5flash32flash_fwd_splitkv_combine_kernelI23Flash_fwd_kernel_traitsILi32ELi64ELi256ELi4ELb0ELb0EN7cutlass6half_tE19Flash_kernel_traitsILi32ELi64ELi256ELi4ES3_EELi16ELi7ELb0EEEvNS_16Flash_fwd_paramsE --------------------------
	.section	.text._ZN5flash32flash_fwd_splitkv_combine_kernelI23Flash_fwd_kernel_traitsILi32ELi64ELi256ELi4ELb0ELb0EN7cutlass6half_tE19Flash_kernel_traitsILi32ELi64ELi256ELi4ES3_EELi16ELi7ELb0EEEvNS_16Flash_fwd_paramsE,"ax",@progbits
	.sectioninfo	@"SHI_REGISTERS=70"
	.align	128
        .global         _ZN5flash32flash_fwd_splitkv_combine_kernelI23Flash_fwd_kernel_traitsILi32ELi64ELi256ELi4ELb0ELb0EN7cutlass6half_tE19Flash_kernel_traitsILi32ELi64ELi256ELi4ES3_EELi16ELi7ELb0EEEvNS_16Flash_fwd_paramsE
        .type           _ZN5flash32flash_fwd_splitkv_combine_kernelI23Flash_fwd_kernel_traitsILi32ELi64ELi256ELi4ELb0ELb0EN7cutlass6half_tE19Flash_kernel_traitsILi32ELi64ELi256ELi4ES3_EELi16ELi7ELb0EEEvNS_16Flash_fwd_paramsE,@function
        .size           _ZN5flash32flash_fwd_splitkv_combine_kernelI23Flash_fwd_kernel_traitsILi32ELi64ELi256ELi4ELb0ELb0EN7cutlass6half_tE19Flash_kernel_traitsILi32ELi64ELi256ELi4ES3_EELi16ELi7ELb0EEEvNS_16Flash_fwd_paramsE,(.L_x_5148 - _ZN5flash32flash_fwd_splitkv_combine_kernelI23Flash_fwd_kernel_traitsILi32ELi64ELi256ELi4ELb0ELb0EN7cutlass6half_tE19Flash_kernel_traitsILi32ELi64ELi256ELi4ES3_EELi16ELi7ELb0EEEvNS_16Flash_fwd_paramsE)
        .other          _ZN5flash32flash_fwd_splitkv_combine_kernelI23Flash_fwd_kernel_traitsILi32ELi64ELi256ELi4ELb0ELb0EN7cutlass6half_tE19Flash_kernel_traitsILi32ELi64ELi256ELi4ES3_EELi16ELi7ELb0EEEvNS_16Flash_fwd_paramsE,@"STO_CUDA_ENTRY STV_DEFAULT"
_ZN5flash32flash_fwd_splitkv_combine_kernelI23Flash_fwd_kernel_traitsILi32ELi64ELi256ELi4ELb0ELb0EN7cutlass6half_tE19Flash_kernel_traitsILi32ELi64ELi256ELi4ES3_EELi16ELi7ELb0EEEvNS_16Flash_fwd_paramsE:
.text._ZN5flash32flash_fwd_splitkv_combine_kernelI23Flash_fwd_kernel_traitsILi32ELi64ELi256ELi4ELb0ELb0EN7cutlass6half_tE19Flash_kernel_traitsILi32ELi64ELi256ELi4ES3_EELi16ELi7ELb0EEEvNS_16Flash_fwd_paramsE:
[----:B------:R-:W-:Y:S02]  /*0000*/  MOV R1, c[0x0][0x28] ;  /* 0x00000a0000017a02 */ /* 0x000fe40000000f00 */
[----:B------:R-:W-:Y:S01]  /*0010*/  IMAD.MOV.U32 R3, RZ, RZ, c[0x0][0x1c0] ;  /* 0x00007000ff037624 */ /* 0x000fe200078e00ff */
[----:B------:R-:W0:Y:S01]  /*0020*/  S2UR UR7, SR_CTAID.X ;  /* 0x00000000000779c3 */ /* 0x000e220000002500 */
[----:B------:R-:W-:Y:S02]  /*0030*/  IMAD.MOV.U32 R2, RZ, RZ, c[0x0][0x214] ;  /* 0x00008500ff027624 */ /* 0x000fe400078e00ff */
[----:B------:R-:W-:Y:S01]  /*0040*/  IMAD R12, R3, c[0x0][0x210], RZ ;  /* 0x00008400030c7a24 */ /* 0x000fe200078e02ff */
[----:B------:R-:W-:Y:S02]  /*0050*/  SHF.R.S32.HI R3, RZ, 0x1f, R3 ;  /* 0x0000001fff037819 */ /* 0x000fe40000011403 */
[----:B------:R-:W-:Y:S01]  /*0060*/  SHF.R.S32.HI R2, RZ, 0x1f, R2 ;  /* 0x0000001fff027819 */ /* 0x000fe20000011402 */
[----:B------:R-:W-:-:S05]  /*0070*/  IMAD R12, R12, c[0x0][0x214], RZ ;  /* 0x000085000c0c7a24 */ /* 0x000fca00078e02ff */
[----:B------:R-:W-:Y:S02]  /*0080*/  ISETP.LT.U32.AND P0, PT, R12, c[0x0][0x214], PT ;  /* 0x000085000c007a0c */ /* 0x000fe40003f01070 */
[----:B------:R-:W-:-:S04]  /*0090*/  SHF.R.S32.HI R5, RZ, 0x1f, R12 ;  /* 0x0000001fff057819 */ /* 0x000fc8000001140c */
[----:B------:R-:W-:-:S04]  /*00a0*/  ISETP.LT.AND.EX P0, PT, R5, R2, PT, P0 ;  /* 0x000000020500720c */ /* 0x000fc80003f01300 */
[C---:B------:R-:W-:Y:S01]  /*00b0*/  SEL R2, R5.reuse, R2, P0 ;  /* 0x0000000205027207 */ /* 0x040fe20000000000 */
[----:B0-----:R-:W-:Y:S01]  /*00c0*/  USHF.L.U32 UR7, UR7, 0x4, URZ ;  /* 0x0000000407077899 */ /* 0x001fe2000800063f */
[----:B------:R-:W-:Y:S02]  /*00d0*/  SEL R48, R12, c[0x0][0x214], P0 ;  /* 0x000085000c307a07 */ /* 0x000fe40000000000 */
[----:B------:R-:W-:Y:S01]  /*00e0*/  LOP3.LUT R0, R5, R2, RZ, 0xfc, !PT ;  /* 0x0000000205007212 */ /* 0x000fe200078efcff */
[----:B------:R-:W-:-:S03]  /*00f0*/  USHF.R.S32.HI UR6, URZ, 0x1f, UR7 ;  /* 0x0000001f3f067899 */ /* 0x000fc60008011407 */
[----:B------:R-:W-:-:S13]  /*0100*/  ISETP.NE.U32.AND P1, PT, R0, RZ, PT ;  /* 0x000000ff0000720c */ /* 0x000fda0003f25070 */
[----:B------:R-:W-:Y:S05]  /*0110*/  @!P1 BRA `(.L_x_0) ;  /* 0x0000009000009947 */ /* 0x000fea0003800000 */
[----:B------:R-:W-:Y:S01]  /*0120*/  IMAD.MOV.U32 R28, RZ, RZ, R12 ;  /* 0x000000ffff1c7224 */ /* 0x000fe200078e000c */
[----:B------:R-:W-:Y:S01]  /*0130*/  MOV R25, R48 ;  /* 0x0000003000197202 */ /* 0x000fe20000000f00 */
[----:B------:R-:W-:Y:S01]  /*0140*/  IMAD.MOV.U32 R19, RZ, RZ, R5 ;  /* 0x000000ffff137224 */ /* 0x000fe200078e0005 */
[----:B------:R-:W-:Y:S02]  /*0150*/  MOV R24, R2 ;  /* 0x0000000200187202 */ /* 0x000fe40000000f00 */
[----:B------:R-:W-:Y:S02]  /*0160*/  MOV R23, 0x180 ;  /* 0x0000018000177802 */ /* 0x000fe40000000f00 */
[----:B------:R-:W-:Y:S05]  /*0170*/  CALL.REL.NOINC `($__internal_0_$__cuda_sm20_div_s64) ;  /* 0x00005b8000007944 */ /* 0x000fea0003c00000 */
[----:B------:R-:W-:Y:S02]  /*0180*/  MOV R8, R0 ;  /* 0x0000000000087202 */ /* 0x000fe40000000f00 */
[----:B------:R-:W-:Y:S01]  /*0190*/  MOV R9, R25 ;  /* 0x0000001900097202 */ /* 0x000fe20000000f00 */
[----:B------:R-:W-:Y:S05]  /*01a0*/  BRA `(.L_x_1) ;  /* 0x0000013000007947 */ /* 0x000fea0003800000 */
.L_x_0:
[----:B------:R-:W0:Y:S01]  /*01b0*/  I2F.U32.RP R6, R48 ;  /* 0x0000003000067306 */ /* 0x000e220000209000 */
[----:B------:R-:W-:Y:S01]  /*01c0*/  ISETP.NE.U32.AND P0, PT, R48, RZ, PT ;  /* 0x000000ff3000720c */ /* 0x000fe20003f05070 */
[----:B------:R-:W-:-:S06]  /*01d0*/  HFMA2.MMA R9, -RZ, RZ, 0, 0 ;  /* 0x00000000ff097435 */ /* 0x000fcc00000001ff */
[----:B0-----:R-:W0:Y:S02]  /*01e0*/  MUFU.RCP R6, R6 ;  /* 0x0000000600067308 */ /* 0x001e240000001000 */
[----:B0-----:R-:W-:-:S06]  /*01f0*/  IADD3 R6, R6, 0xffffffe, RZ ;  /* 0x0ffffffe06067810 */ /* 0x001fcc0007ffe0ff */
[----:B------:R-:W0:Y:S02]  /*0200*/  F2I.FTZ.U32.TRUNC.NTZ R7, R6 ;  /* 0x0000000600077305 */ /* 0x000e24000021f000 */
[----:B0-----:R-:W-:Y:S02]  /*0210*/  IMAD.MOV R0, RZ, RZ, -R7 ;  /* 0x000000ffff007224 */ /* 0x001fe400078e0a07 */
[----:B------:R-:W-:Y:S02]  /*0220*/  IMAD.MOV.U32 R6, RZ, RZ, RZ ;  /* 0x000000ffff067224 */ /* 0x000fe400078e00ff */
[----:B------:R-:W-:-:S04]  /*0230*/  IMAD R0, R0, R48, RZ ;  /* 0x0000003000007224 */ /* 0x000fc800078e02ff */
[----:B------:R-:W-:-:S06]  /*0240*/  IMAD.HI.U32 R0, R7, R0, R6 ;  /* 0x0000000007007227 */ /* 0x000fcc00078e0006 */
[----:B------:R-:W-:-:S05]  /*0250*/  IMAD.HI.U32 R8, R0, R12, RZ ;  /* 0x0000000c00087227 */ /* 0x000fca00078e00ff */
[----:B------:R-:W-:-:S05]  /*0260*/  IADD3 R0, -R8, RZ, RZ ;  /* 0x000000ff08007210 */ /* 0x000fca0007ffe1ff */
[----:B------:R-:W-:-:S05]  /*0270*/  IMAD R0, R48, R0, R12 ;  /* 0x0000000030007224 */ /* 0x000fca00078e020c */
[----:B------:R-:W-:-:S13]  /*0280*/  ISETP.GE.U32.AND P2, PT, R0, R48, PT ;  /* 0x000000300000720c */ /* 0x000fda0003f46070 */
[----:B------:R-:W-:Y:S01]  /*0290*/  @P2 IMAD.IADD R0, R0, 0x1, -R48 ;  /* 0x0000000100002824 */ /* 0x000fe200078e0a30 */
[----:B------:R-:W-:-:S04]  /*02a0*/  @P2 IADD3 R8, R8, 0x1, RZ ;  /* 0x0000000108082810 */ /* 0x000fc80007ffe0ff */
[----:B------:R-:W-:-:S13]  /*02b0*/  ISETP.GE.U32.AND P1, PT, R0, R48, PT ;  /* 0x000000300000720c */ /* 0x000fda0003f26070 */
[----:B------:R-:W-:Y:S02]  /*02c0*/  @P1 IADD3 R8, R8, 0x1, RZ ;  /* 0x0000000108081810 */ /* 0x000fe40007ffe0ff */
[----:B------:R-:W-:-:S04]  /*02d0*/  @!P0 LOP3.LUT R8, RZ, R48, RZ, 0x33, !PT ;  /* 0x00000030ff088212 */ /* 0x000fc800078e33ff */
.L_x_1:
[----:B------:R-:W-:Y:S01]  /*02e0*/  ISETP.LT.U32.AND P0, PT, R8, c[0x0][0x1c0], PT ;  /* 0x0000700008007a0c */ /* 0x000fe20003f01070 */
[----:B------:R-:W-:Y:S03]  /*02f0*/  BSSY B0, `(.L_x_2) ;  /* 0x0000023000007945 */ /* 0x000fe60003800000 */
[----:B------:R-:W-:-:S04]  /*0300*/  ISETP.LT.AND.EX P0, PT, R9, R3, PT, P0 ;  /* 0x000000030900720c */ /* 0x000fc80003f01300 */
[C---:B------:R-:W-:Y:S02]  /*0310*/  SEL R3, R9.reuse, R3, P0 ;  /* 0x0000000309037207 */ /* 0x040fe40000000000 */
[----:B------:R-:W-:Y:S02]  /*0320*/  SEL R6, R8, c[0x0][0x1c0], P0 ;  /* 0x0000700008067a07 */ /* 0x000fe40000000000 */
[----:B------:R-:W-:-:S04]  /*0330*/  LOP3.LUT R0, R9, R3, RZ, 0xfc, !PT ;  /* 0x0000000309007212 */ /* 0x000fc800078efcff */
        /* <DEDUP_REMOVED lines=11> */
.L_x_3:
        /* <DEDUP_REMOVED lines=18> */
[----:B------:R-:W-:Y:S02]  /*0510*/  @!P0 LOP3.LUT R26, RZ, R6, RZ, 0x33, !PT ;  /* 0x00000006ff1a8212 */ /* 0x000fe400078e33ff */
.L_x_4:
[----:B------:R-:W-:Y:S05]  /*0520*/  BSYNC B0 ;  /* 0x0000000000007941 */ /* 0x000fea0003800000 */
.L_x_2:
[----:B------:R-:W-:Y:S01]  /*0530*/  IABS R7, c[0x0][0x214] ;  /* 0x0000850000077a13 */ /* 0x000fe20000000000 */
[----:B------:R-:W-:Y:S01]  /*0540*/  ULDC UR4, c[0x0][0x214] ;  /* 0x0000850000047ab9 */ /* 0x000fe20000000800 */
[----:B------:R-:W-:Y:S01]  /*0550*/  BSSY B0, `(.L_x_5) ;  /* 0x000004a000007945 */ /* 0x000fe20003800000 */
[----:B------:R-:W-:Y:S01]  /*0560*/  UIADD3 UR8, UR4, -0x1, URZ ;  /* 0xffffffff04087890 */ /* 0x000fe2000fffe03f */
[----:B------:R-:W0:Y:S01]  /*0570*/  I2F.RP R10, R7 ;  /* 0x00000007000a7306 */ /* 0x000e220000209400 */
[----:B------:R-:W-:Y:S02]  /*0580*/  UISETP.LT.AND UP0, UPT, URZ, UR4, UPT ;  /* 0x000000043f00728c */ /* 0x000fe4000bf01270 */
[----:B------:R-:W-:Y:S02]  /*0590*/  USHF.R.S32.HI UR5, URZ, 0x1f, UR4 ;  /* 0x0000001f3f057899 */ /* 0x000fe40008011404 */
[----:B------:R-:W-:Y:S01]  /*05a0*/  IADD3 R8, R7, UR8, RZ ;  /* 0x0000000807087c10 */ /* 0x000fe2000fffe0ff */
[----:B------:R-:W-:-:S03]  /*05b0*/  ULEA.HI.SX32 UR4, UR4, 0x1, 0x1 ;  /* 0x0000000104047891 */ /* 0x000fc6000f8f0a3f */
[----:B------:R-:W-:-:S03]  /*05c0*/  IABS R0, R8 ;  /* 0x0000000800007213 */ /* 0x000fc60000000000 */
[----:B------:R-:W-:Y:S02]  /*05d0*/  @!UP0 UIADD3 UR4, UR5, URZ, URZ ;  /* 0x0000003f05048290 */ /* 0x000fe4000fffe03f */
[----:B------:R-:W-:Y:S01]  /*05e0*/  IMAD.MOV.U32 R9, RZ, RZ, R0 ;  /* 0x000000ffff097224 */ /* 0x000fe200078e0000 */
[----:B0-----:R-:W0:Y:S02]  /*05f0*/  MUFU.RCP R10, R10 ;  /* 0x0000000a000a7308 */ /* 0x001e240000001000 */
[----:B0-----:R-:W-:-:S06]  /*0600*/  IADD3 R10, R10, 0xffffffe, RZ ;  /* 0x0ffffffe0a0a7810 */ /* 0x001fcc0007ffe0ff */
[----:B------:R-:W0:Y:S02]  /*0610*/  F2I.FTZ.U32.TRUNC.NTZ R11, R10 ;  /* 0x0000000a000b7305 */ /* 0x000e24000021f000 */
[----:B0-----:R-:W-:Y:S02]  /*0620*/  IMAD.MOV R4, RZ, RZ, -R11 ;  /* 0x000000ffff047224 */ /* 0x001fe400078e0a0b */
[----:B------:R-:W-:Y:S02]  /*0630*/  IMAD.MOV.U32 R10, RZ, RZ, RZ ;  /* 0x000000ffff0a7224 */ /* 0x000fe400078e00ff */
[----:B------:R-:W-:-:S04]  /*0640*/  IMAD R4, R4, R7, RZ ;  /* 0x0000000704047224 */ /* 0x000fc800078e02ff */
[----:B------:R-:W-:-:S06]  /*0650*/  IMAD.HI.U32 R4, R11, R4, R10 ;  /* 0x000000040b047227 */ /* 0x000fcc00078e000a */
[----:B------:R-:W-:-:S04]  /*0660*/  IMAD.HI.U32 R0, R4, R9, RZ ;  /* 0x0000000904007227 */ /* 0x000fc800078e00ff */
[----:B------:R-:W-:-:S04]  /*0670*/  IMAD.MOV R4, RZ, RZ, -R0 ;  /* 0x000000ffff047224 */ /* 0x000fc800078e0a00 */
[----:B------:R-:W-:-:S05]  /*0680*/  IMAD R4, R7, R4, R9 ;  /* 0x0000000407047224 */ /* 0x000fca00078e0209 */
[----:B------:R-:W-:-:S13]  /*0690*/  ISETP.GT.U32.AND P1, PT, R7, R4, PT ;  /* 0x000000040700720c */ /* 0x000fda0003f24070 */
[----:B------:R-:W-:Y:S01]  /*06a0*/  @!P1 IMAD.IADD R4, R4, 0x1, -R7 ;  /* 0x0000000104049824 */ /* 0x000fe200078e0a07 */
[----:B------:R-:W-:Y:S02]  /*06b0*/  @!P1 IADD3 R0, R0, 0x1, RZ ;  /* 0x0000000100009810 */ /* 0x000fe40007ffe0ff */
[----:B------:R-:W-:Y:S02]  /*06c0*/  ISETP.NE.AND P1, PT, RZ, c[0x0][0x214], PT ;  /* 0x00008500ff007a0c */ /* 0x000fe40003f25270 */
[-C--:B------:R-:W-:Y:S02]  /*06d0*/  ISETP.GE.U32.AND P2, PT, R4, R7.reuse, PT ;  /* 0x000000070400720c */ /* 0x080fe40003f46070 */
[C---:B------:R-:W-:Y:S02]  /*06e0*/  LOP3.LUT R4, R8.reuse, R7, RZ, 0x3c, !PT ;  /* 0x0000000708047212 */ /* 0x040fe400078e3cff */
[----:B------:R-:W-:Y:S02]  /*06f0*/  LOP3.LUT R8, R8, c[0x0][0x214], RZ, 0x3c, !PT ;  /* 0x0000850008087a12 */ /* 0x000fe400078e3cff */
[----:B------:R-:W-:-:S07]  /*0700*/  ISETP.GE.AND P0, PT, R4, RZ, PT ;  /* 0x000000ff0400720c */ /* 0x000fce0003f06270 */
[----:B------:R-:W-:Y:S02]  /*0710*/  @P2 IADD3 R0, R0, 0x1, RZ ;  /* 0x0000000100002810 */ /* 0x000fe40007ffe0ff */
[----:B------:R-:W-:-:S03]  /*0720*/  ISETP.NE.AND P2, PT, RZ, c[0x0][0x214], PT ;  /* 0x00008500ff007a0c */ /* 0x000fc60003f45270 */
[--C-:B------:R-:W-:Y:S02]  /*0730*/  IMAD.MOV.U32 R18, RZ, RZ, R0.reuse ;  /* 0x000000ffff127224 */ /* 0x100fe400078e0000 */
[----:B------:R-:W-:Y:S02]  /*0740*/  IMAD.MOV.U32 R4, RZ, RZ, R0 ;  /* 0x000000ffff047224 */ /* 0x000fe400078e0000 */
[----:B------:R-:W-:Y:S01]  /*0750*/  @!P0 IMAD.MOV R18, RZ, RZ, -R18 ;  /* 0x000000ffff128224 */ /* 0x000fe200078e0a12 */
[----:B------:R-:W-:Y:S02]  /*0760*/  @!P1 LOP3.LUT R18, RZ, R7, RZ, 0x33, !PT ;  /* 0x00000007ff129212 */ /* 0x000fe400078e33ff */
[----:B------:R-:W-:Y:S02]  /*0770*/  ISETP.GE.AND P1, PT, R8, RZ, PT ;  /* 0x000000ff0800720c */ /* 0x000fe40003f26270 */
[----:B------:R-:W-:Y:S02]  /*0780*/  ISETP.LT.U32.AND P0, PT, R6, R18, PT ;  /* 0x000000120600720c */ /* 0x000fe40003f01070 */
[----:B------:R-:W-:-:S04]  /*0790*/  SHF.R.S32.HI R17, RZ, 0x1f, R18 ;  /* 0x0000001fff117819 */ /* 0x000fc80000011412 */
[----:B------:R-:W-:-:S04]  /*07a0*/  ISETP.LT.AND.EX P0, PT, R3, R17, PT, P0 ;  /* 0x000000110300720c */ /* 0x000fc80003f01300 */
[C---:B------:R-:W-:Y:S01]  /*07b0*/  SEL R17, R3.reuse, R17, P0 ;  /* 0x0000001103117207 */ /* 0x040fe20000000000 */
[----:B------:R-:W-:Y:S01]  /*07c0*/  @!P1 IMAD.MOV R4, RZ, RZ, -R4 ;  /* 0x000000ffff049224 */ /* 0x000fe200078e0a04 */
[----:B------:R-:W-:Y:S02]  /*07d0*/  @!P2 LOP3.LUT R4, RZ, c[0x0][0x214], RZ, 0x33, !PT ;  /* 0x00008500ff04aa12 */ /* 0x000fe400078e33ff */
[----:B------:R-:W-:Y:S02]  /*07e0*/  LOP3.LUT R0, R3, R17, RZ, 0xfc, !PT ;  /* 0x0000001103007212 */ /* 0x000fe400078efcff */
[----:B------:R-:W-:Y:S01]  /*07f0*/  SEL R18, R6, R18, P0 ;  /* 0x0000001206127207 */ /* 0x000fe20000000000 */
[----:B------:R-:W-:Y:S01]  /*0800*/  IMAD R4, R4, UR4, RZ ;  /* 0x0000000404047c24 */ /* 0x000fe2000f8e02ff */
        /* <DEDUP_REMOVED lines=11> */
.L_x_6:
        /* <DEDUP_REMOVED lines=19> */
.L_x_7:
[----:B------:R-:W-:Y:S05]  /*09f0*/  BSYNC B0 ;  /* 0x0000000000007941 */ /* 0x000fea0003800000 */
.L_x_5:
[----:B------:R-:W-:Y:S01]  /*0a00*/  IMAD.MOV.U32 R8, RZ, RZ, c[0x0][0x1c0] ;  /* 0x00007000ff087624 */ /* 0x000fe200078e00ff */
[-C--:B------:R-:W-:Y:S01]  /*0a10*/  IABS R19, R4.reuse ;  /* 0x0000000400137213 */ /* 0x080fe20000000000 */
[----:B------:R-:W-:Y:S01]  /*0a20*/  IMAD.MOV.U32 R28, RZ, RZ, RZ ;  /* 0x000000ffff1c7224 */ /* 0x000fe200078e00ff */
[----:B------:R-:W-:Y:S01]  /*0a30*/  IABS R14, c[0x0][0x214] ;  /* 0x00008500000e7a13 */ /* 0x000fe20000000000 */
[C---:B------:R-:W-:Y:S01]  /*0a40*/  IMAD R0, R8.reuse, c[0x0][0x214], RZ ;  /* 0x0000850008007a24 */ /* 0x040fe200078e02ff */
[----:B------:R-:W0:Y:S01]  /*0a50*/  I2F.RP R3, R19 ;  /* 0x0000001300037306 */ /* 0x000e220000209400 */
[----:B------:R-:W-:Y:S01]  /*0a60*/  IADD3 R8, R8, -0x1, RZ ;  /* 0xffffffff08087810 */ /* 0x000fe20007ffe0ff */
[----:B------:R-:W1:Y:S01]  /*0a70*/  S2R R47, SR_TID.X ;  /* 0x00000000002f7919 */ /* 0x000e620000002100 */
[----:B------:R-:W-:Y:S01]  /*0a80*/  IABS R9, R4 ;  /* 0x0000000400097213 */ /* 0x000fe20000000000 */
[----:B------:R-:W-:Y:S01]  /*0a90*/  BSSY B0, `(.L_x_8) ;  /* 0x0000074000007945 */ /* 0x000fe20003800000 */
[----:B------:R-:W-:-:S02]  /*0aa0*/  IABS R16, R0 ;  /* 0x0000000000107213 */ /* 0x000fc40000000000 */
[----:B------:R-:W-:Y:S01]  /*0ab0*/  ISETP.NE.AND P5, PT, R4, RZ, PT ;  /* 0x000000ff0400720c */ /* 0x000fe20003fa5270 */
[----:B------:R-:W-:Y:S01]  /*0ac0*/  I2F.RP R24, R14 ;  /* 0x0000000e00187306 */ /* 0x000fe20000209400 */
[----:B------:R-:W-:Y:S01]  /*0ad0*/  IADD3 R21, R16, UR8, RZ ;  /* 0x0000000810157c10 */ /* 0x000fe2000fffe0ff */
[----:B------:R-:W-:-:S03]  /*0ae0*/  IMAD.MOV R9, RZ, RZ, -R9 ;  /* 0x000000ffff097224 */ /* 0x000fc600078e0a09 */
[----:B------:R-:W-:-:S03]  /*0af0*/  IABS R15, R21 ;  /* 0x00000015000f7213 */ /* 0x000fc60000000000 */
[----:B------:R-:W2:Y:S08]  /*0b00*/  I2F.RP R6, R16 ;  /* 0x0000001000067306 */ /* 0x000eb00000209400 */
[----:B0-----:R-:W0:Y:S08]  /*0b10*/  MUFU.RCP R3, R3 ;  /* 0x0000000300037308 */ /* 0x001e300000001000 */
[----:B--2---:R-:W2:Y:S08]  /*0b20*/  MUFU.RCP R6, R6 ;  /* 0x0000000600067308 */ /* 0x004eb00000001000 */
[----:B------:R-:W3:Y:S01]  /*0b30*/  MUFU.RCP R24, R24 ;  /* 0x0000001800187308 */ /* 0x000ee20000001000 */
[----:B0-----:R-:W-:-:S02]  /*0b40*/  IADD3 R3, R3, 0xffffffe, RZ ;  /* 0x0ffffffe03037810 */ /* 0x001fc40007ffe0ff */
[----:B--2---:R-:W-:-:S05]  /*0b50*/  IADD3 R6, R6, 0xffffffe, RZ ;  /* 0x0ffffffe06067810 */ /* 0x004fca0007ffe0ff */
[----:B------:R-:W0:Y:S01]  /*0b60*/  F2I.FTZ.U32.TRUNC.NTZ R29, R3 ;  /* 0x00000003001d7305 */ /* 0x000e22000021f000 */
[----:B---3--:R-:W-:-:S07]  /*0b70*/  IADD3 R24, R24, 0xffffffe, RZ ;  /* 0x0ffffffe18187810 */ /* 0x008fce0007ffe0ff */
[----:B------:R-:W2:Y:S08]  /*0b80*/  F2I.FTZ.U32.TRUNC.NTZ R7, R6 ;  /* 0x0000000600077305 */ /* 0x000eb0000021f000 */
[----:B------:R-:W3:Y:S01]  /*0b90*/  F2I.FTZ.U32.TRUNC.NTZ R25, R24 ;  /* 0x0000001800197305 */ /* 0x000ee2000021f000 */
[----:B0-----:R-:W-:-:S04]  /*0ba0*/  IMAD.MOV R22, RZ, RZ, -R29 ;  /* 0x000000ffff167224 */ /* 0x001fc800078e0a1d */
[----:B------:R-:W-:Y:S02]  /*0bb0*/  IMAD R22, R22, R19, RZ ;  /* 0x0000001316167224 */ /* 0x000fe400078e02ff */
[----:B--2---:R-:W-:Y:S02]  /*0bc0*/  IMAD.MOV R20, RZ, RZ, -R7 ;  /* 0x000000ffff147224 */ /* 0x004fe400078e0a07 */
[----:B------:R-:W-:Y:S02]  /*0bd0*/  IMAD.MOV.U32 R6, RZ, RZ, RZ ;  /* 0x000000ffff067224 */ /* 0x000fe400078e00ff */
[----:B------:R-:W-:Y:S02]  /*0be0*/  IMAD R20, R20, R16, RZ ;  /* 0x0000001014147224 */ /* 0x000fe400078e02ff */
[----:B------:R-:W-:-:S04]  /*0bf0*/  IMAD.HI.U32 R22, R29, R22, R28 ;  /* 0x000000161d167227 */ /* 0x000fc800078e001c */
[----:B------:R-:W-:Y:S01]  /*0c00*/  IMAD.HI.U32 R20, R7, R20, R6 ;  /* 0x0000001407147227 */ /* 0x000fe200078e0006 */
[----:B------:R-:W-:-:S03]  /*0c10*/  IABS R7, R0 ;  /* 0x0000000000077213 */ /* 0x000fc60000000000 */
[----:B---3--:R-:W-:Y:S02]  /*0c20*/  IMAD.MOV R3, RZ, RZ, -R25 ;  /* 0x000000ffff037224 */ /* 0x008fe400078e0a19 */
[----:B------:R-:W-:Y:S02]  /*0c30*/  IMAD.IADD R6, R8, 0x1, R19 ;  /* 0x0000000108067824 */ /* 0x000fe400078e0213 */
[----:B------:R-:W-:Y:S02]  /*0c40*/  IMAD.MOV R7, RZ, RZ, -R7 ;  /* 0x000000ffff077224 */ /* 0x000fe400078e0a07 */
[----:B------:R-:W-:Y:S01]  /*0c50*/  IMAD.HI.U32 R20, R20, R15, RZ ;  /* 0x0000000f14147227 */ /* 0x000fe200078e00ff */
[----:B------:R-:W-:-:S03]  /*0c60*/  IABS R13, R6 ;  /* 0x00000006000d7213 */ /* 0x000fc60000000000 */
[----:B------:R-:W-:Y:S02]  /*0c70*/  IMAD R3, R3, R14, RZ ;  /* 0x0000000e03037224 */ /* 0x000fe400078e02ff */
[----:B------:R-:W-:Y:S02]  /*0c80*/  IMAD.MOV.U32 R24, RZ, RZ, RZ ;  /* 0x000000ffff187224 */ /* 0x000fe400078e00ff */
[----:B------:R-:W-:Y:S02]  /*0c90*/  IMAD R7, R20, R7, R15 ;  /* 0x0000000714077224 */ /* 0x000fe400078e020f */
[----:B------:R-:W-:-:S03]  /*0ca0*/  IMAD.HI.U32 R3, R25, R3, R24 ;  /* 0x0000000319037227 */ /* 0x000fc600078e0018 */
[----:B------:R-:W-:Y:S01]  /*0cb0*/  ISETP.GT.U32.AND P4, PT, R16, R7, PT ;  /* 0x000000071000720c */ /* 0x000fe20003f84070 */
[----:B------:R-:W-:-:S04]  /*0cc0*/  IMAD.HI.U32 R22, R22, R13, RZ ;  /* 0x0000000d16167227 */ /* 0x000fc800078e00ff */
[----:B------:R-:W-:-:S04]  /*0cd0*/  IMAD.HI.U32 R3, R3, R15, RZ ;  /* 0x0000000f03037227 */ /* 0x000fc800078e00ff */
[----:B------:R-:W-:Y:S02]  /*0ce0*/  IMAD R13, R22, R9, R13 ;  /* 0x00000009160d7224 */ /* 0x000fe400078e020d */
[----:B------:R-:W-:Y:S02]  /*0cf0*/  IMAD.MOV R9, RZ, RZ, -R3 ;  /* 0x000000ffff097224 */ /* 0x000fe400078e0a03 */
[----:B------:R-:W-:Y:S01]  /*0d00*/  @!P4 IMAD.IADD R7, R7, 0x1, -R16 ;  /* 0x000000010707c824 */ /* 0x000fe200078e0a10 */
[----:B------:R-:W-:Y:S01]  /*0d10*/  ISETP.GT.U32.AND P3, PT, R19, R13, PT ;  /* 0x0000000d1300720c */ /* 0x000fe20003f64070 */
[----:B------:R-:W-:Y:S01]  /*0d20*/  IMAD R9, R14, R9, R15 ;  /* 0x000000090e097224 */ /* 0x000fe200078e020f */
[----:B------:R-:W-:Y:S02]  /*0d30*/  @!P4 IADD3 R20, R20, 0x1, RZ ;  /* 0x000000011414c810 */ /* 0x000fe40007ffe0ff */
[----:B------:R-:W-:Y:S02]  /*0d40*/  ISETP.GE.U32.AND P2, PT, R7, R16, PT ;  /* 0x000000100700720c */ /* 0x000fe40003f46070 */
[----:B------:R-:W-:-:S02]  /*0d50*/  ISETP.GT.U32.AND P0, PT, R14, R9, PT ;  /* 0x000000090e00720c */ /* 0x000fc40003f04070 */
[----:B------:R-:W-:Y:S02]  /*0d60*/  LOP3.LUT R7, R21, R16, RZ, 0x3c, !PT ;  /* 0x0000001015077212 */ /* 0x000fe400078e3cff */
[----:B------:R-:W-:Y:S02]  /*0d70*/  ISETP.NE.AND P4, PT, R0, RZ, PT ;  /* 0x000000ff0000720c */ /* 0x000fe40003f85270 */
[----:B------:R-:W-:Y:S01]  /*0d80*/  ISETP.GE.AND P1, PT, R7, RZ, PT ;  /* 0x000000ff0700720c */ /* 0x000fe20003f26270 */
[----:B------:R-:W-:Y:S01]  /*0d90*/  @!P3 IMAD.IADD R13, R13, 0x1, -R19 ;  /* 0x000000010d0db824 */ /* 0x000fe200078e0a13 */
[-C--:B------:R-:W-:Y:S02]  /*0da0*/  LOP3.LUT R7, R6, R19.reuse, RZ, 0x3c, !PT ;  /* 0x0000001306077212 */ /* 0x080fe400078e3cff */
[----:B------:R-:W-:Y:S02]  /*0db0*/  @!P3 IADD3 R22, R22, 0x1, RZ ;  /* 0x000000011616b810 */ /* 0x000fe40007ffe0ff */
[----:B------:R-:W-:Y:S01]  /*0dc0*/  ISETP.GE.U32.AND P6, PT, R13, R19, PT ;  /* 0x000000130d00720c */ /* 0x000fe20003fc6070 */
[----:B------:R-:W-:Y:S01]  /*0dd0*/  @!P0 IMAD.IADD R9, R9, 0x1, -R14 ;  /* 0x0000000109098824 */ /* 0x000fe200078e0a0e */
[----:B------:R-:W-:-:S02]  /*0de0*/  @P2 IADD3 R20, R20, 0x1, RZ ;  /* 0x0000000114142810 */ /* 0x000fc40007ffe0ff */
[----:B------:R-:W-:Y:S02]  /*0df0*/  ISETP.GE.AND P2, PT, R7, RZ, PT ;  /* 0x000000ff0700720c */ /* 0x000fe40003f46270 */
[----:B------:R-:W-:Y:S01]  /*0e00*/  ISETP.GE.U32.AND P3, PT, R9, R14, PT ;  /* 0x0000000e0900720c */ /* 0x000fe20003f66070 */
[----:B------:R-:W-:Y:S01]  /*0e10*/  IMAD.MOV.U32 R14, RZ, RZ, R20 ;  /* 0x000000ffff0e7224 */ /* 0x000fe200078e0014 */
[----:B------:R-:W-:Y:S02]  /*0e20*/  @!P0 IADD3 R3, R3, 0x1, RZ ;  /* 0x0000000103038810 */ /* 0x000fe40007ffe0ff */
[----:B------:R-:W-:Y:S01]  /*0e30*/  LOP3.LUT R21, R21, c[0x0][0x214], RZ, 0x3c, !PT ;  /* 0x0000850015157a12 */ /* 0x000fe200078e3cff */
[----:B------:R-:W-:Y:S01]  /*0e40*/  @!P1 IMAD.MOV R14, RZ, RZ, -R14 ;  /* 0x000000ffff0e9224 */ /* 0x000fe200078e0a0e */
[----:B------:R-:W-:Y:S02]  /*0e50*/  @!P4 LOP3.LUT R14, RZ, R16, RZ, 0x33, !PT ;  /* 0x00000010ff0ec212 */ /* 0x000fe400078e33ff */
[----:B------:R-:W-:-:S02]  /*0e60*/  @P6 IADD3 R22, R22, 0x1, RZ ;  /* 0x0000000116166810 */ /* 0x000fc40007ffe0ff */
[----:B------:R-:W-:Y:S02]  /*0e70*/  ISETP.LT.U32.AND P0, PT, R26, R14, PT ;  /* 0x0000000e1a00720c */ /* 0x000fe40003f01070 */
[----:B------:R-:W-:Y:S01]  /*0e80*/  SHF.R.S32.HI R13, RZ, 0x1f, R14 ;  /* 0x0000001fff0d7819 */ /* 0x000fe2000001140e */
[----:B------:R-:W-:Y:S01]  /*0e90*/  @!P2 IMAD.MOV R22, RZ, RZ, -R22 ;  /* 0x000000ffff16a224 */ /* 0x000fe200078e0a16 */
[----:B------:R-:W-:Y:S02]  /*0ea0*/  ISETP.GT.AND P2, PT, R0, RZ, PT ;  /* 0x000000ff0000720c */ /* 0x000fe40003f44270 */
[----:B------:R-:W-:Y:S02]  /*0eb0*/  @P3 IADD3 R3, R3, 0x1, RZ ;  /* 0x0000000103033810 */ /* 0x000fe40007ffe0ff */
[-C--:B------:R-:W-:Y:S02]  /*0ec0*/  ISETP.LT.AND.EX P0, PT, R27, R13.reuse, PT, P0 ;  /* 0x0000000d1b00720c */ /* 0x080fe40003f01300 */
[----:B------:R-:W-:Y:S01]  /*0ed0*/  ISETP.GE.AND P1, PT, R21, RZ, PT ;  /* 0x000000ff1500720c */ /* 0x000fe20003f26270 */
[----:B------:R-:W-:Y:S01]  /*0ee0*/  IMAD.MOV.U32 R7, RZ, RZ, R3 ;  /* 0x000000ffff077224 */ /* 0x000fe200078e0003 */
[----:B------:R-:W-:-:S02]  /*0ef0*/  SEL R13, R27, R13, P0 ;  /* 0x0000000d1b0d7207 */ /* 0x000fc40000000000 */
[----:B------:R-:W-:Y:S02]  /*0f00*/  SHF.R.S32.HI R3, RZ, 0x1f, R0 ;  /* 0x0000001fff037819 */ /* 0x000fe40000011400 */
[----:B------:R-:W-:Y:S02]  /*0f10*/  LEA.HI.SX32 R9, R0, 0x1, 0x1 ;  /* 0x0000000100097811 */ /* 0x000fe400078f0aff */
[----:B------:R-:W-:Y:S01]  /*0f20*/  LOP3.LUT R0, R27, R13, RZ, 0xfc, !PT ;  /* 0x0000000d1b007212 */ /* 0x000fe200078efcff */
[----:B------:R-:W-:Y:S01]  /*0f30*/  @!P2 IMAD.MOV R9, RZ, RZ, R3 ;  /* 0x000000ffff09a224 */ /* 0x000fe200078e0203 */
[----:B------:R-:W-:Y:S02]  /*0f40*/  ISETP.NE.AND P4, PT, RZ, c[0x0][0x214], PT ;  /* 0x00008500ff007a0c */ /* 0x000fe40003f85270 */
[----:B------:R-:W-:Y:S01]  /*0f50*/  ISETP.NE.U32.AND P2, PT, R0, RZ, PT ;  /* 0x000000ff0000720c */ /* 0x000fe20003f45070 */
[----:B------:R-:W-:Y:S01]  /*0f60*/  @!P1 IMAD.MOV R7, RZ, RZ, -R7 ;  /* 0x000000ffff079224 */ /* 0x000fe200078e0a07 */
[----:B------:R-:W-:-:S02]  /*0f70*/  @!P5 LOP3.LUT R22, RZ, R19, RZ, 0x33, !PT ;  /* 0x00000013ff16d212 */ /* 0x000fc400078e33ff */
[----:B------:R-:W-:Y:S02]  /*0f80*/  SEL R14, R26, R14, P0 ;  /* 0x0000000e1a0e7207 */ /* 0x000fe40000000000 */
[----:B------:R-:W-:Y:S02]  /*0f90*/  ISETP.LT.U32.AND P1, PT, R10, R22, PT ;  /* 0x000000160a00720c */ /* 0x000fe40003f21070 */
[----:B------:R-:W-:-:S03]  /*0fa0*/  SHF.R.S32.HI R15, RZ, 0x1f, R22 ;  /* 0x0000001fff0f7819 */ /* 0x000fc60000011416 */
[----:B------:R-:W-:Y:S02]  /*0fb0*/  @!P4 LOP3.LUT R7, RZ, c[0x0][0x214], RZ, 0x33, !PT ;  /* 0x00008500ff07ca12 */ /* 0x000fe400078e33ff */
[----:B------:R-:W-:-:S03]  /*0fc0*/  ISETP.LT.AND.EX P1, PT, R11, R15, PT, P1 ;  /* 0x0000000f0b00720c */ /* 0x000fc60003f21310 */
[----:B------:R-:W-:Y:S01]  /*0fd0*/  IMAD R3, R7, R9, RZ ;  /* 0x0000000907037224 */ /* 0x000fe200078e02ff */
[----:B------:R-:W-:Y:S02]  /*0fe0*/  SEL R16, R10, R22, P1 ;  /* 0x000000160a107207 */ /* 0x000fe40000800000 */
[----:B------:R-:W-:Y:S01]  /*0ff0*/  SEL R15, R11, R15, P1 ;  /* 0x0000000f0b0f7207 */ /* 0x000fe20000800000 */
[----:B------:R-:W-:Y:S05]  /*1000*/  @!P2 BRA `(.L_x_9) ;  /* 0x000000900000a947 */ /* 0x000fea0003800000 */
[----:B-1----:R-:W-:Y:S01]  /*1010*/  IMAD.MOV.U32 R28, RZ, RZ, R26 ;  /* 0x000000ffff1c7224 */ /* 0x002fe200078e001a */
        /* <DEDUP_REMOVED lines=8> */
.L_x_9:
[----:B-1----:R-:W0:Y:S01]  /*10a0*/  I2F.U32.RP R20, R14 ;  /* 0x0000000e00147306 */ /* 0x002e220000209000 */
        /* <DEDUP_REMOVED lines=18> */
.L_x_10:
[----:B------:R-:W-:Y:S05]  /*11d0*/  BSYNC B0 ;  /* 0x0000000000007941 */ /* 0x000fea0003800000 */
.L_x_8:
[----:B------:R-:W-:Y:S01]  /*11e0*/  SHF.R.S32.HI R7, RZ, 0x1f, R47 ;  /* 0x0000001fff077819 */ /* 0x000fe2000001142f */
[----:B------:R-:W-:Y:S01]  /*11f0*/  ULDC.64 UR8, c[0x0][0x118] ;  /* 0x0000460000087ab9 */ /* 0x000fe20000000a00 */
[----:B------:R-:W-:Y:S02]  /*1200*/  IADD3 R0, P0, R12, -UR7, RZ ;  /* 0x800000070c007c10 */ /* 0x000fe4000ff1e0ff */
[----:B------:R-:W-:Y:S02]  /*1210*/  LEA.HI R35, R7, R47, RZ, 0x4 ;  /* 0x0000002f07237211 */ /* 0x000fe400078f20ff */
[----:B------:R-:W-:Y:S02]  /*1220*/  IADD3.X R9, R5, ~UR6, RZ, P0, !PT ;  /* 0x8000000605097c10 */ /* 0x000fe400087fe4ff */
[----:B------:R-:W-:-:S02]  /*1230*/  LOP3.LUT R36, R35, 0xfffffff0, RZ, 0xc0, !PT ;  /* 0xfffffff023247812 */ /* 0x000fc400078ec0ff */
[----:B------:R-:W-:-:S03]  /*1240*/  SHF.R.S32.HI R35, RZ, 0x4, R35 ;  /* 0x00000004ff237819 */ /* 0x000fc60000011423 */
[----:B------:R-:W-:Y:S01]  /*1250*/  IMAD.IADD R36, R47, 0x1, -R36 ;  /* 0x000000012f247824 */ /* 0x000fe200078e0a24 */
[C---:B------:R-:W-:Y:S02]  /*1260*/  IADD3 R22, R35.reuse, 0x8, RZ ;  /* 0x0000000823167810 */ /* 0x040fe40007ffe0ff */
[----:B------:R-:W-:Y:S02]  /*1270*/  IADD3 R19, R35, 0x10, RZ ;  /* 0x0000001023137810 */ /* 0x000fe40007ffe0ff */
[----:B------:R-:W-:Y:S02]  /*1280*/  ISETP.GT.U32.AND P2, PT, R0, R36, PT ;  /* 0x000000240000720c */ /* 0x000fe40003f44070 */
[----:B------:R-:W-:Y:S02]  /*1290*/  SHF.R.S32.HI R0, RZ, 0x1f, R36 ;  /* 0x0000001fff007819 */ /* 0x000fe40000011424 */
[----:B------:R-:W-:Y:S02]  /*12a0*/  IADD3 R38, P0, R36, UR7, RZ ;  /* 0x0000000724267c10 */ /* 0x000fe4000ff1e0ff */
[----:B------:R-:W-:-:S02]  /*12b0*/  ISETP.GT.AND.EX P2, PT, R9, R0, PT, P2 ;  /* 0x000000000900720c */ /* 0x000fc40003f44320 */
[C---:B------:R-:W-:Y:S02]  /*12c0*/  IADD3 R20, R35.reuse, 0x18, RZ ;  /* 0x0000001823147810 */ /* 0x040fe40007ffe0ff */
[----:B------:R-:W-:Y:S02]  /*12d0*/  ISETP.GE.OR P3, PT, R22, c[0x0][0x314], !P2 ;  /* 0x0000c50016007a0c */ /* 0x000fe40005766670 */
[----:B------:R-:W-:Y:S02]  /*12e0*/  ISETP.GE.OR P6, PT, R35, c[0x0][0x314], !P2 ;  /* 0x0000c50023007a0c */ /* 0x000fe400057c6670 */
[----:B------:R-:W-:Y:S02]  /*12f0*/  ISETP.GE.OR P5, PT, R19, c[0x0][0x314], !P2 ;  /* 0x0000c50013007a0c */ /* 0x000fe400057a6670 */
[----:B------:R-:W-:Y:S02]  /*1300*/  IADD3.X R39, R0, UR6, RZ, P0, !PT ;  /* 0x0000000600277c10 */ /* 0x000fe400087fe4ff */
[----:B------:R-:W-:-:S05]  /*1310*/  ISETP.GE.OR P4, PT, R20, c[0x0][0x314], !P2 ;  /* 0x0000c50014007a0c */ /* 0x000fca0005786670 */
[----:B------:R-:W-:Y:S01]  /*1320*/  @!P3 SHF.R.S32.HI R21, RZ, 0x1f, R22 ;  /* 0x0000001fff15b819 */ /* 0x000fe20000011416 */
[----:B------:R-:W-:Y:S01]  /*1330*/  @!P3 IMAD.WIDE.U32 R26, R12, R22, R38 ;  /* 0x000000160c1ab225 */ /* 0x000fe200078e0026 */
[----:B------:R-:W-:Y:S02]  /*1340*/  @!P6 SHF.R.S32.HI R9, RZ, 0x1f, R35 ;  /* 0x0000001fff09e819 */ /* 0x000fe40000011423 */
[----:B------:R-:W-:Y:S01]  /*1350*/  @!P5 SHF.R.S32.HI R0, RZ, 0x1f, R19 ;  /* 0x0000001fff00d819 */ /* 0x000fe20000011413 */
[-C--:B------:R-:W-:Y:S01]  /*1360*/  @!P3 IMAD R21, R21, R12.reuse, RZ ;  /* 0x0000000c1515b224 */ /* 0x080fe200078e02ff */
[----:B------:R-:W-:Y:S01]  /*1370*/  @!P3 LEA R24, P1, R26, c[0x0][0x208], 0x2 ;  /* 0x000082001a18ba11 */ /* 0x000fe200078210ff */
[----:B------:R-:W-:Y:S02]  /*1380*/  @!P6 IMAD R9, R9, R12, RZ ;  /* 0x0000000c0909e224 */ /* 0x000fe400078e02ff */
[----:B------:R-:W-:Y:S02]  /*1390*/  @!P6 IMAD.MOV.U32 R32, RZ, RZ, R38 ;  /* 0x000000ffff20e224 */ /* 0x000fe400078e0026 */
[----:B------:R-:W-:-:S02]  /*13a0*/  @!P6 IMAD.MOV.U32 R33, RZ, RZ, R39 ;  /* 0x000000ffff21e224 */ /* 0x000fc400078e0027 */
[----:B------:R-:W-:Y:S01]  /*13b0*/  @!P3 IMAD R21, R22, R5, R21 ;  /* 0x000000051615b224 */ /* 0x000fe200078e0215 */
[----:B------:R-:W-:Y:S01]  /*13c0*/  @!P4 SHF.R.S32.HI R22, RZ, 0x1f, R20 ;  /* 0x0000001fff16c819 */ /* 0x000fe20000011414 */
[----:B------:R-:W-:-:S04]  /*13d0*/  @!P6 IMAD.WIDE.U32 R32, R12, R35, R32 ;  /* 0x000000230c20e225 */ /* 0x000fc800078e0020 */
[----:B------:R-:W-:Y:S01]  /*13e0*/  @!P6 IMAD R9, R35, R5, R9 ;  /* 0x000000052309e224 */ /* 0x000fe200078e0209 */
[----:B------:R-:W-:Y:S01]  /*13f0*/  @!P6 LEA R28, P0, R32, c[0x0][0x208], 0x2 ;  /* 0x00008200201cea11 */ /* 0x000fe200078010ff */
[----:B------:R-:W-:Y:S02]  /*1400*/  @!P5 IMAD R0, R0, R12, RZ ;  /* 0x0000000c0000d224 */ /* 0x000fe400078e02ff */
[----:B------:R-:W-:Y:S02]  /*1410*/  @!P5 IMAD.MOV.U32 R30, RZ, RZ, R38 ;  /* 0x000000ffff1ed224 */ /* 0x000fe400078e0026 */
[----:B------:R-:W-:Y:S02]  /*1420*/  @!P5 IMAD.MOV.U32 R31, RZ, RZ, R39 ;  /* 0x000000ffff1fd224 */ /* 0x000fe400078e0027 */
[----:B------:R-:W-:Y:S02]  /*1430*/  @!P3 IMAD.IADD R21, R27, 0x1, R21 ;  /* 0x000000011b15b824 */ /* 0x000fe400078e0215 */
[----:B------:R-:W-:-:S02]  /*1440*/  @!P6 IMAD.IADD R9, R33, 0x1, R9 ;  /* 0x000000012109e824 */ /* 0x000fc400078e0209 */
[----:B------:R-:W-:Y:S01]  /*1450*/  @!P5 IMAD.WIDE.U32 R30, R12, R19, R30 ;  /* 0x000000130c1ed225 */ /* 0x000fe200078e001e */
[----:B------:R-:W-:Y:S02]  /*1460*/  @!P3 LEA.HI.X R25, R26, c[0x0][0x20c], R21, 0x2, P1 ;  /* 0x000083001a19ba11 */ /* 0x000fe400008f1415 */
[----:B------:R-:W-:Y:S01]  /*1470*/  @!P6 LEA.HI.X R29, R32, c[0x0][0x20c], R9, 0x2, P0 ;  /* 0x00008300201dea11 */ /* 0x000fe200000f1409 */
[----:B------:R-:W-:Y:S01]  /*1480*/  @!P5 IMAD R0, R19, R5, R0 ;  /* 0x000000051300d224 */ /* 0x000fe200078e0200 */
[----:B------:R-:W-:Y:S01]  /*1490*/  IADD3 R19, R35, 0x20, RZ ;  /* 0x0000002023137810 */ /* 0x000fe20007ffe0ff */
[----:B------:R-:W-:Y:S01]  /*14a0*/  @!P4 IMAD R9, R22, R12, RZ ;  /* 0x0000000c1609c224 */ /* 0x000fe200078e02ff */
[----:B------:R-:W-:Y:S01]  /*14b0*/  @!P5 LEA R26, P0, R30, c[0x0][0x208], 0x2 ;  /* 0x000082001e1ada11 */ /* 0x000fe200078010ff */
[----:B------:R-:W-:Y:S01]  /*14c0*/  @!P4 IMAD.MOV.U32 R22, RZ, RZ, R38 ;  /* 0x000000ffff16c224 */ /* 0x000fe200078e0026 */
[----:B------:R-:W-:Y:S01]  /*14d0*/  ISETP.GE.OR P1, PT, R19, c[0x0][0x314], !P2 ;  /* 0x0000c50013007a0c */ /* 0x000fe20005726670 */
[----:B------:R-:W-:-:S02]  /*14e0*/  @!P4 IMAD.MOV.U32 R23, RZ, RZ, R39 ;  /* 0x000000ffff17c224 */ /* 0x000fc400078e0027 */
[----:B------:R-:W-:Y:S02]  /*14f0*/  IMAD.MOV.U32 R33, RZ, RZ, -0x800000 ;  /* 0xff800000ff217424 */ /* 0x000fe400078e00ff */
[----:B------:R-:W-:-:S04]  /*1500*/  @!P4 IMAD.WIDE.U32 R22, R12, R20, R22 ;  /* 0x000000140c16c225 */ /* 0x000fc800078e0016 */
[----:B------:R-:W-:Y:S01]  /*1510*/  @!P4 IMAD R9, R20, R5, R9 ;  /* 0x000000051409c224 */ /* 0x000fe200078e0209 */
[----:B------:R-:W-:Y:S01]  /*1520*/  IADD3 R20, R35, 0x28, RZ ;  /* 0x0000002823147810 */ /* 0x000fe20007ffe0ff */
[----:B------:R-:W-:Y:S01]  /*1530*/  @!P5 IMAD.IADD R0, R31, 0x1, R0 ;  /* 0x000000011f00d824 */ /* 0x000fe200078e0200 */
[----:B------:R0:W2:Y:S02]  /*1540*/  @!P3 LDG.E R33, [R24.64] ;  /* 0x000000081821b981 */ /* 0x0000a4000c1e1900 */
[----:B------:R-:W-:Y:S02]  /*1550*/  ISETP.GE.OR P3, PT, R20, c[0x0][0x314], !P2 ;  /* 0x0000c50014007a0c */ /* 0x000fe40005766670 */
[----:B------:R-:W-:Y:S01]  /*1560*/  @!P5 LEA.HI.X R27, R30, c[0x0][0x20c], R0, 0x2, P0 ;  /* 0x000083001e1bda11 */ /* 0x000fe200000f1400 */
[----:B------:R-:W-:Y:S01]  /*1570*/  IMAD.MOV.U32 R34, RZ, RZ, -0x800000 ;  /* 0xff800000ff227424 */ /* 0x000fe200078e00ff */
[----:B------:R-:W-:Y:S01]  /*1580*/  @!P1 SHF.R.S32.HI R0, RZ, 0x1f, R19 ;  /* 0x0000001fff009819 */ /* 0x000fe20000011413 */
[----:B------:R-:W-:Y:S01]  /*1590*/  @!P4 IMAD.IADD R9, R23, 0x1, R9 ;  /* 0x000000011709c824 */ /* 0x000fe200078e0209 */
[----:B------:R-:W-:-:S03]  /*15a0*/  IADD3 R23, R35, 0x30, RZ ;  /* 0x0000003023177810 */ /* 0x000fc60007ffe0ff */
[----:B------:R-:W-:Y:S01]  /*15b0*/  @!P1 IMAD R0, R0, R12, RZ ;  /* 0x0000000c00009224 */ /* 0x000fe200078e02ff */
[C---:B------:R-:W-:Y:S01]  /*15c0*/  @!P4 LEA R40, P0, R22.reuse, c[0x0][0x208], 0x2 ;  /* 0x000082001628ca11 */ /* 0x040fe200078010ff */
[----:B------:R1:W3:Y:S01]  /*15d0*/  @!P6 LDG.E R34, [R28.64] ;  /* 0x000000081c22e981 */ /* 0x0002e2000c1e1900 */
[----:B------:R-:W-:Y:S01]  /*15e0*/  IMAD.MOV.U32 R32, RZ, RZ, -0x800000 ;  /* 0xff800000ff207424 */ /* 0x000fe200078e00ff */
[----:B------:R-:W-:Y:S01]  /*15f0*/  ISETP.GE.OR P6, PT, R23, c[0x0][0x314], !P2 ;  /* 0x0000c50017007a0c */ /* 0x000fe200057c6670 */
[----:B------:R-:W-:Y:S01]  /*1600*/  @!P1 IMAD R0, R19, R5, R0 ;  /* 0x0000000513009224 */ /* 0x000fe200078e0200 */
[----:B------:R-:W-:Y:S01]  /*1610*/  @!P4 LEA.HI.X R41, R22, c[0x0][0x20c], R9, 0x2, P0 ;  /* 0x000083001629ca11 */ /* 0x000fe200000f1409 */
[----:B0-----:R-:W-:Y:S02]  /*1620*/  @!P1 IMAD.MOV.U32 R24, RZ, RZ, R38 ;  /* 0x000000ffff189224 */ /* 0x001fe400078e0026 */
[----:B------:R-:W-:Y:S01]  /*1630*/  @!P1 IMAD.MOV.U32 R25, RZ, RZ, R39 ;  /* 0x000000ffff199224 */ /* 0x000fe200078e0027 */
[----:B------:R-:W-:Y:S01]  /*1640*/  IADD3 R9, R35, 0x38, RZ ;  /* 0x0000003823097810 */ /* 0x000fe20007ffe0ff */
[----:B------:R0:W4:Y:S02]  /*1650*/  @!P5 LDG.E R32, [R26.64] ;  /* 0x000000081a20d981 */ /* 0x000124000c1e1900 */
[----:B------:R-:W-:Y:S01]  /*1660*/  @!P1 IMAD.WIDE.U32 R24, R12, R19, R24 ;  /* 0x000000130c189225 */ /* 0x000fe200078e0018 */
[----:B------:R-:W-:-:S02]  /*1670*/  @!P3 SHF.R.S32.HI R19, RZ, 0x1f, R20 ;  /* 0x0000001fff13b819 */ /* 0x000fc40000011414 */
[----:B------:R-:W-:Y:S01]  /*1680*/  ISETP.GE.OR P5, PT, R9, c[0x0][0x314], !P2 ;  /* 0x0000c50009007a0c */ /* 0x000fe200057a6670 */
[----:B------:R-:W-:Y:S02]  /*1690*/  @!P1 IMAD.IADD R0, R25, 0x1, R0 ;  /* 0x0000000119009824 */ /* 0x000fe400078e0200 */
[----:B------:R-:W-:Y:S01]  /*16a0*/  @!P3 IMAD R19, R19, R12, RZ ;  /* 0x0000000c1313b224 */ /* 0x000fe200078e02ff */
[----:B-1----:R-:W-:Y:S01]  /*16b0*/  @!P1 LEA R28, P0, R24, c[0x0][0x208], 0x2 ;  /* 0x00008200181c9a11 */ /* 0x002fe200078010ff */
[----:B------:R-:W-:Y:S02]  /*16c0*/  IMAD.MOV.U32 R31, RZ, RZ, -0x800000 ;  /* 0xff800000ff1f7424 */ /* 0x000fe400078e00ff */
[----:B------:R-:W-:Y:S01]  /*16d0*/  @!P3 IMAD R19, R20, R5, R19 ;  /* 0x000000051413b224 */ /* 0x000fe200078e0213 */
[----:B------:R-:W-:Y:S01]  /*16e0*/  @!P1 LEA.HI.X R29, R24, c[0x0][0x20c], R0, 0x2, P0 ;  /* 0x00008300181d9a11 */ /* 0x000fe200000f1400 */
[----:B------:R-:W-:Y:S01]  /*16f0*/  IMAD.MOV.U32 R30, RZ, RZ, -0x800000 ;  /* 0xff800000ff1e7424 */ /* 0x000fe200078e00ff */
[----:B------:R-:W-:Y:S01]  /*1700*/  @!P6 SHF.R.S32.HI R0, RZ, 0x1f, R23 ;  /* 0x0000001fff00e819 */ /* 0x000fe20000011417 */
[----:B------:R1:W5:Y:S01]  /*1710*/  @!P4 LDG.E R31, [R40.64] ;  /* 0x00000008281fc981 */ /* 0x000362000c1e1900 */
[----:B------:R-:W-:Y:S01]  /*1720*/  IADD3 R25, R35, 0x40, RZ ;  /* 0x0000004023197810 */ /* 0x000fe20007ffe0ff */
[----:B------:R-:W-:-:S02]  /*1730*/  @!P6 IMAD.MOV.U32 R42, RZ, RZ, R38 ;  /* 0x000000ffff2ae224 */ /* 0x000fc400078e0026 */
[----:B------:R1:W2:Y:S01]  /*1740*/  @!P1 LDG.E R30, [R28.64] ;  /* 0x000000081c1e9981 */ /* 0x0002a2000c1e1900 */
[----:B0-----:R-:W-:Y:S02]  /*1750*/  @!P3 IMAD.MOV.U32 R26, RZ, RZ, R38 ;  /* 0x000000ffff1ab224 */ /* 0x001fe400078e0026 */
[----:B------:R-:W-:-:S04]  /*1760*/  @!P3 IMAD.MOV.U32 R27, RZ, RZ, R39 ;  /* 0x000000ffff1bb224 */ /* 0x000fc800078e0027 */
[----:B------:R-:W-:Y:S01]  /*1770*/  @!P3 IMAD.WIDE.U32 R26, R12, R20, R26 ;  /* 0x000000140c1ab225 */ /* 0x000fe200078e001a */
[----:B------:R-:W-:Y:S02]  /*1780*/  IADD3 R20, R35, 0x48, RZ ;  /* 0x0000004823147810 */ /* 0x000fe40007ffe0ff */
[----:B------:R-:W-:Y:S02]  /*1790*/  ISETP.GE.OR P4, PT, R25, c[0x0][0x314], !P2 ;  /* 0x0000c50019007a0c */ /* 0x000fe40005786670 */
[----:B------:R-:W-:Y:S01]  /*17a0*/  ISETP.GE.OR P0, PT, R20, c[0x0][0x314], !P2 ;  /* 0x0000c50014007a0c */ /* 0x000fe20005706670 */
[----:B------:R-:W-:Y:S01]  /*17b0*/  @!P6 IMAD R0, R0, R12, RZ ;  /* 0x0000000c0000e224 */ /* 0x000fe200078e02ff */
[----:B------:R-:W-:Y:S01]  /*17c0*/  @!P3 LEA R22, P1, R26, c[0x0][0x208], 0x2 ;  /* 0x000082001a16ba11 */ /* 0x000fe200078210ff */
[----:B------:R-:W-:Y:S02]  /*17d0*/  @!P3 IMAD.IADD R19, R27, 0x1, R19 ;  /* 0x000000011b13b824 */ /* 0x000fe400078e0213 */
[----:B------:R-:W-:Y:S01]  /*17e0*/  @!P6 IMAD.MOV.U32 R43, RZ, RZ, R39 ;  /* 0x000000ffff2be224 */ /* 0x000fe200078e0027 */
[----:B------:R-:W-:Y:S01]  /*17f0*/  @!P5 SHF.R.S32.HI R21, RZ, 0x1f, R9 ;  /* 0x0000001fff15d819 */ /* 0x000fe20000011409 */
[----:B------:R-:W-:-:S02]  /*1800*/  @!P6 IMAD R0, R23, R5, R0 ;  /* 0x000000051700e224 */ /* 0x000fc400078e0200 */
[----:B------:R-:W-:Y:S01]  /*1810*/  @!P6 IMAD.WIDE.U32 R42, R12, R23, R42 ;  /* 0x000000170c2ae225 */ /* 0x000fe200078e002a */
[----:B------:R-:W-:-:S03]  /*1820*/  @!P3 LEA.HI.X R23, R26, c[0x0][0x20c], R19, 0x2, P1 ;  /* 0x000083001a17ba11 */ /* 0x000fc600008f1413 */
[----:B-1----:R-:W-:Y:S02]  /*1830*/  IMAD.MOV.U32 R29, RZ, RZ, -0x800000 ;  /* 0xff800000ff1d7424 */ /* 0x002fe400078e00ff */
[----:B------:R-:W-:Y:S02]  /*1840*/  @!P5 IMAD R19, R21, R12, RZ ;  /* 0x0000000c1513d224 */ /* 0x000fe400078e02ff */
[----:B------:R-:W-:Y:S02]  /*1850*/  @!P5 IMAD.MOV.U32 R40, RZ, RZ, R38 ;  /* 0x000000ffff28d224 */ /* 0x000fe400078e0026 */
[----:B------:R-:W-:Y:S01]  /*1860*/  @!P5 IMAD.MOV.U32 R41, RZ, RZ, R39 ;  /* 0x000000ffff29d224 */ /* 0x000fe200078e0027 */
[----:B------:R0:W3:Y:S01]  /*1870*/  @!P3 LDG.E R29, [R22.64] ;  /* 0x00000008161db981 */ /* 0x0000e2000c1e1900 */
[----:B------:R-:W-:Y:S01]  /*1880*/  @!P6 IMAD.IADD R0, R43, 0x1, R0 ;  /* 0x000000012b00e824 */ /* 0x000fe200078e0200 */
[----:B------:R-:W-:Y:S01]  /*1890*/  @!P0 SHF.R.S32.HI R24, RZ, 0x1f, R20 ;  /* 0x0000001fff188819 */ /* 0x000fe20000011414 */
[----:B------:R-:W-:Y:S01]  /*18a0*/  @!P5 IMAD.WIDE.U32 R40, R12, R9, R40 ;  /* 0x000000090c28d225 */ /* 0x000fe200078e0028 */
[----:B------:R-:W-:-:S02]  /*18b0*/  @!P6 LEA R26, P3, R42, c[0x0][0x208], 0x2 ;  /* 0x000082002a1aea11 */ /* 0x000fc400078610ff */
[----:B------:R-:W-:Y:S01]  /*18c0*/  IADD3 R21, R35, 0x50, RZ ;  /* 0x0000005023157810 */ /* 0x000fe20007ffe0ff */
[----:B------:R-:W-:Y:S01]  /*18d0*/  @!P5 IMAD R19, R9, R5, R19 ;  /* 0x000000050913d224 */ /* 0x000fe200078e0213 */
[----:B------:R-:W-:Y:S01]  /*18e0*/  @!P4 SHF.R.S32.HI R9, RZ, 0x1f, R25 ;  /* 0x0000001fff09c819 */ /* 0x000fe20000011419 */
[----:B------:R-:W-:Y:S01]  /*18f0*/  IMAD.MOV.U32 R28, RZ, RZ, -0x800000 ;  /* 0xff800000ff1c7424 */ /* 0x000fe200078e00ff */
[----:B------:R-:W-:Y:S01]  /*1900*/  @!P6 LEA.HI.X R27, R42, c[0x0][0x20c], R0, 0x2, P3 ;  /* 0x000083002a1bea11 */ /* 0x000fe200018f1400 */
[----:B------:R-:W-:Y:S01]  /*1910*/  @!P0 IMAD.MOV.U32 R44, RZ, RZ, R38 ;  /* 0x000000ffff2c8224 */ /* 0x000fe200078e0026 */
[----:B------:R-:W-:Y:S01]  /*1920*/  ISETP.GE.OR P1, PT, R21, c[0x0][0x314], !P2 ;  /* 0x0000c50015007a0c */ /* 0x000fe20005726670 */
[----:B------:R-:W-:Y:S02]  /*1930*/  @!P0 IMAD.MOV.U32 R45, RZ, RZ, R39 ;  /* 0x000000ffff2d8224 */ /* 0x000fe400078e0027 */
[-C--:B------:R-:W-:Y:S01]  /*1940*/  @!P0 IMAD R0, R24, R12.reuse, RZ ;  /* 0x0000000c18008224 */ /* 0x080fe200078e02ff */
[----:B------:R-:W-:Y:S01]  /*1950*/  @!P5 LEA R24, P3, R40, c[0x0][0x208], 0x2 ;  /* 0x000082002818da11 */ /* 0x000fe200078610ff */
[----:B------:R-:W-:Y:S01]  /*1960*/  @!P4 IMAD R9, R9, R12, RZ ;  /* 0x0000000c0909c224 */ /* 0x000fe200078e02ff */
[----:B------:R1:W3:Y:S01]  /*1970*/  @!P6 LDG.E R28, [R26.64] ;  /* 0x000000081a1ce981 */ /* 0x0002e2000c1e1900 */
[----:B------:R-:W-:-:S02]  /*1980*/  @!P5 IMAD.IADD R19, R41, 0x1, R19 ;  /* 0x000000012913d824 */ /* 0x000fc400078e0213 */
[----:B------:R-:W-:-:S04]  /*1990*/  @!P0 IMAD.WIDE.U32 R44, R12, R20, R44 ;  /* 0x000000140c2c8225 */ /* 0x000fc800078e002c */
[----:B0-----:R-:W-:Y:S02]  /*19a0*/  @!P4 IMAD.MOV.U32 R22, RZ, RZ, R38 ;  /* 0x000000ffff16c224 */ /* 0x001fe400078e0026 */
[----:B------:R-:W-:Y:S02]  /*19b0*/  @!P4 IMAD.MOV.U32 R23, RZ, RZ, R39 ;  /* 0x000000ffff17c224 */ /* 0x000fe400078e0027 */
[----:B------:R-:W-:Y:S01]  /*19c0*/  @!P0 IMAD R0, R20, R5, R0 ;  /* 0x0000000514008224 */ /* 0x000fe200078e0200 */
[----:B------:R-:W-:Y:S01]  /*19d0*/  IADD3 R20, R35, 0x58, RZ ;  /* 0x0000005823147810 */ /* 0x000fe20007ffe0ff */
[----:B------:R-:W-:-:S04]  /*19e0*/  @!P4 IMAD.WIDE.U32 R22, R12, R25, R22 ;  /* 0x000000190c16c225 */ /* 0x000fc800078e0016 */
[----:B------:R-:W-:Y:S01]  /*19f0*/  @!P4 IMAD R9, R25, R5, R9 ;  /* 0x000000051909c224 */ /* 0x000fe200078e0209 */
[----:B------:R-:W-:Y:S02]  /*1a00*/  @!P5 LEA.HI.X R25, R40, c[0x0][0x20c], R19, 0x2, P3 ;  /* 0x000083002819da11 */ /* 0x000fe400018f1413 */
[----:B------:R-:W-:Y:S01]  /*1a10*/  ISETP.GE.OR P6, PT, R20, c[0x0][0x314], !P2 ;  /* 0x0000c50014007a0c */ /* 0x000fe200057c6670 */
[----:B------:R-:W-:Y:S02]  /*1a20*/  @!P4 IMAD.IADD R9, R23, 0x1, R9 ;  /* 0x000000011709c824 */ /* 0x000fe400078e0209 */
[----:B-1----:R-:W-:Y:S01]  /*1a30*/  IMAD.MOV.U32 R27, RZ, RZ, -0x800000 ;  /* 0xff800000ff1b7424 */ /* 0x002fe200078e00ff */
[----:B------:R-:W-:Y:S01]  /*1a40*/  @!P4 LEA R40, P3, R22, c[0x0][0x208], 0x2 ;  /* 0x000082001628ca11 */ /* 0x000fe200078610ff */
[----:B------:R-:W-:Y:S01]  /*1a50*/  IMAD.MOV.U32 R26, RZ, RZ, -0x800000 ;  /* 0xff800000ff1a7424 */ /* 0x000fe200078e00ff */
[----:B------:R-:W-:-:S03]  /*1a60*/  @!P1 SHF.R.S32.HI R19, RZ, 0x1f, R21 ;  /* 0x0000001fff139819 */ /* 0x000fc60000011415 */
[----:B------:R0:W3:Y:S01]  /*1a70*/  @!P5 LDG.E R27, [R24.64] ;  /* 0x00000008181bd981 */ /* 0x0000e2000c1e1900 */
[----:B------:R-:W-:Y:S01]  /*1a80*/  @!P4 LEA.HI.X R41, R22, c[0x0][0x20c], R9, 0x2, P3 ;  /* 0x000083001629ca11 */ /* 0x000fe200018f1409 */
[----:B------:R-:W-:Y:S01]  /*1a90*/  @!P1 IMAD R19, R19, R12, RZ ;  /* 0x0000000c13139224 */ /* 0x000fe200078e02ff */
[----:B------:R-:W-:Y:S01]  /*1aa0*/  IADD3 R23, R35, 0x68, RZ ;  /* 0x0000006823177810 */ /* 0x000fe20007ffe0ff */
[----:B------:R-:W-:Y:S02]  /*1ab0*/  @!P1 IMAD.MOV.U32 R50, RZ, RZ, R38 ;  /* 0x000000ffff329224 */ /* 0x000fe400078e0026 */
[----:B------:R-:W-:Y:S01]  /*1ac0*/  @!P1 IMAD.MOV.U32 R51, RZ, RZ, R39 ;  /* 0x000000ffff339224 */ /* 0x000fe200078e0027 */
[----:B------:R1:W3:Y:S01]  /*1ad0*/  @!P4 LDG.E R26, [R40.64] ;  /* 0x00000008281ac981 */ /* 0x0002e2000c1e1900 */
[----:B------:R-:W-:Y:S01]  /*1ae0*/  @!P0 IMAD.IADD R0, R45, 0x1, R0 ;  /* 0x000000012d008824 */ /* 0x000fe200078e0200 */
[----:B------:R-:W-:Y:S01]  /*1af0*/  @!P6 SHF.R.S32.HI R9, RZ, 0x1f, R20 ;  /* 0x0000001fff09e819 */ /* 0x000fe20000011414 */
[----:B------:R-:W-:Y:S01]  /*1b00*/  @!P1 IMAD.WIDE.U32 R50, R12, R21, R50 ;  /* 0x000000150c329225 */ /* 0x000fe200078e0032 */
[----:B------:R-:W-:-:S02]  /*1b10*/  ISETP.GE.OR P4, PT, R23, c[0x0][0x314], !P2 ;  /* 0x0000c50017007a0c */ /* 0x000fc40005786670 */
[----:B------:R-:W-:Y:S01]  /*1b20*/  IADD3 R22, R35, 0x70, RZ ;  /* 0x0000007023167810 */ /* 0x000fe20007ffe0ff */
[----:B------:R-:W-:Y:S01]  /*1b30*/  @!P1 IMAD R19, R21, R5, R19 ;  /* 0x0000000515139224 */ /* 0x000fe200078e0213 */
[----:B0-----:R-:W-:-:S04]  /*1b40*/  IADD3 R24, R35, 0x60, RZ ;  /* 0x0000006023187810 */ /* 0x001fc80007ffe0ff */
[----:B------:R-:W-:Y:S02]  /*1b50*/  ISETP.GE.OR P5, PT, R24, c[0x0][0x314], !P2 ;  /* 0x0000c50018007a0c */ /* 0x000fe400057a6670 */
[C---:B-1----:R-:W-:Y:S01]  /*1b60*/  @!P0 LEA R40, P3, R44.reuse, c[0x0][0x208], 0x2 ;  /* 0x000082002c288a11 */ /* 0x042fe200078610ff */
[----:B------:R-:W-:Y:S01]  /*1b70*/  IMAD.MOV.U32 R25, RZ, RZ, -0x800000 ;  /* 0xff800000ff197424 */ /* 0x000fe200078e00ff */
[----:B------:R-:W-:Y:S02]  /*1b80*/  IADD3 R21, R35, 0x78, RZ ;  /* 0x0000007823157810 */ /* 0x000fe40007ffe0ff */
[----:B------:R-:W-:Y:S01]  /*1b90*/  @!P0 LEA.HI.X R41, R44, c[0x0][0x20c], R0, 0x2, P3 ;  /* 0x000083002c298a11 */ /* 0x000fe200018f1400 */
[----:B------:R-:W-:Y:S01]  /*1ba0*/  @!P6 IMAD.MOV.U32 R42, RZ, RZ, R38 ;  /* 0x000000ffff2ae224 */ /* 0x000fe200078e0026 */
[----:B------:R-:W-:Y:S01]  /*1bb0*/  ISETP.GE.OR P3, PT, R22, c[0x0][0x314], !P2 ;  /* 0x0000c50016007a0c */ /* 0x000fe20005766670 */
[----:B------:R-:W-:Y:S01]  /*1bc0*/  @!P6 IMAD.MOV.U32 R43, RZ, RZ, R39 ;  /* 0x000000ffff2be224 */ /* 0x000fe200078e0027 */
[----:B------:R-:W-:Y:S01]  /*1bd0*/  ISETP.GE.OR P2, PT, R21, c[0x0][0x314], !P2 ;  /* 0x0000c50015007a0c */ /* 0x000fe20005746670 */
[----:B------:R-:W-:-:S02]  /*1be0*/  @!P6 IMAD R9, R9, R12, RZ ;  /* 0x0000000c0909e224 */ /* 0x000fc400078e02ff */
[----:B------:R-:W-:Y:S01]  /*1bf0*/  @!P5 SHF.R.S32.HI R0, RZ, 0x1f, R24 ;  /* 0x0000001fff00d819 */ /* 0x000fe20000011418 */
[----:B------:R0:W3:Y:S01]  /*1c00*/  @!P0 LDG.E R25, [R40.64] ;  /* 0x0000000828198981 */ /* 0x0000e2000c1e1900 */
[----:B------:R-:W-:Y:S01]  /*1c10*/  @!P1 IMAD.IADD R19, R51, 0x1, R19 ;  /* 0x0000000133139824 */ /* 0x000fe200078e0213 */
[----:B------:R-:W-:Y:S01]  /*1c20*/  @!P1 LEA R44, P0, R50, c[0x0][0x208], 0x2 ;  /* 0x00008200322c9a11 */ /* 0x000fe200078010ff */
[----:B------:R-:W-:-:S04]  /*1c30*/  @!P6 IMAD.WIDE.U32 R42, R12, R20, R42 ;  /* 0x000000140c2ae225 */ /* 0x000fc800078e002a */
[-C--:B------:R-:W-:Y:S01]  /*1c40*/  @!P6 IMAD R9, R20, R5.reuse, R9 ;  /* 0x000000051409e224 */ /* 0x080fe200078e0209 */
[----:B------:R-:W-:Y:S01]  /*1c50*/  @!P4 SHF.R.S32.HI R20, RZ, 0x1f, R23 ;  /* 0x0000001fff14c819 */ /* 0x000fe20000011417 */
[-C--:B------:R-:W-:Y:S01]  /*1c60*/  @!P5 IMAD R0, R0, R12.reuse, RZ ;  /* 0x0000000c0000d224 */ /* 0x080fe200078e02ff */
[----:B------:R-:W-:Y:S01]  /*1c70*/  @!P1 LEA.HI.X R45, R50, c[0x0][0x20c], R19, 0x2, P0 ;  /* 0x00008300322d9a11 */ /* 0x000fe200000f1413 */
[----:B------:R-:W-:Y:S01]  /*1c80*/  @!P6 IMAD.IADD R9, R43, 0x1, R9 ;  /* 0x000000012b09e824 */ /* 0x000fe200078e0209 */
[----:B------:R-:W-:Y:S01]  /*1c90*/  @!P6 LEA R50, P0, R42, c[0x0][0x208], 0x2 ;  /* 0x000082002a32ea11 */ /* 0x000fe200078010ff */
[----:B------:R-:W-:Y:S01]  /*1ca0*/  @!P5 IMAD R0, R24, R5, R0 ;  /* 0x000000051800d224 */ /* 0x000fe200078e0200 */
[----:B------:R-:W-:Y:S01]  /*1cb0*/  @!P3 SHF.R.S32.HI R19, RZ, 0x1f, R22 ;  /* 0x0000001fff13b819 */ /* 0x000fe20000011416 */
[----:B------:R-:W-:Y:S01]  /*1cc0*/  @!P4 IMAD R20, R20, R12, RZ ;  /* 0x0000000c1414c224 */ /* 0x000fe200078e02ff */
[----:B------:R-:W-:Y:S01]  /*1cd0*/  @!P6 LEA.HI.X R51, R42, c[0x0][0x20c], R9, 0x2, P0 ;  /* 0x000083002a33ea11 */ /* 0x000fe200000f1409 */
[----:B------:R-:W-:Y:S01]  /*1ce0*/  @!P4 IMAD.MOV.U32 R54, RZ, RZ, R38 ;  /* 0x000000ffff36c224 */ /* 0x000fe200078e0026 */
[----:B------:R-:W-:Y:S01]  /*1cf0*/  @!P2 SHF.R.S32.HI R9, RZ, 0x1f, R21 ;  /* 0x0000001fff09a819 */ /* 0x000fe20000011415 */
[----:B------:R-:W-:-:S02]  /*1d00*/  @!P4 IMAD.MOV.U32 R55, RZ, RZ, R39 ;  /* 0x000000ffff37c224 */ /* 0x000fc400078e0027 */
[----:B0-----:R-:W-:Y:S02]  /*1d10*/  @!P5 IMAD.MOV.U32 R40, RZ, RZ, R38 ;  /* 0x000000ffff28d224 */ /* 0x001fe400078e0026 */
[----:B------:R-:W-:-:S04]  /*1d20*/  @!P5 IMAD.MOV.U32 R41, RZ, RZ, R39 ;  /* 0x000000ffff29d224 */ /* 0x000fc800078e0027 */
[----:B------:R-:W-:-:S04]  /*1d30*/  @!P5 IMAD.WIDE.U32 R40, R12, R24, R40 ;  /* 0x000000180c28d225 */ /* 0x000fc800078e0028 */
[----:B------:R-:W-:Y:S01]  /*1d40*/  @!P5 IMAD.IADD R0, R41, 0x1, R0 ;  /* 0x000000012900d824 */ /* 0x000fe200078e0200 */
[----:B------:R-:W-:Y:S01]  /*1d50*/  @!P5 LEA R42, P0, R40, c[0x0][0x208], 0x2 ;  /* 0x00008200282ada11 */ /* 0x000fe200078010ff */
[----:B------:R-:W-:-:S04]  /*1d60*/  @!P4 IMAD.WIDE.U32 R54, R12, R23, R54 ;  /* 0x000000170c36c225 */ /* 0x000fc800078e0036 */
[----:B------:R-:W-:Y:S02]  /*1d70*/  @!P4 IMAD R20, R23, R5, R20 ;  /* 0x000000051714c224 */ /* 0x000fe400078e0214 */
[-C--:B------:R-:W-:Y:S02]  /*1d80*/  @!P3 IMAD R19, R19, R12.reuse, RZ ;  /* 0x0000000c1313b224 */ /* 0x080fe400078e02ff */
[----:B------:R-:W-:Y:S02]  /*1d90*/  @!P3 IMAD.MOV.U32 R56, RZ, RZ, R38 ;  /* 0x000000ffff38b224 */ /* 0x000fe400078e0026 */
[----:B------:R-:W-:Y:S02]  /*1da0*/  @!P3 IMAD.MOV.U32 R57, RZ, RZ, R39 ;  /* 0x000000ffff39b224 */ /* 0x000fe400078e0027 */
[----:B------:R-:W-:Y:S01]  /*1db0*/  @!P2 IMAD R9, R9, R12, RZ ;  /* 0x0000000c0909a224 */ /* 0x000fe200078e02ff */
[----:B------:R-:W-:Y:S01]  /*1dc0*/  @!P5 LEA.HI.X R43, R40, c[0x0][0x20c], R0, 0x2, P0 ;  /* 0x00008300282bda11 */ /* 0x000fe200000f1400 */
[----:B------:R-:W-:-:S04]  /*1dd0*/  @!P3 IMAD.WIDE.U32 R56, R12, R22, R56 ;  /* 0x000000160c38b225 */ /* 0x000fc800078e0038 */
[----:B------:R-:W-:Y:S01]  /*1de0*/  @!P3 IMAD R19, R22, R5, R19 ;  /* 0x000000051613b224 */ /* 0x000fe200078e0213 */
[----:B------:R-:W-:Y:S01]  /*1df0*/  @!P4 LEA R22, P0, R54, c[0x0][0x208], 0x2 ;  /* 0x000082003616ca11 */ /* 0x000fe200078010ff */
[----:B------:R-:W-:Y:S02]  /*1e00*/  @!P4 IMAD.IADD R20, R55, 0x1, R20 ;  /* 0x000000013714c824 */ /* 0x000fe400078e0214 */
[----:B------:R-:W-:Y:S02]  /*1e10*/  IMAD.MOV.U32 R0, RZ, RZ, -0x800000 ;  /* 0xff800000ff007424 */ /* 0x000fe400078e00ff */
[----:B------:R-:W-:Y:S01]  /*1e20*/  @!P2 IMAD.WIDE.U32 R38, R12, R21, R38 ;  /* 0x000000150c26a225 */ /* 0x000fe200078e0026 */
[----:B------:R-:W-:-:S03]  /*1e30*/  @!P4 LEA.HI.X R23, R54, c[0x0][0x20c], R20, 0x2, P0 ;  /* 0x000083003617ca11 */ /* 0x000fc600000f1414 */
[----:B------:R-:W-:Y:S01]  /*1e40*/  @!P2 IMAD R9, R21, R5, R9 ;  /* 0x000000051509a224 */ /* 0x000fe200078e0209 */
[C---:B------:R-:W-:Y:S01]  /*1e50*/  @!P2 LEA R40, P0, R38.reuse, c[0x0][0x208], 0x2 ;  /* 0x000082002628aa11 */ /* 0x040fe200078010ff */
[----:B------:R-:W-:Y:S01]  /*1e60*/  IMAD.MOV.U32 R20, RZ, RZ, -0x800000 ;  /* 0xff800000ff147424 */ /* 0x000fe200078e00ff */
[----:B------:R0:W3:Y:S01]  /*1e70*/  @!P1 LDG.E R0, [R44.64] ;  /* 0x000000082c009981 */ /* 0x0000e2000c1e1900 */
[----:B------:R-:W-:Y:S02]  /*1e80*/  @!P2 IMAD.IADD R9, R39, 0x1, R9 ;  /* 0x000000012709a824 */ /* 0x000fe400078e0209 */
[----:B------:R-:W-:Y:S02]  /*1e90*/  @!P3 IMAD.IADD R19, R57, 0x1, R19 ;  /* 0x000000013913b824 */ /* 0x000fe400078e0213 */
[----:B------:R-:W-:Y:S01]  /*1ea0*/  IMAD.MOV.U32 R21, RZ, RZ, -0x800000 ;  /* 0xff800000ff157424 */ /* 0x000fe200078e00ff */
[----:B------:R-:W-:Y:S01]  /*1eb0*/  @!P2 LEA.HI.X R41, R38, c[0x0][0x20c], R9, 0x2, P0 ;  /* 0x000083002629aa11 */ /* 0x000fe200000f1409 */
[----:B------:R-:W3:Y:S01]  /*1ec0*/  @!P6 LDG.E R20, [R50.64] ;  /* 0x000000083214e981 */ /* 0x000ee2000c1e1900 */
[----:B------:R-:W-:-:S02]  /*1ed0*/  IMAD.MOV.U32 R9, RZ, RZ, -0x800000 ;  /* 0xff800000ff097424 */ /* 0x000fc400078e00ff */
[----:B------:R-:W-:Y:S01]  /*1ee0*/  IMAD.MOV.U32 R24, RZ, RZ, -0x800000 ;  /* 0xff800000ff187424 */ /* 0x000fe200078e00ff */
[----:B------:R-:W3:Y:S04]  /*1ef0*/  @!P2 LDG.E R21, [R40.64] ;  /* 0x000000082815a981 */ /* 0x000ee8000c1e1900 */
[----:B------:R-:W3:Y:S01]  /*1f00*/  @!P5 LDG.E R9, [R42.64] ;  /* 0x000000082a09d981 */ /* 0x000ee2000c1e1900 */
[----:B0-----:R-:W-:-:S04]  /*1f10*/  @!P3 LEA R44, P1, R56, c[0x0][0x208], 0x2 ;  /* 0x00008200382cba11 */ /* 0x001fc800078210ff */
[----:B------:R-:W-:Y:S01]  /*1f20*/  @!P3 LEA.HI.X R45, R56, c[0x0][0x20c], R19, 0x2, P1 ;  /* 0x00008300382dba11 */ /* 0x000fe200008f1413 */
[----:B------:R-:W-:-:S04]  /*1f30*/  IMAD.MOV.U32 R19, RZ, RZ, -0x800000 ;  /* 0xff800000ff137424 */ /* 0x000fc800078e00ff */
[----:B------:R-:W3:Y:S04]  /*1f40*/  @!P3 LDG.E R24, [R44.64] ;  /* 0x000000082c18b981 */ /* 0x000ee8000c1e1900 */
[----:B------:R0:W3:Y:S01]  /*1f50*/  @!P4 LDG.E R19, [R22.64] ;  /* 0x000000081613c981 */ /* 0x0000e2000c1e1900 */
[----:B------:R-:W-:-:S04]  /*1f60*/  IABS R37, c[0x0][0x1c0] ;  /* 0x0000700000257a13 */ /* 0x000fc80000000000 */
[----:B------:R-:W1:Y:S08]  /*1f70*/  I2F.U32.RP R38, R37 ;  /* 0x0000002500267306 */ /* 0x000e700000209000 */
[----:B-1----:R-:W1:Y:S02]  /*1f80*/  MUFU.RCP R38, R38 ;  /* 0x0000002600267308 */ /* 0x002e640000001000 */
[----:B-1----:R-:W-:-:S06]  /*1f90*/  IADD3 R38, R38, 0xffffffe, RZ ;  /* 0x0ffffffe26267810 */ /* 0x002fcc0007ffe0ff */
[----:B------:R-:W1:Y:S01]  /*1fa0*/  F2I.FTZ.U32.TRUNC.NTZ R39, R38 ;  /* 0x0000002600277305 */ /* 0x000e62000021f000 */
[----:B------:R-:W-:Y:S01]  /*1fb0*/  ISETP.GT.AND P3, PT, R47, 0x77f, PT ;  /* 0x0000077f2f00780c */ /* 0x000fe20003f64270 */
[----:B------:R-:W-:Y:S01]  /*1fc0*/  IMAD R35, R35, 0x11, R36 ;  /* 0x0000001123237824 */ /* 0x000fe200078e0224 */
[C---:B------:R-:W-:Y:S02]  /*1fd0*/  ISETP.GT.AND P1, PT, R47.reuse, 0x67f, PT ;  /* 0x0000067f2f00780c */ /* 0x040fe40003f24270 */
[----:B------:R-:W-:Y:S02]  /*1fe0*/  ISETP.GT.AND P2, PT, R47, 0x6ff, PT ;  /* 0x000006ff2f00780c */ /* 0x000fe40003f44270 */
[----:B0-----:R-:W-:Y:S01]  /*1ff0*/  IABS R23, R6 ;  /* 0x0000000600177213 */ /* 0x001fe20000000000 */
[----:B-1----:R-:W-:Y:S02]  /*2000*/  IMAD.MOV R22, RZ, RZ, -R39 ;  /* 0x000000ffff167224 */ /* 0x002fe400078e0a27 */
[----:B------:R-:W-:-:S02]  /*2010*/  IMAD.MOV.U32 R38, RZ, RZ, RZ ;  /* 0x000000ffff267224 */ /* 0x000fc400078e00ff */
[----:B------:R-:W-:Y:S01]  /*2020*/  IMAD R22, R22, R37, RZ ;  /* 0x0000002516167224 */ /* 0x000fe200078e02ff */
[C---:B------:R-:W-:Y:S02]  /*2030*/  ISETP.GT.AND P0, PT, R47.reuse, 0x5ff, PT ;  /* 0x000005ff2f00780c */ /* 0x040fe40003f04270 */
[----:B------:R-:W-:Y:S01]  /*2040*/  ISETP.GT.AND P4, PT, R47, 0x57f, PT ;  /* 0x0000057f2f00780c */ /* 0x000fe20003f84270 */
[----:B------:R-:W-:Y:S01]  /*2050*/  IMAD.HI.U32 R38, R39, R22, R38 ;  /* 0x0000001627267227 */ /* 0x000fe200078e0026 */
[----:B------:R-:W-:Y:S01]  /*2060*/  IABS R22, c[0x0][0x1c0] ;  /* 0x0000700000167a13 */ /* 0x000fe20000000000 */
[----:B--2---:R-:W-:Y:S01]  /*2070*/  @!P3 STS [R35.X4+0x220], R33 ;  /* 0x000220212300b388 */ /* 0x004fe20000004800 */
[----:B------:R-:W-:-:S03]  /*2080*/  ISETP.GT.AND P3, PT, R47, 0x4ff, PT ;  /* 0x000004ff2f00780c */ /* 0x000fc60003f64270 */
[----:B------:R-:W-:Y:S02]  /*2090*/  IMAD.MOV R22, RZ, RZ, -R22 ;  /* 0x000000ffff167224 */ /* 0x000fe400078e0a16 */
[----:B------:R-:W-:Y:S01]  /*20a0*/  IMAD.HI.U32 R38, R38, R23, RZ ;  /* 0x0000001726267227 */ /* 0x000fe200078e00ff */
[C---:B------:R-:W-:Y:S01]  /*20b0*/  ISETP.GT.AND P5, PT, R47.reuse, 0x7ff, PT ;  /* 0x000007ff2f00780c */ /* 0x040fe20003fa4270 */
[----:B-----5:R-:W-:Y:S02]  /*20c0*/  @!P1 STS [R35.X4+0x660], R31 ;  /* 0x0006601f23009388 */ /* 0x020fe40000004800 */
[----:B------:R-:W-:Y:S01]  /*20d0*/  IMAD R22, R38, R22, R23 ;  /* 0x0000001626167224 */ /* 0x000fe200078e0217 */
[C---:B------:R-:W-:Y:S01]  /*20e0*/  ISETP.GT.AND P1, PT, R47.reuse, 0x37f, PT ;  /* 0x0000037f2f00780c */ /* 0x040fe20003f24270 */
[----:B----4-:R-:W-:Y:S01]  /*20f0*/  @!P2 STS [R35.X4+0x440], R32 ;  /* 0x000440202300a388 */ /* 0x010fe20000004800 */
[----:B------:R-:W-:-:S03]  /*2100*/  ISETP.GT.AND P2, PT, R47, 0x3ff, PT ;  /* 0x000003ff2f00780c */ /* 0x000fc60003f44270 */
[----:B------:R-:W-:Y:S01]  /*2110*/  @!P0 STS [R35.X4+0x880], R30 ;  /* 0x0008801e23008388 */ /* 0x000fe20000004800 */
[C---:B------:R-:W-:Y:S02]  /*2120*/  ISETP.GT.AND P0, PT, R47.reuse, 0x2ff, PT ;  /* 0x000002ff2f00780c */ /* 0x040fe40003f04270 */
[C---:B------:R-:W-:Y:S01]  /*2130*/  ISETP.GT.AND P6, PT, R47.reuse, 0x7f, PT ;  /* 0x0000007f2f00780c */ /* 0x040fe20003fc4270 */
[----:B---3--:R-:W-:Y:S01]  /*2140*/  @!P5 STS [R35.X4], R34 ;  /* 0x000000222300d388 */ /* 0x008fe20000004800 */
[----:B------:R-:W-:-:S03]  /*2150*/  ISETP.GT.AND P5, PT, R47, 0x47f, PT ;  /* 0x0000047f2f00780c */ /* 0x000fc60003fa4270 */
[----:B------:R-:W-:Y:S01]  /*2160*/  @!P4 STS [R35.X4+0xaa0], R29 ;  /* 0x000aa01d2300c388 */ /* 0x000fe20000004800 */
[----:B------:R-:W-:-:S03]  /*2170*/  ISETP.GT.U32.AND P4, PT, R37, R22, PT ;  /* 0x000000162500720c */ /* 0x000fc60003f84070 */
[----:B------:R-:W-:Y:S01]  /*2180*/  @!P3 STS [R35.X4+0xcc0], R28 ;  /* 0x000cc01c2300b388 */ /* 0x000fe20000004800 */
[----:B------:R-:W-:-:S09]  /*2190*/  ISETP.GT.AND P3, PT, R47, 0x27f, PT ;  /* 0x0000027f2f00780c */ /* 0x000fd20003f64270 */
[----:B------:R-:W-:Y:S01]  /*21a0*/  @!P4 IMAD.IADD R22, R22, 0x1, -R37 ;  /* 0x000000011616c824 */ /* 0x000fe200078e0a25 */
[----:B------:R-:W-:Y:S02]  /*21b0*/  LOP3.LUT R6, R6, c[0x0][0x1c0], RZ, 0x3c, !PT ;  /* 0x0000700006067a12 */ /* 0x000fe400078e3cff */
[----:B------:R-:W-:Y:S01]  /*21c0*/  @!P4 IADD3 R38, R38, 0x1, RZ ;  /* 0x000000012626c810 */ /* 0x000fe20007ffe0ff */
[----:B------:R-:W-:Y:S01]  /*21d0*/  BSSY B0, `(.L_x_11) ;  /* 0x0000033000007945 */ /* 0x000fe20003800000 */
[----:B------:R-:W-:Y:S01]  /*21e0*/  @!P2 STS [R35.X4+0x1100], R26 ;  /* 0x0011001a2300a388 */ /* 0x000fe20000004800 */
[----:B------:R-:W-:-:S03]  /*21f0*/  ISETP.GT.AND P2, PT, R47, 0x1ff, PT ;  /* 0x000001ff2f00780c */ /* 0x000fc60003f44270 */
[----:B------:R-:W-:Y:S04]  /*2200*/  @!P5 STS [R35.X4+0xee0], R27 ;  /* 0x000ee01b2300d388 */ /* 0x000fe80000004800 */
[----:B------:R-:W-:Y:S01]  /*2210*/  @!P1 STS [R35.X4+0x1320], R25 ;  /* 0x0013201923009388 */ /* 0x000fe20000004800 */
[----:B------:R-:W-:-:S03]  /*2220*/  ISETP.GT.AND P1, PT, R47, 0x17f, PT ;  /* 0x0000017f2f00780c */ /* 0x000fc60003f24270 */
[----:B------:R0:W-:Y:S01]  /*2230*/  @!P0 STS [R35.X4+0x1540], R0 ;  /* 0x0015400023008388 */ /* 0x0001e20000004800 */
[----:B------:R-:W-:-:S03]  /*2240*/  ISETP.GT.AND P0, PT, R47, 0xff, PT ;  /* 0x000000ff2f00780c */ /* 0x000fc60003f04270 */
[----:B------:R1:W-:Y:S01]  /*2250*/  @!P3 STS [R35.X4+0x1760], R20 ;  /* 0x001760142300b388 */ /* 0x0003e20000004800 */
[----:B------:R-:W-:-:S03]  /*2260*/  ISETP.GE.U32.AND P3, PT, R22, R37, PT ;  /* 0x000000251600720c */ /* 0x000fc60003f66070 */
[----:B------:R1:W-:Y:S04]  /*2270*/  @!P6 STS [R35.X4+0x1fe0], R21 ;  /* 0x001fe0152300e388 */ /* 0x0003e80000004800 */
[----:B------:R1:W-:Y:S01]  /*2280*/  @!P2 STS [R35.X4+0x1980], R9 ;  /* 0x001980092300a388 */ /* 0x0003e20000004800 */
[----:B------:R-:W-:Y:S02]  /*2290*/  ISETP.GE.AND P2, PT, R6, RZ, PT ;  /* 0x000000ff0600720c */ /* 0x000fe40003f46270 */
[----:B0-----:R-:W-:-:S03]  /*22a0*/  LOP3.LUT R0, R11, R15, RZ, 0xfc, !PT ;  /* 0x0000000f0b007212 */ /* 0x001fc600078efcff */
[----:B------:R-:W-:Y:S01]  /*22b0*/  @P3 IADD3 R38, R38, 0x1, RZ ;  /* 0x0000000126263810 */ /* 0x000fe20007ffe0ff */
[----:B------:R1:W-:Y:S01]  /*22c0*/  @!P0 STS [R35.X4+0x1dc0], R24 ;  /* 0x001dc01823008388 */ /* 0x0003e20000004800 */
[----:B------:R-:W-:-:S03]  /*22d0*/  ISETP.NE.AND P0, PT, RZ, c[0x0][0x1c0], PT ;  /* 0x00007000ff007a0c */ /* 0x000fc60003f05270 */
[----:B------:R1:W-:Y:S01]  /*22e0*/  @!P1 STS [R35.X4+0x1ba0], R19 ;  /* 0x001ba01323009388 */ /* 0x0003e20000004800 */
[----:B------:R-:W-:Y:S01]  /*22f0*/  ISETP.NE.U32.AND P1, PT, R0, RZ, PT ;  /* 0x000000ff0000720c */ /* 0x000fe20003f25070 */
[----:B------:R-:W-:-:S04]  /*2300*/  IMAD.MOV.U32 R6, RZ, RZ, R38 ;  /* 0x000000ffff067224 */ /* 0x000fc800078e0026 */
[----:B------:R-:W-:-:S04]  /*2310*/  @!P2 IMAD.MOV R6, RZ, RZ, -R6 ;  /* 0x000000ffff06a224 */ /* 0x000fc800078e0a06 */
[----:B------:R-:W-:-:S04]  /*2320*/  @!P0 LOP3.LUT R6, RZ, c[0x0][0x1c0], RZ, 0x33, !PT ;  /* 0x00007000ff068a12 */ /* 0x000fc800078e33ff */
[----:B------:R-:W-:Y:S05]  /*2330*/  @!P1 BRA `(.L_x_12) ;  /* 0x0000009000009947 */ /* 0x000fea0003800000 */
[----:B------:R-:W-:Y:S01]  /*2340*/  IMAD.MOV.U32 R28, RZ, RZ, R10 ;  /* 0x000000ffff1c7224 */ /* 0x000fe200078e000a */
[----:B------:R-:W-:Y:S01]  /*2350*/  MOV R25, R16 ;  /* 0x0000001000197202 */ /* 0x000fe20000000f00 */
[----:B-1----:R-:W-:Y:S01]  /*2360*/  IMAD.MOV.U32 R19, RZ, RZ, R11 ;  /* 0x000000ffff137224 */ /* 0x002fe200078e000b */
[----:B------:R-:W-:Y:S02]  /*2370*/  MOV R24, R15 ;  /* 0x0000000f00187202 */ /* 0x000fe40000000f00 */
[----:B------:R-:W-:Y:S02]  /*2380*/  MOV R23, 0x23a0 ;  /* 0x000023a000177802 */ /* 0x000fe40000000f00 */
[----:B------:R-:W-:Y:S05]  /*2390*/  CALL.REL.NOINC `($__internal_0_$__cuda_sm20_div_s64) ;  /* 0x0000396000007944 */ /* 0x000fea0003c00000 */
[----:B------:R-:W-:Y:S02]  /*23a0*/  MOV R50, R0 ;  /* 0x0000000000327202 */ /* 0x000fe40000000f00 */
[----:B------:R-:W-:Y:S01]  /*23b0*/  MOV R51, R25 ;  /* 0x0000001900337202 */ /* 0x000fe20000000f00 */
[----:B------:R-:W-:Y:S05]  /*23c0*/  BRA `(.L_x_13) ;  /* 0x0000013000007947 */ /* 0x000fea0003800000 */
.L_x_12:
        /* <DEDUP_REMOVED lines=19> */
.L_x_13:
[----:B------:R-:W-:Y:S05]  /*2500*/  BSYNC B0 ;  /* 0x0000000000007941 */ /* 0x000fea0003800000 */
.L_x_11:
[----:B------:R-:W-:Y:S01]  /*2510*/  BAR.SYNC.DEFER_BLOCKING 0x0 ;  /* 0x0000000000007b1d */ /* 0x000fe20000010000 */
[-C--:B------:R-:W-:Y:S01]  /*2520*/  LEA.HI R7, R7, R47.reuse, RZ, 0x3 ;  /* 0x0000002f07077211 */ /* 0x080fe200078f18ff */
[----:B------:R-:W-:Y:S01]  /*2530*/  IMAD.MOV.U32 R45, RZ, RZ, -0x800000 ;  /* 0xff800000ff2d7424 */ /* 0x000fe200078e00ff */
[----:B------:R-:W-:Y:S01]  /*2540*/  MOV R46, 0xff800000 ;  /* 0xff800000002e7802 */ /* 0x000fe20000000f00 */
[----:B------:R-:W-:Y:S01]  /*2550*/  IMAD.MOV.U32 R43, RZ, RZ, -0x800000 ;  /* 0xff800000ff2b7424 */ /* 0x000fe200078e00ff */
[----:B------:R-:W-:Y:S01]  /*2560*/  LOP3.LUT R0, R7, 0xfffffff8, RZ, 0xc0, !PT ;  /* 0xfffffff807007812 */ /* 0x000fe200078ec0ff */
[----:B------:R-:W-:Y:S01]  /*2570*/  IMAD.MOV.U32 R41, RZ, RZ, -0x800000 ;  /* 0xff800000ff297424 */ /* 0x000fe200078e00ff */
[----:B------:R-:W-:Y:S01]  /*2580*/  SHF.R.S32.HI R7, RZ, 0x3, R7 ;  /* 0x00000003ff077819 */ /* 0x000fe20000011407 */
[----:B------:R-:W-:Y:S01]  /*2590*/  IMAD.MOV.U32 R39, RZ, RZ, -0x800000 ;  /* 0xff800000ff277424 */ /* 0x000fe200078e00ff */
[----:B------:R-:W-:Y:S01]  /*25a0*/  IADD3 R47, -R0, R47, RZ ;  /* 0x0000002f002f7210 */ /* 0x000fe20007ffe1ff */
[----:B------:R-:W-:Y:S01]  /*25b0*/  IMAD.MOV.U32 R37, RZ, RZ, -0x800000 ;  /* 0xff800000ff257424 */ /* 0x000fe200078e00ff */
[----:B------:R-:W-:Y:S01]  /*25c0*/  MOV R44, 0xff800000 ;  /* 0xff800000002c7802 */ /* 0x000fe20000000f00 */
[----:B------:R-:W-:Y:S01]  /*25d0*/  IMAD.MOV.U32 R35, RZ, RZ, -0x800000 ;  /* 0xff800000ff237424 */ /* 0x000fe200078e00ff */
[----:B------:R-:W-:Y:S01]  /*25e0*/  MOV R42, 0xff800000 ;  /* 0xff800000002a7802 */ /* 0x000fe20000000f00 */
[----:B------:R-:W-:Y:S01]  /*25f0*/  IMAD R26, R47, 0x11, R7 ;  /* 0x000000112f1a7824 */ /* 0x000fe200078e0207 */
[----:B------:R-:W-:Y:S01]  /*2600*/  MOV R40, 0xff800000 ;  /* 0xff80000000287802 */ /* 0x000fe20000000f00 */
[----:B------:R-:W-:Y:S01]  /*2610*/  IMAD.MOV.U32 R33, RZ, RZ, -0x800000 ;  /* 0xff800000ff217424 */ /* 0x000fe200078e00ff */
[----:B------:R-:W-:Y:S01]  /*2620*/  MOV R38, 0xff800000 ;  /* 0xff80000000267802 */ /* 0x000fe20000000f00 */
[----:B------:R-:W-:Y:S01]  /*2630*/  IMAD.MOV.U32 R31, RZ, RZ, -0x800000 ;  /* 0xff800000ff1f7424 */ /* 0x000fe200078e00ff */
[----:B------:R-:W-:Y:S01]  /*2640*/  MOV R36, 0xff800000 ;  /* 0xff80000000247802 */ /* 0x000fe20000000f00 */
[----:B------:R-:W-:Y:S01]  /*2650*/  ULDC.U8 UR4, c[0x0][0x329] ;  /* 0x0000ca4000047ab9 */ /* 0x000fe20000000000 */
[----:B------:R-:W-:Y:S01]  /*2660*/  MOV R34, 0xff800000 ;  /* 0xff80000000227802 */ /* 0x000fe20000000f00 */
[----:B------:R-:W-:Y:S01]  /*2670*/  BSSY B1, `(.L_x_14) ;  /* 0x000028d000017945 */ /* 0x000fe20003800000 */
[----:B------:R-:W-:Y:S01]  /*2680*/  MOV R32, 0xff800000 ;  /* 0xff80000000207802 */ /* 0x000fe20000000f00 */
[----:B------:R-:W-:Y:S01]  /*2690*/  @!P6 LDS R45, [R26.X4] ;  /* 0x000000001a2de984 */ /* 0x000fe20000004800 */
[----:B------:R-:W-:-:S02]  /*26a0*/  IABS R11, R3 ;  /* 0x00000003000b7213 */ /* 0x000fc40000000000 */
[----:B------:R-:W-:Y:S01]  /*26b0*/  IABS R10, c[0x0][0x1c0] ;  /* 0x00007000000a7a13 */ /* 0x000fe20000000000 */
[----:B------:R-:W0:Y:S01]  /*26c0*/  @!P6 LDS R46, [R26.X4+0x220] ;  /* 0x000220001a2ee984 */ /* 0x000e220000004800 */
[----:B------:R-:W1:Y:S03]  /*26d0*/  I2F.RP R54, R11 ;  /* 0x0000000b00367306 */ /* 0x000e660000209400 */
[----:B------:R-:W2:Y:S04]  /*26e0*/  @!P6 LDS R43, [R26.X4+0x440] ;  /* 0x000440001a2be984 */ /* 0x000ea80000004800 */
[----:B------:R-:W3:Y:S04]  /*26f0*/  @!P6 LDS R44, [R26.X4+0x660] ;  /* 0x000660001a2ce984 */ /* 0x000ee80000004800 */
[----:B------:R-:W4:Y:S04]  /*2700*/  @!P6 LDS R41, [R26.X4+0x880] ;  /* 0x000880001a29e984 */ /* 0x000f280000004800 */
[----:B------:R-:W5:Y:S01]  /*2710*/  @!P6 LDS R42, [R26.X4+0xaa0] ;  /* 0x000aa0001a2ae984 */ /* 0x000f620000004800 */
[----:B-1----:R-:W1:Y:S03]  /*2720*/  MUFU.RCP R54, R54 ;  /* 0x0000003600367308 */ /* 0x002e660000001000 */
[----:B------:R-:W5:Y:S04]  /*2730*/  @!P6 LDS R39, [R26.X4+0xcc0] ;  /* 0x000cc0001a27e984 */ /* 0x000f680000004800 */
[----:B------:R-:W5:Y:S04]  /*2740*/  @!P6 LDS R40, [R26.X4+0xee0] ;  /* 0x000ee0001a28e984 */ /* 0x000f680000004800 */
[----:B------:R-:W5:Y:S04]  /*2750*/  @!P6 LDS R37, [R26.X4+0x1100] ;  /* 0x001100001a25e984 */ /* 0x000f680000004800 */
[----:B------:R-:W5:Y:S01]  /*2760*/  @!P6 LDS R38, [R26.X4+0x1320] ;  /* 0x001320001a26e984 */ /* 0x000f620000004800 */
[----:B-1----:R-:W-:-:S03]  /*2770*/  IADD3 R54, R54, 0xffffffe, RZ ;  /* 0x0ffffffe36367810 */ /* 0x002fc60007ffe0ff */
[----:B------:R-:W1:Y:S04]  /*2780*/  @!P6 LDS R35, [R26.X4+0x1540] ;  /* 0x001540001a23e984 */ /* 0x000e680000004800 */
[----:B------:R-:W1:Y:S01]  /*2790*/  @!P6 LDS R36, [R26.X4+0x1760] ;  /* 0x001760001a24e984 */ /* 0x000e620000004800 */
[----:B0-----:R-:W-:-:S03]  /*27a0*/  FMNMX.FTZ R9, R45, R46, !PT ;  /* 0x0000002e2d097209 */ /* 0x001fc60007810000 */
[----:B------:R-:W0:Y:S01]  /*27b0*/  @!P6 LDS R33, [R26.X4+0x1980] ;  /* 0x001980001a21e984 */ /* 0x000e220000004800 */
[----:B--2---:R-:W-:-:S03]  /*27c0*/  FMNMX.FTZ R9, R9, R43, !PT ;  /* 0x0000002b09097209 */ /* 0x004fc60007810000 */
[----:B------:R-:W2:Y:S01]  /*27d0*/  @!P6 LDS R34, [R26.X4+0x1ba0] ;  /* 0x001ba0001a22e984 */ /* 0x000ea20000004800 */
[----:B---3--:R-:W-:-:S03]  /*27e0*/  FMNMX.FTZ R9, R9, R44, !PT ;  /* 0x0000002c09097209 */ /* 0x008fc60007810000 */
[----:B------:R-:W3:Y:S01]  /*27f0*/  @!P6 LDS R31, [R26.X4+0x1dc0] ;  /* 0x001dc0001a1fe984 */ /* 0x000ee20000004800 */
[----:B----4-:R-:W-:-:S03]  /*2800*/  FMNMX.FTZ R9, R9, R41, !PT ;  /* 0x0000002909097209 */ /* 0x010fc60007810000 */
[----:B------:R-:W4:Y:S01]  /*2810*/  @!P6 LDS R32, [R26.X4+0x1fe0] ;  /* 0x001fe0001a20e984 */ /* 0x000f220000004800 */
[----:B-----5:R-:W-:-:S04]  /*2820*/  FMNMX.FTZ R9, R9, R42, !PT ;  /* 0x0000002a09097209 */ /* 0x020fc80007810000 */
[----:B------:R-:W-:-:S04]  /*2830*/  FMNMX.FTZ R9, R9, R39, !PT ;  /* 0x0000002709097209 */ /* 0x000fc80007810000 */
[----:B------:R-:W-:-:S04]  /*2840*/  FMNMX.FTZ R9, R9, R40, !PT ;  /* 0x0000002809097209 */ /* 0x000fc80007810000 */
[----:B------:R-:W-:-:S04]  /*2850*/  FMNMX.FTZ R9, R9, R37, !PT ;  /* 0x0000002509097209 */ /* 0x000fc80007810000 */
[----:B------:R-:W-:-:S04]  /*2860*/  FMNMX.FTZ R9, R9, R38, !PT ;  /* 0x0000002609097209 */ /* 0x000fc80007810000 */
[----:B-1----:R-:W-:-:S04]  /*2870*/  FMNMX.FTZ R9, R9, R35, !PT ;  /* 0x0000002309097209 */ /* 0x002fc80007810000 */
[----:B------:R-:W-:-:S04]  /*2880*/  FMNMX.FTZ R9, R9, R36, !PT ;  /* 0x0000002409097209 */ /* 0x000fc80007810000 */
[----:B0-----:R-:W-:-:S04]  /*2890*/  FMNMX.FTZ R9, R9, R33, !PT ;  /* 0x0000002109097209 */ /* 0x001fc80007810000 */
[----:B--2---:R-:W-:-:S04]  /*28a0*/  FMNMX.FTZ R9, R9, R34, !PT ;  /* 0x0000002209097209 */ /* 0x004fc80007810000 */
[----:B---3--:R-:W-:-:S04]  /*28b0*/  FMNMX.FTZ R9, R9, R31, !PT ;  /* 0x0000001f09097209 */ /* 0x008fc80007810000 */
[----:B----4-:R-:W-:-:S05]  /*28c0*/  FMNMX.FTZ R9, R9, R32, !PT ;  /* 0x0000002009097209 */ /* 0x010fca0007810000 */
[----:B------:R-:W0:Y:S02]  /*28d0*/  SHFL.BFLY PT, R0, R9, 0x4, 0x1f ;  /* 0x0c801f0009007f89 */ /* 0x000e2400000e0000 */
[----:B0-----:R-:W-:-:S05]  /*28e0*/  FMNMX.FTZ R0, R9, R0, !PT ;  /* 0x0000000009007209 */ /* 0x001fca0007810000 */
[----:B------:R-:W0:Y:S02]  /*28f0*/  SHFL.BFLY PT, R9, R0, 0x2, 0x1f ;  /* 0x0c401f0000097f89 */ /* 0x000e2400000e0000 */
[----:B0-----:R-:W-:-:S05]  /*2900*/  FMNMX.FTZ R9, R0, R9, !PT ;  /* 0x0000000900097209 */ /* 0x001fca0007810000 */
[----:B------:R-:W0:Y:S02]  /*2910*/  SHFL.BFLY PT, R0, R9, 0x1, 0x1f ;  /* 0x0c201f0009007f89 */ /* 0x000e2400000e0000 */
[----:B0-----:R-:W-:Y:S02]  /*2920*/  FMNMX.FTZ R0, R9, R0, !PT ;  /* 0x0000000009007209 */ /* 0x001fe40007810000 */
[----:B------:R-:W-:Y:S02]  /*2930*/  I2F.U32.RP R9, R10 ;  /* 0x0000000a00097306 */ /* 0x000fe40000209000 */
[----:B------:R-:W-:-:S04]  /*2940*/  FSETP.NEU.FTZ.AND P0, PT, R0, -INF , PT ;  /* 0xff8000000000780b */ /* 0x000fc80003f1d000 */
[----:B------:R-:W-:-:S05]  /*2950*/  FSEL R0, R0, RZ, P0 ;  /* 0x000000ff00007208 */ /* 0x000fca0000000000 */
[C---:B------:R-:W-:Y:S02]  /*2960*/  FADD.FTZ R49, -R0.reuse, R45 ;  /* 0x0000002d00317221 */ /* 0x040fe40000010100 */
[----:B------:R-:W-:Y:S02]  /*2970*/  FADD.FTZ R30, -R0, R46 ;  /* 0x0000002e001e7221 */ /* 0x000fe40000010100 */
[----:B------:R-:W-:Y:S02]  /*2980*/  FMUL.FTZ R49, R49, 1.4426950216293334961 ;  /* 0x3fb8aa3b31317820 */ /* 0x000fe40000410000 */
[----:B------:R-:W-:Y:S02]  /*2990*/  FMUL.FTZ R30, R30, 1.4426950216293334961 ;  /* 0x3fb8aa3b1e1e7820 */ /* 0x000fe40000410000 */
[C---:B------:R-:W-:Y:S02]  /*29a0*/  FADD.FTZ R29, -R0.reuse, R43 ;  /* 0x0000002b001d7221 */ /* 0x040fe40000010100 */
[----:B------:R-:W-:Y:S01]  /*29b0*/  FADD.FTZ R28, -R0, R44 ;  /* 0x0000002c001c7221 */ /* 0x000fe20000010100 */
[----:B------:R-:W-:Y:S01]  /*29c0*/  MUFU.EX2 R49, R49 ;  /* 0x0000003100317308 */ /* 0x000fe20000000800 */
[----:B------:R-:W-:-:S02]  /*29d0*/  FMUL.FTZ R29, R29, 1.4426950216293334961 ;  /* 0x3fb8aa3b1d1d7820 */ /* 0x000fc40000410000 */
[----:B------:R-:W-:Y:S02]  /*29e0*/  FMUL.FTZ R28, R28, 1.4426950216293334961 ;  /* 0x3fb8aa3b1c1c7820 */ /* 0x000fe40000410000 */
[C---:B------:R-:W-:Y:S02]  /*29f0*/  FADD.FTZ R27, -R0.reuse, R41 ;  /* 0x00000029001b7221 */ /* 0x040fe40000010100 */
[C---:B------:R-:W-:Y:S01]  /*2a00*/  FADD.FTZ R25, -R0.reuse, R42 ;  /* 0x0000002a00197221 */ /* 0x040fe20000010100 */
[----:B------:R-:W0:Y:S01]  /*2a10*/  MUFU.EX2 R30, R30 ;  /* 0x0000001e001e7308 */ /* 0x000e220000000800 */
[----:B------:R-:W-:Y:S02]  /*2a20*/  FMUL.FTZ R27, R27, 1.4426950216293334961 ;  /* 0x3fb8aa3b1b1b7820 */ /* 0x000fe40000410000 */
[----:B------:R-:W-:Y:S02]  /*2a30*/  FMUL.FTZ R25, R25, 1.4426950216293334961 ;  /* 0x3fb8aa3b19197820 */ /* 0x000fe40000410000 */
[----:B------:R-:W-:-:S02]  /*2a40*/  FADD.FTZ R24, -R0, R39 ;  /* 0x0000002700187221 */ /* 0x000fc40000010100 */
[----:B------:R-:W-:Y:S01]  /*2a50*/  FADD.FTZ R23, -R0, R40 ;  /* 0x0000002800177221 */ /* 0x000fe20000010100 */
[----:B------:R-:W1:Y:S01]  /*2a60*/  MUFU.EX2 R29, R29 ;  /* 0x0000001d001d7308 */ /* 0x000e620000000800 */
[----:B------:R-:W-:Y:S02]  /*2a70*/  FMUL.FTZ R24, R24, 1.4426950216293334961 ;  /* 0x3fb8aa3b18187820 */ /* 0x000fe40000410000 */
[----:B------:R-:W-:Y:S02]  /*2a80*/  FMUL.FTZ R23, R23, 1.4426950216293334961 ;  /* 0x3fb8aa3b17177820 */ /* 0x000fe40000410000 */
[C---:B------:R-:W-:Y:S02]  /*2a90*/  FADD.FTZ R22, -R0.reuse, R37 ;  /* 0x0000002500167221 */ /* 0x040fe40000010100 */
[----:B------:R-:W-:Y:S01]  /*2aa0*/  FADD.FTZ R21, -R0, R38 ;  /* 0x0000002600157221 */ /* 0x000fe20000010100 */
[----:B------:R-:W2:Y:S01]  /*2ab0*/  MUFU.EX2 R28, R28 ;  /* 0x0000001c001c7308 */ /* 0x000ea20000000800 */
[----:B0-----:R-:W-:-:S02]  /*2ac0*/  FADD.FTZ R30, R49, R30 ;  /* 0x0000001e311e7221 */ /* 0x001fc40000010000 */
[----:B------:R-:W-:Y:S02]  /*2ad0*/  FMUL.FTZ R22, R22, 1.4426950216293334961 ;  /* 0x3fb8aa3b16167820 */ /* 0x000fe40000410000 */
[----:B------:R-:W-:Y:S02]  /*2ae0*/  FMUL.FTZ R21, R21, 1.4426950216293334961 ;  /* 0x3fb8aa3b15157820 */ /* 0x000fe40000410000 */
[----:B------:R-:W-:Y:S01]  /*2af0*/  FADD.FTZ R20, -R0, R35 ;  /* 0x0000002300147221 */ /* 0x000fe20000010100 */
[----:B------:R-:W0:Y:S01]  /*2b00*/  MUFU.EX2 R27, R27 ;  /* 0x0000001b001b7308 */ /* 0x000e220000000800 */
[----:B-1----:R-:W-:Y:S02]  /*2b10*/  FADD.FTZ R30, R30, R29 ;  /* 0x0000001d1e1e7221 */ /* 0x002fe40000010000 */
[----:B------:R-:W-:Y:S02]  /*2b20*/  FMUL.FTZ R20, R20, 1.4426950216293334961 ;  /* 0x3fb8aa3b14147820 */ /* 0x000fe40000410000 */
[----:B------:R-:W-:-:S02]  /*2b30*/  FADD.FTZ R19, -R0, R36 ;  /* 0x0000002400137221 */ /* 0x000fc40000010100 */
[----:B------:R-:W-:Y:S01]  /*2b40*/  FADD.FTZ R29, -R0, R33 ;  /* 0x00000021001d7221 */ /* 0x000fe20000010100 */
[----:B------:R-:W1:Y:S01]  /*2b50*/  MUFU.EX2 R25, R25 ;  /* 0x0000001900197308 */ /* 0x000e620000000800 */
[----:B--2---:R-:W-:Y:S01]  /*2b60*/  FADD.FTZ R28, R30, R28 ;  /* 0x0000001c1e1c7221 */ /* 0x004fe20000010000 */
[----:B------:R-:W-:Y:S01]  /*2b70*/  MOV R30, 0x7f800000 ;  /* 0x7f800000001e7802 */ /* 0x000fe20000000f00 */
[----:B------:R-:W-:Y:S02]  /*2b80*/  FMUL.FTZ R19, R19, 1.4426950216293334961 ;  /* 0x3fb8aa3b13137820 */ /* 0x000fe40000410000 */
[----:B------:R-:W-:-:S03]  /*2b90*/  FMUL.FTZ R29, R29, 1.4426950216293334961 ;  /* 0x3fb8aa3b1d1d7820 */ /* 0x000fc60000410000 */
[----:B------:R-:W2:Y:S01]  /*2ba0*/  MUFU.EX2 R24, R24 ;  /* 0x0000001800187308 */ /* 0x000ea20000000800 */
[----:B0-----:R-:W-:Y:S02]  /*2bb0*/  FADD.FTZ R28, R28, R27 ;  /* 0x0000001b1c1c7221 */ /* 0x001fe40000010000 */
[----:B------:R-:W-:-:S04]  /*2bc0*/  FADD.FTZ R27, -R0, R34 ;  /* 0x00000022001b7221 */ /* 0x000fc80000010100 */
[----:B------:R-:W-:Y:S01]  /*2bd0*/  FMUL.FTZ R27, R27, 1.4426950216293334961 ;  /* 0x3fb8aa3b1b1b7820 */ /* 0x000fe20000410000 */
[----:B------:R-:W0:Y:S01]  /*2be0*/  MUFU.EX2 R23, R23 ;  /* 0x0000001700177308 */ /* 0x000e220000000800 */
[----:B-1----:R-:W-:Y:S01]  /*2bf0*/  FADD.FTZ R25, R28, R25 ;  /* 0x000000191c197221 */ /* 0x002fe20000010000 */
[----:B------:R-:W-:-:S06]  /*2c00*/  HFMA2.MMA R28, -RZ, RZ, 0, 0 ;  /* 0x00000000ff1c7435 */ /* 0x000fcc00000001ff */
[----:B------:R-:W1:Y:S01]  /*2c10*/  MUFU.EX2 R22, R22 ;  /* 0x0000001600167308 */ /* 0x000e620000000800 */
[----:B--2---:R-:W-:Y:S02]  /*2c20*/  FADD.FTZ R25, R25, R24 ;  /* 0x0000001819197221 */ /* 0x004fe40000010000 */
[----:B------:R-:W-:-:S04]  /*2c30*/  FADD.FTZ R24, -R0, R31 ;  /* 0x0000001f00187221 */ /* 0x000fc80000010100 */
[----:B------:R-:W-:Y:S01]  /*2c40*/  FMUL.FTZ R24, R24, 1.4426950216293334961 ;  /* 0x3fb8aa3b18187820 */ /* 0x000fe20000410000 */
[----:B------:R-:W2:Y:S01]  /*2c50*/  MUFU.EX2 R21, R21 ;  /* 0x0000001500157308 */ /* 0x000ea20000000800 */
[----:B0-----:R-:W-:-:S07]  /*2c60*/  FADD.FTZ R23, R25, R23 ;  /* 0x0000001719177221 */ /* 0x001fce0000010000 */
[----:B------:R-:W0:Y:S01]  /*2c70*/  MUFU.EX2 R20, R20 ;  /* 0x0000001400147308 */ /* 0x000e220000000800 */
[----:B-1----:R-:W-:Y:S02]  /*2c80*/  FADD.FTZ R23, R23, R22 ;  /* 0x0000001617177221 */ /* 0x002fe40000010000 */
[----:B------:R-:W-:-:S04]  /*2c90*/  FADD.FTZ R22, -R0, R32 ;  /* 0x0000002000167221 */ /* 0x000fc80000010100 */
[----:B------:R-:W-:Y:S01]  /*2ca0*/  FMUL.FTZ R22, R22, 1.4426950216293334961 ;  /* 0x3fb8aa3b16167820 */ /* 0x000fe20000410000 */
[----:B------:R-:W1:Y:S01]  /*2cb0*/  MUFU.EX2 R19, R19 ;  /* 0x0000001300137308 */ /* 0x000e620000000800 */
[----:B--2---:R-:W-:-:S07]  /*2cc0*/  FADD.FTZ R21, R23, R21 ;  /* 0x0000001517157221 */ /* 0x004fce0000010000 */
[----:B------:R-:W2:Y:S01]  /*2cd0*/  MUFU.EX2 R29, R29 ;  /* 0x0000001d001d7308 */ /* 0x000ea20000000800 */
[----:B0-----:R-:W-:Y:S01]  /*2ce0*/  FADD.FTZ R20, R21, R20 ;  /* 0x0000001415147221 */ /* 0x001fe20000010000 */
[----:B------:R-:W-:-:S06]  /*2cf0*/  IADD3 R21, R8, R11, RZ ;  /* 0x0000000b08157210 */ /* 0x000fcc0007ffe0ff */
[----:B------:R-:W0:Y:S01]  /*2d00*/  MUFU.EX2 R27, R27 ;  /* 0x0000001b001b7308 */ /* 0x000e220000000800 */
[----:B-1----:R-:W-:-:S07]  /*2d10*/  FADD.FTZ R19, R20, R19 ;  /* 0x0000001314137221 */ /* 0x002fce0000010000 */
[----:B------:R-:W1:Y:S01]  /*2d20*/  MUFU.EX2 R24, R24 ;  /* 0x0000001800187308 */ /* 0x000e620000000800 */
[----:B--2---:R-:W-:-:S07]  /*2d30*/  FADD.FTZ R29, R19, R29 ;  /* 0x0000001d131d7221 */ /* 0x004fce0000010000 */
[----:B------:R-:W2:Y:S01]  /*2d40*/  MUFU.EX2 R22, R22 ;  /* 0x0000001600167308 */ /* 0x000ea20000000800 */
[----:B0-----:R-:W-:-:S04]  /*2d50*/  FADD.FTZ R27, R29, R27 ;  /* 0x0000001b1d1b7221 */ /* 0x001fc80000010000 */
[----:B-1----:R-:W-:-:S03]  /*2d60*/  FADD.FTZ R24, R27, R24 ;  /* 0x000000181b187221 */ /* 0x002fc60000010000 */
[----:B------:R2:W0:Y:S08]  /*2d70*/  MUFU.RCP R20, R9 ;  /* 0x0000000900147308 */ /* 0x0004300000001000 */
[----:B------:R-:W1:Y:S01]  /*2d80*/  F2I.FTZ.U32.TRUNC.NTZ R29, R54 ;  /* 0x00000036001d7305 */ /* 0x000e62000021f000 */
[----:B--2---:R-:W-:Y:S01]  /*2d90*/  FADD.FTZ R9, R24, R22 ;  /* 0x0000001618097221 */ /* 0x004fe20000010000 */
[----:B0-----:R-:W-:Y:S01]  /*2da0*/  IADD3 R20, R20, 0xffffffe, RZ ;  /* 0x0ffffffe14147810 */ /* 0x001fe20007ffe0ff */
[----:B------:R-:W-:-:S03]  /*2db0*/  IMAD.MOV.U32 R24, RZ, RZ, RZ ;  /* 0x000000ffff187224 */ /* 0x000fc600078e00ff */
[----:B------:R-:W0:Y:S02]  /*2dc0*/  SHFL.BFLY PT, R19, R9, 0x4, 0x1f ;  /* 0x0c801f0009137f89 */ /* 0x000e2400000e0000 */
[----:B------:R2:W3:Y:S01]  /*2dd0*/  F2I.FTZ.U32.TRUNC.NTZ R25, R20 ;  /* 0x0000001400197305 */ /* 0x0004e2000021f000 */
[----:B-1----:R-:W-:-:S04]  /*2de0*/  IMAD.MOV R22, RZ, RZ, -R29 ;  /* 0x000000ffff167224 */ /* 0x002fc800078e0a1d */
[----:B------:R-:W-:-:S04]  /*2df0*/  IMAD R22, R22, R11, RZ ;  /* 0x0000000b16167224 */ /* 0x000fc800078e02ff */
[----:B------:R-:W-:Y:S01]  /*2e00*/  IMAD.HI.U32 R22, R29, R22, R28 ;  /* 0x000000161d167227 */ /* 0x000fe200078e001c */
[----:B--2---:R-:W-:-:S03]  /*2e10*/  IABS R20, R21 ;  /* 0x0000001500147213 */ /* 0x004fc60000000000 */
[----:B---3--:R-:W-:Y:S01]  /*2e20*/  IMAD.MOV R8, RZ, RZ, -R25 ;  /* 0x000000ffff087224 */ /* 0x008fe200078e0a19 */
[----:B------:R-:W-:-:S03]  /*2e30*/  MOV R27, R20 ;  /* 0x00000014001b7202 */ /* 0x000fc60000000f00 */
[----:B------:R-:W-:Y:S01]  /*2e40*/  IMAD R8, R8, R10, RZ ;  /* 0x0000000a08087224 */ /* 0x000fe200078e02ff */
[----:B------:R-:W-:Y:S01]  /*2e50*/  IABS R20, c[0x0][0x1c0] ;  /* 0x0000700000147a13 */ /* 0x000fe20000000000 */
[----:B0-----:R-:W-:Y:S01]  /*2e60*/  FADD.FTZ R19, R9, R19 ;  /* 0x0000001309137221 */ /* 0x001fe20000010000 */
[----:B------:R-:W-:Y:S01]  /*2e70*/  IABS R9, R3 ;  /* 0x0000000300097213 */ /* 0x000fe20000000000 */
[----:B------:R-:W-:Y:S01]  /*2e80*/  IMAD.HI.U32 R22, R22, R27, RZ ;  /* 0x0000001b16167227 */ /* 0x000fe200078e00ff */
[----:B------:R-:W-:Y:S02]  /*2e90*/  IADD3 R20, RZ, -R20, RZ ;  /* 0x80000014ff147210 */ /* 0x000fe40007ffe0ff */
[----:B------:R-:W0:Y:S01]  /*2ea0*/  SHFL.BFLY PT, R23, R19, 0x2, 0x1f ;  /* 0x0c401f0013177f89 */ /* 0x000e2200000e0000 */
[----:B------:R-:W-:Y:S02]  /*2eb0*/  IMAD.MOV R9, RZ, RZ, -R9 ;  /* 0x000000ffff097224 */ /* 0x000fe400078e0a09 */
[----:B------:R-:W-:-:S04]  /*2ec0*/  IMAD.HI.U32 R8, R25, R8, R24 ;  /* 0x0000000819087227 */ /* 0x000fc800078e0018 */
[----:B------:R-:W-:Y:S02]  /*2ed0*/  IMAD R9, R22, R9, R27 ;  /* 0x0000000916097224 */ /* 0x000fe400078e021b */
[----:B------:R-:W-:-:S03]  /*2ee0*/  IMAD.HI.U32 R8, R8, R27, RZ ;  /* 0x0000001b08087227 */ /* 0x000fc600078e00ff */
[----:B------:R-:W-:Y:S01]  /*2ef0*/  ISETP.GT.U32.AND P0, PT, R11, R9, PT ;  /* 0x000000090b00720c */ /* 0x000fe20003f04070 */
[----:B------:R-:W-:-:S05]  /*2f00*/  IMAD R20, R8, R20, R27 ;  /* 0x0000001408147224 */ /* 0x000fca00078e021b */
[----:B------:R-:W-:Y:S01]  /*2f10*/  ISETP.GT.U32.AND P5, PT, R10, R20, PT ;  /* 0x000000140a00720c */ /* 0x000fe20003fa4070 */
[----:B0-----:R-:W-:-:S06]  /*2f20*/  FADD.FTZ R23, R19, R23 ;  /* 0x0000001713177221 */ /* 0x001fcc0000010000 */
[----:B------:R-:W-:Y:S01]  /*2f30*/  @!P0 IADD3 R22, R22, 0x1, RZ ;  /* 0x0000000116168810 */ /* 0x000fe20007ffe0ff */
[----:B------:R-:W-:Y:S01]  /*2f40*/  @!P0 IMAD.IADD R9, R9, 0x1, -R11 ;  /* 0x0000000109098824 */ /* 0x000fe200078e0a0b */
[----:B------:R-:W-:Y:S01]  /*2f50*/  ISETP.GT.AND P0, PT, R3, RZ, PT ;  /* 0x000000ff0300720c */ /* 0x000fe20003f04270 */
[----:B------:R-:W0:Y:S03]  /*2f60*/  SHFL.BFLY PT, R19, R23, 0x1, 0x1f ;  /* 0x0c201f0017137f89 */ /* 0x000e2600000e0000 */
[-C--:B------:R-:W-:Y:S02]  /*2f70*/  ISETP.GE.U32.AND P4, PT, R9, R11.reuse, PT ;  /* 0x0000000b0900720c */ /* 0x080fe40003f86070 */
[----:B------:R-:W-:Y:S02]  /*2f80*/  LOP3.LUT R9, R21, R11, RZ, 0x3c, !PT ;  /* 0x0000000b15097212 */ /* 0x000fe400078e3cff */
[----:B------:R-:W-:-:S02]  /*2f90*/  @!P5 IADD3 R20, R20, -R10, RZ ;  /* 0x8000000a1414d210 */ /* 0x000fc40007ffe0ff */
[----:B------:R-:W-:Y:S02]  /*2fa0*/  ISETP.GE.AND P3, PT, R9, RZ, PT ;  /* 0x000000ff0900720c */ /* 0x000fe40003f66270 */
[----:B------:R-:W-:Y:S01]  /*2fb0*/  ISETP.GE.U32.AND P1, PT, R20, R10, PT ;  /* 0x0000000a1400720c */ /* 0x000fe20003f26070 */
[----:B------:R-:W1:Y:S01]  /*2fc0*/  S2R R9, SR_TID.X ;  /* 0x0000000000097919 */ /* 0x000e620000002100 */
[----:B------:R-:W-:Y:S02]  /*2fd0*/  LOP3.LUT R21, R21, c[0x0][0x1c0], RZ, 0x3c, !PT ;  /* 0x0000700015157a12 */ /* 0x000fe400078e3cff */
[----:B------:R-:W-:Y:S02]  /*2fe0*/  @!P5 IADD3 R8, R8, 0x1, RZ ;  /* 0x000000010808d810 */ /* 0x000fe40007ffe0ff */
[----:B------:R-:W-:Y:S02]  /*2ff0*/  ISETP.GE.AND P2, PT, R21, RZ, PT ;  /* 0x000000ff1500720c */ /* 0x000fe40003f46270 */
[----:B------:R-:W-:-:S02]  /*3000*/  @P4 IADD3 R22, R22, 0x1, RZ ;  /* 0x0000000116164810 */ /* 0x000fc40007ffe0ff */
[----:B------:R-:W-:Y:S02]  /*3010*/  ISETP.GT.AND P4, PT, R4, RZ, PT ;  /* 0x000000ff0400720c */ /* 0x000fe40003f84270 */
[----:B------:R-:W-:Y:S01]  /*3020*/  ISETP.NE.AND P5, PT, R3, RZ, PT ;  /* 0x000000ff0300720c */ /* 0x000fe20003fa5270 */
[----:B------:R-:W-:Y:S01]  /*3030*/  @!P3 IMAD.MOV R22, RZ, RZ, -R22 ;  /* 0x000000ffff16b224 */ /* 0x000fe200078e0a16 */
[----:B------:R-:W-:Y:S01]  /*3040*/  @P1 IADD3 R8, R8, 0x1, RZ ;  /* 0x0000000108081810 */ /* 0x000fe20007ffe0ff */
[----:B0-----:R-:W-:Y:S01]  /*3050*/  FADD.FTZ R19, R23, R19 ;  /* 0x0000001317137221 */ /* 0x001fe20000010000 */
[----:B------:R-:W-:Y:S02]  /*3060*/  SHF.R.S32.HI R23, RZ, 0x1f, R3 ;  /* 0x0000001fff177819 */ /* 0x000fe40000011403 */
[----:B------:R-:W-:Y:S02]  /*3070*/  LEA.HI.SX32 R10, R3, 0x1, 0x1 ;  /* 0x00000001030a7811 */ /* 0x000fe400078f0aff */
[----:B------:R-:W-:Y:S01]  /*3080*/  FSETP.NE.FTZ.AND P1, PT, R19, RZ, PT ;  /* 0x000000ff1300720b */ /* 0x000fe20003f35000 */
[----:B------:R-:W-:Y:S01]  /*3090*/  @!P0 IMAD.MOV R10, RZ, RZ, R23 ;  /* 0x000000ffff0a8224 */ /* 0x000fe200078e0217 */
[----:B------:R-:W-:-:S02]  /*30a0*/  ISETP.NE.AND P0, PT, RZ, c[0x0][0x1c0], PT ;  /* 0x00007000ff007a0c */ /* 0x000fc40003f05270 */
[----:B------:R-:W-:Y:S02]  /*30b0*/  @!P2 IADD3 R8, -R8, RZ, RZ ;  /* 0x000000ff0808a210 */ /* 0x000fe40007ffe1ff */
[----:B------:R-:W-:Y:S02]  /*30c0*/  SHF.R.S32.HI R20, RZ, 0x1f, R4 ;  /* 0x0000001fff147819 */ /* 0x000fe40000011404 */
[C---:B-1----:R-:W-:Y:S02]  /*30d0*/  LOP3.LUT P2, RZ, R9.reuse, 0x7, RZ, 0xc0, !PT ;  /* 0x0000000709ff7812 */ /* 0x042fe4000784c0ff */
[----:B------:R-:W-:Y:S02]  /*30e0*/  LEA.HI.SX32 R21, R4, 0x1, 0x1 ;  /* 0x0000000104157811 */ /* 0x000fe400078f0aff */
[----:B------:R-:W-:Y:S01]  /*30f0*/  @!P4 IADD3 R21, R20, RZ, RZ ;  /* 0x000000ff1415c210 */ /* 0x000fe20007ffe0ff */
[----:B------:R-:W0:Y:S01]  /*3100*/  @P1 MUFU.LG2 R19, R19 ;  /* 0x0000001300131308 */ /* 0x000e220000000c00 */
[----:B------:R-:W-:-:S02]  /*3110*/  ISETP.GT.OR P2, PT, R9, 0x7f, P2 ;  /* 0x0000007f0900780c */ /* 0x000fc40001744670 */
[----:B------:R-:W-:Y:S02]  /*3120*/  MOV R20, c[0x0][0x214] ;  /* 0x0000850000147a02 */ /* 0x000fe40000000f00 */
[----:B------:R-:W-:Y:S02]  /*3130*/  ISETP.NE.AND P3, PT, RZ, UR4, PT ;  /* 0x00000004ff007c0c */ /* 0x000fe4000bf65270 */
[----:B------:R-:W-:Y:S02]  /*3140*/  @!P5 LOP3.LUT R22, RZ, R11, RZ, 0x33, !PT ;  /* 0x0000000bff16d212 */ /* 0x000fe400078e33ff */
[----:B------:R-:W-:Y:S02]  /*3150*/  SEL R11, R20, 0x1, !P3 ;  /* 0x00000001140b7807 */ /* 0x000fe40005800000 */
[----:B------:R-:W-:Y:S02]  /*3160*/  @!P0 LOP3.LUT R8, RZ, c[0x0][0x1c0], RZ, 0x33, !PT ;  /* 0x00007000ff088a12 */ /* 0x000fe400078e33ff */
[----:B------:R-:W-:Y:S01]  /*3170*/  ISETP.LT.U32.AND P0, PT, R52, R22, PT ;  /* 0x000000163400720c */ /* 0x000fe20003f01070 */
[-C--:B------:R-:W-:Y:S01]  /*3180*/  IMAD R6, R6, R11.reuse, RZ ;  /* 0x0000000b06067224 */ /* 0x080fe200078e02ff */
[----:B------:R-:W-:Y:S01]  /*3190*/  SHF.R.S32.HI R20, RZ, 0x1f, R22 ;  /* 0x0000001fff147819 */ /* 0x000fe20000011416 */
[----:B------:R-:W-:-:S02]  /*31a0*/  IMAD R9, R8, R11, RZ ;  /* 0x0000000b08097224 */ /* 0x000fc400078e02ff */
[----:B------:R-:W-:Y:S01]  /*31b0*/  IMAD R8, R6, R21, RZ ;  /* 0x0000001506087224 */ /* 0x000fe200078e02ff */
[----:B------:R-:W-:Y:S01]  /*31c0*/  ISETP.LT.AND.EX P0, PT, R53, R20, PT, P0 ;  /* 0x000000143500720c */ /* 0x000fe20003f01300 */
[----:B------:R-:W-:Y:S02]  /*31d0*/  IMAD R9, R10, R9, RZ ;  /* 0x000000090a097224 */ /* 0x000fe400078e02ff */
[----:B0-----:R-:W-:Y:S01]  /*31e0*/  @P1 FFMA.FTZ R30, R19, 0.69314718246459960938, R0 ;  /* 0x3f317218131e1823 */ /* 0x001fe20000010000 */
[----:B------:R-:W-:Y:S02]  /*31f0*/  SEL R11, R52, R22, P0 ;  /* 0x00000016340b7207 */ /* 0x000fe40000000000 */
[----:B------:R-:W-:Y:S01]  /*3200*/  SEL R10, R53, R20, P0 ;  /* 0x00000014350a7207 */ /* 0x000fe20000000000 */
[----:B------:R-:W-:Y:S05]  /*3210*/  @P2 BRA `(.L_x_15) ;  /* 0x00001d2000002947 */ /* 0x000fea0003800000 */
[----:B------:R-:W-:Y:S01]  /*3220*/  ULDC.U8 UR4, c[0x0][0x328] ;  /* 0x0000ca0000047ab9 */ /* 0x000fe20000000000 */
[----:B------:R-:W-:Y:S02]  /*3230*/  IADD3 R52, P0, R7, UR7, RZ ;  /* 0x0000000707347c10 */ /* 0x000fe4000ff1e0ff */
[----:B------:R-:W-:-:S02]  /*3240*/  ISETP.NE.AND P1, PT, RZ, UR4, PT ;  /* 0x00000004ff007c0c */ /* 0x000fc4000bf25270 */
[----:B------:R-:W-:-:S11]  /*3250*/  LEA.HI.X.SX32 R53, R7, UR6, 0x1, P0 ;  /* 0x0000000607357c11 */ /* 0x000fd600080f0eff */
[----:B------:R-:W-:Y:S05]  /*3260*/  @!P1 BRA `(.L_x_16) ;  /* 0x00001ca000009947 */ /* 0x000fea0003800000 */
[----:B------:R-:W-:Y:S01]  /*3270*/  ISETP.GE.U32.AND P1, PT, R52, R12, PT ;  /* 0x0000000c3400720c */ /* 0x000fe20003f26070 */
[----:B------:R-:W-:-:S03]  /*3280*/  IMAD.MOV.U32 R6, RZ, RZ, c[0x0][0x1c0] ;  /* 0x00007000ff067624 */ /* 0x000fc600078e00ff */
[----:B------:R-:W-:Y:S02]  /*3290*/  ISETP.GE.AND.EX P1, PT, R53, R5, PT, P1 ;  /* 0x000000053500720c */ /* 0x000fe40003f26310 */
[----:B------:R-:W-:Y:S02]  /*32a0*/  ISETP.LT.U32.AND P0, PT, R6, 0x1, PT ;  /* 0x000000010600780c */ /* 0x000fe40003f01070 */
[----:B------:R-:W-:-:S04]  /*32b0*/  SHF.R.S32.HI R0, RZ, 0x1f, R6 ;  /* 0x0000001fff007819 */ /* 0x000fc80000011406 */
[----:B------:R-:W-:-:S04]  /*32c0*/  ISETP.LT.AND.EX P0, PT, R0, RZ, PT, P0 ;  /* 0x000000ff0000720c */ /* 0x000fc80003f01300 */
[----:B------:R-:W-:Y:S02]  /*32d0*/  SEL R6, R6, 0x1, P0 ;  /* 0x0000000106067807 */ /* 0x000fe40000000000 */
[----:B------:R-:W-:Y:S01]  /*32e0*/  SEL R5, R0, RZ, P0 ;  /* 0x000000ff00057207 */ /* 0x000fe20000000000 */
[----:B------:R-:W-:Y:S05]  /*32f0*/  @P1 BRA `(.L_x_15) ;  /* 0x00001c4000001947 */ /* 0x000fea0003800000 */
[----:B------:R-:W-:Y:S01]  /*3300*/  IADD3 R0, P1, R6, 0x1, RZ ;  /* 0x0000000106007810 */ /* 0x000fe20007f3e0ff */
[----:B------:R-:W-:Y:S03]  /*3310*/  BSSY B0, `(.L_x_17) ;  /* 0x0000037000007945 */ /* 0x000fe60003800000 */
[----:B------:R-:W-:Y:S01]  /*3320*/  ISETP.GE.U32.AND P0, PT, R0, 0x3, PT ;  /* 0x000000030000780c */ /* 0x000fe20003f06070 */
[----:B------:R-:W-:-:S05]  /*3330*/  IMAD.X R0, RZ, RZ, R5, P1 ;  /* 0x000000ffff007224 */ /* 0x000fca00008e0605 */
[----:B------:R-:W-:-:S04]  /*3340*/  ISETP.GE.U32.AND.EX P0, PT, R0, RZ, PT, P0 ;  /* 0x000000ff0000720c */ /* 0x000fc80003f06100 */
[----:B------:R-:W-:Y:S02]  /*3350*/  SEL R0, R5, RZ, !P0 ;  /* 0x000000ff05007207 */ /* 0x000fe40004000000 */
[----:B------:R-:W-:-:S03]  /*3360*/  SEL R19, R6, RZ, !P0 ;  /* 0x000000ff06137207 */ /* 0x000fc60004000000 */
[-C--:B------:R-:W-:Y:S02]  /*3370*/  IMAD R0, R0, R48.reuse, RZ ;  /* 0x0000003000007224 */ /* 0x080fe400078e02ff */
[----:B------:R-:W-:-:S04]  /*3380*/  IMAD.WIDE.U32 R22, R19, R48, RZ ;  /* 0x0000003013167225 */ /* 0x000fc800078e00ff */
[----:B------:R-:W-:Y:S02]  /*3390*/  IMAD R0, R19, R2, R0 ;  /* 0x0000000213007224 */ /* 0x000fe400078e0200 */
[----:B------:R-:W-:-:S03]  /*33a0*/  IMAD.WIDE.U32 R56, R22, R6, RZ ;  /* 0x0000000616387225 */ /* 0x000fc600078e00ff */
[----:B------:R-:W-:-:S05]  /*33b0*/  IADD3 R0, R23, R0, RZ ;  /* 0x0000000017007210 */ /* 0x000fca0007ffe0ff */
[----:B------:R-:W-:-:S04]  /*33c0*/  IMAD R20, R0, R6, RZ ;  /* 0x0000000600147224 */ /* 0x000fc800078e02ff */
[----:B------:R-:W-:-:S04]  /*33d0*/  IMAD R20, R5, R22, R20 ;  /* 0x0000001605147224 */ /* 0x000fc800078e0214 */
[----:B------:R-:W-:-:S05]  /*33e0*/  IMAD.IADD R20, R57, 0x1, R20 ;  /* 0x0000000139147824 */ /* 0x000fca00078e0214 */
        /* <DEDUP_REMOVED lines=9> */
[-C--:B------:R-:W-:Y:S02]  /*3480*/  IADD3 R21, P0, RZ, -R0.reuse, RZ ;  /* 0x80000000ff157210 */ /* 0x080fe40007f1e0ff */
[----:B------:R-:W-:Y:S02]  /*3490*/  MOV R58, R0 ;  /* 0x00000000003a7202 */ /* 0x000fe40000000f00 */
[----:B------:R-:W-:Y:S01]  /*34a0*/  IADD3.X R19, RZ, ~R25, RZ, P0, !PT ;  /* 0x80000019ff137210 */ /* 0x000fe200007fe4ff */
[----:B------:R-:W-:Y:S01]  /*34b0*/  IMAD.WIDE.U32 R52, R56, R21, R52 ;  /* 0x0000001538347225 */ /* 0x000fe200078e0034 */
[----:B------:R-:W-:-:S03]  /*34c0*/  MOV R59, R25 ;  /* 0x00000019003b7202 */ /* 0x000fc60000000f00 */
[----:B------:R-:W-:-:S04]  /*34d0*/  IMAD R19, R19, R56, RZ ;  /* 0x0000003813137224 */ /* 0x000fc800078e02ff */
[----:B------:R-:W-:Y:S01]  /*34e0*/  IMAD R19, R20, R21, R19 ;  /* 0x0000001514137224 */ /* 0x000fe200078e0213 */
[----:B------:R-:W-:-:S04]  /*34f0*/  MOV R20, R52 ;  /* 0x0000003400147202 */ /* 0x000fc80000000f00 */
[----:B------:R-:W-:Y:S01]  /*3500*/  IADD3 R19, R53, R19, RZ ;  /* 0x0000001335137210 */ /* 0x000fe20007ffe0ff */
[----:B------:R-:W-:Y:S05]  /*3510*/  BRA `(.L_x_19) ;  /* 0x0000016000007947 */ /* 0x000fea0003800000 */
.L_x_18:
[----:B------:R-:W0:Y:S01]  /*3520*/  I2F.U32.RP R20, R56 ;  /* 0x0000003800147306 */ /* 0x000e220000209000 */
[----:B------:R-:W-:Y:S01]  /*3530*/  ISETP.NE.U32.AND P0, PT, R56, RZ, PT ;  /* 0x000000ff3800720c */ /* 0x000fe20003f05070 */
[----:B------:R-:W-:Y:S01]  /*3540*/  IMAD.MOV.U32 R59, RZ, RZ, RZ ;  /* 0x000000ffff3b7224 */ /* 0x000fe200078e00ff */
[----:B------:R-:W-:-:S05]  /*3550*/  MOV R19, RZ ;  /* 0x000000ff00137202 */ /* 0x000fca0000000f00 */
[----:B0-----:R-:W0:Y:S02]  /*3560*/  MUFU.RCP R20, R20 ;  /* 0x0000001400147308 */ /* 0x001e240000001000 */
[----:B0-----:R-:W-:-:S06]  /*3570*/  IADD3 R20, R20, 0xffffffe, RZ ;  /* 0x0ffffffe14147810 */ /* 0x001fcc0007ffe0ff */
[----:B------:R0:W1:Y:S02]  /*3580*/  F2I.FTZ.U32.TRUNC.NTZ R21, R20 ;  /* 0x0000001400157305 */ /* 0x000064000021f000 */
[----:B0-----:R-:W-:Y:S01]  /*3590*/  HFMA2.MMA R20, -RZ, RZ, 0, 0 ;  /* 0x00000000ff147435 */ /* 0x001fe200000001ff */
[----:B-1----:R-:W-:-:S04]  /*35a0*/  IMAD.MOV R0, RZ, RZ, -R21 ;  /* 0x000000ffff007224 */ /* 0x002fc800078e0a15 */
[----:B------:R-:W-:-:S05]  /*35b0*/  IMAD R0, R0, R56, RZ ;  /* 0x0000003800007224 */ /* 0x000fca00078e02ff */
[----:B------:R-:W-:-:S06]  /*35c0*/  IMAD.HI.U32 R0, R21, R0, R20 ;  /* 0x0000000015007227 */ /* 0x000fcc00078e0014 */
[----:B------:R-:W-:-:S04]  /*35d0*/  IMAD.HI.U32 R58, R0, R52, RZ ;  /* 0x00000034003a7227 */ /* 0x000fc800078e00ff */
[----:B------:R-:W-:-:S04]  /*35e0*/  IMAD.MOV R0, RZ, RZ, -R58 ;  /* 0x000000ffff007224 */ /* 0x000fc800078e0a3a */
[----:B------:R-:W-:-:S05]  /*35f0*/  IMAD R0, R56, R0, R52 ;  /* 0x0000000038007224 */ /* 0x000fca00078e0234 */
[----:B------:R-:W-:-:S13]  /*3600*/  ISETP.GE.U32.AND P2, PT, R0, R56, PT ;  /* 0x000000380000720c */ /* 0x000fda0003f46070 */
[-C--:B------:R-:W-:Y:S02]  /*3610*/  @P2 IADD3 R0, R0, -R56.reuse, RZ ;  /* 0x8000003800002210 */ /* 0x080fe40007ffe0ff */
[----:B------:R-:W-:Y:S02]  /*3620*/  @P2 IADD3 R58, R58, 0x1, RZ ;  /* 0x000000013a3a2810 */ /* 0x000fe40007ffe0ff */
[----:B------:R-:W-:-:S13]  /*3630*/  ISETP.GE.U32.AND P1, PT, R0, R56, PT ;  /* 0x000000380000720c */ /* 0x000fda0003f26070 */
[----:B------:R-:W-:Y:S02]  /*3640*/  @P1 IADD3 R58, R58, 0x1, RZ ;  /* 0x000000013a3a1810 */ /* 0x000fe40007ffe0ff */
[----:B------:R-:W-:-:S05]  /*3650*/  @!P0 LOP3.LUT R58, RZ, R56, RZ, 0x33, !PT ;  /* 0x00000038ff3a8212 */ /* 0x000fca00078e33ff */
[----:B------:R-:W-:-:S04]  /*3660*/  IMAD.MOV R20, RZ, RZ, -R58 ;  /* 0x000000ffff147224 */ /* 0x000fc800078e0a3a */
[----:B------:R-:W-:Y:S02]  /*3670*/  IMAD R20, R56, R20, R52 ;  /* 0x0000001438147224 */ /* 0x000fe400078e0234 */
.L_x_19:
[----:B------:R-:W-:Y:S05]  /*3680*/  BSYNC B0 ;  /* 0x0000000000007941 */ /* 0x000fea0003800000 */
.L_x_17:
[----:B------:R-:W-:Y:S01]  /*3690*/  LOP3.LUT R0, R19, R2, RZ, 0xfc, !PT ;  /* 0x0000000213007212 */ /* 0x000fe200078efcff */
[----:B------:R-:W-:Y:S03]  /*36a0*/  BSSY B0, `(.L_x_20) ;  /* 0x0000029000007945 */ /* 0x000fe60003800000 */
[----:B------:R-:W-:-:S13]  /*36b0*/  ISETP.NE.U32.AND P0, PT, R0, RZ, PT ;  /* 0x000000ff0000720c */ /* 0x000fda0003f05070 */
[----:B------:R-:W-:Y:S05]  /*36c0*/  @!P0 BRA `(.L_x_21) ;  /* 0x0000010000008947 */ /* 0x000fea0003800000 */
[----:B------:R-:W-:Y:S01]  /*36d0*/  IMAD.MOV.U32 R28, RZ, RZ, R20 ;  /* 0x000000ffff1c7224 */ /* 0x000fe200078e0014 */
[----:B------:R-:W-:Y:S01]  /*36e0*/  MOV R25, R48 ;  /* 0x0000003000197202 */ /* 0x000fe20000000f00 */
[----:B------:R-:W-:Y:S01]  /*36f0*/  IMAD.MOV.U32 R24, RZ, RZ, R2 ;  /* 0x000000ffff187224 */ /* 0x000fe200078e0002 */
[----:B------:R-:W-:Y:S02]  /*3700*/  MOV R23, 0x3720 ;  /* 0x0000372000177802 */ /* 0x000fe40000000f00 */
[----:B------:R-:W-:Y:S05]  /*3710*/  CALL.REL.NOINC `($__internal_0_$__cuda_sm20_div_s64) ;  /* 0x000025e000007944 */ /* 0x000fea0003c00000 */
[----:B------:R-:W-:Y:S01]  /*3720*/  IADD3 R22, P0, RZ, -R0, RZ ;  /* 0x80000000ff167210 */ /* 0x000fe20007f1e0ff */
[----:B------:R-:W-:Y:S01]  /*3730*/  IMAD.MOV.U32 R53, RZ, RZ, R25 ;  /* 0x000000ffff357224 */ /* 0x000fe200078e0019 */
[----:B------:R-:W-:Y:S02]  /*3740*/  MOV R28, R20 ;  /* 0x00000014001c7202 */ /* 0x000fe40000000f00 */
[----:B------:R-:W-:Y:S02]  /*3750*/  IADD3.X R21, RZ, ~R25, RZ, P0, !PT ;  /* 0x80000019ff157210 */ /* 0x000fe400007fe4ff */
[----:B------:R-:W-:Y:S02]  /*3760*/  MOV R29, R19 ;  /* 0x00000013001d7202 */ /* 0x000fe40000000f00 */
[----:B------:R-:W-:Y:S01]  /*3770*/  MOV R52, R0 ;  /* 0x0000000000347202 */ /* 0x000fe20000000f00 */
[----:B------:R-:W-:-:S02]  /*3780*/  IMAD R21, R21, R48, RZ ;  /* 0x0000003015157224 */ /* 0x000fc400078e02ff */
[----:B------:R-:W-:-:S04]  /*3790*/  IMAD.WIDE.U32 R48, R48, R22, R28 ;  /* 0x0000001630307225 */ /* 0x000fc800078e001c */
[----:B------:R-:W-:-:S04]  /*37a0*/  IMAD R2, R2, R22, R21 ;  /* 0x0000001602027224 */ /* 0x000fc800078e0215 */
[----:B------:R-:W-:Y:S01]  /*37b0*/  IMAD.IADD R2, R49, 0x1, R2 ;  /* 0x0000000131027824 */ /* 0x000fe200078e0202 */
[----:B------:R-:W-:Y:S05]  /*37c0*/  BRA `(.L_x_22) ;  /* 0x0000016000007947 */ /* 0x000fea0003800000 */
.L_x_21:
        /* <DEDUP_REMOVED lines=22> */
.L_x_22:
[----:B------:R-:W-:Y:S05]  /*3930*/  BSYNC B0 ;  /* 0x0000000000007941 */ /* 0x000fea0003800000 */
.L_x_20:
[----:B------:R-:W-:Y:S01]  /*3940*/  LOP3.LUT R0, R53, R5, RZ, 0xfc, !PT ;  /* 0x0000000535007212 */ /* 0x000fe200078efcff */
[----:B------:R-:W-:Y:S01]  /*3950*/  IMAD.MOV.U32 R27, RZ, RZ, c[0x0][0x210] ;  /* 0x00008400ff1b7624 */ /* 0x000fe200078e00ff */
[----:B------:R-:W-:Y:S02]  /*3960*/  BSSY B0, `(.L_x_23) ;  /* 0x000002c000007945 */ /* 0x000fe40003800000 */
[----:B------:R-:W-:Y:S02]  /*3970*/  ISETP.NE.U32.AND P0, PT, R0, RZ, PT ;  /* 0x000000ff0000720c */ /* 0x000fe40003f05070 */
[----:B------:R-:W-:-:S11]  /*3980*/  SEL R27, R27, 0x1, P3 ;  /* 0x000000011b1b7807 */ /* 0x000fd60001800000 */
[----:B------:R-:W-:Y:S05]  /*3990*/  @!P0 BRA `(.L_x_24) ;  /* 0x0000012000008947 */ /* 0x000fea0003800000 */
[----:B------:R-:W-:Y:S01]  /*39a0*/  IMAD.MOV.U32 R28, RZ, RZ, R52 ;  /* 0x000000ffff1c7224 */ /* 0x000fe200078e0034 */
[----:B------:R-:W-:Y:S01]  /*39b0*/  MOV R25, R6 ;  /* 0x0000000600197202 */ /* 0x000fe20000000f00 */
[----:B------:R-:W-:Y:S01]  /*39c0*/  IMAD.MOV.U32 R19, RZ, RZ, R53 ;  /* 0x000000ffff137224 */ /* 0x000fe200078e0035 */
[----:B------:R-:W-:Y:S02]  /*39d0*/  MOV R24, R5 ;  /* 0x0000000500187202 */ /* 0x000fe40000000f00 */
[----:B------:R-:W-:Y:S02]  /*39e0*/  MOV R23, 0x3a00 ;  /* 0x00003a0000177802 */ /* 0x000fe40000000f00 */
[----:B------:R-:W-:Y:S05]  /*39f0*/  CALL.REL.NOINC `($__internal_0_$__cuda_sm20_div_s64) ;  /* 0x0000230000007944 */ /* 0x000fea0003c00000 */
[----:B------:R-:W-:Y:S01]  /*3a00*/  IADD3 R20, P0, RZ, -R0, RZ ;  /* 0x80000000ff147210 */ /* 0x000fe20007f1e0ff */
[----:B------:R-:W-:Y:S01]  /*3a10*/  IMAD.MOV.U32 R23, RZ, RZ, R53 ;  /* 0x000000ffff177224 */ /* 0x000fe200078e0035 */
[----:B------:R-:W-:Y:S02]  /*3a20*/  MOV R22, R52 ;  /* 0x0000003400167202 */ /* 0x000fe40000000f00 */
[----:B------:R-:W-:-:S03]  /*3a30*/  IADD3.X R19, RZ, ~R25, RZ, P0, !PT ;  /* 0x80000019ff137210 */ /* 0x000fc600007fe4ff */
[----:B------:R-:W-:-:S04]  /*3a40*/  IMAD.WIDE.U32 R22, R6, R20, R22 ;  /* 0x0000001406167225 */ /* 0x000fc800078e0016 */
[----:B------:R-:W-:Y:S01]  /*3a50*/  IMAD R19, R19, R6, RZ ;  /* 0x0000000613137224 */ /* 0x000fe200078e02ff */
[----:B------:R-:W-:Y:S02]  /*3a60*/  MOV R52, R22 ;  /* 0x0000001600347202 */ /* 0x000fe40000000f00 */
[----:B------:R-:W-:Y:S01]  /*3a70*/  MOV R22, R0 ;  /* 0x0000000000167202 */ /* 0x000fe20000000f00 */
[----:B------:R-:W-:-:S04]  /*3a80*/  IMAD R5, R5, R20, R19 ;  /* 0x0000001405057224 */ /* 0x000fc800078e0213 */
[----:B------:R-:W-:Y:S01]  /*3a90*/  IMAD.IADD R5, R23, 0x1, R5 ;  /* 0x0000000117057824 */ /* 0x000fe200078e0205 */
[----:B------:R-:W-:Y:S01]  /*3aa0*/  MOV R23, R25 ;  /* 0x0000001900177202 */ /* 0x000fe20000000f00 */
[----:B------:R-:W-:Y:S05]  /*3ab0*/  BRA `(.L_x_25) ;  /* 0x0000016000007947 */ /* 0x000fea0003800000 */
.L_x_24:
        /* <DEDUP_REMOVED lines=22> */
.L_x_25:
[----:B------:R-:W-:Y:S05]  /*3c20*/  BSYNC B0 ;  /* 0x0000000000007941 */ /* 0x000fea0003800000 */
.L_x_23:
[-C--:B------:R-:W-:Y:S01]  /*3c30*/  IMAD R0, R51, R18.reuse, RZ ;  /* 0x0000001233007224 */ /* 0x080fe200078e02ff */
[----:B------:R-:W-:Y:S01]  /*3c40*/  ULDC.U8 UR10, c[0x0][0x329] ;  /* 0x0000ca40000a7ab9 */ /* 0x000fe20000000000 */
[C---:B------:R-:W-:Y:S01]  /*3c50*/  IMAD.WIDE.U32 R56, R50.reuse, R18, RZ ;  /* 0x0000001232387225 */ /* 0x040fe200078e00ff */
[----:B------:R-:W-:Y:S01]  /*3c60*/  UISETP.NE.AND UP0, UPT, UR10, URZ, UPT ;  /* 0x0000003f0a00728c */ /* 0x000fe2000bf05270 */
[----:B------:R-:W-:Y:S01]  /*3c70*/  BSSY B0, `(.L_x_26) ;  /* 0x0000047000007945 */ /* 0x000fe20003800000 */
[----:B------:R-:W-:Y:S01]  /*3c80*/  ULDC.64 UR4, c[0x0][0x210] ;  /* 0x0000840000047ab9 */ /* 0x000fe20000000a00 */
[----:B------:R-:W-:Y:S01]  /*3c90*/  IMAD R0, R50, R17, R0 ;  /* 0x0000001132007224 */ /* 0x000fe200078e0200 */
[----:B------:R-:W-:Y:S01]  /*3ca0*/  UIMAD UR4, UR4, UR5, URZ ;  /* 0x00000005040472a4 */ /* 0x000fe2000f8e023f */
[----:B------:R-:W-:Y:S01]  /*3cb0*/  IMAD R2, R2, R27, RZ ;  /* 0x0000001b02027224 */ /* 0x000fe200078e02ff */
[----:B------:R-:W-:Y:S02]  /*3cc0*/  USEL UR5, UR5, 0x1, !UP0 ;  /* 0x0000000105057887 */ /* 0x000fe4000c000000 */
[----:B------:R-:W-:Y:S01]  /*3cd0*/  IADD3 R0, R57, R0, RZ ;  /* 0x0000000039007210 */ /* 0x000fe20007ffe0ff */
[----:B------:R-:W-:Y:S01]  /*3ce0*/  USHF.R.S32.HI UR11, URZ, 0x1f, UR4 ;  /* 0x0000001f3f0b7899 */ /* 0x000fe20008011404 */
[----:B------:R-:W-:Y:S01]  /*3cf0*/  IMAD R6, R5, UR4, RZ ;  /* 0x0000000405067c24 */ /* 0x000fe2000f8e02ff */
[----:B------:R-:W-:Y:S01]  /*3d00*/  USHF.R.S32.HI UR10, URZ, 0x1f, UR5 ;  /* 0x0000001f3f0a7899 */ /* 0x000fe20008011405 */
[----:B------:R-:W-:-:S02]  /*3d10*/  IMAD R5, R23, UR5, RZ ;  /* 0x0000000517057c24 */ /* 0x000fc4000f8e02ff */
[----:B------:R-:W-:Y:S01]  /*3d20*/  IMAD R20, R0, R16, RZ ;  /* 0x0000001000147224 */ /* 0x000fe200078e02ff */
[----:B------:R-:W-:Y:S01]  /*3d30*/  SHF.R.S32.HI R0, RZ, 0x1f, R27 ;  /* 0x0000001fff007819 */ /* 0x000fe2000001141b */
[----:B------:R-:W-:Y:S02]  /*3d40*/  IMAD R6, R52, UR11, R6 ;  /* 0x0000000b34067c24 */ /* 0x000fe4000f8e0206 */
[----:B------:R-:W-:Y:S02]  /*3d50*/  IMAD R20, R15, R56, R20 ;  /* 0x000000380f147224 */ /* 0x000fe400078e0214 */
[----:B------:R-:W-:-:S04]  /*3d60*/  IMAD.WIDE.U32 R56, R56, R16, RZ ;  /* 0x0000001038387225 */ /* 0x000fc800078e00ff */
[----:B------:R-:W-:Y:S01]  /*3d70*/  IMAD R2, R0, R48, R2 ;  /* 0x0000003000027224 */ /* 0x000fe200078e0202 */
[----:B------:R-:W-:Y:S01]  /*3d80*/  IADD3 R20, R57, R20, RZ ;  /* 0x0000001439147210 */ /* 0x000fe20007ffe0ff */
[----:B------:R-:W-:-:S03]  /*3d90*/  IMAD.WIDE.U32 R48, R48, R27, RZ ;  /* 0x0000001b30307225 */ /* 0x000fc600078e00ff */
[----:B------:R-:W-:Y:S01]  /*3da0*/  LOP3.LUT R0, R59, R20, RZ, 0xfc, !PT ;  /* 0x000000143b007212 */ /* 0x000fe200078efcff */
[----:B------:R-:W-:Y:S01]  /*3db0*/  IMAD.WIDE.U32 R52, R52, UR4, RZ ;  /* 0x0000000434347c25 */ /* 0x000fe2000f8e00ff */
[----:B------:R-:W-:Y:S02]  /*3dc0*/  IADD3 R2, R49, R2, RZ ;  /* 0x0000000231027210 */ /* 0x000fe40007ffe0ff */
[----:B------:R-:W-:Y:S01]  /*3dd0*/  ISETP.NE.U32.AND P0, PT, R0, RZ, PT ;  /* 0x000000ff0000720c */ /* 0x000fe20003f05070 */
[C---:B------:R-:W-:Y:S01]  /*3de0*/  IMAD R5, R22.reuse, UR10, R5 ;  /* 0x0000000a16057c24 */ /* 0x040fe2000f8e0205 */
[----:B------:R-:W-:Y:S01]  /*3df0*/  IADD3 R6, R53, R6, RZ ;  /* 0x0000000635067210 */ /* 0x000fe20007ffe0ff */
[----:B------:R-:W-:-:S04]  /*3e00*/  IMAD.WIDE.U32 R50, R22, UR5, RZ ;  /* 0x0000000516327c25 */ /* 0x000fc8000f8e00ff */
[----:B------:R-:W-:Y:S01]  /*3e10*/  IMAD R4, R4, UR4, RZ ;  /* 0x0000000404047c24 */ /* 0x000fe2000f8e02ff */
[----:B------:R-:W-:Y:S01]  /*3e20*/  IADD3 R5, R51, R5, RZ ;  /* 0x0000000533057210 */ /* 0x000fe20007ffe0ff */
[----:B------:R-:W-:-:S04]  /*3e30*/  IMAD R3, R3, UR4, RZ ;  /* 0x0000000403037c24 */ /* 0x000fc8000f8e02ff */
        /* <DEDUP_REMOVED lines=10> */
[----:B------:R-:W-:-:S05]  /*3ee0*/  IADD3.X R19, RZ, ~R25, RZ, P0, !PT ;  /* 0x80000019ff137210 */ /* 0x000fca00007fe4ff */
[-C--:B------:R-:W-:Y:S02]  /*3ef0*/  IMAD R19, R19, R56.reuse, RZ ;  /* 0x0000003813137224 */ /* 0x080fe400078e02ff */
[----:B------:R-:W-:-:S04]  /*3f00*/  IMAD.WIDE.U32 R56, R21, R56, R22 ;  /* 0x0000003815387225 */ /* 0x000fc800078e0016 */
[----:B------:R-:W-:Y:S01]  /*3f10*/  IMAD R19, R20, R21, R19 ;  /* 0x0000001514137224 */ /* 0x000fe200078e0213 */
[----:B------:R-:W-:Y:S02]  /*3f20*/  MOV R20, R56 ;  /* 0x0000003800147202 */ /* 0x000fe40000000f00 */
[----:B------:R-:W-:Y:S01]  /*3f30*/  MOV R56, R0 ;  /* 0x0000000000387202 */ /* 0x000fe20000000f00 */
[----:B------:R-:W-:Y:S01]  /*3f40*/  IMAD.IADD R19, R57, 0x1, R19 ;  /* 0x0000000139137824 */ /* 0x000fe200078e0213 */
[----:B------:R-:W-:Y:S01]  /*3f50*/  MOV R57, R25 ;  /* 0x0000001900397202 */ /* 0x000fe20000000f00 */
[----:B------:R-:W-:Y:S05]  /*3f60*/  BRA `(.L_x_28) ;  /* 0x0000017000007947 */ /* 0x000fea0003800000 */
.L_x_27:
[----:B------:R-:W0:Y:S01]  /*3f70*/  I2F.U32.RP R0, R56 ;  /* 0x0000003800007306 */ /* 0x000e220000209000 */
[----:B------:R-:W-:Y:S01]  /*3f80*/  IMAD.MOV.U32 R20, RZ, RZ, RZ ;  /* 0x000000ffff147224 */ /* 0x000fe200078e00ff */
[----:B------:R-:W-:Y:S01]  /*3f90*/  ISETP.NE.U32.AND P0, PT, R56, RZ, PT ;  /* 0x000000ff3800720c */ /* 0x000fe20003f05070 */
[----:B------:R-:W-:-:S05]  /*3fa0*/  IMAD.MOV.U32 R19, RZ, RZ, RZ ;  /* 0x000000ffff137224 */ /* 0x000fca00078e00ff */
[----:B0-----:R-:W0:Y:S02]  /*3fb0*/  MUFU.RCP R0, R0 ;  /* 0x0000000000007308 */ /* 0x001e240000001000 */
[----:B0-----:R-:W-:-:S06]  /*3fc0*/  IADD3 R0, R0, 0xffffffe, RZ ;  /* 0x0ffffffe00007810 */ /* 0x001fcc0007ffe0ff */
[----:B------:R-:W0:Y:S02]  /*3fd0*/  F2I.FTZ.U32.TRUNC.NTZ R21, R0 ;  /* 0x0000000000157305 */ /* 0x000e24000021f000 */
[----:B0-----:R-:W-:-:S04]  /*3fe0*/  IMAD.MOV R0, RZ, RZ, -R21 ;  /* 0x000000ffff007224 */ /* 0x001fc800078e0a15 */
        /* <DEDUP_REMOVED lines=11> */
[----:B------:R-:W-:-:S05]  /*40a0*/  IADD3 R20, -R57, RZ, RZ ;  /* 0x000000ff39147210 */ /* 0x000fca0007ffe1ff */
[----:B------:R-:W-:Y:S01]  /*40b0*/  IMAD R20, R56, R20, R58 ;  /* 0x0000001438147224 */ /* 0x000fe200078e023a */
[----:B------:R-:W-:Y:S01]  /*40c0*/  MOV R56, R57 ;  /* 0x0000003900387202 */ /* 0x000fe20000000f00 */
[----:B------:R-:W-:Y:S02]  /*40d0*/  IMAD.MOV.U32 R57, RZ, RZ, RZ ;  /* 0x000000ffff397224 */ /* 0x000fe400078e00ff */
.L_x_28:
[----:B------:R-:W-:Y:S05]  /*40e0*/  BSYNC B0 ;  /* 0x0000000000007941 */ /* 0x000fea0003800000 */
.L_x_26:
        /* <DEDUP_REMOVED lines=20> */
.L_x_30:
[----:B------:R-:W0:Y:S01]  /*4230*/  I2F.U32.RP R0, R18 ;  /* 0x0000001200007306 */ /* 0x000e220000209000 */
[----:B------:R-:W-:Y:S01]  /*4240*/  HFMA2.MMA R58, -RZ, RZ, 0, 0 ;  /* 0x00000000ff3a7435 */ /* 0x000fe200000001ff */
[----:B------:R-:W-:Y:S02]  /*4250*/  ISETP.NE.U32.AND P0, PT, R18, RZ, PT ;  /* 0x000000ff1200720c */ /* 0x000fe40003f05070 */
[----:B------:R-:W-:-:S04]  /*4260*/  MOV R17, RZ ;  /* 0x000000ff00117202 */ /* 0x000fc80000000f00 */
[----:B0-----:R-:W0:Y:S02]  /*4270*/  MUFU.RCP R0, R0 ;  /* 0x0000000000007308 */ /* 0x001e240000001000 */
[----:B0-----:R-:W-:-:S06]  /*4280*/  IADD3 R0, R0, 0xffffffe, RZ ;  /* 0x0ffffffe00007810 */ /* 0x001fcc0007ffe0ff */
[----:B------:R-:W0:Y:S02]  /*4290*/  F2I.FTZ.U32.TRUNC.NTZ R59, R0 ;  /* 0x00000000003b7305 */ /* 0x000e24000021f000 */
[----:B0-----:R-:W-:-:S04]  /*42a0*/  IMAD.MOV R0, RZ, RZ, -R59 ;  /* 0x000000ffff007224 */ /* 0x001fc800078e0a3b */
[----:B------:R-:W-:-:S04]  /*42b0*/  IMAD R0, R0, R18, RZ ;  /* 0x0000001200007224 */ /* 0x000fc800078e02ff */
[----:B------:R-:W-:-:S04]  /*42c0*/  IMAD.HI.U32 R58, R59, R0, R58 ;  /* 0x000000003b3a7227 */ /* 0x000fc800078e003a */
[----:B------:R-:W-:Y:S02]  /*42d0*/  IMAD.MOV.U32 R59, RZ, RZ, RZ ;  /* 0x000000ffff3b7224 */ /* 0x000fe400078e00ff */
        /* <DEDUP_REMOVED lines=11> */
.L_x_31:
[----:B------:R-:W-:Y:S05]  /*4390*/  BSYNC B0 ;  /* 0x0000000000007941 */ /* 0x000fea0003800000 */
.L_x_29:
[----:B------:R-:W-:Y:S01]  /*43a0*/  LOP3.LUT R0, R59, R15, RZ, 0xfc, !PT ;  /* 0x0000000f3b007212 */ /* 0x000fe200078efcff */
[----:B------:R-:W-:Y:S03]  /*43b0*/  BSSY B0, `(.L_x_32) ;  /* 0x000002c000007945 */ /* 0x000fe60003800000 */
        /* <DEDUP_REMOVED lines=11> */
[-C--:B------:R-:W-:Y:S02]  /*4470*/  IADD3.X R19, RZ, ~R25.reuse, RZ, P0, !PT ;  /* 0x80000019ff137210 */ /* 0x080fe400007fe4ff */
[----:B------:R-:W-:Y:S01]  /*4480*/  MOV R21, R25 ;  /* 0x0000001900157202 */ /* 0x000fe20000000f00 */
[----:B------:R-:W-:-:S04]  /*4490*/  IMAD.WIDE.U32 R22, R16, R20, R22 ;  /* 0x0000001410167225 */ /* 0x000fc800078e0016 */
[----:B------:R-:W-:Y:S01]  /*44a0*/  IMAD R19, R19, R16, RZ ;  /* 0x0000001013137224 */ /* 0x000fe200078e02ff */
[----:B------:R-:W-:-:S03]  /*44b0*/  MOV R16, R22 ;  /* 0x0000001600107202 */ /* 0x000fc60000000f00 */
[----:B------:R-:W-:Y:S01]  /*44c0*/  IMAD R15, R15, R20, R19 ;  /* 0x000000140f0f7224 */ /* 0x000fe200078e0213 */
[----:B------:R-:W-:-:S03]  /*44d0*/  MOV R20, R0 ;  /* 0x0000000000147202 */ /* 0x000fc60000000f00 */
[----:B------:R-:W-:Y:S01]  /*44e0*/  IMAD.IADD R15, R23, 0x1, R15 ;  /* 0x00000001170f7824 */ /* 0x000fe200078e020f */
[----:B------:R-:W-:Y:S05]  /*44f0*/  BRA `(.L_x_34) ;  /* 0x0000017000007947 */ /* 0x000fea0003800000 */
.L_x_33:
[----:B------:R-:W0:Y:S01]  /*4500*/  I2F.U32.RP R0, R16 ;  /* 0x0000001000007306 */ /* 0x000e220000209000 */
[----:B------:R-:W-:Y:S01]  /*4510*/  IMAD.MOV.U32 R20, RZ, RZ, RZ ;  /* 0x000000ffff147224 */ /* 0x000fe200078e00ff */
[----:B------:R-:W-:-:S06]  /*4520*/  ISETP.NE.U32.AND P0, PT, R16, RZ, PT ;  /* 0x000000ff1000720c */ /* 0x000fcc0003f05070 */
[----:B0-----:R-:W0:Y:S02]  /*4530*/  MUFU.RCP R0, R0 ;  /* 0x0000000000007308 */ /* 0x001e240000001000 */
[----:B0-----:R-:W-:-:S06]  /*4540*/  IADD3 R0, R0, 0xffffffe, RZ ;  /* 0x0ffffffe00007810 */ /* 0x001fcc0007ffe0ff */
[----:B------:R-:W0:Y:S02]  /*4550*/  F2I.FTZ.U32.TRUNC.NTZ R21, R0 ;  /* 0x0000000000157305 */ /* 0x000e24000021f000 */
[----:B0-----:R-:W-:-:S04]  /*4560*/  IMAD.MOV R0, RZ, RZ, -R21 ;  /* 0x000000ffff007224 */ /* 0x001fc800078e0a15 */
[----:B------:R-:W-:-:S04]  /*4570*/  IMAD R0, R0, R16, RZ ;  /* 0x0000001000007224 */ /* 0x000fc800078e02ff */
[----:B------:R-:W-:-:S04]  /*4580*/  IMAD.HI.U32 R0, R21, R0, R20 ;  /* 0x0000000015007227 */ /* 0x000fc800078e0014 */
[----:B------:R-:W-:Y:S02]  /*4590*/  IMAD.MOV.U32 R21, RZ, RZ, RZ ;  /* 0x000000ffff157224 */ /* 0x000fe400078e00ff */
[----:B------:R-:W-:-:S05]  /*45a0*/  IMAD.HI.U32 R0, R0, R58, RZ ;  /* 0x0000003a00007227 */ /* 0x000fca00078e00ff */
[----:B------:R-:W-:-:S05]  /*45b0*/  IADD3 R15, -R0, RZ, RZ ;  /* 0x000000ff000f7210 */ /* 0x000fca0007ffe1ff */
[----:B------:R-:W-:-:S05]  /*45c0*/  IMAD R15, R16, R15, R58 ;  /* 0x0000000f100f7224 */ /* 0x000fca00078e023a */
[----:B------:R-:W-:-:S13]  /*45d0*/  ISETP.GE.U32.AND P2, PT, R15, R16, PT ;  /* 0x000000100f00720c */ /* 0x000fda0003f46070 */
[----:B------:R-:W-:Y:S01]  /*45e0*/  @P2 IMAD.IADD R15, R15, 0x1, -R16 ;  /* 0x000000010f0f2824 */ /* 0x000fe200078e0a10 */
[----:B------:R-:W-:-:S04]  /*45f0*/  @P2 IADD3 R0, R0, 0x1, RZ ;  /* 0x0000000100002810 */ /* 0x000fc80007ffe0ff */
[----:B------:R-:W-:Y:S01]  /*4600*/  ISETP.GE.U32.AND P1, PT, R15, R16, PT ;  /* 0x000000100f00720c */ /* 0x000fe20003f26070 */
[----:B------:R-:W-:-:S12]  /*4610*/  IMAD.MOV.U32 R15, RZ, RZ, RZ ;  /* 0x000000ffff0f7224 */ /* 0x000fd800078e00ff */
[----:B------:R-:W-:Y:S02]  /*4620*/  @P1 IADD3 R0, R0, 0x1, RZ ;  /* 0x0000000100001810 */ /* 0x000fe40007ffe0ff */
[----:B------:R-:W-:-:S04]  /*4630*/  @!P0 LOP3.LUT R0, RZ, R16, RZ, 0x33, !PT ;  /* 0x00000010ff008212 */ /* 0x000fc800078e33ff */
[----:B------:R-:W-:Y:S02]  /*4640*/  IADD3 R19, -R0, RZ, RZ ;  /* 0x000000ff00137210 */ /* 0x000fe40007ffe1ff */
[----:B------:R-:W-:-:S03]  /*4650*/  MOV R20, R0 ;  /* 0x0000000000147202 */ /* 0x000fc60000000f00 */
[----:B------:R-:W-:Y:S02]  /*4660*/  IMAD R16, R16, R19, R58 ;  /* 0x0000001310107224 */ /* 0x000fe400078e023a */
.L_x_34:
[----:B------:R-:W-:Y:S05]  /*4670*/  BSYNC B0 ;  /* 0x0000000000007941 */ /* 0x000fea0003800000 */
.L_x_32:
[----:B------:R-:W-:Y:S01]  /*4680*/  SHF.R.S32.HI R19, RZ, 0x1f, R8 ;  /* 0x0000001fff137819 */ /* 0x000fe20000011408 */
[-C--:B------:R-:W-:Y:S01]  /*4690*/  IMAD R0, R21, R8.reuse, RZ ;  /* 0x0000000815007224 */ /* 0x080fe200078e02ff */
[----:B------:R-:W-:Y:S01]  /*46a0*/  SHF.R.S32.HI R21, RZ, 0x1f, R4 ;  /* 0x0000001fff157819 */ /* 0x000fe20000011404 */
[----:B------:R-:W-:Y:S01]  /*46b0*/  IMAD.WIDE.U32 R58, R20, R8, RZ ;  /* 0x00000008143a7225 */ /* 0x000fe200078e00ff */
[----:B------:R-:W-:Y:S03]  /*46c0*/  BSSY B0, `(.L_x_35) ;  /* 0x0000039000007945 */ /* 0x000fe60003800000 */
[----:B------:R-:W-:Y:S01]  /*46d0*/  IMAD R8, R19, R20, R0 ;  /* 0x0000001413087224 */ /* 0x000fe200078e0200 */
[----:B------:R-:W-:Y:S01]  /*46e0*/  LOP3.LUT R20, R57, R13, RZ, 0xfc, !PT ;  /* 0x0000000d39147212 */ /* 0x000fe200078efcff */
[----:B------:R-:W-:Y:S02]  /*46f0*/  IMAD R60, R27, c[0x0][0x214], RZ ;  /* 0x000085001b3c7a24 */ /* 0x000fe400078e02ff */
[----:B------:R-:W-:Y:S01]  /*4700*/  IMAD R15, R15, R4, RZ ;  /* 0x000000040f0f7224 */ /* 0x000fe200078e02ff */
[----:B------:R-:W-:Y:S01]  /*4710*/  ISETP.NE.U32.AND P0, PT, R20, RZ, PT ;  /* 0x000000ff1400720c */ /* 0x000fe20003f05070 */
[----:B------:R-:W-:Y:S01]  /*4720*/  IMAD R19, R17, R60, RZ ;  /* 0x0000003c11137224 */ /* 0x000fe200078e02ff */
[----:B------:R-:W-:Y:S01]  /*4730*/  SHF.R.S32.HI R0, RZ, 0x1f, R60 ;  /* 0x0000001fff007819 */ /* 0x000fe2000001143c */
[----:B------:R-:W-:Y:S01]  /*4740*/  IMAD R15, R21, R16, R15 ;  /* 0x00000010150f7224 */ /* 0x000fe200078e020f */
[----:B------:R-:W-:Y:S01]  /*4750*/  IADD3 R8, R59, R8, RZ ;  /* 0x000000083b087210 */ /* 0x000fe20007ffe0ff */
[----:B------:R-:W-:-:S04]  /*4760*/  IMAD.WIDE.U32 R16, R16, R4, RZ ;  /* 0x0000000410107225 */ /* 0x000fc800078e00ff */
[----:B------:R-:W-:Y:S01]  /*4770*/  IMAD R4, R0, R18, R19 ;  /* 0x0000001200047224 */ /* 0x000fe200078e0213 */
[----:B------:R-:W-:Y:S01]  /*4780*/  IADD3 R15, R17, R15, RZ ;  /* 0x0000000f110f7210 */ /* 0x000fe20007ffe0ff */
[----:B------:R-:W-:-:S05]  /*4790*/  IMAD.WIDE.U32 R60, R18, R60, RZ ;  /* 0x0000003c123c7225 */ /* 0x000fca00078e00ff */
[----:B------:R-:W-:Y:S01]  /*47a0*/  IADD3 R4, R61, R4, RZ ;  /* 0x000000043d047210 */ /* 0x000fe20007ffe0ff */
        /* <DEDUP_REMOVED lines=10> */
[----:B------:R-:W-:-:S02]  /*4850*/  IADD3.X R18, RZ, ~R25, RZ, P0, !PT ;  /* 0x80000019ff127210 */ /* 0x000fc400007fe4ff */
[----:B------:R-:W-:Y:S01]  /*4860*/  MOV R56, R0 ;  /* 0x0000000000387202 */ /* 0x000fe20000000f00 */
[----:B------:R-:W-:Y:S01]  /*4870*/  IMAD.WIDE.U32 R20, R14, R19, R20 ;  /* 0x000000130e147225 */ /* 0x000fe200078e0014 */
[----:B------:R-:W-:-:S03]  /*4880*/  MOV R57, R25 ;  /* 0x0000001900397202 */ /* 0x000fc60000000f00 */
[----:B------:R-:W-:Y:S01]  /*4890*/  IMAD R18, R18, R14, RZ ;  /* 0x0000000e12127224 */ /* 0x000fe200078e02ff */
[----:B------:R-:W-:-:S03]  /*48a0*/  MOV R14, R20 ;  /* 0x00000014000e7202 */ /* 0x000fc60000000f00 */
[----:B------:R-:W-:-:S04]  /*48b0*/  IMAD R13, R13, R19, R18 ;  /* 0x000000130d0d7224 */ /* 0x000fc800078e0212 */
[----:B------:R-:W-:Y:S01]  /*48c0*/  IMAD.IADD R13, R21, 0x1, R13 ;  /* 0x00000001150d7824 */ /* 0x000fe200078e020d */
[----:B------:R-:W-:Y:S05]  /*48d0*/  BRA `(.L_x_37) ;  /* 0x0000017000007947 */ /* 0x000fea0003800000 */
.L_x_36:
        /* <DEDUP_REMOVED lines=23> */
.L_x_37:
[----:B------:R-:W-:Y:S05]  /*4a50*/  BSYNC B0 ;  /* 0x0000000000007941 */ /* 0x000fea0003800000 */
.L_x_35:
[----:B------:R-:W-:Y:S01]  /*4a60*/  ULDC UR5, c[0x0][0x1c0] ;  /* 0x0000700000057ab9 */ /* 0x000fe20000000800 */
[----:B------:R-:W-:Y:S01]  /*4a70*/  LOP3.LUT R18, R57, R10, RZ, 0xfc, !PT ;  /* 0x0000000a39127212 */ /* 0x000fe200078efcff */
[----:B------:R-:W-:Y:S01]  /*4a80*/  ULDC UR4, c[0x0][0x214] ;  /* 0x0000850000047ab9 */ /* 0x000fe20000000800 */
[----:B------:R-:W-:Y:S01]  /*4a90*/  BSSY B0, `(.L_x_38) ;  /* 0x0000033000007945 */ /* 0x000fe20003800000 */
[----:B------:R-:W-:Y:S01]  /*4aa0*/  UIMAD UR4, UR5, UR4, URZ ;  /* 0x00000004050472a4 */ /* 0x000fe2000f8e023f */
[----:B------:R-:W-:-:S05]  /*4ab0*/  ISETP.NE.U32.AND P0, PT, R18, RZ, PT ;  /* 0x000000ff1200720c */ /* 0x000fca0003f05070 */
[----:B------:R-:W-:-:S04]  /*4ac0*/  IMAD R27, R27, UR4, RZ ;  /* 0x000000041b1b7c24 */ /* 0x000fc8000f8e02ff */
[-C--:B------:R-:W-:Y:S01]  /*4ad0*/  IMAD R13, R13, R27.reuse, RZ ;  /* 0x0000001b0d0d7224 */ /* 0x080fe200078e02ff */
[----:B------:R-:W-:Y:S01]  /*4ae0*/  SHF.R.S32.HI R0, RZ, 0x1f, R27 ;  /* 0x0000001fff007819 */ /* 0x000fe2000001141b */
[----:B------:R-:W-:-:S04]  /*4af0*/  IMAD.WIDE.U32 R62, R14, R27, RZ ;  /* 0x0000001b0e3e7225 */ /* 0x000fc800078e00ff */
[----:B------:R-:W-:-:S05]  /*4b00*/  IMAD R13, R0, R14, R13 ;  /* 0x0000000e000d7224 */ /* 0x000fca00078e020d */
        /* <DEDUP_REMOVED lines=20> */
.L_x_39:
        /* <DEDUP_REMOVED lines=20> */
[----:B------:R-:W-:Y:S02]  /*4d90*/  IADD3 R0, -R14, RZ, RZ ;  /* 0x000000ff0e007210 */ /* 0x000fe40007ffe1ff */
[----:B------:R-:W-:-:S03]  /*4da0*/  MOV R18, R14 ;  /* 0x0000000e00127202 */ /* 0x000fc60000000f00 */
[----:B------:R-:W-:Y:S02]  /*4db0*/  IMAD R11, R11, R0, R56 ;  /* 0x000000000b0b7224 */ /* 0x000fe400078e0238 */
.L_x_40:
[----:B------:R-:W-:Y:S05]  /*4dc0*/  BSYNC B0 ;  /* 0x0000000000007941 */ /* 0x000fea0003800000 */
.L_x_38:
[----:B------:R-:W-:Y:S01]  /*4dd0*/  IADD3 R48, P1, P0, R52, R50, R48 ;  /* 0x0000003234307210 */ /* 0x000fe2000783e030 */
[----:B------:R-:W-:Y:S02]  /*4de0*/  IMAD R0, R19, R9, RZ ;  /* 0x0000000913007224 */ /* 0x000fe400078e02ff */
[----:B------:R-:W-:Y:S01]  /*4df0*/  IMAD R10, R10, R3, RZ ;  /* 0x000000030a0a7224 */ /* 0x000fe200078e02ff */
[----:B------:R-:W-:Y:S02]  /*4e00*/  IADD3 R48, P3, P2, R58, R48, R60 ;  /* 0x000000303a307210 */ /* 0x000fe40007a7e03c */
[----:B------:R-:W-:Y:S02]  /*4e10*/  IADD3.X R2, R6, R5, R2, P1, P0 ;  /* 0x0000000506027210 */ /* 0x000fe40000fe0402 */
[----:B------:R-:W-:Y:S02]  /*4e20*/  IADD3 R16, P1, P0, R62, R48, R16 ;  /* 0x000000303e107210 */ /* 0x000fe4000783e010 */
[----:B------:R-:W-:-:S02]  /*4e30*/  IADD3.X R2, R8, R2, R4, P3, P2 ;  /* 0x0000000208027210 */ /* 0x000fc40001fe4404 */
[----:B------:R-:W-:Y:S02]  /*4e40*/  SHF.R.S32.HI R4, RZ, 0x1f, R9 ;  /* 0x0000001fff047819 */ /* 0x000fe40000011409 */
[----:B------:R-:W-:Y:S02]  /*4e50*/  IADD3.X R17, R13, R2, R15, P1, P0 ;  /* 0x000000020d117210 */ /* 0x000fe40000fe040f */
[----:B------:R-:W-:Y:S01]  /*4e60*/  SHF.R.S32.HI R2, RZ, 0x1f, R3 ;  /* 0x0000001fff027819 */ /* 0x000fe20000011403 */
[-C--:B------:R-:W-:Y:S02]  /*4e70*/  IMAD R0, R4, R18.reuse, R0 ;  /* 0x0000001204007224 */ /* 0x080fe400078e0200 */
[----:B------:R-:W-:-:S04]  /*4e80*/  IMAD.WIDE.U32 R16, R9, R18, R16 ;  /* 0x0000001209107225 */ /* 0x000fc800078e0010 */
[----:B------:R-:W-:Y:S02]  /*4e90*/  IMAD.IADD R17, R17, 0x1, R0 ;  /* 0x0000000111117824 */ /* 0x000fe400078e0200 */
[-C--:B------:R-:W-:Y:S02]  /*4ea0*/  IMAD R2, R2, R11.reuse, R10 ;  /* 0x0000000b02027224 */ /* 0x080fe400078e020a */
[----:B------:R-:W-:-:S04]  /*4eb0*/  IMAD.WIDE.U32 R16, R3, R11, R16 ;  /* 0x0000000b03107225 */ /* 0x000fc800078e0010 */
[----:B------:R-:W-:Y:S01]  /*4ec0*/  IMAD.IADD R2, R17, 0x1, R2 ;  /* 0x0000000111027824 */ /* 0x000fe200078e0202 */
[----:B------:R-:W-:-:S04]  /*4ed0*/  LEA R4, P0, R16, c[0x0][0x200], 0x2 ;  /* 0x0000800010047a11 */ /* 0x000fc800078010ff */
[----:B------:R-:W-:-:S05]  /*4ee0*/  LEA.HI.X R5, R16, c[0x0][0x204], R2, 0x2, P0 ;  /* 0x0000810010057a11 */ /* 0x000fca00000f1402 */
[----:B------:R0:W-:Y:S01]  /*4ef0*/  STG.E [R4.64], R30 ;  /* 0x0000001e04007986 */ /* 0x0001e2000c101908 */
[----:B------:R-:W-:Y:S05]  /*4f00*/  BRA `(.L_x_15) ;  /* 0x0000003000007947 */ /* 0x000fea0003800000 */
.L_x_16:
[----:B------:R-:W-:-:S04]  /*4f10*/  LEA R2, P0, R52, c[0x0][0x200], 0x2 ;  /* 0x0000800034027a11 */ /* 0x000fc800078010ff */
[----:B------:R-:W-:-:S05]  /*4f20*/  LEA.HI.X R3, R52, c[0x0][0x204], R53, 0x2, P0 ;  /* 0x0000810034037a11 */ /* 0x000fca00000f1435 */
[----:B------:R0:W-:Y:S04]  /*4f30*/  STG.E [R2.64], R30 ;  /* 0x0000001e02007986 */ /* 0x0001e8000c101908 */
.L_x_15:
[----:B------:R-:W-:Y:S05]  /*4f40*/  BSYNC B1 ;  /* 0x0000000000017941 */ /* 0x000fea0003800000 */
.L_x_14:
[C---:B------:R-:W-:Y:S01]  /*4f50*/  IADD3 R0, R47.reuse, 0x8, RZ ;  /* 0x000000082f007810 */ /* 0x040fe20007ffe0ff */
[----:B0-----:R-:W-:Y:S01]  /*4f60*/  HFMA2.MMA R4, -RZ, RZ, 0, 0 ;  /* 0x00000000ff047435 */ /* 0x001fe200000001ff */
[C---:B------:R-:W-:Y:S02]  /*4f70*/  IMAD.SHL.U32 R18, R47.reuse, 0x4, RZ ;  /* 0x000000042f127824 */ /* 0x040fe400078e00ff */
[----:B------:R-:W-:Y:S02]  /*4f80*/  ISETP.GE.OR P2, PT, R0, c[0x0][0x314], P6 ;  /* 0x0000c50000007a0c */ /* 0x000fe40003746670 */
[----:B------:R-:W-:-:S04]  /*4f90*/  IADD3 R0, R47, 0x10, RZ ;  /* 0x000000102f007810 */ /* 0x000fc80007ffe0ff */
[----:B------:R-:W-:Y:S02]  /*4fa0*/  ISETP.GE.OR P1, PT, R0, c[0x0][0x314], P6 ;  /* 0x0000c50000007a0c */ /* 0x000fe40003726670 */
[----:B------:R-:W-:-:S04]  /*4fb0*/  IADD3 R0, R47, 0x18, RZ ;  /* 0x000000182f007810 */ /* 0x000fc80007ffe0ff */
[----:B------:R-:W-:Y:S01]  /*4fc0*/  ISETP.GE.OR P0, PT, R0, c[0x0][0x314], P6 ;  /* 0x0000c50000007a0c */ /* 0x000fe20003706670 */
[----:B------:R-:W-:Y:S01]  /*4fd0*/  @!P2 FADD.FTZ R2, -R30, R46 ;  /* 0x0000002e1e02a221 */ /* 0x000fe20000010100 */
[----:B------:R-:W-:-:S03]  /*4fe0*/  IADD3 R0, R47, 0x20, RZ ;  /* 0x000000202f007810 */ /* 0x000fc60007ffe0ff */
[----:B------:R-:W-:Y:S01]  /*4ff0*/  @!P2 FMUL.FTZ R2, R2, 1.4426950216293334961 ;  /* 0x3fb8aa3b0202a820 */ /* 0x000fe20000410000 */
[----:B------:R-:W-:Y:S01]  /*5000*/  ISETP.GE.OR P5, PT, R0, c[0x0][0x314], P6 ;  /* 0x0000c50000007a0c */ /* 0x000fe200037a6670 */
[----:B------:R-:W-:Y:S01]  /*5010*/  @!P1 FADD.FTZ R43, -R30, R43 ;  /* 0x0000002b1e2b9221 */ /* 0x000fe20000010100 */
[----:B------:R-:W-:-:S03]  /*5020*/  IADD3 R0, R47, 0x28, RZ ;  /* 0x000000282f007810 */ /* 0x000fc60007ffe0ff */
[----:B------:R-:W-:Y:S01]  /*5030*/  @!P1 FMUL.FTZ R43, R43, 1.4426950216293334961 ;  /* 0x3fb8aa3b2b2b9820 */ /* 0x000fe20000410000 */
[----:B------:R-:W0:Y:S01]  /*5040*/  @!P2 MUFU.EX2 R2, R2 ;  /* 0x000000020002a308 */ /* 0x000e220000000800 */
[----:B------:R-:W-:Y:S01]  /*5050*/  @!P0 FADD.FTZ R44, -R30, R44 ;  /* 0x0000002c1e2c8221 */ /* 0x000fe20000010100 */
[----:B------:R-:W-:Y:S02]  /*5060*/  ISETP.GE.OR P4, PT, R0, c[0x0][0x314], P6 ;  /* 0x0000c50000007a0c */ /* 0x000fe40003786670 */
[----:B------:R-:W-:Y:S01]  /*5070*/  IADD3 R0, R47, 0x30, RZ ;  /* 0x000000302f007810 */ /* 0x000fe20007ffe0ff */
[----:B------:R-:W-:Y:S02]  /*5080*/  @!P0 FMUL.FTZ R44, R44, 1.4426950216293334961 ;  /* 0x3fb8aa3b2c2c8820 */ /* 0x000fe40000410000 */
[----:B------:R-:W-:Y:S01]  /*5090*/  @!P5 FADD.FTZ R41, -R30, R41 ;  /* 0x000000291e29d221 */ /* 0x000fe20000010100 */
[----:B------:R-:W1:Y:S01]  /*50a0*/  @!P1 MUFU.EX2 R43, R43 ;  /* 0x0000002b002b9308 */ /* 0x000e620000000800 */
[----:B------:R-:W-:-:S02]  /*50b0*/  ISETP.GE.OR P3, PT, R0, c[0x0][0x314], P6 ;  /* 0x0000c50000007a0c */ /* 0x000fc40003766670 */
[----:B------:R-:W-:Y:S01]  /*50c0*/  IADD3 R0, R47, 0x38, RZ ;  /* 0x000000382f007810 */ /* 0x000fe20007ffe0ff */
[----:B------:R-:W-:-:S03]  /*50d0*/  @!P5 FMUL.FTZ R41, R41, 1.4426950216293334961 ;  /* 0x3fb8aa3b2929d820 */ /* 0x000fc60000410000 */
[----:B------:R-:W-:Y:S01]  /*50e0*/  @!P4 FADD.FTZ R42, -R30, R42 ;  /* 0x0000002a1e2ac221 */ /* 0x000fe20000010100 */
[----:B------:R-:W2:Y:S01]  /*50f0*/  @!P0 MUFU.EX2 R44, R44 ;  /* 0x0000002c002c8308 */ /* 0x000ea20000000800 */
[----:B0-----:R0:W-:Y:S01]  /*5100*/  @!P2 STS [R26.X4+0x220], R2 ;  /* 0x000220021a00a388 */ /* 0x0011e20000004800 */
[----:B------:R-:W-:Y:S01]  /*5110*/  ISETP.GE.OR P2, PT, R0, c[0x0][0x314], P6 ;  /* 0x0000c50000007a0c */ /* 0x000fe20003746670 */
[----:B------:R-:W-:Y:S01]  /*5120*/  @!P4 FMUL.FTZ R42, R42, 1.4426950216293334961 ;  /* 0x3fb8aa3b2a2ac820 */ /* 0x000fe20000410000 */
[----:B------:R-:W-:Y:S02]  /*5130*/  IADD3 R0, R47, 0x40, RZ ;  /* 0x000000402f007810 */ /* 0x000fe40007ffe0ff */
[----:B------:R-:W-:Y:S01]  /*5140*/  @!P3 FADD.FTZ R39, -R30, R39 ;  /* 0x000000271e27b221 */ /* 0x000fe20000010100 */
[----:B-1----:R-:W-:Y:S01]  /*5150*/  @!P1 STS [R26.X4+0x440], R43 ;  /* 0x0004402b1a009388 */ /* 0x002fe20000004800 */
[----:B------:R-:W-:Y:S02]  /*5160*/  ISETP.GE.OR P1, PT, R0, c[0x0][0x314], P6 ;  /* 0x0000c50000007a0c */ /* 0x000fe40003726670 */
[----:B------:R-:W-:Y:S01]  /*5170*/  @!P3 FMUL.FTZ R39, R39, 1.4426950216293334961 ;  /* 0x3fb8aa3b2727b820 */ /* 0x000fe20000410000 */
[----:B------:R-:W-:Y:S01]  /*5180*/  IADD3 R0, R47, 0x48, RZ ;  /* 0x000000482f007810 */ /* 0x000fe20007ffe0ff */
[----:B------:R-:W1:Y:S03]  /*5190*/  @!P4 MUFU.EX2 R42, R42 ;  /* 0x0000002a002ac308 */ /* 0x000e660000000800 */
[----:B------:R-:W-:Y:S01]  /*51a0*/  @!P2 FADD.FTZ R40, -R30, R40 ;  /* 0x000000281e28a221 */ /* 0x000fe20000010100 */
[----:B--2---:R-:W-:Y:S01]  /*51b0*/  @!P0 STS [R26.X4+0x660], R44 ;  /* 0x0006602c1a008388 */ /* 0x004fe20000004800 */
[----:B------:R-:W-:-:S02]  /*51c0*/  ISETP.GE.OR P0, PT, R0, c[0x0][0x314], P6 ;  /* 0x0000c50000007a0c */ /* 0x000fc40003706670 */
[----:B------:R-:W-:Y:S01]  /*51d0*/  @!P2 FMUL.FTZ R40, R40, 1.4426950216293334961 ;  /* 0x3fb8aa3b2828a820 */ /* 0x000fe20000410000 */
[----:B------:R-:W2:Y:S01]  /*51e0*/  @!P3 MUFU.EX2 R39, R39 ;  /* 0x000000270027b308 */ /* 0x000ea20000000800 */
[----:B------:R-:W-:Y:S01]  /*51f0*/  IADD3 R0, R47, 0x50, RZ ;  /* 0x000000502f007810 */ /* 0x000fe20007ffe0ff */
[----:B------:R-:W-:-:S04]  /*5200*/  @!P1 FADD.FTZ R37, -R30, R37 ;  /* 0x000000251e259221 */ /* 0x000fc80000010100 */
[----:B------:R-:W-:Y:S01]  /*5210*/  @!P1 FMUL.FTZ R37, R37, 1.4426950216293334961 ;  /* 0x3fb8aa3b25259820 */ /* 0x000fe20000410000 */
[----:B0-----:R-:W-:Y:S01]  /*5220*/  CS2R R2, SRZ ;  /* 0x0000000000027805 */ /* 0x001fe2000001ff00 */
[----:B------:R-:W0:Y:S01]  /*5230*/  @!P2 MUFU.EX2 R40, R40 ;  /* 0x000000280028a308 */ /* 0x000e220000000800 */
[----:B-1----:R-:W-:Y:S01]  /*5240*/  @!P4 STS [R26.X4+0xaa0], R42 ;  /* 0x000aa02a1a00c388 */ /* 0x002fe20000004800 */
[----:B------:R-:W-:Y:S01]  /*5250*/  @!P0 FADD.FTZ R38, -R30, R38 ;  /* 0x000000261e268221 */ /* 0x000fe20000010100 */
[----:B------:R-:W-:Y:S02]  /*5260*/  ISETP.GE.OR P4, PT, R0, c[0x0][0x314], P6 ;  /* 0x0000c50000007a0c */ /* 0x000fe40003786670 */
[----:B------:R-:W-:Y:S01]  /*5270*/  IADD3 R0, R47, 0x58, RZ ;  /* 0x000000582f007810 */ /* 0x000fe20007ffe0ff */
[----:B------:R-:W-:Y:S02]  /*5280*/  @!P0 FMUL.FTZ R38, R38, 1.4426950216293334961 ;  /* 0x3fb8aa3b26268820 */ /* 0x000fe40000410000 */
[----:B------:R-:W1:Y:S01]  /*5290*/  @!P1 MUFU.EX2 R37, R37 ;  /* 0x0000002500259308 */ /* 0x000e620000000800 */
[----:B--2---:R-:W-:Y:S01]  /*52a0*/  @!P3 STS [R26.X4+0xcc0], R39 ;  /* 0x000cc0271a00b388 */ /* 0x004fe20000004800 */
[----:B------:R-:W-:-:S02]  /*52b0*/  ISETP.GE.OR P3, PT, R0, c[0x0][0x314], P6 ;  /* 0x0000c50000007a0c */ /* 0x000fc40003766670 */
[----:B------:R-:W-:-:S04]  /*52c0*/  IADD3 R0, R47, 0x60, RZ ;  /* 0x000000602f007810 */ /* 0x000fc80007ffe0ff */
[----:B------:R-:W2:Y:S01]  /*52d0*/  @!P0 MUFU.EX2 R38, R38 ;  /* 0x0000002600268308 */ /* 0x000ea20000000800 */
[----:B0-----:R-:W-:Y:S01]  /*52e0*/  @!P2 STS [R26.X4+0xee0], R40 ;  /* 0x000ee0281a00a388 */ /* 0x001fe20000004800 */
[----:B------:R-:W-:Y:S01]  /*52f0*/  ISETP.GE.OR P2, PT, R0, c[0x0][0x314], P6 ;  /* 0x0000c50000007a0c */ /* 0x000fe20003746670 */
[----:B------:R-:W-:Y:S01]  /*5300*/  @!P4 FADD.FTZ R35, -R30, R35 ;  /* 0x000000231e23c221 */ /* 0x000fe20000010100 */
[----:B------:R-:W-:-:S03]  /*5310*/  IADD3 R0, R47, 0x68, RZ ;  /* 0x000000682f007810 */ /* 0x000fc60007ffe0ff */
[----:B------:R-:W-:Y:S01]  /*5320*/  @!P3 FADD.FTZ R36, -R30, R36 ;  /* 0x000000241e24b221 */ /* 0x000fe20000010100 */
[----:B------:R-:W0:Y:S01]  /*5330*/  @!P5 MUFU.EX2 R41, R41 ;  /* 0x000000290029d308 */ /* 0x000e220000000800 */
[----:B-1----:R-:W-:Y:S01]  /*5340*/  @!P1 STS [R26.X4+0x1100], R37 ;  /* 0x001100251a009388 */ /* 0x002fe20000004800 */
[----:B------:R-:W-:Y:S01]  /*5350*/  ISETP.GE.OR P1, PT, R0, c[0x0][0x314], P6 ;  /* 0x0000c50000007a0c */ /* 0x000fe20003726670 */
[----:B------:R-:W-:Y:S01]  /*5360*/  @!P4 FMUL.FTZ R35, R35, 1.4426950216293334961 ;  /* 0x3fb8aa3b2323c820 */ /* 0x000fe20000410000 */
[C---:B------:R-:W-:Y:S01]  /*5370*/  IADD3 R0, R47.reuse, 0x70, RZ ;  /* 0x000000702f007810 */ /* 0x040fe20007ffe0ff */
[----:B------:R-:W-:Y:S02]  /*5380*/  @!P3 FMUL.FTZ R36, R36, 1.4426950216293334961 ;  /* 0x3fb8aa3b2424b820 */ /* 0x000fe40000410000 */
[----:B------:R-:W-:Y:S01]  /*5390*/  @!P2 FADD.FTZ R33, -R30, R33 ;  /* 0x000000211e21a221 */ /* 0x000fe20000010100 */
[----:B--2---:R-:W-:Y:S01]  /*53a0*/  @!P0 STS [R26.X4+0x1320], R38 ;  /* 0x001320261a008388 */ /* 0x004fe20000004800 */
[----:B------:R-:W-:Y:S01]  /*53b0*/  ISETP.GE.OR P0, PT, R0, c[0x0][0x314], P6 ;  /* 0x0000c50000007a0c */ /* 0x000fe20003706670 */
[----:B------:R-:W1:Y:S01]  /*53c0*/  @!P4 MUFU.EX2 R35, R35 ;  /* 0x000000230023c308 */ /* 0x000e620000000800 */
[----:B------:R-:W-:Y:S01]  /*53d0*/  IADD3 R0, R47, 0x78, RZ ;  /* 0x000000782f007810 */ /* 0x000fe20007ffe0ff */
[----:B------:R-:W-:-:S03]  /*53e0*/  @!P2 FMUL.FTZ R33, R33, 1.4426950216293334961 ;  /* 0x3fb8aa3b2121a820 */ /* 0x000fc60000410000 */
[----:B------:R-:W-:Y:S01]  /*53f0*/  @!P1 FADD.FTZ R34, -R30, R34 ;  /* 0x000000221e229221 */ /* 0x000fe20000010100 */
[----:B0-----:R-:W-:Y:S01]  /*5400*/  @!P5 STS [R26.X4+0x880], R41 ;  /* 0x000880291a00d388 */ /* 0x001fe20000004800 */
[----:B------:R-:W-:Y:S01]  /*5410*/  ISETP.GE.OR P5, PT, R47, c[0x0][0x314], P6 ;  /* 0x0000c5002f007a0c */ /* 0x000fe200037a6670 */
[----:B------:R-:W0:Y:S01]  /*5420*/  @!P3 MUFU.EX2 R36, R36 ;  /* 0x000000240024b308 */ /* 0x000e220000000800 */
[----:B------:R-:W-:Y:S01]  /*5430*/  ISETP.GE.OR P6, PT, R0, c[0x0][0x314], P6 ;  /* 0x0000c50000007a0c */ /* 0x000fe200037c6670 */
[----:B------:R-:W-:Y:S02]  /*5440*/  @!P1 FMUL.FTZ R34, R34, 1.4426950216293334961 ;  /* 0x3fb8aa3b22229820 */ /* 0x000fe40000410000 */
[----:B------:R-:W-:-:S04]  /*5450*/  @!P0 FADD.FTZ R31, -R30, R31 ;  /* 0x0000001f1e1f8221 */ /* 0x000fc80000010100 */
[----:B------:R-:W-:Y:S01]  /*5460*/  @!P0 FMUL.FTZ R31, R31, 1.4426950216293334961 ;  /* 0x3fb8aa3b1f1f8820 */ /* 0x000fe20000410000 */
[----:B------:R-:W2:Y:S01]  /*5470*/  @!P2 MUFU.EX2 R33, R33 ;  /* 0x000000210021a308 */ /* 0x000ea20000000800 */
[----:B-1----:R-:W-:Y:S02]  /*5480*/  @!P4 STS [R26.X4+0x1540], R35 ;  /* 0x001540231a00c388 */ /* 0x002fe40000004800 */
[C---:B------:R-:W-:Y:S02]  /*5490*/  @!P5 FADD.FTZ R45, -R30.reuse, R45 ;  /* 0x0000002d1e2dd221 */ /* 0x040fe40000010100 */
[----:B------:R-:W-:Y:S02]  /*54a0*/  @!P6 FADD.FTZ R30, -R30, R32 ;  /* 0x000000201e1ee221 */ /* 0x000fe40000010100 */
[----:B------:R-:W-:Y:S01]  /*54b0*/  @!P5 FMUL.FTZ R45, R45, 1.4426950216293334961 ;  /* 0x3fb8aa3b2d2dd820 */ /* 0x000fe20000410000 */
[----:B------:R-:W1:Y:S01]  /*54c0*/  @!P0 MUFU.EX2 R31, R31 ;  /* 0x0000001f001f8308 */ /* 0x000e620000000800 */
[----:B------:R-:W-:Y:S01]  /*54d0*/  @!P6 FMUL.FTZ R0, R30, 1.4426950216293334961 ;  /* 0x3fb8aa3b1e00e820 */ /* 0x000fe20000410000 */
[----:B0-----:R-:W-:Y:S06]  /*54e0*/  @!P3 STS [R26.X4+0x1760], R36 ;  /* 0x001760241a00b388 */ /* 0x001fec0000004800 */
[----:B------:R-:W0:Y:S01]  /*54f0*/  @!P6 MUFU.EX2 R0, R0 ;  /* 0x000000000000e308 */ /* 0x000e220000000800 */
[----:B--2---:R-:W-:Y:S07]  /*5500*/  @!P2 STS [R26.X4+0x1980], R33 ;  /* 0x001980211a00a388 */ /* 0x004fee0000004800 */
[----:B------:R-:W2:Y:S01]  /*5510*/  @!P5 MUFU.EX2 R45, R45 ;  /* 0x0000002d002dd308 */ /* 0x000ea20000000800 */
[----:B-1----:R-:W-:Y:S04]  /*5520*/  @!P0 STS [R26.X4+0x1dc0], R31 ;  /* 0x001dc01f1a008388 */ /* 0x002fe80000004800 */
[----:B0-----:R0:W-:Y:S03]  /*5530*/  @!P6 STS [R26.X4+0x1fe0], R0 ;  /* 0x001fe0001a00e388 */ /* 0x0011e60000004800 */
[----:B------:R-:W1:Y:S01]  /*5540*/  @!P1 MUFU.EX2 R34, R34 ;  /* 0x0000002200229308 */ /* 0x000e620000000800 */
[----:B--2---:R2:W-:Y:S04]  /*5550*/  @!P5 STS [R26.X4], R45 ;  /* 0x0000002d1a00d388 */ /* 0x0045e80000004800 */
[----:B-1----:R2:W-:Y:S01]  /*5560*/  @!P1 STS [R26.X4+0x1ba0], R34 ;  /* 0x001ba0221a009388 */ /* 0x0025e20000004800 */
[----:B0-----:R-:W-:-:S03]  /*5570*/  IMAD.MOV.U32 R0, RZ, RZ, c[0x0][0x314] ;  /* 0x0000c500ff007624 */ /* 0x001fc600078e00ff */
[----:B------:R-:W-:Y:S02]  /*5580*/  BAR.SYNC.DEFER_BLOCKING 0x0 ;  /* 0x0000000000007b1d */ /* 0x000fe40000010000 */
[----:B------:R-:W-:Y:S02]  /*5590*/  ISETP.GE.AND P0, PT, R0, 0x1, PT ;  /* 0x000000010000780c */ /* 0x000fe40003f06270 */
[----:B------:R-:W-:-:S11]  /*55a0*/  MOV R0, RZ ;  /* 0x000000ff00007202 */ /* 0x000fd60000000f00 */
[----:B------:R-:W-:Y:S05]  /*55b0*/  @!P0 BRA `(.L_x_41) ;  /* 0x0000024000008947 */ /* 0x000fea0003800000 */
[----:B--2---:R-:W-:Y:S01]  /*55c0*/  ULDC UR5, c[0x0][0x22c] ;  /* 0x00008b0000057ab9 */ /* 0x004fe20000000800 */
[C---:B------:R-:W-:Y:S01]  /*55d0*/  IMAD R13, R7.reuse, 0x20, R18 ;  /* 0x00000020070d7824 */ /* 0x040fe200078e0212 */
[----:B------:R-:W-:Y:S01]  /*55e0*/  UIMAD UR5, UR7, UR5, URZ ;  /* 0x00000005070572a4 */ /* 0x000fe2000f8e023f */
[C---:B------:R-:W-:Y:S01]  /*55f0*/  IADD3 R5, R12.reuse, -UR7, RZ ;  /* 0x800000070c057c10 */ /* 0x040fe2000fffe0ff */
[----:B------:R-:W-:Y:S01]  /*5600*/  IMAD R20, R12, c[0x0][0x22c], RZ ;  /* 0x00008b000c147a24 */ /* 0x000fe200078e02ff */
[----:B------:R-:W-:Y:S01]  /*5610*/  CS2R R8, SRZ ;  /* 0x0000000000087805 */ /* 0x000fe2000001ff00 */
[----:B------:R-:W-:Y:S01]  /*5620*/  USHF.R.S32.HI UR4, URZ, 0x1f, UR5 ;  /* 0x0000001f3f047899 */ /* 0x000fe20008011405 */
[C---:B------:R-:W-:Y:S01]  /*5630*/  ISETP.GE.AND P2, PT, R7.reuse, R5, PT ;  /* 0x000000050700720c */ /* 0x040fe20003f46270 */
[----:B------:R-:W-:Y:S01]  /*5640*/  IMAD.SHL.U32 R6, R7, 0x4, RZ ;  /* 0x0000000407067824 */ /* 0x000fe200078e00ff */
[C---:B------:R-:W-:Y:S01]  /*5650*/  IADD3 R4, P0, R13.reuse, UR5, RZ ;  /* 0x000000050d047c10 */ /* 0x040fe2000ff1e0ff */
[----:B------:R-:W-:Y:S01]  /*5660*/  IMAD.MOV.U32 R16, RZ, RZ, RZ ;  /* 0x000000ffff107224 */ /* 0x000fe200078e00ff */
[----:B------:R-:W-:Y:S01]  /*5670*/  CS2R R10, SRZ ;  /* 0x00000000000a7805 */ /* 0x000fe2000001ff00 */
[----:B------:R-:W-:Y:S01]  /*5680*/  IMAD.WIDE R20, R20, 0x4, RZ ;  /* 0x0000000414147825 */ /* 0x000fe200078e02ff */
[----:B------:R-:W-:-:S02]  /*5690*/  LEA.HI.X.SX32 R13, R13, UR4, 0x1, P0 ;  /* 0x000000040d0d7c11 */ /* 0x000fc400080f0eff */
[----:B------:R-:W-:-:S04]  /*56a0*/  LEA R14, P0, R4, c[0x0][0x1d8], 0x2 ;  /* 0x00007600040e7a11 */ /* 0x000fc800078010ff */
[----:B------:R-:W-:Y:S01]  /*56b0*/  LEA.HI.X R13, R4, c[0x0][0x1dc], R13, 0x2, P0 ;  /* 0x00007700040d7a11 */ /* 0x000fe200000f140d */
[----:B------:R-:W-:Y:S02]  /*56c0*/  IMAD.MOV.U32 R4, RZ, RZ, RZ ;  /* 0x000000ffff047224 */ /* 0x000fe400078e00ff */
.L_x_44:
[----:B------:R-:W-:Y:S01]  /*56d0*/  BSSY B0, `(.L_x_42) ;  /* 0x0000007000007945 */ /* 0x000fe20003800000 */
[----:B------:R-:W-:-:S05]  /*56e0*/  @P2 BRA `(.L_x_43) ;  /* 0x0000005000002947 */ /* 0x000fca0003800000 */
[----:B------:R-:W-:Y:S01]  /*56f0*/  ISETP.GE.AND P0, PT, R18, c[0x0][0x220], PT ;  /* 0x0000880012007a0c */ /* 0x000fe20003f06270 */
[----:B------:R-:W-:Y:S01]  /*5700*/  CS2R R8, SRZ ;  /* 0x0000000000087805 */ /* 0x000fe2000001ff00 */
[----:B------:R-:W-:Y:S11]  /*5710*/  CS2R R10, SRZ ;  /* 0x00000000000a7805 */ /* 0x000ff6000001ff00 */
[----:B------:R-:W-:Y:S05]  /*5720*/  @!P0 MOV R15, R13 ;  /* 0x0000000d000f8202 */ /* 0x000fea0000000f00 */
[----:B------:R0:W5:Y:S02]  /*5730*/  @!P0 LDG.E.128 R8, [R14.64] ;  /* 0x000000080e088981 */ /* 0x000164000c1e1d00 */
.L_x_43:
[----:B------:R-:W-:Y:S05]  /*5740*/  BSYNC B0 ;  /* 0x0000000000007941 */ /* 0x000fea0003800000 */
.L_x_42:
[----:B------:R-:W-:Y:S01]  /*5750*/  IADD3 R16, R16, 0x1, RZ ;  /* 0x0000000110107810 */ /* 0x000fe20007ffe0ff */
[----:B------:R1:W2:Y:S01]  /*5760*/  LDS R5, [R6] ;  /* 0x0000000006057984 */ /* 0x0002a20000000800 */
[----:B0-----:R-:W-:Y:S02]  /*5770*/  IADD3 R14, P0, R20, R14, RZ ;  /* 0x0000000e140e7210 */ /* 0x001fe40007f1e0ff */
[----:B------:R-:W-:Y:S02]  /*5780*/  ISETP.GE.AND P1, PT, R16, c[0x0][0x314], PT ;  /* 0x0000c50010007a0c */ /* 0x000fe40003f26270 */
[----:B------:R-:W-:Y:S02]  /*5790*/  IADD3.X R13, R21, R13, RZ, P0, !PT ;  /* 0x0000000d150d7210 */ /* 0x000fe400007fe4ff */
[----:B-1----:R-:W-:Y:S01]  /*57a0*/  IADD3 R6, R6, 0x44, RZ ;  /* 0x0000004406067810 */ /* 0x002fe20007ffe0ff */
[C---:B--2--5:R-:W-:Y:S02]  /*57b0*/  FFMA.FTZ R0, R5.reuse, R8, R0 ;  /* 0x0000000805007223 */ /* 0x064fe40000010000 */
[C---:B------:R-:W-:Y:S02]  /*57c0*/  FFMA.FTZ R2, R5.reuse, R9, R2 ;  /* 0x0000000905027223 */ /* 0x040fe40000010002 */
[C---:B------:R-:W-:Y:S02]  /*57d0*/  FFMA.FTZ R3, R5.reuse, R10, R3 ;  /* 0x0000000a05037223 */ /* 0x040fe40000010003 */
[----:B------:R-:W-:Y:S02]  /*57e0*/  FFMA.FTZ R4, R5, R11, R4 ;  /* 0x0000000b05047223 */ /* 0x000fe40000010004 */
[----:B------:R-:W-:-:S05]  /*57f0*/  @!P1 BRA `(.L_x_44) ;  /* 0xfffffed000009947 */ /* 0x000fca000383ffff */
.L_x_41:
[----:B--2---:R-:W-:Y:S02]  /*5800*/  IADD3 R7, R7, UR7, RZ ;  /* 0x0000000707077c10 */ /* 0x004fe4000fffe0ff */
[----:B------:R-:W-:-:S02]  /*5810*/  F2FP.PACK_AB R2, R2, R0 ;  /* 0x000000000202723e */ /* 0x000fc400000000ff */
[----:B------:R-:W-:Y:S02]  /*5820*/  ISETP.GE.AND P0, PT, R7, R12, PT ;  /* 0x0000000c0700720c */ /* 0x000fe40003f06270 */
[----:B------:R-:W-:-:S11]  /*5830*/  F2FP.PACK_AB R3, R4, R3 ;  /* 0x000000030403723e */ /* 0x000fd600000000ff */
[----:B------:R-:W-:Y:S05]  /*5840*/  @P0 EXIT ;  /* 0x000000000000094d */ /* 0x000fea0003800000 */
[----:B------:R-:W-:-:S13]  /*5850*/  ISETP.GE.AND P0, PT, R18, c[0x0][0x220], PT ;  /* 0x0000880012007a0c */ /* 0x000fda0003f06270 */
[----:B------:R-:W-:Y:S05]  /*5860*/  @P0 EXIT ;  /* 0x000000000000094d */ /* 0x000fea0003800000 */
[----:B------:R-:W-:Y:S01]  /*5870*/  IMAD.MOV.U32 R6, RZ, RZ, c[0x0][0x1c0] ;  /* 0x00007000ff067624 */ /* 0x000fe200078e00ff */
[----:B------:R-:W-:Y:S02]  /*5880*/  IABS R5, c[0x0][0x214] ;  /* 0x0000850000057a13 */ /* 0x000fe40000000000 */
[----:B------:R-:W-:Y:S01]  /*5890*/  IABS R10, R7 ;  /* 0x00000007000a7213 */ /* 0x000fe20000000000 */
[----:B------:R-:W-:Y:S01]  /*58a0*/  IMAD R6, R6, c[0x0][0x214], RZ ;  /* 0x0000850006067a24 */ /* 0x000fe200078e02ff */
[----:B------:R-:W-:-:S04]  /*58b0*/  SHF.R.S32.HI R19, RZ, 0x1f, R18 ;  /* 0x0000001fff137819 */ /* 0x000fc80000011412 */
[-C--:B------:R-:W-:Y:S02]  /*58c0*/  IABS R9, R6.reuse ;  /* 0x0000000600097213 */ /* 0x080fe40000000000 */
[----:B------:R-:W-:Y:S02]  /*58d0*/  IABS R4, R6 ;  /* 0x0000000600047213 */ /* 0x000fe40000000000 */
[----:B------:R-:W0:Y:S02]  /*58e0*/  I2F.RP R12, R9 ;  /* 0x00000009000c7306 */ /* 0x000e240000209400 */
[----:B------:R-:W-:-:S06]  /*58f0*/  IADD3 R4, RZ, -R4, RZ ;  /* 0x80000004ff047210 */ /* 0x000fcc0007ffe0ff */
[----:B0-----:R-:W0:Y:S02]  /*5900*/  MUFU.RCP R12, R12 ;  /* 0x0000000c000c7308 */ /* 0x001e240000001000 */
[----:B0-----:R-:W-:-:S06]  /*5910*/  IADD3 R12, R12, 0xffffffe, RZ ;  /* 0x0ffffffe0c0c7810 */ /* 0x001fcc0007ffe0ff */
[----:B------:R-:W0:Y:S02]  /*5920*/  F2I.FTZ.U32.TRUNC.NTZ R13, R12 ;  /* 0x0000000c000d7305 */ /* 0x000e24000021f000 */
[--C-:B0-----:R-:W-:Y:S02]  /*5930*/  IMAD.MOV R0, RZ, RZ, -R13.reuse ;  /* 0x000000ffff007224 */ /* 0x101fe400078e0a0d */
[----:B------:R-:W-:Y:S02]  /*5940*/  IMAD.MOV.U32 R12, RZ, RZ, RZ ;  /* 0x000000ffff0c7224 */ /* 0x000fe400078e00ff */
[----:B------:R-:W-:Y:S02]  /*5950*/  IMAD R8, R0, R9, RZ ;  /* 0x0000000900087224 */ /* 0x000fe400078e02ff */
[----:B------:R-:W0:Y:S02]  /*5960*/  I2F.RP R0, R5 ;  /* 0x0000000500007306 */ /* 0x000e240000209400 */
[----:B------:R-:W-:-:S06]  /*5970*/  IMAD.HI.U32 R8, R13, R8, R12 ;  /* 0x000000080d087227 */ /* 0x000fcc00078e000c */
[----:B------:R-:W-:-:S04]  /*5980*/  IMAD.HI.U32 R8, R8, R10, RZ ;  /* 0x0000000a08087227 */ /* 0x000fc800078e00ff */
[----:B------:R-:W-:Y:S02]  /*5990*/  IMAD R4, R8, R4, R10 ;  /* 0x0000000408047224 */ /* 0x000fe400078e020a */
[----:B------:R-:W-:Y:S01]  /*59a0*/  IMAD.MOV.U32 R10, RZ, RZ, RZ ;  /* 0x000000ffff0a7224 */ /* 0x000fe200078e00ff */
[----:B0-----:R-:W0:Y:S02]  /*59b0*/  MUFU.RCP R0, R0 ;  /* 0x0000000000007308 */ /* 0x001e240000001000 */
[----:B------:R-:W-:-:S13]  /*59c0*/  ISETP.GT.U32.AND P1, PT, R9, R4, PT ;  /* 0x000000040900720c */ /* 0x000fda0003f24070 */
[----:B------:R-:W-:Y:S01]  /*59d0*/  @!P1 IMAD.IADD R4, R4, 0x1, -R9 ;  /* 0x0000000104049824 */ /* 0x000fe200078e0a09 */
[----:B------:R-:W-:Y:S02]  /*59e0*/  @!P1 IADD3 R8, R8, 0x1, RZ ;  /* 0x0000000108089810 */ /* 0x000fe40007ffe0ff */
[----:B0-----:R-:W-:Y:S02]  /*59f0*/  IADD3 R0, R0, 0xffffffe, RZ ;  /* 0x0ffffffe00007810 */ /* 0x001fe40007ffe0ff */
[----:B------:R-:W-:Y:S02]  /*5a00*/  ISETP.GE.U32.AND P2, PT, R4, R9, PT ;  /* 0x000000090400720c */ /* 0x000fe40003f46070 */
[----:B------:R-:W-:Y:S01]  /*5a10*/  LOP3.LUT R4, R7, R6, RZ, 0x3c, !PT ;  /* 0x0000000607047212 */ /* 0x000fe200078e3cff */
[----:B------:R-:W0:Y:S01]  /*5a20*/  F2I.FTZ.U32.TRUNC.NTZ R11, R0 ;  /* 0x00000000000b7305 */ /* 0x000e22000021f000 */
[----:B------:R-:W-:Y:S02]  /*5a30*/  ISETP.NE.AND P1, PT, R6, RZ, PT ;  /* 0x000000ff0600720c */ /* 0x000fe40003f25270 */
[----:B------:R-:W-:-:S07]  /*5a40*/  ISETP.GE.AND P0, PT, R4, RZ, PT ;  /* 0x000000ff0400720c */ /* 0x000fce0003f06270 */
[----:B------:R-:W-:-:S06]  /*5a50*/  @P2 IADD3 R8, R8, 0x1, RZ ;  /* 0x0000000108082810 */ /* 0x000fcc0007ffe0ff */
[----:B------:R-:W-:Y:S01]  /*5a60*/  @!P0 IMAD.MOV R8, RZ, RZ, -R8 ;  /* 0x000000ffff088224 */ /* 0x000fe200078e0a08 */
[----:B------:R-:W-:Y:S02]  /*5a70*/  @!P1 LOP3.LUT R8, RZ, R6, RZ, 0x33, !PT ;  /* 0x00000006ff089212 */ /* 0x000fe400078e33ff */
[----:B0-----:R-:W-:-:S03]  /*5a80*/  IADD3 R4, RZ, -R11, RZ ;  /* 0x8000000bff047210 */ /* 0x001fc60007ffe0ff */
[----:B------:R-:W-:Y:S02]  /*5a90*/  IMAD R6, R8, R6, RZ ;  /* 0x0000000608067224 */ /* 0x000fe400078e02ff */
[----:B------:R-:W-:Y:S02]  /*5aa0*/  IMAD R4, R4, R5, RZ ;  /* 0x0000000504047224 */ /* 0x000fe400078e02ff */
[----:B------:R-:W-:Y:S02]  /*5ab0*/  IMAD.IADD R9, R7, 0x1, -R6 ;  /* 0x0000000107097824 */ /* 0x000fe400078e0a06 */
[----:B------:R-:W-:-:S03]  /*5ac0*/  IMAD.HI.U32 R4, R11, R4, R10 ;  /* 0x000000040b047227 */ /* 0x000fc600078e000a */
[----:B------:R-:W-:Y:S01]  /*5ad0*/  IABS R0, R9 ;  /* 0x0000000900007213 */ /* 0x000fe20000000000 */
[----:B------:R-:W-:Y:S01]  /*5ae0*/  IMAD.WIDE.U32 R18, R8, c[0x0][0x1e0], R18 ;  /* 0x0000780008127a25 */ /* 0x000fe200078e0012 */
[----:B------:R-:W-:-:S03]  /*5af0*/  LOP3.LUT R9, R9, c[0x0][0x214], RZ, 0x3c, !PT ;  /* 0x0000850009097a12 */ /* 0x000fc600078e3cff */
[----:B------:R-:W-:Y:S01]  /*5b00*/  IMAD.HI.U32 R10, R4, R0, RZ ;  /* 0x00000000040a7227 */ /* 0x000fe200078e00ff */
[----:B------:R-:W-:-:S04]  /*5b10*/  ISETP.GE.AND P1, PT, R9, RZ, PT ;  /* 0x000000ff0900720c */ /* 0x000fc80003f26270 */
[----:B------:R-:W-:-:S05]  /*5b20*/  IADD3 R4, -R10, RZ, RZ ;  /* 0x000000ff0a047210 */ /* 0x000fca0007ffe1ff */
[----:B------:R-:W-:-:S05]  /*5b30*/  IMAD R0, R5, R4, R0 ;  /* 0x0000000405007224 */ /* 0x000fca00078e0200 */
[----:B------:R-:W-:-:S13]  /*5b40*/  ISETP.GT.U32.AND P0, PT, R5, R0, PT ;  /* 0x000000000500720c */ /* 0x000fda0003f04070 */
[----:B------:R-:W-:Y:S01]  /*5b50*/  @!P0 IMAD.IADD R0, R0, 0x1, -R5 ;  /* 0x0000000100008824 */ /* 0x000fe200078e0a05 */
[----:B------:R-:W-:Y:S02]  /*5b60*/  @!P0 IADD3 R10, R10, 0x1, RZ ;  /* 0x000000010a0a8810 */ /* 0x000fe40007ffe0ff */
[----:B------:R-:W-:Y:S02]  /*5b70*/  ISETP.NE.AND P0, PT, RZ, c[0x0][0x214], PT ;  /* 0x00008500ff007a0c */ /* 0x000fe40003f05270 */
[----:B------:R-:W-:Y:S02]  /*5b80*/  ISETP.GE.U32.AND P2, PT, R0, R5, PT ;  /* 0x000000050000720c */ /* 0x000fe40003f46070 */
[----:B------:R-:W-:-:S05]  /*5b90*/  SHF.R.S32.HI R0, RZ, 0x1f, R8 ;  /* 0x0000001fff007819 */ /* 0x000fca0000011408 */
[----:B------:R-:W-:-:S04]  /*5ba0*/  IMAD R0, R0, c[0x0][0x1e0], RZ ;  /* 0x0000780000007a24 */ /* 0x000fc800078e02ff */
[----:B------:R-:W-:Y:S02]  /*5bb0*/  IMAD R8, R8, c[0x0][0x1e4], R0 ;  /* 0x0000790008087a24 */ /* 0x000fe400078e0200 */
[----:B------:R-:W-:-:S03]  /*5bc0*/  @P2 IADD3 R10, R10, 0x1, RZ ;  /* 0x000000010a0a2810 */ /* 0x000fc60007ffe0ff */
[----:B------:R-:W-:Y:S02]  /*5bd0*/  IADD3 R19, R19, R8, RZ ;  /* 0x0000000813137210 */ /* 0x000fe40007ffe0ff */
[----:B------:R-:W-:Y:S01]  /*5be0*/  @!P1 IMAD.MOV R10, RZ, RZ, -R10 ;  /* 0x000000ffff0a9224 */ /* 0x000fe200078e0a0a */
[----:B------:R-:W-:-:S04]  /*5bf0*/  @!P0 LOP3.LUT R10, RZ, c[0x0][0x214], RZ, 0x33, !PT ;  /* 0x00008500ff0a8a12 */ /* 0x000fc800078e33ff */
[----:B------:R-:W-:Y:S01]  /*5c00*/  SHF.R.S32.HI R0, RZ, 0x1f, R10 ;  /* 0x0000001fff007819 */ /* 0x000fe2000001140a */
[C---:B------:R-:W-:Y:S02]  /*5c10*/  IMAD R6, R10.reuse, c[0x0][0x214], R6 ;  /* 0x000085000a067a24 */ /* 0x040fe400078e0206 */
[----:B------:R-:W-:-:S04]  /*5c20*/  IMAD.WIDE.U32 R18, R10, c[0x0][0x1f0], R18 ;  /* 0x00007c000a127a25 */ /* 0x000fc800078e0012 */
[----:B------:R-:W-:Y:S02]  /*5c30*/  IMAD.IADD R6, R7, 0x1, -R6 ;  /* 0x0000000107067824 */ /* 0x000fe400078e0a06 */
[----:B------:R-:W-:-:S03]  /*5c40*/  IMAD R0, R0, c[0x0][0x1f0], RZ ;  /* 0x00007c0000007a24 */ /* 0x000fc600078e02ff */
[----:B------:R-:W-:Y:S01]  /*5c50*/  SHF.R.S32.HI R4, RZ, 0x1f, R6 ;  /* 0x0000001fff047819 */ /* 0x000fe20000011406 */
[----:B------:R-:W-:-:S04]  /*5c60*/  IMAD R0, R10, c[0x0][0x1f4], R0 ;  /* 0x00007d000a007a24 */ /* 0x000fc800078e0200 */
[----:B------:R-:W-:Y:S02]  /*5c70*/  IMAD R4, R4, c[0x0][0x1e8], RZ ;  /* 0x00007a0004047a24 */ /* 0x000fe400078e02ff */
[----:B------:R-:W-:Y:S02]  /*5c80*/  IMAD.IADD R19, R19, 0x1, R0 ;  /* 0x0000000113137824 */ /* 0x000fe400078e0200 */
[C---:B------:R-:W-:Y:S02]  /*5c90*/  IMAD R4, R6.reuse, c[0x0][0x1ec], R4 ;  /* 0x00007b0006047a24 */ /* 0x040fe400078e0204 */
[----:B------:R-:W-:-:S05]  /*5ca0*/  IMAD.WIDE.U32 R6, R6, c[0x0][0x1e8], R18 ;  /* 0x00007a0006067a25 */ /* 0x000fca00078e0012 */
[----:B------:R-:W-:Y:S02]  /*5cb0*/  IADD3 R4, R7, R4, RZ ;  /* 0x0000000407047210 */ /* 0x000fe40007ffe0ff */
[----:B------:R-:W-:-:S04]  /*5cc0*/  LEA R8, P0, R6, c[0x0][0x1d0], 0x1 ;  /* 0x0000740006087a11 */ /* 0x000fc800078008ff */
[----:B------:R-:W-:-:S05]  /*5cd0*/  LEA.HI.X R9, R6, c[0x0][0x1d4], R4, 0x1, P0 ;  /* 0x0000750006097a11 */ /* 0x000fca00000f0c04 */
[----:B------:R-:W-:Y:S01]  /*5ce0*/  STG.E.64 [R8.64], R2 ;  /* 0x0000000208007986 */ /* 0x000fe2000c101b08 */
[----:B------:R-:W-:Y:S05]  /*5cf0*/  EXIT ;  /* 0x000000000000794d */ /* 0x000fea0003800000 */
        .weak           $__internal_0_$__cuda_sm20_div_s64
        .type           $__internal_0_$__cuda_sm20_div_s64,@function
        .size           $__internal_0_$__cuda_sm20_div_s64,(.L_x_5148 - $__internal_0_$__cuda_sm20_div_s64)
$__internal_0_$__cuda_sm20_div_s64:
[----:B------:R-:W-:Y:S02]  /*5d00*/  IADD3 R54, P0, RZ, -R25, RZ ;  /* 0x80000019ff367210 */ /* 0x000fe40007f1e0ff */
[----:B------:R-:W-:-:S03]  /*5d10*/  ISETP.GE.AND P1, PT, R24, RZ, PT ;  /* 0x000000ff1800720c */ /* 0x000fc60003f26270 */
[----:B------:R-:W-:Y:S01]  /*5d20*/  IMAD.X R0, RZ, RZ, ~R24, P0 ;  /* 0x000000ffff007224 */ /* 0x000fe200000e0e18 */
[----:B------:R-:W-:-:S04]  /*5d30*/  SEL R54, R54, R25, !P1 ;  /* 0x0000001936367207 */ /* 0x000fc80004800000 */
[----:B------:R-:W-:-:S04]  /*5d40*/  SEL R55, R0, R24, !P1 ;  /* 0x0000001800377207 */ /* 0x000fc80004800000 */
[----:B------:R-:W0:Y:S08]  /*5d50*/  I2F.U64.RP R0, R54 ;  /* 0x0000003600007312 */ /* 0x000e300000309000 */
[----:B0-----:R-:W0:Y:S02]  /*5d60*/  MUFU.RCP R0, R0 ;  /* 0x0000000000007308 */ /* 0x001e240000001000 */
[----:B0-----:R-:W-:-:S06]  /*5d70*/  IADD3 R0, R0, 0x1ffffffe, RZ ;  /* 0x1ffffffe00007810 */ /* 0x001fcc0007ffe0ff */
[----:B------:R-:W0:Y:S02]  /*5d80*/  F2I.U64.TRUNC R64, R0 ;  /* 0x0000000000407311 */ /* 0x000e24000020d800 */
[----:B0-----:R-:W-:-:S04]  /*5d90*/  IMAD.WIDE.U32 R66, R64, R54, RZ ;  /* 0x0000003640427225 */ /* 0x001fc800078e00ff */
[C---:B------:R-:W-:Y:S01]  /*5da0*/  IMAD R0, R64.reuse, R55, R67 ;  /* 0x0000003740007224 */ /* 0x040fe200078e0243 */
[----:B------:R-:W-:Y:S01]  /*5db0*/  IADD3 R21, P0, RZ, -R66, RZ ;  /* 0x80000042ff157210 */ /* 0x000fe20007f1e0ff */
[----:B------:R-:W-:Y:S02]  /*5dc0*/  IMAD.MOV.U32 R67, RZ, RZ, R64 ;  /* 0x000000ffff437224 */ /* 0x000fe400078e0040 */
[----:B------:R-:W-:Y:S02]  /*5dd0*/  IMAD R0, R65, R54, R0 ;  /* 0x0000003641007224 */ /* 0x000fe400078e0200 */
[----:B------:R-:W-:-:S04]  /*5de0*/  IMAD.HI.U32 R66, R64, R21, RZ ;  /* 0x0000001540427227 */ /* 0x000fc800078e00ff */
[----:B------:R-:W-:-:S04]  /*5df0*/  IMAD.X R0, RZ, RZ, ~R0, P0 ;  /* 0x000000ffff007224 */ /* 0x000fc800000e0e00 */
[----:B------:R-:W-:-:S04]  /*5e00*/  IMAD.WIDE.U32 R66, P0, R64, R0, R66 ;  /* 0x0000000040427225 */ /* 0x000fc80007800042 */
[----:B------:R-:W-:-:S04]  /*5e10*/  IMAD.HI.U32 R29, R65, R0, RZ ;  /* 0x00000000411d7227 */ /* 0x000fc800078e00ff */
[----:B------:R-:W-:-:S04]  /*5e20*/  IMAD.HI.U32 R21, P1, R65, R21, R66 ;  /* 0x0000001541157227 */ /* 0x000fc80007820042 */
[----:B------:R-:W-:Y:S02]  /*5e30*/  IMAD R0, R65, R0, RZ ;  /* 0x0000000041007224 */ /* 0x000fe400078e02ff */
[----:B------:R-:W-:-:S03]  /*5e40*/  IMAD.X R29, R29, 0x1, R65, P0 ;  /* 0x000000011d1d7824 */ /* 0x000fc600000e0641 */
[----:B------:R-:W-:-:S04]  /*5e50*/  IADD3 R65, P0, R0, R21, RZ ;  /* 0x0000001500417210 */ /* 0x000fc80007f1e0ff */
[----:B------:R-:W-:Y:S01]  /*5e60*/  IADD3.X R29, RZ, RZ, R29, P0, P1 ;  /* 0x000000ffff1d7210 */ /* 0x000fe200007e241d */
[----:B------:R-:W-:Y:S01]  /*5e70*/  IMAD.WIDE.U32 R66, R65, R54, RZ ;  /* 0x0000003641427225 */ /* 0x000fe200078e00ff */
[----:B------:R-:W-:-:S03]  /*5e80*/  ISETP.GE.AND P1, PT, R19, RZ, PT ;  /* 0x000000ff1300720c */ /* 0x000fc60003f26270 */
[----:B------:R-:W-:Y:S01]  /*5e90*/  IMAD R21, R65, R55, R67 ;  /* 0x0000003741157224 */ /* 0x000fe200078e0243 */
[----:B------:R-:W-:-:S03]  /*5ea0*/  IADD3 R22, P0, RZ, -R66, RZ ;  /* 0x80000042ff167210 */ /* 0x000fc60007f1e0ff */
[----:B------:R-:W-:Y:S02]  /*5eb0*/  IMAD R21, R29, R54, R21 ;  /* 0x000000361d157224 */ /* 0x000fe400078e0215 */
[----:B------:R-:W-:-:S04]  /*5ec0*/  IMAD.HI.U32 R64, R65, R22, RZ ;  /* 0x0000001641407227 */ /* 0x000fc800078e00ff */
[----:B------:R-:W-:-:S04]  /*5ed0*/  IMAD.X R21, RZ, RZ, ~R21, P0 ;  /* 0x000000ffff157224 */ /* 0x000fc800000e0e15 */
[----:B------:R-:W-:-:S04]  /*5ee0*/  IMAD.WIDE.U32 R64, P0, R65, R21, R64 ;  /* 0x0000001541407225 */ /* 0x000fc80007800040 */
[----:B------:R-:W-:-:S04]  /*5ef0*/  IMAD.HI.U32 R0, R29, R21, RZ ;  /* 0x000000151d007227 */ /* 0x000fc800078e00ff */
[----:B------:R-:W-:-:S04]  /*5f00*/  IMAD.HI.U32 R22, P4, R29, R22, R64 ;  /* 0x000000161d167227 */ /* 0x000fc80007880040 */
[----:B------:R-:W-:Y:S02]  /*5f10*/  IMAD R21, R29, R21, RZ ;  /* 0x000000151d157224 */ /* 0x000fe400078e02ff */
[----:B------:R-:W-:Y:S02]  /*5f20*/  IMAD.X R0, R0, 0x1, R29, P0 ;  /* 0x0000000100007824 */ /* 0x000fe400000e061d */
[----:B------:R-:W-:Y:S01]  /*5f30*/  IMAD.MOV.U32 R65, RZ, RZ, RZ ;  /* 0x000000ffff417224 */ /* 0x000fe200078e00ff */
[----:B------:R-:W-:Y:S02]  /*5f40*/  IADD3 R29, P2, R21, R22, RZ ;  /* 0x00000016151d7210 */ /* 0x000fe40007f5e0ff */
[-C--:B------:R-:W-:Y:S02]  /*5f50*/  IADD3 R22, P0, RZ, -R28.reuse, RZ ;  /* 0x8000001cff167210 */ /* 0x080fe40007f1e0ff */
[----:B------:R-:W-:Y:S02]  /*5f60*/  IADD3.X R0, RZ, RZ, R0, P2, P4 ;  /* 0x000000ffff007210 */ /* 0x000fe400017e8400 */
[----:B------:R-:W-:Y:S01]  /*5f70*/  SEL R22, R22, R28, !P1 ;  /* 0x0000001c16167207 */ /* 0x000fe20004800000 */
[----:B------:R-:W-:-:S04]  /*5f80*/  IMAD.X R21, RZ, RZ, ~R19, P0 ;  /* 0x000000ffff157224 */ /* 0x000fc800000e0e13 */
[----:B------:R-:W-:Y:S01]  /*5f90*/  IMAD.HI.U32 R64, R29, R22, RZ ;  /* 0x000000161d407227 */ /* 0x000fe200078e00ff */
[----:B------:R-:W-:-:S05]  /*5fa0*/  SEL R21, R21, R19, !P1 ;  /* 0x0000001315157207 */ /* 0x000fca0004800000 */
[----:B------:R-:W-:-:S06]  /*5fb0*/  IMAD.WIDE.U32 R28, R29, R21, R64 ;  /* 0x000000151d1c7225 */ /* 0x000fcc00078e0040 */
[----:B------:R-:W-:-:S04]  /*5fc0*/  IMAD.HI.U32 R28, P2, R0, R22, R28 ;  /* 0x00000016001c7227 */ /* 0x000fc8000784001c */
[CC--:B------:R-:W-:Y:S02]  /*5fd0*/  IMAD R29, R0.reuse, R21.reuse, RZ ;  /* 0x00000015001d7224 */ /* 0x0c0fe400078e02ff */
[----:B------:R-:W-:-:S03]  /*5fe0*/  IMAD.HI.U32 R0, R0, R21, RZ ;  /* 0x0000001500007227 */ /* 0x000fc600078e00ff */
[----:B------:R-:W-:Y:S02]  /*5ff0*/  IADD3 R29, P1, R29, R28, RZ ;  /* 0x0000001c1d1d7210 */ /* 0x000fe40007f3e0ff */
[----:B------:R-:W-:-:S03]  /*6000*/  IADD3.X R0, R0, RZ, RZ, P2, !PT ;  /* 0x000000ff00007210 */ /* 0x000fc600017fe4ff */
[----:B------:R-:W-:-:S04]  /*6010*/  IMAD.WIDE.U32 R64, R29, R54, RZ ;  /* 0x000000361d407225 */ /* 0x000fc800078e00ff */
[----:B------:R-:W-:Y:S01]  /*6020*/  IMAD R28, R29, R55, R65 ;  /* 0x000000371d1c7224 */ /* 0x000fe200078e0241 */
[----:B------:R-:W-:Y:S01]  /*6030*/  IADD3 R22, P0, -R64, R22, RZ ;  /* 0x0000001640167210 */ /* 0x000fe20007f1e1ff */
[----:B------:R-:W-:-:S03]  /*6040*/  IMAD.X R0, RZ, RZ, R0, P1 ;  /* 0x000000ffff007224 */ /* 0x000fc600008e0600 */
[-C--:B------:R-:W-:Y:S01]  /*6050*/  ISETP.GE.U32.AND P2, PT, R22, R54.reuse, PT ;  /* 0x000000361600720c */ /* 0x080fe20003f46070 */
[----:B------:R-:W-:-:S04]  /*6060*/  IMAD R28, R0, R54, R28 ;  /* 0x00000036001c7224 */ /* 0x000fc800078e021c */
[----:B------:R-:W-:Y:S01]  /*6070*/  IMAD.X R21, R21, 0x1, ~R28, P0 ;  /* 0x0000000115157824 */ /* 0x000fe200000e0e1c */
[----:B------:R-:W-:-:S04]  /*6080*/  IADD3 R28, P0, R22, -R54, RZ ;  /* 0x80000036161c7210 */ /* 0x000fc80007f1e0ff */
[----:B------:R-:W-:-:S04]  /*6090*/  ISETP.GE.U32.AND.EX P2, PT, R21, R55, PT, P2 ;  /* 0x000000371500720c */ /* 0x000fc80003f46120 */
[----:B------:R-:W-:Y:S01]  /*60a0*/  SEL R28, R28, R22, P2 ;  /* 0x000000161c1c7207 */ /* 0x000fe20001000000 */
[----:B------:R-:W-:-:S03]  /*60b0*/  IMAD.X R22, R21, 0x1, ~R55, P0 ;  /* 0x0000000115167824 */ /* 0x000fc600000e0e37 */
[----:B------:R-:W-:Y:S02]  /*60c0*/  ISETP.GE.U32.AND P1, PT, R28, R54, PT ;  /* 0x000000361c00720c */ /* 0x000fe40003f26070 */
[----:B------:R-:W-:Y:S02]  /*60d0*/  SEL R22, R22, R21, P2 ;  /* 0x0000001516167207 */ /* 0x000fe40001000000 */
[----:B------:R-:W-:Y:S02]  /*60e0*/  IADD3 R21, P0, R29, 0x1, RZ ;  /* 0x000000011d157810 */ /* 0x000fe40007f1e0ff */
[----:B------:R-:W-:Y:S02]  /*60f0*/  ISETP.GE.U32.AND.EX P1, PT, R22, R55, PT, P1 ;  /* 0x000000371600720c */ /* 0x000fe40003f26110 */
[----:B------:R-:W-:Y:S01]  /*6100*/  SEL R29, R21, R29, P2 ;  /* 0x0000001d151d7207 */ /* 0x000fe20001000000 */
[----:B------:R-:W-:Y:S01]  /*6110*/  IMAD.X R21, RZ, RZ, R0, P0 ;  /* 0x000000ffff157224 */ /* 0x000fe200000e0600 */
[----:B------:R-:W-:-:S02]  /*6120*/  LOP3.LUT R28, R24, R19, RZ, 0x3c, !PT ;  /* 0x00000013181c7212 */ /* 0x000fc400078e3cff */
[----:B------:R-:W-:Y:S02]  /*6130*/  IADD3 R22, P0, R29, 0x1, RZ ;  /* 0x000000011d167810 */ /* 0x000fe40007f1e0ff */
[----:B------:R-:W-:Y:S02]  /*6140*/  SEL R21, R21, R0, P2 ;  /* 0x0000000015157207 */ /* 0x000fe40001000000 */
[----:B------:R-:W-:Y:S02]  /*6150*/  SEL R22, R22, R29, P1 ;  /* 0x0000001d16167207 */ /* 0x000fe40000800000 */
[-C--:B------:R-:W-:Y:S02]  /*6160*/  IADD3.X R0, RZ, R21.reuse, RZ, P0, !PT ;  /* 0x00000015ff007210 */ /* 0x080fe400007fe4ff */
[----:B------:R-:W-:Y:S02]  /*6170*/  ISETP.GE.AND P2, PT, R28, RZ, PT ;  /* 0x000000ff1c00720c */ /* 0x000fe40003f46270 */
[----:B------:R-:W-:-:S02]  /*6180*/  SEL R21, R0, R21, P1 ;  /* 0x0000001500157207 */ /* 0x000fc40000800000 */
[-C--:B------:R-:W-:Y:S02]  /*6190*/  IADD3 R0, P1, RZ, -R22.reuse, RZ ;  /* 0x80000016ff007210 */ /* 0x080fe40007f3e0ff */
[----:B------:R-:W-:Y:S02]  /*61a0*/  ISETP.NE.U32.AND P0, PT, R25, RZ, PT ;  /* 0x000000ff1900720c */ /* 0x000fe40003f05070 */
[----:B------:R-:W-:Y:S01]  /*61b0*/  SEL R0, R0, R22, !P2 ;  /* 0x0000001600007207 */ /* 0x000fe20005000000 */
[----:B------:R-:W-:Y:S01]  /*61c0*/  IMAD.X R25, RZ, RZ, ~R21, P1 ;  /* 0x000000ffff197224 */ /* 0x000fe200008e0e15 */
[----:B------:R-:W-:Y:S01]  /*61d0*/  ISETP.NE.AND.EX P0, PT, R24, RZ, PT, P0 ;  /* 0x000000ff1800720c */ /* 0x000fe20003f05300 */
[----:B------:R-:W-:Y:S02]  /*61e0*/  IMAD.MOV.U32 R22, RZ, RZ, R23 ;  /* 0x000000ffff167224 */ /* 0x000fe400078e0017 */
[----:B------:R-:W-:Y:S01]  /*61f0*/  IMAD.MOV.U32 R23, RZ, RZ, 0x0 ;  /* 0x00000000ff177424 */ /* 0x000fe200078e00ff */
[----:B------:R-:W-:-:S02]  /*6200*/  SEL R25, R25, R21, !P2 ;  /* 0x0000001519197207 */ /* 0x000fc40005000000 */
[----:B------:R-:W-:Y:S02]  /*6210*/  SEL R0, R0, 0xffffffff, P0 ;  /* 0xffffffff00007807 */ /* 0x000fe40000000000 */
[----:B------:R-:W-:Y:S01]  /*6220*/  SEL R25, R25, 0xffffffff, P0 ;  /* 0xffffffff19197807 */ /* 0x000fe20000000000 */
[----:B------:R-:W-:Y:S06]  /*6230*/  RET.REL.NODEC R22 `(_ZN5flash32flash_fwd_splitkv_combine_kernelI23Flash_fwd_kernel_traitsILi32ELi64ELi256ELi4ELb0ELb0EN7cutlass6half_tE19Flash_kernel_traitsILi32ELi64ELi256ELi4ES3_EELi16ELi7ELb0EEEvNS_16Flash_fwd_paramsE) ;  /* 0xffff9dc016007950 */ /* 0x000fec0003c3ffff */
.L_x_45:
[----:B------:R-:W-:-:S00]  /*6240*/  BRA `(.L_x_45) ;  /* 0xfffffff000007947 */ /* 0x000fc0000383ffff */
[----:B------:R-:W-:-:S00]  /*6250*/  NOP ;  /* 0x0000000000007918 */ /* 0x000fc00000000000 */
        /* <DEDUP_REMOVED lines=10> */
.L_x_5148:


//--------------------- .text._ZN5flash32flash_fwd_splitkv_combine_kernelI23Flash_fwd_kernel_traitsILi32ELi64ELi256ELi4ELb0ELb0EN7cutlass6half_tE19Flash_kernel_traitsILi32ELi64ELi256ELi4ES3_EELi16ELi6ELb0EEEvNS_16Flash_fwd_paramsE --------------------------
	.section	.text._ZN5flash32flash_fwd_splitkv_combine_kernelI23Flash_fwd_kernel_traitsILi32ELi64ELi256ELi4ELb0ELb0EN7cutlass6half_tE19Flash_kernel_traitsILi32ELi64ELi256ELi4ES3_EELi16ELi6ELb0EEEvNS_16Flash_fwd_paramsE,"ax",@progbits
	.sectioninfo	@"SHI_REGISTERS=62"
	.align	128
        .global         _ZN5flash32flash_fwd_splitkv_combine_kernelI23Flash_fwd_kernel_traitsILi32ELi64ELi256ELi4ELb0ELb0EN7cutlass6half_tE19Flash_kernel_traitsILi32ELi64ELi256ELi4ES3_EELi16ELi6ELb0EEEvNS_16Flash_fwd_paramsE
        .type           _ZN5flash32flash_fwd_splitkv_combine_kernelI23Flash_fwd_kernel_traitsILi32ELi64ELi256ELi4ELb0ELb0EN7cutlass6half_tE19Flash_kernel_traitsILi32ELi64ELi256ELi4ES3_EELi16ELi6ELb0EEEvNS_16Flash_fwd_paramsE,@function
        .size           _ZN5flash32flash_fwd_splitkv_combine_kernelI23Flash_fwd_kernel_traitsILi32ELi64ELi256ELi4ELb0ELb0EN7cutlass6half_tE19Flash_kernel_traitsILi32ELi64ELi256ELi4ES3_EELi16ELi6ELb0EEEvNS_16Flash_fwd_paramsE,(.L_x_5149 - _ZN5flash32flash_fwd_splitkv_combine_kernelI23Flash_fwd_kernel_traitsILi32ELi64ELi256ELi4ELb0ELb0EN7cutlass6half_tE19Flash_kernel_traitsILi32ELi64ELi256ELi4ES3_EELi16ELi6ELb0EEEvNS_16Flash_fwd_paramsE)
        .other          _ZN5flash32flash_fwd_splitkv_combine_kernelI23Flash_fwd_kernel_traitsILi32ELi64ELi256ELi4ELb0ELb0EN7cutlass6half_tE19Flash_kernel_traitsILi32ELi64ELi256ELi4ES3_EELi16ELi6ELb0EEEvNS_16Flash_fwd_paramsE,@"STO_CUDA_ENTRY STV_DEFAULT"
_ZN5flash32flash_fwd_splitkv_combine_kernelI23Flash_fwd_kernel_traitsILi32ELi64ELi256ELi4ELb0ELb0EN7cutlass6half_tE19Flash_kernel_traitsILi32ELi64ELi256ELi4ES3_EELi16ELi6ELb0EEEvNS_16Flash_fwd_paramsE:
.text._ZN5flash32flash_fwd_splitkv_combine_kernelI23Flash_fwd_kernel_traitsILi32ELi64ELi256ELi4ELb0ELb0EN7cutlass6half_tE19Flash_kernel_traitsILi32ELi64ELi256ELi4ES3_EELi16ELi6ELb0EEEvNS_16Flash_fwd_paramsE:
        /* <DEDUP_REMOVED lines=23> */
[----:B------:R-:W-:Y:S05]  /*0170*/  CALL.REL.NOINC `($__internal_1_$__cuda_sm20_div_s64) ;  /* 0x00004d8000007944 */ /* 0x000fea0003c00000 */
[----:B------:R-:W-:Y:S02]  /*0180*/  MOV R8, R0 ;  /* 0x0000000000087202 */ /* 0x000fe40000000f00 */
[----:B------:R-:W-:Y:S01]  /*0190*/  MOV R9, R25 ;  /* 0x0000001900097202 */ /* 0x000fe20000000f00 */
[----:B------:R-:W-:Y:S05]  /*01a0*/  BRA `(.L_x_47) ;  /* 0x0000013000007947 */ /* 0x000fea0003800000 */
.L_x_46:
        /* <DEDUP_REMOVED lines=19> */
.L_x_47:
        /* <DEDUP_REMOVED lines=17> */
.L_x_49:
        /* <DEDUP_REMOVED lines=19> */
.L_x_50:
[----:B------:R-:W-:Y:S05]  /*0520*/  BSYNC B0 ;  /* 0x0000000000007941 */ /* 0x000fea0003800000 */
.L_x_48:
        /* <DEDUP_REMOVED lines=57> */
.L_x_52:
        /* <DEDUP_REMOVED lines=19> */
.L_x_53:
[----:B------:R-:W-:Y:S05]  /*09f0*/  BSYNC B0 ;  /* 0x0000000000007941 */ /* 0x000fea0003800000 */
.L_x_51:
        /* <DEDUP_REMOVED lines=106> */
.L_x_55:
        /* <DEDUP_REMOVED lines=19> */
.L_x_56:
[----:B------:R-:W-:Y:S05]  /*11d0*/  BSYNC B0 ;  /* 0x0000000000007941 */ /* 0x000fea0003800000 */
.L_x_54:
        /* <DEDUP_REMOVED lines=14> */
[----:B------:R-:W-:Y:S02]  /*12c0*/  IADD3.X R31, R19, UR6, RZ, P0, !PT ;  /* 0x00000006131f7c10 */ /* 0x000fe400087fe4ff */
[----:B------:R-:W-:Y:S02]  /*12d0*/  ISETP.GE.OR P4, PT, R21, c[0x0][0x314], !P2 ;  /* 0x0000c50015007a0c */ /* 0x000fe40005786670 */
[C---:B------:R-:W-:Y:S02]  /*12e0*/  ISETP.GE.OR P0, PT, R27.reuse, c[0x0][0x314], !P2 ;  /* 0x0000c5001b007a0c */ /* 0x040fe40005706670 */
[----:B------:R-:W-:Y:S02]  /*12f0*/  IADD3 R9, R27, 0x10, RZ ;  /* 0x000000101b097810 */ /* 0x000fe40007ffe0ff */
[----:B------:R-:W-:Y:S02]  /*1300*/  ISETP.GE.OR P6, PT, R20, c[0x0][0x314], !P2 ;  /* 0x0000c50014007a0c */ /* 0x000fe400057c6670 */
[----:B------:R-:W-:-:S05]  /*1310*/  ISETP.GE.OR P1, PT, R9, c[0x0][0x314], !P2 ;  /* 0x0000c50009007a0c */ /* 0x000fca0005726670 */
[----:B------:R-:W-:Y:S01]  /*1320*/  @!P4 SHF.R.S32.HI R0, RZ, 0x1f, R21 ;  /* 0x0000001fff00c819 */ /* 0x000fe20000011415 */
[----:B------:R-:W-:-:S04]  /*1330*/  @!P4 IMAD.WIDE.U32 R24, R12, R21, R30 ;  /* 0x000000150c18c225 */ /* 0x000fc800078e001e */
[----:B------:R-:W-:Y:S01]  /*1340*/  @!P4 IMAD R0, R0, R12, RZ ;  /* 0x0000000c0000c224 */ /* 0x000fe200078e02ff */
[----:B------:R-:W-:Y:S01]  /*1350*/  @!P4 LEA R22, P3, R24, c[0x0][0x208], 0x2 ;  /* 0x000082001816ca11 */ /* 0x000fe200078610ff */
[----:B------:R-:W-:Y:S01]  /*1360*/  @!P0 IMAD.MOV.U32 R36, RZ, RZ, R30 ;  /* 0x000000ffff248224 */ /* 0x000fe200078e001e */
[----:B------:R-:W-:Y:S01]  /*1370*/  @!P1 SHF.R.S32.HI R19, RZ, 0x1f, R9 ;  /* 0x0000001fff139819 */ /* 0x000fe20000011409 */
[----:B------:R-:W-:Y:S02]  /*1380*/  @!P4 IMAD R0, R21, R5, R0 ;  /* 0x000000051500c224 */ /* 0x000fe400078e0200 */
[----:B------:R-:W-:Y:S02]  /*1390*/  @!P0 IMAD.MOV.U32 R37, RZ, RZ, R31 ;  /* 0x000000ffff258224 */ /* 0x000fe400078e001f */
[----:B------:R-:W-:Y:S02]  /*13a0*/  @!P4 IMAD.IADD R0, R25, 0x1, R0 ;  /* 0x000000011900c824 */ /* 0x000fe400078e0200 */
[----:B------:R-:W-:-:S02]  /*13b0*/  IMAD.MOV.U32 R25, RZ, RZ, -0x800000 ;  /* 0xff800000ff197424 */ /* 0x000fc400078e00ff */
[-C--:B------:R-:W-:Y:S01]  /*13c0*/  @!P1 IMAD R19, R19, R12.reuse, RZ ;  /* 0x0000000c13139224 */ /* 0x080fe200078e02ff */
[----:B------:R-:W-:Y:S01]  /*13d0*/  @!P4 LEA.HI.X R23, R24, c[0x0][0x20c], R0, 0x2, P3 ;  /* 0x000083001817ca11 */ /* 0x000fe200018f1400 */
[----:B------:R-:W-:Y:S01]  /*13e0*/  @!P1 IMAD.MOV.U32 R42, RZ, RZ, R30 ;  /* 0x000000ffff2a9224 */ /* 0x000fe200078e001e */
[----:B------:R-:W-:Y:S01]  /*13f0*/  @!P0 SHF.R.S32.HI R0, RZ, 0x1f, R27 ;  /* 0x0000001fff008819 */ /* 0x000fe2000001141b */
[----:B------:R-:W-:Y:S01]  /*1400*/  @!P0 IMAD.WIDE.U32 R36, R12, R27, R36 ;  /* 0x0000001b0c248225 */ /* 0x000fe200078e0024 */
[----:B------:R-:W-:Y:S01]  /*1410*/  IADD3 R24, R27, 0x20, RZ ;  /* 0x000000201b187810 */ /* 0x000fe20007ffe0ff */
[----:B------:R0:W2:Y:S02]  /*1420*/  @!P4 LDG.E R25, [R22.64] ;  /* 0x000000081619c981 */ /* 0x0000a4000c1e1900 */
[----:B------:R-:W-:Y:S01]  /*1430*/  @!P0 IMAD R0, R0, R12, RZ ;  /* 0x0000000c00008224 */ /* 0x000fe200078e02ff */
[----:B------:R-:W-:Y:S01]  /*1440*/  ISETP.GE.OR P5, PT, R24, c[0x0][0x314], !P2 ;  /* 0x0000c50018007a0c */ /* 0x000fe200057a6670 */
[----:B------:R-:W-:-:S02]  /*1450*/  @!P1 IMAD.MOV.U32 R43, RZ, RZ, R31 ;  /* 0x000000ffff2b9224 */ /* 0x000fc400078e001f */
[----:B------:R-:W-:Y:S01]  /*1460*/  @!P0 IMAD R0, R27, R5, R0 ;  /* 0x000000051b008224 */ /* 0x000fe200078e0200 */
[----:B------:R-:W-:Y:S01]  /*1470*/  @!P0 LEA R32, P3, R36, c[0x0][0x208], 0x2 ;  /* 0x0000820024208a11 */ /* 0x000fe200078610ff */
[----:B------:R-:W-:-:S04]  /*1480*/  @!P1 IMAD.WIDE.U32 R42, R12, R9, R42 ;  /* 0x000000090c2a9225 */ /* 0x000fc800078e002a */
[----:B------:R-:W-:Y:S02]  /*1490*/  @!P0 IMAD.IADD R0, R37, 0x1, R0 ;  /* 0x0000000125008824 */ /* 0x000fe400078e0200 */
[----:B------:R-:W-:Y:S01]  /*14a0*/  @!P1 IMAD R19, R9, R5, R19 ;  /* 0x0000000509139224 */ /* 0x000fe200078e0213 */
[----:B------:R-:W-:Y:S01]  /*14b0*/  @!P6 SHF.R.S32.HI R9, RZ, 0x1f, R20 ;  /* 0x0000001fff09e819 */ /* 0x000fe20000011414 */
[----:B------:R-:W-:Y:S01]  /*14c0*/  IMAD.MOV.U32 R26, RZ, RZ, -0x800000 ;  /* 0xff800000ff1a7424 */ /* 0x000fe200078e00ff */
[C---:B------:R-:W-:Y:S02]  /*14d0*/  IADD3 R21, R27.reuse, 0x38, RZ ;  /* 0x000000381b157810 */ /* 0x040fe40007ffe0ff */
[C---:B0-----:R-:W-:Y:S02]  /*14e0*/  IADD3 R23, R27.reuse, 0x28, RZ ;  /* 0x000000281b177810 */ /* 0x041fe40007ffe0ff */
[----:B------:R-:W-:Y:S02]  /*14f0*/  IADD3 R22, R27, 0x30, RZ ;  /* 0x000000301b167810 */ /* 0x000fe40007ffe0ff */
[----:B------:R-:W-:-:S02]  /*1500*/  ISETP.GE.OR P4, PT, R23, c[0x0][0x314], !P2 ;  /* 0x0000c50017007a0c */ /* 0x000fc40005786670 */
[----:B------:R-:W-:Y:S01]  /*1510*/  @!P0 LEA.HI.X R33, R36, c[0x0][0x20c], R0, 0x2, P3 ;  /* 0x0000830024218a11 */ /* 0x000fe200018f1400 */
[----:B------:R-:W-:Y:S01]  /*1520*/  @!P6 IMAD.MOV.U32 R34, RZ, RZ, R30 ;  /* 0x000000ffff22e224 */ /* 0x000fe200078e001e */
[----:B------:R-:W-:Y:S01]  /*1530*/  ISETP.GE.OR P3, PT, R22, c[0x0][0x314], !P2 ;  /* 0x0000c50016007a0c */ /* 0x000fe20005766670 */
[----:B------:R-:W-:Y:S01]  /*1540*/  @!P6 IMAD.MOV.U32 R35, RZ, RZ, R31 ;  /* 0x000000ffff23e224 */ /* 0x000fe200078e001f */
[----:B------:R-:W-:Y:S01]  /*1550*/  ISETP.GE.OR P2, PT, R21, c[0x0][0x314], !P2 ;  /* 0x0000c50015007a0c */ /* 0x000fe20005746670 */
[----:B------:R-:W-:Y:S01]  /*1560*/  @!P6 IMAD R9, R9, R12, RZ ;  /* 0x0000000c0909e224 */ /* 0x000fe200078e02ff */
        /* <DEDUP_REMOVED lines=40> */
[----:B------:R0:W4:Y:S01]  /*17f0*/  @!P1 LDG.E R0, [R36.64] ;  /* 0x0000000824009981 */ /* 0x000122000c1e1900 */
[----:B------:R-:W-:Y:S02]  /*1800*/  @!P2 IMAD.IADD R9, R31, 0x1, R9 ;  /* 0x000000011f09a824 */ /* 0x000fe400078e0209 */
[----:B------:R-:W-:Y:S02]  /*1810*/  @!P3 IMAD.IADD R19, R49, 0x1, R19 ;  /* 0x000000013113b824 */ /* 0x000fe400078e0213 */
[----:B------:R-:W-:Y:S01]  /*1820*/  IMAD.MOV.U32 R21, RZ, RZ, -0x800000 ;  /* 0xff800000ff157424 */ /* 0x000fe200078e00ff */
[----:B------:R-:W-:Y:S01]  /*1830*/  @!P2 LEA.HI.X R33, R30, c[0x0][0x20c], R9, 0x2, P0 ;  /* 0x000083001e21aa11 */ /* 0x000fe200000f1409 */
[----:B------:R-:W5:Y:S01]  /*1840*/  @!P6 LDG.E R20, [R42.64] ;  /* 0x000000082a14e981 */ /* 0x000f62000c1e1900 */
[----:B------:R-:W-:-:S02]  /*1850*/  IMAD.MOV.U32 R9, RZ, RZ, -0x800000 ;  /* 0xff800000ff097424 */ /* 0x000fc400078e00ff */
[----:B------:R-:W-:Y:S01]  /*1860*/  IMAD.MOV.U32 R24, RZ, RZ, -0x800000 ;  /* 0xff800000ff187424 */ /* 0x000fe200078e00ff */
[----:B------:R1:W5:Y:S04]  /*1870*/  @!P2 LDG.E R21, [R32.64] ;  /* 0x000000082015a981 */ /* 0x000368000c1e1900 */
[----:B------:R-:W5:Y:S01]  /*1880*/  @!P5 LDG.E R9, [R34.64] ;  /* 0x000000082209d981 */ /* 0x000f62000c1e1900 */
[----:B0-----:R-:W-:-:S04]  /*1890*/  @!P3 LEA R36, P1, R48, c[0x0][0x208], 0x2 ;  /* 0x000082003024ba11 */ /* 0x001fc800078210ff */
[----:B------:R-:W-:Y:S01]  /*18a0*/  @!P3 LEA.HI.X R37, R48, c[0x0][0x20c], R19, 0x2, P1 ;  /* 0x000083003025ba11 */ /* 0x000fe200008f1413 */
[----:B------:R-:W-:-:S04]  /*18b0*/  IMAD.MOV.U32 R19, RZ, RZ, -0x800000 ;  /* 0xff800000ff137424 */ /* 0x000fc800078e00ff */
[----:B------:R-:W5:Y:S04]  /*18c0*/  @!P3 LDG.E R24, [R36.64] ;  /* 0x000000082418b981 */ /* 0x000f68000c1e1900 */
[----:B------:R0:W5:Y:S01]  /*18d0*/  @!P4 LDG.E R19, [R22.64] ;  /* 0x000000081613c981 */ /* 0x000162000c1e1900 */
[----:B------:R-:W-:-:S04]  /*18e0*/  IABS R29, c[0x0][0x1c0] ;  /* 0x00007000001d7a13 */ /* 0x000fc80000000000 */
[----:B-1----:R-:W1:Y:S08]  /*18f0*/  I2F.U32.RP R32, R29 ;  /* 0x0000001d00207306 */ /* 0x002e700000209000 */
[----:B-1----:R-:W1:Y:S02]  /*1900*/  MUFU.RCP R32, R32 ;  /* 0x0000002000207308 */ /* 0x002e640000001000 */
[----:B-1----:R-:W-:-:S06]  /*1910*/  IADD3 R32, R32, 0xffffffe, RZ ;  /* 0x0ffffffe20207810 */ /* 0x002fcc0007ffe0ff */
[----:B------:R-:W1:Y:S01]  /*1920*/  F2I.FTZ.U32.TRUNC.NTZ R33, R32 ;  /* 0x0000002000217305 */ /* 0x000e62000021f000 */
[----:B0-----:R-:W-:Y:S01]  /*1930*/  IABS R23, R6 ;  /* 0x0000000600177213 */ /* 0x001fe20000000000 */
[----:B-1----:R-:W-:Y:S02]  /*1940*/  IMAD.MOV R22, RZ, RZ, -R33 ;  /* 0x000000ffff167224 */ /* 0x002fe400078e0a21 */
[----:B------:R-:W-:Y:S02]  /*1950*/  IMAD.MOV.U32 R32, RZ, RZ, RZ ;  /* 0x000000ffff207224 */ /* 0x000fe400078e00ff */
[----:B------:R-:W-:Y:S01]  /*1960*/  IMAD R30, R22, R29, RZ ;  /* 0x0000001d161e7224 */ /* 0x000fe200078e02ff */
[----:B------:R-:W-:-:S03]  /*1970*/  IABS R22, c[0x0][0x1c0] ;  /* 0x0000700000167a13 */ /* 0x000fc60000000000 */
[----:B------:R-:W-:-:S04]  /*1980*/  IMAD.HI.U32 R30, R33, R30, R32 ;  /* 0x0000001e211e7227 */ /* 0x000fc800078e0020 */
[----:B------:R-:W-:Y:S02]  /*1990*/  IMAD.MOV R22, RZ, RZ, -R22 ;  /* 0x000000ffff167224 */ /* 0x000fe400078e0a16 */
[----:B------:R-:W-:Y:S01]  /*19a0*/  IMAD.HI.U32 R30, R30, R23, RZ ;  /* 0x000000171e1e7227 */ /* 0x000fe200078e00ff */
[----:B------:R-:W-:-:S03]  /*19b0*/  ISETP.GT.AND P1, PT, R39, 0x37f, PT ;  /* 0x0000037f2700780c */ /* 0x000fc60003f24270 */
[----:B------:R-:W-:Y:S01]  /*19c0*/  IMAD R22, R30, R22, R23 ;  /* 0x000000161e167224 */ /* 0x000fe200078e0217 */
[C---:B------:R-:W-:Y:S02]  /*19d0*/  ISETP.GT.AND P2, PT, R39.reuse, 0x3ff, PT ;  /* 0x000003ff2700780c */ /* 0x040fe40003f44270 */
[----:B------:R-:W-:Y:S02]  /*19e0*/  ISETP.GT.AND P0, PT, R39, 0x2ff, PT ;  /* 0x000002ff2700780c */ /* 0x000fe40003f04270 */
[----:B------:R-:W-:Y:S02]  /*19f0*/  ISETP.GT.U32.AND P4, PT, R29, R22, PT ;  /* 0x000000161d00720c */ /* 0x000fe40003f84070 */
[----:B------:R-:W-:Y:S01]  /*1a00*/  ISETP.GT.AND P3, PT, R39, 0x27f, PT ;  /* 0x0000027f2700780c */ /* 0x000fe20003f64270 */
[----:B------:R-:W-:Y:S01]  /*1a10*/  IMAD R27, R27, 0x11, R28 ;  /* 0x000000111b1b7824 */ /* 0x000fe200078e021c */
[----:B------:R-:W-:-:S09]  /*1a20*/  ISETP.GT.AND P6, PT, R39, 0x7f, PT ;  /* 0x0000007f2700780c */ /* 0x000fd20003fc4270 */
[----:B------:R-:W-:Y:S01]  /*1a30*/  @!P4 IMAD.IADD R22, R22, 0x1, -R29 ;  /* 0x000000011616c824 */ /* 0x000fe200078e0a1d */
[----:B------:R-:W-:Y:S02]  /*1a40*/  LOP3.LUT R6, R6, c[0x0][0x1c0], RZ, 0x3c, !PT ;  /* 0x0000700006067a12 */ /* 0x000fe400078e3cff */
[----:B------:R-:W-:Y:S01]  /*1a50*/  @!P4 IADD3 R30, R30, 0x1, RZ ;  /* 0x000000011e1ec810 */ /* 0x000fe20007ffe0ff */
[----:B------:R-:W-:Y:S01]  /*1a60*/  BSSY B0, `(.L_x_57) ;  /* 0x0000032000007945 */ /* 0x000fe20003800000 */
[----:B--2---:R-:W-:Y:S01]  /*1a70*/  @!P1 STS [R27.X4+0x220], R25 ;  /* 0x000220191b009388 */ /* 0x004fe20000004800 */
[----:B------:R-:W-:-:S03]  /*1a80*/  ISETP.GT.AND P1, PT, R39, 0x17f, PT ;  /* 0x0000017f2700780c */ /* 0x000fc60003f24270 */
[----:B---3--:R-:W-:Y:S01]  /*1a90*/  @!P2 STS [R27.X4], R26 ;  /* 0x0000001a1b00a388 */ /* 0x008fe20000004800 */
[----:B------:R-:W-:-:S03]  /*1aa0*/  ISETP.GT.AND P2, PT, R39, 0x1ff, PT ;  /* 0x000001ff2700780c */ /* 0x000fc60003f44270 */
[----:B----4-:R0:W-:Y:S01]  /*1ab0*/  @!P0 STS [R27.X4+0x440], R0 ;  /* 0x000440001b008388 */ /* 0x0101e20000004800 */
[----:B------:R-:W-:-:S03]  /*1ac0*/  ISETP.GT.AND P0, PT, R39, 0xff, PT ;  /* 0x000000ff2700780c */ /* 0x000fc60003f04270 */
[----:B-----5:R1:W-:Y:S01]  /*1ad0*/  @!P3 STS [R27.X4+0x660], R20 ;  /* 0x000660141b00b388 */ /* 0x0203e20000004800 */
        /* <DEDUP_REMOVED lines=19> */
[----:B------:R-:W-:Y:S05]  /*1c10*/  CALL.REL.NOINC `($__internal_1_$__cuda_sm20_div_s64) ;  /* 0x000032e000007944 */ /* 0x000fea0003c00000 */
[----:B------:R-:W-:Y:S02]  /*1c20*/  MOV R42, R0 ;  /* 0x00000000002a7202 */ /* 0x000fe40000000f00 */
[----:B------:R-:W-:Y:S01]  /*1c30*/  MOV R43, R25 ;  /* 0x00000019002b7202 */ /* 0x000fe20000000f00 */
[----:B------:R-:W-:Y:S05]  /*1c40*/  BRA `(.L_x_59) ;  /* 0x0000013000007947 */ /* 0x000fea0003800000 */
.L_x_58:
        /* <DEDUP_REMOVED lines=19> */
.L_x_59:
[----:B------:R-:W-:Y:S05]  /*1d80*/  BSYNC B0 ;  /* 0x0000000000007941 */ /* 0x000fea0003800000 */
.L_x_57:
[----:B------:R-:W-:Y:S01]  /*1d90*/  BAR.SYNC.DEFER_BLOCKING 0x0 ;  /* 0x0000000000007b1d */ /* 0x000fe20000010000 */
[----:B------:R-:W-:Y:S01]  /*1da0*/  LEA.HI R7, R7, R39, RZ, 0x3 ;  /* 0x0000002707077211 */ /* 0x000fe200078f18ff */
[----:B------:R-:W-:Y:S01]  /*1db0*/  IMAD.MOV.U32 R37, RZ, RZ, -0x800000 ;  /* 0xff800000ff257424 */ /* 0x000fe200078e00ff */
[----:B------:R-:W-:Y:S01]  /*1dc0*/  MOV R35, 0xff800000 ;  /* 0xff80000000237802 */ /* 0x000fe20000000f00 */
[----:B------:R-:W-:Y:S01]  /*1dd0*/  IMAD.MOV.U32 R38, RZ, RZ, -0x800000 ;  /* 0xff800000ff267424 */ /* 0x000fe200078e00ff */
[----:B------:R-:W-:Y:S01]  /*1de0*/  LOP3.LUT R0, R7, 0xfffffff8, RZ, 0xc0, !PT ;  /* 0xfffffff807007812 */ /* 0x000fe200078ec0ff */
[----:B------:R-:W-:Y:S01]  /*1df0*/  IMAD.MOV.U32 R36, RZ, RZ, -0x800000 ;  /* 0xff800000ff247424 */ /* 0x000fe200078e00ff */
[----:B------:R-:W-:Y:S01]  /*1e00*/  SHF.R.S32.HI R7, RZ, 0x3, R7 ;  /* 0x00000003ff077819 */ /* 0x000fe20000011407 */
[----:B------:R-:W-:Y:S01]  /*1e10*/  IMAD.MOV.U32 R33, RZ, RZ, -0x800000 ;  /* 0xff800000ff217424 */ /* 0x000fe200078e00ff */
[----:B------:R-:W-:Y:S01]  /*1e20*/  MOV R31, 0xff800000 ;  /* 0xff800000001f7802 */ /* 0x000fe20000000f00 */
[----:B------:R-:W-:Y:S01]  /*1e30*/  IMAD.IADD R39, R39, 0x1, -R0 ;  /* 0x0000000127277824 */ /* 0x000fe200078e0a00 */
[----:B------:R-:W-:Y:S01]  /*1e40*/  IABS R11, R3 ;  /* 0x00000003000b7213 */ /* 0x000fe20000000000 */
[----:B------:R-:W-:Y:S01]  /*1e50*/  IMAD.MOV.U32 R34, RZ, RZ, -0x800000 ;  /* 0xff800000ff227424 */ /* 0x000fe200078e00ff */
[----:B------:R-:W-:Y:S01]  /*1e60*/  IABS R10, c[0x0][0x1c0] ;  /* 0x00007000000a7a13 */ /* 0x000fe20000000000 */
[----:B------:R-:W-:Y:S01]  /*1e70*/  IMAD R26, R39, 0x11, R7 ;  /* 0x00000011271a7824 */ /* 0x000fe200078e0207 */
[----:B------:R-:W0:Y:S01]  /*1e80*/  I2F.RP R28, R11 ;  /* 0x0000000b001c7306 */ /* 0x000e220000209400 */
[----:B------:R-:W-:Y:S01]  /*1e90*/  IMAD.MOV.U32 R32, RZ, RZ, -0x800000 ;  /* 0xff800000ff207424 */ /* 0x000fe200078e00ff */
[----:B------:R-:W-:Y:S01]  /*1ea0*/  ULDC.U8 UR4, c[0x0][0x329] ;  /* 0x0000ca4000047ab9 */ /* 0x000fe20000000000 */
[----:B------:R-:W-:Y:S01]  /*1eb0*/  BSSY B1, `(.L_x_60) ;  /* 0x0000259000017945 */ /* 0x000fe20003800000 */
[----:B------:R-:W-:Y:S01]  /*1ec0*/  IMAD.MOV.U32 R30, RZ, RZ, 0x7f800000 ;  /* 0x7f800000ff1e7424 */ /* 0x000fe200078e00ff */
[----:B------:R-:W-:Y:S04]  /*1ed0*/  @!P6 LDS R37, [R26.X4] ;  /* 0x000000001a25e984 */ /* 0x000fe80000004800 */
[----:B------:R-:W1:Y:S01]  /*1ee0*/  @!P6 LDS R38, [R26.X4+0x220] ;  /* 0x000220001a26e984 */ /* 0x000e620000004800 */
[----:B0-----:R-:W0:Y:S03]  /*1ef0*/  MUFU.RCP R28, R28 ;  /* 0x0000001c001c7308 */ /* 0x001e260000001000 */
[----:B------:R-:W2:Y:S04]  /*1f00*/  @!P6 LDS R35, [R26.X4+0x440] ;  /* 0x000440001a23e984 */ /* 0x000ea80000004800 */
[----:B------:R-:W3:Y:S04]  /*1f10*/  @!P6 LDS R36, [R26.X4+0x660] ;  /* 0x000660001a24e984 */ /* 0x000ee80000004800 */
[----:B------:R-:W4:Y:S04]  /*1f20*/  @!P6 LDS R33, [R26.X4+0x880] ;  /* 0x000880001a21e984 */ /* 0x000f280000004800 */
[----:B------:R-:W5:Y:S01]  /*1f30*/  @!P6 LDS R34, [R26.X4+0xaa0] ;  /* 0x000aa0001a22e984 */ /* 0x000f620000004800 */
[----:B0-----:R-:W-:-:S03]  /*1f40*/  IADD3 R28, R28, 0xffffffe, RZ ;  /* 0x0ffffffe1c1c7810 */ /* 0x001fc60007ffe0ff */
[----:B------:R-:W0:Y:S01]  /*1f50*/  @!P6 LDS R31, [R26.X4+0xcc0] ;  /* 0x000cc0001a1fe984 */ /* 0x000e220000004800 */
[----:B------:R1:W-:Y:S03]  /*1f60*/  F2I.FTZ.U32.TRUNC.NTZ R29, R28 ;  /* 0x0000001c001d7305 */ /* 0x0003e6000021f000 */
[----:B------:R-:W0:Y:S01]  /*1f70*/  @!P6 LDS R32, [R26.X4+0xee0] ;  /* 0x000ee0001a20e984 */ /* 0x000e220000004800 */
[----:B-1----:R-:W-:Y:S01]  /*1f80*/  IMAD.MOV.U32 R28, RZ, RZ, RZ ;  /* 0x000000ffff1c7224 */ /* 0x002fe200078e00ff */
[----:B------:R-:W-:-:S04]  /*1f90*/  FMNMX.FTZ R9, R37, R38, !PT ;  /* 0x0000002625097209 */ /* 0x000fc80007810000 */
[----:B--2---:R-:W-:-:S04]  /*1fa0*/  FMNMX.FTZ R9, R9, R35, !PT ;  /* 0x0000002309097209 */ /* 0x004fc80007810000 */
[----:B---3--:R-:W-:-:S04]  /*1fb0*/  FMNMX.FTZ R9, R9, R36, !PT ;  /* 0x0000002409097209 */ /* 0x008fc80007810000 */
[----:B----4-:R-:W-:-:S04]  /*1fc0*/  FMNMX.FTZ R9, R9, R33, !PT ;  /* 0x0000002109097209 */ /* 0x010fc80007810000 */
[----:B-----5:R-:W-:-:S04]  /*1fd0*/  FMNMX.FTZ R9, R9, R34, !PT ;  /* 0x0000002209097209 */ /* 0x020fc80007810000 */
[----:B0-----:R-:W-:-:S04]  /*1fe0*/  FMNMX.FTZ R9, R9, R31, !PT ;  /* 0x0000001f09097209 */ /* 0x001fc80007810000 */
[----:B------:R-:W-:-:S05]  /*1ff0*/  FMNMX.FTZ R9, R9, R32, !PT ;  /* 0x0000002009097209 */ /* 0x000fca0007810000 */
        /* <DEDUP_REMOVED lines=10> */
[C---:B------:R-:W-:Y:S02]  /*20a0*/  FADD.FTZ R25, -R0.reuse, R38 ;  /* 0x0000002600197221 */ /* 0x040fe40000010100 */
        /* <DEDUP_REMOVED lines=8> */
[----:B------:R-:W-:Y:S01]  /*2130*/  FADD.FTZ R21, -R0, R34 ;  /* 0x0000002200157221 */ /* 0x000fe20000010100 */
[----:B------:R-:W0:Y:S01]  /*2140*/  MUFU.EX2 R25, R25 ;  /* 0x0000001900197308 */ /* 0x000e220000000800 */
[----:B------:R-:W-:Y:S02]  /*2150*/  FMUL.FTZ R22, R22, 1.4426950216293334961 ;  /* 0x3fb8aa3b16167820 */ /* 0x000fe40000410000 */
[----:B------:R-:W-:Y:S02]  /*2160*/  FMUL.FTZ R21, R21, 1.4426950216293334961 ;  /* 0x3fb8aa3b15157820 */ /* 0x000fe40000410000 */
[----:B------:R-:W-:-:S02]  /*2170*/  FADD.FTZ R20, -R0, R31 ;  /* 0x0000001f00147221 */ /* 0x000fc40000010100 */
[----:B------:R-:W-:Y:S01]  /*2180*/  FADD.FTZ R19, -R0, R32 ;  /* 0x0000002000137221 */ /* 0x000fe20000010100 */
[----:B------:R-:W1:Y:S01]  /*2190*/  MUFU.EX2 R24, R24 ;  /* 0x0000001800187308 */ /* 0x000e620000000800 */
[----:B------:R-:W-:Y:S02]  /*21a0*/  FMUL.FTZ R20, R20, 1.4426950216293334961 ;  /* 0x3fb8aa3b14147820 */ /* 0x000fe40000410000 */
[----:B------:R-:W-:-:S05]  /*21b0*/  FMUL.FTZ R19, R19, 1.4426950216293334961 ;  /* 0x3fb8aa3b13137820 */ /* 0x000fca0000410000 */
[----:B------:R-:W2:Y:S01]  /*21c0*/  MUFU.EX2 R23, R23 ;  /* 0x0000001700177308 */ /* 0x000ea20000000800 */
[----:B0-----:R-:W-:-:S07]  /*21d0*/  FADD.FTZ R25, R27, R25 ;  /* 0x000000191b197221 */ /* 0x001fce0000010000 */
[----:B------:R-:W0:Y:S01]  /*21e0*/  MUFU.EX2 R22, R22 ;  /* 0x0000001600167308 */ /* 0x000e220000000800 */
[----:B-1----:R-:W-:-:S07]  /*21f0*/  FADD.FTZ R24, R25, R24 ;  /* 0x0000001819187221 */ /* 0x002fce0000010000 */
[----:B------:R-:W1:Y:S01]  /*2200*/  MUFU.EX2 R21, R21 ;  /* 0x0000001500157308 */ /* 0x000e620000000800 */
[----:B--2---:R-:W-:Y:S02]  /*2210*/  FADD.FTZ R23, R24, R23 ;  /* 0x0000001718177221 */ /* 0x004fe40000010000 */
[----:B------:R-:W-:-:S05]  /*2220*/  IMAD.MOV.U32 R24, RZ, RZ, RZ ;  /* 0x000000ffff187224 */ /* 0x000fca00078e00ff */
[----:B------:R-:W2:Y:S01]  /*2230*/  MUFU.EX2 R20, R20 ;  /* 0x0000001400147308 */ /* 0x000ea20000000800 */
[----:B0-----:R-:W-:-:S07]  /*2240*/  FADD.FTZ R22, R23, R22 ;  /* 0x0000001617167221 */ /* 0x001fce0000010000 */
[----:B------:R-:W0:Y:S01]  /*2250*/  MUFU.EX2 R19, R19 ;  /* 0x0000001300137308 */ /* 0x000e220000000800 */
[----:B-1----:R-:W-:Y:S02]  /*2260*/  FADD.FTZ R21, R22, R21 ;  /* 0x0000001516157221 */ /* 0x002fe40000010000 */
[----:B------:R-:W-:-:S04]  /*2270*/  IMAD.MOV R22, RZ, RZ, -R29 ;  /* 0x000000ffff167224 */ /* 0x000fc800078e0a1d */
[----:B------:R-:W-:Y:S02]  /*2280*/  IMAD R22, R22, R11, RZ ;  /* 0x0000000b16167224 */ /* 0x000fe400078e02ff */
[----:B--2---:R-:W-:Y:S02]  /*2290*/  FADD.FTZ R21, R21, R20 ;  /* 0x0000001415157221 */ /* 0x004fe40000010000 */
[----:B------:R0:W1:Y:S01]  /*22a0*/  MUFU.RCP R20, R9 ;  /* 0x0000000900147308 */ /* 0x0000620000001000 */
[----:B------:R-:W-:-:S04]  /*22b0*/  IMAD.HI.U32 R22, R29, R22, R28 ;  /* 0x000000161d167227 */ /* 0x000fc800078e001c */
[----:B0-----:R-:W-:Y:S01]  /*22c0*/  FADD.FTZ R9, R21, R19 ;  /* 0x0000001315097221 */ /* 0x001fe20000010000 */
[----:B-1----:R-:W-:Y:S01]  /*22d0*/  IADD3 R20, R20, 0xffffffe, RZ ;  /* 0x0ffffffe14147810 */ /* 0x002fe20007ffe0ff */
[----:B------:R-:W-:-:S03]  /*22e0*/  IMAD.IADD R21, R8, 0x1, R11 ;  /* 0x0000000108157824 */ /* 0x000fc600078e020b */
[----:B------:R-:W0:Y:S01]  /*22f0*/  SHFL.BFLY PT, R19, R9, 0x4, 0x1f ;  /* 0x0c801f0009137f89 */ /* 0x000e2200000e0000 */
[----:B------:R-:W1:Y:S02]  /*2300*/  F2I.FTZ.U32.TRUNC.NTZ R25, R20 ;  /* 0x0000001400197305 */ /* 0x000e64000021f000 */
[----:B-1----:R-:W-:Y:S02]  /*2310*/  IADD3 R8, RZ, -R25, RZ ;  /* 0x80000019ff087210 */ /* 0x002fe40007ffe0ff */
[----:B------:R-:W-:-:S03]  /*2320*/  IABS R20, R21 ;  /* 0x0000001500147213 */ /* 0x000fc60000000000 */
[----:B------:R-:W-:Y:S01]  /*2330*/  IMAD R8, R8, R10, RZ ;  /* 0x0000000a08087224 */ /* 0x000fe200078e02ff */
[----:B------:R-:W-:Y:S01]  /*2340*/  MOV R27, R20 ;  /* 0x00000014001b7202 */ /* 0x000fe20000000f00 */
[----:B0-----:R-:W-:Y:S01]  /*2350*/  FADD.FTZ R19, R9, R19 ;  /* 0x0000001309137221 */ /* 0x001fe20000010000 */
[----:B------:R-:W-:Y:S01]  /*2360*/  IABS R9, R3 ;  /* 0x0000000300097213 */ /* 0x000fe20000000000 */
[----:B------:R-:W-:Y:S01]  /*2370*/  IMAD.HI.U32 R8, R25, R8, R24 ;  /* 0x0000000819087227 */ /* 0x000fe200078e0018 */
[----:B------:R-:W-:Y:S02]  /*2380*/  IABS R20, c[0x0][0x1c0] ;  /* 0x0000700000147a13 */ /* 0x000fe40000000000 */
[----:B------:R-:W0:Y:S01]  /*2390*/  SHFL.BFLY PT, R23, R19, 0x2, 0x1f ;  /* 0x0c401f0013177f89 */ /* 0x000e2200000e0000 */
[----:B------:R-:W-:Y:S02]  /*23a0*/  IMAD.MOV R9, RZ, RZ, -R9 ;  /* 0x000000ffff097224 */ /* 0x000fe400078e0a09 */
[----:B------:R-:W-:-:S04]  /*23b0*/  IMAD.HI.U32 R22, R22, R27, RZ ;  /* 0x0000001b16167227 */ /* 0x000fc800078e00ff */
[----:B------:R-:W-:Y:S02]  /*23c0*/  IMAD R9, R22, R9, R27 ;  /* 0x0000000916097224 */ /* 0x000fe400078e021b */
[----:B------:R-:W-:Y:S02]  /*23d0*/  IMAD.MOV R20, RZ, RZ, -R20 ;  /* 0x000000ffff147224 */ /* 0x000fe400078e0a14 */
[----:B------:R-:W-:Y:S01]  /*23e0*/  IMAD.HI.U32 R8, R8, R27, RZ ;  /* 0x0000001b08087227 */ /* 0x000fe200078e00ff */
[----:B------:R-:W-:-:S03]  /*23f0*/  ISETP.GT.U32.AND P0, PT, R11, R9, PT ;  /* 0x000000090b00720c */ /* 0x000fc60003f04070 */
[----:B------:R-:W-:-:S05]  /*2400*/  IMAD R20, R8, R20, R27 ;  /* 0x0000001408147224 */ /* 0x000fca00078e021b */
[----:B------:R-:W-:Y:S01]  /*2410*/  ISETP.GT.U32.AND P5, PT, R10, R20, PT ;  /* 0x000000140a00720c */ /* 0x000fe20003fa4070 */
[----:B0-----:R-:W-:-:S04]  /*2420*/  FADD.FTZ R23, R19, R23 ;  /* 0x0000001713177221 */ /* 0x001fc80000010000 */
[-C--:B------:R-:W-:Y:S02]  /*2430*/  @!P0 IADD3 R9, R9, -R11.reuse, RZ ;  /* 0x8000000b09098210 */ /* 0x080fe40007ffe0ff */
[----:B------:R-:W-:Y:S01]  /*2440*/  @!P0 IADD3 R22, R22, 0x1, RZ ;  /* 0x0000000116168810 */ /* 0x000fe20007ffe0ff */
[----:B------:R-:W0:Y:S01]  /*2450*/  SHFL.BFLY PT, R19, R23, 0x1, 0x1f ;  /* 0x0c201f0017137f89 */ /* 0x000e2200000e0000 */
[-C--:B------:R-:W-:Y:S02]  /*2460*/  ISETP.GE.U32.AND P4, PT, R9, R11.reuse, PT ;  /* 0x0000000b0900720c */ /* 0x080fe40003f86070 */
[C---:B------:R-:W-:Y:S02]  /*2470*/  LOP3.LUT R9, R21.reuse, R11, RZ, 0x3c, !PT ;  /* 0x0000000b15097212 */ /* 0x040fe400078e3cff */
[----:B------:R-:W-:Y:S01]  /*2480*/  @!P5 IMAD.IADD R20, R20, 0x1, -R10 ;  /* 0x000000011414d824 */ /* 0x000fe200078e0a0a */
[----:B------:R-:W-:Y:S02]  /*2490*/  LOP3.LUT R21, R21, c[0x0][0x1c0], RZ, 0x3c, !PT ;  /* 0x0000700015157a12 */ /* 0x000fe400078e3cff */
[----:B------:R-:W-:-:S02]  /*24a0*/  ISETP.GE.AND P3, PT, R9, RZ, PT ;  /* 0x000000ff0900720c */ /* 0x000fc40003f66270 */
[----:B------:R-:W-:Y:S01]  /*24b0*/  ISETP.GE.U32.AND P1, PT, R20, R10, PT ;  /* 0x0000000a1400720c */ /* 0x000fe20003f26070 */
[----:B------:R-:W1:Y:S01]  /*24c0*/  S2R R9, SR_TID.X ;  /* 0x0000000000097919 */ /* 0x000e620000002100 */
[----:B------:R-:W-:Y:S02]  /*24d0*/  ISETP.GT.AND P0, PT, R3, RZ, PT ;  /* 0x000000ff0300720c */ /* 0x000fe40003f04270 */
[----:B------:R-:W-:Y:S02]  /*24e0*/  @!P5 IADD3 R8, R8, 0x1, RZ ;  /* 0x000000010808d810 */ /* 0x000fe40007ffe0ff */
[----:B------:R-:W-:Y:S02]  /*24f0*/  ISETP.GE.AND P2, PT, R21, RZ, PT ;  /* 0x000000ff1500720c */ /* 0x000fe40003f46270 */
[----:B------:R-:W-:Y:S02]  /*2500*/  @P4 IADD3 R22, R22, 0x1, RZ ;  /* 0x0000000116164810 */ /* 0x000fe40007ffe0ff */
[----:B------:R-:W-:-:S02]  /*2510*/  ISETP.GT.AND P4, PT, R4, RZ, PT ;  /* 0x000000ff0400720c */ /* 0x000fc40003f84270 */
        /* <DEDUP_REMOVED lines=9> */
[----:B------:R-:W-:Y:S02]  /*25b0*/  SHF.R.S32.HI R20, RZ, 0x1f, R4 ;  /* 0x0000001fff147819 */ /* 0x000fe40000011404 */
[----:B------:R-:W-:Y:S02]  /*25c0*/  @!P2 IADD3 R8, -R8, RZ, RZ ;  /* 0x000000ff0808a210 */ /* 0x000fe40007ffe1ff */
[C---:B-1----:R-:W-:Y:S02]  /*25d0*/  LOP3.LUT P2, RZ, R9.reuse, 0x7, RZ, 0xc0, !PT ;  /* 0x0000000709ff7812 */ /* 0x042fe4000784c0ff */
[----:B------:R-:W-:Y:S02]  /*25e0*/  LEA.HI.SX32 R21, R4, 0x1, 0x1 ;  /* 0x0000000104157811 */ /* 0x000fe400078f0aff */
[----:B------:R-:W-:Y:S01]  /*25f0*/  @!P4 IADD3 R21, R20, RZ, RZ ;  /* 0x000000ff1415c210 */ /* 0x000fe20007ffe0ff */
[----:B------:R-:W0:Y:S01]  /*2600*/  @P1 MUFU.LG2 R19, R19 ;  /* 0x0000001300131308 */ /* 0x000e220000000c00 */
[----:B------:R-:W-:Y:S01]  /*2610*/  IMAD.MOV.U32 R20, RZ, RZ, c[0x0][0x214] ;  /* 0x00008500ff147624 */ /* 0x000fe200078e00ff */
[----:B------:R-:W-:-:S02]  /*2620*/  ISETP.GT.OR P2, PT, R9, 0x7f, P2 ;  /* 0x0000007f0900780c */ /* 0x000fc40001744670 */
        /* <DEDUP_REMOVED lines=63> */
.L_x_64:
        /* <DEDUP_REMOVED lines=22> */
.L_x_65:
[----:B------:R-:W-:Y:S05]  /*2b80*/  BSYNC B0 ;  /* 0x0000000000007941 */ /* 0x000fea0003800000 */
.L_x_63:
        /* <DEDUP_REMOVED lines=8> */
[----:B------:R-:W-:Y:S05]  /*2c10*/  CALL.REL.NOINC `($__internal_1_$__cuda_sm20_div_s64) ;  /* 0x000022e000007944 */ /* 0x000fea0003c00000 */
        /* <DEDUP_REMOVED lines=11> */
.L_x_67:
        /* <DEDUP_REMOVED lines=22> */
.L_x_68:
[----:B------:R-:W-:Y:S05]  /*2e30*/  BSYNC B0 ;  /* 0x0000000000007941 */ /* 0x000fea0003800000 */
.L_x_66:
        /* <DEDUP_REMOVED lines=11> */
[----:B------:R-:W-:Y:S05]  /*2ef0*/  CALL.REL.NOINC `($__internal_1_$__cuda_sm20_div_s64) ;  /* 0x0000200000007944 */ /* 0x000fea0003c00000 */
        /* <DEDUP_REMOVED lines=12> */
.L_x_70:
        /* <DEDUP_REMOVED lines=22> */
.L_x_71:
[----:B------:R-:W-:Y:S05]  /*3120*/  BSYNC B0 ;  /* 0x0000000000007941 */ /* 0x000fea0003800000 */
.L_x_69:
        /* <DEDUP_REMOVED lines=52> */
.L_x_73:
        /* <DEDUP_REMOVED lines=23> */
.L_x_74:
[----:B------:R-:W-:Y:S05]  /*35e0*/  BSYNC B0 ;  /* 0x0000000000007941 */ /* 0x000fea0003800000 */
.L_x_72:
        /* <DEDUP_REMOVED lines=20> */
.L_x_76:
        /* <DEDUP_REMOVED lines=22> */
.L_x_77:
[----:B------:R-:W-:Y:S05]  /*3890*/  BSYNC B0 ;  /* 0x0000000000007941 */ /* 0x000fea0003800000 */
.L_x_75:
        /* <DEDUP_REMOVED lines=22> */
.L_x_79:
        /* <DEDUP_REMOVED lines=23> */
.L_x_80:
[----:B------:R-:W-:Y:S05]  /*3b70*/  BSYNC B0 ;  /* 0x0000000000007941 */ /* 0x000fea0003800000 */
.L_x_78:
        /* <DEDUP_REMOVED lines=38> */
.L_x_82:
        /* <DEDUP_REMOVED lines=23> */
.L_x_83:
[----:B------:R-:W-:Y:S05]  /*3f50*/  BSYNC B0 ;  /* 0x0000000000007941 */ /* 0x000fea0003800000 */
.L_x_81:
        /* <DEDUP_REMOVED lines=31> */
.L_x_85:
        /* <DEDUP_REMOVED lines=23> */
.L_x_86:
[----:B------:R-:W-:Y:S05]  /*42c0*/  BSYNC B0 ;  /* 0x0000000000007941 */ /* 0x000fea0003800000 */
.L_x_84:
        /* <DEDUP_REMOVED lines=20> */
.L_x_62:
[----:B------:R-:W-:-:S04]  /*4410*/  LEA R2, P0, R44, c[0x0][0x200], 0x2 ;  /* 0x000080002c027a11 */ /* 0x000fc800078010ff */
[----:B------:R-:W-:-:S05]  /*4420*/  LEA.HI.X R3, R44, c[0x0][0x204], R45, 0x2, P0 ;  /* 0x000081002c037a11 */ /* 0x000fca00000f142d */
[----:B------:R0:W-:Y:S04]  /*4430*/  STG.E [R2.64], R30 ;  /* 0x0000001e02007986 */ /* 0x0001e8000c101908 */
.L_x_61:
[----:B------:R-:W-:Y:S05]  /*4440*/  BSYNC B1 ;  /* 0x0000000000017941 */ /* 0x000fea0003800000 */
.L_x_60:
[C---:B------:R-:W-:Y:S01]  /*4450*/  IADD3 R0, R39.reuse, 0x8, RZ ;  /* 0x0000000827007810 */ /* 0x040fe20007ffe0ff */
[----:B0-----:R-:W-:Y:S01]  /*4460*/  HFMA2.MMA R4, -RZ, RZ, 0, 0 ;  /* 0x00000000ff047435 */ /* 0x001fe200000001ff */
[C---:B------:R-:W-:Y:S01]  /*4470*/  ISETP.GE.OR P5, PT, R39.reuse, c[0x0][0x314], P6 ;  /* 0x0000c50027007a0c */ /* 0x040fe200037a6670 */
[C---:B------:R-:W-:Y:S01]  /*4480*/  IMAD.SHL.U32 R18, R39.reuse, 0x4, RZ ;  /* 0x0000000427127824 */ /* 0x040fe200078e00ff */
[----:B------:R-:W-:Y:S02]  /*4490*/  ISETP.GE.OR P0, PT, R0, c[0x0][0x314], P6 ;  /* 0x0000c50000007a0c */ /* 0x000fe40003706670 */
[----:B------:R-:W-:-:S04]  /*44a0*/  IADD3 R0, R39, 0x10, RZ ;  /* 0x0000001027007810 */ /* 0x000fc80007ffe0ff */
[----:B------:R-:W-:Y:S02]  /*44b0*/  ISETP.GE.OR P4, PT, R0, c[0x0][0x314], P6 ;  /* 0x0000c50000007a0c */ /* 0x000fe40003786670 */
[----:B------:R-:W-:-:S03]  /*44c0*/  IADD3 R0, R39, 0x18, RZ ;  /* 0x0000001827007810 */ /* 0x000fc60007ffe0ff */
[----:B------:R-:W-:Y:S01]  /*44d0*/  @!P5 FADD.FTZ R37, -R30, R37 ;  /* 0x000000251e25d221 */ /* 0x000fe20000010100 */
[----:B------:R-:W-:Y:S01]  /*44e0*/  ISETP.GE.OR P3, PT, R0, c[0x0][0x314], P6 ;  /* 0x0000c50000007a0c */ /* 0x000fe20003766670 */
[----:B------:R-:W-:Y:S01]  /*44f0*/  @!P0 FADD.FTZ R2, -R30, R38 ;  /* 0x000000261e028221 */ /* 0x000fe20000010100 */
[----:B------:R-:W-:Y:S01]  /*4500*/  IADD3 R0, R39, 0x20, RZ ;  /* 0x0000002027007810 */ /* 0x000fe20007ffe0ff */
[----:B------:R-:W-:Y:S02]  /*4510*/  @!P5 FMUL.FTZ R37, R37, 1.4426950216293334961 ;  /* 0x3fb8aa3b2525d820 */ /* 0x000fe40000410000 */
[----:B------:R-:W-:Y:S01]  /*4520*/  @!P0 FMUL.FTZ R2, R2, 1.4426950216293334961 ;  /* 0x3fb8aa3b02028820 */ /* 0x000fe20000410000 */
[----:B------:R-:W-:Y:S01]  /*4530*/  ISETP.GE.OR P2, PT, R0, c[0x0][0x314], P6 ;  /* 0x0000c50000007a0c */ /* 0x000fe20003746670 */
[----:B------:R-:W-:Y:S01]  /*4540*/  @!P4 FADD.FTZ R35, -R30, R35 ;  /* 0x000000231e23c221 */ /* 0x000fe20000010100 */
[----:B------:R-:W-:Y:S01]  /*4550*/  IADD3 R0, R39, 0x28, RZ ;  /* 0x0000002827007810 */ /* 0x000fe20007ffe0ff */
[----:B------:R-:W0:Y:S02]  /*4560*/  @!P5 MUFU.EX2 R37, R37 ;  /* 0x000000250025d308 */ /* 0x000e240000000800 */
[----:B------:R-:W-:Y:S01]  /*4570*/  @!P4 FMUL.FTZ R35, R35, 1.4426950216293334961 ;  /* 0x3fb8aa3b2323c820 */ /* 0x000fe20000410000 */
[----:B------:R-:W-:Y:S01]  /*4580*/  ISETP.GE.OR P1, PT, R0, c[0x0][0x314], P6 ;  /* 0x0000c50000007a0c */ /* 0x000fe20003726670 */
[----:B------:R-:W-:Y:S01]  /*4590*/  @!P3 FADD.FTZ R36, -R30, R36 ;  /* 0x000000241e24b221 */ /* 0x000fe20000010100 */
[----:B------:R-:W-:-:S03]  /*45a0*/  IADD3 R0, R39, 0x30, RZ ;  /* 0x0000003027007810 */ /* 0x000fc60007ffe0ff */
[----:B------:R-:W1:Y:S01]  /*45b0*/  @!P0 MUFU.EX2 R2, R2 ;  /* 0x0000000200028308 */ /* 0x000e620000000800 */
[----:B------:R-:W-:Y:S02]  /*45c0*/  @!P3 FMUL.FTZ R36, R36, 1.4426950216293334961 ;  /* 0x3fb8aa3b2424b820 */ /* 0x000fe40000410000 */
[----:B------:R-:W-:-:S04]  /*45d0*/  @!P2 FADD.FTZ R33, -R30, R33 ;  /* 0x000000211e21a221 */ /* 0x000fc80000010100 */
[----:B------:R-:W-:Y:S01]  /*45e0*/  @!P2 FMUL.FTZ R33, R33, 1.4426950216293334961 ;  /* 0x3fb8aa3b2121a820 */ /* 0x000fe20000410000 */
[----:B------:R-:W2:Y:S01]  /*45f0*/  @!P4 MUFU.EX2 R35, R35 ;  /* 0x000000230023c308 */ /* 0x000ea20000000800 */
[----:B------:R-:W-:Y:S01]  /*4600*/  @!P1 FADD.FTZ R34, -R30, R34 ;  /* 0x000000221e229221 */ /* 0x000fe20000010100 */
[----:B0-----:R-:W-:Y:S03]  /*4610*/  @!P5 STS [R26.X4], R37 ;  /* 0x000000251a00d388 */ /* 0x001fe60000004800 */
[----:B------:R-:W-:Y:S01]  /*4620*/  @!P1 FMUL.FTZ R34, R34, 1.4426950216293334961 ;  /* 0x3fb8aa3b22229820 */ /* 0x000fe20000410000 */
[----:B-1----:R0:W-:Y:S01]  /*4630*/  @!P0 STS [R26.X4+0x220], R2 ;  /* 0x000220021a008388 */ /* 0x0021e20000004800 */
[----:B------:R-:W-:Y:S01]  /*4640*/  ISETP.GE.OR P0, PT, R0, c[0x0][0x314], P6 ;  /* 0x0000c50000007a0c */ /* 0x000fe20003706670 */
[----:B------:R-:W1:Y:S01]  /*4650*/  @!P3 MUFU.EX2 R36, R36 ;  /* 0x000000240024b308 */ /* 0x000e620000000800 */
[----:B------:R-:W-:-:S04]  /*4660*/  IADD3 R0, R39, 0x38, RZ ;  /* 0x0000003827007810 */ /* 0x000fc80007ffe0ff */
[----:B------:R-:W-:Y:S01]  /*4670*/  ISETP.GE.OR P6, PT, R0, c[0x0][0x314], P6 ;  /* 0x0000c50000007a0c */ /* 0x000fe200037c6670 */
[----:B--2---:R-:W-:Y:S02]  /*4680*/  @!P4 STS [R26.X4+0x440], R35 ;  /* 0x000440231a00c388 */ /* 0x004fe40000004800 */
[----:B------:R-:W2:Y:S04]  /*4690*/  @!P2 MUFU.EX2 R33, R33 ;  /* 0x000000210021a308 */ /* 0x000ea80000000800 */
[----:B------:R-:W-:-:S04]  /*46a0*/  @!P0 FADD.FTZ R31, -R30, R31 ;  /* 0x0000001f1e1f8221 */ /* 0x000fc80000010100 */
[----:B------:R-:W-:Y:S01]  /*46b0*/  @!P0 FMUL.FTZ R31, R31, 1.4426950216293334961 ;  /* 0x3fb8aa3b1f1f8820 */ /* 0x000fe20000410000 */
[----:B------:R-:W3:Y:S01]  /*46c0*/  @!P1 MUFU.EX2 R34, R34 ;  /* 0x0000002200229308 */ /* 0x000ee20000000800 */
[----:B------:R-:W-:Y:S01]  /*46d0*/  @!P6 FADD.FTZ R30, -R30, R32 ;  /* 0x000000201e1ee221 */ /* 0x000fe20000010100 */
[----:B-1----:R-:W-:Y:S03]  /*46e0*/  @!P3 STS [R26.X4+0x660], R36 ;  /* 0x000660241a00b388 */ /* 0x002fe60000004800 */
[----:B------:R-:W-:Y:S01]  /*46f0*/  @!P6 FMUL.FTZ R0, R30, 1.4426950216293334961 ;  /* 0x3fb8aa3b1e00e820 */ /* 0x000fe20000410000 */
[----:B0-----:R-:W-:Y:S01]  /*4700*/  CS2R R2, SRZ ;  /* 0x0000000000027805 */ /* 0x001fe2000001ff00 */
[----:B--2---:R-:W-:Y:S01]  /*4710*/  @!P2 STS [R26.X4+0x880], R33 ;  /* 0x000880211a00a388 */ /* 0x004fe20000004800 */
[----:B------:R-:W0:Y:S08]  /*4720*/  @!P0 MUFU.EX2 R31, R31 ;  /* 0x0000001f001f8308 */ /* 0x000e300000000800 */
[----:B------:R-:W1:Y:S01]  /*4730*/  @!P6 MUFU.EX2 R0, R0 ;  /* 0x000000000000e308 */ /* 0x000e620000000800 */
[----:B---3--:R-:W-:Y:S04]  /*4740*/  @!P1 STS [R26.X4+0xaa0], R34 ;  /* 0x000aa0221a009388 */ /* 0x008fe80000004800 */
[----:B0-----:R-:W-:Y:S04]  /*4750*/  @!P0 STS [R26.X4+0xcc0], R31 ;  /* 0x000cc01f1a008388 */ /* 0x001fe80000004800 */
[----:B-1----:R0:W-:Y:S02]  /*4760*/  @!P6 STS [R26.X4+0xee0], R0 ;  /* 0x000ee0001a00e388 */ /* 0x0021e40000004800 */
[----:B0-----:R-:W-:-:S02]  /*4770*/  IMAD.MOV.U32 R0, RZ, RZ, c[0x0][0x314] ;  /* 0x0000c500ff007624 */ /* 0x001fc400078e00ff */
[----:B------:R-:W-:Y:S03]  /*4780*/  BAR.SYNC.DEFER_BLOCKING 0x0 ;  /* 0x0000000000007b1d */ /* 0x000fe60000010000 */
[----:B------:R-:W-:Y:S02]  /*4790*/  ISETP.GE.AND P0, PT, R0, 0x1, PT ;  /* 0x000000010000780c */ /* 0x000fe40003f06270 */
[----:B------:R-:W-:-:S11]  /*47a0*/  MOV R0, RZ ;  /* 0x000000ff00007202 */ /* 0x000fd60000000f00 */
[----:B------:R-:W-:Y:S05]  /*47b0*/  @!P0 BRA `(.L_x_87) ;  /* 0x0000024000008947 */ /* 0x000fea0003800000 */
[----:B------:R-:W-:Y:S01]  /*47c0*/  ULDC UR5, c[0x0][0x22c] ;  /* 0x00008b0000057ab9 */ /* 0x000fe20000000800 */
        /* <DEDUP_REMOVED lines=16> */
.L_x_90:
[----:B------:R-:W-:Y:S01]  /*48d0*/  BSSY B0, `(.L_x_88) ;  /* 0x0000007000007945 */ /* 0x000fe20003800000 */
[----:B------:R-:W-:-:S05]  /*48e0*/  @P2 BRA `(.L_x_89) ;  /* 0x0000005000002947 */ /* 0x000fca0003800000 */
[----:B------:R-:W-:Y:S01]  /*48f0*/  ISETP.GE.AND P0, PT, R18, c[0x0][0x220], PT ;  /* 0x0000880012007a0c */ /* 0x000fe20003f06270 */
[----:B------:R-:W-:Y:S01]  /*4900*/  CS2R R8, SRZ ;  /* 0x0000000000087805 */ /* 0x000fe2000001ff00 */
[----:B------:R-:W-:Y:S11]  /*4910*/  CS2R R10, SRZ ;  /* 0x00000000000a7805 */ /* 0x000ff6000001ff00 */
[----:B------:R-:W-:Y:S05]  /*4920*/  @!P0 MOV R15, R13 ;  /* 0x0000000d000f8202 */ /* 0x000fea0000000f00 */
[----:B------:R0:W5:Y:S02]  /*4930*/  @!P0 LDG.E.128 R8, [R14.64] ;  /* 0x000000080e088981 */ /* 0x000164000c1e1d00 */
.L_x_89:
[----:B------:R-:W-:Y:S05]  /*4940*/  BSYNC B0 ;  /* 0x0000000000007941 */ /* 0x000fea0003800000 */
.L_x_88:
        /* <DEDUP_REMOVED lines=11> */
.L_x_87:
[----:B------:R-:W-:Y:S02]  /*4a00*/  IADD3 R7, R7, UR7, RZ ;  /* 0x0000000707077c10 */ /* 0x000fe4000fffe0ff */
        /* <DEDUP_REMOVED lines=79> */
        .weak           $__internal_1_$__cuda_sm20_div_s64
        .type           $__internal_1_$__cuda_sm20_div_s64,@function
        .size           $__internal_1_$__cuda_sm20_div_s64,(.L_x_5149 - $__internal_1_$__cuda_sm20_div_s64)
$__internal_1_$__cuda_sm20_div_s64:
        /* <DEDUP_REMOVED lines=83> */
[----:B------:R-:W-:Y:S06]  /*5430*/  RET.REL.NODEC R22 `(_ZN5flash32flash_fwd_splitkv_combine_kernelI23Flash_fwd_kernel_traitsILi32ELi64ELi256ELi4ELb0ELb0EN7cutlass6half_tE19Flash_kernel_traitsILi32ELi64ELi256ELi4ES3_EELi16ELi6ELb0EEEvNS_16Flash_fwd_paramsE) ;  /* 0xffffabc016007950 */ /* 0x000fec0003c3ffff */
.L_x_91:
        /* <DEDUP_REMOVED lines=12> */
.L_x_5149:


//--------------------- .text._ZN5flash32flash_fwd_splitkv_combine_kernelI23Flash_fwd_kernel_traitsILi32ELi64ELi256ELi4ELb0ELb0EN7cutlass6half_tE19Flash_kernel_traitsILi32ELi64ELi256ELi4ES3_EELi16ELi5ELb0EEEvNS_16Flash_fwd_paramsE --------------------------
	.section	.text._ZN5flash32flash_fwd_splitkv_combine_kernelI23Flash_fwd_kernel_traitsILi32ELi64ELi256ELi4ELb0ELb0EN7cutlass6half_tE19Flash_kernel_traitsILi32ELi64ELi256ELi4ES3_EELi16ELi5ELb0EEEvNS_16Flash_fwd_paramsE,"ax",@progbits
	.sectioninfo	@"SHI_REGISTERS=62"
	.align	128
        .global         _ZN5flash32flash_fwd_splitkv_combine_kernelI23Flash_fwd_kernel_traitsILi32ELi64ELi256ELi4ELb0ELb0EN7cutlass6half_tE19Flash_kernel_traitsILi32ELi64ELi256ELi4ES3_EELi16ELi5ELb0EEEvNS_16Flash_fwd_paramsE
        .type           _ZN5flash32flash_fwd_splitkv_combine_kernelI23Flash_fwd_kernel_traitsILi32ELi64ELi256ELi4ELb0ELb0EN7cutlass6half_tE19Flash_kernel_traitsILi32ELi64ELi256ELi4ES3_EELi16ELi5ELb0EEEvNS_16Flash_fwd_paramsE,@function
        .size           _ZN5flash32flash_fwd_splitkv_combine_kernelI23Flash_fwd_kernel_traitsILi32ELi64ELi256ELi4ELb0ELb0EN7cutlass6half_tE19Flash_kernel_traitsILi32ELi64ELi256ELi4ES3_EELi16ELi5ELb0EEEvNS_16Flash_fwd_paramsE,(.L_x_5150 - _ZN5flash32flash_fwd_splitkv_combine_kernelI23Flash_fwd_kernel_traitsILi32ELi64ELi256ELi4ELb0ELb0EN7cutlass6half_tE19Flash_kernel_traitsILi32ELi64ELi256ELi4ES3_EELi16ELi5ELb0EEEvNS_16Flash_fwd_paramsE)
        .other          _ZN5flash32flash_fwd_splitkv_combine_kernelI23Flash_fwd_kernel_traitsILi32ELi64ELi256ELi4ELb0ELb0EN7cutlass6half_tE19Flash_kernel_traitsILi32ELi64ELi256ELi4ES3_EELi16ELi5ELb0EEEvNS_16Flash_fwd_paramsE,@"STO_CUDA_ENTRY STV_DEFAULT"
_ZN5flash32flash_fwd_splitkv_combine_kernelI23Flash_fwd_kernel_traitsILi32ELi64ELi256ELi4ELb0ELb0EN7cutlass6half_tE19Flash_kernel_traitsILi32ELi64ELi256ELi4ES3_EELi16ELi5ELb0EEEvNS_16Flash_fwd_paramsE:
.text._ZN5flash32flash_fwd_splitkv_combine_kernelI23Flash_fwd_kernel_traitsILi32ELi64ELi256ELi4ELb0ELb0EN7cutlass6half_tE19Flash_kernel_traitsILi32ELi64ELi256ELi4ES3_EELi16ELi5ELb0EEEvNS_16Flash_fwd_paramsE:
        /* <DEDUP_REMOVED lines=11> */
[----:B------:R-:W-:Y:S01]  /*00b0*/  SEL R5, R0, R5, P0 ;  /* 0x0000000500057207 */ /* 0x000fe20000000000 */
        /* <DEDUP_REMOVED lines=11> */
[----:B------:R-:W-:Y:S05]  /*0170*/  CALL.REL.NOINC `($__internal_2_$__cuda_sm20_div_s64) ;  /* 0x0000455000007944 */ /* 0x000fea0003c00000 */
[----:B------:R-:W-:Y:S05]  /*0180*/  BRA `(.L_x_93) ;  /* 0x0000013000007947 */ /* 0x000fea0003800000 */
.L_x_92:
        /* <DEDUP_REMOVED lines=19> */
.L_x_93:
        /* <DEDUP_REMOVED lines=9> */
[----:B------:R-:W-:Y:S02]  /*0350*/  MOV R19, R21 ;  /* 0x0000001500137202 */ /* 0x000fe40000000f00 */
[----:B------:R-:W-:Y:S02]  /*0360*/  MOV R24, 0x380 ;  /* 0x0000038000187802 */ /* 0x000fe40000000f00 */
[----:B------:R-:W-:Y:S05]  /*0370*/  CALL.REL.NOINC `($__internal_2_$__cuda_sm20_div_s64) ;  /* 0x0000435000007944 */ /* 0x000fea0003c00000 */
[----:B------:R-:W-:Y:S02]  /*0380*/  MOV R32, R20 ;  /* 0x0000001400207202 */ /* 0x000fe40000000f00 */
[----:B------:R-:W-:Y:S01]  /*0390*/  MOV R33, R21 ;  /* 0x0000001500217202 */ /* 0x000fe20000000f00 */
[----:B------:R-:W-:Y:S05]  /*03a0*/  BRA `(.L_x_96) ;  /* 0x0000013000007947 */ /* 0x000fea0003800000 */
.L_x_95:
[----:B------:R-:W0:Y:S01]  /*03b0*/  I2F.U32.RP R6, R26 ;  /* 0x0000001a00067306 */ /* 0x000e220000209000 */
[----:B------:R-:W-:Y:S01]  /*03c0*/  ISETP.NE.U32.AND P0, PT, R26, RZ, PT ;  /* 0x000000ff1a00720c */ /* 0x000fe20003f05070 */
[----:B------:R-:W-:-:S06]  /*03d0*/  HFMA2.MMA R33, -RZ, RZ, 0, 0 ;  /* 0x00000000ff217435 */ /* 0x000fcc00000001ff */
[----:B0-----:R-:W0:Y:S02]  /*03e0*/  MUFU.RCP R4, R6 ;  /* 0x0000000600047308 */ /* 0x001e240000001000 */
[----:B0-----:R-:W-:-:S06]  /*03f0*/  IADD3 R4, R4, 0xffffffe, RZ ;  /* 0x0ffffffe04047810 */ /* 0x001fcc0007ffe0ff */
[----:B------:R-:W0:Y:S02]  /*0400*/  F2I.FTZ.U32.TRUNC.NTZ R3, R4 ;  /* 0x0000000400037305 */ /* 0x000e24000021f000 */
[----:B0-----:R-:W-:-:S04]  /*0410*/  IMAD.MOV R2, RZ, RZ, -R3 ;  /* 0x000000ffff027224 */ /* 0x001fc800078e0a03 */
[----:B------:R-:W-:Y:S02]  /*0420*/  IMAD R7, R2, R26, RZ ;  /* 0x0000001a02077224 */ /* 0x000fe400078e02ff */
[----:B------:R-:W-:-:S04]  /*0430*/  IMAD.MOV.U32 R2, RZ, RZ, RZ ;  /* 0x000000ffff027224 */ /* 0x000fc800078e00ff */
        /* <DEDUP_REMOVED lines=10> */
.L_x_96:
[----:B------:R-:W-:Y:S05]  /*04e0*/  BSYNC B0 ;  /* 0x0000000000007941 */ /* 0x000fea0003800000 */
.L_x_94:
        /* <DEDUP_REMOVED lines=10> */
[----:B------:R-:W-:Y:S01]  /*0590*/  @!UP0 UIADD3 UR4, UR5, URZ, URZ ;  /* 0x0000003f05048290 */ /* 0x000fe2000fffe03f */
[----:B0-----:R-:W0:Y:S02]  /*05a0*/  MUFU.RCP R8, R6 ;  /* 0x0000000600087308 */ /* 0x001e240000001000 */
[----:B0-----:R-:W-:Y:S01]  /*05b0*/  IADD3 R8, R8, 0xffffffe, RZ ;  /* 0x0ffffffe08087810 */ /* 0x001fe20007ffe0ff */
[----:B------:R-:W-:-:S05]  /*05c0*/  IMAD.MOV.U32 R6, RZ, RZ, R2 ;  /* 0x000000ffff067224 */ /* 0x000fca00078e0002 */
        /* <DEDUP_REMOVED lines=40> */
[----:B------:R-:W-:Y:S02]  /*0850*/  MOV R8, R20 ;  /* 0x0000001400087202 */ /* 0x000fe40000000f00 */
[----:B------:R-:W-:Y:S01]  /*0860*/  MOV R9, R21 ;  /* 0x0000001500097202 */ /* 0x000fe20000000f00 */
[----:B------:R-:W-:Y:S05]  /*0870*/  BRA `(.L_x_99) ;  /* 0x0000013000007947 */ /* 0x000fea0003800000 */
.L_x_98:
[----:B------:R-:W0:Y:S01]  /*0880*/  I2F.U32.RP R4, R17 ;  /* 0x0000001100047306 */ /* 0x000e220000209000 */
[----:B------:R-:W-:-:S07]  /*0890*/  ISETP.NE.U32.AND P0, PT, R17, RZ, PT ;  /* 0x000000ff1100720c */ /* 0x000fce0003f05070 */
[----:B0-----:R-:W0:Y:S02]  /*08a0*/  MUFU.RCP R6, R4 ;  /* 0x0000000400067308 */ /* 0x001e240000001000 */
[----:B0-----:R-:W-:-:S06]  /*08b0*/  IADD3 R6, R6, 0xffffffe, RZ ;  /* 0x0ffffffe06067810 */ /* 0x001fcc0007ffe0ff */
[----:B------:R-:W0:Y:S02]  /*08c0*/  F2I.FTZ.U32.TRUNC.NTZ R7, R6 ;  /* 0x0000000600077305 */ /* 0x000e24000021f000 */
[----:B0-----:R-:W-:Y:S02]  /*08d0*/  IMAD.MOV R2, RZ, RZ, -R7 ;  /* 0x000000ffff027224 */ /* 0x001fe400078e0a07 */
[----:B------:R-:W-:Y:S02]  /*08e0*/  IMAD.MOV.U32 R6, RZ, RZ, RZ ;  /* 0x000000ffff067224 */ /* 0x000fe400078e00ff */
[----:B------:R-:W-:-:S04]  /*08f0*/  IMAD R9, R2, R17, RZ ;  /* 0x0000001102097224 */ /* 0x000fc800078e02ff */
[----:B------:R-:W-:-:S06]  /*0900*/  IMAD.HI.U32 R9, R7, R9, R6 ;  /* 0x0000000907097227 */ /* 0x000fcc00078e0006 */
[----:B------:R-:W-:Y:S01]  /*0910*/  IMAD.HI.U32 R8, R9, R26, RZ ;  /* 0x0000001a09087227 */ /* 0x000fe200078e00ff */
[----:B------:R-:W-:-:S04]  /*0920*/  HFMA2.MMA R9, -RZ, RZ, 0, 0 ;  /* 0x00000000ff097435 */ /* 0x000fc800000001ff */
        /* <DEDUP_REMOVED lines=8> */
.L_x_99:
[----:B------:R-:W-:Y:S05]  /*09b0*/  BSYNC B0 ;  /* 0x0000000000007941 */ /* 0x000fea0003800000 */
.L_x_97:
[----:B------:R-:W-:Y:S01]  /*09c0*/  IMAD.MOV.U32 R6, RZ, RZ, c[0x0][0x1c0] ;  /* 0x00007000ff067624 */ /* 0x000fe200078e00ff */
[----:B------:R-:W-:Y:S01]  /*09d0*/  IABS R19, R3 ;  /* 0x0000000300137213 */ /* 0x000fe20000000000 */
[----:B------:R-:W-:Y:S01]  /*09e0*/  IMAD.MOV.U32 R26, RZ, RZ, RZ ;  /* 0x000000ffff1a7224 */ /* 0x000fe200078e00ff */
[----:B------:R-:W-:Y:S01]  /*09f0*/  IABS R14, c[0x0][0x214] ;  /* 0x00008500000e7a13 */ /* 0x000fe20000000000 */
[C---:B------:R-:W-:Y:S01]  /*0a00*/  IMAD R2, R6.reuse, c[0x0][0x214], RZ ;  /* 0x0000850006027a24 */ /* 0x040fe200078e02ff */
[----:B------:R-:W0:Y:S01]  /*0a10*/  I2F.RP R20, R19 ;  /* 0x0000001300147306 */ /* 0x000e220000209400 */
[----:B------:R-:W-:Y:S01]  /*0a20*/  IADD3 R6, R6, -0x1, RZ ;  /* 0xffffffff06067810 */ /* 0x000fe20007ffe0ff */
[----:B------:R-:W1:Y:S01]  /*0a30*/  S2R R38, SR_TID.X ;  /* 0x0000000000267919 */ /* 0x000e620000002100 */
[----:B------:R-:W-:Y:S01]  /*0a40*/  ISETP.NE.AND P5, PT, R3, RZ, PT ;  /* 0x000000ff0300720c */ /* 0x000fe20003fa5270 */
[----:B------:R-:W-:Y:S01]  /*0a50*/  BSSY B0, `(.L_x_100) ;  /* 0x0000072000007945 */ /* 0x000fe20003800000 */
[----:B------:R-:W-:-:S03]  /*0a60*/  IABS R18, R2 ;  /* 0x0000000200127213 */ /* 0x000fc60000000000 */
[----:B------:R-:W-:Y:S01]  /*0a70*/  I2F.RP R13, R14 ;  /* 0x0000000e000d7306 */ /* 0x000fe20000209400 */
[----:B------:R-:W-:-:S07]  /*0a80*/  IADD3 R21, R18, UR8, RZ ;  /* 0x0000000812157c10 */ /* 0x000fce000fffe0ff */
[----:B------:R-:W2:Y:S08]  /*0a90*/  I2F.RP R15, R18 ;  /* 0x00000012000f7306 */ /* 0x000eb00000209400 */
[----:B0-----:R-:W0:Y:S08]  /*0aa0*/  MUFU.RCP R4, R20 ;  /* 0x0000001400047308 */ /* 0x001e300000001000 */
[----:B--2---:R-:W2:Y:S08]  /*0ab0*/  MUFU.RCP R10, R15 ;  /* 0x0000000f000a7308 */ /* 0x004eb00000001000 */
[----:B------:R-:W3:Y:S01]  /*0ac0*/  MUFU.RCP R24, R13 ;  /* 0x0000000d00187308 */ /* 0x000ee20000001000 */
[----:B0-----:R-:W-:-:S02]  /*0ad0*/  IADD3 R4, R4, 0xffffffe, RZ ;  /* 0x0ffffffe04047810 */ /* 0x001fc40007ffe0ff */
[----:B--2---:R-:W-:-:S05]  /*0ae0*/  IADD3 R10, R10, 0xffffffe, RZ ;  /* 0x0ffffffe0a0a7810 */ /* 0x004fca0007ffe0ff */
[----:B------:R-:W0:Y:S01]  /*0af0*/  F2I.FTZ.U32.TRUNC.NTZ R27, R4 ;  /* 0x00000004001b7305 */ /* 0x000e22000021f000 */
[----:B------:R-:W-:Y:S02]  /*0b00*/  IABS R15, R21 ;  /* 0x00000015000f7213 */ /* 0x000fe40000000000 */
[----:B---3--:R-:W-:-:S05]  /*0b10*/  IADD3 R24, R24, 0xffffffe, RZ ;  /* 0x0ffffffe18187810 */ /* 0x008fca0007ffe0ff */
[----:B------:R-:W2:Y:S08]  /*0b20*/  F2I.FTZ.U32.TRUNC.NTZ R11, R10 ;  /* 0x0000000a000b7305 */ /* 0x000eb0000021f000 */
[----:B------:R-:W3:Y:S01]  /*0b30*/  F2I.FTZ.U32.TRUNC.NTZ R25, R24 ;  /* 0x0000001800197305 */ /* 0x000ee2000021f000 */
[----:B0-----:R-:W-:Y:S02]  /*0b40*/  IMAD.MOV R22, RZ, RZ, -R27 ;  /* 0x000000ffff167224 */ /* 0x001fe400078e0a1b */
[----:B------:R-:W-:-:S02]  /*0b50*/  IMAD.IADD R4, R6, 0x1, R19 ;  /* 0x0000000106047824 */ /* 0x000fc400078e0213 */
[----:B------:R-:W-:Y:S02]  /*0b60*/  IMAD R22, R22, R19, RZ ;  /* 0x0000001316167224 */ /* 0x000fe400078e02ff */
[----:B--2---:R-:W-:Y:S01]  /*0b70*/  IMAD.MOV R7, RZ, RZ, -R11 ;  /* 0x000000ffff077224 */ /* 0x004fe200078e0a0b */
[----:B------:R-:W-:Y:S01]  /*0b80*/  IABS R13, R4 ;  /* 0x00000004000d7213 */ /* 0x000fe20000000000 */
[----:B------:R-:W-:Y:S02]  /*0b90*/  IMAD.MOV.U32 R10, RZ, RZ, RZ ;  /* 0x000000ffff0a7224 */ /* 0x000fe400078e00ff */
[----:B------:R-:W-:Y:S02]  /*0ba0*/  IMAD R20, R7, R18, RZ ;  /* 0x0000001207147224 */ /* 0x000fe400078e02ff */
[----:B------:R-:W-:-:S04]  /*0bb0*/  IMAD.HI.U32 R22, R27, R22, R26 ;  /* 0x000000161b167227 */ /* 0x000fc800078e001a */
[----:B------:R-:W-:Y:S01]  /*0bc0*/  IMAD.HI.U32 R20, R11, R20, R10 ;  /* 0x000000140b147227 */ /* 0x000fe200078e000a */
[----:B------:R-:W-:Y:S02]  /*0bd0*/  IABS R10, R2 ;  /* 0x00000002000a7213 */ /* 0x000fe40000000000 */
[----:B------:R-:W-:Y:S01]  /*0be0*/  IABS R11, R3 ;  /* 0x00000003000b7213 */ /* 0x000fe20000000000 */
[----:B---3--:R-:W-:Y:S02]  /*0bf0*/  IMAD.MOV R7, RZ, RZ, -R25 ;  /* 0x000000ffff077224 */ /* 0x008fe400078e0a19 */
[----:B------:R-:W-:Y:S02]  /*0c00*/  IMAD.MOV.U32 R24, RZ, RZ, RZ ;  /* 0x000000ffff187224 */ /* 0x000fe400078e00ff */
[----:B------:R-:W-:Y:S02]  /*0c10*/  IMAD R7, R7, R14, RZ ;  /* 0x0000000e07077224 */ /* 0x000fe400078e02ff */
[----:B------:R-:W-:-:S02]  /*0c20*/  IMAD.MOV R10, RZ, RZ, -R10 ;  /* 0x000000ffff0a7224 */ /* 0x000fc400078e0a0a */
[----:B------:R-:W-:-:S04]  /*0c30*/  IMAD.HI.U32 R20, R20, R15, RZ ;  /* 0x0000000f14147227 */ /* 0x000fc800078e00ff */
[----:B------:R-:W-:-:S04]  /*0c40*/  IMAD.HI.U32 R24, R25, R7, R24 ;  /* 0x0000000719187227 */ /* 0x000fc800078e0018 */
[----:B------:R-:W-:Y:S02]  /*0c50*/  IMAD R7, R20, R10, R15 ;  /* 0x0000000a14077224 */ /* 0x000fe400078e020f */
[----:B------:R-:W-:Y:S02]  /*0c60*/  IMAD.MOV R11, RZ, RZ, -R11 ;  /* 0x000000ffff0b7224 */ /* 0x000fe400078e0a0b */
[----:B------:R-:W-:Y:S01]  /*0c70*/  IMAD.HI.U32 R22, R22, R13, RZ ;  /* 0x0000000d16167227 */ /* 0x000fe200078e00ff */
[----:B------:R-:W-:-:S03]  /*0c80*/  ISETP.GT.U32.AND P4, PT, R18, R7, PT ;  /* 0x000000071200720c */ /* 0x000fc60003f84070 */
[----:B------:R-:W-:Y:S01]  /*0c90*/  IMAD R26, R22, R11, R13 ;  /* 0x0000000b161a7224 */ /* 0x000fe200078e020d */
[----:B------:R-:W-:Y:S01]  /*0ca0*/  LEA.HI.SX32 R13, R2, 0x1, 0x1 ;  /* 0x00000001020d7811 */ /* 0x000fe200078f0aff */
[----:B------:R-:W-:-:S03]  /*0cb0*/  IMAD.HI.U32 R24, R24, R15, RZ ;  /* 0x0000000f18187227 */ /* 0x000fc600078e00ff */
[----:B------:R-:W-:Y:S01]  /*0cc0*/  ISETP.GT.U32.AND P3, PT, R19, R26, PT ;  /* 0x0000001a1300720c */ /* 0x000fe20003f64070 */
[----:B------:R-:W-:-:S04]  /*0cd0*/  IMAD.MOV R10, RZ, RZ, -R24 ;  /* 0x000000ffff0a7224 */ /* 0x000fc800078e0a18 */
[----:B------:R-:W-:Y:S01]  /*0ce0*/  @!P4 IMAD.IADD R7, R7, 0x1, -R18 ;  /* 0x000000010707c824 */ /* 0x000fe200078e0a12 */
[----:B------:R-:W-:Y:S01]  /*0cf0*/  @!P4 IADD3 R20, R20, 0x1, RZ ;  /* 0x000000011414c810 */ /* 0x000fe20007ffe0ff */
[----:B------:R-:W-:Y:S01]  /*0d00*/  IMAD R15, R14, R10, R15 ;  /* 0x0000000a0e0f7224 */ /* 0x000fe200078e020f */
[----:B------:R-:W-:Y:S02]  /*0d10*/  ISETP.NE.AND P4, PT, R2, RZ, PT ;  /* 0x000000ff0200720c */ /* 0x000fe40003f85270 */
[-C--:B------:R-:W-:Y:S02]  /*0d20*/  ISETP.GE.U32.AND P2, PT, R7, R18.reuse, PT ;  /* 0x000000120700720c */ /* 0x080fe40003f46070 */
[----:B------:R-:W-:Y:S01]  /*0d30*/  LOP3.LUT R7, R21, R18, RZ, 0x3c, !PT ;  /* 0x0000001215077212 */ /* 0x000fe200078e3cff */
[----:B------:R-:W-:Y:S01]  /*0d40*/  @!P3 IMAD.IADD R26, R26, 0x1, -R19 ;  /* 0x000000011a1ab824 */ /* 0x000fe200078e0a13 */
[----:B------:R-:W-:Y:S02]  /*0d50*/  ISETP.GT.U32.AND P0, PT, R14, R15, PT ;  /* 0x0000000f0e00720c */ /* 0x000fe40003f04070 */
[----:B------:R-:W-:-:S02]  /*0d60*/  ISETP.GE.AND P1, PT, R7, RZ, PT ;  /* 0x000000ff0700720c */ /* 0x000fc40003f26270 */
[-C--:B------:R-:W-:Y:S02]  /*0d70*/  ISETP.GE.U32.AND P6, PT, R26, R19.reuse, PT ;  /* 0x000000131a00720c */ /* 0x080fe40003fc6070 */
[----:B------:R-:W-:Y:S02]  /*0d80*/  LOP3.LUT R7, R4, R19, RZ, 0x3c, !PT ;  /* 0x0000001304077212 */ /* 0x000fe400078e3cff */
[----:B------:R-:W-:Y:S02]  /*0d90*/  @!P3 IADD3 R22, R22, 0x1, RZ ;  /* 0x000000011616b810 */ /* 0x000fe40007ffe0ff */
[----:B------:R-:W-:Y:S02]  /*0da0*/  @P2 IADD3 R20, R20, 0x1, RZ ;  /* 0x0000000114142810 */ /* 0x000fe40007ffe0ff */
[----:B------:R-:W-:Y:S01]  /*0db0*/  ISETP.GE.AND P2, PT, R7, RZ, PT ;  /* 0x000000ff0700720c */ /* 0x000fe20003f46270 */
[----:B------:R-:W-:Y:S01]  /*0dc0*/  @!P0 IMAD.IADD R15, R15, 0x1, -R14 ;  /* 0x000000010f0f8824 */ /* 0x000fe200078e0a0e */
[----:B------:R-:W-:Y:S01]  /*0dd0*/  @!P0 IADD3 R24, R24, 0x1, RZ ;  /* 0x0000000118188810 */ /* 0x000fe20007ffe0ff */
[----:B------:R-:W-:Y:S01]  /*0de0*/  @!P1 IMAD.MOV R20, RZ, RZ, -R20 ;  /* 0x000000ffff149224 */ /* 0x000fe200078e0a14 */
[----:B------:R-:W-:-:S02]  /*0df0*/  @!P4 LOP3.LUT R20, RZ, R18, RZ, 0x33, !PT ;  /* 0x00000012ff14c212 */ /* 0x000fc400078e33ff */
[----:B------:R-:W-:Y:S02]  /*0e00*/  @P6 IADD3 R22, R22, 0x1, RZ ;  /* 0x0000000116166810 */ /* 0x000fe40007ffe0ff */
[----:B------:R-:W-:Y:S02]  /*0e10*/  ISETP.LT.U32.AND P0, PT, R32, R20, PT ;  /* 0x000000142000720c */ /* 0x000fe40003f01070 */
[----:B------:R-:W-:Y:S02]  /*0e20*/  SHF.R.S32.HI R11, RZ, 0x1f, R20 ;  /* 0x0000001fff0b7819 */ /* 0x000fe40000011414 */
[----:B------:R-:W-:Y:S01]  /*0e30*/  ISETP.GE.U32.AND P3, PT, R15, R14, PT ;  /* 0x0000000e0f00720c */ /* 0x000fe20003f66070 */
[----:B------:R-:W-:Y:S01]  /*0e40*/  @!P2 IMAD.MOV R22, RZ, RZ, -R22 ;  /* 0x000000ffff16a224 */ /* 0x000fe200078e0a16 */
[----:B------:R-:W-:Y:S02]  /*0e50*/  ISETP.GT.AND P2, PT, R2, RZ, PT ;  /* 0x000000ff0200720c */ /* 0x000fe40003f44270 */
[----:B------:R-:W-:-:S02]  /*0e60*/  ISETP.LT.AND.EX P0, PT, R33, R11, PT, P0 ;  /* 0x0000000b2100720c */ /* 0x000fc40003f01300 */
[----:B------:R-:W-:Y:S02]  /*0e70*/  LOP3.LUT R21, R21, c[0x0][0x214], RZ, 0x3c, !PT ;  /* 0x0000850015157a12 */ /* 0x000fe400078e3cff */
[----:B------:R-:W-:Y:S02]  /*0e80*/  SEL R11, R33, R11, P0 ;  /* 0x0000000b210b7207 */ /* 0x000fe40000000000 */
[----:B------:R-:W-:Y:S02]  /*0e90*/  ISETP.GE.AND P1, PT, R21, RZ, PT ;  /* 0x000000ff1500720c */ /* 0x000fe40003f26270 */
[----:B------:R-:W-:Y:S02]  /*0ea0*/  SHF.R.S32.HI R10, RZ, 0x1f, R2 ;  /* 0x0000001fff0a7819 */ /* 0x000fe40000011402 */
[----:B------:R-:W-:Y:S02]  /*0eb0*/  ISETP.NE.AND P4, PT, RZ, c[0x0][0x214], PT ;  /* 0x00008500ff007a0c */ /* 0x000fe40003f85270 */
[----:B------:R-:W-:Y:S01]  /*0ec0*/  LOP3.LUT R2, R33, R11, RZ, 0xfc, !PT ;  /* 0x0000000b21027212 */ /* 0x000fe200078efcff */
[----:B------:R-:W-:Y:S01]  /*0ed0*/  @!P2 IMAD.MOV R13, RZ, RZ, R10 ;  /* 0x000000ffff0da224 */ /* 0x000fe200078e020a */
[----:B------:R-:W-:-:S02]  /*0ee0*/  @P3 IADD3 R24, R24, 0x1, RZ ;  /* 0x0000000118183810 */ /* 0x000fc40007ffe0ff */
[----:B------:R-:W-:Y:S02]  /*0ef0*/  ISETP.NE.U32.AND P2, PT, R2, RZ, PT ;  /* 0x000000ff0200720c */ /* 0x000fe40003f45070 */
[----:B------:R-:W-:Y:S01]  /*0f00*/  @!P5 LOP3.LUT R22, RZ, R19, RZ, 0x33, !PT ;  /* 0x00000013ff16d212 */ /* 0x000fe200078e33ff */
[----:B------:R-:W-:-:S03]  /*0f10*/  @!P1 IMAD.MOV R24, RZ, RZ, -R24 ;  /* 0x000000ffff189224 */ /* 0x000fc600078e0a18 */
[----:B------:R-:W-:Y:S02]  /*0f20*/  ISETP.LT.U32.AND P1, PT, R8, R22, PT ;  /* 0x000000160800720c */ /* 0x000fe40003f21070 */
[----:B------:R-:W-:Y:S02]  /*0f30*/  SHF.R.S32.HI R7, RZ, 0x1f, R22 ;  /* 0x0000001fff077819 */ /* 0x000fe40000011416 */
[----:B------:R-:W-:Y:S02]  /*0f40*/  @!P4 LOP3.LUT R24, RZ, c[0x0][0x214], RZ, 0x33, !PT ;  /* 0x00008500ff18ca12 */ /* 0x000fe400078e33ff */
[----:B------:R-:W-:-:S03]  /*0f50*/  ISETP.LT.AND.EX P1, PT, R9, R7, PT, P1 ;  /* 0x000000070900720c */ /* 0x000fc60003f21310 */
[----:B------:R-:W-:Y:S01]  /*0f60*/  IMAD R2, R24, R13, RZ ;  /* 0x0000000d18027224 */ /* 0x000fe200078e02ff */
[----:B------:R-:W-:Y:S02]  /*0f70*/  SEL R15, R8, R22, P1 ;  /* 0x00000016080f7207 */ /* 0x000fe40000800000 */
[----:B------:R-:W-:Y:S02]  /*0f80*/  SEL R14, R9, R7, P1 ;  /* 0x00000007090e7207 */ /* 0x000fe40000800000 */
[----:B------:R-:W-:Y:S01]  /*0f90*/  SEL R13, R32, R20, P0 ;  /* 0x00000014200d7207 */ /* 0x000fe20000000000 */
[----:B------:R-:W-:Y:S05]  /*0fa0*/  @!P2 BRA `(.L_x_101) ;  /* 0x000000900000a947 */ /* 0x000fea0003800000 */
[----:B-1----:R-:W-:Y:S01]  /*0fb0*/  IMAD.MOV.U32 R30, RZ, RZ, R32 ;  /* 0x000000ffff1e7224 */ /* 0x002fe200078e0020 */
[----:B------:R-:W-:Y:S01]  /*0fc0*/  MOV R26, R13 ;  /* 0x0000000d001a7202 */ /* 0x000fe20000000f00 */
[----:B------:R-:W-:Y:S01]  /*0fd0*/  IMAD.MOV.U32 R19, RZ, RZ, R33 ;  /* 0x000000ffff137224 */ /* 0x000fe200078e0021 */
[----:B------:R-:W-:Y:S02]  /*0fe0*/  MOV R25, R11 ;  /* 0x0000000b00197202 */ /* 0x000fe40000000f00 */
[----:B------:R-:W-:-:S02]  /*0ff0*/  MOV R24, 0x1010 ;  /* 0x0000101000187802 */ /* 0x000fc40000000f00 */
[----:B------:R-:W-:Y:S05]  /*1000*/  CALL.REL.NOINC `($__internal_2_$__cuda_sm20_div_s64) ;  /* 0x000036c000007944 */ /* 0x000fea0003c00000 */
[----:B------:R-:W-:Y:S02]  /*1010*/  MOV R40, R20 ;  /* 0x0000001400287202 */ /* 0x000fe40000000f00 */
[----:B------:R-:W-:Y:S01]  /*1020*/  MOV R41, R21 ;  /* 0x0000001500297202 */ /* 0x000fe20000000f00 */
[----:B------:R-:W-:Y:S05]  /*1030*/  BRA `(.L_x_102) ;  /* 0x0000013000007947 */ /* 0x000fea0003800000 */
.L_x_101:
        /* <DEDUP_REMOVED lines=19> */
.L_x_102:
[----:B------:R-:W-:Y:S05]  /*1170*/  BSYNC B0 ;  /* 0x0000000000007941 */ /* 0x000fea0003800000 */
.L_x_100:
[----:B------:R-:W-:Y:S01]  /*1180*/  SHF.R.S32.HI R7, RZ, 0x1f, R38 ;  /* 0x0000001fff077819 */ /* 0x000fe20000011426 */
[----:B------:R-:W-:Y:S01]  /*1190*/  ULDC.64 UR8, c[0x0][0x118] ;  /* 0x0000460000087ab9 */ /* 0x000fe20000000a00 */
[----:B------:R-:W-:Y:S02]  /*11a0*/  IADD3 R21, P0, R12, -UR7, RZ ;  /* 0x800000070c157c10 */ /* 0x000fe4000ff1e0ff */
[----:B------:R-:W-:-:S04]  /*11b0*/  LEA.HI R25, R7, R38, RZ, 0x4 ;  /* 0x0000002607197211 */ /* 0x000fc800078f20ff */
[----:B------:R-:W-:Y:S02]  /*11c0*/  LOP3.LUT R19, R25, 0xfffffff0, RZ, 0xc0, !PT ;  /* 0xfffffff019137812 */ /* 0x000fe400078ec0ff */
[----:B------:R-:W-:-:S03]  /*11d0*/  SHF.R.S32.HI R25, RZ, 0x4, R25 ;  /* 0x00000004ff197819 */ /* 0x000fc60000011419 */
[----:B------:R-:W-:Y:S01]  /*11e0*/  IMAD.IADD R20, R38, 0x1, -R19 ;  /* 0x0000000126147824 */ /* 0x000fe200078e0a13 */
[----:B------:R-:W-:Y:S02]  /*11f0*/  IADD3.X R19, R0, ~UR6, RZ, P0, !PT ;  /* 0x8000000600137c10 */ /* 0x000fe400087fe4ff */
[----:B------:R-:W-:Y:S02]  /*1200*/  IADD3 R31, R25, 0x10, RZ ;  /* 0x00000010191f7810 */ /* 0x000fe40007ffe0ff */
[----:B------:R-:W-:Y:S02]  /*1210*/  ISETP.GT.U32.AND P3, PT, R21, R20, PT ;  /* 0x000000141500720c */ /* 0x000fe40003f64070 */
[----:B------:R-:W-:Y:S02]  /*1220*/  SHF.R.S32.HI R10, RZ, 0x1f, R20 ;  /* 0x0000001fff0a7819 */ /* 0x000fe40000011414 */
[----:B------:R-:W-:Y:S02]  /*1230*/  IADD3 R27, R25, 0x8, RZ ;  /* 0x00000008191b7810 */ /* 0x000fe40007ffe0ff */
[----:B------:R-:W-:-:S02]  /*1240*/  ISETP.GT.AND.EX P3, PT, R19, R10, PT, P3 ;  /* 0x0000000a1300720c */ /* 0x000fc40003f64330 */
[----:B------:R-:W-:Y:S02]  /*1250*/  IADD3 R23, R25, 0x18, RZ ;  /* 0x0000001819177810 */ /* 0x000fe40007ffe0ff */
[----:B------:R-:W-:Y:S02]  /*1260*/  ISETP.GE.OR P4, PT, R31, c[0x0][0x314], !P3 ;  /* 0x0000c5001f007a0c */ /* 0x000fe40005f86670 */
[----:B------:R-:W-:Y:S02]  /*1270*/  ISETP.GE.OR P5, PT, R27, c[0x0][0x314], !P3 ;  /* 0x0000c5001b007a0c */ /* 0x000fe40005fa6670 */
[----:B------:R-:W-:Y:S02]  /*1280*/  ISETP.GE.OR P6, PT, R25, c[0x0][0x314], !P3 ;  /* 0x0000c50019007a0c */ /* 0x000fe40005fc6670 */
[----:B------:R-:W-:Y:S02]  /*1290*/  ISETP.GE.OR P3, PT, R23, c[0x0][0x314], !P3 ;  /* 0x0000c50017007a0c */ /* 0x000fe40005f66670 */
[----:B------:R-:W-:-:S04]  /*12a0*/  IADD3 R32, P0, R20, UR7, RZ ;  /* 0x0000000714207c10 */ /* 0x000fc8000ff1e0ff */
[----:B------:R-:W-:Y:S01]  /*12b0*/  IADD3.X R33, R10, UR6, RZ, P0, !PT ;  /* 0x000000060a217c10 */ /* 0x000fe200087fe4ff */
[--C-:B------:R-:W-:Y:S01]  /*12c0*/  @!P4 IMAD.MOV.U32 R26, RZ, RZ, R32.reuse ;  /* 0x000000ffff1ac224 */ /* 0x100fe200078e0020 */
[----:B------:R-:W-:Y:S02]  /*12d0*/  @!P4 SHF.R.S32.HI R19, RZ, 0x1f, R31 ;  /* 0x0000001fff13c819 */ /* 0x000fe4000001141f */
[----:B------:R-:W-:Y:S01]  /*12e0*/  @!P5 SHF.R.S32.HI R21, RZ, 0x1f, R27 ;  /* 0x0000001fff15d819 */ /* 0x000fe2000001141b */
[----:B------:R-:W-:-:S04]  /*12f0*/  @!P5 IMAD.WIDE.U32 R28, R12, R27, R32 ;  /* 0x0000001b0c1cd225 */ /* 0x000fc800078e0020 */
[-C--:B------:R-:W-:Y:S01]  /*1300*/  @!P4 IMAD R19, R19, R12.reuse, RZ ;  /* 0x0000000c1313c224 */ /* 0x080fe200078e02ff */
[----:B------:R-:W-:Y:S01]  /*1310*/  @!P5 LEA R22, P0, R28, c[0x0][0x208], 0x2 ;  /* 0x000082001c16da11 */ /* 0x000fe200078010ff */
[----:B------:R-:W-:Y:S02]  /*1320*/  @!P5 IMAD R21, R21, R12, RZ ;  /* 0x0000000c1515d224 */ /* 0x000fe400078e02ff */
[-C--:B------:R-:W-:Y:S01]  /*1330*/  @!P4 IMAD R10, R31, R0.reuse, R19 ;  /* 0x000000001f0ac224 */ /* 0x080fe200078e0213 */
[----:B------:R-:W-:Y:S01]  /*1340*/  @!P3 SHF.R.S32.HI R19, RZ, 0x1f, R23 ;  /* 0x0000001fff13b819 */ /* 0x000fe20000011417 */
[----:B------:R-:W-:Y:S01]  /*1350*/  @!P5 IMAD R18, R27, R0, R21 ;  /* 0x000000001b12d224 */ /* 0x000fe200078e0215 */
[----:B------:R-:W-:Y:S01]  /*1360*/  @!P6 SHF.R.S32.HI R21, RZ, 0x1f, R25 ;  /* 0x0000001fff15e819 */ /* 0x000fe20000011419 */
[----:B------:R-:W-:Y:S02]  /*1370*/  @!P4 IMAD.MOV.U32 R27, RZ, RZ, R33 ;  /* 0x000000ffff1bc224 */ /* 0x000fe400078e0021 */
[----:B------:R-:W-:-:S02]  /*1380*/  @!P3 IMAD R19, R19, R12, RZ ;  /* 0x0000000c1313b224 */ /* 0x000fc400078e02ff */
[----:B------:R-:W-:-:S04]  /*1390*/  @!P4 IMAD.WIDE.U32 R26, R12, R31, R26 ;  /* 0x0000001f0c1ac225 */ /* 0x000fc800078e001a */
[----:B------:R-:W-:Y:S02]  /*13a0*/  @!P6 IMAD.MOV.U32 R30, RZ, RZ, R32 ;  /* 0x000000ffff1ee224 */ /* 0x000fe400078e0020 */
[--C-:B------:R-:W-:Y:S02]  /*13b0*/  @!P6 IMAD.MOV.U32 R31, RZ, RZ, R33.reuse ;  /* 0x000000ffff1fe224 */ /* 0x100fe400078e0021 */
[----:B------:R-:W-:Y:S02]  /*13c0*/  @!P6 IMAD R21, R21, R12, RZ ;  /* 0x0000000c1515e224 */ /* 0x000fe400078e02ff */
[----:B------:R-:W-:Y:S02]  /*13d0*/  @!P5 IMAD.IADD R18, R29, 0x1, R18 ;  /* 0x000000011d12d824 */ /* 0x000fe400078e0212 */
[----:B------:R-:W-:-:S04]  /*13e0*/  @!P3 IMAD.WIDE.U32 R32, R12, R23, R32 ;  /* 0x000000170c20b225 */ /* 0x000fc800078e0020 */
[-C--:B------:R-:W-:Y:S01]  /*13f0*/  @!P3 IMAD R19, R23, R0.reuse, R19 ;  /* 0x000000001713b224 */ /* 0x080fe200078e0213 */
[----:B------:R-:W-:Y:S01]  /*1400*/  @!P5 LEA.HI.X R23, R28, c[0x0][0x20c], R18, 0x2, P0 ;  /* 0x000083001c17da11 */ /* 0x000fe200000f1412 */
[----:B------:R-:W-:Y:S01]  /*1410*/  @!P6 IMAD.WIDE.U32 R30, R12, R25, R30 ;  /* 0x000000190c1ee225 */ /* 0x000fe200078e001e */
[----:B------:R-:W-:Y:S02]  /*1420*/  @!P3 LEA R18, P0, R32, c[0x0][0x208], 0x2 ;  /* 0x000082002012ba11 */ /* 0x000fe400078010ff */
[----:B------:R-:W-:Y:S01]  /*1430*/  @!P4 LEA R28, P1, R26, c[0x0][0x208], 0x2 ;  /* 0x000082001a1cca11 */ /* 0x000fe200078210ff */
[----:B------:R-:W-:Y:S01]  /*1440*/  @!P6 IMAD R21, R25, R0, R21 ;  /* 0x000000001915e224 */ /* 0x000fe200078e0215 */
[----:B------:R-:W-:Y:S01]  /*1450*/  @!P6 LEA R36, P2, R30, c[0x0][0x208], 0x2 ;  /* 0x000082001e24ea11 */ /* 0x000fe200078410ff */
[----:B------:R-:W-:Y:S02]  /*1460*/  @!P3 IMAD.IADD R19, R33, 0x1, R19 ;  /* 0x000000012113b824 */ /* 0x000fe400078e0213 */
[----:B------:R-:W-:-:S02]  /*1470*/  @!P6 IMAD.IADD R21, R31, 0x1, R21 ;  /* 0x000000011f15e824 */ /* 0x000fc400078e0215 */
[----:B------:R-:W-:Y:S01]  /*1480*/  @!P4 IMAD.IADD R27, R27, 0x1, R10 ;  /* 0x000000011b1bc824 */ /* 0x000fe200078e020a */
[----:B------:R-:W-:Y:S01]  /*1490*/  @!P3 LEA.HI.X R19, R32, c[0x0][0x20c], R19, 0x2, P0 ;  /* 0x000083002013ba11 */ /* 0x000fe200000f1413 */
[----:B------:R-:W-:Y:S01]  /*14a0*/  IMAD.MOV.U32 R24, RZ, RZ, -0x800000 ;  /* 0xff800000ff187424 */ /* 0x000fe200078e00ff */
[----:B------:R-:W-:Y:S01]  /*14b0*/  @!P6 LEA.HI.X R37, R30, c[0x0][0x20c], R21, 0x2, P2 ;  /* 0x000083001e25ea11 */ /* 0x000fe200010f1415 */
[----:B------:R-:W-:Y:S01]  /*14c0*/  IMAD.MOV.U32 R21, RZ, RZ, -0x800000 ;  /* 0xff800000ff157424 */ /* 0x000fe200078e00ff */
[----:B------:R-:W-:Y:S01]  /*14d0*/  @!P4 LEA.HI.X R29, R26, c[0x0][0x20c], R27, 0x2, P1 ;  /* 0x000083001a1dca11 */ /* 0x000fe200008f141b */
[----:B------:R-:W-:Y:S02]  /*14e0*/  IMAD.MOV.U32 R10, RZ, RZ, -0x800000 ;  /* 0xff800000ff0a7424 */ /* 0x000fe400078e00ff */
[----:B------:R-:W-:Y:S01]  /*14f0*/  IMAD.MOV.U32 R26, RZ, RZ, -0x800000 ;  /* 0xff800000ff1a7424 */ /* 0x000fe200078e00ff */
[----:B------:R0:W2:Y:S04]  /*1500*/  @!P3 LDG.E R24, [R18.64] ;  /* 0x000000081218b981 */ /* 0x0000a8000c1e1900 */
[----:B------:R-:W3:Y:S04]  /*1510*/  @!P6 LDG.E R21, [R36.64] ;  /* 0x000000082415e981 */ /* 0x000ee8000c1e1900 */
[----:B------:R1:W4:Y:S04]  /*1520*/  @!P5 LDG.E R10, [R22.64] ;  /* 0x00000008160ad981 */ /* 0x000328000c1e1900 */
[----:B------:R-:W5:Y:S01]  /*1530*/  @!P4 LDG.E R26, [R28.64] ;  /* 0x000000081c1ac981 */ /* 0x000f62000c1e1900 */
[----:B------:R-:W-:-:S04]  /*1540*/  IABS R27, c[0x0][0x1c0] ;  /* 0x00007000001b7a13 */ /* 0x000fc80000000000 */
[----:B------:R-:W0:Y:S08]  /*1550*/  I2F.U32.RP R32, R27 ;  /* 0x0000001b00207306 */ /* 0x000e300000209000 */
[----:B0-----:R-:W0:Y:S02]  /*1560*/  MUFU.RCP R30, R32 ;  /* 0x00000020001e7308 */ /* 0x001e240000001000 */
[----:B0-----:R-:W-:-:S06]  /*1570*/  IADD3 R30, R30, 0xffffffe, RZ ;  /* 0x0ffffffe1e1e7810 */ /* 0x001fcc0007ffe0ff */
[----:B------:R-:W1:Y:S01]  /*1580*/  F2I.FTZ.U32.TRUNC.NTZ R31, R30 ;  /* 0x0000001e001f7305 */ /* 0x000e62000021f000 */
[----:B------:R-:W-:Y:S02]  /*1590*/  IABS R19, R4 ;  /* 0x0000000400137213 */ /* 0x000fe40000000000 */
[----:B------:R-:W-:Y:S01]  /*15a0*/  IABS R18, c[0x0][0x1c0] ;  /* 0x0000700000127a13 */ /* 0x000fe20000000000 */
[----:B-1----:R-:W-:Y:S02]  /*15b0*/  IMAD.MOV R22, RZ, RZ, -R31 ;  /* 0x000000ffff167224 */ /* 0x002fe400078e0a1f */
[----:B------:R-:W-:Y:S02]  /*15c0*/  IMAD.MOV.U32 R30, RZ, RZ, RZ ;  /* 0x000000ffff1e7224 */ /* 0x000fe400078e00ff */
[----:B------:R-:W-:-:S04]  /*15d0*/  IMAD R22, R22, R27, RZ ;  /* 0x0000001b16167224 */ /* 0x000fc800078e02ff */
[----:B------:R-:W-:-:S04]  /*15e0*/  IMAD.HI.U32 R22, R31, R22, R30 ;  /* 0x000000161f167227 */ /* 0x000fc800078e001e */
[----:B------:R-:W-:Y:S02]  /*15f0*/  IMAD.MOV R18, RZ, RZ, -R18 ;  /* 0x000000ffff127224 */ /* 0x000fe400078e0a12 */
[----:B------:R-:W-:-:S04]  /*1600*/  IMAD.HI.U32 R22, R22, R19, RZ ;  /* 0x0000001316167227 */ /* 0x000fc800078e00ff */
[----:B------:R-:W-:-:S05]  /*1610*/  IMAD R18, R22, R18, R19 ;  /* 0x0000001216127224 */ /* 0x000fca00078e0213 */
[----:B------:R-:W-:Y:S02]  /*1620*/  ISETP.GT.U32.AND P3, PT, R27, R18, PT ;  /* 0x000000121b00720c */ /* 0x000fe40003f64070 */
[C---:B------:R-:W-:Y:S02]  /*1630*/  ISETP.GT.AND P6, PT, R38.reuse, 0x7f, PT ;  /* 0x0000007f2600780c */ /* 0x040fe40003fc4270 */
[C---:B------:R-:W-:Y:S02]  /*1640*/  ISETP.GT.AND P2, PT, R38.reuse, 0x1ff, PT ;  /* 0x000001ff2600780c */ /* 0x040fe40003f44270 */
[C---:B------:R-:W-:Y:S02]  /*1650*/  ISETP.GT.AND P1, PT, R38.reuse, 0x17f, PT ;  /* 0x0000017f2600780c */ /* 0x040fe40003f24270 */
[----:B------:R-:W-:Y:S01]  /*1660*/  ISETP.GT.AND P0, PT, R38, 0xff, PT ;  /* 0x000000ff2600780c */ /* 0x000fe20003f04270 */
[----:B------:R-:W-:-:S04]  /*1670*/  IMAD R25, R25, 0x11, R20 ;  /* 0x0000001119197824 */ /* 0x000fc800078e0214 */
[----:B------:R-:W-:-:S05]  /*1680*/  @!P3 IMAD.IADD R18, R18, 0x1, -R27 ;  /* 0x000000011212b824 */ /* 0x000fca00078e0a1b */
[----:B------:R-:W-:Y:S02]  /*1690*/  ISETP.GE.U32.AND P4, PT, R18, R27, PT ;  /* 0x0000001b1200720c */ /* 0x000fe40003f86070 */
[----:B------:R-:W-:Y:S02]  /*16a0*/  LOP3.LUT R18, R9, R14, RZ, 0xfc, !PT ;  /* 0x0000000e09127212 */ /* 0x000fe400078efcff */
[----:B------:R-:W-:Y:S02]  /*16b0*/  LOP3.LUT R4, R4, c[0x0][0x1c0], RZ, 0x3c, !PT ;  /* 0x0000700004047a12 */ /* 0x000fe400078e3cff */
[----:B------:R-:W-:-:S07]  /*16c0*/  @!P3 IADD3 R22, R22, 0x1, RZ ;  /* 0x000000011616b810 */ /* 0x000fce0007ffe0ff */
[----:B------:R-:W-:Y:S01]  /*16d0*/  @P4 IADD3 R22, R22, 0x1, RZ ;  /* 0x0000000116164810 */ /* 0x000fe20007ffe0ff */
[----:B------:R-:W-:Y:S01]  /*16e0*/  BSSY B0, `(.L_x_103) ;  /* 0x0000028000007945 */ /* 0x000fe20003800000 */
[----:B--2---:R0:W-:Y:S04]  /*16f0*/  @!P6 STS [R25.X4+0x660], R24 ;  /* 0x000660181900e388 */ /* 0x0041e80000004800 */
[----:B---3--:R0:W-:Y:S01]  /*1700*/  @!P2 STS [R25.X4], R21 ;  /* 0x000000151900a388 */ /* 0x0081e20000004800 */
[----:B------:R-:W-:-:S03]  /*1710*/  ISETP.NE.U32.AND P2, PT, R18, RZ, PT ;  /* 0x000000ff1200720c */ /* 0x000fc60003f45070 */
[----:B----4-:R0:W-:Y:S01]  /*1720*/  @!P1 STS [R25.X4+0x220], R10 ;  /* 0x0002200a19009388 */ /* 0x0101e20000004800 */
[----:B------:R-:W-:-:S03]  /*1730*/  ISETP.GE.AND P1, PT, R4, RZ, PT ;  /* 0x000000ff0400720c */ /* 0x000fc60003f26270 */
[----:B-----5:R0:W-:Y:S01]  /*1740*/  @!P0 STS [R25.X4+0x440], R26 ;  /* 0x0004401a19008388 */ /* 0x0201e20000004800 */
[----:B------:R-:W-:Y:S01]  /*1750*/  ISETP.NE.AND P0, PT, RZ, c[0x0][0x1c0], PT ;  /* 0x00007000ff007a0c */ /* 0x000fe20003f05270 */
[----:B------:R-:W-:-:S08]  /*1760*/  IMAD.MOV.U32 R4, RZ, RZ, R22 ;  /* 0x000000ffff047224 */ /* 0x000fd000078e0016 */
[----:B------:R-:W-:-:S04]  /*1770*/  @!P1 IMAD.MOV R4, RZ, RZ, -R4 ;  /* 0x000000ffff049224 */ /* 0x000fc800078e0a04 */
[----:B------:R-:W-:Y:S01]  /*1780*/  @!P0 LOP3.LUT R4, RZ, c[0x0][0x1c0], RZ, 0x33, !PT ;  /* 0x00007000ff048a12 */ /* 0x000fe200078e33ff */
[----:B------:R-:W-:Y:S05]  /*1790*/  @!P2 BRA `(.L_x_104) ;  /* 0x000000900000a947 */ /* 0x000fea0003800000 */
[----:B------:R-:W-:Y:S01]  /*17a0*/  IMAD.MOV.U32 R30, RZ, RZ, R8 ;  /* 0x000000ffff1e7224 */ /* 0x000fe200078e0008 */
[----:B0-----:R-:W-:Y:S01]  /*17b0*/  MOV R26, R15 ;  /* 0x0000000f001a7202 */ /* 0x001fe20000000f00 */
[----:B------:R-:W-:Y:S01]  /*17c0*/  IMAD.MOV.U32 R19, RZ, RZ, R9 ;  /* 0x000000ffff137224 */ /* 0x000fe200078e0009 */
[----:B------:R-:W-:Y:S02]  /*17d0*/  MOV R25, R14 ;  /* 0x0000000e00197202 */ /* 0x000fe40000000f00 */
[----:B------:R-:W-:Y:S02]  /*17e0*/  MOV R24, 0x1800 ;  /* 0x0000180000187802 */ /* 0x000fe40000000f00 */
[----:B------:R-:W-:Y:S05]  /*17f0*/  CALL.REL.NOINC `($__internal_2_$__cuda_sm20_div_s64) ;  /* 0x00002ed000007944 */ /* 0x000fea0003c00000 */
[----:B------:R-:W-:Y:S02]  /*1800*/  MOV R42, R20 ;  /* 0x00000014002a7202 */ /* 0x000fe40000000f00 */
[----:B------:R-:W-:Y:S01]  /*1810*/  MOV R43, R21 ;  /* 0x00000015002b7202 */ /* 0x000fe20000000f00 */
[----:B------:R-:W-:Y:S05]  /*1820*/  BRA `(.L_x_105) ;  /* 0x0000013000007947 */ /* 0x000fea0003800000 */
.L_x_104:
[----:B0-----:R-:W0:Y:S01]  /*1830*/  I2F.U32.RP R10, R15 ;  /* 0x0000000f000a7306 */ /* 0x001e220000209000 */
        /* <DEDUP_REMOVED lines=18> */
.L_x_105:
[----:B------:R-:W-:Y:S05]  /*1960*/  BSYNC B0 ;  /* 0x0000000000007941 */ /* 0x000fea0003800000 */
.L_x_103:
[----:B------:R-:W-:Y:S01]  /*1970*/  BAR.SYNC.DEFER_BLOCKING 0x0 ;  /* 0x0000000000007b1d */ /* 0x000fe20000010000 */
[----:B------:R-:W-:Y:S01]  /*1980*/  LEA.HI R7, R7, R38, RZ, 0x3 ;  /* 0x0000002607077211 */ /* 0x000fe200078f18ff */
[----:B------:R-:W-:Y:S01]  /*1990*/  IMAD.MOV.U32 R36, RZ, RZ, -0x800000 ;  /* 0xff800000ff247424 */ /* 0x000fe200078e00ff */
[----:B------:R-:W-:Y:S01]  /*19a0*/  IABS R21, R2 ;  /* 0x0000000200157213 */ /* 0x000fe20000000000 */
[----:B------:R-:W-:Y:S01]  /*19b0*/  IMAD.MOV.U32 R33, RZ, RZ, -0x800000 ;  /* 0xff800000ff217424 */ /* 0x000fe200078e00ff */
[----:B------:R-:W-:Y:S01]  /*19c0*/  LOP3.LUT R9, R7, 0xfffffff8, RZ, 0xc0, !PT ;  /* 0xfffffff807097812 */ /* 0x000fe200078ec0ff */
[----:B------:R-:W-:Y:S01]  /*19d0*/  IMAD.MOV.U32 R32, RZ, RZ, -0x800000 ;  /* 0xff800000ff207424 */ /* 0x000fe200078e00ff */
[----:B------:R-:W-:Y:S01]  /*19e0*/  SHF.R.S32.HI R7, RZ, 0x3, R7 ;  /* 0x00000003ff077819 */ /* 0x000fe20000011407 */
[----:B------:R-:W-:Y:S01]  /*19f0*/  IMAD.MOV.U32 R34, RZ, RZ, -0x800000 ;  /* 0xff800000ff227424 */ /* 0x000fe200078e00ff */
[----:B------:R-:W0:Y:S01]  /*1a00*/  I2F.RP R18, R21 ;  /* 0x0000001500127306 */ /* 0x000e220000209400 */
[----:B------:R-:W-:Y:S01]  /*1a10*/  IMAD.IADD R38, R38, 0x1, -R9 ;  /* 0x0000000126267824 */ /* 0x000fe200078e0a09 */
[----:B------:R-:W-:Y:S01]  /*1a20*/  ULDC.U8 UR4, c[0x0][0x329] ;  /* 0x0000ca4000047ab9 */ /* 0x000fe20000000000 */
[----:B------:R-:W-:Y:S02]  /*1a30*/  BSSY B1, `(.L_x_106) ;  /* 0x0000236000017945 */ /* 0x000fe40003800000 */
[----:B------:R-:W-:-:S05]  /*1a40*/  IMAD R27, R38, 0x11, R7 ;  /* 0x00000011261b7824 */ /* 0x000fca00078e0207 */
[----:B------:R-:W-:Y:S01]  /*1a50*/  @!P6 LDS R36, [R27.X4] ;  /* 0x000000001b24e984 */ /* 0x000fe20000004800 */
[----:B0-----:R-:W0:Y:S03]  /*1a60*/  MUFU.RCP R18, R18 ;  /* 0x0000001200127308 */ /* 0x001e260000001000 */
[----:B------:R-:W1:Y:S04]  /*1a70*/  @!P6 LDS R33, [R27.X4+0x220] ;  /* 0x000220001b21e984 */ /* 0x000e680000004800 */
[----:B------:R-:W2:Y:S04]  /*1a80*/  @!P6 LDS R32, [R27.X4+0x440] ;  /* 0x000440001b20e984 */ /* 0x000ea80000004800 */
[----:B------:R-:W3:Y:S01]  /*1a90*/  @!P6 LDS R34, [R27.X4+0x660] ;  /* 0x000660001b22e984 */ /* 0x000ee20000004800 */
[----:B-1----:R-:W-:-:S04]  /*1aa0*/  FMNMX.FTZ R9, R36, R33, !PT ;  /* 0x0000002124097209 */ /* 0x002fc80007810000 */
[----:B--2---:R-:W-:-:S04]  /*1ab0*/  FMNMX.FTZ R9, R9, R32, !PT ;  /* 0x0000002009097209 */ /* 0x004fc80007810000 */
[----:B---3--:R-:W-:Y:S02]  /*1ac0*/  FMNMX.FTZ R10, R9, R34, !PT ;  /* 0x00000022090a7209 */ /* 0x008fe40007810000 */
[----:B------:R-:W-:-:S03]  /*1ad0*/  IABS R9, c[0x0][0x1c0] ;  /* 0x0000700000097a13 */ /* 0x000fc60000000000 */
[----:B------:R-:W1:Y:S01]  /*1ae0*/  SHFL.BFLY PT, R23, R10, 0x4, 0x1f ;  /* 0x0c801f000a177f89 */ /* 0x000e6200000e0000 */
[----:B------:R-:W-:Y:S01]  /*1af0*/  I2F.U32.RP R20, R9 ;  /* 0x0000000900147306 */ /* 0x000fe20000209000 */
[----:B-1----:R-:W-:-:S05]  /*1b00*/  FMNMX.FTZ R23, R10, R23, !PT ;  /* 0x000000170a177209 */ /* 0x002fca0007810000 */
[----:B------:R-:W1:Y:S02]  /*1b10*/  SHFL.BFLY PT, R8, R23, 0x2, 0x1f ;  /* 0x0c401f0017087f89 */ /* 0x000e6400000e0000 */
[----:B-1----:R-:W-:-:S05]  /*1b20*/  FMNMX.FTZ R8, R23, R8, !PT ;  /* 0x0000000817087209 */ /* 0x002fca0007810000 */
[----:B------:R-:W1:Y:S02]  /*1b30*/  SHFL.BFLY PT, R19, R8, 0x1, 0x1f ;  /* 0x0c201f0008137f89 */ /* 0x000e6400000e0000 */
[----:B-1----:R-:W-:-:S04]  /*1b40*/  FMNMX.FTZ R19, R8, R19, !PT ;  /* 0x0000001308137209 */ /* 0x002fc80007810000 */
[----:B------:R-:W-:-:S04]  /*1b50*/  FSETP.NEU.FTZ.AND P0, PT, R19, -INF , PT ;  /* 0xff8000001300780b */ /* 0x000fc80003f1d000 */
[----:B------:R-:W-:-:S05]  /*1b60*/  FSEL R19, R19, RZ, P0 ;  /* 0x000000ff13137208 */ /* 0x000fca0000000000 */
[C---:B------:R-:W-:Y:S02]  /*1b70*/  FADD.FTZ R28, -R19.reuse, R36 ;  /* 0x00000024131c7221 */ /* 0x040fe40000010100 */
[C---:B------:R-:W-:Y:S02]  /*1b80*/  FADD.FTZ R26, -R19.reuse, R33 ;  /* 0x00000021131a7221 */ /* 0x040fe40000010100 */
[----:B------:R-:W-:Y:S02]  /*1b90*/  FMUL.FTZ R28, R28, 1.4426950216293334961 ;  /* 0x3fb8aa3b1c1c7820 */ /* 0x000fe40000410000 */
[----:B------:R-:W-:Y:S02]  /*1ba0*/  FMUL.FTZ R26, R26, 1.4426950216293334961 ;  /* 0x3fb8aa3b1a1a7820 */ /* 0x000fe40000410000 */
[C---:B------:R-:W-:Y:S01]  /*1bb0*/  FADD.FTZ R24, -R19.reuse, R32 ;  /* 0x0000002013187221 */ /* 0x040fe20000010100 */
[----:B------:R0:W-:Y:S01]  /*1bc0*/  MUFU.EX2 R25, R28 ;  /* 0x0000001c00197308 */ /* 0x0001e20000000800 */
[----:B------:R-:W-:-:S02]  /*1bd0*/  FADD.FTZ R22, -R19, R34 ;  /* 0x0000002213167221 */ /* 0x000fc40000010100 */
[----:B------:R-:W-:Y:S02]  /*1be0*/  FMUL.FTZ R24, R24, 1.4426950216293334961 ;  /* 0x3fb8aa3b18187820 */ /* 0x000fe40000410000 */
[----:B------:R-:W-:-:S03]  /*1bf0*/  FMUL.FTZ R22, R22, 1.4426950216293334961 ;  /* 0x3fb8aa3b16167820 */ /* 0x000fc60000410000 */
[----:B------:R-:W1:Y:S08]  /*1c00*/  MUFU.EX2 R10, R26 ;  /* 0x0000001a000a7308 */ /* 0x000e700000000800 */
[----:B------:R-:W2:Y:S01]  /*1c10*/  MUFU.EX2 R8, R24 ;  /* 0x0000001800087308 */ /* 0x000ea20000000800 */
[----:B0-----:R-:W-:-:S07]  /*1c20*/  IADD3 R28, R18, 0xffffffe, RZ ;  /* 0x0ffffffe121c7810 */ /* 0x001fce0007ffe0ff */
[----:B------:R-:W0:Y:S01]  /*1c30*/  MUFU.EX2 R23, R22 ;  /* 0x0000001600177308 */ /* 0x000e220000000800 */
[----:B-1----:R-:W-:-:S04]  /*1c40*/  FADD.FTZ R25, R25, R10 ;  /* 0x0000000a19197221 */ /* 0x002fc80000010000 */
[----:B--2---:R-:W-:-:S03]  /*1c50*/  FADD.FTZ R10, R25, R8 ;  /* 0x00000008190a7221 */ /* 0x004fc60000010000 */
[----:B------:R-:W1:Y:S01]  /*1c60*/  F2I.FTZ.U32.TRUNC.NTZ R29, R28 ;  /* 0x0000001c001d7305 */ /* 0x000e62000021f000 */
[----:B0-----:R-:W-:-:S07]  /*1c70*/  FADD.FTZ R23, R10, R23 ;  /* 0x000000170a177221 */ /* 0x001fce0000010000 */
[----:B------:R-:W0:Y:S01]  /*1c80*/  MUFU.RCP R8, R20 ;  /* 0x0000001400087308 */ /* 0x000e220000001000 */
[----:B------:R-:W2:Y:S01]  /*1c90*/  SHFL.BFLY PT, R10, R23, 0x4, 0x1f ;  /* 0x0c801f00170a7f89 */ /* 0x000ea200000e0000 */
[----:B-1----:R-:W-:Y:S02]  /*1ca0*/  IMAD.MOV R22, RZ, RZ, -R29 ;  /* 0x000000ffff167224 */ /* 0x002fe400078e0a1d */
[----:B------:R-:W-:Y:S02]  /*1cb0*/  IMAD.MOV.U32 R28, RZ, RZ, RZ ;  /* 0x000000ffff1c7224 */ /* 0x000fe400078e00ff */
[----:B------:R-:W-:Y:S01]  /*1cc0*/  IMAD R22, R22, R21, RZ ;  /* 0x0000001516167224 */ /* 0x000fe200078e02ff */
[----:B0-----:R-:W-:Y:S01]  /*1cd0*/  IADD3 R24, R8, 0xffffffe, RZ ;  /* 0x0ffffffe08187810 */ /* 0x001fe20007ffe0ff */
[----:B------:R-:W-:Y:S01]  /*1ce0*/  IMAD.IADD R20, R6, 0x1, R21 ;  /* 0x0000000106147824 */ /* 0x000fe200078e0215 */
[----:B------:R-:W-:Y:S01]  /*1cf0*/  IABS R8, R2 ;  /* 0x0000000200087213 */ /* 0x000fe20000000000 */
[----:B------:R-:W-:Y:S01]  /*1d00*/  IMAD.HI.U32 R22, R29, R22, R28 ;  /* 0x000000161d167227 */ /* 0x000fe200078e001c */
[----:B------:R-:W0:Y:S02]  /*1d10*/  F2I.FTZ.U32.TRUNC.NTZ R25, R24 ;  /* 0x0000001800197305 */ /* 0x000e24000021f000 */
[----:B------:R-:W-:Y:S01]  /*1d20*/  IABS R18, R20 ;  /* 0x0000001400127213 */ /* 0x000fe20000000000 */
[----:B------:R-:W-:-:S04]  /*1d30*/  IMAD.MOV R8, RZ, RZ, -R8 ;  /* 0x000000ffff087224 */ /* 0x000fc800078e0a08 */
[----:B------:R-:W-:Y:S01]  /*1d40*/  IMAD.MOV.U32 R29, RZ, RZ, R18 ;  /* 0x000000ffff1d7224 */ /* 0x000fe200078e0012 */
[----:B------:R-:W-:Y:S01]  /*1d50*/  IABS R18, c[0x0][0x1c0] ;  /* 0x0000700000127a13 */ /* 0x000fe20000000000 */
[----:B--2---:R-:W-:Y:S02]  /*1d60*/  FADD.FTZ R10, R23, R10 ;  /* 0x0000000a170a7221 */ /* 0x004fe40000010000 */
[----:B------:R-:W-:-:S03]  /*1d70*/  IMAD.HI.U32 R22, R22, R29, RZ ;  /* 0x0000001d16167227 */ /* 0x000fc600078e00ff */
[----:B------:R-:W1:Y:S01]  /*1d80*/  SHFL.BFLY PT, R23, R10, 0x2, 0x1f ;  /* 0x0c401f000a177f89 */ /* 0x000e6200000e0000 */
[----:B------:R-:W-:Y:S02]  /*1d90*/  IMAD R8, R22, R8, R29 ;  /* 0x0000000816087224 */ /* 0x000fe400078e021d */
[--C-:B0-----:R-:W-:Y:S02]  /*1da0*/  IMAD.MOV R6, RZ, RZ, -R25.reuse ;  /* 0x000000ffff067224 */ /* 0x101fe400078e0a19 */
[----:B------:R-:W-:Y:S01]  /*1db0*/  IMAD.MOV.U32 R24, RZ, RZ, RZ ;  /* 0x000000ffff187224 */ /* 0x000fe200078e00ff */
[----:B------:R-:W-:Y:S01]  /*1dc0*/  ISETP.GT.U32.AND P0, PT, R21, R8, PT ;  /* 0x000000081500720c */ /* 0x000fe20003f04070 */
[----:B------:R-:W-:Y:S02]  /*1dd0*/  IMAD R31, R6, R9, RZ ;  /* 0x00000009061f7224 */ /* 0x000fe400078e02ff */
[----:B------:R-:W-:Y:S02]  /*1de0*/  IMAD.MOV R18, RZ, RZ, -R18 ;  /* 0x000000ffff127224 */ /* 0x000fe400078e0a12 */
[----:B------:R-:W-:-:S04]  /*1df0*/  IMAD.HI.U32 R24, R25, R31, R24 ;  /* 0x0000001f19187227 */ /* 0x000fc800078e0018 */
[----:B------:R-:W-:Y:S02]  /*1e00*/  IMAD.MOV.U32 R31, RZ, RZ, 0x7f800000 ;  /* 0x7f800000ff1f7424 */ /* 0x000fe400078e00ff */
[----:B------:R-:W-:Y:S02]  /*1e10*/  IMAD.HI.U32 R24, R24, R29, RZ ;  /* 0x0000001d18187227 */ /* 0x000fe400078e00ff */
[----:B------:R-:W-:Y:S02]  /*1e20*/  @!P0 IADD3 R22, R22, 0x1, RZ ;  /* 0x0000000116168810 */ /* 0x000fe40007ffe0ff */
[----:B------:R-:W-:Y:S02]  /*1e30*/  IMAD R18, R24, R18, R29 ;  /* 0x0000001218127224 */ /* 0x000fe400078e021d */
[----:B------:R-:W-:Y:S01]  /*1e40*/  @!P0 IMAD.IADD R8, R8, 0x1, -R21 ;  /* 0x0000000108088824 */ /* 0x000fe200078e0a15 */
[----:B------:R-:W-:Y:S01]  /*1e50*/  ISETP.GT.AND P0, PT, R2, RZ, PT ;  /* 0x000000ff0200720c */ /* 0x000fe20003f04270 */
[----:B-1----:R-:W-:Y:S01]  /*1e60*/  FADD.FTZ R23, R10, R23 ;  /* 0x000000170a177221 */ /* 0x002fe20000010000 */
[----:B------:R-:W-:-:S02]  /*1e70*/  ISETP.GT.U32.AND P5, PT, R9, R18, PT ;  /* 0x000000120900720c */ /* 0x000fc40003fa4070 */
[-C--:B------:R-:W-:Y:S02]  /*1e80*/  ISETP.GE.U32.AND P4, PT, R8, R21.reuse, PT ;  /* 0x000000150800720c */ /* 0x080fe40003f86070 */
[----:B------:R-:W0:Y:S01]  /*1e90*/  SHFL.BFLY PT, R6, R23, 0x1, 0x1f ;  /* 0x0c201f0017067f89 */ /* 0x000e2200000e0000 */
[C---:B------:R-:W-:Y:S02]  /*1ea0*/  LOP3.LUT R8, R20.reuse, R21, RZ, 0x3c, !PT ;  /* 0x0000001514087212 */ /* 0x040fe400078e3cff */
[----:B------:R-:W-:Y:S02]  /*1eb0*/  LOP3.LUT R20, R20, c[0x0][0x1c0], RZ, 0x3c, !PT ;  /* 0x0000700014147a12 */ /* 0x000fe400078e3cff */
[----:B------:R-:W-:Y:S02]  /*1ec0*/  ISETP.GE.AND P3, PT, R8, RZ, PT ;  /* 0x000000ff0800720c */ /* 0x000fe40003f66270 */
[----:B------:R-:W1:Y:S01]  /*1ed0*/  S2R R8, SR_TID.X ;  /* 0x0000000000087919 */ /* 0x000e620000002100 */
[----:B------:R-:W-:Y:S01]  /*1ee0*/  ISETP.GE.AND P2, PT, R20, RZ, PT ;  /* 0x000000ff1400720c */ /* 0x000fe20003f46270 */
[----:B------:R-:W-:Y:S01]  /*1ef0*/  @!P5 IMAD.IADD R18, R18, 0x1, -R9 ;  /* 0x000000011212d824 */ /* 0x000fe200078e0a09 */
[----:B------:R-:W-:-:S02]  /*1f00*/  @!P5 IADD3 R24, R24, 0x1, RZ ;  /* 0x000000011818d810 */ /* 0x000fc40007ffe0ff */
[----:B------:R-:W-:Y:S02]  /*1f10*/  @P4 IADD3 R22, R22, 0x1, RZ ;  /* 0x0000000116164810 */ /* 0x000fe40007ffe0ff */
[----:B------:R-:W-:Y:S02]  /*1f20*/  ISETP.GE.U32.AND P1, PT, R18, R9, PT ;  /* 0x000000091200720c */ /* 0x000fe40003f26070 */
[----:B------:R-:W-:Y:S02]  /*1f30*/  ISETP.GT.AND P4, PT, R3, RZ, PT ;  /* 0x000000ff0300720c */ /* 0x000fe40003f84270 */
[----:B------:R-:W-:Y:S01]  /*1f40*/  SHF.R.S32.HI R20, RZ, 0x1f, R2 ;  /* 0x0000001fff147819 */ /* 0x000fe20000011402 */
[----:B------:R-:W-:Y:S01]  /*1f50*/  @!P3 IMAD.MOV R22, RZ, RZ, -R22 ;  /* 0x000000ffff16b224 */ /* 0x000fe200078e0a16 */
[C---:B------:R-:W-:Y:S02]  /*1f60*/  ISETP.NE.AND P5, PT, R2.reuse, RZ, PT ;  /* 0x000000ff0200720c */ /* 0x040fe40003fa5270 */
[----:B------:R-:W-:Y:S01]  /*1f70*/  LEA.HI.SX32 R9, R2, 0x1, 0x1 ;  /* 0x0000000102097811 */ /* 0x000fe200078f0aff */
[----:B------:R-:W-:Y:S01]  /*1f80*/  @!P0 IMAD.MOV R9, RZ, RZ, R20 ;  /* 0x000000ffff098224 */ /* 0x000fe200078e0214 */
[----:B------:R-:W-:Y:S01]  /*1f90*/  ISETP.NE.AND P0, PT, RZ, c[0x0][0x1c0], PT ;  /* 0x00007000ff007a0c */ /* 0x000fe20003f05270 */
[----:B0-----:R-:W-:Y:S01]  /*1fa0*/  FADD.FTZ R18, R23, R6 ;  /* 0x0000000617127221 */ /* 0x001fe20000010000 */
[----:B------:R-:W-:-:S02]  /*1fb0*/  SHF.R.S32.HI R10, RZ, 0x1f, R3 ;  /* 0x0000001fff0a7819 */ /* 0x000fc40000011403 */
[----:B------:R-:W-:Y:S02]  /*1fc0*/  @P1 IADD3 R24, R24, 0x1, RZ ;  /* 0x0000000118181810 */ /* 0x000fe40007ffe0ff */
[----:B------:R-:W-:Y:S02]  /*1fd0*/  FSETP.NE.FTZ.AND P1, PT, R18, RZ, PT ;  /* 0x000000ff1200720b */ /* 0x000fe40003f35000 */
[----:B------:R-:W-:Y:S01]  /*1fe0*/  LEA.HI.SX32 R6, R3, 0x1, 0x1 ;  /* 0x0000000103067811 */ /* 0x000fe200078f0aff */
[----:B------:R-:W-:Y:S01]  /*1ff0*/  @!P2 IMAD.MOV R24, RZ, RZ, -R24 ;  /* 0x000000ffff18a224 */ /* 0x000fe200078e0a18 */
[C---:B-1----:R-:W-:Y:S01]  /*2000*/  LOP3.LUT P2, RZ, R8.reuse, 0x7, RZ, 0xc0, !PT ;  /* 0x0000000708ff7812 */ /* 0x042fe2000784c0ff */
[----:B------:R-:W-:Y:S01]  /*2010*/  @!P4 IMAD.MOV R6, RZ, RZ, R10 ;  /* 0x000000ffff06c224 */ /* 0x000fe200078e020a */
[----:B------:R-:W-:Y:S01]  /*2020*/  ISETP.NE.AND P3, PT, RZ, UR4, PT ;  /* 0x00000004ff007c0c */ /* 0x000fe2000bf65270 */
[----:B------:R-:W-:Y:S01]  /*2030*/  IMAD.MOV.U32 R10, RZ, RZ, c[0x0][0x214] ;  /* 0x00008500ff0a7624 */ /* 0x000fe200078e00ff */
[----:B------:R-:W-:-:S02]  /*2040*/  ISETP.GT.OR P2, PT, R8, 0x7f, P2 ;  /* 0x0000007f0800780c */ /* 0x000fc40001744670 */
[----:B------:R-:W-:Y:S02]  /*2050*/  @!P5 LOP3.LUT R22, RZ, R21, RZ, 0x33, !PT ;  /* 0x00000015ff16d212 */ /* 0x000fe400078e33ff */
[----:B------:R-:W-:Y:S01]  /*2060*/  SEL R23, R10, 0x1, !P3 ;  /* 0x000000010a177807 */ /* 0x000fe20005800000 */
[----:B------:R-:W0:Y:S01]  /*2070*/  @P1 MUFU.LG2 R18, R18 ;  /* 0x0000001200121308 */ /* 0x000e220000000c00 */
[----:B------:R-:W-:Y:S02]  /*2080*/  @!P0 LOP3.LUT R24, RZ, c[0x0][0x1c0], RZ, 0x33, !PT ;  /* 0x00007000ff188a12 */ /* 0x000fe400078e33ff */
[----:B------:R-:W-:Y:S01]  /*2090*/  ISETP.LT.U32.AND P0, PT, R40, R22, PT ;  /* 0x000000162800720c */ /* 0x000fe20003f01070 */
[-C--:B------:R-:W-:Y:S01]  /*20a0*/  IMAD R25, R4, R23.reuse, RZ ;  /* 0x0000001704197224 */ /* 0x080fe200078e02ff */
[----:B------:R-:W-:Y:S01]  /*20b0*/  SHF.R.S32.HI R21, RZ, 0x1f, R22 ;  /* 0x0000001fff157819 */ /* 0x000fe20000011416 */
[----:B------:R-:W-:Y:S02]  /*20c0*/  IMAD R8, R24, R23, RZ ;  /* 0x0000001718087224 */ /* 0x000fe400078e02ff */
[----:B------:R-:W-:Y:S01]  /*20d0*/  IMAD R6, R25, R6, RZ ;  /* 0x0000000619067224 */ /* 0x000fe200078e02ff */
[----:B------:R-:W-:Y:S01]  /*20e0*/  ISETP.LT.AND.EX P0, PT, R41, R21, PT, P0 ;  /* 0x000000152900720c */ /* 0x000fe20003f01300 */
[----:B------:R-:W-:-:S03]  /*20f0*/  IMAD R8, R9, R8, RZ ;  /* 0x0000000809087224 */ /* 0x000fc600078e02ff */
[----:B------:R-:W-:Y:S02]  /*2100*/  SEL R10, R40, R22, P0 ;  /* 0x00000016280a7207 */ /* 0x000fe40000000000 */
[----:B------:R-:W-:Y:S01]  /*2110*/  SEL R9, R41, R21, P0 ;  /* 0x0000001529097207 */ /* 0x000fe20000000000 */
[----:B0-----:R-:W-:Y:S01]  /*2120*/  @P1 FFMA.FTZ R31, R18, 0.69314718246459960938, R19 ;  /* 0x3f317218121f1823 */ /* 0x001fe20000010013 */
[----:B------:R-:W-:Y:S05]  /*2130*/  @P2 BRA `(.L_x_107) ;  /* 0x00001c5000002947 */ /* 0x000fea0003800000 */
[----:B------:R-:W-:Y:S01]  /*2140*/  ULDC.U8 UR4, c[0x0][0x328] ;  /* 0x0000ca0000047ab9 */ /* 0x000fe20000000000 */
[C---:B------:R-:W-:Y:S02]  /*2150*/  IADD3 R40, P0, R7.reuse, UR7, RZ ;  /* 0x0000000707287c10 */ /* 0x040fe4000ff1e0ff */
[----:B------:R-:W-:Y:S02]  /*2160*/  ISETP.NE.AND P1, PT, RZ, UR4, PT ;  /* 0x00000004ff007c0c */ /* 0x000fe4000bf25270 */
        /* <DEDUP_REMOVED lines=32> */
[----:B------:R-:W-:Y:S02]  /*2370*/  MOV R24, 0x2390 ;  /* 0x0000239000187802 */ /* 0x000fe40000000f00 */
[----:B------:R-:W-:Y:S05]  /*2380*/  CALL.REL.NOINC `($__internal_2_$__cuda_sm20_div_s64) ;  /* 0x0000234000007944 */ /* 0x000fea0003c00000 */
[-C--:B------:R-:W-:Y:S02]  /*2390*/  IADD3 R23, P0, RZ, -R20.reuse, RZ ;  /* 0x80000014ff177210 */ /* 0x080fe40007f1e0ff */
[----:B------:R-:W-:Y:S02]  /*23a0*/  MOV R50, R20 ;  /* 0x0000001400327202 */ /* 0x000fe40000000f00 */
[----:B------:R-:W-:Y:S01]  /*23b0*/  IADD3.X R19, RZ, ~R21, RZ, P0, !PT ;  /* 0x80000015ff137210 */ /* 0x000fe200007fe4ff */
[----:B------:R-:W-:Y:S01]  /*23c0*/  IMAD.WIDE.U32 R40, R44, R23, R40 ;  /* 0x000000172c287225 */ /* 0x000fe200078e0028 */
[----:B------:R-:W-:-:S03]  /*23d0*/  MOV R51, R21 ;  /* 0x0000001500337202 */ /* 0x000fc60000000f00 */
[----:B------:R-:W-:-:S04]  /*23e0*/  IMAD R18, R19, R44, RZ ;  /* 0x0000002c13127224 */ /* 0x000fc800078e02ff */
[----:B------:R-:W-:-:S05]  /*23f0*/  IMAD R19, R25, R23, R18 ;  /* 0x0000001719137224 */ /* 0x000fca00078e0212 */
[----:B------:R-:W-:Y:S01]  /*2400*/  IADD3 R19, R41, R19, RZ ;  /* 0x0000001329137210 */ /* 0x000fe20007ffe0ff */
[----:B------:R-:W-:Y:S05]  /*2410*/  BRA `(.L_x_111) ;  /* 0x0000016000007947 */ /* 0x000fea0003800000 */
.L_x_110:
[----:B------:R-:W0:Y:S01]  /*2420*/  I2F.U32.RP R22, R44 ;  /* 0x0000002c00167306 */ /* 0x000e220000209000 */
[----:B------:R-:W-:Y:S01]  /*2430*/  ISETP.NE.U32.AND P0, PT, R44, RZ, PT ;  /* 0x000000ff2c00720c */ /* 0x000fe20003f05070 */
[----:B------:R-:W-:-:S06]  /*2440*/  IMAD.MOV.U32 R51, RZ, RZ, RZ ;  /* 0x000000ffff337224 */ /* 0x000fcc00078e00ff */
        /* <DEDUP_REMOVED lines=13> */
[----:B------:R-:W-:Y:S02]  /*2520*/  ISETP.GE.U32.AND P1, PT, R19, R44, PT ;  /* 0x0000002c1300720c */ /* 0x000fe40003f26070 */
[----:B------:R-:W-:-:S11]  /*2530*/  MOV R19, RZ ;  /* 0x000000ff00137202 */ /* 0x000fd60000000f00 */
[----:B------:R-:W-:Y:S02]  /*2540*/  @P1 IADD3 R50, R50, 0x1, RZ ;  /* 0x0000000132321810 */ /* 0x000fe40007ffe0ff */
[----:B------:R-:W-:-:S05]  /*2550*/  @!P0 LOP3.LUT R50, RZ, R44, RZ, 0x33, !PT ;  /* 0x0000002cff328212 */ /* 0x000fca00078e33ff */
[----:B------:R-:W-:-:S04]  /*2560*/  IMAD.MOV R21, RZ, RZ, -R50 ;  /* 0x000000ffff157224 */ /* 0x000fc800078e0a32 */
[----:B------:R-:W-:Y:S02]  /*2570*/  IMAD R40, R44, R21, R40 ;  /* 0x000000152c287224 */ /* 0x000fe400078e0228 */
.L_x_111:
[----:B------:R-:W-:Y:S05]  /*2580*/  BSYNC B0 ;  /* 0x0000000000007941 */ /* 0x000fea0003800000 */
.L_x_109:
        /* <DEDUP_REMOVED lines=11> */
[-C--:B------:R-:W-:Y:S02]  /*2640*/  IADD3.X R18, RZ, ~R21.reuse, RZ, P0, !PT ;  /* 0x80000015ff127210 */ /* 0x080fe400007fe4ff */
[----:B------:R-:W-:Y:S01]  /*2650*/  MOV R44, R20 ;  /* 0x00000014002c7202 */ /* 0x000fe20000000f00 */
[----:B------:R-:W-:Y:S01]  /*2660*/  IMAD.WIDE.U32 R40, R35, R22, R40 ;  /* 0x0000001623287225 */ /* 0x000fe200078e0028 */
[----:B------:R-:W-:-:S03]  /*2670*/  MOV R45, R21 ;  /* 0x00000015002d7202 */ /* 0x000fc60000000f00 */
[----:B------:R-:W-:-:S04]  /*2680*/  IMAD R18, R18, R35, RZ ;  /* 0x0000002312127224 */ /* 0x000fc800078e02ff */
[----:B------:R-:W-:-:S05]  /*2690*/  IMAD R5, R5, R22, R18 ;  /* 0x0000001605057224 */ /* 0x000fca00078e0212 */
[----:B------:R-:W-:Y:S01]  /*26a0*/  IADD3 R5, R41, R5, RZ ;  /* 0x0000000529057210 */ /* 0x000fe20007ffe0ff */
[----:B------:R-:W-:Y:S05]  /*26b0*/  BRA `(.L_x_114) ;  /* 0x0000016000007947 */ /* 0x000fea0003800000 */
.L_x_113:
[----:B------:R-:W0:Y:S01]  /*26c0*/  I2F.U32.RP R20, R35 ;  /* 0x0000002300147306 */ /* 0x000e220000209000 */
[----:B------:R-:W-:Y:S01]  /*26d0*/  HFMA2.MMA R18, -RZ, RZ, 0, 0 ;  /* 0x00000000ff127435 */ /* 0x000fe200000001ff */
        /* <DEDUP_REMOVED lines=8> */
[----:B------:R-:W-:-:S04]  /*2760*/  IMAD.HI.U32 R44, R5, R40, RZ ;  /* 0x00000028052c7227 */ /* 0x000fc800078e00ff */
[----:B------:R-:W-:-:S04]  /*2770*/  IMAD.MOV R5, RZ, RZ, -R44 ;  /* 0x000000ffff057224 */ /* 0x000fc800078e0a2c */
[----:B------:R-:W-:Y:S01]  /*2780*/  IMAD R18, R35, R5, R40 ;  /* 0x0000000523127224 */ /* 0x000fe200078e0228 */
[----:B------:R-:W-:-:S04]  /*2790*/  MOV R5, RZ ;  /* 0x000000ff00057202 */ /* 0x000fc80000000f00 */
        /* <DEDUP_REMOVED lines=8> */
.L_x_114:
[----:B------:R-:W-:Y:S05]  /*2820*/  BSYNC B0 ;  /* 0x0000000000007941 */ /* 0x000fea0003800000 */
.L_x_112:
        /* <DEDUP_REMOVED lines=11> */
[----:B------:R-:W-:Y:S05]  /*28e0*/  CALL.REL.NOINC `($__internal_2_$__cuda_sm20_div_s64) ;  /* 0x00001de000007944 */ /* 0x000fea0003c00000 */
[----:B------:R-:W-:-:S04]  /*28f0*/  IADD3 R23, P0, RZ, -R20, RZ ;  /* 0x80000014ff177210 */ /* 0x000fc80007f1e0ff */
[----:B------:R-:W-:Y:S01]  /*2900*/  IADD3.X R19, RZ, ~R21, RZ, P0, !PT ;  /* 0x80000015ff137210 */ /* 0x000fe200007fe4ff */
[----:B------:R-:W-:-:S04]  /*2910*/  IMAD.WIDE.U32 R44, R4, R23, R44 ;  /* 0x00000017042c7225 */ /* 0x000fc800078e002c */
[----:B------:R-:W-:-:S04]  /*2920*/  IMAD R19, R19, R4, RZ ;  /* 0x0000000413137224 */ /* 0x000fc800078e02ff */
[----:B------:R-:W-:-:S05]  /*2930*/  IMAD R0, R0, R23, R19 ;  /* 0x0000001700007224 */ /* 0x000fca00078e0213 */
[----:B------:R-:W-:Y:S01]  /*2940*/  IADD3 R0, R45, R0, RZ ;  /* 0x000000002d007210 */ /* 0x000fe20007ffe0ff */
[----:B------:R-:W-:Y:S05]  /*2950*/  BRA `(.L_x_117) ;  /* 0x0000016000007947 */ /* 0x000fea0003800000 */
.L_x_116:
[----:B------:R-:W0:Y:S01]  /*2960*/  I2F.U32.RP R21, R4 ;  /* 0x0000000400157306 */ /* 0x000e220000209000 */
[----:B------:R-:W-:-:S07]  /*2970*/  ISETP.NE.U32.AND P0, PT, R4, RZ, PT ;  /* 0x000000ff0400720c */ /* 0x000fce0003f05070 */
[----:B0-----:R-:W0:Y:S02]  /*2980*/  MUFU.RCP R18, R21 ;  /* 0x0000001500127308 */ /* 0x001e240000001000 */
[----:B0-----:R-:W-:Y:S01]  /*2990*/  IADD3 R18, R18, 0xffffffe, RZ ;  /* 0x0ffffffe12127810 */ /* 0x001fe20007ffe0ff */
[----:B------:R-:W-:-:S05]  /*29a0*/  IMAD.MOV.U32 R21, RZ, RZ, RZ ;  /* 0x000000ffff157224 */ /* 0x000fca00078e00ff */
[----:B------:R0:W1:Y:S02]  /*29b0*/  F2I.FTZ.U32.TRUNC.NTZ R19, R18 ;  /* 0x0000001200137305 */ /* 0x000064000021f000 */
[----:B0-----:R-:W-:Y:S01]  /*29c0*/  HFMA2.MMA R18, -RZ, RZ, 0, 0 ;  /* 0x00000000ff127435 */ /* 0x001fe200000001ff */
[----:B-1----:R-:W-:-:S04]  /*29d0*/  IMAD.MOV R0, RZ, RZ, -R19 ;  /* 0x000000ffff007224 */ /* 0x002fc800078e0a13 */
[----:B------:R-:W-:-:S05]  /*29e0*/  IMAD R0, R0, R4, RZ ;  /* 0x0000000400007224 */ /* 0x000fca00078e02ff */
[----:B------:R-:W-:Y:S01]  /*29f0*/  IMAD.HI.U32 R19, R19, R0, R18 ;  /* 0x0000000013137227 */ /* 0x000fe200078e0012 */
[----:B------:R-:W-:-:S05]  /*2a00*/  MOV R0, RZ ;  /* 0x000000ff00007202 */ /* 0x000fca0000000f00 */
        /* <DEDUP_REMOVED lines=11> */
.L_x_117:
[----:B------:R-:W-:Y:S05]  /*2ac0*/  BSYNC B0 ;  /* 0x0000000000007941 */ /* 0x000fea0003800000 */
.L_x_115:
        /* <DEDUP_REMOVED lines=12> */
[----:B------:R-:W-:Y:S01]  /*2b90*/  SHF.R.S32.HI R19, RZ, 0x1f, R28 ;  /* 0x0000001fff137819 */ /* 0x000fe2000001141c */
[----:B------:R-:W-:Y:S01]  /*2ba0*/  USHF.R.S32.HI UR10, URZ, 0x1f, UR5 ;  /* 0x0000001f3f0a7899 */ /* 0x000fe20008011405 */
[----:B------:R-:W-:-:S02]  /*2bb0*/  IMAD R23, R0, UR4, RZ ;  /* 0x0000000400177c24 */ /* 0x000fc4000f8e02ff */
[-C--:B------:R-:W-:Y:S02]  /*2bc0*/  IMAD R25, R4, R15.reuse, RZ ;  /* 0x0000000f04197224 */ /* 0x080fe400078e02ff */
[----:B------:R-:W-:Y:S02]  /*2bd0*/  IMAD R19, R19, R40, R5 ;  /* 0x0000002813137224 */ /* 0x000fe400078e0205 */
[----:B------:R-:W-:Y:S02]  /*2be0*/  IMAD R25, R14, R48, R25 ;  /* 0x000000300e197224 */ /* 0x000fe400078e0219 */
[----:B------:R-:W-:-:S04]  /*2bf0*/  IMAD.WIDE.U32 R48, R48, R15, RZ ;  /* 0x0000000f30307225 */ /* 0x000fc800078e00ff */
[----:B------:R-:W-:Y:S01]  /*2c00*/  IMAD R5, R21, UR5, RZ ;  /* 0x0000000515057c24 */ /* 0x000fe2000f8e02ff */
[----:B------:R-:W-:Y:S01]  /*2c10*/  IADD3 R25, R49, R25, RZ ;  /* 0x0000001931197210 */ /* 0x000fe20007ffe0ff */
[----:B------:R-:W-:Y:S02]  /*2c20*/  IMAD R21, R44, UR11, R23 ;  /* 0x0000000b2c157c24 */ /* 0x000fe4000f8e0217 */
[----:B------:R-:W-:Y:S01]  /*2c30*/  IMAD.WIDE.U32 R40, R40, R28, RZ ;  /* 0x0000001c28287225 */ /* 0x000fe200078e00ff */
[----:B------:R-:W-:-:S03]  /*2c40*/  LOP3.LUT R4, R51, R25, RZ, 0xfc, !PT ;  /* 0x0000001933047212 */ /* 0x000fc600078efcff */
[----:B------:R-:W-:Y:S01]  /*2c50*/  IMAD.WIDE.U32 R44, R44, UR4, RZ ;  /* 0x000000042c2c7c25 */ /* 0x000fe2000f8e00ff */
[----:B------:R-:W-:Y:S02]  /*2c60*/  ISETP.NE.U32.AND P0, PT, R4, RZ, PT ;  /* 0x000000ff0400720c */ /* 0x000fe40003f05070 */
[----:B------:R-:W-:Y:S01]  /*2c70*/  IADD3 R0, R41, R19, RZ ;  /* 0x0000001329007210 */ /* 0x000fe20007ffe0ff */
[C---:B------:R-:W-:Y:S01]  /*2c80*/  IMAD R5, R20.reuse, UR10, R5 ;  /* 0x0000000a14057c24 */ /* 0x040fe2000f8e0205 */
[----:B------:R-:W-:Y:S01]  /*2c90*/  IADD3 R4, R45, R21, RZ ;  /* 0x000000152d047210 */ /* 0x000fe20007ffe0ff */
[----:B------:R-:W-:-:S04]  /*2ca0*/  IMAD.WIDE.U32 R42, R20, UR5, RZ ;  /* 0x00000005142a7c25 */ /* 0x000fc8000f8e00ff */
[----:B------:R-:W-:Y:S01]  /*2cb0*/  IMAD R3, R3, UR4, RZ ;  /* 0x0000000403037c24 */ /* 0x000fe2000f8e02ff */
[----:B------:R-:W-:Y:S01]  /*2cc0*/  IADD3 R5, R43, R5, RZ ;  /* 0x000000052b057210 */ /* 0x000fe20007ffe0ff */
[----:B------:R-:W-:Y:S02]  /*2cd0*/  IMAD R2, R2, UR4, RZ ;  /* 0x0000000402027c24 */ /* 0x000fe4000f8e02ff */
[----:B------:R-:W-:Y:S05]  /*2ce0*/  @!P0 BRA `(.L_x_119) ;  /* 0x0000011000008947 */ /* 0x000fea0003800000 */
[----:B------:R-:W-:Y:S01]  /*2cf0*/  IMAD.MOV.U32 R30, RZ, RZ, R50 ;  /* 0x000000ffff1e7224 */ /* 0x000fe200078e0032 */
[----:B------:R-:W-:Y:S01]  /*2d00*/  MOV R19, R51 ;  /* 0x0000003300137202 */ /* 0x000fe20000000f00 */
[----:B------:R-:W-:Y:S01]  /*2d10*/  IMAD.MOV.U32 R26, RZ, RZ, R48 ;  /* 0x000000ffff1a7224 */ /* 0x000fe200078e0030 */
[----:B------:R-:W-:Y:S02]  /*2d20*/  MOV R24, 0x2d40 ;  /* 0x00002d4000187802 */ /* 0x000fe40000000f00 */
[----:B------:R-:W-:Y:S05]  /*2d30*/  CALL.REL.NOINC `($__internal_2_$__cuda_sm20_div_s64) ;  /* 0x0000199000007944 */ /* 0x000fea0003c00000 */
        /* <DEDUP_REMOVED lines=12> */
.L_x_119:
        /* <DEDUP_REMOVED lines=20> */
[----:B------:R-:W-:-:S05]  /*2f40*/  IADD3 R21, -R20, RZ, RZ ;  /* 0x000000ff14157210 */ /* 0x000fca0007ffe1ff */
[----:B------:R-:W-:Y:S01]  /*2f50*/  IMAD R18, R48, R21, R50 ;  /* 0x0000001530127224 */ /* 0x000fe200078e0232 */
[----:B------:R-:W-:Y:S02]  /*2f60*/  MOV R48, R20 ;  /* 0x0000001400307202 */ /* 0x000fe40000000f00 */
.L_x_120:
[----:B------:R-:W-:Y:S05]  /*2f70*/  BSYNC B0 ;  /* 0x0000000000007941 */ /* 0x000fea0003800000 */
.L_x_118:
        /* <DEDUP_REMOVED lines=18> */
.L_x_122:
        /* <DEDUP_REMOVED lines=22> */
.L_x_123:
[----:B------:R-:W-:Y:S05]  /*3200*/  BSYNC B0 ;  /* 0x0000000000007941 */ /* 0x000fea0003800000 */
.L_x_121:
        /* <DEDUP_REMOVED lines=10> */
[----:B------:R-:W-:Y:S01]  /*32b0*/  IADD3 R17, P0, RZ, -R20, RZ ;  /* 0x80000014ff117210 */ /* 0x000fe20007f1e0ff */
[----:B------:R-:W-:Y:S01]  /*32c0*/  IMAD.MOV.U32 R25, RZ, RZ, R51 ;  /* 0x000000ffff197224 */ /* 0x000fe200078e0033 */
[----:B------:R-:W-:Y:S02]  /*32d0*/  MOV R24, R50 ;  /* 0x0000003200187202 */ /* 0x000fe40000000f00 */
[----:B------:R-:W-:-:S03]  /*32e0*/  IADD3.X R22, RZ, ~R21, RZ, P0, !PT ;  /* 0x80000015ff167210 */ /* 0x000fc600007fe4ff */
[----:B------:R-:W-:-:S04]  /*32f0*/  IMAD.WIDE.U32 R24, R15, R17, R24 ;  /* 0x000000110f187225 */ /* 0x000fc800078e0018 */
[----:B------:R-:W-:-:S04]  /*3300*/  IMAD R22, R22, R15, RZ ;  /* 0x0000000f16167224 */ /* 0x000fc800078e02ff */
[----:B------:R-:W-:Y:S01]  /*3310*/  IMAD R14, R14, R17, R22 ;  /* 0x000000110e0e7224 */ /* 0x000fe200078e0216 */
[----:B------:R-:W-:Y:S02]  /*3320*/  MOV R22, R24 ;  /* 0x0000001800167202 */ /* 0x000fe40000000f00 */
[----:B------:R-:W-:Y:S01]  /*3330*/  MOV R24, R20 ;  /* 0x0000001400187202 */ /* 0x000fe20000000f00 */
[----:B------:R-:W-:Y:S01]  /*3340*/  IMAD.IADD R14, R25, 0x1, R14 ;  /* 0x00000001190e7824 */ /* 0x000fe200078e020e */
[----:B------:R-:W-:Y:S01]  /*3350*/  MOV R25, R21 ;  /* 0x0000001500197202 */ /* 0x000fe20000000f00 */
[----:B------:R-:W-:Y:S05]  /*3360*/  BRA `(.L_x_126) ;  /* 0x0000017000007947 */ /* 0x000fea0003800000 */
.L_x_125:
        /* <DEDUP_REMOVED lines=23> */
.L_x_126:
[----:B------:R-:W-:Y:S05]  /*34e0*/  BSYNC B0 ;  /* 0x0000000000007941 */ /* 0x000fea0003800000 */
.L_x_124:
[----:B------:R-:W-:Y:S01]  /*34f0*/  IMAD R17, R14, R3, RZ ;  /* 0x000000030e117224 */ /* 0x000fe200078e02ff */
[----:B------:R-:W-:Y:S01]  /*3500*/  LOP3.LUT R14, R49, R11, RZ, 0xfc, !PT ;  /* 0x0000000b310e7212 */ /* 0x000fe200078efcff */
[----:B------:R-:W-:Y:S01]  /*3510*/  IMAD R53, R28, c[0x0][0x214], RZ ;  /* 0x000085001c357a24 */ /* 0x000fe200078e02ff */
[----:B------:R-:W-:Y:S01]  /*3520*/  SHF.R.S32.HI R19, RZ, 0x1f, R3 ;  /* 0x0000001fff137819 */ /* 0x000fe20000011403 */
[-C--:B------:R-:W-:Y:S01]  /*3530*/  IMAD R15, R25, R6.reuse, RZ ;  /* 0x00000006190f7224 */ /* 0x080fe200078e02ff */
[----:B------:R-:W-:Y:S01]  /*3540*/  ISETP.NE.U32.AND P0, PT, R14, RZ, PT ;  /* 0x000000ff0e00720c */ /* 0x000fe20003f05070 */
[----:B------:R-:W-:Y:S01]  /*3550*/  IMAD.WIDE.U32 R50, R24, R6, RZ ;  /* 0x0000000618327225 */ /* 0x000fe200078e00ff */
[----:B------:R-:W-:Y:S01]  /*3560*/  SHF.R.S32.HI R20, RZ, 0x1f, R6 ;  /* 0x0000001fff147819 */ /* 0x000fe20000011406 */
[----:B------:R-:W-:Y:S01]  /*3570*/  BSSY B0, `(.L_x_127) ;  /* 0x0000035000007945 */ /* 0x000fe20003800000 */
[----:B------:R-:W-:Y:S01]  /*3580*/  SHF.R.S32.HI R21, RZ, 0x1f, R53 ;  /* 0x0000001fff157819 */ /* 0x000fe20000011435 */
[----:B------:R-:W-:-:S02]  /*3590*/  IMAD R6, R16, R53, RZ ;  /* 0x0000003510067224 */ /* 0x000fc400078e02ff */
[----:B------:R-:W-:Y:S02]  /*35a0*/  IMAD R19, R19, R22, R17 ;  /* 0x0000001613137224 */ /* 0x000fe400078e0211 */
[----:B------:R-:W-:-:S04]  /*35b0*/  IMAD.WIDE.U32 R16, R22, R3, RZ ;  /* 0x0000000316107225 */ /* 0x000fc800078e00ff */
[----:B------:R-:W-:Y:S01]  /*35c0*/  IMAD R15, R20, R24, R15 ;  /* 0x00000018140f7224 */ /* 0x000fe200078e020f */
[----:B------:R-:W-:Y:S01]  /*35d0*/  IADD3 R14, R17, R19, RZ ;  /* 0x00000013110e7210 */ /* 0x000fe20007ffe0ff */
[----:B------:R-:W-:Y:S02]  /*35e0*/  IMAD R3, R21, R18, R6 ;  /* 0x0000001215037224 */ /* 0x000fe400078e0206 */
[----:B------:R-:W-:Y:S01]  /*35f0*/  IMAD.WIDE.U32 R52, R18, R53, RZ ;  /* 0x0000003512347225 */ /* 0x000fe200078e00ff */
[----:B------:R-:W-:-:S04]  /*3600*/  IADD3 R6, R51, R15, RZ ;  /* 0x0000000f33067210 */ /* 0x000fc80007ffe0ff */
[----:B------:R-:W-:Y:S01]  /*3610*/  IADD3 R3, R53, R3, RZ ;  /* 0x0000000335037210 */ /* 0x000fe20007ffe0ff */
        /* <DEDUP_REMOVED lines=10> */
[----:B------:R-:W-:-:S02]  /*36c0*/  IADD3.X R18, RZ, ~R21, RZ, P0, !PT ;  /* 0x80000015ff127210 */ /* 0x000fc400007fe4ff */
[----:B------:R-:W-:Y:S01]  /*36d0*/  MOV R48, R20 ;  /* 0x0000001400307202 */ /* 0x000fe20000000f00 */
[----:B------:R-:W-:Y:S01]  /*36e0*/  IMAD.WIDE.U32 R24, R13, R22, R24 ;  /* 0x000000160d187225 */ /* 0x000fe200078e0018 */
[----:B------:R-:W-:-:S03]  /*36f0*/  MOV R49, R21 ;  /* 0x0000001500317202 */ /* 0x000fc60000000f00 */
[----:B------:R-:W-:-:S04]  /*3700*/  IMAD R18, R18, R13, RZ ;  /* 0x0000000d12127224 */ /* 0x000fc800078e02ff */
[----:B------:R-:W-:Y:S01]  /*3710*/  IMAD R11, R11, R22, R18 ;  /* 0x000000160b0b7224 */ /* 0x000fe200078e0212 */
[----:B------:R-:W-:-:S03]  /*3720*/  MOV R18, R24 ;  /* 0x0000001800127202 */ /* 0x000fc60000000f00 */
[----:B------:R-:W-:Y:S01]  /*3730*/  IMAD.IADD R11, R25, 0x1, R11 ;  /* 0x00000001190b7824 */ /* 0x000fe200078e020b */
[----:B------:R-:W-:Y:S05]  /*3740*/  BRA `(.L_x_129) ;  /* 0x0000017000007947 */ /* 0x000fea0003800000 */
.L_x_128:
        /* <DEDUP_REMOVED lines=12> */
[----:B------:R-:W-:Y:S02]  /*3810*/  IMAD R18, R13, R11, R48 ;  /* 0x0000000b0d127224 */ /* 0x000fe400078e0230 */
[----:B------:R-:W-:-:S03]  /*3820*/  IMAD.MOV.U32 R11, RZ, RZ, RZ ;  /* 0x000000ffff0b7224 */ /* 0x000fc600078e00ff */
        /* <DEDUP_REMOVED lines=8> */
[----:B------:R-:W-:Y:S02]  /*38b0*/  MOV R48, R15 ;  /* 0x0000000f00307202 */ /* 0x000fe40000000f00 */
.L_x_129:
[----:B------:R-:W-:Y:S05]  /*38c0*/  BSYNC B0 ;  /* 0x0000000000007941 */ /* 0x000fea0003800000 */
.L_x_127:
        /* <DEDUP_REMOVED lines=19> */
[----:B------:R-:W-:Y:S02]  /*3a00*/  IADD3 R15, P0, RZ, -R20, RZ ;  /* 0x80000014ff0f7210 */ /* 0x000fe40007f1e0ff */
[----:B------:R-:W-:Y:S02]  /*3a10*/  MOV R22, R48 ;  /* 0x0000003000167202 */ /* 0x000fe40000000f00 */
[----:B------:R-:W-:-:S02]  /*3a20*/  IADD3.X R13, RZ, ~R21, RZ, P0, !PT ;  /* 0x80000015ff0d7210 */ /* 0x000fc400007fe4ff */
[----:B------:R-:W-:-:S03]  /*3a30*/  MOV R23, R49 ;  /* 0x0000003100177202 */ /* 0x000fc60000000f00 */
[----:B------:R-:W-:Y:S02]  /*3a40*/  IMAD R18, R13, R10, RZ ;  /* 0x0000000a0d127224 */ /* 0x000fe400078e02ff */
[----:B------:R-:W-:-:S04]  /*3a50*/  IMAD.WIDE.U32 R22, R10, R15, R22 ;  /* 0x0000000f0a167225 */ /* 0x000fc800078e0016 */
[----:B------:R-:W-:Y:S01]  /*3a60*/  IMAD R9, R9, R15, R18 ;  /* 0x0000000f09097224 */ /* 0x000fe200078e0212 */
[----:B------:R-:W-:-:S04]  /*3a70*/  MOV R10, R22 ;  /* 0x00000016000a7202 */ /* 0x000fc80000000f00 */
[----:B------:R-:W-:Y:S01]  /*3a80*/  IADD3 R9, R23, R9, RZ ;  /* 0x0000000917097210 */ /* 0x000fe20007ffe0ff */
[----:B------:R-:W-:Y:S05]  /*3a90*/  BRA `(.L_x_132) ;  /* 0x0000017000007947 */ /* 0x000fea0003800000 */
.L_x_131:
        /* <DEDUP_REMOVED lines=23> */
.L_x_132:
[----:B------:R-:W-:Y:S05]  /*3c10*/  BSYNC B0 ;  /* 0x0000000000007941 */ /* 0x000fea0003800000 */
.L_x_130:
[----:B------:R-:W-:Y:S01]  /*3c20*/  IADD3 R41, P1, P0, R44, R42, R40 ;  /* 0x0000002a2c297210 */ /* 0x000fe2000783e028 */
[----:B------:R-:W-:-:S03]  /*3c30*/  IMAD R9, R9, R2, RZ ;  /* 0x0000000209097224 */ /* 0x000fc600078e02ff */
[----:B------:R-:W-:Y:S02]  /*3c40*/  IADD3 R41, P3, P2, R50, R41, R52 ;  /* 0x0000002932297210 */ /* 0x000fe40007a7e034 */
[----:B------:R-:W-:Y:S02]  /*3c50*/  IADD3.X R0, R4, R5, R0, P1, P0 ;  /* 0x0000000504007210 */ /* 0x000fe40000fe0400 */
[----:B------:R-:W-:Y:S02]  /*3c60*/  IADD3 R16, P1, P0, R54, R41, R16 ;  /* 0x0000002936107210 */ /* 0x000fe4000783e010 */
[----:B------:R-:W-:Y:S01]  /*3c70*/  IADD3.X R0, R6, R0, R3, P3, P2 ;  /* 0x0000000006007210 */ /* 0x000fe20001fe4403 */
[----:B------:R-:W-:Y:S01]  /*3c80*/  IMAD R3, R21, R8, RZ ;  /* 0x0000000815037224 */ /* 0x000fe200078e02ff */
[----:B------:R-:W-:Y:S02]  /*3c90*/  SHF.R.S32.HI R4, RZ, 0x1f, R8 ;  /* 0x0000001fff047819 */ /* 0x000fe40000011408 */
[----:B------:R-:W-:-:S02]  /*3ca0*/  IADD3.X R17, R11, R0, R14, P1, P0 ;  /* 0x000000000b117210 */ /* 0x000fc40000fe040e */
        /* <DEDUP_REMOVED lines=11> */
.L_x_108:
[----:B------:R-:W-:-:S04]  /*3d60*/  LEA R2, P0, R40, c[0x0][0x200], 0x2 ;  /* 0x0000800028027a11 */ /* 0x000fc800078010ff */
[----:B------:R-:W-:-:S05]  /*3d70*/  LEA.HI.X R3, R40, c[0x0][0x204], R41, 0x2, P0 ;  /* 0x0000810028037a11 */ /* 0x000fca00000f1429 */
[----:B------:R0:W-:Y:S04]  /*3d80*/  STG.E [R2.64], R31 ;  /* 0x0000001f02007986 */ /* 0x0001e8000c101908 */
.L_x_107:
[----:B------:R-:W-:Y:S05]  /*3d90*/  BSYNC B1 ;  /* 0x0000000000017941 */ /* 0x000fea0003800000 */
.L_x_106:
[C---:B------:R-:W-:Y:S01]  /*3da0*/  IADD3 R0, R38.reuse, 0x8, RZ ;  /* 0x0000000826007810 */ /* 0x040fe20007ffe0ff */
[----:B0-----:R-:W-:Y:S01]  /*3db0*/  HFMA2.MMA R5, -RZ, RZ, 0, 0 ;  /* 0x00000000ff057435 */ /* 0x001fe200000001ff */
[----:B------:R-:W-:Y:S01]  /*3dc0*/  ISETP.GE.OR P2, PT, R38, c[0x0][0x314], P6 ;  /* 0x0000c50026007a0c */ /* 0x000fe20003746670 */
[----:B------:R-:W-:Y:S01]  /*3dd0*/  CS2R R2, SRZ ;  /* 0x0000000000027805 */ /* 0x000fe2000001ff00 */
[----:B------:R-:W-:Y:S02]  /*3de0*/  ISETP.GE.OR P1, PT, R0, c[0x0][0x314], P6 ;  /* 0x0000c50000007a0c */ /* 0x000fe40003726670 */
[----:B------:R-:W-:-:S04]  /*3df0*/  IADD3 R0, R38, 0x10, RZ ;  /* 0x0000001026007810 */ /* 0x000fc80007ffe0ff */
[----:B------:R-:W-:Y:S02]  /*3e00*/  ISETP.GE.OR P0, PT, R0, c[0x0][0x314], P6 ;  /* 0x0000c50000007a0c */ /* 0x000fe40003706670 */
[C---:B------:R-:W-:Y:S01]  /*3e10*/  IADD3 R0, R38.reuse, 0x18, RZ ;  /* 0x0000001826007810 */ /* 0x040fe20007ffe0ff */
[----:B------:R-:W-:Y:S02]  /*3e20*/  IMAD.SHL.U32 R38, R38, 0x4, RZ ;  /* 0x0000000426267824 */ /* 0x000fe400078e00ff */
[C---:B------:R-:W-:Y:S01]  /*3e30*/  @!P2 FADD.FTZ R36, -R31.reuse, R36 ;  /* 0x000000241f24a221 */ /* 0x040fe20000010100 */
[----:B------:R-:W-:Y:S01]  /*3e40*/  ISETP.GE.OR P6, PT, R0, c[0x0][0x314], P6 ;  /* 0x0000c50000007a0c */ /* 0x000fe200037c6670 */
[----:B------:R-:W-:Y:S02]  /*3e50*/  @!P1 FADD.FTZ R33, -R31, R33 ;  /* 0x000000211f219221 */ /* 0x000fe40000010100 */
[----:B------:R-:W-:Y:S02]  /*3e60*/  @!P2 FMUL.FTZ R36, R36, 1.4426950216293334961 ;  /* 0x3fb8aa3b2424a820 */ /* 0x000fe40000410000 */
[----:B------:R-:W-:-:S02]  /*3e70*/  @!P1 FMUL.FTZ R33, R33, 1.4426950216293334961 ;  /* 0x3fb8aa3b21219820 */ /* 0x000fc40000410000 */
[C---:B------:R-:W-:Y:S02]  /*3e80*/  @!P0 FADD.FTZ R32, -R31.reuse, R32 ;  /* 0x000000201f208221 */ /* 0x040fe40000010100 */
[----:B------:R-:W0:Y:S01]  /*3e90*/  @!P2 MUFU.EX2 R36, R36 ;  /* 0x000000240024a308 */ /* 0x000e220000000800 */
[----:B------:R-:W-:Y:S02]  /*3ea0*/  IMAD.MOV.U32 R0, RZ, RZ, c[0x0][0x314] ;  /* 0x0000c500ff007624 */ /* 0x000fe400078e00ff */
[----:B------:R-:W-:Y:S02]  /*3eb0*/  @!P0 FMUL.FTZ R32, R32, 1.4426950216293334961 ;  /* 0x3fb8aa3b20208820 */ /* 0x000fe40000410000 */
[----:B------:R-:W-:-:S03]  /*3ec0*/  @!P6 FADD.FTZ R31, -R31, R34 ;  /* 0x000000221f1fe221 */ /* 0x000fc60000010100 */
[----:B------:R-:W1:Y:S01]  /*3ed0*/  @!P1 MUFU.EX2 R4, R33 ;  /* 0x0000002100049308 */ /* 0x000e620000000800 */
[----:B------:R-:W-:-:S07]  /*3ee0*/  @!P6 FMUL.FTZ R6, R31, 1.4426950216293334961 ;  /* 0x3fb8aa3b1f06e820 */ /* 0x000fce0000410000 */
[----:B------:R-:W2:Y:S01]  /*3ef0*/  @!P0 MUFU.EX2 R32, R32 ;  /* 0x0000002000208308 */ /* 0x000ea20000000800 */
[----:B0-----:R0:W-:Y:S07]  /*3f00*/  @!P2 STS [R27.X4], R36 ;  /* 0x000000241b00a388 */ /* 0x0011ee0000004800 */
[----:B------:R-:W3:Y:S01]  /*3f10*/  @!P6 MUFU.EX2 R6, R6 ;  /* 0x000000060006e308 */ /* 0x000ee20000000800 */
[----:B-1----:R0:W-:Y:S04]  /*3f20*/  @!P1 STS [R27.X4+0x220], R4 ;  /* 0x000220041b009388 */ /* 0x0021e80000004800 */
[----:B--2---:R0:W-:Y:S01]  /*3f30*/  @!P0 STS [R27.X4+0x440], R32 ;  /* 0x000440201b008388 */ /* 0x0041e20000004800 */
[----:B------:R-:W-:-:S02]  /*3f40*/  ISETP.GE.AND P0, PT, R0, 0x1, PT ;  /* 0x000000010000780c */ /* 0x000fc40003f06270 */
[----:B------:R-:W-:Y:S01]  /*3f50*/  MOV R0, RZ ;  /* 0x000000ff00007202 */ /* 0x000fe20000000f00 */
[----:B---3--:R0:W-:Y:S04]  /*3f60*/  @!P6 STS [R27.X4+0x660], R6 ;  /* 0x000660061b00e388 */ /* 0x0081e80000004800 */
[----:B------:R-:W-:Y:S06]  /*3f70*/  BAR.SYNC.DEFER_BLOCKING 0x0 ;  /* 0x0000000000007b1d */ /* 0x000fec0000010000 */
[----:B------:R-:W-:Y:S05]  /*3f80*/  @!P0 BRA `(.L_x_133) ;  /* 0x0000024000008947 */ /* 0x000fea0003800000 */
[----:B------:R-:W-:Y:S01]  /*3f90*/  ULDC UR5, c[0x0][0x22c] ;  /* 0x00008b0000057ab9 */ /* 0x000fe20000000800 */
[C---:B------:R-:W-:Y:S01]  /*3fa0*/  IMAD R13, R7.reuse, 0x20, R38 ;  /* 0x00000020070d7824 */ /* 0x040fe200078e0226 */
[----:B------:R-:W-:Y:S01]  /*3fb0*/  UIMAD UR5, UR7, UR5, URZ ;  /* 0x00000005070572a4 */ /* 0x000fe2000f8e023f */
[C---:B0-----:R-:W-:Y:S01]  /*3fc0*/  IADD3 R6, R12.reuse, -UR7, RZ ;  /* 0x800000070c067c10 */ /* 0x041fe2000fffe0ff */
        /* <DEDUP_REMOVED lines=8> */
[----:B------:R-:W-:Y:S01]  /*4050*/  IMAD.MOV.U32 R5, RZ, RZ, RZ ;  /* 0x000000ffff057224 */ /* 0x000fe200078e00ff */
[----:B------:R-:W-:Y:S01]  /*4060*/  LEA.HI.X.SX32 R13, R13, UR4, 0x1, P0 ;  /* 0x000000040d0d7c11 */ /* 0x000fe200080f0eff */
[----:B------:R-:W-:Y:S01]  /*4070*/  IMAD.WIDE R18, R18, 0x4, RZ ;  /* 0x0000000412127825 */ /* 0x000fe200078e02ff */
[----:B------:R-:W-:-:S04]  /*4080*/  LEA R14, P0, R4, c[0x0][0x1d8], 0x2 ;  /* 0x00007600040e7a11 */ /* 0x000fc800078010ff */
[----:B------:R-:W-:-:S03]  /*4090*/  LEA.HI.X R13, R4, c[0x0][0x1dc], R13, 0x2, P0 ;  /* 0x00007700040d7a11 */ /* 0x000fc600000f140d */
.L_x_136:
[----:B------:R-:W-:Y:S01]  /*40a0*/  BSSY B0, `(.L_x_134) ;  /* 0x0000007000007945 */ /* 0x000fe20003800000 */
[----:B------:R-:W-:-:S05]  /*40b0*/  @P2 BRA `(.L_x_135) ;  /* 0x0000005000002947 */ /* 0x000fca0003800000 */
[----:B------:R-:W-:Y:S01]  /*40c0*/  ISETP.GE.AND P0, PT, R38, c[0x0][0x220], PT ;  /* 0x0000880026007a0c */ /* 0x000fe20003f06270 */
[----:B------:R-:W-:Y:S01]  /*40d0*/  CS2R R8, SRZ ;  /* 0x0000000000087805 */ /* 0x000fe2000001ff00 */
[----:B------:R-:W-:Y:S11]  /*40e0*/  CS2R R10, SRZ ;  /* 0x00000000000a7805 */ /* 0x000ff6000001ff00 */
[----:B------:R-:W-:Y:S05]  /*40f0*/  @!P0 MOV R15, R13 ;  /* 0x0000000d000f8202 */ /* 0x000fea0000000f00 */
[----:B------:R0:W5:Y:S02]  /*4100*/  @!P0 LDG.E.128 R8, [R14.64] ;  /* 0x000000080e088981 */ /* 0x000164000c1e1d00 */
.L_x_135:
[----:B------:R-:W-:Y:S05]  /*4110*/  BSYNC B0 ;  /* 0x0000000000007941 */ /* 0x000fea0003800000 */
.L_x_134:
        /* <DEDUP_REMOVED lines=11> */
.L_x_133:
[----:B------:R-:W-:Y:S02]  /*41d0*/  IADD3 R7, R7, UR7, RZ ;  /* 0x0000000707077c10 */ /* 0x000fe4000fffe0ff */
[----:B0-----:R-:W-:-:S02]  /*41e0*/  F2FP.PACK_AB R4, R3, R0 ;  /* 0x000000000304723e */ /* 0x001fc400000000ff */
        /* <DEDUP_REMOVED lines=23> */
[----:B------:R-:W-:Y:S01]  /*4360*/  IMAD R11, R9, R2, R10 ;  /* 0x00000002090b7224 */ /* 0x000fe200078e020a */
[----:B------:R-:W-:Y:S01]  /*4370*/  LOP3.LUT R2, R7, R6, RZ, 0x3c, !PT ;  /* 0x0000000607027212 */ /* 0x000fe200078e3cff */
[----:B0-----:R-:W0:Y:S03]  /*4380*/  MUFU.RCP R0, R0 ;  /* 0x0000000000007308 */ /* 0x001e260000001000 */
[----:B------:R-:W-:Y:S02]  /*4390*/  ISETP.GT.U32.AND P1, PT, R8, R11, PT ;  /* 0x0000000b0800720c */ /* 0x000fe40003f24070 */
[----:B------:R-:W-:-:S11]  /*43a0*/  ISETP.GE.AND P0, PT, R2, RZ, PT ;  /* 0x000000ff0200720c */ /* 0x000fd60003f06270 */
[----:B------:R-:W-:Y:S01]  /*43b0*/  @!P1 IMAD.IADD R11, R11, 0x1, -R8 ;  /* 0x000000010b0b9824 */ /* 0x000fe200078e0a08 */
[----:B------:R-:W-:Y:S02]  /*43c0*/  @!P1 IADD3 R9, R9, 0x1, RZ ;  /* 0x0000000109099810 */ /* 0x000fe40007ffe0ff */
[----:B0-----:R-:W-:Y:S02]  /*43d0*/  IADD3 R10, R0, 0xffffffe, RZ ;  /* 0x0ffffffe000a7810 */ /* 0x001fe40007ffe0ff */
[----:B------:R-:W-:Y:S02]  /*43e0*/  ISETP.GE.U32.AND P2, PT, R11, R8, PT ;  /* 0x000000080b00720c */ /* 0x000fe40003f46070 */
[----:B------:R-:W-:Y:S01]  /*43f0*/  ISETP.NE.AND P1, PT, R6, RZ, PT ;  /* 0x000000ff0600720c */ /* 0x000fe20003f25270 */
[----:B------:R0:W1:Y:S10]  /*4400*/  F2I.FTZ.U32.TRUNC.NTZ R11, R10 ;  /* 0x0000000a000b7305 */ /* 0x000074000021f000 */
[----:B------:R-:W-:-:S05]  /*4410*/  @P2 IADD3 R9, R9, 0x1, RZ ;  /* 0x0000000109092810 */ /* 0x000fca0007ffe0ff */
[----:B------:R-:W-:Y:S01]  /*4420*/  @!P0 IMAD.MOV R9, RZ, RZ, -R9 ;  /* 0x000000ffff098224 */ /* 0x000fe200078e0a09 */
[----:B------:R-:W-:Y:S01]  /*4430*/  @!P1 LOP3.LUT R9, RZ, R6, RZ, 0x33, !PT ;  /* 0x00000006ff099212 */ /* 0x000fe200078e33ff */
[----:B0-----:R-:W-:Y:S01]  /*4440*/  IMAD.MOV.U32 R10, RZ, RZ, RZ ;  /* 0x000000ffff0a7224 */ /* 0x001fe200078e00ff */
[----:B-1----:R-:W-:-:S03]  /*4450*/  IADD3 R2, RZ, -R11, RZ ;  /* 0x8000000bff027210 */ /* 0x002fc60007ffe0ff */
        /* <DEDUP_REMOVED lines=30> */
[----:B------:R-:W-:Y:S02]  /*4640*/  IMAD.IADD R39, R39, 0x1, R3 ;  /* 0x0000000127277824 */ /* 0x000fe400078e0203 */
[----:B------:R-:W-:-:S04]  /*4650*/  IMAD R3, R0, c[0x0][0x1e8], RZ ;  /* 0x00007a0000037a24 */ /* 0x000fc800078e02ff */
[C---:B------:R-:W-:Y:S02]  /*4660*/  IMAD R3, R6.reuse, c[0x0][0x1ec], R3 ;  /* 0x00007b0006037a24 */ /* 0x040fe400078e0203 */
[----:B------:R-:W-:-:S05]  /*4670*/  IMAD.WIDE.U32 R6, R6, c[0x0][0x1e8], R38 ;  /* 0x00007a0006067a25 */ /* 0x000fca00078e0026 */
[----:B------:R-:W-:Y:S02]  /*4680*/  IADD3 R3, R7, R3, RZ ;  /* 0x0000000307037210 */ /* 0x000fe40007ffe0ff */
[----:B------:R-:W-:-:S04]  /*4690*/  LEA R2, P0, R6, c[0x0][0x1d0], 0x1 ;  /* 0x0000740006027a11 */ /* 0x000fc800078008ff */
[----:B------:R-:W-:-:S05]  /*46a0*/  LEA.HI.X R3, R6, c[0x0][0x1d4], R3, 0x1, P0 ;  /* 0x0000750006037a11 */ /* 0x000fca00000f0c03 */
[----:B------:R-:W-:Y:S01]  /*46b0*/  STG.E.64 [R2.64], R4 ;  /* 0x0000000402007986 */ /* 0x000fe2000c101b08 */
[----:B------:R-:W-:Y:S05]  /*46c0*/  EXIT ;  /* 0x000000000000794d */ /* 0x000fea0003800000 */
        .weak           $__internal_2_$__cuda_sm20_div_s64
        .type           $__internal_2_$__cuda_sm20_div_s64,@function
        .size           $__internal_2_$__cuda_sm20_div_s64,(.L_x_5150 - $__internal_2_$__cuda_sm20_div_s64)
$__internal_2_$__cuda_sm20_div_s64:
        /* <DEDUP_REMOVED lines=17> */
[C---:B------:R-:W-:Y:S02]  /*47e0*/  IMAD R20, R59.reuse, R21, RZ ;  /* 0x000000153b147224 */ /* 0x040fe400078e02ff */
[----:B------:R-:W-:-:S04]  /*47f0*/  IMAD.HI.U32 R23, P1, R59, R23, R56 ;  /* 0x000000173b177227 */ /* 0x000fc80007820038 */
[----:B------:R-:W-:Y:S01]  /*4800*/  IMAD.HI.U32 R21, R59, R21, RZ ;  /* 0x000000153b157227 */ /* 0x000fe200078e00ff */
[----:B------:R-:W-:-:S03]  /*4810*/  IADD3 R57, P0, R20, R23, RZ ;  /* 0x0000001714397210 */ /* 0x000fc60007f1e0ff */
[----:B------:R-:W-:Y:S02]  /*4820*/  IMAD.X R21, R21, 0x1, R59, P2 ;  /* 0x0000000115157824 */ /* 0x000fe400010e063b */
[----:B------:R-:W-:-:S03]  /*4830*/  IMAD.WIDE.U32 R58, R57, R46, RZ ;  /* 0x0000002e393a7225 */ /* 0x000fc600078e00ff */
[----:B------:R-:W-:Y:S01]  /*4840*/  IADD3.X R29, RZ, RZ, R21, P0, P1 ;  /* 0x000000ffff1d7210 */ /* 0x000fe200007e2415 */
[----:B------:R-:W-:Y:S01]  /*4850*/  IMAD R22, R57, R47, R59 ;  /* 0x0000002f39167224 */ /* 0x000fe200078e023b */
[----:B------:R-:W-:Y:S02]  /*4860*/  IADD3 R20, P0, RZ, -R58, RZ ;  /* 0x8000003aff147210 */ /* 0x000fe40007f1e0ff */
[----:B------:R-:W-:Y:S01]  /*4870*/  ISETP.GE.AND P1, PT, R19, RZ, PT ;  /* 0x000000ff1300720c */ /* 0x000fe20003f26270 */
[----:B------:R-:W-:Y:S02]  /*4880*/  IMAD R22, R29, R46, R22 ;  /* 0x0000002e1d167224 */ /* 0x000fe400078e0216 */
[----:B------:R-:W-:-:S04]  /*4890*/  IMAD.HI.U32 R56, R57, R20, RZ ;  /* 0x0000001439387227 */ /* 0x000fc800078e00ff */
[----:B------:R-:W-:Y:S01]  /*48a0*/  IMAD.X R22, RZ, RZ, ~R22, P0 ;  /* 0x000000ffff167224 */ /* 0x000fe200000e0e16 */
[----:B------:R-:W-:-:S03]  /*48b0*/  IADD3 R21, P0, RZ, -R30, RZ ;  /* 0x8000001eff157210 */ /* 0x000fc60007f1e0ff */
[----:B------:R-:W-:Y:S01]  /*48c0*/  IMAD.WIDE.U32 R56, P5, R57, R22, R56 ;  /* 0x0000001639387225 */ /* 0x000fe200078a0038 */
[----:B------:R-:W-:-:S03]  /*48d0*/  SEL R21, R21, R30, !P1 ;  /* 0x0000001e15157207 */ /* 0x000fc60004800000 */
[C---:B------:R-:W-:Y:S02]  /*48e0*/  IMAD R23, R29.reuse, R22, RZ ;  /* 0x000000161d177224 */ /* 0x040fe400078e02ff */
[----:B------:R-:W-:-:S04]  /*48f0*/  IMAD.HI.U32 R20, P4, R29, R20, R56 ;  /* 0x000000141d147227 */ /* 0x000fc80007880038 */
[----:B------:R-:W-:Y:S01]  /*4900*/  IMAD.HI.U32 R22, R29, R22, RZ ;  /* 0x000000161d167227 */ /* 0x000fe200078e00ff */
[----:B------:R-:W-:-:S03]  /*4910*/  IADD3 R23, P2, R23, R20, RZ ;  /* 0x0000001417177210 */ /* 0x000fc60007f5e0ff */
[----:B------:R-:W-:Y:S02]  /*4920*/  IMAD.X R20, RZ, RZ, ~R19, P0 ;  /* 0x000000ffff147224 */ /* 0x000fe400000e0e13 */
[----:B------:R-:W-:-:S03]  /*4930*/  IMAD.HI.U32 R56, R23, R21, RZ ;  /* 0x0000001517387227 */ /* 0x000fc600078e00ff */
[----:B------:R-:W-:Y:S01]  /*4940*/  SEL R20, R20, R19, !P1 ;  /* 0x0000001314147207 */ /* 0x000fe20004800000 */
[----:B------:R-:W-:Y:S02]  /*4950*/  IMAD.X R29, R22, 0x1, R29, P5 ;  /* 0x00000001161d7824 */ /* 0x000fe400028e061d */
[----:B------:R-:W-:-:S03]  /*4960*/  IMAD.MOV.U32 R57, RZ, RZ, RZ ;  /* 0x000000ffff397224 */ /* 0x000fc600078e00ff */
[----:B------:R-:W-:Y:S01]  /*4970*/  IADD3.X R29, RZ, RZ, R29, P2, P4 ;  /* 0x000000ffff1d7210 */ /* 0x000fe200017e841d */
[----:B------:R-:W-:-:S04]  /*4980*/  IMAD.WIDE.U32 R56, R23, R20, R56 ;  /* 0x0000001417387225 */ /* 0x000fc800078e0038 */
[C---:B------:R-:W-:Y:S02]  /*4990*/  IMAD R30, R29.reuse, R20, RZ ;  /* 0x000000141d1e7224 */ /* 0x040fe400078e02ff */
[----:B------:R-:W-:-:S04]  /*49a0*/  IMAD.HI.U32 R23, P1, R29, R21, R56 ;  /* 0x000000151d177227 */ /* 0x000fc80007820038 */
[----:B------:R-:W-:Y:S01]  /*49b0*/  IMAD.HI.U32 R22, R29, R20, RZ ;  /* 0x000000141d167227 */ /* 0x000fe200078e00ff */
[----:B------:R-:W-:-:S04]  /*49c0*/  IADD3 R30, P0, R30, R23, RZ ;  /* 0x000000171e1e7210 */ /* 0x000fc80007f1e0ff */
[----:B------:R-:W-:Y:S01]  /*49d0*/  IADD3.X R22, R22, RZ, RZ, P1, !PT ;  /* 0x000000ff16167210 */ /* 0x000fe20000ffe4ff */
[----:B------:R-:W-:-:S04]  /*49e0*/  IMAD.WIDE.U32 R56, R30, R46, RZ ;  /* 0x0000002e1e387225 */ /* 0x000fc800078e00ff */
[----:B------:R-:W-:Y:S01]  /*49f0*/  IMAD.X R29, RZ, RZ, R22, P0 ;  /* 0x000000ffff1d7224 */ /* 0x000fe200000e0616 */
[----:B------:R-:W-:Y:S01]  /*4a00*/  IADD3 R21, P0, -R56, R21, RZ ;  /* 0x0000001538157210 */ /* 0x000fe20007f1e1ff */
[----:B------:R-:W-:-:S03]  /*4a10*/  IMAD R22, R30, R47, R57 ;  /* 0x0000002f1e167224 */ /* 0x000fc600078e0239 */
[-C--:B------:R-:W-:Y:S01]  /*4a20*/  ISETP.GE.U32.AND P2, PT, R21, R46.reuse, PT ;  /* 0x0000002e1500720c */ /* 0x080fe20003f46070 */
[-C--:B------:R-:W-:Y:S01]  /*4a30*/  IMAD R23, R29, R46.reuse, R22 ;  /* 0x0000002e1d177224 */ /* 0x080fe200078e0216 */
[----:B------:R-:W-:-:S03]  /*4a40*/  IADD3 R22, P1, R21, -R46, RZ ;  /* 0x8000002e15167210 */ /* 0x000fc60007f3e0ff */
[----:B------:R-:W-:Y:S01]  /*4a50*/  IMAD.X R20, R20, 0x1, ~R23, P0 ;  /* 0x0000000114147824 */ /* 0x000fe200000e0e17 */
[----:B------:R-:W-:-:S04]  /*4a60*/  IADD3 R23, P0, R30, 0x1, RZ ;  /* 0x000000011e177810 */ /* 0x000fc80007f1e0ff */
[----:B------:R-:W-:-:S04]  /*4a70*/  ISETP.GE.U32.AND.EX P2, PT, R20, R47, PT, P2 ;  /* 0x0000002f1400720c */ /* 0x000fc80003f46120 */
[----:B------:R-:W-:Y:S01]  /*4a80*/  SEL R22, R22, R21, P2 ;  /* 0x0000001516167207 */ /* 0x000fe20001000000 */
[----:B------:R-:W-:Y:S01]  /*4a90*/  IMAD.X R21, R20, 0x1, ~R47, P1 ;  /* 0x0000000114157824 */ /* 0x000fe200008e0e2f */
[----:B------:R-:W-:Y:S01]  /*4aa0*/  SEL R23, R23, R30, P2 ;  /* 0x0000001e17177207 */ /* 0x000fe20001000000 */
[----:B------:R-:W-:Y:S01]  /*4ab0*/  IMAD.X R30, RZ, RZ, R29, P0 ;  /* 0x000000ffff1e7224 */ /* 0x000fe200000e061d */
[----:B------:R-:W-:Y:S02]  /*4ac0*/  ISETP.GE.U32.AND P0, PT, R22, R46, PT ;  /* 0x0000002e1600720c */ /* 0x000fe40003f06070 */
[----:B------:R-:W-:Y:S02]  /*4ad0*/  SEL R21, R21, R20, P2 ;  /* 0x0000001415157207 */ /* 0x000fe40001000000 */
[----:B------:R-:W-:Y:S02]  /*4ae0*/  SEL R30, R30, R29, P2 ;  /* 0x0000001d1e1e7207 */ /* 0x000fe40001000000 */
[----:B------:R-:W-:-:S02]  /*4af0*/  IADD3 R20, P1, R23, 0x1, RZ ;  /* 0x0000000117147810 */ /* 0x000fc40007f3e0ff */
[----:B------:R-:W-:Y:S02]  /*4b00*/  ISETP.GE.U32.AND.EX P0, PT, R21, R47, PT, P0 ;  /* 0x0000002f1500720c */ /* 0x000fe40003f06100 */
[-C--:B------:R-:W-:Y:S02]  /*4b10*/  IADD3.X R21, RZ, R30.reuse, RZ, P1, !PT ;  /* 0x0000001eff157210 */ /* 0x080fe40000ffe4ff */
[----:B------:R-:W-:Y:S02]  /*4b20*/  SEL R20, R20, R23, P0 ;  /* 0x0000001714147207 */ /* 0x000fe40000000000 */
[----:B------:R-:W-:Y:S02]  /*4b30*/  SEL R30, R21, R30, P0 ;  /* 0x0000001e151e7207 */ /* 0x000fe40000000000 */
[----:B------:R-:W-:Y:S02]  /*4b40*/  IADD3 R21, P1, RZ, -R20, RZ ;  /* 0x80000014ff157210 */ /* 0x000fe40007f3e0ff */
[----:B------:R-:W-:-:S02]  /*4b50*/  LOP3.LUT R22, R25, R19, RZ, 0x3c, !PT ;  /* 0x0000001319167212 */ /* 0x000fc400078e3cff */
[----:B------:R-:W-:Y:S01]  /*4b60*/  ISETP.NE.U32.AND P0, PT, R26, RZ, PT ;  /* 0x000000ff1a00720c */ /* 0x000fe20003f05070 */
[----:B------:R-:W-:Y:S01]  /*4b70*/  IMAD.X R23, RZ, RZ, ~R30, P1 ;  /* 0x000000ffff177224 */ /* 0x000fe200008e0e1e */
[----:B------:R-:W-:Y:S01]  /*4b80*/  ISETP.GE.AND P2, PT, R22, RZ, PT ;  /* 0x000000ff1600720c */ /* 0x000fe20003f46270 */
[----:B------:R-:W-:Y:S01]  /*4b90*/  IMAD.MOV.U32 R22, RZ, RZ, R24 ;  /* 0x000000ffff167224 */ /* 0x000fe200078e0018 */
[----:B------:R-:W-:Y:S02]  /*4ba0*/  ISETP.NE.AND.EX P0, PT, R25, RZ, PT, P0 ;  /* 0x000000ff1900720c */ /* 0x000fe40003f05300 */
[----:B------:R-:W-:Y:S02]  /*4bb0*/  SEL R21, R21, R20, !P2 ;  /* 0x0000001415157207 */ /* 0x000fe40005000000 */
[----:B------:R-:W-:Y:S02]  /*4bc0*/  SEL R23, R23, R30, !P2 ;  /* 0x0000001e17177207 */ /* 0x000fe40005000000 */
[----:B------:R-:W-:-:S02]  /*4bd0*/  SEL R20, R21, 0xffffffff, P0 ;  /* 0xffffffff15147807 */ /* 0x000fc40000000000 */
[----:B------:R-:W-:Y:S01]  /*4be0*/  SEL R21, R23, 0xffffffff, P0 ;  /* 0xffffffff17157807 */ /* 0x000fe20000000000 */
[----:B------:R-:W-:-:S04]  /*4bf0*/  IMAD.MOV.U32 R23, RZ, RZ, 0x0 ;  /* 0x00000000ff177424 */ /* 0x000fc800078e00ff */
[----:B------:R-:W-:Y:S05]  /*4c00*/  RET.REL.NODEC R22 `(_ZN5flash32flash_fwd_splitkv_combine_kernelI23Flash_fwd_kernel_traitsILi32ELi64ELi256ELi4ELb0ELb0EN7cutlass6half_tE19Flash_kernel_traitsILi32ELi64ELi256ELi4ES3_EELi16ELi5ELb0EEEvNS_16Flash_fwd_paramsE) ;  /* 0xffffb3f016007950 */ /* 0x000fea0003c3ffff */
.L_x_137:
        /* <DEDUP_REMOVED lines=15> */
.L_x_5150:


//--------------------- .text._ZN5flash32flash_fwd_splitkv_combine_kernelI23Flash_fwd_kernel_traitsILi32ELi64ELi256ELi4ELb0ELb0EN7cutlass6half_tE19Flash_kernel_traitsILi32ELi64ELi256ELi4ES3_EELi16ELi4ELb0EEEvNS_16Flash_fwd_paramsE --------------------------
	.section	.text._ZN5flash32flash_fwd_splitkv_combine_kernelI23Flash_fwd_kernel_traitsILi32ELi64ELi256ELi4ELb0ELb0EN7cutlass6half_tE19Flash_kernel_traitsILi32ELi64ELi256ELi4ES3_EELi16ELi4ELb0EEEvNS_16Flash_fwd_paramsE,"ax",@progbits
	.sectioninfo	@"SHI_REGISTERS=58"
	.align	128
        .global         _ZN5flash32flash_fwd_splitkv_combine_kernelI23Flash_fwd_kernel_traitsILi32ELi64ELi256ELi4ELb0ELb0EN7cutlass6half_tE19Flash_kernel_traitsILi32ELi64ELi256ELi4ES3_EELi16ELi4ELb0EEEvNS_16Flash_fwd_paramsE
        .type           _ZN5flash32flash_fwd_splitkv_combine_kernelI23Flash_fwd_kernel_traitsILi32ELi64ELi256ELi4ELb0ELb0EN7cutlass6half_tE19Flash_kernel_traitsILi32ELi64ELi256ELi4ES3_EELi16ELi4ELb0EEEvNS_16Flash_fwd_paramsE,@function
        .size           _ZN5flash32flash_fwd_splitkv_combine_kernelI23Flash_fwd_kernel_traitsILi32ELi64ELi256ELi4ELb0ELb0EN7cutlass6half_tE19Flash_kernel_traitsILi32ELi64ELi256ELi4ES3_EELi16ELi4ELb0EEEvNS_16Flash_fwd_paramsE,(.L_x_5151 - _ZN5flash32flash_fwd_splitkv_combine_kernelI23Flash_fwd_kernel_traitsILi32ELi64ELi256ELi4ELb0ELb0EN7cutlass6half_tE19Flash_kernel_traitsILi32ELi64ELi256ELi4ES3_EELi16ELi4ELb0EEEvNS_16Flash_fwd_paramsE)
        .other          _ZN5flash32flash_fwd_splitkv_combine_kernelI23Flash_fwd_kernel_traitsILi32ELi64ELi256ELi4ELb0ELb0EN7cutlass6half_tE19Flash_kernel_traitsILi32ELi64ELi256ELi4ES3_EELi16ELi4ELb0EEEvNS_16Flash_fwd_paramsE,@"STO_CUDA_ENTRY STV_DEFAULT"
_ZN5flash32flash_fwd_splitkv_combine_kernelI23Flash_fwd_kernel_traitsILi32ELi64ELi256ELi4ELb0ELb0EN7cutlass6half_tE19Flash_kernel_traitsILi32ELi64ELi256ELi4ES3_EELi16ELi4ELb0EEEvNS_16Flash_fwd_paramsE:
.text._ZN5flash32flash_fwd_splitkv_combine_kernelI23Flash_fwd_kernel_traitsILi32ELi64ELi256ELi4ELb0ELb0EN7cutlass6half_tE19Flash_kernel_traitsILi32ELi64ELi256ELi4ES3_EELi16ELi4ELb0EEEvNS_16Flash_fwd_paramsE:
        /* <DEDUP_REMOVED lines=23> */
[----:B------:R-:W-:Y:S05]  /*0170*/  CALL.REL.NOINC `($__internal_3_$__cuda_sm20_div_s64) ;  /* 0x000041f000007944 */ /* 0x000fea0003c00000 */
[----:B------:R-:W-:Y:S05]  /*0180*/  BRA `(.L_x_139) ;  /* 0x0000013000007947 */ /* 0x000fea0003800000 */
.L_x_138:
        /* <DEDUP_REMOVED lines=19> */
.L_x_139:
        /* <DEDUP_REMOVED lines=11> */
[----:B------:R-:W-:Y:S05]  /*0370*/  CALL.REL.NOINC `($__internal_3_$__cuda_sm20_div_s64) ;  /* 0x00003ff000007944 */ /* 0x000fea0003c00000 */
[----:B------:R-:W-:Y:S02]  /*0380*/  MOV R32, R20 ;  /* 0x0000001400207202 */ /* 0x000fe40000000f00 */
[----:B------:R-:W-:Y:S01]  /*0390*/  MOV R33, R21 ;  /* 0x0000001500217202 */ /* 0x000fe20000000f00 */
[----:B------:R-:W-:Y:S05]  /*03a0*/  BRA `(.L_x_142) ;  /* 0x0000013000007947 */ /* 0x000fea0003800000 */
.L_x_141:
        /* <DEDUP_REMOVED lines=19> */
.L_x_142:
[----:B------:R-:W-:Y:S05]  /*04e0*/  BSYNC B0 ;  /* 0x0000000000007941 */ /* 0x000fea0003800000 */
.L_x_140:
[----:B------:R-:W-:Y:S01]  /*04f0*/  IABS R7, c[0x0][0x214] ;  /* 0x0000850000077a13 */ /* 0x000fe20000000000 */
[----:B------:R-:W-:Y:S01]  /*0500*/  ULDC UR6, c[0x0][0x214] ;  /* 0x0000850000067ab9 */ /* 0x000fe20000000800 */
[----:B------:R-:W-:Y:S01]  /*0510*/  BSSY B0, `(.L_x_143) ;  /* 0x000003b000007945 */ /* 0x000fe20003800000 */
[----:B------:R-:W-:Y:S01]  /*0520*/  UIADD3 UR6, UR6, -0x1, URZ ;  /* 0xffffffff06067890 */ /* 0x000fe2000fffe03f */
[----:B------:R-:W0:Y:S05]  /*0530*/  I2F.RP R6, R7 ;  /* 0x0000000700067306 */ /* 0x000e2a0000209400 */
[----:B------:R-:W-:-:S04]  /*0540*/  IADD3 R2, R7, UR6, RZ ;  /* 0x0000000607027c10 */ /* 0x000fc8000fffe0ff */
[----:B------:R-:W-:Y:S01]  /*0550*/  IABS R3, R2 ;  /* 0x0000000200037213 */ /* 0x000fe20000000000 */
        /* <DEDUP_REMOVED lines=9> */
[----:B------:R-:W-:Y:S01]  /*05f0*/  IMAD R4, R7, R4, R3 ;  /* 0x0000000407047224 */ /* 0x000fe200078e0203 */
[----:B------:R-:W-:-:S04]  /*0600*/  LOP3.LUT R3, R2, R7, RZ, 0x3c, !PT ;  /* 0x0000000702037212 */ /* 0x000fc800078e3cff */
[----:B------:R-:W-:Y:S02]  /*0610*/  ISETP.GT.U32.AND P1, PT, R7, R4, PT ;  /* 0x000000040700720c */ /* 0x000fe40003f24070 */
[----:B------:R-:W-:-:S11]  /*0620*/  ISETP.GE.AND P0, PT, R3, RZ, PT ;  /* 0x000000ff0300720c */ /* 0x000fd60003f06270 */
[----:B------:R-:W-:Y:S01]  /*0630*/  @!P1 IMAD.IADD R4, R4, 0x1, -R7 ;  /* 0x0000000104049824 */ /* 0x000fe200078e0a07 */
[----:B------:R-:W-:Y:S02]  /*0640*/  @!P1 IADD3 R6, R6, 0x1, RZ ;  /* 0x0000000106069810 */ /* 0x000fe40007ffe0ff */
[----:B------:R-:W-:Y:S02]  /*0650*/  ISETP.NE.AND P1, PT, RZ, c[0x0][0x214], PT ;  /* 0x00008500ff007a0c */ /* 0x000fe40003f25270 */
[----:B------:R-:W-:-:S13]  /*0660*/  ISETP.GE.U32.AND P2, PT, R4, R7, PT ;  /* 0x000000070400720c */ /* 0x000fda0003f46070 */
[----:B------:R-:W-:-:S05]  /*0670*/  @P2 IADD3 R6, R6, 0x1, RZ ;  /* 0x0000000106062810 */ /* 0x000fca0007ffe0ff */
[----:B------:R-:W-:Y:S01]  /*0680*/  @!P0 IMAD.MOV R6, RZ, RZ, -R6 ;  /* 0x000000ffff068224 */ /* 0x000fe200078e0a06 */
[----:B------:R-:W-:-:S04]  /*0690*/  @!P1 LOP3.LUT R6, RZ, R7, RZ, 0x33, !PT ;  /* 0x00000007ff069212 */ /* 0x000fc800078e33ff */
[----:B------:R-:W-:Y:S02]  /*06a0*/  ISETP.LT.U32.AND P0, PT, R28, R6, PT ;  /* 0x000000061c00720c */ /* 0x000fe40003f01070 */
[----:B------:R-:W-:-:S04]  /*06b0*/  SHF.R.S32.HI R16, RZ, 0x1f, R6 ;  /* 0x0000001fff107819 */ /* 0x000fc80000011406 */
[----:B------:R-:W-:-:S04]  /*06c0*/  ISETP.LT.AND.EX P0, PT, R25, R16, PT, P0 ;  /* 0x000000101900720c */ /* 0x000fc80003f01300 */
[C---:B------:R-:W-:Y:S02]  /*06d0*/  SEL R16, R25.reuse, R16, P0 ;  /* 0x0000001019107207 */ /* 0x040fe40000000000 */
[----:B------:R-:W-:Y:S02]  /*06e0*/  SEL R17, R28, R6, P0 ;  /* 0x000000061c117207 */ /* 0x000fe40000000000 */
        /* <DEDUP_REMOVED lines=10> */
.L_x_144:
        /* <DEDUP_REMOVED lines=19> */
.L_x_145:
[----:B------:R-:W-:Y:S05]  /*08c0*/  BSYNC B0 ;  /* 0x0000000000007941 */ /* 0x000fea0003800000 */
.L_x_143:
[----:B------:R-:W-:Y:S01]  /*08d0*/  IABS R6, c[0x0][0x214] ;  /* 0x0000850000067a13 */ /* 0x000fe20000000000 */
[----:B------:R-:W-:Y:S01]  /*08e0*/  ULDC UR4, c[0x0][0x214] ;  /* 0x0000850000047ab9 */ /* 0x000fe20000000800 */
[----:B------:R-:W-:Y:S01]  /*08f0*/  BSSY B0, `(.L_x_146) ;  /* 0x000005d000007945 */ /* 0x000fe20003800000 */
[----:B------:R-:W-:Y:S01]  /*0900*/  UISETP.LT.AND UP0, UPT, URZ, UR4, UPT ;  /* 0x000000043f00728c */ /* 0x000fe2000bf01270 */
[----:B------:R-:W0:Y:S01]  /*0910*/  I2F.RP R10, R6 ;  /* 0x00000006000a7306 */ /* 0x000e220000209400 */
[----:B------:R-:W-:Y:S02]  /*0920*/  USHF.R.S32.HI UR5, URZ, 0x1f, UR4 ;  /* 0x0000001f3f057899 */ /* 0x000fe40008011404 */
[----:B------:R-:W-:-:S07]  /*0930*/  ULEA.HI.SX32 UR4, UR4, 0x1, 0x1 ;  /* 0x0000000104047891 */ /* 0x000fce000f8f0a3f */
[----:B------:R-:W-:Y:S01]  /*0940*/  @!UP0 UIADD3 UR4, UR5, URZ, URZ ;  /* 0x0000003f05048290 */ /* 0x000fe2000fffe03f */
[----:B0-----:R-:W0:Y:S02]  /*0950*/  MUFU.RCP R8, R10 ;  /* 0x0000000a00087308 */ /* 0x001e240000001000 */
[----:B0-----:R-:W-:-:S06]  /*0960*/  IADD3 R8, R8, 0xffffffe, RZ ;  /* 0x0ffffffe08087810 */ /* 0x001fcc0007ffe0ff */
[----:B------:R-:W0:Y:S02]  /*0970*/  F2I.FTZ.U32.TRUNC.NTZ R9, R8 ;  /* 0x0000000800097305 */ /* 0x000e24000021f000 */
[--C-:B0-----:R-:W-:Y:S02]  /*0980*/  IMAD.MOV R3, RZ, RZ, -R9.reuse ;  /* 0x000000ffff037224 */ /* 0x101fe400078e0a09 */
[----:B------:R-:W-:Y:S02]  /*0990*/  IMAD.MOV.U32 R8, RZ, RZ, RZ ;  /* 0x000000ffff087224 */ /* 0x000fe400078e00ff */
[----:B------:R-:W-:Y:S01]  /*09a0*/  IMAD R4, R3, R6, RZ ;  /* 0x0000000603047224 */ /* 0x000fe200078e02ff */
[----:B------:R-:W-:Y:S02]  /*09b0*/  IABS R3, R2 ;  /* 0x0000000200037213 */ /* 0x000fe40000000000 */
[----:B------:R-:W-:Y:S01]  /*09c0*/  LOP3.LUT R2, R2, c[0x0][0x214], RZ, 0x3c, !PT ;  /* 0x0000850002027a12 */ /* 0x000fe200078e3cff */
[----:B------:R-:W-:-:S03]  /*09d0*/  IMAD.HI.U32 R4, R9, R4, R8 ;  /* 0x0000000409047227 */ /* 0x000fc600078e0008 */
[----:B------:R-:W-:Y:S01]  /*09e0*/  ISETP.GE.AND P2, PT, R2, RZ, PT ;  /* 0x000000ff0200720c */ /* 0x000fe20003f46270 */
[----:B------:R-:W-:Y:S02]  /*09f0*/  IMAD.MOV.U32 R7, RZ, RZ, R3 ;  /* 0x000000ffff077224 */ /* 0x000fe400078e0003 */
[----:B------:R-:W-:Y:S02]  /*0a00*/  IMAD.MOV.U32 R2, RZ, RZ, c[0x0][0x1c0] ;  /* 0x00007000ff027624 */ /* 0x000fe400078e00ff */
[----:B------:R-:W-:-:S04]  /*0a10*/  IMAD.HI.U32 R4, R4, R7, RZ ;  /* 0x0000000704047227 */ /* 0x000fc800078e00ff */
[----:B------:R-:W-:-:S04]  /*0a20*/  IMAD.MOV R3, RZ, RZ, -R4 ;  /* 0x000000ffff037224 */ /* 0x000fc800078e0a04 */
[----:B------:R-:W-:-:S05]  /*0a30*/  IMAD R3, R6, R3, R7 ;  /* 0x0000000306037224 */ /* 0x000fca00078e0207 */
[----:B------:R-:W-:-:S13]  /*0a40*/  ISETP.GT.U32.AND P1, PT, R6, R3, PT ;  /* 0x000000030600720c */ /* 0x000fda0003f24070 */
[----:B------:R-:W-:Y:S01]  /*0a50*/  @!P1 IMAD.IADD R3, R3, 0x1, -R6 ;  /* 0x0000000103039824 */ /* 0x000fe200078e0a06 */
[----:B------:R-:W-:Y:S02]  /*0a60*/  @!P1 IADD3 R4, R4, 0x1, RZ ;  /* 0x0000000104049810 */ /* 0x000fe40007ffe0ff */
[----:B------:R-:W-:Y:S02]  /*0a70*/  ISETP.NE.AND P1, PT, RZ, c[0x0][0x214], PT ;  /* 0x00008500ff007a0c */ /* 0x000fe40003f25270 */
[----:B------:R-:W-:Y:S02]  /*0a80*/  ISETP.GE.U32.AND P0, PT, R3, R6, PT ;  /* 0x000000060300720c */ /* 0x000fe40003f06070 */
[C---:B------:R-:W-:Y:S01]  /*0a90*/  IADD3 R6, R2.reuse, -0x1, RZ ;  /* 0xffffffff02067810 */ /* 0x040fe20007ffe0ff */
[----:B------:R-:W-:-:S10]  /*0aa0*/  IMAD R2, R2, c[0x0][0x214], RZ ;  /* 0x0000850002027a24 */ /* 0x000fd400078e02ff */
[----:B------:R-:W-:-:S05]  /*0ab0*/  @P0 IADD3 R4, R4, 0x1, RZ ;  /* 0x0000000104040810 */ /* 0x000fca0007ffe0ff */
[----:B------:R-:W-:Y:S01]  /*0ac0*/  @!P2 IMAD.MOV R4, RZ, RZ, -R4 ;  /* 0x000000ffff04a224 */ /* 0x000fe200078e0a04 */
[----:B------:R-:W-:-:S05]  /*0ad0*/  @!P1 LOP3.LUT R4, RZ, c[0x0][0x214], RZ, 0x33, !PT ;  /* 0x00008500ff049a12 */ /* 0x000fca00078e33ff */
[----:B------:R-:W-:-:S05]  /*0ae0*/  IMAD R3, R4, UR4, RZ ;  /* 0x0000000404037c24 */ /* 0x000fca000f8e02ff */
[-C--:B------:R-:W-:Y:S02]  /*0af0*/  IABS R11, R3.reuse ;  /* 0x00000003000b7213 */ /* 0x080fe40000000000 */
[----:B------:R-:W-:Y:S02]  /*0b00*/  IABS R7, R3 ;  /* 0x0000000300077213 */ /* 0x000fe40000000000 */
[----:B------:R-:W0:Y:S01]  /*0b10*/  I2F.RP R10, R11 ;  /* 0x0000000b000a7306 */ /* 0x000e220000209400 */
[----:B------:R-:W-:Y:S02]  /*0b20*/  IMAD.IADD R4, R6, 0x1, R11 ;  /* 0x0000000106047824 */ /* 0x000fe400078e020b */
[----:B------:R-:W-:-:S05]  /*0b30*/  IMAD.MOV R7, RZ, RZ, -R7 ;  /* 0x000000ffff077224 */ /* 0x000fca00078e0a07 */
[----:B0-----:R-:W0:Y:S02]  /*0b40*/  MUFU.RCP R14, R10 ;  /* 0x0000000a000e7308 */ /* 0x001e240000001000 */
[----:B0-----:R-:W-:-:S06]  /*0b50*/  IADD3 R14, R14, 0xffffffe, RZ ;  /* 0x0ffffffe0e0e7810 */ /* 0x001fcc0007ffe0ff */
[----:B------:R-:W0:Y:S02]  /*0b60*/  F2I.FTZ.U32.TRUNC.NTZ R15, R14 ;  /* 0x0000000e000f7305 */ /* 0x000e24000021f000 */
[----:B0-----:R-:W-:Y:S02]  /*0b70*/  IMAD.MOV R8, RZ, RZ, -R15 ;  /* 0x000000ffff087224 */ /* 0x001fe400078e0a0f */
[----:B------:R-:W-:Y:S02]  /*0b80*/  IMAD.MOV.U32 R14, RZ, RZ, RZ ;  /* 0x000000ffff0e7224 */ /* 0x000fe400078e00ff */
[----:B------:R-:W-:Y:S01]  /*0b90*/  IMAD R9, R8, R11, RZ ;  /* 0x0000000b08097224 */ /* 0x000fe200078e02ff */
[----:B------:R-:W-:-:S03]  /*0ba0*/  IABS R8, R4 ;  /* 0x0000000400087213 */ /* 0x000fc60000000000 */
[----:B------:R-:W-:-:S06]  /*0bb0*/  IMAD.HI.U32 R9, R15, R9, R14 ;  /* 0x000000090f097227 */ /* 0x000fcc00078e000e */
[----:B------:R-:W-:-:S04]  /*0bc0*/  IMAD.HI.U32 R15, R9, R8, RZ ;  /* 0x00000008090f7227 */ /* 0x000fc800078e00ff */
[----:B------:R-:W-:Y:S01]  /*0bd0*/  IMAD R8, R15, R7, R8 ;  /* 0x000000070f087224 */ /* 0x000fe200078e0208 */
[----:B------:R-:W-:-:S04]  /*0be0*/  LOP3.LUT R7, R4, R11, RZ, 0x3c, !PT ;  /* 0x0000000b04077212 */ /* 0x000fc800078e3cff */
[----:B------:R-:W-:Y:S02]  /*0bf0*/  ISETP.GT.U32.AND P1, PT, R11, R8, PT ;  /* 0x000000080b00720c */ /* 0x000fe40003f24070 */
[----:B------:R-:W-:-:S11]  /*0c00*/  ISETP.GE.AND P0, PT, R7, RZ, PT ;  /* 0x000000ff0700720c */ /* 0x000fd60003f06270 */
[----:B------:R-:W-:Y:S01]  /*0c10*/  @!P1 IMAD.IADD R8, R8, 0x1, -R11 ;  /* 0x0000000108089824 */ /* 0x000fe200078e0a0b */
[----:B------:R-:W-:Y:S02]  /*0c20*/  @!P1 IADD3 R15, R15, 0x1, RZ ;  /* 0x000000010f0f9810 */ /* 0x000fe40007ffe0ff */
[----:B------:R-:W-:Y:S02]  /*0c30*/  ISETP.NE.AND P1, PT, R3, RZ, PT ;  /* 0x000000ff0300720c */ /* 0x000fe40003f25270 */
        /* <DEDUP_REMOVED lines=18> */
[----:B------:R-:W-:Y:S02]  /*0d60*/  MOV R40, R20 ;  /* 0x0000001400287202 */ /* 0x000fe40000000f00 */
[----:B------:R-:W-:Y:S01]  /*0d70*/  MOV R41, R21 ;  /* 0x0000001500297202 */ /* 0x000fe20000000f00 */
[----:B------:R-:W-:Y:S05]  /*0d80*/  BRA `(.L_x_148) ;  /* 0x0000013000007947 */ /* 0x000fea0003800000 */
.L_x_147:
        /* <DEDUP_REMOVED lines=19> */
.L_x_148:
[----:B------:R-:W-:Y:S05]  /*0ec0*/  BSYNC B0 ;  /* 0x0000000000007941 */ /* 0x000fea0003800000 */
.L_x_146:
[-C--:B------:R-:W-:Y:S01]  /*0ed0*/  IABS R11, R2.reuse ;  /* 0x00000002000b7213 */ /* 0x080fe20000000000 */
[----:B------:R-:W-:Y:S01]  /*0ee0*/  BSSY B0, `(.L_x_149) ;  /* 0x000003b000007945 */ /* 0x000fe20003800000 */
[----:B------:R-:W-:Y:S02]  /*0ef0*/  IABS R7, R2 ;  /* 0x0000000200077213 */ /* 0x000fe40000000000 */
[----:B------:R-:W0:Y:S01]  /*0f00*/  I2F.RP R13, R11 ;  /* 0x0000000b000d7306 */ /* 0x000e220000209400 */
[----:B------:R-:W-:Y:S02]  /*0f10*/  IADD3 R8, R11, UR6, RZ ;  /* 0x000000060b087c10 */ /* 0x000fe4000fffe0ff */
[----:B------:R-:W-:Y:S02]  /*0f20*/  IMAD.MOV R7, RZ, RZ, -R7 ;  /* 0x000000ffff077224 */ /* 0x000fe400078e0a07 */
[----:B------:R-:W-:-:S03]  /*0f30*/  IABS R9, R8 ;  /* 0x0000000800097213 */ /* 0x000fc60000000000 */
        /* <DEDUP_REMOVED lines=34> */
.L_x_150:
        /* <DEDUP_REMOVED lines=19> */
.L_x_151:
[----:B------:R-:W-:Y:S05]  /*1290*/  BSYNC B0 ;  /* 0x0000000000007941 */ /* 0x000fea0003800000 */
.L_x_149:
[----:B------:R-:W0:Y:S01]  /*12a0*/  S2R R9, SR_TID.X ;  /* 0x0000000000097919 */ /* 0x000e220000002100 */
[----:B------:R-:W-:Y:S01]  /*12b0*/  IADD3 R10, P0, R12, -UR8, RZ ;  /* 0x800000080c0a7c10 */ /* 0x000fe2000ff1e0ff */
[----:B------:R-:W-:-:S03]  /*12c0*/  ULDC.64 UR10, c[0x0][0x118] ;  /* 0x00004600000a7ab9 */ /* 0x000fc60000000a00 */
[----:B------:R-:W-:Y:S02]  /*12d0*/  IADD3.X R7, R5, ~UR7, RZ, P0, !PT ;  /* 0x8000000705077c10 */ /* 0x000fe400087fe4ff */
[----:B0-----:R-:W-:-:S04]  /*12e0*/  SHF.R.S32.HI R22, RZ, 0x1f, R9 ;  /* 0x0000001fff167819 */ /* 0x001fc80000011409 */
[----:B------:R-:W-:-:S04]  /*12f0*/  LEA.HI R18, R22, R9, RZ, 0x4 ;  /* 0x0000000916127211 */ /* 0x000fc800078f20ff */
[----:B------:R-:W-:Y:S02]  /*1300*/  LOP3.LUT R24, R18, 0xfffffff0, RZ, 0xc0, !PT ;  /* 0xfffffff012187812 */ /* 0x000fe400078ec0ff */
[----:B------:R-:W-:-:S03]  /*1310*/  SHF.R.S32.HI R18, RZ, 0x4, R18 ;  /* 0x00000004ff127819 */ /* 0x000fc60000011412 */
[----:B------:R-:W-:-:S05]  /*1320*/  IMAD.IADD R27, R9, 0x1, -R24 ;  /* 0x00000001091b7824 */ /* 0x000fca00078e0a18 */
[----:B------:R-:W-:Y:S02]  /*1330*/  ISETP.GT.U32.AND P2, PT, R10, R27, PT ;  /* 0x0000001b0a00720c */ /* 0x000fe40003f44070 */
[----:B------:R-:W-:Y:S02]  /*1340*/  SHF.R.S32.HI R10, RZ, 0x1f, R27 ;  /* 0x0000001fff0a7819 */ /* 0x000fe4000001141b */
[----:B------:R-:W-:Y:S02]  /*1350*/  IADD3 R34, P0, R27, UR8, RZ ;  /* 0x000000081b227c10 */ /* 0x000fe4000ff1e0ff */
[----:B------:R-:W-:Y:S02]  /*1360*/  ISETP.GT.AND.EX P2, PT, R7, R10, PT, P2 ;  /* 0x0000000a0700720c */ /* 0x000fe40003f44320 */
[C---:B------:R-:W-:Y:S02]  /*1370*/  IADD3 R7, R18.reuse, 0x8, RZ ;  /* 0x0000000812077810 */ /* 0x040fe40007ffe0ff */
[----:B------:R-:W-:-:S02]  /*1380*/  ISETP.GE.OR P3, PT, R18, c[0x0][0x314], !P2 ;  /* 0x0000c50012007a0c */ /* 0x000fc40005766670 */
[----:B------:R-:W-:Y:S02]  /*1390*/  ISETP.GE.OR P2, PT, R7, c[0x0][0x314], !P2 ;  /* 0x0000c50007007a0c */ /* 0x000fe40005746670 */
[----:B------:R-:W-:-:S09]  /*13a0*/  IADD3.X R35, R10, UR7, RZ, P0, !PT ;  /* 0x000000070a237c10 */ /* 0x000fd200087fe4ff */
[----:B------:R-:W-:Y:S02]  /*13b0*/  @!P3 SHF.R.S32.HI R23, RZ, 0x1f, R18 ;  /* 0x0000001fff17b819 */ /* 0x000fe40000011412 */
[----:B------:R-:W-:Y:S01]  /*13c0*/  @!P2 SHF.R.S32.HI R19, RZ, 0x1f, R7 ;  /* 0x0000001fff13a819 */ /* 0x000fe20000011407 */
[----:B------:R-:W-:Y:S02]  /*13d0*/  @!P2 IMAD.MOV.U32 R24, RZ, RZ, R34 ;  /* 0x000000ffff18a224 */ /* 0x000fe400078e0022 */
[----:B------:R-:W-:Y:S02]  /*13e0*/  @!P2 IMAD.MOV.U32 R25, RZ, RZ, R35 ;  /* 0x000000ffff19a224 */ /* 0x000fe400078e0023 */
[-C--:B------:R-:W-:Y:S02]  /*13f0*/  @!P3 IMAD R10, R23, R12.reuse, RZ ;  /* 0x0000000c170ab224 */ /* 0x080fe400078e02ff */
[----:B------:R-:W-:Y:S02]  /*1400*/  @!P2 IMAD R26, R19, R12, RZ ;  /* 0x0000000c131aa224 */ /* 0x000fe400078e02ff */
[----:B------:R-:W-:-:S04]  /*1410*/  @!P2 IMAD.WIDE.U32 R24, R12, R7, R24 ;  /* 0x000000070c18a225 */ /* 0x000fc800078e0018 */
[----:B------:R-:W-:Y:S01]  /*1420*/  @!P3 IMAD.WIDE.U32 R34, R12, R18, R34 ;  /* 0x000000120c22b225 */ /* 0x000fe200078e0022 */
[----:B------:R-:W-:-:S03]  /*1430*/  @!P2 LEA R30, P0, R24, c[0x0][0x208], 0x2 ;  /* 0x00008200181eaa11 */ /* 0x000fc600078010ff */
[-C--:B------:R-:W-:Y:S01]  /*1440*/  @!P3 IMAD R10, R18, R5.reuse, R10 ;  /* 0x00000005120ab224 */ /* 0x080fe200078e020a */
[C---:B------:R-:W-:Y:S01]  /*1450*/  @!P3 LEA R32, P1, R34.reuse, c[0x0][0x208], 0x2 ;  /* 0x000082002220ba11 */ /* 0x040fe200078210ff */
[----:B------:R-:W-:Y:S02]  /*1460*/  @!P2 IMAD R7, R7, R5, R26 ;  /* 0x000000050707a224 */ /* 0x000fe400078e021a */
[----:B------:R-:W-:Y:S02]  /*1470*/  @!P3 IMAD.IADD R10, R35, 0x1, R10 ;  /* 0x00000001230ab824 */ /* 0x000fe400078e020a */
[----:B------:R-:W-:Y:S02]  /*1480*/  @!P2 IMAD.IADD R7, R25, 0x1, R7 ;  /* 0x000000011907a824 */ /* 0x000fe400078e0207 */
[----:B------:R-:W-:Y:S01]  /*1490*/  IMAD.MOV.U32 R23, RZ, RZ, -0x800000 ;  /* 0xff800000ff177424 */ /* 0x000fe200078e00ff */
[----:B------:R-:W-:Y:S01]  /*14a0*/  @!P3 LEA.HI.X R33, R34, c[0x0][0x20c], R10, 0x2, P1 ;  /* 0x000083002221ba11 */ /* 0x000fe200008f140a */
[----:B------:R-:W-:Y:S01]  /*14b0*/  IMAD.MOV.U32 R25, RZ, RZ, -0x800000 ;  /* 0xff800000ff197424 */ /* 0x000fe200078e00ff */
[----:B------:R-:W-:-:S03]  /*14c0*/  @!P2 LEA.HI.X R31, R24, c[0x0][0x20c], R7, 0x2, P0 ;  /* 0x00008300181faa11 */ /* 0x000fc600000f1407 */
[----:B------:R0:W2:Y:S04]  /*14d0*/  @!P3 LDG.E R23, [R32.64] ;  /* 0x0000000a2017b981 */ /* 0x0000a8000c1e1900 */
[----:B------:R1:W3:Y:S01]  /*14e0*/  @!P2 LDG.E R25, [R30.64] ;  /* 0x0000000a1e19a981 */ /* 0x0002e2000c1e1900 */
[C---:B------:R-:W-:Y:S01]  /*14f0*/  ISETP.GT.AND P0, PT, R9.reuse, 0xff, PT ;  /* 0x000000ff0900780c */ /* 0x040fe20003f04270 */
[----:B------:R-:W-:Y:S01]  /*1500*/  IMAD R18, R18, 0x11, R27 ;  /* 0x0000001112127824 */ /* 0x000fe200078e021b */
[----:B------:R-:W-:Y:S01]  /*1510*/  ISETP.GT.AND P2, PT, R9, 0x7f, PT ;  /* 0x0000007f0900780c */ /* 0x000fe20003f44270 */
[----:B------:R-:W-:Y:S01]  /*1520*/  IMAD.MOV.U32 R34, RZ, RZ, -0x800000 ;  /* 0xff800000ff227424 */ /* 0x000fe200078e00ff */
[----:B------:R-:W-:Y:S01]  /*1530*/  IABS R19, c[0x0][0x214] ;  /* 0x0000850000137a13 */ /* 0x000fe20000000000 */
[----:B------:R-:W-:Y:S01]  /*1540*/  ULDC.U8 UR4, c[0x0][0x329] ;  /* 0x0000ca4000047ab9 */ /* 0x000fe20000000000 */
[----:B------:R-:W-:Y:S01]  /*1550*/  LEA.HI R7, R22, R9, RZ, 0x3 ;  /* 0x0000000916077211 */ /* 0x000fe200078f18ff */
[----:B------:R-:W-:Y:S01]  /*1560*/  BSSY B1, `(.L_x_152) ;  /* 0x0000259000017945 */ /* 0x000fe20003800000 */
[----:B------:R-:W4:Y:S01]  /*1570*/  I2F.RP R10, R19 ;  /* 0x00000013000a7306 */ /* 0x000f220000209400 */
[----:B------:R-:W-:-:S02]  /*1580*/  ISETP.GT.AND P4, PT, R2, RZ, PT ;  /* 0x000000ff0200720c */ /* 0x000fc40003f84270 */
[----:B------:R-:W-:Y:S02]  /*1590*/  LOP3.LUT R36, R7, 0xfffffff8, RZ, 0xc0, !PT ;  /* 0xfffffff807247812 */ /* 0x000fe400078ec0ff */
[----:B------:R-:W-:-:S03]  /*15a0*/  SHF.R.S32.HI R7, RZ, 0x3, R7 ;  /* 0x00000003ff077819 */ /* 0x000fc60000011407 */
[----:B------:R-:W-:Y:S02]  /*15b0*/  IMAD.IADD R36, R9, 0x1, -R36 ;  /* 0x0000000109247824 */ /* 0x000fe400078e0a24 */
[----:B0-----:R-:W-:Y:S02]  /*15c0*/  IMAD.MOV.U32 R33, RZ, RZ, -0x800000 ;  /* 0xff800000ff217424 */ /* 0x001fe400078e00ff */
[----:B------:R-:W-:Y:S01]  /*15d0*/  IMAD R27, R36, 0x11, R7 ;  /* 0x00000011241b7824 */ /* 0x000fe200078e0207 */
[----:B----4-:R-:W1:Y:S01]  /*15e0*/  MUFU.RCP R10, R10 ;  /* 0x0000000a000a7308 */ /* 0x010e620000001000 */
[----:B------:R-:W-:Y:S01]  /*15f0*/  IMAD.MOV.U32 R32, RZ, RZ, 0x7f800000 ;  /* 0x7f800000ff207424 */ /* 0x000fe200078e00ff */
[----:B-1----:R-:W-:Y:S02]  /*1600*/  IADD3 R30, R10, 0xffffffe, RZ ;  /* 0x0ffffffe0a1e7810 */ /* 0x002fe40007ffe0ff */
[----:B------:R-:W-:-:S04]  /*1610*/  IABS R10, R8 ;  /* 0x00000008000a7213 */ /* 0x000fc80000000000 */
[----:B------:R-:W0:Y:S01]  /*1620*/  F2I.FTZ.U32.TRUNC.NTZ R31, R30 ;  /* 0x0000001e001f7305 */ /* 0x000e22000021f000 */
[----:B------:R-:W-:-:S04]  /*1630*/  LOP3.LUT R8, R8, c[0x0][0x214], RZ, 0x3c, !PT ;  /* 0x0000850008087a12 */ /* 0x000fc800078e3cff */
[----:B------:R-:W-:Y:S02]  /*1640*/  ISETP.GE.AND P1, PT, R8, RZ, PT ;  /* 0x000000ff0800720c */ /* 0x000fe40003f26270 */
[----:B------:R-:W-:Y:S01]  /*1650*/  SHF.R.S32.HI R8, RZ, 0x1f, R2 ;  /* 0x0000001fff087819 */ /* 0x000fe20000011402 */
[--C-:B0-----:R-:W-:Y:S02]  /*1660*/  IMAD.MOV R22, RZ, RZ, -R31.reuse ;  /* 0x000000ffff167224 */ /* 0x101fe400078e0a1f */
[----:B------:R-:W-:Y:S02]  /*1670*/  IMAD.MOV.U32 R30, RZ, RZ, RZ ;  /* 0x000000ffff1e7224 */ /* 0x000fe400078e00ff */
[----:B------:R-:W-:Y:S01]  /*1680*/  IMAD R22, R22, R19, RZ ;  /* 0x0000001316167224 */ /* 0x000fe200078e02ff */
[----:B--2---:R-:W-:Y:S04]  /*1690*/  @!P0 STS [R18.X4], R23 ;  /* 0x0000001712008388 */ /* 0x004fe80000004800 */
[----:B---3--:R0:W-:Y:S04]  /*16a0*/  @!P2 STS [R18.X4+0x220], R25 ;  /* 0x000220191200a388 */ /* 0x0081e80000004800 */
[----:B------:R-:W-:Y:S01]  /*16b0*/  BAR.SYNC.DEFER_BLOCKING 0x0 ;  /* 0x0000000000007b1d */ /* 0x000fe20000010000 */
[----:B0-----:R-:W-:-:S05]  /*16c0*/  IMAD.HI.U32 R25, R31, R22, R30 ;  /* 0x000000161f197227 */ /* 0x001fca00078e001e */
[----:B------:R-:W-:Y:S01]  /*16d0*/  @!P2 LDS R33, [R27.X4] ;  /* 0x000000001b21a984 */ /* 0x000fe20000004800 */
[----:B------:R-:W-:-:S03]  /*16e0*/  IMAD.HI.U32 R24, R25, R10, RZ ;  /* 0x0000000a19187227 */ /* 0x000fc600078e00ff */
[----:B------:R-:W0:Y:S01]  /*16f0*/  @!P2 LDS R34, [R27.X4+0x220] ;  /* 0x000220001b22a984 */ /* 0x000e220000004800 */
[----:B------:R-:W-:-:S04]  /*1700*/  IMAD.MOV R18, RZ, RZ, -R24 ;  /* 0x000000ffff127224 */ /* 0x000fc800078e0a18 */
[----:B------:R-:W-:-:S05]  /*1710*/  IMAD R10, R19, R18, R10 ;  /* 0x00000012130a7224 */ /* 0x000fca00078e020a */
[----:B------:R-:W-:-:S13]  /*1720*/  ISETP.GT.U32.AND P0, PT, R19, R10, PT ;  /* 0x0000000a1300720c */ /* 0x000fda0003f04070 */
[----:B------:R-:W-:Y:S01]  /*1730*/  @!P0 IMAD.IADD R10, R10, 0x1, -R19 ;  /* 0x000000010a0a8824 */ /* 0x000fe200078e0a13 */
[----:B------:R-:W-:Y:S02]  /*1740*/  @!P0 IADD3 R24, R24, 0x1, RZ ;  /* 0x0000000118188810 */ /* 0x000fe40007ffe0ff */
[----:B------:R-:W-:Y:S02]  /*1750*/  ISETP.NE.AND P0, PT, RZ, c[0x0][0x214], PT ;  /* 0x00008500ff007a0c */ /* 0x000fe40003f05270 */
[----:B------:R-:W-:Y:S02]  /*1760*/  ISETP.GE.U32.AND P3, PT, R10, R19, PT ;  /* 0x000000130a00720c */ /* 0x000fe40003f66070 */
[----:B------:R-:W-:Y:S01]  /*1770*/  LEA.HI.SX32 R19, R2, 0x1, 0x1 ;  /* 0x0000000102137811 */ /* 0x000fe200078f0aff */
[----:B------:R-:W-:Y:S01]  /*1780*/  @!P4 IMAD.MOV R19, RZ, RZ, R8 ;  /* 0x000000ffff13c224 */ /* 0x000fe200078e0208 */
[----:B------:R-:W-:Y:S02]  /*1790*/  IABS R8, c[0x0][0x1c0] ;  /* 0x0000700000087a13 */ /* 0x000fe40000000000 */
[----:B0-----:R-:W-:-:S07]  /*17a0*/  FMNMX.FTZ R23, R33, R34, !PT ;  /* 0x0000002221177209 */ /* 0x001fce0007810000 */
[----:B------:R-:W-:Y:S01]  /*17b0*/  @P3 IADD3 R24, R24, 0x1, RZ ;  /* 0x0000000118183810 */ /* 0x000fe20007ffe0ff */
[----:B------:R-:W0:Y:S04]  /*17c0*/  SHFL.BFLY PT, R22, R23, 0x4, 0x1f ;  /* 0x0c801f0017167f89 */ /* 0x000e2800000e0000 */
[----:B------:R-:W-:Y:S01]  /*17d0*/  @!P1 IMAD.MOV R24, RZ, RZ, -R24 ;  /* 0x000000ffff189224 */ /* 0x000fe200078e0a18 */
[----:B------:R-:W-:-:S05]  /*17e0*/  @!P0 LOP3.LUT R24, RZ, c[0x0][0x214], RZ, 0x33, !PT ;  /* 0x00008500ff188a12 */ /* 0x000fca00078e33ff */
[----:B------:R-:W-:Y:S02]  /*17f0*/  IMAD R2, R19, R24, RZ ;  /* 0x0000001813027224 */ /* 0x000fe400078e02ff */
[----:B------:R-:W1:Y:S03]  /*1800*/  I2F.U32.RP R24, R8 ;  /* 0x0000000800187306 */ /* 0x000e660000209000 */
[----:B------:R-:W-:Y:S02]  /*1810*/  IABS R19, R2 ;  /* 0x0000000200137213 */ /* 0x000fe40000000000 */
[----:B------:R-:W-:Y:S02]  /*1820*/  ISETP.NE.AND P6, PT, R2, RZ, PT ;  /* 0x000000ff0200720c */ /* 0x000fe40003fc5270 */
[----:B0-----:R-:W-:Y:S02]  /*1830*/  FMNMX.FTZ R25, R23, R22, !PT ;  /* 0x0000001617197209 */ /* 0x001fe40007810000 */
[----:B------:R-:W0:Y:S03]  /*1840*/  I2F.RP R22, R19 ;  /* 0x0000001300167306 */ /* 0x000e260000209400 */
[----:B------:R-:W2:Y:S05]  /*1850*/  SHFL.BFLY PT, R18, R25, 0x2, 0x1f ;  /* 0x0c401f0019127f89 */ /* 0x000eaa00000e0000 */
[----:B-1----:R-:W1:Y:S08]  /*1860*/  MUFU.RCP R38, R24 ;  /* 0x0000001800267308 */ /* 0x002e700000001000 */
[----:B0-----:R-:W0:Y:S01]  /*1870*/  MUFU.RCP R22, R22 ;  /* 0x0000001600167308 */ /* 0x001e220000001000 */
[----:B-1----:R-:W-:-:S02]  /*1880*/  IADD3 R38, R38, 0xffffffe, RZ ;  /* 0x0ffffffe26267810 */ /* 0x002fc40007ffe0ff */
[----:B--2---:R-:W-:-:S05]  /*1890*/  FMNMX.FTZ R18, R25, R18, !PT ;  /* 0x0000001219127209 */ /* 0x004fca0007810000 */
[----:B------:R1:W-:Y:S01]  /*18a0*/  F2I.FTZ.U32.TRUNC.NTZ R39, R38 ;  /* 0x0000002600277305 */ /* 0x0003e2000021f000 */
[----:B------:R-:W2:Y:S01]  /*18b0*/  SHFL.BFLY PT, R23, R18, 0x1, 0x1f ;  /* 0x0c201f0012177f89 */ /* 0x000ea200000e0000 */
[----:B0-----:R-:W-:Y:S01]  /*18c0*/  IADD3 R42, R22, 0xffffffe, RZ ;  /* 0x0ffffffe162a7810 */ /* 0x001fe20007ffe0ff */
[----:B------:R-:W-:Y:S01]  /*18d0*/  IMAD.IADD R22, R6, 0x1, R19 ;  /* 0x0000000106167824 */ /* 0x000fe200078e0213 */
[----:B------:R-:W-:-:S04]  /*18e0*/  IABS R6, R4 ;  /* 0x0000000400067213 */ /* 0x000fc80000000000 */
[----:B------:R0:W-:Y:S01]  /*18f0*/  F2I.FTZ.U32.TRUNC.NTZ R43, R42 ;  /* 0x0000002a002b7305 */ /* 0x0001e2000021f000 */
[----:B------:R-:W-:Y:S02]  /*1900*/  LOP3.LUT R4, R4, c[0x0][0x1c0], RZ, 0x3c, !PT ;  /* 0x0000700004047a12 */ /* 0x000fe400078e3cff */
[----:B------:R-:W-:Y:S01]  /*1910*/  IABS R24, R22 ;  /* 0x0000001600187213 */ /* 0x000fe20000000000 */
[----:B-1----:R-:W-:Y:S02]  /*1920*/  IMAD.MOV.U32 R38, RZ, RZ, RZ ;  /* 0x000000ffff267224 */ /* 0x002fe400078e00ff */
[----:B0-----:R-:W-:Y:S01]  /*1930*/  IMAD.MOV.U32 R42, RZ, RZ, RZ ;  /* 0x000000ffff2a7224 */ /* 0x001fe200078e00ff */
[----:B--2---:R-:W-:-:S04]  /*1940*/  FMNMX.FTZ R23, R18, R23, !PT ;  /* 0x0000001712177209 */ /* 0x004fc80007810000 */
[----:B------:R-:W-:-:S04]  /*1950*/  FSETP.NEU.FTZ.AND P0, PT, R23, -INF , PT ;  /* 0xff8000001700780b */ /* 0x000fc80003f1d000 */
[----:B------:R-:W-:-:S05]  /*1960*/  FSEL R18, R23, RZ, P0 ;  /* 0x000000ff17127208 */ /* 0x000fca0000000000 */
[C---:B------:R-:W-:Y:S02]  /*1970*/  FADD.FTZ R28, -R18.reuse, R33 ;  /* 0x00000021121c7221 */ /* 0x040fe40000010100 */
[----:B------:R-:W-:Y:S02]  /*1980*/  FADD.FTZ R25, -R18, R34 ;  /* 0x0000002212197221 */ /* 0x000fe40000010100 */
[----:B------:R-:W-:Y:S02]  /*1990*/  FMUL.FTZ R28, R28, 1.4426950216293334961 ;  /* 0x3fb8aa3b1c1c7820 */ /* 0x000fe40000410000 */
[----:B------:R-:W-:Y:S02]  /*19a0*/  FMUL.FTZ R25, R25, 1.4426950216293334961 ;  /* 0x3fb8aa3b19197820 */ /* 0x000fe40000410000 */
[----:B------:R0:W-:Y:S08]  /*19b0*/  MUFU.EX2 R10, R28 ;  /* 0x0000001c000a7308 */ /* 0x0001f00000000800 */
[----:B------:R-:W1:Y:S01]  /*19c0*/  MUFU.EX2 R23, R25 ;  /* 0x0000001900177308 */ /* 0x000e620000000800 */
[----:B0-----:R-:W-:-:S05]  /*19d0*/  IABS R28, R2 ;  /* 0x00000002001c7213 */ /* 0x001fca0000000000 */
[----:B------:R-:W-:Y:S02]  /*19e0*/  IMAD.MOV R28, RZ, RZ, -R28 ;  /* 0x000000ffff1c7224 */ /* 0x000fe400078e0a1c */
[----:B-1----:R-:W-:Y:S02]  /*19f0*/  FADD.FTZ R23, R10, R23 ;  /* 0x000000170a177221 */ /* 0x002fe40000010000 */
[----:B------:R-:W-:-:S03]  /*1a00*/  IMAD.MOV R10, RZ, RZ, -R43 ;  /* 0x000000ffff0a7224 */ /* 0x000fc600078e0a2b */
[----:B------:R-:W0:Y:S01]  /*1a10*/  SHFL.BFLY PT, R26, R23, 0x4, 0x1f ;  /* 0x0c801f00171a7f89 */ /* 0x000e2200000e0000 */
[----:B------:R-:W-:Y:S01]  /*1a20*/  IMAD R31, R10, R19, RZ ;  /* 0x000000130a1f7224 */ /* 0x000fe200078e02ff */
[----:B------:R-:W-:-:S03]  /*1a30*/  IABS R10, c[0x0][0x1c0] ;  /* 0x00007000000a7a13 */ /* 0x000fc60000000000 */
[----:B------:R-:W-:-:S04]  /*1a40*/  IMAD.HI.U32 R31, R43, R31, R42 ;  /* 0x0000001f2b1f7227 */ /* 0x000fc800078e002a */
[----:B------:R-:W-:Y:S02]  /*1a50*/  IMAD.MOV R10, RZ, RZ, -R10 ;  /* 0x000000ffff0a7224 */ /* 0x000fe400078e0a0a */
[----:B------:R-:W-:-:S04]  /*1a60*/  IMAD.HI.U32 R31, R31, R24, RZ ;  /* 0x000000181f1f7227 */ /* 0x000fc800078e00ff */
[----:B------:R-:W-:-:S05]  /*1a70*/  IMAD R28, R31, R28, R24 ;  /* 0x0000001c1f1c7224 */ /* 0x000fca00078e0218 */
[----:B------:R-:W-:Y:S01]  /*1a80*/  ISETP.GT.U32.AND P3, PT, R19, R28, PT ;  /* 0x0000001c1300720c */ /* 0x000fe20003f64070 */
[----:B0-----:R-:W-:Y:S02]  /*1a90*/  FADD.FTZ R26, R23, R26 ;  /* 0x0000001a171a7221 */ /* 0x001fe40000010000 */
[----:B------:R-:W-:-:S03]  /*1aa0*/  IMAD.MOV R23, RZ, RZ, -R39 ;  /* 0x000000ffff177224 */ /* 0x000fc600078e0a27 */
[----:B------:R-:W0:Y:S01]  /*1ab0*/  SHFL.BFLY PT, R25, R26, 0x2, 0x1f ;  /* 0x0c401f001a197f89 */ /* 0x000e2200000e0000 */
[----:B------:R-:W-:-:S06]  /*1ac0*/  IMAD R23, R23, R8, RZ ;  /* 0x0000000817177224 */ /* 0x000fcc00078e02ff */
[----:B------:R-:W-:Y:S01]  /*1ad0*/  @!P3 IMAD.IADD R28, R28, 0x1, -R19 ;  /* 0x000000011c1cb824 */ /* 0x000fe200078e0a13 */
[----:B------:R-:W-:Y:S01]  /*1ae0*/  @!P3 IADD3 R31, R31, 0x1, RZ ;  /* 0x000000011f1fb810 */ /* 0x000fe20007ffe0ff */
[----:B------:R-:W-:-:S03]  /*1af0*/  IMAD.HI.U32 R23, R39, R23, R38 ;  /* 0x0000001727177227 */ /* 0x000fc600078e0026 */
[----:B------:R-:W-:-:S03]  /*1b00*/  ISETP.GE.U32.AND P4, PT, R28, R19, PT ;  /* 0x000000131c00720c */ /* 0x000fc60003f86070 */
[----:B------:R-:W-:-:S04]  /*1b10*/  IMAD.HI.U32 R35, R23, R6, RZ ;  /* 0x0000000617237227 */ /* 0x000fc800078e00ff */
[----:B------:R-:W-:Y:S01]  /*1b20*/  IMAD R37, R35, R10, R6 ;  /* 0x0000000a23257224 */ /* 0x000fe200078e0206 */
[C---:B------:R-:W-:Y:S01]  /*1b30*/  LOP3.LUT R6, R22.reuse, R19, RZ, 0x3c, !PT ;  /* 0x0000001316067212 */ /* 0x040fe200078e3cff */
[----:B------:R-:W-:Y:S01]  /*1b40*/  IMAD.HI.U32 R23, R23, R24, RZ ;  /* 0x0000001817177227 */ /* 0x000fe200078e00ff */
[----:B------:R-:W-:Y:S02]  /*1b50*/  LOP3.LUT R22, R22, c[0x0][0x1c0], RZ, 0x3c, !PT ;  /* 0x0000700016167a12 */ /* 0x000fe400078e3cff */
[----:B------:R-:W-:Y:S01]  /*1b60*/  ISETP.GE.AND P5, PT, R6, RZ, PT ;  /* 0x000000ff0600720c */ /* 0x000fe20003fa6270 */
[----:B------:R-:W-:Y:S01]  /*1b70*/  IMAD R39, R23, R10, R24 ;  /* 0x0000000a17277224 */ /* 0x000fe200078e0218 */
[----:B------:R-:W-:Y:S01]  /*1b80*/  ISETP.GT.U32.AND P0, PT, R8, R37, PT ;  /* 0x000000250800720c */ /* 0x000fe20003f04070 */
[----:B0-----:R-:W-:Y:S01]  /*1b90*/  FADD.FTZ R25, R26, R25 ;  /* 0x000000191a197221 */ /* 0x001fe20000010000 */
[----:B------:R-:W-:Y:S02]  /*1ba0*/  @P4 IADD3 R31, R31, 0x1, RZ ;  /* 0x000000011f1f4810 */ /* 0x000fe40007ffe0ff */
[----:B------:R-:W-:-:S02]  /*1bb0*/  ISETP.GT.U32.AND P1, PT, R8, R39, PT ;  /* 0x000000270800720c */ /* 0x000fc40003f24070 */
[----:B------:R-:W0:Y:S01]  /*1bc0*/  SHFL.BFLY PT, R6, R25, 0x1, 0x1f ;  /* 0x0c201f0019067f89 */ /* 0x000e2200000e0000 */
[----:B------:R-:W-:Y:S02]  /*1bd0*/  ISETP.GT.AND P4, PT, R3, RZ, PT ;  /* 0x000000ff0300720c */ /* 0x000fe40003f84270 */
[----:B------:R-:W-:Y:S02]  /*1be0*/  SHF.R.S32.HI R10, RZ, 0x1f, R3 ;  /* 0x0000001fff0a7819 */ /* 0x000fe40000011403 */
[----:B------:R-:W-:Y:S01]  /*1bf0*/  @!P5 IMAD.MOV R31, RZ, RZ, -R31 ;  /* 0x000000ffff1fd224 */ /* 0x000fe200078e0a1f */
[----:B------:R-:W-:Y:S01]  /*1c00*/  @!P6 LOP3.LUT R31, RZ, R19, RZ, 0x33, !PT ;  /* 0x00000013ff1fe212 */ /* 0x000fe200078e33ff */
[--C-:B------:R-:W-:Y:S01]  /*1c10*/  @!P0 IMAD.IADD R37, R37, 0x1, -R8.reuse ;  /* 0x0000000125258824 */ /* 0x100fe200078e0a08 */
[----:B------:R-:W-:Y:S02]  /*1c20*/  @!P0 IADD3 R35, R35, 0x1, RZ ;  /* 0x0000000123238810 */ /* 0x000fe40007ffe0ff */
[----:B------:R-:W-:Y:S01]  /*1c30*/  ISETP.GE.AND P0, PT, R4, RZ, PT ;  /* 0x000000ff0400720c */ /* 0x000fe20003f06270 */
[----:B------:R-:W-:Y:S01]  /*1c40*/  @!P1 IMAD.IADD R39, R39, 0x1, -R8 ;  /* 0x0000000127279824 */ /* 0x000fe200078e0a08 */
[----:B------:R-:W-:Y:S01]  /*1c50*/  ISETP.GE.U32.AND P3, PT, R37, R8, PT ;  /* 0x000000082500720c */ /* 0x000fe20003f66070 */
[----:B------:R-:W-:Y:S01]  /*1c60*/  IMAD.MOV.U32 R4, RZ, RZ, c[0x0][0x214] ;  /* 0x00008500ff047624 */ /* 0x000fe200078e00ff */
[----:B------:R-:W-:-:S02]  /*1c70*/  @!P1 IADD3 R23, R23, 0x1, RZ ;  /* 0x0000000117179810 */ /* 0x000fc40007ffe0ff */
[----:B------:R-:W-:Y:S02]  /*1c80*/  ISETP.GE.U32.AND P5, PT, R39, R8, PT ;  /* 0x000000082700720c */ /* 0x000fe40003fa6070 */
[----:B------:R-:W-:Y:S01]  /*1c90*/  LEA.HI.SX32 R8, R3, 0x1, 0x1 ;  /* 0x0000000103087811 */ /* 0x000fe200078f0aff */
[----:B------:R-:W-:Y:S01]  /*1ca0*/  @!P4 IMAD.MOV R8, RZ, RZ, R10 ;  /* 0x000000ffff08c224 */ /* 0x000fe200078e020a */
[----:B------:R-:W-:Y:S02]  /*1cb0*/  ISETP.GE.AND P1, PT, R22, RZ, PT ;  /* 0x000000ff1600720c */ /* 0x000fe40003f26270 */
[----:B------:R-:W-:Y:S01]  /*1cc0*/  LOP3.LUT R10, RZ, c[0x0][0x1c0], RZ, 0x33, !PT ;  /* 0x00007000ff0a7a12 */ /* 0x000fe200078e33ff */
[----:B0-----:R-:W-:Y:S02]  /*1cd0*/  FADD.FTZ R6, R25, R6 ;  /* 0x0000000619067221 */ /* 0x001fe40000010000 */
[----:B------:R-:W-:Y:S02]  /*1ce0*/  @P3 IADD3 R35, R35, 0x1, RZ ;  /* 0x0000000123233810 */ /* 0x000fe40007ffe0ff */
[----:B------:R-:W-:-:S02]  /*1cf0*/  ISETP.NE.AND P3, PT, RZ, UR4, PT ;  /* 0x00000004ff007c0c */ /* 0x000fc4000bf65270 */
[----:B------:R-:W-:Y:S01]  /*1d00*/  FSETP.NE.FTZ.AND P4, PT, R6, RZ, PT ;  /* 0x000000ff0600720b */ /* 0x000fe20003f95000 */
[----:B------:R-:W-:Y:S01]  /*1d10*/  @!P0 IMAD.MOV R35, RZ, RZ, -R35 ;  /* 0x000000ffff238224 */ /* 0x000fe200078e0a23 */
[----:B------:R-:W-:Y:S02]  /*1d20*/  @P5 IADD3 R23, R23, 0x1, RZ ;  /* 0x0000000117175810 */ /* 0x000fe40007ffe0ff */
[C---:B------:R-:W-:Y:S02]  /*1d30*/  LOP3.LUT P5, RZ, R9.reuse, 0x7, RZ, 0xc0, !PT ;  /* 0x0000000709ff7812 */ /* 0x040fe400078ac0ff */
[----:B------:R-:W-:Y:S01]  /*1d40*/  ISETP.GT.AND P0, PT, R2, RZ, PT ;  /* 0x000000ff0200720c */ /* 0x000fe20003f04270 */
[----:B------:R-:W-:Y:S01]  /*1d50*/  @!P1 IMAD.MOV R23, RZ, RZ, -R23 ;  /* 0x000000ffff179224 */ /* 0x000fe200078e0a17 */
[----:B------:R-:W-:Y:S02]  /*1d60*/  ISETP.GT.OR P5, PT, R9, 0x7f, P5 ;  /* 0x0000007f0900780c */ /* 0x000fe40002fa4670 */
[----:B------:R-:W-:-:S02]  /*1d70*/  ISETP.NE.AND P1, PT, RZ, c[0x0][0x1c0], PT ;  /* 0x00007000ff007a0c */ /* 0x000fc40003f25270 */
[----:B------:R-:W-:Y:S01]  /*1d80*/  SEL R4, R4, 0x1, !P3 ;  /* 0x0000000104047807 */ /* 0x000fe20005800000 */
[----:B------:R0:W1:Y:S01]  /*1d90*/  @P4 MUFU.LG2 R19, R6 ;  /* 0x0000000600134308 */ /* 0x0000620000000c00 */
[C---:B------:R-:W-:Y:S02]  /*1da0*/  SEL R35, R10.reuse, R35, !P1 ;  /* 0x000000230a237207 */ /* 0x040fe40004800000 */
[----:B------:R-:W-:Y:S02]  /*1db0*/  SHF.R.S32.HI R24, RZ, 0x1f, R2 ;  /* 0x0000001fff187819 */ /* 0x000fe40000011402 */
[----:B------:R-:W-:Y:S01]  /*1dc0*/  SEL R23, R10, R23, !P1 ;  /* 0x000000170a177207 */ /* 0x000fe20004800000 */
[-C--:B------:R-:W-:Y:S01]  /*1dd0*/  IMAD R35, R35, R4.reuse, RZ ;  /* 0x0000000423237224 */ /* 0x080fe200078e02ff */
[----:B------:R-:W-:Y:S02]  /*1de0*/  ISETP.LT.U32.AND P1, PT, R20, R31, PT ;  /* 0x0000001f1400720c */ /* 0x000fe40003f21070 */
[----:B------:R-:W-:Y:S01]  /*1df0*/  SHF.R.S32.HI R9, RZ, 0x1f, R31 ;  /* 0x0000001fff097819 */ /* 0x000fe2000001141f */
[----:B------:R-:W-:Y:S01]  /*1e00*/  IMAD R23, R23, R4, RZ ;  /* 0x0000000417177224 */ /* 0x000fe200078e02ff */
[----:B------:R-:W-:Y:S01]  /*1e10*/  LEA.HI.SX32 R22, R2, 0x1, 0x1 ;  /* 0x0000000102167811 */ /* 0x000fe200078f0aff */
[----:B------:R-:W-:Y:S01]  /*1e20*/  @!P0 IMAD.MOV R22, RZ, RZ, R24 ;  /* 0x000000ffff168224 */ /* 0x000fe200078e0218 */
[----:B------:R-:W-:Y:S01]  /*1e30*/  ISETP.LT.AND.EX P1, PT, R21, R9, PT, P1 ;  /* 0x000000091500720c */ /* 0x000fe20003f21310 */
[----:B------:R-:W-:-:S02]  /*1e40*/  IMAD R8, R8, R35, RZ ;  /* 0x0000002308087224 */ /* 0x000fc400078e02ff */
[----:B0-----:R-:W-:Y:S01]  /*1e50*/  IMAD R6, R23, R22, RZ ;  /* 0x0000001617067224 */ /* 0x001fe200078e02ff */
[----:B------:R-:W-:Y:S01]  /*1e60*/  SEL R10, R20, R31, P1 ;  /* 0x0000001f140a7207 */ /* 0x000fe20000800000 */
[----:B-1----:R-:W-:Y:S01]  /*1e70*/  @P4 FFMA.FTZ R32, R19, 0.69314718246459960938, R18 ;  /* 0x3f31721813204823 */ /* 0x002fe20000010012 */
[----:B------:R-:W-:Y:S01]  /*1e80*/  SEL R9, R21, R9, P1 ;  /* 0x0000000915097207 */ /* 0x000fe20000800000 */
        /* <DEDUP_REMOVED lines=37> */
[----:B------:R-:W-:Y:S05]  /*20e0*/  CALL.REL.NOINC `($__internal_3_$__cuda_sm20_div_s64) ;  /* 0x0000228000007944 */ /* 0x000fea0003c00000 */
        /* <DEDUP_REMOVED lines=9> */
.L_x_156:
        /* <DEDUP_REMOVED lines=22> */
.L_x_157:
[----:B------:R-:W-:Y:S05]  /*22e0*/  BSYNC B0 ;  /* 0x0000000000007941 */ /* 0x000fea0003800000 */
.L_x_155:
        /* <DEDUP_REMOVED lines=19> */
.L_x_159:
        /* <DEDUP_REMOVED lines=22> */
.L_x_160:
[----:B------:R-:W-:Y:S05]  /*2580*/  BSYNC B0 ;  /* 0x0000000000007941 */ /* 0x000fea0003800000 */
.L_x_158:
        /* <DEDUP_REMOVED lines=11> */
[----:B------:R-:W-:Y:S05]  /*2640*/  CALL.REL.NOINC `($__internal_3_$__cuda_sm20_div_s64) ;  /* 0x00001d2000007944 */ /* 0x000fea0003c00000 */
[----:B------:R-:W-:-:S04]  /*2650*/  IADD3 R19, P0, RZ, -R20, RZ ;  /* 0x80000014ff137210 */ /* 0x000fc80007f1e0ff */
[----:B------:R-:W-:Y:S01]  /*2660*/  IADD3.X R18, RZ, ~R21, RZ, P0, !PT ;  /* 0x80000015ff127210 */ /* 0x000fe200007fe4ff */
[----:B------:R-:W-:-:S04]  /*2670*/  IMAD.WIDE.U32 R42, R5, R19, R42 ;  /* 0x00000013052a7225 */ /* 0x000fc800078e002a */
[----:B------:R-:W-:-:S04]  /*2680*/  IMAD R18, R18, R5, RZ ;  /* 0x0000000512127224 */ /* 0x000fc800078e02ff */
[----:B------:R-:W-:-:S05]  /*2690*/  IMAD R4, R4, R19, R18 ;  /* 0x0000001304047224 */ /* 0x000fca00078e0212 */
[----:B------:R-:W-:Y:S01]  /*26a0*/  IADD3 R4, R43, R4, RZ ;  /* 0x000000042b047210 */ /* 0x000fe20007ffe0ff */
[----:B------:R-:W-:Y:S05]  /*26b0*/  BRA `(.L_x_163) ;  /* 0x0000016000007947 */ /* 0x000fea0003800000 */
.L_x_162:
        /* <DEDUP_REMOVED lines=22> */
.L_x_163:
[----:B------:R-:W-:Y:S05]  /*2820*/  BSYNC B0 ;  /* 0x0000000000007941 */ /* 0x000fea0003800000 */
.L_x_161:
[-C--:B------:R-:W-:Y:S01]  /*2830*/  IMAD R5, R41, R17.reuse, RZ ;  /* 0x0000001129057224 */ /* 0x080fe200078e02ff */
[----:B------:R-:W-:Y:S01]  /*2840*/  SHF.R.S32.HI R19, RZ, 0x1f, R29 ;  /* 0x0000001fff137819 */ /* 0x000fe2000001141d */
[C---:B------:R-:W-:Y:S01]  /*2850*/  IMAD.WIDE.U32 R46, R40.reuse, R17, RZ ;  /* 0x00000011282e7225 */ /* 0x040fe200078e00ff */
[----:B------:R-:W-:Y:S01]  /*2860*/  ULDC.U8 UR6, c[0x0][0x329] ;  /* 0x0000ca4000067ab9 */ /* 0x000fe20000000000 */
[----:B------:R-:W-:Y:S01]  /*2870*/  BSSY B0, `(.L_x_164) ;  /* 0x0000046000007945 */ /* 0x000fe20003800000 */
[----:B------:R-:W-:Y:S01]  /*2880*/  UISETP.NE.AND UP0, UPT, UR6, URZ, UPT ;  /* 0x0000003f0600728c */ /* 0x000fe2000bf05270 */
[----:B------:R-:W-:Y:S01]  /*2890*/  IMAD R5, R40, R16, R5 ;  /* 0x0000001028057224 */ /* 0x000fe200078e0205 */
[----:B------:R-:W-:Y:S01]  /*28a0*/  ULDC.64 UR4, c[0x0][0x210] ;  /* 0x0000840000047ab9 */ /* 0x000fe20000000a00 */
[----:B------:R-:W-:Y:S01]  /*28b0*/  IMAD R0, R0, R29, RZ ;  /* 0x0000001d00007224 */ /* 0x000fe200078e02ff */
[----:B------:R-:W-:Y:S02]  /*28c0*/  UIMAD UR4, UR4, UR5, URZ ;  /* 0x00000005040472a4 */ /* 0x000fe4000f8e023f */
[----:B------:R-:W-:Y:S01]  /*28d0*/  IADD3 R18, R47, R5, RZ ;  /* 0x000000052f127210 */ /* 0x000fe20007ffe0ff */
[----:B------:R-:W-:Y:S01]  /*28e0*/  IMAD R19, R19, R38, R0 ;  /* 0x0000002613137224 */ /* 0x000fe200078e0200 */
[----:B------:R-:W-:Y:S01]  /*28f0*/  USEL UR5, UR5, 0x1, !UP0 ;  /* 0x0000000105057887 */ /* 0x000fe2000c000000 */
[----:B------:R-:W-:Y:S01]  /*2900*/  IMAD.WIDE.U32 R38, R38, R29, RZ ;  /* 0x0000001d26267225 */ /* 0x000fe200078e00ff */
[----:B------:R-:W-:-:S02]  /*2910*/  USHF.R.S32.HI UR9, URZ, 0x1f, UR4 ;  /* 0x0000001f3f097899 */ /* 0x000fc40008011404 */
[----:B------:R-:W-:Y:S01]  /*2920*/  USHF.R.S32.HI UR6, URZ, 0x1f, UR5 ;  /* 0x0000001f3f067899 */ /* 0x000fe20008011405 */
[-C--:B------:R-:W-:Y:S02]  /*2930*/  IMAD R25, R18, R15.reuse, RZ ;  /* 0x0000000f12197224 */ /* 0x080fe400078e02ff */
[----:B------:R-:W-:Y:S02]  /*2940*/  IMAD R23, R4, UR4, RZ ;  /* 0x0000000404177c24 */ /* 0x000fe4000f8e02ff */
[----:B------:R-:W-:Y:S02]  /*2950*/  IMAD R25, R14, R46, R25 ;  /* 0x0000002e0e197224 */ /* 0x000fe400078e0219 */
[----:B------:R-:W-:-:S04]  /*2960*/  IMAD.WIDE.U32 R46, R46, R15, RZ ;  /* 0x0000000f2e2e7225 */ /* 0x000fc800078e00ff */
[----:B------:R-:W-:Y:S01]  /*2970*/  IMAD R5, R21, UR5, RZ ;  /* 0x0000000515057c24 */ /* 0x000fe2000f8e02ff */
[----:B------:R-:W-:Y:S01]  /*2980*/  IADD3 R25, R47, R25, RZ ;  /* 0x000000192f197210 */ /* 0x000fe20007ffe0ff */
[C---:B------:R-:W-:Y:S02]  /*2990*/  IMAD R21, R42.reuse, UR9, R23 ;  /* 0x000000092a157c24 */ /* 0x040fe4000f8e0217 */
[----:B------:R-:W-:Y:S01]  /*29a0*/  IMAD.WIDE.U32 R42, R42, UR4, RZ ;  /* 0x000000042a2a7c25 */ /* 0x000fe2000f8e00ff */
[----:B------:R-:W-:-:S03]  /*29b0*/  LOP3.LUT R0, R49, R25, RZ, 0xfc, !PT ;  /* 0x0000001931007212 */ /* 0x000fc600078efcff */
[----:B------:R-:W-:Y:S01]  /*29c0*/  IMAD R5, R20, UR6, R5 ;  /* 0x0000000614057c24 */ /* 0x000fe2000f8e0205 */
[----:B------:R-:W-:Y:S01]  /*29d0*/  ISETP.NE.U32.AND P0, PT, R0, RZ, PT ;  /* 0x000000ff0000720c */ /* 0x000fe20003f05070 */
[----:B------:R-:W-:Y:S01]  /*29e0*/  IMAD.WIDE.U32 R40, R20, UR5, RZ ;  /* 0x0000000514287c25 */ /* 0x000fe2000f8e00ff */
[----:B------:R-:W-:Y:S02]  /*29f0*/  IADD3 R0, R39, R19, RZ ;  /* 0x0000001327007210 */ /* 0x000fe40007ffe0ff */
[----:B------:R-:W-:Y:S01]  /*2a00*/  IADD3 R4, R43, R21, RZ ;  /* 0x000000152b047210 */ /* 0x000fe20007ffe0ff */
[----:B------:R-:W-:Y:S01]  /*2a10*/  IMAD R3, R3, UR4, RZ ;  /* 0x0000000403037c24 */ /* 0x000fe2000f8e02ff */
[----:B------:R-:W-:Y:S01]  /*2a20*/  IADD3 R5, R41, R5, RZ ;  /* 0x0000000529057210 */ /* 0x000fe20007ffe0ff */
[----:B------:R-:W-:-:S06]  /*2a30*/  IMAD R2, R2, UR4, RZ ;  /* 0x0000000402027c24 */ /* 0x000fcc000f8e02ff */
[----:B------:R-:W-:Y:S05]  /*2a40*/  @!P0 BRA `(.L_x_165) ;  /* 0x0000011000008947 */ /* 0x000fea0003800000 */
[----:B------:R-:W-:Y:S01]  /*2a50*/  IMAD.MOV.U32 R24, RZ, RZ, R48 ;  /* 0x000000ffff187224 */ /* 0x000fe200078e0030 */
[----:B------:R-:W-:Y:S01]  /*2a60*/  MOV R19, R49 ;  /* 0x0000003100137202 */ /* 0x000fe20000000f00 */
[----:B------:R-:W-:Y:S01]  /*2a70*/  IMAD.MOV.U32 R28, RZ, RZ, R46 ;  /* 0x000000ffff1c7224 */ /* 0x000fe200078e002e */
[----:B------:R-:W-:Y:S02]  /*2a80*/  MOV R26, 0x2aa0 ;  /* 0x00002aa0001a7802 */ /* 0x000fe40000000f00 */
[----:B------:R-:W-:Y:S05]  /*2a90*/  CALL.REL.NOINC `($__internal_3_$__cuda_sm20_div_s64) ;  /* 0x000018d000007944 */ /* 0x000fea0003c00000 */
        /* <DEDUP_REMOVED lines=12> */
.L_x_165:
        /* <DEDUP_REMOVED lines=23> */
.L_x_166:
[----:B------:R-:W-:Y:S05]  /*2cd0*/  BSYNC B0 ;  /* 0x0000000000007941 */ /* 0x000fea0003800000 */
.L_x_164:
        /* <DEDUP_REMOVED lines=18> */
.L_x_168:
        /* <DEDUP_REMOVED lines=22> */
.L_x_169:
[----:B------:R-:W-:Y:S05]  /*2f60*/  BSYNC B0 ;  /* 0x0000000000007941 */ /* 0x000fea0003800000 */
.L_x_167:
        /* <DEDUP_REMOVED lines=22> */
.L_x_171:
        /* <DEDUP_REMOVED lines=23> */
.L_x_172:
[----:B------:R-:W-:Y:S05]  /*3240*/  BSYNC B0 ;  /* 0x0000000000007941 */ /* 0x000fea0003800000 */
.L_x_170:
        /* <DEDUP_REMOVED lines=38> */
.L_x_174:
        /* <DEDUP_REMOVED lines=23> */
.L_x_175:
[----:B------:R-:W-:Y:S05]  /*3620*/  BSYNC B0 ;  /* 0x0000000000007941 */ /* 0x000fea0003800000 */
.L_x_173:
        /* <DEDUP_REMOVED lines=29> */
.L_x_177:
        /* <DEDUP_REMOVED lines=23> */
.L_x_178:
[----:B------:R-:W-:Y:S05]  /*3970*/  BSYNC B0 ;  /* 0x0000000000007941 */ /* 0x000fea0003800000 */
.L_x_176:
        /* <DEDUP_REMOVED lines=20> */
.L_x_154:
[----:B------:R-:W-:-:S04]  /*3ac0*/  LEA R2, P0, R38, c[0x0][0x200], 0x2 ;  /* 0x0000800026027a11 */ /* 0x000fc800078010ff */
[----:B------:R-:W-:-:S05]  /*3ad0*/  LEA.HI.X R3, R38, c[0x0][0x204], R39, 0x2, P0 ;  /* 0x0000810026037a11 */ /* 0x000fca00000f1427 */
[----:B------:R0:W-:Y:S04]  /*3ae0*/  STG.E [R2.64], R32 ;  /* 0x0000002002007986 */ /* 0x0001e8000c10190a */
.L_x_153:
[----:B------:R-:W-:Y:S05]  /*3af0*/  BSYNC B1 ;  /* 0x0000000000017941 */ /* 0x000fea0003800000 */
.L_x_152:
[C---:B------:R-:W-:Y:S01]  /*3b00*/  ISETP.GE.OR P0, PT, R36.reuse, c[0x0][0x314], P2 ;  /* 0x0000c50024007a0c */ /* 0x040fe20001706670 */
[----:B0-----:R-:W-:Y:S01]  /*3b10*/  IMAD.MOV.U32 R2, RZ, RZ, c[0x0][0x314] ;  /* 0x0000c500ff027624 */ /* 0x001fe200078e00ff */
[C---:B------:R-:W-:Y:S01]  /*3b20*/  IADD3 R0, R36.reuse, 0x8, RZ ;  /* 0x0000000824007810 */ /* 0x040fe20007ffe0ff */
[----:B------:R-:W-:Y:S01]  /*3b30*/  HFMA2.MMA R5, -RZ, RZ, 0, 0 ;  /* 0x00000000ff057435 */ /* 0x000fe200000001ff */
[----:B------:R-:W-:Y:S02]  /*3b40*/  IMAD.SHL.U32 R36, R36, 0x4, RZ ;  /* 0x0000000424247824 */ /* 0x000fe400078e00ff */
[----:B------:R-:W-:-:S07]  /*3b50*/  ISETP.GE.OR P2, PT, R0, c[0x0][0x314], P2 ;  /* 0x0000c50000007a0c */ /* 0x000fce0001746670 */
[----:B------:R-:W-:-:S04]  /*3b60*/  @!P0 FADD.FTZ R0, -R32, R33 ;  /* 0x0000002120008221 */ /* 0x000fc80000010100 */
[----:B------:R-:W-:Y:S02]  /*3b70*/  @!P0 FMUL.FTZ R0, R0, 1.4426950216293334961 ;  /* 0x3fb8aa3b00008820 */ /* 0x000fe40000410000 */
[----:B------:R-:W-:Y:S02]  /*3b80*/  @!P2 FADD.FTZ R32, -R32, R34 ;  /* 0x000000222020a221 */ /* 0x000fe40000010100 */
[----:B------:R-:W0:Y:S02]  /*3b90*/  @!P0 MUFU.EX2 R4, R0 ;  /* 0x0000000000048308 */ /* 0x000e240000000800 */
[----:B------:R-:W-:-:S06]  /*3ba0*/  @!P2 FMUL.FTZ R6, R32, 1.4426950216293334961 ;  /* 0x3fb8aa3b2006a820 */ /* 0x000fcc0000410000 */
[----:B------:R-:W1:Y:S01]  /*3bb0*/  @!P2 MUFU.EX2 R6, R6 ;  /* 0x000000060006a308 */ /* 0x000e620000000800 */
[----:B0-----:R0:W-:Y:S01]  /*3bc0*/  @!P0 STS [R27.X4], R4 ;  /* 0x000000041b008388 */ /* 0x0011e20000004800 */
[----:B------:R-:W-:Y:S02]  /*3bd0*/  ISETP.GE.AND P0, PT, R2, 0x1, PT ;  /* 0x000000010200780c */ /* 0x000fe40003f06270 */
[----:B------:R-:W-:Y:S01]  /*3be0*/  CS2R R2, SRZ ;  /* 0x0000000000027805 */ /* 0x000fe2000001ff00 */
[----:B------:R-:W-:Y:S01]  /*3bf0*/  MOV R0, RZ ;  /* 0x000000ff00007202 */ /* 0x000fe20000000f00 */
[----:B-1----:R0:W-:Y:S04]  /*3c00*/  @!P2 STS [R27.X4+0x220], R6 ;  /* 0x000220061b00a388 */ /* 0x0021e80000004800 */
        /* <DEDUP_REMOVED lines=19> */
.L_x_182:
[----:B------:R-:W-:Y:S01]  /*3d40*/  BSSY B0, `(.L_x_180) ;  /* 0x0000007000007945 */ /* 0x000fe20003800000 */
[----:B------:R-:W-:-:S05]  /*3d50*/  @P2 BRA `(.L_x_181) ;  /* 0x0000005000002947 */ /* 0x000fca0003800000 */
[----:B------:R-:W-:Y:S01]  /*3d60*/  ISETP.GE.AND P0, PT, R36, c[0x0][0x220], PT ;  /* 0x0000880024007a0c */ /* 0x000fe20003f06270 */
[----:B------:R-:W-:Y:S01]  /*3d70*/  CS2R R8, SRZ ;  /* 0x0000000000087805 */ /* 0x000fe2000001ff00 */
[----:B------:R-:W-:Y:S11]  /*3d80*/  CS2R R10, SRZ ;  /* 0x00000000000a7805 */ /* 0x000ff6000001ff00 */
[----:B------:R-:W-:Y:S05]  /*3d90*/  @!P0 MOV R15, R13 ;  /* 0x0000000d000f8202 */ /* 0x000fea0000000f00 */
[----:B------:R0:W5:Y:S02]  /*3da0*/  @!P0 LDG.E.128 R8, [R14.64] ;  /* 0x0000000a0e088981 */ /* 0x000164000c1e1d00 */
.L_x_181:
[----:B------:R-:W-:Y:S05]  /*3db0*/  BSYNC B0 ;  /* 0x0000000000007941 */ /* 0x000fea0003800000 */
.L_x_180:
        /* <DEDUP_REMOVED lines=11> */
.L_x_179:
        /* <DEDUP_REMOVED lines=80> */
        .weak           $__internal_3_$__cuda_sm20_div_s64
        .type           $__internal_3_$__cuda_sm20_div_s64,@function
        .size           $__internal_3_$__cuda_sm20_div_s64,(.L_x_5151 - $__internal_3_$__cuda_sm20_div_s64)
$__internal_3_$__cuda_sm20_div_s64:
        /* <DEDUP_REMOVED lines=33> */
[----:B------:R-:W-:Y:S02]  /*4580*/  IMAD.X R24, RZ, RZ, ~R19, P0 ;  /* 0x000000ffff187224 */ /* 0x000fe400000e0e13 */
[----:B------:R-:W-:-:S04]  /*4590*/  IMAD.HI.U32 R31, P5, R23, R22, R30 ;  /* 0x00000016171f7227 */ /* 0x000fc800078a001e */
[CC--:B------:R-:W-:Y:S02]  /*45a0*/  IMAD R22, R23.reuse, R20.reuse, RZ ;  /* 0x0000001417167224 */ /* 0x0c0fe400078e02ff */
[----:B------:R-:W-:-:S03]  /*45b0*/  IMAD.HI.U32 R20, R23, R20, RZ ;  /* 0x0000001417147227 */ /* 0x000fc600078e00ff */
[----:B------:R-:W-:Y:S01]  /*45c0*/  IADD3 R22, P4, R22, R31, RZ ;  /* 0x0000001f16167210 */ /* 0x000fe20007f9e0ff */
[----:B------:R-:W-:Y:S01]  /*45d0*/  IMAD.X R23, R20, 0x1, R23, P6 ;  /* 0x0000000114177824 */ /* 0x000fe200030e0617 */
[----:B------:R-:W-:Y:S01]  /*45e0*/  SEL R20, R24, R19, !P1 ;  /* 0x0000001318147207 */ /* 0x000fe20004800000 */
[----:B------:R-:W-:Y:S02]  /*45f0*/  IMAD.MOV.U32 R31, RZ, RZ, RZ ;  /* 0x000000ffff1f7224 */ /* 0x000fe400078e00ff */
[----:B------:R-:W-:Y:S01]  /*4600*/  IMAD.HI.U32 R30, R22, R21, RZ ;  /* 0x00000015161e7227 */ /* 0x000fe200078e00ff */
[----:B------:R-:W-:-:S05]  /*4610*/  IADD3.X R23, RZ, RZ, R23, P4, P5 ;  /* 0x000000ffff177210 */ /* 0x000fca00027ea417 */
        /* <DEDUP_REMOVED lines=10> */
[CC--:B------:R-:W-:Y:S01]  /*46c0*/  ISETP.GE.U32.AND P4, PT, R21.reuse, R44.reuse, PT ;  /* 0x0000002c1500720c */ /* 0x0c0fe20003f86070 */
[-C--:B------:R-:W-:Y:S01]  /*46d0*/  IMAD R23, R30, R44.reuse, R23 ;  /* 0x0000002c1e177224 */ /* 0x080fe200078e0217 */
[----:B------:R-:W-:-:S03]  /*46e0*/  IADD3 R22, P1, R21, -R44, RZ ;  /* 0x8000002c15167210 */ /* 0x000fc60007f3e0ff */
[----:B------:R-:W-:Y:S01]  /*46f0*/  IMAD.X R20, R20, 0x1, ~R23, P0 ;  /* 0x0000000114147824 */ /* 0x000fe200000e0e17 */
[----:B------:R-:W-:-:S03]  /*4700*/  IADD3 R24, P0, R31, 0x1, RZ ;  /* 0x000000011f187810 */ /* 0x000fc60007f1e0ff */
[C---:B------:R-:W-:Y:S01]  /*4710*/  IMAD.X R23, R20.reuse, 0x1, ~R45, P1 ;  /* 0x0000000114177824 */ /* 0x040fe200008e0e2d */
[----:B------:R-:W-:-:S04]  /*4720*/  ISETP.GE.U32.AND.EX P4, PT, R20, R45, PT, P4 ;  /* 0x0000002d1400720c */ /* 0x000fc80003f86140 */
[----:B------:R-:W-:Y:S01]  /*4730*/  SEL R22, R22, R21, P4 ;  /* 0x0000001516167207 */ /* 0x000fe20002000000 */
[----:B------:R-:W-:Y:S01]  /*4740*/  IMAD.X R21, RZ, RZ, R30, P0 ;  /* 0x000000ffff157224 */ /* 0x000fe200000e061e */
[----:B------:R-:W-:Y:S02]  /*4750*/  SEL R24, R24, R31, P4 ;  /* 0x0000001f18187207 */ /* 0x000fe40002000000 */
[----:B------:R-:W-:Y:S02]  /*4760*/  SEL R23, R23, R20, P4 ;  /* 0x0000001417177207 */ /* 0x000fe40002000000 */
[----:B------:R-:W-:Y:S02]  /*4770*/  ISETP.GE.U32.AND P0, PT, R22, R44, PT ;  /* 0x0000002c1600720c */ /* 0x000fe40003f06070 */
[----:B------:R-:W-:Y:S02]  /*4780*/  SEL R21, R21, R30, P4 ;  /* 0x0000001e15157207 */ /* 0x000fe40002000000 */
[----:B------:R-:W-:-:S02]  /*4790*/  IADD3 R31, P1, R24, 0x1, RZ ;  /* 0x00000001181f7810 */ /* 0x000fc40007f3e0ff */
[----:B------:R-:W-:Y:S01]  /*47a0*/  ISETP.GE.U32.AND.EX P0, PT, R23, R45, PT, P0 ;  /* 0x0000002d1700720c */ /* 0x000fe20003f06100 */
[----:B------:R-:W-:Y:S01]  /*47b0*/  IMAD.MOV.U32 R23, RZ, RZ, 0x0 ;  /* 0x00000000ff177424 */ /* 0x000fe200078e00ff */
[-C--:B------:R-:W-:Y:S02]  /*47c0*/  IADD3.X R20, RZ, R21.reuse, RZ, P1, !PT ;  /* 0x00000015ff147210 */ /* 0x080fe40000ffe4ff */
[----:B------:R-:W-:Y:S02]  /*47d0*/  SEL R31, R31, R24, P0 ;  /* 0x000000181f1f7207 */ /* 0x000fe40000000000 */
[----:B------:R-:W-:Y:S02]  /*47e0*/  SEL R21, R20, R21, P0 ;  /* 0x0000001514157207 */ /* 0x000fe40000000000 */
[----:B------:R-:W-:Y:S02]  /*47f0*/  LOP3.LUT R22, R25, R19, RZ, 0x3c, !PT ;  /* 0x0000001319167212 */ /* 0x000fe400078e3cff */
[----:B------:R-:W-:-:S02]  /*4800*/  IADD3 R20, P1, RZ, -R31, RZ ;  /* 0x8000001fff147210 */ /* 0x000fc40007f3e0ff */
[----:B------:R-:W-:Y:S02]  /*4810*/  ISETP.GE.AND P4, PT, R22, RZ, PT ;  /* 0x000000ff1600720c */ /* 0x000fe40003f86270 */
[----:B------:R-:W-:Y:S01]  /*4820*/  ISETP.NE.U32.AND P0, PT, R28, RZ, PT ;  /* 0x000000ff1c00720c */ /* 0x000fe20003f05070 */
[----:B------:R-:W-:Y:S01]  /*4830*/  IMAD.X R22, RZ, RZ, ~R21, P1 ;  /* 0x000000ffff167224 */ /* 0x000fe200008e0e15 */
[----:B------:R-:W-:Y:S02]  /*4840*/  SEL R20, R20, R31, !P4 ;  /* 0x0000001f14147207 */ /* 0x000fe40006000000 */
[----:B------:R-:W-:Y:S02]  /*4850*/  ISETP.NE.AND.EX P0, PT, R25, RZ, PT, P0 ;  /* 0x000000ff1900720c */ /* 0x000fe40003f05300 */
[----:B------:R-:W-:Y:S02]  /*4860*/  SEL R22, R22, R21, !P4 ;  /* 0x0000001516167207 */ /* 0x000fe40006000000 */
[----:B------:R-:W-:-:S02]  /*4870*/  SEL R20, R20, 0xffffffff, P0 ;  /* 0xffffffff14147807 */ /* 0x000fc40000000000 */
[----:B------:R-:W-:Y:S01]  /*4880*/  SEL R21, R22, 0xffffffff, P0 ;  /* 0xffffffff16157807 */ /* 0x000fe20000000000 */
[----:B------:R-:W-:-:S04]  /*4890*/  IMAD.MOV.U32 R22, RZ, RZ, R26 ;  /* 0x000000ffff167224 */ /* 0x000fc800078e001a */
[----:B------:R-:W-:Y:S05]  /*48a0*/  RET.REL.NODEC R22 `(_ZN5flash32flash_fwd_splitkv_combine_kernelI23Flash_fwd_kernel_traitsILi32ELi64ELi256ELi4ELb0ELb0EN7cutlass6half_tE19Flash_kernel_traitsILi32ELi64ELi256ELi4ES3_EELi16ELi4ELb0EEEvNS_16Flash_fwd_paramsE) ;  /* 0xffffb75016007950 */ /* 0x000fea0003c3ffff */
.L_x_183:
        /* <DEDUP_REMOVED lines=13> */
.L_x_5151:


//--------------------- .text._ZN5flash32flash_fwd_splitkv_combine_kernelI23Flash_fwd_kernel_traitsILi32ELi64ELi256ELi4ELb0ELb0EN7cutlass6half_tE19Flash_kernel_traitsILi32ELi64ELi256ELi4ES3_EELi16ELi3ELb0EEEvNS_16Flash_fwd_paramsE --------------------------
	.section	.text._ZN5flash32flash_fwd_splitkv_combine_kernelI23Flash_fwd_kernel_traitsILi32ELi64ELi256ELi4ELb0ELb0EN7cutlass6half_tE19Flash_kernel_traitsILi32ELi64ELi256ELi4ES3_EELi16ELi3ELb0EEEvNS_16Flash_fwd_paramsE,"ax",@progbits
	.sectioninfo	@"SHI_REGISTERS=52"
	.align	128
        .global         _ZN5flash32flash_fwd_splitkv_combine_kernelI23Flash_fwd_kernel_traitsILi32ELi64ELi256ELi4ELb0ELb0EN7cutlass6half_tE19Flash_kernel_traitsILi32ELi64ELi256ELi4ES3_EELi16ELi3ELb0EEEvNS_16Flash_fwd_paramsE
        .type           _ZN5flash32flash_fwd_splitkv_combine_kernelI23Flash_fwd_kernel_traitsILi32ELi64ELi256ELi4ELb0ELb0EN7cutlass6half_tE19Flash_kernel_traitsILi32ELi64ELi256ELi4ES3_EELi16ELi3ELb0EEEvNS_16Flash_fwd_paramsE,@function
        .size           _ZN5flash32flash_fwd_splitkv_combine_kernelI23Flash_fwd_kernel_traitsILi32ELi64ELi256ELi4ELb0ELb0EN7cutlass6half_tE19Flash_kernel_traitsILi32ELi64ELi256ELi4ES3_EELi16ELi3ELb0EEEvNS_16Flash_fwd_paramsE,(.L_x_5152 - _ZN5flash32flash_fwd_splitkv_combine_kernelI23Flash_fwd_kernel_traitsILi32ELi64ELi256ELi4ELb0ELb0EN7cutlass6half_tE19Flash_kernel_traitsILi32ELi64ELi256ELi4ES3_EELi16ELi3ELb0EEEvNS_16Flash_fwd_paramsE)
        .other          _ZN5flash32flash_fwd_splitkv_combine_kernelI23Flash_fwd_kernel_traitsILi32ELi64ELi256ELi4ELb0ELb0EN7cutlass6half_tE19Flash_kernel_traitsILi32ELi64ELi256ELi4ES3_EELi16ELi3ELb0EEEvNS_16Flash_fwd_paramsE,@"STO_CUDA_ENTRY STV_DEFAULT"
_ZN5flash32flash_fwd_splitkv_combine_kernelI23Flash_fwd_kernel_traitsILi32ELi64ELi256ELi4ELb0ELb0EN7cutlass6half_tE19Flash_kernel_traitsILi32ELi64ELi256ELi4ES3_EELi16ELi3ELb0EEEvNS_16Flash_fwd_paramsE:
.text._ZN5flash32flash_fwd_splitkv_combine_kernelI23Flash_fwd_kernel_traitsILi32ELi64ELi256ELi4ELb0ELb0EN7cutlass6half_tE19Flash_kernel_traitsILi32ELi64ELi256ELi4ES3_EELi16ELi3ELb0EEEvNS_16Flash_fwd_paramsE:
        /* <DEDUP_REMOVED lines=23> */
[----:B------:R-:W-:Y:S05]  /*0170*/  CALL.REL.NOINC `($__internal_4_$__cuda_sm20_div_s64) ;  /* 0x0000415000007944 */ /* 0x000fea0003c00000 */
[----:B------:R-:W-:Y:S05]  /*0180*/  BRA `(.L_x_185) ;  /* 0x0000013000007947 */ /* 0x000fea0003800000 */
.L_x_184:
[----:B------:R-:W0:Y:S01]  /*0190*/  I2F.U32.RP R4, R30 ;  /* 0x0000001e00047306 */ /* 0x000e220000209000 */
[----:B------:R-:W-:Y:S01]  /*01a0*/  IMAD.MOV.U32 R8, RZ, RZ, RZ ;  /* 0x000000ffff087224 */ /* 0x000fe200078e00ff */
[----:B------:R-:W-:Y:S01]  /*01b0*/  ISETP.NE.U32.AND P0, PT, R30, RZ, PT ;  /* 0x000000ff1e00720c */ /* 0x000fe20003f05070 */
[----:B------:R-:W-:-:S05]  /*01c0*/  HFMA2.MMA R21, -RZ, RZ, 0, 0 ;  /* 0x00000000ff157435 */ /* 0x000fca00000001ff */
        /* <DEDUP_REMOVED lines=15> */
.L_x_185:
        /* <DEDUP_REMOVED lines=11> */
[----:B------:R-:W-:Y:S02]  /*0370*/  MOV R22, 0x390 ;  /* 0x0000039000167802 */ /* 0x000fe40000000f00 */
[----:B------:R-:W-:Y:S05]  /*0380*/  CALL.REL.NOINC `($__internal_4_$__cuda_sm20_div_s64) ;  /* 0x00003f4000007944 */ /* 0x000fea0003c00000 */
[----:B------:R-:W-:Y:S02]  /*0390*/  MOV R28, R20 ;  /* 0x00000014001c7202 */ /* 0x000fe40000000f00 */
[----:B------:R-:W-:Y:S01]  /*03a0*/  MOV R29, R21 ;  /* 0x00000015001d7202 */ /* 0x000fe20000000f00 */
[----:B------:R-:W-:Y:S05]  /*03b0*/  BRA `(.L_x_188) ;  /* 0x0000013000007947 */ /* 0x000fea0003800000 */
.L_x_187:
        /* <DEDUP_REMOVED lines=19> */
.L_x_188:
[----:B------:R-:W-:Y:S05]  /*04f0*/  BSYNC B0 ;  /* 0x0000000000007941 */ /* 0x000fea0003800000 */
.L_x_186:
        /* <DEDUP_REMOVED lines=13> */
[----:B------:R-:W-:-:S04]  /*05d0*/  IMAD.HI.U32 R11, R11, R6, R10 ;  /* 0x000000060b0b7227 */ /* 0x000fc800078e000a */
[----:B------:R-:W-:-:S04]  /*05e0*/  IMAD.MOV.U32 R6, RZ, RZ, R4 ;  /* 0x000000ffff067224 */ /* 0x000fc800078e0004 */
        /* <DEDUP_REMOVED lines=8> */
[----:B------:R-:W-:-:S04]  /*0670*/  LOP3.LUT R4, R2, R9, RZ, 0x3c, !PT ;  /* 0x0000000902047212 */ /* 0x000fc800078e3cff */
[----:B------:R-:W-:-:S07]  /*0680*/  ISETP.GE.AND P0, PT, R4, RZ, PT ;  /* 0x000000ff0400720c */ /* 0x000fce0003f06270 */
[----:B------:R-:W-:-:S06]  /*0690*/  @P2 IADD3 R8, R8, 0x1, RZ ;  /* 0x0000000108082810 */ /* 0x000fcc0007ffe0ff */
[----:B------:R-:W-:Y:S01]  /*06a0*/  @!P0 IMAD.MOV R8, RZ, RZ, -R8 ;  /* 0x000000ffff088224 */ /* 0x000fe200078e0a08 */
[----:B------:R-:W-:-:S04]  /*06b0*/  @!P1 LOP3.LUT R8, RZ, R9, RZ, 0x33, !PT ;  /* 0x00000009ff089212 */ /* 0x000fc800078e33ff */
[----:B------:R-:W-:Y:S02]  /*06c0*/  ISETP.LT.U32.AND P0, PT, R3, R8, PT ;  /* 0x000000080300720c */ /* 0x000fe40003f01070 */
[----:B------:R-:W-:-:S04]  /*06d0*/  SHF.R.S32.HI R4, RZ, 0x1f, R8 ;  /* 0x0000001fff047819 */ /* 0x000fc80000011408 */
[----:B------:R-:W-:-:S04]  /*06e0*/  ISETP.LT.AND.EX P0, PT, R23, R4, PT, P0 ;  /* 0x000000041700720c */ /* 0x000fc80003f01300 */
[----:B------:R-:W-:Y:S02]  /*06f0*/  SEL R15, R23, R4, P0 ;  /* 0x00000004170f7207 */ /* 0x000fe40000000000 */
        /* <DEDUP_REMOVED lines=11> */
.L_x_190:
        /* <DEDUP_REMOVED lines=19> */
.L_x_191:
[----:B------:R-:W-:Y:S05]  /*08e0*/  BSYNC B0 ;  /* 0x0000000000007941 */ /* 0x000fea0003800000 */
.L_x_189:
[----:B------:R-:W-:Y:S01]  /*08f0*/  IABS R6, c[0x0][0x214] ;  /* 0x0000850000067a13 */ /* 0x000fe20000000000 */
[----:B------:R-:W-:Y:S01]  /*0900*/  IMAD.MOV.U32 R8, RZ, RZ, RZ ;  /* 0x000000ffff087224 */ /* 0x000fe200078e00ff */
[----:B------:R-:W-:Y:S01]  /*0910*/  ULDC UR4, c[0x0][0x214] ;  /* 0x0000850000047ab9 */ /* 0x000fe20000000800 */
[----:B------:R-:W-:Y:S01]  /*0920*/  BSSY B0, `(.L_x_192) ;  /* 0x000005d000007945 */ /* 0x000fe20003800000 */
[----:B------:R-:W0:Y:S01]  /*0930*/  I2F.RP R11, R6 ;  /* 0x00000006000b7306 */ /* 0x000e220000209400 */
[----:B------:R-:W-:Y:S02]  /*0940*/  UISETP.LT.AND UP0, UPT, URZ, UR4, UPT ;  /* 0x000000043f00728c */ /* 0x000fe4000bf01270 */
[----:B------:R-:W-:Y:S02]  /*0950*/  USHF.R.S32.HI UR5, URZ, 0x1f, UR4 ;  /* 0x0000001f3f057899 */ /* 0x000fe40008011404 */
[----:B------:R-:W-:-:S07]  /*0960*/  ULEA.HI.SX32 UR4, UR4, 0x1, 0x1 ;  /* 0x0000000104047891 */ /* 0x000fce000f8f0a3f */
[----:B------:R-:W-:Y:S01]  /*0970*/  @!UP0 UIADD3 UR4, UR5, URZ, URZ ;  /* 0x0000003f05048290 */ /* 0x000fe2000fffe03f */
[----:B0-----:R-:W0:Y:S02]  /*0980*/  MUFU.RCP R10, R11 ;  /* 0x0000000b000a7308 */ /* 0x001e240000001000 */
[----:B0-----:R-:W-:-:S06]  /*0990*/  IADD3 R10, R10, 0xffffffe, RZ ;  /* 0x0ffffffe0a0a7810 */ /* 0x001fcc0007ffe0ff */
[----:B------:R-:W0:Y:S02]  /*09a0*/  F2I.FTZ.U32.TRUNC.NTZ R9, R10 ;  /* 0x0000000a00097305 */ /* 0x000e24000021f000 */
[----:B0-----:R-:W-:-:S04]  /*09b0*/  IMAD.MOV R3, RZ, RZ, -R9 ;  /* 0x000000ffff037224 */ /* 0x001fc800078e0a09 */
[----:B------:R-:W-:Y:S01]  /*09c0*/  IMAD R4, R3, R6, RZ ;  /* 0x0000000603047224 */ /* 0x000fe200078e02ff */
[----:B------:R-:W-:Y:S02]  /*09d0*/  IABS R3, R2 ;  /* 0x0000000200037213 */ /* 0x000fe40000000000 */
[----:B------:R-:W-:Y:S01]  /*09e0*/  LOP3.LUT R2, R2, c[0x0][0x214], RZ, 0x3c, !PT ;  /* 0x0000850002027a12 */ /* 0x000fe200078e3cff */
[----:B------:R-:W-:-:S03]  /*09f0*/  IMAD.HI.U32 R9, R9, R4, R8 ;  /* 0x0000000409097227 */ /* 0x000fc600078e0008 */
[----:B------:R-:W-:Y:S01]  /*0a00*/  ISETP.GE.AND P2, PT, R2, RZ, PT ;  /* 0x000000ff0200720c */ /* 0x000fe20003f46270 */
        /* <DEDUP_REMOVED lines=8> */
[----:B------:R-:W-:Y:S01]  /*0a90*/  ISETP.GE.U32.AND P0, PT, R3, R6, PT ;  /* 0x000000060300720c */ /* 0x000fe20003f06070 */
[----:B------:R-:W-:-:S05]  /*0aa0*/  IMAD.MOV.U32 R3, RZ, RZ, c[0x0][0x1c0] ;  /* 0x00007000ff037624 */ /* 0x000fca00078e00ff */
[C---:B------:R-:W-:Y:S01]  /*0ab0*/  IADD3 R6, R3.reuse, -0x1, RZ ;  /* 0xffffffff03067810 */ /* 0x040fe20007ffe0ff */
[----:B------:R-:W-:-:S06]  /*0ac0*/  IMAD R3, R3, c[0x0][0x214], RZ ;  /* 0x0000850003037a24 */ /* 0x000fcc00078e02ff */
        /* <DEDUP_REMOVED lines=8> */
[----:B------:R-:W-:-:S03]  /*0b50*/  IMAD.MOV R8, RZ, RZ, -R8 ;  /* 0x000000ffff087224 */ /* 0x000fc600078e0a08 */
[----:B------:R-:W-:Y:S02]  /*0b60*/  IABS R9, R4 ;  /* 0x0000000400097213 */ /* 0x000fe40000000000 */
        /* <DEDUP_REMOVED lines=8> */
[----:B------:R-:W-:-:S05]  /*0bf0*/  IMAD R8, R10, R8, R9 ;  /* 0x000000080a087224 */ /* 0x000fca00078e0209 */
[----:B------:R-:W-:-:S13]  /*0c00*/  ISETP.GT.U32.AND P1, PT, R11, R8, PT ;  /* 0x000000080b00720c */ /* 0x000fda0003f24070 */
[----:B------:R-:W-:Y:S01]  /*0c10*/  @!P1 IMAD.IADD R8, R8, 0x1, -R11 ;  /* 0x0000000108089824 */ /* 0x000fe200078e0a0b */
[----:B------:R-:W-:Y:S02]  /*0c20*/  @!P1 IADD3 R10, R10, 0x1, RZ ;  /* 0x000000010a0a9810 */ /* 0x000fe40007ffe0ff */
[----:B------:R-:W-:Y:S02]  /*0c30*/  ISETP.NE.AND P1, PT, R2, RZ, PT ;  /* 0x000000ff0200720c */ /* 0x000fe40003f25270 */
[-C--:B------:R-:W-:Y:S02]  /*0c40*/  ISETP.GE.U32.AND P2, PT, R8, R11.reuse, PT ;  /* 0x0000000b0800720c */ /* 0x080fe40003f46070 */
[----:B------:R-:W-:-:S04]  /*0c50*/  LOP3.LUT R8, R4, R11, RZ, 0x3c, !PT ;  /* 0x0000000b04087212 */ /* 0x000fc800078e3cff */
[----:B------:R-:W-:-:S07]  /*0c60*/  ISETP.GE.AND P0, PT, R8, RZ, PT ;  /* 0x000000ff0800720c */ /* 0x000fce0003f06270 */
[----:B------:R-:W-:-:S05]  /*0c70*/  @P2 IADD3 R10, R10, 0x1, RZ ;  /* 0x000000010a0a2810 */ /* 0x000fca0007ffe0ff */
[----:B------:R-:W-:-:S04]  /*0c80*/  IMAD.MOV.U32 R9, RZ, RZ, R10 ;  /* 0x000000ffff097224 */ /* 0x000fc800078e000a */
        /* <DEDUP_REMOVED lines=16> */
[----:B------:R-:W-:Y:S02]  /*0d90*/  MOV R32, R20 ;  /* 0x0000001400207202 */ /* 0x000fe40000000f00 */
[----:B------:R-:W-:Y:S01]  /*0da0*/  MOV R33, R21 ;  /* 0x0000001500217202 */ /* 0x000fe20000000f00 */
[----:B------:R-:W-:Y:S05]  /*0db0*/  BRA `(.L_x_194) ;  /* 0x0000013000007947 */ /* 0x000fea0003800000 */
.L_x_193:
        /* <DEDUP_REMOVED lines=19> */
.L_x_194:
[----:B------:R-:W-:Y:S05]  /*0ef0*/  BSYNC B0 ;  /* 0x0000000000007941 */ /* 0x000fea0003800000 */
.L_x_192:
[-C--:B------:R-:W-:Y:S01]  /*0f00*/  IABS R17, R3.reuse ;  /* 0x0000000300117213 */ /* 0x080fe20000000000 */
[----:B------:R-:W-:Y:S01]  /*0f10*/  BSSY B0, `(.L_x_195) ;  /* 0x000003c000007945 */ /* 0x000fe20003800000 */
[----:B------:R-:W-:Y:S02]  /*0f20*/  IABS R9, R3 ;  /* 0x0000000300097213 */ /* 0x000fe40000000000 */
[----:B------:R-:W0:Y:S01]  /*0f30*/  I2F.RP R12, R17 ;  /* 0x00000011000c7306 */ /* 0x000e220000209400 */
[----:B------:R-:W-:Y:S02]  /*0f40*/  IADD3 R8, R17, UR6, RZ ;  /* 0x0000000611087c10 */ /* 0x000fe4000fffe0ff */
        /* <DEDUP_REMOVED lines=37> */
.L_x_196:
        /* <DEDUP_REMOVED lines=19> */
.L_x_197:
[----:B------:R-:W-:Y:S05]  /*12d0*/  BSYNC B0 ;  /* 0x0000000000007941 */ /* 0x000fea0003800000 */
.L_x_195:
[----:B------:R-:W-:Y:S01]  /*12e0*/  IABS R17, c[0x0][0x214] ;  /* 0x0000850000117a13 */ /* 0x000fe20000000000 */
[----:B------:R-:W-:Y:S01]  /*12f0*/  IMAD.MOV.U32 R18, RZ, RZ, RZ ;  /* 0x000000ffff127224 */ /* 0x000fe200078e00ff */
[----:B------:R-:W-:Y:S01]  /*1300*/  ISETP.GT.AND P3, PT, R3, RZ, PT ;  /* 0x000000ff0300720c */ /* 0x000fe20003f64270 */
[----:B------:R-:W-:Y:S01]  /*1310*/  ULDC.U8 UR4, c[0x0][0x329] ;  /* 0x0000ca4000047ab9 */ /* 0x000fe20000000000 */
[----:B------:R-:W0:Y:S01]  /*1320*/  I2F.RP R22, R17 ;  /* 0x0000001100167306 */ /* 0x000e220000209400 */
[----:B------:R-:W-:Y:S01]  /*1330*/  IABS R24, R4 ;  /* 0x0000000400187213 */ /* 0x000fe20000000000 */
[----:B------:R-:W-:Y:S01]  /*1340*/  ULDC.64 UR10, c[0x0][0x118] ;  /* 0x00004600000a7ab9 */ /* 0x000fe20000000a00 */
[----:B------:R-:W-:Y:S01]  /*1350*/  LOP3.LUT R4, R4, c[0x0][0x1c0], RZ, 0x3c, !PT ;  /* 0x0000700004047a12 */ /* 0x000fe200078e3cff */
[----:B------:R-:W-:Y:S04]  /*1360*/  BSSY B0, `(.L_x_198) ;  /* 0x000007b000007945 */ /* 0x000fe80003800000 */
        /* <DEDUP_REMOVED lines=8> */
[----:B------:R-:W-:Y:S02]  /*13f0*/  ISETP.GE.AND P1, PT, R8, RZ, PT ;  /* 0x000000ff0800720c */ /* 0x000fe40003f26270 */
[----:B------:R-:W-:Y:S01]  /*1400*/  SHF.R.S32.HI R8, RZ, 0x1f, R3 ;  /* 0x0000001fff087819 */ /* 0x000fe20000011403 */
[----:B------:R-:W-:Y:S01]  /*1410*/  IMAD.HI.U32 R18, R10, R9, RZ ;  /* 0x000000090a127227 */ /* 0x000fe200078e00ff */
[----:B------:R-:W-:-:S03]  /*1420*/  LEA.HI.SX32 R3, R3, 0x1, 0x1 ;  /* 0x0000000103037811 */ /* 0x000fc600078f0aff */
[----:B------:R-:W-:Y:S02]  /*1430*/  IMAD.MOV R10, RZ, RZ, -R18 ;  /* 0x000000ffff0a7224 */ /* 0x000fe400078e0a12 */
[----:B------:R-:W-:Y:S01]  /*1440*/  @!P3 IMAD.MOV R3, RZ, RZ, R8 ;  /* 0x000000ffff03b224 */ /* 0x000fe200078e0208 */
[----:B------:R-:W-:Y:S01]  /*1450*/  IABS R8, c[0x0][0x1c0] ;  /* 0x0000700000087a13 */ /* 0x000fe20000000000 */
[----:B------:R-:W-:-:S05]  /*1460*/  IMAD R10, R17, R10, R9 ;  /* 0x0000000a110a7224 */ /* 0x000fca00078e0209 */
[----:B------:R-:W-:-:S13]  /*1470*/  ISETP.GT.U32.AND P0, PT, R17, R10, PT ;  /* 0x0000000a1100720c */ /* 0x000fda0003f04070 */
[----:B------:R-:W-:Y:S01]  /*1480*/  @!P0 IMAD.IADD R10, R10, 0x1, -R17 ;  /* 0x000000010a0a8824 */ /* 0x000fe200078e0a11 */
[----:B------:R-:W-:Y:S02]  /*1490*/  @!P0 IADD3 R18, R18, 0x1, RZ ;  /* 0x0000000112128810 */ /* 0x000fe40007ffe0ff */
[----:B------:R-:W-:Y:S02]  /*14a0*/  ISETP.NE.AND P0, PT, RZ, c[0x0][0x214], PT ;  /* 0x00008500ff007a0c */ /* 0x000fe40003f05270 */
[----:B------:R-:W-:Y:S02]  /*14b0*/  ISETP.GE.U32.AND P2, PT, R10, R17, PT ;  /* 0x000000110a00720c */ /* 0x000fe40003f46070 */
[----:B------:R-:W0:Y:S11]  /*14c0*/  I2F.U32.RP R17, R8 ;  /* 0x0000000800117306 */ /* 0x000e360000209000 */
[----:B------:R-:W-:-:S05]  /*14d0*/  @P2 IADD3 R18, R18, 0x1, RZ ;  /* 0x0000000112122810 */ /* 0x000fca0007ffe0ff */
[----:B------:R-:W-:Y:S01]  /*14e0*/  @!P1 IMAD.MOV R18, RZ, RZ, -R18 ;  /* 0x000000ffff129224 */ /* 0x000fe200078e0a12 */
[----:B------:R-:W-:Y:S01]  /*14f0*/  @!P0 LOP3.LUT R18, RZ, c[0x0][0x214], RZ, 0x33, !PT ;  /* 0x00008500ff128a12 */ /* 0x000fe200078e33ff */
[----:B0-----:R-:W0:Y:S04]  /*1500*/  MUFU.RCP R26, R17 ;  /* 0x00000011001a7308 */ /* 0x001e280000001000 */
[----:B------:R-:W-:-:S05]  /*1510*/  IMAD R3, R3, R18, RZ ;  /* 0x0000001203037224 */ /* 0x000fca00078e02ff */
[----:B------:R-:W-:-:S04]  /*1520*/  IABS R9, R3 ;  /* 0x0000000300097213 */ /* 0x000fc80000000000 */
[----:B------:R-:W1:Y:S01]  /*1530*/  I2F.RP R22, R9 ;  /* 0x0000000900167306 */ /* 0x000e620000209400 */
[----:B------:R-:W-:Y:S01]  /*1540*/  IMAD.IADD R6, R6, 0x1, R9 ;  /* 0x0000000106067824 */ /* 0x000fe200078e0209 */
[----:B0-----:R-:W-:-:S06]  /*1550*/  IADD3 R26, R26, 0xffffffe, RZ ;  /* 0x0ffffffe1a1a7810 */ /* 0x001fcc0007ffe0ff */
[----:B------:R-:W0:Y:S08]  /*1560*/  F2I.FTZ.U32.TRUNC.NTZ R27, R26 ;  /* 0x0000001a001b7305 */ /* 0x000e30000021f000 */
[----:B-1----:R-:W1:Y:S01]  /*1570*/  MUFU.RCP R10, R22 ;  /* 0x00000016000a7308 */ /* 0x002e620000001000 */
[----:B0-----:R-:W-:Y:S02]  /*1580*/  IMAD.MOV R25, RZ, RZ, -R27 ;  /* 0x000000ffff197224 */ /* 0x001fe400078e0a1b */
[----:B------:R-:W-:-:S02]  /*1590*/  IMAD.MOV.U32 R26, RZ, RZ, RZ ;  /* 0x000000ffff1a7224 */ /* 0x000fc400078e00ff */
[----:B------:R-:W-:Y:S01]  /*15a0*/  IMAD R25, R25, R8, RZ ;  /* 0x0000000819197224 */ /* 0x000fe200078e02ff */
[----:B-1----:R-:W-:-:S03]  /*15b0*/  IADD3 R18, R10, 0xffffffe, RZ ;  /* 0x0ffffffe0a127810 */ /* 0x002fc60007ffe0ff */
[----:B------:R-:W-:Y:S01]  /*15c0*/  IMAD.HI.U32 R25, R27, R25, R26 ;  /* 0x000000191b197227 */ /* 0x000fe200078e001a */
[----:B------:R-:W-:Y:S01]  /*15d0*/  IABS R22, R6 ;  /* 0x0000000600167213 */ /* 0x000fe20000000000 */
[----:B------:R-:W0:Y:S01]  /*15e0*/  F2I.FTZ.U32.TRUNC.NTZ R19, R18 ;  /* 0x0000001200137305 */ /* 0x000e22000021f000 */
[----:B------:R-:W-:Y:S01]  /*15f0*/  LEA.HI.SX32 R27, R2, 0x1, 0x1 ;  /* 0x00000001021b7811 */ /* 0x000fe200078f0aff */
[----:B0-----:R-:W-:Y:S02]  /*1600*/  IMAD.MOV R10, RZ, RZ, -R19 ;  /* 0x000000ffff0a7224 */ /* 0x001fe400078e0a13 */
[----:B------:R-:W-:Y:S02]  /*1610*/  IMAD.MOV.U32 R18, RZ, RZ, RZ ;  /* 0x000000ffff127224 */ /* 0x000fe400078e00ff */
[----:B------:R-:W-:Y:S02]  /*1620*/  IMAD R23, R10, R9, RZ ;  /* 0x000000090a177224 */ /* 0x000fe400078e02ff */
[----:B------:R-:W-:-:S04]  /*1630*/  IMAD.HI.U32 R10, R25, R24, RZ ;  /* 0x00000018190a7227 */ /* 0x000fc800078e00ff */
[----:B------:R-:W-:Y:S01]  /*1640*/  IMAD.HI.U32 R23, R19, R23, R18 ;  /* 0x0000001713177227 */ /* 0x000fe200078e0012 */
[----:B------:R-:W-:Y:S02]  /*1650*/  IABS R19, c[0x0][0x1c0] ;  /* 0x0000700000137a13 */ /* 0x000fe40000000000 */
[----:B------:R-:W-:Y:S01]  /*1660*/  IABS R18, R3 ;  /* 0x0000000300127213 */ /* 0x000fe20000000000 */
[----:B------:R-:W-:-:S04]  /*1670*/  IMAD.HI.U32 R25, R25, R22, RZ ;  /* 0x0000001619197227 */ /* 0x000fc800078e00ff */
[----:B------:R-:W-:Y:S02]  /*1680*/  IMAD.MOV R19, RZ, RZ, -R19 ;  /* 0x000000ffff137224 */ /* 0x000fe400078e0a13 */
[----:B------:R-:W-:Y:S02]  /*1690*/  IMAD.MOV R18, RZ, RZ, -R18 ;  /* 0x000000ffff127224 */ /* 0x000fe400078e0a12 */
[----:B------:R-:W-:Y:S02]  /*16a0*/  IMAD R17, R10, R19, R24 ;  /* 0x000000130a117224 */ /* 0x000fe400078e0218 */
[----:B------:R-:W-:-:S03]  /*16b0*/  IMAD.HI.U32 R23, R23, R22, RZ ;  /* 0x0000001617177227 */ /* 0x000fc600078e00ff */
[----:B------:R-:W-:Y:S01]  /*16c0*/  ISETP.GT.U32.AND P3, PT, R8, R17, PT ;  /* 0x000000110800720c */ /* 0x000fe20003f64070 */
[--C-:B------:R-:W-:Y:S02]  /*16d0*/  IMAD R18, R23, R18, R22.reuse ;  /* 0x0000001217127224 */ /* 0x100fe400078e0216 */
[----:B------:R-:W-:-:S03]  /*16e0*/  IMAD R19, R25, R19, R22 ;  /* 0x0000001319137224 */ /* 0x000fc600078e0216 */
[----:B------:R-:W-:Y:S02]  /*16f0*/  ISETP.GT.U32.AND P0, PT, R9, R18, PT ;  /* 0x000000120900720c */ /* 0x000fe40003f04070 */
[----:B------:R-:W-:-:S05]  /*1700*/  ISETP.GT.U32.AND P1, PT, R8, R19, PT ;  /* 0x000000130800720c */ /* 0x000fca0003f24070 */
[--C-:B------:R-:W-:Y:S01]  /*1710*/  @!P3 IMAD.IADD R17, R17, 0x1, -R8.reuse ;  /* 0x000000011111b824 */ /* 0x100fe200078e0a08 */
[----:B------:R-:W-:Y:S02]  /*1720*/  @!P3 IADD3 R10, R10, 0x1, RZ ;  /* 0x000000010a0ab810 */ /* 0x000fe40007ffe0ff */
[----:B------:R-:W-:Y:S02]  /*1730*/  ISETP.GT.AND P3, PT, R2, RZ, PT ;  /* 0x000000ff0200720c */ /* 0x000fe40003f64270 */
[----:B------:R-:W-:Y:S01]  /*1740*/  ISETP.GE.U32.AND P6, PT, R17, R8, PT ;  /* 0x000000081100720c */ /* 0x000fe20003fc6070 */
[----:B------:R-:W-:Y:S01]  /*1750*/  @!P0 IMAD.IADD R18, R18, 0x1, -R9 ;  /* 0x0000000112128824 */ /* 0x000fe200078e0a09 */
[----:B------:R-:W0:Y:S01]  /*1760*/  S2R R17, SR_TID.X ;  /* 0x0000000000117919 */ /* 0x000e220000002100 */
[----:B------:R-:W-:Y:S01]  /*1770*/  @!P0 IADD3 R23, R23, 0x1, RZ ;  /* 0x0000000117178810 */ /* 0x000fe20007ffe0ff */
[----:B------:R-:W-:Y:S01]  /*1780*/  @!P1 IMAD.IADD R19, R19, 0x1, -R8 ;  /* 0x0000000113139824 */ /* 0x000fe200078e0a08 */
[----:B------:R-:W-:-:S02]  /*1790*/  ISETP.GE.AND P0, PT, R4, RZ, PT ;  /* 0x000000ff0400720c */ /* 0x000fc40003f06270 */
[-C--:B------:R-:W-:Y:S02]  /*17a0*/  ISETP.GE.U32.AND P2, PT, R18, R9.reuse, PT ;  /* 0x000000091200720c */ /* 0x080fe40003f46070 */
[----:B------:R-:W-:Y:S02]  /*17b0*/  LOP3.LUT R18, R6, R9, RZ, 0x3c, !PT ;  /* 0x0000000906127212 */ /* 0x000fe400078e3cff */
[----:B------:R-:W-:Y:S01]  /*17c0*/  ISETP.GE.U32.AND P5, PT, R19, R8, PT ;  /* 0x000000081300720c */ /* 0x000fe20003fa6070 */
[----:B------:R-:W-:Y:S01]  /*17d0*/  IMAD.MOV.U32 R19, RZ, RZ, c[0x0][0x214] ;  /* 0x00008500ff137624 */ /* 0x000fe200078e00ff */
[----:B------:R-:W-:Y:S02]  /*17e0*/  ISETP.GE.AND P4, PT, R18, RZ, PT ;  /* 0x000000ff1200720c */ /* 0x000fe40003f86270 */
[----:B------:R-:W-:Y:S02]  /*17f0*/  @P6 IADD3 R10, R10, 0x1, RZ ;  /* 0x000000010a0a6810 */ /* 0x000fe40007ffe0ff */
[----:B------:R-:W-:-:S02]  /*1800*/  ISETP.NE.AND P6, PT, R3, RZ, PT ;  /* 0x000000ff0300720c */ /* 0x000fc40003fc5270 */
[----:B------:R-:W-:Y:S01]  /*1810*/  LOP3.LUT R6, R6, c[0x0][0x1c0], RZ, 0x3c, !PT ;  /* 0x0000700006067a12 */ /* 0x000fe200078e3cff */
[----:B------:R-:W-:Y:S01]  /*1820*/  @!P0 IMAD.MOV R10, RZ, RZ, -R10 ;  /* 0x000000ffff0a8224 */ /* 0x000fe200078e0a0a */
[----:B------:R-:W-:Y:S02]  /*1830*/  @P2 IADD3 R23, R23, 0x1, RZ ;  /* 0x0000000117172810 */ /* 0x000fe40007ffe0ff */
[----:B------:R-:W-:Y:S02]  /*1840*/  ISETP.GE.AND P2, PT, R6, RZ, PT ;  /* 0x000000ff0600720c */ /* 0x000fe40003f46270 */
[----:B------:R-:W-:Y:S01]  /*1850*/  LOP3.LUT R6, RZ, c[0x0][0x1c0], RZ, 0x33, !PT ;  /* 0x00007000ff067a12 */ /* 0x000fe200078e33ff */
[----:B------:R-:W-:Y:S01]  /*1860*/  @!P4 IMAD.MOV R23, RZ, RZ, -R23 ;  /* 0x000000ffff17c224 */ /* 0x000fe200078e0a17 */
[----:B------:R-:W-:Y:S02]  /*1870*/  ISETP.NE.AND P4, PT, RZ, c[0x0][0x1c0], PT ;  /* 0x00007000ff007a0c */ /* 0x000fe40003f85270 */
[----:B0-----:R-:W-:-:S02]  /*1880*/  SHF.R.S32.HI R4, RZ, 0x1f, R17 ;  /* 0x0000001fff047819 */ /* 0x001fc40000011411 */
[----:B------:R-:W-:Y:S02]  /*1890*/  @!P1 IADD3 R25, R25, 0x1, RZ ;  /* 0x0000000119199810 */ /* 0x000fe40007ffe0ff */
[----:B------:R-:W-:Y:S02]  /*18a0*/  SHF.R.S32.HI R18, RZ, 0x1f, R2 ;  /* 0x0000001fff127819 */ /* 0x000fe40000011402 */
[----:B------:R-:W-:Y:S02]  /*18b0*/  SEL R8, R6, R10, !P4 ;  /* 0x0000000a06087207 */ /* 0x000fe40006000000 */
[----:B------:R-:W-:Y:S01]  /*18c0*/  @!P6 LOP3.LUT R23, RZ, R9, RZ, 0x33, !PT ;  /* 0x00000009ff17e212 */ /* 0x000fe200078e33ff */
[----:B------:R-:W-:Y:S01]  /*18d0*/  @!P3 IMAD.MOV R27, RZ, RZ, R18 ;  /* 0x000000ffff1bb224 */ /* 0x000fe200078e0212 */
[----:B------:R-:W-:Y:S02]  /*18e0*/  LEA.HI R10, R4, R17, RZ, 0x4 ;  /* 0x00000011040a7211 */ /* 0x000fe400078f20ff */
[----:B------:R-:W-:-:S02]  /*18f0*/  @P5 IADD3 R25, R25, 0x1, RZ ;  /* 0x0000000119195810 */ /* 0x000fc40007ffe0ff */
[----:B------:R-:W-:Y:S02]  /*1900*/  ISETP.LT.U32.AND P0, PT, R20, R23, PT ;  /* 0x000000171400720c */ /* 0x000fe40003f01070 */
[----:B------:R-:W-:Y:S01]  /*1910*/  SHF.R.S32.HI R9, RZ, 0x1f, R23 ;  /* 0x0000001fff097819 */ /* 0x000fe20000011417 */
[----:B------:R-:W-:Y:S01]  /*1920*/  @!P2 IMAD.MOV R25, RZ, RZ, -R25 ;  /* 0x000000ffff19a224 */ /* 0x000fe200078e0a19 */
[----:B------:R-:W-:Y:S02]  /*1930*/  SHF.R.S32.HI R18, RZ, 0x4, R10 ;  /* 0x00000004ff127819 */ /* 0x000fe4000001140a */
[----:B------:R-:W-:Y:S02]  /*1940*/  ISETP.LT.AND.EX P2, PT, R21, R9, PT, P0 ;  /* 0x000000091500720c */ /* 0x000fe40003f41300 */
[----:B------:R-:W-:Y:S02]  /*1950*/  ISETP.GE.AND P0, PT, R18, c[0x0][0x314], PT ;  /* 0x0000c50012007a0c */ /* 0x000fe40003f06270 */
[----:B------:R-:W-:-:S02]  /*1960*/  ISETP.NE.AND P1, PT, RZ, UR4, PT ;  /* 0x00000004ff007c0c */ /* 0x000fc4000bf25270 */
[----:B------:R-:W-:Y:S02]  /*1970*/  LOP3.LUT R22, R10, 0xfffffff0, RZ, 0xc0, !PT ;  /* 0xfffffff00a167812 */ /* 0x000fe400078ec0ff */
[----:B------:R-:W-:Y:S02]  /*1980*/  SEL R19, R19, 0x1, !P1 ;  /* 0x0000000113137807 */ /* 0x000fe40004800000 */
[----:B------:R-:W-:Y:S01]  /*1990*/  SEL R10, R20, R23, P2 ;  /* 0x00000017140a7207 */ /* 0x000fe20001000000 */
[----:B------:R-:W-:Y:S01]  /*19a0*/  IMAD.MOV.U32 R20, RZ, RZ, -0x800000 ;  /* 0xff800000ff147424 */ /* 0x000fe200078e00ff */
[----:B------:R-:W-:Y:S01]  /*19b0*/  SEL R6, R6, R25, !P4 ;  /* 0x0000001906067207 */ /* 0x000fe20006000000 */
[----:B------:R-:W-:Y:S01]  /*19c0*/  IMAD R8, R8, R19, RZ ;  /* 0x0000001308087224 */ /* 0x000fe200078e02ff */
[----:B------:R-:W-:Y:S01]  /*19d0*/  SEL R9, R21, R9, P2 ;  /* 0x0000000915097207 */ /* 0x000fe20001000000 */
[----:B------:R-:W-:Y:S02]  /*19e0*/  IMAD.IADD R23, R17, 0x1, -R22 ;  /* 0x0000000111177824 */ /* 0x000fe400078e0a16 */
[----:B------:R-:W-:Y:S01]  /*19f0*/  IMAD R8, R27, R8, RZ ;  /* 0x000000081b087224 */ /* 0x000fe200078e02ff */
[----:B------:R-:W-:Y:S05]  /*1a00*/  @P0 BRA `(.L_x_199) ;  /* 0x0000010000000947 */ /* 0x000fea0003800000 */
[----:B------:R-:W-:Y:S02]  /*1a10*/  IADD3 R22, P2, R7, -UR8, RZ ;  /* 0x8000000807167c10 */ /* 0x000fe4000ff5e0ff */
[----:B------:R-:W-:-:S02]  /*1a20*/  SHF.R.S32.HI R21, RZ, 0x1f, R23 ;  /* 0x0000001fff157819 */ /* 0x000fc40000011417 */
[----:B------:R-:W-:Y:S02]  /*1a30*/  ISETP.GT.U32.AND P0, PT, R22, R23, PT ;  /* 0x000000171600720c */ /* 0x000fe40003f04070 */
[----:B------:R-:W-:-:S04]  /*1a40*/  IADD3.X R22, R5, ~UR7, RZ, P2, !PT ;  /* 0x8000000705167c10 */ /* 0x000fc800097fe4ff */
[----:B------:R-:W-:-:S13]  /*1a50*/  ISETP.GT.AND.EX P0, PT, R22, R21, PT, P0 ;  /* 0x000000151600720c */ /* 0x000fda0003f04300 */
[----:B------:R-:W-:Y:S05]  /*1a60*/  @!P0 BRA `(.L_x_199) ;  /* 0x000000a000008947 */ /* 0x000fea0003800000 */
[----:B------:R-:W-:Y:S01]  /*1a70*/  IADD3 R24, P0, R23, UR8, RZ ;  /* 0x0000000817187c10 */ /* 0x000fe2000ff1e0ff */
[----:B------:R-:W-:Y:S01]  /*1a80*/  IMAD R20, R5, R18, RZ ;  /* 0x0000001205147224 */ /* 0x000fe200078e02ff */
[----:B------:R-:W-:Y:S02]  /*1a90*/  SHF.R.S32.HI R22, RZ, 0x1f, R18 ;  /* 0x0000001fff167819 */ /* 0x000fe40000011412 */
[----:B------:R-:W-:-:S03]  /*1aa0*/  IADD3.X R25, R21, UR7, RZ, P0, !PT ;  /* 0x0000000715197c10 */ /* 0x000fc600087fe4ff */
[C---:B------:R-:W-:Y:S02]  /*1ab0*/  IMAD R20, R7.reuse, R22, R20 ;  /* 0x0000001607147224 */ /* 0x040fe400078e0214 */
[----:B------:R-:W-:-:S04]  /*1ac0*/  IMAD.WIDE.U32 R24, R7, R18, R24 ;  /* 0x0000001207187225 */ /* 0x000fc800078e0018 */
[----:B------:R-:W-:Y:S01]  /*1ad0*/  IMAD.IADD R20, R25, 0x1, R20 ;  /* 0x0000000119147824 */ /* 0x000fe200078e0214 */
[----:B------:R-:W-:-:S04]  /*1ae0*/  LEA R26, P0, R24, c[0x0][0x208], 0x2 ;  /* 0x00008200181a7a11 */ /* 0x000fc800078010ff */
[----:B------:R-:W-:-:S05]  /*1af0*/  LEA.HI.X R27, R24, c[0x0][0x20c], R20, 0x2, P0 ;  /* 0x00008300181b7a11 */ /* 0x000fca00000f1414 */
[----:B------:R0:W5:Y:S04]  /*1b00*/  LDG.E R20, [R26.64] ;  /* 0x0000000a1a147981 */ /* 0x000168000c1e1900 */
.L_x_199:
[----:B------:R-:W-:Y:S05]  /*1b10*/  BSYNC B0 ;  /* 0x0000000000007941 */ /* 0x000fea0003800000 */
.L_x_198:
[C---:B------:R-:W-:Y:S01]  /*1b20*/  ISETP.GT.AND P0, PT, R17.reuse, 0x7f, PT ;  /* 0x0000007f1100780c */ /* 0x040fe20003f04270 */
[----:B------:R-:W-:Y:S01]  /*1b30*/  IMAD.MOV.U32 R29, RZ, RZ, -0x800000 ;  /* 0xff800000ff1d7424 */ /* 0x000fe200078e00ff */
[----:B------:R-:W-:Y:S01]  /*1b40*/  LOP3.LUT P2, RZ, R17, 0x7, RZ, 0xc0, !PT ;  /* 0x0000000711ff7812 */ /* 0x000fe2000784c0ff */
[----:B------:R-:W-:Y:S01]  /*1b50*/  IMAD R19, R6, R19, RZ ;  /* 0x0000001306137224 */ /* 0x000fe200078e02ff */
[----:B------:R-:W-:Y:S01]  /*1b60*/  ISETP.GT.AND P3, PT, R3, RZ, PT ;  /* 0x000000ff0300720c */ /* 0x000fe20003f64270 */
[----:B------:R-:W-:Y:S01]  /*1b70*/  BSSY B1, `(.L_x_200) ;  /* 0x00001ec000017945 */ /* 0x000fe20003800000 */
[----:B------:R-:W-:Y:S01]  /*1b80*/  ISETP.GT.OR P2, PT, R17, 0x7f, P2 ;  /* 0x0000007f1100780c */ /* 0x000fe20001744670 */
[----:B------:R-:W-:-:S06]  /*1b90*/  IMAD.MOV.U32 R28, RZ, RZ, 0x7f800000 ;  /* 0x7f800000ff1c7424 */ /* 0x000fcc00078e00ff */
[----:B------:R-:W-:Y:S01]  /*1ba0*/  @!P0 IMAD R23, R18, 0x11, R23 ;  /* 0x0000001112178824 */ /* 0x000fe200078e0217 */
[----:B------:R-:W-:-:S04]  /*1bb0*/  @!P0 LEA.HI R21, R4, R17, RZ, 0x3 ;  /* 0x0000001104158211 */ /* 0x000fc800078f18ff */
[----:B-----5:R-:W-:Y:S01]  /*1bc0*/  @!P0 STS [R23.X4], R20 ;  /* 0x0000001417008388 */ /* 0x020fe20000004800 */
[----:B------:R-:W-:Y:S02]  /*1bd0*/  @!P0 LOP3.LUT R22, R21, 0xfffffff8, RZ, 0xc0, !PT ;  /* 0xfffffff815168812 */ /* 0x000fe400078ec0ff */
[----:B------:R-:W-:-:S03]  /*1be0*/  @!P0 SHF.R.S32.HI R21, RZ, 0x3, R21 ;  /* 0x00000003ff158819 */ /* 0x000fc60000011415 */
[----:B------:R-:W-:-:S04]  /*1bf0*/  @!P0 IMAD.IADD R22, R17, 0x1, -R22 ;  /* 0x0000000111168824 */ /* 0x000fc800078e0a16 */
[----:B------:R-:W-:Y:S01]  /*1c00*/  @!P0 IMAD R21, R22, 0x11, R21 ;  /* 0x0000001116158824 */ /* 0x000fe200078e0215 */
[----:B------:R-:W-:Y:S06]  /*1c10*/  BAR.SYNC.DEFER_BLOCKING 0x0 ;  /* 0x0000000000007b1d */ /* 0x000fec0000010000 */
[----:B------:R-:W1:Y:S04]  /*1c20*/  @!P0 LDS R29, [R21.X4] ;  /* 0x00000000151d8984 */ /* 0x000e680000004800 */
[----:B-1----:R-:W1:Y:S02]  /*1c30*/  SHFL.BFLY PT, R22, R29, 0x4, 0x1f ;  /* 0x0c801f001d167f89 */ /* 0x002e6400000e0000 */
[----:B-1----:R-:W-:-:S05]  /*1c40*/  FMNMX.FTZ R22, R22, R29, !PT ;  /* 0x0000001d16167209 */ /* 0x002fca0007810000 */
[----:B0-----:R-:W0:Y:S02]  /*1c50*/  SHFL.BFLY PT, R27, R22, 0x2, 0x1f ;  /* 0x0c401f00161b7f89 */ /* 0x001e2400000e0000 */
[----:B0-----:R-:W-:Y:S02]  /*1c60*/  FMNMX.FTZ R27, R22, R27, !PT ;  /* 0x0000001b161b7209 */ /* 0x001fe40007810000 */
[----:B------:R-:W-:-:S03]  /*1c70*/  SHF.R.S32.HI R22, RZ, 0x1f, R3 ;  /* 0x0000001fff167819 */ /* 0x000fc60000011403 */
[----:B------:R-:W0:Y:S02]  /*1c80*/  SHFL.BFLY PT, R18, R27, 0x1, 0x1f ;  /* 0x0c201f001b127f89 */ /* 0x000e2400000e0000 */
[----:B0-----:R-:W-:-:S04]  /*1c90*/  FMNMX.FTZ R18, R27, R18, !PT ;  /* 0x000000121b127209 */ /* 0x001fc80007810000 */
[----:B------:R-:W-:-:S04]  /*1ca0*/  FSETP.NEU.FTZ.AND P0, PT, R18, -INF , PT ;  /* 0xff8000001200780b */ /* 0x000fc80003f1d000 */
[----:B------:R-:W-:-:S05]  /*1cb0*/  FSEL R18, R18, RZ, P0 ;  /* 0x000000ff12127208 */ /* 0x000fca0000000000 */
[----:B------:R-:W-:-:S04]  /*1cc0*/  FADD.FTZ R25, -R18, R29 ;  /* 0x0000001d12197221 */ /* 0x000fc80000010100 */
[----:B------:R-:W-:-:S06]  /*1cd0*/  FMUL.FTZ R25, R25, 1.4426950216293334961 ;  /* 0x3fb8aa3b19197820 */ /* 0x000fcc0000410000 */
[----:B------:R-:W0:Y:S02]  /*1ce0*/  MUFU.EX2 R25, R25 ;  /* 0x0000001900197308 */ /* 0x000e240000000800 */
[----:B0-----:R-:W0:Y:S02]  /*1cf0*/  SHFL.BFLY PT, R24, R25, 0x4, 0x1f ;  /* 0x0c801f0019187f89 */ /* 0x001e2400000e0000 */
[----:B0-----:R-:W-:-:S05]  /*1d00*/  FADD.FTZ R24, R25, R24 ;  /* 0x0000001819187221 */ /* 0x001fca0000010000 */
[----:B------:R-:W0:Y:S02]  /*1d10*/  SHFL.BFLY PT, R23, R24, 0x2, 0x1f ;  /* 0x0c401f0018177f89 */ /* 0x000e2400000e0000 */
[----:B0-----:R-:W-:-:S05]  /*1d20*/  FADD.FTZ R23, R24, R23 ;  /* 0x0000001718177221 */ /* 0x001fca0000010000 */
[----:B------:R-:W0:Y:S02]  /*1d30*/  SHFL.BFLY PT, R20, R23, 0x1, 0x1f ;  /* 0x0c201f0017147f89 */ /* 0x000e2400000e0000 */
[----:B0-----:R-:W-:Y:S01]  /*1d40*/  FADD.FTZ R21, R23, R20 ;  /* 0x0000001417157221 */ /* 0x001fe20000010000 */
[----:B------:R-:W-:Y:S01]  /*1d50*/  LEA.HI.SX32 R20, R3, 0x1, 0x1 ;  /* 0x0000000103147811 */ /* 0x000fe200078f0aff */
[----:B------:R-:W-:-:S03]  /*1d60*/  @!P3 IMAD.MOV R20, RZ, RZ, R22 ;  /* 0x000000ffff14b224 */ /* 0x000fc600078e0216 */
[----:B------:R-:W-:Y:S01]  /*1d70*/  FSETP.NE.FTZ.AND P0, PT, R21, RZ, PT ;  /* 0x000000ff1500720b */ /* 0x000fe20003f15000 */
[----:B------:R-:W-:-:S12]  /*1d80*/  IMAD R6, R19, R20, RZ ;  /* 0x0000001413067224 */ /* 0x000fd800078e02ff */
[----:B------:R-:W0:Y:S02]  /*1d90*/  @P0 MUFU.LG2 R21, R21 ;  /* 0x0000001500150308 */ /* 0x000e240000000c00 */
[----:B0-----:R-:W-:Y:S01]  /*1da0*/  @P0 FFMA.FTZ R28, R21, 0.69314718246459960938, R18 ;  /* 0x3f317218151c0823 */ /* 0x001fe20000010012 */
[----:B------:R-:W-:Y:S05]  /*1db0*/  @P2 BRA `(.L_x_201) ;  /* 0x00001c7000002947 */ /* 0x000fea0003800000 */
[----:B------:R-:W-:Y:S01]  /*1dc0*/  ULDC.U8 UR4, c[0x0][0x328] ;  /* 0x0000ca0000047ab9 */ /* 0x000fe20000000000 */
[----:B------:R-:W-:Y:S02]  /*1dd0*/  LEA.HI R4, R4, R17, RZ, 0x3 ;  /* 0x0000001104047211 */ /* 0x000fe400078f18ff */
[----:B------:R-:W-:Y:S02]  /*1de0*/  ISETP.NE.AND P2, PT, RZ, UR4, PT ;  /* 0x00000004ff007c0c */ /* 0x000fe4000bf45270 */
[----:B------:R-:W-:-:S04]  /*1df0*/  SHF.R.S32.HI R4, RZ, 0x3, R4 ;  /* 0x00000003ff047819 */ /* 0x000fc80000011404 */
[----:B------:R-:W-:-:S04]  /*1e00*/  IADD3 R36, P0, R4, UR8, RZ ;  /* 0x0000000804247c10 */ /* 0x000fc8000ff1e0ff */
[----:B------:R-:W-:-:S03]  /*1e10*/  LEA.HI.X.SX32 R37, R4, UR7, 0x1, P0 ;  /* 0x0000000704257c11 */ /* 0x000fc600080f0eff */
        /* <DEDUP_REMOVED lines=43> */
.L_x_204:
        /* <DEDUP_REMOVED lines=22> */
.L_x_205:
[----:B------:R-:W-:Y:S05]  /*2230*/  BSYNC B0 ;  /* 0x0000000000007941 */ /* 0x000fea0003800000 */
.L_x_203:
[----:B------:R-:W-:Y:S01]  /*2240*/  LOP3.LUT R19, R17, R0, RZ, 0xfc, !PT ;  /* 0x0000000011137212 */ /* 0x000fe200078efcff */
[----:B------:R-:W-:Y:S03]  /*2250*/  BSSY B0, `(.L_x_206) ;  /* 0x0000028000007945 */ /* 0x000fe60003800000 */
[----:B------:R-:W-:-:S13]  /*2260*/  ISETP.NE.U32.AND P0, PT, R19, RZ, PT ;  /* 0x000000ff1300720c */ /* 0x000fda0003f05070 */
[----:B------:R-:W-:Y:S05]  /*2270*/  @!P0 BRA `(.L_x_207) ;  /* 0x000000f000008947 */ /* 0x000fea0003800000 */
[----:B------:R-:W-:Y:S01]  /*2280*/  IMAD.MOV.U32 R24, RZ, RZ, R30 ;  /* 0x000000ffff187224 */ /* 0x000fe200078e001e */
[----:B------:R-:W-:Y:S02]  /*2290*/  MOV R23, R0 ;  /* 0x0000000000177202 */ /* 0x000fe40000000f00 */
[----:B------:R-:W-:Y:S02]  /*22a0*/  MOV R22, 0x22c0 ;  /* 0x000022c000167802 */ /* 0x000fe40000000f00 */
[----:B------:R-:W-:Y:S05]  /*22b0*/  CALL.REL.NOINC `($__internal_4_$__cuda_sm20_div_s64) ;  /* 0x0000201000007944 */ /* 0x000fea0003c00000 */
        /* <DEDUP_REMOVED lines=11> */
.L_x_207:
        /* <DEDUP_REMOVED lines=22> */
.L_x_208:
[----:B------:R-:W-:Y:S05]  /*24d0*/  BSYNC B0 ;  /* 0x0000000000007941 */ /* 0x000fea0003800000 */
.L_x_206:
        /* <DEDUP_REMOVED lines=11> */
[----:B------:R-:W-:Y:S05]  /*2590*/  CALL.REL.NOINC `($__internal_4_$__cuda_sm20_div_s64) ;  /* 0x00001d3000007944 */ /* 0x000fea0003c00000 */
[----:B------:R-:W-:-:S04]  /*25a0*/  IADD3 R17, P0, RZ, -R20, RZ ;  /* 0x80000014ff117210 */ /* 0x000fc80007f1e0ff */
[----:B------:R-:W-:Y:S01]  /*25b0*/  IADD3.X R18, RZ, ~R21, RZ, P0, !PT ;  /* 0x80000015ff127210 */ /* 0x000fe200007fe4ff */
[----:B------:R-:W-:-:S04]  /*25c0*/  IMAD.WIDE.U32 R36, R5, R17, R36 ;  /* 0x0000001105247225 */ /* 0x000fc800078e0024 */
[----:B------:R-:W-:-:S04]  /*25d0*/  IMAD R18, R18, R5, RZ ;  /* 0x0000000512127224 */ /* 0x000fc800078e02ff */
[----:B------:R-:W-:-:S05]  /*25e0*/  IMAD R4, R4, R17, R18 ;  /* 0x0000001104047224 */ /* 0x000fca00078e0212 */
[----:B------:R-:W-:Y:S01]  /*25f0*/  IADD3 R4, R37, R4, RZ ;  /* 0x0000000425047210 */ /* 0x000fe20007ffe0ff */
[----:B------:R-:W-:Y:S05]  /*2600*/  BRA `(.L_x_211) ;  /* 0x0000016000007947 */ /* 0x000fea0003800000 */
.L_x_210:
        /* <DEDUP_REMOVED lines=22> */
.L_x_211:
[----:B------:R-:W-:Y:S05]  /*2770*/  BSYNC B0 ;  /* 0x0000000000007941 */ /* 0x000fea0003800000 */
.L_x_209:
        /* <DEDUP_REMOVED lines=16> */
[----:B------:R-:W-:Y:S02]  /*2880*/  IMAD R18, R5, R14, RZ ;  /* 0x0000000e05127224 */ /* 0x000fe400078e02ff */
        /* <DEDUP_REMOVED lines=21> */
[----:B------:R-:W-:Y:S05]  /*29e0*/  CALL.REL.NOINC `($__internal_4_$__cuda_sm20_div_s64) ;  /* 0x000018e000007944 */ /* 0x000fea0003c00000 */
        /* <DEDUP_REMOVED lines=12> */
.L_x_213:
[----:B------:R-:W0:Y:S01]  /*2ab0*/  I2F.U32.RP R20, R40 ;  /* 0x0000002800147306 */ /* 0x000e220000209000 */
[----:B------:R-:W-:Y:S01]  /*2ac0*/  ISETP.NE.U32.AND P0, PT, R40, RZ, PT ;  /* 0x000000ff2800720c */ /* 0x000fe20003f05070 */
[----:B------:R-:W-:-:S06]  /*2ad0*/  IMAD.MOV.U32 R41, RZ, RZ, RZ ;  /* 0x000000ffff297224 */ /* 0x000fcc00078e00ff */
        /* <DEDUP_REMOVED lines=20> */
.L_x_214:
[----:B------:R-:W-:Y:S05]  /*2c20*/  BSYNC B0 ;  /* 0x0000000000007941 */ /* 0x000fea0003800000 */
.L_x_212:
        /* <DEDUP_REMOVED lines=19> */
.L_x_216:
        /* <DEDUP_REMOVED lines=22> */
.L_x_217:
[----:B------:R-:W-:Y:S05]  /*2ec0*/  BSYNC B0 ;  /* 0x0000000000007941 */ /* 0x000fea0003800000 */
.L_x_215:
        /* <DEDUP_REMOVED lines=10> */
[----:B------:R-:W-:Y:S02]  /*2f70*/  IADD3 R18, P0, RZ, -R20, RZ ;  /* 0x80000014ff127210 */ /* 0x000fe40007f1e0ff */
[----:B------:R-:W-:Y:S02]  /*2f80*/  MOV R22, R42 ;  /* 0x0000002a00167202 */ /* 0x000fe40000000f00 */
[----:B------:R-:W-:Y:S02]  /*2f90*/  IADD3.X R17, RZ, ~R21, RZ, P0, !PT ;  /* 0x80000015ff117210 */ /* 0x000fe400007fe4ff */
[----:B------:R-:W-:-:S03]  /*2fa0*/  MOV R23, R43 ;  /* 0x0000002b00177202 */ /* 0x000fc60000000f00 */
[----:B------:R-:W-:Y:S02]  /*2fb0*/  IMAD R17, R17, R14, RZ ;  /* 0x0000000e11117224 */ /* 0x000fe400078e02ff */
[----:B------:R-:W-:-:S04]  /*2fc0*/  IMAD.WIDE.U32 R22, R14, R18, R22 ;  /* 0x000000120e167225 */ /* 0x000fc800078e0016 */
[----:B------:R-:W-:Y:S01]  /*2fd0*/  IMAD R13, R13, R18, R17 ;  /* 0x000000120d0d7224 */ /* 0x000fe200078e0211 */
[----:B------:R-:W-:-:S04]  /*2fe0*/  MOV R14, R22 ;  /* 0x00000016000e7202 */ /* 0x000fc80000000f00 */
[----:B------:R-:W-:Y:S01]  /*2ff0*/  IADD3 R13, R23, R13, RZ ;  /* 0x0000000d170d7210 */ /* 0x000fe20007ffe0ff */
[----:B------:R-:W-:Y:S05]  /*3000*/  BRA `(.L_x_220) ;  /* 0x0000017000007947 */ /* 0x000fea0003800000 */
.L_x_219:
        /* <DEDUP_REMOVED lines=23> */
.L_x_220:
[----:B------:R-:W-:Y:S05]  /*3180*/  BSYNC B0 ;  /* 0x0000000000007941 */ /* 0x000fea0003800000 */
.L_x_218:
[----:B------:R-:W-:Y:S01]  /*3190*/  SHF.R.S32.HI R18, RZ, 0x1f, R8 ;  /* 0x0000001fff127819 */ /* 0x000fe20000011408 */
[----:B------:R-:W-:Y:S01]  /*31a0*/  IMAD R17, R21, R8, RZ ;  /* 0x0000000815117224 */ /* 0x000fe200078e02ff */
[----:B------:R-:W-:Y:S01]  /*31b0*/  SHF.R.S32.HI R21, RZ, 0x1f, R2 ;  /* 0x0000001fff157819 */ /* 0x000fe20000011402 */
[----:B------:R-:W-:Y:S01]  /*31c0*/  IMAD R44, R25, c[0x0][0x214], RZ ;  /* 0x00008500192c7a24 */ /* 0x000fe200078e02ff */
[----:B------:R-:W-:Y:S01]  /*31d0*/  BSSY B0, `(.L_x_221) ;  /* 0x0000039000007945 */ /* 0x000fe20003800000 */
[----:B------:R-:W-:Y:S01]  /*31e0*/  IMAD R17, R18, R20, R17 ;  /* 0x0000001412117224 */ /* 0x000fe200078e0211 */
[----:B------:R-:W-:Y:S01]  /*31f0*/  LOP3.LUT R18, R41, R11, RZ, 0xfc, !PT ;  /* 0x0000000b29127212 */ /* 0x000fe200078efcff */
[----:B------:R-:W-:Y:S01]  /*3200*/  IMAD R13, R13, R2, RZ ;  /* 0x000000020d0d7224 */ /* 0x000fe200078e02ff */
[----:B------:R-:W-:Y:S01]  /*3210*/  SHF.R.S32.HI R19, RZ, 0x1f, R44 ;  /* 0x0000001fff137819 */ /* 0x000fe2000001142c */
[----:B------:R-:W-:Y:S01]  /*3220*/  IMAD.WIDE.U32 R42, R20, R8, RZ ;  /* 0x00000008142a7225 */ /* 0x000fe200078e00ff */
[----:B------:R-:W-:-:S03]  /*3230*/  ISETP.NE.U32.AND P0, PT, R18, RZ, PT ;  /* 0x000000ff1200720c */ /* 0x000fc60003f05070 */
[----:B------:R-:W-:Y:S02]  /*3240*/  IMAD R8, R15, R44, RZ ;  /* 0x0000002c0f087224 */ /* 0x000fe400078e02ff */
[----:B------:R-:W-:Y:S02]  /*3250*/  IMAD R13, R21, R14, R13 ;  /* 0x0000000e150d7224 */ /* 0x000fe400078e020d */
[----:B------:R-:W-:-:S04]  /*3260*/  IMAD.WIDE.U32 R14, R14, R2, RZ ;  /* 0x000000020e0e7225 */ /* 0x000fc800078e00ff */
[----:B------:R-:W-:Y:S01]  /*3270*/  IMAD R19, R19, R16, R8 ;  /* 0x0000001013137224 */ /* 0x000fe200078e0208 */
[----:B------:R-:W-:Y:S01]  /*3280*/  IADD3 R8, R15, R13, RZ ;  /* 0x0000000d0f087210 */ /* 0x000fe20007ffe0ff */
        /* <DEDUP_REMOVED lines=9> */
[----:B------:R-:W-:Y:S05]  /*3320*/  CALL.REL.NOINC `($__internal_4_$__cuda_sm20_div_s64) ;  /* 0x00000fa000007944 */ /* 0x000fea0003c00000 */
        /* <DEDUP_REMOVED lines=12> */
.L_x_222:
        /* <DEDUP_REMOVED lines=23> */
.L_x_223:
[----:B------:R-:W-:Y:S05]  /*3560*/  BSYNC B0 ;  /* 0x0000000000007941 */ /* 0x000fea0003800000 */
.L_x_221:
        /* <DEDUP_REMOVED lines=29> */
.L_x_225:
[----:B------:R-:W0:Y:S01]  /*3740*/  I2F.U32.RP R17, R10 ;  /* 0x0000000a00117306 */ /* 0x000e220000209000 */
[----:B------:R-:W-:Y:S01]  /*3750*/  IMAD.MOV.U32 R18, RZ, RZ, RZ ;  /* 0x000000ffff127224 */ /* 0x000fe200078e00ff */
[----:B------:R-:W-:Y:S01]  /*3760*/  ISETP.NE.U32.AND P0, PT, R10, RZ, PT ;  /* 0x000000ff0a00720c */ /* 0x000fe20003f05070 */
[----:B------:R-:W-:-:S05]  /*3770*/  IMAD.MOV.U32 R21, RZ, RZ, RZ ;  /* 0x000000ffff157224 */ /* 0x000fca00078e00ff */
        /* <DEDUP_REMOVED lines=19> */
.L_x_226:
[----:B------:R-:W-:Y:S05]  /*38b0*/  BSYNC B0 ;  /* 0x0000000000007941 */ /* 0x000fea0003800000 */
.L_x_224:
[----:B------:R-:W-:-:S04]  /*38c0*/  IADD3 R31, P1, P0, R36, R32, R30 ;  /* 0x00000020241f7210 */ /* 0x000fc8000783e01e */
[----:B------:R-:W-:Y:S02]  /*38d0*/  IADD3 R31, P3, P2, R42, R31, R44 ;  /* 0x0000001f2a1f7210 */ /* 0x000fe40007a7e02c */
[----:B------:R-:W-:Y:S01]  /*38e0*/  IADD3.X R0, R4, R5, R0, P1, P0 ;  /* 0x0000000504007210 */ /* 0x000fe20000fe0400 */
[----:B------:R-:W-:Y:S01]  /*38f0*/  IMAD R5, R21, R6, RZ ;  /* 0x0000000615057224 */ /* 0x000fe200078e02ff */
[----:B------:R-:W-:Y:S02]  /*3900*/  IADD3 R14, P1, P0, R46, R31, R14 ;  /* 0x0000001f2e0e7210 */ /* 0x000fe4000783e00e */
[----:B------:R-:W-:Y:S02]  /*3910*/  IADD3.X R0, R13, R0, R2, P3, P2 ;  /* 0x000000000d007210 */ /* 0x000fe40001fe4402 */
[----:B------:R-:W-:Y:S02]  /*3920*/  SHF.R.S32.HI R2, RZ, 0x1f, R6 ;  /* 0x0000001fff027819 */ /* 0x000fe40000011406 */
[----:B------:R-:W-:-:S02]  /*3930*/  IADD3.X R15, R11, R0, R8, P1, P0 ;  /* 0x000000000b0f7210 */ /* 0x000fc40000fe0408 */
[----:B------:R-:W-:Y:S01]  /*3940*/  SHF.R.S32.HI R0, RZ, 0x1f, R3 ;  /* 0x0000001fff007819 */ /* 0x000fe20000011403 */
[-C--:B------:R-:W-:Y:S02]  /*3950*/  IMAD R2, R2, R20.reuse, R5 ;  /* 0x0000001402027224 */ /* 0x080fe400078e0205 */
[----:B------:R-:W-:-:S04]  /*3960*/  IMAD.WIDE.U32 R14, R6, R20, R14 ;  /* 0x00000014060e7225 */ /* 0x000fc800078e000e */
[----:B------:R-:W-:Y:S02]  /*3970*/  IMAD R5, R12, R3, RZ ;  /* 0x000000030c057224 */ /* 0x000fe400078e02ff */
        /* <DEDUP_REMOVED lines=8> */
.L_x_202:
[----:B------:R-:W-:-:S04]  /*3a00*/  LEA R2, P0, R36, c[0x0][0x200], 0x2 ;  /* 0x0000800024027a11 */ /* 0x000fc800078010ff */
[----:B------:R-:W-:-:S05]  /*3a10*/  LEA.HI.X R3, R36, c[0x0][0x204], R37, 0x2, P0 ;  /* 0x0000810024037a11 */ /* 0x000fca00000f1425 */
[----:B------:R0:W-:Y:S04]  /*3a20*/  STG.E [R2.64], R28 ;  /* 0x0000001c02007986 */ /* 0x0001e8000c10190a */
.L_x_201:
[----:B------:R-:W-:Y:S05]  /*3a30*/  BSYNC B1 ;  /* 0x0000000000017941 */ /* 0x000fea0003800000 */
.L_x_200:
[----:B------:R-:W1:Y:S01]  /*3a40*/  S2R R0, SR_TID.X ;  /* 0x0000000000007919 */ /* 0x000e620000002100 */
[----:B------:R-:W-:Y:S01]  /*3a50*/  HFMA2.MMA R5, -RZ, RZ, 0, 0 ;  /* 0x00000000ff057435 */ /* 0x000fe200000001ff */
[----:B01----:R-:W-:-:S04]  /*3a60*/  SHF.R.S32.HI R3, RZ, 0x1f, R0 ;  /* 0x0000001fff037819 */ /* 0x003fc80000011400 */
[----:B------:R-:W-:Y:S02]  /*3a70*/  LEA.HI R12, R3, R0, RZ, 0x3 ;  /* 0x00000000030c7211 */ /* 0x000fe400078f18ff */
[----:B------:R-:W-:Y:S02]  /*3a80*/  CS2R R2, SRZ ;  /* 0x0000000000027805 */ /* 0x000fe4000001ff00 */
[----:B------:R-:W-:Y:S02]  /*3a90*/  LOP3.LUT R19, R12, 0xfffffff8, RZ, 0xc0, !PT ;  /* 0xfffffff80c137812 */ /* 0x000fe400078ec0ff */
[----:B------:R-:W-:-:S03]  /*3aa0*/  SHF.R.S32.HI R12, RZ, 0x3, R12 ;  /* 0x00000003ff0c7819 */ /* 0x000fc6000001140c */
[----:B------:R-:W-:-:S05]  /*3ab0*/  IMAD.IADD R19, R0, 0x1, -R19 ;  /* 0x0000000100137824 */ /* 0x000fca00078e0a13 */
[C---:B------:R-:W-:Y:S02]  /*3ac0*/  ISETP.GE.AND P0, PT, R19.reuse, c[0x0][0x314], PT ;  /* 0x0000c50013007a0c */ /* 0x040fe40003f06270 */
[----:B------:R-:W-:Y:S02]  /*3ad0*/  SHF.L.U32 R18, R19, 0x2, RZ ;  /* 0x0000000213127819 */ /* 0x000fe400000006ff */
[----:B------:R-:W-:Y:S01]  /*3ae0*/  ISETP.LT.AND P0, PT, R0, 0x80, !P0 ;  /* 0x000000800000780c */ /* 0x000fe20004701270 */
[----:B------:R-:W-:-:S12]  /*3af0*/  IMAD.MOV.U32 R0, RZ, RZ, c[0x0][0x314] ;  /* 0x0000c500ff007624 */ /* 0x000fd800078e00ff */
[----:B------:R-:W-:Y:S02]  /*3b00*/  @P0 FADD.FTZ R4, -R28, R29 ;  /* 0x0000001d1c040221 */ /* 0x000fe40000010100 */
[----:B------:R-:W-:Y:S02]  /*3b10*/  @P0 IMAD R9, R19, 0x11, R12 ;  /* 0x0000001113090824 */ /* 0x000fe400078e020c */
[----:B------:R-:W-:-:S06]  /*3b20*/  @P0 FMUL.FTZ R4, R4, 1.4426950216293334961 ;  /* 0x3fb8aa3b04040820 */ /* 0x000fcc0000410000 */
[----:B------:R-:W0:Y:S02]  /*3b30*/  @P0 MUFU.EX2 R4, R4 ;  /* 0x0000000400040308 */ /* 0x000e240000000800 */
[----:B0-----:R0:W-:Y:S04]  /*3b40*/  @P0 STS [R9.X4], R4 ;  /* 0x0000000409000388 */ /* 0x0011e80000004800 */
[----:B------:R-:W-:Y:S01]  /*3b50*/  BAR.SYNC.DEFER_BLOCKING 0x0 ;  /* 0x0000000000007b1d */ /* 0x000fe20000010000 */
[----:B------:R-:W-:Y:S01]  /*3b60*/  ISETP.GE.AND P0, PT, R0, 0x1, PT ;  /* 0x000000010000780c */ /* 0x000fe20003f06270 */
[----:B------:R-:W-:-:S12]  /*3b70*/  IMAD.MOV.U32 R0, RZ, RZ, RZ ;  /* 0x000000ffff007224 */ /* 0x000fd800078e00ff */
[----:B------:R-:W-:Y:S05]  /*3b80*/  @!P0 BRA `(.L_x_227) ;  /* 0x0000024000008947 */ /* 0x000fea0003800000 */
[----:B------:R-:W-:Y:S01]  /*3b90*/  ULDC UR5, c[0x0][0x22c] ;  /* 0x00008b0000057ab9 */ /* 0x000fe20000000800 */
[C---:B------:R-:W-:Y:S01]  /*3ba0*/  IMAD R13, R12.reuse, 0x20, R18 ;  /* 0x000000200c0d7824 */ /* 0x040fe200078e0212 */
[----:B------:R-:W-:Y:S01]  /*3bb0*/  UIMAD UR5, UR8, UR5, URZ ;  /* 0x00000005080572a4 */ /* 0x000fe2000f8e023f */
[C---:B------:R-:W-:Y:S01]  /*3bc0*/  IADD3 R5, R7.reuse, -UR8, RZ ;  /* 0x8000000807057c10 */ /* 0x040fe2000fffe0ff */
[----:B------:R-:W-:Y:S01]  /*3bd0*/  IMAD R20, R7, c[0x0][0x22c], RZ ;  /* 0x00008b0007147a24 */ /* 0x000fe200078e02ff */
[----:B0-----:R-:W-:Y:S01]  /*3be0*/  CS2R R8, SRZ ;  /* 0x0000000000087805 */ /* 0x001fe2000001ff00 */
        /* <DEDUP_REMOVED lines=11> */
.L_x_230:
[----:B------:R-:W-:Y:S01]  /*3ca0*/  BSSY B0, `(.L_x_228) ;  /* 0x0000007000007945 */ /* 0x000fe20003800000 */
[----:B------:R-:W-:-:S05]  /*3cb0*/  @P2 BRA `(.L_x_229) ;  /* 0x0000005000002947 */ /* 0x000fca0003800000 */
[----:B------:R-:W-:Y:S01]  /*3cc0*/  ISETP.GE.AND P0, PT, R18, c[0x0][0x220], PT ;  /* 0x0000880012007a0c */ /* 0x000fe20003f06270 */
[----:B------:R-:W-:Y:S01]  /*3cd0*/  CS2R R8, SRZ ;  /* 0x0000000000087805 */ /* 0x000fe2000001ff00 */
[----:B------:R-:W-:Y:S11]  /*3ce0*/  CS2R R10, SRZ ;  /* 0x00000000000a7805 */ /* 0x000ff6000001ff00 */
[----:B------:R-:W-:Y:S05]  /*3cf0*/  @!P0 MOV R15, R13 ;  /* 0x0000000d000f8202 */ /* 0x000fea0000000f00 */
[----:B------:R0:W5:Y:S02]  /*3d00*/  @!P0 LDG.E.128 R8, [R14.64] ;  /* 0x0000000a0e088981 */ /* 0x000164000c1e1d00 */
.L_x_229:
[----:B------:R-:W-:Y:S05]  /*3d10*/  BSYNC B0 ;  /* 0x0000000000007941 */ /* 0x000fea0003800000 */
.L_x_228:
        /* <DEDUP_REMOVED lines=11> */
.L_x_227:
        /* <DEDUP_REMOVED lines=72> */
[----:B------:R-:W-:Y:S02]  /*4250*/  IMAD R0, R0, c[0x0][0x1e8], RZ ;  /* 0x00007a0000007a24 */ /* 0x000fe400078e02ff */
[----:B------:R-:W-:-:S04]  /*4260*/  IMAD.WIDE.U32 R18, R7, c[0x0][0x1e8], R18 ;  /* 0x00007a0007127a25 */ /* 0x000fc800078e0012 */
[----:B------:R-:W-:Y:S01]  /*4270*/  IMAD R0, R7, c[0x0][0x1ec], R0 ;  /* 0x00007b0007007a24 */ /* 0x000fe200078e0200 */
[----:B------:R-:W-:-:S04]  /*4280*/  LEA R2, P0, R18, c[0x0][0x1d0], 0x1 ;  /* 0x0000740012027a11 */ /* 0x000fc800078008ff */
[----:B------:R-:W-:-:S04]  /*4290*/  IADD3 R3, R19, R0, RZ ;  /* 0x0000000013037210 */ /* 0x000fc80007ffe0ff */
[----:B------:R-:W-:-:S05]  /*42a0*/  LEA.HI.X R3, R18, c[0x0][0x1d4], R3, 0x1, P0 ;  /* 0x0000750012037a11 */ /* 0x000fca00000f0c03 */
[----:B------:R-:W-:Y:S01]  /*42b0*/  STG.E.64 [R2.64], R4 ;  /* 0x0000000402007986 */ /* 0x000fe2000c101b0a */
[----:B------:R-:W-:Y:S05]  /*42c0*/  EXIT ;  /* 0x000000000000794d */ /* 0x000fea0003800000 */
        .weak           $__internal_4_$__cuda_sm20_div_s64
        .type           $__internal_4_$__cuda_sm20_div_s64,@function
        .size           $__internal_4_$__cuda_sm20_div_s64,(.L_x_5152 - $__internal_4_$__cuda_sm20_div_s64)
$__internal_4_$__cuda_sm20_div_s64:
        /* <DEDUP_REMOVED lines=29> */
[----:B------:R-:W-:-:S04]  /*44a0*/  IMAD.X R26, RZ, RZ, ~R26, P0 ;  /* 0x000000ffff1a7224 */ /* 0x000fc800000e0e1a */
[----:B------:R-:W-:-:S04]  /*44b0*/  IMAD.WIDE.U32 R34, P5, R35, R26, R34 ;  /* 0x0000001a23227225 */ /* 0x000fc800078a0022 */
[C---:B------:R-:W-:Y:S02]  /*44c0*/  IMAD R21, R27.reuse, R26, RZ ;  /* 0x0000001a1b157224 */ /* 0x040fe400078e02ff */
[----:B------:R-:W-:-:S04]  /*44d0*/  IMAD.HI.U32 R20, P4, R27, R20, R34 ;  /* 0x000000141b147227 */ /* 0x000fc80007880022 */
[----:B------:R-:W-:Y:S01]  /*44e0*/  IMAD.HI.U32 R19, R27, R26, RZ ;  /* 0x0000001a1b137227 */ /* 0x000fe200078e00ff */
[----:B------:R-:W-:Y:S02]  /*44f0*/  IADD3 R21, P3, R21, R20, RZ ;  /* 0x0000001415157210 */ /* 0x000fe40007f7e0ff */
[-C--:B------:R-:W-:Y:S01]  /*4500*/  IADD3 R20, P0, RZ, -R18.reuse, RZ ;  /* 0x80000012ff147210 */ /* 0x080fe20007f1e0ff */
[----:B------:R-:W-:Y:S02]  /*4510*/  IMAD.X R27, R19, 0x1, R27, P5 ;  /* 0x00000001131b7824 */ /* 0x000fe400028e061b */
[----:B------:R-:W-:Y:S01]  /*4520*/  IMAD.MOV.U32 R35, RZ, RZ, RZ ;  /* 0x000000ffff237224 */ /* 0x000fe200078e00ff */
[----:B------:R-:W-:Y:S01]  /*4530*/  SEL R20, R20, R18, !P2 ;  /* 0x0000001214147207 */ /* 0x000fe20005000000 */
[----:B------:R-:W-:-:S04]  /*4540*/  IMAD.X R26, RZ, RZ, ~R17, P0 ;  /* 0x000000ffff1a7224 */ /* 0x000fc800000e0e11 */
[----:B------:R-:W-:Y:S01]  /*4550*/  IMAD.HI.U32 R34, R21, R20, RZ ;  /* 0x0000001415227227 */ /* 0x000fe200078e00ff */
[----:B------:R-:W-:Y:S02]  /*4560*/  SEL R19, R26, R17, !P2 ;  /* 0x000000111a137207 */ /* 0x000fe40005000000 */
[----:B------:R-:W-:-:S03]  /*4570*/  IADD3.X R26, RZ, RZ, R27, P3, P4 ;  /* 0x000000ffff1a7210 */ /* 0x000fc60001fe841b */
[----:B------:R-:W-:-:S04]  /*4580*/  IMAD.WIDE.U32 R34, R21, R19, R34 ;  /* 0x0000001315227225 */ /* 0x000fc800078e0022 */
[C---:B------:R-:W-:Y:S02]  /*4590*/  IMAD R27, R26.reuse, R19, RZ ;  /* 0x000000131a1b7224 */ /* 0x040fe400078e02ff */
[----:B------:R-:W-:-:S04]  /*45a0*/  IMAD.HI.U32 R34, P0, R26, R20, R34 ;  /* 0x000000141a227227 */ /* 0x000fc80007800022 */
[----:B------:R-:W-:Y:S01]  /*45b0*/  IMAD.HI.U32 R26, R26, R19, RZ ;  /* 0x000000131a1a7227 */ /* 0x000fe200078e00ff */
[----:B------:R-:W-:-:S04]  /*45c0*/  IADD3 R27, P2, R27, R34, RZ ;  /* 0x000000221b1b7210 */ /* 0x000fc80007f5e0ff */
[----:B------:R-:W-:Y:S01]  /*45d0*/  IADD3.X R26, R26, RZ, RZ, P0, !PT ;  /* 0x000000ff1a1a7210 */ /* 0x000fe200007fe4ff */
[----:B------:R-:W-:-:S04]  /*45e0*/  IMAD.WIDE.U32 R34, R27, R38, RZ ;  /* 0x000000261b227225 */ /* 0x000fc800078e00ff */
[----:B------:R-:W-:Y:S01]  /*45f0*/  IMAD R21, R27, R39, R35 ;  /* 0x000000271b157224 */ /* 0x000fe200078e0223 */
[----:B------:R-:W-:Y:S01]  /*4600*/  IADD3 R20, P0, -R34, R20, RZ ;  /* 0x0000001422147210 */ /* 0x000fe20007f1e1ff */
[----:B------:R-:W-:-:S03]  /*4610*/  IMAD.X R26, RZ, RZ, R26, P2 ;  /* 0x000000ffff1a7224 */ /* 0x000fc600010e061a */
        /* <DEDUP_REMOVED lines=8> */
[----:B------:R-:W-:Y:S02]  /*46a0*/  SEL R34, R34, R27, P4 ;  /* 0x0000001b22227207 */ /* 0x000fe40002000000 */
[----:B------:R-:W-:Y:S01]  /*46b0*/  ISETP.GE.U32.AND P0, PT, R21, R38, PT ;  /* 0x000000261500720c */ /* 0x000fe20003f06070 */
[----:B------:R-:W-:Y:S01]  /*46c0*/  IMAD.X R21, RZ, RZ, R26, P2 ;  /* 0x000000ffff157224 */ /* 0x000fe200010e061a */
[----:B------:R-:W-:Y:S02]  /*46d0*/  SEL R19, R20, R19, P4 ;  /* 0x0000001314137207 */ /* 0x000fe40002000000 */
[----:B------:R-:W-:Y:S02]  /*46e0*/  IADD3 R27, P2, R34, 0x1, RZ ;  /* 0x00000001221b7810 */ /* 0x000fe40007f5e0ff */
[----:B------:R-:W-:Y:S01]  /*46f0*/  SEL R21, R21, R26, P4 ;  /* 0x0000001a15157207 */ /* 0x000fe20002000000 */
[----:B------:R-:W-:Y:S01]  /*4700*/  IMAD.MOV.U32 R26, RZ, RZ, R22 ;  /* 0x000000ffff1a7224 */ /* 0x000fe200078e0016 */
[----:B------:R-:W-:-:S02]  /*4710*/  ISETP.GE.U32.AND.EX P0, PT, R19, R39, PT, P0 ;  /* 0x000000271300720c */ /* 0x000fc40003f06100 */
[----:B------:R-:W-:Y:S02]  /*4720*/  IADD3.X R20, RZ, R21, RZ, P2, !PT ;  /* 0x00000015ff147210 */ /* 0x000fe400017fe4ff */
[----:B------:R-:W-:Y:S02]  /*4730*/  SEL R27, R27, R34, P0 ;  /* 0x000000221b1b7207 */ /* 0x000fe40000000000 */
[----:B------:R-:W-:Y:S02]  /*4740*/  LOP3.LUT R19, R23, R17, RZ, 0x3c, !PT ;  /* 0x0000001117137212 */ /* 0x000fe400078e3cff */
[----:B------:R-:W-:Y:S02]  /*4750*/  SEL R21, R20, R21, P0 ;  /* 0x0000001514157207 */ /* 0x000fe40000000000 */
[----:B------:R-:W-:Y:S02]  /*4760*/  IADD3 R20, P2, RZ, -R27, RZ ;  /* 0x8000001bff147210 */ /* 0x000fe40007f5e0ff */
[----:B------:R-:W-:-:S02]  /*4770*/  ISETP.GE.AND P3, PT, R19, RZ, PT ;  /* 0x000000ff1300720c */ /* 0x000fc40003f66270 */
[----:B------:R-:W-:Y:S01]  /*4780*/  ISETP.NE.U32.AND P0, PT, R24, RZ, PT ;  /* 0x000000ff1800720c */ /* 0x000fe20003f05070 */
[----:B------:R-:W-:Y:S01]  /*4790*/  IMAD.X R24, RZ, RZ, ~R21, P2 ;  /* 0x000000ffff187224 */ /* 0x000fe200010e0e15 */
[----:B------:R-:W-:Y:S01]  /*47a0*/  SEL R20, R20, R27, !P3 ;  /* 0x0000001b14147207 */ /* 0x000fe20005800000 */
[----:B------:R-:W-:Y:S01]  /*47b0*/  IMAD.MOV.U32 R27, RZ, RZ, 0x0 ;  /* 0x00000000ff1b7424 */ /* 0x000fe200078e00ff */
[----:B------:R-:W-:Y:S02]  /*47c0*/  ISETP.NE.AND.EX P0, PT, R23, RZ, PT, P0 ;  /* 0x000000ff1700720c */ /* 0x000fe40003f05300 */
[----:B------:R-:W-:Y:S02]  /*47d0*/  SEL R24, R24, R21, !P3 ;  /* 0x0000001518187207 */ /* 0x000fe40005800000 */
[----:B------:R-:W-:Y:S02]  /*47e0*/  SEL R20, R20, 0xffffffff, P0 ;  /* 0xffffffff14147807 */ /* 0x000fe40000000000 */
[----:B------:R-:W-:Y:S01]  /*47f0*/  SEL R21, R24, 0xffffffff, P0 ;  /* 0xffffffff18157807 */ /* 0x000fe20000000000 */
[----:B------:R-:W-:Y:S06]  /*4800*/  RET.REL.NODEC R26 `(_ZN5flash32flash_fwd_splitkv_combine_kernelI23Flash_fwd_kernel_traitsILi32ELi64ELi256ELi4ELb0ELb0EN7cutlass6half_tE19Flash_kernel_traitsILi32ELi64ELi256ELi4ES3_EELi16ELi3ELb0EEEvNS_16Flash_fwd_paramsE) ;  /* 0xffffb7f01a007950 */ /* 0x000fec0003c3ffff */
.L_x_231:
        /* <DEDUP_REMOVED lines=15> */
.L_x_5152:


//--------------------- .text._ZN5flash32flash_fwd_splitkv_combine_kernelI23Flash_fwd_kernel_traitsILi32ELi64ELi256ELi4ELb0ELb0EN7cutlass6half_tE19Flash_kernel_traitsILi32ELi64ELi256ELi4ES3_EELi16ELi2ELb0EEEvNS_16Flash_fwd_paramsE --------------------------
	.section	.text._ZN5flash32flash_fwd_splitkv_combine_kernelI23Flash_fwd_kernel_traitsILi32ELi64ELi256ELi4ELb0ELb0EN7cutlass6half_tE19Flash_kernel_traitsILi32ELi64ELi256ELi4ES3_EELi16ELi2ELb0EEEvNS_16Flash_fwd_paramsE,"ax",@progbits
	.sectioninfo	@"SHI_REGISTERS=54"
	.align	128
        .global         _ZN5flash32flash_fwd_splitkv_combine_kernelI23Flash_fwd_kernel_traitsILi32ELi64ELi256ELi4ELb0ELb0EN7cutlass6half_tE19Flash_kernel_traitsILi32ELi64ELi256ELi4ES3_EELi16ELi2ELb0EEEvNS_16Flash_fwd_paramsE
        .type           _ZN5flash32flash_fwd_splitkv_combine_kernelI23Flash_fwd_kernel_traitsILi32ELi64ELi256ELi4ELb0ELb0EN7cutlass6half_tE19Flash_kernel_traitsILi32ELi64ELi256ELi4ES3_EELi16ELi2ELb0EEEvNS_16Flash_fwd_paramsE,@function
        .size           _ZN5flash32flash_fwd_splitkv_combine_kernelI23Flash_fwd_kernel_traitsILi32ELi64ELi256ELi4ELb0ELb0EN7cutlass6half_tE19Flash_kernel_traitsILi32ELi64ELi256ELi4ES3_EELi16ELi2ELb0EEEvNS_16Flash_fwd_paramsE,(.L_x_5153 - _ZN5flash32flash_fwd_splitkv_combine_kernelI23Flash_fwd_kernel_traitsILi32ELi64ELi256ELi4ELb0ELb0EN7cutlass6half_tE19Flash_kernel_traitsILi32ELi64ELi256ELi4ES3_EELi16ELi2ELb0EEEvNS_16Flash_fwd_paramsE)
        .other          _ZN5flash32flash_fwd_splitkv_combine_kernelI23Flash_fwd_kernel_traitsILi32ELi64ELi256ELi4ELb0ELb0EN7cutlass6half_tE19Flash_kernel_traitsILi32ELi64ELi256ELi4ES3_EELi16ELi2ELb0EEEvNS_16Flash_fwd_paramsE,@"STO_CUDA_ENTRY STV_DEFAULT"
_ZN5flash32flash_fwd_splitkv_combine_kernelI23Flash_fwd_kernel_traitsILi32ELi64ELi256ELi4ELb0ELb0EN7cutlass6half_tE19Flash_kernel_traitsILi32ELi64ELi256ELi4ES3_EELi16ELi2ELb0EEEvNS_16Flash_fwd_paramsE:
.text._ZN5flash32flash_fwd_splitkv_combine_kernelI23Flash_fwd_kernel_traitsILi32ELi64ELi256ELi4ELb0ELb0EN7cutlass6half_tE19Flash_kernel_traitsILi32ELi64ELi256ELi4ES3_EELi16ELi2ELb0EEEvNS_16Flash_fwd_paramsE:
        /* <DEDUP_REMOVED lines=23> */
[----:B------:R-:W-:Y:S05]  /*0170*/  CALL.REL.NOINC `($__internal_5_$__cuda_sm20_div_s64) ;  /* 0x0000412000007944 */ /* 0x000fea0003c00000 */
[----:B------:R-:W-:Y:S02]  /*0180*/  MOV R20, R0 ;  /* 0x0000000000147202 */ /* 0x000fe40000000f00 */
[----:B------:R-:W-:Y:S01]  /*0190*/  MOV R21, R23 ;  /* 0x0000001700157202 */ /* 0x000fe20000000f00 */
[----:B------:R-:W-:Y:S05]  /*01a0*/  BRA `(.L_x_233) ;  /* 0x0000013000007947 */ /* 0x000fea0003800000 */
.L_x_232:
        /* <DEDUP_REMOVED lines=19> */
.L_x_233:
        /* <DEDUP_REMOVED lines=8> */
[----:B------:R-:W-:Y:S02]  /*0360*/  MOV R26, R20 ;  /* 0x00000014001a7202 */ /* 0x000fe40000000f00 */
[----:B------:R-:W-:Y:S02]  /*0370*/  MOV R22, 0x390 ;  /* 0x0000039000167802 */ /* 0x000fe40000000f00 */
[----:B------:R-:W-:Y:S05]  /*0380*/  CALL.REL.NOINC `($__internal_5_$__cuda_sm20_div_s64) ;  /* 0x00003f1000007944 */ /* 0x000fea0003c00000 */
[----:B------:R-:W-:Y:S02]  /*0390*/  MOV R30, R0 ;  /* 0x00000000001e7202 */ /* 0x000fe40000000f00 */
[----:B------:R-:W-:Y:S01]  /*03a0*/  MOV R31, R23 ;  /* 0x00000017001f7202 */ /* 0x000fe20000000f00 */
[----:B------:R-:W-:Y:S05]  /*03b0*/  BRA `(.L_x_236) ;  /* 0x0000013000007947 */ /* 0x000fea0003800000 */
.L_x_235:
        /* <DEDUP_REMOVED lines=19> */
.L_x_236:
[----:B------:R-:W-:Y:S05]  /*04f0*/  BSYNC B0 ;  /* 0x0000000000007941 */ /* 0x000fea0003800000 */
.L_x_234:
        /* <DEDUP_REMOVED lines=42> */
[----:B------:R-:W-:Y:S01]  /*07a0*/  MOV R22, R0 ;  /* 0x0000000000167202 */ /* 0x000fe20000000f00 */
[----:B------:R-:W-:Y:S05]  /*07b0*/  BRA `(.L_x_239) ;  /* 0x0000013000007947 */ /* 0x000fea0003800000 */
.L_x_238:
        /* <DEDUP_REMOVED lines=19> */
.L_x_239:
[----:B------:R-:W-:Y:S05]  /*08f0*/  BSYNC B0 ;  /* 0x0000000000007941 */ /* 0x000fea0003800000 */
.L_x_237:
        /* <DEDUP_REMOVED lines=76> */
.L_x_241:
        /* <DEDUP_REMOVED lines=19> */
.L_x_242:
[----:B------:R-:W-:Y:S05]  /*0ef0*/  BSYNC B0 ;  /* 0x0000000000007941 */ /* 0x000fea0003800000 */
.L_x_240:
        /* <DEDUP_REMOVED lines=44> */
.L_x_244:
        /* <DEDUP_REMOVED lines=19> */
.L_x_245:
[----:B------:R-:W-:Y:S05]  /*12f0*/  BSYNC B0 ;  /* 0x0000000000007941 */ /* 0x000fea0003800000 */
.L_x_243:
[----:B------:R-:W-:Y:S01]  /*1300*/  IABS R6, c[0x0][0x214] ;  /* 0x0000850000067a13 */ /* 0x000fe20000000000 */
[----:B------:R-:W-:Y:S01]  /*1310*/  IMAD.MOV.U32 R30, RZ, RZ, RZ ;  /* 0x000000ffff1e7224 */ /* 0x000fe200078e00ff */
[----:B------:R-:W-:Y:S01]  /*1320*/  ISETP.GT.AND P3, PT, R7, RZ, PT ;  /* 0x000000ff0700720c */ /* 0x000fe20003f64270 */
[----:B------:R-:W-:Y:S01]  /*1330*/  ULDC.U8 UR4, c[0x0][0x329] ;  /* 0x0000ca4000047ab9 */ /* 0x000fe20000000000 */
[----:B------:R-:W0:Y:S01]  /*1340*/  I2F.RP R13, R6 ;  /* 0x00000006000d7306 */ /* 0x000e220000209400 */
[----:B------:R-:W-:Y:S01]  /*1350*/  ULDC.64 UR8, c[0x0][0x118] ;  /* 0x0000460000087ab9 */ /* 0x000fe20000000a00 */
[----:B------:R-:W-:Y:S06]  /*1360*/  BSSY B0, `(.L_x_246) ;  /* 0x000007d000007945 */ /* 0x000fec0003800000 */
        /* <DEDUP_REMOVED lines=9> */
[----:B------:R-:W-:-:S03]  /*1400*/  ISETP.GE.AND P1, PT, R8, RZ, PT ;  /* 0x000000ff0800720c */ /* 0x000fc60003f26270 */
[----:B------:R-:W-:-:S04]  /*1410*/  IMAD.HI.U32 R2, R2, R0, RZ ;  /* 0x0000000002027227 */ /* 0x000fc800078e00ff */
[----:B------:R-:W-:-:S04]  /*1420*/  IMAD.MOV R13, RZ, RZ, -R2 ;  /* 0x000000ffff0d7224 */ /* 0x000fc800078e0a02 */
[----:B------:R-:W-:Y:S01]  /*1430*/  IMAD R13, R6, R13, R0 ;  /* 0x0000000d060d7224 */ /* 0x000fe200078e0200 */
[----:B------:R-:W-:-:S04]  /*1440*/  SHF.R.S32.HI R0, RZ, 0x1f, R7 ;  /* 0x0000001fff007819 */ /* 0x000fc80000011407 */
[----:B------:R-:W-:-:S13]  /*1450*/  ISETP.GT.U32.AND P0, PT, R6, R13, PT ;  /* 0x0000000d0600720c */ /* 0x000fda0003f04070 */
[----:B------:R-:W-:Y:S01]  /*1460*/  @!P0 IMAD.IADD R13, R13, 0x1, -R6 ;  /* 0x000000010d0d8824 */ /* 0x000fe200078e0a06 */
[----:B------:R-:W-:Y:S02]  /*1470*/  @!P0 IADD3 R2, R2, 0x1, RZ ;  /* 0x0000000102028810 */ /* 0x000fe40007ffe0ff */
[----:B------:R-:W-:Y:S02]  /*1480*/  ISETP.NE.AND P0, PT, RZ, c[0x0][0x214], PT ;  /* 0x00008500ff007a0c */ /* 0x000fe40003f05270 */
[----:B------:R-:W-:Y:S02]  /*1490*/  ISETP.GE.U32.AND P2, PT, R13, R6, PT ;  /* 0x000000060d00720c */ /* 0x000fe40003f46070 */
[----:B------:R-:W-:Y:S01]  /*14a0*/  LEA.HI.SX32 R13, R7, 0x1, 0x1 ;  /* 0x00000001070d7811 */ /* 0x000fe200078f0aff */
[----:B------:R-:W-:-:S10]  /*14b0*/  @!P3 IMAD.MOV R13, RZ, RZ, R0 ;  /* 0x000000ffff0db224 */ /* 0x000fd400078e0200 */
[----:B------:R-:W-:-:S05]  /*14c0*/  @P2 IADD3 R2, R2, 0x1, RZ ;  /* 0x0000000102022810 */ /* 0x000fca0007ffe0ff */
[----:B------:R-:W-:Y:S01]  /*14d0*/  @!P1 IMAD.MOV R2, RZ, RZ, -R2 ;  /* 0x000000ffff029224 */ /* 0x000fe200078e0a02 */
[----:B------:R-:W-:-:S05]  /*14e0*/  @!P0 LOP3.LUT R2, RZ, c[0x0][0x214], RZ, 0x33, !PT ;  /* 0x00008500ff028a12 */ /* 0x000fca00078e33ff */
[----:B------:R-:W-:Y:S01]  /*14f0*/  IMAD R8, R13, R2, RZ ;  /* 0x000000020d087224 */ /* 0x000fe200078e02ff */
[----:B------:R-:W-:-:S04]  /*1500*/  IABS R2, c[0x0][0x1c0] ;  /* 0x0000700000027a13 */ /* 0x000fc80000000000 */
[----:B------:R-:W0:Y:S01]  /*1510*/  I2F.U32.RP R13, R2 ;  /* 0x00000002000d7306 */ /* 0x000e220000209000 */
[----:B------:R-:W-:-:S05]  /*1520*/  IABS R6, R8 ;  /* 0x0000000800067213 */ /* 0x000fca0000000000 */
[----:B------:R-:W-:Y:S02]  /*1530*/  IMAD.IADD R21, R11, 0x1, R6 ;  /* 0x000000010b157824 */ /* 0x000fe400078e0206 */
[----:B------:R-:W1:Y:S08]  /*1540*/  I2F.RP R14, R6 ;  /* 0x00000006000e7306 */ /* 0x000e700000209400 */
[----:B0-----:R-:W0:Y:S08]  /*1550*/  MUFU.RCP R22, R13 ;  /* 0x0000000d00167308 */ /* 0x001e300000001000 */
[----:B-1----:R-:W1:Y:S01]  /*1560*/  MUFU.RCP R0, R14 ;  /* 0x0000000e00007308 */ /* 0x002e620000001000 */
[----:B0-----:R-:W-:-:S07]  /*1570*/  IADD3 R22, R22, 0xffffffe, RZ ;  /* 0x0ffffffe16167810 */ /* 0x001fce0007ffe0ff */
[----:B------:R-:W0:Y:S01]  /*1580*/  F2I.FTZ.U32.TRUNC.NTZ R23, R22 ;  /* 0x0000001600177305 */ /* 0x000e22000021f000 */
[----:B-1----:R-:W-:Y:S02]  /*1590*/  IADD3 R0, R0, 0xffffffe, RZ ;  /* 0x0ffffffe00007810 */ /* 0x002fe40007ffe0ff */
[----:B------:R-:W-:-:S05]  /*15a0*/  IABS R14, R21 ;  /* 0x00000015000e7213 */ /* 0x000fca0000000000 */
[----:B------:R-:W1:Y:S01]  /*15b0*/  F2I.FTZ.U32.TRUNC.NTZ R31, R0 ;  /* 0x00000000001f7305 */ /* 0x000e62000021f000 */
[----:B0-----:R-:W-:Y:S02]  /*15c0*/  IMAD.MOV R29, RZ, RZ, -R23 ;  /* 0x000000ffff1d7224 */ /* 0x001fe400078e0a17 */
[----:B------:R-:W-:Y:S02]  /*15d0*/  IMAD.MOV.U32 R22, RZ, RZ, RZ ;  /* 0x000000ffff167224 */ /* 0x000fe400078e00ff */
[----:B------:R-:W-:Y:S02]  /*15e0*/  IMAD R29, R29, R2, RZ ;  /* 0x000000021d1d7224 */ /* 0x000fe400078e02ff */
[----:B-1----:R-:W-:Y:S01]  /*15f0*/  IMAD.MOV R27, RZ, RZ, -R31 ;  /* 0x000000ffff1b7224 */ /* 0x002fe200078e0a1f */
[----:B------:R-:W-:Y:S01]  /*1600*/  IABS R0, c[0x0][0x1c0] ;  /* 0x0000700000007a13 */ /* 0x000fe20000000000 */
[----:B------:R-:W-:Y:S01]  /*1610*/  IMAD.HI.U32 R29, R23, R29, R22 ;  /* 0x0000001d171d7227 */ /* 0x000fe200078e0016 */
[----:B------:R-:W-:-:S02]  /*1620*/  IABS R22, R10 ;  /* 0x0000000a00167213 */ /* 0x000fc40000000000 */
[----:B------:R-:W-:Y:S01]  /*1630*/  LOP3.LUT R10, R10, c[0x0][0x1c0], RZ, 0x3c, !PT ;  /* 0x000070000a0a7a12 */ /* 0x000fe200078e3cff */
[----:B------:R-:W-:Y:S02]  /*1640*/  IMAD R27, R27, R6, RZ ;  /* 0x000000061b1b7224 */ /* 0x000fe400078e02ff */
[----:B------:R-:W-:Y:S02]  /*1650*/  IMAD.MOV R0, RZ, RZ, -R0 ;  /* 0x000000ffff007224 */ /* 0x000fe400078e0a00 */
[----:B------:R-:W-:-:S04]  /*1660*/  IMAD.HI.U32 R11, R29, R22, RZ ;  /* 0x000000161d0b7227 */ /* 0x000fc800078e00ff */
[----:B------:R-:W-:Y:S01]  /*1670*/  IMAD.HI.U32 R27, R31, R27, R30 ;  /* 0x0000001b1f1b7227 */ /* 0x000fe200078e001e */
[----:B------:R-:W-:-:S03]  /*1680*/  IABS R31, R8 ;  /* 0x00000008001f7213 */ /* 0x000fc60000000000 */
[----:B------:R-:W-:Y:S02]  /*1690*/  IMAD R23, R11, R0, R22 ;  /* 0x000000000b177224 */ /* 0x000fe400078e0216 */
[----:B------:R-:W-:Y:S02]  /*16a0*/  IMAD.MOV R31, RZ, RZ, -R31 ;  /* 0x000000ffff1f7224 */ /* 0x000fe400078e0a1f */
[----:B------:R-:W-:Y:S01]  /*16b0*/  IMAD.HI.U32 R27, R27, R14, RZ ;  /* 0x0000000e1b1b7227 */ /* 0x000fe200078e00ff */
[----:B------:R-:W-:-:S03]  /*16c0*/  ISETP.GT.U32.AND P3, PT, R2, R23, PT ;  /* 0x000000170200720c */ /* 0x000fc60003f64070 */
[----:B------:R-:W-:Y:S02]  /*16d0*/  IMAD R31, R27, R31, R14 ;  /* 0x0000001f1b1f7224 */ /* 0x000fe400078e020e */
[----:B------:R-:W-:-:S03]  /*16e0*/  IMAD.HI.U32 R29, R29, R14, RZ ;  /* 0x0000000e1d1d7227 */ /* 0x000fc600078e00ff */
[----:B------:R-:W-:Y:S01]  /*16f0*/  ISETP.GT.U32.AND P0, PT, R6, R31, PT ;  /* 0x0000001f0600720c */ /* 0x000fe20003f04070 */
[----:B------:R-:W-:Y:S01]  /*1700*/  IMAD R13, R29, R0, R14 ;  /* 0x000000001d0d7224 */ /* 0x000fe200078e020e */
[C---:B------:R-:W-:Y:S02]  /*1710*/  LOP3.LUT R0, R21.reuse, R6, RZ, 0x3c, !PT ;  /* 0x0000000615007212 */ /* 0x040fe400078e3cff */
[----:B------:R-:W-:Y:S01]  /*1720*/  LOP3.LUT R21, R21, c[0x0][0x1c0], RZ, 0x3c, !PT ;  /* 0x0000700015157a12 */ /* 0x000fe200078e3cff */
[----:B------:R-:W-:Y:S01]  /*1730*/  @!P3 IMAD.IADD R23, R23, 0x1, -R2 ;  /* 0x000000011717b824 */ /* 0x000fe200078e0a02 */
[----:B------:R-:W-:Y:S02]  /*1740*/  ISETP.GT.U32.AND P1, PT, R2, R13, PT ;  /* 0x0000000d0200720c */ /* 0x000fe40003f24070 */
[----:B------:R-:W-:Y:S02]  /*1750*/  ISETP.GE.AND P4, PT, R0, RZ, PT ;  /* 0x000000ff0000720c */ /* 0x000fe40003f86270 */
[----:B------:R-:W-:Y:S01]  /*1760*/  ISETP.GE.U32.AND P6, PT, R23, R2, PT ;  /* 0x000000021700720c */ /* 0x000fe20003fc6070 */
[----:B------:R-:W0:Y:S01]  /*1770*/  S2R R0, SR_TID.X ;  /* 0x0000000000007919 */ /* 0x000e220000002100 */
[----:B------:R-:W-:Y:S01]  /*1780*/  @!P3 IADD3 R11, R11, 0x1, RZ ;  /* 0x000000010b0bb810 */ /* 0x000fe20007ffe0ff */
[----:B------:R-:W-:Y:S01]  /*1790*/  @!P0 IMAD.IADD R31, R31, 0x1, -R6 ;  /* 0x000000011f1f8824 */ /* 0x000fe200078e0a06 */
[----:B------:R-:W-:Y:S01]  /*17a0*/  ISETP.GT.AND P3, PT, R4, RZ, PT ;  /* 0x000000ff0400720c */ /* 0x000fe20003f64270 */
[----:B------:R-:W-:Y:S01]  /*17b0*/  IMAD.MOV.U32 R23, RZ, RZ, c[0x0][0x214] ;  /* 0x00008500ff177624 */ /* 0x000fe200078e00ff */
[----:B------:R-:W-:-:S02]  /*17c0*/  @!P0 IADD3 R27, R27, 0x1, RZ ;  /* 0x000000011b1b8810 */ /* 0x000fc40007ffe0ff */
[----:B------:R-:W-:Y:S01]  /*17d0*/  ISETP.GE.U32.AND P2, PT, R31, R6, PT ;  /* 0x000000061f00720c */ /* 0x000fe20003f46070 */
[----:B------:R-:W-:Y:S01]  /*17e0*/  @!P1 IMAD.IADD R13, R13, 0x1, -R2 ;  /* 0x000000010d0d9824 */ /* 0x000fe200078e0a02 */
[----:B------:R-:W-:Y:S02]  /*17f0*/  ISETP.GE.AND P0, PT, R10, RZ, PT ;  /* 0x000000ff0a00720c */ /* 0x000fe40003f06270 */
[----:B------:R-:W-:Y:S02]  /*1800*/  SHF.R.S32.HI R10, RZ, 0x1f, R4 ;  /* 0x0000001fff0a7819 */ /* 0x000fe40000011404 */
[----:B------:R-:W-:Y:S02]  /*1810*/  @P6 IADD3 R11, R11, 0x1, RZ ;  /* 0x000000010b0b6810 */ /* 0x000fe40007ffe0ff */
[----:B------:R-:W-:Y:S02]  /*1820*/  ISETP.NE.AND P6, PT, R8, RZ, PT ;  /* 0x000000ff0800720c */ /* 0x000fe40003fc5270 */
[----:B------:R-:W-:-:S02]  /*1830*/  ISETP.GE.U32.AND P5, PT, R13, R2, PT ;  /* 0x000000020d00720c */ /* 0x000fc40003fa6070 */
[----:B------:R-:W-:Y:S02]  /*1840*/  @!P1 IADD3 R29, R29, 0x1, RZ ;  /* 0x000000011d1d9810 */ /* 0x000fe40007ffe0ff */
[----:B------:R-:W-:Y:S01]  /*1850*/  @P2 IADD3 R27, R27, 0x1, RZ ;  /* 0x000000011b1b2810 */ /* 0x000fe20007ffe0ff */
[----:B------:R-:W-:Y:S01]  /*1860*/  @!P0 IMAD.MOV R11, RZ, RZ, -R11 ;  /* 0x000000ffff0b8224 */ /* 0x000fe200078e0a0b */
[----:B------:R-:W-:Y:S02]  /*1870*/  ISETP.GE.AND P2, PT, R21, RZ, PT ;  /* 0x000000ff1500720c */ /* 0x000fe40003f46270 */
[----:B0-----:R-:W-:Y:S01]  /*1880*/  SHF.R.S32.HI R21, RZ, 0x1f, R0 ;  /* 0x0000001fff157819 */ /* 0x001fe20000011400 */
[----:B------:R-:W-:Y:S01]  /*1890*/  @!P4 IMAD.MOV R27, RZ, RZ, -R27 ;  /* 0x000000ffff1bc224 */ /* 0x000fe200078e0a1b */
[----:B------:R-:W-:Y:S01]  /*18a0*/  LEA.HI.SX32 R14, R4, 0x1, 0x1 ;  /* 0x00000001040e7811 */ /* 0x000fe200078f0aff */
[----:B------:R-:W-:Y:S01]  /*18b0*/  @!P3 IMAD.MOV R14, RZ, RZ, R10 ;  /* 0x000000ffff0eb224 */ /* 0x000fe200078e020a */
[----:B------:R-:W-:-:S02]  /*18c0*/  @!P6 LOP3.LUT R27, RZ, R6, RZ, 0x33, !PT ;  /* 0x00000006ff1be212 */ /* 0x000fc400078e33ff */
[----:B------:R-:W-:Y:S02]  /*18d0*/  LEA.HI R10, R21, R0, RZ, 0x4 ;  /* 0x00000000150a7211 */ /* 0x000fe400078f20ff */
[----:B------:R-:W-:Y:S02]  /*18e0*/  @P5 IADD3 R29, R29, 0x1, RZ ;  /* 0x000000011d1d5810 */ /* 0x000fe40007ffe0ff */
[----:B------:R-:W-:Y:S02]  /*18f0*/  ISETP.LT.U32.AND P0, PT, R24, R27, PT ;  /* 0x0000001b1800720c */ /* 0x000fe40003f01070 */
[----:B------:R-:W-:Y:S01]  /*1900*/  SHF.R.S32.HI R13, RZ, 0x1f, R27 ;  /* 0x0000001fff0d7819 */ /* 0x000fe2000001141b */
[----:B------:R-:W-:Y:S01]  /*1910*/  @!P2 IMAD.MOV R29, RZ, RZ, -R29 ;  /* 0x000000ffff1da224 */ /* 0x000fe200078e0a1d */
[----:B------:R-:W-:Y:S02]  /*1920*/  SHF.R.S32.HI R6, RZ, 0x4, R10 ;  /* 0x00000004ff067819 */ /* 0x000fe4000001140a */
[----:B------:R-:W-:-:S02]  /*1930*/  ISETP.LT.AND.EX P2, PT, R25, R13, PT, P0 ;  /* 0x0000000d1900720c */ /* 0x000fc40003f41300 */
[----:B------:R-:W-:Y:S02]  /*1940*/  ISETP.GE.AND P0, PT, R6, c[0x0][0x314], PT ;  /* 0x0000c50006007a0c */ /* 0x000fe40003f06270 */
[----:B------:R-:W-:Y:S02]  /*1950*/  ISETP.NE.AND P4, PT, RZ, c[0x0][0x1c0], PT ;  /* 0x00007000ff007a0c */ /* 0x000fe40003f85270 */
[----:B------:R-:W-:Y:S02]  /*1960*/  LOP3.LUT R2, RZ, c[0x0][0x1c0], RZ, 0x33, !PT ;  /* 0x00007000ff027a12 */ /* 0x000fe400078e33ff */
[----:B------:R-:W-:Y:S02]  /*1970*/  ISETP.NE.AND P1, PT, RZ, UR4, PT ;  /* 0x00000004ff007c0c */ /* 0x000fe4000bf25270 */
[----:B------:R-:W-:Y:S02]  /*1980*/  SEL R22, R2, R11, !P4 ;  /* 0x0000000b02167207 */ /* 0x000fe40006000000 */
[----:B------:R-:W-:-:S02]  /*1990*/  SEL R23, R23, 0x1, !P1 ;  /* 0x0000000117177807 */ /* 0x000fc40004800000 */
[----:B------:R-:W-:Y:S02]  /*19a0*/  SEL R2, R2, R29, !P4 ;  /* 0x0000001d02027207 */ /* 0x000fe40006000000 */
[----:B------:R-:W-:Y:S01]  /*19b0*/  LOP3.LUT R29, R10, 0xfffffff0, RZ, 0xc0, !PT ;  /* 0xfffffff00a1d7812 */ /* 0x000fe200078ec0ff */
[----:B------:R-:W-:Y:S01]  /*19c0*/  IMAD R11, R22, R23, RZ ;  /* 0x00000017160b7224 */ /* 0x000fe200078e02ff */
[----:B------:R-:W-:Y:S01]  /*19d0*/  SEL R13, R25, R13, P2 ;  /* 0x0000000d190d7207 */ /* 0x000fe20001000000 */
[----:B------:R-:W-:Y:S02]  /*19e0*/  IMAD.MOV.U32 R10, RZ, RZ, -0x800000 ;  /* 0xff800000ff0a7424 */ /* 0x000fe400078e00ff */
[----:B------:R-:W-:Y:S01]  /*19f0*/  IMAD R11, R14, R11, RZ ;  /* 0x0000000b0e0b7224 */ /* 0x000fe200078e02ff */
[----:B------:R-:W-:Y:S01]  /*1a00*/  SEL R14, R24, R27, P2 ;  /* 0x0000001b180e7207 */ /* 0x000fe20001000000 */
[----:B------:R-:W-:Y:S01]  /*1a10*/  IMAD.IADD R29, R0, 0x1, -R29 ;  /* 0x00000001001d7824 */ /* 0x000fe200078e0a1d */
        /* <DEDUP_REMOVED lines=17> */
.L_x_247:
[----:B------:R-:W-:Y:S05]  /*1b30*/  BSYNC B0 ;  /* 0x0000000000007941 */ /* 0x000fea0003800000 */
.L_x_246:
[C---:B------:R-:W-:Y:S01]  /*1b40*/  ISETP.GT.AND P5, PT, R0.reuse, 0x3f, PT ;  /* 0x0000003f0000780c */ /* 0x040fe20003fa4270 */
[----:B------:R-:W-:Y:S01]  /*1b50*/  IMAD.MOV.U32 R30, RZ, RZ, -0x800000 ;  /* 0xff800000ff1e7424 */ /* 0x000fe200078e00ff */
[----:B------:R-:W-:Y:S01]  /*1b60*/  LOP3.LUT P2, RZ, R0, 0x3, RZ, 0xc0, !PT ;  /* 0x0000000300ff7812 */ /* 0x000fe2000784c0ff */
[----:B------:R-:W-:Y:S01]  /*1b70*/  IMAD R23, R2, R23, RZ ;  /* 0x0000001702177224 */ /* 0x000fe200078e02ff */
[----:B------:R-:W-:Y:S01]  /*1b80*/  ISETP.GT.AND P3, PT, R8, RZ, PT ;  /* 0x000000ff0800720c */ /* 0x000fe20003f64270 */
[----:B------:R-:W-:Y:S01]  /*1b90*/  BSSY B1, `(.L_x_248) ;  /* 0x00001e7000017945 */ /* 0x000fe20003800000 */
[----:B------:R-:W-:-:S07]  /*1ba0*/  ISETP.GT.OR P2, PT, R0, 0x3f, P2 ;  /* 0x0000003f0000780c */ /* 0x000fce0001744670 */
[----:B------:R-:W-:Y:S01]  /*1bb0*/  @!P5 IMAD R29, R6, 0x11, R29 ;  /* 0x00000011061dd824 */ /* 0x000fe200078e021d */
[----:B0-----:R-:W-:-:S04]  /*1bc0*/  @!P5 LEA.HI R25, R21, R0, RZ, 0x2 ;  /* 0x000000001519d211 */ /* 0x001fc800078f10ff */
[----:B-----5:R0:W-:Y:S01]  /*1bd0*/  @!P5 STS [R29.X4], R10 ;  /* 0x0000000a1d00d388 */ /* 0x0201e20000004800 */
[----:B------:R-:W-:-:S05]  /*1be0*/  @!P5 LOP3.LUT R25, R25, 0xfffffffc, RZ, 0xc0, !PT ;  /* 0xfffffffc1919d812 */ /* 0x000fca00078ec0ff */
[----:B------:R-:W-:-:S04]  /*1bf0*/  @!P5 IMAD.IADD R22, R0, 0x1, -R25 ;  /* 0x000000010016d824 */ /* 0x000fc800078e0a19 */
[----:B------:R-:W-:Y:S01]  /*1c00*/  @!P5 IMAD R22, R22, 0x44, R25 ;  /* 0x000000441616d824 */ /* 0x000fe200078e0219 */
[----:B------:R-:W-:Y:S01]  /*1c10*/  BAR.SYNC.DEFER_BLOCKING 0x0 ;  /* 0x0000000000007b1d */ /* 0x000fe20000010000 */
[----:B0-----:R-:W-:-:S05]  /*1c20*/  LEA.HI.SX32 R10, R8, 0x1, 0x1 ;  /* 0x00000001080a7811 */ /* 0x001fca00078f0aff */
[----:B------:R0:W1:Y:S02]  /*1c30*/  @!P5 LDS R30, [R22] ;  /* 0x00000000161ed984 */ /* 0x0000640000000800 */
[----:B0-----:R-:W-:-:S05]  /*1c40*/  SHF.R.S32.HI R22, RZ, 0x1f, R8 ;  /* 0x0000001fff167819 */ /* 0x001fca0000011408 */
[----:B------:R-:W-:-:S04]  /*1c50*/  @!P3 IMAD.MOV R10, RZ, RZ, R22 ;  /* 0x000000ffff0ab224 */ /* 0x000fc800078e0216 */
[----:B------:R-:W-:Y:S01]  /*1c60*/  IMAD R10, R23, R10, RZ ;  /* 0x0000000a170a7224 */ /* 0x000fe200078e02ff */
[----:B-1----:R-:W0:Y:S02]  /*1c70*/  SHFL.BFLY PT, R31, R30, 0x2, 0x1f ;  /* 0x0c401f001e1f7f89 */ /* 0x002e2400000e0000 */
[----:B0-----:R-:W-:-:S05]  /*1c80*/  FMNMX.FTZ R31, R31, R30, !PT ;  /* 0x0000001e1f1f7209 */ /* 0x001fca0007810000 */
        /* <DEDUP_REMOVED lines=10> */
[----:B0-----:R-:W-:Y:S02]  /*1d30*/  FADD.FTZ R6, R27, R6 ;  /* 0x000000061b067221 */ /* 0x001fe40000010000 */
[----:B------:R-:W-:-:S03]  /*1d40*/  IMAD.MOV.U32 R27, RZ, RZ, 0x7f800000 ;  /* 0x7f800000ff1b7424 */ /* 0x000fc600078e00ff */
[----:B------:R-:W-:-:S13]  /*1d50*/  FSETP.NE.FTZ.AND P0, PT, R6, RZ, PT ;  /* 0x000000ff0600720b */ /* 0x000fda0003f15000 */
        /* <DEDUP_REMOVED lines=41> */
[----:B------:R-:W-:Y:S05]  /*1ff0*/  CALL.REL.NOINC `($__internal_5_$__cuda_sm20_div_s64) ;  /* 0x000022a000007944 */ /* 0x000fea0003c00000 */
[-C--:B------:R-:W-:Y:S02]  /*2000*/  IADD3 R25, P0, RZ, -R0.reuse, RZ ;  /* 0x80000000ff197210 */ /* 0x080fe40007f1e0ff */
[----:B------:R-:W-:Y:S02]  /*2010*/  MOV R42, R0 ;  /* 0x00000000002a7202 */ /* 0x000fe40000000f00 */
[----:B------:R-:W-:Y:S01]  /*2020*/  IADD3.X R21, RZ, ~R23, RZ, P0, !PT ;  /* 0x80000017ff157210 */ /* 0x000fe200007fe4ff */
[----:B------:R-:W-:Y:S01]  /*2030*/  IMAD.WIDE.U32 R32, R36, R25, R32 ;  /* 0x0000001924207225 */ /* 0x000fe200078e0020 */
[----:B------:R-:W-:-:S03]  /*2040*/  MOV R43, R23 ;  /* 0x00000017002b7202 */ /* 0x000fc60000000f00 */
[----:B------:R-:W-:Y:S01]  /*2050*/  IMAD R21, R21, R36, RZ ;  /* 0x0000002415157224 */ /* 0x000fe200078e02ff */
[----:B------:R-:W-:-:S03]  /*2060*/  MOV R26, R32 ;  /* 0x00000020001a7202 */ /* 0x000fc60000000f00 */
[----:B------:R-:W-:-:S05]  /*2070*/  IMAD R21, R6, R25, R21 ;  /* 0x0000001906157224 */ /* 0x000fca00078e0215 */
[----:B------:R-:W-:Y:S01]  /*2080*/  IADD3 R21, R33, R21, RZ ;  /* 0x0000001521157210 */ /* 0x000fe20007ffe0ff */
[----:B------:R-:W-:Y:S05]  /*2090*/  BRA `(.L_x_253) ;  /* 0x0000016000007947 */ /* 0x000fea0003800000 */
.L_x_252:
        /* <DEDUP_REMOVED lines=22> */
.L_x_253:
[----:B------:R-:W-:Y:S05]  /*2200*/  BSYNC B0 ;  /* 0x0000000000007941 */ /* 0x000fea0003800000 */
.L_x_251:
[----:B------:R-:W-:Y:S01]  /*2210*/  LOP3.LUT R0, R21, R5, RZ, 0xfc, !PT ;  /* 0x0000000515007212 */ /* 0x000fe200078efcff */
[----:B------:R-:W-:Y:S03]  /*2220*/  BSSY B0, `(.L_x_254) ;  /* 0x0000028000007945 */ /* 0x000fe60003800000 */
[----:B------:R-:W-:-:S13]  /*2230*/  ISETP.NE.U32.AND P0, PT, R0, RZ, PT ;  /* 0x000000ff0000720c */ /* 0x000fda0003f05070 */
[----:B------:R-:W-:Y:S05]  /*2240*/  @!P0 BRA `(.L_x_255) ;  /* 0x000000f000008947 */ /* 0x000fea0003800000 */
[----:B------:R-:W-:Y:S01]  /*2250*/  IMAD.MOV.U32 R24, RZ, RZ, R3 ;  /* 0x000000ffff187224 */ /* 0x000fe200078e0003 */
[----:B------:R-:W-:Y:S02]  /*2260*/  MOV R6, R5 ;  /* 0x0000000500067202 */ /* 0x000fe40000000f00 */
[----:B------:R-:W-:Y:S02]  /*2270*/  MOV R22, 0x2290 ;  /* 0x0000229000167802 */ /* 0x000fe40000000f00 */
[----:B------:R-:W-:Y:S05]  /*2280*/  CALL.REL.NOINC `($__internal_5_$__cuda_sm20_div_s64) ;  /* 0x0000201000007944 */ /* 0x000fea0003c00000 */
        /* <DEDUP_REMOVED lines=11> */
.L_x_255:
        /* <DEDUP_REMOVED lines=22> */
.L_x_256:
[----:B------:R-:W-:Y:S05]  /*24a0*/  BSYNC B0 ;  /* 0x0000000000007941 */ /* 0x000fea0003800000 */
.L_x_254:
[----:B------:R-:W-:Y:S01]  /*24b0*/  LOP3.LUT R0, R37, R9, RZ, 0xfc, !PT ;  /* 0x0000000925007212 */ /* 0x000fe200078efcff */
[----:B------:R-:W-:Y:S01]  /*24c0*/  IMAD.MOV.U32 R28, RZ, RZ, c[0x0][0x210] ;  /* 0x00008400ff1c7624 */ /* 0x000fe200078e00ff */
[----:B------:R-:W-:Y:S02]  /*24d0*/  BSSY B0, `(.L_x_257) ;  /* 0x0000029000007945 */ /* 0x000fe40003800000 */
[----:B------:R-:W-:Y:S01]  /*24e0*/  ISETP.NE.U32.AND P0, PT, R0, RZ, PT ;  /* 0x000000ff0000720c */ /* 0x000fe20003f05070 */
[C---:B------:R-:W-:Y:S01]  /*24f0*/  IMAD R3, R28.reuse, c[0x0][0x214], RZ ;  /* 0x000085001c037a24 */ /* 0x040fe200078e02ff */
[----:B------:R-:W-:-:S11]  /*2500*/  SEL R28, R28, 0x1, P1 ;  /* 0x000000011c1c7807 */ /* 0x000fd60000800000 */
[----:B------:R-:W-:Y:S05]  /*2510*/  @!P0 BRA `(.L_x_258) ;  /* 0x000000e000008947 */ /* 0x000fea0003800000 */
[----:B------:R-:W-:Y:S01]  /*2520*/  IMAD.MOV.U32 R26, RZ, RZ, R36 ;  /* 0x000000ffff1a7224 */ /* 0x000fe200078e0024 */
[----:B------:R-:W-:Y:S01]  /*2530*/  MOV R24, R31 ;  /* 0x0000001f00187202 */ /* 0x000fe20000000f00 */
[----:B------:R-:W-:Y:S01]  /*2540*/  IMAD.MOV.U32 R21, RZ, RZ, R37 ;  /* 0x000000ffff157224 */ /* 0x000fe200078e0025 */
[----:B------:R-:W-:Y:S02]  /*2550*/  MOV R6, R9 ;  /* 0x0000000900067202 */ /* 0x000fe40000000f00 */
[----:B------:R-:W-:Y:S02]  /*2560*/  MOV R22, 0x2580 ;  /* 0x0000258000167802 */ /* 0x000fe40000000f00 */
[----:B------:R-:W-:Y:S05]  /*2570*/  CALL.REL.NOINC `($__internal_5_$__cuda_sm20_div_s64) ;  /* 0x00001d2000007944 */ /* 0x000fea0003c00000 */
[-C--:B------:R-:W-:Y:S02]  /*2580*/  IADD3 R6, P0, RZ, -R0.reuse, RZ ;  /* 0x80000000ff067210 */ /* 0x080fe40007f1e0ff */
[----:B------:R-:W-:Y:S02]  /*2590*/  MOV R22, R0 ;  /* 0x0000000000167202 */ /* 0x000fe40000000f00 */
[----:B------:R-:W-:Y:S01]  /*25a0*/  IADD3.X R2, RZ, ~R23, RZ, P0, !PT ;  /* 0x80000017ff027210 */ /* 0x000fe200007fe4ff */
[----:B------:R-:W-:-:S04]  /*25b0*/  IMAD.WIDE.U32 R36, R31, R6, R36 ;  /* 0x000000061f247225 */ /* 0x000fc800078e0024 */
[----:B------:R-:W-:-:S04]  /*25c0*/  IMAD R2, R2, R31, RZ ;  /* 0x0000001f02027224 */ /* 0x000fc800078e02ff */
[----:B------:R-:W-:-:S05]  /*25d0*/  IMAD R2, R9, R6, R2 ;  /* 0x0000000609027224 */ /* 0x000fca00078e0202 */
[----:B------:R-:W-:Y:S01]  /*25e0*/  IADD3 R2, R37, R2, RZ ;  /* 0x0000000225027210 */ /* 0x000fe20007ffe0ff */
[----:B------:R-:W-:Y:S05]  /*25f0*/  BRA `(.L_x_259) ;  /* 0x0000016000007947 */ /* 0x000fea0003800000 */
.L_x_258:
[----:B------:R-:W0:Y:S01]  /*2600*/  I2F.U32.RP R6, R31 ;  /* 0x0000001f00067306 */ /* 0x000e220000209000 */
[----:B------:R-:W-:Y:S01]  /*2610*/  HFMA2.MMA R22, -RZ, RZ, 0, 0 ;  /* 0x00000000ff167435 */ /* 0x000fe200000001ff */
[----:B------:R-:W-:-:S06]  /*2620*/  ISETP.NE.U32.AND P0, PT, R31, RZ, PT ;  /* 0x000000ff1f00720c */ /* 0x000fcc0003f05070 */
[----:B0-----:R-:W0:Y:S02]  /*2630*/  MUFU.RCP R2, R6 ;  /* 0x0000000600027308 */ /* 0x001e240000001000 */
[----:B0-----:R-:W-:-:S06]  /*2640*/  IADD3 R2, R2, 0xffffffe, RZ ;  /* 0x0ffffffe02027810 */ /* 0x001fcc0007ffe0ff */
[----:B------:R-:W0:Y:S02]  /*2650*/  F2I.FTZ.U32.TRUNC.NTZ R23, R2 ;  /* 0x0000000200177305 */ /* 0x000e24000021f000 */
[----:B0-----:R-:W-:Y:S01]  /*2660*/  IMAD.MOV R0, RZ, RZ, -R23 ;  /* 0x000000ffff007224 */ /* 0x001fe200078e0a17 */
[----:B------:R-:W-:-:S03]  /*2670*/  MOV R2, RZ ;  /* 0x000000ff00027202 */ /* 0x000fc60000000f00 */
[----:B------:R-:W-:-:S04]  /*2680*/  IMAD R0, R0, R31, RZ ;  /* 0x0000001f00007224 */ /* 0x000fc800078e02ff */
[----:B------:R-:W-:-:S06]  /*2690*/  IMAD.HI.U32 R23, R23, R0, R22 ;  /* 0x0000000017177227 */ /* 0x000fcc00078e0016 */
[----:B------:R-:W-:-:S04]  /*26a0*/  IMAD.HI.U32 R22, R23, R36, RZ ;  /* 0x0000002417167227 */ /* 0x000fc800078e00ff */
[----:B------:R-:W-:Y:S02]  /*26b0*/  IMAD.MOV R0, RZ, RZ, -R22 ;  /* 0x000000ffff007224 */ /* 0x000fe400078e0a16 */
[----:B------:R-:W-:Y:S02]  /*26c0*/  IMAD.MOV.U32 R23, RZ, RZ, RZ ;  /* 0x000000ffff177224 */ /* 0x000fe400078e00ff */
        /* <DEDUP_REMOVED lines=9> */
.L_x_259:
[----:B------:R-:W-:Y:S05]  /*2760*/  BSYNC B0 ;  /* 0x0000000000007941 */ /* 0x000fea0003800000 */
.L_x_257:
[-C--:B------:R-:W-:Y:S01]  /*2770*/  IMAD R0, R35, R20.reuse, RZ ;  /* 0x0000001423007224 */ /* 0x080fe200078e02ff */
[----:B------:R-:W-:Y:S01]  /*2780*/  ULDC.U8 UR5, c[0x0][0x329] ;  /* 0x0000ca4000057ab9 */ /* 0x000fe20000000000 */
[C---:B------:R-:W-:Y:S01]  /*2790*/  IMAD.WIDE.U32 R24, R34.reuse, R20, RZ ;  /* 0x0000001422187225 */ /* 0x040fe200078e00ff */
[----:B------:R-:W-:Y:S01]  /*27a0*/  UISETP.NE.AND UP0, UPT, UR5, URZ, UPT ;  /* 0x0000003f0500728c */ /* 0x000fe2000bf05270 */
[----:B------:R-:W-:Y:S01]  /*27b0*/  SHF.R.S32.HI R21, RZ, 0x1f, R28 ;  /* 0x0000001fff157819 */ /* 0x000fe2000001141c */
[----:B------:R-:W-:Y:S01]  /*27c0*/  ULDC UR4, c[0x0][0x214] ;  /* 0x0000850000047ab9 */ /* 0x000fe20000000800 */
[----:B------:R-:W-:Y:S01]  /*27d0*/  IMAD R35, R34, R19, R0 ;  /* 0x0000001322237224 */ /* 0x000fe200078e0200 */
[----:B------:R-:W-:Y:S01]  /*27e0*/  USEL UR4, UR4, 0x1, !UP0 ;  /* 0x0000000104047887 */ /* 0x000fe2000c000000 */
[----:B------:R-:W-:Y:S01]  /*27f0*/  IMAD R9, R2, R3, RZ ;  /* 0x0000000302097224 */ /* 0x000fe200078e02ff */
[----:B------:R-:W-:Y:S01]  /*2800*/  BSSY B0, `(.L_x_260) ;  /* 0x0000040000007945 */ /* 0x000fe20003800000 */
[----:B------:R-:W-:Y:S01]  /*2810*/  IMAD R5, R5, R28, RZ ;  /* 0x0000001c05057224 */ /* 0x000fe200078e02ff */
[----:B------:R-:W-:Y:S01]  /*2820*/  IADD3 R35, R25, R35, RZ ;  /* 0x0000002319237210 */ /* 0x000fe20007ffe0ff */
[----:B------:R-:W-:Y:S01]  /*2830*/  USHF.R.S32.HI UR5, URZ, 0x1f, UR4 ;  /* 0x0000001f3f057899 */ /* 0x000fe20008011404 */
[----:B------:R-:W-:-:S02]  /*2840*/  IMAD R23, R23, UR4, RZ ;  /* 0x0000000417177c24 */ /* 0x000fc4000f8e02ff */
[----:B------:R-:W-:Y:S02]  /*2850*/  IMAD R21, R21, R32, R5 ;  /* 0x0000002015157224 */ /* 0x000fe400078e0205 */
[-C--:B------:R-:W-:Y:S02]  /*2860*/  IMAD R0, R35, R18.reuse, RZ ;  /* 0x0000001223007224 */ /* 0x080fe400078e02ff */
[----:B------:R-:W-:-:S04]  /*2870*/  IMAD.WIDE.U32 R34, R24, R18, RZ ;  /* 0x0000001218227225 */ /* 0x000fc800078e00ff */
[----:B------:R-:W-:Y:S01]  /*2880*/  IMAD R25, R17, R24, R0 ;  /* 0x0000001811197224 */ /* 0x000fe200078e0200 */
[----:B------:R-:W-:Y:S01]  /*2890*/  SHF.R.S32.HI R0, RZ, 0x1f, R3 ;  /* 0x0000001fff007819 */ /* 0x000fe20000011403 */
[----:B------:R-:W-:-:S03]  /*28a0*/  IMAD.WIDE.U32 R38, R36, R3, RZ ;  /* 0x0000000324267225 */ /* 0x000fc600078e00ff */
[----:B------:R-:W-:Y:S01]  /*28b0*/  IADD3 R6, R35, R25, RZ ;  /* 0x0000001923067210 */ /* 0x000fe20007ffe0ff */
[----:B------:R-:W-:Y:S02]  /*28c0*/  IMAD R9, R0, R36, R9 ;  /* 0x0000002400097224 */ /* 0x000fe400078e0209 */
[----:B------:R-:W-:Y:S01]  /*28d0*/  IMAD.WIDE.U32 R32, R32, R28, RZ ;  /* 0x0000001c20207225 */ /* 0x000fe200078e00ff */
[----:B------:R-:W-:Y:S02]  /*28e0*/  LOP3.LUT R0, R43, R6, RZ, 0xfc, !PT ;  /* 0x000000062b007212 */ /* 0x000fe400078efcff */
[----:B------:R-:W-:Y:S01]  /*28f0*/  IADD3 R9, R39, R9, RZ ;  /* 0x0000000927097210 */ /* 0x000fe20007ffe0ff */
[----:B------:R-:W-:Y:S01]  /*2900*/  IMAD R23, R22, UR5, R23 ;  /* 0x0000000516177c24 */ /* 0x000fe2000f8e0217 */
[----:B------:R-:W-:Y:S01]  /*2910*/  ISETP.NE.U32.AND P0, PT, R0, RZ, PT ;  /* 0x000000ff0000720c */ /* 0x000fe20003f05070 */
[----:B------:R-:W-:-:S04]  /*2920*/  IMAD.WIDE.U32 R36, R22, UR4, RZ ;  /* 0x0000000416247c25 */ /* 0x000fc8000f8e00ff */
[----:B------:R-:W-:Y:S01]  /*2930*/  IMAD R5, R8, R3, RZ ;  /* 0x0000000308057224 */ /* 0x000fe200078e02ff */
[----:B------:R-:W-:Y:S01]  /*2940*/  IADD3 R8, R37, R23, RZ ;  /* 0x0000001725087210 */ /* 0x000fe20007ffe0ff */
[----:B------:R-:W-:Y:S01]  /*2950*/  IMAD R4, R4, R3, RZ ;  /* 0x0000000304047224 */ /* 0x000fe200078e02ff */
[----:B------:R-:W-:-:S05]  /*2960*/  IADD3 R3, R33, R21, RZ ;  /* 0x0000001521037210 */ /* 0x000fca0007ffe0ff */
[----:B------:R-:W-:Y:S05]  /*2970*/  @!P0 BRA `(.L_x_261) ;  /* 0x0000011000008947 */ /* 0x000fea0003800000 */
[----:B------:R-:W-:Y:S01]  /*2980*/  IMAD.MOV.U32 R26, RZ, RZ, R42 ;  /* 0x000000ffff1a7224 */ /* 0x000fe200078e002a */
[----:B------:R-:W-:Y:S01]  /*2990*/  MOV R21, R43 ;  /* 0x0000002b00157202 */ /* 0x000fe20000000f00 */
[----:B------:R-:W-:Y:S01]  /*29a0*/  IMAD.MOV.U32 R24, RZ, RZ, R34 ;  /* 0x000000ffff187224 */ /* 0x000fe200078e0022 */
[----:B------:R-:W-:Y:S02]  /*29b0*/  MOV R22, 0x29d0 ;  /* 0x000029d000167802 */ /* 0x000fe40000000f00 */
[----:B------:R-:W-:Y:S05]  /*29c0*/  CALL.REL.NOINC `($__internal_5_$__cuda_sm20_div_s64) ;  /* 0x000018d000007944 */ /* 0x000fea0003c00000 */
        /* <DEDUP_REMOVED lines=12> */
.L_x_261:
        /* <DEDUP_REMOVED lines=23> */
.L_x_262:
[----:B------:R-:W-:Y:S05]  /*2c00*/  BSYNC B0 ;  /* 0x0000000000007941 */ /* 0x000fea0003800000 */
.L_x_260:
        /* <DEDUP_REMOVED lines=19> */
.L_x_264:
        /* <DEDUP_REMOVED lines=22> */
.L_x_265:
[----:B------:R-:W-:Y:S05]  /*2ea0*/  BSYNC B0 ;  /* 0x0000000000007941 */ /* 0x000fea0003800000 */
.L_x_263:
        /* <DEDUP_REMOVED lines=14> */
[----:B------:R-:W-:-:S03]  /*2f90*/  MOV R25, R43 ;  /* 0x0000002b00197202 */ /* 0x000fc60000000f00 */
[----:B------:R-:W-:Y:S02]  /*2fa0*/  IMAD R21, R21, R18, RZ ;  /* 0x0000001215157224 */ /* 0x000fe400078e02ff */
[----:B------:R-:W-:-:S04]  /*2fb0*/  IMAD.WIDE.U32 R24, R18, R2, R24 ;  /* 0x0000000212187225 */ /* 0x000fc800078e0018 */
[----:B------:R-:W-:Y:S02]  /*2fc0*/  IMAD R17, R17, R2, R21 ;  /* 0x0000000211117224 */ /* 0x000fe400078e0215 */
[----:B------:R-:W-:-:S03]  /*2fd0*/  IMAD.MOV.U32 R18, RZ, RZ, R24 ;  /* 0x000000ffff127224 */ /* 0x000fc600078e0018 */
[----:B------:R-:W-:Y:S01]  /*2fe0*/  IADD3 R17, R25, R17, RZ ;  /* 0x0000001119117210 */ /* 0x000fe20007ffe0ff */
[----:B------:R-:W-:Y:S05]  /*2ff0*/  BRA `(.L_x_268) ;  /* 0x0000017000007947 */ /* 0x000fea0003800000 */
.L_x_267:
        /* <DEDUP_REMOVED lines=23> */
.L_x_268:
[----:B------:R-:W-:Y:S05]  /*3170*/  BSYNC B0 ;  /* 0x0000000000007941 */ /* 0x000fea0003800000 */
.L_x_266:
[----:B------:R-:W-:Y:S01]  /*3180*/  LOP3.LUT R2, R35, R15, RZ, 0xfc, !PT ;  /* 0x0000000f23027212 */ /* 0x000fe200078efcff */
[-C--:B------:R-:W-:Y:S01]  /*3190*/  IMAD R0, R23, R11.reuse, RZ ;  /* 0x0000000b17007224 */ /* 0x080fe200078e02ff */
[----:B------:R-:W-:Y:S01]  /*31a0*/  SHF.R.S32.HI R21, RZ, 0x1f, R11 ;  /* 0x0000001fff157819 */ /* 0x000fe2000001140b */
[----:B------:R-:W-:Y:S01]  /*31b0*/  IMAD R44, R28, c[0x0][0x214], RZ ;  /* 0x000085001c2c7a24 */ /* 0x000fe200078e02ff */
[----:B------:R-:W-:Y:S01]  /*31c0*/  ISETP.NE.U32.AND P0, PT, R2, RZ, PT ;  /* 0x000000ff0200720c */ /* 0x000fe20003f05070 */
[----:B------:R-:W-:Y:S01]  /*31d0*/  IMAD.WIDE.U32 R42, R22, R11, RZ ;  /* 0x0000000b162a7225 */ /* 0x000fe200078e00ff */
[----:B------:R-:W-:Y:S01]  /*31e0*/  SHF.R.S32.HI R23, RZ, 0x1f, R4 ;  /* 0x0000001fff177819 */ /* 0x000fe20000011404 */
[----:B------:R-:W-:Y:S02]  /*31f0*/  BSSY B0, `(.L_x_269) ;  /* 0x0000036000007945 */ /* 0x000fe40003800000 */
[----:B------:R-:W-:Y:S01]  /*3200*/  IMAD R11, R21, R22, R0 ;  /* 0x00000016150b7224 */ /* 0x000fe200078e0200 */
[----:B------:R-:W-:Y:S01]  /*3210*/  SHF.R.S32.HI R21, RZ, 0x1f, R44 ;  /* 0x0000001fff157819 */ /* 0x000fe2000001142c */
[----:B------:R-:W-:-:S02]  /*3220*/  IMAD R17, R17, R4, RZ ;  /* 0x0000000411117224 */ /* 0x000fc400078e02ff */
[----:B------:R-:W-:Y:S01]  /*3230*/  IMAD R0, R19, R44, RZ ;  /* 0x0000002c13007224 */ /* 0x000fe200078e02ff */
[----:B------:R-:W-:Y:S01]  /*3240*/  IADD3 R11, R43, R11, RZ ;  /* 0x0000000b2b0b7210 */ /* 0x000fe20007ffe0ff */
[----:B------:R-:W-:Y:S02]  /*3250*/  IMAD R17, R23, R18, R17 ;  /* 0x0000001217117224 */ /* 0x000fe400078e0211 */
        /* <DEDUP_REMOVED lines=24> */
.L_x_270:
        /* <DEDUP_REMOVED lines=23> */
.L_x_271:
[----:B------:R-:W-:Y:S05]  /*3550*/  BSYNC B0 ;  /* 0x0000000000007941 */ /* 0x000fea0003800000 */
.L_x_269:
[----:B------:R-:W-:Y:S01]  /*3560*/  LOP3.LUT R0, R35, R13, RZ, 0xfc, !PT ;  /* 0x0000000d23007212 */ /* 0x000fe200078efcff */
[----:B------:R-:W-:Y:S01]  /*3570*/  IMAD R47, R7, R28, RZ ;  /* 0x0000001c072f7224 */ /* 0x000fe200078e02ff */
[----:B------:R-:W-:Y:S02]  /*3580*/  BSSY B0, `(.L_x_272) ;  /* 0x0000030000007945 */ /* 0x000fe40003800000 */
[----:B------:R-:W-:Y:S01]  /*3590*/  ISETP.NE.U32.AND P0, PT, R0, RZ, PT ;  /* 0x000000ff0000720c */ /* 0x000fe20003f05070 */
        /* <DEDUP_REMOVED lines=16> */
[----:B------:R-:W-:-:S03]  /*36a0*/  MOV R21, R35 ;  /* 0x0000002300157202 */ /* 0x000fc60000000f00 */
[----:B------:R-:W-:Y:S02]  /*36b0*/  IMAD R15, R15, R14, RZ ;  /* 0x0000000e0f0f7224 */ /* 0x000fe400078e02ff */
[----:B------:R-:W-:-:S04]  /*36c0*/  IMAD.WIDE.U32 R20, R14, R2, R20 ;  /* 0x000000020e147225 */ /* 0x000fc800078e0014 */
[----:B------:R-:W-:Y:S02]  /*36d0*/  IMAD R2, R13, R2, R15 ;  /* 0x000000020d027224 */ /* 0x000fe400078e020f */
[----:B------:R-:W-:-:S03]  /*36e0*/  IMAD.MOV.U32 R14, RZ, RZ, R20 ;  /* 0x000000ffff0e7224 */ /* 0x000fc600078e0014 */
[----:B------:R-:W-:Y:S01]  /*36f0*/  IADD3 R2, R21, R2, RZ ;  /* 0x0000000215027210 */ /* 0x000fe20007ffe0ff */
[----:B------:R-:W-:Y:S05]  /*3700*/  BRA `(.L_x_274) ;  /* 0x0000017000007947 */ /* 0x000fea0003800000 */
.L_x_273:
        /* <DEDUP_REMOVED lines=23> */
.L_x_274:
[----:B------:R-:W-:Y:S05]  /*3880*/  BSYNC B0 ;  /* 0x0000000000007941 */ /* 0x000fea0003800000 */
.L_x_272:
[----:B------:R-:W-:Y:S02]  /*3890*/  IADD3 R33, P1, P0, R38, R36, R32 ;  /* 0x0000002426217210 */ /* 0x000fe4000783e020 */
[----:B------:R-:W-:Y:S02]  /*38a0*/  SHF.R.S32.HI R0, RZ, 0x1f, R10 ;  /* 0x0000001fff007819 */ /* 0x000fe4000001140a */
[----:B------:R-:W-:Y:S02]  /*38b0*/  IADD3 R33, P3, P2, R42, R33, R44 ;  /* 0x000000212a217210 */ /* 0x000fe40007a7e02c */
[----:B------:R-:W-:Y:S02]  /*38c0*/  IADD3.X R3, R9, R8, R3, P1, P0 ;  /* 0x0000000809037210 */ /* 0x000fe40000fe0403 */
[----:B------:R-:W-:Y:S02]  /*38d0*/  IADD3 R18, P1, P0, R46, R33, R18 ;  /* 0x000000212e127210 */ /* 0x000fe4000783e012 */
[----:B------:R-:W-:Y:S01]  /*38e0*/  IADD3.X R4, R11, R3, R4, P3, P2 ;  /* 0x000000030b047210 */ /* 0x000fe20001fe4404 */
[----:B------:R-:W-:-:S03]  /*38f0*/  IMAD R3, R23, R10, RZ ;  /* 0x0000000a17037224 */ /* 0x000fc600078e02ff */
[----:B------:R-:W-:Y:S01]  /*3900*/  IADD3.X R19, R16, R4, R17, P1, P0 ;  /* 0x0000000410137210 */ /* 0x000fe20000fe0411 */
[-C--:B------:R-:W-:Y:S02]  /*3910*/  IMAD R0, R0, R22.reuse, R3 ;  /* 0x0000001600007224 */ /* 0x080fe400078e0203 */
[----:B------:R-:W-:Y:S01]  /*3920*/  IMAD R3, R2, R5, RZ ;  /* 0x0000000502037224 */ /* 0x000fe200078e02ff */
[----:B------:R-:W-:Y:S01]  /*3930*/  SHF.R.S32.HI R2, RZ, 0x1f, R5 ;  /* 0x0000001fff027819 */ /* 0x000fe20000011405 */
        /* <DEDUP_REMOVED lines=9> */
.L_x_250:
[----:B------:R-:W-:-:S04]  /*39d0*/  LEA R2, P0, R32, c[0x0][0x200], 0x2 ;  /* 0x0000800020027a11 */ /* 0x000fc800078010ff */
[----:B------:R-:W-:-:S05]  /*39e0*/  LEA.HI.X R3, R32, c[0x0][0x204], R33, 0x2, P0 ;  /* 0x0000810020037a11 */ /* 0x000fca00000f1421 */
[----:B------:R0:W-:Y:S04]  /*39f0*/  STG.E [R2.64], R27 ;  /* 0x0000001b02007986 */ /* 0x0001e8000c101908 */
.L_x_249:
[----:B------:R-:W-:Y:S05]  /*3a00*/  BSYNC B1 ;  /* 0x0000000000017941 */ /* 0x000fea0003800000 */
.L_x_248:
[----:B------:R-:W1:Y:S01]  /*3a10*/  S2R R18, SR_TID.X ;  /* 0x0000000000127919 */ /* 0x000e620000002100 */
[----:B------:R-:W-:Y:S01]  /*3a20*/  HFMA2.MMA R5, -RZ, RZ, 0, 0 ;  /* 0x00000000ff057435 */ /* 0x000fe200000001ff */
[----:B-1----:R-:W-:-:S04]  /*3a30*/  SHF.R.S32.HI R17, RZ, 0x1f, R18 ;  /* 0x0000001fff117819 */ /* 0x002fc80000011412 */
[CC--:B0-----:R-:W-:Y:S02]  /*3a40*/  LEA.HI R3, R17.reuse, R18.reuse, RZ, 0x2 ;  /* 0x0000001211037211 */ /* 0x0c1fe400078f10ff */
[----:B------:R-:W-:Y:S02]  /*3a50*/  LEA.HI R17, R17, R18, RZ, 0x3 ;  /* 0x0000001211117211 */ /* 0x000fe400078f18ff */
[----:B------:R-:W-:-:S05]  /*3a60*/  LOP3.LUT R3, R3, 0xfffffffc, RZ, 0xc0, !PT ;  /* 0xfffffffc03037812 */ /* 0x000fca00078ec0ff */
[----:B------:R-:W-:-:S05]  /*3a70*/  IMAD.IADD R0, R18, 0x1, -R3 ;  /* 0x0000000112007824 */ /* 0x000fca00078e0a03 */
[----:B------:R-:W-:-:S13]  /*3a80*/  ISETP.GE.OR P5, PT, R0, c[0x0][0x314], P5 ;  /* 0x0000c50000007a0c */ /* 0x000fda0002fa6670 */
[----:B------:R-:W-:Y:S02]  /*3a90*/  @!P5 FADD.FTZ R4, -R27, R30 ;  /* 0x0000001e1b04d221 */ /* 0x000fe40000010100 */
[----:B------:R-:W-:Y:S01]  /*3aa0*/  @!P5 IMAD R9, R0, 0x44, R3 ;  /* 0x000000440009d824 */ /* 0x000fe200078e0203 */
[----:B------:R-:W-:Y:S01]  /*3ab0*/  LOP3.LUT R3, R17, 0x3ffffff8, RZ, 0xc0, !PT ;  /* 0x3ffffff811037812 */ /* 0x000fe200078ec0ff */
[----:B------:R-:W-:Y:S01]  /*3ac0*/  @!P5 FMUL.FTZ R4, R4, 1.4426950216293334961 ;  /* 0x3fb8aa3b0404d820 */ /* 0x000fe20000410000 */
[----:B------:R-:W-:Y:S01]  /*3ad0*/  SHF.R.S32.HI R17, RZ, 0x3, R17 ;  /* 0x00000003ff117819 */ /* 0x000fe20000011411 */
[----:B------:R-:W-:Y:S02]  /*3ae0*/  IMAD.MOV.U32 R0, RZ, RZ, c[0x0][0x314] ;  /* 0x0000c500ff007624 */ /* 0x000fe400078e00ff */
[----:B------:R-:W-:Y:S02]  /*3af0*/  IMAD.IADD R18, R18, 0x1, -R3 ;  /* 0x0000000112127824 */ /* 0x000fe400078e0a03 */
[----:B------:R-:W0:Y:S01]  /*3b00*/  @!P5 MUFU.EX2 R4, R4 ;  /* 0x000000040004d308 */ /* 0x000e220000000800 */
[----:B------:R-:W-:Y:S01]  /*3b10*/  ISETP.GE.AND P0, PT, R0, 0x1, PT ;  /* 0x000000010000780c */ /* 0x000fe20003f06270 */
[----:B------:R-:W-:Y:S01]  /*3b20*/  CS2R R2, SRZ ;  /* 0x0000000000027805 */ /* 0x000fe2000001ff00 */
[----:B------:R-:W-:Y:S01]  /*3b30*/  IMAD.MOV.U32 R0, RZ, RZ, RZ ;  /* 0x000000ffff007224 */ /* 0x000fe200078e00ff */
[----:B------:R-:W-:Y:S01]  /*3b40*/  SHF.L.U32 R18, R18, 0x2, RZ ;  /* 0x0000000212127819 */ /* 0x000fe200000006ff */
[----:B0-----:R0:W-:Y:S04]  /*3b50*/  @!P5 STS [R9], R4 ;  /* 0x000000040900d388 */ /* 0x0011e80000000800 */
[----:B------:R-:W-:Y:S06]  /*3b60*/  BAR.SYNC.DEFER_BLOCKING 0x0 ;  /* 0x0000000000007b1d */ /* 0x000fec0000010000 */
        /* <DEDUP_REMOVED lines=18> */
.L_x_278:
[----:B------:R-:W-:Y:S01]  /*3c90*/  BSSY B0, `(.L_x_276) ;  /* 0x0000007000007945 */ /* 0x000fe20003800000 */
[----:B------:R-:W-:-:S05]  /*3ca0*/  @P2 BRA `(.L_x_277) ;  /* 0x0000005000002947 */ /* 0x000fca0003800000 */
[----:B------:R-:W-:Y:S01]  /*3cb0*/  ISETP.GE.AND P0, PT, R18, c[0x0][0x220], PT ;  /* 0x0000880012007a0c */ /* 0x000fe20003f06270 */
[----:B------:R-:W-:Y:S01]  /*3cc0*/  CS2R R8, SRZ ;  /* 0x0000000000087805 */ /* 0x000fe2000001ff00 */
[----:B------:R-:W-:Y:S11]  /*3cd0*/  CS2R R10, SRZ ;  /* 0x00000000000a7805 */ /* 0x000ff6000001ff00 */
[----:B------:R-:W-:Y:S05]  /*3ce0*/  @!P0 MOV R15, R13 ;  /* 0x0000000d000f8202 */ /* 0x000fea0000000f00 */
[----:B------:R0:W5:Y:S02]  /*3cf0*/  @!P0 LDG.E.128 R8, [R14.64] ;  /* 0x000000080e088981 */ /* 0x000164000c1e1d00 */
.L_x_277:
[----:B------:R-:W-:Y:S05]  /*3d00*/  BSYNC B0 ;  /* 0x0000000000007941 */ /* 0x000fea0003800000 */
.L_x_276:
        /* <DEDUP_REMOVED lines=11> */
.L_x_275:
[----:B------:R-:W-:Y:S02]  /*3dc0*/  IADD3 R17, R17, UR7, RZ ;  /* 0x0000000711117c10 */ /* 0x000fe4000fffe0ff */
[----:B0-----:R-:W-:-:S02]  /*3dd0*/  F2FP.PACK_AB R4, R3, R0 ;  /* 0x000000000304723e */ /* 0x001fc400000000ff */
[----:B------:R-:W-:Y:S02]  /*3de0*/  ISETP.GE.AND P0, PT, R17, R12, PT ;  /* 0x0000000c1100720c */ /* 0x000fe40003f06270 */
[----:B------:R-:W-:-:S11]  /*3df0*/  F2FP.PACK_AB R5, R5, R2 ;  /* 0x000000020505723e */ /* 0x000fd600000000ff */
[----:B------:R-:W-:Y:S05]  /*3e00*/  @P0 EXIT ;  /* 0x000000000000094d */ /* 0x000fea0003800000 */
[----:B------:R-:W-:-:S13]  /*3e10*/  ISETP.GE.AND P0, PT, R18, c[0x0][0x220], PT ;  /* 0x0000880012007a0c */ /* 0x000fda0003f06270 */
[----:B------:R-:W-:Y:S05]  /*3e20*/  @P0 EXIT ;  /* 0x000000000000094d */ /* 0x000fea0003800000 */
[----:B------:R-:W-:Y:S02]  /*3e30*/  IABS R6, R7 ;  /* 0x0000000700067213 */ /* 0x000fe40000000000 */
[----:B------:R-:W-:Y:S02]  /*3e40*/  IABS R8, R17 ;  /* 0x0000001100087213 */ /* 0x000fe40000000000 */
[----:B------:R-:W0:Y:S01]  /*3e50*/  I2F.RP R2, R6 ;  /* 0x0000000600027306 */ /* 0x000e220000209400 */
[----:B------:R-:W-:Y:S02]  /*3e60*/  IABS R9, R7 ;  /* 0x0000000700097213 */ /* 0x000fe40000000000 */
[----:B------:R-:W-:-:S03]  /*3e70*/  SHF.R.S32.HI R19, RZ, 0x1f, R18 ;  /* 0x0000001fff137819 */ /* 0x000fc60000011412 */
[----:B------:R-:W-:Y:S02]  /*3e80*/  IMAD.MOV R9, RZ, RZ, -R9 ;  /* 0x000000ffff097224 */ /* 0x000fe400078e0a09 */
[----:B0-----:R-:W0:Y:S02]  /*3e90*/  MUFU.RCP R10, R2 ;  /* 0x00000002000a7308 */ /* 0x001e240000001000 */
[----:B0-----:R-:W-:-:S06]  /*3ea0*/  IADD3 R10, R10, 0xffffffe, RZ ;  /* 0x0ffffffe0a0a7810 */ /* 0x001fcc0007ffe0ff */
[----:B------:R-:W0:Y:S02]  /*3eb0*/  F2I.FTZ.U32.TRUNC.NTZ R11, R10 ;  /* 0x0000000a000b7305 */ /* 0x000e24000021f000 */
[----:B0-----:R-:W-:Y:S02]  /*3ec0*/  IMAD.MOV R0, RZ, RZ, -R11 ;  /* 0x000000ffff007224 */ /* 0x001fe400078e0a0b */
[----:B------:R-:W-:Y:S02]  /*3ed0*/  IMAD.MOV.U32 R10, RZ, RZ, RZ ;  /* 0x000000ffff0a7224 */ /* 0x000fe400078e00ff */
[----:B------:R-:W-:Y:S01]  /*3ee0*/  IMAD R3, R0, R6, RZ ;  /* 0x0000000600037224 */ /* 0x000fe200078e02ff */
[----:B------:R-:W-:-:S03]  /*3ef0*/  IABS R0, c[0x0][0x214] ;  /* 0x0000850000007a13 */ /* 0x000fc60000000000 */
[----:B------:R-:W-:-:S06]  /*3f00*/  IMAD.HI.U32 R3, R11, R3, R10 ;  /* 0x000000030b037227 */ /* 0x000fcc00078e000a */
[----:B------:R-:W-:Y:S02]  /*3f10*/  IMAD.HI.U32 R2, R3, R8, RZ ;  /* 0x0000000803027227 */ /* 0x000fe400078e00ff */
[----:B------:R-:W0:Y:S02]  /*3f20*/  I2F.RP R3, R0 ;  /* 0x0000000000037306 */ /* 0x000e240000209400 */
[----:B------:R-:W-:-:S05]  /*3f30*/  IMAD R9, R2, R9, R8 ;  /* 0x0000000902097224 */ /* 0x000fca00078e0208 */
[----:B------:R-:W-:Y:S01]  /*3f40*/  ISETP.GT.U32.AND P1, PT, R6, R9, PT ;  /* 0x000000090600720c */ /* 0x000fe20003f24070 */
[----:B0-----:R-:W0:-:S12]  /*3f50*/  MUFU.RCP R3, R3 ;  /* 0x0000000300037308 */ /* 0x001e180000001000 */
[-C--:B------:R-:W-:Y:S02]  /*3f60*/  @!P1 IADD3 R9, R9, -R6.reuse, RZ ;  /* 0x8000000609099210 */ /* 0x080fe40007ffe0ff */
[----:B------:R-:W-:Y:S02]  /*3f70*/  @!P1 IADD3 R2, R2, 0x1, RZ ;  /* 0x0000000102029810 */ /* 0x000fe40007ffe0ff */
[----:B------:R-:W-:Y:S02]  /*3f80*/  ISETP.GE.U32.AND P2, PT, R9, R6, PT ;  /* 0x000000060900720c */ /* 0x000fe40003f46070 */
[----:B------:R-:W-:Y:S02]  /*3f90*/  LOP3.LUT R6, R17, R7, RZ, 0x3c, !PT ;  /* 0x0000000711067212 */ /* 0x000fe400078e3cff */
[----:B------:R-:W-:Y:S02]  /*3fa0*/  ISETP.NE.AND P1, PT, R7, RZ, PT ;  /* 0x000000ff0700720c */ /* 0x000fe40003f25270 */
[----:B------:R-:W-:-:S02]  /*3fb0*/  ISETP.GE.AND P0, PT, R6, RZ, PT ;  /* 0x000000ff0600720c */ /* 0x000fc40003f06270 */
[----:B0-----:R-:W-:-:S04]  /*3fc0*/  IADD3 R10, R3, 0xffffffe, RZ ;  /* 0x0ffffffe030a7810 */ /* 0x001fc80007ffe0ff */
[----:B------:R0:W1:Y:S01]  /*3fd0*/  F2I.FTZ.U32.TRUNC.NTZ R11, R10 ;  /* 0x0000000a000b7305 */ /* 0x000062000021f000 */
[----:B------:R-:W-:-:S06]  /*3fe0*/  @P2 IADD3 R2, R2, 0x1, RZ ;  /* 0x0000000102022810 */ /* 0x000fcc0007ffe0ff */
[----:B------:R-:W-:Y:S01]  /*3ff0*/  @!P0 IMAD.MOV R2, RZ, RZ, -R2 ;  /* 0x000000ffff028224 */ /* 0x000fe200078e0a02 */
[----:B------:R-:W-:-:S05]  /*4000*/  @!P1 LOP3.LUT R2, RZ, R7, RZ, 0x33, !PT ;  /* 0x00000007ff029212 */ /* 0x000fca00078e33ff */
[C---:B------:R-:W-:Y:S02]  /*4010*/  IMAD R8, R2.reuse, R7, RZ ;  /* 0x0000000702087224 */ /* 0x040fe400078e02ff */
[----:B------:R-:W-:Y:S01]  /*4020*/  IMAD.WIDE.U32 R18, R2, c[0x0][0x1e0], R18 ;  /* 0x0000780002127a25 */ /* 0x000fe200078e0012 */
[----:B0-----:R-:W-:-:S03]  /*4030*/  HFMA2.MMA R10, -RZ, RZ, 0, 0 ;  /* 0x00000000ff0a7435 */ /* 0x001fc600000001ff */
[----:B-1----:R-:W-:Y:S02]  /*4040*/  IMAD.MOV R3, RZ, RZ, -R11 ;  /* 0x000000ffff037224 */ /* 0x002fe400078e0a0b */
[----:B------:R-:W-:Y:S02]  /*4050*/  IMAD.IADD R7, R17, 0x1, -R8 ;  /* 0x0000000111077824 */ /* 0x000fe400078e0a08 */
[----:B------:R-:W-:-:S03]  /*4060*/  IMAD R6, R3, R0, RZ ;  /* 0x0000000003067224 */ /* 0x000fc600078e02ff */
[----:B------:R-:W-:Y:S01]  /*4070*/  IABS R3, R7 ;  /* 0x0000000700037213 */ /* 0x000fe20000000000 */
[----:B------:R-:W-:Y:S01]  /*4080*/  IMAD.HI.U32 R6, R11, R6, R10 ;  /* 0x000000060b067227 */ /* 0x000fe200078e000a */
[----:B------:R-:W-:-:S04]  /*4090*/  LOP3.LUT R7, R7, c[0x0][0x214], RZ, 0x3c, !PT ;  /* 0x0000850007077a12 */ /* 0x000fc800078e3cff */
[----:B------:R-:W-:Y:S01]  /*40a0*/  ISETP.GE.AND P1, PT, R7, RZ, PT ;  /* 0x000000ff0700720c */ /* 0x000fe20003f26270 */
        /* <DEDUP_REMOVED lines=11> */
[----:B------:R-:W-:Y:S02]  /*4160*/  @P2 IADD3 R9, R9, 0x1, RZ ;  /* 0x0000000109092810 */ /* 0x000fe40007ffe0ff */
[----:B------:R-:W-:Y:S02]  /*4170*/  IMAD.IADD R19, R19, 0x1, R3 ;  /* 0x0000000113137824 */ /* 0x000fe400078e0203 */
[----:B------:R-:W-:Y:S02]  /*4180*/  @!P1 IADD3 R9, -R9, RZ, RZ ;  /* 0x000000ff09099210 */ /* 0x000fe40007ffe1ff */
[----:B------:R-:W-:-:S04]  /*4190*/  @!P0 LOP3.LUT R9, RZ, c[0x0][0x214], RZ, 0x33, !PT ;  /* 0x00008500ff098a12 */ /* 0x000fc800078e33ff */
[----:B------:R-:W-:Y:S01]  /*41a0*/  SHF.R.S32.HI R0, RZ, 0x1f, R9 ;  /* 0x0000001fff007819 */ /* 0x000fe20000011409 */
[C---:B------:R-:W-:Y:S02]  /*41b0*/  IMAD R8, R9.reuse, c[0x0][0x214], R8 ;  /* 0x0000850009087a24 */ /* 0x040fe400078e0208 */
[----:B------:R-:W-:-:S04]  /*41c0*/  IMAD.WIDE.U32 R18, R9, c[0x0][0x1f0], R18 ;  /* 0x00007c0009127a25 */ /* 0x000fc800078e0012 */
[----:B------:R-:W-:Y:S02]  /*41d0*/  IMAD R0, R0, c[0x0][0x1f0], RZ ;  /* 0x00007c0000007a24 */ /* 0x000fe400078e02ff */
[----:B------:R-:W-:Y:S02]  /*41e0*/  IMAD.IADD R8, R17, 0x1, -R8 ;  /* 0x0000000111087824 */ /* 0x000fe400078e0a08 */
[----:B------:R-:W-:-:S03]  /*41f0*/  IMAD R9, R9, c[0x0][0x1f4], R0 ;  /* 0x00007d0009097a24 */ /* 0x000fc600078e0200 */
[----:B------:R-:W-:Y:S02]  /*4200*/  SHF.R.S32.HI R0, RZ, 0x1f, R8 ;  /* 0x0000001fff007819 */ /* 0x000fe40000011408 */
[----:B------:R-:W-:-:S03]  /*4210*/  IADD3 R19, R19, R9, RZ ;  /* 0x0000000913137210 */ /* 0x000fc60007ffe0ff */
[----:B------:R-:W-:-:S04]  /*4220*/  IMAD R3, R0, c[0x0][0x1e8], RZ ;  /* 0x00007a0000037a24 */ /* 0x000fc800078e02ff */
[C---:B------:R-:W-:Y:S02]  /*4230*/  IMAD R3, R8.reuse, c[0x0][0x1ec], R3 ;  /* 0x00007b0008037a24 */ /* 0x040fe400078e0203 */
[----:B------:R-:W-:-:S04]  /*4240*/  IMAD.WIDE.U32 R8, R8, c[0x0][0x1e8], R18 ;  /* 0x00007a0008087a25 */ /* 0x000fc800078e0012 */
[----:B------:R-:W-:Y:S01]  /*4250*/  IMAD.IADD R3, R9, 0x1, R3 ;  /* 0x0000000109037824 */ /* 0x000fe200078e0203 */
[----:B------:R-:W-:-:S04]  /*4260*/  LEA R2, P0, R8, c[0x0][0x1d0], 0x1 ;  /* 0x0000740008027a11 */ /* 0x000fc800078008ff */
[----:B------:R-:W-:-:S05]  /*4270*/  LEA.HI.X R3, R8, c[0x0][0x1d4], R3, 0x1, P0 ;  /* 0x0000750008037a11 */ /* 0x000fca00000f0c03 */
[----:B------:R-:W-:Y:S01]  /*4280*/  STG.E.64 [R2.64], R4 ;  /* 0x0000000402007986 */ /* 0x000fe2000c101b08 */
[----:B------:R-:W-:Y:S05]  /*4290*/  EXIT ;  /* 0x000000000000794d */ /* 0x000fea0003800000 */
        .weak           $__internal_5_$__cuda_sm20_div_s64
        .type           $__internal_5_$__cuda_sm20_div_s64,@function
        .size           $__internal_5_$__cuda_sm20_div_s64,(.L_x_5153 - $__internal_5_$__cuda_sm20_div_s64)
$__internal_5_$__cuda_sm20_div_s64:
        /* <DEDUP_REMOVED lines=30> */
[----:B------:R-:W-:-:S06]  /*4480*/  IMAD.WIDE.U32 R48, P0, R49, R0, R48 ;  /* 0x0000000031307225 */ /* 0x000fcc0007800030 */
[----:B------:R-:W-:-:S04]  /*4490*/  IMAD.HI.U32 R23, P4, R25, R2, R48 ;  /* 0x0000000219177227 */ /* 0x000fc80007880030 */
[----:B------:R-:W-:-:S04]  /*44a0*/  IMAD.HI.U32 R2, R25, R0, RZ ;  /* 0x0000000019027227 */ /* 0x000fc800078e00ff */
        /* <DEDUP_REMOVED lines=10> */
[----:B------:R-:W-:-:S04]  /*4550*/  IMAD.WIDE.U32 R48, R25, R0, R48 ;  /* 0x0000000019307225 */ /* 0x000fc800078e0030 */
[C---:B------:R-:W-:Y:S02]  /*4560*/  IMAD R25, R29.reuse, R0, RZ ;  /* 0x000000001d197224 */ /* 0x040fe400078e02ff */
[----:B------:R-:W-:-:S05]  /*4570*/  IMAD.HI.U32 R2, P0, R29, R23, R48 ;  /* 0x000000171d027227 */ /* 0x000fca0007800030 */
[----:B------:R-:W-:Y:S01]  /*4580*/  IADD3 R25, P2, R25, R2, RZ ;  /* 0x0000000219197210 */ /* 0x000fe20007f5e0ff */
[----:B------:R-:W-:-:S04]  /*4590*/  IMAD.HI.U32 R2, R29, R0, RZ ;  /* 0x000000001d027227 */ /* 0x000fc800078e00ff */
[----:B------:R-:W-:Y:S01]  /*45a0*/  IMAD.WIDE.U32 R48, R25, R40, RZ ;  /* 0x0000002819307225 */ /* 0x000fe200078e00ff */
[----:B------:R-:W-:-:S03]  /*45b0*/  IADD3.X R2, R2, RZ, RZ, P0, !PT ;  /* 0x000000ff02027210 */ /* 0x000fc600007fe4ff */
        /* <DEDUP_REMOVED lines=11> */
[----:B------:R-:W-:Y:S02]  /*4670*/  IADD3 R40, P2, R25, 0x1, RZ ;  /* 0x0000000119287810 */ /* 0x000fe40007f5e0ff */
[----:B------:R-:W-:Y:S02]  /*4680*/  SEL R29, R0, R29, P4 ;  /* 0x0000001d001d7207 */ /* 0x000fe40002000000 */
[----:B------:R-:W-:Y:S01]  /*4690*/  SEL R40, R40, R25, P4 ;  /* 0x0000001928287207 */ /* 0x000fe20002000000 */
[----:B------:R-:W-:Y:S01]  /*46a0*/  IMAD.X R23, RZ, RZ, R2, P2 ;  /* 0x000000ffff177224 */ /* 0x000fe200010e0602 */
[----:B------:R-:W-:Y:S01]  /*46b0*/  ISETP.GE.U32.AND.EX P0, PT, R29, R41, PT, P0 ;  /* 0x000000291d00720c */ /* 0x000fe20003f06100 */
[----:B------:R-:W-:Y:S01]  /*46c0*/  IMAD.MOV.U32 R41, RZ, RZ, 0x0 ;  /* 0x00000000ff297424 */ /* 0x000fe200078e00ff */
[----:B------:R-:W-:-:S02]  /*46d0*/  IADD3 R25, P2, R40, 0x1, RZ ;  /* 0x0000000128197810 */ /* 0x000fc40007f5e0ff */
[----:B------:R-:W-:Y:S02]  /*46e0*/  SEL R23, R23, R2, P4 ;  /* 0x0000000217177207 */ /* 0x000fe40002000000 */
[----:B------:R-:W-:Y:S01]  /*46f0*/  SEL R25, R25, R40, P0 ;  /* 0x0000002819197207 */ /* 0x000fe20000000000 */
[----:B------:R-:W-:Y:S01]  /*4700*/  IMAD.MOV.U32 R40, RZ, RZ, R22 ;  /* 0x000000ffff287224 */ /* 0x000fe200078e0016 */
[----:B------:R-:W-:Y:S02]  /*4710*/  IADD3.X R0, RZ, R23, RZ, P2, !PT ;  /* 0x00000017ff007210 */ /* 0x000fe400017fe4ff */
[----:B------:R-:W-:Y:S02]  /*4720*/  LOP3.LUT R2, R6, R21, RZ, 0x3c, !PT ;  /* 0x0000001506027212 */ /* 0x000fe400078e3cff */
[----:B------:R-:W-:Y:S02]  /*4730*/  SEL R23, R0, R23, P0 ;  /* 0x0000001700177207 */ /* 0x000fe40000000000 */
        /* <DEDUP_REMOVED lines=9> */
[----:B------:R-:W-:Y:S06]  /*47d0*/  RET.REL.NODEC R40 `(_ZN5flash32flash_fwd_splitkv_combine_kernelI23Flash_fwd_kernel_traitsILi32ELi64ELi256ELi4ELb0ELb0EN7cutlass6half_tE19Flash_kernel_traitsILi32ELi64ELi256ELi4ES3_EELi16ELi2ELb0EEEvNS_16Flash_fwd_paramsE) ;  /* 0xffffb82028007950 */ /* 0x000fec0003c3ffff */
.L_x_279:
        /* <DEDUP_REMOVED lines=10> */
.L_x_5153:


//--------------------- .text._ZN5flash32flash_fwd_splitkv_combine_kernelI23Flash_fwd_kernel_traitsILi32ELi64ELi256ELi4ELb0ELb0EN7cutlass6half_tE19Flash_kernel_traitsILi32ELi64ELi256ELi4ES3_EELi16ELi1ELb0EEEvNS_16Flash_fwd_paramsE --------------------------
	.section	.text._ZN5flash32flash_fwd_splitkv_combine_kernelI23Flash_fwd_kernel_traitsILi32ELi64ELi256ELi4ELb0ELb0EN7cutlass6half_tE19Flash_kernel_traitsILi32ELi64ELi256ELi4ES3_EELi16ELi1ELb0EEEvNS_16Flash_fwd_paramsE,"ax",@progbits
	.sectioninfo	@"SHI_REGISTERS=54"
	.align	128
        .global         _ZN5flash32flash_fwd_splitkv_combine_kernelI23Flash_fwd_kernel_traitsILi32ELi64ELi256ELi4ELb0ELb0EN7cutlass6half_tE19Flash_kernel_traitsILi32ELi64ELi256ELi4ES3_EELi16ELi1ELb0EEEvNS_16Flash_fwd_paramsE
        .type           _ZN5flash32flash_fwd_splitkv_combine_kernelI23Flash_fwd_kernel_traitsILi32ELi64ELi256ELi4ELb0ELb0EN7cutlass6half_tE19Flash_kernel_traitsILi32ELi64ELi256ELi4ES3_EELi16ELi1ELb0EEEvNS_16Flash_fwd_paramsE,@function
        .size           _ZN5flash32flash_fwd_splitkv_combine_kernelI23Flash_fwd_kernel_traitsILi32ELi64ELi256ELi4ELb0ELb0EN7cutlass6half_tE19Flash_kernel_traitsILi32ELi64ELi256ELi4ES3_EELi16ELi1ELb0EEEvNS_16Flash_fwd_paramsE,(.L_x_5154 - _ZN5flash32flash_fwd_splitkv_combine_kernelI23Flash_fwd_kernel_traitsILi32ELi64ELi256ELi4ELb0ELb0EN7cutlass6half_tE19Flash_kernel_traitsILi32ELi64ELi256ELi4ES3_EELi16ELi1ELb0EEEvNS_16Flash_fwd_paramsE)
        .other          _ZN5flash32flash_fwd_splitkv_combine_kernelI23Flash_fwd_kernel_traitsILi32ELi64ELi256ELi4ELb0ELb0EN7cutlass6half_tE19Flash_kernel_traitsILi32ELi64ELi256ELi4ES3_EELi16ELi1ELb0EEEvNS_16Flash_fwd_paramsE,@"STO_CUDA_ENTRY STV_DEFAULT"
_ZN5flash32flash_fwd_splitkv_combine_kernelI23Flash_fwd_kernel_traitsILi32ELi64ELi256ELi4ELb0ELb0EN7cutlass6half_tE19Flash_kernel_traitsILi32ELi64ELi256ELi4ES3_EELi16ELi1ELb0EEEvNS_16Flash_fwd_paramsE:
.text._ZN5flash32flash_fwd_splitkv_combine_kernelI23Flash_fwd_kernel_traitsILi32ELi64ELi256ELi4ELb0ELb0EN7cutlass6half_tE19Flash_kernel_traitsILi32ELi64ELi256ELi4ES3_EELi16ELi1ELb0EEEvNS_16Flash_fwd_paramsE:
        /* <DEDUP_REMOVED lines=23> */
[----:B------:R-:W-:Y:S05]  /*0170*/  CALL.REL.NOINC `($__internal_6_$__cuda_sm20_div_s64) ;  /* 0x0000417000007944 */ /* 0x000fea0003c00000 */
[----:B------:R-:W-:Y:S02]  /*0180*/  MOV R8, R0 ;  /* 0x0000000000087202 */ /* 0x000fe40000000f00 */
[----:B------:R-:W-:Y:S01]  /*0190*/  MOV R9, R23 ;  /* 0x0000001700097202 */ /* 0x000fe20000000f00 */
[----:B------:R-:W-:Y:S05]  /*01a0*/  BRA `(.L_x_281) ;  /* 0x0000013000007947 */ /* 0x000fea0003800000 */
.L_x_280:
        /* <DEDUP_REMOVED lines=8> */
[----:B------:R-:W-:Y:S01]  /*0230*/  IMAD.HI.U32 R0, R9, R0, R8 ;  /* 0x0000000009007227 */ /* 0x000fe200078e0008 */
[----:B------:R-:W-:-:S05]  /*0240*/  HFMA2.MMA R9, -RZ, RZ, 0, 0 ;  /* 0x00000000ff097435 */ /* 0x000fca00000001ff */
        /* <DEDUP_REMOVED lines=9> */
.L_x_281:
        /* <DEDUP_REMOVED lines=17> */
.L_x_283:
        /* <DEDUP_REMOVED lines=19> */
.L_x_284:
[----:B------:R-:W-:Y:S05]  /*0520*/  BSYNC B0 ;  /* 0x0000000000007941 */ /* 0x000fea0003800000 */
.L_x_282:
        /* <DEDUP_REMOVED lines=45> */
.L_x_286:
        /* <DEDUP_REMOVED lines=19> */
.L_x_287:
[----:B------:R-:W-:Y:S05]  /*0930*/  BSYNC B0 ;  /* 0x0000000000007941 */ /* 0x000fea0003800000 */
.L_x_285:
        /* <DEDUP_REMOVED lines=26> */
[----:B------:R-:W-:-:S13]  /*0ae0*/  ISETP.GE.U32.AND P0, PT, R0, R8, PT ;  /* 0x000000080000720c */ /* 0x000fda0003f06070 */
[----:B------:R-:W-:-:S05]  /*0af0*/  @P0 IADD3 R7, R7, 0x1, RZ ;  /* 0x0000000107070810 */ /* 0x000fca0007ffe0ff */
[----:B------:R-:W-:Y:S02]  /*0b00*/  IMAD.MOV.U32 R3, RZ, RZ, R7 ;  /* 0x000000ffff037224 */ /* 0x000fe400078e0007 */
[----:B------:R-:W-:Y:S02]  /*0b10*/  IMAD.MOV.U32 R7, RZ, RZ, c[0x0][0x1c0] ;  /* 0x00007000ff077624 */ /* 0x000fe400078e00ff */
[----:B------:R-:W-:Y:S01]  /*0b20*/  @!P2 IMAD.MOV R3, RZ, RZ, -R3 ;  /* 0x000000ffff03a224 */ /* 0x000fe200078e0a03 */
[----:B------:R-:W-:Y:S02]  /*0b30*/  @!P1 LOP3.LUT R3, RZ, c[0x0][0x214], RZ, 0x33, !PT ;  /* 0x00008500ff039a12 */ /* 0x000fe400078e33ff */
[C---:B------:R-:W-:Y:S01]  /*0b40*/  IADD3 R9, R7.reuse, -0x1, RZ ;  /* 0xffffffff07097810 */ /* 0x040fe20007ffe0ff */
[----:B------:R-:W-:Y:S02]  /*0b50*/  IMAD R7, R7, c[0x0][0x214], RZ ;  /* 0x0000850007077a24 */ /* 0x000fe400078e02ff */
        /* <DEDUP_REMOVED lines=44> */
.L_x_289:
        /* <DEDUP_REMOVED lines=19> */
.L_x_290:
[----:B------:R-:W-:Y:S05]  /*0f50*/  BSYNC B0 ;  /* 0x0000000000007941 */ /* 0x000fea0003800000 */
.L_x_288:
        /* <DEDUP_REMOVED lines=43> */
.L_x_292:
        /* <DEDUP_REMOVED lines=19> */
.L_x_293:
[----:B------:R-:W-:Y:S05]  /*1340*/  BSYNC B0 ;  /* 0x0000000000007941 */ /* 0x000fea0003800000 */
.L_x_291:
[----:B------:R-:W-:Y:S01]  /*1350*/  IABS R10, c[0x0][0x214] ;  /* 0x00008500000a7a13 */ /* 0x000fe20000000000 */
[----:B------:R-:W-:Y:S01]  /*1360*/  IMAD.MOV.U32 R24, RZ, RZ, RZ ;  /* 0x000000ffff187224 */ /* 0x000fe200078e00ff */
[----:B------:R-:W-:Y:S01]  /*1370*/  ISETP.GT.AND P3, PT, R7, RZ, PT ;  /* 0x000000ff0700720c */ /* 0x000fe20003f64270 */
[----:B------:R-:W0:Y:S01]  /*1380*/  S2R R26, SR_TID.X ;  /* 0x00000000001a7919 */ /* 0x000e220000002100 */
[----:B------:R-:W1:Y:S01]  /*1390*/  I2F.RP R22, R10 ;  /* 0x0000000a00167306 */ /* 0x000e620000209400 */
[----:B------:R-:W-:Y:S01]  /*13a0*/  ULDC.U8 UR4, c[0x0][0x329] ;  /* 0x0000ca4000047ab9 */ /* 0x000fe20000000000 */
[----:B------:R-:W-:Y:S01]  /*13b0*/  IMAD.MOV.U32 R36, RZ, RZ, c[0x0][0x214] ;  /* 0x00008500ff247624 */ /* 0x000fe200078e00ff */
[----:B------:R-:W-:Y:S01]  /*13c0*/  ULDC.64 UR8, c[0x0][0x118] ;  /* 0x0000460000087ab9 */ /* 0x000fe20000000a00 */
[----:B------:R-:W-:Y:S04]  /*13d0*/  BSSY B0, `(.L_x_294) ;  /* 0x000007d000007945 */ /* 0x000fe80003800000 */
[----:B-1----:R-:W1:Y:S01]  /*13e0*/  MUFU.RCP R22, R22 ;  /* 0x0000001600167308 */ /* 0x002e620000001000 */
[----:B0-----:R-:W-:-:S02]  /*13f0*/  SHF.R.S32.HI R31, RZ, 0x1f, R26 ;  /* 0x0000001fff1f7819 */ /* 0x001fc4000001141a */
[----:B-1----:R-:W-:-:S05]  /*1400*/  IADD3 R22, R22, 0xffffffe, RZ ;  /* 0x0ffffffe16167810 */ /* 0x002fca0007ffe0ff */
[----:B------:R-:W0:Y:S02]  /*1410*/  F2I.FTZ.U32.TRUNC.NTZ R23, R22 ;  /* 0x0000001600177305 */ /* 0x000e24000021f000 */
[--C-:B0-----:R-:W-:Y:S02]  /*1420*/  IMAD.MOV R0, RZ, RZ, -R23.reuse ;  /* 0x000000ffff007224 */ /* 0x101fe400078e0a17 */
[----:B------:R-:W-:Y:S02]  /*1430*/  IMAD.MOV.U32 R22, RZ, RZ, RZ ;  /* 0x000000ffff167224 */ /* 0x000fe400078e00ff */
[----:B------:R-:W-:Y:S01]  /*1440*/  IMAD R5, R0, R10, RZ ;  /* 0x0000000a00057224 */ /* 0x000fe200078e02ff */
[----:B------:R-:W-:Y:S02]  /*1450*/  IABS R0, R4 ;  /* 0x0000000400007213 */ /* 0x000fe40000000000 */
[----:B------:R-:W-:Y:S01]  /*1460*/  LOP3.LUT R4, R4, c[0x0][0x214], RZ, 0x3c, !PT ;  /* 0x0000850004047a12 */ /* 0x000fe200078e3cff */
[----:B------:R-:W-:Y:S01]  /*1470*/  IMAD.HI.U32 R5, R23, R5, R22 ;  /* 0x0000000517057227 */ /* 0x000fe200078e0016 */
[----:B------:R-:W-:-:S02]  /*1480*/  IABS R23, R8 ;  /* 0x0000000800177213 */ /* 0x000fc40000000000 */
[----:B------:R-:W-:Y:S02]  /*1490*/  ISETP.GE.AND P1, PT, R4, RZ, PT ;  /* 0x000000ff0400720c */ /* 0x000fe40003f26270 */
[----:B------:R-:W-:Y:S01]  /*14a0*/  LOP3.LUT R8, R8, c[0x0][0x1c0], RZ, 0x3c, !PT ;  /* 0x0000700008087a12 */ /* 0x000fe200078e3cff */
        /* <DEDUP_REMOVED lines=12> */
[----:B------:R-:W-:-:S04]  /*1570*/  IMAD.MOV.U32 R4, RZ, RZ, R11 ;  /* 0x000000ffff047224 */ /* 0x000fc800078e000b */
[----:B------:R-:W-:Y:S01]  /*1580*/  @!P1 IMAD.MOV R4, RZ, RZ, -R4 ;  /* 0x000000ffff049224 */ /* 0x000fe200078e0a04 */
[----:B------:R-:W-:-:S05]  /*1590*/  @!P0 LOP3.LUT R4, RZ, c[0x0][0x214], RZ, 0x33, !PT ;  /* 0x00008500ff048a12 */ /* 0x000fca00078e33ff */
[----:B------:R-:W-:Y:S01]  /*15a0*/  IMAD R4, R0, R4, RZ ;  /* 0x0000000400047224 */ /* 0x000fe200078e02ff */
[----:B------:R-:W-:-:S04]  /*15b0*/  IABS R0, c[0x0][0x1c0] ;  /* 0x0000700000007a13 */ /* 0x000fc80000000000 */
[----:B------:R-:W-:Y:S01]  /*15c0*/  IABS R5, R4 ;  /* 0x0000000400057213 */ /* 0x000fe20000000000 */
[----:B------:R-:W0:Y:S04]  /*15d0*/  I2F.U32.RP R10, R0 ;  /* 0x00000000000a7306 */ /* 0x000e280000209000 */
[----:B------:R-:W-:-:S04]  /*15e0*/  IMAD.IADD R13, R9, 0x1, R5 ;  /* 0x00000001090d7824 */ /* 0x000fc800078e0205 */
[----:B------:R-:W1:Y:S08]  /*15f0*/  I2F.RP R11, R5 ;  /* 0x00000005000b7306 */ /* 0x000e700000209400 */
[----:B0-----:R-:W0:Y:S08]  /*1600*/  MUFU.RCP R10, R10 ;  /* 0x0000000a000a7308 */ /* 0x001e300000001000 */
[----:B-1----:R-:W1:Y:S01]  /*1610*/  MUFU.RCP R11, R11 ;  /* 0x0000000b000b7308 */ /* 0x002e620000001000 */
[----:B0-----:R-:W-:-:S02]  /*1620*/  IADD3 R10, R10, 0xffffffe, RZ ;  /* 0x0ffffffe0a0a7810 */ /* 0x001fc40007ffe0ff */
[----:B-1----:R-:W-:-:S05]  /*1630*/  IADD3 R11, R11, 0xffffffe, RZ ;  /* 0x0ffffffe0b0b7810 */ /* 0x002fca0007ffe0ff */
[----:B------:R-:W0:Y:S08]  /*1640*/  F2I.FTZ.U32.TRUNC.NTZ R25, R11 ;  /* 0x0000000b00197305 */ /* 0x000e30000021f000 */
[----:B------:R-:W1:Y:S01]  /*1650*/  F2I.FTZ.U32.TRUNC.NTZ R11, R10 ;  /* 0x0000000a000b7305 */ /* 0x000e62000021f000 */
[----:B0-----:R-:W-:-:S04]  /*1660*/  IMAD.MOV R22, RZ, RZ, -R25 ;  /* 0x000000ffff167224 */ /* 0x001fc800078e0a19 */
[----:B------:R-:W-:Y:S02]  /*1670*/  IMAD R22, R22, R5, RZ ;  /* 0x0000000516167224 */ /* 0x000fe400078e02ff */
[----:B-1----:R-:W-:Y:S02]  /*1680*/  IMAD.MOV R10, RZ, RZ, -R11 ;  /* 0x000000ffff0a7224 */ /* 0x002fe400078e0a0b */
[----:B------:R-:W-:Y:S01]  /*1690*/  IMAD.HI.U32 R22, R25, R22, R24 ;  /* 0x0000001619167227 */ /* 0x000fe200078e0018 */
[----:B------:R-:W-:Y:S02]  /*16a0*/  IABS R24, R4 ;  /* 0x0000000400187213 */ /* 0x000fe40000000000 */
[----:B------:R-:W-:Y:S01]  /*16b0*/  IABS R25, R13 ;  /* 0x0000000d00197213 */ /* 0x000fe20000000000 */
[----:B------:R-:W-:Y:S02]  /*16c0*/  IMAD R9, R10, R0, RZ ;  /* 0x000000000a097224 */ /* 0x000fe400078e02ff */
[----:B------:R-:W-:-:S02]  /*16d0*/  IMAD.MOV.U32 R10, RZ, RZ, RZ ;  /* 0x000000ffff0a7224 */ /* 0x000fc400078e00ff */
[----:B------:R-:W-:Y:S02]  /*16e0*/  IMAD.MOV R24, RZ, RZ, -R24 ;  /* 0x000000ffff187224 */ /* 0x000fe400078e0a18 */
[----:B------:R-:W-:Y:S01]  /*16f0*/  IMAD.HI.U32 R9, R11, R9, R10 ;  /* 0x000000090b097227 */ /* 0x000fe200078e000a */
[----:B------:R-:W-:-:S03]  /*1700*/  IABS R11, c[0x0][0x1c0] ;  /* 0x00007000000b7a13 */ /* 0x000fc60000000000 */
[----:B------:R-:W-:-:S04]  /*1710*/  IMAD.HI.U32 R22, R22, R25, RZ ;  /* 0x0000001916167227 */ /* 0x000fc800078e00ff */
[----:B------:R-:W-:Y:S02]  /*1720*/  IMAD.MOV R11, RZ, RZ, -R11 ;  /* 0x000000ffff0b7224 */ /* 0x000fe400078e0a0b */
[----:B------:R-:W-:-:S04]  /*1730*/  IMAD.HI.U32 R10, R9, R23, RZ ;  /* 0x00000017090a7227 */ /* 0x000fc800078e00ff */
[----:B------:R-:W-:Y:S02]  /*1740*/  IMAD R23, R10, R11, R23 ;  /* 0x0000000b0a177224 */ /* 0x000fe400078e0217 */
[--C-:B------:R-:W-:Y:S02]  /*1750*/  IMAD R24, R22, R24, R25.reuse ;  /* 0x0000001816187224 */ /* 0x100fe400078e0219 */
[----:B------:R-:W-:Y:S01]  /*1760*/  IMAD.HI.U32 R9, R9, R25, RZ ;  /* 0x0000001909097227 */ /* 0x000fe200078e00ff */
[----:B------:R-:W-:Y:S02]  /*1770*/  ISETP.GT.U32.AND P3, PT, R0, R23, PT ;  /* 0x000000170000720c */ /* 0x000fe40003f64070 */
[----:B------:R-:W-:Y:S01]  /*1780*/  ISETP.GT.U32.AND P0, PT, R5, R24, PT ;  /* 0x000000180500720c */ /* 0x000fe20003f04070 */
[----:B------:R-:W-:-:S05]  /*1790*/  IMAD R11, R9, R11, R25 ;  /* 0x0000000b090b7224 */ /* 0x000fca00078e0219 */
[----:B------:R-:W-:-:S05]  /*17a0*/  ISETP.GT.U32.AND P1, PT, R0, R11, PT ;  /* 0x0000000b0000720c */ /* 0x000fca0003f24070 */
[--C-:B------:R-:W-:Y:S01]  /*17b0*/  @!P3 IMAD.IADD R23, R23, 0x1, -R0.reuse ;  /* 0x000000011717b824 */ /* 0x100fe200078e0a00 */
[----:B------:R-:W-:Y:S01]  /*17c0*/  @!P3 IADD3 R10, R10, 0x1, RZ ;  /* 0x000000010a0ab810 */ /* 0x000fe20007ffe0ff */
[----:B------:R-:W-:Y:S01]  /*17d0*/  @!P0 IMAD.IADD R24, R24, 0x1, -R5 ;  /* 0x0000000118188824 */ /* 0x000fe200078e0a05 */
[----:B------:R-:W-:Y:S02]  /*17e0*/  @!P0 IADD3 R22, R22, 0x1, RZ ;  /* 0x0000000116168810 */ /* 0x000fe40007ffe0ff */
[----:B------:R-:W-:Y:S02]  /*17f0*/  ISETP.GE.U32.AND P6, PT, R23, R0, PT ;  /* 0x000000001700720c */ /* 0x000fe40003fc6070 */
[-C--:B------:R-:W-:Y:S01]  /*1800*/  ISETP.GE.U32.AND P2, PT, R24, R5.reuse, PT ;  /* 0x000000051800720c */ /* 0x080fe20003f46070 */
[----:B------:R-:W-:Y:S01]  /*1810*/  @!P1 IMAD.IADD R11, R11, 0x1, -R0 ;  /* 0x000000010b0b9824 */ /* 0x000fe200078e0a00 */
[----:B------:R-:W-:Y:S02]  /*1820*/  LOP3.LUT R24, R13, R5, RZ, 0x3c, !PT ;  /* 0x000000050d187212 */ /* 0x000fe400078e3cff */
[----:B------:R-:W-:-:S02]  /*1830*/  ISETP.GT.AND P3, PT, R3, RZ, PT ;  /* 0x000000ff0300720c */ /* 0x000fc40003f64270 */
[----:B------:R-:W-:Y:S02]  /*1840*/  ISETP.GE.AND P4, PT, R24, RZ, PT ;  /* 0x000000ff1800720c */ /* 0x000fe40003f86270 */
[----:B------:R-:W-:Y:S02]  /*1850*/  ISETP.GE.U32.AND P5, PT, R11, R0, PT ;  /* 0x000000000b00720c */ /* 0x000fe40003fa6070 */
[----:B------:R-:W-:Y:S02]  /*1860*/  LOP3.LUT R13, R13, c[0x0][0x1c0], RZ, 0x3c, !PT ;  /* 0x000070000d0d7a12 */ /* 0x000fe400078e3cff */
[----:B------:R-:W-:Y:S02]  /*1870*/  @P6 IADD3 R10, R10, 0x1, RZ ;  /* 0x000000010a0a6810 */ /* 0x000fe40007ffe0ff */
[----:B------:R-:W-:Y:S02]  /*1880*/  ISETP.NE.AND P6, PT, R4, RZ, PT ;  /* 0x000000ff0400720c */ /* 0x000fe40003fc5270 */
[----:B------:R-:W-:-:S02]  /*1890*/  @P2 IADD3 R22, R22, 0x1, RZ ;  /* 0x0000000116162810 */ /* 0x000fc40007ffe0ff */
[----:B------:R-:W-:Y:S02]  /*18a0*/  ISETP.GE.AND P0, PT, R8, RZ, PT ;  /* 0x000000ff0800720c */ /* 0x000fe40003f06270 */
[----:B------:R-:W-:Y:S01]  /*18b0*/  ISETP.GE.AND P2, PT, R13, RZ, PT ;  /* 0x000000ff0d00720c */ /* 0x000fe20003f46270 */
[----:B------:R-:W-:Y:S01]  /*18c0*/  IMAD.MOV.U32 R13, RZ, RZ, R22 ;  /* 0x000000ffff0d7224 */ /* 0x000fe200078e0016 */
[----:B------:R-:W-:Y:S02]  /*18d0*/  SHF.R.S32.HI R8, RZ, 0x1f, R3 ;  /* 0x0000001fff087819 */ /* 0x000fe40000011403 */
[----:B------:R-:W-:Y:S01]  /*18e0*/  @!P1 IADD3 R9, R9, 0x1, RZ ;  /* 0x0000000109099810 */ /* 0x000fe20007ffe0ff */
[----:B------:R-:W-:Y:S01]  /*18f0*/  @!P4 IMAD.MOV R13, RZ, RZ, -R13 ;  /* 0x000000ffff0dc224 */ /* 0x000fe200078e0a0d */
[----:B------:R-:W-:Y:S01]  /*1900*/  LEA.HI.SX32 R22, R3, 0x1, 0x1 ;  /* 0x0000000103167811 */ /* 0x000fe200078f0aff */
[----:B------:R-:W-:Y:S01]  /*1910*/  @!P3 IMAD.MOV R22, RZ, RZ, R8 ;  /* 0x000000ffff16b224 */ /* 0x000fe200078e0208 */
[----:B------:R-:W-:-:S02]  /*1920*/  @!P6 LOP3.LUT R13, RZ, R5, RZ, 0x33, !PT ;  /* 0x00000005ff0de212 */ /* 0x000fc400078e33ff */
[----:B------:R-:W-:Y:S01]  /*1930*/  LEA.HI R8, R31, R26, RZ, 0x4 ;  /* 0x0000001a1f087211 */ /* 0x000fe200078f20ff */
[----:B------:R-:W-:Y:S01]  /*1940*/  @!P0 IMAD.MOV R10, RZ, RZ, -R10 ;  /* 0x000000ffff0a8224 */ /* 0x000fe200078e0a0a */
        /* <DEDUP_REMOVED lines=12> */
[----:B------:R-:W-:Y:S02]  /*1a10*/  LOP3.LUT R8, R8, 0xfffffff0, RZ, 0xc0, !PT ;  /* 0xfffffff008087812 */ /* 0x000fe400078ec0ff */
[----:B------:R-:W-:Y:S01]  /*1a20*/  SEL R0, R0, R9, !P4 ;  /* 0x0000000900007207 */ /* 0x000fe20006000000 */
[----:B------:R-:W-:Y:S01]  /*1a30*/  IMAD R10, R10, R36, RZ ;  /* 0x000000240a0a7224 */ /* 0x000fe200078e02ff */
[----:B------:R-:W-:Y:S01]  /*1a40*/  SEL R11, R21, R11, P2 ;  /* 0x0000000b150b7207 */ /* 0x000fe20001000000 */
[----:B------:R-:W-:Y:S01]  /*1a50*/  IMAD.MOV.U32 R9, RZ, RZ, -0x800000 ;  /* 0xff800000ff097424 */ /* 0x000fe200078e00ff */
[----:B------:R-:W-:Y:S01]  /*1a60*/  SEL R13, R20, R13, P2 ;  /* 0x0000000d140d7207 */ /* 0x000fe20001000000 */
[----:B------:R-:W-:Y:S02]  /*1a70*/  IMAD R10, R22, R10, RZ ;  /* 0x0000000a160a7224 */ /* 0x000fe400078e02ff */
        /* <DEDUP_REMOVED lines=16> */
[----:B------:R-:W-:-:S06]  /*1b80*/  LEA.HI.X R9, R22, c[0x0][0x20c], R9, 0x2, P0 ;  /* 0x0000830016097a11 */ /* 0x000fcc00000f1409 */
[----:B------:R0:W5:Y:S03]  /*1b90*/  LDG.E R9, [R8.64] ;  /* 0x0000000808097981 */ /* 0x000166000c1e1900 */
.L_x_295:
[----:B------:R-:W-:Y:S05]  /*1ba0*/  BSYNC B0 ;  /* 0x0000000000007941 */ /* 0x000fea0003800000 */
.L_x_294:
[----:B------:R-:W-:Y:S01]  /*1bb0*/  ISETP.GT.AND P5, PT, R26, 0x1f, PT ;  /* 0x0000001f1a00780c */ /* 0x000fe20003fa4270 */
[----:B------:R-:W-:Y:S01]  /*1bc0*/  IMAD.MOV.U32 R30, RZ, RZ, -0x800000 ;  /* 0xff800000ff1e7424 */ /* 0x000fe200078e00ff */
[----:B------:R-:W-:Y:S01]  /*1bd0*/  ISETP.GT.AND P2, PT, R4, RZ, PT ;  /* 0x000000ff0400720c */ /* 0x000fe20003f44270 */
[----:B------:R-:W-:Y:S01]  /*1be0*/  IMAD R0, R0, R36, RZ ;  /* 0x0000002400007224 */ /* 0x000fe200078e02ff */
[----:B------:R-:W-:Y:S01]  /*1bf0*/  BSSY B1, `(.L_x_296) ;  /* 0x00001e7000017945 */ /* 0x000fe20003800000 */
[----:B------:R-:W-:-:S08]  /*1c00*/  IMAD.MOV.U32 R29, RZ, RZ, 0x7f800000 ;  /* 0x7f800000ff1d7424 */ /* 0x000fd000078e00ff */
[----:B------:R-:W-:Y:S01]  /*1c10*/  @!P5 IMAD R5, R5, 0x11, R21 ;  /* 0x000000110505d824 */ /* 0x000fe200078e0215 */
[----:B0-----:R-:W-:Y:S02]  /*1c20*/  @!P5 LEA.HI R8, R26, R26, RZ, 0x1 ;  /* 0x0000001a1a08d211 */ /* 0x001fe400078f08ff */
[----:B------:R-:W-:Y:S02]  /*1c30*/  SHF.R.S32.HI R21, RZ, 0x1f, R4 ;  /* 0x0000001fff157819 */ /* 0x000fe40000011404 */
[----:B-----5:R-:W-:Y:S01]  /*1c40*/  @!P5 STS [R5.X4], R9 ;  /* 0x000000090500d388 */ /* 0x020fe20000004800 */
[C---:B------:R-:W-:Y:S01]  /*1c50*/  @!P5 LOP3.LUT R20, R8.reuse, 0xfffffffe, RZ, 0xc0, !PT ;  /* 0xfffffffe0814d812 */ /* 0x040fe200078ec0ff */
[----:B------:R-:W-:-:S04]  /*1c60*/  @!P5 IMAD.SHL.U32 R8, R8, 0x2, RZ ;  /* 0x000000020808d824 */ /* 0x000fc800078e00ff */
[----:B------:R-:W-:Y:S01]  /*1c70*/  @!P5 IMAD.IADD R20, R26, 0x1, -R20 ;  /* 0x000000011a14d824 */ /* 0x000fe200078e0a14 */
[----:B------:R-:W-:-:S05]  /*1c80*/  @!P5 LOP3.LUT R8, R8, 0xfffffffc, RZ, 0xc0, !PT ;  /* 0xfffffffc0808d812 */ /* 0x000fca00078ec0ff */
[----:B------:R-:W-:Y:S01]  /*1c90*/  @!P5 IMAD R8, R20, 0x44, R8 ;  /* 0x000000441408d824 */ /* 0x000fe200078e0208 */
[----:B------:R-:W-:Y:S01]  /*1ca0*/  BAR.SYNC.DEFER_BLOCKING 0x0 ;  /* 0x0000000000007b1d */ /* 0x000fe20000010000 */
[----:B------:R-:W-:-:S05]  /*1cb0*/  LOP3.LUT R20, R26, 0x1, RZ, 0xc0, !PT ;  /* 0x000000011a147812 */ /* 0x000fca00078ec0ff */
[----:B------:R-:W0:Y:S04]  /*1cc0*/  @!P5 LDS R30, [R8] ;  /* 0x00000000081ed984 */ /* 0x000e280000000800 */
[----:B0-----:R-:W0:Y:S02]  /*1cd0*/  SHFL.BFLY PT, R5, R30, 0x1, 0x1f ;  /* 0x0c201f001e057f89 */ /* 0x001e2400000e0000 */
[----:B0-----:R-:W-:-:S04]  /*1ce0*/  FMNMX.FTZ R5, R5, R30, !PT ;  /* 0x0000001e05057209 */ /* 0x001fc80007810000 */
[----:B------:R-:W-:-:S04]  /*1cf0*/  FSETP.NEU.FTZ.AND P0, PT, R5, -INF , PT ;  /* 0xff8000000500780b */ /* 0x000fc80003f1d000 */
[----:B------:R-:W-:-:S05]  /*1d00*/  FSEL R5, R5, RZ, P0 ;  /* 0x000000ff05057208 */ /* 0x000fca0000000000 */
[----:B------:R-:W-:-:S04]  /*1d10*/  FADD.FTZ R9, -R5, R30 ;  /* 0x0000001e05097221 */ /* 0x000fc80000010100 */
[----:B------:R-:W-:-:S06]  /*1d20*/  FMUL.FTZ R9, R9, 1.4426950216293334961 ;  /* 0x3fb8aa3b09097820 */ /* 0x000fcc0000410000 */
[----:B------:R-:W0:Y:S02]  /*1d30*/  MUFU.EX2 R9, R9 ;  /* 0x0000000900097308 */ /* 0x000e240000000800 */
[----:B0-----:R-:W0:Y:S02]  /*1d40*/  SHFL.BFLY PT, R8, R9, 0x1, 0x1f ;  /* 0x0c201f0009087f89 */ /* 0x001e2400000e0000 */
[----:B0-----:R-:W-:Y:S01]  /*1d50*/  FADD.FTZ R8, R9, R8 ;  /* 0x0000000809087221 */ /* 0x001fe20000010000 */
[----:B------:R-:W-:Y:S01]  /*1d60*/  LEA.HI.SX32 R9, R4, 0x1, 0x1 ;  /* 0x0000000104097811 */ /* 0x000fe200078f0aff */
[----:B------:R-:W-:Y:S01]  /*1d70*/  @!P2 IMAD.MOV R9, RZ, RZ, R21 ;  /* 0x000000ffff09a224 */ /* 0x000fe200078e0215 */
[----:B------:R-:W-:Y:S02]  /*1d80*/  ISETP.EQ.U32.OR P2, PT, R20, 0x1, P5 ;  /* 0x000000011400780c */ /* 0x000fe40002f42470 */
        /* <DEDUP_REMOVED lines=43> */
[----:B------:R-:W-:Y:S05]  /*2040*/  CALL.REL.NOINC `($__internal_6_$__cuda_sm20_div_s64) ;  /* 0x000022a000007944 */ /* 0x000fea0003c00000 */
[----:B------:R-:W-:Y:S02]  /*2050*/  IADD3 R20, P0, RZ, -R0, RZ ;  /* 0x80000000ff147210 */ /* 0x000fe40007f1e0ff */
[-C--:B------:R-:W-:Y:S02]  /*2060*/  MOV R43, R23.reuse ;  /* 0x00000017002b7202 */ /* 0x080fe40000000f00 */
[----:B------:R-:W-:Y:S01]  /*2070*/  IADD3.X R6, RZ, ~R23, RZ, P0, !PT ;  /* 0x80000017ff067210 */ /* 0x000fe200007fe4ff */
[----:B------:R-:W-:-:S04]  /*2080*/  IMAD.WIDE.U32 R38, R42, R20, R38 ;  /* 0x000000142a267225 */ /* 0x000fc800078e0026 */
[----:B------:R-:W-:Y:S01]  /*2090*/  IMAD R6, R6, R42, RZ ;  /* 0x0000002a06067224 */ /* 0x000fe200078e02ff */
[----:B------:R-:W-:Y:S02]  /*20a0*/  MOV R25, R38 ;  /* 0x0000002600197202 */ /* 0x000fe40000000f00 */
[----:B------:R-:W-:Y:S01]  /*20b0*/  MOV R42, R0 ;  /* 0x00000000002a7202 */ /* 0x000fe20000000f00 */
[----:B------:R-:W-:-:S05]  /*20c0*/  IMAD R6, R5, R20, R6 ;  /* 0x0000001405067224 */ /* 0x000fca00078e0206 */
[----:B------:R-:W-:Y:S01]  /*20d0*/  IADD3 R6, R39, R6, RZ ;  /* 0x0000000627067210 */ /* 0x000fe20007ffe0ff */
[----:B------:R-:W-:Y:S05]  /*20e0*/  BRA `(.L_x_301) ;  /* 0x0000017000007947 */ /* 0x000fea0003800000 */
.L_x_300:
        /* <DEDUP_REMOVED lines=23> */
.L_x_301:
[----:B------:R-:W-:Y:S05]  /*2260*/  BSYNC B0 ;  /* 0x0000000000007941 */ /* 0x000fea0003800000 */
.L_x_299:
        /* <DEDUP_REMOVED lines=10> */
[-C--:B------:R-:W-:Y:S02]  /*2310*/  IADD3 R20, P0, RZ, -R0.reuse, RZ ;  /* 0x80000000ff147210 */ /* 0x080fe40007f1e0ff */
[----:B------:R-:W-:Y:S01]  /*2320*/  MOV R24, R25 ;  /* 0x0000001900187202 */ /* 0x000fe20000000f00 */
[----:B------:R-:W-:Y:S01]  /*2330*/  IMAD.MOV.U32 R25, RZ, RZ, R6 ;  /* 0x000000ffff197224 */ /* 0x000fe200078e0006 */
[-C--:B------:R-:W-:Y:S02]  /*2340*/  IADD3.X R5, RZ, ~R23.reuse, RZ, P0, !PT ;  /* 0x80000017ff057210 */ /* 0x080fe400007fe4ff */
        /* <DEDUP_REMOVED lines=8> */
.L_x_303:
        /* <DEDUP_REMOVED lines=22> */
.L_x_304:
[----:B------:R-:W-:Y:S05]  /*2530*/  BSYNC B0 ;  /* 0x0000000000007941 */ /* 0x000fea0003800000 */
.L_x_302:
        /* <DEDUP_REMOVED lines=14> */
[----:B------:R-:W-:Y:S02]  /*2620*/  MOV R40, R0 ;  /* 0x0000000000287202 */ /* 0x000fe40000000f00 */
[-C--:B------:R-:W-:Y:S01]  /*2630*/  IADD3.X R5, RZ, ~R23.reuse, RZ, P0, !PT ;  /* 0x80000017ff057210 */ /* 0x080fe200007fe4ff */
[----:B------:R-:W-:Y:S01]  /*2640*/  IMAD.WIDE.U32 R38, R33, R20, R38 ;  /* 0x0000001421267225 */ /* 0x000fe200078e0026 */
[----:B------:R-:W-:-:S03]  /*2650*/  MOV R41, R23 ;  /* 0x0000001700297202 */ /* 0x000fc60000000f00 */
[----:B------:R-:W-:-:S04]  /*2660*/  IMAD R5, R5, R33, RZ ;  /* 0x0000002105057224 */ /* 0x000fc800078e02ff */
[----:B------:R-:W-:-:S05]  /*2670*/  IMAD R5, R8, R20, R5 ;  /* 0x0000001408057224 */ /* 0x000fca00078e0205 */
[----:B------:R-:W-:Y:S01]  /*2680*/  IADD3 R8, R39, R5, RZ ;  /* 0x0000000527087210 */ /* 0x000fe20007ffe0ff */
[----:B------:R-:W-:Y:S05]  /*2690*/  BRA `(.L_x_307) ;  /* 0x0000016000007947 */ /* 0x000fea0003800000 */
.L_x_306:
        /* <DEDUP_REMOVED lines=22> */
.L_x_307:
[----:B------:R-:W-:Y:S05]  /*2800*/  BSYNC B0 ;  /* 0x0000000000007941 */ /* 0x000fea0003800000 */
.L_x_305:
[-C--:B------:R-:W-:Y:S01]  /*2810*/  IMAD R0, R35, R19.reuse, RZ ;  /* 0x0000001323007224 */ /* 0x080fe200078e02ff */
[----:B------:R-:W-:Y:S01]  /*2820*/  SHF.R.S32.HI R22, RZ, 0x1f, R2 ;  /* 0x0000001fff167819 */ /* 0x000fe20000011402 */
[C---:B------:R-:W-:Y:S01]  /*2830*/  IMAD.WIDE.U32 R20, R34.reuse, R19, RZ ;  /* 0x0000001322147225 */ /* 0x040fe200078e00ff */
[----:B------:R-:W-:Y:S01]  /*2840*/  SHF.R.S32.HI R23, RZ, 0x1f, R36 ;  /* 0x0000001fff177819 */ /* 0x000fe20000011424 */
[----:B------:R-:W-:Y:S02]  /*2850*/  BSSY B0, `(.L_x_308) ;  /* 0x0000040000007945 */ /* 0x000fe40003800000 */
[----:B------:R-:W-:Y:S02]  /*2860*/  IMAD R0, R34, R18, R0 ;  /* 0x0000001222007224 */ /* 0x000fe400078e0200 */
[----:B------:R-:W-:-:S03]  /*2870*/  IMAD.WIDE.U32 R34, R20, R17, RZ ;  /* 0x0000001114227225 */ /* 0x000fc600078e00ff */
[----:B------:R-:W-:Y:S01]  /*2880*/  IADD3 R0, R21, R0, RZ ;  /* 0x0000000015007210 */ /* 0x000fe20007ffe0ff */
[-C--:B------:R-:W-:Y:S01]  /*2890*/  IMAD R8, R8, R2.reuse, RZ ;  /* 0x0000000208087224 */ /* 0x080fe200078e02ff */
[----:B------:R-:W-:Y:S01]  /*28a0*/  SHF.R.S32.HI R21, RZ, 0x1f, R25 ;  /* 0x0000001fff157819 */ /* 0x000fe20000011419 */
[----:B------:R-:W-:Y:S02]  /*28b0*/  IMAD R4, R4, R2, RZ ;  /* 0x0000000204047224 */ /* 0x000fe400078e02ff */
[----:B------:R-:W-:Y:S02]  /*28c0*/  IMAD R5, R0, R17, RZ ;  /* 0x0000001100057224 */ /* 0x000fe400078e02ff */
[----:B------:R-:W-:Y:S02]  /*28d0*/  IMAD R0, R6, R25, RZ ;  /* 0x0000001906007224 */ /* 0x000fe400078e02ff */
[----:B------:R-:W-:Y:S02]  /*28e0*/  IMAD R5, R16, R20, R5 ;  /* 0x0000001410057224 */ /* 0x000fe400078e0205 */
[----:B------:R-:W-:-:S02]  /*28f0*/  IMAD R6, R41, R36, RZ ;  /* 0x0000002429067224 */ /* 0x000fc400078e02ff */
[----:B------:R-:W-:Y:S01]  /*2900*/  IMAD R8, R22, R38, R8 ;  /* 0x0000002616087224 */ /* 0x000fe200078e0208 */
[----:B------:R-:W-:Y:S01]  /*2910*/  IADD3 R5, R35, R5, RZ ;  /* 0x0000000523057210 */ /* 0x000fe20007ffe0ff */
[----:B------:R-:W-:Y:S02]  /*2920*/  IMAD R0, R21, R32, R0 ;  /* 0x0000002015007224 */ /* 0x000fe400078e0200 */
[----:B------:R-:W-:Y:S01]  /*2930*/  IMAD.WIDE.U32 R36, R40, R36, RZ ;  /* 0x0000002428247225 */ /* 0x000fe200078e00ff */
[----:B------:R-:W-:-:S03]  /*2940*/  LOP3.LUT R20, R43, R5, RZ, 0xfc, !PT ;  /* 0x000000052b147212 */ /* 0x000fc600078efcff */
[----:B------:R-:W-:Y:S01]  /*2950*/  IMAD R6, R23, R40, R6 ;  /* 0x0000002817067224 */ /* 0x000fe200078e0206 */
[----:B------:R-:W-:Y:S01]  /*2960*/  ISETP.NE.U32.AND P0, PT, R20, RZ, PT ;  /* 0x000000ff1400720c */ /* 0x000fe20003f05070 */
[----:B------:R-:W-:-:S03]  /*2970*/  IMAD.WIDE.U32 R38, R38, R2, RZ ;  /* 0x0000000226267225 */ /* 0x000fc600078e00ff */
[----:B------:R-:W-:Y:S01]  /*2980*/  IADD3 R6, R37, R6, RZ ;  /* 0x0000000625067210 */ /* 0x000fe20007ffe0ff */
[----:B------:R-:W-:Y:S01]  /*2990*/  IMAD.WIDE.U32 R32, R32, R25, RZ ;  /* 0x0000001920207225 */ /* 0x000fe200078e00ff */
[----:B------:R-:W-:-:S03]  /*29a0*/  IADD3 R8, R39, R8, RZ ;  /* 0x0000000827087210 */ /* 0x000fc60007ffe0ff */
[----:B------:R-:W-:Y:S01]  /*29b0*/  IMAD R3, R3, R2, RZ ;  /* 0x0000000203037224 */ /* 0x000fe200078e02ff */
[----:B------:R-:W-:-:S03]  /*29c0*/  IADD3 R2, R33, R0, RZ ;  /* 0x0000000021027210 */ /* 0x000fc60007ffe0ff */
[----:B------:R-:W-:Y:S05]  /*29d0*/  @!P0 BRA `(.L_x_309) ;  /* 0x0000010000008947 */ /* 0x000fea0003800000 */
[----:B------:R-:W-:Y:S01]  /*29e0*/  IMAD.MOV.U32 R28, RZ, RZ, R42 ;  /* 0x000000ffff1c7224 */ /* 0x000fe200078e002a */
[----:B------:R-:W-:Y:S01]  /*29f0*/  MOV R24, R43 ;  /* 0x0000002b00187202 */ /* 0x000fe20000000f00 */
[----:B------:R-:W-:Y:S01]  /*2a00*/  IMAD.MOV.U32 R23, RZ, RZ, R34 ;  /* 0x000000ffff177224 */ /* 0x000fe200078e0022 */
[----:B------:R-:W-:Y:S02]  /*2a10*/  MOV R22, 0x2a30 ;  /* 0x00002a3000167802 */ /* 0x000fe40000000f00 */
[----:B------:R-:W-:Y:S05]  /*2a20*/  CALL.REL.NOINC `($__internal_6_$__cuda_sm20_div_s64) ;  /* 0x000018c000007944 */ /* 0x000fea0003c00000 */
[----:B------:R-:W-:Y:S02]  /*2a30*/  IADD3 R21, P0, RZ, -R0, RZ ;  /* 0x80000000ff157210 */ /* 0x000fe40007f1e0ff */
[----:B------:R-:W-:Y:S02]  /*2a40*/  MOV R40, R42 ;  /* 0x0000002a00287202 */ /* 0x000fe40000000f00 */
[----:B------:R-:W-:Y:S02]  /*2a50*/  IADD3.X R20, RZ, ~R23, RZ, P0, !PT ;  /* 0x80000017ff147210 */ /* 0x000fe400007fe4ff */
[----:B------:R-:W-:Y:S01]  /*2a60*/  MOV R41, R43 ;  /* 0x0000002b00297202 */ /* 0x000fe20000000f00 */
[----:B------:R-:W-:Y:S01]  /*2a70*/  IMAD.MOV.U32 R43, RZ, RZ, R23 ;  /* 0x000000ffff2b7224 */ /* 0x000fe200078e0017 */
[----:B------:R-:W-:Y:S01]  /*2a80*/  MOV R42, R0 ;  /* 0x00000000002a7202 */ /* 0x000fe20000000f00 */
[----:B------:R-:W-:-:S02]  /*2a90*/  IMAD R20, R20, R34, RZ ;  /* 0x0000002214147224 */ /* 0x000fc400078e02ff */
[----:B------:R-:W-:-:S04]  /*2aa0*/  IMAD.WIDE.U32 R34, R21, R34, R40 ;  /* 0x0000002215227225 */ /* 0x000fc800078e0028 */
[----:B------:R-:W-:-:S04]  /*2ab0*/  IMAD R20, R5, R21, R20 ;  /* 0x0000001505147224 */ /* 0x000fc800078e0214 */
[----:B------:R-:W-:Y:S01]  /*2ac0*/  IMAD.IADD R24, R35, 0x1, R20 ;  /* 0x0000000123187824 */ /* 0x000fe200078e0214 */
[----:B------:R-:W-:Y:S05]  /*2ad0*/  BRA `(.L_x_310) ;  /* 0x0000017000007947 */ /* 0x000fea0003800000 */
.L_x_309:
        /* <DEDUP_REMOVED lines=23> */
.L_x_310:
[----:B------:R-:W-:Y:S05]  /*2c50*/  BSYNC B0 ;  /* 0x0000000000007941 */ /* 0x000fea0003800000 */
.L_x_308:
        /* <DEDUP_REMOVED lines=11> */
[----:B------:R-:W-:-:S03]  /*2d10*/  IADD3.X R5, RZ, ~R23, RZ, P0, !PT ;  /* 0x80000017ff057210 */ /* 0x000fc600007fe4ff */
[----:B------:R-:W-:-:S04]  /*2d20*/  IMAD.WIDE.U32 R34, R19, R20, R34 ;  /* 0x0000001413227225 */ /* 0x000fc800078e0022 */
[----:B------:R-:W-:Y:S01]  /*2d30*/  IMAD R5, R5, R19, RZ ;  /* 0x0000001305057224 */ /* 0x000fe200078e02ff */
[----:B------:R-:W-:Y:S02]  /*2d40*/  MOV R19, R34 ;  /* 0x0000002200137202 */ /* 0x000fe40000000f00 */
[----:B------:R-:W-:Y:S01]  /*2d50*/  MOV R34, R0 ;  /* 0x0000000000227202 */ /* 0x000fe20000000f00 */
[----:B------:R-:W-:-:S04]  /*2d60*/  IMAD R5, R18, R20, R5 ;  /* 0x0000001412057224 */ /* 0x000fc800078e0205 */
[----:B------:R-:W-:Y:S02]  /*2d70*/  IMAD.IADD R18, R35, 0x1, R5 ;  /* 0x0000000123127824 */ /* 0x000fe400078e0205 */
[----:B------:R-:W-:Y:S01]  /*2d80*/  IMAD.MOV.U32 R35, RZ, RZ, R23 ;  /* 0x000000ffff237224 */ /* 0x000fe200078e0017 */
[----:B------:R-:W-:Y:S05]  /*2d90*/  BRA `(.L_x_313) ;  /* 0x0000017000007947 */ /* 0x000fea0003800000 */
.L_x_312:
        /* <DEDUP_REMOVED lines=23> */
.L_x_313:
[----:B------:R-:W-:Y:S05]  /*2f10*/  BSYNC B0 ;  /* 0x0000000000007941 */ /* 0x000fea0003800000 */
.L_x_311:
        /* <DEDUP_REMOVED lines=12> */
[----:B------:R-:W-:Y:S01]  /*2fe0*/  IADD3.X R5, RZ, ~R23, RZ, P0, !PT ;  /* 0x80000017ff057210 */ /* 0x000fe200007fe4ff */
[----:B------:R-:W-:-:S04]  /*2ff0*/  IMAD.WIDE.U32 R34, R17, R20, R34 ;  /* 0x0000001411227225 */ /* 0x000fc800078e0022 */
[----:B------:R-:W-:Y:S01]  /*3000*/  IMAD R5, R5, R17, RZ ;  /* 0x0000001105057224 */ /* 0x000fe200078e02ff */
[----:B------:R-:W-:-:S03]  /*3010*/  MOV R17, R34 ;  /* 0x0000002200117202 */ /* 0x000fc60000000f00 */
[----:B------:R-:W-:-:S05]  /*3020*/  IMAD R5, R16, R20, R5 ;  /* 0x0000001410057224 */ /* 0x000fca00078e0205 */
[----:B------:R-:W-:Y:S01]  /*3030*/  IADD3 R5, R35, R5, RZ ;  /* 0x0000000523057210 */ /* 0x000fe20007ffe0ff */
[----:B------:R-:W-:Y:S05]  /*3040*/  BRA `(.L_x_316) ;  /* 0x0000017000007947 */ /* 0x000fea0003800000 */
.L_x_315:
        /* <DEDUP_REMOVED lines=23> */
.L_x_316:
[----:B------:R-:W-:Y:S05]  /*31c0*/  BSYNC B0 ;  /* 0x0000000000007941 */ /* 0x000fea0003800000 */
.L_x_314:
[----:B------:R-:W-:Y:S01]  /*31d0*/  SHF.R.S32.HI R20, RZ, 0x1f, R10 ;  /* 0x0000001fff147819 */ /* 0x000fe2000001140a */
[-C--:B------:R-:W-:Y:S01]  /*31e0*/  IMAD R16, R23, R10.reuse, RZ ;  /* 0x0000000a17107224 */ /* 0x080fe200078e02ff */
[----:B------:R-:W-:Y:S01]  /*31f0*/  BSSY B0, `(.L_x_317) ;  /* 0x000003b000007945 */ /* 0x000fe20003800000 */
[----:B------:R-:W-:-:S04]  /*3200*/  IMAD.WIDE.U32 R34, R22, R10, RZ ;  /* 0x0000000a16227225 */ /* 0x000fc800078e00ff */
[----:B------:R-:W-:Y:S01]  /*3210*/  IMAD R10, R20, R22, R16 ;  /* 0x00000016140a7224 */ /* 0x000fe200078e0210 */
[----:B------:R-:W-:Y:S01]  /*3220*/  LOP3.LUT R20, R43, R14, RZ, 0xfc, !PT ;  /* 0x0000000e2b147212 */ /* 0x000fe200078efcff */
[----:B------:R-:W-:Y:S01]  /*3230*/  IMAD R0, R25, c[0x0][0x214], RZ ;  /* 0x0000850019007a24 */ /* 0x000fe200078e02ff */
[----:B------:R-:W-:Y:S01]  /*3240*/  SHF.R.S32.HI R16, RZ, 0x1f, R3 ;  /* 0x0000001fff107819 */ /* 0x000fe20000011403 */
[-C--:B------:R-:W-:Y:S01]  /*3250*/  IMAD R21, R5, R3.reuse, RZ ;  /* 0x0000000305157224 */ /* 0x080fe200078e02ff */
[----:B------:R-:W-:Y:S01]  /*3260*/  ISETP.NE.U32.AND P0, PT, R20, RZ, PT ;  /* 0x000000ff1400720c */ /* 0x000fe20003f05070 */
[----:B------:R-:W-:Y:S01]  /*3270*/  IMAD R18, R18, R0, RZ ;  /* 0x0000000012127224 */ /* 0x000fe200078e02ff */
[----:B------:R-:W-:Y:S01]  /*3280*/  SHF.R.S32.HI R5, RZ, 0x1f, R0 ;  /* 0x0000001fff057819 */ /* 0x000fe20000011400 */
[----:B------:R-:W-:Y:S01]  /*3290*/  IMAD.WIDE.U32 R44, R17, R3, RZ ;  /* 0x00000003112c7225 */ /* 0x000fe200078e00ff */
[----:B------:R-:W-:-:S03]  /*32a0*/  IADD3 R10, R35, R10, RZ ;  /* 0x0000000a230a7210 */ /* 0x000fc60007ffe0ff */
[----:B------:R-:W-:Y:S02]  /*32b0*/  IMAD R3, R5, R19, R18 ;  /* 0x0000001305037224 */ /* 0x000fe400078e0212 */
[----:B------:R-:W-:Y:S02]  /*32c0*/  IMAD R16, R16, R17, R21 ;  /* 0x0000001110107224 */ /* 0x000fe400078e0215 */
[----:B------:R-:W-:-:S03]  /*32d0*/  IMAD.WIDE.U32 R18, R19, R0, RZ ;  /* 0x0000000013127225 */ /* 0x000fc600078e00ff */
[----:B------:R-:W-:Y:S02]  /*32e0*/  IADD3 R16, R45, R16, RZ ;  /* 0x000000102d107210 */ /* 0x000fe40007ffe0ff */
[----:B------:R-:W-:Y:S01]  /*32f0*/  IADD3 R3, R19, R3, RZ ;  /* 0x0000000313037210 */ /* 0x000fe20007ffe0ff */
[----:B------:R-:W-:Y:S05]  /*3300*/  @!P0 BRA `(.L_x_318) ;  /* 0x0000012000008947 */ /* 0x000fea0003800000 */
[----:B------:R-:W-:Y:S01]  /*3310*/  IMAD.MOV.U32 R28, RZ, RZ, R42 ;  /* 0x000000ffff1c7224 */ /* 0x000fe200078e002a */
[----:B------:R-:W-:Y:S01]  /*3320*/  MOV R23, R15 ;  /* 0x0000000f00177202 */ /* 0x000fe20000000f00 */
[----:B------:R-:W-:Y:S01]  /*3330*/  IMAD.MOV.U32 R24, RZ, RZ, R43 ;  /* 0x000000ffff187224 */ /* 0x000fe200078e002b */
[----:B------:R-:W-:Y:S02]  /*3340*/  MOV R5, R14 ;  /* 0x0000000e00057202 */ /* 0x000fe40000000f00 */
[----:B------:R-:W-:Y:S02]  /*3350*/  MOV R22, 0x3370 ;  /* 0x0000337000167802 */ /* 0x000fe40000000f00 */
[----:B------:R-:W-:Y:S05]  /*3360*/  CALL.REL.NOINC `($__internal_6_$__cuda_sm20_div_s64) ;  /* 0x00000f8000007944 */ /* 0x000fea0003c00000 */
[----:B------:R-:W-:Y:S01]  /*3370*/  IADD3 R17, P0, RZ, -R0, RZ ;  /* 0x80000000ff117210 */ /* 0x000fe20007f1e0ff */
[----:B------:R-:W-:Y:S01]  /*3380*/  IMAD.MOV.U32 R21, RZ, RZ, R43 ;  /* 0x000000ffff157224 */ /* 0x000fe200078e002b */
[----:B------:R-:W-:-:S02]  /*3390*/  MOV R20, R42 ;  /* 0x0000002a00147202 */ /* 0x000fc40000000f00 */
[----:B------:R-:W-:Y:S02]  /*33a0*/  IADD3.X R5, RZ, ~R23, RZ, P0, !PT ;  /* 0x80000017ff057210 */ /* 0x000fe400007fe4ff */
        /* <DEDUP_REMOVED lines=8> */
.L_x_318:
        /* <DEDUP_REMOVED lines=23> */
.L_x_319:
[----:B------:R-:W-:Y:S05]  /*35a0*/  BSYNC B0 ;  /* 0x0000000000007941 */ /* 0x000fea0003800000 */
.L_x_317:
        /* <DEDUP_REMOVED lines=28> */
.L_x_321:
        /* <DEDUP_REMOVED lines=23> */
.L_x_322:
[----:B------:R-:W-:Y:S05]  /*38e0*/  BSYNC B0 ;  /* 0x0000000000007941 */ /* 0x000fea0003800000 */
.L_x_320:
        /* <DEDUP_REMOVED lines=20> */
.L_x_298:
[----:B------:R-:W-:-:S04]  /*3a30*/  LEA R2, P0, R38, c[0x0][0x200], 0x2 ;  /* 0x0000800026027a11 */ /* 0x000fc800078010ff */
[----:B------:R-:W-:-:S05]  /*3a40*/  LEA.HI.X R3, R38, c[0x0][0x204], R39, 0x2, P0 ;  /* 0x0000810026037a11 */ /* 0x000fca00000f1427 */
[----:B------:R0:W-:Y:S04]  /*3a50*/  STG.E [R2.64], R29 ;  /* 0x0000001d02007986 */ /* 0x0001e8000c101908 */
.L_x_297:
[----:B------:R-:W-:Y:S05]  /*3a60*/  BSYNC B1 ;  /* 0x0000000000017941 */ /* 0x000fea0003800000 */
.L_x_296:
[-C--:B0-----:R-:W-:Y:S01]  /*3a70*/  LEA.HI R2, R26, R26.reuse, RZ, 0x1 ;  /* 0x0000001a1a027211 */ /* 0x081fe200078f08ff */
[----:B------:R-:W-:Y:S01]  /*3a80*/  IMAD.MOV.U32 R4, RZ, RZ, RZ ;  /* 0x000000ffff047224 */ /* 0x000fe200078e00ff */
[-C--:B------:R-:W-:Y:S02]  /*3a90*/  LEA.HI R17, R31, R26.reuse, RZ, 0x3 ;  /* 0x0000001a1f117211 */ /* 0x080fe400078f18ff */
[----:B------:R-:W-:Y:S02]  /*3aa0*/  LOP3.LUT R0, R2, 0xfffffffe, RZ, 0xc0, !PT ;  /* 0xfffffffe02007812 */ /* 0x000fe400078ec0ff */
[----:B------:R-:W-:Y:S02]  /*3ab0*/  LOP3.LUT R18, R17, 0x3ffffff8, RZ, 0xc0, !PT ;  /* 0x3ffffff811127812 */ /* 0x000fe400078ec0ff */
[----:B------:R-:W-:Y:S01]  /*3ac0*/  SHF.R.S32.HI R17, RZ, 0x3, R17 ;  /* 0x00000003ff117819 */ /* 0x000fe20000011411 */
[----:B------:R-:W-:Y:S01]  /*3ad0*/  IMAD.IADD R0, R26, 0x1, -R0 ;  /* 0x000000011a007824 */ /* 0x000fe200078e0a00 */
[----:B------:R-:W-:-:S04]  /*3ae0*/  IADD3 R18, -R18, R26, RZ ;  /* 0x0000001a12127210 */ /* 0x000fc80007ffe1ff */
[----:B------:R-:W-:Y:S02]  /*3af0*/  ISETP.GE.OR P5, PT, R0, c[0x0][0x314], P5 ;  /* 0x0000c50000007a0c */ /* 0x000fe40002fa6670 */
[----:B------:R-:W-:-:S11]  /*3b00*/  SHF.L.U32 R18, R18, 0x2, RZ ;  /* 0x0000000212127819 */ /* 0x000fd600000006ff */
[----:B------:R-:W-:Y:S02]  /*3b10*/  @!P5 IMAD.SHL.U32 R2, R2, 0x2, RZ ;  /* 0x000000020202d824 */ /* 0x000fe400078e00ff */
[----:B------:R-:W-:-:S03]  /*3b20*/  @!P5 FADD.FTZ R3, -R29, R30 ;  /* 0x0000001e1d03d221 */ /* 0x000fc60000010100 */
[----:B------:R-:W-:Y:S01]  /*3b30*/  @!P5 LOP3.LUT R2, R2, 0xfffffffc, RZ, 0xc0, !PT ;  /* 0xfffffffc0202d812 */ /* 0x000fe200078ec0ff */
[----:B------:R-:W-:-:S04]  /*3b40*/  @!P5 FMUL.FTZ R3, R3, 1.4426950216293334961 ;  /* 0x3fb8aa3b0303d820 */ /* 0x000fc80000410000 */
[----:B------:R-:W-:Y:S02]  /*3b50*/  @!P5 IMAD R2, R0, 0x44, R2 ;  /* 0x000000440002d824 */ /* 0x000fe400078e0202 */
[----:B------:R-:W0:Y:S01]  /*3b60*/  @!P5 MUFU.EX2 R3, R3 ;  /* 0x000000030003d308 */ /* 0x000e220000000800 */
[----:B------:R-:W-:-:S05]  /*3b70*/  IMAD.MOV.U32 R0, RZ, RZ, c[0x0][0x314] ;  /* 0x0000c500ff007624 */ /* 0x000fca00078e00ff */
[----:B------:R-:W-:Y:S01]  /*3b80*/  ISETP.GE.AND P0, PT, R0, 0x1, PT ;  /* 0x000000010000780c */ /* 0x000fe20003f06270 */
[----:B------:R-:W-:Y:S01]  /*3b90*/  IMAD.MOV.U32 R0, RZ, RZ, RZ ;  /* 0x000000ffff007224 */ /* 0x000fe200078e00ff */
[----:B0-----:R0:W-:Y:S02]  /*3ba0*/  @!P5 STS [R2], R3 ;  /* 0x000000030200d388 */ /* 0x0011e40000000800 */
[----:B0-----:R-:W-:Y:S02]  /*3bb0*/  CS2R R2, SRZ ;  /* 0x0000000000027805 */ /* 0x001fe4000001ff00 */
[----:B------:R-:W-:Y:S07]  /*3bc0*/  BAR.SYNC.DEFER_BLOCKING 0x0 ;  /* 0x0000000000007b1d */ /* 0x000fee0000010000 */
        /* <DEDUP_REMOVED lines=18> */
.L_x_326:
[----:B------:R-:W-:Y:S01]  /*3cf0*/  BSSY B0, `(.L_x_324) ;  /* 0x0000007000007945 */ /* 0x000fe20003800000 */
[----:B------:R-:W-:-:S05]  /*3d00*/  @P2 BRA `(.L_x_325) ;  /* 0x0000005000002947 */ /* 0x000fca0003800000 */
[----:B------:R-:W-:Y:S01]  /*3d10*/  ISETP.GE.AND P0, PT, R18, c[0x0][0x220], PT ;  /* 0x0000880012007a0c */ /* 0x000fe20003f06270 */
[----:B------:R-:W-:Y:S01]  /*3d20*/  CS2R R8, SRZ ;  /* 0x0000000000087805 */ /* 0x000fe2000001ff00 */
[----:B------:R-:W-:Y:S11]  /*3d30*/  CS2R R10, SRZ ;  /* 0x00000000000a7805 */ /* 0x000ff6000001ff00 */
[----:B------:R-:W-:Y:S05]  /*3d40*/  @!P0 MOV R15, R13 ;  /* 0x0000000d000f8202 */ /* 0x000fea0000000f00 */
[----:B------:R0:W5:Y:S02]  /*3d50*/  @!P0 LDG.E.128 R8, [R14.64] ;  /* 0x000000080e088981 */ /* 0x000164000c1e1d00 */
.L_x_325:
[----:B------:R-:W-:Y:S05]  /*3d60*/  BSYNC B0 ;  /* 0x0000000000007941 */ /* 0x000fea0003800000 */
.L_x_324:
        /* <DEDUP_REMOVED lines=11> */
.L_x_323:
[----:B------:R-:W-:Y:S02]  /*3e20*/  IADD3 R17, R17, UR6, RZ ;  /* 0x0000000611117c10 */ /* 0x000fe4000fffe0ff */
[----:B------:R-:W-:-:S02]  /*3e30*/  F2FP.PACK_AB R2, R2, R0 ;  /* 0x000000000202723e */ /* 0x000fc400000000ff */
        /* <DEDUP_REMOVED lines=18> */
[----:B------:R-:W-:Y:S01]  /*3f60*/  IMAD.HI.U32 R4, R11, R4, R10 ;  /* 0x000000040b047227 */ /* 0x000fe200078e000a */
[----:B------:R-:W0:Y:S05]  /*3f70*/  I2F.RP R5, R0 ;  /* 0x0000000000057306 */ /* 0x000e2a0000209400 */
[----:B------:R-:W-:-:S04]  /*3f80*/  IMAD.HI.U32 R4, R4, R9, RZ ;  /* 0x0000000904047227 */ /* 0x000fc800078e00ff */
[----:B------:R-:W-:-:S05]  /*3f90*/  IMAD R6, R4, R6, R9 ;  /* 0x0000000604067224 */ /* 0x000fca00078e0209 */
[----:B------:R-:W-:Y:S01]  /*3fa0*/  ISETP.GT.U32.AND P1, PT, R8, R6, PT ;  /* 0x000000060800720c */ /* 0x000fe20003f24070 */
[----:B0-----:R-:W0:-:S12]  /*3fb0*/  MUFU.RCP R5, R5 ;  /* 0x0000000500057308 */ /* 0x001e180000001000 */
[----:B------:R-:W-:Y:S01]  /*3fc0*/  @!P1 IMAD.IADD R6, R6, 0x1, -R8 ;  /* 0x0000000106069824 */ /* 0x000fe200078e0a08 */
[----:B------:R-:W-:Y:S02]  /*3fd0*/  @!P1 IADD3 R4, R4, 0x1, RZ ;  /* 0x0000000104049810 */ /* 0x000fe40007ffe0ff */
[----:B------:R-:W-:Y:S02]  /*3fe0*/  ISETP.NE.AND P1, PT, R7, RZ, PT ;  /* 0x000000ff0700720c */ /* 0x000fe40003f25270 */
[----:B------:R-:W-:Y:S02]  /*3ff0*/  ISETP.GE.U32.AND P2, PT, R6, R8, PT ;  /* 0x000000080600720c */ /* 0x000fe40003f46070 */
[----:B------:R-:W-:Y:S02]  /*4000*/  LOP3.LUT R6, R17, R7, RZ, 0x3c, !PT ;  /* 0x0000000711067212 */ /* 0x000fe400078e3cff */
[----:B0-----:R-:W-:Y:S02]  /*4010*/  IADD3 R5, R5, 0xffffffe, RZ ;  /* 0x0ffffffe05057810 */ /* 0x001fe40007ffe0ff */
[----:B------:R-:W-:-:S02]  /*4020*/  ISETP.GE.AND P0, PT, R6, RZ, PT ;  /* 0x000000ff0600720c */ /* 0x000fc40003f06270 */
[----:B------:R-:W0:Y:S05]  /*4030*/  F2I.FTZ.U32.TRUNC.NTZ R11, R5 ;  /* 0x00000005000b7305 */ /* 0x000e2a000021f000 */
[----:B------:R-:W-:-:S06]  /*4040*/  @P2 IADD3 R4, R4, 0x1, RZ ;  /* 0x0000000104042810 */ /* 0x000fcc0007ffe0ff */
[----:B------:R-:W-:Y:S02]  /*4050*/  @!P0 IADD3 R4, -R4, RZ, RZ ;  /* 0x000000ff04048210 */ /* 0x000fe40007ffe1ff */
[----:B------:R-:W-:Y:S01]  /*4060*/  @!P1 LOP3.LUT R4, RZ, R7, RZ, 0x33, !PT ;  /* 0x00000007ff049212 */ /* 0x000fe200078e33ff */
[----:B0-----:R-:W-:-:S04]  /*4070*/  IMAD.MOV R5, RZ, RZ, -R11 ;  /* 0x000000ffff057224 */ /* 0x001fc800078e0a0b */
        /* <DEDUP_REMOVED lines=8> */
[----:B------:R-:W-:-:S03]  /*4100*/  ISETP.GE.AND P1, PT, R8, RZ, PT ;  /* 0x000000ff0800720c */ /* 0x000fc60003f26270 */
[----:B------:R-:W-:-:S04]  /*4110*/  IMAD.MOV R6, RZ, RZ, -R9 ;  /* 0x000000ffff067224 */ /* 0x000fc800078e0a09 */
[----:B------:R-:W-:-:S05]  /*4120*/  IMAD R5, R0, R6, R5 ;  /* 0x0000000600057224 */ /* 0x000fca00078e0205 */
[----:B------:R-:W-:-:S13]  /*4130*/  ISETP.GT.U32.AND P0, PT, R0, R5, PT ;  /* 0x000000050000720c */ /* 0x000fda0003f04070 */
[-C--:B------:R-:W-:Y:S02]  /*4140*/  @!P0 IADD3 R5, R5, -R0.reuse, RZ ;  /* 0x8000000005058210 */ /* 0x080fe40007ffe0ff */
[----:B------:R-:W-:Y:S02]  /*4150*/  @!P0 IADD3 R9, R9, 0x1, RZ ;  /* 0x0000000109098810 */ /* 0x000fe40007ffe0ff */
[----:B------:R-:W-:Y:S02]  /*4160*/  ISETP.GE.U32.AND P2, PT, R5, R0, PT ;  /* 0x000000000500720c */ /* 0x000fe40003f46070 */
[----:B------:R-:W-:Y:S02]  /*4170*/  ISETP.NE.AND P0, PT, RZ, c[0x0][0x214], PT ;  /* 0x00008500ff007a0c */ /* 0x000fe40003f05270 */
[----:B------:R-:W-:-:S05]  /*4180*/  SHF.R.S32.HI R0, RZ, 0x1f, R4 ;  /* 0x0000001fff007819 */ /* 0x000fca0000011404 */
[----:B------:R-:W-:-:S04]  /*4190*/  IMAD R0, R0, c[0x0][0x1e0], RZ ;  /* 0x0000780000007a24 */ /* 0x000fc800078e02ff */
[----:B------:R-:W-:Y:S01]  /*41a0*/  @P2 IADD3 R9, R9, 0x1, RZ ;  /* 0x0000000109092810 */ /* 0x000fe20007ffe0ff */
[----:B------:R-:W-:-:S04]  /*41b0*/  IMAD R4, R4, c[0x0][0x1e4], R0 ;  /* 0x0000790004047a24 */ /* 0x000fc800078e0200 */
[----:B------:R-:W-:Y:S01]  /*41c0*/  @!P1 IMAD.MOV R9, RZ, RZ, -R9 ;  /* 0x000000ffff099224 */ /* 0x000fe200078e0a09 */
[----:B------:R-:W-:Y:S01]  /*41d0*/  @!P0 LOP3.LUT R9, RZ, c[0x0][0x214], RZ, 0x33, !PT ;  /* 0x00008500ff098a12 */ /* 0x000fe200078e33ff */
[----:B------:R-:W-:-:S03]  /*41e0*/  IMAD.IADD R19, R19, 0x1, R4 ;  /* 0x0000000113137824 */ /* 0x000fc600078e0204 */
        /* <DEDUP_REMOVED lines=8> */
[----:B------:R-:W-:Y:S02]  /*4270*/  IMAD R4, R4, c[0x0][0x1e8], RZ ;  /* 0x00007a0004047a24 */ /* 0x000fe400078e02ff */
[----:B------:R-:W-:-:S04]  /*4280*/  IMAD.WIDE.U32 R18, R7, c[0x0][0x1e8], R18 ;  /* 0x00007a0007127a25 */ /* 0x000fc800078e0012 */
[----:B------:R-:W-:Y:S01]  /*4290*/  IMAD R4, R7, c[0x0][0x1ec], R4 ;  /* 0x00007b0007047a24 */ /* 0x000fe200078e0204 */
[----:B------:R-:W-:-:S03]  /*42a0*/  LEA R6, P0, R18, c[0x0][0x1d0], 0x1 ;  /* 0x0000740012067a11 */ /* 0x000fc600078008ff */
[----:B------:R-:W-:-:S05]  /*42b0*/  IMAD.IADD R4, R19, 0x1, R4 ;  /* 0x0000000113047824 */ /* 0x000fca00078e0204 */
[----:B------:R-:W-:-:S05]  /*42c0*/  LEA.HI.X R7, R18, c[0x0][0x1d4], R4, 0x1, P0 ;  /* 0x0000750012077a11 */ /* 0x000fca00000f0c04 */
[----:B------:R-:W-:Y:S01]  /*42d0*/  STG.E.64 [R6.64], R2 ;  /* 0x0000000206007986 */ /* 0x000fe2000c101b08 */
[----:B------:R-:W-:Y:S05]  /*42e0*/  EXIT ;  /* 0x000000000000794d */ /* 0x000fea0003800000 */
        .weak           $__internal_6_$__cuda_sm20_div_s64
        .type           $__internal_6_$__cuda_sm20_div_s64,@function
        .size           $__internal_6_$__cuda_sm20_div_s64,(.L_x_5154 - $__internal_6_$__cuda_sm20_div_s64)
$__internal_6_$__cuda_sm20_div_s64:
        /* <DEDUP_REMOVED lines=33> */
[----:B------:R-:W-:Y:S02]  /*4500*/  IMAD.X R0, R0, 0x1, R27, P0 ;  /* 0x0000000100007824 */ /* 0x000fe400000e061b */
[----:B------:R-:W-:Y:S02]  /*4510*/  IMAD R27, R27, R20, RZ ;  /* 0x000000141b1b7224 */ /* 0x000fe400078e02ff */
[----:B------:R-:W-:-:S03]  /*4520*/  IMAD.MOV.U32 R49, RZ, RZ, RZ ;  /* 0x000000ffff317224 */ /* 0x000fc600078e00ff */
        /* <DEDUP_REMOVED lines=35> */
[----:B------:R-:W-:Y:S02]  /*4760*/  ISETP.NE.U32.AND P0, PT, R23, RZ, PT ;  /* 0x000000ff1700720c */ /* 0x000fe40003f05070 */
[----:B------:R-:W-:-:S02]  /*4770*/  SEL R20, R0, R20, P2 ;  /* 0x0000001400147207 */ /* 0x000fc40001000000 */
[-C--:B------:R-:W-:Y:S02]  /*4780*/  IADD3 R0, P2, RZ, -R21.reuse, RZ ;  /* 0x80000015ff007210 */ /* 0x080fe40007f5e0ff */
[----:B------:R-:W-:Y:S02]  /*4790*/  ISETP.GE.AND P3, PT, R27, RZ, PT ;  /* 0x000000ff1b00720c */ /* 0x000fe40003f66270 */
[----:B------:R-:W-:Y:S01]  /*47a0*/  ISETP.NE.AND.EX P0, PT, R5, RZ, PT, P0 ;  /* 0x000000ff0500720c */ /* 0x000fe20003f05300 */
[----:B------:R-:W-:Y:S01]  /*47b0*/  IMAD.X R23, RZ, RZ, ~R20, P2 ;  /* 0x000000ffff177224 */ /* 0x000fe200010e0e14 */
[----:B------:R-:W-:Y:S01]  /*47c0*/  SEL R0, R0, R21, !P3 ;  /* 0x0000001500007207 */ /* 0x000fe20005800000 */
[----:B------:R-:W-:-:S03]  /*47d0*/  IMAD.MOV.U32 R21, RZ, RZ, 0x0 ;  /* 0x00000000ff157424 */ /* 0x000fc600078e00ff */
[----:B------:R-:W-:Y:S01]  /*47e0*/  SEL R23, R23, R20, !P3 ;  /* 0x0000001417177207 */ /* 0x000fe20005800000 */
[----:B------:R-:W-:Y:S01]  /*47f0*/  IMAD.MOV.U32 R20, RZ, RZ, R22 ;  /* 0x000000ffff147224 */ /* 0x000fe200078e0016 */
[----:B------:R-:W-:Y:S02]  /*4800*/  SEL R0, R0, 0xffffffff, P0 ;  /* 0xffffffff00007807 */ /* 0x000fe40000000000 */
[----:B------:R-:W-:Y:S01]  /*4810*/  SEL R23, R23, 0xffffffff, P0 ;  /* 0xffffffff17177807 */ /* 0x000fe20000000000 */
[----:B------:R-:W-:Y:S06]  /*4820*/  RET.REL.NODEC R20 `(_ZN5flash32flash_fwd_splitkv_combine_kernelI23Flash_fwd_kernel_traitsILi32ELi64ELi256ELi4ELb0ELb0EN7cutlass6half_tE19Flash_kernel_traitsILi32ELi64ELi256ELi4ES3_EELi16ELi1ELb0EEEvNS_16Flash_fwd_paramsE) ;  /* 0xffffb7d014007950 */ /* 0x000fec0003c3ffff */
.L_x_327:
        /* <DEDUP_REMOVED lines=13> */
.L_x_5154:


//--------------------- .text._ZN5flash32flash_fwd_splitkv_combine_kernelI23Flash_fwd_kernel_traitsILi32ELi64ELi256ELi4ELb0ELb0EN7cutlass6half_tE19Flash_kernel_traitsILi32ELi64ELi256ELi4ES3_EELi16ELi7ELb1EEEvNS_16Flash_fwd_paramsE --------------------------
	.section	.text._ZN5flash32flash_fwd_splitkv_combine_kernelI23Flash_fwd_kernel_traitsILi32ELi64ELi256ELi4ELb0ELb0EN7cutlass6half_tE19Flash_kernel_traitsILi32ELi64ELi256ELi4ES3_EELi16ELi7ELb1EEEvNS_16Flash_fwd_paramsE,"ax",@progbits
	.sectioninfo	@"SHI_REGISTERS=70"
	.align	128
        .global         _ZN5flash32flash_fwd_splitkv_combine_kernelI23Flash_fwd_kernel_traitsILi32ELi64ELi256ELi4ELb0ELb0EN7cutlass6half_tE19Flash_kernel_traitsILi32ELi64ELi256ELi4ES3_EELi16ELi7ELb1EEEvNS_16Flash_fwd_paramsE
        .type           _ZN5flash32flash_fwd_splitkv_combine_kernelI23Flash_fwd_kernel_traitsILi32ELi64ELi256ELi4ELb0ELb0EN7cutlass6half_tE19Flash_kernel_traitsILi32ELi64ELi256ELi4ES3_EELi16ELi7ELb1EEEvNS_16Flash_fwd_paramsE,@function
        .size           _ZN5flash32flash_fwd_splitkv_combine_kernelI23Flash_fwd_kernel_traitsILi32ELi64ELi256ELi4ELb0ELb0EN7cutlass6half_tE19Flash_kernel_traitsILi32ELi64ELi256ELi4ES3_EELi16ELi7ELb1EEEvNS_16Flash_fwd_paramsE,(.L_x_5155 - _ZN5flash32flash_fwd_splitkv_combine_kernelI23Flash_fwd_kernel_traitsILi32ELi64ELi256ELi4ELb0ELb0EN7cutlass6half_tE19Flash_kernel_traitsILi32ELi64ELi256ELi4ES3_EELi16ELi7ELb1EEEvNS_16Flash_fwd_paramsE)
        .other          _ZN5flash32flash_fwd_splitkv_combine_kernelI23Flash_fwd_kernel_traitsILi32ELi64ELi256ELi4ELb0ELb0EN7cutlass6half_tE19Flash_kernel_traitsILi32ELi64ELi256ELi4ES3_EELi16ELi7ELb1EEEvNS_16Flash_fwd_paramsE,@"STO_CUDA_ENTRY STV_DEFAULT"
_ZN5flash32flash_fwd_splitkv_combine_kernelI23Flash_fwd_kernel_traitsILi32ELi64ELi256ELi4ELb0ELb0EN7cutlass6half_tE19Flash_kernel_traitsILi32ELi64ELi256ELi4ES3_EELi16ELi7ELb1EEEvNS_16Flash_fwd_paramsE:
.text._ZN5flash32flash_fwd_splitkv_combine_kernelI23Flash_fwd_kernel_traitsILi32ELi64ELi256ELi4ELb0ELb0EN7cutlass6half_tE19Flash_kernel_traitsILi32ELi64ELi256ELi4ES3_EELi16ELi7ELb1EEEvNS_16Flash_fwd_paramsE:
        /* <DEDUP_REMOVED lines=23> */
[----:B------:R-:W-:Y:S05]  /*0170*/  CALL.REL.NOINC `($__internal_7_$__cuda_sm20_div_s64) ;  /* 0x00005f3000007944 */ /* 0x000fea0003c00000 */
[----:B------:R-:W-:Y:S02]  /*0180*/  MOV R8, R0 ;  /* 0x0000000000087202 */ /* 0x000fe40000000f00 */
[----:B------:R-:W-:Y:S01]  /*0190*/  MOV R9, R25 ;  /* 0x0000001900097202 */ /* 0x000fe20000000f00 */
[----:B------:R-:W-:Y:S05]  /*01a0*/  BRA `(.L_x_329) ;  /* 0x0000013000007947 */ /* 0x000fea0003800000 */
.L_x_328:
        /* <DEDUP_REMOVED lines=19> */
.L_x_329:
        /* <DEDUP_REMOVED lines=17> */
.L_x_331:
        /* <DEDUP_REMOVED lines=19> */
.L_x_332:
[----:B------:R-:W-:Y:S05]  /*0520*/  BSYNC B0 ;  /* 0x0000000000007941 */ /* 0x000fea0003800000 */
.L_x_330:
        /* <DEDUP_REMOVED lines=57> */
.L_x_334:
        /* <DEDUP_REMOVED lines=19> */
.L_x_335:
[----:B------:R-:W-:Y:S05]  /*09f0*/  BSYNC B0 ;  /* 0x0000000000007941 */ /* 0x000fea0003800000 */
.L_x_333:
        /* <DEDUP_REMOVED lines=106> */
.L_x_337:
        /* <DEDUP_REMOVED lines=19> */
.L_x_338:
[----:B------:R-:W-:Y:S05]  /*11d0*/  BSYNC B0 ;  /* 0x0000000000007941 */ /* 0x000fea0003800000 */
.L_x_336:
        /* <DEDUP_REMOVED lines=283> */
[----:B------:R-:W-:Y:S05]  /*2390*/  CALL.REL.NOINC `($__internal_7_$__cuda_sm20_div_s64) ;  /* 0x00003d1000007944 */ /* 0x000fea0003c00000 */
[----:B------:R-:W-:Y:S02]  /*23a0*/  MOV R50, R0 ;  /* 0x0000000000327202 */ /* 0x000fe40000000f00 */
[----:B------:R-:W-:Y:S01]  /*23b0*/  MOV R51, R25 ;  /* 0x0000001900337202 */ /* 0x000fe20000000f00 */
[----:B------:R-:W-:Y:S05]  /*23c0*/  BRA `(.L_x_341) ;  /* 0x0000013000007947 */ /* 0x000fea0003800000 */
.L_x_340:
        /* <DEDUP_REMOVED lines=19> */
.L_x_341:
[----:B------:R-:W-:Y:S05]  /*2500*/  BSYNC B0 ;  /* 0x0000000000007941 */ /* 0x000fea0003800000 */
.L_x_339:
        /* <DEDUP_REMOVED lines=257> */
.L_x_346:
        /* <DEDUP_REMOVED lines=22> */
.L_x_347:
[----:B------:R-:W-:Y:S05]  /*3680*/  BSYNC B0 ;  /* 0x0000000000007941 */ /* 0x000fea0003800000 */
.L_x_345:
        /* <DEDUP_REMOVED lines=8> */
[----:B------:R-:W-:Y:S05]  /*3710*/  CALL.REL.NOINC `($__internal_7_$__cuda_sm20_div_s64) ;  /* 0x0000299000007944 */ /* 0x000fea0003c00000 */
        /* <DEDUP_REMOVED lines=11> */
.L_x_349:
        /* <DEDUP_REMOVED lines=22> */
.L_x_350:
[----:B------:R-:W-:Y:S05]  /*3930*/  BSYNC B0 ;  /* 0x0000000000007941 */ /* 0x000fea0003800000 */
.L_x_348:
        /* <DEDUP_REMOVED lines=11> */
[----:B------:R-:W-:Y:S05]  /*39f0*/  CALL.REL.NOINC `($__internal_7_$__cuda_sm20_div_s64) ;  /* 0x000026b000007944 */ /* 0x000fea0003c00000 */
        /* <DEDUP_REMOVED lines=12> */
.L_x_352:
        /* <DEDUP_REMOVED lines=22> */
.L_x_353:
[----:B------:R-:W-:Y:S05]  /*3c20*/  BSYNC B0 ;  /* 0x0000000000007941 */ /* 0x000fea0003800000 */
.L_x_351:
        /* <DEDUP_REMOVED lines=52> */
.L_x_355:
        /* <DEDUP_REMOVED lines=23> */
.L_x_356:
[----:B------:R-:W-:Y:S05]  /*40e0*/  BSYNC B0 ;  /* 0x0000000000007941 */ /* 0x000fea0003800000 */
.L_x_354:
        /* <DEDUP_REMOVED lines=20> */
.L_x_358:
        /* <DEDUP_REMOVED lines=22> */
.L_x_359:
[----:B------:R-:W-:Y:S05]  /*4390*/  BSYNC B0 ;  /* 0x0000000000007941 */ /* 0x000fea0003800000 */
.L_x_357:
        /* <DEDUP_REMOVED lines=22> */
.L_x_361:
        /* <DEDUP_REMOVED lines=23> */
.L_x_362:
[----:B------:R-:W-:Y:S05]  /*4670*/  BSYNC B0 ;  /* 0x0000000000007941 */ /* 0x000fea0003800000 */
.L_x_360:
        /* <DEDUP_REMOVED lines=38> */
.L_x_364:
        /* <DEDUP_REMOVED lines=23> */
.L_x_365:
[----:B------:R-:W-:Y:S05]  /*4a50*/  BSYNC B0 ;  /* 0x0000000000007941 */ /* 0x000fea0003800000 */
.L_x_363:
        /* <DEDUP_REMOVED lines=31> */
.L_x_367:
        /* <DEDUP_REMOVED lines=23> */
.L_x_368:
[----:B------:R-:W-:Y:S05]  /*4dc0*/  BSYNC B0 ;  /* 0x0000000000007941 */ /* 0x000fea0003800000 */
.L_x_366:
        /* <DEDUP_REMOVED lines=20> */
.L_x_344:
[----:B------:R-:W-:-:S04]  /*4f10*/  LEA R2, P0, R52, c[0x0][0x200], 0x2 ;  /* 0x0000800034027a11 */ /* 0x000fc800078010ff */
[----:B------:R-:W-:-:S05]  /*4f20*/  LEA.HI.X R3, R52, c[0x0][0x204], R53, 0x2, P0 ;  /* 0x0000810034037a11 */ /* 0x000fca00000f1435 */
[----:B------:R0:W-:Y:S04]  /*4f30*/  STG.E [R2.64], R30 ;  /* 0x0000001e02007986 */ /* 0x0001e8000c101908 */
.L_x_343:
[----:B------:R-:W-:Y:S05]  /*4f40*/  BSYNC B1 ;  /* 0x0000000000017941 */ /* 0x000fea0003800000 */
.L_x_342:
[C---:B------:R-:W-:Y:S01]  /*4f50*/  IADD3 R0, R47.reuse, 0x8, RZ ;  /* 0x000000082f007810 */ /* 0x040fe20007ffe0ff */
[----:B------:R-:W-:Y:S01]  /*4f60*/  IMAD.MOV.U32 R13, RZ, RZ, c[0x0][0x314] ;  /* 0x0000c500ff0d7624 */ /* 0x000fe200078e00ff */
[----:B0-----:R-:W-:Y:S01]  /*4f70*/  MOV R4, RZ ;  /* 0x000000ff00047202 */ /* 0x001fe20000000f00 */
[C---:B------:R-:W-:Y:S01]  /*4f80*/  IMAD.SHL.U32 R16, R47.reuse, 0x4, RZ ;  /* 0x000000042f107824 */ /* 0x040fe200078e00ff */
        /* <DEDUP_REMOVED lines=90> */
[----:B-1----:R-:W-:Y:S01]  /*5530*/  @!P0 STS [R26.X4+0x1dc0], R31 ;  /* 0x001dc01f1a008388 */ /* 0x002fe20000004800 */
[----:B------:R-:W-:-:S06]  /*5540*/  ISETP.GE.AND P0, PT, R13, 0x1, PT ;  /* 0x000000010d00780c */ /* 0x000fcc0003f06270 */
[----:B------:R-:W1:Y:S01]  /*5550*/  @!P6 MUFU.EX2 R0, R0 ;  /* 0x000000000000e308 */ /* 0x000e620000000800 */
[----:B0-----:R-:W-:Y:S04]  /*5560*/  @!P5 STS [R26.X4], R45 ;  /* 0x0000002d1a00d388 */ /* 0x001fe80000004800 */
[----:B--2---:R-:W-:Y:S04]  /*5570*/  @!P1 STS [R26.X4+0x1ba0], R34 ;  /* 0x001ba0221a009388 */ /* 0x004fe80000004800 */
[----:B-1----:R0:W-:Y:S02]  /*5580*/  @!P6 STS [R26.X4+0x1fe0], R0 ;  /* 0x001fe0001a00e388 */ /* 0x0021e40000004800 */
[----:B0-----:R-:W-:-:S02]  /*5590*/  HFMA2.MMA R0, -RZ, RZ, 0, 0 ;  /* 0x00000000ff007435 */ /* 0x001fc400000001ff */
[----:B------:R-:W-:Y:S06]  /*55a0*/  BAR.SYNC.DEFER_BLOCKING 0x0 ;  /* 0x0000000000007b1d */ /* 0x000fec0000010000 */
[----:B------:R-:W-:Y:S05]  /*55b0*/  @!P0 BRA `(.L_x_369) ;  /* 0x0000061000008947 */ /* 0x000fea0003800000 */
[----:B------:R-:W-:Y:S01]  /*55c0*/  ULDC UR5, c[0x0][0x22c] ;  /* 0x00008b0000057ab9 */ /* 0x000fe20000000800 */
[----:B------:R-:W-:Y:S01]  /*55d0*/  IMAD R21, R7, 0x20, R16 ;  /* 0x0000002007157824 */ /* 0x000fe200078e0210 */
[----:B------:R-:W-:Y:S01]  /*55e0*/  UIMAD UR5, UR7, UR5, URZ ;  /* 0x00000005070572a4 */ /* 0x000fe2000f8e023f */
[----:B------:R-:W-:Y:S01]  /*55f0*/  ISETP.GT.AND P1, PT, R13, 0x3, PT ;  /* 0x000000030d00780c */ /* 0x000fe20003f24270 */
[C---:B------:R-:W-:Y:S01]  /*5600*/  IMAD R18, R12.reuse, c[0x0][0x22c], RZ ;  /* 0x00008b000c127a24 */ /* 0x040fe200078e02ff */
[----:B------:R-:W-:Y:S01]  /*5610*/  PLOP3.LUT P4, PT, PT, PT, PT, 0x80, 0x0 ;  /* 0x000000000000781c */ /* 0x000fe20003f8f070 */
[----:B------:R-:W-:Y:S01]  /*5620*/  USHF.R.S32.HI UR4, URZ, 0x1f, UR5 ;  /* 0x0000001f3f047899 */ /* 0x000fe20008011405 */
[----:B------:R-:W-:Y:S01]  /*5630*/  IMAD.SHL.U32 R6, R7, 0x4, RZ ;  /* 0x0000000407067824 */ /* 0x000fe200078e00ff */
[C---:B------:R-:W-:Y:S01]  /*5640*/  IADD3 R0, P0, R21.reuse, UR5, RZ ;  /* 0x0000000515007c10 */ /* 0x040fe2000ff1e0ff */
[----:B------:R-:W-:Y:S01]  /*5650*/  IMAD.MOV.U32 R14, RZ, RZ, RZ ;  /* 0x000000ffff0e7224 */ /* 0x000fe200078e00ff */
[----:B------:R-:W-:Y:S01]  /*5660*/  IADD3 R15, R12, -UR7, RZ ;  /* 0x800000070c0f7c10 */ /* 0x000fe2000fffe0ff */
[----:B------:R-:W-:Y:S01]  /*5670*/  CS2R R8, SRZ ;  /* 0x0000000000087805 */ /* 0x000fe2000001ff00 */
[----:B------:R-:W-:Y:S01]  /*5680*/  LEA.HI.X.SX32 R21, R21, UR4, 0x1, P0 ;  /* 0x0000000415157c11 */ /* 0x000fe200080f0eff */
[----:B------:R-:W-:Y:S01]  /*5690*/  CS2R R10, SRZ ;  /* 0x00000000000a7805 */ /* 0x000fe2000001ff00 */
[----:B------:R-:W-:Y:S01]  /*56a0*/  LEA R20, P0, R0, c[0x0][0x1d8], 0x2 ;  /* 0x0000760000147a11 */ /* 0x000fe200078010ff */
[----:B------:R-:W-:-:S03]  /*56b0*/  IMAD.WIDE R18, R18, 0x4, RZ ;  /* 0x0000000412127825 */ /* 0x000fc600078e02ff */
[----:B------:R-:W-:Y:S01]  /*56c0*/  LEA.HI.X R21, R0, c[0x0][0x1dc], R21, 0x2, P0 ;  /* 0x0000770000157a11 */ /* 0x000fe200000f1415 */
[----:B------:R-:W-:Y:S01]  /*56d0*/  IMAD.MOV.U32 R0, RZ, RZ, RZ ;  /* 0x000000ffff007224 */ /* 0x000fe200078e00ff */
[----:B------:R-:W-:Y:S05]  /*56e0*/  @!P1 BRA `(.L_x_370) ;  /* 0x0000029000009947 */ /* 0x000fea0003800000 */
[----:B------:R-:W-:Y:S02]  /*56f0*/  PLOP3.LUT P4, PT, PT, PT, PT, 0x8, 0x0 ;  /* 0x000000000000781c */ /* 0x000fe40003f8e170 */
[CC--:B------:R-:W-:Y:S02]  /*5700*/  ISETP.GE.AND P3, PT, R7.reuse, R15.reuse, PT ;  /* 0x0000000f0700720c */ /* 0x0c0fe40003f66270 */
[----:B------:R-:W-:Y:S02]  /*5710*/  ISETP.GE.AND P0, PT, R7, R15, PT ;  /* 0x0000000f0700720c */ /* 0x000fe40003f06270 */
[----:B------:R-:W-:-:S09]  /*5720*/  IADD3 R13, R13, -0x3, RZ ;  /* 0xfffffffd0d0d7810 */ /* 0x000fd20007ffe0ff */
.L_x_371:
[----:B------:R0:W2:Y:S01]  /*5730*/  @!P3 LDG.E.128 R8, [R20.64] ;  /* 0x000000081408b981 */ /* 0x0000a2000c1e1d00 */
[----:B------:R-:W-:Y:S02]  /*5740*/  PLOP3.LUT P3, PT, P0, PT, PT, 0x80, 0x0 ;  /* 0x000000000000781c */ /* 0x000fe4000076f070 */
[----:B------:R-:W-:Y:S01]  /*5750*/  IADD3 R14, R14, 0x4, RZ ;  /* 0x000000040e0e7810 */ /* 0x000fe20007ffe0ff */
[----:B------:R-:W2:Y:S03]  /*5760*/  LDS R5, [R6] ;  /* 0x0000000006057984 */ /* 0x000ea60000000800 */
[----:B------:R-:W-:Y:S02]  /*5770*/  ISETP.GE.AND P2, PT, R14, R13, PT ;  /* 0x0000000d0e00720c */ /* 0x000fe40003f46270 */
[C---:B0-----:R-:W-:Y:S04]  /*5780*/  IADD3 R20, P1, R18.reuse, R20, RZ ;  /* 0x0000001412147210 */ /* 0x041fe80007f3e0ff */
[----:B------:R-:W-:Y:S01]  /*5790*/  IADD3.X R21, R19, R21, RZ, P1, !PT ;  /* 0x0000001513157210 */ /* 0x000fe20000ffe4ff */
[C---:B--2---:R-:W-:Y:S02]  /*57a0*/  FFMA.FTZ R4, R5.reuse, R8, R4 ;  /* 0x0000000805047223 */ /* 0x044fe40000010004 */
[C---:B------:R-:W-:Y:S02]  /*57b0*/  FFMA.FTZ R3, R5.reuse, R9, R3 ;  /* 0x0000000905037223 */ /* 0x040fe40000010003 */
[C---:B------:R-:W-:Y:S02]  /*57c0*/  FFMA.FTZ R2, R5.reuse, R10, R2 ;  /* 0x0000000a05027223 */ /* 0x040fe40000010002 */
[----:B------:R-:W-:Y:S02]  /*57d0*/  FFMA.FTZ R0, R5, R11, R0 ;  /* 0x0000000b05007223 */ /* 0x000fe40000010000 */
[----:B------:R0:W2:Y:S04]  /*57e0*/  @!P3 LDG.E.128 R8, [R20.64] ;  /* 0x000000081408b981 */ /* 0x0000a8000c1e1d00 */
[----:B------:R-:W2:Y:S01]  /*57f0*/  LDS R5, [R6+0x44] ;  /* 0x0000440006057984 */ /* 0x000ea20000000800 */
        /* <DEDUP_REMOVED lines=15> */
[----:B------:R1:W2:Y:S01]  /*58f0*/  LDS R5, [R6+0xcc] ;  /* 0x0000cc0006057984 */ /* 0x0002a20000000800 */
[----:B0-----:R-:W-:Y:S02]  /*5900*/  IADD3 R20, P1, R18, R20, RZ ;  /* 0x0000001412147210 */ /* 0x001fe40007f3e0ff */
[----:B-1----:R-:W-:Y:S02]  /*5910*/  IADD3 R6, R6, 0x110, RZ ;  /* 0x0000011006067810 */ /* 0x002fe40007ffe0ff */
[----:B------:R-:W-:Y:S01]  /*5920*/  IADD3.X R21, R19, R21, RZ, P1, !PT ;  /* 0x0000001513157210 */ /* 0x000fe20000ffe4ff */
[C---:B--2---:R-:W-:Y:S02]  /*5930*/  FFMA.FTZ R4, R5.reuse, R8, R4 ;  /* 0x0000000805047223 */ /* 0x044fe40000010004 */
[C---:B------:R-:W-:Y:S02]  /*5940*/  FFMA.FTZ R3, R5.reuse, R9, R3 ;  /* 0x0000000905037223 */ /* 0x040fe40000010003 */
[C---:B------:R-:W-:Y:S02]  /*5950*/  FFMA.FTZ R2, R5.reuse, R10, R2 ;  /* 0x0000000a05027223 */ /* 0x040fe40000010002 */
[----:B------:R-:W-:Y:S01]  /*5960*/  FFMA.FTZ R0, R5, R11, R0 ;  /* 0x0000000b05007223 */ /* 0x000fe20000010000 */
[----:B------:R-:W-:-:S05]  /*5970*/  @!P2 BRA `(.L_x_371) ;  /* 0xfffffdb00000a947 */ /* 0x000fca000383ffff */
.L_x_370:
[----:B------:R-:W-:-:S04]  /*5980*/  IADD3 R5, -R14, c[0x0][0x314], RZ ;  /* 0x0000c5000e057a10 */ /* 0x000fc80007ffe1ff */
[----:B------:R-:W-:-:S13]  /*5990*/  ISETP.GT.AND P0, PT, R5, 0x1, PT ;  /* 0x000000010500780c */ /* 0x000fda0003f04270 */
[----:B------:R-:W-:Y:S05]  /*59a0*/  @!P0 BRA `(.L_x_372) ;  /* 0x0000016000008947 */ /* 0x000fea0003800000 */
[----:B------:R-:W-:Y:S01]  /*59b0*/  ISETP.GE.AND P0, PT, R7, R15, PT ;  /* 0x0000000f0700720c */ /* 0x000fe20003f06270 */
[----:B------:R-:W0:-:S12]  /*59c0*/  LDS R5, [R6] ;  /* 0x0000000006057984 */ /* 0x000e180000000800 */
[----:B------:R1:W0:Y:S02]  /*59d0*/  @!P0 LDG.E.128 R8, [R20.64] ;  /* 0x0000000814088981 */ /* 0x000224000c1e1d00 */
[----:B-1----:R-:W-:-:S04]  /*59e0*/  IADD3 R20, P1, R18, R20, RZ ;  /* 0x0000001412147210 */ /* 0x002fc80007f3e0ff */
[----:B------:R-:W-:Y:S01]  /*59f0*/  IADD3.X R21, R19, R21, RZ, P1, !PT ;  /* 0x0000001513157210 */ /* 0x000fe20000ffe4ff */
[-C--:B0-----:R-:W-:Y:S02]  /*5a00*/  FFMA.FTZ R4, R8, R5.reuse, R4 ;  /* 0x0000000508047223 */ /* 0x081fe40000010004 */
[-C--:B------:R-:W-:Y:S02]  /*5a10*/  FFMA.FTZ R3, R9, R5.reuse, R3 ;  /* 0x0000000509037223 */ /* 0x080fe40000010003 */
[-C--:B------:R-:W-:Y:S02]  /*5a20*/  FFMA.FTZ R2, R10, R5.reuse, R2 ;  /* 0x000000050a027223 */ /* 0x080fe40000010002 */
[----:B------:R-:W-:Y:S02]  /*5a30*/  FFMA.FTZ R0, R11, R5, R0 ;  /* 0x000000050b007223 */ /* 0x000fe40000010000 */
[----:B------:R0:W2:Y:S01]  /*5a40*/  @!P0 LDG.E.128 R8, [R20.64] ;  /* 0x0000000814088981 */ /* 0x0000a2000c1e1d00 */
[----:B------:R-:W-:-:S02]  /*5a50*/  IADD3 R14, R14, 0x1, RZ ;  /* 0x000000010e0e7810 */ /* 0x000fc40007ffe0ff */
[----:B------:R-:W-:Y:S01]  /*5a60*/  PLOP3.LUT P4, PT, PT, PT, PT, 0x8, 0x0 ;  /* 0x000000000000781c */ /* 0x000fe20003f8e170 */
[----:B------:R1:W2:Y:S01]  /*5a70*/  LDS R5, [R6+0x44] ;  /* 0x0000440006057984 */ /* 0x0002a20000000800 */
[----:B------:R-:W-:Y:S02]  /*5a80*/  IADD3 R14, R14, 0x1, RZ ;  /* 0x000000010e0e7810 */ /* 0x000fe40007ffe0ff */
[----:B0-----:R-:W-:Y:S02]  /*5a90*/  IADD3 R20, P0, R18, R20, RZ ;  /* 0x0000001412147210 */ /* 0x001fe40007f1e0ff */
[----:B-1----:R-:W-:Y:S02]  /*5aa0*/  IADD3 R6, R6, 0x44, RZ ;  /* 0x0000004406067810 */ /* 0x002fe40007ffe0ff */
[----:B------:R-:W-:Y:S02]  /*5ab0*/  IADD3.X R21, R19, R21, RZ, P0, !PT ;  /* 0x0000001513157210 */ /* 0x000fe400007fe4ff */
[----:B------:R-:W-:Y:S01]  /*5ac0*/  IADD3 R6, R6, 0x44, RZ ;  /* 0x0000004406067810 */ /* 0x000fe20007ffe0ff */
[----:B--2---:R-:W-:-:S02]  /*5ad0*/  FFMA.FTZ R4, R8, R5, R4 ;  /* 0x0000000508047223 */ /* 0x004fc40000010004 */
[-C--:B------:R-:W-:Y:S02]  /*5ae0*/  FFMA.FTZ R3, R9, R5.reuse, R3 ;  /* 0x0000000509037223 */ /* 0x080fe40000010003 */
[-C--:B------:R-:W-:Y:S02]  /*5af0*/  FFMA.FTZ R2, R10, R5.reuse, R2 ;  /* 0x000000050a027223 */ /* 0x080fe40000010002 */
[----:B------:R-:W-:Y:S02]  /*5b00*/  FFMA.FTZ R0, R11, R5, R0 ;  /* 0x000000050b007223 */ /* 0x000fe40000010000 */
.L_x_372:
[----:B------:R-:W-:-:S13]  /*5b10*/  ISETP.LT.OR P4, PT, R14, c[0x0][0x314], P4 ;  /* 0x0000c5000e007a0c */ /* 0x000fda0002781670 */
[----:B------:R-:W-:Y:S05]  /*5b20*/  @!P4 BRA `(.L_x_369) ;  /* 0x000000a00000c947 */ /* 0x000fea0003800000 */
[----:B------:R-:W-:Y:S01]  /*5b30*/  ISETP.GE.AND P0, PT, R7, R15, PT ;  /* 0x0000000f0700720c */ /* 0x000fe20003f06270 */
[----:B------:R-:W-:-:S12]  /*5b40*/  BSSY B0, `(.L_x_373) ;  /* 0x0000003000007945 */ /* 0x000fd80003800000 */
[----:B------:R-:W-:Y:S05]  /*5b50*/  @P0 BRA `(.L_x_374) ;  /* 0x0000001000000947 */ /* 0x000fea0003800000 */
[----:B------:R0:W5:Y:S02]  /*5b60*/  LDG.E.128 R8, [R20.64] ;  /* 0x0000000814087981 */ /* 0x000164000c1e1d00 */
.L_x_374:
[----:B------:R-:W-:Y:S05]  /*5b70*/  BSYNC B0 ;  /* 0x0000000000007941 */ /* 0x000fea0003800000 */
.L_x_373:
[----:B------:R-:W1:Y:S02]  /*5b80*/  LDS R6, [R6] ;  /* 0x0000000006067984 */ /* 0x000e640000000800 */
[C---:B-1---5:R-:W-:Y:S02]  /*5b90*/  FFMA.FTZ R4, R6.reuse, R8, R4 ;  /* 0x0000000806047223 */ /* 0x062fe40000010004 */
[C---:B------:R-:W-:Y:S02]  /*5ba0*/  FFMA.FTZ R3, R6.reuse, R9, R3 ;  /* 0x0000000906037223 */ /* 0x040fe40000010003 */
[C---:B------:R-:W-:Y:S02]  /*5bb0*/  FFMA.FTZ R2, R6.reuse, R10, R2 ;  /* 0x0000000a06027223 */ /* 0x040fe40000010002 */
[----:B------:R-:W-:Y:S02]  /*5bc0*/  FFMA.FTZ R0, R6, R11, R0 ;  /* 0x0000000b06007223 */ /* 0x000fe40000010000 */
.L_x_369:
[----:B------:R-:W-:Y:S02]  /*5bd0*/  IADD3 R7, R7, UR7, RZ ;  /* 0x0000000707077c10 */ /* 0x000fe4000fffe0ff */
[----:B------:R-:W-:-:S02]  /*5be0*/  F2FP.PACK_AB R4, R3, R4 ;  /* 0x000000040304723e */ /* 0x000fc400000000ff */
[----:B------:R-:W-:Y:S02]  /*5bf0*/  ISETP.GE.AND P0, PT, R7, R12, PT ;  /* 0x0000000c0700720c */ /* 0x000fe40003f06270 */
[----:B------:R-:W-:-:S11]  /*5c00*/  F2FP.PACK_AB R5, R0, R2 ;  /* 0x000000020005723e */ /* 0x000fd600000000ff */
        /* <DEDUP_REMOVED lines=8> */
[----:B------:R-:W1:Y:S02]  /*5c90*/  I2F.RP R12, R9 ;  /* 0x00000009000c7306 */ /* 0x000e640000209400 */
[----:B------:R-:W-:-:S06]  /*5ca0*/  IADD3 R2, RZ, -R2, RZ ;  /* 0x80000002ff027210 */ /* 0x000fcc0007ffe0ff */
[----:B-1----:R-:W1:Y:S02]  /*5cb0*/  MUFU.RCP R12, R12 ;  /* 0x0000000c000c7308 */ /* 0x002e640000001000 */
[----:B-1----:R-:W-:-:S06]  /*5cc0*/  IADD3 R12, R12, 0xffffffe, RZ ;  /* 0x0ffffffe0c0c7810 */ /* 0x002fcc0007ffe0ff */
[----:B------:R-:W1:Y:S02]  /*5cd0*/  F2I.FTZ.U32.TRUNC.NTZ R13, R12 ;  /* 0x0000000c000d7305 */ /* 0x000e64000021f000 */
[--C-:B-1----:R-:W-:Y:S02]  /*5ce0*/  IMAD.MOV R0, RZ, RZ, -R13.reuse ;  /* 0x000000ffff007224 */ /* 0x102fe400078e0a0d */
[----:B------:R-:W-:Y:S02]  /*5cf0*/  IMAD.MOV.U32 R12, RZ, RZ, RZ ;  /* 0x000000ffff0c7224 */ /* 0x000fe400078e00ff */
[----:B------:R-:W-:Y:S02]  /*5d00*/  IMAD R8, R0, R9, RZ ;  /* 0x0000000900087224 */ /* 0x000fe400078e02ff */
[----:B------:R-:W1:Y:S02]  /*5d10*/  I2F.RP R0, R3 ;  /* 0x0000000300007306 */ /* 0x000e640000209400 */
[----:B------:R-:W-:-:S06]  /*5d20*/  IMAD.HI.U32 R8, R13, R8, R12 ;  /* 0x000000080d087227 */ /* 0x000fcc00078e000c */
[----:B------:R-:W-:-:S04]  /*5d30*/  IMAD.HI.U32 R8, R8, R10, RZ ;  /* 0x0000000a08087227 */ /* 0x000fc800078e00ff */
[----:B------:R-:W-:Y:S02]  /*5d40*/  IMAD R2, R8, R2, R10 ;  /* 0x0000000208027224 */ /* 0x000fe400078e020a */
[----:B------:R-:W-:Y:S01]  /*5d50*/  IMAD.MOV.U32 R10, RZ, RZ, RZ ;  /* 0x000000ffff0a7224 */ /* 0x000fe200078e00ff */
[----:B-1----:R-:W1:Y:S02]  /*5d60*/  MUFU.RCP R0, R0 ;  /* 0x0000000000007308 */ /* 0x002e640000001000 */
[----:B------:R-:W-:-:S13]  /*5d70*/  ISETP.GT.U32.AND P1, PT, R9, R2, PT ;  /* 0x000000020900720c */ /* 0x000fda0003f24070 */
[----:B------:R-:W-:Y:S01]  /*5d80*/  @!P1 IMAD.IADD R2, R2, 0x1, -R9 ;  /* 0x0000000102029824 */ /* 0x000fe200078e0a09 */
[----:B------:R-:W-:Y:S02]  /*5d90*/  @!P1 IADD3 R8, R8, 0x1, RZ ;  /* 0x0000000108089810 */ /* 0x000fe40007ffe0ff */
[----:B-1----:R-:W-:Y:S02]  /*5da0*/  IADD3 R0, R0, 0xffffffe, RZ ;  /* 0x0ffffffe00007810 */ /* 0x002fe40007ffe0ff */
[----:B------:R-:W-:Y:S02]  /*5db0*/  ISETP.GE.U32.AND P2, PT, R2, R9, PT ;  /* 0x000000090200720c */ /* 0x000fe40003f46070 */
[----:B------:R-:W-:Y:S01]  /*5dc0*/  LOP3.LUT R2, R7, R6, RZ, 0x3c, !PT ;  /* 0x0000000607027212 */ /* 0x000fe200078e3cff */
[----:B------:R-:W1:Y:S01]  /*5dd0*/  F2I.FTZ.U32.TRUNC.NTZ R11, R0 ;  /* 0x00000000000b7305 */ /* 0x000e62000021f000 */
[----:B------:R-:W-:Y:S02]  /*5de0*/  ISETP.NE.AND P1, PT, R6, RZ, PT ;  /* 0x000000ff0600720c */ /* 0x000fe40003f25270 */
[----:B------:R-:W-:-:S07]  /*5df0*/  ISETP.GE.AND P0, PT, R2, RZ, PT ;  /* 0x000000ff0200720c */ /* 0x000fce0003f06270 */
[----:B------:R-:W-:-:S06]  /*5e00*/  @P2 IADD3 R8, R8, 0x1, RZ ;  /* 0x0000000108082810 */ /* 0x000fcc0007ffe0ff */
[----:B------:R-:W-:Y:S01]  /*5e10*/  @!P0 IMAD.MOV R8, RZ, RZ, -R8 ;  /* 0x000000ffff088224 */ /* 0x000fe200078e0a08 */
[----:B------:R-:W-:Y:S02]  /*5e20*/  @!P1 LOP3.LUT R8, RZ, R6, RZ, 0x33, !PT ;  /* 0x00000006ff089212 */ /* 0x000fe400078e33ff */
        /* <DEDUP_REMOVED lines=40> */
        .weak           $__internal_7_$__cuda_sm20_div_s64
        .type           $__internal_7_$__cuda_sm20_div_s64,@function
        .size           $__internal_7_$__cuda_sm20_div_s64,(.L_x_5155 - $__internal_7_$__cuda_sm20_div_s64)
$__internal_7_$__cuda_sm20_div_s64:
        /* <DEDUP_REMOVED lines=83> */
[----:B------:R-:W-:Y:S06]  /*65e0*/  RET.REL.NODEC R22 `(_ZN5flash32flash_fwd_splitkv_combine_kernelI23Flash_fwd_kernel_traitsILi32ELi64ELi256ELi4ELb0ELb0EN7cutlass6half_tE19Flash_kernel_traitsILi32ELi64ELi256ELi4ES3_EELi16ELi7ELb1EEEvNS_16Flash_fwd_paramsE) ;  /* 0xffff9a1016007950 */ /* 0x000fec0003c3ffff */
.L_x_375:
        /* <DEDUP_REMOVED lines=9> */
.L_x_5155:


//--------------------- .text._ZN5flash32flash_fwd_splitkv_combine_kernelI23Flash_fwd_kernel_traitsILi32ELi64ELi256ELi4ELb0ELb0EN7cutlass6half_tE19Flash_kernel_traitsILi32ELi64ELi256ELi4ES3_EELi16ELi6ELb1EEEvNS_16Flash_fwd_paramsE --------------------------
	.section	.text._ZN5flash32flash_fwd_splitkv_combine_kernelI23Flash_fwd_kernel_traitsILi32ELi64ELi256ELi4ELb0ELb0EN7cutlass6half_tE19Flash_kernel_traitsILi32ELi64ELi256ELi4ES3_EELi16ELi6ELb1EEEvNS_16Flash_fwd_paramsE,"ax",@progbits
	.sectioninfo	@"SHI_REGISTERS=62"
	.align	128
        .global         _ZN5flash32flash_fwd_splitkv_combine_kernelI23Flash_fwd_kernel_traitsILi32ELi64ELi256ELi4ELb0ELb0EN7cutlass6half_tE19Flash_kernel_traitsILi32ELi64ELi256ELi4ES3_EELi16ELi6ELb1EEEvNS_16Flash_fwd_paramsE
        .type           _ZN5flash32flash_fwd_splitkv_combine_kernelI23Flash_fwd_kernel_traitsILi32ELi64ELi256ELi4ELb0ELb0EN7cutlass6half_tE19Flash_kernel_traitsILi32ELi64ELi256ELi4ES3_EELi16ELi6ELb1EEEvNS_16Flash_fwd_paramsE,@function
        .size           _ZN5flash32flash_fwd_splitkv_combine_kernelI23Flash_fwd_kernel_traitsILi32ELi64ELi256ELi4ELb0ELb0EN7cutlass6half_tE19Flash_kernel_traitsILi32ELi64ELi256ELi4ES3_EELi16ELi6ELb1EEEvNS_16Flash_fwd_paramsE,(.L_x_5156 - _ZN5flash32flash_fwd_splitkv_combine_kernelI23Flash_fwd_kernel_traitsILi32ELi64ELi256ELi4ELb0ELb0EN7cutlass6half_tE19Flash_kernel_traitsILi32ELi64ELi256ELi4ES3_EELi16ELi6ELb1EEEvNS_16Flash_fwd_paramsE)
        .other          _ZN5flash32flash_fwd_splitkv_combine_kernelI23Flash_fwd_kernel_traitsILi32ELi64ELi256ELi4ELb0ELb0EN7cutlass6half_tE19Flash_kernel_traitsILi32ELi64ELi256ELi4ES3_EELi16ELi6ELb1EEEvNS_16Flash_fwd_paramsE,@"STO_CUDA_ENTRY STV_DEFAULT"
_ZN5flash32flash_fwd_splitkv_combine_kernelI23Flash_fwd_kernel_traitsILi32ELi64ELi256ELi4ELb0ELb0EN7cutlass6half_tE19Flash_kernel_traitsILi32ELi64ELi256ELi4ES3_EELi16ELi6ELb1EEEvNS_16Flash_fwd_paramsE:
.text._ZN5flash32flash_fwd_splitkv_combine_kernelI23Flash_fwd_kernel_traitsILi32ELi64ELi256ELi4ELb0ELb0EN7cutlass6half_tE19Flash_kernel_traitsILi32ELi64ELi256ELi4ES3_EELi16ELi6ELb1EEEvNS_16Flash_fwd_paramsE:
        /* <DEDUP_REMOVED lines=23> */
[----:B------:R-:W-:Y:S05]  /*0170*/  CALL.REL.NOINC `($__internal_8_$__cuda_sm20_div_s64) ;  /* 0x0000513000007944 */ /* 0x000fea0003c00000 */
[----:B------:R-:W-:Y:S02]  /*0180*/  MOV R8, R0 ;  /* 0x0000000000087202 */ /* 0x000fe40000000f00 */
[----:B------:R-:W-:Y:S01]  /*0190*/  MOV R9, R25 ;  /* 0x0000001900097202 */ /* 0x000fe20000000f00 */
[----:B------:R-:W-:Y:S05]  /*01a0*/  BRA `(.L_x_377) ;  /* 0x0000013000007947 */ /* 0x000fea0003800000 */
.L_x_376:
        /* <DEDUP_REMOVED lines=19> */
.L_x_377:
        /* <DEDUP_REMOVED lines=17> */
.L_x_379:
        /* <DEDUP_REMOVED lines=19> */
.L_x_380:
[----:B------:R-:W-:Y:S05]  /*0520*/  BSYNC B0 ;  /* 0x0000000000007941 */ /* 0x000fea0003800000 */
.L_x_378:
        /* <DEDUP_REMOVED lines=57> */
.L_x_382:
        /* <DEDUP_REMOVED lines=19> */
.L_x_383:
[----:B------:R-:W-:Y:S05]  /*09f0*/  BSYNC B0 ;  /* 0x0000000000007941 */ /* 0x000fea0003800000 */
.L_x_381:
        /* <DEDUP_REMOVED lines=106> */
.L_x_385:
        /* <DEDUP_REMOVED lines=19> */
.L_x_386:
[----:B------:R-:W-:Y:S05]  /*11d0*/  BSYNC B0 ;  /* 0x0000000000007941 */ /* 0x000fea0003800000 */
.L_x_384:
        /* <DEDUP_REMOVED lines=163> */
[----:B------:R-:W-:Y:S05]  /*1c10*/  CALL.REL.NOINC `($__internal_8_$__cuda_sm20_div_s64) ;  /* 0x0000369000007944 */ /* 0x000fea0003c00000 */
[----:B------:R-:W-:Y:S02]  /*1c20*/  MOV R42, R0 ;  /* 0x00000000002a7202 */ /* 0x000fe40000000f00 */
[----:B------:R-:W-:Y:S01]  /*1c30*/  MOV R43, R25 ;  /* 0x00000019002b7202 */ /* 0x000fe20000000f00 */
[----:B------:R-:W-:Y:S05]  /*1c40*/  BRA `(.L_x_389) ;  /* 0x0000013000007947 */ /* 0x000fea0003800000 */
.L_x_388:
        /* <DEDUP_REMOVED lines=19> */
.L_x_389:
[----:B------:R-:W-:Y:S05]  /*1d80*/  BSYNC B0 ;  /* 0x0000000000007941 */ /* 0x000fea0003800000 */
.L_x_387:
        /* <DEDUP_REMOVED lines=201> */
.L_x_394:
        /* <DEDUP_REMOVED lines=22> */
.L_x_395:
[----:B------:R-:W-:Y:S05]  /*2b80*/  BSYNC B0 ;  /* 0x0000000000007941 */ /* 0x000fea0003800000 */
.L_x_393:
        /* <DEDUP_REMOVED lines=8> */
[----:B------:R-:W-:Y:S05]  /*2c10*/  CALL.REL.NOINC `($__internal_8_$__cuda_sm20_div_s64) ;  /* 0x0000269000007944 */ /* 0x000fea0003c00000 */
        /* <DEDUP_REMOVED lines=11> */
.L_x_397:
        /* <DEDUP_REMOVED lines=22> */
.L_x_398:
[----:B------:R-:W-:Y:S05]  /*2e30*/  BSYNC B0 ;  /* 0x0000000000007941 */ /* 0x000fea0003800000 */
.L_x_396:
        /* <DEDUP_REMOVED lines=11> */
[----:B------:R-:W-:Y:S05]  /*2ef0*/  CALL.REL.NOINC `($__internal_8_$__cuda_sm20_div_s64) ;  /* 0x000023b000007944 */ /* 0x000fea0003c00000 */
        /* <DEDUP_REMOVED lines=12> */
.L_x_400:
        /* <DEDUP_REMOVED lines=22> */
.L_x_401:
[----:B------:R-:W-:Y:S05]  /*3120*/  BSYNC B0 ;  /* 0x0000000000007941 */ /* 0x000fea0003800000 */
.L_x_399:
        /* <DEDUP_REMOVED lines=52> */
.L_x_403:
        /* <DEDUP_REMOVED lines=23> */
.L_x_404:
[----:B------:R-:W-:Y:S05]  /*35e0*/  BSYNC B0 ;  /* 0x0000000000007941 */ /* 0x000fea0003800000 */
.L_x_402:
        /* <DEDUP_REMOVED lines=20> */
.L_x_406:
        /* <DEDUP_REMOVED lines=22> */
.L_x_407:
[----:B------:R-:W-:Y:S05]  /*3890*/  BSYNC B0 ;  /* 0x0000000000007941 */ /* 0x000fea0003800000 */
.L_x_405:
        /* <DEDUP_REMOVED lines=22> */
.L_x_409:
        /* <DEDUP_REMOVED lines=23> */
.L_x_410:
[----:B------:R-:W-:Y:S05]  /*3b70*/  BSYNC B0 ;  /* 0x0000000000007941 */ /* 0x000fea0003800000 */
.L_x_408:
        /* <DEDUP_REMOVED lines=38> */
.L_x_412:
        /* <DEDUP_REMOVED lines=23> */
.L_x_413:
[----:B------:R-:W-:Y:S05]  /*3f50*/  BSYNC B0 ;  /* 0x0000000000007941 */ /* 0x000fea0003800000 */
.L_x_411:
        /* <DEDUP_REMOVED lines=31> */
.L_x_415:
        /* <DEDUP_REMOVED lines=23> */
.L_x_416:
[----:B------:R-:W-:Y:S05]  /*42c0*/  BSYNC B0 ;  /* 0x0000000000007941 */ /* 0x000fea0003800000 */
.L_x_414:
        /* <DEDUP_REMOVED lines=20> */
.L_x_392:
[----:B------:R-:W-:-:S04]  /*4410*/  LEA R2, P0, R44, c[0x0][0x200], 0x2 ;  /* 0x000080002c027a11 */ /* 0x000fc800078010ff */
[----:B------:R-:W-:-:S05]  /*4420*/  LEA.HI.X R3, R44, c[0x0][0x204], R45, 0x2, P0 ;  /* 0x000081002c037a11 */ /* 0x000fca00000f142d */
[----:B------:R0:W-:Y:S04]  /*4430*/  STG.E [R2.64], R30 ;  /* 0x0000001e02007986 */ /* 0x0001e8000c101908 */
.L_x_391:
[----:B------:R-:W-:Y:S05]  /*4440*/  BSYNC B1 ;  /* 0x0000000000017941 */ /* 0x000fea0003800000 */
.L_x_390:
[C---:B------:R-:W-:Y:S01]  /*4450*/  IADD3 R0, R39.reuse, 0x8, RZ ;  /* 0x0000000827007810 */ /* 0x040fe20007ffe0ff */
[----:B------:R-:W-:Y:S01]  /*4460*/  IMAD.MOV.U32 R13, RZ, RZ, c[0x0][0x314] ;  /* 0x0000c500ff0d7624 */ /* 0x000fe200078e00ff */
[C---:B------:R-:W-:Y:S01]  /*4470*/  ISETP.GE.OR P5, PT, R39.reuse, c[0x0][0x314], P6 ;  /* 0x0000c50027007a0c */ /* 0x040fe200037a6670 */
[C---:B------:R-:W-:Y:S01]  /*4480*/  IMAD.SHL.U32 R16, R39.reuse, 0x4, RZ ;  /* 0x0000000427107824 */ /* 0x040fe200078e00ff */
[----:B------:R-:W-:Y:S02]  /*4490*/  ISETP.GE.OR P0, PT, R0, c[0x0][0x314], P6 ;  /* 0x0000c50000007a0c */ /* 0x000fe40003706670 */
[----:B------:R-:W-:Y:S02]  /*44a0*/  IADD3 R0, R39, 0x10, RZ ;  /* 0x0000001027007810 */ /* 0x000fe40007ffe0ff */
[----:B0-----:R-:W-:Y:S02]  /*44b0*/  MOV R4, RZ ;  /* 0x000000ff00047202 */ /* 0x001fe40000000f00 */
[----:B------:R-:W-:-:S02]  /*44c0*/  ISETP.GE.OR P4, PT, R0, c[0x0][0x314], P6 ;  /* 0x0000c50000007a0c */ /* 0x000fc40003786670 */
        /* <DEDUP_REMOVED lines=41> */
[----:B0-----:R-:W-:Y:S01]  /*4760*/  @!P0 STS [R26.X4+0xcc0], R31 ;  /* 0x000cc01f1a008388 */ /* 0x001fe20000004800 */
[----:B------:R-:W-:-:S03]  /*4770*/  ISETP.GE.AND P0, PT, R13, 0x1, PT ;  /* 0x000000010d00780c */ /* 0x000fc60003f06270 */
[----:B-1----:R0:W-:Y:S02]  /*4780*/  @!P6 STS [R26.X4+0xee0], R0 ;  /* 0x000ee0001a00e388 */ /* 0x0021e40000004800 */
[----:B0-----:R-:W-:Y:S02]  /*4790*/  HFMA2.MMA R0, -RZ, RZ, 0, 0 ;  /* 0x00000000ff007435 */ /* 0x001fe400000001ff */
        /* <DEDUP_REMOVED lines=25> */
.L_x_419:
        /* <DEDUP_REMOVED lines=37> */
.L_x_418:
        /* <DEDUP_REMOVED lines=25> */
.L_x_420:
[----:B------:R-:W-:-:S13]  /*4d10*/  ISETP.LT.OR P4, PT, R14, c[0x0][0x314], P4 ;  /* 0x0000c5000e007a0c */ /* 0x000fda0002781670 */
[----:B------:R-:W-:Y:S05]  /*4d20*/  @!P4 BRA `(.L_x_417) ;  /* 0x000000a00000c947 */ /* 0x000fea0003800000 */
[----:B------:R-:W-:Y:S01]  /*4d30*/  ISETP.GE.AND P0, PT, R7, R15, PT ;  /* 0x0000000f0700720c */ /* 0x000fe20003f06270 */
[----:B------:R-:W-:-:S12]  /*4d40*/  BSSY B0, `(.L_x_421) ;  /* 0x0000003000007945 */ /* 0x000fd80003800000 */
[----:B------:R-:W-:Y:S05]  /*4d50*/  @P0 BRA `(.L_x_422) ;  /* 0x0000001000000947 */ /* 0x000fea0003800000 */
[----:B------:R0:W5:Y:S02]  /*4d60*/  LDG.E.128 R8, [R20.64] ;  /* 0x0000000814087981 */ /* 0x000164000c1e1d00 */
.L_x_422:
[----:B------:R-:W-:Y:S05]  /*4d70*/  BSYNC B0 ;  /* 0x0000000000007941 */ /* 0x000fea0003800000 */
.L_x_421:
[----:B------:R-:W1:Y:S02]  /*4d80*/  LDS R6, [R6] ;  /* 0x0000000006067984 */ /* 0x000e640000000800 */
[C---:B-1---5:R-:W-:Y:S02]  /*4d90*/  FFMA.FTZ R4, R6.reuse, R8, R4 ;  /* 0x0000000806047223 */ /* 0x062fe40000010004 */
[C---:B------:R-:W-:Y:S02]  /*4da0*/  FFMA.FTZ R3, R6.reuse, R9, R3 ;  /* 0x0000000906037223 */ /* 0x040fe40000010003 */
[C---:B------:R-:W-:Y:S02]  /*4db0*/  FFMA.FTZ R2, R6.reuse, R10, R2 ;  /* 0x0000000a06027223 */ /* 0x040fe40000010002 */
[----:B------:R-:W-:Y:S02]  /*4dc0*/  FFMA.FTZ R0, R6, R11, R0 ;  /* 0x0000000b06007223 */ /* 0x000fe40000010000 */
.L_x_417:
        /* <DEDUP_REMOVED lines=78> */
        .weak           $__internal_8_$__cuda_sm20_div_s64
        .type           $__internal_8_$__cuda_sm20_div_s64,@function
        .size           $__internal_8_$__cuda_sm20_div_s64,(.L_x_5156 - $__internal_8_$__cuda_sm20_div_s64)
$__internal_8_$__cuda_sm20_div_s64:
        /* <DEDUP_REMOVED lines=83> */
[----:B------:R-:W-:Y:S06]  /*57e0*/  RET.REL.NODEC R22 `(_ZN5flash32flash_fwd_splitkv_combine_kernelI23Flash_fwd_kernel_traitsILi32ELi64ELi256ELi4ELb0ELb0EN7cutlass6half_tE19Flash_kernel_traitsILi32ELi64ELi256ELi4ES3_EELi16ELi6ELb1EEEvNS_16Flash_fwd_paramsE) ;  /* 0xffffa81016007950 */ /* 0x000fec0003c3ffff */
.L_x_423:
        /* <DEDUP_REMOVED lines=9> */
.L_x_5156:


//--------------------- .text._ZN5flash32flash_fwd_splitkv_combine_kernelI23Flash_fwd_kernel_traitsILi32ELi64ELi256ELi4ELb0ELb0EN7cutlass6half_tE19Flash_kernel_traitsILi32ELi64ELi256ELi4ES3_EELi16ELi5ELb1EEEvNS_16Flash_fwd_paramsE --------------------------
	.section	.text._ZN5flash32flash_fwd_splitkv_combine_kernelI23Flash_fwd_kernel_traitsILi32ELi64ELi256ELi4ELb0ELb0EN7cutlass6half_tE19Flash_kernel_traitsILi32ELi64ELi256ELi4ES3_EELi16ELi5ELb1EEEvNS_16Flash_fwd_paramsE,"ax",@progbits
	.sectioninfo	@"SHI_REGISTERS=62"
	.align	128
        .global         _ZN5flash32flash_fwd_splitkv_combine_kernelI23Flash_fwd_kernel_traitsILi32ELi64ELi256ELi4ELb0ELb0EN7cutlass6half_tE19Flash_kernel_traitsILi32ELi64ELi256ELi4ES3_EELi16ELi5ELb1EEEvNS_16Flash_fwd_paramsE
        .type           _ZN5flash32flash_fwd_splitkv_combine_kernelI23Flash_fwd_kernel_traitsILi32ELi64ELi256ELi4ELb0ELb0EN7cutlass6half_tE19Flash_kernel_traitsILi32ELi64ELi256ELi4ES3_EELi16ELi5ELb1EEEvNS_16Flash_fwd_paramsE,@function
        .size           _ZN5flash32flash_fwd_splitkv_combine_kernelI23Flash_fwd_kernel_traitsILi32ELi64ELi256ELi4ELb0ELb0EN7cutlass6half_tE19Flash_kernel_traitsILi32ELi64ELi256ELi4ES3_EELi16ELi5ELb1EEEvNS_16Flash_fwd_paramsE,(.L_x_5157 - _ZN5flash32flash_fwd_splitkv_combine_kernelI23Flash_fwd_kernel_traitsILi32ELi64ELi256ELi4ELb0ELb0EN7cutlass6half_tE19Flash_kernel_traitsILi32ELi64ELi256ELi4ES3_EELi16ELi5ELb1EEEvNS_16Flash_fwd_paramsE)
        .other          _ZN5flash32flash_fwd_splitkv_combine_kernelI23Flash_fwd_kernel_traitsILi32ELi64ELi256ELi4ELb0ELb0EN7cutlass6half_tE19Flash_kernel_traitsILi32ELi64ELi256ELi4ES3_EELi16ELi5ELb1EEEvNS_16Flash_fwd_paramsE,@"STO_CUDA_ENTRY STV_DEFAULT"
_ZN5flash32flash_fwd_splitkv_combine_kernelI23Flash_fwd_kernel_traitsILi32ELi64ELi256ELi4ELb0ELb0EN7cutlass6half_tE19Flash_kernel_traitsILi32ELi64ELi256ELi4ES3_EELi16ELi5ELb1EEEvNS_16Flash_fwd_paramsE:
.text._ZN5flash32flash_fwd_splitkv_combine_kernelI23Flash_fwd_kernel_traitsILi32ELi64ELi256ELi4ELb0ELb0EN7cutlass6half_tE19Flash_kernel_traitsILi32ELi64ELi256ELi4ES3_EELi16ELi5ELb1EEEvNS_16Flash_fwd_paramsE:
        /* <DEDUP_REMOVED lines=23> */
[----:B------:R-:W-:Y:S05]  /*0170*/  CALL.REL.NOINC `($__internal_9_$__cuda_sm20_div_s64) ;  /* 0x0000490000007944 */ /* 0x000fea0003c00000 */
[----:B------:R-:W-:Y:S05]  /*0180*/  BRA `(.L_x_425) ;  /* 0x0000013000007947 */ /* 0x000fea0003800000 */
.L_x_424:
        /* <DEDUP_REMOVED lines=19> */
.L_x_425:
        /* <DEDUP_REMOVED lines=11> */
[----:B------:R-:W-:Y:S05]  /*0370*/  CALL.REL.NOINC `($__internal_9_$__cuda_sm20_div_s64) ;  /* 0x0000470000007944 */ /* 0x000fea0003c00000 */
[----:B------:R-:W-:Y:S02]  /*0380*/  MOV R32, R20 ;  /* 0x0000001400207202 */ /* 0x000fe40000000f00 */
[----:B------:R-:W-:Y:S01]  /*0390*/  MOV R33, R21 ;  /* 0x0000001500217202 */ /* 0x000fe20000000f00 */
[----:B------:R-:W-:Y:S05]  /*03a0*/  BRA `(.L_x_428) ;  /* 0x0000013000007947 */ /* 0x000fea0003800000 */
.L_x_427:
        /* <DEDUP_REMOVED lines=19> */
.L_x_428:
[----:B------:R-:W-:Y:S05]  /*04e0*/  BSYNC B0 ;  /* 0x0000000000007941 */ /* 0x000fea0003800000 */
.L_x_426:
        /* <DEDUP_REMOVED lines=54> */
[----:B------:R-:W-:Y:S02]  /*0850*/  MOV R8, R20 ;  /* 0x0000001400087202 */ /* 0x000fe40000000f00 */
[----:B------:R-:W-:Y:S01]  /*0860*/  MOV R9, R21 ;  /* 0x0000001500097202 */ /* 0x000fe20000000f00 */
[----:B------:R-:W-:Y:S05]  /*0870*/  BRA `(.L_x_431) ;  /* 0x0000013000007947 */ /* 0x000fea0003800000 */
.L_x_430:
        /* <DEDUP_REMOVED lines=19> */
.L_x_431:
[----:B------:R-:W-:Y:S05]  /*09b0*/  BSYNC B0 ;  /* 0x0000000000007941 */ /* 0x000fea0003800000 */
.L_x_429:
        /* <DEDUP_REMOVED lines=100> */
[----:B------:R-:W-:Y:S05]  /*1000*/  CALL.REL.NOINC `($__internal_9_$__cuda_sm20_div_s64) ;  /* 0x00003a7000007944 */ /* 0x000fea0003c00000 */
[----:B------:R-:W-:Y:S02]  /*1010*/  MOV R40, R20 ;  /* 0x0000001400287202 */ /* 0x000fe40000000f00 */
[----:B------:R-:W-:Y:S01]  /*1020*/  MOV R41, R21 ;  /* 0x0000001500297202 */ /* 0x000fe20000000f00 */
[----:B------:R-:W-:Y:S05]  /*1030*/  BRA `(.L_x_434) ;  /* 0x0000013000007947 */ /* 0x000fea0003800000 */
.L_x_433:
        /* <DEDUP_REMOVED lines=19> */
.L_x_434:
[----:B------:R-:W-:Y:S05]  /*1170*/  BSYNC B0 ;  /* 0x0000000000007941 */ /* 0x000fea0003800000 */
.L_x_432:
        /* <DEDUP_REMOVED lines=103> */
[----:B------:R-:W-:Y:S05]  /*17f0*/  CALL.REL.NOINC `($__internal_9_$__cuda_sm20_div_s64) ;  /* 0x0000328000007944 */ /* 0x000fea0003c00000 */
[----:B------:R-:W-:Y:S02]  /*1800*/  MOV R42, R20 ;  /* 0x00000014002a7202 */ /* 0x000fe40000000f00 */
[----:B------:R-:W-:Y:S01]  /*1810*/  MOV R43, R21 ;  /* 0x00000015002b7202 */ /* 0x000fe20000000f00 */
[----:B------:R-:W-:Y:S05]  /*1820*/  BRA `(.L_x_437) ;  /* 0x0000013000007947 */ /* 0x000fea0003800000 */
.L_x_436:
        /* <DEDUP_REMOVED lines=19> */
.L_x_437:
[----:B------:R-:W-:Y:S05]  /*1960*/  BSYNC B0 ;  /* 0x0000000000007941 */ /* 0x000fea0003800000 */
.L_x_435:
        /* <DEDUP_REMOVED lines=161> */
[----:B------:R-:W-:Y:S05]  /*2380*/  CALL.REL.NOINC `($__internal_9_$__cuda_sm20_div_s64) ;  /* 0x000026f000007944 */ /* 0x000fea0003c00000 */
        /* <DEDUP_REMOVED lines=9> */
.L_x_442:
        /* <DEDUP_REMOVED lines=22> */
.L_x_443:
[----:B------:R-:W-:Y:S05]  /*2580*/  BSYNC B0 ;  /* 0x0000000000007941 */ /* 0x000fea0003800000 */
.L_x_441:
        /* <DEDUP_REMOVED lines=19> */
.L_x_445:
        /* <DEDUP_REMOVED lines=22> */
.L_x_446:
[----:B------:R-:W-:Y:S05]  /*2820*/  BSYNC B0 ;  /* 0x0000000000007941 */ /* 0x000fea0003800000 */
.L_x_444:
        /* <DEDUP_REMOVED lines=11> */
[----:B------:R-:W-:Y:S05]  /*28e0*/  CALL.REL.NOINC `($__internal_9_$__cuda_sm20_div_s64) ;  /* 0x0000219000007944 */ /* 0x000fea0003c00000 */
[----:B------:R-:W-:-:S04]  /*28f0*/  IADD3 R23, P0, RZ, -R20, RZ ;  /* 0x80000014ff177210 */ /* 0x000fc80007f1e0ff */
[----:B------:R-:W-:Y:S01]  /*2900*/  IADD3.X R19, RZ, ~R21, RZ, P0, !PT ;  /* 0x80000015ff137210 */ /* 0x000fe200007fe4ff */
[----:B------:R-:W-:-:S04]  /*2910*/  IMAD.WIDE.U32 R44, R4, R23, R44 ;  /* 0x00000017042c7225 */ /* 0x000fc800078e002c */
[----:B------:R-:W-:-:S04]  /*2920*/  IMAD R19, R19, R4, RZ ;  /* 0x0000000413137224 */ /* 0x000fc800078e02ff */
[----:B------:R-:W-:-:S05]  /*2930*/  IMAD R0, R0, R23, R19 ;  /* 0x0000001700007224 */ /* 0x000fca00078e0213 */
[----:B------:R-:W-:Y:S01]  /*2940*/  IADD3 R0, R45, R0, RZ ;  /* 0x000000002d007210 */ /* 0x000fe20007ffe0ff */
[----:B------:R-:W-:Y:S05]  /*2950*/  BRA `(.L_x_449) ;  /* 0x0000016000007947 */ /* 0x000fea0003800000 */
.L_x_448:
        /* <DEDUP_REMOVED lines=22> */
.L_x_449:
[----:B------:R-:W-:Y:S05]  /*2ac0*/  BSYNC B0 ;  /* 0x0000000000007941 */ /* 0x000fea0003800000 */
.L_x_447:
        /* <DEDUP_REMOVED lines=38> */
[----:B------:R-:W-:Y:S05]  /*2d30*/  CALL.REL.NOINC `($__internal_9_$__cuda_sm20_div_s64) ;  /* 0x00001d4000007944 */ /* 0x000fea0003c00000 */
        /* <DEDUP_REMOVED lines=12> */
.L_x_451:
        /* <DEDUP_REMOVED lines=23> */
.L_x_452:
[----:B------:R-:W-:Y:S05]  /*2f70*/  BSYNC B0 ;  /* 0x0000000000007941 */ /* 0x000fea0003800000 */
.L_x_450:
        /* <DEDUP_REMOVED lines=18> */
.L_x_454:
        /* <DEDUP_REMOVED lines=22> */
.L_x_455:
[----:B------:R-:W-:Y:S05]  /*3200*/  BSYNC B0 ;  /* 0x0000000000007941 */ /* 0x000fea0003800000 */
.L_x_453:
        /* <DEDUP_REMOVED lines=22> */
.L_x_457:
        /* <DEDUP_REMOVED lines=23> */
.L_x_458:
[----:B------:R-:W-:Y:S05]  /*34e0*/  BSYNC B0 ;  /* 0x0000000000007941 */ /* 0x000fea0003800000 */
.L_x_456:
        /* <DEDUP_REMOVED lines=38> */
.L_x_460:
        /* <DEDUP_REMOVED lines=23> */
.L_x_461:
[----:B------:R-:W-:Y:S05]  /*38c0*/  BSYNC B0 ;  /* 0x0000000000007941 */ /* 0x000fea0003800000 */
.L_x_459:
        /* <DEDUP_REMOVED lines=29> */
.L_x_463:
        /* <DEDUP_REMOVED lines=23> */
.L_x_464:
[----:B------:R-:W-:Y:S05]  /*3c10*/  BSYNC B0 ;  /* 0x0000000000007941 */ /* 0x000fea0003800000 */
.L_x_462:
        /* <DEDUP_REMOVED lines=20> */
.L_x_440:
[----:B------:R-:W-:-:S04]  /*3d60*/  LEA R2, P0, R40, c[0x0][0x200], 0x2 ;  /* 0x0000800028027a11 */ /* 0x000fc800078010ff */
[----:B------:R-:W-:-:S05]  /*3d70*/  LEA.HI.X R3, R40, c[0x0][0x204], R41, 0x2, P0 ;  /* 0x0000810028037a11 */ /* 0x000fca00000f1429 */
[----:B------:R0:W-:Y:S04]  /*3d80*/  STG.E [R2.64], R31 ;  /* 0x0000001f02007986 */ /* 0x0001e8000c101908 */
.L_x_439:
[----:B------:R-:W-:Y:S05]  /*3d90*/  BSYNC B1 ;  /* 0x0000000000017941 */ /* 0x000fea0003800000 */
.L_x_438:
[C---:B------:R-:W-:Y:S01]  /*3da0*/  IADD3 R0, R38.reuse, 0x8, RZ ;  /* 0x0000000826007810 */ /* 0x040fe20007ffe0ff */
[----:B------:R-:W-:Y:S01]  /*3db0*/  IMAD.MOV.U32 R13, RZ, RZ, c[0x0][0x314] ;  /* 0x0000c500ff0d7624 */ /* 0x000fe200078e00ff */
[----:B------:R-:W-:Y:S01]  /*3dc0*/  ISETP.GE.OR P2, PT, R38, c[0x0][0x314], P6 ;  /* 0x0000c50026007a0c */ /* 0x000fe20003746670 */
[----:B0-----:R-:W-:Y:S01]  /*3dd0*/  CS2R R2, SRZ ;  /* 0x0000000000027805 */ /* 0x001fe2000001ff00 */
[----:B------:R-:W-:Y:S02]  /*3de0*/  ISETP.GE.OR P1, PT, R0, c[0x0][0x314], P6 ;  /* 0x0000c50000007a0c */ /* 0x000fe40003726670 */
[----:B------:R-:W-:Y:S02]  /*3df0*/  IADD3 R0, R38, 0x10, RZ ;  /* 0x0000001026007810 */ /* 0x000fe40007ffe0ff */
[----:B------:R-:W-:Y:S02]  /*3e00*/  MOV R4, RZ ;  /* 0x000000ff00047202 */ /* 0x000fe40000000f00 */
[----:B------:R-:W-:-:S02]  /*3e10*/  ISETP.GE.OR P0, PT, R0, c[0x0][0x314], P6 ;  /* 0x0000c50000007a0c */ /* 0x000fc40003706670 */
[C---:B------:R-:W-:Y:S01]  /*3e20*/  IADD3 R0, R38.reuse, 0x18, RZ ;  /* 0x0000001826007810 */ /* 0x040fe20007ffe0ff */
[----:B------:R-:W-:Y:S02]  /*3e30*/  IMAD.SHL.U32 R38, R38, 0x4, RZ ;  /* 0x0000000426267824 */ /* 0x000fe400078e00ff */
[C---:B------:R-:W-:Y:S01]  /*3e40*/  @!P2 FADD.FTZ R36, -R31.reuse, R36 ;  /* 0x000000241f24a221 */ /* 0x040fe20000010100 */
[----:B------:R-:W-:Y:S01]  /*3e50*/  ISETP.GE.OR P6, PT, R0, c[0x0][0x314], P6 ;  /* 0x0000c50000007a0c */ /* 0x000fe200037c6670 */
[----:B------:R-:W-:Y:S01]  /*3e60*/  @!P1 FADD.FTZ R33, -R31, R33 ;  /* 0x000000211f219221 */ /* 0x000fe20000010100 */
[----:B------:R-:W-:Y:S01]  /*3e70*/  HFMA2.MMA R0, -RZ, RZ, 0, 0 ;  /* 0x00000000ff007435 */ /* 0x000fe200000001ff */
[----:B------:R-:W-:Y:S02]  /*3e80*/  @!P2 FMUL.FTZ R36, R36, 1.4426950216293334961 ;  /* 0x3fb8aa3b2424a820 */ /* 0x000fe40000410000 */
[----:B------:R-:W-:Y:S02]  /*3e90*/  @!P1 FMUL.FTZ R33, R33, 1.4426950216293334961 ;  /* 0x3fb8aa3b21219820 */ /* 0x000fe40000410000 */
[----:B------:R-:W-:-:S02]  /*3ea0*/  @!P0 FADD.FTZ R32, -R31, R32 ;  /* 0x000000201f208221 */ /* 0x000fc40000010100 */
[----:B------:R-:W0:Y:S02]  /*3eb0*/  @!P2 MUFU.EX2 R36, R36 ;  /* 0x000000240024a308 */ /* 0x000e240000000800 */
[----:B------:R-:W-:Y:S02]  /*3ec0*/  @!P0 FMUL.FTZ R32, R32, 1.4426950216293334961 ;  /* 0x3fb8aa3b20208820 */ /* 0x000fe40000410000 */
[----:B------:R-:W-:-:S04]  /*3ed0*/  @!P6 FADD.FTZ R31, -R31, R34 ;  /* 0x000000221f1fe221 */ /* 0x000fc80000010100 */
[----:B------:R-:W1:Y:S01]  /*3ee0*/  @!P0 MUFU.EX2 R32, R32 ;  /* 0x0000002000208308 */ /* 0x000e620000000800 */
[----:B------:R-:W-:-:S07]  /*3ef0*/  @!P6 FMUL.FTZ R8, R31, 1.4426950216293334961 ;  /* 0x3fb8aa3b1f08e820 */ /* 0x000fce0000410000 */
[----:B------:R-:W2:Y:S01]  /*3f00*/  @!P1 MUFU.EX2 R6, R33 ;  /* 0x0000002100069308 */ /* 0x000ea20000000800 */
[----:B0-----:R0:W-:Y:S07]  /*3f10*/  @!P2 STS [R27.X4], R36 ;  /* 0x000000241b00a388 */ /* 0x0011ee0000004800 */
[----:B------:R-:W3:Y:S01]  /*3f20*/  @!P6 MUFU.EX2 R8, R8 ;  /* 0x000000080008e308 */ /* 0x000ee20000000800 */
[----:B-1----:R0:W-:Y:S01]  /*3f30*/  @!P0 STS [R27.X4+0x440], R32 ;  /* 0x000440201b008388 */ /* 0x0021e20000004800 */
[----:B------:R-:W-:-:S03]  /*3f40*/  ISETP.GE.AND P0, PT, R13, 0x1, PT ;  /* 0x000000010d00780c */ /* 0x000fc60003f06270 */
[----:B--2---:R0:W-:Y:S04]  /*3f50*/  @!P1 STS [R27.X4+0x220], R6 ;  /* 0x000220061b009388 */ /* 0x0041e80000004800 */
[----:B---3--:R0:W-:Y:S04]  /*3f60*/  @!P6 STS [R27.X4+0x660], R8 ;  /* 0x000660081b00e388 */ /* 0x0081e80000004800 */
        /* <DEDUP_REMOVED lines=9> */
[----:B0-----:R-:W-:Y:S01]  /*4000*/  IMAD.SHL.U32 R6, R7, 0x4, RZ ;  /* 0x0000000407067824 */ /* 0x001fe200078e00ff */
        /* <DEDUP_REMOVED lines=15> */
.L_x_467:
[----:B------:R0:W2:Y:S01]  /*4100*/  @!P3 LDG.E.128 R8, [R22.64] ;  /* 0x000000081608b981 */ /* 0x0000a2000c1e1d00 */
[----:B------:R-:W-:Y:S02]  /*4110*/  PLOP3.LUT P3, PT, P0, PT, PT, 0x80, 0x0 ;  /* 0x000000000000781c */ /* 0x000fe4000076f070 */
[----:B------:R-:W-:Y:S01]  /*4120*/  IADD3 R24, P1, R18, R22, RZ ;  /* 0x0000001612187210 */ /* 0x000fe20007f3e0ff */
[----:B------:R-:W2:Y:S01]  /*4130*/  LDS R5, [R6] ;  /* 0x0000000006057984 */ /* 0x000ea20000000800 */
[----:B------:R-:W-:Y:S02]  /*4140*/  IADD3 R14, R14, 0x4, RZ ;  /* 0x000000040e0e7810 */ /* 0x000fe40007ffe0ff */
[C---:B------:R-:W-:Y:S02]  /*4150*/  IADD3.X R25, R19.reuse, R23, RZ, P1, !PT ;  /* 0x0000001713197210 */ /* 0x040fe40000ffe4ff */
[----:B------:R-:W-:Y:S02]  /*4160*/  ISETP.GE.AND P2, PT, R14, R13, PT ;  /* 0x0000000d0e00720c */ /* 0x000fe40003f46270 */
[C---:B0-----:R-:W-:Y:S04]  /*4170*/  IADD3 R22, P1, R18.reuse, R24, RZ ;  /* 0x0000001812167210 */ /* 0x041fe80007f3e0ff */
[C---:B------:R-:W-:Y:S02]  /*4180*/  IADD3.X R23, R19.reuse, R25, RZ, P1, !PT ;  /* 0x0000001913177210 */ /* 0x040fe40000ffe4ff */
[C---:B------:R-:W-:Y:S04]  /*4190*/  IADD3 R20, P1, R18.reuse, R22, RZ ;  /* 0x0000001612147210 */ /* 0x040fe80007f3e0ff */
[----:B------:R-:W-:Y:S01]  /*41a0*/  IADD3.X R21, R19, R23, RZ, P1, !PT ;  /* 0x0000001713157210 */ /* 0x000fe20000ffe4ff */
[C---:B--2---:R-:W-:Y:S02]  /*41b0*/  FFMA.FTZ R4, R5.reuse, R8, R4 ;  /* 0x0000000805047223 */ /* 0x044fe40000010004 */
[C---:B------:R-:W-:Y:S02]  /*41c0*/  FFMA.FTZ R3, R5.reuse, R9, R3 ;  /* 0x0000000905037223 */ /* 0x040fe40000010003 */
[C---:B------:R-:W-:Y:S02]  /*41d0*/  FFMA.FTZ R2, R5.reuse, R10, R2 ;  /* 0x0000000a05027223 */ /* 0x040fe40000010002 */
[----:B------:R-:W-:Y:S02]  /*41e0*/  FFMA.FTZ R0, R5, R11, R0 ;  /* 0x0000000b05007223 */ /* 0x000fe40000010000 */
[----:B------:R-:W2:Y:S04]  /*41f0*/  @!P3 LDG.E.128 R8, [R24.64] ;  /* 0x000000081808b981 */ /* 0x000ea8000c1e1d00 */
[----:B------:R-:W2:Y:S02]  /*4200*/  LDS R5, [R6+0x44] ;  /* 0x0000440006057984 */ /* 0x000ea40000000800 */
[C---:B--2---:R-:W-:Y:S02]  /*4210*/  FFMA.FTZ R4, R5.reuse, R8, R4 ;  /* 0x0000000805047223 */ /* 0x044fe40000010004 */
[C---:B------:R-:W-:Y:S02]  /*4220*/  FFMA.FTZ R3, R5.reuse, R9, R3 ;  /* 0x0000000905037223 */ /* 0x040fe40000010003 */
[C---:B------:R-:W-:Y:S02]  /*4230*/  FFMA.FTZ R2, R5.reuse, R10, R2 ;  /* 0x0000000a05027223 */ /* 0x040fe40000010002 */
[----:B------:R-:W-:Y:S02]  /*4240*/  FFMA.FTZ R0, R5, R11, R0 ;  /* 0x0000000b05007223 */ /* 0x000fe40000010000 */
[----:B------:R0:W2:Y:S04]  /*4250*/  @!P3 LDG.E.128 R8, [R22.64] ;  /* 0x000000081608b981 */ /* 0x0000a8000c1e1d00 */
[----:B------:R-:W2:Y:S01]  /*4260*/  LDS R5, [R6+0x88] ;  /* 0x0000880006057984 */ /* 0x000ea20000000800 */
[----:B0-----:R-:W-:Y:S04]  /*4270*/  IADD3 R22, P1, R18, R20, RZ ;  /* 0x0000001412167210 */ /* 0x001fe80007f3e0ff */
[----:B------:R-:W-:Y:S01]  /*4280*/  IADD3.X R23, R19, R21, RZ, P1, !PT ;  /* 0x0000001513177210 */ /* 0x000fe20000ffe4ff */
[C---:B--2---:R-:W-:Y:S02]  /*4290*/  FFMA.FTZ R4, R5.reuse, R8, R4 ;  /* 0x0000000805047223 */ /* 0x044fe40000010004 */
[C---:B------:R-:W-:Y:S02]  /*42a0*/  FFMA.FTZ R3, R5.reuse, R9, R3 ;  /* 0x0000000905037223 */ /* 0x040fe40000010003 */
[C---:B------:R-:W-:Y:S02]  /*42b0*/  FFMA.FTZ R2, R5.reuse, R10, R2 ;  /* 0x0000000a05027223 */ /* 0x040fe40000010002 */
[----:B------:R-:W-:Y:S02]  /*42c0*/  FFMA.FTZ R0, R5, R11, R0 ;  /* 0x0000000b05007223 */ /* 0x000fe40000010000 */
[----:B------:R-:W2:Y:S04]  /*42d0*/  @!P3 LDG.E.128 R8, [R20.64] ;  /* 0x000000081408b981 */ /* 0x000ea8000c1e1d00 */
[----:B------:R0:W2:Y:S02]  /*42e0*/  LDS R5, [R6+0xcc] ;  /* 0x0000cc0006057984 */ /* 0x0000a40000000800 */
[----:B0-----:R-:W-:Y:S01]  /*42f0*/  IADD3 R6, R6, 0x110, RZ ;  /* 0x0000011006067810 */ /* 0x001fe20007ffe0ff */
[C---:B--2---:R-:W-:Y:S02]  /*4300*/  FFMA.FTZ R4, R5.reuse, R8, R4 ;  /* 0x0000000805047223 */ /* 0x044fe40000010004 */
[C---:B------:R-:W-:Y:S02]  /*4310*/  FFMA.FTZ R3, R5.reuse, R9, R3 ;  /* 0x0000000905037223 */ /* 0x040fe40000010003 */
[C---:B------:R-:W-:Y:S02]  /*4320*/  FFMA.FTZ R2, R5.reuse, R10, R2 ;  /* 0x0000000a05027223 */ /* 0x040fe40000010002 */
[----:B------:R-:W-:Y:S01]  /*4330*/  FFMA.FTZ R0, R5, R11, R0 ;  /* 0x0000000b05007223 */ /* 0x000fe20000010000 */
[----:B------:R-:W-:-:S05]  /*4340*/  @!P2 BRA `(.L_x_467) ;  /* 0xfffffdb00000a947 */ /* 0x000fca000383ffff */
.L_x_466:
[----:B------:R-:W-:-:S04]  /*4350*/  IADD3 R5, -R14, c[0x0][0x314], RZ ;  /* 0x0000c5000e057a10 */ /* 0x000fc80007ffe1ff */
[----:B------:R-:W-:-:S13]  /*4360*/  ISETP.GT.AND P0, PT, R5, 0x1, PT ;  /* 0x000000010500780c */ /* 0x000fda0003f04270 */
[----:B------:R-:W-:Y:S05]  /*4370*/  @!P0 BRA `(.L_x_468) ;  /* 0x0000016000008947 */ /* 0x000fea0003800000 */
[----:B------:R-:W-:Y:S01]  /*4380*/  ISETP.GE.AND P0, PT, R7, R16, PT ;  /* 0x000000100700720c */ /* 0x000fe20003f06270 */
[----:B------:R-:W0:-:S12]  /*4390*/  LDS R15, [R6] ;  /* 0x00000000060f7984 */ /* 0x000e180000000800 */
[----:B------:R-:W0:Y:S01]  /*43a0*/  @!P0 LDG.E.128 R8, [R22.64] ;  /* 0x0000000816088981 */ /* 0x000e22000c1e1d00 */
[----:B------:R-:W-:-:S04]  /*43b0*/  IADD3 R24, P1, R18, R22, RZ ;  /* 0x0000001612187210 */ /* 0x000fc80007f3e0ff */
[----:B------:R-:W-:Y:S01]  /*43c0*/  IADD3.X R25, R19, R23, RZ, P1, !PT ;  /* 0x0000001713197210 */ /* 0x000fe20000ffe4ff */
[-C--:B0-----:R-:W-:Y:S02]  /*43d0*/  FFMA.FTZ R13, R8, R15.reuse, R4 ;  /* 0x0000000f080d7223 */ /* 0x081fe40000010004 */
[-C--:B------:R-:W-:Y:S02]  /*43e0*/  FFMA.FTZ R20, R9, R15.reuse, R3 ;  /* 0x0000000f09147223 */ /* 0x080fe40000010003 */
[-C--:B------:R-:W-:Y:S02]  /*43f0*/  FFMA.FTZ R5, R10, R15.reuse, R2 ;  /* 0x0000000f0a057223 */ /* 0x080fe40000010002 */
[----:B------:R-:W-:Y:S02]  /*4400*/  FFMA.FTZ R0, R11, R15, R0 ;  /* 0x0000000f0b007223 */ /* 0x000fe40000010000 */
[----:B------:R-:W2:Y:S01]  /*4410*/  @!P0 LDG.E.128 R8, [R24.64] ;  /* 0x0000000818088981 */ /* 0x000ea2000c1e1d00 */
[----:B------:R-:W-:-:S02]  /*4420*/  IADD3 R22, P0, R18, R24, RZ ;  /* 0x0000001812167210 */ /* 0x000fc40007f1e0ff */
[----:B------:R-:W-:Y:S01]  /*4430*/  IADD3 R14, R14, 0x1, RZ ;  /* 0x000000010e0e7810 */ /* 0x000fe20007ffe0ff */
[----:B------:R0:W2:Y:S01]  /*4440*/  LDS R15, [R6+0x44] ;  /* 0x00004400060f7984 */ /* 0x0000a20000000800 */
[----:B------:R-:W-:Y:S02]  /*4450*/  IADD3 R17, R6, 0x44, RZ ;  /* 0x0000004406117810 */ /* 0x000fe40007ffe0ff */
[----:B------:R-:W-:Y:S02]  /*4460*/  IADD3.X R23, R19, R25, RZ, P0, !PT ;  /* 0x0000001913177210 */ /* 0x000fe400007fe4ff */
[----:B------:R-:W-:Y:S02]  /*4470*/  PLOP3.LUT P4, PT, PT, PT, PT, 0x8, 0x0 ;  /* 0x000000000000781c */ /* 0x000fe40003f8e170 */
[----:B------:R-:W-:Y:S02]  /*4480*/  IADD3 R14, R14, 0x1, RZ ;  /* 0x000000010e0e7810 */ /* 0x000fe40007ffe0ff */
[----:B0-----:R-:W-:Y:S01]  /*4490*/  IADD3 R6, R17, 0x44, RZ ;  /* 0x0000004411067810 */ /* 0x001fe20007ffe0ff */
[----:B--2---:R-:W-:-:S02]  /*44a0*/  FFMA.FTZ R4, R8, R15, R13 ;  /* 0x0000000f08047223 */ /* 0x004fc4000001000d */
[-C--:B------:R-:W-:Y:S02]  /*44b0*/  FFMA.FTZ R3, R9, R15.reuse, R20 ;  /* 0x0000000f09037223 */ /* 0x080fe40000010014 */
[-C--:B------:R-:W-:Y:S02]  /*44c0*/  FFMA.FTZ R2, R10, R15.reuse, R5 ;  /* 0x0000000f0a027223 */ /* 0x080fe40000010005 */
[----:B------:R-:W-:Y:S02]  /*44d0*/  FFMA.FTZ R0, R11, R15, R0 ;  /* 0x0000000f0b007223 */ /* 0x000fe40000010000 */
.L_x_468:
[----:B------:R-:W-:-:S13]  /*44e0*/  ISETP.LT.OR P4, PT, R14, c[0x0][0x314], P4 ;  /* 0x0000c5000e007a0c */ /* 0x000fda0002781670 */
[----:B------:R-:W-:Y:S05]  /*44f0*/  @!P4 BRA `(.L_x_465) ;  /* 0x000000a00000c947 */ /* 0x000fea0003800000 */
[----:B------:R-:W-:Y:S01]  /*4500*/  ISETP.GE.AND P0, PT, R7, R16, PT ;  /* 0x000000100700720c */ /* 0x000fe20003f06270 */
[----:B------:R-:W-:-:S12]  /*4510*/  BSSY B0, `(.L_x_469) ;  /* 0x0000003000007945 */ /* 0x000fd80003800000 */
[----:B------:R-:W-:Y:S05]  /*4520*/  @P0 BRA `(.L_x_470) ;  /* 0x0000001000000947 */ /* 0x000fea0003800000 */
[----:B------:R0:W5:Y:S02]  /*4530*/  LDG.E.128 R8, [R22.64] ;  /* 0x0000000816087981 */ /* 0x000164000c1e1d00 */
.L_x_470:
[----:B------:R-:W-:Y:S05]  /*4540*/  BSYNC B0 ;  /* 0x0000000000007941 */ /* 0x000fea0003800000 */
.L_x_469:
[----:B------:R-:W1:Y:S02]  /*4550*/  LDS R5, [R6] ;  /* 0x0000000006057984 */ /* 0x000e640000000800 */
[C---:B-1---5:R-:W-:Y:S02]  /*4560*/  FFMA.FTZ R4, R5.reuse, R8, R4 ;  /* 0x0000000805047223 */ /* 0x062fe40000010004 */
[C---:B------:R-:W-:Y:S02]  /*4570*/  FFMA.FTZ R3, R5.reuse, R9, R3 ;  /* 0x0000000905037223 */ /* 0x040fe40000010003 */
[C---:B------:R-:W-:Y:S02]  /*4580*/  FFMA.FTZ R2, R5.reuse, R10, R2 ;  /* 0x0000000a05027223 */ /* 0x040fe40000010002 */
[----:B------:R-:W-:Y:S02]  /*4590*/  FFMA.FTZ R0, R5, R11, R0 ;  /* 0x0000000b05007223 */ /* 0x000fe40000010000 */
.L_x_465:
[----:B------:R-:W-:Y:S02]  /*45a0*/  IADD3 R7, R7, UR7, RZ ;  /* 0x0000000707077c10 */ /* 0x000fe4000fffe0ff */
[----:B------:R-:W-:-:S02]  /*45b0*/  F2FP.PACK_AB R4, R3, R4 ;  /* 0x000000040304723e */ /* 0x000fc400000000ff */
[----:B------:R-:W-:Y:S02]  /*45c0*/  ISETP.GE.AND P0, PT, R7, R12, PT ;  /* 0x0000000c0700720c */ /* 0x000fe40003f06270 */
[----:B------:R-:W-:-:S11]  /*45d0*/  F2FP.PACK_AB R5, R0, R2 ;  /* 0x000000020005723e */ /* 0x000fd600000000ff */
[----:B------:R-:W-:Y:S05]  /*45e0*/  @P0 EXIT ;  /* 0x000000000000094d */ /* 0x000fea0003800000 */
[----:B0-----:R-:W-:Y:S01]  /*45f0*/  IMAD.MOV.U32 R6, RZ, RZ, c[0x0][0x1c0] ;  /* 0x00007000ff067624 */ /* 0x001fe200078e00ff */
        /* <DEDUP_REMOVED lines=72> */
        .weak           $__internal_9_$__cuda_sm20_div_s64
        .type           $__internal_9_$__cuda_sm20_div_s64,@function
        .size           $__internal_9_$__cuda_sm20_div_s64,(.L_x_5157 - $__internal_9_$__cuda_sm20_div_s64)
$__internal_9_$__cuda_sm20_div_s64:
        /* <DEDUP_REMOVED lines=83> */
[----:B------:R-:W-:Y:S05]  /*4fb0*/  RET.REL.NODEC R22 `(_ZN5flash32flash_fwd_splitkv_combine_kernelI23Flash_fwd_kernel_traitsILi32ELi64ELi256ELi4ELb0ELb0EN7cutlass6half_tE19Flash_kernel_traitsILi32ELi64ELi256ELi4ES3_EELi16ELi5ELb1EEEvNS_16Flash_fwd_paramsE) ;  /* 0xffffb04016007950 */ /* 0x000fea0003c3ffff */
.L_x_471:
        /* <DEDUP_REMOVED lines=12> */
.L_x_5157:


//--------------------- .text._ZN5flash32flash_fwd_splitkv_combine_kernelI23Flash_fwd_kernel_traitsILi32ELi64ELi256ELi4ELb0ELb0EN7cutlass6half_tE19Flash_kernel_traitsILi32ELi64ELi256ELi4ES3_EELi16ELi4ELb1EEEvNS_16Flash_fwd_paramsE --------------------------
	.section	.text._ZN5flash32flash_fwd_splitkv_combine_kernelI23Flash_fwd_kernel_traitsILi32ELi64ELi256ELi4ELb0ELb0EN7cutlass6half_tE19Flash_kernel_traitsILi32ELi64ELi256ELi4ES3_EELi16ELi4ELb1EEEvNS_16Flash_fwd_paramsE,"ax",@progbits
	.sectioninfo	@"SHI_REGISTERS=58"
	.align	128
        .global         _ZN5flash32flash_fwd_splitkv_combine_kernelI23Flash_fwd_kernel_traitsILi32ELi64ELi256ELi4ELb0ELb0EN7cutlass6half_tE19Flash_kernel_traitsILi32ELi64ELi256ELi4ES3_EELi16ELi4ELb1EEEvNS_16Flash_fwd_paramsE
        .type           _ZN5flash32flash_fwd_splitkv_combine_kernelI23Flash_fwd_kernel_traitsILi32ELi64ELi256ELi4ELb0ELb0EN7cutlass6half_tE19Flash_kernel_traitsILi32ELi64ELi256ELi4ES3_EELi16ELi4ELb1EEEvNS_16Flash_fwd_paramsE,@function
        .size           _ZN5flash32flash_fwd_splitkv_combine_kernelI23Flash_fwd_kernel_traitsILi32ELi64ELi256ELi4ELb0ELb0EN7cutlass6half_tE19Flash_kernel_traitsILi32ELi64ELi256ELi4ES3_EELi16ELi4ELb1EEEvNS_16Flash_fwd_paramsE,(.L_x_5158 - _ZN5flash32flash_fwd_splitkv_combine_kernelI23Flash_fwd_kernel_traitsILi32ELi64ELi256ELi4ELb0ELb0EN7cutlass6half_tE19Flash_kernel_traitsILi32ELi64ELi256ELi4ES3_EELi16ELi4ELb1EEEvNS_16Flash_fwd_paramsE)
        .other          _ZN5flash32flash_fwd_splitkv_combine_kernelI23Flash_fwd_kernel_traitsILi32ELi64ELi256ELi4ELb0ELb0EN7cutlass6half_tE19Flash_kernel_traitsILi32ELi64ELi256ELi4ES3_EELi16ELi4ELb1EEEvNS_16Flash_fwd_paramsE,@"STO_CUDA_ENTRY STV_DEFAULT"
_ZN5flash32flash_fwd_splitkv_combine_kernelI23Flash_fwd_kernel_traitsILi32ELi64ELi256ELi4ELb0ELb0EN7cutlass6half_tE19Flash_kernel_traitsILi32ELi64ELi256ELi4ES3_EELi16ELi4ELb1EEEvNS_16Flash_fwd_paramsE:
.text._ZN5flash32flash_fwd_splitkv_combine_kernelI23Flash_fwd_kernel_traitsILi32ELi64ELi256ELi4ELb0ELb0EN7cutlass6half_tE19Flash_kernel_traitsILi32ELi64ELi256ELi4ES3_EELi16ELi4ELb1EEEvNS_16Flash_fwd_paramsE:
        /* <DEDUP_REMOVED lines=23> */
[----:B------:R-:W-:Y:S05]  /*0170*/  CALL.REL.NOINC `($__internal_10_$__cuda_sm20_div_s64) ;  /* 0x000045a000007944 */ /* 0x000fea0003c00000 */
[----:B------:R-:W-:Y:S05]  /*0180*/  BRA `(.L_x_473) ;  /* 0x0000013000007947 */ /* 0x000fea0003800000 */
.L_x_472:
        /* <DEDUP_REMOVED lines=19> */
.L_x_473:
        /* <DEDUP_REMOVED lines=11> */
[----:B------:R-:W-:Y:S05]  /*0370*/  CALL.REL.NOINC `($__internal_10_$__cuda_sm20_div_s64) ;  /* 0x000043a000007944 */ /* 0x000fea0003c00000 */
[----:B------:R-:W-:Y:S02]  /*0380*/  MOV R32, R20 ;  /* 0x0000001400207202 */ /* 0x000fe40000000f00 */
[----:B------:R-:W-:Y:S01]  /*0390*/  MOV R33, R21 ;  /* 0x0000001500217202 */ /* 0x000fe20000000f00 */
[----:B------:R-:W-:Y:S05]  /*03a0*/  BRA `(.L_x_476) ;  /* 0x0000013000007947 */ /* 0x000fea0003800000 */
.L_x_475:
        /* <DEDUP_REMOVED lines=19> */
.L_x_476:
[----:B------:R-:W-:Y:S05]  /*04e0*/  BSYNC B0 ;  /* 0x0000000000007941 */ /* 0x000fea0003800000 */
.L_x_474:
        /* <DEDUP_REMOVED lines=42> */
.L_x_478:
        /* <DEDUP_REMOVED lines=19> */
.L_x_479:
[----:B------:R-:W-:Y:S05]  /*08c0*/  BSYNC B0 ;  /* 0x0000000000007941 */ /* 0x000fea0003800000 */
.L_x_477:
        /* <DEDUP_REMOVED lines=73> */
[----:B------:R-:W-:Y:S02]  /*0d60*/  MOV R40, R20 ;  /* 0x0000001400287202 */ /* 0x000fe40000000f00 */
[----:B------:R-:W-:Y:S01]  /*0d70*/  MOV R41, R21 ;  /* 0x0000001500297202 */ /* 0x000fe20000000f00 */
[----:B------:R-:W-:Y:S05]  /*0d80*/  BRA `(.L_x_482) ;  /* 0x0000013000007947 */ /* 0x000fea0003800000 */
.L_x_481:
        /* <DEDUP_REMOVED lines=19> */
.L_x_482:
[----:B------:R-:W-:Y:S05]  /*0ec0*/  BSYNC B0 ;  /* 0x0000000000007941 */ /* 0x000fea0003800000 */
.L_x_480:
        /* <DEDUP_REMOVED lines=41> */
.L_x_484:
        /* <DEDUP_REMOVED lines=19> */
.L_x_485:
[----:B------:R-:W-:Y:S05]  /*1290*/  BSYNC B0 ;  /* 0x0000000000007941 */ /* 0x000fea0003800000 */
.L_x_483:
        /* <DEDUP_REMOVED lines=228> */
[----:B------:R-:W-:Y:S05]  /*20e0*/  CALL.REL.NOINC `($__internal_10_$__cuda_sm20_div_s64) ;  /* 0x0000263000007944 */ /* 0x000fea0003c00000 */
        /* <DEDUP_REMOVED lines=9> */
.L_x_490:
        /* <DEDUP_REMOVED lines=22> */
.L_x_491:
[----:B------:R-:W-:Y:S05]  /*22e0*/  BSYNC B0 ;  /* 0x0000000000007941 */ /* 0x000fea0003800000 */
.L_x_489:
        /* <DEDUP_REMOVED lines=19> */
.L_x_493:
        /* <DEDUP_REMOVED lines=22> */
.L_x_494:
[----:B------:R-:W-:Y:S05]  /*2580*/  BSYNC B0 ;  /* 0x0000000000007941 */ /* 0x000fea0003800000 */
.L_x_492:
        /* <DEDUP_REMOVED lines=11> */
[----:B------:R-:W-:Y:S05]  /*2640*/  CALL.REL.NOINC `($__internal_10_$__cuda_sm20_div_s64) ;  /* 0x000020d000007944 */ /* 0x000fea0003c00000 */
[----:B------:R-:W-:-:S04]  /*2650*/  IADD3 R19, P0, RZ, -R20, RZ ;  /* 0x80000014ff137210 */ /* 0x000fc80007f1e0ff */
[----:B------:R-:W-:Y:S01]  /*2660*/  IADD3.X R18, RZ, ~R21, RZ, P0, !PT ;  /* 0x80000015ff127210 */ /* 0x000fe200007fe4ff */
[----:B------:R-:W-:-:S04]  /*2670*/  IMAD.WIDE.U32 R42, R5, R19, R42 ;  /* 0x00000013052a7225 */ /* 0x000fc800078e002a */
[----:B------:R-:W-:-:S04]  /*2680*/  IMAD R18, R18, R5, RZ ;  /* 0x0000000512127224 */ /* 0x000fc800078e02ff */
[----:B------:R-:W-:-:S05]  /*2690*/  IMAD R4, R4, R19, R18 ;  /* 0x0000001304047224 */ /* 0x000fca00078e0212 */
[----:B------:R-:W-:Y:S01]  /*26a0*/  IADD3 R4, R43, R4, RZ ;  /* 0x000000042b047210 */ /* 0x000fe20007ffe0ff */
[----:B------:R-:W-:Y:S05]  /*26b0*/  BRA `(.L_x_497) ;  /* 0x0000016000007947 */ /* 0x000fea0003800000 */
.L_x_496:
        /* <DEDUP_REMOVED lines=22> */
.L_x_497:
[----:B------:R-:W-:Y:S05]  /*2820*/  BSYNC B0 ;  /* 0x0000000000007941 */ /* 0x000fea0003800000 */
.L_x_495:
        /* <DEDUP_REMOVED lines=38> */
[----:B------:R-:W-:Y:S05]  /*2a90*/  CALL.REL.NOINC `($__internal_10_$__cuda_sm20_div_s64) ;  /* 0x00001c8000007944 */ /* 0x000fea0003c00000 */
        /* <DEDUP_REMOVED lines=12> */
.L_x_499:
        /* <DEDUP_REMOVED lines=23> */
.L_x_500:
[----:B------:R-:W-:Y:S05]  /*2cd0*/  BSYNC B0 ;  /* 0x0000000000007941 */ /* 0x000fea0003800000 */
.L_x_498:
        /* <DEDUP_REMOVED lines=18> */
.L_x_502:
        /* <DEDUP_REMOVED lines=22> */
.L_x_503:
[----:B------:R-:W-:Y:S05]  /*2f60*/  BSYNC B0 ;  /* 0x0000000000007941 */ /* 0x000fea0003800000 */
.L_x_501:
        /* <DEDUP_REMOVED lines=22> */
.L_x_505:
        /* <DEDUP_REMOVED lines=23> */
.L_x_506:
[----:B------:R-:W-:Y:S05]  /*3240*/  BSYNC B0 ;  /* 0x0000000000007941 */ /* 0x000fea0003800000 */
.L_x_504:
        /* <DEDUP_REMOVED lines=38> */
.L_x_508:
        /* <DEDUP_REMOVED lines=23> */
.L_x_509:
[----:B------:R-:W-:Y:S05]  /*3620*/  BSYNC B0 ;  /* 0x0000000000007941 */ /* 0x000fea0003800000 */
.L_x_507:
        /* <DEDUP_REMOVED lines=29> */
.L_x_511:
        /* <DEDUP_REMOVED lines=23> */
.L_x_512:
[----:B------:R-:W-:Y:S05]  /*3970*/  BSYNC B0 ;  /* 0x0000000000007941 */ /* 0x000fea0003800000 */
.L_x_510:
        /* <DEDUP_REMOVED lines=20> */
.L_x_488:
[----:B------:R-:W-:-:S04]  /*3ac0*/  LEA R2, P0, R38, c[0x0][0x200], 0x2 ;  /* 0x0000800026027a11 */ /* 0x000fc800078010ff */
[----:B------:R-:W-:-:S05]  /*3ad0*/  LEA.HI.X R3, R38, c[0x0][0x204], R39, 0x2, P0 ;  /* 0x0000810026037a11 */ /* 0x000fca00000f1427 */
[----:B------:R0:W-:Y:S04]  /*3ae0*/  STG.E [R2.64], R32 ;  /* 0x0000002002007986 */ /* 0x0001e8000c10190a */
.L_x_487:
[----:B------:R-:W-:Y:S05]  /*3af0*/  BSYNC B1 ;  /* 0x0000000000017941 */ /* 0x000fea0003800000 */
.L_x_486:
[C---:B------:R-:W-:Y:S01]  /*3b00*/  ISETP.GE.OR P0, PT, R36.reuse, c[0x0][0x314], P2 ;  /* 0x0000c50024007a0c */ /* 0x040fe20001706670 */
[----:B------:R-:W-:Y:S01]  /*3b10*/  IMAD.MOV.U32 R13, RZ, RZ, c[0x0][0x314] ;  /* 0x0000c500ff0d7624 */ /* 0x000fe200078e00ff */
[C---:B------:R-:W-:Y:S01]  /*3b20*/  IADD3 R0, R36.reuse, 0x8, RZ ;  /* 0x0000000824007810 */ /* 0x040fe20007ffe0ff */
[----:B------:R-:W-:Y:S01]  /*3b30*/  IMAD.SHL.U32 R36, R36, 0x4, RZ ;  /* 0x0000000424247824 */ /* 0x000fe200078e00ff */
[----:B0-----:R-:W-:Y:S02]  /*3b40*/  MOV R4, RZ ;  /* 0x000000ff00047202 */ /* 0x001fe40000000f00 */
[----:B------:R-:W-:Y:S01]  /*3b50*/  ISETP.GE.OR P2, PT, R0, c[0x0][0x314], P2 ;  /* 0x0000c50000007a0c */ /* 0x000fe20001746670 */
[----:B------:R-:W-:-:S06]  /*3b60*/  HFMA2.MMA R0, -RZ, RZ, 0, 0 ;  /* 0x00000000ff007435 */ /* 0x000fcc00000001ff */
[----:B------:R-:W-:-:S04]  /*3b70*/  @!P0 FADD.FTZ R3, -R32, R33 ;  /* 0x0000002120038221 */ /* 0x000fc80000010100 */
[----:B------:R-:W-:Y:S02]  /*3b80*/  @!P0 FMUL.FTZ R3, R3, 1.4426950216293334961 ;  /* 0x3fb8aa3b03038820 */ /* 0x000fe40000410000 */
[----:B------:R-:W-:Y:S02]  /*3b90*/  @!P2 FADD.FTZ R32, -R32, R34 ;  /* 0x000000222020a221 */ /* 0x000fe40000010100 */
[----:B------:R-:W0:Y:S02]  /*3ba0*/  @!P0 MUFU.EX2 R6, R3 ;  /* 0x0000000300068308 */ /* 0x000e240000000800 */
[----:B------:R-:W-:-:S06]  /*3bb0*/  @!P2 FMUL.FTZ R8, R32, 1.4426950216293334961 ;  /* 0x3fb8aa3b2008a820 */ /* 0x000fcc0000410000 */
[----:B------:R-:W1:Y:S01]  /*3bc0*/  @!P2 MUFU.EX2 R8, R8 ;  /* 0x000000080008a308 */ /* 0x000e620000000800 */
[----:B0-----:R0:W-:Y:S01]  /*3bd0*/  @!P0 STS [R27.X4], R6 ;  /* 0x000000061b008388 */ /* 0x0011e20000004800 */
[----:B------:R-:W-:Y:S01]  /*3be0*/  ISETP.GE.AND P0, PT, R13, 0x1, PT ;  /* 0x000000010d00780c */ /* 0x000fe20003f06270 */
[----:B------:R-:W-:Y:S02]  /*3bf0*/  CS2R R2, SRZ ;  /* 0x0000000000027805 */ /* 0x000fe4000001ff00 */
[----:B-1----:R0:W-:Y:S04]  /*3c00*/  @!P2 STS [R27.X4+0x220], R8 ;  /* 0x000220081b00a388 */ /* 0x0021e80000004800 */
        /* <DEDUP_REMOVED lines=25> */
.L_x_515:
        /* <DEDUP_REMOVED lines=37> */
.L_x_514:
        /* <DEDUP_REMOVED lines=25> */
.L_x_516:
[----:B------:R-:W-:-:S13]  /*4180*/  ISETP.LT.OR P4, PT, R14, c[0x0][0x314], P4 ;  /* 0x0000c5000e007a0c */ /* 0x000fda0002781670 */
[----:B------:R-:W-:Y:S05]  /*4190*/  @!P4 BRA `(.L_x_513) ;  /* 0x000000a00000c947 */ /* 0x000fea0003800000 */
[----:B------:R-:W-:Y:S01]  /*41a0*/  ISETP.GE.AND P0, PT, R7, R16, PT ;  /* 0x000000100700720c */ /* 0x000fe20003f06270 */
[----:B------:R-:W-:-:S12]  /*41b0*/  BSSY B0, `(.L_x_517) ;  /* 0x0000003000007945 */ /* 0x000fd80003800000 */
[----:B------:R-:W-:Y:S05]  /*41c0*/  @P0 BRA `(.L_x_518) ;  /* 0x0000001000000947 */ /* 0x000fea0003800000 */
[----:B------:R0:W5:Y:S02]  /*41d0*/  LDG.E.128 R8, [R22.64] ;  /* 0x0000000a16087981 */ /* 0x000164000c1e1d00 */
.L_x_518:
[----:B------:R-:W-:Y:S05]  /*41e0*/  BSYNC B0 ;  /* 0x0000000000007941 */ /* 0x000fea0003800000 */
.L_x_517:
[----:B------:R-:W1:Y:S02]  /*41f0*/  LDS R5, [R6] ;  /* 0x0000000006057984 */ /* 0x000e640000000800 */
[C---:B-1---5:R-:W-:Y:S02]  /*4200*/  FFMA.FTZ R4, R5.reuse, R8, R4 ;  /* 0x0000000805047223 */ /* 0x062fe40000010004 */
[C---:B------:R-:W-:Y:S02]  /*4210*/  FFMA.FTZ R3, R5.reuse, R9, R3 ;  /* 0x0000000905037223 */ /* 0x040fe40000010003 */
[C---:B------:R-:W-:Y:S02]  /*4220*/  FFMA.FTZ R2, R5.reuse, R10, R2 ;  /* 0x0000000a05027223 */ /* 0x040fe40000010002 */
[----:B------:R-:W-:Y:S02]  /*4230*/  FFMA.FTZ R0, R5, R11, R0 ;  /* 0x0000000b05007223 */ /* 0x000fe40000010000 */
.L_x_513:
        /* <DEDUP_REMOVED lines=78> */
        .weak           $__internal_10_$__cuda_sm20_div_s64
        .type           $__internal_10_$__cuda_sm20_div_s64,@function
        .size           $__internal_10_$__cuda_sm20_div_s64,(.L_x_5158 - $__internal_10_$__cuda_sm20_div_s64)
$__internal_10_$__cuda_sm20_div_s64:
        /* <DEDUP_REMOVED lines=83> */
[----:B------:R-:W-:Y:S05]  /*4c50*/  RET.REL.NODEC R22 `(_ZN5flash32flash_fwd_splitkv_combine_kernelI23Flash_fwd_kernel_traitsILi32ELi64ELi256ELi4ELb0ELb0EN7cutlass6half_tE19Flash_kernel_traitsILi32ELi64ELi256ELi4ES3_EELi16ELi4ELb1EEEvNS_16Flash_fwd_paramsE) ;  /* 0xffffb3a016007950 */ /* 0x000fea0003c3ffff */
.L_x_519:
        /* <DEDUP_REMOVED lines=10> */
.L_x_5158:


//--------------------- .text._ZN5flash32flash_fwd_splitkv_combine_kernelI23Flash_fwd_kernel_traitsILi32ELi64ELi256ELi4ELb0ELb0EN7cutlass6half_tE19Flash_kernel_traitsILi32ELi64ELi256ELi4ES3_EELi16ELi3ELb1EEEvNS_16Flash_fwd_paramsE --------------------------
	.section	.text._ZN5flash32flash_fwd_splitkv_combine_kernelI23Flash_fwd_kernel_traitsILi32ELi64ELi256ELi4ELb0ELb0EN7cutlass6half_tE19Flash_kernel_traitsILi32ELi64ELi256ELi4ES3_EELi16ELi3ELb1EEEvNS_16Flash_fwd_paramsE,"ax",@progbits
	.sectioninfo	@"SHI_REGISTERS=52"
	.align	128
        .global         _ZN5flash32flash_fwd_splitkv_combine_kernelI23Flash_fwd_kernel_traitsILi32ELi64ELi256ELi4ELb0ELb0EN7cutlass6half_tE19Flash_kernel_traitsILi32ELi64ELi256ELi4ES3_EELi16ELi3ELb1EEEvNS_16Flash_fwd_paramsE
        .type           _ZN5flash32flash_fwd_splitkv_combine_kernelI23Flash_fwd_kernel_traitsILi32ELi64ELi256ELi4ELb0ELb0EN7cutlass6half_tE19Flash_kernel_traitsILi32ELi64ELi256ELi4ES3_EELi16ELi3ELb1EEEvNS_16Flash_fwd_paramsE,@function
        .size           _ZN5flash32flash_fwd_splitkv_combine_kernelI23Flash_fwd_kernel_traitsILi32ELi64ELi256ELi4ELb0ELb0EN7cutlass6half_tE19Flash_kernel_traitsILi32ELi64ELi256ELi4ES3_EELi16ELi3ELb1EEEvNS_16Flash_fwd_paramsE,(.L_x_5159 - _ZN5flash32flash_fwd_splitkv_combine_kernelI23Flash_fwd_kernel_traitsILi32ELi64ELi256ELi4ELb0ELb0EN7cutlass6half_tE19Flash_kernel_traitsILi32ELi64ELi256ELi4ES3_EELi16ELi3ELb1EEEvNS_16Flash_fwd_paramsE)
        .other          _ZN5flash32flash_fwd_splitkv_combine_kernelI23Flash_fwd_kernel_traitsILi32ELi64ELi256ELi4ELb0ELb0EN7cutlass6half_tE19Flash_kernel_traitsILi32ELi64ELi256ELi4ES3_EELi16ELi3ELb1EEEvNS_16Flash_fwd_paramsE,@"STO_CUDA_ENTRY STV_DEFAULT"
_ZN5flash32flash_fwd_splitkv_combine_kernelI23Flash_fwd_kernel_traitsILi32ELi64ELi256ELi4ELb0ELb0EN7cutlass6half_tE19Flash_kernel_traitsILi32ELi64ELi256ELi4ES3_EELi16ELi3ELb1EEEvNS_16Flash_fwd_paramsE:
.text._ZN5flash32flash_fwd_splitkv_combine_kernelI23Flash_fwd_kernel_traitsILi32ELi64ELi256ELi4ELb0ELb0EN7cutlass6half_tE19Flash_kernel_traitsILi32ELi64ELi256ELi4ES3_EELi16ELi3ELb1EEEvNS_16Flash_fwd_paramsE:
        /* <DEDUP_REMOVED lines=23> */
[----:B------:R-:W-:Y:S05]  /*0170*/  CALL.REL.NOINC `($__internal_11_$__cuda_sm20_div_s64) ;  /* 0x0000450000007944 */ /* 0x000fea0003c00000 */
[----:B------:R-:W-:Y:S05]  /*0180*/  BRA `(.L_x_521) ;  /* 0x0000013000007947 */ /* 0x000fea0003800000 */
.L_x_520:
        /* <DEDUP_REMOVED lines=19> */
.L_x_521:
        /* <DEDUP_REMOVED lines=12> */
[----:B------:R-:W-:Y:S05]  /*0380*/  CALL.REL.NOINC `($__internal_11_$__cuda_sm20_div_s64) ;  /* 0x000042f000007944 */ /* 0x000fea0003c00000 */
[----:B------:R-:W-:Y:S02]  /*0390*/  MOV R28, R20 ;  /* 0x00000014001c7202 */ /* 0x000fe40000000f00 */
[----:B------:R-:W-:Y:S01]  /*03a0*/  MOV R29, R21 ;  /* 0x00000015001d7202 */ /* 0x000fe20000000f00 */
[----:B------:R-:W-:Y:S05]  /*03b0*/  BRA `(.L_x_524) ;  /* 0x0000013000007947 */ /* 0x000fea0003800000 */
.L_x_523:
        /* <DEDUP_REMOVED lines=19> */
.L_x_524:
[----:B------:R-:W-:Y:S05]  /*04f0*/  BSYNC B0 ;  /* 0x0000000000007941 */ /* 0x000fea0003800000 */
.L_x_522:
        /* <DEDUP_REMOVED lines=43> */
.L_x_526:
        /* <DEDUP_REMOVED lines=19> */
.L_x_527:
[----:B------:R-:W-:Y:S05]  /*08e0*/  BSYNC B0 ;  /* 0x0000000000007941 */ /* 0x000fea0003800000 */
.L_x_525:
        /* <DEDUP_REMOVED lines=74> */
[----:B------:R-:W-:Y:S02]  /*0d90*/  MOV R32, R20 ;  /* 0x0000001400207202 */ /* 0x000fe40000000f00 */
[----:B------:R-:W-:Y:S01]  /*0da0*/  MOV R33, R21 ;  /* 0x0000001500217202 */ /* 0x000fe20000000f00 */
[----:B------:R-:W-:Y:S05]  /*0db0*/  BRA `(.L_x_530) ;  /* 0x0000013000007947 */ /* 0x000fea0003800000 */
.L_x_529:
        /* <DEDUP_REMOVED lines=19> */
.L_x_530:
[----:B------:R-:W-:Y:S05]  /*0ef0*/  BSYNC B0 ;  /* 0x0000000000007941 */ /* 0x000fea0003800000 */
.L_x_528:
        /* <DEDUP_REMOVED lines=42> */
.L_x_532:
        /* <DEDUP_REMOVED lines=19> */
.L_x_533:
[----:B------:R-:W-:Y:S05]  /*12d0*/  BSYNC B0 ;  /* 0x0000000000007941 */ /* 0x000fea0003800000 */
.L_x_531:
        /* <DEDUP_REMOVED lines=131> */
.L_x_535:
[----:B------:R-:W-:Y:S05]  /*1b10*/  BSYNC B0 ;  /* 0x0000000000007941 */ /* 0x000fea0003800000 */
.L_x_534:
        /* <DEDUP_REMOVED lines=91> */
.L_x_540:
        /* <DEDUP_REMOVED lines=22> */
.L_x_541:
[----:B------:R-:W-:Y:S05]  /*2230*/  BSYNC B0 ;  /* 0x0000000000007941 */ /* 0x000fea0003800000 */
.L_x_539:
[----:B------:R-:W-:Y:S01]  /*2240*/  LOP3.LUT R19, R17, R0, RZ, 0xfc, !PT ;  /* 0x0000000011137212 */ /* 0x000fe200078efcff */
[----:B------:R-:W-:Y:S03]  /*2250*/  BSSY B0, `(.L_x_542) ;  /* 0x0000028000007945 */ /* 0x000fe60003800000 */
[----:B------:R-:W-:-:S13]  /*2260*/  ISETP.NE.U32.AND P0, PT, R19, RZ, PT ;  /* 0x000000ff1300720c */ /* 0x000fda0003f05070 */
[----:B------:R-:W-:Y:S05]  /*2270*/  @!P0 BRA `(.L_x_543) ;  /* 0x000000f000008947 */ /* 0x000fea0003800000 */
[----:B------:R-:W-:Y:S01]  /*2280*/  IMAD.MOV.U32 R24, RZ, RZ, R30 ;  /* 0x000000ffff187224 */ /* 0x000fe200078e001e */
[----:B------:R-:W-:Y:S02]  /*2290*/  MOV R23, R0 ;  /* 0x0000000000177202 */ /* 0x000fe40000000f00 */
[----:B------:R-:W-:Y:S02]  /*22a0*/  MOV R22, 0x22c0 ;  /* 0x000022c000167802 */ /* 0x000fe40000000f00 */
[----:B------:R-:W-:Y:S05]  /*22b0*/  CALL.REL.NOINC `($__internal_11_$__cuda_sm20_div_s64) ;  /* 0x000023c000007944 */ /* 0x000fea0003c00000 */
        /* <DEDUP_REMOVED lines=11> */
.L_x_543:
        /* <DEDUP_REMOVED lines=22> */
.L_x_544:
[----:B------:R-:W-:Y:S05]  /*24d0*/  BSYNC B0 ;  /* 0x0000000000007941 */ /* 0x000fea0003800000 */
.L_x_542:
        /* <DEDUP_REMOVED lines=11> */
[----:B------:R-:W-:Y:S05]  /*2590*/  CALL.REL.NOINC `($__internal_11_$__cuda_sm20_div_s64) ;  /* 0x000020e000007944 */ /* 0x000fea0003c00000 */
[----:B------:R-:W-:-:S04]  /*25a0*/  IADD3 R17, P0, RZ, -R20, RZ ;  /* 0x80000014ff117210 */ /* 0x000fc80007f1e0ff */
[----:B------:R-:W-:Y:S01]  /*25b0*/  IADD3.X R18, RZ, ~R21, RZ, P0, !PT ;  /* 0x80000015ff127210 */ /* 0x000fe200007fe4ff */
[----:B------:R-:W-:-:S04]  /*25c0*/  IMAD.WIDE.U32 R36, R5, R17, R36 ;  /* 0x0000001105247225 */ /* 0x000fc800078e0024 */
[----:B------:R-:W-:-:S04]  /*25d0*/  IMAD R18, R18, R5, RZ ;  /* 0x0000000512127224 */ /* 0x000fc800078e02ff */
[----:B------:R-:W-:-:S05]  /*25e0*/  IMAD R4, R4, R17, R18 ;  /* 0x0000001104047224 */ /* 0x000fca00078e0212 */
[----:B------:R-:W-:Y:S01]  /*25f0*/  IADD3 R4, R37, R4, RZ ;  /* 0x0000000425047210 */ /* 0x000fe20007ffe0ff */
[----:B------:R-:W-:Y:S05]  /*2600*/  BRA `(.L_x_547) ;  /* 0x0000016000007947 */ /* 0x000fea0003800000 */
.L_x_546:
        /* <DEDUP_REMOVED lines=22> */
.L_x_547:
[----:B------:R-:W-:Y:S05]  /*2770*/  BSYNC B0 ;  /* 0x0000000000007941 */ /* 0x000fea0003800000 */
.L_x_545:
        /* <DEDUP_REMOVED lines=38> */
[----:B------:R-:W-:Y:S05]  /*29e0*/  CALL.REL.NOINC `($__internal_11_$__cuda_sm20_div_s64) ;  /* 0x00001c9000007944 */ /* 0x000fea0003c00000 */
        /* <DEDUP_REMOVED lines=12> */
.L_x_549:
        /* <DEDUP_REMOVED lines=23> */
.L_x_550:
[----:B------:R-:W-:Y:S05]  /*2c20*/  BSYNC B0 ;  /* 0x0000000000007941 */ /* 0x000fea0003800000 */
.L_x_548:
        /* <DEDUP_REMOVED lines=19> */
.L_x_552:
        /* <DEDUP_REMOVED lines=22> */
.L_x_553:
[----:B------:R-:W-:Y:S05]  /*2ec0*/  BSYNC B0 ;  /* 0x0000000000007941 */ /* 0x000fea0003800000 */
.L_x_551:
        /* <DEDUP_REMOVED lines=20> */
.L_x_555:
        /* <DEDUP_REMOVED lines=23> */
.L_x_556:
[----:B------:R-:W-:Y:S05]  /*3180*/  BSYNC B0 ;  /* 0x0000000000007941 */ /* 0x000fea0003800000 */
.L_x_554:
        /* <DEDUP_REMOVED lines=25> */
[----:B------:R-:W-:Y:S05]  /*3320*/  CALL.REL.NOINC `($__internal_11_$__cuda_sm20_div_s64) ;  /* 0x0000135000007944 */ /* 0x000fea0003c00000 */
        /* <DEDUP_REMOVED lines=12> */
.L_x_558:
        /* <DEDUP_REMOVED lines=23> */
.L_x_559:
[----:B------:R-:W-:Y:S05]  /*3560*/  BSYNC B0 ;  /* 0x0000000000007941 */ /* 0x000fea0003800000 */
.L_x_557:
        /* <DEDUP_REMOVED lines=29> */
.L_x_561:
        /* <DEDUP_REMOVED lines=23> */
.L_x_562:
[----:B------:R-:W-:Y:S05]  /*38b0*/  BSYNC B0 ;  /* 0x0000000000007941 */ /* 0x000fea0003800000 */
.L_x_560:
        /* <DEDUP_REMOVED lines=20> */
.L_x_538:
[----:B------:R-:W-:-:S04]  /*3a00*/  LEA R2, P0, R36, c[0x0][0x200], 0x2 ;  /* 0x0000800024027a11 */ /* 0x000fc800078010ff */
[----:B------:R-:W-:-:S05]  /*3a10*/  LEA.HI.X R3, R36, c[0x0][0x204], R37, 0x2, P0 ;  /* 0x0000810024037a11 */ /* 0x000fca00000f1425 */
[----:B------:R0:W-:Y:S04]  /*3a20*/  STG.E [R2.64], R28 ;  /* 0x0000001c02007986 */ /* 0x0001e8000c10190a */
.L_x_537:
[----:B------:R-:W-:Y:S05]  /*3a30*/  BSYNC B1 ;  /* 0x0000000000017941 */ /* 0x000fea0003800000 */
.L_x_536:
[----:B------:R-:W1:Y:S01]  /*3a40*/  S2R R0, SR_TID.X ;  /* 0x0000000000007919 */ /* 0x000e620000002100 */
[----:B------:R-:W-:Y:S02]  /*3a50*/  IMAD.MOV.U32 R13, RZ, RZ, c[0x0][0x314] ;  /* 0x0000c500ff0d7624 */ /* 0x000fe400078e00ff */
[----:B------:R-:W-:Y:S01]  /*3a60*/  IMAD.MOV.U32 R4, RZ, RZ, RZ ;  /* 0x000000ffff047224 */ /* 0x000fe200078e00ff */
        /* <DEDUP_REMOVED lines=9> */
[----:B------:R-:W-:-:S12]  /*3b00*/  HFMA2.MMA R0, -RZ, RZ, 0, 0 ;  /* 0x00000000ff007435 */ /* 0x000fd800000001ff */
[----:B------:R-:W-:Y:S02]  /*3b10*/  @P0 FADD.FTZ R5, -R28, R29 ;  /* 0x0000001d1c050221 */ /* 0x000fe40000010100 */
[----:B------:R-:W-:Y:S02]  /*3b20*/  @P0 IMAD R6, R17, 0x11, R12 ;  /* 0x0000001111060824 */ /* 0x000fe400078e020c */
[----:B------:R-:W-:-:S06]  /*3b30*/  @P0 FMUL.FTZ R5, R5, 1.4426950216293334961 ;  /* 0x3fb8aa3b05050820 */ /* 0x000fcc0000410000 */
[----:B------:R-:W0:Y:S02]  /*3b40*/  @P0 MUFU.EX2 R5, R5 ;  /* 0x0000000500050308 */ /* 0x000e240000000800 */
[----:B0-----:R0:W-:Y:S04]  /*3b50*/  @P0 STS [R6.X4], R5 ;  /* 0x0000000506000388 */ /* 0x0011e80000004800 */
[----:B------:R-:W-:Y:S01]  /*3b60*/  BAR.SYNC.DEFER_BLOCKING 0x0 ;  /* 0x0000000000007b1d */ /* 0x000fe20000010000 */
[----:B------:R-:W-:-:S13]  /*3b70*/  ISETP.GE.AND P0, PT, R13, 0x1, PT ;  /* 0x000000010d00780c */ /* 0x000fda0003f06270 */
[----:B------:R-:W-:Y:S05]  /*3b80*/  @!P0 BRA `(.L_x_563) ;  /* 0x0000061000008947 */ /* 0x000fea0003800000 */
[----:B------:R-:W-:Y:S01]  /*3b90*/  ULDC UR5, c[0x0][0x22c] ;  /* 0x00008b0000057ab9 */ /* 0x000fe20000000800 */
[C---:B------:R-:W-:Y:S01]  /*3ba0*/  IMAD R23, R12.reuse, 0x20, R16 ;  /* 0x000000200c177824 */ /* 0x040fe200078e0210 */
[----:B------:R-:W-:Y:S01]  /*3bb0*/  UIMAD UR5, UR8, UR5, URZ ;  /* 0x00000005080572a4 */ /* 0x000fe2000f8e023f */
[----:B------:R-:W-:Y:S01]  /*3bc0*/  ISETP.GT.AND P1, PT, R13, 0x3, PT ;  /* 0x000000030d00780c */ /* 0x000fe20003f24270 */
[C---:B------:R-:W-:Y:S01]  /*3bd0*/  IMAD R18, R7.reuse, c[0x0][0x22c], RZ ;  /* 0x00008b0007127a24 */ /* 0x040fe200078e02ff */
[----:B------:R-:W-:Y:S01]  /*3be0*/  PLOP3.LUT P4, PT, PT, PT, PT, 0x80, 0x0 ;  /* 0x000000000000781c */ /* 0x000fe20003f8f070 */
[----:B------:R-:W-:Y:S01]  /*3bf0*/  USHF.R.S32.HI UR4, URZ, 0x1f, UR5 ;  /* 0x0000001f3f047899 */ /* 0x000fe20008011405 */
[----:B------:R-:W-:Y:S01]  /*3c00*/  IADD3 R15, R7, -UR8, RZ ;  /* 0x80000008070f7c10 */ /* 0x000fe2000fffe0ff */
[----:B0-----:R-:W-:Y:S01]  /*3c10*/  IMAD.SHL.U32 R6, R12, 0x4, RZ ;  /* 0x000000040c067824 */ /* 0x001fe200078e00ff */
[C---:B------:R-:W-:Y:S01]  /*3c20*/  IADD3 R0, P0, R23.reuse, UR5, RZ ;  /* 0x0000000517007c10 */ /* 0x040fe2000ff1e0ff */
[----:B------:R-:W-:Y:S01]  /*3c30*/  IMAD.MOV.U32 R14, RZ, RZ, RZ ;  /* 0x000000ffff0e7224 */ /* 0x000fe200078e00ff */
[----:B------:R-:W-:Y:S01]  /*3c40*/  CS2R R8, SRZ ;  /* 0x0000000000087805 */ /* 0x000fe2000001ff00 */
[----:B------:R-:W-:Y:S01]  /*3c50*/  CS2R R10, SRZ ;  /* 0x00000000000a7805 */ /* 0x000fe2000001ff00 */
[----:B------:R-:W-:Y:S01]  /*3c60*/  LEA.HI.X.SX32 R23, R23, UR4, 0x1, P0 ;  /* 0x0000000417177c11 */ /* 0x000fe200080f0eff */
[----:B------:R-:W-:Y:S01]  /*3c70*/  IMAD.WIDE R18, R18, 0x4, RZ ;  /* 0x0000000412127825 */ /* 0x000fe200078e02ff */
[----:B------:R-:W-:-:S04]  /*3c80*/  LEA R22, P0, R0, c[0x0][0x1d8], 0x2 ;  /* 0x0000760000167a11 */ /* 0x000fc800078010ff */
[----:B------:R-:W-:Y:S01]  /*3c90*/  LEA.HI.X R23, R0, c[0x0][0x1dc], R23, 0x2, P0 ;  /* 0x0000770000177a11 */ /* 0x000fe200000f1417 */
[----:B------:R-:W-:Y:S01]  /*3ca0*/  IMAD.MOV.U32 R0, RZ, RZ, RZ ;  /* 0x000000ffff007224 */ /* 0x000fe200078e00ff */
[----:B------:R-:W-:Y:S05]  /*3cb0*/  @!P1 BRA `(.L_x_564) ;  /* 0x0000029000009947 */ /* 0x000fea0003800000 */
[----:B------:R-:W-:Y:S02]  /*3cc0*/  PLOP3.LUT P4, PT, PT, PT, PT, 0x8, 0x0 ;  /* 0x000000000000781c */ /* 0x000fe40003f8e170 */
[CC--:B------:R-:W-:Y:S02]  /*3cd0*/  ISETP.GE.AND P3, PT, R12.reuse, R15.reuse, PT ;  /* 0x0000000f0c00720c */ /* 0x0c0fe40003f66270 */
[----:B------:R-:W-:Y:S02]  /*3ce0*/  ISETP.GE.AND P0, PT, R12, R15, PT ;  /* 0x0000000f0c00720c */ /* 0x000fe40003f06270 */
[----:B------:R-:W-:-:S09]  /*3cf0*/  IADD3 R13, R13, -0x3, RZ ;  /* 0xfffffffd0d0d7810 */ /* 0x000fd20007ffe0ff */
.L_x_565:
        /* <DEDUP_REMOVED lines=37> */
.L_x_564:
        /* <DEDUP_REMOVED lines=25> */
.L_x_566:
[----:B------:R-:W-:-:S13]  /*40e0*/  ISETP.LT.OR P4, PT, R14, c[0x0][0x314], P4 ;  /* 0x0000c5000e007a0c */ /* 0x000fda0002781670 */
[----:B------:R-:W-:Y:S05]  /*40f0*/  @!P4 BRA `(.L_x_563) ;  /* 0x000000a00000c947 */ /* 0x000fea0003800000 */
[----:B------:R-:W-:Y:S01]  /*4100*/  ISETP.GE.AND P0, PT, R12, R15, PT ;  /* 0x0000000f0c00720c */ /* 0x000fe20003f06270 */
[----:B------:R-:W-:-:S12]  /*4110*/  BSSY B0, `(.L_x_567) ;  /* 0x0000003000007945 */ /* 0x000fd80003800000 */
[----:B------:R-:W-:Y:S05]  /*4120*/  @P0 BRA `(.L_x_568) ;  /* 0x0000001000000947 */ /* 0x000fea0003800000 */
[----:B------:R0:W5:Y:S02]  /*4130*/  LDG.E.128 R8, [R22.64] ;  /* 0x0000000a16087981 */ /* 0x000164000c1e1d00 */
.L_x_568:
[----:B------:R-:W-:Y:S05]  /*4140*/  BSYNC B0 ;  /* 0x0000000000007941 */ /* 0x000fea0003800000 */
.L_x_567:
[----:B------:R-:W1:Y:S02]  /*4150*/  LDS R5, [R6] ;  /* 0x0000000006057984 */ /* 0x000e640000000800 */
[C---:B-1---5:R-:W-:Y:S02]  /*4160*/  FFMA.FTZ R4, R5.reuse, R8, R4 ;  /* 0x0000000805047223 */ /* 0x062fe40000010004 */
[C---:B------:R-:W-:Y:S02]  /*4170*/  FFMA.FTZ R3, R5.reuse, R9, R3 ;  /* 0x0000000905037223 */ /* 0x040fe40000010003 */
[C---:B------:R-:W-:Y:S02]  /*4180*/  FFMA.FTZ R2, R5.reuse, R10, R2 ;  /* 0x0000000a05027223 */ /* 0x040fe40000010002 */
[----:B------:R-:W-:Y:S02]  /*4190*/  FFMA.FTZ R0, R5, R11, R0 ;  /* 0x0000000b05007223 */ /* 0x000fe40000010000 */
.L_x_563:
[----:B------:R-:W-:Y:S02]  /*41a0*/  IADD3 R12, R12, UR8, RZ ;  /* 0x000000080c0c7c10 */ /* 0x000fe4000fffe0ff */
[----:B------:R-:W-:-:S02]  /*41b0*/  F2FP.PACK_AB R4, R3, R4 ;  /* 0x000000040304723e */ /* 0x000fc400000000ff */
[----:B------:R-:W-:Y:S02]  /*41c0*/  ISETP.GE.AND P0, PT, R12, R7, PT ;  /* 0x000000070c00720c */ /* 0x000fe40003f06270 */
[----:B0-----:R-:W-:-:S11]  /*41d0*/  F2FP.PACK_AB R5, R0, R2 ;  /* 0x000000020005723e */ /* 0x001fd600000000ff */
        /* <DEDUP_REMOVED lines=74> */
        .weak           $__internal_11_$__cuda_sm20_div_s64
        .type           $__internal_11_$__cuda_sm20_div_s64,@function
        .size           $__internal_11_$__cuda_sm20_div_s64,(.L_x_5159 - $__internal_11_$__cuda_sm20_div_s64)
$__internal_11_$__cuda_sm20_div_s64:
        /* <DEDUP_REMOVED lines=83> */
[----:B------:R-:W-:Y:S06]  /*4bb0*/  RET.REL.NODEC R26 `(_ZN5flash32flash_fwd_splitkv_combine_kernelI23Flash_fwd_kernel_traitsILi32ELi64ELi256ELi4ELb0ELb0EN7cutlass6half_tE19Flash_kernel_traitsILi32ELi64ELi256ELi4ES3_EELi16ELi3ELb1EEEvNS_16Flash_fwd_paramsE) ;  /* 0xffffb4401a007950 */ /* 0x000fec0003c3ffff */
.L_x_569:
        /* <DEDUP_REMOVED lines=12> */
.L_x_5159:


//--------------------- .text._ZN5flash32flash_fwd_splitkv_combine_kernelI23Flash_fwd_kernel_traitsILi32ELi64ELi256ELi4ELb0ELb0EN7cutlass6half_tE19Flash_kernel_traitsILi32ELi64ELi256ELi4ES3_EELi16ELi2ELb1EEEvNS_16Flash_fwd_paramsE --------------------------
	.section	.text._ZN5flash32flash_fwd_splitkv_combine_kernelI23Flash_fwd_kernel_traitsILi32ELi64ELi256ELi4ELb0ELb0EN7cutlass6half_tE19Flash_kernel_traitsILi32ELi64ELi256ELi4ES3_EELi16ELi2ELb1EEEvNS_16Flash_fwd_paramsE,"ax",@progbits
	.sectioninfo	@"SHI_REGISTERS=54"
	.align	128
        .global         _ZN5flash32flash_fwd_splitkv_combine_kernelI23Flash_fwd_kernel_traitsILi32ELi64ELi256ELi4ELb0ELb0EN7cutlass6half_tE19Flash_kernel_traitsILi32ELi64ELi256ELi4ES3_EELi16ELi2ELb1EEEvNS_16Flash_fwd_paramsE
        .type           _ZN5flash32flash_fwd_splitkv_combine_kernelI23Flash_fwd_kernel_traitsILi32ELi64ELi256ELi4ELb0ELb0EN7cutlass6half_tE19Flash_kernel_traitsILi32ELi64ELi256ELi4ES3_EELi16ELi2ELb1EEEvNS_16Flash_fwd_paramsE,@function
        .size           _ZN5flash32flash_fwd_splitkv_combine_kernelI23Flash_fwd_kernel_traitsILi32ELi64ELi256ELi4ELb0ELb0EN7cutlass6half_tE19Flash_kernel_traitsILi32ELi64ELi256ELi4ES3_EELi16ELi2ELb1EEEvNS_16Flash_fwd_paramsE,(.L_x_5160 - _ZN5flash32flash_fwd_splitkv_combine_kernelI23Flash_fwd_kernel_traitsILi32ELi64ELi256ELi4ELb0ELb0EN7cutlass6half_tE19Flash_kernel_traitsILi32ELi64ELi256ELi4ES3_EELi16ELi2ELb1EEEvNS_16Flash_fwd_paramsE)
        .other          _ZN5flash32flash_fwd_splitkv_combine_kernelI23Flash_fwd_kernel_traitsILi32ELi64ELi256ELi4ELb0ELb0EN7cutlass6half_tE19Flash_kernel_traitsILi32ELi64ELi256ELi4ES3_EELi16ELi2ELb1EEEvNS_16Flash_fwd_paramsE,@"STO_CUDA_ENTRY STV_DEFAULT"
_ZN5flash32flash_fwd_splitkv_combine_kernelI23Flash_fwd_kernel_traitsILi32ELi64ELi256ELi4ELb0ELb0EN7cutlass6half_tE19Flash_kernel_traitsILi32ELi64ELi256ELi4ES3_EELi16ELi2ELb1EEEvNS_16Flash_fwd_paramsE:
.text._ZN5flash32flash_fwd_splitkv_combine_kernelI23Flash_fwd_kernel_traitsILi32ELi64ELi256ELi4ELb0ELb0EN7cutlass6half_tE19Flash_kernel_traitsILi32ELi64ELi256ELi4ES3_EELi16ELi2ELb1EEEvNS_16Flash_fwd_paramsE:
        /* <DEDUP_REMOVED lines=23> */
[----:B------:R-:W-:Y:S05]  /*0170*/  CALL.REL.NOINC `($__internal_12_$__cuda_sm20_div_s64) ;  /* 0x0000448000007944 */ /* 0x000fea0003c00000 */
[----:B------:R-:W-:Y:S01]  /*0180*/  MOV R20, R0 ;  /* 0x0000000000147202 */ /* 0x000fe20000000f00 */
[----:B------:R-:W-:Y:S05]  /*0190*/  BRA `(.L_x_571) ;  /* 0x0000013000007947 */ /* 0x000fea0003800000 */
.L_x_570:
        /* <DEDUP_REMOVED lines=19> */
.L_x_571:
        /* <DEDUP_REMOVED lines=10> */
[----:B------:R-:W-:Y:S05]  /*0370*/  CALL.REL.NOINC `($__internal_12_$__cuda_sm20_div_s64) ;  /* 0x0000428000007944 */ /* 0x000fea0003c00000 */
[----:B------:R-:W-:Y:S02]  /*0380*/  MOV R10, R0 ;  /* 0x00000000000a7202 */ /* 0x000fe40000000f00 */
[----:B------:R-:W-:Y:S01]  /*0390*/  MOV R11, R21 ;  /* 0x00000015000b7202 */ /* 0x000fe20000000f00 */
[----:B------:R-:W-:Y:S05]  /*03a0*/  BRA `(.L_x_574) ;  /* 0x0000013000007947 */ /* 0x000fea0003800000 */
.L_x_573:
        /* <DEDUP_REMOVED lines=19> */
.L_x_574:
[----:B------:R-:W-:Y:S05]  /*04e0*/  BSYNC B0 ;  /* 0x0000000000007941 */ /* 0x000fea0003800000 */
.L_x_572:
        /* <DEDUP_REMOVED lines=43> */
.L_x_576:
        /* <DEDUP_REMOVED lines=19> */
.L_x_577:
[----:B------:R-:W-:Y:S05]  /*08d0*/  BSYNC B0 ;  /* 0x0000000000007941 */ /* 0x000fea0003800000 */
.L_x_575:
        /* <DEDUP_REMOVED lines=20> */
[----:B------:R-:W-:Y:S02]  /*0a20*/  IMAD.MOV R0, RZ, RZ, -R4 ;  /* 0x000000ffff007224 */ /* 0x000fe400078e0a04 */
[----:B------:R-:W-:Y:S02]  /*0a30*/  IMAD.MOV.U32 R7, RZ, RZ, c[0x0][0x1c0] ;  /* 0x00007000ff077624 */ /* 0x000fe400078e00ff */
[----:B------:R-:W-:-:S03]  /*0a40*/  IMAD R0, R5, R0, R6 ;  /* 0x0000000005007224 */ /* 0x000fc600078e0206 */
[C---:B------:R-:W-:Y:S01]  /*0a50*/  IADD3 R6, R7.reuse, -0x1, RZ ;  /* 0xffffffff07067810 */ /* 0x040fe20007ffe0ff */
[----:B------:R-:W-:Y:S01]  /*0a60*/  IMAD R7, R7, c[0x0][0x214], RZ ;  /* 0x0000850007077a24 */ /* 0x000fe200078e02ff */
[----:B------:R-:W-:-:S13]  /*0a70*/  ISETP.GT.U32.AND P1, PT, R5, R0, PT ;  /* 0x000000000500720c */ /* 0x000fda0003f24070 */
[----:B------:R-:W-:Y:S01]  /*0a80*/  @!P1 IMAD.IADD R0, R0, 0x1, -R5 ;  /* 0x0000000100009824 */ /* 0x000fe200078e0a05 */
[----:B------:R-:W-:Y:S02]  /*0a90*/  @!P1 IADD3 R4, R4, 0x1, RZ ;  /* 0x0000000104049810 */ /* 0x000fe40007ffe0ff */
[----:B------:R-:W-:Y:S02]  /*0aa0*/  ISETP.NE.AND P1, PT, RZ, c[0x0][0x214], PT ;  /* 0x00008500ff007a0c */ /* 0x000fe40003f25270 */
[----:B------:R-:W-:-:S13]  /*0ab0*/  ISETP.GE.U32.AND P0, PT, R0, R5, PT ;  /* 0x000000050000720c */ /* 0x000fda0003f06070 */
        /* <DEDUP_REMOVED lines=40> */
[----:B------:R-:W-:Y:S02]  /*0d40*/  MOV R22, 0xd60 ;  /* 0x00000d6000167802 */ /* 0x000fe40000000f00 */
[----:B------:R-:W-:Y:S05]  /*0d50*/  CALL.REL.NOINC `($__internal_12_$__cuda_sm20_div_s64) ;  /* 0x000038a000007944 */ /* 0x000fea0003c00000 */
[----:B------:R-:W-:Y:S02]  /*0d60*/  MOV R38, R0 ;  /* 0x0000000000267202 */ /* 0x000fe40000000f00 */
[----:B------:R-:W-:Y:S01]  /*0d70*/  MOV R39, R21 ;  /* 0x0000001500277202 */ /* 0x000fe20000000f00 */
[----:B------:R-:W-:Y:S05]  /*0d80*/  BRA `(.L_x_580) ;  /* 0x0000013000007947 */ /* 0x000fea0003800000 */
.L_x_579:
        /* <DEDUP_REMOVED lines=19> */
.L_x_580:
[----:B------:R-:W-:Y:S05]  /*0ec0*/  BSYNC B0 ;  /* 0x0000000000007941 */ /* 0x000fea0003800000 */
.L_x_578:
        /* <DEDUP_REMOVED lines=10> */
[----:B0-----:R-:W-:-:S04]  /*0f70*/  IMAD.MOV R14, RZ, RZ, -R15 ;  /* 0x000000ffff0e7224 */ /* 0x001fc800078e0a0f */
[----:B------:R-:W-:Y:S02]  /*0f80*/  IMAD R9, R14, R13, RZ ;  /* 0x0000000d0e097224 */ /* 0x000fe400078e02ff */
[----:B------:R-:W-:-:S04]  /*0f90*/  IMAD.MOV.U32 R14, RZ, RZ, RZ ;  /* 0x000000ffff0e7224 */ /* 0x000fc800078e00ff */
        /* <DEDUP_REMOVED lines=27> */
[----:B------:R-:W-:Y:S02]  /*1150*/  MOV R22, R0 ;  /* 0x0000000000167202 */ /* 0x000fe40000000f00 */
[----:B------:R-:W-:Y:S01]  /*1160*/  MOV R23, R21 ;  /* 0x0000001500177202 */ /* 0x000fe20000000f00 */
[----:B------:R-:W-:Y:S05]  /*1170*/  BRA `(.L_x_583) ;  /* 0x0000013000007947 */ /* 0x000fea0003800000 */
.L_x_582:
        /* <DEDUP_REMOVED lines=19> */
.L_x_583:
[----:B------:R-:W-:Y:S05]  /*12b0*/  BSYNC B0 ;  /* 0x0000000000007941 */ /* 0x000fea0003800000 */
.L_x_581:
[----:B------:R-:W-:Y:S01]  /*12c0*/  IABS R9, c[0x0][0x214] ;  /* 0x0000850000097a13 */ /* 0x000fe20000000000 */
[----:B------:R-:W-:Y:S01]  /*12d0*/  IMAD.MOV.U32 R10, RZ, RZ, RZ ;  /* 0x000000ffff0a7224 */ /* 0x000fe200078e00ff */
[----:B------:R-:W-:Y:S01]  /*12e0*/  ISETP.GT.AND P3, PT, R7, RZ, PT ;  /* 0x000000ff0700720c */ /* 0x000fe20003f64270 */
[----:B------:R-:W-:Y:S01]  /*12f0*/  IMAD.MOV.U32 R20, RZ, RZ, RZ ;  /* 0x000000ffff147224 */ /* 0x000fe200078e00ff */
[----:B------:R-:W0:Y:S01]  /*1300*/  I2F.RP R13, R9 ;  /* 0x00000009000d7306 */ /* 0x000e220000209400 */
[----:B------:R-:W-:Y:S01]  /*1310*/  ULDC.U8 UR4, c[0x0][0x329] ;  /* 0x0000ca4000047ab9 */ /* 0x000fe20000000000 */
[----:B------:R-:W-:Y:S01]  /*1320*/  IMAD.MOV.U32 R36, RZ, RZ, c[0x0][0x214] ;  /* 0x00008500ff247624 */ /* 0x000fe200078e00ff */
[----:B------:R-:W-:Y:S01]  /*1330*/  ULDC.64 UR8, c[0x0][0x118] ;  /* 0x0000460000087ab9 */ /* 0x000fe20000000a00 */
        /* <DEDUP_REMOVED lines=9> */
[----:B------:R-:W-:-:S03]  /*13d0*/  ISETP.GE.AND P1, PT, R8, RZ, PT ;  /* 0x000000ff0800720c */ /* 0x000fc60003f26270 */
        /* <DEDUP_REMOVED lines=8> */
[----:B------:R-:W-:Y:S02]  /*1460*/  SHF.R.S32.HI R0, RZ, 0x1f, R7 ;  /* 0x0000001fff007819 */ /* 0x000fe40000011407 */
[----:B------:R-:W-:-:S03]  /*1470*/  LEA.HI.SX32 R9, R7, 0x1, 0x1 ;  /* 0x0000000107097811 */ /* 0x000fc600078f0aff */
[----:B------:R-:W-:Y:S01]  /*1480*/  @!P3 IMAD.MOV R9, RZ, RZ, R0 ;  /* 0x000000ffff09b224 */ /* 0x000fe200078e0200 */
[----:B------:R-:W-:-:S04]  /*1490*/  IABS R0, c[0x0][0x1c0] ;  /* 0x0000700000007a13 */ /* 0x000fc80000000000 */
[----:B------:R-:W0:Y:S01]  /*14a0*/  I2F.U32.RP R24, R0 ;  /* 0x0000000000187306 */ /* 0x000e220000209000 */
[----:B------:R-:W-:-:S05]  /*14b0*/  @P2 IADD3 R10, R10, 0x1, RZ ;  /* 0x000000010a0a2810 */ /* 0x000fca0007ffe0ff */
[----:B------:R-:W-:Y:S01]  /*14c0*/  @!P1 IMAD.MOV R10, RZ, RZ, -R10 ;  /* 0x000000ffff0a9224 */ /* 0x000fe200078e0a0a */
[----:B------:R-:W-:-:S05]  /*14d0*/  @!P0 LOP3.LUT R10, RZ, c[0x0][0x214], RZ, 0x33, !PT ;  /* 0x00008500ff0a8a12 */ /* 0x000fca00078e33ff */
[----:B------:R-:W-:Y:S01]  /*14e0*/  IMAD R9, R9, R10, RZ ;  /* 0x0000000a09097224 */ /* 0x000fe200078e02ff */
[----:B0-----:R-:W0:Y:S04]  /*14f0*/  MUFU.RCP R26, R24 ;  /* 0x00000018001a7308 */ /* 0x001e280000001000 */
[----:B------:R-:W-:-:S04]  /*1500*/  IABS R11, R9 ;  /* 0x00000009000b7213 */ /* 0x000fc80000000000 */
[----:B------:R-:W1:Y:S01]  /*1510*/  I2F.RP R10, R11 ;  /* 0x0000000b000a7306 */ /* 0x000e620000209400 */
[----:B0-----:R-:W-:-:S07]  /*1520*/  IADD3 R26, R26, 0xffffffe, RZ ;  /* 0x0ffffffe1a1a7810 */ /* 0x001fce0007ffe0ff */
[----:B------:R-:W0:Y:S08]  /*1530*/  F2I.FTZ.U32.TRUNC.NTZ R27, R26 ;  /* 0x0000001a001b7305 */ /* 0x000e30000021f000 */
[----:B-1----:R-:W1:Y:S01]  /*1540*/  MUFU.RCP R5, R10 ;  /* 0x0000000a00057308 */ /* 0x002e620000001000 */
[----:B0-----:R-:W-:Y:S02]  /*1550*/  IMAD.MOV R25, RZ, RZ, -R27 ;  /* 0x000000ffff197224 */ /* 0x001fe400078e0a1b */
[----:B------:R-:W-:-:S02]  /*1560*/  IMAD.MOV.U32 R26, RZ, RZ, RZ ;  /* 0x000000ffff1a7224 */ /* 0x000fc400078e00ff */
[----:B------:R-:W-:Y:S01]  /*1570*/  IMAD R25, R25, R0, RZ ;  /* 0x0000000019197224 */ /* 0x000fe200078e02ff */
[----:B-1----:R-:W-:Y:S01]  /*1580*/  IADD3 R5, R5, 0xffffffe, RZ ;  /* 0x0ffffffe05057810 */ /* 0x002fe20007ffe0ff */
[----:B------:R-:W-:Y:S01]  /*1590*/  IMAD.IADD R10, R6, 0x1, R11 ;  /* 0x00000001060a7824 */ /* 0x000fe200078e020b */
[----:B------:R-:W-:Y:S01]  /*15a0*/  IABS R6, R4 ;  /* 0x0000000400067213 */ /* 0x000fe20000000000 */
[----:B------:R-:W-:Y:S01]  /*15b0*/  IMAD.HI.U32 R25, R27, R25, R26 ;  /* 0x000000191b197227 */ /* 0x000fe200078e001a */
[----:B------:R-:W0:Y:S01]  /*15c0*/  F2I.FTZ.U32.TRUNC.NTZ R21, R5 ;  /* 0x0000000500157305 */ /* 0x000e22000021f000 */
[----:B------:R-:W-:Y:S02]  /*15d0*/  LOP3.LUT R4, R4, c[0x0][0x1c0], RZ, 0x3c, !PT ;  /* 0x0000700004047a12 */ /* 0x000fe400078e3cff */
[----:B------:R-:W-:Y:S01]  /*15e0*/  IABS R24, R10 ;  /* 0x0000000a00187213 */ /* 0x000fe20000000000 */
[----:B0-----:R-:W-:-:S04]  /*15f0*/  IMAD.MOV R8, RZ, RZ, -R21 ;  /* 0x000000ffff087224 */ /* 0x001fc800078e0a15 */
[----:B------:R-:W-:Y:S02]  /*1600*/  IMAD R13, R8, R11, RZ ;  /* 0x0000000b080d7224 */ /* 0x000fe400078e02ff */
[----:B------:R-:W-:-:S04]  /*1610*/  IMAD.HI.U32 R8, R25, R6, RZ ;  /* 0x0000000619087227 */ /* 0x000fc800078e00ff */
[----:B------:R-:W-:Y:S01]  /*1620*/  IMAD.HI.U32 R13, R21, R13, R20 ;  /* 0x0000000d150d7227 */ /* 0x000fe200078e0014 */
[----:B------:R-:W-:Y:S02]  /*1630*/  IABS R21, c[0x0][0x1c0] ;  /* 0x0000700000157a13 */ /* 0x000fe40000000000 */
[----:B------:R-:W-:-:S03]  /*1640*/  IABS R20, R9 ;  /* 0x0000000900147213 */ /* 0x000fc60000000000 */
[----:B------:R-:W-:Y:S02]  /*1650*/  IMAD.MOV R21, RZ, RZ, -R21 ;  /* 0x000000ffff157224 */ /* 0x000fe400078e0a15 */
[----:B------:R-:W-:Y:S02]  /*1660*/  IMAD.MOV R20, RZ, RZ, -R20 ;  /* 0x000000ffff147224 */ /* 0x000fe400078e0a14 */
[----:B------:R-:W-:Y:S02]  /*1670*/  IMAD R5, R8, R21, R6 ;  /* 0x0000001508057224 */ /* 0x000fe400078e0206 */
[----:B------:R-:W-:-:S03]  /*1680*/  IMAD.HI.U32 R13, R13, R24, RZ ;  /* 0x000000180d0d7227 */ /* 0x000fc600078e00ff */
[----:B------:R-:W-:Y:S01]  /*1690*/  ISETP.GT.U32.AND P3, PT, R0, R5, PT ;  /* 0x000000050000720c */ /* 0x000fe20003f64070 */
[--C-:B------:R-:W-:Y:S02]  /*16a0*/  IMAD R20, R13, R20, R24.reuse ;  /* 0x000000140d147224 */ /* 0x100fe400078e0218 */
[----:B------:R-:W-:Y:S01]  /*16b0*/  IMAD.HI.U32 R6, R25, R24, RZ ;  /* 0x0000001819067227 */ /* 0x000fe200078e00ff */
[----:B------:R-:W-:Y:S02]  /*16c0*/  LEA.HI.SX32 R25, R3, 0x1, 0x1 ;  /* 0x0000000103197811 */ /* 0x000fe400078f0aff */
[----:B------:R-:W-:Y:S01]  /*16d0*/  ISETP.GT.U32.AND P0, PT, R11, R20, PT ;  /* 0x000000140b00720c */ /* 0x000fe20003f04070 */
[----:B------:R-:W-:-:S05]  /*16e0*/  IMAD R21, R6, R21, R24 ;  /* 0x0000001506157224 */ /* 0x000fca00078e0218 */
[----:B------:R-:W-:Y:S01]  /*16f0*/  ISETP.GT.U32.AND P1, PT, R0, R21, PT ;  /* 0x000000150000720c */ /* 0x000fe20003f24070 */
[----:B------:R-:W-:Y:S01]  /*1700*/  @!P3 IMAD.IADD R5, R5, 0x1, -R0 ;  /* 0x000000010505b824 */ /* 0x000fe200078e0a00 */
[----:B------:R-:W-:Y:S02]  /*1710*/  @!P3 IADD3 R8, R8, 0x1, RZ ;  /* 0x000000010808b810 */ /* 0x000fe40007ffe0ff */
[----:B------:R-:W-:Y:S02]  /*1720*/  ISETP.GT.AND P3, PT, R3, RZ, PT ;  /* 0x000000ff0300720c */ /* 0x000fe40003f64270 */
[----:B------:R-:W-:Y:S01]  /*1730*/  ISETP.GE.U32.AND P6, PT, R5, R0, PT ;  /* 0x000000000500720c */ /* 0x000fe20003fc6070 */
[----:B------:R-:W-:Y:S01]  /*1740*/  @!P0 IMAD.IADD R20, R20, 0x1, -R11 ;  /* 0x0000000114148824 */ /* 0x000fe200078e0a0b */
[----:B------:R-:W0:Y:S01]  /*1750*/  S2R R5, SR_TID.X ;  /* 0x0000000000057919 */ /* 0x000e220000002100 */
[----:B------:R-:W-:Y:S02]  /*1760*/  @!P0 IADD3 R13, R13, 0x1, RZ ;  /* 0x000000010d0d8810 */ /* 0x000fe40007ffe0ff */
[----:B------:R-:W-:-:S02]  /*1770*/  ISETP.GE.AND P0, PT, R4, RZ, PT ;  /* 0x000000ff0400720c */ /* 0x000fc40003f06270 */
[-C--:B------:R-:W-:Y:S01]  /*1780*/  ISETP.GE.U32.AND P2, PT, R20, R11.reuse, PT ;  /* 0x0000000b1400720c */ /* 0x080fe20003f46070 */
[----:B------:R-:W-:Y:S01]  /*1790*/  @!P1 IMAD.IADD R21, R21, 0x1, -R0 ;  /* 0x0000000115159824 */ /* 0x000fe200078e0a00 */
[C---:B------:R-:W-:Y:S02]  /*17a0*/  LOP3.LUT R20, R10.reuse, R11, RZ, 0x3c, !PT ;  /* 0x0000000b0a147212 */ /* 0x040fe400078e3cff */
[----:B------:R-:W-:Y:S02]  /*17b0*/  LOP3.LUT R10, R10, c[0x0][0x1c0], RZ, 0x3c, !PT ;  /* 0x000070000a0a7a12 */ /* 0x000fe400078e3cff */
[----:B------:R-:W-:Y:S02]  /*17c0*/  ISETP.GE.AND P4, PT, R20, RZ, PT ;  /* 0x000000ff1400720c */ /* 0x000fe40003f86270 */
[----:B------:R-:W-:Y:S02]  /*17d0*/  @P6 IADD3 R8, R8, 0x1, RZ ;  /* 0x0000000108086810 */ /* 0x000fe40007ffe0ff */
[----:B------:R-:W-:-:S02]  /*17e0*/  ISETP.NE.AND P6, PT, R9, RZ, PT ;  /* 0x000000ff0900720c */ /* 0x000fc40003fc5270 */
[----:B------:R-:W-:Y:S01]  /*17f0*/  ISETP.GE.U32.AND P5, PT, R21, R0, PT ;  /* 0x000000001500720c */ /* 0x000fe20003fa6070 */
[----:B------:R-:W-:Y:S01]  /*1800*/  @!P0 IMAD.MOV R8, RZ, RZ, -R8 ;  /* 0x000000ffff088224 */ /* 0x000fe200078e0a08 */
[----:B------:R-:W-:Y:S02]  /*1810*/  @P2 IADD3 R13, R13, 0x1, RZ ;  /* 0x000000010d0d2810 */ /* 0x000fe40007ffe0ff */
[----:B------:R-:W-:Y:S02]  /*1820*/  ISETP.GE.AND P2, PT, R10, RZ, PT ;  /* 0x000000ff0a00720c */ /* 0x000fe40003f46270 */
[----:B------:R-:W-:Y:S01]  /*1830*/  @!P1 IADD3 R6, R6, 0x1, RZ ;  /* 0x0000000106069810 */ /* 0x000fe20007ffe0ff */
[----:B------:R-:W-:Y:S01]  /*1840*/  @!P4 IMAD.MOV R13, RZ, RZ, -R13 ;  /* 0x000000ffff0dc224 */ /* 0x000fe200078e0a0d */
[----:B0-----:R-:W-:Y:S02]  /*1850*/  SHF.R.S32.HI R30, RZ, 0x1f, R5 ;  /* 0x0000001fff1e7819 */ /* 0x001fe40000011405 */
[----:B------:R-:W-:-:S02]  /*1860*/  SHF.R.S32.HI R0, RZ, 0x1f, R3 ;  /* 0x0000001fff007819 */ /* 0x000fc40000011403 */
[----:B------:R-:W-:Y:S02]  /*1870*/  @!P6 LOP3.LUT R13, RZ, R11, RZ, 0x33, !PT ;  /* 0x0000000bff0de212 */ /* 0x000fe400078e33ff */
[----:B------:R-:W-:Y:S01]  /*1880*/  LEA.HI R4, R30, R5, RZ, 0x4 ;  /* 0x000000051e047211 */ /* 0x000fe200078f20ff */
[----:B------:R-:W-:Y:S01]  /*1890*/  @!P3 IMAD.MOV R25, RZ, RZ, R0 ;  /* 0x000000ffff19b224 */ /* 0x000fe200078e0200 */
[----:B------:R-:W-:Y:S02]  /*18a0*/  @P5 IADD3 R6, R6, 0x1, RZ ;  /* 0x0000000106065810 */ /* 0x000fe40007ffe0ff */
[----:B------:R-:W-:Y:S02]  /*18b0*/  ISETP.LT.U32.AND P0, PT, R22, R13, PT ;  /* 0x0000000d1600720c */ /* 0x000fe40003f01070 */
[----:B------:R-:W-:Y:S01]  /*18c0*/  SHF.R.S32.HI R11, RZ, 0x1f, R13 ;  /* 0x0000001fff0b7819 */ /* 0x000fe2000001140d */
[----:B------:R-:W-:Y:S01]  /*18d0*/  @!P2 IMAD.MOV R6, RZ, RZ, -R6 ;  /* 0x000000ffff06a224 */ /* 0x000fe200078e0a06 */
[----:B------:R-:W-:-:S02]  /*18e0*/  SHF.R.S32.HI R0, RZ, 0x4, R4 ;  /* 0x00000004ff007819 */ /* 0x000fc40000011404 */
[----:B------:R-:W-:Y:S02]  /*18f0*/  ISETP.LT.AND.EX P2, PT, R23, R11, PT, P0 ;  /* 0x0000000b1700720c */ /* 0x000fe40003f41300 */
[----:B------:R-:W-:Y:S02]  /*1900*/  ISETP.GE.AND P0, PT, R0, c[0x0][0x314], PT ;  /* 0x0000c50000007a0c */ /* 0x000fe40003f06270 */
[----:B------:R-:W-:Y:S02]  /*1910*/  ISETP.NE.AND P4, PT, RZ, c[0x0][0x1c0], PT ;  /* 0x00007000ff007a0c */ /* 0x000fe40003f85270 */
[----:B------:R-:W-:Y:S02]  /*1920*/  LOP3.LUT R21, RZ, c[0x0][0x1c0], RZ, 0x33, !PT ;  /* 0x00007000ff157a12 */ /* 0x000fe400078e33ff */
[----:B------:R-:W-:Y:S02]  /*1930*/  ISETP.NE.AND P1, PT, RZ, UR4, PT ;  /* 0x00000004ff007c0c */ /* 0x000fe4000bf25270 */
[----:B------:R-:W-:-:S02]  /*1940*/  SEL R27, R21, R8, !P4 ;  /* 0x00000008151b7207 */ /* 0x000fc40006000000 */
[----:B------:R-:W-:Y:S02]  /*1950*/  SEL R36, R36, 0x1, !P1 ;  /* 0x0000000124247807 */ /* 0x000fe40004800000 */
        /* <DEDUP_REMOVED lines=25> */
.L_x_585:
[----:B------:R-:W-:Y:S05]  /*1af0*/  BSYNC B0 ;  /* 0x0000000000007941 */ /* 0x000fea0003800000 */
.L_x_584:
        /* <DEDUP_REMOVED lines=11> */
[----:B------:R-:W-:-:S05]  /*1bb0*/  @!P5 LOP3.LUT R8, R8, 0xfffffffc, RZ, 0xc0, !PT ;  /* 0xfffffffc0808d812 */ /* 0x000fca00078ec0ff */
[----:B------:R-:W-:-:S04]  /*1bc0*/  @!P5 IMAD.IADD R4, R5, 0x1, -R8 ;  /* 0x000000010504d824 */ /* 0x000fc800078e0a08 */
[----:B------:R-:W-:Y:S01]  /*1bd0*/  @!P5 IMAD R4, R4, 0x44, R8 ;  /* 0x000000440404d824 */ /* 0x000fe200078e0208 */
[----:B------:R-:W-:Y:S01]  /*1be0*/  BAR.SYNC.DEFER_BLOCKING 0x0 ;  /* 0x0000000000007b1d */ /* 0x000fe20000010000 */
[----:B------:R-:W-:-:S05]  /*1bf0*/  LEA.HI.SX32 R8, R9, 0x1, 0x1 ;  /* 0x0000000109087811 */ /* 0x000fca00078f0aff */
[----:B------:R-:W1:Y:S04]  /*1c00*/  @!P5 LDS R29, [R4] ;  /* 0x00000000041dd984 */ /* 0x000e680000000800 */
[----:B-1----:R-:W1:Y:S02]  /*1c10*/  SHFL.BFLY PT, R0, R29, 0x2, 0x1f ;  /* 0x0c401f001d007f89 */ /* 0x002e6400000e0000 */
[----:B-1----:R-:W-:-:S05]  /*1c20*/  FMNMX.FTZ R27, R0, R29, !PT ;  /* 0x0000001d001b7209 */ /* 0x002fca0007810000 */
[----:B------:R-:W1:Y:S02]  /*1c30*/  SHFL.BFLY PT, R0, R27, 0x1, 0x1f ;  /* 0x0c201f001b007f89 */ /* 0x000e6400000e0000 */
[----:B-1----:R-:W-:-:S04]  /*1c40*/  FMNMX.FTZ R0, R27, R0, !PT ;  /* 0x000000001b007209 */ /* 0x002fc80007810000 */
[----:B------:R-:W-:-:S04]  /*1c50*/  FSETP.NEU.FTZ.AND P0, PT, R0, -INF , PT ;  /* 0xff8000000000780b */ /* 0x000fc80003f1d000 */
[----:B------:R-:W-:-:S05]  /*1c60*/  FSEL R0, R0, RZ, P0 ;  /* 0x000000ff00007208 */ /* 0x000fca0000000000 */
[----:B------:R-:W-:-:S04]  /*1c70*/  FADD.FTZ R20, -R0, R29 ;  /* 0x0000001d00147221 */ /* 0x000fc80000010100 */
[----:B------:R-:W-:-:S04]  /*1c80*/  FMUL.FTZ R20, R20, 1.4426950216293334961 ;  /* 0x3fb8aa3b14147820 */ /* 0x000fc80000410000 */
[----:B------:R-:W1:Y:S02]  /*1c90*/  MUFU.EX2 R6, R20 ;  /* 0x0000001400067308 */ /* 0x000e640000000800 */
[----:B01----:R-:W0:Y:S02]  /*1ca0*/  SHFL.BFLY PT, R25, R6, 0x2, 0x1f ;  /* 0x0c401f0006197f89 */ /* 0x003e2400000e0000 */
[----:B0-----:R-:W-:-:S05]  /*1cb0*/  FADD.FTZ R25, R6, R25 ;  /* 0x0000001906197221 */ /* 0x001fca0000010000 */
[----:B------:R-:W0:Y:S02]  /*1cc0*/  SHFL.BFLY PT, R4, R25, 0x1, 0x1f ;  /* 0x0c201f0019047f89 */ /* 0x000e2400000e0000 */
[----:B0-----:R-:W-:Y:S01]  /*1cd0*/  FADD.FTZ R23, R25, R4 ;  /* 0x0000000419177221 */ /* 0x001fe20000010000 */
[----:B------:R-:W-:-:S04]  /*1ce0*/  SHF.R.S32.HI R4, RZ, 0x1f, R9 ;  /* 0x0000001fff047819 */ /* 0x000fc80000011409 */
[----:B------:R-:W-:Y:S01]  /*1cf0*/  FSETP.NE.FTZ.AND P0, PT, R23, RZ, PT ;  /* 0x000000ff1700720b */ /* 0x000fe20003f15000 */
[----:B------:R-:W-:-:S04]  /*1d00*/  @!P3 IMAD.MOV R8, RZ, RZ, R4 ;  /* 0x000000ffff08b224 */ /* 0x000fc800078e0204 */
[----:B------:R-:W-:-:S08]  /*1d10*/  IMAD R8, R21, R8, RZ ;  /* 0x0000000815087224 */ /* 0x000fd000078e02ff */
        /* <DEDUP_REMOVED lines=42> */
[----:B------:R-:W-:Y:S02]  /*1fc0*/  IADD3 R25, P0, RZ, -R0, RZ ;  /* 0x80000000ff197210 */ /* 0x000fe40007f1e0ff */
[-C--:B------:R-:W-:Y:S02]  /*1fd0*/  MOV R43, R21.reuse ;  /* 0x00000015002b7202 */ /* 0x080fe40000000f00 */
[----:B------:R-:W-:Y:S01]  /*1fe0*/  IADD3.X R23, RZ, ~R21, RZ, P0, !PT ;  /* 0x80000015ff177210 */ /* 0x000fe200007fe4ff */
[----:B------:R-:W-:-:S04]  /*1ff0*/  IMAD.WIDE.U32 R32, R42, R25, R32 ;  /* 0x000000192a207225 */ /* 0x000fc800078e0020 */
[----:B------:R-:W-:Y:S01]  /*2000*/  IMAD R20, R23, R42, RZ ;  /* 0x0000002a17147224 */ /* 0x000fe200078e02ff */
[----:B------:R-:W-:-:S03]  /*2010*/  MOV R42, R0 ;  /* 0x00000000002a7202 */ /* 0x000fc60000000f00 */
[----:B------:R-:W-:-:S05]  /*2020*/  IMAD R5, R5, R25, R20 ;  /* 0x0000001905057224 */ /* 0x000fca00078e0214 */
[----:B------:R-:W-:Y:S01]  /*2030*/  IADD3 R23, R33, R5, RZ ;  /* 0x0000000521177210 */ /* 0x000fe20007ffe0ff */
[----:B------:R-:W-:Y:S05]  /*2040*/  BRA `(.L_x_591) ;  /* 0x0000017000007947 */ /* 0x000fea0003800000 */
.L_x_590:
[----:B------:R-:W0:Y:S01]  /*2050*/  I2F.U32.RP R22, R42 ;  /* 0x0000002a00167306 */ /* 0x000e220000209000 */
[----:B------:R-:W-:Y:S01]  /*2060*/  ISETP.NE.U32.AND P0, PT, R42, RZ, PT ;  /* 0x000000ff2a00720c */ /* 0x000fe20003f05070 */
[----:B------:R-:W-:Y:S02]  /*2070*/  IMAD.MOV.U32 R23, RZ, RZ, RZ ;  /* 0x000000ffff177224 */ /* 0x000fe400078e00ff */
[----:B------:R-:W-:-:S04]  /*2080*/  IMAD.MOV.U32 R43, RZ, RZ, RZ ;  /* 0x000000ffff2b7224 */ /* 0x000fc800078e00ff */
        /* <DEDUP_REMOVED lines=19> */
.L_x_591:
[----:B------:R-:W-:Y:S05]  /*21c0*/  BSYNC B0 ;  /* 0x0000000000007941 */ /* 0x000fea0003800000 */
.L_x_589:
        /* <DEDUP_REMOVED lines=8> */
[----:B------:R-:W-:Y:S05]  /*2250*/  CALL.REL.NOINC `($__internal_12_$__cuda_sm20_div_s64) ;  /* 0x000023a000007944 */ /* 0x000fea0003c00000 */
[-C--:B------:R-:W-:Y:S02]  /*2260*/  IADD3 R5, P0, RZ, -R0.reuse, RZ ;  /* 0x80000000ff057210 */ /* 0x080fe40007f1e0ff */
[----:B------:R-:W-:Y:S02]  /*2270*/  MOV R33, R23 ;  /* 0x0000001700217202 */ /* 0x000fe40000000f00 */
[----:B------:R-:W-:Y:S02]  /*2280*/  IADD3.X R20, RZ, ~R21, RZ, P0, !PT ;  /* 0x80000015ff147210 */ /* 0x000fe400007fe4ff */
[----:B------:R-:W-:Y:S01]  /*2290*/  MOV R34, R0 ;  /* 0x0000000000227202 */ /* 0x000fe20000000f00 */
[----:B------:R-:W-:-:S04]  /*22a0*/  IMAD.WIDE.U32 R32, R35, R5, R32 ;  /* 0x0000000523207225 */ /* 0x000fc800078e0020 */
[----:B------:R-:W-:Y:S01]  /*22b0*/  IMAD R20, R20, R35, RZ ;  /* 0x0000002314147224 */ /* 0x000fe200078e02ff */
[----:B------:R-:W-:-:S03]  /*22c0*/  MOV R35, R21 ;  /* 0x0000001500237202 */ /* 0x000fc60000000f00 */
[----:B------:R-:W-:-:S05]  /*22d0*/  IMAD R20, R2, R5, R20 ;  /* 0x0000000502147224 */ /* 0x000fca00078e0214 */
[----:B------:R-:W-:Y:S01]  /*22e0*/  IADD3 R33, R33, R20, RZ ;  /* 0x0000001421217210 */ /* 0x000fe20007ffe0ff */
[----:B------:R-:W-:Y:S05]  /*22f0*/  BRA `(.L_x_594) ;  /* 0x0000016000007947 */ /* 0x000fea0003800000 */
.L_x_593:
[----:B------:R-:W0:Y:S01]  /*2300*/  I2F.U32.RP R2, R35 ;  /* 0x0000002300027306 */ /* 0x000e220000209000 */
[----:B------:R-:W-:Y:S02]  /*2310*/  ISETP.NE.U32.AND P0, PT, R35, RZ, PT ;  /* 0x000000ff2300720c */ /* 0x000fe40003f05070 */
        /* <DEDUP_REMOVED lines=19> */
[----:B------:R-:W-:Y:S02]  /*2450*/  IMAD.MOV.U32 R35, RZ, RZ, RZ ;  /* 0x000000ffff237224 */ /* 0x000fe400078e00ff */
.L_x_594:
[----:B------:R-:W-:Y:S05]  /*2460*/  BSYNC B0 ;  /* 0x0000000000007941 */ /* 0x000fea0003800000 */
.L_x_592:
        /* <DEDUP_REMOVED lines=12> */
[----:B------:R-:W-:Y:S05]  /*2530*/  CALL.REL.NOINC `($__internal_12_$__cuda_sm20_div_s64) ;  /* 0x000020c000007944 */ /* 0x000fea0003c00000 */
        /* <DEDUP_REMOVED lines=12> */
.L_x_596:
        /* <DEDUP_REMOVED lines=22> */
.L_x_597:
[----:B------:R-:W-:Y:S05]  /*2760*/  BSYNC B0 ;  /* 0x0000000000007941 */ /* 0x000fea0003800000 */
.L_x_595:
        /* <DEDUP_REMOVED lines=8> */
[----:B------:R-:W-:Y:S02]  /*27f0*/  IMAD R21, R33, R26, RZ ;  /* 0x0000001a21157224 */ /* 0x000fe400078e02ff */
[----:B------:R-:W-:Y:S02]  /*2800*/  IMAD R23, R23, R2, RZ ;  /* 0x0000000217177224 */ /* 0x000fe400078e02ff */
[----:B------:R-:W-:Y:S02]  /*2810*/  IMAD R5, R0, R17, RZ ;  /* 0x0000001100057224 */ /* 0x000fe400078e02ff */
[----:B------:R-:W-:Y:S02]  /*2820*/  IMAD R25, R25, R36, RZ ;  /* 0x0000002419197224 */ /* 0x000fe400078e02ff */
[----:B------:R-:W-:Y:S01]  /*2830*/  IMAD R5, R16, R20, R5 ;  /* 0x0000001410057224 */ /* 0x000fe200078e0205 */
[----:B------:R-:W-:Y:S01]  /*2840*/  SHF.R.S32.HI R20, RZ, 0x1f, R2 ;  /* 0x0000001fff147819 */ /* 0x000fe20000011402 */
[----:B------:R-:W-:-:S02]  /*2850*/  IMAD R21, R4, R32, R21 ;  /* 0x0000002004157224 */ /* 0x000fc400078e0215 */
[----:B------:R-:W-:Y:S01]  /*2860*/  IMAD.WIDE.U32 R36, R24, R36, RZ ;  /* 0x0000002418247225 */ /* 0x000fe200078e00ff */
[----:B------:R-:W-:-:S03]  /*2870*/  IADD3 R5, R35, R5, RZ ;  /* 0x0000000523057210 */ /* 0x000fc60007ffe0ff */
[----:B------:R-:W-:Y:S01]  /*2880*/  IMAD R25, R22, R24, R25 ;  /* 0x0000001816197224 */ /* 0x000fe200078e0219 */
[----:B------:R-:W-:Y:S01]  /*2890*/  LOP3.LUT R0, R43, R5, RZ, 0xfc, !PT ;  /* 0x000000052b007212 */ /* 0x000fe200078efcff */
[----:B------:R-:W-:Y:S02]  /*28a0*/  IMAD R23, R20, R6, R23 ;  /* 0x0000000614177224 */ /* 0x000fe400078e0217 */
[----:B------:R-:W-:Y:S01]  /*28b0*/  IMAD.WIDE.U32 R38, R6, R2, RZ ;  /* 0x0000000206267225 */ /* 0x000fe200078e00ff */
[----:B------:R-:W-:-:S03]  /*28c0*/  ISETP.NE.U32.AND P0, PT, R0, RZ, PT ;  /* 0x000000ff0000720c */ /* 0x000fc60003f05070 */
[----:B------:R-:W-:Y:S01]  /*28d0*/  IMAD.WIDE.U32 R32, R32, R26, RZ ;  /* 0x0000001a20207225 */ /* 0x000fe200078e00ff */
[----:B------:R-:W-:-:S03]  /*28e0*/  IADD3 R6, R39, R23, RZ ;  /* 0x0000001727067210 */ /* 0x000fc60007ffe0ff */
[-C--:B------:R-:W-:Y:S01]  /*28f0*/  IMAD R4, R9, R2.reuse, RZ ;  /* 0x0000000209047224 */ /* 0x080fe200078e02ff */
[----:B------:R-:W-:Y:S01]  /*2900*/  IADD3 R9, R37, R25, RZ ;  /* 0x0000001925097210 */ /* 0x000fe20007ffe0ff */
[----:B------:R-:W-:Y:S01]  /*2910*/  IMAD R3, R3, R2, RZ ;  /* 0x0000000203037224 */ /* 0x000fe200078e02ff */
[----:B------:R-:W-:-:S03]  /*2920*/  IADD3 R2, R33, R21, RZ ;  /* 0x0000001521027210 */ /* 0x000fc60007ffe0ff */
[----:B------:R-:W-:Y:S05]  /*2930*/  @!P0 BRA `(.L_x_599) ;  /* 0x0000010000008947 */ /* 0x000fea0003800000 */
[----:B------:R-:W-:Y:S01]  /*2940*/  IMAD.MOV.U32 R20, RZ, RZ, R42 ;  /* 0x000000ffff147224 */ /* 0x000fe200078e002a */
[----:B------:R-:W-:Y:S01]  /*2950*/  MOV R23, R43 ;  /* 0x0000002b00177202 */ /* 0x000fe20000000f00 */
[----:B------:R-:W-:Y:S01]  /*2960*/  IMAD.MOV.U32 R24, RZ, RZ, R34 ;  /* 0x000000ffff187224 */ /* 0x000fe200078e0022 */
[----:B------:R-:W-:Y:S02]  /*2970*/  MOV R22, 0x2990 ;  /* 0x0000299000167802 */ /* 0x000fe40000000f00 */
[----:B------:R-:W-:Y:S05]  /*2980*/  CALL.REL.NOINC `($__internal_12_$__cuda_sm20_div_s64) ;  /* 0x00001c7000007944 */ /* 0x000fea0003c00000 */
        /* <DEDUP_REMOVED lines=11> */
.L_x_599:
        /* <DEDUP_REMOVED lines=23> */
.L_x_600:
[----:B------:R-:W-:Y:S05]  /*2bb0*/  BSYNC B0 ;  /* 0x0000000000007941 */ /* 0x000fea0003800000 */
.L_x_598:
        /* <DEDUP_REMOVED lines=13> */
[----:B------:R-:W-:Y:S01]  /*2c90*/  IMAD.WIDE.U32 R34, R19, R5, R34 ;  /* 0x0000000513227225 */ /* 0x000fe200078e0022 */
[----:B------:R-:W-:-:S03]  /*2ca0*/  MOV R47, R21 ;  /* 0x00000015002f7202 */ /* 0x000fc60000000f00 */
[----:B------:R-:W-:-:S04]  /*2cb0*/  IMAD R20, R20, R19, RZ ;  /* 0x0000001314147224 */ /* 0x000fc800078e02ff */
[----:B------:R-:W-:-:S05]  /*2cc0*/  IMAD R18, R18, R5, R20 ;  /* 0x0000000512127224 */ /* 0x000fca00078e0214 */
[----:B------:R-:W-:Y:S01]  /*2cd0*/  IADD3 R18, R35, R18, RZ ;  /* 0x0000001223127210 */ /* 0x000fe20007ffe0ff */
[----:B------:R-:W-:Y:S05]  /*2ce0*/  BRA `(.L_x_603) ;  /* 0x0000016000007947 */ /* 0x000fea0003800000 */
.L_x_602:
[----:B------:R-:W0:Y:S01]  /*2cf0*/  I2F.U32.RP R20, R19 ;  /* 0x0000001300147306 */ /* 0x000e220000209000 */
[----:B------:R-:W-:Y:S01]  /*2d00*/  HFMA2.MMA R22, -RZ, RZ, 0, 0 ;  /* 0x00000000ff167435 */ /* 0x000fe200000001ff */
[----:B------:R-:W-:Y:S01]  /*2d10*/  ISETP.NE.U32.AND P0, PT, R19, RZ, PT ;  /* 0x000000ff1300720c */ /* 0x000fe20003f05070 */
[----:B------:R-:W-:-:S05]  /*2d20*/  IMAD.MOV.U32 R47, RZ, RZ, RZ ;  /* 0x000000ffff2f7224 */ /* 0x000fca00078e00ff */
        /* <DEDUP_REMOVED lines=18> */
.L_x_603:
[----:B------:R-:W-:Y:S05]  /*2e50*/  BSYNC B0 ;  /* 0x0000000000007941 */ /* 0x000fea0003800000 */
.L_x_601:
        /* <DEDUP_REMOVED lines=22> */
.L_x_605:
        /* <DEDUP_REMOVED lines=23> */
.L_x_606:
[----:B------:R-:W-:Y:S05]  /*3130*/  BSYNC B0 ;  /* 0x0000000000007941 */ /* 0x000fea0003800000 */
.L_x_604:
[----:B------:R-:W-:Y:S01]  /*3140*/  SHF.R.S32.HI R0, RZ, 0x1f, R10 ;  /* 0x0000001fff007819 */ /* 0x000fe2000001140a */
[-C--:B------:R-:W-:Y:S01]  /*3150*/  IMAD R5, R23, R10.reuse, RZ ;  /* 0x0000000a17057224 */ /* 0x080fe200078e02ff */
[----:B------:R-:W-:Y:S01]  /*3160*/  SHF.R.S32.HI R17, RZ, 0x1f, R3 ;  /* 0x0000001fff117819 */ /* 0x000fe20000011403 */
[----:B------:R-:W-:Y:S01]  /*3170*/  IMAD.WIDE.U32 R46, R22, R10, RZ ;  /* 0x0000000a162e7225 */ /* 0x000fe200078e00ff */
[----:B------:R-:W-:Y:S01]  /*3180*/  LOP3.LUT R10, R43, R14, RZ, 0xfc, !PT ;  /* 0x0000000e2b0a7212 */ /* 0x000fe200078efcff */
[----:B------:R-:W-:Y:S02]  /*3190*/  BSSY B0, `(.L_x_607) ;  /* 0x0000038000007945 */ /* 0x000fe40003800000 */
[----:B------:R-:W-:Y:S01]  /*31a0*/  IMAD R35, R26, c[0x0][0x214], RZ ;  /* 0x000085001a237a24 */ /* 0x000fe200078e02ff */
[----:B------:R-:W-:Y:S01]  /*31b0*/  ISETP.NE.U32.AND P0, PT, R10, RZ, PT ;  /* 0x000000ff0a00720c */ /* 0x000fe20003f05070 */
[----:B------:R-:W-:Y:S02]  /*31c0*/  IMAD R5, R0, R22, R5 ;  /* 0x0000001600057224 */ /* 0x000fe400078e0205 */
[----:B------:R-:W-:Y:S01]  /*31d0*/  IMAD R0, R18, R35, RZ ;  /* 0x0000002312007224 */ /* 0x000fe200078e02ff */
[----:B------:R-:W-:Y:S01]  /*31e0*/  SHF.R.S32.HI R21, RZ, 0x1f, R35 ;  /* 0x0000001fff157819 */ /* 0x000fe20000011423 */
[----:B------:R-:W-:Y:S01]  /*31f0*/  IMAD R16, R16, R3, RZ ;  /* 0x0000000310107224 */ /* 0x000fe200078e02ff */
[----:B------:R-:W-:Y:S01]  /*3200*/  IADD3 R10, R47, R5, RZ ;  /* 0x000000052f0a7210 */ /* 0x000fe20007ffe0ff */
[----:B------:R-:W-:-:S04]  /*3210*/  IMAD.WIDE.U32 R18, R20, R3, RZ ;  /* 0x0000000314127225 */ /* 0x000fc800078e00ff */
        /* <DEDUP_REMOVED lines=14> */
[----:B------:R-:W-:-:S02]  /*3300*/  MOV R22, R42 ;  /* 0x0000002a00167202 */ /* 0x000fc40000000f00 */
[----:B------:R-:W-:Y:S02]  /*3310*/  IADD3.X R20, RZ, ~R21, RZ, P0, !PT ;  /* 0x80000015ff147210 */ /* 0x000fe400007fe4ff */
        /* <DEDUP_REMOVED lines=8> */
.L_x_608:
        /* <DEDUP_REMOVED lines=23> */
.L_x_609:
[----:B------:R-:W-:Y:S05]  /*3510*/  BSYNC B0 ;  /* 0x0000000000007941 */ /* 0x000fea0003800000 */
.L_x_607:
        /* <DEDUP_REMOVED lines=16> */
[----:B------:R-:W-:Y:S02]  /*3620*/  IADD3 R20, P0, RZ, -R0, RZ ;  /* 0x80000000ff147210 */ /* 0x000fe40007f1e0ff */
[----:B------:R-:W-:Y:S02]  /*3630*/  MOV R22, R42 ;  /* 0x0000002a00167202 */ /* 0x000fe40000000f00 */
[----:B------:R-:W-:-:S02]  /*3640*/  IADD3.X R14, RZ, ~R21, RZ, P0, !PT ;  /* 0x80000015ff0e7210 */ /* 0x000fc400007fe4ff */
[----:B------:R-:W-:-:S03]  /*3650*/  MOV R23, R43 ;  /* 0x0000002b00177202 */ /* 0x000fc60000000f00 */
[----:B------:R-:W-:Y:S02]  /*3660*/  IMAD R14, R14, R13, RZ ;  /* 0x0000000d0e0e7224 */ /* 0x000fe400078e02ff */
[----:B------:R-:W-:-:S04]  /*3670*/  IMAD.WIDE.U32 R22, R13, R20, R22 ;  /* 0x000000140d167225 */ /* 0x000fc800078e0016 */
[----:B------:R-:W-:Y:S02]  /*3680*/  IMAD R14, R11, R20, R14 ;  /* 0x000000140b0e7224 */ /* 0x000fe400078e020e */
[----:B------:R-:W-:Y:S02]  /*3690*/  IMAD.MOV.U32 R13, RZ, RZ, R22 ;  /* 0x000000ffff0d7224 */ /* 0x000fe400078e0016 */
[----:B------:R-:W-:Y:S01]  /*36a0*/  IMAD.MOV.U32 R20, RZ, RZ, R0 ;  /* 0x000000ffff147224 */ /* 0x000fe200078e0000 */
[----:B------:R-:W-:Y:S01]  /*36b0*/  IADD3 R5, R23, R14, RZ ;  /* 0x0000000e17057210 */ /* 0x000fe20007ffe0ff */
[----:B------:R-:W-:Y:S05]  /*36c0*/  BRA `(.L_x_612) ;  /* 0x0000017000007947 */ /* 0x000fea0003800000 */
.L_x_611:
        /* <DEDUP_REMOVED lines=11> */
[----:B------:R-:W-:Y:S01]  /*3780*/  IMAD.MOV.U32 R5, RZ, RZ, RZ ;  /* 0x000000ffff057224 */ /* 0x000fe200078e00ff */
        /* <DEDUP_REMOVED lines=11> */
.L_x_612:
[----:B------:R-:W-:Y:S05]  /*3840*/  BSYNC B0 ;  /* 0x0000000000007941 */ /* 0x000fea0003800000 */
.L_x_610:
        /* <DEDUP_REMOVED lines=8> */
[----:B------:R-:W-:Y:S01]  /*38d0*/  IMAD R0, R0, R20, R3 ;  /* 0x0000001400007224 */ /* 0x000fe200078e0203 */
[----:B------:R-:W-:Y:S01]  /*38e0*/  SHF.R.S32.HI R3, RZ, 0x1f, R4 ;  /* 0x0000001fff037819 */ /* 0x000fe20000011404 */
[----:B------:R-:W-:Y:S02]  /*38f0*/  IMAD R2, R5, R4, RZ ;  /* 0x0000000405027224 */ /* 0x000fe400078e02ff */
        /* <DEDUP_REMOVED lines=9> */
.L_x_588:
[----:B------:R-:W-:-:S04]  /*3990*/  LEA R2, P0, R32, c[0x0][0x200], 0x2 ;  /* 0x0000800020027a11 */ /* 0x000fc800078010ff */
[----:B------:R-:W-:-:S05]  /*39a0*/  LEA.HI.X R3, R32, c[0x0][0x204], R33, 0x2, P0 ;  /* 0x0000810020037a11 */ /* 0x000fca00000f1421 */
[----:B------:R0:W-:Y:S04]  /*39b0*/  STG.E [R2.64], R28 ;  /* 0x0000001c02007986 */ /* 0x0001e8000c101908 */
.L_x_587:
[----:B------:R-:W-:Y:S05]  /*39c0*/  BSYNC B1 ;  /* 0x0000000000017941 */ /* 0x000fea0003800000 */
.L_x_586:
[----:B0-----:R-:W0:Y:S01]  /*39d0*/  S2R R3, SR_TID.X ;  /* 0x0000000000037919 */ /* 0x001e220000002100 */
[----:B------:R-:W-:Y:S02]  /*39e0*/  IMAD.MOV.U32 R13, RZ, RZ, c[0x0][0x314] ;  /* 0x0000c500ff0d7624 */ /* 0x000fe400078e00ff */
[----:B------:R-:W-:-:S03]  /*39f0*/  IMAD.MOV.U32 R4, RZ, RZ, RZ ;  /* 0x000000ffff047224 */ /* 0x000fc600078e00ff */
[----:B------:R-:W-:Y:S02]  /*3a00*/  ISETP.GE.AND P0, PT, R13, 0x1, PT ;  /* 0x000000010d00780c */ /* 0x000fe40003f06270 */
[CC--:B0-----:R-:W-:Y:S02]  /*3a10*/  LEA.HI R2, R30.reuse, R3.reuse, RZ, 0x2 ;  /* 0x000000031e027211 */ /* 0x0c1fe400078f10ff */
[----:B------:R-:W-:Y:S02]  /*3a20*/  LEA.HI R16, R30, R3, RZ, 0x3 ;  /* 0x000000031e107211 */ /* 0x000fe400078f18ff */
[----:B------:R-:W-:Y:S02]  /*3a30*/  LOP3.LUT R2, R2, 0xfffffffc, RZ, 0xc0, !PT ;  /* 0xfffffffc02027812 */ /* 0x000fe400078ec0ff */
[----:B------:R-:W-:Y:S02]  /*3a40*/  LOP3.LUT R18, R16, 0x3ffffff8, RZ, 0xc0, !PT ;  /* 0x3ffffff810127812 */ /* 0x000fe400078ec0ff */
[----:B------:R-:W-:Y:S01]  /*3a50*/  SHF.R.S32.HI R16, RZ, 0x3, R16 ;  /* 0x00000003ff107819 */ /* 0x000fe20000011410 */
[----:B------:R-:W-:-:S02]  /*3a60*/  IMAD.IADD R0, R3, 0x1, -R2 ;  /* 0x0000000103007824 */ /* 0x000fc400078e0a02 */
[----:B------:R-:W-:-:S03]  /*3a70*/  IMAD.IADD R18, R3, 0x1, -R18 ;  /* 0x0000000103127824 */ /* 0x000fc600078e0a12 */
[----:B------:R-:W-:Y:S02]  /*3a80*/  ISETP.GE.OR P5, PT, R0, c[0x0][0x314], P5 ;  /* 0x0000c50000007a0c */ /* 0x000fe40002fa6670 */
[----:B------:R-:W-:-:S11]  /*3a90*/  SHF.L.U32 R18, R18, 0x2, RZ ;  /* 0x0000000212127819 */ /* 0x000fd600000006ff */
[----:B------:R-:W-:Y:S02]  /*3aa0*/  @!P5 FADD.FTZ R5, -R28, R29 ;  /* 0x0000001d1c05d221 */ /* 0x000fe40000010100 */
[----:B------:R-:W-:Y:S01]  /*3ab0*/  @!P5 IMAD R6, R0, 0x44, R2 ;  /* 0x000000440006d824 */ /* 0x000fe200078e0202 */
[----:B------:R-:W-:Y:S01]  /*3ac0*/  HFMA2.MMA R0, -RZ, RZ, 0, 0 ;  /* 0x00000000ff007435 */ /* 0x000fe200000001ff */
[----:B------:R-:W-:Y:S01]  /*3ad0*/  @!P5 FMUL.FTZ R5, R5, 1.4426950216293334961 ;  /* 0x3fb8aa3b0505d820 */ /* 0x000fe20000410000 */
[----:B------:R-:W-:-:S05]  /*3ae0*/  CS2R R2, SRZ ;  /* 0x0000000000027805 */ /* 0x000fca000001ff00 */
[----:B------:R-:W0:Y:S02]  /*3af0*/  @!P5 MUFU.EX2 R5, R5 ;  /* 0x000000050005d308 */ /* 0x000e240000000800 */
[----:B0-----:R0:W-:Y:S04]  /*3b00*/  @!P5 STS [R6], R5 ;  /* 0x000000050600d388 */ /* 0x0011e80000000800 */
        /* <DEDUP_REMOVED lines=25> */
.L_x_615:
        /* <DEDUP_REMOVED lines=37> */
.L_x_614:
        /* <DEDUP_REMOVED lines=25> */
.L_x_616:
[----:B------:R-:W-:-:S13]  /*4080*/  ISETP.LT.OR P4, PT, R14, c[0x0][0x314], P4 ;  /* 0x0000c5000e007a0c */ /* 0x000fda0002781670 */
[----:B------:R-:W-:Y:S05]  /*4090*/  @!P4 BRA `(.L_x_613) ;  /* 0x000000a00000c947 */ /* 0x000fea0003800000 */
[----:B------:R-:W-:Y:S01]  /*40a0*/  ISETP.GE.AND P0, PT, R16, R15, PT ;  /* 0x0000000f1000720c */ /* 0x000fe20003f06270 */
[----:B------:R-:W-:-:S12]  /*40b0*/  BSSY B0, `(.L_x_617) ;  /* 0x0000003000007945 */ /* 0x000fd80003800000 */
[----:B------:R-:W-:Y:S05]  /*40c0*/  @P0 BRA `(.L_x_618) ;  /* 0x0000001000000947 */ /* 0x000fea0003800000 */
[----:B------:R0:W5:Y:S02]  /*40d0*/  LDG.E.128 R8, [R24.64] ;  /* 0x0000000818087981 */ /* 0x000164000c1e1d00 */
.L_x_618:
[----:B------:R-:W-:Y:S05]  /*40e0*/  BSYNC B0 ;  /* 0x0000000000007941 */ /* 0x000fea0003800000 */
.L_x_617:
[----:B------:R-:W1:Y:S02]  /*40f0*/  LDS R5, [R6] ;  /* 0x0000000006057984 */ /* 0x000e640000000800 */
[C---:B-1---5:R-:W-:Y:S02]  /*4100*/  FFMA.FTZ R4, R5.reuse, R8, R4 ;  /* 0x0000000805047223 */ /* 0x062fe40000010004 */
[C---:B------:R-:W-:Y:S02]  /*4110*/  FFMA.FTZ R3, R5.reuse, R9, R3 ;  /* 0x0000000905037223 */ /* 0x040fe40000010003 */
[C---:B------:R-:W-:Y:S02]  /*4120*/  FFMA.FTZ R2, R5.reuse, R10, R2 ;  /* 0x0000000a05027223 */ /* 0x040fe40000010002 */
[----:B------:R-:W-:Y:S02]  /*4130*/  FFMA.FTZ R0, R5, R11, R0 ;  /* 0x0000000b05007223 */ /* 0x000fe40000010000 */
.L_x_613:
[----:B------:R-:W-:Y:S02]  /*4140*/  IADD3 R16, R16, UR6, RZ ;  /* 0x0000000610107c10 */ /* 0x000fe4000fffe0ff */
[----:B------:R-:W-:-:S02]  /*4150*/  F2FP.PACK_AB R4, R3, R4 ;  /* 0x000000040304723e */ /* 0x000fc400000000ff */
[----:B------:R-:W-:Y:S02]  /*4160*/  ISETP.GE.AND P0, PT, R16, R12, PT ;  /* 0x0000000c1000720c */ /* 0x000fe40003f06270 */
[----:B0-----:R-:W-:-:S11]  /*4170*/  F2FP.PACK_AB R5, R0, R2 ;  /* 0x000000020005723e */ /* 0x001fd600000000ff */
[----:B------:R-:W-:Y:S05]  /*4180*/  @P0 EXIT ;  /* 0x000000000000094d */ /* 0x000fea0003800000 */
[-C--:B------:R-:W-:Y:S02]  /*4190*/  IABS R6, R7.reuse ;  /* 0x0000000700067213 */ /* 0x080fe40000000000 */
        /* <DEDUP_REMOVED lines=70> */
        .weak           $__internal_12_$__cuda_sm20_div_s64
        .type           $__internal_12_$__cuda_sm20_div_s64,@function
        .size           $__internal_12_$__cuda_sm20_div_s64,(.L_x_5160 - $__internal_12_$__cuda_sm20_div_s64)
$__internal_12_$__cuda_sm20_div_s64:
        /* <DEDUP_REMOVED lines=26> */
[----:B------:R-:W-:Y:S01]  /*47a0*/  IADD3 R44, P0, RZ, -R44, RZ ;  /* 0x8000002cff2c7210 */ /* 0x000fe20007f1e0ff */
[----:B------:R-:W-:Y:S02]  /*47b0*/  IMAD.MOV.U32 R45, RZ, RZ, RZ ;  /* 0x000000ffff2d7224 */ /* 0x000fe400078e00ff */
[----:B------:R-:W-:Y:S02]  /*47c0*/  IMAD R0, R25, R40, R0 ;  /* 0x0000002819007224 */ /* 0x000fe400078e0200 */
[----:B------:R-:W-:-:S04]  /*47d0*/  IMAD.HI.U32 R50, R51, R44, RZ ;  /* 0x0000002c33327227 */ /* 0x000fc800078e00ff */
[----:B------:R-:W-:-:S04]  /*47e0*/  IMAD.X R0, RZ, RZ, ~R0, P0 ;  /* 0x000000ffff007224 */ /* 0x000fc800000e0e00 */
[----:B------:R-:W-:-:S04]  /*47f0*/  IMAD.WIDE.U32 R50, P0, R51, R0, R50 ;  /* 0x0000000033327225 */ /* 0x000fc80007800032 */
[----:B------:R-:W-:-:S04]  /*4800*/  IMAD.HI.U32 R31, R25, R0, RZ ;  /* 0x00000000191f7227 */ /* 0x000fc800078e00ff */
[----:B------:R-:W-:-:S04]  /*4810*/  IMAD.HI.U32 R21, P4, R25, R44, R50 ;  /* 0x0000002c19157227 */ /* 0x000fc80007880032 */
[----:B------:R-:W-:Y:S02]  /*4820*/  IMAD R0, R25, R0, RZ ;  /* 0x0000000019007224 */ /* 0x000fe400078e02ff */
[----:B------:R-:W-:Y:S01]  /*4830*/  IMAD.X R31, R31, 0x1, R25, P0 ;  /* 0x000000011f1f7824 */ /* 0x000fe200000e0619 */
[-C--:B------:R-:W-:Y:S02]  /*4840*/  IADD3 R25, P0, RZ, -R20.reuse, RZ ;  /* 0x80000014ff197210 */ /* 0x080fe40007f1e0ff */
[----:B------:R-:W-:Y:S02]  /*4850*/  IADD3 R21, P3, R0, R21, RZ ;  /* 0x0000001500157210 */ /* 0x000fe40007f7e0ff */
[----:B------:R-:W-:Y:S01]  /*4860*/  SEL R0, R25, R20, !P2 ;  /* 0x0000001419007207 */ /* 0x000fe20005000000 */
[----:B------:R-:W-:Y:S01]  /*4870*/  IMAD.X R20, RZ, RZ, ~R23, P0 ;  /* 0x000000ffff147224 */ /* 0x000fe200000e0e17 */
[----:B------:R-:W-:-:S03]  /*4880*/  IADD3.X R31, RZ, RZ, R31, P3, P4 ;  /* 0x000000ffff1f7210 */ /* 0x000fc60001fe841f */
[----:B------:R-:W-:Y:S01]  /*4890*/  IMAD.HI.U32 R44, R21, R0, RZ ;  /* 0x00000000152c7227 */ /* 0x000fe200078e00ff */
[----:B------:R-:W-:-:S05]  /*48a0*/  SEL R20, R20, R23, !P2 ;  /* 0x0000001714147207 */ /* 0x000fca0005000000 */
[----:B------:R-:W-:-:S04]  /*48b0*/  IMAD.WIDE.U32 R44, R21, R20, R44 ;  /* 0x00000014152c7225 */ /* 0x000fc800078e002c */
[C---:B------:R-:W-:Y:S02]  /*48c0*/  IMAD R27, R31.reuse, R20, RZ ;  /* 0x000000141f1b7224 */ /* 0x040fe400078e02ff */
[----:B------:R-:W-:-:S05]  /*48d0*/  IMAD.HI.U32 R44, P3, R31, R0, R44 ;  /* 0x000000001f2c7227 */ /* 0x000fca000786002c */
[----:B------:R-:W-:-:S05]  /*48e0*/  IADD3 R27, P2, R27, R44, RZ ;  /* 0x0000002c1b1b7210 */ /* 0x000fca0007f5e0ff */
[----:B------:R-:W-:-:S04]  /*48f0*/  IMAD.WIDE.U32 R44, R27, R40, RZ ;  /* 0x000000281b2c7225 */ /* 0x000fc800078e00ff */
[----:B------:R-:W-:Y:S01]  /*4900*/  IMAD R25, R27, R41, R45 ;  /* 0x000000291b197224 */ /* 0x000fe200078e022d */
[----:B------:R-:W-:Y:S01]  /*4910*/  IADD3 R21, P0, -R44, R0, RZ ;  /* 0x000000002c157210 */ /* 0x000fe20007f1e1ff */
[----:B------:R-:W-:-:S05]  /*4920*/  IMAD.HI.U32 R0, R31, R20, RZ ;  /* 0x000000141f007227 */ /* 0x000fca00078e00ff */
[----:B------:R-:W-:Y:S02]  /*4930*/  IADD3.X R0, R0, RZ, RZ, P3, !PT ;  /* 0x000000ff00007210 */ /* 0x000fe40001ffe4ff */
[----:B------:R-:W-:-:S03]  /*4940*/  ISETP.GE.U32.AND P3, PT, R21, R40, PT ;  /* 0x000000281500720c */ /* 0x000fc60003f66070 */
[----:B------:R-:W-:-:S04]  /*4950*/  IMAD.X R0, RZ, RZ, R0, P2 ;  /* 0x000000ffff007224 */ /* 0x000fc800010e0600 */
        /* <DEDUP_REMOVED lines=29> */
[----:B------:R-:W-:Y:S06]  /*4b30*/  RET.REL.NODEC R40 `(_ZN5flash32flash_fwd_splitkv_combine_kernelI23Flash_fwd_kernel_traitsILi32ELi64ELi256ELi4ELb0ELb0EN7cutlass6half_tE19Flash_kernel_traitsILi32ELi64ELi256ELi4ES3_EELi16ELi2ELb1EEEvNS_16Flash_fwd_paramsE) ;  /* 0xffffb4c028007950 */ /* 0x000fec0003c3ffff */
.L_x_619:
        /* <DEDUP_REMOVED lines=12> */
.L_x_5160:


//--------------------- .text._ZN5flash32flash_fwd_splitkv_combine_kernelI23Flash_fwd_kernel_traitsILi32ELi64ELi256ELi4ELb0ELb0EN7cutlass6half_tE19Flash_kernel_traitsILi32ELi64ELi256ELi4ES3_EELi16ELi1ELb1EEEvNS_16Flash_fwd_paramsE --------------------------
	.section	.text._ZN5flash32flash_fwd_splitkv_combine_kernelI23Flash_fwd_kernel_traitsILi32ELi64ELi256ELi4ELb0ELb0EN7cutlass6half_tE19Flash_kernel_traitsILi32ELi64ELi256ELi4ES3_EELi16ELi1ELb1EEEvNS_16Flash_fwd_paramsE,"ax",@progbits
	.sectioninfo	@"SHI_REGISTERS=54"
	.align	128
        .global         _ZN5flash32flash_fwd_splitkv_combine_kernelI23Flash_fwd_kernel_traitsILi32ELi64ELi256ELi4ELb0ELb0EN7cutlass6half_tE19Flash_kernel_traitsILi32ELi64ELi256ELi4ES3_EELi16ELi1ELb1EEEvNS_16Flash_fwd_paramsE
        .type           _ZN5flash32flash_fwd_splitkv_combine_kernelI23Flash_fwd_kernel_traitsILi32ELi64ELi256ELi4ELb0ELb0EN7cutlass6half_tE19Flash_kernel_traitsILi32ELi64ELi256ELi4ES3_EELi16ELi1ELb1EEEvNS_16Flash_fwd_paramsE,@function
        .size           _ZN5flash32flash_fwd_splitkv_combine_kernelI23Flash_fwd_kernel_traitsILi32ELi64ELi256ELi4ELb0ELb0EN7cutlass6half_tE19Flash_kernel_traitsILi32ELi64ELi256ELi4ES3_EELi16ELi1ELb1EEEvNS_16Flash_fwd_paramsE,(.L_x_5161 - _ZN5flash32flash_fwd_splitkv_combine_kernelI23Flash_fwd_kernel_traitsILi32ELi64ELi256ELi4ELb0ELb0EN7cutlass6half_tE19Flash_kernel_traitsILi32ELi64ELi256ELi4ES3_EELi16ELi1ELb1EEEvNS_16Flash_fwd_paramsE)
        .other          _ZN5flash32flash_fwd_splitkv_combine_kernelI23Flash_fwd_kernel_traitsILi32ELi64ELi256ELi4ELb0ELb0EN7cutlass6half_tE19Flash_kernel_traitsILi32ELi64ELi256ELi4ES3_EELi16ELi1ELb1EEEvNS_16Flash_fwd_paramsE,@"STO_CUDA_ENTRY STV_DEFAULT"
_ZN5flash32flash_fwd_splitkv_combine_kernelI23Flash_fwd_kernel_traitsILi32ELi64ELi256ELi4ELb0ELb0EN7cutlass6half_tE19Flash_kernel_traitsILi32ELi64ELi256ELi4ES3_EELi16ELi1ELb1EEEvNS_16Flash_fwd_paramsE:
.text._ZN5flash32flash_fwd_splitkv_combine_kernelI23Flash_fwd_kernel_traitsILi32ELi64ELi256ELi4ELb0ELb0EN7cutlass6half_tE19Flash_kernel_traitsILi32ELi64ELi256ELi4ES3_EELi16ELi1ELb1EEEvNS_16Flash_fwd_paramsE:
        /* <DEDUP_REMOVED lines=23> */
[----:B------:R-:W-:Y:S05]  /*0170*/  CALL.REL.NOINC `($__internal_13_$__cuda_sm20_div_s64) ;  /* 0x0000458000007944 */ /* 0x000fea0003c00000 */
[----:B------:R-:W-:Y:S02]  /*0180*/  MOV R8, R0 ;  /* 0x0000000000087202 */ /* 0x000fe40000000f00 */
[----:B------:R-:W-:Y:S01]  /*0190*/  MOV R9, R23 ;  /* 0x0000001700097202 */ /* 0x000fe20000000f00 */
[----:B------:R-:W-:Y:S05]  /*01a0*/  BRA `(.L_x_621) ;  /* 0x0000013000007947 */ /* 0x000fea0003800000 */
.L_x_620:
        /* <DEDUP_REMOVED lines=19> */
.L_x_621:
        /* <DEDUP_REMOVED lines=17> */
.L_x_623:
        /* <DEDUP_REMOVED lines=19> */
.L_x_624:
[----:B------:R-:W-:Y:S05]  /*0520*/  BSYNC B0 ;  /* 0x0000000000007941 */ /* 0x000fea0003800000 */
.L_x_622:
        /* <DEDUP_REMOVED lines=45> */
.L_x_626:
        /* <DEDUP_REMOVED lines=19> */
.L_x_627:
[----:B------:R-:W-:Y:S05]  /*0930*/  BSYNC B0 ;  /* 0x0000000000007941 */ /* 0x000fea0003800000 */
.L_x_625:
        /* <DEDUP_REMOVED lines=78> */
.L_x_629:
        /* <DEDUP_REMOVED lines=19> */
.L_x_630:
[----:B------:R-:W-:Y:S05]  /*0f50*/  BSYNC B0 ;  /* 0x0000000000007941 */ /* 0x000fea0003800000 */
.L_x_628:
        /* <DEDUP_REMOVED lines=43> */
.L_x_632:
        /* <DEDUP_REMOVED lines=19> */
.L_x_633:
[----:B------:R-:W-:Y:S05]  /*1340*/  BSYNC B0 ;  /* 0x0000000000007941 */ /* 0x000fea0003800000 */
.L_x_631:
        /* <DEDUP_REMOVED lines=133> */
.L_x_635:
[----:B------:R-:W-:Y:S05]  /*1ba0*/  BSYNC B0 ;  /* 0x0000000000007941 */ /* 0x000fea0003800000 */
.L_x_634:
        /* <DEDUP_REMOVED lines=73> */
[----:B------:R-:W-:Y:S05]  /*2040*/  CALL.REL.NOINC `($__internal_13_$__cuda_sm20_div_s64) ;  /* 0x000026b000007944 */ /* 0x000fea0003c00000 */
        /* <DEDUP_REMOVED lines=10> */
.L_x_640:
        /* <DEDUP_REMOVED lines=23> */
.L_x_641:
[----:B------:R-:W-:Y:S05]  /*2260*/  BSYNC B0 ;  /* 0x0000000000007941 */ /* 0x000fea0003800000 */
.L_x_639:
        /* <DEDUP_REMOVED lines=22> */
.L_x_643:
        /* <DEDUP_REMOVED lines=22> */
.L_x_644:
[----:B------:R-:W-:Y:S05]  /*2530*/  BSYNC B0 ;  /* 0x0000000000007941 */ /* 0x000fea0003800000 */
.L_x_642:
        /* <DEDUP_REMOVED lines=22> */
.L_x_646:
        /* <DEDUP_REMOVED lines=22> */
.L_x_647:
[----:B------:R-:W-:Y:S05]  /*2800*/  BSYNC B0 ;  /* 0x0000000000007941 */ /* 0x000fea0003800000 */
.L_x_645:
        /* <DEDUP_REMOVED lines=33> */
[----:B------:R-:W-:Y:S05]  /*2a20*/  CALL.REL.NOINC `($__internal_13_$__cuda_sm20_div_s64) ;  /* 0x00001cd000007944 */ /* 0x000fea0003c00000 */
        /* <DEDUP_REMOVED lines=11> */
.L_x_649:
        /* <DEDUP_REMOVED lines=23> */
.L_x_650:
[----:B------:R-:W-:Y:S05]  /*2c50*/  BSYNC B0 ;  /* 0x0000000000007941 */ /* 0x000fea0003800000 */
.L_x_648:
        /* <DEDUP_REMOVED lines=20> */
.L_x_652:
        /* <DEDUP_REMOVED lines=23> */
.L_x_653:
[----:B------:R-:W-:Y:S05]  /*2f10*/  BSYNC B0 ;  /* 0x0000000000007941 */ /* 0x000fea0003800000 */
.L_x_651:
        /* <DEDUP_REMOVED lines=19> */
.L_x_655:
        /* <DEDUP_REMOVED lines=23> */
.L_x_656:
[----:B------:R-:W-:Y:S05]  /*31c0*/  BSYNC B0 ;  /* 0x0000000000007941 */ /* 0x000fea0003800000 */
.L_x_654:
        /* <DEDUP_REMOVED lines=25> */
[----:B------:R-:W-:Y:S05]  /*3360*/  CALL.REL.NOINC `($__internal_13_$__cuda_sm20_div_s64) ;  /* 0x0000139000007944 */ /* 0x000fea0003c00000 */
        /* <DEDUP_REMOVED lines=12> */
.L_x_658:
        /* <DEDUP_REMOVED lines=23> */
.L_x_659:
[----:B------:R-:W-:Y:S05]  /*35a0*/  BSYNC B0 ;  /* 0x0000000000007941 */ /* 0x000fea0003800000 */
.L_x_657:
        /* <DEDUP_REMOVED lines=28> */
.L_x_661:
        /* <DEDUP_REMOVED lines=23> */
.L_x_662:
[----:B------:R-:W-:Y:S05]  /*38e0*/  BSYNC B0 ;  /* 0x0000000000007941 */ /* 0x000fea0003800000 */
.L_x_660:
        /* <DEDUP_REMOVED lines=20> */
.L_x_638:
[----:B------:R-:W-:-:S04]  /*3a30*/  LEA R2, P0, R38, c[0x0][0x200], 0x2 ;  /* 0x0000800026027a11 */ /* 0x000fc800078010ff */
[----:B------:R-:W-:-:S05]  /*3a40*/  LEA.HI.X R3, R38, c[0x0][0x204], R39, 0x2, P0 ;  /* 0x0000810026037a11 */ /* 0x000fca00000f1427 */
[----:B------:R0:W-:Y:S04]  /*3a50*/  STG.E [R2.64], R29 ;  /* 0x0000001d02007986 */ /* 0x0001e8000c101908 */
.L_x_637:
[----:B------:R-:W-:Y:S05]  /*3a60*/  BSYNC B1 ;  /* 0x0000000000017941 */ /* 0x000fea0003800000 */
.L_x_636:
[-C--:B0-----:R-:W-:Y:S01]  /*3a70*/  LEA.HI R2, R26, R26.reuse, RZ, 0x1 ;  /* 0x0000001a1a027211 */ /* 0x081fe200078f08ff */
[----:B------:R-:W-:Y:S01]  /*3a80*/  IMAD.MOV.U32 R13, RZ, RZ, c[0x0][0x314] ;  /* 0x0000c500ff0d7624 */ /* 0x000fe200078e00ff */
[----:B------:R-:W-:Y:S01]  /*3a90*/  LEA.HI R16, R31, R26, RZ, 0x3 ;  /* 0x0000001a1f107211 */ /* 0x000fe200078f18ff */
[----:B------:R-:W-:Y:S01]  /*3aa0*/  IMAD.MOV.U32 R4, RZ, RZ, RZ ;  /* 0x000000ffff047224 */ /* 0x000fe200078e00ff */
[----:B------:R-:W-:Y:S02]  /*3ab0*/  LOP3.LUT R0, R2, 0xfffffffe, RZ, 0xc0, !PT ;  /* 0xfffffffe02007812 */ /* 0x000fe400078ec0ff */
[----:B------:R-:W-:Y:S02]  /*3ac0*/  ISETP.GE.AND P0, PT, R13, 0x1, PT ;  /* 0x000000010d00780c */ /* 0x000fe40003f06270 */
[----:B------:R-:W-:Y:S01]  /*3ad0*/  LOP3.LUT R18, R16, 0x3ffffff8, RZ, 0xc0, !PT ;  /* 0x3ffffff810127812 */ /* 0x000fe200078ec0ff */
[----:B------:R-:W-:Y:S01]  /*3ae0*/  IMAD.IADD R0, R26, 0x1, -R0 ;  /* 0x000000011a007824 */ /* 0x000fe200078e0a00 */
[----:B------:R-:W-:-:S02]  /*3af0*/  SHF.R.S32.HI R16, RZ, 0x3, R16 ;  /* 0x00000003ff107819 */ /* 0x000fc40000011410 */
[----:B------:R-:W-:Y:S02]  /*3b00*/  IADD3 R18, -R18, R26, RZ ;  /* 0x0000001a12127210 */ /* 0x000fe40007ffe1ff */
[----:B------:R-:W-:Y:S02]  /*3b10*/  ISETP.GE.OR P5, PT, R0, c[0x0][0x314], P5 ;  /* 0x0000c50000007a0c */ /* 0x000fe40002fa6670 */
[----:B------:R-:W-:-:S11]  /*3b20*/  SHF.L.U32 R18, R18, 0x2, RZ ;  /* 0x0000000212127819 */ /* 0x000fd600000006ff */
[----:B------:R-:W-:Y:S02]  /*3b30*/  @!P5 FADD.FTZ R3, -R29, R30 ;  /* 0x0000001e1d03d221 */ /* 0x000fe40000010100 */
[----:B------:R-:W-:Y:S02]  /*3b40*/  @!P5 IMAD.SHL.U32 R2, R2, 0x2, RZ ;  /* 0x000000020202d824 */ /* 0x000fe400078e00ff */
[----:B------:R-:W-:-:S03]  /*3b50*/  @!P5 FMUL.FTZ R3, R3, 1.4426950216293334961 ;  /* 0x3fb8aa3b0303d820 */ /* 0x000fc60000410000 */
[----:B------:R-:W-:-:S03]  /*3b60*/  @!P5 LOP3.LUT R2, R2, 0xfffffffc, RZ, 0xc0, !PT ;  /* 0xfffffffc0202d812 */ /* 0x000fc600078ec0ff */
[----:B------:R-:W0:Y:S02]  /*3b70*/  @!P5 MUFU.EX2 R3, R3 ;  /* 0x000000030003d308 */ /* 0x000e240000000800 */
[----:B------:R-:W-:Y:S02]  /*3b80*/  @!P5 IMAD R2, R0, 0x44, R2 ;  /* 0x000000440002d824 */ /* 0x000fe400078e0202 */
[----:B------:R-:W-:-:S03]  /*3b90*/  IMAD.MOV.U32 R0, RZ, RZ, RZ ;  /* 0x000000ffff007224 */ /* 0x000fc600078e00ff */
[----:B0-----:R0:W-:Y:S02]  /*3ba0*/  @!P5 STS [R2], R3 ;  /* 0x000000030200d388 */ /* 0x0011e40000000800 */
[----:B0-----:R-:W-:Y:S02]  /*3bb0*/  CS2R R2, SRZ ;  /* 0x0000000000027805 */ /* 0x001fe4000001ff00 */
        /* <DEDUP_REMOVED lines=10> */
[----:B------:R-:W-:Y:S01]  /*3c60*/  IMAD.SHL.U32 R6, R16, 0x4, RZ ;  /* 0x0000000410067824 */ /* 0x000fe200078e00ff */
        /* <DEDUP_REMOVED lines=14> */
.L_x_665:
[----:B------:R-:W-:Y:S01]  /*3d50*/  @!P3 MOV R24, R17 ;  /* 0x000000110018b202 */ /* 0x000fe20000000f00 */
[----:B------:R-:W0:Y:S01]  /*3d60*/  LDS R5, [R6] ;  /* 0x0000000006057984 */ /* 0x000e220000000800 */
[-C--:B------:R-:W-:Y:S02]  /*3d70*/  @!P3 MOV R25, R22.reuse ;  /* 0x000000160019b202 */ /* 0x080fe40000000f00 */
[----:B------:R-:W-:Y:S03]  /*3d80*/  IADD3 R14, R14, 0x4, RZ ;  /* 0x000000040e0e7810 */ /* 0x000fe60007ffe0ff */
[----:B------:R1:W0:Y:S01]  /*3d90*/  @!P3 LDG.E.128 R8, [R24.64] ;  /* 0x000000081808b981 */ /* 0x000222000c1e1d00 */
[----:B------:R-:W-:Y:S02]  /*3da0*/  PLOP3.LUT P3, PT, P0, PT, PT, 0x80, 0x0 ;  /* 0x000000000000781c */ /* 0x000fe4000076f070 */
[----:B------:R-:W-:Y:S02]  /*3db0*/  ISETP.GE.AND P2, PT, R14, R13, PT ;  /* 0x0000000d0e00720c */ /* 0x000fe40003f46270 */
[C---:B-1----:R-:W-:Y:S04]  /*3dc0*/  IADD3 R24, P1, R20.reuse, R17, RZ ;  /* 0x0000001114187210 */ /* 0x042fe80007f3e0ff */
[C---:B------:R-:W-:Y:S02]  /*3dd0*/  IADD3.X R25, R21.reuse, R22, RZ, P1, !PT ;  /* 0x0000001615197210 */ /* 0x040fe40000ffe4ff */
[C---:B------:R-:W-:Y:S04]  /*3de0*/  IADD3 R22, P1, R20.reuse, R24, RZ ;  /* 0x0000001814167210 */ /* 0x040fe80007f3e0ff */
[----:B------:R-:W-:Y:S01]  /*3df0*/  IADD3.X R23, R21, R25, RZ, P1, !PT ;  /* 0x0000001915177210 */ /* 0x000fe20000ffe4ff */
[C---:B0-----:R-:W-:Y:S02]  /*3e00*/  FFMA.FTZ R4, R5.reuse, R8, R4 ;  /* 0x0000000805047223 */ /* 0x041fe40000010004 */
[C---:B------:R-:W-:Y:S02]  /*3e10*/  FFMA.FTZ R3, R5.reuse, R9, R3 ;  /* 0x0000000905037223 */ /* 0x040fe40000010003 */
[C---:B------:R-:W-:Y:S02]  /*3e20*/  FFMA.FTZ R2, R5.reuse, R10, R2 ;  /* 0x0000000a05027223 */ /* 0x040fe40000010002 */
[----:B------:R-:W-:Y:S02]  /*3e30*/  FFMA.FTZ R0, R5, R11, R0 ;  /* 0x0000000b05007223 */ /* 0x000fe40000010000 */
[----:B------:R-:W0:Y:S04]  /*3e40*/  LDS R5, [R6+0x44] ;  /* 0x0000440006057984 */ /* 0x000e280000000800 */
[----:B------:R-:W0:Y:S02]  /*3e50*/  @!P3 LDG.E.128 R8, [R24.64] ;  /* 0x000000081808b981 */ /* 0x000e24000c1e1d00 */
[C---:B0-----:R-:W-:Y:S02]  /*3e60*/  FFMA.FTZ R4, R5.reuse, R8, R4 ;  /* 0x0000000805047223 */ /* 0x041fe40000010004 */
[C---:B------:R-:W-:Y:S02]  /*3e70*/  FFMA.FTZ R3, R5.reuse, R9, R3 ;  /* 0x0000000905037223 */ /* 0x040fe40000010003 */
[C---:B------:R-:W-:Y:S02]  /*3e80*/  FFMA.FTZ R2, R5.reuse, R10, R2 ;  /* 0x0000000a05027223 */ /* 0x040fe40000010002 */
[----:B------:R-:W-:Y:S02]  /*3e90*/  FFMA.FTZ R0, R5, R11, R0 ;  /* 0x0000000b05007223 */ /* 0x000fe40000010000 */
[----:B------:R-:W0:Y:S04]  /*3ea0*/  LDS R5, [R6+0x88] ;  /* 0x0000880006057984 */ /* 0x000e280000000800 */
[----:B------:R1:W0:Y:S02]  /*3eb0*/  @!P3 LDG.E.128 R8, [R22.64] ;  /* 0x000000081608b981 */ /* 0x000224000c1e1d00 */
[C---:B-1----:R-:W-:Y:S04]  /*3ec0*/  IADD3 R22, P1, R20.reuse, R22, RZ ;  /* 0x0000001614167210 */ /* 0x042fe80007f3e0ff */
[----:B------:R-:W-:Y:S02]  /*3ed0*/  IADD3.X R23, R21, R23, RZ, P1, !PT ;  /* 0x0000001715177210 */ /* 0x000fe40000ffe4ff */
[----:B------:R-:W-:Y:S01]  /*3ee0*/  IADD3 R17, P1, R20, R22, RZ ;  /* 0x0000001614117210 */ /* 0x000fe20007f3e0ff */
[C---:B0-----:R-:W-:Y:S02]  /*3ef0*/  FFMA.FTZ R4, R5.reuse, R8, R4 ;  /* 0x0000000805047223 */ /* 0x041fe40000010004 */
[C---:B------:R-:W-:Y:S02]  /*3f00*/  FFMA.FTZ R3, R5.reuse, R9, R3 ;  /* 0x0000000905037223 */ /* 0x040fe40000010003 */
[C---:B------:R-:W-:Y:S02]  /*3f10*/  FFMA.FTZ R2, R5.reuse, R10, R2 ;  /* 0x0000000a05027223 */ /* 0x040fe40000010002 */
[----:B------:R-:W-:Y:S02]  /*3f20*/  FFMA.FTZ R0, R5, R11, R0 ;  /* 0x0000000b05007223 */ /* 0x000fe40000010000 */
[----:B------:R0:W1:Y:S04]  /*3f30*/  LDS R5, [R6+0xcc] ;  /* 0x0000cc0006057984 */ /* 0x0000680000000800 */
[----:B------:R2:W1:Y:S01]  /*3f40*/  @!P3 LDG.E.128 R8, [R22.64] ;  /* 0x000000081608b981 */ /* 0x000462000c1e1d00 */
[----:B0-----:R-:W-:Y:S02]  /*3f50*/  IADD3 R6, R6, 0x110, RZ ;  /* 0x0000011006067810 */ /* 0x001fe40007ffe0ff */
[----:B--2---:R-:W-:Y:S01]  /*3f60*/  IADD3.X R22, R21, R23, RZ, P1, !PT ;  /* 0x0000001715167210 */ /* 0x004fe20000ffe4ff */
[C---:B-1----:R-:W-:Y:S02]  /*3f70*/  FFMA.FTZ R4, R5.reuse, R8, R4 ;  /* 0x0000000805047223 */ /* 0x042fe40000010004 */
[C---:B------:R-:W-:Y:S02]  /*3f80*/  FFMA.FTZ R3, R5.reuse, R9, R3 ;  /* 0x0000000905037223 */ /* 0x040fe40000010003 */
[C---:B------:R-:W-:Y:S02]  /*3f90*/  FFMA.FTZ R2, R5.reuse, R10, R2 ;  /* 0x0000000a05027223 */ /* 0x040fe40000010002 */
[----:B------:R-:W-:Y:S01]  /*3fa0*/  FFMA.FTZ R0, R5, R11, R0 ;  /* 0x0000000b05007223 */ /* 0x000fe20000010000 */
[----:B------:R-:W-:-:S05]  /*3fb0*/  @!P2 BRA `(.L_x_665) ;  /* 0xfffffd900000a947 */ /* 0x000fca000383ffff */
.L_x_664:
[----:B------:R-:W-:-:S04]  /*3fc0*/  IADD3 R5, -R14, c[0x0][0x314], RZ ;  /* 0x0000c5000e057a10 */ /* 0x000fc80007ffe1ff */
[----:B------:R-:W-:-:S13]  /*3fd0*/  ISETP.GT.AND P0, PT, R5, 0x1, PT ;  /* 0x000000010500780c */ /* 0x000fda0003f04270 */
[----:B------:R-:W-:Y:S05]  /*3fe0*/  @!P0 BRA `(.L_x_666) ;  /* 0x0000018000008947 */ /* 0x000fea0003800000 */
[----:B------:R-:W-:Y:S01]  /*3ff0*/  ISETP.GE.AND P0, PT, R16, R15, PT ;  /* 0x0000000f1000720c */ /* 0x000fe20003f06270 */
[----:B------:R-:W0:-:S12]  /*4000*/  LDS R5, [R6] ;  /* 0x0000000006057984 */ /* 0x000e180000000800 */
[----:B------:R-:W-:Y:S02]  /*4010*/  @!P0 IMAD.MOV.U32 R24, RZ, RZ, R17 ;  /* 0x000000ffff188224 */ /* 0x000fe400078e0011 */
[----:B------:R-:W-:-:S05]  /*4020*/  @!P0 IMAD.MOV.U32 R25, RZ, RZ, R22 ;  /* 0x000000ffff198224 */ /* 0x000fca00078e0016 */
[----:B------:R1:W0:Y:S02]  /*4030*/  @!P0 LDG.E.128 R8, [R24.64] ;  /* 0x0000000818088981 */ /* 0x000224000c1e1d00 */
[----:B-1----:R-:W-:-:S04]  /*4040*/  IADD3 R24, P1, R20, R17, RZ ;  /* 0x0000001114187210 */ /* 0x002fc80007f3e0ff */
        /* <DEDUP_REMOVED lines=9> */
[----:B------:R-:W-:Y:S02]  /*40e0*/  IADD3.X R22, R21, R25, RZ, P0, !PT ;  /* 0x0000001915167210 */ /* 0x000fe400007fe4ff */
[----:B------:R-:W-:Y:S02]  /*40f0*/  PLOP3.LUT P4, PT, PT, PT, PT, 0x8, 0x0 ;  /* 0x000000000000781c */ /* 0x000fe40003f8e170 */
[----:B------:R-:W-:Y:S02]  /*4100*/  IADD3 R14, R14, 0x1, RZ ;  /* 0x000000010e0e7810 */ /* 0x000fe40007ffe0ff */
[----:B0-----:R-:W-:-:S04]  /*4110*/  IADD3 R6, R6, 0x44, RZ ;  /* 0x0000004406067810 */ /* 0x001fc80007ffe0ff */
[----:B------:R-:W-:Y:S01]  /*4120*/  IADD3 R6, R6, 0x44, RZ ;  /* 0x0000004406067810 */ /* 0x000fe20007ffe0ff */
[-C--:B--2---:R-:W-:Y:S02]  /*4130*/  FFMA.FTZ R4, R8, R5.reuse, R4 ;  /* 0x0000000508047223 */ /* 0x084fe40000010004 */
[-C--:B------:R-:W-:Y:S02]  /*4140*/  FFMA.FTZ R3, R9, R5.reuse, R3 ;  /* 0x0000000509037223 */ /* 0x080fe40000010003 */
[-C--:B------:R-:W-:Y:S02]  /*4150*/  FFMA.FTZ R2, R10, R5.reuse, R2 ;  /* 0x000000050a027223 */ /* 0x080fe40000010002 */
[----:B------:R-:W-:Y:S02]  /*4160*/  FFMA.FTZ R0, R11, R5, R0 ;  /* 0x000000050b007223 */ /* 0x000fe40000010000 */
.L_x_666:
[----:B------:R-:W-:Y:S01]  /*4170*/  ISETP.LT.OR P4, PT, R14, c[0x0][0x314], P4 ;  /* 0x0000c5000e007a0c */ /* 0x000fe20002781670 */
[----:B------:R-:W-:Y:S01]  /*4180*/  IMAD.MOV.U32 R23, RZ, RZ, R22 ;  /* 0x000000ffff177224 */ /* 0x000fe200078e0016 */
[----:B------:R-:W-:-:S11]  /*4190*/  MOV R22, R17 ;  /* 0x0000001100167202 */ /* 0x000fd60000000f00 */
[----:B------:R-:W-:Y:S05]  /*41a0*/  @!P4 BRA `(.L_x_663) ;  /* 0x000000a00000c947 */ /* 0x000fea0003800000 */
[----:B------:R-:W-:Y:S01]  /*41b0*/  ISETP.GE.AND P0, PT, R16, R15, PT ;  /* 0x0000000f1000720c */ /* 0x000fe20003f06270 */
[----:B------:R-:W-:-:S12]  /*41c0*/  BSSY B0, `(.L_x_667) ;  /* 0x0000003000007945 */ /* 0x000fd80003800000 */
[----:B------:R-:W-:Y:S05]  /*41d0*/  @P0 BRA `(.L_x_668) ;  /* 0x0000001000000947 */ /* 0x000fea0003800000 */
[----:B------:R0:W5:Y:S02]  /*41e0*/  LDG.E.128 R8, [R22.64] ;  /* 0x0000000816087981 */ /* 0x000164000c1e1d00 */
.L_x_668:
[----:B------:R-:W-:Y:S05]  /*41f0*/  BSYNC B0 ;  /* 0x0000000000007941 */ /* 0x000fea0003800000 */
.L_x_667:
[----:B------:R-:W1:Y:S02]  /*4200*/  LDS R6, [R6] ;  /* 0x0000000006067984 */ /* 0x000e640000000800 */
[C---:B-1---5:R-:W-:Y:S02]  /*4210*/  FFMA.FTZ R4, R6.reuse, R8, R4 ;  /* 0x0000000806047223 */ /* 0x062fe40000010004 */
[C---:B------:R-:W-:Y:S02]  /*4220*/  FFMA.FTZ R3, R6.reuse, R9, R3 ;  /* 0x0000000906037223 */ /* 0x040fe40000010003 */
[C---:B------:R-:W-:Y:S02]  /*4230*/  FFMA.FTZ R2, R6.reuse, R10, R2 ;  /* 0x0000000a06027223 */ /* 0x040fe40000010002 */
[----:B------:R-:W-:Y:S02]  /*4240*/  FFMA.FTZ R0, R6, R11, R0 ;  /* 0x0000000b06007223 */ /* 0x000fe40000010000 */
.L_x_663:
[----:B------:R-:W-:Y:S02]  /*4250*/  IADD3 R16, R16, UR6, RZ ;  /* 0x0000000610107c10 */ /* 0x000fe4000fffe0ff */
[----:B------:R-:W-:-:S02]  /*4260*/  F2FP.PACK_AB R4, R3, R4 ;  /* 0x000000040304723e */ /* 0x000fc400000000ff */
[----:B------:R-:W-:Y:S02]  /*4270*/  ISETP.GE.AND P0, PT, R16, R12, PT ;  /* 0x0000000c1000720c */ /* 0x000fe40003f06270 */
[----:B------:R-:W-:-:S11]  /*4280*/  F2FP.PACK_AB R5, R0, R2 ;  /* 0x000000020005723e */ /* 0x000fd600000000ff */
[----:B------:R-:W-:Y:S05]  /*4290*/  @P0 EXIT ;  /* 0x000000000000094d */ /* 0x000fea0003800000 */
[-C--:B------:R-:W-:Y:S02]  /*42a0*/  IABS R8, R7.reuse ;  /* 0x0000000700087213 */ /* 0x080fe40000000000 */
[----:B------:R-:W-:Y:S02]  /*42b0*/  IABS R9, R16 ;  /* 0x0000001000097213 */ /* 0x000fe40000000000 */
[----:B------:R-:W1:Y:S01]  /*42c0*/  I2F.RP R10, R8 ;  /* 0x00000008000a7306 */ /* 0x000e620000209400 */
[----:B------:R-:W-:Y:S02]  /*42d0*/  IABS R6, R7 ;  /* 0x0000000700067213 */ /* 0x000fe40000000000 */
[----:B------:R-:W-:-:S03]  /*42e0*/  SHF.R.S32.HI R19, RZ, 0x1f, R18 ;  /* 0x0000001fff137819 */ /* 0x000fc60000011412 */
[----:B------:R-:W-:Y:S02]  /*42f0*/  IMAD.MOV R6, RZ, RZ, -R6 ;  /* 0x000000ffff067224 */ /* 0x000fe400078e0a06 */
[----:B-1----:R-:W1:Y:S02]  /*4300*/  MUFU.RCP R10, R10 ;  /* 0x0000000a000a7308 */ /* 0x002e640000001000 */
[----:B-1----:R-:W-:-:S06]  /*4310*/  IADD3 R10, R10, 0xffffffe, RZ ;  /* 0x0ffffffe0a0a7810 */ /* 0x002fcc0007ffe0ff */
[----:B------:R-:W1:Y:S02]  /*4320*/  F2I.FTZ.U32.TRUNC.NTZ R11, R10 ;  /* 0x0000000a000b7305 */ /* 0x000e64000021f000 */
[----:B-1----:R-:W-:Y:S02]  /*4330*/  IMAD.MOV R0, RZ, RZ, -R11 ;  /* 0x000000ffff007224 */ /* 0x002fe400078e0a0b */
[----:B------:R-:W-:Y:S02]  /*4340*/  IMAD.MOV.U32 R10, RZ, RZ, RZ ;  /* 0x000000ffff0a7224 */ /* 0x000fe400078e00ff */
[----:B------:R-:W-:Y:S01]  /*4350*/  IMAD R2, R0, R8, RZ ;  /* 0x0000000800027224 */ /* 0x000fe200078e02ff */
[----:B------:R-:W-:-:S03]  /*4360*/  IABS R0, c[0x0][0x214] ;  /* 0x0000850000007a13 */ /* 0x000fc60000000000 */
[----:B------:R-:W-:Y:S01]  /*4370*/  IMAD.HI.U32 R2, R11, R2, R10 ;  /* 0x000000020b027227 */ /* 0x000fe200078e000a */
[----:B------:R-:W1:Y:S05]  /*4380*/  I2F.RP R3, R0 ;  /* 0x0000000000037306 */ /* 0x000e6a0000209400 */
[----:B------:R-:W-:-:S04]  /*4390*/  IMAD.HI.U32 R2, R2, R9, RZ ;  /* 0x0000000902027227 */ /* 0x000fc800078e00ff */
[----:B------:R-:W-:-:S05]  /*43a0*/  IMAD R6, R2, R6, R9 ;  /* 0x0000000602067224 */ /* 0x000fca00078e0209 */
[----:B------:R-:W-:Y:S01]  /*43b0*/  ISETP.GT.U32.AND P1, PT, R8, R6, PT ;  /* 0x000000060800720c */ /* 0x000fe20003f24070 */
[----:B-1----:R-:W1:-:S12]  /*43c0*/  MUFU.RCP R3, R3 ;  /* 0x0000000300037308 */ /* 0x002e580000001000 */
[----:B------:R-:W-:Y:S01]  /*43d0*/  @!P1 IMAD.IADD R6, R6, 0x1, -R8 ;  /* 0x0000000106069824 */ /* 0x000fe200078e0a08 */
[----:B------:R-:W-:Y:S02]  /*43e0*/  @!P1 IADD3 R2, R2, 0x1, RZ ;  /* 0x0000000102029810 */ /* 0x000fe40007ffe0ff */
[----:B------:R-:W-:Y:S02]  /*43f0*/  ISETP.NE.AND P1, PT, R7, RZ, PT ;  /* 0x000000ff0700720c */ /* 0x000fe40003f25270 */
[----:B------:R-:W-:Y:S02]  /*4400*/  ISETP.GE.U32.AND P2, PT, R6, R8, PT ;  /* 0x000000080600720c */ /* 0x000fe40003f46070 */
[----:B------:R-:W-:Y:S02]  /*4410*/  LOP3.LUT R6, R16, R7, RZ, 0x3c, !PT ;  /* 0x0000000710067212 */ /* 0x000fe400078e3cff */
[----:B-1----:R-:W-:Y:S02]  /*4420*/  IADD3 R3, R3, 0xffffffe, RZ ;  /* 0x0ffffffe03037810 */ /* 0x002fe40007ffe0ff */
[----:B------:R-:W-:-:S02]  /*4430*/  ISETP.GE.AND P0, PT, R6, RZ, PT ;  /* 0x000000ff0600720c */ /* 0x000fc40003f06270 */
[----:B------:R-:W1:Y:S05]  /*4440*/  F2I.FTZ.U32.TRUNC.NTZ R11, R3 ;  /* 0x00000003000b7305 */ /* 0x000e6a000021f000 */
[----:B------:R-:W-:-:S06]  /*4450*/  @P2 IADD3 R2, R2, 0x1, RZ ;  /* 0x0000000102022810 */ /* 0x000fcc0007ffe0ff */
[----:B------:R-:W-:Y:S02]  /*4460*/  @!P0 IADD3 R2, -R2, RZ, RZ ;  /* 0x000000ff02028210 */ /* 0x000fe40007ffe1ff */
[----:B------:R-:W-:Y:S01]  /*4470*/  @!P1 LOP3.LUT R2, RZ, R7, RZ, 0x33, !PT ;  /* 0x00000007ff029212 */ /* 0x000fe200078e33ff */
[----:B-1----:R-:W-:-:S04]  /*4480*/  IMAD.MOV R3, RZ, RZ, -R11 ;  /* 0x000000ffff037224 */ /* 0x002fc800078e0a0b */
        /* <DEDUP_REMOVED lines=39> */
        .weak           $__internal_13_$__cuda_sm20_div_s64
        .type           $__internal_13_$__cuda_sm20_div_s64,@function
        .size           $__internal_13_$__cuda_sm20_div_s64,(.L_x_5161 - $__internal_13_$__cuda_sm20_div_s64)
$__internal_13_$__cuda_sm20_div_s64:
        /* <DEDUP_REMOVED lines=83> */
[----:B------:R-:W-:Y:S06]  /*4c30*/  RET.REL.NODEC R20 `(_ZN5flash32flash_fwd_splitkv_combine_kernelI23Flash_fwd_kernel_traitsILi32ELi64ELi256ELi4ELb0ELb0EN7cutlass6half_tE19Flash_kernel_traitsILi32ELi64ELi256ELi4ES3_EELi16ELi1ELb1EEEvNS_16Flash_fwd_paramsE) ;  /* 0xffffb3c014007950 */ /* 0x000fec0003c3ffff */
.L_x_669:
        /* <DEDUP_REMOVED lines=12> */
.L_x_5161:


//--------------------- .text._ZN5flash24flash_fwd_splitkv_kernelI23Flash_fwd_kernel_traitsILi32ELi64ELi256ELi4ELb0ELb0EN7cutlass6half_tE19Flash_kernel_traitsILi32ELi64ELi256ELi4ES3_EELb1ELb0ELb0ELb0ELb0ELb0ELb0ELb0EEEvNS_16Flash_fwd_paramsE --------------------------
	.section	.text._ZN5flash24flash_fwd_splitkv_kernelI23Flash_fwd_kernel_traitsILi32ELi64ELi256ELi4ELb0ELb0EN7cutlass6half_tE19Flash_kernel_traitsILi32ELi64ELi256ELi4ES3_EELb1ELb0ELb0ELb0ELb0ELb0ELb0ELb0EEEvNS_16Flash_fwd_paramsE,"ax",@progbits
	.sectioninfo	@"SHI_REGISTERS=255"
	.align	128
        .global         _ZN5flash24flash_fwd_splitkv_kernelI23Flash_fwd_kernel_traitsILi32ELi64ELi256ELi4ELb0ELb0EN7cutlass6half_tE19Flash_kernel_traitsILi32ELi64ELi256ELi4ES3_EELb1ELb0ELb0ELb0ELb0ELb0ELb0ELb0EEEvNS_16Flash_fwd_paramsE
        .type           _ZN5flash24flash_fwd_splitkv_kernelI23Flash_fwd_kernel_traitsILi32ELi64ELi256ELi4ELb0ELb0EN7cutlass6half_tE19Flash_kernel_traitsILi32ELi64ELi256ELi4ES3_EELb1ELb0ELb0ELb0ELb0ELb0ELb0ELb0EEEvNS_16Flash_fwd_paramsE,@function
        .size           _ZN5flash24flash_fwd_splitkv_kernelI23Flash_fwd_kernel_traitsILi32ELi64ELi256ELi4ELb0ELb0EN7cutlass6half_tE19Flash_kernel_traitsILi32ELi64ELi256ELi4ES3_EELb1ELb0ELb0ELb0ELb0ELb0ELb0ELb0EEEvNS_16Flash_fwd_paramsE,(.L_x_5190 - _ZN5flash24flash_fwd_splitkv_kernelI23Flash_fwd_kernel_traitsILi32ELi64ELi256ELi4ELb0ELb0EN7cutlass6half_tE19Flash_kernel_traitsILi32ELi64ELi256ELi4ES3_EELb1ELb0ELb0ELb0ELb0ELb0ELb0ELb0EEEvNS_16Flash_fwd_paramsE)
        .other          _ZN5flash24flash_fwd_splitkv_kernelI23Flash_fwd_kernel_traitsILi32ELi64ELi256ELi4ELb0ELb0EN7cutlass6half_tE19Flash_kernel_traitsILi32ELi64ELi256ELi4ES3_EELb1ELb0ELb0ELb0ELb0ELb0ELb0ELb0EEEvNS_16Flash_fwd_paramsE,@"STO_CUDA_ENTRY STV_DEFAULT"
_ZN5flash24flash_fwd_splitkv_kernelI23Flash_fwd_kernel_traitsILi32ELi64ELi256ELi4ELb0ELb0EN7cutlass6half_tE19Flash_kernel_traitsILi32ELi64ELi256ELi4ES3_EELb1ELb0ELb0ELb0ELb0ELb0ELb0ELb0EEEvNS_16Flash_fwd_paramsE:
.text._ZN5flash24flash_fwd_splitkv_kernelI23Flash_fwd_kernel_traitsILi32ELi64ELi256ELi4ELb0ELb0EN7cutlass6half_tE19Flash_kernel_traitsILi32ELi64ELi256ELi4ES3_EELb1ELb0ELb0ELb0ELb0ELb0ELb0ELb0EEEvNS_16Flash_fwd_paramsE:
[----:B------:R-:W-:Y:S02]  /*0000*/  MOV R1, c[0x0][0x28] ;  /* 0x00000a0000017a02 */ /* 0x000fe40000000f00 */
[----:B------:R-:W1:Y:S01]  /*0010*/  LDC.U8 R2, c[0x0][0x312] ;  /* 0x0000c480ff027b82 */ /* 0x000e620000000000 */
[----:B------:R-:W2:Y:S01]  /*0020*/  S2R R4, SR_CTAID.Y ;  /* 0x0000000000047919 */ /* 0x000ea20000002600 */
[----:B------:R-:W-:Y:S01]  /*0030*/  ISETP.NE.U32.AND P2, PT, RZ, c[0x0][0x240], PT ;  /* 0x00009000ff007a0c */ /* 0x000fe20003f45070 */
[----:B------:R-:W-:Y:S01]  /*0040*/  IMAD.MOV.U32 R0, RZ, RZ, 0x4 ;  /* 0x00000004ff007424 */ /* 0x000fe200078e00ff */
[----:B------:R-:W-:Y:S01]  /*0050*/  ISETP.EQ.U32.AND P1, PT, RZ, c[0x0][0x248], PT ;  /* 0x00009200ff007a0c */ /* 0x000fe20003f22070 */
[----:B------:R-:W-:Y:S01]  /*0060*/  IMAD.MOV.U32 R214, RZ, RZ, -0x1 ;  /* 0xffffffffffd67424 */ /* 0x000fe200078e00ff */
[----:B------:R-:W-:Y:S01]  /*0070*/  ISETP.NE.AND.EX P2, PT, RZ, c[0x0][0x244], PT, P2 ;  /* 0x00009100ff007a0c */ /* 0x000fe20003f45320 */
[----:B------:R-:W-:Y:S01]  /*0080*/  ULDC.64 UR6, c[0x0][0x118] ;  /* 0x0000460000067ab9 */ /* 0x000fe20000000a00 */
[----:B------:R-:W-:Y:S01]  /*0090*/  IMAD.MOV.U32 R7, RZ, RZ, -0x1 ;  /* 0xffffffffff077424 */ /* 0x000fe200078e00ff */
[----:B------:R-:W-:-:S04]  /*00a0*/  ISETP.NE.U32.AND P0, PT, RZ, c[0x0][0x250], PT ;  /* 0x00009400ff007a0c */ /* 0x000fc80003f05070 */
[----:B------:R-:W-:Y:S02]  /*00b0*/  ISETP.NE.AND.EX P0, PT, RZ, c[0x0][0x254], PT, P0 ;  /* 0x00009500ff007a0c */ /* 0x000fe40003f05300 */
[----:B-1----:R-:W-:Y:S01]  /*00c0*/  ISETP.NE.AND P3, PT, R2, RZ, PT ;  /* 0x000000ff0200720c */ /* 0x002fe20003f65270 */
[----:B--2---:R-:W-:-:S03]  /*00d0*/  IMAD.WIDE R218, R4, R0, c[0x0][0x240] ;  /* 0x0000900004da7625 */ /* 0x004fc600078e0200 */
[----:B------:R-:W-:Y:S01]  /*00e0*/  ISETP.EQ.OR.EX P1, PT, RZ, c[0x0][0x24c], !P3, P1 ;  /* 0x00009300ff007a0c */ /* 0x000fe20005f22710 */
[----:B------:R-:W-:Y:S01]  /*00f0*/  IMAD.WIDE R10, R4, R0, c[0x0][0x248] ;  /* 0x00009200040a7625 */ /* 0x000fe200078e0200 */
[----:B------:R1:W2:Y:S11]  /*0100*/  @P2 LDG.E R214, [R218.64] ;  /* 0x00000006dad62981 */ /* 0x0002b6000c1e1900 */
[----:B------:R3:W5:Y:S04]  /*0110*/  @!P1 LDG.E R7, [R10.64] ;  /* 0x000000060a079981 */ /* 0x000768000c1e1900 */
[----:B-1----:R-:W2:Y:S01]  /*0120*/  @P2 LDG.E R218, [R218.64+0x4] ;  /* 0x00000406dada2981 */ /* 0x002ea2000c1e1900 */
[----:B------:R-:W-:-:S02]  /*0130*/  IMAD.MOV.U32 R9, RZ, RZ, RZ ;  /* 0x000000ffff097224 */ /* 0x000fc400078e00ff */
[----:B------:R-:W-:Y:S01]  /*0140*/  @P0 IMAD.WIDE R2, R4, R0, c[0x0][0x250] ;  /* 0x0000940004020625 */ /* 0x000fe200078e0200 */
[----:B------:R-:W1:Y:S04]  /*0150*/  S2R R12, SR_CTAID.X ;  /* 0x00000000000c7919 */ /* 0x000e680000002500 */
[----:B------:R3:W5:Y:S01]  /*0160*/  @P0 LDG.E R9, [R2.64] ;  /* 0x0000000602090981 */ /* 0x000762000c1e1900 */
[----:B------:R-:W-:-:S03]  /*0170*/  ISETP.NE.U32.AND P0, PT, RZ, c[0x0][0x248], PT ;  /* 0x00009200ff007a0c */ /* 0x000fc60003f05070 */
[----:B------:R-:W4:Y:S01]  /*0180*/  S2R R8, SR_CTAID.Z ;  /* 0x0000000000087919 */ /* 0x000f220000002700 */
[----:B------:R-:W-:Y:S01]  /*0190*/  ISETP.NE.AND.EX P0, PT, RZ, c[0x0][0x24c], PT, P0 ;  /* 0x00009300ff007a0c */ /* 0x000fe20003f05300 */
[----:B--2---:R-:W-:Y:S02]  /*01a0*/  @P2 IMAD.IADD R218, R218, 0x1, -R214 ;  /* 0x00000001dada2824 */ /* 0x004fe400078e0ad6 */
[----:B------:R-:W-:-:S10]  /*01b0*/  @!P2 IMAD.MOV.U32 R218, RZ, RZ, c[0x0][0x214] ;  /* 0x00008500ffdaa624 */ /* 0x000fd400078e00ff */
[----:B------:R-:W-:Y:S05]  /*01c0*/  @!P0 BRA `(.L_x_670) ;  /* 0x0000004000008947 */ /* 0x000fea0003800000 */
[----:B-1-34-:R-:W2:Y:S02]  /*01d0*/  @P3 LDG.E R3, [R10.64+0x4] ;  /* 0x000004060a033981 */ /* 0x01aea4000c1e1900 */
[----:B--2--5:R-:W-:-:S06]  /*01e0*/  @P3 IADD3 R3, R3, -R7, RZ ;  /* 0x8000000703033210 */ /* 0x024fcc0007ffe0ff */
[----:B------:R1:W5:Y:S01]  /*01f0*/  @!P3 LDG.E R3, [R10.64] ;  /* 0x000000060a03b981 */ /* 0x000362000c1e1900 */
[----:B------:R-:W-:Y:S05]  /*0200*/  BRA `(.L_x_671) ;  /* 0x0000001000007947 */ /* 0x000fea0003800000 */
.L_x_670:
[----:B-1-34-:R-:W-:Y:S02]  /*0210*/  MOV R3, c[0x0][0x218] ;  /* 0x0000860000037a02 */ /* 0x01afe40000000f00 */
.L_x_671:
[----:B------:R-:W-:-:S04]  /*0220*/  ISETP.NE.U32.AND P2, PT, RZ, c[0x0][0x258], PT ;  /* 0x00009600ff007a0c */ /* 0x000fc80003f45070 */
[----:B------:R-:W-:-:S13]  /*0230*/  ISETP.NE.AND.EX P2, PT, RZ, c[0x0][0x25c], PT, P2 ;  /* 0x00009700ff007a0c */ /* 0x000fda0003f45320 */
[----:B-1----:R-:W-:-:S05]  /*0240*/  @P2 IMAD.WIDE R10, R4, R0, c[0x0][0x258] ;  /* 0x00009600040a2625 */ /* 0x002fca00078e0200 */
[----:B------:R-:W2:Y:S01]  /*0250*/  @P2 LDG.E R199, [R10.64] ;  /* 0x000000060ac72981 */ /* 0x000ea2000c1e1900 */
[----:B------:R-:W-:Y:S01]  /*0260*/  IMAD.SHL.U32 R26, R12, 0x40, RZ ;  /* 0x000000400c1a7824 */ /* 0x000fe200078e00ff */
[----:B------:R-:W-:-:S04]  /*0270*/  @!P2 ISETP.NE.U32.AND P1, PT, RZ, c[0x0][0x268], PT ;  /* 0x00009a00ff00aa0c */ /* 0x000fc80003f25070 */
[----:B------:R-:W-:Y:S02]  /*0280*/  ISETP.GT.AND P0, PT, R218, R26, PT ;  /* 0x0000001ada00720c */ /* 0x000fe40003f04270 */
[----:B------:R-:W-:-:S04]  /*0290*/  @!P2 ISETP.NE.AND.EX P1, PT, RZ, c[0x0][0x26c], PT, P1 ;  /* 0x00009b00ff00aa0c */ /* 0x000fc80003f25310 */
[----:B------:R-:W-:Y:S01]  /*02a0*/  @!P2 SEL R2, RZ, c[0x0][0x21c], !P1 ;  /* 0x00008700ff02aa07 */ /* 0x000fe20004800000 */
[----:B--2--5:R-:W-:-:S03]  /*02b0*/  @P2 IMAD.IADD R199, R199, 0x1, -R9 ;  /* 0x00000001c7c72824 */ /* 0x024fc600078e0a09 */
[----:B------:R-:W-:-:S03]  /*02c0*/  @!P2 IADD3 R199, R2, R3, -R9 ;  /* 0x0000000302c7a210 */ /* 0x000fc60007ffe809 */
[----:B------:R-:W-:Y:S05]  /*02d0*/  @!P0 EXIT ;  /* 0x000000000000894d */ /* 0x000fea0003800000 */
[----:B------:R-:W-:Y:S01]  /*02e0*/  ULDC UR5, c[0x0][0x218] ;  /* 0x0000860000057ab9 */ /* 0x000fe20000000800 */
[----:B------:R-:W-:Y:S01]  /*02f0*/  IADD3 R3, -R218, 0x13f, R26 ;  /* 0x0000013fda037810 */ /* 0x000fe20007ffe11a */
[----:B------:R-:W-:Y:S01]  /*0300*/  UIADD3 UR5, UR5, 0xff, URZ ;  /* 0x000000ff05057890 */ /* 0x000fe2000fffe03f */
[----:B------:R-:W-:Y:S01]  /*0310*/  IADD3 R6, R199, 0xff, RZ ;  /* 0x000000ffc7067810 */ /* 0x000fe20007ffe0ff */
[----:B------:R-:W1:Y:S01]  /*0320*/  S2R R14, SR_TID.X ;  /* 0x00000000000e7919 */ /* 0x000e620000002100 */
[----:B------:R-:W-:Y:S01]  /*0330*/  IADD3 R3, R3, c[0x0][0x2e8], R199 ;  /* 0x0000ba0003037a10 */ /* 0x000fe20007ffe0c7 */
[----:B------:R-:W-:Y:S01]  /*0340*/  USHF.R.S32.HI UR4, URZ, 0x1f, UR5 ;  /* 0x0000001f3f047899 */ /* 0x000fe20008011405 */
[----:B------:R-:W-:Y:S02]  /*0350*/  SHF.R.S32.HI R5, RZ, 0x1f, R6 ;  /* 0x0000001fff057819 */ /* 0x000fe40000011406 */
[----:B------:R-:W-:Y:S01]  /*0360*/  SHF.R.S32.HI R2, RZ, 0x1f, R3 ;  /* 0x0000001fff027819 */ /* 0x000fe20000011403 */
[----:B------:R-:W-:Y:S01]  /*0370*/  ULEA.HI UR4, UR4, UR5, URZ, 0x8 ;  /* 0x0000000504047291 */ /* 0x000fe2000f8f403f */
[----:B------:R-:W-:-:S02]  /*0380*/  LEA.HI R5, R5, R6, RZ, 0x8 ;  /* 0x0000000605057211 */ /* 0x000fc400078f40ff */
[----:B------:R-:W-:Y:S01]  /*0390*/  LEA.HI R2, R2, R3, RZ, 0x8 ;  /* 0x0000000302027211 */ /* 0x000fe200078f40ff */
[----:B------:R-:W-:Y:S01]  /*03a0*/  USHF.R.S32.HI UR4, URZ, 0x8, UR4 ;  /* 0x000000083f047899 */ /* 0x000fe20008011404 */
[----:B------:R-:W-:Y:S02]  /*03b0*/  SHF.R.S32.HI R5, RZ, 0x8, R5 ;  /* 0x00000008ff057819 */ /* 0x000fe40000011405 */
[----:B------:R-:W-:-:S03]  /*03c0*/  SHF.R.S32.HI R2, RZ, 0x8, R2 ;  /* 0x00000008ff027819 */ /* 0x000fc60000011402 */
[----:B------:R-:W-:-:S04]  /*03d0*/  IMNMX R5, R5, UR4, PT ;  /* 0x0000000405057c17 */ /* 0x000fc8000b800200 */
[----:B------:R-:W-:-:S04]  /*03e0*/  IMNMX R154, R5, R2, PT ;  /* 0x00000002059a7217 */ /* 0x000fc80003800200 */
[----:B------:R-:W-:-:S13]  /*03f0*/  ISETP.GT.AND P0, PT, R154, RZ, PT ;  /* 0x000000ff9a00720c */ /* 0x000fda0003f04270 */
[----:B------:R-:W-:Y:S05]  /*0400*/  @P0 BRA `(.L_x_672) ;  /* 0x000004b000000947 */ /* 0x000fea0003800000 */
[----:B-1----:R-:W-:Y:S01]  /*0410*/  SHF.R.S32.HI R0, RZ, 0x1f, R14 ;  /* 0x0000001fff007819 */ /* 0x002fe2000001140e */
[----:B------:R-:W-:Y:S01]  /*0420*/  BSSY B0, `(.L_x_673) ;  /* 0x000002b000007945 */ /* 0x000fe20003800000 */
[----:B------:R-:W-:Y:S02]  /*0430*/  ISETP.NE.AND P0, PT, R214, -0x1, PT ;  /* 0xffffffffd600780c */ /* 0x000fe40003f05270 */
[----:B------:R-:W-:Y:S02]  /*0440*/  LEA.HI R0, R0, R14, RZ, 0x2 ;  /* 0x0000000e00007211 */ /* 0x000fe400078f10ff */
[----:B------:R-:W-:Y:S02]  /*0450*/  IADD3 R218, -R26, R218, RZ ;  /* 0x000000da1ada7210 */ /* 0x000fe40007ffe1ff */
[----:B------:R-:W-:Y:S02]  /*0460*/  LOP3.LUT R2, R0, 0xfffffffc, RZ, 0xc0, !PT ;  /* 0xfffffffc00027812 */ /* 0x000fe400078ec0ff */
[----:B------:R-:W-:-:S03]  /*0470*/  SHF.R.S32.HI R0, RZ, 0x2, R0 ;  /* 0x00000002ff007819 */ /* 0x000fc60000011400 */
[----:B------:R-:W-:Y:S01]  /*0480*/  IMAD.IADD R14, R14, 0x1, -R2 ;  /* 0x000000010e0e7824 */ /* 0x000fe200078e0a02 */
[----:B------:R-:W-:Y:S01]  /*0490*/  SHF.R.S32.HI R2, RZ, 0x1f, R26 ;  /* 0x0000001fff027819 */ /* 0x000fe2000001141a */
[----:B------:R-:W-:Y:S01]  /*04a0*/  @P0 IMAD.WIDE.U32 R10, R214, c[0x0][0x1e8], RZ ;  /* 0x00007a00d60a0a25 */ /* 0x000fe200078e00ff */
[----:B------:R-:W-:Y:S02]  /*04b0*/  @!P0 SHF.R.S32.HI R3, RZ, 0x1f, R4 ;  /* 0x0000001fff038819 */ /* 0x000fe40000011404 */
[----:B------:R-:W-:Y:S01]  /*04c0*/  SHF.L.U32 R6, R14, 0x3, RZ ;  /* 0x000000030e067819 */ /* 0x000fe200000006ff */
[----:B------:R-:W-:Y:S02]  /*04d0*/  @P0 IMAD R214, R214, c[0x0][0x1ec], R11 ;  /* 0x00007b00d6d60a24 */ /* 0x000fe400078e020b */
[----:B------:R-:W-:Y:S01]  /*04e0*/  @P0 IMAD.MOV.U32 R5, RZ, RZ, R10 ;  /* 0x000000ffff050224 */ /* 0x000fe200078e000a */
[----:B------:R-:W-:Y:S01]  /*04f0*/  SHF.R.S32.HI R7, RZ, 0x1f, R6 ;  /* 0x0000001fff077819 */ /* 0x000fe20000011406 */
[----:B------:R-:W-:Y:S01]  /*0500*/  @!P0 IMAD R3, R3, c[0x0][0x1e0], RZ ;  /* 0x0000780003038a24 */ /* 0x000fe200078e02ff */
[----:B------:R-:W-:Y:S01]  /*0510*/  ISETP.GE.AND P1, PT, R6, c[0x0][0x220], PT ;  /* 0x0000880006007a0c */ /* 0x000fe20003f26270 */
[----:B------:R-:W-:-:S04]  /*0520*/  @!P0 IMAD.WIDE.U32 R10, R4, c[0x0][0x1e0], RZ ;  /* 0x00007800040a8a25 */ /* 0x000fc800078e00ff */
[----:B------:R-:W-:Y:S01]  /*0530*/  IMAD R2, R2, c[0x0][0x1e8], RZ ;  /* 0x00007a0002027a24 */ /* 0x000fe200078e02ff */
[----:B------:R-:W-:Y:S01]  /*0540*/  @!P0 MOV R5, R10 ;  /* 0x0000000a00058202 */ /* 0x000fe20000000f00 */
[----:B------:R-:W-:Y:S02]  /*0550*/  @!P0 IMAD R3, R4, c[0x0][0x1e4], R3 ;  /* 0x0000790004038a24 */ /* 0x000fe400078e0203 */
[----:B------:R-:W-:-:S04]  /*0560*/  IMAD.WIDE.U32 R12, R26, c[0x0][0x1e8], R6 ;  /* 0x00007a001a0c7a25 */ /* 0x000fc800078e0006 */
[----:B------:R-:W-:Y:S01]  /*0570*/  @!P0 IMAD.IADD R214, R11, 0x1, R3 ;  /* 0x000000010bd68824 */ /* 0x000fe200078e0203 */
[----:B------:R-:W-:Y:S01]  /*0580*/  IADD3 R10, P0, R5, R12, RZ ;  /* 0x0000000c050a7210 */ /* 0x000fe20007f1e0ff */
[----:B------:R-:W-:Y:S01]  /*0590*/  IMAD R2, R26, c[0x0][0x1ec], R2 ;  /* 0x00007b001a027a24 */ /* 0x000fe200078e0202 */
[--C-:B------:R-:W-:Y:S01]  /*05a0*/  SHF.R.S32.HI R3, RZ, 0x1f, R8.reuse ;  /* 0x0000001fff037819 */ /* 0x100fe20000011408 */
[----:B------:R-:W-:-:S03]  /*05b0*/  IMAD R4, R4, c[0x0][0x1c0], R8 ;  /* 0x0000700004047a24 */ /* 0x000fc600078e0208 */
[----:B------:R-:W-:Y:S01]  /*05c0*/  IADD3.X R11, R214, R13, R2, P0, !PT ;  /* 0x0000000dd60b7210 */ /* 0x000fe200007fe402 */
[----:B------:R-:W-:Y:S01]  /*05d0*/  IMAD R2, R3, c[0x0][0x1f0], RZ ;  /* 0x00007c0003027a24 */ /* 0x000fe200078e02ff */
[----:B------:R-:W-:Y:S01]  /*05e0*/  ISETP.GE.OR P0, PT, R0, R218, P1 ;  /* 0x000000da0000720c */ /* 0x000fe20000f06670 */
[----:B------:R-:W-:Y:S01]  /*05f0*/  IMAD R26, R4, c[0x0][0x214], R26 ;  /* 0x00008500041a7a24 */ /* 0x000fe200078e021a */
[----:B------:R-:W-:Y:S01]  /*0600*/  SHF.R.S32.HI R3, RZ, 0x1f, R0 ;  /* 0x0000001fff037819 */ /* 0x000fe20000011400 */
[C---:B------:R-:W-:Y:S02]  /*0610*/  IMAD R2, R8.reuse, c[0x0][0x1f4], R2 ;  /* 0x00007d0008027a24 */ /* 0x040fe400078e0202 */
[----:B------:R-:W-:-:S04]  /*0620*/  IMAD.WIDE.U32 R10, R8, c[0x0][0x1f0], R10 ;  /* 0x00007c00080a7a25 */ /* 0x000fc800078e000a */
[----:B------:R-:W-:-:S04]  /*0630*/  IMAD.IADD R5, R11, 0x1, R2 ;  /* 0x000000010b057824 */ /* 0x000fc800078e0202 */
[----:B------:R-:W-:Y:S05]  /*0640*/  @P0 BRA `(.L_x_674) ;  /* 0x0000008000000947 */ /* 0x000fea0003800000 */
[----:B------:R-:W-:Y:S01]  /*0650*/  MOV R4, R10 ;  /* 0x0000000a00047202 */ /* 0x000fe20000000f00 */
[----:B------:R-:W-:-:S04]  /*0660*/  IMAD R2, R3, c[0x0][0x1e8], RZ ;  /* 0x00007a0003027a24 */ /* 0x000fc800078e02ff */
[----:B------:R-:W-:-:S04]  /*0670*/  IMAD.WIDE.U32 R6, R0, c[0x0][0x1e8], R4 ;  /* 0x00007a0000067a25 */ /* 0x000fc800078e0004 */
[----:B------:R-:W-:Y:S01]  /*0680*/  IMAD R2, R0, c[0x0][0x1ec], R2 ;  /* 0x00007b0000027a24 */ /* 0x000fe200078e0202 */
[----:B------:R-:W-:-:S04]  /*0690*/  LEA R8, P0, R6, c[0x0][0x1d0], 0x1 ;  /* 0x0000740006087a11 */ /* 0x000fc800078008ff */
[----:B------:R-:W-:-:S04]  /*06a0*/  IADD3 R2, R7, R2, RZ ;  /* 0x0000000207027210 */ /* 0x000fc80007ffe0ff */
[----:B------:R-:W-:-:S05]  /*06b0*/  LEA.HI.X R9, R6, c[0x0][0x1d4], R2, 0x1, P0 ;  /* 0x0000750006097a11 */ /* 0x000fca00000f0c02 */
[----:B------:R1:W-:Y:S02]  /*06c0*/  STG.E.128 [R8.64], RZ ;  /* 0x000000ff08007986 */ /* 0x0003e4000c101d06 */
.L_x_674:
[----:B------:R-:W-:Y:S05]  /*06d0*/  BSYNC B0 ;  /* 0x0000000000007941 */ /* 0x000fea0003800000 */
.L_x_673:
[----:B------:R-:W-:Y:S01]  /*06e0*/  IADD3 R2, R0, 0x20, RZ ;  /* 0x0000002000027810 */ /* 0x000fe20007ffe0ff */
[----:B------:R-:W-:Y:S03]  /*06f0*/  BSSY B0, `(.L_x_675) ;  /* 0x000000f000007945 */ /* 0x000fe60003800000 */
[CC--:B------:R-:W-:Y:S02]  /*0700*/  ISETP.GE.OR P1, PT, R2.reuse, R218.reuse, P1 ;  /* 0x000000da0200720c */ /* 0x0c0fe40000f26670 */
[----:B------:R-:W-:-:S11]  /*0710*/  ISETP.GE.AND P0, PT, R2, R218, PT ;  /* 0x000000da0200720c */ /* 0x000fd60003f06270 */
[----:B------:R-:W-:Y:S05]  /*0720*/  @P1 BRA `(.L_x_676) ;  /* 0x000000b000001947 */ /* 0x000fea0003800000 */
[----:B------:R-:W-:Y:S01]  /*0730*/  IADD3 R4, P1, R0, 0x20, RZ ;  /* 0x0000002000047810 */ /* 0x000fe20007f3e0ff */
[----:B------:R-:W-:Y:S01]  /*0740*/  IMAD.MOV.U32 R6, RZ, RZ, R10 ;  /* 0x000000ffff067224 */ /* 0x000fe200078e000a */
[----:B------:R-:W-:-:S03]  /*0750*/  MOV R7, R5 ;  /* 0x0000000500077202 */ /* 0x000fc60000000f00 */
[----:B------:R-:W-:Y:S02]  /*0760*/  IMAD.X R2, RZ, RZ, R3, P1 ;  /* 0x000000ffff027224 */ /* 0x000fe400008e0603 */
[----:B------:R-:W-:-:S04]  /*0770*/  IMAD.WIDE.U32 R6, R4, c[0x0][0x1e8], R6 ;  /* 0x00007a0004067a25 */ /* 0x000fc800078e0006 */
[----:B------:R-:W-:-:S04]  /*0780*/  IMAD R2, R2, c[0x0][0x1e8], RZ ;  /* 0x00007a0002027a24 */ /* 0x000fc800078e02ff */
[----:B------:R-:W-:Y:S01]  /*0790*/  IMAD R2, R4, c[0x0][0x1ec], R2 ;  /* 0x00007b0004027a24 */ /* 0x000fe200078e0202 */
[----:B------:R-:W-:-:S04]  /*07a0*/  LEA R4, P1, R6, c[0x0][0x1d0], 0x1 ;  /* 0x0000740006047a11 */ /* 0x000fc800078208ff */
[----:B------:R-:W-:-:S04]  /*07b0*/  IADD3 R2, R7, R2, RZ ;  /* 0x0000000207027210 */ /* 0x000fc80007ffe0ff */
[----:B------:R-:W-:-:S05]  /*07c0*/  LEA.HI.X R5, R6, c[0x0][0x1d4], R2, 0x1, P1 ;  /* 0x0000750006057a11 */ /* 0x000fca00008f0c02 */
[----:B------:R2:W-:Y:S02]  /*07d0*/  STG.E.128 [R4.64], RZ ;  /* 0x000000ff04007986 */ /* 0x0005e4000c101d06 */
.L_x_676:
[----:B------:R-:W-:Y:S05]  /*07e0*/  BSYNC B0 ;  /* 0x0000000000007941 */ /* 0x000fea0003800000 */
.L_x_675:
[C---:B------:R-:W-:Y:S02]  /*07f0*/  ISETP.NE.AND P2, PT, R14.reuse, RZ, PT ;  /* 0x000000ff0e00720c */ /* 0x040fe40003f45270 */
[----:B------:R-:W-:Y:S02]  /*0800*/  ISETP.NE.OR P0, PT, R14, RZ, P0 ;  /* 0x000000ff0e00720c */ /* 0x000fe40000705670 */
[----:B------:R-:W-:Y:S02]  /*0810*/  ISETP.GE.OR P2, PT, R0, R218, P2 ;  /* 0x000000da0000720c */ /* 0x000fe40001746670 */
[----:B------:R-:W-:-:S04]  /*0820*/  IADD3 R0, P1, R26, R0, RZ ;  /* 0x000000001a007210 */ /* 0x000fc80007f3e0ff */
[----:B------:R-:W-:Y:S02]  /*0830*/  LEA.HI.X.SX32 R3, R26, R3, 0x1, P1 ;  /* 0x000000031a037211 */ /* 0x000fe400008f0eff */
[----:B------:R-:W-:-:S04]  /*0840*/  LEA R2, P1, R0, c[0x0][0x200], 0x2 ;  /* 0x0000800000027a11 */ /* 0x000fc800078210ff */
[----:B------:R-:W-:Y:S01]  /*0850*/  LEA.HI.X R3, R0, c[0x0][0x204], R3, 0x2, P1 ;  /* 0x0000810000037a11 */ /* 0x000fe200008f1403 */
[----:B------:R-:W-:-:S05]  /*0860*/  @!P2 IMAD.MOV.U32 R0, RZ, RZ, 0x7f800000 ;  /* 0x7f800000ff00a424 */ /* 0x000fca00078e00ff */
[----:B------:R3:W-:Y:S01]  /*0870*/  @!P2 STG.E [R2.64], R0 ;  /* 0x000000000200a986 */ /* 0x0007e2000c101906 */
[----:B------:R-:W-:Y:S05]  /*0880*/  @P0 EXIT ;  /* 0x000000000000094d */ /* 0x000fea0003800000 */
[----:B---3--:R-:W-:-:S05]  /*0890*/  MOV R0, 0x7f800000 ;  /* 0x7f80000000007802 */ /* 0x008fca0000000f00 */
[----:B------:R-:W-:Y:S01]  /*08a0*/  STG.E [R2.64+0x80], R0 ;  /* 0x0000800002007986 */ /* 0x000fe2000c101906 */
[----:B------:R-:W-:Y:S05]  /*08b0*/  EXIT ;  /* 0x000000000000794d */ /* 0x000fea0003800000 */
.L_x_672:
[----:B-1----:R-:W-:Y:S01]  /*08c0*/  ISETP.NE.U32.AND P0, PT, RZ, c[0x0][0x2b8], PT ;  /* 0x0000ae00ff007a0c */ /* 0x002fe20003f05070 */
[----:B------:R-:W-:Y:S01]  /*08d0*/  IMAD.MOV.U32 R2, RZ, RZ, R4 ;  /* 0x000000ffff027224 */ /* 0x000fe200078e0004 */
[----:B------:R-:W-:Y:S02]  /*08e0*/  ISETP.NE.U32.AND P1, PT, RZ, c[0x0][0x2c0], PT ;  /* 0x0000b000ff007a0c */ /* 0x000fe40003f25070 */
[----:B------:R-:W-:Y:S02]  /*08f0*/  ISETP.NE.AND.EX P0, PT, RZ, c[0x0][0x2bc], PT, P0 ;  /* 0x0000af00ff007a0c */ /* 0x000fe40003f05300 */
[----:B------:R-:W-:-:S11]  /*0900*/  ISETP.NE.AND.EX P1, PT, RZ, c[0x0][0x2c4], PT, P1 ;  /* 0x0000b100ff007a0c */ /* 0x000fd60003f25310 */
[----:B------:R-:W-:Y:S02]  /*0910*/  @P0 IMAD.WIDE R10, R4, R0, c[0x0][0x2b8] ;  /* 0x0000ae00040a0625 */ /* 0x000fe400078e0200 */
[----:B------:R-:W-:-:S03]  /*0920*/  @P1 SHF.R.S32.HI R0, RZ, 0x1f, R4 ;  /* 0x0000001fff001819 */ /* 0x000fc60000011404 */
[----:B------:R1:W5:Y:S01]  /*0930*/  @P0 LDG.E R2, [R10.64] ;  /* 0x000000060a020981 */ /* 0x000362000c1e1900 */
[----:B------:R-:W-:Y:S01]  /*0940*/  CS2R R226, SRZ ;  /* 0x0000000000e27805 */ /* 0x000fe2000001ff00 */
[----:B------:R-:W-:Y:S01]  /*0950*/  @P1 IMAD R0, R0, c[0x0][0x2c8], RZ ;  /* 0x0000b20000001a24 */ /* 0x000fe200078e02ff */
[----:B------:R-:W-:Y:S02]  /*0960*/  PLOP3.LUT P6, PT, PT, PT, PT, 0x8, 0x0 ;  /* 0x000000000000781c */ /* 0x000fe40003fce170 */
[----:B------:R-:W-:Y:S01]  /*0970*/  IABS R5, c[0x0][0x2d0] ;  /* 0x0000b40000057a13 */ /* 0x000fe20000000000 */
[C---:B------:R-:W-:Y:S02]  /*0980*/  @P1 IMAD R0, R4.reuse, c[0x0][0x2cc], R0 ;  /* 0x0000b30004001a24 */ /* 0x040fe400078e0200 */
[----:B-1----:R-:W-:-:S04]  /*0990*/  @P1 IMAD.WIDE.U32 R10, R4, c[0x0][0x2c8], RZ ;  /* 0x0000b200040a1a25 */ /* 0x002fc800078e00ff */
[----:B------:R-:W-:Y:S01]  /*09a0*/  @P1 IMAD.IADD R0, R11, 0x1, R0 ;  /* 0x000000010b001824 */ /* 0x000fe200078e0200 */
[----:B------:R-:W-:-:S04]  /*09b0*/  @P1 LEA R226, P0, R10, c[0x0][0x2c0], 0x2 ;  /* 0x0000b0000ae21a11 */ /* 0x000fc800078010ff */
[----:B------:R-:W-:-:S04]  /*09c0*/  @P1 SHF.L.U64.HI R0, R10, 0x2, R0 ;  /* 0x000000020a001819 */ /* 0x000fc80000010200 */
[----:B------:R-:W-:Y:S02]  /*09d0*/  @P1 IADD3.X R227, R0, c[0x0][0x2c4], RZ, P0, !PT ;  /* 0x0000b10000e31a10 */ /* 0x000fe400007fe4ff */
[----:B------:R-:W-:-:S04]  /*09e0*/  @P1 ISETP.NE.U32.AND P0, PT, R226, RZ, PT ;  /* 0x000000ffe200120c */ /* 0x000fc80003f05070 */
[----:B------:R-:W-:-:S13]  /*09f0*/  @P1 ISETP.NE.AND.EX P6, PT, R227, RZ, PT, P0 ;  /* 0x000000ffe300120c */ /* 0x000fda0003fc5300 */
[----:B------:R-:W-:Y:S05]  /*0a00*/  @!P6 BRA `(.L_x_677) ;  /* 0x000004a00000e947 */ /* 0x000fea0003800000 */
[----:B------:R-:W1:Y:S01]  /*0a10*/  I2F.RP R6, R5 ;  /* 0x0000000500067306 */ /* 0x000e620000209400 */
[----:B------:R-:W-:-:S04]  /*0a20*/  LEA R200, R154, 0xffffff00, 0x8 ;  /* 0xffffff009ac87811 */ /* 0x000fc800078e40ff */
[----:B------:R-:W-:-:S03]  /*0a30*/  IABS R0, R200 ;  /* 0x000000c800007213 */ /* 0x000fc60000000000 */
[----:B-1----:R-:W1:Y:S02]  /*0a40*/  MUFU.RCP R6, R6 ;  /* 0x0000000600067308 */ /* 0x002e640000001000 */
[----:B-1----:R-:W-:-:S06]  /*0a50*/  IADD3 R6, R6, 0xffffffe, RZ ;  /* 0x0ffffffe06067810 */ /* 0x002fcc0007ffe0ff */
[----:B------:R-:W1:Y:S02]  /*0a60*/  F2I.FTZ.U32.TRUNC.NTZ R7, R6 ;  /* 0x0000000600077305 */ /* 0x000e64000021f000 */
[----:B-1---5:R-:W-:Y:S02]  /*0a70*/  IMAD.MOV R2, RZ, RZ, -R7 ;  /* 0x000000ffff027224 */ /* 0x022fe400078e0a07 */
[----:B------:R-:W-:Y:S02]  /*0a80*/  IMAD.MOV.U32 R6, RZ, RZ, RZ ;  /* 0x000000ffff067224 */ /* 0x000fe400078e00ff */
[----:B------:R-:W-:-:S04]  /*0a90*/  IMAD R2, R2, R5, RZ ;  /* 0x0000000502027224 */ /* 0x000fc800078e02ff */
[----:B------:R-:W-:Y:S01]  /*0aa0*/  IMAD.HI.U32 R3, R7, R2, R6 ;  /* 0x0000000207037227 */ /* 0x000fe200078e0006 */
[----:B------:R-:W-:-:S05]  /*0ab0*/  MOV R2, R0 ;  /* 0x0000000000027202 */ /* 0x000fca0000000f00 */
[----:B------:R-:W-:-:S04]  /*0ac0*/  IMAD.HI.U32 R3, R3, R2, RZ ;  /* 0x0000000203037227 */ /* 0x000fc800078e00ff */
[----:B------:R-:W-:-:S04]  /*0ad0*/  IMAD.MOV R0, RZ, RZ, -R3 ;  /* 0x000000ffff007224 */ /* 0x000fc800078e0a03 */
[----:B------:R-:W-:-:S05]  /*0ae0*/  IMAD R0, R5, R0, R2 ;  /* 0x0000000005007224 */ /* 0x000fca00078e0202 */
[----:B------:R-:W-:-:S13]  /*0af0*/  ISETP.GT.U32.AND P1, PT, R5, R0, PT ;  /* 0x000000000500720c */ /* 0x000fda0003f24070 */
[-C--:B------:R-:W-:Y:S02]  /*0b00*/  @!P1 IADD3 R0, R0, -R5.reuse, RZ ;  /* 0x8000000500009210 */ /* 0x080fe40007ffe0ff */
[----:B------:R-:W-:Y:S02]  /*0b10*/  @!P1 IADD3 R3, R3, 0x1, RZ ;  /* 0x0000000103039810 */ /* 0x000fe40007ffe0ff */
[----:B------:R-:W-:Y:S02]  /*0b20*/  ISETP.GE.U32.AND P2, PT, R0, R5, PT ;  /* 0x000000050000720c */ /* 0x000fe40003f46070 */
[----:B------:R-:W-:Y:S02]  /*0b30*/  LOP3.LUT R0, R200, c[0x0][0x2d0], RZ, 0x3c, !PT ;  /* 0x0000b400c8007a12 */ /* 0x000fe400078e3cff */
[----:B------:R-:W-:Y:S02]  /*0b40*/  ISETP.NE.AND P1, PT, RZ, c[0x0][0x2d0], PT ;  /* 0x0000b400ff007a0c */ /* 0x000fe40003f25270 */
[----:B------:R-:W-:-:S07]  /*0b50*/  ISETP.GE.AND P0, PT, R0, RZ, PT ;  /* 0x000000ff0000720c */ /* 0x000fce0003f06270 */
[----:B------:R-:W-:-:S05]  /*0b60*/  @P2 IADD3 R3, R3, 0x1, RZ ;  /* 0x0000000103032810 */ /* 0x000fca0007ffe0ff */
[----:B------:R-:W-:-:S05]  /*0b70*/  IMAD.MOV.U32 R2, RZ, RZ, R3 ;  /* 0x000000ffff027224 */ /* 0x000fca00078e0003 */
[----:B------:R-:W-:Y:S02]  /*0b80*/  @!P0 IADD3 R2, -R2, RZ, RZ ;  /* 0x000000ff02028210 */ /* 0x000fe40007ffe1ff */
[----:B------:R-:W-:-:S05]  /*0b90*/  @!P1 LOP3.LUT R2, RZ, c[0x0][0x2d0], RZ, 0x33, !PT ;  /* 0x0000b400ff029a12 */ /* 0x000fca00078e33ff */
[----:B------:R-:W-:-:S06]  /*0ba0*/  IMAD.WIDE R16, R2, 0x4, R226 ;  /* 0x0000000402107825 */ /* 0x000fcc00078e02e2 */
[----:B------:R-:W2:Y:S01]  /*0bb0*/  LDG.E R16, [R16.64] ;  /* 0x0000000610107981 */ /* 0x000ea2000c1e1900 */
[----:B------:R-:W-:Y:S02]  /*0bc0*/  IABS R0, c[0x0][0x1c8] ;  /* 0x0000720000007a13 */ /* 0x000fe40000000000 */
[----:B------:R-:W-:Y:S02]  /*0bd0*/  IADD3 R2, -R2, RZ, RZ ;  /* 0x000000ff02027210 */ /* 0x000fe40007ffe1ff */
[----:B------:R-:W1:Y:S03]  /*0be0*/  I2F.RP R10, R0 ;  /* 0x00000000000a7306 */ /* 0x000e660000209400 */
[----:B------:R-:W-:-:S05]  /*0bf0*/  IMAD R200, R2, c[0x0][0x2d0], R200 ;  /* 0x0000b40002c87a24 */ /* 0x000fca00078e02c8 */
[----:B-1----:R-:W1:Y:S02]  /*0c00*/  MUFU.RCP R10, R10 ;  /* 0x0000000a000a7308 */ /* 0x002e640000001000 */
[----:B-1----:R-:W-:-:S06]  /*0c10*/  IADD3 R10, R10, 0xffffffe, RZ ;  /* 0x0ffffffe0a0a7810 */ /* 0x002fcc0007ffe0ff */
[----:B------:R-:W1:Y:S02]  /*0c20*/  F2I.FTZ.U32.TRUNC.NTZ R11, R10 ;  /* 0x0000000a000b7305 */ /* 0x000e64000021f000 */
[----:B-1----:R-:W-:Y:S01]  /*0c30*/  IMAD.MOV R3, RZ, RZ, -R11 ;  /* 0x000000ffff037224 */ /* 0x002fe200078e0a0b */
[----:B------:R-:W-:-:S03]  /*0c40*/  MOV R10, RZ ;  /* 0x000000ff000a7202 */ /* 0x000fc60000000f00 */
[----:B------:R-:W-:Y:S01]  /*0c50*/  IMAD R6, R3, R0, RZ ;  /* 0x0000000003067224 */ /* 0x000fe200078e02ff */
[----:B------:R-:W-:-:S03]  /*0c60*/  IABS R3, R8 ;  /* 0x0000000800037213 */ /* 0x000fc60000000000 */
[----:B------:R-:W-:-:S04]  /*0c70*/  IMAD.HI.U32 R6, R11, R6, R10 ;  /* 0x000000060b067227 */ /* 0x000fc800078e000a */
[----:B------:R-:W-:-:S04]  /*0c80*/  IMAD.MOV.U32 R7, RZ, RZ, R3 ;  /* 0x000000ffff077224 */ /* 0x000fc800078e0003 */
[----:B------:R-:W-:-:S05]  /*0c90*/  IMAD.HI.U32 R6, R6, R7, RZ ;  /* 0x0000000706067227 */ /* 0x000fca00078e00ff */
[----:B------:R-:W-:-:S05]  /*0ca0*/  IADD3 R3, -R6, RZ, RZ ;  /* 0x000000ff06037210 */ /* 0x000fca0007ffe1ff */
[----:B------:R-:W-:-:S05]  /*0cb0*/  IMAD R3, R0, R3, R7 ;  /* 0x0000000300037224 */ /* 0x000fca00078e0207 */
[----:B------:R-:W-:-:S13]  /*0cc0*/  ISETP.GT.U32.AND P0, PT, R0, R3, PT ;  /* 0x000000030000720c */ /* 0x000fda0003f04070 */
[----:B------:R-:W-:Y:S01]  /*0cd0*/  @!P0 IMAD.IADD R3, R3, 0x1, -R0 ;  /* 0x0000000103038824 */ /* 0x000fe200078e0a00 */
[----:B------:R-:W-:-:S04]  /*0ce0*/  @!P0 IADD3 R6, R6, 0x1, RZ ;  /* 0x0000000106068810 */ /* 0x000fc80007ffe0ff */
[----:B------:R-:W-:Y:S02]  /*0cf0*/  ISETP.GE.U32.AND P1, PT, R3, R0, PT ;  /* 0x000000000300720c */ /* 0x000fe40003f26070 */
[----:B------:R-:W-:-:S04]  /*0d00*/  LOP3.LUT R0, R8, c[0x0][0x1c8], RZ, 0x3c, !PT ;  /* 0x0000720008007a12 */ /* 0x000fc800078e3cff */
[----:B------:R-:W-:Y:S02]  /*0d10*/  ISETP.GE.AND P0, PT, R0, RZ, PT ;  /* 0x000000ff0000720c */ /* 0x000fe40003f06270 */
[----:B------:R-:W-:-:S05]  /*0d20*/  SHF.R.S32.HI R0, RZ, 0x1f, R200 ;  /* 0x0000001fff007819 */ /* 0x000fca00000114c8 */
[----:B------:R-:W-:Y:S01]  /*0d30*/  @P1 IADD3 R6, R6, 0x1, RZ ;  /* 0x0000000106061810 */ /* 0x000fe20007ffe0ff */
[----:B------:R-:W-:Y:S01]  /*0d40*/  IMAD R2, R0, c[0x0][0x198], RZ ;  /* 0x0000660000027a24 */ /* 0x000fe200078e02ff */
[----:B------:R-:W-:-:S03]  /*0d50*/  ISETP.NE.AND P1, PT, RZ, c[0x0][0x1c8], PT ;  /* 0x00007200ff007a0c */ /* 0x000fc60003f25270 */
[----:B------:R-:W-:Y:S02]  /*0d60*/  IMAD R2, R200, c[0x0][0x19c], R2 ;  /* 0x00006700c8027a24 */ /* 0x000fe400078e0202 */
[----:B------:R-:W-:-:S08]  /*0d70*/  @!P0 IMAD.MOV R6, RZ, RZ, -R6 ;  /* 0x000000ffff068224 */ /* 0x000fd000078e0a06 */
[----:B------:R-:W-:Y:S02]  /*0d80*/  @!P1 LOP3.LUT R6, RZ, c[0x0][0x1c8], RZ, 0x33, !PT ;  /* 0x00007200ff069a12 */ /* 0x000fe400078e33ff */
[----:B--2---:R-:W-:Y:S01]  /*0d90*/  SHF.R.S32.HI R7, RZ, 0x1f, R16 ;  /* 0x0000001fff077819 */ /* 0x004fe20000011410 */
[----:B------:R-:W-:-:S04]  /*0da0*/  IMAD.WIDE.U32 R10, R16, c[0x0][0x180], RZ ;  /* 0x00006000100a7a25 */ /* 0x000fc800078e00ff */
[C---:B------:R-:W-:Y:S02]  /*0db0*/  IMAD R3, R7.reuse, c[0x0][0x180], RZ ;  /* 0x0000600007037a24 */ /* 0x040fe400078e02ff */
[----:B------:R-:W-:Y:S02]  /*0dc0*/  IMAD R7, R7, c[0x0][0x188], RZ ;  /* 0x0000620007077a24 */ /* 0x000fe400078e02ff */
[C---:B------:R-:W-:Y:S02]  /*0dd0*/  IMAD R3, R16.reuse, c[0x0][0x184], R3 ;  /* 0x0000610010037a24 */ /* 0x040fe400078e0203 */
[C---:B------:R-:W-:Y:S02]  /*0de0*/  IMAD R7, R16.reuse, c[0x0][0x18c], R7 ;  /* 0x0000630010077a24 */ /* 0x040fe400078e0207 */
[----:B------:R-:W-:Y:S01]  /*0df0*/  IMAD.WIDE.U32 R16, R16, c[0x0][0x188], RZ ;  /* 0x0000620010107a25 */ /* 0x000fe200078e00ff */
[----:B------:R-:W-:Y:S02]  /*0e00*/  IADD3 R11, R11, R3, RZ ;  /* 0x000000030b0b7210 */ /* 0x000fe40007ffe0ff */
[----:B------:R-:W-:Y:S01]  /*0e10*/  SHF.R.S32.HI R3, RZ, 0x1f, R6 ;  /* 0x0000001fff037819 */ /* 0x000fe20000011406 */
[----:B------:R-:W-:Y:S01]  /*0e20*/  IMAD.IADD R7, R17, 0x1, R7 ;  /* 0x0000000111077824 */ /* 0x000fe200078e0207 */
[----:B------:R-:W-:Y:S01]  /*0e30*/  MOV R18, R16 ;  /* 0x0000001000127202 */ /* 0x000fe20000000f00 */
[----:B------:R-:W-:-:S04]  /*0e40*/  IMAD.WIDE.U32 R30, R200, c[0x0][0x198], R10 ;  /* 0x00006600c81e7a25 */ /* 0x000fc800078e000a */
[----:B------:R-:W-:Y:S02]  /*0e50*/  IMAD.IADD R31, R31, 0x1, R2 ;  /* 0x000000011f1f7824 */ /* 0x000fe400078e0202 */
[----:B------:R-:W-:Y:S02]  /*0e60*/  IMAD R11, R3, c[0x0][0x1b0], RZ ;  /* 0x00006c00030b7a24 */ /* 0x000fe400078e02ff */
[----:B------:R-:W-:-:S04]  /*0e70*/  IMAD.WIDE.U32 R30, R6, c[0x0][0x1b0], R30 ;  /* 0x00006c00061e7a25 */ /* 0x000fc800078e001e */
[----:B------:R-:W-:-:S05]  /*0e80*/  IMAD R11, R6, c[0x0][0x1b4], R11 ;  /* 0x00006d00060b7a24 */ /* 0x000fca00078e020b */
[----:B------:R-:W-:Y:S01]  /*0e90*/  IADD3 R11, R31, R11, RZ ;  /* 0x0000000b1f0b7210 */ /* 0x000fe20007ffe0ff */
[----:B------:R-:W-:Y:S05]  /*0ea0*/  BRA `(.L_x_678) ;  /* 0x0000044000007947 */ /* 0x000fea0003800000 */
.L_x_677:
[----:B------:R-:W-:-:S13]  /*0eb0*/  ISETP.NE.AND P3, PT, R7, -0x1, PT ;  /* 0xffffffff0700780c */ /* 0x000fda0003f65270 */
[----:B------:R-:W-:-:S05]  /*0ec0*/  @P3 IADD3 R3, R9, R7, RZ ;  /* 0x0000000709033210 */ /* 0x000fca0007ffe0ff */
[----:B------:R-:W-:-:S04]  /*0ed0*/  @P3 IMAD.WIDE.U32 R10, R3, c[0x0][0x198], RZ ;  /* 0x00006600030a3a25 */ /* 0x000fc800078e00ff */
[----:B------:R-:W-:Y:S01]  /*0ee0*/  @P3 IMAD R3, R3, c[0x0][0x19c], R11 ;  /* 0x0000670003033a24 */ /* 0x000fe200078e020b */
[----:B------:R-:W-:Y:S05]  /*0ef0*/  @P3 BRA `(.L_x_679) ;  /* 0x000000a000003947 */ /* 0x000fea0003800000 */
[----:B------:R-:W-:Y:S01]  /*0f00*/  SHF.R.S32.HI R3, RZ, 0x1f, R9 ;  /* 0x0000001fff037819 */ /* 0x000fe20000011409 */
[----:B------:R-:W-:Y:S01]  /*0f10*/  IMAD.WIDE.U32 R10, R9, c[0x0][0x198], RZ ;  /* 0x00006600090a7a25 */ /* 0x000fe200078e00ff */
[----:B-----5:R-:W-:-:S03]  /*0f20*/  SHF.R.S32.HI R0, RZ, 0x1f, R2 ;  /* 0x0000001fff007819 */ /* 0x020fc60000011402 */
[----:B------:R-:W-:Y:S02]  /*0f30*/  IMAD R3, R3, c[0x0][0x198], RZ ;  /* 0x0000660003037a24 */ /* 0x000fe400078e02ff */
[----:B------:R-:W-:Y:S02]  /*0f40*/  IMAD R0, R0, c[0x0][0x180], RZ ;  /* 0x0000600000007a24 */ /* 0x000fe400078e02ff */
[----:B------:R-:W-:Y:S02]  /*0f50*/  IMAD R3, R9, c[0x0][0x19c], R3 ;  /* 0x0000670009037a24 */ /* 0x000fe400078e0203 */
[----:B------:R-:W-:-:S03]  /*0f60*/  IMAD R0, R2, c[0x0][0x184], R0 ;  /* 0x0000610002007a24 */ /* 0x000fc600078e0200 */
[----:B------:R-:W-:-:S05]  /*0f70*/  IADD3 R11, R11, R3, RZ ;  /* 0x000000030b0b7210 */ /* 0x000fca0007ffe0ff */
[----:B------:R-:W-:-:S05]  /*0f80*/  IMAD.WIDE.U32 R10, R2, c[0x0][0x180], R10 ;  /* 0x00006000020a7a25 */ /* 0x000fca00078e000a */
[----:B------:R-:W-:Y:S02]  /*0f90*/  IADD3 R3, R11, R0, RZ ;  /* 0x000000000b037210 */ /* 0x000fe40007ffe0ff */
.L_x_679:
[----:B------:R-:W-:Y:S01]  /*0fa0*/  IABS R11, c[0x0][0x1c8] ;  /* 0x00007200000b7a13 */ /* 0x000fe20000000000 */
[----:B------:R-:W-:Y:S01]  /*0fb0*/  @P3 IMAD.IADD R7, R9, 0x1, R7 ;  /* 0x0000000109073824 */ /* 0x000fe200078e0207 */
[----:B------:R-:W-:Y:S02]  /*0fc0*/  LEA R200, R154, 0xffffff00, 0x8 ;  /* 0xffffff009ac87811 */ /* 0x000fe400078e40ff */
[----:B------:R-:W1:Y:S01]  /*0fd0*/  I2F.RP R16, R11 ;  /* 0x0000000b00107306 */ /* 0x000e620000209400 */
[----:B------:R-:W-:-:S04]  /*0fe0*/  @P3 IMAD.WIDE.U32 R18, R7, c[0x0][0x1a0], RZ ;  /* 0x0000680007123a25 */ /* 0x000fc800078e00ff */
[----:B------:R-:W-:-:S03]  /*0ff0*/  @P3 IMAD R7, R7, c[0x0][0x1a4], R19 ;  /* 0x0000690007073a24 */ /* 0x000fc600078e0213 */
[----:B-1----:R-:W1:Y:S02]  /*1000*/  MUFU.RCP R16, R16 ;  /* 0x0000001000107308 */ /* 0x002e640000001000 */
[----:B-1----:R-:W-:-:S06]  /*1010*/  IADD3 R16, R16, 0xffffffe, RZ ;  /* 0x0ffffffe10107810 */ /* 0x002fcc0007ffe0ff */
[----:B------:R-:W1:Y:S02]  /*1020*/  F2I.FTZ.U32.TRUNC.NTZ R17, R16 ;  /* 0x0000001000117305 */ /* 0x000e64000021f000 */
[----:B-1----:R-:W-:Y:S02]  /*1030*/  IMAD.MOV R0, RZ, RZ, -R17 ;  /* 0x000000ffff007224 */ /* 0x002fe400078e0a11 */
[----:B------:R-:W-:Y:S02]  /*1040*/  IMAD.MOV.U32 R16, RZ, RZ, RZ ;  /* 0x000000ffff107224 */ /* 0x000fe400078e00ff */
[----:B------:R-:W-:Y:S01]  /*1050*/  IMAD R6, R0, R11, RZ ;  /* 0x0000000b00067224 */ /* 0x000fe200078e02ff */
[----:B------:R-:W-:-:S03]  /*1060*/  IABS R0, R8 ;  /* 0x0000000800007213 */ /* 0x000fc60000000000 */
        /* <DEDUP_REMOVED lines=11> */
[----:B------:R-:W-:-:S02]  /*1120*/  ISETP.GE.AND P1, PT, R0, RZ, PT ;  /* 0x000000ff0000720c */ /* 0x000fc40003f26270 */
[----:B------:R-:W-:Y:S02]  /*1130*/  SHF.R.S32.HI R0, RZ, 0x1f, R200 ;  /* 0x0000001fff007819 */ /* 0x000fe400000114c8 */
[----:B------:R-:W-:-:S03]  /*1140*/  MOV R11, R3 ;  /* 0x00000003000b7202 */ /* 0x000fc60000000f00 */
[----:B------:R-:W-:Y:S01]  /*1150*/  @P2 IADD3 R6, R6, 0x1, RZ ;  /* 0x0000000106062810 */ /* 0x000fe20007ffe0ff */
[----:B------:R-:W-:Y:S02]  /*1160*/  IMAD R13, R0, c[0x0][0x198], RZ ;  /* 0x00006600000d7a24 */ /* 0x000fe400078e02ff */
[----:B------:R-:W-:-:S04]  /*1170*/  IMAD.WIDE.U32 R10, R200, c[0x0][0x198], R10 ;  /* 0x00006600c80a7a25 */ /* 0x000fc800078e000a */
[----:B------:R-:W-:Y:S01]  /*1180*/  @!P1 IMAD.MOV R6, RZ, RZ, -R6 ;  /* 0x000000ffff069224 */ /* 0x000fe200078e0a06 */
[----:B------:R-:W-:Y:S01]  /*1190*/  @!P0 LOP3.LUT R6, RZ, c[0x0][0x1c8], RZ, 0x33, !PT ;  /* 0x00007200ff068a12 */ /* 0x000fe200078e33ff */
[----:B------:R-:W-:Y:S02]  /*11a0*/  IMAD R13, R200, c[0x0][0x19c], R13 ;  /* 0x00006700c80d7a24 */ /* 0x000fe400078e020d */
[----:B------:R-:W-:Y:S01]  /*11b0*/  IMAD.MOV.U32 R16, RZ, RZ, R10 ;  /* 0x000000ffff107224 */ /* 0x000fe200078e000a */
[----:B------:R-:W-:Y:S02]  /*11c0*/  SHF.R.S32.HI R3, RZ, 0x1f, R6 ;  /* 0x0000001fff037819 */ /* 0x000fe40000011406 */
[----:B------:R-:W-:-:S03]  /*11d0*/  IADD3 R17, R11, R13, RZ ;  /* 0x0000000d0b117210 */ /* 0x000fc60007ffe0ff */
[----:B------:R-:W-:Y:S02]  /*11e0*/  IMAD R11, R3, c[0x0][0x1b0], RZ ;  /* 0x00006c00030b7a24 */ /* 0x000fe400078e02ff */
[----:B------:R-:W-:-:S04]  /*11f0*/  IMAD.WIDE.U32 R16, R6, c[0x0][0x1b0], R16 ;  /* 0x00006c0006107a25 */ /* 0x000fc800078e0010 */
[----:B------:R-:W-:Y:S01]  /*1200*/  IMAD R11, R6, c[0x0][0x1b4], R11 ;  /* 0x00006d00060b7a24 */ /* 0x000fe200078e020b */
[----:B------:R-:W-:-:S03]  /*1210*/  MOV R30, R16 ;  /* 0x00000010001e7202 */ /* 0x000fc60000000f00 */
[----:B------:R-:W-:Y:S01]  /*1220*/  IMAD.IADD R11, R17, 0x1, R11 ;  /* 0x00000001110b7824 */ /* 0x000fe200078e020b */
        /* <DEDUP_REMOVED lines=11> */
[----:B------:R-:W-:Y:S02]  /*12e0*/  MOV R18, R16 ;  /* 0x0000001000127202 */ /* 0x000fe40000000f00 */
.L_x_678:
[----:B------:R-:W-:Y:S01]  /*12f0*/  ISETP.NE.AND P0, PT, R214, -0x1, PT ;  /* 0xffffffffd600780c */ /* 0x000fe20003f05270 */
[----:B------:R-:W-:Y:S01]  /*1300*/  IMAD R3, R3, c[0x0][0x1b8], RZ ;  /* 0x00006e0003037a24 */ /* 0x000fe200078e02ff */
[----:B------:R-:W-:Y:S01]  /*1310*/  SHF.R.S32.HI R20, RZ, 0x1f, R14 ;  /* 0x0000001fff147819 */ /* 0x000fe2000001140e */
[----:B------:R-:W-:Y:S01]  /*1320*/  BSSY B0, `(.L_x_680) ;  /* 0x000005a000007945 */ /* 0x000fe20003800000 */
[----:B------:R-:W-:Y:S01]  /*1330*/  SHF.R.S32.HI R10, RZ, 0x1f, R8 ;  /* 0x0000001fff0a7819 */ /* 0x000fe20000011408 */
[----:B------:R-:W-:Y:S01]  /*1340*/  IMAD R3, R6, c[0x0][0x1bc], R3 ;  /* 0x00006f0006037a24 */ /* 0x000fe200078e0203 */
[CC--:B------:R-:W-:Y:S02]  /*1350*/  LEA.HI R217, R20.reuse, R14.reuse, RZ, 0x2 ;  /* 0x0000000e14d97211 */ /* 0x0c0fe400078f10ff */
[----:B------:R-:W-:Y:S01]  /*1360*/  LEA.HI R17, R20, R14, RZ, 0x3 ;  /* 0x0000000e14117211 */ /* 0x000fe200078f18ff */
[----:B------:R-:W-:Y:S01]  /*1370*/  IMAD R10, R10, c[0x0][0x1a8], RZ ;  /* 0x00006a000a0a7a24 */ /* 0x000fe200078e02ff */
[----:B------:R-:W-:-:S02]  /*1380*/  LOP3.LUT R220, R217, 0xfffffffc, RZ, 0xc0, !PT ;  /* 0xfffffffcd9dc7812 */ /* 0x000fc400078ec0ff */
[----:B------:R-:W-:Y:S01]  /*1390*/  SHF.R.S32.HI R25, RZ, 0x3, R17 ;  /* 0x00000003ff197819 */ /* 0x000fe20000011411 */
[----:B------:R-:W-:Y:S01]  /*13a0*/  @P0 IMAD.WIDE.U32 R28, R214, c[0x0][0x190], RZ ;  /* 0x00006400d61c0a25 */ /* 0x000fe200078e00ff */
[----:B-----5:R-:W-:Y:S02]  /*13b0*/  @!P0 SHF.R.S32.HI R2, RZ, 0x1f, R4 ;  /* 0x0000001fff028819 */ /* 0x020fe40000011404 */
[----:B------:R-:W-:Y:S01]  /*13c0*/  SHF.R.S32.HI R224, RZ, 0x2, R217 ;  /* 0x00000002ffe07819 */ /* 0x000fe200000114d9 */
[----:B------:R-:W-:Y:S02]  /*13d0*/  IMAD.IADD R220, R14, 0x1, -R220 ;  /* 0x000000010edc7824 */ /* 0x000fe400078e0adc */
[----:B------:R-:W-:Y:S01]  /*13e0*/  @!P0 IMAD R2, R2, c[0x0][0x178], RZ ;  /* 0x00005e0002028a24 */ /* 0x000fe200078e02ff */
[----:B------:R-:W-:Y:S01]  /*13f0*/  LEA.HI R217, R217, R224, RZ, 0x1 ;  /* 0x000000e0d9d97211 */ /* 0x000fe200078f08ff */
[----:B------:R-:W-:Y:S01]  /*1400*/  IMAD.SHL.U32 R9, R25, 0x40, RZ ;  /* 0x0000004019097824 */ /* 0x000fe200078e00ff */
[----:B------:R-:W-:Y:S01]  /*1410*/  SHF.R.S32.HI R225, RZ, 0x1f, R224 ;  /* 0x0000001fffe17819 */ /* 0x000fe200000114e0 */
[----:B------:R-:W-:Y:S01]  /*1420*/  @!P0 IMAD.WIDE.U32 R22, R4, c[0x0][0x178], RZ ;  /* 0x00005e0004168a25 */ /* 0x000fe200078e00ff */
[----:B------:R-:W-:-:S02]  /*1430*/  LOP3.LUT R217, R217, 0x7fffffe, RZ, 0xc0, !PT ;  /* 0x07fffffed9d97812 */ /* 0x000fc400078ec0ff */
[----:B------:R-:W-:Y:S01]  /*1440*/  LOP3.LUT R9, R9, 0xc0, RZ, 0xc0, !PT ;  /* 0x000000c009097812 */ /* 0x000fe200078ec0ff */
[----:B------:R-:W-:Y:S01]  /*1450*/  @!P0 IMAD R2, R4, c[0x0][0x17c], R2 ;  /* 0x00005f0004028a24 */ /* 0x000fe200078e0202 */
[----:B------:R-:W-:Y:S01]  /*1460*/  IADD3 R200, P1, R224, R200, RZ ;  /* 0x000000c8e0c87210 */ /* 0x000fe20007f3e0ff */
[----:B------:R-:W-:Y:S02]  /*1470*/  IMAD.SHL.U32 R220, R220, 0x8, RZ ;  /* 0x00000008dcdc7824 */ /* 0x000fe400078e00ff */
[----:B------:R-:W-:Y:S01]  /*1480*/  @P0 IMAD R15, R214, c[0x0][0x194], R29 ;  /* 0x00006500d60f0a24 */ /* 0x000fe200078e021d */
[----:B------:R-:W-:Y:S01]  /*1490*/  @!P0 IADD3 R15, R23, R2, RZ ;  /* 0x00000002170f8210 */ /* 0x000fe20007ffe0ff */
[----:B------:R-:W-:Y:S01]  /*14a0*/  @!P0 IMAD.MOV.U32 R28, RZ, RZ, R22 ;  /* 0x000000ffff1c8224 */ /* 0x000fe200078e0016 */
[----:B------:R-:W-:Y:S01]  /*14b0*/  LOP3.LUT R4, R9, 0x18, R220, 0xf8, !PT ;  /* 0x0000001809047812 */ /* 0x000fe200078ef8dc */
[----:B------:R-:W-:Y:S01]  /*14c0*/  IMAD.IADD R217, R224, 0x1, -R217 ;  /* 0x00000001e0d97824 */ /* 0x000fe200078e0ad9 */
[----:B------:R-:W-:Y:S01]  /*14d0*/  SHF.R.U32.HI R9, RZ, 0x3, R9 ;  /* 0x00000003ff097819 */ /* 0x000fe20000011609 */
[----:B------:R-:W-:Y:S01]  /*14e0*/  IMAD R196, R225, c[0x0][0x198], RZ ;  /* 0x00006600e1c47a24 */ /* 0x000fe200078e02ff */
[-C--:B------:R-:W-:Y:S01]  /*14f0*/  LEA.HI R2, R20, R14.reuse, RZ, 0x5 ;  /* 0x0000000e14027211 */ /* 0x080fe200078f28ff */
[----:B------:R-:W-:Y:S01]  /*1500*/  IMAD R10, R8, c[0x0][0x1ac], R10 ;  /* 0x00006b00080a7a24 */ /* 0x000fe200078e020a */
[----:B------:R-:W-:Y:S01]  /*1510*/  LEA.HI R20, R20, R14, RZ, 0x4 ;  /* 0x0000000e14147211 */ /* 0x000fe200078f20ff */
[----:B------:R-:W-:Y:S01]  /*1520*/  IMAD R196, R224, c[0x0][0x19c], R196 ;  /* 0x00006700e0c47a24 */ /* 0x000fe200078e02c4 */
[----:B------:R-:W-:Y:S01]  /*1530*/  LOP3.LUT R9, R4, R9, RZ, 0x3c, !PT ;  /* 0x0000000904097212 */ /* 0x000fe200078e3cff */
[----:B------:R-:W-:Y:S01]  /*1540*/  IMAD.WIDE R12, R12, 0x40, R224 ;  /* 0x000000400c0c7825 */ /* 0x000fe200078e02e0 */
[----:B------:R-:W-:-:S02]  /*1550*/  IADD3 R18, P0, R220, R18, RZ ;  /* 0x00000012dc127210 */ /* 0x000fc40007f1e0ff */
[----:B------:R-:W-:Y:S02]  /*1560*/  SHF.R.S32.HI R221, RZ, 0x1f, R220 ;  /* 0x0000001fffdd7819 */ /* 0x000fe400000114dc */
[----:B------:R-:W-:Y:S02]  /*1570*/  LOP3.LUT R4, R20, 0xfffffff0, RZ, 0xc0, !PT ;  /* 0xfffffff014047812 */ /* 0x000fe400078ec0ff */
[----:B------:R-:W-:Y:S01]  /*1580*/  SHF.R.S32.HI R24, RZ, 0x5, R2 ;  /* 0x00000005ff187819 */ /* 0x000fe20000011402 */
[----:B------:R-:W-:Y:S01]  /*1590*/  IMAD.X R19, R221, 0x1, R7, P0 ;  /* 0x00000001dd137824 */ /* 0x000fe200000e0607 */
[----:B------:R-:W-:Y:S01]  /*15a0*/  IADD3.X R0, R225, R0, RZ, P1, !PT ;  /* 0x00000000e1007210 */ /* 0x000fe20000ffe4ff */
[----:B------:R-:W-:Y:S01]  /*15b0*/  IMAD.IADD R4, R14, 0x1, -R4 ;  /* 0x000000010e047824 */ /* 0x000fe200078e0a04 */
[----:B------:R-:W-:Y:S01]  /*15c0*/  IADD3 R28, P0, R220, R28, RZ ;  /* 0x0000001cdc1c7210 */ /* 0x000fe20007f1e0ff */
[----:B------:R-:W-:Y:S01]  /*15d0*/  IMAD R217, R24, 0x8, R217 ;  /* 0x0000000818d97824 */ /* 0x000fe200078e02d9 */
[----:B------:R-:W-:Y:S01]  /*15e0*/  IADD3 R30, P2, R220, R30, RZ ;  /* 0x0000001edc1e7210 */ /* 0x000fe20007f5e0ff */
[----:B------:R-:W-:Y:S01]  /*15f0*/  IMAD.WIDE.U32 R6, R6, c[0x0][0x1b8], R18 ;  /* 0x00006e0006067a25 */ /* 0x000fe200078e0012 */
[----:B------:R-:W-:-:S02]  /*1600*/  LEA.HI R19, R4, R4, RZ, 0x1 ;  /* 0x0000000404137211 */ /* 0x000fc400078f08ff */
[----:B------:R-:W-:Y:S01]  /*1610*/  LEA R217, R217, R9, 0x5 ;  /* 0x00000009d9d97211 */ /* 0x000fe200078e28ff */
[----:B------:R-:W-:Y:S01]  /*1620*/  IMAD R202, R0, c[0x0][0x1a0], RZ ;  /* 0x0000680000ca7a24 */ /* 0x000fe200078e02ff */
[--C-:B------:R-:W-:Y:S01]  /*1630*/  SHF.R.S32.HI R22, RZ, 0x1, R19.reuse ;  /* 0x00000001ff167819 */ /* 0x100fe20000011413 */
[----:B------:R-:W-:Y:S01]  /*1640*/  IMAD.IADD R0, R218, 0x1, -R26 ;  /* 0x00000001da007824 */ /* 0x000fe200078e0a1a */
[----:B------:R-:W-:Y:S01]  /*1650*/  SHF.R.S32.HI R9, RZ, 0x1f, R19 ;  /* 0x0000001fff097819 */ /* 0x000fe20000011413 */
[C---:B------:R-:W-:Y:S01]  /*1660*/  IMAD.X R29, R221.reuse, 0x1, R15, P0 ;  /* 0x00000001dd1d7824 */ /* 0x040fe200000e060f */
[----:B------:R-:W-:Y:S01]  /*1670*/  LOP3.LUT R23, R2, 0xffffffe0, RZ, 0xc0, !PT ;  /* 0xffffffe002177812 */ /* 0x000fe200078ec0ff */
[----:B------:R-:W-:Y:S01]  /*1680*/  IMAD.X R31, R221, 0x1, R11, P2 ;  /* 0x00000001dd1f7824 */ /* 0x000fe200010e060b */
[----:B------:R-:W-:Y:S01]  /*1690*/  LEA.HI R9, R9, R22, RZ, 0x2 ;  /* 0x0000001609097211 */ /* 0x000fe200078f10ff */
[----:B------:R-:W-:Y:S01]  /*16a0*/  IMAD.IADD R7, R7, 0x1, R3 ;  /* 0x0000000107077824 */ /* 0x000fe200078e0203 */
[C---:B------:R-:W-:Y:S01]  /*16b0*/  ISETP.GE.AND P0, PT, R224.reuse, R0, PT ;  /* 0x00000000e000720c */ /* 0x040fe20003f06270 */
[----:B------:R-:W-:Y:S01]  /*16c0*/  IMAD.WIDE.U32 R30, R224, c[0x0][0x198], R30 ;  /* 0x00006600e01e7a25 */ /* 0x000fe200078e001e */
[----:B------:R-:W-:-:S02]  /*16d0*/  LOP3.LUT R11, R9, 0xfffffffc, RZ, 0xc0, !PT ;  /* 0xfffffffc090b7812 */ /* 0x000fc400078ec0ff */
[----:B------:R-:W-:Y:S01]  /*16e0*/  SHF.L.U32 R217, R217, 0x1, RZ ;  /* 0x00000001d9d97819 */ /* 0x000fe200000006ff */
[----:B------:R-:W-:Y:S01]  /*16f0*/  IMAD R202, R200, c[0x0][0x1a4], R202 ;  /* 0x00006900c8ca7a24 */ /* 0x000fe200078e02ca */
[----:B------:R-:W-:Y:S01]  /*1700*/  MOV R197, R30 ;  /* 0x0000001e00c57202 */ /* 0x000fe20000000f00 */
[----:B------:R-:W-:Y:S02]  /*1710*/  IMAD.IADD R22, R22, 0x1, -R11 ;  /* 0x0000000116167824 */ /* 0x000fe400078e0a0b */
[----:B------:R-:W-:Y:S02]  /*1720*/  IMAD.MOV.U32 R2, RZ, RZ, 0x10 ;  /* 0x00000010ff027424 */ /* 0x000fe400078e00ff */
[----:B------:R-:W-:Y:S01]  /*1730*/  IMAD.WIDE.U32 R8, R8, c[0x0][0x1a8], R28 ;  /* 0x00006a0008087a25 */ /* 0x000fe200078e001c */
[----:B------:R-:W-:-:S03]  /*1740*/  LOP3.LUT P1, RZ, R22, 0x2, RZ, 0xc0, !PT ;  /* 0x0000000216ff7812 */ /* 0x000fc6000782c0ff */
[----:B------:R-:W-:Y:S01]  /*1750*/  IMAD.WIDE.U32 R200, R200, c[0x0][0x1a0], R6 ;  /* 0x00006800c8c87a25 */ /* 0x000fe200078e0006 */
[----:B------:R-:W-:-:S03]  /*1760*/  SEL R3, R2, 0xfffffff0, !P1 ;  /* 0xfffffff002037807 */ /* 0x000fc60004800000 */
[----:B------:R-:W-:Y:S02]  /*1770*/  IMAD.IADD R196, R31, 0x1, R196 ;  /* 0x000000011fc47824 */ /* 0x000fe400078e02c4 */
[----:B------:R-:W-:Y:S02]  /*1780*/  IMAD.IADD R23, R14, 0x1, -R23 ;  /* 0x000000010e177824 */ /* 0x000fe400078e0a17 */
[----:B------:R-:W-:Y:S02]  /*1790*/  IMAD.IADD R11, R9, 0x1, R10 ;  /* 0x00000001090b7824 */ /* 0x000fe400078e020a */
[----:B------:R-:W-:Y:S01]  /*17a0*/  IMAD.IADD R203, R201, 0x1, R202 ;  /* 0x00000001c9cb7824 */ /* 0x000fe200078e02ca */
[----:B------:R-:W-:Y:S05]  /*17b0*/  @P0 BRA `(.L_x_681) ;  /* 0x0000010000000947 */ /* 0x000fea0003800000 */
[----:B------:R-:W-:-:S13]  /*17c0*/  ISETP.GE.AND P0, PT, R220, c[0x0][0x220], PT ;  /* 0x00008800dc007a0c */ /* 0x000fda0003f06270 */
[----:B------:R1:W-:Y:S04]  /*17d0*/  @P0 STS [R217], RZ ;  /* 0x000000ffd9000388 */ /* 0x0003e80000000800 */
[----:B------:R1:W-:Y:S04]  /*17e0*/  @P0 STS [R217+0x4], RZ ;  /* 0x000004ffd9000388 */ /* 0x0003e80000000800 */
[----:B------:R1:W-:Y:S01]  /*17f0*/  @P0 STS.64 [R217+0x8], RZ ;  /* 0x000008ffd9000388 */ /* 0x0003e20000000a00 */
        /* <DEDUP_REMOVED lines=8> */
[----:B------:R-:W-:Y:S01]  /*1880*/  @!PT LDS RZ, [RZ] ;  /* 0x00000000fffff984 */ /* 0x000fe20000000800 */
[----:B------:R-:W-:Y:S01]  /*1890*/  @!PT LDS RZ, [RZ] ;  /* 0x00000000fffff984 */ /* 0x000fe20000000800 */
[----:B------:R-:W-:Y:S01]  /*18a0*/  @!PT LDS RZ, [RZ] ;  /* 0x00000000fffff984 */ /* 0x000fe20000000800 */
[----:B------:R2:W-:Y:S02]  /*18b0*/  LDGSTS.E.BYPASS.LTC128B.128 [R217], [R30.64] ;  /* 0x000000001ed97fae */ /* 0x0005e4000b901d46 */
.L_x_681:
[----:B------:R-:W-:Y:S05]  /*18c0*/  BSYNC B0 ;  /* 0x0000000000007941 */ /* 0x000fea0003800000 */
.L_x_680:
[----:B------:R-:W-:Y:S01]  /*18d0*/  IADD3 R6, R224, 0x20, RZ ;  /* 0x00000020e0067810 */ /* 0x000fe20007ffe0ff */
[----:B------:R-:W-:Y:S03]  /*18e0*/  BSSY B0, `(.L_x_682) ;  /* 0x0000013000007945 */ /* 0x000fe60003800000 */
[----:B------:R-:W-:-:S13]  /*18f0*/  ISETP.GE.AND P0, PT, R6, R0, PT ;  /* 0x000000000600720c */ /* 0x000fda0003f06270 */
[----:B------:R-:W-:Y:S05]  /*1900*/  @P0 BRA `(.L_x_683) ;  /* 0x0000010000000947 */ /* 0x000fea0003800000 */
[----:B------:R-:W-:-:S13]  /*1910*/  ISETP.GE.AND P0, PT, R220, c[0x0][0x220], PT ;  /* 0x00008800dc007a0c */ /* 0x000fda0003f06270 */
[----:B------:R3:W-:Y:S01]  /*1920*/  @P0 STS.128 [R217+0x800], RZ ;  /* 0x000800ffd9000388 */ /* 0x0007e20000000c00 */
[----:B------:R-:W-:Y:S05]  /*1930*/  @P0 BRA `(.L_x_683) ;  /* 0x000000d000000947 */ /* 0x000fea0003800000 */
[----:B------:R-:W-:Y:S02]  /*1940*/  IADD3 R7, P0, R12, 0x20, RZ ;  /* 0x000000200c077810 */ /* 0x000fe40007f1e0ff */
[----:B------:R-:W-:Y:S02]  /*1950*/  MOV R9, R11 ;  /* 0x0000000b00097202 */ /* 0x000fe40000000f00 */
[----:B------:R-:W-:-:S03]  /*1960*/  IADD3.X R0, RZ, R13, RZ, P0, !PT ;  /* 0x0000000dff007210 */ /* 0x000fc600007fe4ff */
[----:B------:R-:W-:-:S04]  /*1970*/  IMAD.WIDE.U32 R8, R7, c[0x0][0x190], R8 ;  /* 0x0000640007087a25 */ /* 0x000fc800078e0008 */
[----:B------:R-:W-:Y:S01]  /*1980*/  IMAD R0, R0, c[0x0][0x190], RZ ;  /* 0x0000640000007a24 */ /* 0x000fe200078e02ff */
[----:B------:R-:W-:-:S03]  /*1990*/  LEA R10, P0, R8, c[0x0][0x160], 0x1 ;  /* 0x00005800080a7a11 */ /* 0x000fc600078008ff */
[----:B------:R-:W-:-:S05]  /*19a0*/  IMAD R0, R7, c[0x0][0x194], R0 ;  /* 0x0000650007007a24 */ /* 0x000fca00078e0200 */
[----:B------:R-:W-:-:S04]  /*19b0*/  IADD3 R0, R9, R0, RZ ;  /* 0x0000000009007210 */ /* 0x000fc80007ffe0ff */
[----:B------:R-:W-:-:S05]  /*19c0*/  LEA.HI.X R11, R8, c[0x0][0x164], R0, 0x1, P0 ;  /* 0x00005900080b7a11 */ /* 0x000fca00000f0c00 */
[----:B------:R-:W-:Y:S01]  /*19d0*/  @!PT LDS RZ, [RZ] ;  /* 0x00000000fffff984 */ /* 0x000fe20000000800 */
[----:B------:R-:W-:Y:S01]  /*19e0*/  @!PT LDS RZ, [RZ] ;  /* 0x00000000fffff984 */ /* 0x000fe20000000800 */
[----:B------:R-:W-:Y:S01]  /*19f0*/  @!PT LDS RZ, [RZ] ;  /* 0x00000000fffff984 */ /* 0x000fe20000000800 */
[----:B------:R4:W-:Y:S02]  /*1a00*/  LDGSTS.E.BYPASS.LTC128B.128 [R217+0x800], [R10.64] ;  /* 0x008000000ad97fae */ /* 0x0009e4000b901d46 */
.L_x_683:
[----:B------:R-:W-:Y:S05]  /*1a10*/  BSYNC B0 ;  /* 0x0000000000007941 */ /* 0x000fea0003800000 */
.L_x_682:
[----:B------:R-:W-:Y:S01]  /*1a20*/  IADD3 R216, R154, -0x1, RZ ;  /* 0xffffffff9ad87810 */ /* 0x000fe20007ffe0ff */
[----:B------:R-:W-:Y:S04]  /*1a30*/  BSSY B0, `(.L_x_684) ;  /* 0x0000010000007945 */ /* 0x000fe80003800000 */
[----:B------:R-:W-:-:S04]  /*1a40*/  IMAD.SHL.U32 R7, R216, 0x100, RZ ;  /* 0x00000100d8077824 */ /* 0x000fc800078e00ff */
[----:B------:R-:W-:-:S05]  /*1a50*/  IMAD.IADD R0, R199, 0x1, -R7 ;  /* 0x00000001c7007824 */ /* 0x000fca00078e0a07 */
[----:B------:R-:W-:-:S13]  /*1a60*/  ISETP.GE.AND P0, PT, R224, R0, PT ;  /* 0x00000000e000720c */ /* 0x000fda0003f06270 */
[----:B------:R-:W-:Y:S05]  /*1a70*/  @P0 BRA `(.L_x_685) ;  /* 0x000000b000000947 */ /* 0x000fea0003800000 */
[----:B------:R-:W-:-:S13]  /*1a80*/  ISETP.GE.AND P0, PT, R220, c[0x0][0x220], PT ;  /* 0x00008800dc007a0c */ /* 0x000fda0003f06270 */
[----:B------:R1:W-:Y:S04]  /*1a90*/  @P0 STS [R217+0x1000], RZ ;  /* 0x001000ffd9000388 */ /* 0x0003e80000000800 */
[----:B------:R1:W-:Y:S04]  /*1aa0*/  @P0 STS [R217+0x1004], RZ ;  /* 0x001004ffd9000388 */ /* 0x0003e80000000800 */
[----:B------:R1:W-:Y:S01]  /*1ab0*/  @P0 STS.64 [R217+0x1008], RZ ;  /* 0x001008ffd9000388 */ /* 0x0003e20000000a00 */
[----:B------:R-:W-:Y:S05]  /*1ac0*/  @P0 BRA `(.L_x_685) ;  /* 0x0000006000000947 */ /* 0x000fea0003800000 */
[----:B------:R-:W-:-:S04]  /*1ad0*/  LEA R8, P0, R197, c[0x0][0x168], 0x1 ;  /* 0x00005a00c5087a11 */ /* 0x000fc800078008ff */
[----:B------:R-:W-:-:S05]  /*1ae0*/  LEA.HI.X R9, R197, c[0x0][0x16c], R196, 0x1, P0 ;  /* 0x00005b00c5097a11 */ /* 0x000fca00000f0cc4 */
[----:B------:R-:W-:Y:S01]  /*1af0*/  @!PT LDS RZ, [RZ] ;  /* 0x00000000fffff984 */ /* 0x000fe20000000800 */
[----:B------:R-:W-:Y:S01]  /*1b00*/  @!PT LDS RZ, [RZ] ;  /* 0x00000000fffff984 */ /* 0x000fe20000000800 */
[----:B------:R-:W-:Y:S01]  /*1b10*/  @!PT LDS RZ, [RZ] ;  /* 0x00000000fffff984 */ /* 0x000fe20000000800 */
[----:B------:R1:W-:Y:S04]  /*1b20*/  LDGSTS.E.BYPASS.LTC128B.128 [R217+0x1000], [R8.64] ;  /* 0x0100000008d97fae */ /* 0x0003e8000b901d46 */
.L_x_685:
[----:B------:R-:W-:Y:S05]  /*1b30*/  BSYNC B0 ;  /* 0x0000000000007941 */ /* 0x000fea0003800000 */
.L_x_684:
[----:B------:R-:W-:Y:S01]  /*1b40*/  ISETP.GE.AND P0, PT, R6, R0, PT ;  /* 0x000000000600720c */ /* 0x000fe20003f06270 */
[----:B------:R-:W-:Y:S01]  /*1b50*/  IMAD.MOV.U32 R155, RZ, RZ, c[0x0][0x198] ;  /* 0x00006600ff9b7624 */ /* 0x000fe200078e00ff */
[----:B------:R-:W-:Y:S01]  /*1b60*/  MOV R219, 0x5 ;  /* 0x0000000500db7802 */ /* 0x000fe20000000f00 */
[----:B------:R-:W-:Y:S02]  /*1b70*/  BSSY B0, `(.L_x_686) ;  /* 0x000000f000007945 */ /* 0x000fe40003800000 */
[C---:B------:R-:W-:Y:S01]  /*1b80*/  IMAD.SHL.U32 R213, R155.reuse, 0x20, RZ ;  /* 0x000000209bd57824 */ /* 0x040fe200078e00ff */
[----:B------:R-:W-:-:S07]  /*1b90*/  SHF.L.U64.HI R212, R155, R219, c[0x0][0x19c] ;  /* 0x000067009bd47619 */ /* 0x000fce00000102db */
[----:B------:R-:W-:Y:S05]  /*1ba0*/  @P0 BRA `(.L_x_687) ;  /* 0x000000b000000947 */ /* 0x000fea0003800000 */
[----:B------:R-:W-:-:S13]  /*1bb0*/  ISETP.GE.AND P0, PT, R220, c[0x0][0x220], PT ;  /* 0x00008800dc007a0c */ /* 0x000fda0003f06270 */
[----:B------:R1:W-:Y:S01]  /*1bc0*/  @P0 STS.128 [R217+0x1800], RZ ;  /* 0x001800ffd9000388 */ /* 0x0003e20000000c00 */
[----:B------:R-:W-:Y:S05]  /*1bd0*/  @P0 BRA `(.L_x_687) ;  /* 0x0000008000000947 */ /* 0x000fea0003800000 */
[----:B-1----:R-:W-:-:S05]  /*1be0*/  IADD3 R9, P0, R213, R197, RZ ;  /* 0x000000c5d5097210 */ /* 0x002fca0007f1e0ff */
[----:B------:R-:W-:Y:S01]  /*1bf0*/  IMAD.X R8, R212, 0x1, R196, P0 ;  /* 0x00000001d4087824 */ /* 0x000fe200000e06c4 */
[----:B----4-:R-:W-:-:S04]  /*1c00*/  LEA R10, P0, R9, c[0x0][0x168], 0x1 ;  /* 0x00005a00090a7a11 */ /* 0x010fc800078008ff */
[----:B------:R-:W-:-:S05]  /*1c10*/  LEA.HI.X R11, R9, c[0x0][0x16c], R8, 0x1, P0 ;  /* 0x00005b00090b7a11 */ /* 0x000fca00000f0c08 */
[----:B------:R-:W-:Y:S01]  /*1c20*/  @!PT LDS RZ, [RZ] ;  /* 0x00000000fffff984 */ /* 0x000fe20000000800 */
[----:B------:R-:W-:Y:S01]  /*1c30*/  @!PT LDS RZ, [RZ] ;  /* 0x00000000fffff984 */ /* 0x000fe20000000800 */
[----:B------:R-:W-:Y:S01]  /*1c40*/  @!PT LDS RZ, [RZ] ;  /* 0x00000000fffff984 */ /* 0x000fe20000000800 */
[----:B------:R1:W-:Y:S04]  /*1c50*/  LDGSTS.E.BYPASS.LTC128B.128 [R217+0x1800], [R10.64] ;  /* 0x018000000ad97fae */ /* 0x0003e8000b901d46 */
.L_x_687:
[----:B------:R-:W-:Y:S05]  /*1c60*/  BSYNC B0 ;  /* 0x0000000000007941 */ /* 0x000fea0003800000 */
.L_x_686:
[----:B------:R-:W-:Y:S01]  /*1c70*/  IADD3 R13, R224, 0x40, RZ ;  /* 0x00000040e00d7810 */ /* 0x000fe20007ffe0ff */
[----:B------:R-:W-:Y:S03]  /*1c80*/  BSSY B0, `(.L_x_688) ;  /* 0x000000f000007945 */ /* 0x000fe60003800000 */
[----:B------:R-:W-:-:S13]  /*1c90*/  ISETP.GE.AND P0, PT, R13, R0, PT ;  /* 0x000000000d00720c */ /* 0x000fda0003f06270 */
[----:B------:R-:W-:Y:S05]  /*1ca0*/  @P0 BRA `(.L_x_689) ;  /* 0x000000c000000947 */ /* 0x000fea0003800000 */
[----:B------:R-:W-:-:S13]  /*1cb0*/  ISETP.GE.AND P0, PT, R220, c[0x0][0x220], PT ;  /* 0x00008800dc007a0c */ /* 0x000fda0003f06270 */
[----:B------:R1:W-:Y:S01]  /*1cc0*/  @P0 STS.128 [R217+0x2000], RZ ;  /* 0x002000ffd9000388 */ /* 0x0003e20000000c00 */
[----:B------:R-:W-:Y:S05]  /*1cd0*/  @P0 BRA `(.L_x_689) ;  /* 0x0000009000000947 */ /* 0x000fea0003800000 */
[----:B-1----:R-:W-:Y:S01]  /*1ce0*/  IMAD.MOV.U32 R8, RZ, RZ, c[0x0][0x19c] ;  /* 0x00006700ff087624 */ /* 0x002fe200078e00ff */
[----:B------:R-:W-:-:S04]  /*1cf0*/  LEA R9, P0, R155, R197, 0x6 ;  /* 0x000000c59b097211 */ /* 0x000fc800078030ff */
[----:B------:R-:W-:Y:S02]  /*1d00*/  LEA.HI.X R8, R155, R196, R8, 0x6, P0 ;  /* 0x000000c49b087211 */ /* 0x000fe400000f3408 */
[----:B----4-:R-:W-:-:S04]  /*1d10*/  LEA R10, P0, R9, c[0x0][0x168], 0x1 ;  /* 0x00005a00090a7a11 */ /* 0x010fc800078008ff */
[----:B------:R-:W-:-:S05]  /*1d20*/  LEA.HI.X R11, R9, c[0x0][0x16c], R8, 0x1, P0 ;  /* 0x00005b00090b7a11 */ /* 0x000fca00000f0c08 */
[----:B------:R-:W-:Y:S01]  /*1d30*/  @!PT LDS RZ, [RZ] ;  /* 0x00000000fffff984 */ /* 0x000fe20000000800 */
[----:B------:R-:W-:Y:S01]  /*1d40*/  @!PT LDS RZ, [RZ] ;  /* 0x00000000fffff984 */ /* 0x000fe20000000800 */
[----:B------:R-:W-:Y:S01]  /*1d50*/  @!PT LDS RZ, [RZ] ;  /* 0x00000000fffff984 */ /* 0x000fe20000000800 */
[----:B------:R1:W-:Y:S04]  /*1d60*/  LDGSTS.E.BYPASS.LTC128B.128 [R217+0x2000], [R10.64] ;  /* 0x020000000ad97fae */ /* 0x0003e8000b901d46 */
.L_x_689:
[----:B------:R-:W-:Y:S05]  /*1d70*/  BSYNC B0 ;  /* 0x0000000000007941 */ /* 0x000fea0003800000 */
.L_x_688:
[----:B------:R-:W-:Y:S01]  /*1d80*/  IADD3 R12, R224, 0x60, RZ ;  /* 0x00000060e00c7810 */ /* 0x000fe20007ffe0ff */
[----:B------:R-:W-:Y:S03]  /*1d90*/  BSSY B0, `(.L_x_690) ;  /* 0x0000012000007945 */ /* 0x000fe60003800000 */
[----:B------:R-:W-:-:S13]  /*1da0*/  ISETP.GE.AND P0, PT, R12, R0, PT ;  /* 0x000000000c00720c */ /* 0x000fda0003f06270 */
[----:B------:R-:W-:Y:S05]  /*1db0*/  @P0 BRA `(.L_x_691) ;  /* 0x000000f000000947 */ /* 0x000fea0003800000 */
[----:B------:R-:W-:-:S13]  /*1dc0*/  ISETP.GE.AND P0, PT, R220, c[0x0][0x220], PT ;  /* 0x00008800dc007a0c */ /* 0x000fda0003f06270 */
[----:B------:R1:W-:Y:S01]  /*1dd0*/  @P0 STS.128 [R217+0x2800], RZ ;  /* 0x002800ffd9000388 */ /* 0x0003e20000000c00 */
[----:B------:R-:W-:Y:S05]  /*1de0*/  @P0 BRA `(.L_x_691) ;  /* 0x000000c000000947 */ /* 0x000fea0003800000 */
[----:B-1----:R-:W-:Y:S01]  /*1df0*/  IMAD.MOV.U32 R8, RZ, RZ, R197 ;  /* 0x000000ffff087224 */ /* 0x002fe200078e00c5 */
[----:B------:R-:W-:Y:S01]  /*1e00*/  ULDC UR4, c[0x0][0x19c] ;  /* 0x0000670000047ab9 */ /* 0x000fe20000000800 */
[----:B------:R-:W-:Y:S01]  /*1e10*/  IMAD.MOV.U32 R9, RZ, RZ, R196 ;  /* 0x000000ffff097224 */ /* 0x000fe200078e00c4 */
[----:B------:R-:W-:-:S03]  /*1e20*/  UIMAD UR4, UR4, 0x60, URZ ;  /* 0x00000060040478a4 */ /* 0x000fc6000f8e023f */
[----:B------:R-:W-:-:S05]  /*1e30*/  IMAD.WIDE.U32 R28, R155, 0x60, R8 ;  /* 0x000000609b1c7825 */ /* 0x000fca00078e0008 */
[----:B------:R-:W-:Y:S02]  /*1e40*/  IADD3 R8, R29, UR4, RZ ;  /* 0x000000041d087c10 */ /* 0x000fe4000fffe0ff */
[----:B----4-:R-:W-:-:S04]  /*1e50*/  LEA R10, P0, R28, c[0x0][0x168], 0x1 ;  /* 0x00005a001c0a7a11 */ /* 0x010fc800078008ff */
[----:B------:R-:W-:-:S05]  /*1e60*/  LEA.HI.X R11, R28, c[0x0][0x16c], R8, 0x1, P0 ;  /* 0x00005b001c0b7a11 */ /* 0x000fca00000f0c08 */
[----:B------:R-:W-:Y:S01]  /*1e70*/  @!PT LDS RZ, [RZ] ;  /* 0x00000000fffff984 */ /* 0x000fe20000000800 */
[----:B------:R-:W-:Y:S01]  /*1e80*/  @!PT LDS RZ, [RZ] ;  /* 0x00000000fffff984 */ /* 0x000fe20000000800 */
[----:B------:R-:W-:Y:S01]  /*1e90*/  @!PT LDS RZ, [RZ] ;  /* 0x00000000fffff984 */ /* 0x000fe20000000800 */
[----:B------:R1:W-:Y:S04]  /*1ea0*/  LDGSTS.E.BYPASS.LTC128B.128 [R217+0x2800], [R10.64] ;  /* 0x028000000ad97fae */ /* 0x0003e8000b901d46 */
.L_x_691:
[----:B------:R-:W-:Y:S05]  /*1eb0*/  BSYNC B0 ;  /* 0x0000000000007941 */ /* 0x000fea0003800000 */
.L_x_690:
[----:B-1--4-:R-:W-:Y:S01]  /*1ec0*/  IADD3 R11, R224, 0x80, RZ ;  /* 0x00000080e00b7810 */ /* 0x012fe20007ffe0ff */
[----:B------:R-:W-:Y:S03]  /*1ed0*/  BSSY B0, `(.L_x_692) ;  /* 0x000000f000007945 */ /* 0x000fe60003800000 */
[----:B------:R-:W-:-:S13]  /*1ee0*/  ISETP.GE.AND P0, PT, R11, R0, PT ;  /* 0x000000000b00720c */ /* 0x000fda0003f06270 */
[----:B------:R-:W-:Y:S05]  /*1ef0*/  @P0 BRA `(.L_x_693) ;  /* 0x000000c000000947 */ /* 0x000fea0003800000 */
[----:B------:R-:W-:-:S13]  /*1f00*/  ISETP.GE.AND P0, PT, R220, c[0x0][0x220], PT ;  /* 0x00008800dc007a0c */ /* 0x000fda0003f06270 */
[----:B------:R1:W-:Y:S01]  /*1f10*/  @P0 STS.128 [R217+0x3000], RZ ;  /* 0x003000ffd9000388 */ /* 0x0003e20000000c00 */
[----:B------:R-:W-:Y:S05]  /*1f20*/  @P0 BRA `(.L_x_693) ;  /* 0x0000009000000947 */ /* 0x000fea0003800000 */
[----:B------:R-:W-:Y:S01]  /*1f30*/  IMAD.MOV.U32 R8, RZ, RZ, c[0x0][0x19c] ;  /* 0x00006700ff087624 */ /* 0x000fe200078e00ff */
[----:B------:R-:W-:-:S04]  /*1f40*/  LEA R9, P0, R155, R197, 0x7 ;  /* 0x000000c59b097211 */ /* 0x000fc800078038ff */
[----:B------:R-:W-:Y:S02]  /*1f50*/  LEA.HI.X R8, R155, R196, R8, 0x7, P0 ;  /* 0x000000c49b087211 */ /* 0x000fe400000f3c08 */
[----:B------:R-:W-:-:S04]  /*1f60*/  LEA R28, P0, R9, c[0x0][0x168], 0x1 ;  /* 0x00005a00091c7a11 */ /* 0x000fc800078008ff */
[----:B------:R-:W-:-:S05]  /*1f70*/  LEA.HI.X R29, R9, c[0x0][0x16c], R8, 0x1, P0 ;  /* 0x00005b00091d7a11 */ /* 0x000fca00000f0c08 */
[----:B------:R-:W-:Y:S01]  /*1f80*/  @!PT LDS RZ, [RZ] ;  /* 0x00000000fffff984 */ /* 0x000fe20000000800 */
[----:B------:R-:W-:Y:S01]  /*1f90*/  @!PT LDS RZ, [RZ] ;  /* 0x00000000fffff984 */ /* 0x000fe20000000800 */
[----:B------:R-:W-:Y:S01]  /*1fa0*/  @!PT LDS RZ, [RZ] ;  /* 0x00000000fffff984 */ /* 0x000fe20000000800 */
[----:B------:R4:W-:Y:S04]  /*1fb0*/  LDGSTS.E.BYPASS.LTC128B.128 [R217+0x3000], [R28.64] ;  /* 0x030000001cd97fae */ /* 0x0009e8000b901d46 */
.L_x_693:
[----:B------:R-:W-:Y:S05]  /*1fc0*/  BSYNC B0 ;  /* 0x0000000000007941 */ /* 0x000fea0003800000 */
.L_x_692:
[----:B------:R-:W-:Y:S01]  /*1fd0*/  IADD3 R10, R224, 0xa0, RZ ;  /* 0x000000a0e00a7810 */ /* 0x000fe20007ffe0ff */
[----:B------:R-:W-:Y:S03]  /*1fe0*/  BSSY B0, `(.L_x_694) ;  /* 0x0000012000007945 */ /* 0x000fe60003800000 */
[----:B------:R-:W-:-:S13]  /*1ff0*/  ISETP.GE.AND P0, PT, R10, R0, PT ;  /* 0x000000000a00720c */ /* 0x000fda0003f06270 */
[----:B------:R-:W-:Y:S05]  /*2000*/  @P0 BRA `(.L_x_695) ;  /* 0x000000f000000947 */ /* 0x000fea0003800000 */
[----:B------:R-:W-:-:S13]  /*2010*/  ISETP.GE.AND P0, PT, R220, c[0x0][0x220], PT ;  /* 0x00008800dc007a0c */ /* 0x000fda0003f06270 */
[----:B------:R1:W-:Y:S01]  /*2020*/  @P0 STS.128 [R217+0x3800], RZ ;  /* 0x003800ffd9000388 */ /* 0x0003e20000000c00 */
[----:B------:R-:W-:Y:S05]  /*2030*/  @P0 BRA `(.L_x_695) ;  /* 0x000000c000000947 */ /* 0x000fea0003800000 */
[----:B------:R-:W-:Y:S01]  /*2040*/  IMAD.MOV.U32 R8, RZ, RZ, R197 ;  /* 0x000000ffff087224 */ /* 0x000fe200078e00c5 */
[----:B------:R-:W-:Y:S01]  /*2050*/  ULDC UR4, c[0x0][0x19c] ;  /* 0x0000670000047ab9 */ /* 0x000fe20000000800 */
[----:B------:R-:W-:Y:S01]  /*2060*/  IMAD.MOV.U32 R9, RZ, RZ, R196 ;  /* 0x000000ffff097224 */ /* 0x000fe200078e00c4 */
[----:B------:R-:W-:-:S03]  /*2070*/  UIMAD UR4, UR4, 0xa0, URZ ;  /* 0x000000a0040478a4 */ /* 0x000fc6000f8e023f */
[----:B--2---:R-:W-:-:S05]  /*2080*/  IMAD.WIDE.U32 R30, R155, 0xa0, R8 ;  /* 0x000000a09b1e7825 */ /* 0x004fca00078e0008 */
[----:B------:R-:W-:Y:S02]  /*2090*/  IADD3 R8, R31, UR4, RZ ;  /* 0x000000041f087c10 */ /* 0x000fe4000fffe0ff */
[----:B----4-:R-:W-:-:S04]  /*20a0*/  LEA R28, P0, R30, c[0x0][0x168], 0x1 ;  /* 0x00005a001e1c7a11 */ /* 0x010fc800078008ff */
[----:B------:R-:W-:-:S05]  /*20b0*/  LEA.HI.X R29, R30, c[0x0][0x16c], R8, 0x1, P0 ;  /* 0x00005b001e1d7a11 */ /* 0x000fca00000f0c08 */
[----:B------:R-:W-:Y:S01]  /*20c0*/  @!PT LDS RZ, [RZ] ;  /* 0x00000000fffff984 */ /* 0x000fe20000000800 */
[----:B------:R-:W-:Y:S01]  /*20d0*/  @!PT LDS RZ, [RZ] ;  /* 0x00000000fffff984 */ /* 0x000fe20000000800 */
[----:B------:R-:W-:Y:S01]  /*20e0*/  @!PT LDS RZ, [RZ] ;  /* 0x00000000fffff984 */ /* 0x000fe20000000800 */
[----:B------:R2:W-:Y:S04]  /*20f0*/  LDGSTS.E.BYPASS.LTC128B.128 [R217+0x3800], [R28.64] ;  /* 0x038000001cd97fae */ /* 0x0005e8000b901d46 */
.L_x_695:
[----:B------:R-:W-:Y:S05]  /*2100*/  BSYNC B0 ;  /* 0x0000000000007941 */ /* 0x000fea0003800000 */
.L_x_694:
[----:B------:R-:W-:Y:S01]  /*2110*/  IADD3 R9, R224, 0xc0, RZ ;  /* 0x000000c0e0097810 */ /* 0x000fe20007ffe0ff */
[----:B------:R-:W-:Y:S03]  /*2120*/  BSSY B0, `(.L_x_696) ;  /* 0x0000012000007945 */ /* 0x000fe60003800000 */
[----:B------:R-:W-:-:S13]  /*2130*/  ISETP.GE.AND P0, PT, R9, R0, PT ;  /* 0x000000000900720c */ /* 0x000fda0003f06270 */
[----:B------:R-:W-:Y:S05]  /*2140*/  @P0 BRA `(.L_x_697) ;  /* 0x000000f000000947 */ /* 0x000fea0003800000 */
[----:B------:R-:W-:-:S13]  /*2150*/  ISETP.GE.AND P0, PT, R220, c[0x0][0x220], PT ;  /* 0x00008800dc007a0c */ /* 0x000fda0003f06270 */
[----:B------:R1:W-:Y:S01]  /*2160*/  @P0 STS.128 [R217+0x4000], RZ ;  /* 0x004000ffd9000388 */ /* 0x0003e20000000c00 */
[----:B------:R-:W-:Y:S05]  /*2170*/  @P0 BRA `(.L_x_697) ;  /* 0x000000c000000947 */ /* 0x000fea0003800000 */
[----:B--2-4-:R-:W-:Y:S01]  /*2180*/  IMAD.MOV.U32 R28, RZ, RZ, R197 ;  /* 0x000000ffff1c7224 */ /* 0x014fe200078e00c5 */
[----:B------:R-:W-:Y:S01]  /*2190*/  ULDC UR4, c[0x0][0x19c] ;  /* 0x0000670000047ab9 */ /* 0x000fe20000000800 */
[----:B------:R-:W-:Y:S01]  /*21a0*/  IMAD.MOV.U32 R29, RZ, RZ, R196 ;  /* 0x000000ffff1d7224 */ /* 0x000fe200078e00c4 */
[----:B------:R-:W-:-:S03]  /*21b0*/  UIMAD UR4, UR4, 0xc0, URZ ;  /* 0x000000c0040478a4 */ /* 0x000fc6000f8e023f */
[----:B------:R-:W-:-:S05]  /*21c0*/  IMAD.WIDE.U32 R30, R155, 0xc0, R28 ;  /* 0x000000c09b1e7825 */ /* 0x000fca00078e001c */
[----:B------:R-:W-:Y:S02]  /*21d0*/  IADD3 R8, R31, UR4, RZ ;  /* 0x000000041f087c10 */ /* 0x000fe4000fffe0ff */
[----:B------:R-:W-:-:S04]  /*21e0*/  LEA R28, P0, R30, c[0x0][0x168], 0x1 ;  /* 0x00005a001e1c7a11 */ /* 0x000fc800078008ff */
[----:B------:R-:W-:-:S05]  /*21f0*/  LEA.HI.X R29, R30, c[0x0][0x16c], R8, 0x1, P0 ;  /* 0x00005b001e1d7a11 */ /* 0x000fca00000f0c08 */
[----:B------:R-:W-:Y:S01]  /*2200*/  @!PT LDS RZ, [RZ] ;  /* 0x00000000fffff984 */ /* 0x000fe20000000800 */
[----:B------:R-:W-:Y:S01]  /*2210*/  @!PT LDS RZ, [RZ] ;  /* 0x00000000fffff984 */ /* 0x000fe20000000800 */
[----:B------:R-:W-:Y:S01]  /*2220*/  @!PT LDS RZ, [RZ] ;  /* 0x00000000fffff984 */ /* 0x000fe20000000800 */
[----:B------:R2:W-:Y:S04]  /*2230*/  LDGSTS.E.BYPASS.LTC128B.128 [R217+0x4000], [R28.64] ;  /* 0x040000001cd97fae */ /* 0x0005e8000b901d46 */
.L_x_697:
[----:B------:R-:W-:Y:S05]  /*2240*/  BSYNC B0 ;  /* 0x0000000000007941 */ /* 0x000fea0003800000 */
.L_x_696:
        /* <DEDUP_REMOVED lines=19> */
.L_x_699:
[----:B------:R-:W-:Y:S05]  /*2380*/  BSYNC B0 ;  /* 0x0000000000007941 */ /* 0x000fea0003800000 */
.L_x_698:
[----:B------:R-:W0:Y:S01]  /*2390*/  LDGDEPBAR ;  /* 0x00000000000079af */ /* 0x000e220000000000 */
[----:B------:R-:W-:Y:S01]  /*23a0*/  LOP3.LUT R17, R17, 0xfffffff8, RZ, 0xc0, !PT ;  /* 0xfffffff811117812 */ /* 0x000fe200078ec0ff */
[----:B------:R-:W-:Y:S01]  /*23b0*/  IMAD.SHL.U32 R22, R22, 0x40, RZ ;  /* 0x0000004016167824 */ /* 0x000fe200078e00ff */
[----:B------:R-:W-:Y:S01]  /*23c0*/  SHF.R.S32.HI R18, RZ, 0x1f, R4 ;  /* 0x0000001fff127819 */ /* 0x000fe20000011404 */
[----:B------:R-:W-:Y:S01]  /*23d0*/  IMAD R26, R24, 0x10, R26 ;  /* 0x00000010181a7824 */ /* 0x000fe200078e021a */
[----:B------:R-:W-:Y:S01]  /*23e0*/  SHF.R.S32.HI R21, RZ, 0x4, R20 ;  /* 0x00000004ff157819 */ /* 0x000fe20000011414 */
[----:B------:R-:W-:Y:S01]  /*23f0*/  IMAD.IADD R17, R14, 0x1, -R17 ;  /* 0x000000010e117824 */ /* 0x000fe200078e0a11 */
[----:B------:R-:W-:Y:S01]  /*2400*/  LEA.HI R18, R18, R4, RZ, 0x3 ;  /* 0x0000000412127211 */ /* 0x000fe200078f18ff */
[----:B------:R-:W-:Y:S01]  /*2410*/  IMAD.SHL.U32 R198, R14, 0x2, RZ ;  /* 0x000000020ec67824 */ /* 0x000fe200078e00ff */
[----:B------:R-:W-:Y:S01]  /*2420*/  LEA.HI R20, R20, R21, RZ, 0x1 ;  /* 0x0000001514147211 */ /* 0x000fe200078f08ff */
[----:B------:R-:W-:Y:S01]  /*2430*/  BSSY B0, `(.L_x_700) ;  /* 0x000003c000007945 */ /* 0x000fe20003800000 */
[----:B------:R-:W-:Y:S01]  /*2440*/  ISETP.GE.AND P1, PT, R224, R0, PT ;  /* 0x00000000e000720c */ /* 0x000fe20003f26270 */
[----:B------:R-:W-:Y:S01]  /*2450*/  IMAD.SHL.U32 R18, R18, 0x20, RZ ;  /* 0x0000002012127824 */ /* 0x000fe200078e00ff */
[----:B------:R-:W-:-:S02]  /*2460*/  LOP3.LUT R19, R19, 0x7fffffe, RZ, 0xc0, !PT ;  /* 0x07fffffe13137812 */ /* 0x000fc400078ec0ff */
[----:B------:R-:W-:Y:S02]  /*2470*/  LOP3.LUT R20, R20, 0xfffffffe, RZ, 0xc0, !PT ;  /* 0xfffffffe14147812 */ /* 0x000fe400078ec0ff */
[----:B------:R-:W-:Y:S01]  /*2480*/  LEA.HI R16, R17, R17, RZ, 0x1 ;  /* 0x0000001111107211 */ /* 0x000fe200078f08ff */
[----:B------:R-:W-:Y:S01]  /*2490*/  IMAD.IADD R19, R4, 0x1, -R19 ;  /* 0x0000000104137824 */ /* 0x000fe200078e0a13 */
[----:B------:R-:W-:Y:S01]  /*24a0*/  LOP3.LUT R18, R18, 0xffffff00, RZ, 0xc0, !PT ;  /* 0xffffff0012127812 */ /* 0x000fe200078ec0ff */
[----:B------:R-:W-:Y:S01]  /*24b0*/  IMAD.IADD R20, R21, 0x1, -R20 ;  /* 0x0000000115147824 */ /* 0x000fe200078e0a14 */
[----:B------:R-:W-:Y:S02]  /*24c0*/  LOP3.LUT R4, R16, 0x7fffffe, RZ, 0xc0, !PT ;  /* 0x07fffffe10047812 */ /* 0x000fe400078ec0ff */
[----:B------:R-:W-:Y:S01]  /*24d0*/  SHF.R.S32.HI R16, RZ, 0x1, R16 ;  /* 0x00000001ff107819 */ /* 0x000fe20000011410 */
[----:B------:R-:W-:-:S04]  /*24e0*/  DEPBAR.LE SB0, 0x0 ;  /* 0x000080000000791a */ /* 0x000fc80000000000 */
[----:B------:R-:W-:Y:S01]  /*24f0*/  BAR.SYNC.DEFER_BLOCKING 0x0 ;  /* 0x0000000000007b1d */ /* 0x000fe20000010000 */
[----:B------:R-:W-:Y:S01]  /*2500*/  IMAD.SHL.U32 R21, R20, 0x8, RZ ;  /* 0x0000000814157824 */ /* 0x000fe200078e00ff */
[----:B------:R-:W-:Y:S01]  /*2510*/  LOP3.LUT R22, R22, 0xc0, RZ, 0xc0, !PT ;  /* 0x000000c016167812 */ /* 0x000fe200078ec0ff */
[----:B------:R-:W-:Y:S01]  /*2520*/  IMAD.IADD R4, R17, 0x1, -R4 ;  /* 0x0000000111047824 */ /* 0x000fe200078e0a04 */
[----:B------:R-:W-:Y:S01]  /*2530*/  SHF.R.S32.HI R15, RZ, 0x1f, R23 ;  /* 0x0000001fff0f7819 */ /* 0x000fe20000011417 */
[--C-:B------:R-:W-:Y:S01]  /*2540*/  IMAD R24, R24, 0x200, R18.reuse ;  /* 0x0000020018187824 */ /* 0x100fe200078e0212 */
[C---:B------:R-:W-:Y:S01]  /*2550*/  LOP3.LUT P2, RZ, R16.reuse, 0x2, RZ, 0xc0, !PT ;  /* 0x0000000210ff7812 */ /* 0x040fe2000784c0ff */
[----:B------:R-:W-:Y:S01]  /*2560*/  IMAD.SHL.U32 R17, R16, 0x40, RZ ;  /* 0x0000004010117824 */ /* 0x000fe200078e00ff */
[----:B------:R-:W-:Y:S01]  /*2570*/  LOP3.LUT R21, R22, 0x8, R21, 0xf8, !PT ;  /* 0x0000000816157812 */ /* 0x000fe200078ef815 */
[C---:B------:R-:W-:Y:S01]  /*2580*/  IMAD R18, R19.reuse, 0x20, R18 ;  /* 0x0000002013127824 */ /* 0x040fe200078e0212 */
[----:B------:R-:W-:Y:S01]  /*2590*/  SHF.R.U32.HI R16, RZ, 0x3, R22 ;  /* 0x00000003ff107819 */ /* 0x000fe20000011616 */
[----:B------:R-:W-:Y:S01]  /*25a0*/  IMAD R24, R19, 0x20, R24 ;  /* 0x0000002013187824 */ /* 0x000fe200078e0218 */
[----:B------:R-:W-:Y:S01]  /*25b0*/  LEA.HI R15, R15, R23, RZ, 0x2 ;  /* 0x000000170f0f7211 */ /* 0x000fe200078f10ff */
[----:B------:R-:W-:Y:S01]  /*25c0*/  IMAD.SHL.U32 R19, R25, 0x8, RZ ;  /* 0x0000000819137824 */ /* 0x000fe200078e00ff */
[----:B------:R-:W-:Y:S01]  /*25d0*/  LOP3.LUT R17, R17, 0xc0, RZ, 0xc0, !PT ;  /* 0x000000c011117812 */ /* 0x000fe200078ec0ff */
[----:B------:R-:W-:Y:S01]  /*25e0*/  IMAD R209, R20, 0x8, R4 ;  /* 0x0000000814d17824 */ /* 0x000fe200078e0204 */
[----:B------:R-:W-:-:S02]  /*25f0*/  LOP3.LUT R16, R21, R16, RZ, 0x3c, !PT ;  /* 0x0000001015107212 */ /* 0x000fc400078e3cff */
[----:B------:R-:W-:Y:S02]  /*2600*/  SHF.R.S32.HI R215, RZ, 0x2, R15 ;  /* 0x00000002ffd77819 */ /* 0x000fe4000001140f */
[----:B------:R-:W-:Y:S01]  /*2610*/  LOP3.LUT R19, R17, 0x8, R19, 0xf8, !PT ;  /* 0x0000000811137812 */ /* 0x000fe200078ef813 */
[C---:B------:R-:W-:Y:S01]  /*2620*/  IMAD.IADD R211, R16.reuse, 0x1, R24 ;  /* 0x0000000110d37824 */ /* 0x040fe200078e0218 */
[----:B------:R-:W-:Y:S01]  /*2630*/  SHF.R.U32.HI R17, RZ, 0x3, R17 ;  /* 0x00000003ff117819 */ /* 0x000fe20000011611 */
[----:B------:R-:W-:Y:S01]  /*2640*/  IMAD.IADD R4, R16, 0x1, R18 ;  /* 0x0000000110047824 */ /* 0x000fe200078e0212 */
[----:B------:R1:W-:Y:S01]  /*2650*/  @P1 STS [R217+0x5000], RZ ;  /* 0x005000ffd9001388 */ /* 0x0003e20000000800 */
[----:B------:R-:W-:Y:S01]  /*2660*/  IADD3 R26, R26, 0x1, R215 ;  /* 0x000000011a1a7810 */ /* 0x000fe20007ffe0d7 */
[----:B------:R-:W-:Y:S01]  /*2670*/  IMAD.SHL.U32 R211, R211, 0x2, RZ ;  /* 0x00000002d3d37824 */ /* 0x000fe200078e00ff */
[----:B------:R-:W-:Y:S01]  /*2680*/  LOP3.LUT R17, R19, R17, RZ, 0x3c, !PT ;  /* 0x0000001113117212 */ /* 0x000fe200078e3cff */
[----:B------:R1:W-:Y:S01]  /*2690*/  @P1 STS [R217+0x5004], RZ ;  /* 0x005004ffd9001388 */ /* 0x0003e20000000800 */
[----:B------:R-:W-:Y:S01]  /*26a0*/  LEA R152, P0, R200, c[0x0][0x170], 0x1 ;  /* 0x00005c00c8987a11 */ /* 0x000fe200078008ff */
[----:B------:R-:W-:Y:S01]  /*26b0*/  IMAD R210, R3, 0x2, R211 ;  /* 0x0000000203d27824 */ /* 0x000fe200078e02d3 */
[----:B------:R-:W-:Y:S01]  /*26c0*/  IADD3 R204, R199, R26, -R218 ;  /* 0x0000001ac7cc7210 */ /* 0x000fe20007ffe8da */
[----:B------:R1:W-:Y:S01]  /*26d0*/  @P1 STS.64 [R217+0x5008], RZ ;  /* 0x005008ffd9001388 */ /* 0x0003e20000000a00 */
[----:B------:R-:W-:Y:S01]  /*26e0*/  IMAD.U32 R209, R209, 0x20, R17 ;  /* 0x00000020d1d17824 */ /* 0x000fe200078e0011 */
[----:B------:R-:W-:-:S02]  /*26f0*/  LOP3.LUT R198, R198, 0x6, RZ, 0xc0, !PT ;  /* 0x00000006c6c67812 */ /* 0x000fc400078ec0ff */
[----:B------:R-:W-:Y:S02]  /*2700*/  LEA.HI.X R153, R200, c[0x0][0x174], R203, 0x1, P0 ;  /* 0x00005d00c8997a11 */ /* 0x000fe400000f0ccb */
[----:B------:R-:W-:Y:S02]  /*2710*/  SEL R2, R2, 0xfffffff0, !P2 ;  /* 0xfffffff002027807 */ /* 0x000fe40005000000 */
[----:B------:R-:W-:Y:S01]  /*2720*/  IADD3 R204, R204, c[0x0][0x2e8], RZ ;  /* 0x0000ba00cccc7a10 */ /* 0x000fe20007ffe0ff */
[----:B------:R-:W-:Y:S05]  /*2730*/  @P1 BRA `(.L_x_701) ;  /* 0x000000b000001947 */ /* 0x000fea0003800000 */
[----:B------:R-:W-:-:S13]  /*2740*/  ISETP.GE.AND P0, PT, R220, c[0x0][0x220], PT ;  /* 0x00008800dc007a0c */ /* 0x000fda0003f06270 */
[----:B------:R1:W-:Y:S04]  /*2750*/  @P0 STS [R217+0x5000], RZ ;  /* 0x005000ffd9000388 */ /* 0x0003e80000000800 */
[----:B------:R1:W-:Y:S04]  /*2760*/  @P0 STS [R217+0x5004], RZ ;  /* 0x005004ffd9000388 */ /* 0x0003e80000000800 */
[----:B------:R1:W-:Y:S01]  /*2770*/  @P0 STS.64 [R217+0x5008], RZ ;  /* 0x005008ffd9000388 */ /* 0x0003e20000000a00 */
[----:B------:R-:W-:Y:S05]  /*2780*/  @P0 BRA `(.L_x_701) ;  /* 0x0000006000000947 */ /* 0x000fea0003800000 */
[----:B------:R-:W-:Y:S02]  /*2790*/  MOV R14, R152 ;  /* 0x00000098000e7202 */ /* 0x000fe40000000f00 */
[----:B------:R-:W-:-:S05]  /*27a0*/  MOV R15, R153 ;  /* 0x00000099000f7202 */ /* 0x000fca0000000f00 */
[----:B------:R-:W-:Y:S01]  /*27b0*/  @!PT LDS RZ, [RZ] ;  /* 0x00000000fffff984 */ /* 0x000fe20000000800 */
[----:B------:R-:W-:Y:S01]  /*27c0*/  @!PT LDS RZ, [RZ] ;  /* 0x00000000fffff984 */ /* 0x000fe20000000800 */
[----:B------:R-:W-:Y:S01]  /*27d0*/  @!PT LDS RZ, [RZ] ;  /* 0x00000000fffff984 */ /* 0x000fe20000000800 */
[----:B------:R1:W-:Y:S02]  /*27e0*/  LDGSTS.E.BYPASS.LTC128B.128 [R217+0x5000], [R14.64] ;  /* 0x050000000ed97fae */ /* 0x0003e4000b901d46 */
.L_x_701:
[----:B------:R-:W-:Y:S05]  /*27f0*/  BSYNC B0 ;  /* 0x0000000000007941 */ /* 0x000fea0003800000 */
.L_x_700:
[----:B------:R-:W-:Y:S01]  /*2800*/  ISETP.GE.AND P0, PT, R6, R0, PT ;  /* 0x000000000600720c */ /* 0x000fe20003f06270 */
[----:B------:R-:W-:Y:S01]  /*2810*/  IMAD.MOV.U32 R6, RZ, RZ, c[0x0][0x1a0] ;  /* 0x00006800ff067624 */ /* 0x000fe200078e00ff */
[----:B------:R-:W-:Y:S03]  /*2820*/  BSSY B0, `(.L_x_702) ;  /* 0x000000e000007945 */ /* 0x000fe60003800000 */
[C---:B------:R-:W-:Y:S01]  /*2830*/  IMAD.SHL.U32 R222, R6.reuse, 0x20, RZ ;  /* 0x0000002006de7824 */ /* 0x040fe200078e00ff */
[----:B------:R-:W-:-:S07]  /*2840*/  SHF.L.U64.HI R219, R6, R219, c[0x0][0x1a4] ;  /* 0x0000690006db7619 */ /* 0x000fce00000102db */
[----:B------:R1:W-:Y:S01]  /*2850*/  @P0 STS.128 [R217+0x5800], RZ ;  /* 0x005800ffd9000388 */ /* 0x0003e20000000c00 */
[----:B------:R-:W-:Y:S05]  /*2860*/  @P0 BRA `(.L_x_703) ;  /* 0x0000009000000947 */ /* 0x000fea0003800000 */
[----:B------:R-:W-:-:S13]  /*2870*/  ISETP.GE.AND P0, PT, R220, c[0x0][0x220], PT ;  /* 0x00008800dc007a0c */ /* 0x000fda0003f06270 */
[----:B------:R1:W-:Y:S01]  /*2880*/  @P0 STS.128 [R217+0x5800], RZ ;  /* 0x005800ffd9000388 */ /* 0x0003e20000000c00 */
[----:B------:R-:W-:Y:S05]  /*2890*/  @P0 BRA `(.L_x_703) ;  /* 0x0000006000000947 */ /* 0x000fea0003800000 */
[----:B-1----:R-:W-:-:S04]  /*28a0*/  LEA R14, P0, R222, R152, 0x1 ;  /* 0x00000098de0e7211 */ /* 0x002fc800078008ff */
[----:B------:R-:W-:-:S05]  /*28b0*/  LEA.HI.X R15, R222, R153, R219, 0x1, P0 ;  /* 0x00000099de0f7211 */ /* 0x000fca00000f0cdb */
[----:B------:R-:W-:Y:S01]  /*28c0*/  @!PT LDS RZ, [RZ] ;  /* 0x00000000fffff984 */ /* 0x000fe20000000800 */
[----:B------:R-:W-:Y:S01]  /*28d0*/  @!PT LDS RZ, [RZ] ;  /* 0x00000000fffff984 */ /* 0x000fe20000000800 */
[----:B------:R-:W-:Y:S01]  /*28e0*/  @!PT LDS RZ, [RZ] ;  /* 0x00000000fffff984 */ /* 0x000fe20000000800 */
[----:B------:R1:W-:Y:S04]  /*28f0*/  LDGSTS.E.BYPASS.LTC128B.128 [R217+0x5800], [R14.64] ;  /* 0x058000000ed97fae */ /* 0x0003e8000b901d46 */
.L_x_703:
[----:B------:R-:W-:Y:S05]  /*2900*/  BSYNC B0 ;  /* 0x0000000000007941 */ /* 0x000fea0003800000 */
.L_x_702:
[----:B------:R-:W-:Y:S01]  /*2910*/  ISETP.GE.AND P0, PT, R13, R0, PT ;  /* 0x000000000d00720c */ /* 0x000fe20003f06270 */
[----:B------:R-:W-:-:S12]  /*2920*/  BSSY B0, `(.L_x_704) ;  /* 0x000000d000007945 */ /* 0x000fd80003800000 */
[----:B------:R1:W-:Y:S01]  /*2930*/  @P0 STS.128 [R217+0x6000], RZ ;  /* 0x006000ffd9000388 */ /* 0x0003e20000000c00 */
[----:B------:R-:W-:Y:S05]  /*2940*/  @P0 BRA `(.L_x_705) ;  /* 0x000000a000000947 */ /* 0x000fea0003800000 */
[----:B------:R-:W-:-:S13]  /*2950*/  ISETP.GE.AND P0, PT, R220, c[0x0][0x220], PT ;  /* 0x00008800dc007a0c */ /* 0x000fda0003f06270 */
[----:B------:R1:W-:Y:S01]  /*2960*/  @P0 STS.128 [R217+0x6000], RZ ;  /* 0x006000ffd9000388 */ /* 0x0003e20000000c00 */
[----:B------:R-:W-:Y:S05]  /*2970*/  @P0 BRA `(.L_x_705) ;  /* 0x0000007000000947 */ /* 0x000fea0003800000 */
[----:B------:R-:W-:Y:S01]  /*2980*/  IMAD.MOV.U32 R13, RZ, RZ, c[0x0][0x1a4] ;  /* 0x00006900ff0d7624 */ /* 0x000fe200078e00ff */
[----:B-1----:R-:W-:-:S04]  /*2990*/  LEA R14, P0, R6, R152, 0x7 ;  /* 0x00000098060e7211 */ /* 0x002fc800078038ff */
[----:B------:R-:W-:-:S05]  /*29a0*/  LEA.HI.X R15, R6, R153, R13, 0x7, P0 ;  /* 0x00000099060f7211 */ /* 0x000fca00000f3c0d */
[----:B------:R-:W-:Y:S01]  /*29b0*/  @!PT LDS RZ, [RZ] ;  /* 0x00000000fffff984 */ /* 0x000fe20000000800 */
[----:B------:R-:W-:Y:S01]  /*29c0*/  @!PT LDS RZ, [RZ] ;  /* 0x00000000fffff984 */ /* 0x000fe20000000800 */
[----:B------:R-:W-:Y:S01]  /*29d0*/  @!PT LDS RZ, [RZ] ;  /* 0x00000000fffff984 */ /* 0x000fe20000000800 */
[----:B------:R1:W-:Y:S04]  /*29e0*/  LDGSTS.E.BYPASS.LTC128B.128 [R217+0x6000], [R14.64] ;  /* 0x060000000ed97fae */ /* 0x0003e8000b901d46 */
.L_x_705:
[----:B------:R-:W-:Y:S05]  /*29f0*/  BSYNC B0 ;  /* 0x0000000000007941 */ /* 0x000fea0003800000 */
.L_x_704:
[----:B------:R-:W-:Y:S01]  /*2a00*/  ISETP.GE.AND P0, PT, R12, R0, PT ;  /* 0x000000000c00720c */ /* 0x000fe20003f06270 */
[----:B------:R-:W-:-:S12]  /*2a10*/  BSSY B0, `(.L_x_706) ;  /* 0x0000010000007945 */ /* 0x000fd80003800000 */
[----:B------:R1:W-:Y:S01]  /*2a20*/  @P0 STS.128 [R217+0x6800], RZ ;  /* 0x006800ffd9000388 */ /* 0x0003e20000000c00 */
[----:B------:R-:W-:Y:S05]  /*2a30*/  @P0 BRA `(.L_x_707) ;  /* 0x000000d000000947 */ /* 0x000fea0003800000 */
[----:B------:R-:W-:-:S13]  /*2a40*/  ISETP.GE.AND P0, PT, R220, c[0x0][0x220], PT ;  /* 0x00008800dc007a0c */ /* 0x000fda0003f06270 */
[----:B------:R1:W-:Y:S01]  /*2a50*/  @P0 STS.128 [R217+0x6800], RZ ;  /* 0x006800ffd9000388 */ /* 0x0003e20000000c00 */
[----:B------:R-:W-:Y:S05]  /*2a60*/  @P0 BRA `(.L_x_707) ;  /* 0x000000a000000947 */ /* 0x000fea0003800000 */
[----:B------:R-:W-:Y:S01]  /*2a70*/  MOV R12, R152 ;  /* 0x00000098000c7202 */ /* 0x000fe20000000f00 */
[----:B------:R-:W-:Y:S01]  /*2a80*/  ULDC UR4, c[0x0][0x1a4] ;  /* 0x0000690000047ab9 */ /* 0x000fe20000000800 */
[----:B------:R-:W-:Y:S01]  /*2a90*/  MOV R13, R153 ;  /* 0x00000099000d7202 */ /* 0x000fe20000000f00 */
[----:B------:R-:W-:-:S04]  /*2aa0*/  UIMAD UR4, UR4, 0xc0, URZ ;  /* 0x000000c0040478a4 */ /* 0x000fc8000f8e023f */
[----:B------:R-:W-:-:S05]  /*2ab0*/  IMAD.WIDE.U32 R12, R6, 0xc0, R12 ;  /* 0x000000c0060c7825 */ /* 0x000fca00078e000c */
[----:B------:R-:W-:-:S05]  /*2ac0*/  IADD3 R13, R13, UR4, RZ ;  /* 0x000000040d0d7c10 */ /* 0x000fca000fffe0ff */
[----:B------:R-:W-:Y:S01]  /*2ad0*/  @!PT LDS RZ, [RZ] ;  /* 0x00000000fffff984 */ /* 0x000fe20000000800 */
[----:B------:R-:W-:Y:S01]  /*2ae0*/  @!PT LDS RZ, [RZ] ;  /* 0x00000000fffff984 */ /* 0x000fe20000000800 */
[----:B------:R-:W-:Y:S01]  /*2af0*/  @!PT LDS RZ, [RZ] ;  /* 0x00000000fffff984 */ /* 0x000fe20000000800 */
[----:B------:R1:W-:Y:S02]  /*2b00*/  LDGSTS.E.BYPASS.LTC128B.128 [R217+0x6800], [R12.64] ;  /* 0x068000000cd97fae */ /* 0x0003e4000b901d46 */
.L_x_707:
[----:B------:R-:W-:Y:S05]  /*2b10*/  BSYNC B0 ;  /* 0x0000000000007941 */ /* 0x000fea0003800000 */
.L_x_706:
        /* <DEDUP_REMOVED lines=14> */
.L_x_709:
[----:B------:R-:W-:Y:S05]  /*2c00*/  BSYNC B0 ;  /* 0x0000000000007941 */ /* 0x000fea0003800000 */
.L_x_708:
        /* <DEDUP_REMOVED lines=17> */
.L_x_711:
[----:B------:R-:W-:Y:S05]  /*2d20*/  BSYNC B0 ;  /* 0x0000000000007941 */ /* 0x000fea0003800000 */
.L_x_710:
[----:B------:R-:W-:Y:S01]  /*2d30*/  ISETP.GE.AND P0, PT, R9, R0, PT ;  /* 0x000000000900720c */ /* 0x000fe20003f06270 */
[----:B------:R-:W-:-:S12]  /*2d40*/  BSSY B0, `(.L_x_712) ;  /* 0x0000010000007945 */ /* 0x000fd80003800000 */
[----:B------:R1:W-:Y:S01]  /*2d50*/  @P0 STS.128 [R217+0x8000], RZ ;  /* 0x008000ffd9000388 */ /* 0x0003e20000000c00 */
[----:B------:R-:W-:Y:S05]  /*2d60*/  @P0 BRA `(.L_x_713) ;  /* 0x000000d000000947 */ /* 0x000fea0003800000 */
[----:B------:R-:W-:-:S13]  /*2d70*/  ISETP.GE.AND P0, PT, R220, c[0x0][0x220], PT ;  /* 0x00008800dc007a0c */ /* 0x000fda0003f06270 */
[----:B------:R1:W-:Y:S01]  /*2d80*/  @P0 STS.128 [R217+0x8000], RZ ;  /* 0x008000ffd9000388 */ /* 0x0003e20000000c00 */
[----:B------:R-:W-:Y:S05]  /*2d90*/  @P0 BRA `(.L_x_713) ;  /* 0x000000a000000947 */ /* 0x000fea0003800000 */
[----:B-1----:R-:W-:Y:S01]  /*2da0*/  MOV R10, R152 ;  /* 0x00000098000a7202 */ /* 0x002fe20000000f00 */
        /* <DEDUP_REMOVED lines=9> */
.L_x_713:
[----:B------:R-:W-:Y:S05]  /*2e40*/  BSYNC B0 ;  /* 0x0000000000007941 */ /* 0x000fea0003800000 */
.L_x_712:
        /* <DEDUP_REMOVED lines=17> */
.L_x_715:
[----:B------:R-:W-:Y:S05]  /*2f60*/  BSYNC B0 ;  /* 0x0000000000007941 */ /* 0x000fea0003800000 */
.L_x_714:
[----:B------:R-:W-:Y:S01]  /*2f70*/  IMAD.SHL.U32 R209, R209, 0x2, RZ ;  /* 0x00000002d1d17824 */ /* 0x000fe200078e00ff */
[----:B------:R-:W-:Y:S01]  /*2f80*/  LDSM.16.M88.4 R36, [R211] ;  /* 0x00000000d324783b */ /* 0x000fe20000000200 */
[----:B------:R-:W-:Y:S02]  /*2f90*/  ISETP.GE.AND P1, PT, R154, 0x2, PT ;  /* 0x000000029a00780c */ /* 0x000fe40003f26270 */
[----:B------:R-:W-:Y:S01]  /*2fa0*/  IMAD R0, R2, 0x2, R209 ;  /* 0x0000000202007824 */ /* 0x000fe200078e02d1 */
[----:B--2-4-:R-:W2:Y:S04]  /*2fb0*/  LDSM.16.M88.4 R28, [R209+0x1000] ;  /* 0x00100000d11c783b */ /* 0x014ea80000000200 */
[----:B------:R-:W4:Y:S04]  /*2fc0*/  LDSM.16.M88.4 R20, [R209+0x1400] ;  /* 0x00140000d114783b */ /* 0x000f280000000200 */
[----:B-1----:R-:W1:Y:S04]  /*2fd0*/  LDSM.16.M88.4 R12, [R209+0x1800] ;  /* 0x00180000d10c783b */ /* 0x002e680000000200 */
[----:B------:R-:W5:Y:S04]  /*2fe0*/  LDSM.16.M88.4 R132, [R209+0x1c00] ;  /* 0x001c0000d184783b */ /* 0x000f680000000200 */
[----:B------:R-:W3:Y:S04]  /*2ff0*/  LDSM.16.M88.4 R124, [R209+0x2000] ;  /* 0x00200000d17c783b */ /* 0x000ee80000000200 */
[----:B------:R-:W3:Y:S04]  /*3000*/  LDSM.16.M88.4 R116, [R209+0x2400] ;  /* 0x00240000d174783b */ /* 0x000ee80000000200 */
[----:B------:R-:W3:Y:S04]  /*3010*/  LDSM.16.M88.4 R108, [R209+0x2800] ;  /* 0x00280000d16c783b */ /* 0x000ee80000000200 */
[----:B------:R-:W3:Y:S04]  /*3020*/  LDSM.16.M88.4 R100, [R209+0x2c00] ;  /* 0x002c0000d164783b */ /* 0x000ee80000000200 */
[----:B------:R-:W3:Y:S04]  /*3030*/  LDSM.16.M88.4 R92, [R209+0x3000] ;  /* 0x00300000d15c783b */ /* 0x000ee80000000200 */
[----:B------:R-:W3:Y:S04]  /*3040*/  LDSM.16.M88.4 R84, [R209+0x3400] ;  /* 0x00340000d154783b */ /* 0x000ee80000000200 */
[----:B------:R-:W3:Y:S01]  /*3050*/  LDSM.16.M88.4 R76, [R209+0x3800] ;  /* 0x00380000d14c783b */ /* 0x000ee20000000200 */
[C---:B--2---:R-:W-:Y:S03]  /*3060*/  HMMA.16816.F32 R32, R36.reuse, R28, RZ ;  /* 0x0000001c2420723c */ /* 0x044fe600000018ff */
[----:B------:R-:W2:Y:S04]  /*3070*/  LDSM.16.M88.4 R68, [R209+0x3c00] ;  /* 0x003c0000d144783b */ /* 0x000ea80000000200 */
[----:B------:R-:W2:Y:S01]  /*3080*/  LDSM.16.M88.4 R60, [R209+0x4000] ;  /* 0x00400000d13c783b */ /* 0x000ea20000000200 */
[C---:B----4-:R-:W-:Y:S03]  /*3090*/  HMMA.16816.F32 R24, R36.reuse, R20, RZ ;  /* 0x000000142418723c */ /* 0x050fe600000018ff */
[----:B------:R-:W4:Y:S04]  /*30a0*/  LDSM.16.M88.4 R52, [R209+0x4400] ;  /* 0x00440000d134783b */ /* 0x000f280000000200 */
[----:B------:R-:W2:Y:S01]  /*30b0*/  LDSM.16.M88.4 R44, [R209+0x4800] ;  /* 0x00480000d12c783b */ /* 0x000ea20000000200 */
[C---:B-1----:R-:W-:Y:S03]  /*30c0*/  HMMA.16816.F32 R16, R36.reuse, R12, RZ ;  /* 0x0000000c2410723c */ /* 0x042fe600000018ff */
[----:B------:R-:W1:Y:S04]  /*30d0*/  LDSM.16.M88.4 R148, [R209+0x4c00] ;  /* 0x004c0000d194783b */ /* 0x000e680000000200 */
[----:B------:R-:W-:Y:S01]  /*30e0*/  LDSM.16.M88.4 R188, [R210] ;  /* 0x00000000d2bc783b */ /* 0x000fe20000000200 */
[C---:B------:R-:W-:Y:S03]  /*30f0*/  HMMA.16816.F32 R28, R36.reuse, R30, RZ ;  /* 0x0000001e241c723c */ /* 0x040fe600000018ff */
[----:B------:R-:W1:Y:S04]  /*3100*/  LDSM.16.M88.4 R144, [R0+0x1000] ;  /* 0x001000000090783b */ /* 0x000e680000000200 */
[----:B------:R-:W1:Y:S01]  /*3110*/  LDSM.16.M88.4 R140, [R0+0x1400] ;  /* 0x00140000008c783b */ /* 0x000e620000000200 */
[C---:B------:R-:W-:Y:S03]  /*3120*/  HMMA.16816.F32 R20, R36.reuse, R22, RZ ;  /* 0x000000162414723c */ /* 0x040fe600000018ff */
[----:B------:R-:W1:Y:S04]  /*3130*/  LDSM.16.M88.4 R136, [R0+0x1800] ;  /* 0x001800000088783b */ /* 0x000e680000000200 */
[----:B------:R-:W-:Y:S01]  /*3140*/  LDSM.16.M88.4 R192, [R0+0x1c00] ;  /* 0x001c000000c0783b */ /* 0x000fe20000000200 */
[C---:B------:R-:W-:Y:S03]  /*3150*/  HMMA.16816.F32 R12, R36.reuse, R14, RZ ;  /* 0x0000000e240c723c */ /* 0x040fe600000018ff */
[----:B------:R-:W-:Y:S04]  /*3160*/  LDSM.16.M88.4 R184, [R0+0x2000] ;  /* 0x0020000000b8783b */ /* 0x000fe80000000200 */
[----:B------:R-:W-:Y:S01]  /*3170*/  LDSM.16.M88.4 R180, [R0+0x2400] ;  /* 0x0024000000b4783b */ /* 0x000fe20000000200 */
[C---:B-----5:R-:W-:Y:S03]  /*3180*/  HMMA.16816.F32 R8, R36.reuse, R132, RZ ;  /* 0x000000842408723c */ /* 0x060fe600000018ff */
[----:B------:R-:W-:Y:S04]  /*3190*/  LDSM.16.M88.4 R176, [R0+0x2800] ;  /* 0x0028000000b0783b */ /* 0x000fe80000000200 */
[----:B------:R-:W-:Y:S01]  /*31a0*/  LDSM.16.M88.4 R172, [R0+0x2c00] ;  /* 0x002c000000ac783b */ /* 0x000fe20000000200 */
[C---:B---3--:R-:W-:Y:S03]  /*31b0*/  HMMA.16816.F32 R128, R36.reuse, R124, RZ ;  /* 0x0000007c2480723c */ /* 0x048fe600000018ff */
[----:B------:R-:W-:Y:S04]  /*31c0*/  LDSM.16.M88.4 R168, [R0+0x3000] ;  /* 0x0030000000a8783b */ /* 0x000fe80000000200 */
[----:B------:R-:W-:Y:S01]  /*31d0*/  LDSM.16.M88.4 R164, [R0+0x3400] ;  /* 0x0034000000a4783b */ /* 0x000fe20000000200 */
[C---:B------:R-:W-:Y:S03]  /*31e0*/  HMMA.16816.F32 R120, R36.reuse, R116, RZ ;  /* 0x000000742478723c */ /* 0x040fe600000018ff */
[----:B------:R-:W-:Y:S04]  /*31f0*/  LDSM.16.M88.4 R160, [R0+0x3800] ;  /* 0x0038000000a0783b */ /* 0x000fe80000000200 */
[----:B------:R-:W-:Y:S01]  /*3200*/  LDSM.16.M88.4 R156, [R0+0x3c00] ;  /* 0x003c0000009c783b */ /* 0x000fe20000000200 */
[C---:B------:R-:W-:Y:S03]  /*3210*/  HMMA.16816.F32 R112, R36.reuse, R108, RZ ;  /* 0x0000006c2470723c */ /* 0x040fe600000018ff */
[----:B------:R-:W0:Y:S05]  /*3220*/  LDGDEPBAR ;  /* 0x00000000000079af */ /* 0x000e2a0000000000 */
[C---:B------:R-:W-:Y:S08]  /*3230*/  HMMA.16816.F32 R104, R36.reuse, R100, RZ ;  /* 0x000000642468723c */ /* 0x040ff000000018ff */
[C---:B------:R-:W-:Y:S08]  /*3240*/  HMMA.16816.F32 R96, R36.reuse, R92, RZ ;  /* 0x0000005c2460723c */ /* 0x040ff000000018ff */
[C---:B------:R-:W-:Y:S08]  /*3250*/  HMMA.16816.F32 R88, R36.reuse, R84, RZ ;  /* 0x000000542458723c */ /* 0x040ff000000018ff */
[C---:B------:R-:W-:Y:S08]  /*3260*/  HMMA.16816.F32 R80, R36.reuse, R76, RZ ;  /* 0x0000004c2450723c */ /* 0x040ff000000018ff */
[C---:B--2---:R-:W-:Y:S08]  /*3270*/  HMMA.16816.F32 R72, R36.reuse, R68, RZ ;  /* 0x000000442448723c */ /* 0x044ff000000018ff */
[C---:B------:R-:W-:Y:S08]  /*3280*/  HMMA.16816.F32 R64, R36.reuse, R60, RZ ;  /* 0x0000003c2440723c */ /* 0x040ff000000018ff */
[C---:B----4-:R-:W-:Y:S08]  /*3290*/  HMMA.16816.F32 R56, R36.reuse, R52, RZ ;  /* 0x000000342438723c */ /* 0x050ff000000018ff */
[C---:B------:R-:W-:Y:S08]  /*32a0*/  HMMA.16816.F32 R48, R36.reuse, R44, RZ ;  /* 0x0000002c2430723c */ /* 0x040ff000000018ff */
        /* <DEDUP_REMOVED lines=12> */
[C---:B-1----:R-:W-:Y:S08]  /*3370*/  HMMA.16816.F32 R40, R36.reuse, R148, RZ ;  /* 0x000000942428723c */ /* 0x042ff000000018ff */
[----:B------:R-:W-:Y:S01]  /*3380*/  HMMA.16816.F32 R36, R36, R150, RZ ;  /* 0x000000962424723c */ /* 0x000fe200000018ff */
[----:B------:R-:W1:Y:S07]  /*3390*/  LDSM.16.M88.4 R148, [R0+0x4000] ;  /* 0x004000000094783b */ /* 0x000e6e0000000200 */
[C---:B------:R-:W-:Y:S08]  /*33a0*/  HMMA.16816.F32 R32, R188.reuse, R144, R32 ;  /* 0x00000090bc20723c */ /* 0x040ff00000001820 */
[C---:B------:R-:W-:Y:S01]  /*33b0*/  HMMA.16816.F32 R28, R188.reuse, R146, R28 ;  /* 0x00000092bc1c723c */ /* 0x040fe2000000181c */
[----:B------:R-:W2:Y:S07]  /*33c0*/  LDSM.16.M88.4 R144, [R0+0x4400] ;  /* 0x004400000090783b */ /* 0x000eae0000000200 */
[C---:B------:R-:W-:Y:S08]  /*33d0*/  HMMA.16816.F32 R24, R188.reuse, R140, R24 ;  /* 0x0000008cbc18723c */ /* 0x040ff00000001818 */
[C---:B------:R-:W-:Y:S01]  /*33e0*/  HMMA.16816.F32 R20, R188.reuse, R142, R20 ;  /* 0x0000008ebc14723c */ /* 0x040fe20000001814 */
[----:B------:R-:W3:Y:S07]  /*33f0*/  LDSM.16.M88.4 R140, [R0+0x4800] ;  /* 0x00480000008c783b */ /* 0x000eee0000000200 */
[C---:B------:R-:W-:Y:S08]  /*3400*/  HMMA.16816.F32 R16, R188.reuse, R136, R16 ;  /* 0x00000088bc10723c */ /* 0x040ff00000001810 */
[----:B------:R-:W-:Y:S01]  /*3410*/  HMMA.16816.F32 R12, R188, R138, R12 ;  /* 0x0000008abc0c723c */ /* 0x000fe2000000180c */
[----:B------:R4:W5:Y:S01]  /*3420*/  LDSM.16.M88.4 R136, [R0+0x4c00] ;  /* 0x004c00000088783b */ /* 0x0009620000000200 */
[----:B------:R-:W-:-:S06]  /*3430*/  DEPBAR.LE SB0, 0x0 ;  /* 0x000080000000791a */ /* 0x000fcc0000000000 */
[C---:B-1----:R-:W-:Y:S07]  /*3440*/  HMMA.16816.F32 R64, R188.reuse, R148, R64 ;  /* 0x00000094bc40723c */ /* 0x042fee0000001840 */
[C---:B------:R-:W-:Y:S01]  /*3450*/  IADD3 R148, R204.reuse, 0x8, RZ ;  /* 0x00000008cc947810 */ /* 0x040fe20007ffe0ff */
[----:B------:R-:W-:Y:S01]  /*3460*/  HMMA.16816.F32 R8, R188, R192, R8 ;  /* 0x000000c0bc08723c */ /* 0x000fe20000001808 */
[-C--:B------:R-:W-:Y:S02]  /*3470*/  IMNMX R149, R204, R199.reuse, PT ;  /* 0x000000c7cc957217 */ /* 0x080fe40003800200 */
[----:B------:R-:W-:-:S02]  /*3480*/  IMNMX R148, R148, R199, PT ;  /* 0x000000c794947217 */ /* 0x000fc40003800200 */
[----:B----4-:R-:W-:-:S03]  /*3490*/  IADD3 R0, R209, 0x1000, RZ ;  /* 0x00001000d1007810 */ /* 0x010fc60007ffe0ff */
[----:B------:R-:W-:Y:S02]  /*34a0*/  HMMA.16816.F32 R132, R188, R194, R132 ;  /* 0x000000c2bc84723c */ /* 0x000fe40000001884 */
[----:B------:R-:W-:-:S06]  /*34b0*/  IMAD R208, R2, 0x2, R0 ;  /* 0x0000000202d07824 */ /* 0x000fcc00078e0200 */
[C---:B------:R-:W-:Y:S08]  /*34c0*/  HMMA.16816.F32 R128, R188.reuse, R184, R128 ;  /* 0x000000b8bc80723c */ /* 0x040ff00000001880 */
        /* <DEDUP_REMOVED lines=16> */
[C---:B--2---:R-:W-:Y:S08]  /*35d0*/  HMMA.16816.F32 R56, R188.reuse, R144, R56 ;  /* 0x00000090bc38723c */ /* 0x044ff00000001838 */
[C---:B------:R-:W-:Y:S08]  /*35e0*/  HMMA.16816.F32 R52, R188.reuse, R146, R52 ;  /* 0x00000092bc34723c */ /* 0x040ff00000001834 */
[C---:B---3--:R-:W-:Y:S08]  /*35f0*/  HMMA.16816.F32 R48, R188.reuse, R140, R48 ;  /* 0x0000008cbc30723c */ /* 0x048ff00000001830 */
[C---:B------:R-:W-:Y:S08]  /*3600*/  HMMA.16816.F32 R44, R188.reuse, R142, R44 ;  /* 0x0000008ebc2c723c */ /* 0x040ff0000000182c */
[C---:B-----5:R-:W-:Y:S08]  /*3610*/  HMMA.16816.F32 R40, R188.reuse, R136, R40 ;  /* 0x00000088bc28723c */ /* 0x060ff00000001828 */
[----:B------:R-:W-:Y:S01]  /*3620*/  HMMA.16816.F32 R36, R188, R138, R36 ;  /* 0x0000008abc24723c */ /* 0x000fe20000001824 */
[----:B------:R-:W-:Y:S06]  /*3630*/  BAR.SYNC.DEFER_BLOCKING 0x0 ;  /* 0x0000000000007b1d */ /* 0x000fec0000010000 */
[----:B------:R-:W-:Y:S01]  /*3640*/  @!UPT UIADD3 URZ, URZ, URZ, URZ ;  /* 0x0000003f3f3ff290 */ /* 0x000fe2000fffe03f */
[----:B------:R-:W-:Y:S11]  /*3650*/  @!P1 BRA `(.L_x_716) ;  /* 0x00000a8000009947 */ /* 0x000ff60003800000 */
[----:B------:R-:W-:Y:S05]  /*3660*/  @!P6 BRA `(.L_x_717) ;  /* 0x000003a00000e947 */ /* 0x000fea0003800000 */
[----:B------:R-:W1:Y:S01]  /*3670*/  I2F.RP R140, R5 ;  /* 0x00000005008c7306 */ /* 0x000e620000209400 */
[----:B------:R-:W-:-:S02]  /*3680*/  IADD3 R139, R7, -0x100, RZ ;  /* 0xffffff00078b7810 */ /* 0x000fc40007ffe0ff */
[----:B------:R-:W-:Y:S02]  /*3690*/  IABS R137, R7 ;  /* 0x0000000700897213 */ /* 0x000fe40000000000 */
[----:B------:R-:W-:Y:S02]  /*36a0*/  IABS R2, R139 ;  /* 0x0000008b00027213 */ /* 0x000fe40000000000 */
[----:B------:R-:W-:Y:S01]  /*36b0*/  LOP3.LUT R139, R139, c[0x0][0x2d0], RZ, 0x3c, !PT ;  /* 0x0000b4008b8b7a12 */ /* 0x000fe200078e3cff */
[----:B-1----:R-:W1:Y:S02]  /*36c0*/  MUFU.RCP R140, R140 ;  /* 0x0000008c008c7308 */ /* 0x002e640000001000 */
[----:B-1----:R-:W-:-:S06]  /*36d0*/  IADD3 R140, R140, 0xffffffe, RZ ;  /* 0x0ffffffe8c8c7810 */ /* 0x002fcc0007ffe0ff */
[----:B------:R-:W1:Y:S02]  /*36e0*/  F2I.FTZ.U32.TRUNC.NTZ R141, R140 ;  /* 0x0000008c008d7305 */ /* 0x000e64000021f000 */
[----:B-1----:R-:W-:Y:S02]  /*36f0*/  IMAD.MOV R138, RZ, RZ, -R141 ;  /* 0x000000ffff8a7224 */ /* 0x002fe400078e0a8d */
[----:B------:R-:W-:Y:S02]  /*3700*/  IMAD.MOV.U32 R140, RZ, RZ, RZ ;  /* 0x000000ffff8c7224 */ /* 0x000fe400078e00ff */
[----:B------:R-:W-:-:S04]  /*3710*/  IMAD R138, R138, R5, RZ ;  /* 0x000000058a8a7224 */ /* 0x000fc800078e02ff */
[----:B------:R-:W-:-:S06]  /*3720*/  IMAD.HI.U32 R138, R141, R138, R140 ;  /* 0x0000008a8d8a7227 */ /* 0x000fcc00078e008c */
[----:B------:R-:W-:-:S04]  /*3730*/  IMAD.HI.U32 R140, R138, R137, RZ ;  /* 0x000000898a8c7227 */ /* 0x000fc800078e00ff */
[----:B------:R-:W-:-:S04]  /*3740*/  IMAD.HI.U32 R138, R138, R2, RZ ;  /* 0x000000028a8a7227 */ /* 0x000fc800078e00ff */
[----:B------:R-:W-:Y:S01]  /*3750*/  IMAD.MOV R136, RZ, RZ, -R140 ;  /* 0x000000ffff887224 */ /* 0x000fe200078e0a8c */
[----:B------:R-:W-:-:S03]  /*3760*/  IADD3 R0, -R138, RZ, RZ ;  /* 0x000000ff8a007210 */ /* 0x000fc60007ffe1ff */
[C---:B------:R-:W-:Y:S02]  /*3770*/  IMAD R136, R5.reuse, R136, R137 ;  /* 0x0000008805887224 */ /* 0x040fe400078e0289 */
[----:B------:R-:W-:-:S03]  /*3780*/  IMAD R0, R5, R0, R2 ;  /* 0x0000000005007224 */ /* 0x000fc600078e0202 */
[C---:B------:R-:W-:Y:S02]  /*3790*/  ISETP.GT.U32.AND P0, PT, R5.reuse, R136, PT ;  /* 0x000000880500720c */ /* 0x040fe40003f04070 */
[----:B------:R-:W-:-:S11]  /*37a0*/  ISETP.GT.U32.AND P2, PT, R5, R0, PT ;  /* 0x000000000500720c */ /* 0x000fd60003f44070 */
[--C-:B------:R-:W-:Y:S01]  /*37b0*/  @!P0 IMAD.IADD R136, R136, 0x1, -R5.reuse ;  /* 0x0000000188888824 */ /* 0x100fe200078e0a05 */
[----:B------:R-:W-:Y:S01]  /*37c0*/  @!P0 IADD3 R140, R140, 0x1, RZ ;  /* 0x000000018c8c8810 */ /* 0x000fe20007ffe0ff */
[----:B------:R-:W-:Y:S01]  /*37d0*/  @!P2 IMAD.IADD R0, R0, 0x1, -R5 ;  /* 0x000000010000a824 */ /* 0x000fe200078e0a05 */
[----:B------:R-:W-:Y:S02]  /*37e0*/  ISETP.GE.AND P0, PT, R139, RZ, PT ;  /* 0x000000ff8b00720c */ /* 0x000fe40003f06270 */
[-C--:B------:R-:W-:Y:S02]  /*37f0*/  ISETP.GE.U32.AND P5, PT, R136, R5.reuse, PT ;  /* 0x000000058800720c */ /* 0x080fe40003fa6070 */
[----:B------:R-:W-:Y:S02]  /*3800*/  ISETP.GE.U32.AND P4, PT, R0, R5, PT ;  /* 0x000000050000720c */ /* 0x000fe40003f86070 */
[----:B------:R-:W-:Y:S02]  /*3810*/  LOP3.LUT R0, R7, c[0x0][0x2d0], RZ, 0x3c, !PT ;  /* 0x0000b40007007a12 */ /* 0x000fe400078e3cff */
[----:B------:R-:W-:-:S02]  /*3820*/  @!P2 IADD3 R138, R138, 0x1, RZ ;  /* 0x000000018a8aa810 */ /* 0x000fc40007ffe0ff */
[----:B------:R-:W-:Y:S02]  /*3830*/  ISETP.GE.AND P3, PT, R0, RZ, PT ;  /* 0x000000ff0000720c */ /* 0x000fe40003f66270 */
[----:B------:R-:W-:Y:S02]  /*3840*/  ISETP.NE.AND P2, PT, RZ, c[0x0][0x2d0], PT ;  /* 0x0000b400ff007a0c */ /* 0x000fe40003f45270 */
[----:B------:R-:W-:Y:S02]  /*3850*/  LOP3.LUT R136, RZ, c[0x0][0x2d0], RZ, 0x33, !PT ;  /* 0x0000b400ff887a12 */ /* 0x000fe400078e33ff */
[----:B------:R-:W-:Y:S02]  /*3860*/  @P5 IADD3 R140, R140, 0x1, RZ ;  /* 0x000000018c8c5810 */ /* 0x000fe40007ffe0ff */
[----:B------:R-:W-:Y:S02]  /*3870*/  @P4 IADD3 R138, R138, 0x1, RZ ;  /* 0x000000018a8a4810 */ /* 0x000fe40007ffe0ff */
[----:B------:R-:W-:-:S03]  /*3880*/  MOV R0, R140 ;  /* 0x0000008c00007202 */ /* 0x000fc60000000f00 */
[----:B------:R-:W-:Y:S02]  /*3890*/  @!P0 IMAD.MOV R138, RZ, RZ, -R138 ;  /* 0x000000ffff8a8224 */ /* 0x000fe400078e0a8a */
[----:B------:R-:W-:-:S05]  /*38a0*/  @!P3 IMAD.MOV R0, RZ, RZ, -R0 ;  /* 0x000000ffff00b224 */ /* 0x000fca00078e0a00 */
[C---:B------:R-:W-:Y:S02]  /*38b0*/  SEL R0, R136.reuse, R0, !P2 ;  /* 0x0000000088007207 */ /* 0x040fe40005000000 */
[----:B------:R-:W-:-:S03]  /*38c0*/  SEL R136, R136, R138, !P2 ;  /* 0x0000008a88887207 */ /* 0x000fc60005000000 */
[----:B------:R-:W-:-:S04]  /*38d0*/  IMAD.WIDE R140, R0, 0x4, R226 ;  /* 0x00000004008c7825 */ /* 0x000fc800078e02e2 */
[----:B------:R-:W-:Y:S01]  /*38e0*/  IMAD.WIDE R138, R136, 0x4, R226 ;  /* 0x00000004888a7825 */ /* 0x000fe200078e02e2 */
[----:B------:R-:W2:Y:S04]  /*38f0*/  LDG.E R2, [R140.64] ;  /* 0x000000068c027981 */ /* 0x000ea8000c1e1900 */
[----:B------:R1:W2:Y:S01]  /*3900*/  LDG.E R137, [R138.64] ;  /* 0x000000068a897981 */ /* 0x0002a2000c1e1900 */
[----:B------:R-:W-:Y:S01]  /*3910*/  IADD3 R0, R0, -R136, RZ ;  /* 0x8000008800007210 */ /* 0x000fe20007ffe0ff */
[----:B------:R-:W-:-:S04]  /*3920*/  IMAD.MOV.U32 R136, RZ, RZ, c[0x0][0x2d0] ;  /* 0x0000b400ff887624 */ /* 0x000fc800078e00ff */
[----:B------:R-:W-:-:S05]  /*3930*/  IMAD R136, R0, R136, -0x100 ;  /* 0xffffff0000887424 */ /* 0x000fca00078e0288 */
[----:B------:R-:W-:-:S05]  /*3940*/  SHF.R.S32.HI R0, RZ, 0x1f, R136 ;  /* 0x0000001fff007819 */ /* 0x000fca0000011488 */
[----:B------:R-:W-:-:S04]  /*3950*/  IMAD R0, R0, c[0x0][0x198], RZ ;  /* 0x0000660000007a24 */ /* 0x000fc800078e02ff */
[C---:B------:R-:W-:Y:S02]  /*3960*/  IMAD R0, R136.reuse, c[0x0][0x19c], R0 ;  /* 0x0000670088007a24 */ /* 0x040fe400078e0200 */
[----:B-1----:R-:W-:-:S05]  /*3970*/  IMAD.WIDE.U32 R138, R136, c[0x0][0x198], RZ ;  /* 0x00006600888a7a25 */ /* 0x002fca00078e00ff */
[----:B------:R-:W-:Y:S01]  /*3980*/  IADD3 R139, R139, R0, RZ ;  /* 0x000000008b8b7210 */ /* 0x000fe20007ffe0ff */
[----:B--2---:R-:W-:-:S04]  /*3990*/  IMAD.IADD R137, R137, 0x1, -R2 ;  /* 0x0000000189897824 */ /* 0x004fc800078e0a02 */
[----:B------:R-:W-:Y:S01]  /*39a0*/  IMAD.WIDE.U32 R138, R137, c[0x0][0x180], R138 ;  /* 0x00006000898a7a25 */ /* 0x000fe200078e008a */
[----:B------:R-:W-:-:S05]  /*39b0*/  SHF.R.S32.HI R2, RZ, 0x1f, R137 ;  /* 0x0000001fff027819 */ /* 0x000fca0000011489 */
[----:B------:R-:W-:-:S04]  /*39c0*/  IMAD R2, R2, c[0x0][0x180], RZ ;  /* 0x0000600002027a24 */ /* 0x000fc800078e02ff */
[----:B------:R-:W-:Y:S01]  /*39d0*/  IMAD R2, R137, c[0x0][0x184], R2 ;  /* 0x0000610089027a24 */ /* 0x000fe200078e0202 */
[----:B------:R-:W-:-:S03]  /*39e0*/  MOV R137, R138 ;  /* 0x0000008a00897202 */ /* 0x000fc60000000f00 */
[----:B------:R-:W-:Y:S01]  /*39f0*/  IMAD.IADD R136, R139, 0x1, R2 ;  /* 0x000000018b887824 */ /* 0x000fe200078e0202 */
[----:B------:R-:W-:Y:S05]  /*3a00*/  BRA `(.L_x_718) ;  /* 0x0000002000007947 */ /* 0x000fea0003800000 */
.L_x_717:
[----:B------:R-:W-:-:S04]  /*3a10*/  LEA R137, -R155, RZ, 0x8 ;  /* 0x000000ff9b897211 */ /* 0x000fc800078e41ff */
[----:B------:R-:W-:Y:S02]  /*3a20*/  SHF.R.S32.HI R136, RZ, 0x1f, R137 ;  /* 0x0000001fff887819 */ /* 0x000fe40000011489 */
.L_x_718:
[----:B------:R-:W-:Y:S01]  /*3a30*/  ISETP.GE.AND P0, PT, R220, c[0x0][0x220], PT ;  /* 0x00008800dc007a0c */ /* 0x000fe20003f06270 */
[----:B------:R-:W-:-:S12]  /*3a40*/  BSSY B0, `(.L_x_719) ;  /* 0x0000066000007945 */ /* 0x000fd80003800000 */
[----:B------:R-:W-:Y:S01]  /*3a50*/  @!P0 IMAD.MOV.U32 R142, RZ, RZ, R197 ;  /* 0x000000ffff8e8224 */ /* 0x000fe200078e00c5 */
[CC--:B------:R-:W-:Y:S01]  /*3a60*/  @!P0 IADD3 R139, P3, P2, R137.reuse, R197.reuse, R213 ;  /* 0x000000c5898b8210 */ /* 0x0c0fe20007a7e0d5 */
[----:B------:R-:W-:Y:S01]  /*3a70*/  @!P0 IMAD.MOV.U32 R143, RZ, RZ, R196 ;  /* 0x000000ffff8f8224 */ /* 0x000fe200078e00c4 */
[----:B------:R-:W-:Y:S01]  /*3a80*/  @!P0 IADD3 R2, P4, R137, R197, RZ ;  /* 0x000000c589028210 */ /* 0x000fe20007f9e0ff */
[----:B------:R-:W-:Y:S01]  /*3a90*/  @!P0 IMAD.MOV.U32 R140, RZ, RZ, c[0x0][0x19c] ;  /* 0x00006700ff8c8624 */ /* 0x000fe200078e00ff */
[----:B------:R-:W-:Y:S01]  /*3aa0*/  @!P0 IADD3.X R138, R136, R196, R212, P3, P2 ;  /* 0x000000c4888a8210 */ /* 0x000fe20001fe44d4 */
[----:B------:R-:W-:Y:S01]  /*3ab0*/  @!P0 IMAD.WIDE.U32 R142, R155, 0x60, R142 ;  /* 0x000000609b8e8825 */ /* 0x000fe200078e008e */
[----:B------:R-:W-:Y:S01]  /*3ac0*/  @!P0 LEA R146, P3, R139, c[0x0][0x168], 0x1 ;  /* 0x00005a008b928a11 */ /* 0x000fe200078608ff */
[----:B------:R1:W-:Y:S02]  /*3ad0*/  @P0 STS [R217+0x1000], RZ ;  /* 0x001000ffd9000388 */ /* 0x0003e40000000800 */
[----:B------:R-:W-:Y:S01]  /*3ae0*/  @!P0 IMAD R140, R140, 0x60, RZ ;  /* 0x000000608c8c8824 */ /* 0x000fe200078e02ff */
[----:B------:R-:W-:Y:S01]  /*3af0*/  @!P0 IADD3 R141, P2, R137, R142, RZ ;  /* 0x0000008e898d8210 */ /* 0x000fe20007f5e0ff */
[----:B------:R-:W-:Y:S01]  /*3b00*/  @!P0 IMAD.MOV.U32 R142, RZ, RZ, c[0x0][0x19c] ;  /* 0x00006700ff8e8624 */ /* 0x000fe200078e00ff */
[----:B------:R-:W-:Y:S01]  /*3b10*/  @!P0 LEA.HI.X R147, R139, c[0x0][0x16c], R138, 0x1, P3 ;  /* 0x00005b008b938a11 */ /* 0x000fe200018f0c8a */
[C---:B------:R-:W-:Y:S01]  /*3b20*/  @!P0 IMAD.X R0, R136.reuse, 0x1, R196, P4 ;  /* 0x0000000188008824 */ /* 0x040fe200020e06c4 */
[----:B------:R-:W-:Y:S01]  /*3b30*/  @!P0 IADD3.X R140, R136, R143, R140, P2, !PT ;  /* 0x0000008f888c8210 */ /* 0x000fe200017fe48c */
[--C-:B------:R-:W-:Y:S01]  /*3b40*/  @!P0 IMAD.MOV.U32 R156, RZ, RZ, R197.reuse ;  /* 0x000000ffff9c8224 */ /* 0x100fe200078e00c5 */
[CC--:B------:R-:W-:Y:S01]  /*3b50*/  @!P0 LEA R143, P2, R155.reuse, R197.reuse, 0x7 ;  /* 0x000000c59b8f8211 */ /* 0x0c0fe200078438ff */
[----:B------:R-:W-:Y:S01]  /*3b60*/  @!P0 IMAD.MOV.U32 R157, RZ, RZ, R196 ;  /* 0x000000ffff9d8224 */ /* 0x000fe200078e00c4 */
[C---:B------:R-:W-:Y:S01]  /*3b70*/  @!P0 LEA R150, P4, R2.reuse, c[0x0][0x168], 0x1 ;  /* 0x00005a0002968a11 */ /* 0x040fe200078808ff */
[----:B------:R-:W-:Y:S01]  /*3b80*/  @!P0 IMAD.MOV.U32 R138, RZ, RZ, c[0x0][0x19c] ;  /* 0x00006700ff8a8624 */ /* 0x000fe200078e00ff */
[C---:B------:R-:W-:Y:S01]  /*3b90*/  @!P0 LEA R139, P3, R155.reuse, R197, 0x6 ;  /* 0x000000c59b8b8211 */ /* 0x040fe200078630ff */
[----:B------:R-:W-:Y:S01]  /*3ba0*/  @!P0 IMAD.MOV.U32 R144, RZ, RZ, R197 ;  /* 0x000000ffff908224 */ /* 0x000fe200078e00c5 */
[CC--:B------:R-:W-:Y:S01]  /*3bb0*/  @!P0 LEA.HI.X R142, R155.reuse, R196.reuse, R142, 0x7, P2 ;  /* 0x000000c49b8e8211 */ /* 0x0c0fe200010f3c8e */
[----:B------:R-:W-:Y:S01]  /*3bc0*/  @!P0 IMAD.MOV.U32 R145, RZ, RZ, R196 ;  /* 0x000000ffff918224 */ /* 0x000fe200078e00c4 */
[----:B------:R-:W-:Y:S01]  /*3bd0*/  @!P0 LEA.HI.X R151, R2, c[0x0][0x16c], R0, 0x1, P4 ;  /* 0x00005b0002978a11 */ /* 0x000fe200020f0c00 */
[----:B------:R-:W-:Y:S01]  /*3be0*/  @!P0 IMAD.WIDE.U32 R158, R155, 0xa0, R156 ;  /* 0x000000a09b9e8825 */ /* 0x000fe200078e009c */
[----:B------:R-:W-:Y:S01]  /*3bf0*/  @!P0 IADD3 R143, P2, R137, R143, RZ ;  /* 0x0000008f898f8210 */ /* 0x000fe20007f5e0ff */
[----:B------:R1:W-:Y:S01]  /*3c00*/  @P0 STS [R217+0x1004], RZ ;  /* 0x001004ffd9000388 */ /* 0x0003e20000000800 */
[----:B------:R-:W-:Y:S01]  /*3c10*/  @!P0 LEA.HI.X R138, R155, R196, R138, 0x6, P3 ;  /* 0x000000c49b8a8211 */ /* 0x000fe200018f348a */
[----:B------:R-:W-:Y:S01]  /*3c20*/  @!P0 IMAD.MOV.U32 R0, RZ, RZ, c[0x0][0x19c] ;  /* 0x00006700ff008624 */ /* 0x000fe200078e00ff */
[----:B------:R-:W-:Y:S01]  /*3c30*/  @!P0 IADD3 R139, P3, R137, R139, RZ ;  /* 0x0000008b898b8210 */ /* 0x000fe20007f7e0ff */
[----:B------:R-:W-:Y:S01]  /*3c40*/  @!P0 IMAD.WIDE.U32 R156, R155, 0xc0, R144 ;  /* 0x000000c09b9c8825 */ /* 0x000fe200078e0090 */
[----:B------:R1:W-:Y:S03]  /*3c50*/  @P0 STS.64 [R217+0x1008], RZ ;  /* 0x001008ffd9000388 */ /* 0x0003e60000000a00 */
[----:B------:R-:W-:Y:S01]  /*3c60*/  @!P0 IMAD.MOV.U32 R2, RZ, RZ, c[0x0][0x19c] ;  /* 0x00006700ff028624 */ /* 0x000fe200078e00ff */
[----:B------:R-:W-:Y:S01]  /*3c70*/  @!PT LDS RZ, [RZ] ;  /* 0x00000000fffff984 */ /* 0x000fe20000000800 */
[----:B------:R-:W-:Y:S01]  /*3c80*/  @!PT LDS RZ, [RZ] ;  /* 0x00000000fffff984 */ /* 0x000fe20000000800 */
[----:B------:R-:W-:Y:S01]  /*3c90*/  @!PT LDS RZ, [RZ] ;  /* 0x00000000fffff984 */ /* 0x000fe20000000800 */
[----:B------:R1:W-:Y:S01]  /*3ca0*/  @!P0 LDGSTS.E.BYPASS.LTC128B.128 [R217+0x1000], [R150.64] ;  /* 0x0100000096d98fae */ /* 0x0003e2000b901d46 */
[----:B------:R-:W-:-:S02]  /*3cb0*/  @!P0 IMAD R0, R0, 0xc0, RZ ;  /* 0x000000c000008824 */ /* 0x000fc400078e02ff */
[----:B------:R-:W-:Y:S01]  /*3cc0*/  @!P0 IMAD.X R142, R136, 0x1, R142, P2 ;  /* 0x00000001888e8824 */ /* 0x000fe200010e068e */
[----:B------:R-:W-:Y:S01]  /*3cd0*/  @!P0 IADD3 R145, P2, R137, R156, RZ ;  /* 0x0000009c89918210 */ /* 0x000fe20007f5e0ff */
[----:B------:R-:W-:Y:S01]  /*3ce0*/  @!P0 IMAD R2, R2, 0xa0, RZ ;  /* 0x000000a002028824 */ /* 0x000fe200078e02ff */
[----:B------:R-:W-:Y:S01]  /*3cf0*/  @!P0 LEA R156, P4, R143, c[0x0][0x168], 0x1 ;  /* 0x00005a008f9c8a11 */ /* 0x000fe200078808ff */
[C---:B------:R-:W-:Y:S01]  /*3d00*/  @!P0 IMAD.X R138, R136.reuse, 0x1, R138, P3 ;  /* 0x00000001888a8824 */ /* 0x040fe200018e068a */
[----:B------:R-:W-:Y:S01]  /*3d10*/  @!P0 IADD3 R144, P3, R137, R158, RZ ;  /* 0x0000009e89908210 */ /* 0x000fe20007f7e0ff */
[----:B------:R1:W-:Y:S01]  /*3d20*/  @P0 STS.128 [R217+0x1800], RZ ;  /* 0x001800ffd9000388 */ /* 0x0003e20000000c00 */
[----:B------:R-:W-:Y:S02]  /*3d30*/  @!P0 LEA R158, P5, R139, c[0x0][0x168], 0x1 ;  /* 0x00005a008b9e8a11 */ /* 0x000fe400078a08ff */
[----:B------:R-:W-:Y:S01]  /*3d40*/  @!P0 IADD3.X R0, R136, R157, R0, P2, !PT ;  /* 0x0000009d88008210 */ /* 0x000fe200017fe400 */
[----:B------:R-:W-:Y:S01]  /*3d50*/  @!PT LDS RZ, [RZ] ;  /* 0x00000000fffff984 */ /* 0x000fe20000000800 */
[----:B------:R-:W-:Y:S01]  /*3d60*/  @!PT LDS RZ, [RZ] ;  /* 0x00000000fffff984 */ /* 0x000fe20000000800 */
[----:B------:R-:W-:Y:S01]  /*3d70*/  @!PT LDS RZ, [RZ] ;  /* 0x00000000fffff984 */ /* 0x000fe20000000800 */
[----:B------:R1:W-:Y:S01]  /*3d80*/  @!P0 LDGSTS.E.BYPASS.LTC128B.128 [R217+0x1800], [R146.64] ;  /* 0x0180000092d98fae */ /* 0x0003e2000b901d46 */
[----:B------:R-:W-:-:S02]  /*3d90*/  @!P0 LEA.HI.X R157, R143, c[0x0][0x16c], R142, 0x1, P4 ;  /* 0x00005b008f9d8a11 */ /* 0x000fc400020f0c8e */
[----:B------:R-:W-:Y:S01]  /*3da0*/  @!P0 LEA R160, P4, R141, c[0x0][0x168], 0x1 ;  /* 0x00005a008da08a11 */ /* 0x000fe200078808ff */
[----:B------:R1:W-:Y:S01]  /*3db0*/  @P0 STS.128 [R217+0x2000], RZ ;  /* 0x002000ffd9000388 */ /* 0x0003e20000000c00 */
[----:B------:R-:W-:Y:S02]  /*3dc0*/  @!P0 IADD3.X R2, R136, R159, R2, P3, !PT ;  /* 0x0000009f88028210 */ /* 0x000fe40001ffe402 */
[----:B------:R-:W-:Y:S02]  /*3dd0*/  @!P0 LEA.HI.X R159, R139, c[0x0][0x16c], R138, 0x1, P5 ;  /* 0x00005b008b9f8a11 */ /* 0x000fe400028f0c8a */
[----:B------:R-:W-:Y:S02]  /*3de0*/  @!P0 LEA R142, P3, R144, c[0x0][0x168], 0x1 ;  /* 0x00005a00908e8a11 */ /* 0x000fe400078608ff */
[----:B------:R-:W-:Y:S01]  /*3df0*/  @!P0 LEA.HI.X R161, R141, c[0x0][0x16c], R140, 0x1, P4 ;  /* 0x00005b008da18a11 */ /* 0x000fe200020f0c8c */
[----:B------:R-:W-:Y:S01]  /*3e00*/  @!PT LDS RZ, [RZ] ;  /* 0x00000000fffff984 */ /* 0x000fe20000000800 */
[----:B------:R-:W-:Y:S01]  /*3e10*/  @!PT LDS RZ, [RZ] ;  /* 0x00000000fffff984 */ /* 0x000fe20000000800 */
[----:B------:R-:W-:Y:S01]  /*3e20*/  @!PT LDS RZ, [RZ] ;  /* 0x00000000fffff984 */ /* 0x000fe20000000800 */
[----:B------:R1:W-:Y:S01]  /*3e30*/  @!P0 LDGSTS.E.BYPASS.LTC128B.128 [R217+0x2000], [R158.64] ;  /* 0x020000009ed98fae */ /* 0x0003e2000b901d46 */
[----:B------:R-:W-:-:S02]  /*3e40*/  @!P0 LEA R138, P2, R145, c[0x0][0x168], 0x1 ;  /* 0x00005a00918a8a11 */ /* 0x000fc400078408ff */
[----:B------:R-:W-:Y:S01]  /*3e50*/  @!P0 LEA.HI.X R143, R144, c[0x0][0x16c], R2, 0x1, P3 ;  /* 0x00005b00908f8a11 */ /* 0x000fe200018f0c02 */
[----:B------:R1:W-:Y:S01]  /*3e60*/  @P0 STS.128 [R217+0x2800], RZ ;  /* 0x002800ffd9000388 */ /* 0x0003e20000000c00 */
[----:B------:R-:W-:-:S03]  /*3e70*/  @!P0 LEA.HI.X R139, R145, c[0x0][0x16c], R0, 0x1, P2 ;  /* 0x00005b00918b8a11 */ /* 0x000fc600010f0c00 */
[----:B------:R-:W-:Y:S01]  /*3e80*/  @!PT LDS RZ, [RZ] ;  /* 0x00000000fffff984 */ /* 0x000fe20000000800 */
[----:B------:R-:W-:Y:S01]  /*3e90*/  @!PT LDS RZ, [RZ] ;  /* 0x00000000fffff984 */ /* 0x000fe20000000800 */
[----:B------:R-:W-:Y:S01]  /*3ea0*/  @!PT LDS RZ, [RZ] ;  /* 0x00000000fffff984 */ /* 0x000fe20000000800 */
[----:B------:R1:W-:Y:S04]  /*3eb0*/  @!P0 LDGSTS.E.BYPASS.LTC128B.128 [R217+0x2800], [R160.64] ;  /* 0x02800000a0d98fae */ /* 0x0003e8000b901d46 */
[----:B------:R1:W-:Y:S04]  /*3ec0*/  @P0 STS.128 [R217+0x3000], RZ ;  /* 0x003000ffd9000388 */ /* 0x0003e80000000c00 */
        /* <DEDUP_REMOVED lines=14> */
[----:B------:R1:W-:Y:S01]  /*3fb0*/  @P0 STS.128 [R217+0x4800], RZ ;  /* 0x004800ffd9000388 */ /* 0x0003e20000000c00 */
[----:B------:R-:W-:Y:S05]  /*3fc0*/  @P0 BRA `(.L_x_720) ;  /* 0x000000d000000947 */ /* 0x000fea0003800000 */
[----:B-1----:R-:W-:Y:S01]  /*3fd0*/  IMAD.MOV.U32 R138, RZ, RZ, R197 ;  /* 0x000000ffff8a7224 */ /* 0x002fe200078e00c5 */
[----:B------:R-:W-:Y:S01]  /*3fe0*/  ULDC UR4, c[0x0][0x19c] ;  /* 0x0000670000047ab9 */ /* 0x000fe20000000800 */
[----:B------:R-:W-:Y:S01]  /*3ff0*/  IMAD.MOV.U32 R139, RZ, RZ, R196 ;  /* 0x000000ffff8b7224 */ /* 0x000fe200078e00c4 */
[----:B------:R-:W-:-:S03]  /*4000*/  UIMAD UR4, UR4, 0xe0, URZ ;  /* 0x000000e0040478a4 */ /* 0x000fc6000f8e023f */
[----:B------:R-:W-:-:S05]  /*4010*/  IMAD.WIDE.U32 R138, R155, 0xe0, R138 ;  /* 0x000000e09b8a7825 */ /* 0x000fca00078e008a */
[----:B------:R-:W-:-:S04]  /*4020*/  IADD3 R2, P0, R137, R138, RZ ;  /* 0x0000008a89027210 */ /* 0x000fc80007f1e0ff */
[----:B------:R-:W-:Y:S02]  /*4030*/  IADD3.X R0, R136, UR4, R139, P0, !PT ;  /* 0x0000000488007c10 */ /* 0x000fe400087fe48b */
[----:B------:R-:W-:-:S04]  /*4040*/  LEA R138, P0, R2, c[0x0][0x168], 0x1 ;  /* 0x00005a00028a7a11 */ /* 0x000fc800078008ff */
[----:B------:R-:W-:-:S05]  /*4050*/  LEA.HI.X R139, R2, c[0x0][0x16c], R0, 0x1, P0 ;  /* 0x00005b00028b7a11 */ /* 0x000fca00000f0c00 */
[----:B------:R-:W-:Y:S01]  /*4060*/  @!PT LDS RZ, [RZ] ;  /* 0x00000000fffff984 */ /* 0x000fe20000000800 */
[----:B------:R-:W-:Y:S01]  /*4070*/  @!PT LDS RZ, [RZ] ;  /* 0x00000000fffff984 */ /* 0x000fe20000000800 */
[----:B------:R-:W-:Y:S01]  /*4080*/  @!PT LDS RZ, [RZ] ;  /* 0x00000000fffff984 */ /* 0x000fe20000000800 */
[----:B------:R1:W-:Y:S04]  /*4090*/  LDGSTS.E.BYPASS.LTC128B.128 [R217+0x4800], [R138.64] ;  /* 0x048000008ad97fae */ /* 0x0003e8000b901d46 */
.L_x_720:
[----:B------:R-:W-:Y:S05]  /*40a0*/  BSYNC B0 ;  /* 0x0000000000007941 */ /* 0x000fea0003800000 */
.L_x_719:
[----:B------:R-:W0:Y:S01]  /*40b0*/  LDGDEPBAR ;  /* 0x00000000000079af */ /* 0x000e220000000000 */
[----:B------:R-:W-:-:S04]  /*40c0*/  IADD3 R197, P0, R137, R197, RZ ;  /* 0x000000c589c57210 */ /* 0x000fc80007f1e0ff */
[----:B------:R-:W-:Y:S02]  /*40d0*/  IADD3.X R196, R136, R196, RZ, P0, !PT ;  /* 0x000000c488c47210 */ /* 0x000fe400007fe4ff */
.L_x_716:
[----:B------:R-:W-:-:S05]  /*40e0*/  IMAD.IADD R250, R7, 0x1, R198 ;  /* 0x0000000107fa7824 */ /* 0x000fca00078e02c6 */
[C---:B------:R-:W-:Y:S02]  /*40f0*/  IADD3 R249, R250.reuse, 0x1, RZ ;  /* 0x00000001faf97810 */ /* 0x040fe40007ffe0ff */
[CC--:B------:R-:W-:Y:S02]  /*4100*/  ISETP.GE.AND P2, PT, R250.reuse, R148.reuse, PT ;  /* 0x00000094fa00720c */ /* 0x0c0fe40003f46270 */
[----:B------:R-:W-:Y:S02]  /*4110*/  IADD3 R248, R250, 0x8, RZ ;  /* 0x00000008faf87810 */ /* 0x000fe40007ffe0ff */
[----:B------:R-:W-:Y:S02]  /*4120*/  ISETP.GE.AND P0, PT, R249, R148, PT ;  /* 0x00000094f900720c */ /* 0x000fe40003f06270 */
[----:B------:R-:W-:Y:S02]  /*4130*/  FSEL R2, R34, -INF , !P2 ;  /* 0xff80000022027808 */ /* 0x000fe40005000000 */
[----:B------:R-:W-:-:S02]  /*4140*/  IADD3 R246, R250, 0x9, RZ ;  /* 0x00000009faf67810 */ /* 0x000fc40007ffe0ff */
[-C--:B------:R-:W-:Y:S02]  /*4150*/  ISETP.GE.AND P2, PT, R248, R148.reuse, PT ;  /* 0x00000094f800720c */ /* 0x080fe40003f46270 */
[----:B------:R-:W-:Y:S02]  /*4160*/  FSEL R35, R35, -INF , !P0 ;  /* 0xff80000023237808 */ /* 0x000fe40004000000 */
[----:B------:R-:W-:Y:S02]  /*4170*/  IADD3 R245, R250, 0x10, RZ ;  /* 0x00000010faf57810 */ /* 0x000fe40007ffe0ff */
[----:B------:R-:W-:Y:S02]  /*4180*/  ISETP.GE.AND P0, PT, R246, R148, PT ;  /* 0x00000094f600720c */ /* 0x000fe40003f06270 */
[----:B------:R-:W-:Y:S02]  /*4190*/  FSEL R252, R30, -INF , !P2 ;  /* 0xff8000001efc7808 */ /* 0x000fe40005000000 */
[----:B------:R-:W-:-:S02]  /*41a0*/  FMNMX.FTZ R0, R2, R35, !PT ;  /* 0x0000002302007209 */ /* 0x000fc40007810000 */
[----:B------:R-:W-:Y:S02]  /*41b0*/  IADD3 R244, R250, 0x11, RZ ;  /* 0x00000011faf47810 */ /* 0x000fe40007ffe0ff */
[----:B------:R-:W-:Y:S02]  /*41c0*/  ISETP.GE.AND P2, PT, R245, R148, PT ;  /* 0x00000094f500720c */ /* 0x000fe40003f46270 */
[----:B------:R-:W-:Y:S02]  /*41d0*/  FSEL R251, R31, -INF , !P0 ;  /* 0xff8000001ffb7808 */ /* 0x000fe40004000000 */
[----:B------:R-:W-:Y:S02]  /*41e0*/  FMNMX.FTZ R0, R252, R0, !PT ;  /* 0x00000000fc007209 */ /* 0x000fe40007810000 */
[----:B------:R-:W-:Y:S02]  /*41f0*/  IADD3 R242, R250, 0x18, RZ ;  /* 0x00000018faf27810 */ /* 0x000fe40007ffe0ff */
[----:B------:R-:W-:-:S02]  /*4200*/  ISETP.GE.AND P0, PT, R244, R148, PT ;  /* 0x00000094f400720c */ /* 0x000fc40003f06270 */
[----:B------:R-:W-:Y:S02]  /*4210*/  FSEL R247, R26, -INF , !P2 ;  /* 0xff8000001af77808 */ /* 0x000fe40005000000 */
[----:B------:R-:W-:Y:S02]  /*4220*/  FMNMX.FTZ R0, R251, R0, !PT ;  /* 0x00000000fb007209 */ /* 0x000fe40007810000 */
        /* <DEDUP_REMOVED lines=26> */
[----:B-1----:R-:W-:Y:S02]  /*43d0*/  FSEL R146, R15, -INF , !P0 ;  /* 0xff8000000f927808 */ /* 0x002fe40004000000 */
        /* <DEDUP_REMOVED lines=35> */
[----:B------:R-:W-:Y:S01]  /*4610*/  FSEL R134, R122, -INF , !P2 ;  /* 0xff8000007a867808 */ /* 0x000fe20005000000 */
[----:B------:R-:W-:Y:S01]  /*4620*/  IMAD.MOV.U32 R122, RZ, RZ, R35 ;  /* 0x000000ffff7a7224 */ /* 0x000fe200078e0023 */
        /* <DEDUP_REMOVED lines=26> */
[C---:B------:R-:W-:Y:S02]  /*47d0*/  IADD3 R174, R250.reuse, 0x71, RZ ;  /* 0x00000071faae7810 */ /* 0x040fe40007ffe0ff */
        /* <DEDUP_REMOVED lines=139> */
[----:B------:R-:W-:Y:S02]  /*5090*/  ISETP.GE.AND P0, PT, R139, R148, PT ;  /* 0x000000948b00720c */ /* 0x000fe40003f06270 */
[----:B------:R-:W-:Y:S02]  /*50a0*/  FSEL R50, R38, -INF , !P2 ;  /* 0xff80000026327808 */ /* 0x000fe40005000000 */
[----:B------:R-:W-:Y:S02]  /*50b0*/  FMNMX.FTZ R0, R43, R0, !PT ;  /* 0x000000002b007209 */ /* 0x000fe40007810000 */
[----:B------:R-:W-:-:S02]  /*50c0*/  FSEL R55, R39, -INF , !P0 ;  /* 0xff80000027377808 */ /* 0x000fc40004000000 */
[----:B------:R-:W-:Y:S02]  /*50d0*/  FMNMX.FTZ R0, R50, R0, !PT ;  /* 0x0000000032007209 */ /* 0x000fe40007810000 */
[-C--:B------:R-:W-:Y:S02]  /*50e0*/  ISETP.GE.AND P3, PT, R250, R149.reuse, PT ;  /* 0x00000095fa00720c */ /* 0x080fe40003f66270 */
[----:B------:R-:W-:Y:S02]  /*50f0*/  FMNMX.FTZ R0, R55, R0, !PT ;  /* 0x0000000037007209 */ /* 0x000fe40007810000 */
[----:B------:R-:W-:Y:S02]  /*5100*/  ISETP.GE.AND P2, PT, R249, R149, PT ;  /* 0x00000095f900720c */ /* 0x000fe40003f46270 */
[----:B------:R-:W-:Y:S01]  /*5110*/  FSEL R32, R32, -INF , !P3 ;  /* 0xff80000020207808 */ /* 0x000fe20005800000 */
[----:B------:R-:W1:Y:S01]  /*5120*/  SHFL.BFLY PT, R14, R0, 0x2, 0x1f ;  /* 0x0c401f00000e7f89 */ /* 0x000e6200000e0000 */
[----:B------:R-:W-:-:S02]  /*5130*/  FSEL R33, R33, -INF , !P2 ;  /* 0xff80000021217808 */ /* 0x000fc40005000000 */
[----:B------:R-:W-:-:S04]  /*5140*/  ISETP.GE.AND P2, PT, R246, R149, PT ;  /* 0x00000095f600720c */ /* 0x000fc80003f46270 */
[----:B------:R-:W-:Y:S02]  /*5150*/  FSEL R29, R29, -INF , !P2 ;  /* 0xff8000001d1d7808 */ /* 0x000fe40005000000 */
[----:B------:R-:W-:-:S04]  /*5160*/  ISETP.GE.AND P2, PT, R244, R149, PT ;  /* 0x00000095f400720c */ /* 0x000fc80003f46270 */
[----:B------:R-:W-:Y:S02]  /*5170*/  FSEL R25, R25, -INF , !P2 ;  /* 0xff80000019197808 */ /* 0x000fe40005000000 */
[----:B------:R-:W-:-:S04]  /*5180*/  ISETP.GE.AND P2, PT, R241, R149, PT ;  /* 0x00000095f100720c */ /* 0x000fc80003f46270 */
[----:B------:R-:W-:Y:S02]  /*5190*/  FSEL R21, R21, -INF , !P2 ;  /* 0xff80000015157808 */ /* 0x000fe40005000000 */
[----:B------:R-:W-:Y:S02]  /*51a0*/  ISETP.GE.AND P2, PT, R239, R149, PT ;  /* 0x00000095ef00720c */ /* 0x000fe40003f46270 */
[----:B-1----:R-:W-:-:S05]  /*51b0*/  FMNMX.FTZ R14, R0, R14, !PT ;  /* 0x0000000e000e7209 */ /* 0x002fca0007810000 */
[----:B------:R-:W1:Y:S02]  /*51c0*/  SHFL.BFLY PT, R0, R14, 0x1, 0x1f ;  /* 0x0c201f000e007f89 */ /* 0x000e6400000e0000 */
[----:B-1----:R-:W-:Y:S02]  /*51d0*/  FMNMX.FTZ R0, R14, R0, !PT ;  /* 0x000000000e007209 */ /* 0x002fe40007810000 */
[----:B------:R-:W-:Y:S02]  /*51e0*/  FMNMX.FTZ R14, R32, R33, !PT ;  /* 0x00000021200e7209 */ /* 0x000fe40007810000 */
[C---:B------:R-:W-:Y:S01]  /*51f0*/  FSETP.NEU.FTZ.AND P0, PT, R0.reuse, -INF , PT ;  /* 0xff8000000000780b */ /* 0x040fe20003f1d000 */
[----:B------:R-:W-:-:S05]  /*5200*/  FMUL.FTZ R54, R0, c[0x0][0x23c] ;  /* 0x00008f0000367a20 */ /* 0x000fca0000410000 */
[----:B------:R-:W-:Y:S02]  /*5210*/  FSEL R54, R54, RZ, P0 ;  /* 0x000000ff36367208 */ /* 0x000fe40000000000 */
[----:B------:R-:W-:-:S03]  /*5220*/  ISETP.GE.AND P0, PT, R248, R149, PT ;  /* 0x00000095f800720c */ /* 0x000fc60003f06270 */
[--C-:B------:R-:W-:Y:S01]  /*5230*/  FFMA.FTZ R111, R110, c[0x0][0x23c], -R54.reuse ;  /* 0x00008f006e6f7a23 */ /* 0x100fe20000010836 */
[----:B------:R-:W-:Y:S01]  /*5240*/  FSEL R28, R28, -INF , !P0 ;  /* 0xff8000001c1c7808 */ /* 0x000fe20004000000 */
[--C-:B------:R-:W-:Y:S01]  /*5250*/  FFMA.FTZ R110, R122, c[0x0][0x23c], -R54.reuse ;  /* 0x00008f007a6e7a23 */ /* 0x100fe20000010836 */
[-C--:B------:R-:W-:Y:S01]  /*5260*/  ISETP.GE.AND P0, PT, R245, R149.reuse, PT ;  /* 0x00000095f500720c */ /* 0x080fe20003f06270 */
[--C-:B------:R-:W-:Y:S01]  /*5270*/  FFMA.FTZ R66, R178, c[0x0][0x23c], -R54.reuse ;  /* 0x00008f00b2427a23 */ /* 0x100fe20000010836 */
[----:B------:R-:W-:Y:S01]  /*5280*/  FMNMX.FTZ R14, R28, R14, !PT ;  /* 0x0000000e1c0e7209 */ /* 0x000fe20007810000 */
[--C-:B------:R-:W-:Y:S01]  /*5290*/  FFMA.FTZ R67, R176, c[0x0][0x23c], -R54.reuse ;  /* 0x00008f00b0437a23 */ /* 0x100fe20000010836 */
[----:B------:R-:W-:Y:S01]  /*52a0*/  FSEL R24, R24, -INF , !P0 ;  /* 0xff80000018187808 */ /* 0x000fe20004000000 */
[--C-:B------:R-:W-:Y:S01]  /*52b0*/  FFMA.FTZ R70, R141, c[0x0][0x23c], -R54.reuse ;  /* 0x00008f008d467a23 */ /* 0x100fe20000010836 */
[----:B------:R-:W-:Y:S01]  /*52c0*/  FMNMX.FTZ R14, R29, R14, !PT ;  /* 0x0000000e1d0e7209 */ /* 0x000fe20007810000 */
        /* <DEDUP_REMOVED lines=36> */
[----:B------:R-:W-:Y:S01]  /*5510*/  MUFU.EX2 R111, R111 ;  /* 0x0000006f006f7308 */ /* 0x000fe20000000800 */
[----:B------:R-:W-:Y:S01]  /*5520*/  FSEL R178, R8, -INF , !P0 ;  /* 0xff80000008b27808 */ /* 0x000fe20004000000 */
[--C-:B------:R-:W-:Y:S01]  /*5530*/  FFMA.FTZ R35, R35, c[0x0][0x23c], -R54.reuse ;  /* 0x00008f0023237a23 */ /* 0x100fe20000010836 */
[----:B------:R-:W-:Y:S01]  /*5540*/  FMNMX.FTZ R38, R179, R38, !PT ;  /* 0x00000026b3267209 */ /* 0x000fe20007810000 */
[--C-:B------:R-:W-:Y:S01]  /*5550*/  FFMA.FTZ R34, R34, c[0x0][0x23c], -R54.reuse ;  /* 0x00008f0022227a23 */ /* 0x100fe20000010836 */
[-C--:B------:R-:W-:Y:S01]  /*5560*/  ISETP.GE.AND P0, PT, R177, R149.reuse, PT ;  /* 0x00000095b100720c */ /* 0x080fe20003f06270 */
[--C-:B------:R-:W-:Y:S01]  /*5570*/  FFMA.FTZ R123, R123, c[0x0][0x23c], -R54.reuse ;  /* 0x00008f007b7b7a23 */ /* 0x100fe20000010836 */
[----:B------:R-:W-:Y:S01]  /*5580*/  FSEL R177, R9, -INF , !P2 ;  /* 0xff80000009b17808 */ /* 0x000fe20005000000 */
[----:B------:R-:W-:Y:S01]  /*5590*/  MUFU.EX2 R110, R110 ;  /* 0x0000006e006e7308 */ /* 0x000fe20000000800 */
[----:B------:R-:W-:Y:S01]  /*55a0*/  FMNMX.FTZ R38, R178, R38, !PT ;  /* 0x00000026b2267209 */ /* 0x000fe20007810000 */
[--C-:B------:R-:W-:Y:S01]  /*55b0*/  FFMA.FTZ R98, R98, c[0x0][0x23c], -R54.reuse ;  /* 0x00008f0062627a23 */ /* 0x100fe20000010836 */
[-C--:B------:R-:W-:Y:S01]  /*55c0*/  ISETP.GE.AND P2, PT, R235, R149.reuse, PT ;  /* 0x00000095eb00720c */ /* 0x080fe20003f46270 */
[--C-:B------:R-:W-:Y:S01]  /*55d0*/  FFMA.FTZ R119, R119, c[0x0][0x23c], -R54.reuse ;  /* 0x00008f0077777a23 */ /* 0x100fe20000010836 */
[----:B------:R-:W-:Y:S01]  /*55e0*/  FSEL R176, R132, -INF , !P0 ;  /* 0xff80000084b07808 */ /* 0x000fe20004000000 */
[--C-:B------:R-:W-:Y:S01]  /*55f0*/  FFMA.FTZ R59, R247, c[0x0][0x23c], -R54.reuse ;  /* 0x00008f00f73b7a23 */ /* 0x100fe20000010836 */
[----:B------:R-:W-:Y:S01]  /*5600*/  FMNMX.FTZ R38, R177, R38, !PT ;  /* 0x00000026b1267209 */ /* 0x000fe20007810000 */
[----:B------:R-:W-:Y:S01]  /*5610*/  MUFU.EX2 R51, R51 ;  /* 0x0000003300337308 */ /* 0x000fe20000000800 */
[-C--:B------:R-:W-:Y:S01]  /*5620*/  ISETP.GE.AND P0, PT, R234, R149.reuse, PT ;  /* 0x00000095ea00720c */ /* 0x080fe20003f06270 */
[--C-:B------:R-:W-:Y:S01]  /*5630*/  FFMA.FTZ R62, R243, c[0x0][0x23c], -R54.reuse ;  /* 0x00008f00f33e7a23 */ /* 0x100fe20000010836 */
[----:B------:R-:W-:Y:S01]  /*5640*/  FSEL R141, R133, -INF , !P2 ;  /* 0xff800000858d7808 */ /* 0x000fe20005000000 */
[--C-:B------:R-:W-:Y:S01]  /*5650*/  FFMA.FTZ R63, R238, c[0x0][0x23c], -R54.reuse ;  /* 0x00008f00ee3f7a23 */ /* 0x100fe20000010836 */
[----:B------:R-:W-:Y:S01]  /*5660*/  FMNMX.FTZ R38, R176, R38, !PT ;  /* 0x00000026b0267209 */ /* 0x000fe20007810000 */
[--C-:B------:R-:W-:Y:S01]  /*5670*/  FFMA.FTZ R102, R102, c[0x0][0x23c], -R54.reuse ;  /* 0x00008f0066667a23 */ /* 0x100fe20000010836 */
[-C--:B------:R-:W-:Y:S01]  /*5680*/  ISETP.GE.AND P2, PT, R233, R149.reuse, PT ;  /* 0x00000095e900720c */ /* 0x080fe20003f46270 */
[----:B------:R-:W1:Y:S01]  /*5690*/  MUFU.EX2 R58, R58 ;  /* 0x0000003a003a7308 */ /* 0x000e620000000800 */
        /* <DEDUP_REMOVED lines=28> */
[----:B------:R-:W-:Y:S01]  /*5860*/  ISETP.GE.AND P0, PT, R231, R149, PT ;  /* 0x00000095e700720c */ /* 0x000fe20003f06270 */
[----:B------:R-:W-:Y:S01]  /*5870*/  FFMA.FTZ R43, R43, c[0x0][0x23c], -R54 ;  /* 0x00008f002b2b7a23 */ /* 0x000fe20000010836 */
[----:B------:R-:W-:Y:S01]  /*5880*/  FSEL R161, R121, -INF , !P2 ;  /* 0xff80000079a17808 */ /* 0x000fe20005000000 */
[----:B------:R-:W-:Y:S01]  /*5890*/  MUFU.EX2 R66, R66 ;  /* 0x0000004200427308 */ /* 0x000fe20000000800 */
[----:B------:R-:W-:-:S02]  /*58a0*/  FMNMX.FTZ R38, R162, R38, !PT ;  /* 0x00000026a2267209 */ /* 0x000fc40007810000 */
[-C--:B------:R-:W-:Y:S02]  /*58b0*/  ISETP.GE.AND P2, PT, R164, R149.reuse, PT ;  /* 0x00000095a400720c */ /* 0x080fe40003f46270 */
[----:B------:R-:W-:Y:S02]  /*58c0*/  FSEL R164, R116, -INF , !P0 ;  /* 0xff80000074a47808 */ /* 0x000fe40004000000 */
[----:B------:R-:W-:Y:S01]  /*58d0*/  FMNMX.FTZ R38, R161, R38, !PT ;  /* 0x00000026a1267209 */ /* 0x000fe20007810000 */
[----:B------:R-:W-:Y:S01]  /*58e0*/  MUFU.EX2 R67, R67 ;  /* 0x0000004300437308 */ /* 0x000fe20000000800 */
[----:B------:R-:W-:Y:S02]  /*58f0*/  ISETP.GE.AND P0, PT, R165, R149, PT ;  /* 0x00000095a500720c */ /* 0x000fe40003f06270 */
[----:B------:R-:W-:Y:S01]  /*5900*/  FSEL R165, R117, -INF , !P2 ;  /* 0xff80000075a57808 */ /* 0x000fe20005000000 */
[----:B------:R-:W-:Y:S01]  /*5910*/  FFMA.FTZ R117, R144, c[0x0][0x23c], -R54 ;  /* 0x00008f0090757a23 */ /* 0x000fe20000010836 */
[----:B------:R-:W-:-:S02]  /*5920*/  FMNMX.FTZ R38, R164, R38, !PT ;  /* 0x00000026a4267209 */ /* 0x000fc40007810000 */
[-C--:B------:R-:W-:Y:S01]  /*5930*/  ISETP.GE.AND P2, PT, R168, R149.reuse, PT ;  /* 0x00000095a800720c */ /* 0x080fe20003f46270 */
[----:B------:R-:W-:Y:S01]  /*5940*/  MUFU.EX2 R70, R70 ;  /* 0x0000004600467308 */ /* 0x000fe20000000800 */
[----:B------:R-:W-:Y:S02]  /*5950*/  FSEL R168, R112, -INF , !P0 ;  /* 0xff80000070a87808 */ /* 0x000fe40004000000 */
[----:B------:R-:W-:Y:S02]  /*5960*/  FMNMX.FTZ R38, R165, R38, !PT ;  /* 0x00000026a5267209 */ /* 0x000fe40007810000 */
[----:B------:R-:W-:Y:S02]  /*5970*/  ISETP.GE.AND P0, PT, R167, R149, PT ;  /* 0x00000095a700720c */ /* 0x000fe40003f06270 */
        /* <DEDUP_REMOVED lines=8> */
[----:B------:R-:W-:Y:S02]  /*5a00*/  FSEL R171, R109, -INF , !P2 ;  /* 0xff8000006dab7808 */ /* 0x000fe40005000000 */
[----:B------:R-:W-:-:S02]  /*5a10*/  FMNMX.FTZ R38, R169, R38, !PT ;  /* 0x00000026a9267209 */ /* 0x000fc40007810000 */
[-C--:B------:R-:W-:Y:S01]  /*5a20*/  ISETP.GE.AND P2, PT, R174, R149.reuse, PT ;  /* 0x00000095ae00720c */ /* 0x080fe20003f46270 */
[----:B------:R-:W-:Y:S01]  /*5a30*/  MUFU.EX2 R75, R75 ;  /* 0x0000004b004b7308 */ /* 0x000fe20000000800 */
[----:B------:R-:W-:Y:S01]  /*5a40*/  FSEL R174, R104, -INF , !P0 ;  /* 0xff80000068ae7808 */ /* 0x000fe20004000000 */
[--C-:B------:R-:W-:Y:S01]  /*5a50*/  FFMA.FTZ R104, R94, c[0x0][0x23c], -R54.reuse ;  /* 0x00008f005e687a23 */ /* 0x100fe20000010836 */
[----:B------:R-:W-:Y:S01]  /*5a60*/  FMNMX.FTZ R38, R171, R38, !PT ;  /* 0x00000026ab267209 */ /* 0x000fe20007810000 */
[----:B------:R-:W-:Y:S01]  /*5a70*/  FFMA.FTZ R94, R15, c[0x0][0x23c], -R54 ;  /* 0x00008f000f5e7a23 */ /* 0x000fe20000010836 */
[----:B------:R-:W-:Y:S02]  /*5a80*/  ISETP.GE.AND P0, PT, R173, R149, PT ;  /* 0x00000095ad00720c */ /* 0x000fe40003f06270 */
[----:B------:R-:W-:Y:S01]  /*5a90*/  FSEL R173, R105, -INF , !P2 ;  /* 0xff80000069ad7808 */ /* 0x000fe20005000000 */
[----:B------:R-:W-:Y:S01]  /*5aa0*/  MUFU.EX2 R78, R78 ;  /* 0x0000004e004e7308 */ /* 0x000fe20000000800 */
[----:B------:R-:W-:-:S02]  /*5ab0*/  FMNMX.FTZ R38, R174, R38, !PT ;  /* 0x00000026ae267209 */ /* 0x000fc40007810000 */
[-C--:B------:R-:W-:Y:S02]  /*5ac0*/  ISETP.GE.AND P2, PT, R172, R149.reuse, PT ;  /* 0x00000095ac00720c */ /* 0x080fe40003f46270 */
[----:B------:R-:W-:Y:S01]  /*5ad0*/  FSEL R172, R100, -INF , !P0 ;  /* 0xff80000064ac7808 */ /* 0x000fe20004000000 */
[--C-:B------:R-:W-:Y:S01]  /*5ae0*/  FFMA.FTZ R100, R30, c[0x0][0x23c], -R54.reuse ;  /* 0x00008f001e647a23 */ /* 0x100fe20000010836 */
[----:B------:R-:W-:Y:S01]  /*5af0*/  FMNMX.FTZ R38, R173, R38, !PT ;  /* 0x00000026ad267209 */ /* 0x000fe20007810000 */
[----:B------:R-:W-:Y:S01]  /*5b00*/  MUFU.EX2 R79, R79 ;  /* 0x0000004f004f7308 */ /* 0x000fe20000000800 */
[-C--:B------:R-:W-:Y:S02]  /*5b10*/  ISETP.GE.AND P0, PT, R170, R149.reuse, PT ;  /* 0x00000095aa00720c */ /* 0x080fe40003f06270 */
[----:B------:R-:W-:Y:S01]  /*5b20*/  FSEL R170, R101, -INF , !P2 ;  /* 0xff80000065aa7808 */ /* 0x000fe20005000000 */
[--C-:B------:R-:W-:Y:S01]  /*5b30*/  FFMA.FTZ R101, R91, c[0x0][0x23c], -R54.reuse ;  /* 0x00008f005b657a23 */ /* 0x100fe20000010836 */
[----:B------:R-:W-:Y:S01]  /*5b40*/  FMNMX.FTZ R38, R172, R38, !PT ;  /* 0x00000026ac267209 */ /* 0x000fe20007810000 */
[--C-:B------:R-:W-:Y:S01]  /*5b50*/  FFMA.FTZ R91, R10, c[0x0][0x23c], -R54.reuse ;  /* 0x00008f000a5b7a23 */ /* 0x100fe20000010836 */
[----:B------:R-:W-:Y:S01]  /*5b60*/  ISETP.GE.AND P2, PT, R166, R149, PT ;  /* 0x00000095a600720c */ /* 0x000fe20003f46270 */
[----:B------:R-:W-:Y:S01]  /*5b70*/  MUFU.EX2 R82, R82 ;  /* 0x0000005200527308 */ /* 0x000fe20000000800 */
[----:B------:R-:W-:Y:S01]  /*5b80*/  FSEL R166, R96, -INF , !P0 ;  /* 0xff80000060a67808 */ /* 0x000fe20004000000 */
[----:B------:R-:W-:Y:S01]  /*5b90*/  FFMA.FTZ R96, R19, c[0x0][0x23c], -R54 ;  /* 0x00008f0013607a23 */ /* 0x000fe20000010836 */
[----:B------:R-:W-:-:S02]  /*5ba0*/  FMNMX.FTZ R38, R170, R38, !PT ;  /* 0x00000026aa267209 */ /* 0x000fc40007810000 */
[-C--:B------:R-:W-:Y:S01]  /*5bb0*/  ISETP.GE.AND P0, PT, R230, R149.reuse, PT ;  /* 0x00000095e600720c */ /* 0x080fe20003f06270 */
[--C-:B------:R-:W-:Y:S01]  /*5bc0*/  FFMA.FTZ R230, R55, c[0x0][0x23c], -R54.reuse ;  /* 0x00008f0037e67a23 */ /* 0x100fe20000010836 */
[----:B------:R-:W-:Y:S01]  /*5bd0*/  FSEL R163, R97, -INF , !P2 ;  /* 0xff80000061a37808 */ /* 0x000fe20005000000 */
[--C-:B------:R-:W-:Y:S01]  /*5be0*/  FFMA.FTZ R97, R23, c[0x0][0x23c], -R54.reuse ;  /* 0x00008f0017617a23 */ /* 0x100fe20000010836 */
        /* <DEDUP_REMOVED lines=8> */
[----:B------:R-:W-:Y:S01]  /*5c70*/  FSEL R158, R93, -INF , !P2 ;  /* 0xff8000005d9e7808 */ /* 0x000fe20005000000 */
[----:B------:R-:W-:Y:S01]  /*5c80*/  FFMA.FTZ R93, R2, c[0x0][0x23c], -R54 ;  /* 0x00008f00025d7a23 */ /* 0x000fe20000010836 */
        /* <DEDUP_REMOVED lines=13> */
[----:B------:R2:W-:Y:S01]  /*5d60*/  MUFU.EX2 R84, R131 ;  /* 0x0000008300547308 */ /* 0x0005e20000000800 */
[----:B------:R-:W-:Y:S01]  /*5d70*/  FSEL R138, R85, -INF , !P2 ;  /* 0xff800000558a7808 */ /* 0x000fe20005000000 */
[--C-:B------:R-:W-:Y:S01]  /*5d80*/  FFMA.FTZ R85, R99, c[0x0][0x23c], -R54.reuse ;  /* 0x00008f0063557a23 */ /* 0x100fe20000010836 */
[----:B------:R-:W-:Y:S01]  /*5d90*/  FMNMX.FTZ R38, R142, R38, !PT ;  /* 0x000000268e267209 */ /* 0x000fe20007810000 */
[----:B------:R-:W-:Y:S01]  /*5da0*/  FFMA.FTZ R99, R27, c[0x0][0x23c], -R54 ;  /* 0x00008f001b637a23 */ /* 0x000fe20000010836 */
[----:B------:R-:W-:Y:S02]  /*5db0*/  ISETP.GE.AND P2, PT, R204, R149, PT ;  /* 0x00000095cc00720c */ /* 0x000fe40003f46270 */
[----:B------:R-:W-:Y:S01]  /*5dc0*/  FMNMX.FTZ R38, R138, R38, !PT ;  /* 0x000000268a267209 */ /* 0x000fe20007810000 */
[----:B------:R-:W-:Y:S01]  /*5dd0*/  MUFU.EX2 R90, R90 ;  /* 0x0000005a005a7308 */ /* 0x000fe20000000800 */
[----:B-1----:R-:W-:-:S02]  /*5de0*/  F2FP.PACK_AB R27, R58, R51 ;  /* 0x000000333a1b723e */ /* 0x002fc400000000ff */
[----:B--2---:R-:W-:-:S05]  /*5df0*/  FSEL R131, R80, -INF , !P0 ;  /* 0xff80000050837808 */ /* 0x004fca0004000000 */
[----:B------:R-:W-:Y:S01]  /*5e00*/  MUFU.EX2 R85, R85 ;  /* 0x0000005500557308 */ /* 0x000fe20000000800 */
[-C--:B------:R-:W-:Y:S02]  /*5e10*/  ISETP.GE.AND P0, PT, R199, R149.reuse, PT ;  /* 0x00000095c700720c */ /* 0x080fe40003f06270 */
[----:B------:R-:W-:Y:S02]  /*5e20*/  FMNMX.FTZ R38, R131, R38, !PT ;  /* 0x0000002683267209 */ /* 0x000fe40007810000 */
[----:B------:R-:W-:Y:S02]  /*5e30*/  FSEL R120, R76, -INF , !P0 ;  /* 0xff8000004c787808 */ /* 0x000fe40004000000 */
[----:B------:R-:W-:Y:S01]  /*5e40*/  ISETP.GE.AND P0, PT, R194, R149, PT ;  /* 0x00000095c200720c */ /* 0x000fe20003f06270 */
[----:B------:R1:W-:Y:S03]  /*5e50*/  MUFU.EX2 R80, R127 ;  /* 0x0000007f00507308 */ /* 0x0003e60000000800 */
[----:B------:R-:W-:-:S02]  /*5e60*/  FSEL R116, R72, -INF , !P0 ;  /* 0xff80000048747808 */ /* 0x000fc40004000000 */
[----:B------:R-:W-:-:S03]  /*5e70*/  ISETP.GE.AND P0, PT, R115, R149, PT ;  /* 0x000000957300720c */ /* 0x000fc60003f06270 */
[----:B------:R-:W-:Y:S01]  /*5e80*/  MUFU.EX2 R76, R130 ;  /* 0x00000082004c7308 */ /* 0x000fe20000000800 */
[----:B------:R-:W-:Y:S02]  /*5e90*/  FSEL R113, R68, -INF , !P0 ;  /* 0xff80000044717808 */ /* 0x000fe40004000000 */
[----:B------:R-:W-:-:S04]  /*5ea0*/  ISETP.GE.AND P0, PT, R191, R149, PT ;  /* 0x00000095bf00720c */ /* 0x000fc80003f06270 */
[----:B------:R-:W-:Y:S01]  /*5eb0*/  FSEL R109, R64, -INF , !P0 ;  /* 0xff800000406d7808 */ /* 0x000fe20004000000 */
[----:B------:R-:W-:Y:S01]  /*5ec0*/  MUFU.EX2 R68, R123 ;  /* 0x0000007b00447308 */ /* 0x000fe20000000800 */
[----:B-1----:R-:W-:Y:S02]  /*5ed0*/  FSEL R127, R81, -INF , !P2 ;  /* 0xff800000517f7808 */ /* 0x002fe40005000000 */
[----:B------:R-:W-:Y:S02]  /*5ee0*/  ISETP.GE.AND P2, PT, R195, R149, PT ;  /* 0x00000095c300720c */ /* 0x000fe40003f46270 */
[----:B------:R-:W-:Y:S02]  /*5ef0*/  FMNMX.FTZ R38, R127, R38, !PT ;  /* 0x000000267f267209 */ /* 0x000fe40007810000 */
[----:B------:R-:W-:Y:S01]  /*5f00*/  FSEL R121, R77, -INF , !P2 ;  /* 0xff8000004d797808 */ /* 0x000fe20005000000 */
[----:B------:R-:W-:Y:S01]  /*5f10*/  MUFU.EX2 R64, R119 ;  /* 0x0000007700407308 */ /* 0x000fe20000000800 */
[----:B------:R-:W-:-:S02]  /*5f20*/  FMNMX.FTZ R38, R120, R38, !PT ;  /* 0x0000002678267209 */ /* 0x000fc40007810000 */
[-C--:B------:R-:W-:Y:S02]  /*5f30*/  ISETP.GE.AND P2, PT, R193, R149.reuse, PT ;  /* 0x00000095c100720c */ /* 0x080fe40003f46270 */
[----:B------:R-:W-:Y:S02]  /*5f40*/  FMNMX.FTZ R38, R121, R38, !PT ;  /* 0x0000002679267209 */ /* 0x000fe40007810000 */
[----:B------:R-:W-:Y:S01]  /*5f50*/  FSEL R115, R73, -INF , !P2 ;  /* 0xff80000049737808 */ /* 0x000fe20005000000 */
[----:B------:R-:W-:Y:S01]  /*5f60*/  MUFU.EX2 R72, R126 ;  /* 0x0000007e00487308 */ /* 0x000fe20000000800 */
[----:B------:R-:W-:Y:S02]  /*5f70*/  FMNMX.FTZ R38, R116, R38, !PT ;  /* 0x0000002674267209 */ /* 0x000fe40007810000 */
[----:B------:R-:W-:Y:S02]  /*5f80*/  ISETP.GE.AND P2, PT, R192, R149, PT ;  /* 0x00000095c000720c */ /* 0x000fe40003f46270 */
[----:B------:R-:W-:-:S02]  /*5f90*/  FMNMX.FTZ R38, R115, R38, !PT ;  /* 0x0000002673267209 */ /* 0x000fc40007810000 */
[----:B------:R-:W-:Y:S01]  /*5fa0*/  FSEL R112, R69, -INF , !P2 ;  /* 0xff80000045707808 */ /* 0x000fe20005000000 */
[----:B------:R-:W-:Y:S01]  /*5fb0*/  MUFU.EX2 R104, R104 ;  /* 0x0000006800687308 */ /* 0x000fe20000000800 */
[----:B------:R-:W-:Y:S02]  /*5fc0*/  FMNMX.FTZ R38, R113, R38, !PT ;  /* 0x0000002671267209 */ /* 0x000fe40007810000 */
[-C--:B------:R-:W-:Y:S02]  /*5fd0*/  ISETP.GE.AND P2, PT, R190, R149.reuse, PT ;  /* 0x00000095be00720c */ /* 0x080fe40003f46270 */
[----:B------:R-:W-:Y:S02]  /*5fe0*/  FMNMX.FTZ R38, R112, R38, !PT ;  /* 0x0000002670267209 */ /* 0x000fe40007810000 */
[----:B------:R-:W-:Y:S01]  /*5ff0*/  ISETP.GE.AND P0, PT, R189, R149, PT ;  /* 0x00000095bd00720c */ /* 0x000fe20003f06270 */
[----:B------:R-:W-:Y:S01]  /*6000*/  MUFU.EX2 R101, R101 ;  /* 0x0000006500657308 */ /* 0x000fe20000000800 */
[----:B------:R-:W-:-:S02]  /*6010*/  FSEL R108, R65, -INF , !P2 ;  /* 0xff800000416c7808 */ /* 0x000fc40005000000 */
[----:B------:R-:W-:Y:S02]  /*6020*/  FMNMX.FTZ R38, R109, R38, !PT ;  /* 0x000000266d267209 */ /* 0x000fe40007810000 */
[-C--:B------:R-:W-:Y:S02]  /*6030*/  ISETP.GE.AND P2, PT, R107, R149.reuse, PT ;  /* 0x000000956b00720c */ /* 0x080fe40003f46270 */
[----:B------:R-:W-:Y:S01]  /*6040*/  FSEL R107, R60, -INF , !P0 ;  /* 0xff8000003c6b7808 */ /* 0x000fe20004000000 */
[----:B------:R-:W-:Y:S01]  /*6050*/  MUFU.EX2 R100, R100 ;  /* 0x0000006400647308 */ /* 0x000fe20000000800 */
[----:B------:R-:W-:Y:S02]  /*6060*/  FMNMX.FTZ R38, R108, R38, !PT ;  /* 0x000000266c267209 */ /* 0x000fe40007810000 */
[----:B------:R-:W-:Y:S02]  /*6070*/  ISETP.GE.AND P0, PT, R188, R149, PT ;  /* 0x00000095bc00720c */ /* 0x000fe40003f06270 */
[----:B------:R-:W-:-:S02]  /*6080*/  FSEL R61, R61, -INF , !P2 ;  /* 0xff8000003d3d7808 */ /* 0x000fc40005000000 */
[----:B------:R-:W-:Y:S01]  /*6090*/  FMNMX.FTZ R38, R107, R38, !PT ;  /* 0x000000266b267209 */ /* 0x000fe20007810000 */
[----:B------:R-:W-:Y:S01]  /*60a0*/  MUFU.EX2 R60, R35 ;  /* 0x00000023003c7308 */ /* 0x000fe20000000800 */
[-C--:B------:R-:W-:Y:S02]  /*60b0*/  ISETP.GE.AND P2, PT, R187, R149.reuse, PT ;  /* 0x00000095bb00720c */ /* 0x080fe40003f46270 */
[----:B------:R-:W-:Y:S02]  /*60c0*/  FSEL R65, R56, -INF , !P0 ;  /* 0xff80000038417808 */ /* 0x000fe40004000000 */
        /* <DEDUP_REMOVED lines=17> */
[----:B------:R1:W-:Y:S01]  /*61e0*/  MUFU.EX2 R48, R102 ;  /* 0x0000006600307308 */ /* 0x0003e20000000800 */
[----:B------:R-:W-:-:S02]  /*61f0*/  FSEL R49, R49, -INF , !P2 ;  /* 0xff80000031317808 */ /* 0x000fc40005000000 */
[----:B------:R-:W-:Y:S02]  /*6200*/  FMNMX.FTZ R38, R73, R38, !PT ;  /* 0x0000002649267209 */ /* 0x000fe40007810000 */
[-C--:B------:R-:W-:Y:S02]  /*6210*/  ISETP.GE.AND P2, PT, R181, R149.reuse, PT ;  /* 0x00000095b500720c */ /* 0x080fe40003f46270 */
[----:B------:R-:W-:Y:S01]  /*6220*/  FSEL R77, R44, -INF , !P0 ;  /* 0xff8000002c4d7808 */ /* 0x000fe20004000000 */
[----:B------:R-:W-:Y:S01]  /*6230*/  MUFU.EX2 R97, R97 ;  /* 0x0000006100617308 */ /* 0x000fe20000000800 */
[----:B------:R-:W-:Y:S02]  /*6240*/  FMNMX.FTZ R38, R49, R38, !PT ;  /* 0x0000002631267209 */ /* 0x000fe40007810000 */
[-C--:B------:R-:W-:Y:S01]  /*6250*/  ISETP.GE.AND P0, PT, R151, R149.reuse, PT ;  /* 0x000000959700720c */ /* 0x080fe20003f06270 */
[----:B------:R-:W-:Y:S01]  /*6260*/  IMAD.SHL.U32 R151, R4, 0x2, RZ ;  /* 0x0000000204977824 */ /* 0x000fe200078e00ff */
[----:B------:R-:W-:Y:S01]  /*6270*/  FSEL R45, R45, -INF , !P2 ;  /* 0xff8000002d2d7808 */ /* 0x000fe20005000000 */
[--C-:B------:R-:W-:Y:S01]  /*6280*/  FFMA.FTZ R4, R137, c[0x0][0x23c], -R54.reuse ;  /* 0x00008f0089047a23 */ /* 0x100fe20000010836 */
[----:B------:R-:W-:Y:S01]  /*6290*/  FMNMX.FTZ R38, R77, R38, !PT ;  /* 0x000000264d267209 */ /* 0x000fe20007810000 */
[----:B------:R2:W-:Y:S01]  /*62a0*/  MUFU.EX2 R44, R103 ;  /* 0x00000067002c7308 */ /* 0x0005e20000000800 */
[-C--:B------:R-:W-:Y:S01]  /*62b0*/  ISETP.GE.AND P2, PT, R150, R149.reuse, PT ;  /* 0x000000959600720c */ /* 0x080fe20003f46270 */
[----:B------:R-:W-:Y:S01]  /*62c0*/  IMAD R150, R3, 0x2, R151 ;  /* 0x0000000203967824 */ /* 0x000fe200078e0297 */
[----:B------:R-:W-:Y:S01]  /*62d0*/  FSEL R81, R40, -INF , !P0 ;  /* 0xff80000028517808 */ /* 0x000fe20004000000 */
[--C-:B-1----:R-:W-:Y:S01]  /*62e0*/  FFMA.FTZ R102, R31, c[0x0][0x23c], -R54.reuse ;  /* 0x00008f001f667a23 */ /* 0x102fe20000010836 */
[----:B------:R-:W-:Y:S01]  /*62f0*/  FMNMX.FTZ R38, R45, R38, !PT ;  /* 0x000000262d267209 */ /* 0x000fe20007810000 */
[----:B------:R-:W-:Y:S01]  /*6300*/  FFMA.FTZ R3, R22, c[0x0][0x23c], -R54 ;  /* 0x00008f0016037a23 */ /* 0x000fe20000010836 */
[----:B------:R-:W-:Y:S01]  /*6310*/  ISETP.GE.AND P0, PT, R140, R149, PT ;  /* 0x000000958c00720c */ /* 0x000fe20003f06270 */
[----:B------:R1:W-:Y:S01]  /*6320*/  MUFU.EX2 R40, R98 ;  /* 0x0000006200287308 */ /* 0x0003e20000000800 */
[----:B------:R-:W-:-:S02]  /*6330*/  FSEL R41, R41, -INF , !P2 ;  /* 0xff80000029297808 */ /* 0x000fc40005000000 */
[----:B------:R-:W-:Y:S02]  /*6340*/  FMNMX.FTZ R38, R81, R38, !PT ;  /* 0x0000002651267209 */ /* 0x000fe40007810000 */
[----:B------:R-:W-:Y:S02]  /*6350*/  ISETP.GE.AND P2, PT, R139, R149, PT ;  /* 0x000000958b00720c */ /* 0x000fe40003f46270 */
[----:B------:R-:W-:Y:S01]  /*6360*/  FSEL R89, R36, -INF , !P0 ;  /* 0xff80000024597808 */ /* 0x000fe20004000000 */
[--C-:B--2---:R-:W-:Y:S01]  /*6370*/  FFMA.FTZ R103, R95, c[0x0][0x23c], -R54.reuse ;  /* 0x00008f005f677a23 */ /* 0x104fe20000010836 */
[----:B------:R-:W-:Y:S01]  /*6380*/  FMNMX.FTZ R38, R41, R38, !PT ;  /* 0x0000002629267209 */ /* 0x000fe20007810000 */
[--C-:B------:R-:W-:Y:S01]  /*6390*/  FFMA.FTZ R95, R18, c[0x0][0x23c], -R54.reuse ;  /* 0x00008f00125f7a23 */ /* 0x100fe20000010836 */
[----:B------:R-:W-:Y:S01]  /*63a0*/  FSEL R106, R37, -INF , !P2 ;  /* 0xff800000256a7808 */ /* 0x000fe20005000000 */
[----:B------:R-:W-:Y:S01]  /*63b0*/  LDSM.16.MT88.4 R16, [R150+0x5000] ;  /* 0x005000009610783b */ /* 0x000fe20000004200 */
[----:B------:R-:W-:Y:S01]  /*63c0*/  FMNMX.FTZ R8, R89, R38, !PT ;  /* 0x0000002659087209 */ /* 0x000fe20007810000 */
[----:B------:R-:W-:Y:S01]  /*63d0*/  MUFU.EX2 R103, R103 ;  /* 0x0000006700677308 */ /* 0x000fe20000000800 */
[----:B-1----:R-:W-:-:S02]  /*63e0*/  FFMA.FTZ R98, R26, c[0x0][0x23c], -R54 ;  /* 0x00008f001a627a23 */ /* 0x002fc40000010836 */
[----:B------:R-:W-:Y:S01]  /*63f0*/  FMNMX.FTZ R8, R106, R8, !PT ;  /* 0x000000086a087209 */ /* 0x000fe20007810000 */
[----:B------:R-:W-:Y:S04]  /*6400*/  LDSM.16.MT88.4 R36, [R150+0x5400] ;  /* 0x005400009624783b */ /* 0x000fe80000004200 */
[----:B------:R-:W1:Y:S01]  /*6410*/  SHFL.BFLY PT, R9, R8, 0x2, 0x1f ;  /* 0x0c401f0008097f89 */ /* 0x000e6200000e0000 */
[----:B------:R-:W-:Y:S08]  /*6420*/  MUFU.EX2 R102, R102 ;  /* 0x0000006600667308 */ /* 0x000ff00000000800 */
[----:B------:R-:W-:Y:S08]  /*6430*/  MUFU.EX2 R98, R98 ;  /* 0x0000006200627308 */ /* 0x000ff00000000800 */
[----:B------:R-:W-:Y:S01]  /*6440*/  MUFU.EX2 R96, R96 ;  /* 0x0000006000607308 */ /* 0x000fe20000000800 */
[----:B-1----:R-:W-:-:S07]  /*6450*/  FMNMX.FTZ R8, R8, R9, !PT ;  /* 0x0000000908087209 */ /* 0x002fce0007810000 */
[----:B------:R-:W-:Y:S01]  /*6460*/  MUFU.EX2 R95, R95 ;  /* 0x0000005f005f7308 */ /* 0x000fe20000000800 */
[----:B------:R-:W1:Y:S07]  /*6470*/  SHFL.BFLY PT, R9, R8, 0x1, 0x1f ;  /* 0x0c201f0008097f89 */ /* 0x000e6e00000e0000 */
[----:B------:R-:W-:Y:S08]  /*6480*/  MUFU.EX2 R94, R94 ;  /* 0x0000005e005e7308 */ /* 0x000ff00000000800 */
[----:B------:R-:W-:Y:S08]  /*6490*/  MUFU.EX2 R93, R93 ;  /* 0x0000005d005d7308 */ /* 0x000ff00000000800 */
[----:B------:R-:W-:Y:S01]  /*64a0*/  MUFU.EX2 R92, R92 ;  /* 0x0000005c005c7308 */ /* 0x000fe20000000800 */
[----:B-1----:R-:W-:-:S02]  /*64b0*/  FMNMX.FTZ R2, R8, R9, !PT ;  /* 0x0000000908027209 */ /* 0x002fc40007810000 */
[----:B------:R-:W1:Y:S02]  /*64c0*/  LDSM.16.MT88.4 R8, [R151+0x5000] ;  /* 0x005000009708783b */ /* 0x000e640000004200 */
[C---:B------:R-:W-:Y:S01]  /*64d0*/  FSETP.NEU.FTZ.AND P0, PT, R2.reuse, -INF , PT ;  /* 0xff8000000200780b */ /* 0x040fe20003f1d000 */
[----:B------:R-:W-:Y:S02]  /*64e0*/  FMUL.FTZ R105, R2, c[0x0][0x23c] ;  /* 0x00008f0002697a20 */ /* 0x000fe40000410000 */
[----:B------:R-:W-:Y:S03]  /*64f0*/  MUFU.EX2 R91, R91 ;  /* 0x0000005b005b7308 */ /* 0x000fe60000000800 */
[----:B------:R-:W-:Y:S02]  /*6500*/  FSEL R105, R105, RZ, P0 ;  /* 0x000000ff69697208 */ /* 0x000fe40000000000 */
[----:B------:R-:W-:-:S03]  /*6510*/  LEA R229, P0, R197, c[0x0][0x168], 0x1 ;  /* 0x00005a00c5e57a11 */ /* 0x000fc600078008ff */
[----:B------:R-:W-:Y:S01]  /*6520*/  MUFU.EX2 R3, R3 ;  /* 0x0000000300037308 */ /* 0x000fe20000000800 */
[--C-:B------:R-:W-:Y:S01]  /*6530*/  FFMA.FTZ R140, R32, c[0x0][0x23c], -R105.reuse ;  /* 0x00008f00208c7a23 */ /* 0x100fe20000010869 */
[----:B------:R-:W-:Y:S01]  /*6540*/  LEA.HI.X R228, R197, c[0x0][0x16c], R196, 0x1, P0 ;  /* 0x00005b00c5e47a11 */ /* 0x000fe200000f0cc4 */
[--C-:B------:R-:W-:Y:S02]  /*6550*/  FFMA.FTZ R139, R33, c[0x0][0x23c], -R105.reuse ;  /* 0x00008f00218b7a23 */ /* 0x100fe40000010869 */
[--C-:B------:R-:W-:Y:S01]  /*6560*/  FFMA.FTZ R134, R28, c[0x0][0x23c], -R105.reuse ;  /* 0x00008f001c867a23 */ /* 0x100fe20000010869 */
[----:B------:R-:W2:Y:S01]  /*6570*/  LDSM.16.MT88.4 R32, [R151+0x5400] ;  /* 0x005400009720783b */ /* 0x000ea20000004200 */
[--C-:B------:R-:W-:Y:S01]  /*6580*/  FFMA.FTZ R130, R29, c[0x0][0x23c], -R105.reuse ;  /* 0x00008f001d827a23 */ /* 0x100fe20000010869 */
[----:B------:R-:W-:Y:S01]  /*6590*/  MUFU.EX2 R140, R140 ;  /* 0x0000008c008c7308 */ /* 0x000fe20000000800 */
[--C-:B------:R-:W-:Y:S02]  /*65a0*/  FFMA.FTZ R129, R24, c[0x0][0x23c], -R105.reuse ;  /* 0x00008f0018817a23 */ /* 0x100fe40000010869 */
[--C-:B------:R-:W-:Y:S01]  /*65b0*/  FFMA.FTZ R123, R25, c[0x0][0x23c], -R105.reuse ;  /* 0x00008f00197b7a23 */ /* 0x100fe20000010869 */
[----:B------:R-:W-:Y:S01]  /*65c0*/  F2FP.PACK_AB R25, R110, R111 ;  /* 0x0000006f6e19723e */ /* 0x000fe200000000ff */
[----:B------:R-:W-:-:S02]  /*65d0*/  FFMA.FTZ R124, R14, c[0x0][0x23c], -R105 ;  /* 0x00008f000e7c7a23 */ /* 0x000fc40000010869 */
[--C-:B------:R-:W-:Y:S01]  /*65e0*/  FFMA.FTZ R119, R21, c[0x0][0x23c], -R105.reuse ;  /* 0x00008f0015777a23 */ /* 0x100fe20000010869 */
[----:B------:R-:W3:Y:S01]  /*65f0*/  MUFU.EX2 R139, R139 ;  /* 0x0000008b008b7308 */ /* 0x000ee20000000800 */
[--C-:B------:R-:W-:Y:S02]  /*6600*/  FFMA.FTZ R126, R20, c[0x0][0x23c], -R105.reuse ;  /* 0x00008f00147e7a23 */ /* 0x100fe40000010869 */
[----:B------:R-:W4:Y:S01]  /*6610*/  LDSM.16.MT88.4 R20, [R151+0x5800] ;  /* 0x005800009714783b */ /* 0x000f220000004200 */
[--C-:B------:R-:W-:Y:S02]  /*6620*/  FFMA.FTZ R122, R122, c[0x0][0x23c], -R105.reuse ;  /* 0x00008f007a7a7a23 */ /* 0x100fe40000010869 */
[--C-:B------:R-:W-:Y:S02]  /*6630*/  FFMA.FTZ R128, R180, c[0x0][0x23c], -R105.reuse ;  /* 0x00008f00b4807a23 */ /* 0x100fe40000010869 */
[----:B------:R-:W-:Y:S01]  /*6640*/  MUFU.EX2 R134, R134 ;  /* 0x0000008600867308 */ /* 0x000fe20000000800 */
[----:B------:R-:W-:-:S02]  /*6650*/  FFMA.FTZ R125, R179, c[0x0][0x23c], -R105 ;  /* 0x00008f00b37d7a23 */ /* 0x000fc40000010869 */
[--C-:B------:R-:W-:Y:S02]  /*6660*/  FFMA.FTZ R133, R178, c[0x0][0x23c], -R105.reuse ;  /* 0x00008f00b2857a23 */ /* 0x100fe40000010869 */
[--C-:B------:R-:W-:Y:S02]  /*6670*/  FFMA.FTZ R132, R177, c[0x0][0x23c], -R105.reuse ;  /* 0x00008f00b1847a23 */ /* 0x100fe40000010869 */
[--C-:B------:R-:W-:Y:S01]  /*6680*/  FFMA.FTZ R137, R176, c[0x0][0x23c], -R105.reuse ;  /* 0x00008f00b0897a23 */ /* 0x100fe20000010869 */
[----:B------:R-:W5:Y:S01]  /*6690*/  MUFU.EX2 R130, R130 ;  /* 0x0000008200827308 */ /* 0x000f620000000800 */
[----:B---3--:R-:W-:Y:S01]  /*66a0*/  F2FP.PACK_AB R24, R139, R140 ;  /* 0x0000008c8b18723e */ /* 0x008fe200000000ff */
[--C-:B------:R-:W-:Y:S02]  /*66b0*/  FFMA.FTZ R141, R141, c[0x0][0x23c], -R105.reuse ;  /* 0x00008f008d8d7a23 */ /* 0x100fe40000010869 */
[--C-:B------:R-:W-:Y:S02]  /*66c0*/  FFMA.FTZ R145, R145, c[0x0][0x23c], -R105.reuse ;  /* 0x00008f0091917a23 */ /* 0x100fe40000010869 */
[----:B------:R-:W-:-:S02]  /*66d0*/  FFMA.FTZ R144, R175, c[0x0][0x23c], -R105 ;  /* 0x00008f00af907a23 */ /* 0x000fc40000010869 */
[----:B------:R-:W-:Y:S01]  /*66e0*/  MUFU.EX2 R129, R129 ;  /* 0x0000008100817308 */ /* 0x000fe20000000800 */
[--C-:B------:R-:W-:Y:S02]  /*66f0*/  FFMA.FTZ R146, R146, c[0x0][0x23c], -R105.reuse ;  /* 0x00008f0092927a23 */ /* 0x100fe40000010869 */
[--C-:B------:R-:W-:Y:S02]  /*6700*/  FFMA.FTZ R156, R156, c[0x0][0x23c], -R105.reuse ;  /* 0x00008f009c9c7a23 */ /* 0x100fe40000010869 */
[--C-:B------:R-:W-:Y:S02]  /*6710*/  FFMA.FTZ R162, R162, c[0x0][0x23c], -R105.reuse ;  /* 0x00008f00a2a27a23 */ /* 0x100fe40000010869 */
[--C-:B------:R-:W-:Y:S01]  /*6720*/  FFMA.FTZ R161, R161, c[0x0][0x23c], -R105.reuse ;  /* 0x00008f00a1a17a23 */ /* 0x100fe20000010869 */
[----:B-----5:R-:W-:Y:S01]  /*6730*/  F2FP.PACK_AB R26, R130, R134 ;  /* 0x00000086821a723e */ /* 0x020fe200000000ff */
[----:B------:R-:W3:Y:S01]  /*6740*/  MUFU.EX2 R123, R123 ;  /* 0x0000007b007b7308 */ /* 0x000ee20000000800 */
[----:B------:R-:W-:-:S02]  /*6750*/  FFMA.FTZ R164, R164, c[0x0][0x23c], -R105 ;  /* 0x00008f00a4a47a23 */ /* 0x000fc40000010869 */
[--C-:B------:R-:W-:Y:S02]  /*6760*/  FFMA.FTZ R165, R165, c[0x0][0x23c], -R105.reuse ;  /* 0x00008f00a5a57a23 */ /* 0x100fe40000010869 */
[--C-:B------:R-:W-:Y:S01]  /*6770*/  FFMA.FTZ R168, R168, c[0x0][0x23c], -R105.reuse ;  /* 0x00008f00a8a87a23 */ /* 0x100fe20000010869 */
[C---:B-1----:R-:W-:Y:S01]  /*6780*/  HMMA.16816.F32 R12, R24.reuse, R8, RZ ;  /* 0x00000008180c723c */ /* 0x042fe200000018ff */
[--C-:B------:R-:W-:Y:S01]  /*6790*/  FFMA.FTZ R167, R167, c[0x0][0x23c], -R105.reuse ;  /* 0x00008f00a7a77a23 */ /* 0x100fe20000010869 */
[----:B------:R-:W-:Y:S01]  /*67a0*/  MUFU.EX2 R124, R124 ;  /* 0x0000007c007c7308 */ /* 0x000fe20000000800 */
[--C-:B------:R-:W-:Y:S02]  /*67b0*/  FFMA.FTZ R169, R169, c[0x0][0x23c], -R105.reuse ;  /* 0x00008f00a9a97a23 */ /* 0x100fe40000010869 */
[--C-:B------:R-:W-:Y:S02]  /*67c0*/  FFMA.FTZ R171, R171, c[0x0][0x23c], -R105.reuse ;  /* 0x00008f00abab7a23 */ /* 0x100fe40000010869 */
[--C-:B------:R-:W-:Y:S01]  /*67d0*/  FFMA.FTZ R174, R174, c[0x0][0x23c], -R105.reuse ;  /* 0x00008f00aeae7a23 */ /* 0x100fe20000010869 */
[----:B------:R-:W-:Y:S01]  /*67e0*/  HMMA.16816.F32 R8, R24, R10, RZ ;  /* 0x0000000a1808723c */ /* 0x000fe200000018ff */
[--C-:B------:R-:W-:Y:S01]  /*67f0*/  FFMA.FTZ R173, R173, c[0x0][0x23c], -R105.reuse ;  /* 0x00008f00adad7a23 */ /* 0x100fe20000010869 */
[----:B------:R-:W1:Y:S01]  /*6800*/  MUFU.EX2 R119, R119 ;  /* 0x0000007700777308 */ /* 0x000e620000000800 */
[----:B------:R-:W-:-:S02]  /*6810*/  FFMA.FTZ R172, R172, c[0x0][0x23c], -R105 ;  /* 0x00008f00acac7a23 */ /* 0x000fc40000010869 */
[--C-:B------:R-:W-:Y:S02]  /*6820*/  FFMA.FTZ R170, R170, c[0x0][0x23c], -R105.reuse ;  /* 0x00008f00aaaa7a23 */ /* 0x100fe40000010869 */
[--C-:B------:R-:W-:Y:S01]  /*6830*/  FFMA.FTZ R166, R166, c[0x0][0x23c], -R105.reuse ;  /* 0x00008f00a6a67a23 */ /* 0x100fe20000010869 */
[C---:B------:R-:W-:Y:S01]  /*6840*/  HMMA.16816.F32 R28, R24.reuse, R16, RZ ;  /* 0x00000010181c723c */ /* 0x040fe200000018ff */
[--C-:B------:R-:W-:Y:S01]  /*6850*/  FFMA.FTZ R163, R163, c[0x0][0x23c], -R105.reuse ;  /* 0x00008f00a3a37a23 */ /* 0x100fe20000010869 */
[----:B------:R-:W-:Y:S01]  /*6860*/  MUFU.EX2 R126, R126 ;  /* 0x0000007e007e7308 */ /* 0x000fe20000000800 */
[--C-:B------:R-:W-:Y:S02]  /*6870*/  FFMA.FTZ R160, R160, c[0x0][0x23c], -R105.reuse ;  /* 0x00008f00a0a07a23 */ /* 0x100fe40000010869 */
[--C-:B------:R-:W-:Y:S02]  /*6880*/  FFMA.FTZ R158, R158, c[0x0][0x23c], -R105.reuse ;  /* 0x00008f009e9e7a23 */ /* 0x100fe40000010869 */
[----:B------:R-:W-:Y:S01]  /*6890*/  F2FP.PACK_AB R17, R62, R59 ;  /* 0x0000003b3e11723e */ /* 0x000fe200000000ff */
[----:B------:R-:W-:Y:S01]  /*68a0*/  HMMA.16816.F32 R24, R24, R18, RZ ;  /* 0x000000121818723c */ /* 0x000fe200000018ff */
[----:B---3--:R-:W-:Y:S01]  /*68b0*/  F2FP.PACK_AB R16, R123, R129 ;  /* 0x000000817b10723e */ /* 0x008fe200000000ff */
[----:B------:R-:W3:Y:S01]  /*68c0*/  MUFU.EX2 R122, R122 ;  /* 0x0000007a007a7308 */ /* 0x000ee20000000800 */
[----:B------:R-:W-:-:S02]  /*68d0*/  FFMA.FTZ R147, R147, c[0x0][0x23c], -R105 ;  /* 0x00008f0093937a23 */ /* 0x000fc40000010869 */
[--C-:B------:R-:W-:Y:S02]  /*68e0*/  FFMA.FTZ R143, R143, c[0x0][0x23c], -R105.reuse ;  /* 0x00008f008f8f7a23 */ /* 0x100fe40000010869 */
[----:B------:R-:W-:Y:S01]  /*68f0*/  F2FP.PACK_AB R19, R66, R63 ;  /* 0x0000003f4213723e */ /* 0x000fe200000000ff */
[--C-:B------:R-:W-:Y:S01]  /*6900*/  FFMA.FTZ R142, R142, c[0x0][0x23c], -R105.reuse ;  /* 0x00008f008e8e7a23 */ /* 0x100fe20000010869 */
[----:B-1----:R-:W-:Y:S01]  /*6910*/  F2FP.PACK_AB R18, R119, R124 ;  /* 0x0000007c7712723e */ /* 0x002fe200000000ff */
[----:B------:R-:W-:Y:S01]  /*6920*/  MUFU.EX2 R128, R128 ;  /* 0x0000008000807308 */ /* 0x000fe20000000800 */
[----:B------:R-:W-:Y:S02]  /*6930*/  FFMA.FTZ R138, R138, c[0x0][0x23c], -R105 ;  /* 0x00008f008a8a7a23 */ /* 0x000fe40000010869 */
[----:B------:R-:W-:Y:S02]  /*6940*/  FADD.FTZ R111, R111, R110 ;  /* 0x0000006e6f6f7221 */ /* 0x000fe40000010000 */
[----:B------:R-:W-:Y:S01]  /*6950*/  FADD.FTZ R139, R140, R139 ;  /* 0x0000008b8c8b7221 */ /* 0x000fe20000010000 */
[----:B--2---:R-:W-:Y:S01]  /*6960*/  HMMA.16816.F32 R12, R16, R32, R12 ;  /* 0x00000020100c723c */ /* 0x004fe2000000180c */
[----:B------:R-:W-:Y:S01]  /*6970*/  FADD.FTZ R111, R51, R111 ;  /* 0x0000006f336f7221 */ /* 0x000fe20000010000 */
[----:B------:R-:W1:Y:S01]  /*6980*/  MUFU.EX2 R125, R125 ;  /* 0x0000007d007d7308 */ /* 0x000e620000000800 */
[----:B------:R-:W-:-:S02]  /*6990*/  FADD.FTZ R139, R134, R139 ;  /* 0x0000008b868b7221 */ /* 0x000fc40000010000 */
[----:B------:R-:W-:Y:S02]  /*69a0*/  FADD.FTZ R58, R58, R111 ;  /* 0x0000006f3a3a7221 */ /* 0x000fe40000010000 */
[----:B------:R-:W-:Y:S01]  /*69b0*/  FADD.FTZ R139, R130, R139 ;  /* 0x0000008b828b7221 */ /* 0x000fe20000010000 */
[C---:B------:R-:W-:Y:S01]  /*69c0*/  HMMA.16816.F32 R8, R16.reuse, R34, R8 ;  /* 0x000000221008723c */ /* 0x040fe20000001808 */
[----:B------:R-:W2:Y:S01]  /*69d0*/  LDSM.16.MT88.4 R32, [R150+0x5800] ;  /* 0x005800009620783b */ /* 0x000ea20000004200 */
[----:B------:R-:W5:Y:S01]  /*69e0*/  MUFU.EX2 R133, R133 ;  /* 0x0000008500857308 */ /* 0x000f620000000800 */
[----:B------:R-:W-:Y:S02]  /*69f0*/  FADD.FTZ R59, R59, R58 ;  /* 0x0000003a3b3b7221 */ /* 0x000fe40000010000 */
[----:B------:R-:W-:Y:S02]  /*6a00*/  FADD.FTZ R129, R129, R139 ;  /* 0x0000008b81817221 */ /* 0x000fe40000010000 */
[----:B------:R-:W-:Y:S01]  /*6a10*/  FADD.FTZ R62, R62, R59 ;  /* 0x0000003b3e3e7221 */ /* 0x000fe20000010000 */
[----:B------:R-:W-:Y:S01]  /*6a20*/  HMMA.16816.F32 R28, R16, R36, R28 ;  /* 0x00000024101c723c */ /* 0x000fe2000000181c */
[----:B------:R-:W-:Y:S01]  /*6a30*/  FADD.FTZ R129, R123, R129 ;  /* 0x000000817b817221 */ /* 0x000fe20000010000 */
[----:B------:R-:W1:Y:S01]  /*6a40*/  MUFU.EX2 R132, R132 ;  /* 0x0000008400847308 */ /* 0x000e620000000800 */
[----:B------:R-:W-:-:S02]  /*6a50*/  FFMA.FTZ R131, R131, c[0x0][0x23c], -R105 ;  /* 0x00008f0083837a23 */ /* 0x000fc40000010869 */
[--C-:B------:R-:W-:Y:S02]  /*6a60*/  FFMA.FTZ R127, R127, c[0x0][0x23c], -R105.reuse ;  /* 0x00008f007f7f7a23 */ /* 0x100fe40000010869 */
[--C-:B------:R-:W-:Y:S01]  /*6a70*/  FFMA.FTZ R120, R120, c[0x0][0x23c], -R105.reuse ;  /* 0x00008f0078787a23 */ /* 0x100fe20000010869 */
[----:B------:R-:W-:Y:S01]  /*6a80*/  HMMA.16816.F32 R24, R16, R38, R24 ;  /* 0x000000261018723c */ /* 0x000fe20000001818 */
[----:B------:R-:W5:Y:S01]  /*6a90*/  LDSM.16.MT88.4 R36, [R151+0x5c00] ;  /* 0x005c00009724783b */ /* 0x000f620000004200 */
[----:B------:R-:W-:Y:S01]  /*6aa0*/  MUFU.EX2 R137, R137 ;  /* 0x0000008900897308 */ /* 0x000fe20000000800 */
[----:B------:R-:W-:Y:S02]  /*6ab0*/  FFMA.FTZ R121, R121, c[0x0][0x23c], -R105 ;  /* 0x00008f0079797a23 */ /* 0x000fe40000010869 */
[----:B------:R-:W-:Y:S02]  /*6ac0*/  FADD.FTZ R62, R63, R62 ;  /* 0x0000003e3f3e7221 */ /* 0x000fe40000010000 */
[----:B------:R-:W-:Y:S01]  /*6ad0*/  F2FP.PACK_AB R17, R70, R67 ;  /* 0x000000434611723e */ /* 0x000fe200000000ff */
[----:B------:R-:W-:Y:S01]  /*6ae0*/  FADD.FTZ R124, R124, R129 ;  /* 0x000000817c7c7221 */ /* 0x000fe20000010000 */
[----:B------:R-:W-:Y:S01]  /*6af0*/  F2FP.PACK_AB R19, R74, R71 ;  /* 0x000000474a13723e */ /* 0x000fe200000000ff */
[----:B------:R-:W2:Y:S01]  /*6b00*/  MUFU.EX2 R141, R141 ;  /* 0x0000008d008d7308 */ /* 0x000ea20000000800 */
[----:B---3--:R-:W-:Y:S01]  /*6b10*/  F2FP.PACK_AB R16, R122, R126 ;  /* 0x0000007e7a10723e */ /* 0x008fe200000000ff */
[----:B------:R-:W-:Y:S01]  /*6b20*/  FADD.FTZ R62, R66, R62 ;  /* 0x0000003e423e7221 */ /* 0x000fe20000010000 */
[----:B-1----:R-:W-:Y:S01]  /*6b30*/  F2FP.PACK_AB R18, R125, R128 ;  /* 0x000000807d12723e */ /* 0x002fe200000000ff */
[----:B------:R-:W-:-:S02]  /*6b40*/  FADD.FTZ R124, R119, R124 ;  /* 0x0000007c777c7221 */ /* 0x000fc40000010000 */
[----:B------:R-:W-:Y:S02]  /*6b50*/  FADD.FTZ R67, R67, R62 ;  /* 0x0000003e43437221 */ /* 0x000fe40000010000 */
[----:B------:R-:W-:Y:S01]  /*6b60*/  MUFU.EX2 R145, R145 ;  /* 0x0000009100917308 */ /* 0x000fe20000000800 */
[----:B------:R-:W-:Y:S01]  /*6b70*/  FADD.FTZ R126, R126, R124 ;  /* 0x0000007c7e7e7221 */ /* 0x000fe20000010000 */
[C---:B----4-:R-:W-:Y:S01]  /*6b80*/  HMMA.16816.F32 R12, R16.reuse, R20, R12 ;  /* 0x00000014100c723c */ /* 0x050fe2000000180c */
[----:B------:R-:W-:Y:S02]  /*6b90*/  FADD.FTZ R67, R70, R67 ;  /* 0x0000004346437221 */ /* 0x000fe40000010000 */
[----:B------:R-:W-:Y:S02]  /*6ba0*/  FADD.FTZ R126, R122, R126 ;  /* 0x0000007e7a7e7221 */ /* 0x000fe40000010000 */
[----:B------:R-:W-:Y:S01]  /*6bb0*/  FADD.FTZ R71, R71, R67 ;  /* 0x0000004347477221 */ /* 0x000fe20000010000 */
[----:B------:R-:W1:Y:S01]  /*6bc0*/  MUFU.EX2 R144, R144 ;  /* 0x0000009000907308 */ /* 0x000e620000000800 */
[----:B------:R-:W-:Y:S01]  /*6bd0*/  FADD.FTZ R128, R128, R126 ;  /* 0x0000007e80807221 */ /* 0x000fe20000010000 */
[----:B------:R-:W-:Y:S01]  /*6be0*/  HMMA.16816.F32 R8, R16, R22, R8 ;  /* 0x000000161008723c */ /* 0x000fe20000001808 */
[----:B------:R-:W3:Y:S01]  /*6bf0*/  LDSM.16.MT88.4 R20, [R150+0x5c00] ;  /* 0x005c00009614783b */ /* 0x000ee20000004200 */
[----:B------:R-:W-:-:S02]  /*6c00*/  FADD.FTZ R71, R74, R71 ;  /* 0x000000474a477221 */ /* 0x000fc40000010000 */
[----:B------:R-:W-:Y:S02]  /*6c10*/  FADD.FTZ R128, R125, R128 ;  /* 0x000000807d807221 */ /* 0x000fe40000010000 */
[----:B------:R-:W-:Y:S01]  /*6c20*/  MUFU.EX2 R146, R146 ;  /* 0x0000009200927308 */ /* 0x000fe20000000800 */
[--C-:B------:R-:W-:Y:S01]  /*6c30*/  FFMA.FTZ R58, R116, c[0x0][0x23c], -R105.reuse ;  /* 0x00008f00743a7a23 */ /* 0x100fe20000010869 */
[C---:B--2---:R-:W-:Y:S01]  /*6c40*/  HMMA.16816.F32 R28, R16.reuse, R32, R28 ;  /* 0x00000020101c723c */ /* 0x044fe2000000181c */
[--C-:B------:R-:W-:Y:S02]  /*6c50*/  FFMA.FTZ R51, R115, c[0x0][0x23c], -R105.reuse ;  /* 0x00008f0073337a23 */ /* 0x100fe40000010869 */
[--C-:B------:R-:W-:Y:S02]  /*6c60*/  FFMA.FTZ R59, R113, c[0x0][0x23c], -R105.reuse ;  /* 0x00008f00713b7a23 */ /* 0x100fe40000010869 */
[--C-:B------:R-:W-:Y:S01]  /*6c70*/  FFMA.FTZ R62, R112, c[0x0][0x23c], -R105.reuse ;  /* 0x00008f00703e7a23 */ /* 0x100fe20000010869 */
[----:B------:R-:W2:Y:S01]  /*6c80*/  MUFU.EX2 R156, R156 ;  /* 0x0000009c009c7308 */ /* 0x000ea20000000800 */
[----:B-----5:R-:W-:Y:S01]  /*6c90*/  FADD.FTZ R128, R133, R128 ;  /* 0x0000008085807221 */ /* 0x020fe20000010000 */
[----:B------:R-:W-:Y:S01]  /*6ca0*/  HMMA.16816.F32 R24, R16, R34, R24 ;  /* 0x000000221018723c */ /* 0x000fe20000001818 */
[----:B------:R-:W4:Y:S01]  /*6cb0*/  LDSM.16.MT88.4 R32, [R151+0x6000] ;  /* 0x006000009720783b */ /* 0x000f220000004200 */
[----:B------:R-:W-:-:S02]  /*6cc0*/  FFMA.FTZ R66, R109, c[0x0][0x23c], -R105 ;  /* 0x00008f006d427a23 */ /* 0x000fc40000010869 */
[----:B------:R-:W-:Y:S02]  /*6cd0*/  FADD.FTZ R128, R132, R128 ;  /* 0x0000008084807221 */ /* 0x000fe40000010000 */
[----:B------:R-:W5:Y:S01]  /*6ce0*/  MUFU.EX2 R162, R162 ;  /* 0x000000a200a27308 */ /* 0x000f620000000800 */
[----:B------:R-:W-:Y:S01]  /*6cf0*/  F2FP.PACK_AB R17, R78, R75 ;  /* 0x0000004b4e11723e */ /* 0x000fe200000000ff */
[----:B------:R-:W-:Y:S01]  /*6d00*/  FADD.FTZ R75, R75, R71 ;  /* 0x000000474b4b7221 */ /* 0x000fe20000010000 */
[----:B------:R-:W-:Y:S01]  /*6d10*/  F2FP.PACK_AB R19, R82, R79 ;  /* 0x0000004f5213723e */ /* 0x000fe200000000ff */
[----:B------:R-:W-:Y:S01]  /*6d20*/  FFMA.FTZ R63, R108, c[0x0][0x23c], -R105 ;  /* 0x00008f006c3f7a23 */ /* 0x000fe20000010869 */
[----:B------:R-:W-:Y:S01]  /*6d30*/  F2FP.PACK_AB R16, R132, R133 ;  /* 0x000000858410723e */ /* 0x000fe200000000ff */
[----:B------:R-:W-:Y:S01]  /*6d40*/  FADD.FTZ R75, R78, R75 ;  /* 0x0000004b4e4b7221 */ /* 0x000fe20000010000 */
[----:B------:R-:W-:Y:S01]  /*6d50*/  F2FP.PACK_AB R18, R141, R137 ;  /* 0x000000898d12723e */ /* 0x000fe200000000ff */
[----:B------:R-:W1:Y:S01]  /*6d60*/  MUFU.EX2 R161, R161 ;  /* 0x000000a100a17308 */ /* 0x000e620000000800 */
[----:B------:R-:W-:-:S02]  /*6d70*/  FADD.FTZ R137, R137, R128 ;  /* 0x0000008089897221 */ /* 0x000fc40000010000 */
[----:B------:R-:W-:Y:S02]  /*6d80*/  FADD.FTZ R79, R79, R75 ;  /* 0x0000004b4f4f7221 */ /* 0x000fe40000010000 */
[----:B------:R-:W-:Y:S01]  /*6d90*/  FADD.FTZ R137, R141, R137 ;  /* 0x000000898d897221 */ /* 0x000fe20000010000 */
[C---:B------:R-:W-:Y:S01]  /*6da0*/  HMMA.16816.F32 R12, R16.reuse, R36, R12 ;  /* 0x00000024100c723c */ /* 0x040fe2000000180c */
[----:B------:R-:W-:Y:S01]  /*6db0*/  FADD.FTZ R79, R82, R79 ;  /* 0x0000004f524f7221 */ /* 0x000fe20000010000 */
[----:B------:R-:W-:Y:S01]  /*6dc0*/  MUFU.EX2 R164, R164 ;  /* 0x000000a400a47308 */ /* 0x000fe20000000800 */
[----:B------:R-:W-:Y:S02]  /*6dd0*/  FFMA.FTZ R67, R107, c[0x0][0x23c], -R105 ;  /* 0x00008f006b437a23 */ /* 0x000fe40000010869 */
[----:B------:R-:W-:Y:S02]  /*6de0*/  FADD.FTZ R79, R83, R79 ;  /* 0x0000004f534f7221 */ /* 0x000fe40000010000 */
[--C-:B------:R-:W-:Y:S01]  /*6df0*/  FFMA.FTZ R61, R61, c[0x0][0x23c], -R105.reuse ;  /* 0x00008f003d3d7a23 */ /* 0x100fe20000010869 */
[----:B------:R-:W-:Y:S01]  /*6e00*/  HMMA.16816.F32 R8, R16, R38, R8 ;  /* 0x000000261008723c */ /* 0x000fe20000001808 */
[----:B------:R-:W5:Y:S01]  /*6e10*/  LDSM.16.MT88.4 R36, [R150+0x6000] ;  /* 0x006000009624783b */ /* 0x000f620000004200 */
[----:B------:R-:W1:Y:S01]  /*6e20*/  MUFU.EX2 R165, R165 ;  /* 0x000000a500a57308 */ /* 0x000e620000000800 */
[----:B------:R-:W-:-:S02]  /*6e30*/  FFMA.FTZ R65, R65, c[0x0][0x23c], -R105 ;  /* 0x00008f0041417a23 */ /* 0x000fc40000010869 */
[--C-:B------:R-:W-:Y:S02]  /*6e40*/  FFMA.FTZ R57, R57, c[0x0][0x23c], -R105.reuse ;  /* 0x00008f0039397a23 */ /* 0x100fe40000010869 */
[--C-:B------:R-:W-:Y:S01]  /*6e50*/  FFMA.FTZ R53, R53, c[0x0][0x23c], -R105.reuse ;  /* 0x00008f0035357a23 */ /* 0x100fe20000010869 */
[C---:B---3--:R-:W-:Y:S01]  /*6e60*/  HMMA.16816.F32 R28, R16.reuse, R20, R28 ;  /* 0x00000014101c723c */ /* 0x048fe2000000181c */
[--C-:B------:R-:W-:Y:S01]  /*6e70*/  FFMA.FTZ R69, R69, c[0x0][0x23c], -R105.reuse ;  /* 0x00008f0045457a23 */ /* 0x100fe20000010869 */
[----:B------:R-:W3:Y:S01]  /*6e80*/  MUFU.EX2 R168, R168 ;  /* 0x000000a800a87308 */ /* 0x000ee20000000800 */
[--C-:B------:R-:W-:Y:S02]  /*6e90*/  FFMA.FTZ R45, R45, c[0x0][0x23c], -R105.reuse ;  /* 0x00008f002d2d7a23 */ /* 0x100fe40000010869 */
[--C-:B------:R-:W-:Y:S02]  /*6ea0*/  FFMA.FTZ R73, R73, c[0x0][0x23c], -R105.reuse ;  /* 0x00008f0049497a23 */ /* 0x100fe40000010869 */
[----:B------:R-:W-:Y:S01]  /*6eb0*/  FFMA.FTZ R231, R106, c[0x0][0x23c], -R105 ;  /* 0x00008f006ae77a23 */ /* 0x000fe20000010869 */
[----:B------:R-:W-:Y:S01]  /*6ec0*/  HMMA.16816.F32 R24, R16, R22, R24 ;  /* 0x000000161018723c */ /* 0x000fe20000001818 */
[----:B------:R-:W3:Y:S01]  /*6ed0*/  LDSM.16.MT88.4 R20, [R151+0x6400] ;  /* 0x006400009714783b */ /* 0x000ee20000004200 */
[----:B------:R-:W3:Y:S05]  /*6ee0*/  MUFU.EX2 R167, R167 ;  /* 0x000000a700a77308 */ /* 0x000eea0000000800 */
[C---:B------:R-:W-:Y:S01]  /*6ef0*/  F2FP.PACK_AB R17, R86.reuse, R83 ;  /* 0x000000535611723e */ /* 0x040fe200000000ff */
[----:B------:R-:W-:Y:S01]  /*6f00*/  FADD.FTZ R86, R86, R79 ;  /* 0x0000004f56567221 */ /* 0x000fe20000010000 */
[----:B------:R-:W-:Y:S01]  /*6f10*/  F2FP.PACK_AB R19, R90, R87 ;  /* 0x000000575a13723e */ /* 0x000fe200000000ff */
[----:B------:R-:W-:Y:S01]  /*6f20*/  MUFU.EX2 R169, R169 ;  /* 0x000000a900a97308 */ /* 0x000fe20000000800 */
[----:B-1----:R-:W-:Y:S01]  /*6f30*/  F2FP.PACK_AB R16, R144, R145 ;  /* 0x000000919010723e */ /* 0x002fe200000000ff */
[----:B------:R-:W-:Y:S01]  /*6f40*/  FADD.FTZ R145, R145, R137 ;  /* 0x0000008991917221 */ /* 0x000fe20000010000 */
[----:B--2---:R-:W-:Y:S01]  /*6f50*/  F2FP.PACK_AB R18, R156, R146 ;  /* 0x000000929c12723e */ /* 0x004fe200000000ff */
[----:B------:R-:W-:-:S02]  /*6f60*/  FADD.FTZ R86, R87, R86 ;  /* 0x0000005657567221 */ /* 0x000fc40000010000 */
[----:B------:R-:W-:Y:S02]  /*6f70*/  FADD.FTZ R145, R144, R145 ;  /* 0x0000009190917221 */ /* 0x000fe40000010000 */
[----:B------:R-:W1:Y:S01]  /*6f80*/  MUFU.EX2 R171, R171 ;  /* 0x000000ab00ab7308 */ /* 0x000e620000000800 */
[----:B------:R-:W-:Y:S01]  /*6f90*/  FADD.FTZ R90, R90, R86 ;  /* 0x000000565a5a7221 */ /* 0x000fe20000010000 */
[C---:B----4-:R-:W-:Y:S01]  /*6fa0*/  HMMA.16816.F32 R12, R16.reuse, R32, R12 ;  /* 0x00000020100c723c */ /* 0x050fe2000000180c */
[----:B------:R-:W-:Y:S02]  /*6fb0*/  FADD.FTZ R146, R146, R145 ;  /* 0x0000009192927221 */ /* 0x000fe40000010000 */
[----:B------:R-:W-:Y:S02]  /*6fc0*/  FADD.FTZ R90, R88, R90 ;  /* 0x0000005a585a7221 */ /* 0x000fe40000010000 */
[----:B------:R-:W-:Y:S01]  /*6fd0*/  FADD.FTZ R146, R156, R146 ;  /* 0x000000929c927221 */ /* 0x000fe20000010000 */
[----:B------:R-:W-:Y:S02]  /*6fe0*/  MUFU.EX2 R174, R174 ;  /* 0x000000ae00ae7308 */ /* 0x000fe40000000800 */
[----:B------:R-:W-:Y:S01]  /*6ff0*/  HMMA.16816.F32 R8, R16, R34, R8 ;  /* 0x000000221008723c */ /* 0x000fe20000001808 */
[----:B------:R-:W2:Y:S01]  /*7000*/  LDSM.16.MT88.4 R32, [R150+0x6400] ;  /* 0x006400009620783b */ /* 0x000ea20000004200 */
[----:B-----5:R-:W-:-:S04]  /*7010*/  FADD.FTZ R146, R162, R146 ;  /* 0x00000092a2927221 */ /* 0x020fc80000010000 */
[----:B------:R-:W4:Y:S02]  /*7020*/  MUFU.EX2 R173, R173 ;  /* 0x000000ad00ad7308 */ /* 0x000f240000000800 */
[C---:B------:R-:W-:Y:S06]  /*7030*/  HMMA.16816.F32 R28, R16.reuse, R36, R28 ;  /* 0x00000024101c723c */ /* 0x040fec000000181c */
[----:B------:R-:W-:Y:S02]  /*7040*/  MUFU.EX2 R172, R172 ;  /* 0x000000ac00ac7308 */ /* 0x000fe40000000800 */
[----:B------:R-:W-:Y:S01]  /*7050*/  HMMA.16816.F32 R24, R16, R38, R24 ;  /* 0x000000261018723c */ /* 0x000fe20000001818 */
[----:B------:R-:W5:Y:S05]  /*7060*/  LDSM.16.MT88.4 R36, [R151+0x6800] ;  /* 0x006800009724783b */ /* 0x000f6a0000004200 */
[----:B------:R-:W1:Y:S01]  /*7070*/  MUFU.EX2 R170, R170 ;  /* 0x000000aa00aa7308 */ /* 0x000e620000000800 */
[C---:B------:R-:W-:Y:S01]  /*7080*/  F2FP.PACK_AB R17, R84.reuse, R88 ;  /* 0x000000585411723e */ /* 0x040fe200000000ff */
[----:B------:R-:W-:Y:S01]  /*7090*/  FADD.FTZ R84, R84, R90 ;  /* 0x0000005a54547221 */ /* 0x000fe20000010000 */
[----:B------:R-:W-:-:S02]  /*70a0*/  F2FP.PACK_AB R19, R76, R80 ;  /* 0x000000504c13723e */ /* 0x000fc400000000ff */
[C---:B------:R-:W-:Y:S01]  /*70b0*/  F2FP.PACK_AB R16, R161.reuse, R162 ;  /* 0x000000a2a110723e */ /* 0x040fe200000000ff */
[----:B------:R-:W-:Y:S01]  /*70c0*/  FADD.FTZ R161, R161, R146 ;  /* 0x00000092a1a17221 */ /* 0x000fe20000010000 */
[C---:B------:R-:W-:Y:S01]  /*70d0*/  F2FP.PACK_AB R18, R165.reuse, R164 ;  /* 0x000000a4a512723e */ /* 0x040fe200000000ff */
[----:B------:R-:W1:Y:S01]  /*70e0*/  MUFU.EX2 R166, R166 ;  /* 0x000000a600a67308 */ /* 0x000e620000000800 */
[----:B------:R-:W-:Y:S02]  /*70f0*/  FADD.FTZ R84, R80, R84 ;  /* 0x0000005450547221 */ /* 0x000fe40000010000 */
[----:B------:R-:W-:Y:S02]  /*7100*/  FADD.FTZ R161, R164, R161 ;  /* 0x000000a1a4a17221 */ /* 0x000fe40000010000 */
[----:B------:R-:W-:Y:S01]  /*7110*/  FADD.FTZ R84, R76, R84 ;  /* 0x000000544c547221 */ /* 0x000fe20000010000 */
[----:B---3--:R-:W-:Y:S01]  /*7120*/  HMMA.16816.F32 R12, R16, R20, R12 ;  /* 0x00000014100c723c */ /* 0x008fe2000000180c */
[----:B------:R-:W-:Y:S01]  /*7130*/  FADD.FTZ R165, R165, R161 ;  /* 0x000000a1a5a57221 */ /* 0x000fe20000010000 */
[----:B------:R-:W3:Y:S03]  /*7140*/  MUFU.EX2 R163, R163 ;  /* 0x000000a300a37308 */ /* 0x000ee60000000800 */
[----:B------:R-:W-:-:S03]  /*7150*/  FADD.FTZ R165, R168, R165 ;  /* 0x000000a5a8a57221 */ /* 0x000fc60000010000 */
[----:B------:R-:W-:Y:S01]  /*7160*/  HMMA.16816.F32 R8, R16, R22, R8 ;  /* 0x000000161008723c */ /* 0x000fe20000001808 */
[----:B------:R-:W3:Y:S01]  /*7170*/  LDSM.16.MT88.4 R20, [R150+0x6800] ;  /* 0x006800009614783b */ /* 0x000ee20000004200 */
[----:B------:R-:W1:Y:S01]  /*7180*/  MUFU.EX2 R160, R160 ;  /* 0x000000a000a07308 */ /* 0x000e620000000800 */
[----:B------:R-:W-:-:S05]  /*7190*/  FADD.FTZ R165, R167, R165 ;  /* 0x000000a5a7a57221 */ /* 0x000fca0000010000 */
[C---:B--2---:R-:W-:Y:S02]  /*71a0*/  HMMA.16816.F32 R28, R16.reuse, R32, R28 ;  /* 0x00000020101c723c */ /* 0x044fe4000000181c */
[----:B------:R-:W2:Y:S06]  /*71b0*/  MUFU.EX2 R158, R158 ;  /* 0x0000009e009e7308 */ /* 0x000eac0000000800 */
[----:B------:R-:W-:Y:S01]  /*71c0*/  HMMA.16816.F32 R24, R16, R34, R24 ;  /* 0x000000221018723c */ /* 0x000fe20000001818 */
[----:B------:R-:W2:Y:S01]  /*71d0*/  LDSM.16.MT88.4 R32, [R151+0x6c00] ;  /* 0x006c00009720783b */ /* 0x000ea20000004200 */
[----:B------:R-:W-:Y:S05]  /*71e0*/  MUFU.EX2 R147, R147 ;  /* 0x0000009300937308 */ /* 0x000fea0000000800 */
[----:B------:R-:W-:Y:S01]  /*71f0*/  F2FP.PACK_AB R17, R68, R72 ;  /* 0x000000484411723e */ /* 0x000fe200000000ff */
[----:B------:R-:W-:Y:S01]  /*7200*/  FADD.FTZ R72, R72, R84 ;  /* 0x0000005448487221 */ /* 0x000fe20000010000 */
[----:B------:R-:W-:Y:S01]  /*7210*/  F2FP.PACK_AB R19, R60, R64 ;  /* 0x000000403c13723e */ /* 0x000fe200000000ff */
[----:B------:R-:W2:Y:S01]  /*7220*/  MUFU.EX2 R143, R143 ;  /* 0x0000008f008f7308 */ /* 0x000ea20000000800 */
[----:B------:R-:W-:-:S02]  /*7230*/  F2FP.PACK_AB R16, R167, R168 ;  /* 0x000000a8a710723e */ /* 0x000fc400000000ff */
[----:B-1----:R-:W-:Y:S01]  /*7240*/  F2FP.PACK_AB R18, R171, R169 ;  /* 0x000000a9ab12723e */ /* 0x002fe200000000ff */
[----:B------:R-:W-:-:S04]  /*7250*/  FADD.FTZ R169, R169, R165 ;  /* 0x000000a5a9a97221 */ /* 0x000fc80000010000 */
[----:B------:R-:W-:Y:S01]  /*7260*/  MUFU.EX2 R142, R142 ;  /* 0x0000008e008e7308 */ /* 0x000fe20000000800 */
[----:B------:R-:W-:Y:S01]  /*7270*/  FADD.FTZ R169, R171, R169 ;  /* 0x000000a9aba97221 */ /* 0x000fe20000010000 */
[C---:B-----5:R-:W-:Y:S06]  /*7280*/  HMMA.16816.F32 R12, R16.reuse, R36, R12 ;  /* 0x00000024100c723c */ /* 0x060fec000000180c */
[----:B------:R-:W1:Y:S02]  /*7290*/  MUFU.EX2 R138, R138 ;  /* 0x0000008a008a7308 */ /* 0x000e640000000800 */
[C---:B------:R-:W-:Y:S01]  /*72a0*/  HMMA.16816.F32 R8, R16.reuse, R38, R8 ;  /* 0x000000261008723c */ /* 0x040fe20000001808 */
[----:B------:R-:W5:Y:S05]  /*72b0*/  LDSM.16.MT88.4 R36, [R150+0x6c00] ;  /* 0x006c00009624783b */ /* 0x000f6a0000004200 */
[----:B------:R-:W-:Y:S02]  /*72c0*/  MUFU.EX2 R131, R131 ;  /* 0x0000008300837308 */ /* 0x000fe40000000800 */
[C---:B---3--:R-:W-:Y:S06]  /*72d0*/  HMMA.16816.F32 R28, R16.reuse, R20, R28 ;  /* 0x00000014101c723c */ /* 0x048fec000000181c */
[----:B------:R-:W3:Y:S01]  /*72e0*/  MUFU.EX2 R127, R127 ;  /* 0x0000007f007f7308 */ /* 0x000ee20000000800 */
[----:B------:R-:W-:Y:S01]  /*72f0*/  F2FP.PACK_AB R21, R52, R56 ;  /* 0x000000383415723e */ /* 0x000fe200000000ff */
[----:B------:R-:W-:Y:S01]  /*7300*/  HMMA.16816.F32 R24, R16, R22, R24 ;  /* 0x000000161018723c */ /* 0x000fe20000001818 */
[----:B------:R-:W1:Y:S01]  /*7310*/  LDSM.16.MT88.4 R16, [R151+0x7000] ;  /* 0x007000009710783b */ /* 0x000e620000004200 */
[----:B----4-:R-:W-:Y:S01]  /*7320*/  F2FP.PACK_AB R20, R173, R174 ;  /* 0x000000aead14723e */ /* 0x010fe200000000ff */
[----:B------:R-:W-:-:S03]  /*7330*/  FADD.FTZ R174, R174, R169 ;  /* 0x000000a9aeae7221 */ /* 0x000fc60000010000 */
[----:B------:R-:W-:Y:S01]  /*7340*/  MUFU.EX2 R120, R120 ;  /* 0x0000007800787308 */ /* 0x000fe20000000800 */
[----:B------:R-:W-:Y:S01]  /*7350*/  F2FP.PACK_AB R23, R44, R48 ;  /* 0x000000302c17723e */ /* 0x000fe200000000ff */
[----:B------:R-:W-:Y:S01]  /*7360*/  FADD.FTZ R174, R173, R174 ;  /* 0x000000aeadae7221 */ /* 0x000fe20000010000 */
[----:B------:R-:W-:-:S03]  /*7370*/  F2FP.PACK_AB R22, R170, R172 ;  /* 0x000000acaa16723e */ /* 0x000fc600000000ff */
[----:B------:R-:W-:Y:S02]  /*7380*/  FADD.FTZ R172, R172, R174 ;  /* 0x000000aeacac7221 */ /* 0x000fe40000010000 */
[----:B------:R-:W4:Y:S02]  /*7390*/  MUFU.EX2 R110, R121 ;  /* 0x00000079006e7308 */ /* 0x000f240000000800 */
[----:B--2---:R-:W-:Y:S01]  /*73a0*/  HMMA.16816.F32 R12, R20, R32, R12 ;  /* 0x00000020140c723c */ /* 0x004fe2000000180c */
[----:B------:R-:W-:-:S04]  /*73b0*/  FADD.FTZ R172, R170, R172 ;  /* 0x000000acaaac7221 */ /* 0x000fc80000010000 */
[----:B------:R-:W-:Y:S01]  /*73c0*/  FADD.FTZ R172, R166, R172 ;  /* 0x000000aca6ac7221 */ /* 0x000fe20000010000 */
[----:B------:R-:W2:Y:S02]  /*73d0*/  MUFU.EX2 R58, R58 ;  /* 0x0000003a003a7308 */ /* 0x000ea40000000800 */
[C---:B------:R-:W-:Y:S01]  /*73e0*/  HMMA.16816.F32 R8, R20.reuse, R34, R8 ;  /* 0x000000221408723c */ /* 0x040fe20000001808 */
[----:B------:R-:W2:Y:S05]  /*73f0*/  LDSM.16.MT88.4 R32, [R150+0x7000] ;  /* 0x007000009620783b */ /* 0x000eaa0000004200 */
[----:B------:R-:W1:Y:S02]  /*7400*/  MUFU.EX2 R51, R51 ;  /* 0x0000003300337308 */ /* 0x000e640000000800 */
[C---:B-----5:R-:W-:Y:S06]  /*7410*/  HMMA.16816.F32 R28, R20.reuse, R36, R28 ;  /* 0x00000024141c723c */ /* 0x060fec000000181c */
[----:B------:R-:W-:Y:S01]  /*7420*/  MUFU.EX2 R59, R59 ;  /* 0x0000003b003b7308 */ /* 0x000fe20000000800 */
[----:B------:R-:W-:Y:S01]  /*7430*/  F2FP.PACK_AB R37, R85, R40 ;  /* 0x000000285525723e */ /* 0x000fe200000000ff */
[----:B------:R-:W-:Y:S01]  /*7440*/  HMMA.16816.F32 R24, R20, R38, R24 ;  /* 0x000000261418723c */ /* 0x000fe20000001818 */
[----:B------:R-:W5:Y:S01]  /*7450*/  LDSM.16.MT88.4 R20, [R151+0x7400] ;  /* 0x007400009714783b */ /* 0x000f620000004200 */
[C---:B------:R-:W-:Y:S01]  /*7460*/  F2FP.PACK_AB R36, R163.reuse, R166 ;  /* 0x000000a6a324723e */ /* 0x040fe200000000ff */
[----:B------:R-:W-:-:S03]  /*7470*/  FADD.FTZ R163, R163, R172 ;  /* 0x000000aca3a37221 */ /* 0x000fc60000010000 */
[----:B------:R-:W2:Y:S01]  /*7480*/  MUFU.EX2 R62, R62 ;  /* 0x0000003e003e7308 */ /* 0x000ea20000000800 */
[----:B------:R-:W-:Y:S01]  /*7490*/  F2FP.PACK_AB R39, R103, R104 ;  /* 0x000000686727723e */ /* 0x000fe200000000ff */
[----:B------:R-:W-:Y:S01]  /*74a0*/  FADD.FTZ R163, R160, R163 ;  /* 0x000000a3a0a37221 */ /* 0x000fe20000010000 */
[----:B------:R-:W-:-:S03]  /*74b0*/  F2FP.PACK_AB R38, R158, R160 ;  /* 0x000000a09e26723e */ /* 0x000fc600000000ff */
[----:B------:R-:W-:Y:S02]  /*74c0*/  FADD.FTZ R163, R158, R163 ;  /* 0x000000a39ea37221 */ /* 0x000fe40000010000 */
[----:B------:R-:W2:Y:S02]  /*74d0*/  MUFU.EX2 R4, R4 ;  /* 0x0000000400047308 */ /* 0x000ea40000000800 */
[C---:B-1----:R-:W-:Y:S06]  /*74e0*/  HMMA.16816.F32 R12, R36.reuse, R16, R12 ;  /* 0x00000010240c723c */ /* 0x042fec000000180c */
[----:B------:R-:W-:Y:S02]  /*74f0*/  MUFU.EX2 R117, R117 ;  /* 0x0000007500757308 */ /* 0x000fe40000000800 */
[C---:B------:R-:W-:Y:S01]  /*7500*/  HMMA.16816.F32 R8, R36.reuse, R18, R8 ;  /* 0x000000122408723c */ /* 0x040fe20000001808 */
[----:B------:R-:W1:Y:S05]  /*7510*/  LDSM.16.MT88.4 R16, [R150+0x7400] ;  /* 0x007400009610783b */ /* 0x000e6a0000004200 */
[----:B------:R-:W1:Y:S02]  /*7520*/  MUFU.EX2 R136, R136 ;  /* 0x0000008800887308 */ /* 0x000e640000000800 */
[C---:B--2---:R-:W-:Y:S06]  /*7530*/  HMMA.16816.F32 R28, R36.reuse, R32, R28 ;  /* 0x00000020241c723c */ /* 0x044fec000000181c */
[----:B------:R-:W-:Y:S02]  /*7540*/  MUFU.EX2 R66, R66 ;  /* 0x0000004200427308 */ /* 0x000fe40000000800 */
[----:B------:R-:W-:Y:S01]  /*7550*/  HMMA.16816.F32 R32, R36, R34, R24 ;  /* 0x000000222420723c */ /* 0x000fe20000001818 */
[----:B------:R-:W2:Y:S05]  /*7560*/  LDSM.16.MT88.4 R24, [R151+0x7800] ;  /* 0x007800009718783b */ /* 0x000eaa0000004200 */
[----:B------:R-:W1:Y:S01]  /*7570*/  MUFU.EX2 R63, R63 ;  /* 0x0000003f003f7308 */ /* 0x000e620000000800 */
[----:B------:R-:W-:-:S02]  /*7580*/  F2FP.PACK_AB R37, R101, R102 ;  /* 0x000000666525723e */ /* 0x000fc400000000ff */
[----:B------:R-:W-:Y:S02]  /*7590*/  F2FP.PACK_AB R39, R99, R100 ;  /* 0x000000646327723e */ /* 0x000fe400000000ff */
[----:B------:R-:W-:Y:S01]  /*75a0*/  F2FP.PACK_AB R36, R143, R147 ;  /* 0x000000938f24723e */ /* 0x000fe200000000ff */
[----:B------:R-:W-:Y:S01]  /*75b0*/  FADD.FTZ R147, R147, R163 ;  /* 0x000000a393937221 */ /* 0x000fe20000010000 */
[----:B------:R-:W-:Y:S01]  /*75c0*/  F2FP.PACK_AB R38, R138, R142 ;  /* 0x0000008e8a26723e */ /* 0x000fe200000000ff */
[----:B------:R-:W-:Y:S02]  /*75d0*/  MUFU.EX2 R67, R67 ;  /* 0x0000004300437308 */ /* 0x000fe40000000800 */
[----:B------:R-:W-:-:S04]  /*75e0*/  FADD.FTZ R147, R143, R147 ;  /* 0x000000938f937221 */ /* 0x000fc80000010000 */
[----:B-----5:R-:W-:Y:S01]  /*75f0*/  HMMA.16816.F32 R12, R36, R20, R12 ;  /* 0x00000014240c723c */ /* 0x020fe2000000180c */
[----:B------:R-:W-:Y:S01]  /*7600*/  FADD.FTZ R142, R142, R147 ;  /* 0x000000938e8e7221 */ /* 0x000fe20000010000 */
[----:B------:R-:W5:Y:S03]  /*7610*/  MUFU.EX2 R61, R61 ;  /* 0x0000003d003d7308 */ /* 0x000f660000000800 */
[----:B------:R-:W-:-:S03]  /*7620*/  FADD.FTZ R142, R138, R142 ;  /* 0x0000008e8a8e7221 */ /* 0x000fc60000010000 */
[C---:B------:R-:W-:Y:S01]  /*7630*/  HMMA.16816.F32 R8, R36.reuse, R22, R8 ;  /* 0x000000162408723c */ /* 0x040fe20000001808 */
[----:B------:R-:W5:Y:S01]  /*7640*/  LDSM.16.MT88.4 R20, [R150+0x7800] ;  /* 0x007800009614783b */ /* 0x000f620000004200 */
[----:B------:R-:W-:Y:S06]  /*7650*/  MUFU.EX2 R157, R157 ;  /* 0x0000009d009d7308 */ /* 0x000fec0000000800 */
[C---:B-1----:R-:W-:Y:S02]  /*7660*/  HMMA.16816.F32 R28, R36.reuse, R16, R28 ;  /* 0x00000010241c723c */ /* 0x042fe4000000181c */
[----:B------:R-:W1:Y:S05]  /*7670*/  MUFU.EX2 R159, R159 ;  /* 0x0000009f009f7308 */ /* 0x000e6a0000000800 */
[----:B------:R-:W-:Y:S01]  /*7680*/  F2FP.PACK_AB R17, R97, R98 ;  /* 0x000000626111723e */ /* 0x000fe200000000ff */
[----:B------:R-:W-:Y:S01]  /*7690*/  HMMA.16816.F32 R32, R36, R18, R32 ;  /* 0x000000122420723c */ /* 0x000fe20000001820 */
[----:B------:R-:W1:Y:S01]  /*76a0*/  LDSM.16.MT88.4 R36, [R151+0x7c00] ;  /* 0x007c00009724783b */ /* 0x000e620000004200 */
[----:B---3--:R-:W-:Y:S01]  /*76b0*/  F2FP.PACK_AB R16, R127, R131 ;  /* 0x000000837f10723e */ /* 0x008fe200000000ff */
[----:B------:R-:W-:Y:S01]  /*76c0*/  MUFU.EX2 R135, R135 ;  /* 0x0000008700877308 */ /* 0x000fe20000000800 */
[----:B------:R-:W-:-:S02]  /*76d0*/  FADD.FTZ R131, R131, R142 ;  /* 0x0000008e83837221 */ /* 0x000fc40000010000 */
[----:B------:R-:W-:Y:S01]  /*76e0*/  LDSM.16.MT88.4 R140, [R151+0x8c00] ;  /* 0x008c0000978c783b */ /* 0x000fe20000004200 */
[----:B------:R-:W-:Y:S01]  /*76f0*/  F2FP.PACK_AB R19, R95, R96 ;  /* 0x000000605f13723e */ /* 0x000fe200000000ff */
[----:B------:R-:W-:Y:S01]  /*7700*/  FADD.FTZ R131, R127, R131 ;  /* 0x000000837f837221 */ /* 0x000fe20000010000 */
[----:B----4-:R-:W-:Y:S02]  /*7710*/  F2FP.PACK_AB R18, R110, R120 ;  /* 0x000000786e12723e */ /* 0x010fe400000000ff */
[----:B------:R-:W3:Y:S01]  /*7720*/  MUFU.EX2 R118, R118 ;  /* 0x0000007600767308 */ /* 0x000ee20000000800 */
[----:B------:R-:W-:-:S04]  /*7730*/  FADD.FTZ R131, R120, R131 ;  /* 0x0000008378837221 */ /* 0x000fc80000010000 */
[----:B--2---:R-:W-:Y:S01]  /*7740*/  HMMA.16816.F32 R12, R16, R24, R12 ;  /* 0x00000018100c723c */ /* 0x004fe2000000180c */
[----:B------:R-:W-:Y:S02]  /*7750*/  FADD.FTZ R110, R110, R131 ;  /* 0x000000836e6e7221 */ /* 0x000fe40000010000 */
[----:B------:R-:W-:Y:S02]  /*7760*/  MUFU.EX2 R65, R65 ;  /* 0x0000004100417308 */ /* 0x000fe40000000800 */
[----:B------:R-:W-:-:S03]  /*7770*/  FADD.FTZ R110, R58, R110 ;  /* 0x0000006e3a6e7221 */ /* 0x000fc60000010000 */
[C---:B------:R-:W-:Y:S01]  /*7780*/  HMMA.16816.F32 R8, R16.reuse, R26, R8 ;  /* 0x0000001a1008723c */ /* 0x040fe20000001808 */
[----:B------:R-:W2:Y:S01]  /*7790*/  LDSM.16.MT88.4 R24, [R150+0x7c00] ;  /* 0x007c00009618783b */ /* 0x000ea20000004200 */
[----:B------:R-:W-:Y:S01]  /*77a0*/  FADD.FTZ R110, R51, R110 ;  /* 0x0000006e336e7221 */ /* 0x000fe20000010000 */
[----:B------:R-:W4:Y:S05]  /*77b0*/  MUFU.EX2 R57, R57 ;  /* 0x0000003900397308 */ /* 0x000f2a0000000800 */
[C---:B-----5:R-:W-:Y:S03]  /*77c0*/  HMMA.16816.F32 R28, R16.reuse, R20, R28 ;  /* 0x00000014101c723c */ /* 0x060fe6000000181c */
[----:B------:R-:W-:Y:S05]  /*77d0*/  MUFU.EX2 R53, R53 ;  /* 0x0000003500357308 */ /* 0x000fea0000000800 */
[----:B------:R-:W-:Y:S01]  /*77e0*/  HMMA.16816.F32 R32, R16, R22, R32 ;  /* 0x000000161020723c */ /* 0x000fe20000001820 */
[----:B------:R-:W5:Y:S02]  /*77f0*/  LDSM.16.MT88.4 R20, [R151+0x8000] ;  /* 0x008000009714783b */ /* 0x000f640000004200 */
[----:B------:R-:W-:Y:S04]  /*7800*/  MUFU.EX2 R114, R114 ;  /* 0x0000007200727308 */ /* 0x000fe80000000800 */
[----:B------:R-:W-:-:S02]  /*7810*/  F2FP.PACK_AB R17, R93, R94 ;  /* 0x0000005e5d11723e */ /* 0x000fc400000000ff */
[----:B------:R-:W-:Y:S02]  /*7820*/  F2FP.PACK_AB R19, R91, R92 ;  /* 0x0000005c5b13723e */ /* 0x000fe400000000ff */
[----:B------:R-:W-:Y:S01]  /*7830*/  F2FP.PACK_AB R16, R51, R58 ;  /* 0x0000003a3310723e */ /* 0x000fe200000000ff */
[----:B------:R-:W-:Y:S01]  /*7840*/  MUFU.EX2 R7, R7 ;  /* 0x0000000700077308 */ /* 0x000fe20000000800 */
[----:B------:R-:W-:Y:S01]  /*7850*/  F2FP.PACK_AB R18, R62, R59 ;  /* 0x0000003b3e12723e */ /* 0x000fe200000000ff */
[----:B------:R-:W-:-:S04]  /*7860*/  FADD.FTZ R59, R59, R110 ;  /* 0x0000006e3b3b7221 */ /* 0x000fc80000010000 */
[----:B------:R-:W-:Y:S02]  /*7870*/  FADD.FTZ R59, R62, R59 ;  /* 0x0000003b3e3b7221 */ /* 0x000fe40000010000 */
[C---:B-1----:R-:W-:Y:S01]  /*7880*/  HMMA.16816.F32 R12, R16.reuse, R36, R12 ;  /* 0x00000024100c723c */ /* 0x042fe2000000180c */
[----:B------:R-:W-:Y:S07]  /*7890*/  MUFU.EX2 R46, R46 ;  /* 0x0000002e002e7308 */ /* 0x000fee0000000800 */
[C---:B------:R-:W-:Y:S01]  /*78a0*/  HMMA.16816.F32 R8, R16.reuse, R38, R8 ;  /* 0x000000261008723c */ /* 0x040fe20000001808 */
[----:B------:R-:W1:Y:S01]  /*78b0*/  LDSM.16.MT88.4 R36, [R150+0x8000] ;  /* 0x008000009624783b */ /* 0x000e620000004200 */
[----:B------:R-:W-:Y:S06]  /*78c0*/  MUFU.EX2 R47, R47 ;  /* 0x0000002f002f7308 */ /* 0x000fec0000000800 */
[C---:B--2---:R-:W-:Y:S02]  /*78d0*/  HMMA.16816.F32 R28, R16.reuse, R24, R28 ;  /* 0x00000018101c723c */ /* 0x044fe4000000181c */
[----:B------:R-:W-:Y:S06]  /*78e0*/  MUFU.EX2 R45, R45 ;  /* 0x0000002d002d7308 */ /* 0x000fec0000000800 */
[----:B------:R-:W-:Y:S01]  /*78f0*/  HMMA.16816.F32 R32, R16, R26, R32 ;  /* 0x0000001a1020723c */ /* 0x000fe20000001820 */
[----:B------:R-:W2:Y:S01]  /*7900*/  LDSM.16.MT88.4 R24, [R151+0x8400] ;  /* 0x008400009718783b */ /* 0x000ea20000004200 */
[----:B------:R-:W-:Y:S05]  /*7910*/  MUFU.EX2 R42, R42 ;  /* 0x0000002a002a7308 */ /* 0x000fea0000000800 */
[----:B------:R-:W-:-:S02]  /*7920*/  F2FP.PACK_AB R17, R4, R3 ;  /* 0x000000030411723e */ /* 0x000fc400000000ff */
[----:B------:R-:W-:Y:S01]  /*7930*/  F2FP.PACK_AB R19, R136, R117 ;  /* 0x000000758813723e */ /* 0x000fe200000000ff */
[----:B------:R-:W-:Y:S01]  /*7940*/  MUFU.EX2 R43, R43 ;  /* 0x0000002b002b7308 */ /* 0x000fe20000000800 */
[----:B------:R-:W-:Y:S01]  /*7950*/  F2FP.PACK_AB R16, R63, R66 ;  /* 0x000000423f10723e */ /* 0x000fe200000000ff */
[----:B------:R-:W-:Y:S01]  /*7960*/  FADD.FTZ R66, R66, R59 ;  /* 0x0000003b42427221 */ /* 0x000fe20000010000 */
[----:B------:R-:W-:-:S03]  /*7970*/  F2FP.PACK_AB R18, R61, R67 ;  /* 0x000000433d12723e */ /* 0x000fc600000000ff */
[----:B------:R-:W-:Y:S02]  /*7980*/  FADD.FTZ R66, R63, R66 ;  /* 0x000000423f427221 */ /* 0x000fe40000010000 */
[----:B------:R-:W-:Y:S02]  /*7990*/  MUFU.EX2 R230, R230 ;  /* 0x000000e600e67308 */ /* 0x000fe40000000800 */
[----:B-----5:R-:W-:Y:S01]  /*79a0*/  HMMA.16816.F32 R12, R16, R20, R12 ;  /* 0x00000014100c723c */ /* 0x020fe2000000180c */
[----:B------:R-:W-:-:S04]  /*79b0*/  FADD.FTZ R67, R67, R66 ;  /* 0x0000004243437221 */ /* 0x000fc80000010000 */
[----:B------:R-:W-:Y:S01]  /*79c0*/  FADD.FTZ R67, R61, R67 ;  /* 0x000000433d437221 */ /* 0x000fe20000010000 */
[----:B------:R-:W-:Y:S01]  /*79d0*/  MUFU.EX2 R231, R231 ;  /* 0x000000e700e77308 */ /* 0x000fe20000000800 */
[----:B------:R-:W-:Y:S01]  /*79e0*/  FADD.FTZ R20, R68, R72 ;  /* 0x0000004844147221 */ /* 0x000fe20000010000 */
[----:B------:R-:W-:Y:S03]  /*79f0*/  HMMA.16816.F32 R8, R16, R22, R8 ;  /* 0x000000161008723c */ /* 0x000fe60000001808 */
[----:B------:R-:W-:-:S03]  /*7a00*/  FADD.FTZ R20, R64, R20 ;  /* 0x0000001440147221 */ /* 0x000fc60000010000 */
[----:B------:R-:W5:Y:S01]  /*7a10*/  MUFU.EX2 R64, R69 ;  /* 0x0000004500407308 */ /* 0x000f620000000800 */
[----:B------:R-:W-:Y:S01]  /*7a20*/  FADD.FTZ R20, R60, R20 ;  /* 0x000000143c147221 */ /* 0x000fe20000010000 */
[C---:B-1----:R-:W-:Y:S03]  /*7a30*/  HMMA.16816.F32 R28, R16.reuse, R36, R28 ;  /* 0x00000024101c723c */ /* 0x042fe6000000181c */
[----:B------:R-:W-:Y:S02]  /*7a40*/  FADD.FTZ R56, R56, R20 ;  /* 0x0000001438387221 */ /* 0x000fe40000010000 */
[----:B------:R-:W1:Y:S02]  /*7a50*/  LDSM.16.MT88.4 R20, [R150+0x8400] ;  /* 0x008400009614783b */ /* 0x000e640000004200 */
[----:B------:R-:W-:Y:S01]  /*7a60*/  FADD.FTZ R56, R52, R56 ;  /* 0x0000003834387221 */ /* 0x000fe20000010000 */
[----:B------:R-:W-:Y:S01]  /*7a70*/  HMMA.16816.F32 R32, R16, R38, R32 ;  /* 0x000000261020723c */ /* 0x000fe20000001820 */
[----:B------:R-:W1:Y:S02]  /*7a80*/  LDSM.16.MT88.4 R36, [R151+0x8800] ;  /* 0x008800009724783b */ /* 0x000e640000004200 */
[----:B------:R-:W-:-:S02]  /*7a90*/  FADD.FTZ R56, R48, R56 ;  /* 0x0000003830387221 */ /* 0x000fc40000010000 */
[----:B------:R-:W-:Y:S02]  /*7aa0*/  FFMA.FTZ R48, R77, c[0x0][0x23c], -R105 ;  /* 0x00008f004d307a23 */ /* 0x000fe40000010869 */
[----:B------:R-:W-:Y:S01]  /*7ab0*/  FADD.FTZ R44, R44, R56 ;  /* 0x000000382c2c7221 */ /* 0x000fe20000010000 */
[----:B------:R-:W-:Y:S02]  /*7ac0*/  F2FP.PACK_AB R17, R159, R157 ;  /* 0x0000009d9f11723e */ /* 0x000fe400000000ff */
[----:B---3--:R-:W-:Y:S01]  /*7ad0*/  F2FP.PACK_AB R19, R118, R135 ;  /* 0x000000877613723e */ /* 0x008fe200000000ff */
[----:B------:R-:W-:Y:S01]  /*7ae0*/  FADD.FTZ R44, R40, R44 ;  /* 0x0000002c282c7221 */ /* 0x000fe20000010000 */
[----:B----4-:R-:W-:Y:S01]  /*7af0*/  F2FP.PACK_AB R16, R57, R65 ;  /* 0x000000413910723e */ /* 0x010fe200000000ff */
[----:B------:R-:W-:Y:S01]  /*7b00*/  MUFU.EX2 R40, R73 ;  /* 0x0000004900287308 */ /* 0x000fe20000000800 */
[----:B-----5:R-:W-:Y:S01]  /*7b10*/  F2FP.PACK_AB R18, R53, R64 ;  /* 0x000000403512723e */ /* 0x020fe200000000ff */
[----:B------:R-:W-:-:S02]  /*7b20*/  FADD.FTZ R85, R85, R44 ;  /* 0x0000002c55557221 */ /* 0x000fc40000010000 */
[----:B------:R-:W-:Y:S02]  /*7b30*/  FFMA.FTZ R44, R49, c[0x0][0x23c], -R105 ;  /* 0x00008f00312c7a23 */ /* 0x000fe40000010869 */
[----:B------:R-:W-:Y:S02]  /*7b40*/  FADD.FTZ R104, R104, R85 ;  /* 0x0000005568687221 */ /* 0x000fe40000010000 */
[----:B--2---:R-:W-:Y:S01]  /*7b50*/  HMMA.16816.F32 R12, R16, R24, R12 ;  /* 0x00000018100c723c */ /* 0x004fe2000000180c */
[----:B------:R-:W-:Y:S01]  /*7b60*/  MUFU.EX2 R48, R48 ;  /* 0x0000003000307308 */ /* 0x000fe20000000800 */
[----:B------:R-:W-:Y:S02]  /*7b70*/  FADD.FTZ R104, R103, R104 ;  /* 0x0000006867687221 */ /* 0x000fe40000010000 */
[----:B------:R-:W-:Y:S02]  /*7b80*/  FADD.FTZ R65, R65, R67 ;  /* 0x0000004341417221 */ /* 0x000fe40000010000 */
[----:B------:R-:W-:-:S02]  /*7b90*/  FADD.FTZ R102, R102, R104 ;  /* 0x0000006866667221 */ /* 0x000fc40000010000 */
[C---:B------:R-:W-:Y:S01]  /*7ba0*/  HMMA.16816.F32 R8, R16.reuse, R26, R8 ;  /* 0x0000001a1008723c */ /* 0x040fe20000001808 */
[----:B------:R-:W2:Y:S01]  /*7bb0*/  MUFU.EX2 R44, R44 ;  /* 0x0000002c002c7308 */ /* 0x000ea20000000800 */
[----:B------:R-:W-:Y:S01]  /*7bc0*/  FADD.FTZ R102, R101, R102 ;  /* 0x0000006665667221 */ /* 0x000fe20000010000 */
[----:B------:R-:W3:Y:S01]  /*7bd0*/  LDSM.16.MT88.4 R24, [R150+0x8800] ;  /* 0x008800009618783b */ /* 0x000ee20000004200 */
[----:B------:R-:W-:Y:S02]  /*7be0*/  FADD.FTZ R65, R57, R65 ;  /* 0x0000004139417221 */ /* 0x000fe40000010000 */
[----:B------:R-:W-:Y:S02]  /*7bf0*/  FADD.FTZ R100, R100, R102 ;  /* 0x0000006664647221 */ /* 0x000fe40000010000 */
[----:B-1----:R-:W-:Y:S01]  /*7c00*/  HMMA.16816.F32 R28, R16, R20, R28 ;  /* 0x00000014101c723c */ /* 0x002fe2000000181c */
[----:B------:R-:W-:Y:S02]  /*7c10*/  FADD.FTZ R64, R64, R65 ;  /* 0x0000004140407221 */ /* 0x000fe40000010000 */
[----:B------:R-:W-:-:S02]  /*7c20*/  FADD.FTZ R100, R99, R100 ;  /* 0x0000006463647221 */ /* 0x000fc40000010000 */
[----:B------:R-:W-:Y:S02]  /*7c30*/  FADD.FTZ R64, R53, R64 ;  /* 0x0000004035407221 */ /* 0x000fe40000010000 */
[----:B------:R-:W-:Y:S01]  /*7c40*/  FADD.FTZ R98, R98, R100 ;  /* 0x0000006462627221 */ /* 0x000fe20000010000 */
[----:B------:R-:W-:Y:S01]  /*7c50*/  HMMA.16816.F32 R32, R16, R22, R32 ;  /* 0x000000161020723c */ /* 0x000fe20000001820 */
[--C-:B------:R-:W-:Y:S02]  /*7c60*/  FFMA.FTZ R21, R81, c[0x0][0x23c], -R105.reuse ;  /* 0x00008f0051157a23 */ /* 0x100fe40000010869 */
[----:B------:R-:W-:Y:S02]  /*7c70*/  FADD.FTZ R98, R97, R98 ;  /* 0x0000006261627221 */ /* 0x000fe40000010000 */
[----:B------:R-:W-:Y:S02]  /*7c80*/  FFMA.FTZ R20, R50, c[0x0][0x23c], -R54 ;  /* 0x00008f0032147a23 */ /* 0x000fe40000010836 */
[----:B------:R-:W-:Y:S01]  /*7c90*/  FADD.FTZ R98, R96, R98 ;  /* 0x0000006260627221 */ /* 0x000fe20000010000 */
[----:B------:R-:W-:Y:S01]  /*7ca0*/  F2FP.PACK_AB R17, R7, R114 ;  /* 0x000000720711723e */ /* 0x000fe200000000ff */
[--C-:B------:R-:W-:Y:S01]  /*7cb0*/  FFMA.FTZ R22, R41, c[0x0][0x23c], -R105.reuse ;  /* 0x00008f0029167a23 */ /* 0x100fe20000010869 */
[----:B------:R-:W-:Y:S01]  /*7cc0*/  F2FP.PACK_AB R19, R47, R46 ;  /* 0x0000002e2f13723e */ /* 0x000fe200000000ff */
[----:B------:R-:W-:Y:S01]  /*7cd0*/  FADD.FTZ R95, R95, R98 ;  /* 0x000000625f5f7221 */ /* 0x000fe20000010000 */
[----:B--2---:R-:W-:Y:S01]  /*7ce0*/  F2FP.PACK_AB R16, R44, R40 ;  /* 0x000000282c10723e */ /* 0x004fe200000000ff */
[----:B------:R-:W-:Y:S01]  /*7cf0*/  FFMA.FTZ R23, R89, c[0x0][0x23c], -R105 ;  /* 0x00008f0059177a23 */ /* 0x000fe20000010869 */
[----:B------:R-:W-:Y:S01]  /*7d00*/  F2FP.PACK_AB R18, R45, R48 ;  /* 0x000000302d12723e */ /* 0x000fe200000000ff */
[----:B------:R-:W-:Y:S01]  /*7d10*/  FADD.FTZ R95, R94, R95 ;  /* 0x0000005f5e5f7221 */ /* 0x000fe20000010000 */
[----:B------:R-:W1:Y:S01]  /*7d20*/  MUFU.EX2 R21, R21 ;  /* 0x0000001500157308 */ /* 0x000e620000000800 */
[----:B------:R-:W-:-:S02]  /*7d30*/  FADD.FTZ R40, R40, R64 ;  /* 0x0000004028287221 */ /* 0x000fc40000010000 */
[----:B------:R-:W-:Y:S02]  /*7d40*/  FADD.FTZ R95, R93, R95 ;  /* 0x0000005f5d5f7221 */ /* 0x000fe40000010000 */
[C---:B------:R-:W-:Y:S01]  /*7d50*/  HMMA.16816.F32 R12, R16.reuse, R36, R12 ;  /* 0x00000024100c723c */ /* 0x040fe2000000180c */
[----:B------:R-:W-:Y:S02]  /*7d60*/  FADD.FTZ R40, R44, R40 ;  /* 0x000000282c287221 */ /* 0x000fe40000010000 */
[----:B------:R-:W-:Y:S01]  /*7d70*/  FADD.FTZ R92, R92, R95 ;  /* 0x0000005f5c5c7221 */ /* 0x000fe20000010000 */
[----:B------:R-:W-:Y:S01]  /*7d80*/  MUFU.EX2 R20, R20 ;  /* 0x0000001400147308 */ /* 0x000fe20000000800 */
[----:B------:R-:W-:Y:S02]  /*7d90*/  FADD.FTZ R48, R48, R40 ;  /* 0x0000002830307221 */ /* 0x000fe40000010000 */
[----:B------:R-:W-:Y:S01]  /*7da0*/  FADD.FTZ R92, R91, R92 ;  /* 0x0000005c5b5c7221 */ /* 0x000fe20000010000 */
[----:B------:R-:W-:Y:S01]  /*7db0*/  HMMA.16816.F32 R36, R16, R38, R8 ;  /* 0x000000261024723c */ /* 0x000fe20000001808 */
[----:B------:R-:W2:Y:S01]  /*7dc0*/  LDSM.16.MT88.4 R8, [R150+0x8c00] ;  /* 0x008c00009608783b */ /* 0x000ea20000004200 */
[----:B------:R-:W-:-:S02]  /*7dd0*/  FADD.FTZ R48, R45, R48 ;  /* 0x000000302d307221 */ /* 0x000fc40000010000 */
[----:B------:R-:W-:Y:S01]  /*7de0*/  FADD.FTZ R3, R3, R92 ;  /* 0x0000005c03037221 */ /* 0x000fe20000010000 */
[----:B------:R-:W4:Y:S01]  /*7df0*/  MUFU.EX2 R22, R22 ;  /* 0x0000001600167308 */ /* 0x000f220000000800 */
[----:B-1----:R-:W-:Y:S02]  /*7e00*/  FADD.FTZ R48, R21, R48 ;  /* 0x0000003015307221 */ /* 0x002fe40000010000 */
[----:B------:R-:W-:Y:S01]  /*7e10*/  FADD.FTZ R3, R4, R3 ;  /* 0x0000000304037221 */ /* 0x000fe20000010000 */
[C---:B---3--:R-:W-:Y:S03]  /*7e20*/  HMMA.16816.F32 R28, R16.reuse, R24, R28 ;  /* 0x00000018101c723c */ /* 0x048fe6000000181c */
[----:B------:R-:W-:Y:S01]  /*7e30*/  FADD.FTZ R117, R117, R3 ;  /* 0x0000000375757221 */ /* 0x000fe20000010000 */
[----:B------:R-:W1:Y:S03]  /*7e40*/  MUFU.EX2 R23, R23 ;  /* 0x0000001700177308 */ /* 0x000e660000000800 */
[----:B------:R-:W-:Y:S01]  /*7e50*/  FADD.FTZ R117, R136, R117 ;  /* 0x0000007588757221 */ /* 0x000fe20000010000 */
[----:B------:R-:W-:Y:S03]  /*7e60*/  HMMA.16816.F32 R32, R16, R26, R32 ;  /* 0x0000001a1020723c */ /* 0x000fe60000001820 */
[----:B------:R-:W-:-:S02]  /*7e70*/  FADD.FTZ R117, R157, R117 ;  /* 0x000000759d757221 */ /* 0x000fc40000010000 */
[----:B----4-:R-:W-:Y:S02]  /*7e80*/  FADD.FTZ R48, R22, R48 ;  /* 0x0000003016307221 */ /* 0x010fe40000010000 */
[----:B------:R-:W-:Y:S01]  /*7e90*/  FADD.FTZ R159, R159, R117 ;  /* 0x000000759f9f7221 */ /* 0x000fe20000010000 */
[----:B------:R-:W-:Y:S02]  /*7ea0*/  F2FP.PACK_AB R17, R43, R42 ;  /* 0x0000002a2b11723e */ /* 0x000fe400000000ff */
[----:B------:R-:W-:Y:S01]  /*7eb0*/  F2FP.PACK_AB R19, R230, R20 ;  /* 0x00000014e613723e */ /* 0x000fe200000000ff */
[----:B------:R-:W-:Y:S01]  /*7ec0*/  FADD.FTZ R159, R135, R159 ;  /* 0x0000009f879f7221 */ /* 0x000fe20000010000 */
[----:B------:R-:W-:Y:S01]  /*7ed0*/  F2FP.PACK_AB R16, R22, R21 ;  /* 0x000000151610723e */ /* 0x000fe200000000ff */
[----:B-1----:R-:W-:Y:S01]  /*7ee0*/  FADD.FTZ R48, R23, R48 ;  /* 0x0000003017307221 */ /* 0x002fe20000010000 */
[----:B------:R-:W-:Y:S01]  /*7ef0*/  F2FP.PACK_AB R18, R231, R23 ;  /* 0x00000017e712723e */ /* 0x000fe200000000ff */
[----:B------:R-:W-:-:S02]  /*7f00*/  FADD.FTZ R118, R118, R159 ;  /* 0x0000009f76767221 */ /* 0x000fc40000010000 */
[----:B------:R-:W-:Y:S02]  /*7f10*/  FADD.FTZ R231, R231, R48 ;  /* 0x00000030e7e77221 */ /* 0x000fe40000010000 */
[----:B------:R-:W-:Y:S02]  /*7f20*/  FADD.FTZ R118, R114, R118 ;  /* 0x0000007672767221 */ /* 0x000fe40000010000 */
[----:B------:R-:W-:Y:S02]  /*7f30*/  HMMA.16816.F32 R144, R16, R140, R12 ;  /* 0x0000008c1090723c */ /* 0x000fe4000000180c */
[----:B------:R-:W-:-:S04]  /*7f40*/  FADD.FTZ R7, R7, R118 ;  /* 0x0000007607077221 */ /* 0x000fc80000010000 */
[----:B------:R-:W-:Y:S02]  /*7f50*/  FADD.FTZ R7, R46, R7 ;  /* 0x000000072e077221 */ /* 0x000fe40000010000 */
[----:B------:R-:W-:Y:S02]  /*7f60*/  HMMA.16816.F32 R140, R16, R142, R36 ;  /* 0x0000008e108c723c */ /* 0x000fe40000001824 */
[----:B------:R-:W-:-:S04]  /*7f70*/  FADD.FTZ R47, R47, R7 ;  /* 0x000000072f2f7221 */ /* 0x000fc80000010000 */
[----:B------:R-:W-:Y:S02]  /*7f80*/  FADD.FTZ R47, R42, R47 ;  /* 0x0000002f2a2f7221 */ /* 0x000fe40000010000 */
[----:B--2---:R-:W-:Y:S02]  /*7f90*/  HMMA.16816.F32 R136, R16, R8, R28 ;  /* 0x000000081088723c */ /* 0x004fe4000000181c */
[----:B------:R-:W-:-:S04]  /*7fa0*/  FADD.FTZ R47, R43, R47 ;  /* 0x0000002f2b2f7221 */ /* 0x000fc80000010000 */
[----:B------:R-:W-:Y:S02]  /*7fb0*/  FADD.FTZ R47, R20, R47 ;  /* 0x0000002f142f7221 */ /* 0x000fe40000010000 */
[----:B------:R-:W-:Y:S02]  /*7fc0*/  HMMA.16816.F32 R132, R16, R10, R32 ;  /* 0x0000000a1084723c */ /* 0x000fe40000001820 */
[----:B------:R-:W-:Y:S01]  /*7fd0*/  FADD.FTZ R230, R230, R47 ;  /* 0x0000002fe6e67221 */ /* 0x000fe20000010000 */
[----:B------:R-:W-:Y:S05]  /*7fe0*/  @!P1 BRA `(.L_x_721) ;  /* 0x00005bc000009947 */ /* 0x000fea0003800000 */
[----:B------:R-:W-:-:S04]  /*7ff0*/  DEPBAR.LE SB0, 0x0 ;  /* 0x000080000000791a */ /* 0x000fc80000000000 */
[----:B------:R-:W-:Y:S01]  /*8000*/  IADD3 R216, R154, -0x2, RZ ;  /* 0xfffffffe9ad87810 */ /* 0x000fe20007ffe0ff */
[----:B------:R-:W-:Y:S06]  /*8010*/  BAR.SYNC.DEFER_BLOCKING 0x0 ;  /* 0x0000000000007b1d */ /* 0x000fec0000010000 */
[----:B------:R-:W-:Y:S05]  /*8020*/  @!P6 BRA `(.L_x_722) ;  /* 0x000003b00000e947 */ /* 0x000fea0003800000 */
[----:B------:R-:W1:Y:S01]  /*8030*/  I2F.RP R14, R5 ;  /* 0x00000005000e7306 */ /* 0x000e620000209400 */
[----:B------:R-:W-:-:S05]  /*8040*/  IMAD.SHL.U32 R3, R216, 0x100, RZ ;  /* 0x00000100d8037824 */ /* 0x000fca00078e00ff */
[C---:B------:R-:W-:Y:S02]  /*8050*/  IADD3 R12, R3.reuse, 0x100, RZ ;  /* 0x00000100030c7810 */ /* 0x040fe40007ffe0ff */
[----:B------:R-:W-:Y:S02]  /*8060*/  IABS R7, R3 ;  /* 0x0000000300077213 */ /* 0x000fe40000000000 */
[----:B------:R-:W-:Y:S02]  /*8070*/  IABS R9, R12 ;  /* 0x0000000c00097213 */ /* 0x000fe40000000000 */
[----:B------:R-:W-:Y:S02]  /*8080*/  LOP3.LUT R3, R3, c[0x0][0x2d0], RZ, 0x3c, !PT ;  /* 0x0000b40003037a12 */ /* 0x000fe400078e3cff */
[----:B------:R-:W-:Y:S01]  /*8090*/  LOP3.LUT R12, R12, c[0x0][0x2d0], RZ, 0x3c, !PT ;  /* 0x0000b4000c0c7a12 */ /* 0x000fe200078e3cff */
[----:B-1----:R-:W1:Y:S01]  /*80a0*/  MUFU.RCP R14, R14 ;  /* 0x0000000e000e7308 */ /* 0x002e620000001000 */
[----:B------:R-:W-:-:S02]  /*80b0*/  ISETP.GE.AND P0, PT, R3, RZ, PT ;  /* 0x000000ff0300720c */ /* 0x000fc40003f06270 */
[----:B------:R-:W-:Y:S02]  /*80c0*/  ISETP.GE.AND P2, PT, R12, RZ, PT ;  /* 0x000000ff0c00720c */ /* 0x000fe40003f46270 */
[----:B-1----:R-:W-:-:S04]  /*80d0*/  IADD3 R14, R14, 0xffffffe, RZ ;  /* 0x0ffffffe0e0e7810 */ /* 0x002fc80007ffe0ff */
[----:B------:R-:W1:Y:S02]  /*80e0*/  F2I.FTZ.U32.TRUNC.NTZ R15, R14 ;  /* 0x0000000e000f7305 */ /* 0x000e64000021f000 */
[----:B-1----:R-:W-:Y:S01]  /*80f0*/  IMAD.MOV R10, RZ, RZ, -R15 ;  /* 0x000000ffff0a7224 */ /* 0x002fe200078e0a0f */
[----:B------:R-:W-:-:S03]  /*8100*/  MOV R14, RZ ;  /* 0x000000ff000e7202 */ /* 0x000fc60000000f00 */
[----:B------:R-:W-:-:S04]  /*8110*/  IMAD R10, R10, R5, RZ ;  /* 0x000000050a0a7224 */ /* 0x000fc800078e02ff */
[----:B------:R-:W-:-:S06]  /*8120*/  IMAD.HI.U32 R10, R15, R10, R14 ;  /* 0x0000000a0f0a7227 */ /* 0x000fcc00078e000e */
[----:B------:R-:W-:-:S04]  /*8130*/  IMAD.HI.U32 R11, R10, R9, RZ ;  /* 0x000000090a0b7227 */ /* 0x000fc800078e00ff */
[----:B------:R-:W-:-:S04]  /*8140*/  IMAD.HI.U32 R10, R10, R7, RZ ;  /* 0x000000070a0a7227 */ /* 0x000fc800078e00ff */
[----:B------:R-:W-:Y:S02]  /*8150*/  IMAD.MOV R8, RZ, RZ, -R11 ;  /* 0x000000ffff087224 */ /* 0x000fe400078e0a0b */
[----:B------:R-:W-:Y:S02]  /*8160*/  IMAD.MOV R4, RZ, RZ, -R10 ;  /* 0x000000ffff047224 */ /* 0x000fe400078e0a0a */
[C---:B------:R-:W-:Y:S02]  /*8170*/  IMAD R8, R5.reuse, R8, R9 ;  /* 0x0000000805087224 */ /* 0x040fe400078e0209 */
[----:B------:R-:W-:-:S03]  /*8180*/  IMAD R4, R5, R4, R7 ;  /* 0x0000000405047224 */ /* 0x000fc600078e0207 */
[C---:B------:R-:W-:Y:S02]  /*8190*/  ISETP.GT.U32.AND P3, PT, R5.reuse, R8, PT ;  /* 0x000000080500720c */ /* 0x040fe40003f64070 */
[----:B------:R-:W-:-:S11]  /*81a0*/  ISETP.GT.U32.AND P1, PT, R5, R4, PT ;  /* 0x000000040500720c */ /* 0x000fd60003f24070 */
[-C--:B------:R-:W-:Y:S02]  /*81b0*/  @!P3 IADD3 R8, R8, -R5.reuse, RZ ;  /* 0x800000050808b210 */ /* 0x080fe40007ffe0ff */
[----:B------:R-:W-:Y:S01]  /*81c0*/  @!P1 IMAD.IADD R4, R4, 0x1, -R5 ;  /* 0x0000000104049824 */ /* 0x000fe200078e0a05 */
[----:B------:R-:W-:Y:S02]  /*81d0*/  @!P3 IADD3 R11, R11, 0x1, RZ ;  /* 0x000000010b0bb810 */ /* 0x000fe40007ffe0ff */
[-C--:B------:R-:W-:Y:S02]  /*81e0*/  ISETP.GE.U32.AND P5, PT, R8, R5.reuse, PT ;  /* 0x000000050800720c */ /* 0x080fe40003fa6070 */
[----:B------:R-:W-:Y:S02]  /*81f0*/  ISETP.GE.U32.AND P4, PT, R4, R5, PT ;  /* 0x000000050400720c */ /* 0x000fe40003f86070 */
[----:B------:R-:W-:Y:S02]  /*8200*/  @!P1 IADD3 R10, R10, 0x1, RZ ;  /* 0x000000010a0a9810 */ /* 0x000fe40007ffe0ff */
[----:B------:R-:W-:-:S02]  /*8210*/  ISETP.NE.AND P1, PT, RZ, c[0x0][0x2d0], PT ;  /* 0x0000b400ff007a0c */ /* 0x000fc40003f25270 */
[----:B------:R-:W-:-:S05]  /*8220*/  LOP3.LUT R5, RZ, c[0x0][0x2d0], RZ, 0x33, !PT ;  /* 0x0000b400ff057a12 */ /* 0x000fca00078e33ff */
[----:B------:R-:W-:Y:S02]  /*8230*/  @P5 IADD3 R11, R11, 0x1, RZ ;  /* 0x000000010b0b5810 */ /* 0x000fe40007ffe0ff */
[----:B------:R-:W-:-:S03]  /*8240*/  @P4 IADD3 R10, R10, 0x1, RZ ;  /* 0x000000010a0a4810 */ /* 0x000fc60007ffe0ff */
[----:B------:R-:W-:Y:S02]  /*8250*/  IMAD.MOV.U32 R3, RZ, RZ, R11 ;  /* 0x000000ffff037224 */ /* 0x000fe400078e000b */
[----:B------:R-:W-:-:S03]  /*8260*/  @!P0 IMAD.MOV R10, RZ, RZ, -R10 ;  /* 0x000000ffff0a8224 */ /* 0x000fc600078e0a0a */
[----:B------:R-:W-:-:S04]  /*8270*/  @!P2 IADD3 R3, -R3, RZ, RZ ;  /* 0x000000ff0303a210 */ /* 0x000fc80007ffe1ff */
[C---:B------:R-:W-:Y:S02]  /*8280*/  SEL R3, R5.reuse, R3, !P1 ;  /* 0x0000000305037207 */ /* 0x040fe40004800000 */
[----:B------:R-:W-:-:S03]  /*8290*/  SEL R5, R5, R10, !P1 ;  /* 0x0000000a05057207 */ /* 0x000fc60004800000 */
[----:B------:R-:W-:-:S04]  /*82a0*/  IMAD.WIDE R10, R3, 0x4, R226 ;  /* 0x00000004030a7825 */ /* 0x000fc800078e02e2 */
[----:B------:R-:W-:Y:S01]  /*82b0*/  IMAD.WIDE R8, R5, 0x4, R226 ;  /* 0x0000000405087825 */ /* 0x000fe200078e02e2 */
[----:B------:R-:W2:Y:S04]  /*82c0*/  LDG.E R4, [R10.64] ;  /* 0x000000060a047981 */ /* 0x000ea8000c1e1900 */
[----:B------:R1:W2:Y:S01]  /*82d0*/  LDG.E R7, [R8.64] ;  /* 0x0000000608077981 */ /* 0x0002a2000c1e1900 */
[----:B------:R-:W-:Y:S01]  /*82e0*/  IMAD.IADD R3, R3, 0x1, -R5 ;  /* 0x0000000103037824 */ /* 0x000fe200078e0a05 */
[----:B------:R-:W-:-:S05]  /*82f0*/  MOV R5, c[0x0][0x2d0] ;  /* 0x0000b40000057a02 */ /* 0x000fca0000000f00 */
        /* <DEDUP_REMOVED lines=10> */
[----:B------:R-:W-:-:S04]  /*83a0*/  IMAD R4, R7, c[0x0][0x18c], R4 ;  /* 0x0000630007047a24 */ /* 0x000fc800078e0204 */
[----:B------:R-:W-:Y:S01]  /*83b0*/  IMAD.IADD R3, R9, 0x1, R4 ;  /* 0x0000000109037824 */ /* 0x000fe200078e0204 */
[----:B------:R-:W-:Y:S01]  /*83c0*/  MOV R4, R8 ;  /* 0x0000000800047202 */ /* 0x000fe20000000f00 */
[----:B------:R-:W-:Y:S05]  /*83d0*/  BRA `(.L_x_723) ;  /* 0x0000002000007947 */ /* 0x000fea0003800000 */
.L_x_722:
[----:B------:R-:W-:-:S04]  /*83e0*/  LEA R4, -R6, RZ, 0x8 ;  /* 0x000000ff06047211 */ /* 0x000fc800078e41ff */
[----:B------:R-:W-:Y:S02]  /*83f0*/  SHF.R.S32.HI R3, RZ, 0x1f, R4 ;  /* 0x0000001fff037819 */ /* 0x000fe40000011404 */
.L_x_723:
[----:B------:R-:W-:Y:S01]  /*8400*/  ISETP.GE.AND P0, PT, R220, c[0x0][0x220], PT ;  /* 0x00008800dc007a0c */ /* 0x000fe20003f06270 */
[----:B------:R-:W-:Y:S01]  /*8410*/  IMAD.SHL.U32 R122, R216, 0x100, RZ ;  /* 0x00000100d87a7824 */ /* 0x000fe200078e00ff */
[----:B------:R-:W-:-:S04]  /*8420*/  LEA R152, P5, R4, R152, 0x1 ;  /* 0x0000009804987211 */ /* 0x000fc800078a08ff */
[----:B------:R-:W-:Y:S02]  /*8430*/  LEA.HI.X R153, R4, R153, R3, 0x1, P5 ;  /* 0x0000009904997211 */ /* 0x000fe400028f0c03 */
[----:B------:R-:W-:-:S05]  /*8440*/  LOP3.LUT R130, R122, R198, RZ, 0xfc, !PT ;  /* 0x000000c67a827212 */ /* 0x000fca00078efcff */
[----:B------:R-:W-:Y:S01]  /*8450*/  @!P0 IMAD.MOV.U32 R202, RZ, RZ, R200 ;  /* 0x000000ffffca8224 */ /* 0x000fe200078e00c8 */
[CC--:B------:R-:W-:Y:S01]  /*8460*/  @!P0 LEA R7, P2, R6.reuse, R200.reuse, 0x6 ;  /* 0x000000c806078211 */ /* 0x0c0fe200078430ff */
[----:B------:R-:W-:Y:S01]  /*8470*/  @!P0 IMAD.MOV.U32 R9, RZ, RZ, c[0x0][0x1a4] ;  /* 0x00006900ff098624 */ /* 0x000fe200078e00ff */
[-C--:B------:R-:W-:Y:S01]  /*8480*/  @!P0 LEA R8, P1, R6, R200.reuse, 0x7 ;  /* 0x000000c806088211 */ /* 0x080fe200078238ff */
[----:B------:R-:W-:Y:S01]  /*8490*/  @!P0 IMAD.MOV.U32 R10, RZ, RZ, c[0x0][0x1a4] ;  /* 0x00006900ff0a8624 */ /* 0x000fe200078e00ff */
[----:B------:R-:W-:Y:S01]  /*84a0*/  @!P0 IADD3 R5, P4, P3, R4, R200, R222 ;  /* 0x000000c804058210 */ /* 0x000fe20007b9e0de */
[----:B------:R-:W-:Y:S01]  /*84b0*/  @!P0 IMAD.MOV.U32 R16, RZ, RZ, R200 ;  /* 0x000000ffff108224 */ /* 0x000fe200078e00c8 */
[CC--:B------:R-:W-:Y:S01]  /*84c0*/  @!P0 LEA.HI.X R9, R6.reuse, R203.reuse, R9, 0x6, P2 ;  /* 0x000000cb06098211 */ /* 0x0c0fe200010f3409 */
[--C-:B------:R-:W-:Y:S01]  /*84d0*/  @!P0 IMAD.MOV.U32 R17, RZ, RZ, R203.reuse ;  /* 0x000000ffff118224 */ /* 0x100fe200078e00cb */
[----:B------:R-:W-:Y:S01]  /*84e0*/  @!P0 LEA.HI.X R10, R6, R203, R10, 0x7, P1 ;  /* 0x000000cb060a8211 */ /* 0x000fe200008f3c0a */
[--C-:B------:R-:W-:Y:S01]  /*84f0*/  @!P0 IMAD.MOV.U32 R14, RZ, RZ, R200.reuse ;  /* 0x000000ffff0e8224 */ /* 0x100fe200078e00c8 */
[----:B------:R-:W-:Y:S01]  /*8500*/  @!P0 LEA R20, P1, R5, c[0x0][0x170], 0x1 ;  /* 0x00005c0005148a11 */ /* 0x000fe200078208ff */
[----:B------:R-:W-:Y:S01]  /*8510*/  @!P0 IMAD.MOV.U32 R15, RZ, RZ, R203 ;  /* 0x000000ffff0f8224 */ /* 0x000fe200078e00cb */
[----:B------:R-:W-:Y:S01]  /*8520*/  @P0 STS [R217+0x5000], RZ ;  /* 0x005000ffd9000388 */ /* 0x000fe20000000800 */
[----:B------:R-:W-:-:S02]  /*8530*/  @!P0 IMAD.MOV.U32 R18, RZ, RZ, R200 ;  /* 0x000000ffff128224 */ /* 0x000fc400078e00c8 */
[--C-:B------:R-:W-:Y:S01]  /*8540*/  @!P0 IMAD.MOV.U32 R19, RZ, RZ, R203.reuse ;  /* 0x000000ffff138224 */ /* 0x100fe200078e00cb */
[----:B------:R-:W-:Y:S01]  /*8550*/  @P0 STS [R217+0x5004], RZ ;  /* 0x005004ffd9000388 */ /* 0x000fe20000000800 */
[----:B------:R-:W-:Y:S01]  /*8560*/  @!P0 IMAD.WIDE.U32 R12, R6, 0x60, R202 ;  /* 0x00000060060c8825 */ /* 0x000fe200078e00ca */
[----:B------:R-:W-:Y:S02]  /*8570*/  @!P0 IADD3.X R202, R3, R203, R219, P4, P3 ;  /* 0x000000cb03ca8210 */ /* 0x000fe400027e64db */
[----:B------:R-:W-:Y:S01]  /*8580*/  @P0 STS.64 [R217+0x5008], RZ ;  /* 0x005008ffd9000388 */ /* 0x000fe20000000a00 */
[----:B------:R-:W-:Y:S01]  /*8590*/  @!P0 IMAD.MOV.U32 R11, RZ, RZ, c[0x0][0x1a4] ;  /* 0x00006900ff0b8624 */ /* 0x000fe200078e00ff */
[----:B------:R-:W-:Y:S01]  /*85a0*/  @!P0 IADD3 R12, P2, R4, R12, RZ ;  /* 0x0000000c040c8210 */ /* 0x000fe20007f5e0ff */
[----:B------:R-:W-:Y:S01]  /*85b0*/  @!P0 IMAD.WIDE.U32 R16, R6, 0xa0, R16 ;  /* 0x000000a006108825 */ /* 0x000fe200078e0010 */
[----:B------:R-:W-:-:S03]  /*85c0*/  @!P0 LEA.HI.X R21, R5, c[0x0][0x174], R202, 0x1, P1 ;  /* 0x00005d0005158a11 */ /* 0x000fc600008f0cca */
[----:B------:R-:W-:Y:S01]  /*85d0*/  @!P0 IMAD.WIDE.U32 R14, R6, 0xc0, R14 ;  /* 0x000000c0060e8825 */ /* 0x000fe200078e000e */
[----:B------:R-:W-:-:S03]  /*85e0*/  @!P0 IADD3 R5, P1, R4, R16, RZ ;  /* 0x0000001004058210 */ /* 0x000fc60007f3e0ff */
[----:B------:R-:W-:-:S04]  /*85f0*/  @!P0 IMAD.WIDE.U32 R18, R6, 0xe0, R18 ;  /* 0x000000e006128825 */ /* 0x000fc800078e0012 */
[----:B------:R-:W-:Y:S02]  /*8600*/  @!P0 IMAD.MOV.U32 R6, RZ, RZ, c[0x0][0x1a4] ;  /* 0x00006900ff068624 */ /* 0x000fe400078e00ff */
[----:B------:R-:W-:Y:S02]  /*8610*/  @!P0 IMAD R11, R11, 0x60, RZ ;  /* 0x000000600b0b8824 */ /* 0x000fe400078e02ff */
[----:B------:R-:W-:Y:S02]  /*8620*/  @!P0 IMAD R6, R6, 0xa0, RZ ;  /* 0x000000a006068824 */ /* 0x000fe400078e02ff */
[----:B------:R-:W-:Y:S01]  /*8630*/  @!P0 IMAD.MOV.U32 R22, RZ, RZ, R152 ;  /* 0x000000ffff168224 */ /* 0x000fe200078e0098 */
[C---:B------:R-:W-:Y:S01]  /*8640*/  @!P0 IADD3.X R16, R3.reuse, R13, R11, P2, !PT ;  /* 0x0000000d03108210 */ /* 0x040fe200017fe40b */
[----:B------:R-:W-:Y:S01]  /*8650*/  @!P0 IMAD.MOV.U32 R23, RZ, RZ, R153 ;  /* 0x000000ffff178224 */ /* 0x000fe200078e0099 */
[C---:B------:R-:W-:Y:S01]  /*8660*/  @!P0 IADD3 R7, P2, R4.reuse, R7, RZ ;  /* 0x0000000704078210 */ /* 0x040fe20007f5e0ff */
[----:B------:R-:W-:Y:S01]  /*8670*/  @!P0 IMAD.MOV.U32 R11, RZ, RZ, c[0x0][0x1a4] ;  /* 0x00006900ff0b8624 */ /* 0x000fe200078e00ff */
[C---:B------:R-:W-:Y:S01]  /*8680*/  @!P0 IADD3.X R6, R3.reuse, R17, R6, P1, !PT ;  /* 0x0000001103068210 */ /* 0x040fe20000ffe406 */
[----:B------:R-:W-:Y:S01]  /*8690*/  @!P0 IMAD.MOV.U32 R13, RZ, RZ, c[0x0][0x1a4] ;  /* 0x00006900ff0d8624 */ /* 0x000fe200078e00ff */
[C---:B------:R-:W-:Y:S01]  /*86a0*/  @!P0 IADD3 R8, P1, R4.reuse, R8, RZ ;  /* 0x0000000804088210 */ /* 0x040fe20007f3e0ff */
[----:B------:R-:W-:Y:S01]  /*86b0*/  @!PT LDS RZ, [RZ] ;  /* 0x00000000fffff984 */ /* 0x000fe20000000800 */
[----:B------:R-:W-:Y:S01]  /*86c0*/  @!PT LDS RZ, [RZ] ;  /* 0x00000000fffff984 */ /* 0x000fe20000000800 */
[----:B------:R-:W-:Y:S01]  /*86d0*/  @!PT LDS RZ, [RZ] ;  /* 0x00000000fffff984 */ /* 0x000fe20000000800 */
[----:B------:R1:W-:Y:S01]  /*86e0*/  @!P0 LDGSTS.E.BYPASS.LTC128B.128 [R217+0x5000], [R22.64] ;  /* 0x0500000016d98fae */ /* 0x0003e2000b901d46 */
[----:B------:R-:W-:Y:S01]  /*86f0*/  @!P0 IMAD.X R9, R3, 0x1, R9, P2 ;  /* 0x0000000103098824 */ /* 0x000fe200010e0609 */
[C---:B------:R-:W-:Y:S01]  /*8700*/  @!P0 IADD3 R14, P2, R4.reuse, R14, RZ ;  /* 0x0000000e040e8210 */ /* 0x040fe20007f5e0ff */
[----:B------:R-:W-:Y:S01]  /*8710*/  @!P0 IMAD R11, R11, 0xe0, RZ ;  /* 0x000000e00b0b8824 */ /* 0x000fe200078e02ff */
[----:B------:R-:W-:Y:S01]  /*8720*/  @P0 STS.128 [R217+0x5800], RZ ;  /* 0x005800ffd9000388 */ /* 0x000fe20000000c00 */
[----:B------:R-:W-:Y:S01]  /*8730*/  @!P0 IMAD.X R10, R3, 0x1, R10, P1 ;  /* 0x00000001030a8824 */ /* 0x000fe200008e060a */
[----:B------:R-:W-:Y:S01]  /*8740*/  @!P0 IADD3 R4, P1, R4, R18, RZ ;  /* 0x0000001204048210 */ /* 0x000fe20007f3e0ff */
[----:B------:R-:W-:Y:S01]  /*8750*/  @!P0 IMAD R13, R13, 0xc0, RZ ;  /* 0x000000c00d0d8824 */ /* 0x000fe200078e02ff */
[----:B------:R-:W-:Y:S01]  /*8760*/  @!P0 LEA R18, P3, R8, c[0x0][0x170], 0x1 ;  /* 0x00005c0008128a11 */ /* 0x000fe200078608ff */
[----:B------:R-:W-:Y:S01]  /*8770*/  @!PT LDS RZ, [RZ] ;  /* 0x00000000fffff984 */ /* 0x000fe20000000800 */
[----:B------:R-:W-:Y:S01]  /*8780*/  @!PT LDS RZ, [RZ] ;  /* 0x00000000fffff984 */ /* 0x000fe20000000800 */
[----:B------:R-:W-:Y:S01]  /*8790*/  @!PT LDS RZ, [RZ] ;  /* 0x00000000fffff984 */ /* 0x000fe20000000800 */
[----:B------:R2:W-:Y:S01]  /*87a0*/  @!P0 LDGSTS.E.BYPASS.LTC128B.128 [R217+0x5800], [R20.64] ;  /* 0x0580000014d98fae */ /* 0x0005e2000b901d46 */
[----:B------:R-:W-:-:S02]  /*87b0*/  @!P0 IADD3.X R11, R3, R19, R11, P1, !PT ;  /* 0x00000013030b8210 */ /* 0x000fc40000ffe40b */
[----:B------:R-:W-:Y:S01]  /*87c0*/  @!P0 LEA.HI.X R19, R8, c[0x0][0x174], R10, 0x1, P3 ;  /* 0x00005d0008138a11 */ /* 0x000fe200018f0c0a */
[----:B------:R-:W-:Y:S01]  /*87d0*/  @P0 STS.128 [R217+0x6000], RZ ;  /* 0x006000ffd9000388 */ /* 0x000fe20000000c00 */
[----:B------:R-:W-:Y:S02]  /*87e0*/  @!P0 LEA R24, P3, R5, c[0x0][0x170], 0x1 ;  /* 0x00005c0005188a11 */ /* 0x000fe400078608ff */
[----:B------:R-:W-:Y:S02]  /*87f0*/  @!P0 IADD3.X R13, R3, R13, R15, P2, !PT ;  /* 0x0000000d030d8210 */ /* 0x000fe400017fe40f */
[----:B------:R-:W-:Y:S02]  /*8800*/  @!P0 LEA R8, P1, R4, c[0x0][0x170], 0x1 ;  /* 0x00005c0004088a11 */ /* 0x000fe400078208ff */
[----:B------:R-:W-:Y:S02]  /*8810*/  @!P0 LEA.HI.X R25, R5, c[0x0][0x174], R6, 0x1, P3 ;  /* 0x00005d0005198a11 */ /* 0x000fe400018f0c06 */
[----:B------:R-:W-:-:S04]  /*8820*/  IADD3 R3, R130, 0x1, RZ ;  /* 0x0000000182037810 */ /* 0x000fc80007ffe0ff */
[----:B------:R-:W-:Y:S02]  /*8830*/  ISETP.GE.AND P5, PT, R3, R149, PT ;  /* 0x000000950300720c */ /* 0x000fe40003fa6270 */
[----:B-1----:R-:W-:-:S04]  /*8840*/  @!P0 LEA R22, P4, R7, c[0x0][0x170], 0x1 ;  /* 0x00005c0007168a11 */ /* 0x002fc800078808ff */
[----:B------:R-:W-:Y:S02]  /*8850*/  @!P0 LEA.HI.X R23, R7, c[0x0][0x174], R9, 0x1, P4 ;  /* 0x00005d0007178a11 */ /* 0x000fe400020f0c09 */
[----:B------:R-:W-:Y:S02]  /*8860*/  @!P0 LEA R26, P4, R12, c[0x0][0x170], 0x1 ;  /* 0x00005c000c1a8a11 */ /* 0x000fe400078808ff */
[----:B--2---:R-:W-:Y:S01]  /*8870*/  @!P0 LEA R20, P2, R14, c[0x0][0x170], 0x1 ;  /* 0x00005c000e148a11 */ /* 0x004fe200078408ff */
[----:B------:R-:W-:Y:S01]  /*8880*/  @!PT LDS RZ, [RZ] ;  /* 0x00000000fffff984 */ /* 0x000fe20000000800 */
[----:B------:R-:W-:Y:S01]  /*8890*/  @!PT LDS RZ, [RZ] ;  /* 0x00000000fffff984 */ /* 0x000fe20000000800 */
[----:B------:R-:W-:Y:S01]  /*88a0*/  @!PT LDS RZ, [RZ] ;  /* 0x00000000fffff984 */ /* 0x000fe20000000800 */
[----:B------:R1:W-:Y:S01]  /*88b0*/  @!P0 LDGSTS.E.BYPASS.LTC128B.128 [R217+0x6000], [R22.64] ;  /* 0x0600000016d98fae */ /* 0x0003e2000b901d46 */
[----:B------:R-:W-:Y:S02]  /*88c0*/  @!P0 LEA.HI.X R27, R12, c[0x0][0x174], R16, 0x1, P4 ;  /* 0x00005d000c1b8a11 */ /* 0x000fe400020f0c10 */
[----:B------:R-:W-:Y:S01]  /*88d0*/  @!P0 LEA.HI.X R21, R14, c[0x0][0x174], R13, 0x1, P2 ;  /* 0x00005d000e158a11 */ /* 0x000fe200010f0c0d */
[----:B------:R-:W-:Y:S01]  /*88e0*/  @P0 STS.128 [R217+0x6800], RZ ;  /* 0x006800ffd9000388 */ /* 0x000fe20000000c00 */
[----:B------:R-:W-:-:S02]  /*88f0*/  @!P0 LEA.HI.X R9, R4, c[0x0][0x174], R11, 0x1, P1 ;  /* 0x00005d0004098a11 */ /* 0x000fc400008f0c0b */
[----:B------:R-:W-:Y:S01]  /*8900*/  ISETP.GE.AND P2, PT, R3, R148, PT ;  /* 0x000000940300720c */ /* 0x000fe20003f46270 */
[----:B------:R-:W-:Y:S01]  /*8910*/  @!PT LDS RZ, [RZ] ;  /* 0x00000000fffff984 */ /* 0x000fe20000000800 */
[----:B------:R-:W-:Y:S01]  /*8920*/  @!PT LDS RZ, [RZ] ;  /* 0x00000000fffff984 */ /* 0x000fe20000000800 */
[----:B------:R-:W-:Y:S01]  /*8930*/  @!PT LDS RZ, [RZ] ;  /* 0x00000000fffff984 */ /* 0x000fe20000000800 */
[----:B------:R2:W-:Y:S01]  /*8940*/  @!P0 LDGSTS.E.BYPASS.LTC128B.128 [R217+0x6800], [R26.64] ;  /* 0x068000001ad98fae */ /* 0x0005e2000b901d46 */
[----:B------:R-:W-:Y:S02]  /*8950*/  IADD3 R3, R130, 0x11, RZ ;  /* 0x0000001182037810 */ /* 0x000fe40007ffe0ff */
[----:B------:R-:W-:Y:S01]  /*8960*/  ISETP.GE.AND P1, PT, R154, 0x3, PT ;  /* 0x000000039a00780c */ /* 0x000fe20003f26270 */
[----:B------:R-:W-:Y:S04]  /*8970*/  @P0 STS.128 [R217+0x7000], RZ ;  /* 0x007000ffd9000388 */ /* 0x000fe80000000c00 */
[----:B------:R-:W-:Y:S01]  /*8980*/  @!PT LDS RZ, [RZ] ;  /* 0x00000000fffff984 */ /* 0x000fe20000000800 */
[----:B------:R-:W-:Y:S01]  /*8990*/  @!PT LDS RZ, [RZ] ;  /* 0x00000000fffff984 */ /* 0x000fe20000000800 */
[----:B------:R-:W-:Y:S01]  /*89a0*/  @!PT LDS RZ, [RZ] ;  /* 0x00000000fffff984 */ /* 0x000fe20000000800 */
[----:B------:R3:W-:Y:S04]  /*89b0*/  @!P0 LDGSTS.E.BYPASS.LTC128B.128 [R217+0x7000], [R18.64] ;  /* 0x0700000012d98fae */ /* 0x0007e8000b901d46 */
        /* <DEDUP_REMOVED lines=15> */
[----:B------:R-:W-:Y:S04]  /*8ab0*/  LDSM.16.M88.4 R88, [R211] ;  /* 0x00000000d358783b */ /* 0x000fe80000000200 */
[----:B---3--:R-:W1:Y:S04]  /*8ac0*/  LDSM.16.M88.4 R16, [R209+0x1400] ;  /* 0x00140000d110783b */ /* 0x008e680000000200 */
[----:B--2---:R-:W2:Y:S04]  /*8ad0*/  LDSM.16.M88.4 R24, [R209+0x1000] ;  /* 0x00100000d118783b */ /* 0x004ea80000000200 */
[----:B------:R-:W-:Y:S04]  /*8ae0*/  LDSM.16.M88.4 R44, [R209+0x2400] ;  /* 0x00240000d12c783b */ /* 0x000fe80000000200 */
[----:B------:R-:W-:Y:S04]  /*8af0*/  LDSM.16.M88.4 R80, [R210] ;  /* 0x00000000d250783b */ /* 0x000fe80000000200 */
[----:B------:R-:W-:Y:S04]  /*8b00*/  LDSM.16.M88.4 R40, [R208] ;  /* 0x00000000d028783b */ /* 0x000fe80000000200 */
[----:B----4-:R-:W3:Y:S04]  /*8b10*/  LDSM.16.M88.4 R8, [R209+0x1800] ;  /* 0x00180000d108783b */ /* 0x010ee80000000200 */
[----:B------:R-:W4:Y:S04]  /*8b20*/  LDSM.16.M88.4 R36, [R209+0x2800] ;  /* 0x00280000d124783b */ /* 0x000f280000000200 */
[----:B------:R-:W5:Y:S04]  /*8b30*/  LDSM.16.M88.4 R32, [R208+0x400] ;  /* 0x00040000d020783b */ /* 0x000f680000000200 */
[----:B------:R-:W3:Y:S04]  /*8b40*/  LDSM.16.M88.4 R92, [R209+0x2c00] ;  /* 0x002c0000d15c783b */ /* 0x000ee80000000200 */
[----:B------:R-:W4:Y:S04]  /*8b50*/  LDSM.16.M88.4 R52, [R209+0x2000] ;  /* 0x00200000d134783b */ /* 0x000f280000000200 */
[----:B------:R-:W4:Y:S01]  /*8b60*/  LDSM.16.M88.4 R4, [R208+0x800] ;  /* 0x00080000d004783b */ /* 0x000f220000000200 */
[C---:B-1----:R-:W-:Y:S03]  /*8b70*/  HMMA.16816.F32 R20, R88.reuse, R16, RZ ;  /* 0x000000105814723c */ /* 0x042fe600000018ff */
[----:B------:R-:W1:Y:S04]  /*8b80*/  LDSM.16.M88.4 R60, [R209+0x1c00] ;  /* 0x001c0000d13c783b */ /* 0x000e680000000200 */
[----:B------:R-:W1:Y:S01]  /*8b90*/  LDSM.16.M88.4 R72, [R208+0x1400] ;  /* 0x00140000d048783b */ /* 0x000e620000000200 */
[C---:B--2---:R-:W-:Y:S03]  /*8ba0*/  HMMA.16816.F32 R28, R88.reuse, R24, RZ ;  /* 0x00000018581c723c */ /* 0x044fe600000018ff */
[----:B------:R-:W2:Y:S04]  /*8bb0*/  LDSM.16.M88.4 R68, [R208+0x1800] ;  /* 0x00180000d044783b */ /* 0x000ea80000000200 */
[----:B------:R-:W1:Y:S01]  /*8bc0*/  LDSM.16.M88.4 R64, [R208+0x1c00] ;  /* 0x001c0000d040783b */ /* 0x000e620000000200 */
[C---:B------:R-:W-:Y:S03]  /*8bd0*/  HMMA.16816.F32 R24, R88.reuse, R26, RZ ;  /* 0x0000001a5818723c */ /* 0x040fe600000018ff */
[----:B------:R-:W1:Y:S04]  /*8be0*/  LDSM.16.M88.4 R76, [R208+0x1000] ;  /* 0x00100000d04c783b */ /* 0x000e680000000200 */
[----:B------:R-:W1:Y:S01]  /*8bf0*/  LDSM.16.M88.4 R84, [R209+0x3000] ;  /* 0x00300000d154783b */ /* 0x000e620000000200 */
[C---:B------:R-:W-:Y:S03]  /*8c00*/  HMMA.16816.F32 R16, R88.reuse, R18, RZ ;  /* 0x000000125810723c */ /* 0x040fe600000018ff */
[----:B------:R-:W1:Y:S04]  /*8c10*/  LDSM.16.M88.4 R96, [R208+0xc00] ;  /* 0x000c0000d060783b */ /* 0x000e680000000200 */
[----:B------:R-:W-:Y:S01]  /*8c20*/  LDSM.16.M88.4 R104, [R209+0x3c00] ;  /* 0x003c0000d168783b */ /* 0x000fe20000000200 */
[C---:B---3--:R-:W-:Y:S03]  /*8c30*/  HMMA.16816.F32 R12, R88.reuse, R8, RZ ;  /* 0x00000008580c723c */ /* 0x048fe600000018ff */
[----:B------:R-:W-:Y:S04]  /*8c40*/  LDSM.16.M88.4 R112, [R209+0x4000] ;  /* 0x00400000d170783b */ /* 0x000fe80000000200 */
[----:B------:R-:W0:Y:S01]  /*8c50*/  LDGDEPBAR ;  /* 0x00000000000079af */ /* 0x000e220000000000 */
[C---:B------:R-:W-:Y:S08]  /*8c60*/  HMMA.16816.F32 R8, R88.reuse, R10, RZ ;  /* 0x0000000a5808723c */ /* 0x040ff000000018ff */
[C---:B------:R-:W-:Y:S08]  /*8c70*/  HMMA.16816.F32 R48, R88.reuse, R44, RZ ;  /* 0x0000002c5830723c */ /* 0x040ff000000018ff */
[----:B------:R-:W-:Y:S08]  /*8c80*/  HMMA.16816.F32 R44, R88, R46, RZ ;  /* 0x0000002e582c723c */ /* 0x000ff000000018ff */
[C---:B------:R-:W-:Y:S08]  /*8c90*/  HMMA.16816.F32 R28, R80.reuse, R40, R28 ;  /* 0x00000028501c723c */ /* 0x040ff0000000181c */
[----:B------:R-:W-:Y:S08]  /*8ca0*/  HMMA.16816.F32 R24, R80, R42, R24 ;  /* 0x0000002a5018723c */ /* 0x000ff00000001818 */
[C---:B----4-:R-:W-:Y:S08]  /*8cb0*/  HMMA.16816.F32 R40, R88.reuse, R36, RZ ;  /* 0x000000245828723c */ /* 0x050ff000000018ff */
[----:B------:R-:W-:Y:S01]  /*8cc0*/  HMMA.16816.F32 R36, R88, R38, RZ ;  /* 0x000000265824723c */ /* 0x000fe200000018ff */
[----:B------:R-:W-:-:S02]  /*8cd0*/  FSEL R129, R29, -INF , !P5 ;  /* 0xff8000001d817808 */ /* 0x000fc40006800000 */
[----:B------:R-:W-:Y:S02]  /*8ce0*/  FSEL R154, R31, -INF , !P2 ;  /* 0xff8000001f9a7808 */ /* 0x000fe40005000000 */
[C---:B------:R-:W-:Y:S02]  /*8cf0*/  ISETP.GE.AND P5, PT, R3.reuse, R149, PT ;  /* 0x000000950300720c */ /* 0x040fe40003fa6270 */
[----:B------:R-:W-:Y:S01]  /*8d00*/  ISETP.GE.AND P2, PT, R3, R148, PT ;  /* 0x000000940300720c */ /* 0x000fe20003f46270 */
[----:B-----5:R-:W-:Y:S01]  /*8d10*/  HMMA.16816.F32 R20, R80, R32, R20 ;  /* 0x000000205014723c */ /* 0x020fe20000001814 */
[----:B------:R-:W-:-:S07]  /*8d20*/  IADD3 R3, R130, 0x29, RZ ;  /* 0x0000002982037810 */ /* 0x000fce0007ffe0ff */
[----:B------:R-:W-:Y:S08]  /*8d30*/  HMMA.16816.F32 R16, R80, R34, R16 ;  /* 0x000000225010723c */ /* 0x000ff00000001810 */
[C---:B------:R-:W-:Y:S08]  /*8d40*/  HMMA.16816.F32 R32, R88.reuse, R92, RZ ;  /* 0x0000005c5820723c */ /* 0x040ff000000018ff */
[----:B------:R-:W-:Y:S01]  /*8d50*/  HMMA.16816.F32 R56, R88, R52, RZ ;  /* 0x000000345838723c */ /* 0x000fe200000018ff */
[----:B------:R-:W-:-:S02]  /*8d60*/  FSEL R158, R21, -INF , !P5 ;  /* 0xff800000159e7808 */ /* 0x000fc40006800000 */
[----:B------:R-:W-:-:S05]  /*8d70*/  FSEL R166, R23, -INF , !P2 ;  /* 0xff80000017a67808 */ /* 0x000fca0005000000 */
[C---:B------:R-:W-:Y:S08]  /*8d80*/  HMMA.16816.F32 R12, R80.reuse, R4, R12 ;  /* 0x00000004500c723c */ /* 0x040ff0000000180c */
[----:B------:R-:W-:Y:S08]  /*8d90*/  HMMA.16816.F32 R8, R80, R6, R8 ;  /* 0x000000065008723c */ /* 0x000ff00000001808 */
[C---:B------:R-:W-:Y:S08]  /*8da0*/  HMMA.16816.F32 R52, R88.reuse, R54, RZ ;  /* 0x000000365834723c */ /* 0x040ff000000018ff */
[C---:B-1----:R-:W-:Y:S08]  /*8db0*/  HMMA.16816.F32 R4, R88.reuse, R60, RZ ;  /* 0x0000003c5804723c */ /* 0x042ff000000018ff */
[----:B------:R-:W-:Y:S08]  /*8dc0*/  HMMA.16816.F32 R60, R88, R62, RZ ;  /* 0x0000003e583c723c */ /* 0x000ff000000018ff */
[C---:B------:R-:W-:Y:S08]  /*8dd0*/  HMMA.16816.F32 R48, R80.reuse, R72, R48 ;  /* 0x000000485030723c */ /* 0x040ff00000001830 */
[----:B------:R-:W-:Y:S01]  /*8de0*/  HMMA.16816.F32 R44, R80, R74, R44 ;  /* 0x0000004a502c723c */ /* 0x000fe2000000182c */
[----:B------:R-:W1:Y:S07]  /*8df0*/  LDSM.16.M88.4 R72, [R209+0x3400] ;  /* 0x00340000d148783b */ /* 0x000e6e0000000200 */
[----:B------:R-:W-:Y:S08]  /*8e00*/  HMMA.16816.F32 R92, R88, R94, RZ ;  /* 0x0000005e585c723c */ /* 0x000ff000000018ff */
[C---:B--2---:R-:W-:Y:S08]  /*8e10*/  HMMA.16816.F32 R40, R80.reuse, R68, R40 ;  /* 0x000000445028723c */ /* 0x044ff00000001828 */
[C---:B------:R-:W-:Y:S01]  /*8e20*/  HMMA.16816.F32 R36, R80.reuse, R70, R36 ;  /* 0x000000465024723c */ /* 0x040fe20000001824 */
[----:B------:R-:W2:Y:S07]  /*8e30*/  LDSM.16.M88.4 R68, [R208+0x2000] ;  /* 0x00200000d044783b */ /* 0x000eae0000000200 */
[C---:B------:R-:W-:Y:S07]  /*8e40*/  HMMA.16816.F32 R32, R80.reuse, R64, R32 ;  /* 0x000000405020723c */ /* 0x040fee0000001820 */
[----:B------:R-:W-:Y:S01]  /*8e50*/  IADD3 R64, R130, 0x9, RZ ;  /* 0x0000000982407810 */ /* 0x000fe20007ffe0ff */
[----:B------:R-:W-:Y:S03]  /*8e60*/  HMMA.16816.F32 R56, R80, R76, R56 ;  /* 0x0000004c5038723c */ /* 0x000fe60000001838 */
[----:B------:R-:W-:-:S02]  /*8e70*/  ISETP.GE.AND P3, PT, R64, R149, PT ;  /* 0x000000954000720c */ /* 0x000fc40003f66270 */
[-C--:B------:R-:W-:Y:S02]  /*8e80*/  ISETP.GE.AND P4, PT, R64, R148.reuse, PT ;  /* 0x000000944000720c */ /* 0x080fe40003f86270 */
[----:B------:R-:W-:Y:S01]  /*8e90*/  IADD3 R64, R130, 0x19, RZ ;  /* 0x0000001982407810 */ /* 0x000fe20007ffe0ff */
[----:B------:R-:W-:Y:S01]  /*8ea0*/  HMMA.16816.F32 R52, R80, R78, R52 ;  /* 0x0000004e5034723c */ /* 0x000fe20000001834 */
[----:B------:R-:W-:Y:S02]  /*8eb0*/  FSEL R126, R25, -INF , !P3 ;  /* 0xff800000197e7808 */ /* 0x000fe40005800000 */
[----:B------:R-:W-:Y:S02]  /*8ec0*/  FSEL R131, R27, -INF , !P4 ;  /* 0xff8000001b837808 */ /* 0x000fe40006000000 */
[C---:B------:R-:W-:Y:S02]  /*8ed0*/  ISETP.GE.AND P3, PT, R64.reuse, R149, PT ;  /* 0x000000954000720c */ /* 0x040fe40003f66270 */
[----:B------:R-:W-:Y:S01]  /*8ee0*/  ISETP.GE.AND P4, PT, R64, R148, PT ;  /* 0x000000944000720c */ /* 0x000fe20003f86270 */
[----:B------:R-:W-:Y:S01]  /*8ef0*/  HMMA.16816.F32 R76, R88, R84, RZ ;  /* 0x00000054584c723c */ /* 0x000fe200000018ff */
[----:B------:R-:W-:-:S02]  /*8f00*/  IADD3 R25, R130, 0x21, RZ ;  /* 0x0000002182197810 */ /* 0x000fc40007ffe0ff */
[----:B------:R-:W-:Y:S02]  /*8f10*/  FSEL R162, R17, -INF , !P3 ;  /* 0xff80000011a27808 */ /* 0x000fe40005800000 */
[CC--:B------:R-:W-:Y:S02]  /*8f20*/  ISETP.GE.AND P5, PT, R25.reuse, R149.reuse, PT ;  /* 0x000000951900720c */ /* 0x0c0fe40003fa6270 */
[----:B------:R-:W-:Y:S01]  /*8f30*/  ISETP.GE.AND P2, PT, R25, R148, PT ;  /* 0x000000941900720c */ /* 0x000fe20003f46270 */
[----:B------:R-:W-:Y:S01]  /*8f40*/  HMMA.16816.F32 R4, R80, R96, R4 ;  /* 0x000000605004723c */ /* 0x000fe20000001804 */
[----:B------:R-:W-:Y:S02]  /*8f50*/  ISETP.GE.AND P3, PT, R3, R149, PT ;  /* 0x000000950300720c */ /* 0x000fe40003f66270 */
[----:B------:R-:W-:Y:S02]  /*8f60*/  IADD3 R17, R130, 0x31, RZ ;  /* 0x0000003182117810 */ /* 0x000fe40007ffe0ff */
[----:B------:R-:W-:-:S02]  /*8f70*/  FSEL R157, R19, -INF , !P4 ;  /* 0xff800000139d7808 */ /* 0x000fc40006000000 */
[----:B------:R-:W-:Y:S01]  /*8f80*/  ISETP.GE.AND P4, PT, R3, R148, PT ;  /* 0x000000940300720c */ /* 0x000fe20003f86270 */
[----:B------:R-:W-:Y:S01]  /*8f90*/  HMMA.16816.F32 R60, R80, R98, R60 ;  /* 0x00000062503c723c */ /* 0x000fe2000000183c */
[----:B------:R-:W3:Y:S01]  /*8fa0*/  LDSM.16.M88.4 R96, [R209+0x3800] ;  /* 0x00380000d160783b */ /* 0x000ee20000000200 */
[----:B------:R-:W-:Y:S02]  /*8fb0*/  IADD3 R3, R130, 0x39, RZ ;  /* 0x0000003982037810 */ /* 0x000fe40007ffe0ff */
[----:B------:R-:W-:Y:S02]  /*8fc0*/  FSEL R161, R13, -INF , !P5 ;  /* 0xff8000000da17808 */ /* 0x000fe40006800000 */
[----:B------:R-:W-:Y:S02]  /*8fd0*/  FSEL R125, R15, -INF , !P2 ;  /* 0xff8000000f7d7808 */ /* 0x000fe40005000000 */
[----:B------:R-:W-:Y:S01]  /*8fe0*/  HMMA.16816.F32 R84, R88, R86, RZ ;  /* 0x000000565854723c */ /* 0x000fe200000018ff */
[----:B------:R-:W-:-:S02]  /*8ff0*/  ISETP.GE.AND P5, PT, R17, R149, PT ;  /* 0x000000951100720c */ /* 0x000fc40003fa6270 */
[-C--:B------:R-:W-:Y:S02]  /*9000*/  ISETP.GE.AND P2, PT, R17, R148.reuse, PT ;  /* 0x000000941100720c */ /* 0x080fe40003f46270 */
[----:B------:R-:W-:Y:S02]  /*9010*/  FSEL R180, R9, -INF , !P3 ;  /* 0xff80000009b47808 */ /* 0x000fe40005800000 */
[----:B------:R-:W-:Y:S01]  /*9020*/  IADD3 R9, R130, 0x41, RZ ;  /* 0x0000004182097810 */ /* 0x000fe20007ffe0ff */
[----:B------:R-:W-:Y:S01]  /*9030*/  HMMA.16816.F32 R92, R80, R66, R92 ;  /* 0x00000042505c723c */ /* 0x000fe2000000185c */
[----:B------:R-:W4:Y:S01]  /*9040*/  LDSM.16.M88.4 R64, [R208+0x2400] ;  /* 0x00240000d040783b */ /* 0x000f220000000200 */
[----:B------:R-:W-:Y:S02]  /*9050*/  FSEL R123, R11, -INF , !P4 ;  /* 0xff8000000b7b7808 */ /* 0x000fe40006000000 */
[C---:B------:R-:W-:Y:S02]  /*9060*/  ISETP.GE.AND P3, PT, R3.reuse, R149, PT ;  /* 0x000000950300720c */ /* 0x040fe40003f66270 */
[----:B------:R-:W-:-:S02]  /*9070*/  ISETP.GE.AND P4, PT, R3, R148, PT ;  /* 0x000000940300720c */ /* 0x000fc40003f86270 */
[C---:B-1----:R-:W-:Y:S01]  /*9080*/  HMMA.16816.F32 R100, R88.reuse, R72, RZ ;  /* 0x000000485864723c */ /* 0x042fe200000018ff */
[C---:B------:R-:W-:Y:S02]  /*9090*/  IADD3 R3, R130.reuse, 0x49, RZ ;  /* 0x0000004982037810 */ /* 0x040fe40007ffe0ff */
[----:B------:R-:W-:Y:S02]  /*90a0*/  FSEL R183, R5, -INF , !P5 ;  /* 0xff80000005b77808 */ /* 0x000fe40006800000 */
[----:B------:R-:W-:Y:S02]  /*90b0*/  FSEL R121, R7, -INF , !P2 ;  /* 0xff80000007797808 */ /* 0x000fe40005000000 */
[C---:B------:R-:W-:Y:S01]  /*90c0*/  ISETP.GE.AND P5, PT, R9.reuse, R149, PT ;  /* 0x000000950900720c */ /* 0x040fe20003fa6270 */
[----:B------:R-:W-:Y:S01]  /*90d0*/  HMMA.16816.F32 R72, R88, R74, RZ ;  /* 0x0000004a5848723c */ /* 0x000fe200000018ff */
[----:B------:R-:W-:Y:S02]  /*90e0*/  ISETP.GE.AND P2, PT, R9, R148, PT ;  /* 0x000000940900720c */ /* 0x000fe40003f46270 */
[----:B------:R-:W-:-:S02]  /*90f0*/  IADD3 R5, R130, 0x51, RZ ;  /* 0x0000005182057810 */ /* 0x000fc40007ffe0ff */
[----:B------:R-:W-:Y:S02]  /*9100*/  FSEL R182, R61, -INF , !P3 ;  /* 0xff8000003db67808 */ /* 0x000fe40005800000 */
[----:B------:R-:W-:Y:S01]  /*9110*/  FSEL R120, R63, -INF , !P4 ;  /* 0xff8000003f787808 */ /* 0x000fe20006000000 */
[C---:B--2---:R-:W-:Y:S01]  /*9120*/  HMMA.16816.F32 R76, R80.reuse, R68, R76 ;  /* 0x00000044504c723c */ /* 0x044fe2000000184c */
[CC--:B------:R-:W-:Y:S02]  /*9130*/  ISETP.GE.AND P3, PT, R3.reuse, R149.reuse, PT ;  /* 0x000000950300720c */ /* 0x0c0fe40003f66270 */
[----:B------:R-:W-:Y:S02]  /*9140*/  ISETP.GE.AND P4, PT, R3, R148, PT ;  /* 0x000000940300720c */ /* 0x000fe40003f86270 */
[----:B------:R-:W-:Y:S02]  /*9150*/  FSEL R184, R57, -INF , !P5 ;  /* 0xff80000039b87808 */ /* 0x000fe40006800000 */
[----:B------:R-:W-:Y:S01]  /*9160*/  FSEL R3, R59, -INF , !P2 ;  /* 0xff8000003b037808 */ /* 0x000fe20005000000 */
[----:B------:R-:W-:Y:S01]  /*9170*/  HMMA.16816.F32 R84, R80, R70, R84 ;  /* 0x000000465054723c */ /* 0x000fe20000001854 */
[----:B------:R-:W1:Y:S01]  /*9180*/  LDSM.16.M88.4 R68, [R208+0x2800] ;  /* 0x00280000d044783b */ /* 0x000e620000000200 */
[----:B------:R-:W-:-:S02]  /*9190*/  ISETP.GE.AND P5, PT, R5, R149, PT ;  /* 0x000000950500720c */ /* 0x000fc40003fa6270 */
[-C--:B------:R-:W-:Y:S02]  /*91a0*/  ISETP.GE.AND P2, PT, R5, R148.reuse, PT ;  /* 0x000000940500720c */ /* 0x080fe40003f46270 */
[----:B------:R-:W-:Y:S02]  /*91b0*/  IADD3 R5, R130, 0x59, RZ ;  /* 0x0000005982057810 */ /* 0x000fe40007ffe0ff */
[----:B------:R-:W-:Y:S01]  /*91c0*/  FSEL R186, R53, -INF , !P3 ;  /* 0xff80000035ba7808 */ /* 0x000fe20005800000 */
[----:B---3--:R-:W-:Y:S01]  /*91d0*/  HMMA.16816.F32 R108, R88, R96, RZ ;  /* 0x00000060586c723c */ /* 0x008fe200000018ff */
[----:B------:R-:W-:Y:S02]  /*91e0*/  FSEL R55, R55, -INF , !P4 ;  /* 0xff80000037377808 */ /* 0x000fe40006000000 */
[C---:B------:R-:W-:Y:S02]  /*91f0*/  ISETP.GE.AND P3, PT, R5.reuse, R149, PT ;  /* 0x000000950500720c */ /* 0x040fe40003f66270 */
[----:B------:R-:W-:-:S02]  /*9200*/  ISETP.GE.AND P4, PT, R5, R148, PT ;  /* 0x000000940500720c */ /* 0x000fc40003f86270 */
[C---:B------:R-:W-:Y:S01]  /*9210*/  IADD3 R7, R130.reuse, 0x61, RZ ;  /* 0x0000006182077810 */ /* 0x040fe20007ffe0ff */
[C---:B----4-:R-:W-:Y:S01]  /*9220*/  HMMA.16816.F32 R100, R80.reuse, R64, R100 ;  /* 0x000000405064723c */ /* 0x050fe20000001864 */
[----:B------:R-:W-:Y:S02]  /*9230*/  IADD3 R5, R130, 0x69, RZ ;  /* 0x0000006982057810 */ /* 0x000fe40007ffe0ff */
[----:B------:R-:W-:Y:S02]  /*9240*/  FSEL R185, R49, -INF , !P5 ;  /* 0xff80000031b97808 */ /* 0x000fe40006800000 */
[----:B------:R-:W-:Y:S02]  /*9250*/  FSEL R51, R51, -INF , !P2 ;  /* 0xff80000033337808 */ /* 0x000fe40005000000 */
[----:B------:R-:W-:Y:S01]  /*9260*/  FSEL R187, R45, -INF , !P3 ;  /* 0xff8000002dbb7808 */ /* 0x000fe20005800000 */
[----:B------:R-:W-:Y:S01]  /*9270*/  HMMA.16816.F32 R72, R80, R66, R72 ;  /* 0x000000425048723c */ /* 0x000fe20000001848 */
[----:B------:R-:W-:Y:S01]  /*9280*/  FSEL R47, R47, -INF , !P4 ;  /* 0xff8000002f2f7808 */ /* 0x000fe20006000000 */
[----:B------:R-:W2:Y:S01]  /*9290*/  LDSM.16.M88.4 R64, [R208+0x2c00] ;  /* 0x002c0000d040783b */ /* 0x000ea20000000200 */
[----:B------:R-:W-:-:S02]  /*92a0*/  ISETP.GE.AND P5, PT, R7, R149, PT ;  /* 0x000000950700720c */ /* 0x000fc40003fa6270 */
[-C--:B------:R-:W-:Y:S02]  /*92b0*/  ISETP.GE.AND P2, PT, R7, R148.reuse, PT ;  /* 0x000000940700720c */ /* 0x080fe40003f46270 */
[C---:B------:R-:W-:Y:S01]  /*92c0*/  ISETP.GE.AND P3, PT, R5.reuse, R149, PT ;  /* 0x000000950500720c */ /* 0x040fe20003f66270 */
[C---:B------:R-:W-:Y:S01]  /*92d0*/  HMMA.16816.F32 R96, R88.reuse, R98, RZ ;  /* 0x000000625860723c */ /* 0x040fe200000018ff */
[----:B------:R-:W-:Y:S02]  /*92e0*/  ISETP.GE.AND P4, PT, R5, R148, PT ;  /* 0x000000940500720c */ /* 0x000fe40003f86270 */
[C---:B------:R-:W-:Y:S02]  /*92f0*/  IADD3 R5, R130.reuse, 0x71, RZ ;  /* 0x0000007182057810 */ /* 0x040fe40007ffe0ff */
[----:B------:R-:W-:Y:S02]  /*9300*/  IADD3 R7, R130, 0x79, RZ ;  /* 0x0000007982077810 */ /* 0x000fe40007ffe0ff */
[----:B------:R-:W-:Y:S01]  /*9310*/  FSEL R189, R41, -INF , !P5 ;  /* 0xff80000029bd7808 */ /* 0x000fe20006800000 */
[----:B------:R-:W-:Y:S01]  /*9320*/  HMMA.16816.F32 R116, R88, R104, RZ ;  /* 0x000000685874723c */ /* 0x000fe200000018ff */
[----:B------:R-:W-:-:S02]  /*9330*/  FSEL R45, R43, -INF , !P2 ;  /* 0xff8000002b2d7808 */ /* 0x000fc40005000000 */
[----:B------:R-:W-:Y:S02]  /*9340*/  FSEL R188, R37, -INF , !P3 ;  /* 0xff80000025bc7808 */ /* 0x000fe40005800000 */
[CC--:B------:R-:W-:Y:S02]  /*9350*/  ISETP.GE.AND P5, PT, R5.reuse, R149.reuse, PT ;  /* 0x000000950500720c */ /* 0x0c0fe40003fa6270 */
[----:B------:R-:W-:Y:S01]  /*9360*/  ISETP.GE.AND P2, PT, R5, R148, PT ;  /* 0x000000940500720c */ /* 0x000fe20003f46270 */
[----:B-1----:R-:W-:Y:S01]  /*9370*/  HMMA.16816.F32 R108, R80, R68, R108 ;  /* 0x00000044506c723c */ /* 0x002fe2000000186c */
[----:B------:R-:W-:Y:S02]  /*9380*/  ISETP.GE.AND P3, PT, R7, R149, PT ;  /* 0x000000950700720c */ /* 0x000fe40003f66270 */
[----:B------:R-:W-:Y:S02]  /*9390*/  IADD3 R5, R130, 0x81, RZ ;  /* 0x0000008182057810 */ /* 0x000fe40007ffe0ff */
[----:B------:R-:W-:-:S02]  /*93a0*/  FSEL R191, R33, -INF , !P5 ;  /* 0xff80000021bf7808 */ /* 0x000fc40006800000 */
[----:B------:R-:W-:Y:S01]  /*93b0*/  FSEL R35, R35, -INF , !P2 ;  /* 0xff80000023237808 */ /* 0x000fe20005000000 */
[----:B------:R-:W-:Y:S01]  /*93c0*/  HMMA.16816.F32 R96, R80, R70, R96 ;  /* 0x000000465060723c */ /* 0x000fe20000001860 */
[----:B------:R-:W-:Y:S02]  /*93d0*/  FSEL R195, R93, -INF , !P3 ;  /* 0xff8000005dc37808 */ /* 0x000fe40005800000 */
[----:B------:R-:W-:Y:S02]  /*93e0*/  FSEL R49, R39, -INF , !P4 ;  /* 0xff80000027317808 */ /* 0x000fe40006000000 */
[CC--:B------:R-:W-:Y:S02]  /*93f0*/  ISETP.GE.AND P5, PT, R5.reuse, R149.reuse, PT ;  /* 0x000000950500720c */ /* 0x0c0fe40003fa6270 */
[----:B------:R-:W-:Y:S01]  /*9400*/  ISETP.GE.AND P2, PT, R5, R148, PT ;  /* 0x000000940500720c */ /* 0x000fe20003f46270 */
[----:B------:R-:W-:Y:S01]  /*9410*/  HMMA.16816.F32 R104, R88, R106, RZ ;  /* 0x0000006a5868723c */ /* 0x000fe200000018ff */
[----:B------:R-:W-:-:S02]  /*9420*/  ISETP.GE.AND P3, PT, R130, R149, PT ;  /* 0x000000958200720c */ /* 0x000fc40003f66270 */
[----:B------:R-:W-:Y:S02]  /*9430*/  ISETP.GE.AND P4, PT, R7, R148, PT ;  /* 0x000000940700720c */ /* 0x000fe40003f86270 */
[----:B------:R-:W-:Y:S02]  /*9440*/  IADD3 R5, R130, 0x89, RZ ;  /* 0x0000008982057810 */ /* 0x000fe40007ffe0ff */
[----:B------:R-:W-:Y:S01]  /*9450*/  LOP3.LUT R7, R122, 0x8, R198, 0xfe, !PT ;  /* 0x000000087a077812 */ /* 0x000fe200078efec6 */
[----:B--2---:R-:W-:Y:S01]  /*9460*/  HMMA.16816.F32 R116, R80, R64, R116 ;  /* 0x000000405074723c */ /* 0x004fe20000001874 */
[----:B------:R-:W-:Y:S02]  /*9470*/  FSEL R93, R28, -INF , !P3 ;  /* 0xff8000001c5d7808 */ /* 0x000fe40005800000 */
[----:B------:R-:W-:Y:S02]  /*9480*/  FSEL R33, R95, -INF , !P4 ;  /* 0xff8000005f217808 */ /* 0x000fe40006000000 */
[----:B------:R-:W-:-:S02]  /*9490*/  FSEL R53, R79, -INF , !P2 ;  /* 0xff8000004f357808 */ /* 0x000fc40005000000 */
[-C--:B------:R-:W-:Y:S02]  /*94a0*/  ISETP.GE.AND P3, PT, R5, R148.reuse, PT ;  /* 0x000000940500720c */ /* 0x080fe40003f66270 */
[CC--:B------:R-:W-:Y:S02]  /*94b0*/  ISETP.GE.AND P4, PT, R7.reuse, R149.reuse, PT ;  /* 0x000000950700720c */ /* 0x0c0fe40003f86270 */
[----:B------:R-:W-:Y:S02]  /*94c0*/  ISETP.GE.AND P2, PT, R7, R148, PT ;  /* 0x000000940700720c */ /* 0x000fe40003f46270 */
[----:B------:R-:W-:Y:S02]  /*94d0*/  FSEL R77, R77, -INF , !P5 ;  /* 0xff8000004d4d7808 */ /* 0x000fe40006800000 */
[----:B------:R-:W-:Y:S01]  /*94e0*/  FSEL R57, R87, -INF , !P3 ;  /* 0xff80000057397808 */ /* 0x000fe20005800000 */
[----:B------:R-:W-:Y:S01]  /*94f0*/  HMMA.16816.F32 R104, R80, R66, R104 ;  /* 0x000000425068723c */ /* 0x000fe20000001868 */
[----:B------:R-:W-:-:S02]  /*9500*/  ISETP.GE.AND P5, PT, R5, R149, PT ;  /* 0x000000950500720c */ /* 0x000fc40003fa6270 */
[----:B------:R-:W-:Y:S02]  /*9510*/  FSEL R87, R24, -INF , !P4 ;  /* 0xff80000018577808 */ /* 0x000fe40006000000 */
[----:B------:R-:W-:Y:S02]  /*9520*/  FSEL R193, R26, -INF , !P2 ;  /* 0xff8000001ac17808 */ /* 0x000fe40005000000 */
[----:B------:R-:W-:Y:S01]  /*9530*/  LOP3.LUT R7, R122, 0x10, R198, 0xfe, !PT ;  /* 0x000000107a077812 */ /* 0x000fe200078efec6 */
[----:B------:R-:W1:Y:S01]  /*9540*/  LDSM.16.M88.4 R24, [R208+0x3000] ;  /* 0x00300000d018783b */ /* 0x000e620000000200 */
[----:B------:R-:W-:Y:S02]  /*9550*/  FSEL R85, R85, -INF , !P5 ;  /* 0xff80000055557808 */ /* 0x000fe40006800000 */
[----:B------:R-:W-:Y:S02]  /*9560*/  ISETP.GE.AND P5, PT, R130, R148, PT ;  /* 0x000000948200720c */ /* 0x000fe40003fa6270 */
[----:B------:R-:W-:-:S02]  /*9570*/  ISETP.GE.AND P3, PT, R7, R149, PT ;  /* 0x000000950700720c */ /* 0x000fc40003f66270 */
[----:B------:R-:W-:Y:S02]  /*9580*/  IADD3 R5, R130, 0x91, RZ ;  /* 0x0000009182057810 */ /* 0x000fe40007ffe0ff */
[----:B------:R-:W-:Y:S02]  /*9590*/  FSEL R190, R30, -INF , !P5 ;  /* 0xff8000001ebe7808 */ /* 0x000fe40006800000 */
[----:B------:R-:W-:Y:S02]  /*95a0*/  FSEL R95, R20, -INF , !P3 ;  /* 0xff800000145f7808 */ /* 0x000fe40005800000 */
[-C--:B------:R-:W-:Y:S02]  /*95b0*/  ISETP.GE.AND P5, PT, R7, R148.reuse, PT ;  /* 0x000000940700720c */ /* 0x080fe40003fa6270 */
[C---:B------:R-:W-:Y:S02]  /*95c0*/  ISETP.GE.AND P4, PT, R5.reuse, R149, PT ;  /* 0x000000950500720c */ /* 0x040fe40003f86270 */
[----:B------:R-:W-:-:S02]  /*95d0*/  ISETP.GE.AND P3, PT, R5, R148, PT ;  /* 0x000000940500720c */ /* 0x000fc40003f66270 */
[C-C-:B------:R-:W-:Y:S02]  /*95e0*/  LOP3.LUT R7, R122.reuse, 0x18, R198.reuse, 0xfe, !PT ;  /* 0x000000187a077812 */ /* 0x140fe400078efec6 */
[----:B------:R-:W-:Y:S02]  /*95f0*/  LOP3.LUT R9, R122, 0x20, R198, 0xfe, !PT ;  /* 0x000000207a097812 */ /* 0x000fe400078efec6 */
[----:B------:R-:W-:Y:S02]  /*9600*/  IADD3 R5, R130, 0x99, RZ ;  /* 0x0000009982057810 */ /* 0x000fe40007ffe0ff */
[----:B------:R-:W-:Y:S02]  /*9610*/  FSEL R79, R101, -INF , !P4 ;  /* 0xff800000654f7808 */ /* 0x000fe40006000000 */
[----:B------:R-:W-:Y:S02]  /*9620*/  FSEL R59, R103, -INF , !P3 ;  /* 0xff800000673b7808 */ /* 0x000fe40005800000 */
[----:B------:R-:W-:-:S02]  /*9630*/  ISETP.GE.AND P4, PT, R7, R149, PT ;  /* 0x000000950700720c */ /* 0x000fc40003f86270 */
[----:B------:R-:W-:Y:S02]  /*9640*/  FSEL R192, R22, -INF , !P5 ;  /* 0xff80000016c07808 */ /* 0x000fe40006800000 */
[-C--:B------:R-:W-:Y:S01]  /*9650*/  ISETP.GE.AND P3, PT, R9, R149.reuse, PT ;  /* 0x000000950900720c */ /* 0x080fe20003f66270 */
[C---:B------:R-:W-:Y:S01]  /*9660*/  HMMA.16816.F32 R20, R88.reuse, R112, RZ ;  /* 0x000000705814723c */ /* 0x040fe200000018ff */
[----:B------:R-:W-:Y:S02]  /*9670*/  ISETP.GE.AND P2, PT, R7, R148, PT ;  /* 0x000000940700720c */ /* 0x000fe40003f46270 */
[----:B------:R-:W-:Y:S02]  /*9680*/  ISETP.GE.AND P5, PT, R5, R149, PT ;  /* 0x000000950500720c */ /* 0x000fe40003fa6270 */
[----:B------:R-:W-:Y:S02]  /*9690*/  LOP3.LUT R7, R122, 0x28, R198, 0xfe, !PT ;  /* 0x000000287a077812 */ /* 0x000fe400078efec6 */
[----:B------:R-:W-:Y:S01]  /*96a0*/  FSEL R101, R16, -INF , !P4 ;  /* 0xff80000010657808 */ /* 0x000fe20006000000 */
[----:B------:R-:W-:Y:S01]  /*96b0*/  HMMA.16816.F32 R112, R88, R114, RZ ;  /* 0x000000725870723c */ /* 0x000fe200000018ff */
[----:B------:R-:W-:-:S02]  /*96c0*/  FSEL R103, R12, -INF , !P3 ;  /* 0xff8000000c677808 */ /* 0x000fc40005800000 */
[-C--:B------:R-:W-:Y:S02]  /*96d0*/  ISETP.GE.AND P4, PT, R9, R148.reuse, PT ;  /* 0x000000940900720c */ /* 0x080fe40003f86270 */
[----:B------:R-:W-:Y:S02]  /*96e0*/  ISETP.GE.AND P3, PT, R5, R148, PT ;  /* 0x000000940500720c */ /* 0x000fe40003f66270 */
[----:B------:R-:W-:Y:S02]  /*96f0*/  FSEL R199, R73, -INF , !P5 ;  /* 0xff80000049c77808 */ /* 0x000fe40006800000 */
[----:B------:R-:W-:Y:S02]  /*9700*/  IADD3 R5, R130, 0xa1, RZ ;  /* 0x000000a182057810 */ /* 0x000fe40007ffe0ff */
[----:B------:R-:W-:Y:S02]  /*9710*/  ISETP.GE.AND P5, PT, R7, R149, PT ;  /* 0x000000950700720c */ /* 0x000fe40003fa6270 */
[----:B------:R-:W-:-:S02]  /*9720*/  LOP3.LUT R9, R122, 0x30, R198, 0xfe, !PT ;  /* 0x000000307a097812 */ /* 0x000fc400078efec6 */
[----:B------:R-:W-:Y:S01]  /*9730*/  FSEL R178, R14, -INF , !P4 ;  /* 0xff8000000eb27808 */ /* 0x000fe20006000000 */
[C---:B-1----:R-:W-:Y:S01]  /*9740*/  HMMA.16816.F32 R20, R80.reuse, R24, R20 ;  /* 0x000000185014723c */ /* 0x042fe20000001814 */
[----:B------:R-:W-:Y:S01]  /*9750*/  FSEL R61, R75, -INF , !P3 ;  /* 0xff8000004b3d7808 */ /* 0x000fe20005800000 */
[----:B------:R-:W1:Y:S01]  /*9760*/  LDSM.16.M88.4 R12, [R209+0x4400] ;  /* 0x00440000d10c783b */ /* 0x000e620000000200 */
[-C--:B------:R-:W-:Y:S02]  /*9770*/  ISETP.GE.AND P4, PT, R5, R149.reuse, PT ;  /* 0x000000950500720c */ /* 0x080fe40003f86270 */
[C---:B------:R-:W-:Y:S02]  /*9780*/  ISETP.GE.AND P3, PT, R9.reuse, R149, PT ;  /* 0x000000950900720c */ /* 0x040fe40003f66270 */
[----:B------:R-:W-:Y:S01]  /*9790*/  FSEL R204, R8, -INF , !P5 ;  /* 0xff80000008cc7808 */ /* 0x000fe20006800000 */
[----:B------:R-:W-:Y:S01]  /*97a0*/  HMMA.16816.F32 R112, R80, R26, R112 ;  /* 0x0000001a5070723c */ /* 0x000fe20000001870 */
[----:B------:R-:W-:-:S02]  /*97b0*/  ISETP.GE.AND P5, PT, R9, R148, PT ;  /* 0x000000940900720c */ /* 0x000fc40003fa6270 */
[----:B------:R-:W-:Y:S02]  /*97c0*/  FSEL R75, R109, -INF , !P4 ;  /* 0xff8000006d4b7808 */ /* 0x000fe40006000000 */
[----:B------:R-:W-:Y:S02]  /*97d0*/  FSEL R181, R18, -INF , !P2 ;  /* 0xff80000012b57808 */ /* 0x000fe40005000000 */
[----:B------:R-:W-:Y:S02]  /*97e0*/  FSEL R109, R4, -INF , !P3 ;  /* 0xff800000046d7808 */ /* 0x000fe40005800000 */
[-C--:B------:R-:W-:Y:S02]  /*97f0*/  ISETP.GE.AND P2, PT, R7, R148.reuse, PT ;  /* 0x000000940700720c */ /* 0x080fe40003f46270 */
[----:B------:R-:W-:Y:S02]  /*9800*/  ISETP.GE.AND P3, PT, R5, R148, PT ;  /* 0x000000940500720c */ /* 0x000fe40003f66270 */
[----:B------:R-:W-:-:S02]  /*9810*/  FSEL R176, R6, -INF , !P5 ;  /* 0xff80000006b07808 */ /* 0x000fc40006800000 */
[----:B------:R-:W-:Y:S02]  /*9820*/  IADD3 R4, R130, 0xa9, RZ ;  /* 0x000000a982047810 */ /* 0x000fe40007ffe0ff */
[C-C-:B------:R-:W-:Y:S02]  /*9830*/  LOP3.LUT R7, R122.reuse, 0x38, R198.reuse, 0xfe, !PT ;  /* 0x000000387a077812 */ /* 0x140fe400078efec6 */
[----:B------:R-:W-:Y:S02]  /*9840*/  LOP3.LUT R6, R122, 0x40, R198, 0xfe, !PT ;  /* 0x000000407a067812 */ /* 0x000fe400078efec6 */
[----:B------:R-:W-:Y:S02]  /*9850*/  FSEL R63, R111, -INF , !P3 ;  /* 0xff8000006f3f7808 */ /* 0x000fe40005800000 */
[-C--:B------:R-:W-:Y:S02]  /*9860*/  ISETP.GE.AND P5, PT, R4, R149.reuse, PT ;  /* 0x000000950400720c */ /* 0x080fe40003fa6270 */
[----:B------:R-:W-:-:S02]  /*9870*/  ISETP.GE.AND P4, PT, R7, R149, PT ;  /* 0x000000950700720c */ /* 0x000fc40003f86270 */
[----:B------:R-:W-:Y:S02]  /*9880*/  ISETP.GE.AND P3, PT, R6, R149, PT ;  /* 0x000000950600720c */ /* 0x000fe40003f66270 */
[----:B------:R-:W-:Y:S02]  /*9890*/  FSEL R200, R97, -INF , !P5 ;  /* 0xff80000061c87808 */ /* 0x000fe40006800000 */
[----:B------:R-:W-:Y:S02]  /*98a0*/  FSEL R177, R10, -INF , !P2 ;  /* 0xff8000000ab17808 */ /* 0x000fe40005000000 */
[----:B------:R-:W-:Y:S01]  /*98b0*/  FSEL R205, R60, -INF , !P4 ;  /* 0xff8000003ccd7808 */ /* 0x000fe20006000000 */
[----:B------:R-:W2:Y:S01]  /*98c0*/  LDSM.16.M88.4 R8, [R209+0x4800] ;  /* 0x00480000d108783b */ /* 0x000ea20000000200 */
[----:B------:R-:W-:Y:S01]  /*98d0*/  FSEL R97, R56, -INF , !P3 ;  /* 0xff80000038617808 */ /* 0x000fe20005800000 */
[----:B-1----:R-:W-:Y:S01]  /*98e0*/  HMMA.16816.F32 R16, R88, R12, RZ ;  /* 0x0000000c5810723c */ /* 0x002fe200000018ff */
[----:B------:R-:W-:-:S02]  /*98f0*/  ISETP.GE.AND P2, PT, R7, R148, PT ;  /* 0x000000940700720c */ /* 0x000fc40003f46270 */
[--C-:B------:R-:W-:Y:S02]  /*9900*/  LOP3.LUT R5, R122, 0x48, R198.reuse, 0xfe, !PT ;  /* 0x000000487a057812 */ /* 0x100fe400078efec6 */
[-C--:B------:R-:W-:Y:S02]  /*9910*/  ISETP.GE.AND P4, PT, R6, R148.reuse, PT ;  /* 0x000000940600720c */ /* 0x080fe40003f86270 */
[----:B------:R-:W-:Y:S01]  /*9920*/  ISETP.GE.AND P3, PT, R4, R148, PT ;  /* 0x000000940400720c */ /* 0x000fe20003f66270 */
[----:B------:R-:W-:Y:S01]  /*9930*/  HMMA.16816.F32 R12, R88, R14, RZ ;  /* 0x0000000e580c723c */ /* 0x000fe200000018ff */
[----:B------:R-:W-:Y:S02]  /*9940*/  LOP3.LUT R26, R122, 0x50, R198, 0xfe, !PT ;  /* 0x000000507a1a7812 */ /* 0x000fe400078efec6 */
[----:B------:R-:W-:Y:S02]  /*9950*/  IADD3 R24, R130, 0xb1, RZ ;  /* 0x000000b182187810 */ /* 0x000fe40007ffe0ff */
[----:B------:R-:W-:-:S02]  /*9960*/  FSEL R174, R62, -INF , !P2 ;  /* 0xff8000003eae7808 */ /* 0x000fc40005000000 */
[----:B------:R-:W-:Y:S02]  /*9970*/  FSEL R172, R58, -INF , !P4 ;  /* 0xff8000003aac7808 */ /* 0x000fe40006000000 */
[----:B------:R-:W-:Y:S02]  /*9980*/  FSEL R56, R99, -INF , !P3 ;  /* 0xff80000063387808 */ /* 0x000fe40005800000 */
[CC--:B------:R-:W-:Y:S02]  /*9990*/  ISETP.GE.AND P5, PT, R5.reuse, R149.reuse, PT ;  /* 0x000000950500720c */ /* 0x0c0fe40003fa6270 */
[----:B------:R-:W-:Y:S02]  /*99a0*/  ISETP.GE.AND P2, PT, R5, R148, PT ;  /* 0x000000940500720c */ /* 0x000fe40003f46270 */
[----:B------:R-:W-:Y:S01]  /*99b0*/  LOP3.LUT R25, R122, 0x58, R198, 0xfe, !PT ;  /* 0x000000587a197812 */ /* 0x000fe200078efec6 */
[----:B------:R-:W1:Y:S01]  /*99c0*/  LDSM.16.M88.4 R4, [R209+0x4c00] ;  /* 0x004c0000d104783b */ /* 0x000e620000000200 */
[----:B------:R-:W-:-:S02]  /*99d0*/  ISETP.GE.AND P3, PT, R26, R149, PT ;  /* 0x000000951a00720c */ /* 0x000fc40003f66270 */
[-C--:B------:R-:W-:Y:S02]  /*99e0*/  ISETP.GE.AND P4, PT, R24, R149.reuse, PT ;  /* 0x000000951800720c */ /* 0x080fe40003f86270 */
[----:B------:R-:W-:Y:S02]  /*99f0*/  FSEL R99, R52, -INF , !P5 ;  /* 0xff80000034637808 */ /* 0x000fe40006800000 */
[----:B------:R-:W-:Y:S02]  /*9a00*/  FSEL R171, R54, -INF , !P2 ;  /* 0xff80000036ab7808 */ /* 0x000fe40005000000 */
[----:B------:R-:W-:Y:S02]  /*9a10*/  FSEL R202, R117, -INF , !P4 ;  /* 0xff80000075ca7808 */ /* 0x000fe40006000000 */
[----:B------:R-:W-:Y:S02]  /*9a20*/  FSEL R206, R48, -INF , !P3 ;  /* 0xff80000030ce7808 */ /* 0x000fe40005800000 */
[----:B------:R-:W-:Y:S01]  /*9a30*/  ISETP.GE.AND P5, PT, R26, R148, PT ;  /* 0x000000941a00720c */ /* 0x000fe20003fa6270 */
[----:B--2---:R-:W-:Y:S01]  /*9a40*/  HMMA.16816.F32 R28, R88, R8, RZ ;  /* 0x00000008581c723c */ /* 0x004fe200000018ff */
[----:B------:R-:W-:-:S02]  /*9a50*/  ISETP.GE.AND P4, PT, R25, R149, PT ;  /* 0x000000951900720c */ /* 0x000fc40003f86270 */
[-C--:B------:R-:W-:Y:S02]  /*9a60*/  ISETP.GE.AND P2, PT, R25, R148.reuse, PT ;  /* 0x000000941900720c */ /* 0x080fe40003f46270 */
[----:B------:R-:W-:Y:S02]  /*9a70*/  ISETP.GE.AND P3, PT, R24, R148, PT ;  /* 0x000000941800720c */ /* 0x000fe40003f66270 */
[----:B------:R-:W2:Y:S01]  /*9a80*/  LDSM.16.M88.4 R24, [R208+0x3400] ;  /* 0x00340000d018783b */ /* 0x000ea20000000200 */
[----:B------:R-:W-:Y:S01]  /*9a90*/  LOP3.LUT R41, R122, 0x60, R198, 0xfe, !PT ;  /* 0x000000607a297812 */ /* 0x000fe200078efec6 */
[----:B------:R-:W-:Y:S01]  /*9aa0*/  HMMA.16816.F32 R8, R88, R10, RZ ;  /* 0x0000000a5808723c */ /* 0x000fe200000018ff */
[----:B------:R-:W-:Y:S02]  /*9ab0*/  IADD3 R37, R130, 0xb9, RZ ;  /* 0x000000b982257810 */ /* 0x000fe40007ffe0ff */
[----:B------:R-:W-:Y:S02]  /*9ac0*/  FSEL R170, R50, -INF , !P5 ;  /* 0xff80000032aa7808 */ /* 0x000fe40006800000 */
[----:B------:R-:W-:-:S02]  /*9ad0*/  FSEL R48, R119, -INF , !P3 ;  /* 0xff80000077307808 */ /* 0x000fc40005800000 */
[-C--:B------:R-:W-:Y:S02]  /*9ae0*/  ISETP.GE.AND P3, PT, R41, R149.reuse, PT ;  /* 0x000000952900720c */ /* 0x080fe40003f66270 */
[----:B------:R-:W-:Y:S02]  /*9af0*/  ISETP.GE.AND P5, PT, R37, R149, PT ;  /* 0x000000952500720c */ /* 0x000fe40003fa6270 */
[----:B------:R-:W-:Y:S02]  /*9b00*/  LOP3.LUT R39, R122, 0x68, R198, 0xfe, !PT ;  /* 0x000000687a277812 */ /* 0x000fe400078efec6 */
[----:B------:R-:W-:Y:S02]  /*9b10*/  FSEL R168, R46, -INF , !P2 ;  /* 0xff8000002ea87808 */ /* 0x000fe40005000000 */
[----:B------:R-:W-:Y:S02]  /*9b20*/  FSEL R203, R105, -INF , !P5 ;  /* 0xff80000069cb7808 */ /* 0x000fe40006800000 */
[----:B------:R-:W-:-:S02]  /*9b30*/  FSEL R223, R40, -INF , !P3 ;  /* 0xff80000028df7808 */ /* 0x000fc40005800000 */
[----:B------:R-:W-:Y:S02]  /*9b40*/  FSEL R207, R44, -INF , !P4 ;  /* 0xff8000002ccf7808 */ /* 0x000fe40006000000 */
[C---:B------:R-:W-:Y:S02]  /*9b50*/  ISETP.GE.AND P2, PT, R39.reuse, R149, PT ;  /* 0x000000952700720c */ /* 0x040fe40003f46270 */
[-C--:B------:R-:W-:Y:S02]  /*9b60*/  ISETP.GE.AND P5, PT, R39, R148.reuse, PT ;  /* 0x000000942700720c */ /* 0x080fe40003fa6270 */
[-C--:B------:R-:W-:Y:S02]  /*9b70*/  ISETP.GE.AND P3, PT, R37, R148.reuse, PT ;  /* 0x000000942500720c */ /* 0x080fe40003f66270 */
[----:B------:R-:W-:Y:S02]  /*9b80*/  ISETP.GE.AND P4, PT, R41, R148, PT ;  /* 0x000000942900720c */ /* 0x000fe40003f86270 */
[----:B------:R-:W-:-:S02]  /*9b90*/  LOP3.LUT R39, R122, 0x70, R198, 0xfe, !PT ;  /* 0x000000707a277812 */ /* 0x000fc400078efec6 */
[----:B------:R-:W-:Y:S02]  /*9ba0*/  LOP3.LUT R37, R122, 0x78, R198, 0xfe, !PT ;  /* 0x000000787a257812 */ /* 0x000fe400078efec6 */
[----:B------:R-:W-:Y:S02]  /*9bb0*/  FSEL R167, R42, -INF , !P4 ;  /* 0xff8000002aa77808 */ /* 0x000fe40006000000 */
[----:B------:R-:W-:Y:S01]  /*9bc0*/  FSEL R232, R36, -INF , !P2 ;  /* 0xff80000024e87808 */ /* 0x000fe20005000000 */
[----:B-1----:R-:W-:Y:S01]  /*9bd0*/  HMMA.16816.F32 R40, R88, R4, RZ ;  /* 0x000000045828723c */ /* 0x002fe200000018ff */
[----:B------:R-:W-:Y:S02]  /*9be0*/  FSEL R164, R38, -INF , !P5 ;  /* 0xff80000026a47808 */ /* 0x000fe40006800000 */
[----:B------:R-:W-:Y:S02]  /*9bf0*/  FSEL R44, R107, -INF , !P3 ;  /* 0xff8000006b2c7808 */ /* 0x000fe40005800000 */
[----:B------:R-:W-:-:S02]  /*9c00*/  ISETP.GE.AND P4, PT, R39, R149, PT ;  /* 0x000000952700720c */ /* 0x000fc40003f86270 */
[-C--:B------:R-:W-:Y:S01]  /*9c10*/  ISETP.GE.AND P2, PT, R39, R148.reuse, PT ;  /* 0x000000942700720c */ /* 0x080fe20003f46270 */
[----:B------:R-:W-:Y:S01]  /*9c20*/  HMMA.16816.F32 R4, R88, R6, RZ ;  /* 0x000000065804723c */ /* 0x000fe200000018ff */
[CC--:B------:R-:W-:Y:S02]  /*9c30*/  ISETP.GE.AND P3, PT, R37.reuse, R149.reuse, PT ;  /* 0x000000952500720c */ /* 0x0c0fe40003f66270 */
[----:B------:R-:W-:Y:S02]  /*9c40*/  ISETP.GE.AND P5, PT, R37, R148, PT ;  /* 0x000000942500720c */ /* 0x000fe40003fa6270 */
[----:B------:R-:W1:Y:S01]  /*9c50*/  LDSM.16.M88.4 R36, [R208+0x3800] ;  /* 0x00380000d024783b */ /* 0x000e620000000200 */
[----:B------:R-:W-:Y:S02]  /*9c60*/  IADD3 R46, R130, 0xc1, RZ ;  /* 0x000000c1822e7810 */ /* 0x000fe40007ffe0ff */
[----:B------:R-:W-:Y:S01]  /*9c70*/  FSEL R88, R32, -INF , !P4 ;  /* 0xff80000020587808 */ /* 0x000fe20006000000 */
[----:B--2---:R-:W-:Y:S01]  /*9c80*/  HMMA.16816.F32 R16, R80, R24, R16 ;  /* 0x000000185010723c */ /* 0x004fe20000001810 */
[----:B------:R-:W-:-:S02]  /*9c90*/  ISETP.GE.AND P4, PT, R46, R149, PT ;  /* 0x000000952e00720c */ /* 0x000fc40003f86270 */
[--C-:B------:R-:W-:Y:S02]  /*9ca0*/  LOP3.LUT R32, R122, 0x80, R198.reuse, 0xfe, !PT ;  /* 0x000000807a207812 */ /* 0x100fe400078efec6 */
[----:B------:R-:W-:Y:S02]  /*9cb0*/  FSEL R92, R92, -INF , !P3 ;  /* 0xff8000005c5c7808 */ /* 0x000fe40005800000 */
[----:B------:R-:W-:Y:S01]  /*9cc0*/  FSEL R163, R34, -INF , !P2 ;  /* 0xff80000022a37808 */ /* 0x000fe20005000000 */
[----:B------:R-:W-:Y:S01]  /*9cd0*/  HMMA.16816.F32 R12, R80, R26, R12 ;  /* 0x0000001a500c723c */ /* 0x000fe2000000180c */
[----:B------:R-:W-:Y:S02]  /*9ce0*/  ISETP.GE.AND P3, PT, R46, R148, PT ;  /* 0x000000942e00720c */ /* 0x000fe40003f66270 */
[----:B------:R-:W-:Y:S02]  /*9cf0*/  LOP3.LUT R34, R122, 0x88, R198, 0xfe, !PT ;  /* 0x000000887a227812 */ /* 0x000fe400078efec6 */
[----:B------:R-:W-:-:S02]  /*9d00*/  IADD3 R24, R130, 0xc9, RZ ;  /* 0x000000c982187810 */ /* 0x000fc40007ffe0ff */
[----:B------:R-:W-:Y:S02]  /*9d10*/  FSEL R21, R21, -INF , !P4 ;  /* 0xff80000015157808 */ /* 0x000fe40006000000 */
[C---:B------:R-:W-:Y:S02]  /*9d20*/  ISETP.GE.AND P4, PT, R32.reuse, R149, PT ;  /* 0x000000952000720c */ /* 0x040fe40003f86270 */
[----:B------:R-:W-:Y:S02]  /*9d30*/  ISETP.GE.AND P2, PT, R32, R148, PT ;  /* 0x000000942000720c */ /* 0x000fe40003f46270 */
[----:B------:R-:W-:Y:S02]  /*9d40*/  FSEL R156, R94, -INF , !P5 ;  /* 0xff8000005e9c7808 */ /* 0x000fe40006800000 */
[----:B------:R-:W-:Y:S02]  /*9d50*/  FSEL R32, R23, -INF , !P3 ;  /* 0xff80000017207808 */ /* 0x000fe40005800000 */
[----:B------:R-:W-:-:S02]  /*9d60*/  LOP3.LUT R25, R122, 0x90, R198, 0xfe, !PT ;  /* 0x000000907a197812 */ /* 0x000fc400078efec6 */
[-C--:B------:R-:W-:Y:S02]  /*9d70*/  ISETP.GE.AND P3, PT, R34, R149.reuse, PT ;  /* 0x000000952200720c */ /* 0x080fe40003f66270 */
[-C--:B------:R-:W-:Y:S02]  /*9d80*/  ISETP.GE.AND P5, PT, R24, R149.reuse, PT ;  /* 0x000000951800720c */ /* 0x080fe40003fa6270 */
[----:B------:R-:W-:Y:S02]  /*9d90*/  FSEL R128, R78, -INF , !P2 ;  /* 0xff8000004e807808 */ /* 0x000fe40005000000 */
[----:B------:R-:W-:Y:S02]  /*9da0*/  FSEL R179, R113, -INF , !P5 ;  /* 0xff80000071b37808 */ /* 0x000fe40006800000 */
[----:B------:R-:W-:Y:S01]  /*9db0*/  FSEL R84, R84, -INF , !P3 ;  /* 0xff80000054547808 */ /* 0x000fe20005800000 */
[----:B-1----:R-:W-:Y:S01]  /*9dc0*/  HMMA.16816.F32 R28, R80, R36, R28 ;  /* 0x00000024501c723c */ /* 0x002fe2000000181c */
[----:B------:R-:W-:-:S02]  /*9dd0*/  ISETP.GE.AND P5, PT, R25, R149, PT ;  /* 0x000000951900720c */ /* 0x000fc40003fa6270 */
[-C--:B------:R-:W-:Y:S02]  /*9de0*/  ISETP.GE.AND P2, PT, R25, R148.reuse, PT ;  /* 0x000000941900720c */ /* 0x080fe40003f46270 */
[-C--:B------:R-:W-:Y:S02]  /*9df0*/  ISETP.GE.AND P3, PT, R24, R148.reuse, PT ;  /* 0x000000941800720c */ /* 0x080fe40003f66270 */
[----:B------:R-:W1:Y:S01]  /*9e00*/  LDSM.16.M88.4 R24, [R208+0x3c00] ;  /* 0x003c0000d018783b */ /* 0x000e620000000200 */
[----:B------:R-:W-:Y:S01]  /*9e10*/  FSEL R76, R76, -INF , !P4 ;  /* 0xff8000004c4c7808 */ /* 0x000fe20006000000 */
[----:B------:R-:W-:Y:S01]  /*9e20*/  HMMA.16816.F32 R8, R80, R38, R8 ;  /* 0x000000265008723c */ /* 0x000fe20000001808 */
[----:B------:R-:W-:Y:S01]  /*9e30*/  ISETP.GE.AND P4, PT, R34, R148, PT ;  /* 0x000000942200720c */ /* 0x000fe20003f86270 */
[----:B------:R-:W-:-:S04]  /*9e40*/  DEPBAR.LE SB0, 0x0 ;  /* 0x000080000000791a */ /* 0x000fc80000000000 */
[----:B------:R-:W-:Y:S02]  /*9e50*/  IADD3 R46, R130, 0xd1, RZ ;  /* 0x000000d1822e7810 */ /* 0x000fe40007ffe0ff */
[----:B------:R-:W-:Y:S02]  /*9e60*/  LOP3.LUT R52, R122, 0x98, R198, 0xfe, !PT ;  /* 0x000000987a347812 */ /* 0x000fe400078efec6 */
[----:B------:R-:W-:Y:S02]  /*9e70*/  FSEL R127, R86, -INF , !P4 ;  /* 0xff800000567f7808 */ /* 0x000fe40006000000 */
[----:B------:R-:W-:Y:S02]  /*9e80*/  FSEL R34, R115, -INF , !P3 ;  /* 0xff80000073227808 */ /* 0x000fe40005800000 */
[-C--:B------:R-:W-:Y:S02]  /*9e90*/  ISETP.GE.AND P4, PT, R46, R149.reuse, PT ;  /* 0x000000952e00720c */ /* 0x080fe40003f86270 */
[----:B------:R-:W-:-:S02]  /*9ea0*/  ISETP.GE.AND P3, PT, R52, R149, PT ;  /* 0x000000953400720c */ /* 0x000fc40003f66270 */
[----:B------:R-:W-:Y:S02]  /*9eb0*/  FSEL R173, R17, -INF , !P4 ;  /* 0xff80000011ad7808 */ /* 0x000fe40006000000 */
[----:B------:R-:W-:Y:S02]  /*9ec0*/  FSEL R23, R100, -INF , !P5 ;  /* 0xff80000064177808 */ /* 0x000fe40006800000 */
[----:B------:R-:W-:Y:S02]  /*9ed0*/  FSEL R17, R72, -INF , !P3 ;  /* 0xff80000048117808 */ /* 0x000fe40005800000 */
[-C--:B------:R-:W-:Y:S02]  /*9ee0*/  ISETP.GE.AND P5, PT, R52, R148.reuse, PT ;  /* 0x000000943400720c */ /* 0x080fe40003fa6270 */
[----:B------:R-:W-:Y:S02]  /*9ef0*/  ISETP.GE.AND P3, PT, R46, R148, PT ;  /* 0x000000942e00720c */ /* 0x000fe40003f66270 */
[----:B------:R-:W-:-:S02]  /*9f00*/  IADD3 R46, R130, 0xd9, RZ ;  /* 0x000000d9822e7810 */ /* 0x000fc40007ffe0ff */
[C-C-:B------:R-:W-:Y:S02]  /*9f10*/  LOP3.LUT R37, R122.reuse, 0xa8, R198.reuse, 0xfe, !PT ;  /* 0x000000a87a257812 */ /* 0x140fe400078efec6 */
[----:B------:R-:W-:Y:S02]  /*9f20*/  LOP3.LUT R50, R122, 0xa0, R198, 0xfe, !PT ;  /* 0x000000a07a327812 */ /* 0x000fe400078efec6 */
[----:B------:R-:W-:Y:S02]  /*9f30*/  FSEL R119, R74, -INF , !P5 ;  /* 0xff8000004a777808 */ /* 0x000fe40006800000 */
[----:B------:R-:W-:Y:S02]  /*9f40*/  FSEL R36, R19, -INF , !P3 ;  /* 0xff80000013247808 */ /* 0x000fe40005800000 */
[-C--:B------:R-:W-:Y:S01]  /*9f50*/  ISETP.GE.AND P5, PT, R46, R149.reuse, PT ;  /* 0x000000952e00720c */ /* 0x080fe20003fa6270 */
[----:B-1----:R-:W-:Y:S01]  /*9f60*/  HMMA.16816.F32 R40, R80, R24, R40 ;  /* 0x000000185028723c */ /* 0x002fe20000001828 */
[----:B------:R-:W-:-:S02]  /*9f70*/  ISETP.GE.AND P3, PT, R37, R149, PT ;  /* 0x000000952500720c */ /* 0x000fc40003f66270 */
[----:B------:R-:W-:Y:S02]  /*9f80*/  ISETP.GE.AND P4, PT, R50, R149, PT ;  /* 0x000000953200720c */ /* 0x000fe40003f86270 */
[----:B------:R-:W-:Y:S02]  /*9f90*/  FSEL R165, R13, -INF , !P5 ;  /* 0xff8000000da57808 */ /* 0x000fe40006800000 */
[----:B------:R-:W-:Y:S01]  /*9fa0*/  FSEL R13, R96, -INF , !P3 ;  /* 0xff800000600d7808 */ /* 0x000fe20005800000 */
[----:B------:R-:W-:Y:S01]  /*9fb0*/  HMMA.16816.F32 R4, R80, R26, R4 ;  /* 0x0000001a5004723c */ /* 0x000fe20000001804 */
[----:B------:R-:W-:Y:S02]  /*9fc0*/  FSEL R124, R102, -INF , !P2 ;  /* 0xff800000667c7808 */ /* 0x000fe40005000000 */
[----:B------:R-:W-:Y:S01]  /*9fd0*/  FSEL R19, R108, -INF , !P4 ;  /* 0xff8000006c137808 */ /* 0x000fe20006000000 */
[----:B------:R-:W-:Y:S01]  /*9fe0*/  BAR.SYNC.DEFER_BLOCKING 0x0 ;  /* 0x0000000000007b1d */ /* 0x000fe20000010000 */
[----:B------:R-:W-:-:S02]  /*9ff0*/  ISETP.GE.AND P3, PT, R46, R148, PT ;  /* 0x000000942e00720c */ /* 0x000fc40003f66270 */
[-C--:B------:R-:W-:Y:S02]  /*a000*/  ISETP.GE.AND P2, PT, R50, R148.reuse, PT ;  /* 0x000000943200720c */ /* 0x080fe40003f46270 */
[----:B------:R-:W-:Y:S02]  /*a010*/  ISETP.GE.AND P4, PT, R37, R148, PT ;  /* 0x000000942500720c */ /* 0x000fe40003f86270 */
[C-C-:B------:R-:W-:Y:S02]  /*a020*/  LOP3.LUT R46, R122.reuse, 0xb8, R198.reuse, 0xfe, !PT ;  /* 0x000000b87a2e7812 */ /* 0x140fe400078efec6 */
[----:B------:R-:W-:Y:S02]  /*a030*/  LOP3.LUT R50, R122, 0xb0, R198, 0xfe, !PT ;  /* 0x000000b07a327812 */ /* 0x000fe400078efec6 */
[----:B------:R-:W-:Y:S02]  /*a040*/  IADD3 R52, R130, 0xe1, RZ ;  /* 0x000000e182347810 */ /* 0x000fe40007ffe0ff */
[----:B------:R-:W-:-:S02]  /*a050*/  FSEL R39, R15, -INF , !P3 ;  /* 0xff8000000f277808 */ /* 0x000fc40005800000 */
[----:B------:R-:W-:Y:S02]  /*a060*/  FSEL R38, R98, -INF , !P4 ;  /* 0xff80000062267808 */ /* 0x000fe40006000000 */
[-C--:B------:R-:W-:Y:S02]  /*a070*/  ISETP.GE.AND P3, PT, R46, R149.reuse, PT ;  /* 0x000000952e00720c */ /* 0x080fe40003f66270 */
[-C--:B------:R-:W-:Y:S02]  /*a080*/  ISETP.GE.AND P5, PT, R50, R149.reuse, PT ;  /* 0x000000953200720c */ /* 0x080fe40003fa6270 */
[----:B------:R-:W-:Y:S02]  /*a090*/  ISETP.GE.AND P4, PT, R52, R149, PT ;  /* 0x000000953400720c */ /* 0x000fe40003f86270 */
[----:B------:R-:W-:Y:S02]  /*a0a0*/  FSEL R37, R110, -INF , !P2 ;  /* 0xff8000006e257808 */ /* 0x000fe40005000000 */
[----:B------:R-:W-:-:S02]  /*a0b0*/  ISETP.GE.AND P2, PT, R50, R148, PT ;  /* 0x000000943200720c */ /* 0x000fc40003f46270 */
[----:B------:R-:W-:Y:S02]  /*a0c0*/  LOP3.LUT R54, R122, 0xc0, R198, 0xfe, !PT ;  /* 0x000000c07a367812 */ /* 0x000fe400078efec6 */
[----:B------:R-:W-:Y:S02]  /*a0d0*/  FSEL R15, R104, -INF , !P3 ;  /* 0xff800000680f7808 */ /* 0x000fe40005800000 */
[----:B------:R-:W-:Y:S02]  /*a0e0*/  FSEL R74, R116, -INF , !P5 ;  /* 0xff800000744a7808 */ /* 0x000fe40006800000 */
[----:B------:R-:W-:Y:S02]  /*a0f0*/  FSEL R50, R29, -INF , !P4 ;  /* 0xff8000001d327808 */ /* 0x000fe40006000000 */
[-C--:B------:R-:W-:Y:S02]  /*a100*/  ISETP.GE.AND P3, PT, R52, R148.reuse, PT ;  /* 0x000000943400720c */ /* 0x080fe40003f66270 */
[----:B------:R-:W-:-:S02]  /*a110*/  ISETP.GE.AND P5, PT, R46, R148, PT ;  /* 0x000000942e00720c */ /* 0x000fc40003fa6270 */
[----:B------:R-:W-:Y:S02]  /*a120*/  LOP3.LUT R29, R122, 0xc8, R198, 0xfe, !PT ;  /* 0x000000c87a1d7812 */ /* 0x000fe400078efec6 */
[----:B------:R-:W-:Y:S02]  /*a130*/  FSEL R46, R118, -INF , !P2 ;  /* 0xff800000762e7808 */ /* 0x000fe40005000000 */
[CC--:B------:R-:W-:Y:S02]  /*a140*/  ISETP.GE.AND P4, PT, R54.reuse, R149.reuse, PT ;  /* 0x000000953600720c */ /* 0x0c0fe40003f86270 */
[----:B------:R-:W-:Y:S02]  /*a150*/  ISETP.GE.AND P2, PT, R54, R148, PT ;  /* 0x000000943600720c */ /* 0x000fe40003f46270 */
[----:B------:R-:W-:Y:S02]  /*a160*/  FSEL R54, R31, -INF , !P3 ;  /* 0xff8000001f367808 */ /* 0x000fe40005800000 */
[----:B------:R-:W-:-:S02]  /*a170*/  ISETP.GE.AND P3, PT, R29, R149, PT ;  /* 0x000000951d00720c */ /* 0x000fc40003f66270 */
[----:B------:R-:W-:Y:S02]  /*a180*/  IADD3 R24, R130, 0xe9, RZ ;  /* 0x000000e982187810 */ /* 0x000fe40007ffe0ff */
[----:B------:R-:W-:Y:S02]  /*a190*/  FSEL R52, R106, -INF , !P5 ;  /* 0xff8000006a347808 */ /* 0x000fe40006800000 */
[----:B------:R-:W-:Y:S02]  /*a1a0*/  FSEL R201, R112, -INF , !P3 ;  /* 0xff80000070c97808 */ /* 0x000fe40005800000 */
[C---:B------:R-:W-:Y:S02]  /*a1b0*/  ISETP.GE.AND P5, PT, R24.reuse, R149, PT ;  /* 0x000000951800720c */ /* 0x040fe40003fa6270 */
[----:B------:R-:W-:Y:S02]  /*a1c0*/  ISETP.GE.AND P3, PT, R24, R148, PT ;  /* 0x000000941800720c */ /* 0x000fe40003f66270 */
[----:B------:R-:W-:-:S02]  /*a1d0*/  LOP3.LUT R25, R122, 0xd0, R198, 0xfe, !PT ;  /* 0x000000d07a197812 */ /* 0x000fc400078efec6 */
[----:B------:R-:W-:Y:S02]  /*a1e0*/  LOP3.LUT R24, R122, 0xd8, R198, 0xfe, !PT ;  /* 0x000000d87a187812 */ /* 0x000fe400078efec6 */
[----:B------:R-:W-:Y:S02]  /*a1f0*/  FSEL R20, R20, -INF , !P4 ;  /* 0xff80000014147808 */ /* 0x000fe40006000000 */
[----:B------:R-:W-:Y:S02]  /*a200*/  ISETP.GE.AND P4, PT, R29, R148, PT ;  /* 0x000000941d00720c */ /* 0x000fe40003f86270 */
[----:B------:R-:W-:Y:S02]  /*a210*/  FSEL R60, R9, -INF , !P5 ;  /* 0xff800000093c7808 */ /* 0x000fe40006800000 */
[----:B------:R-:W-:Y:S02]  /*a220*/  FSEL R64, R11, -INF , !P3 ;  /* 0xff8000000b407808 */ /* 0x000fe40005800000 */
[----:B------:R-:W-:-:S02]  /*a230*/  ISETP.GE.AND P5, PT, R25, R149, PT ;  /* 0x000000951900720c */ /* 0x000fc40003fa6270 */
[----:B------:R-:W-:Y:S02]  /*a240*/  IADD3 R9, R130, 0xf1, RZ ;  /* 0x000000f182097810 */ /* 0x000fe40007ffe0ff */
[-C--:B------:R-:W-:Y:S02]  /*a250*/  ISETP.GE.AND P3, PT, R24, R149.reuse, PT ;  /* 0x000000951800720c */ /* 0x080fe40003f66270 */
[----:B------:R-:W-:Y:S02]  /*a260*/  FSEL R62, R114, -INF , !P4 ;  /* 0xff800000723e7808 */ /* 0x000fe40006000000 */
[----:B------:R-:W-:Y:S02]  /*a270*/  FSEL R58, R22, -INF , !P2 ;  /* 0xff800000163a7808 */ /* 0x000fe40005000000 */
[----:B------:R-:W-:Y:S02]  /*a280*/  ISETP.GE.AND P4, PT, R9, R149, PT ;  /* 0x000000950900720c */ /* 0x000fe40003f86270 */
[----:B------:R-:W-:-:S02]  /*a290*/  FSEL R194, R16, -INF , !P5 ;  /* 0xff80000010c27808 */ /* 0x000fc40006800000 */
[----:B------:R-:W-:Y:S02]  /*a2a0*/  FSEL R175, R12, -INF , !P3 ;  /* 0xff8000000caf7808 */ /* 0x000fe40005800000 */
[-C--:B------:R-:W-:Y:S02]  /*a2b0*/  ISETP.GE.AND P2, PT, R25, R148.reuse, PT ;  /* 0x000000941900720c */ /* 0x080fe40003f46270 */
[--C-:B------:R-:W-:Y:S02]  /*a2c0*/  LOP3.LUT R22, R122, 0xe0, R198.reuse, 0xfe, !PT ;  /* 0x000000e07a167812 */ /* 0x100fe400078efec6 */
[-C--:B------:R-:W-:Y:S02]  /*a2d0*/  ISETP.GE.AND P5, PT, R24, R148.reuse, PT ;  /* 0x000000941800720c */ /* 0x080fe40003fa6270 */
[----:B------:R-:W-:Y:S02]  /*a2e0*/  ISETP.GE.AND P3, PT, R9, R148, PT ;  /* 0x000000940900720c */ /* 0x000fe40003f66270 */
[----:B------:R-:W-:-:S02]  /*a2f0*/  LOP3.LUT R9, R122, 0xe8, R198, 0xfe, !PT ;  /* 0x000000e87a097812 */ /* 0x000fc400078efec6 */
[----:B------:R-:W-:Y:S02]  /*a300*/  FSEL R41, R41, -INF , !P4 ;  /* 0xff80000029297808 */ /* 0x000fe40006000000 */
[----:B------:R-:W-:Y:S02]  /*a310*/  FSEL R65, R18, -INF , !P2 ;  /* 0xff80000012417808 */ /* 0x000fe40005000000 */
[----:B------:R-:W-:Y:S02]  /*a320*/  ISETP.GE.AND P4, PT, R22, R149, PT ;  /* 0x000000951600720c */ /* 0x000fe40003f86270 */
[----:B------:R-:W-:Y:S02]  /*a330*/  FSEL R66, R14, -INF , !P5 ;  /* 0xff8000000e427808 */ /* 0x000fe40006800000 */
[----:B------:R-:W-:Y:S02]  /*a340*/  FSEL R43, R43, -INF , !P3 ;  /* 0xff8000002b2b7808 */ /* 0x000fe40005800000 */
[----:B------:R-:W-:-:S02]  /*a350*/  ISETP.GE.AND P2, PT, R22, R148, PT ;  /* 0x000000941600720c */ /* 0x000fc40003f46270 */
[----:B------:R-:W-:Y:S02]  /*a360*/  IADD3 R130, R130, 0xf9, RZ ;  /* 0x000000f982827810 */ /* 0x000fe40007ffe0ff */
[CC--:B------:R-:W-:Y:S02]  /*a370*/  ISETP.GE.AND P5, PT, R9.reuse, R149.reuse, PT ;  /* 0x000000950900720c */ /* 0x0c0fe40003fa6270 */
[----:B------:R-:W-:Y:S02]  /*a380*/  ISETP.GE.AND P3, PT, R9, R148, PT ;  /* 0x000000940900720c */ /* 0x000fe40003f66270 */
[----:B------:R-:W-:Y:S02]  /*a390*/  LOP3.LUT R9, R122, 0xf0, R198, 0xfe, !PT ;  /* 0x000000f07a097812 */ /* 0x000fe400078efec6 */
[----:B------:R-:W-:Y:S02]  /*a3a0*/  FSEL R169, R28, -INF , !P4 ;  /* 0xff8000001ca97808 */ /* 0x000fe40006000000 */
[----:B------:R-:W-:-:S02]  /*a3b0*/  ISETP.GE.AND P4, PT, R130, R149, PT ;  /* 0x000000958200720c */ /* 0x000fc40003f86270 */
[----:B------:R-:W-:Y:S02]  /*a3c0*/  FSEL R67, R30, -INF , !P2 ;  /* 0xff8000001e437808 */ /* 0x000fe40005000000 */
[----:B------:R-:W-:Y:S02]  /*a3d0*/  ISETP.GE.AND P2, PT, R9, R149, PT ;  /* 0x000000950900720c */ /* 0x000fe40003f46270 */
[----:B------:R-:W-:Y:S02]  /*a3e0*/  LOP3.LUT R198, R122, 0xf8, R198, 0xfe, !PT ;  /* 0x000000f87ac67812 */ /* 0x000fe400078efec6 */
[----:B------:R-:W-:Y:S02]  /*a3f0*/  FSEL R68, R5, -INF , !P4 ;  /* 0xff80000005447808 */ /* 0x000fe40006000000 */
[----:B------:R-:W-:Y:S02]  /*a400*/  ISETP.GE.AND P4, PT, R9, R148, PT ;  /* 0x000000940900720c */ /* 0x000fe40003f86270 */
[----:B------:R-:W-:-:S02]  /*a410*/  FSEL R69, R8, -INF , !P5 ;  /* 0xff80000008457808 */ /* 0x000fc40006800000 */
[----:B------:R-:W-:Y:S02]  /*a420*/  FSEL R70, R10, -INF , !P3 ;  /* 0xff8000000a467808 */ /* 0x000fe40005800000 */
[----:B------:R-:W-:Y:S02]  /*a430*/  FSEL R40, R40, -INF , !P2 ;  /* 0xff80000028287808 */ /* 0x000fe40005000000 */
[C---:B------:R-:W-:Y:S02]  /*a440*/  ISETP.GE.AND P5, PT, R198.reuse, R149, PT ;  /* 0x00000095c600720c */ /* 0x040fe40003fa6270 */
[-C--:B------:R-:W-:Y:S02]  /*a450*/  ISETP.GE.AND P3, PT, R198, R148.reuse, PT ;  /* 0x00000094c600720c */ /* 0x080fe40003f66270 */
[----:B------:R-:W-:Y:S02]  /*a460*/  ISETP.GE.AND P2, PT, R130, R148, PT ;  /* 0x000000948200720c */ /* 0x000fe40003f46270 */
[----:B------:R-:W-:-:S02]  /*a470*/  FSEL R72, R42, -INF , !P4 ;  /* 0xff8000002a487808 */ /* 0x000fc40006000000 */
[----:B------:R-:W-:Y:S02]  /*a480*/  FSEL R42, R7, -INF , !P2 ;  /* 0xff800000072a7808 */ /* 0x000fe40005000000 */
[----:B------:R-:W-:Y:S02]  /*a490*/  FSEL R73, R4, -INF , !P5 ;  /* 0xff80000004497808 */ /* 0x000fe40006800000 */
[----:B------:R-:W-:Y:S01]  /*a4a0*/  FSEL R71, R6, -INF , !P3 ;  /* 0xff80000006477808 */ /* 0x000fe20005800000 */
[----:B------:R-:W-:Y:S05]  /*a4b0*/  @!P1 BRA `(.L_x_724) ;  /* 0x00000a7000009947 */ /* 0x000fea0003800000 */
[----:B------:R-:W-:Y:S05]  /*a4c0*/  @!P6 BRA `(.L_x_725) ;  /* 0x000003b00000e947 */ /* 0x000fea0003800000 */
[----:B------:R-:W-:Y:S02]  /*a4d0*/  IABS R4, c[0x0][0x2d0] ;  /* 0x0000b40000047a13 */ /* 0x000fe40000000000 */
[----:B------:R-:W-:Y:S02]  /*a4e0*/  IADD3 R10, R122, -0x100, RZ ;  /* 0xffffff007a0a7810 */ /* 0x000fe40007ffe0ff */
[----:B------:R-:W1:Y:S01]  /*a4f0*/  I2F.RP R24, R4 ;  /* 0x0000000400187306 */ /* 0x000e620000209400 */
[----:B------:R-:W-:-:S02]  /*a500*/  IABS R8, R122 ;  /* 0x0000007a00087213 */ /* 0x000fc40000000000 */
[----:B------:R-:W-:Y:S02]  /*a510*/  IABS R6, R10 ;  /* 0x0000000a00067213 */ /* 0x000fe40000000000 */
[----:B------:R-:W-:Y:S02]  /*a520*/  LOP3.LUT R122, R122, c[0x0][0x2d0], RZ, 0x3c, !PT ;  /* 0x0000b4007a7a7a12 */ /* 0x000fe400078e3cff */
[----:B------:R-:W-:Y:S02]  /*a530*/  LOP3.LUT R10, R10, c[0x0][0x2d0], RZ, 0x3c, !PT ;  /* 0x0000b4000a0a7a12 */ /* 0x000fe400078e3cff */
[----:B------:R-:W-:Y:S01]  /*a540*/  ISETP.GE.AND P3, PT, R122, RZ, PT ;  /* 0x000000ff7a00720c */ /* 0x000fe20003f66270 */
        /* <DEDUP_REMOVED lines=12> */
[C---:B------:R-:W-:Y:S01]  /*a610*/  IMAD R5, R4.reuse, R5, R6 ;  /* 0x0000000504057224 */ /* 0x040fe200078e0206 */
[----:B------:R-:W-:Y:S02]  /*a620*/  LOP3.LUT R6, RZ, c[0x0][0x2d0], RZ, 0x33, !PT ;  /* 0x0000b400ff067a12 */ /* 0x000fe400078e33ff */
        /* <DEDUP_REMOVED lines=8> */
[----:B------:R-:W-:Y:S02]  /*a6b0*/  @!P2 IADD3 R9, R9, 0x1, RZ ;  /* 0x000000010909a810 */ /* 0x000fe40007ffe0ff */
[----:B------:R-:W-:-:S07]  /*a6c0*/  ISETP.NE.AND P2, PT, RZ, c[0x0][0x2d0], PT ;  /* 0x0000b400ff007a0c */ /* 0x000fce0003f45270 */
        /* <DEDUP_REMOVED lines=27> */
.L_x_725:
[----:B------:R-:W-:-:S04]  /*a880*/  LEA R7, -R155, RZ, 0x8 ;  /* 0x000000ff9b077211 */ /* 0x000fc800078e41ff */
[----:B------:R-:W-:Y:S02]  /*a890*/  SHF.R.S32.HI R6, RZ, 0x1f, R7 ;  /* 0x0000001fff067819 */ /* 0x000fe40000011407 */
.L_x_726:
[C---:B------:R-:W-:Y:S01]  /*a8a0*/  @!P0 IADD3 R8, P2, P1, R7.reuse, R197, R213 ;  /* 0x000000c507088210 */ /* 0x040fe2000795e0d5 */
[----:B------:R-:W-:Y:S01]  /*a8b0*/  @!P0 IMAD.MOV.U32 R9, RZ, RZ, R196 ;  /* 0x000000ffff098224 */ /* 0x000fe200078e00c4 */
[----:B------:R1:W-:Y:S01]  /*a8c0*/  @P0 STS [R217+0x1004], RZ ;  /* 0x001004ffd9000388 */ /* 0x0003e20000000800 */
[----:B------:R-:W-:Y:S01]  /*a8d0*/  @!P0 IMAD.MOV.U32 R4, RZ, RZ, c[0x0][0x19c] ;  /* 0x00006700ff048624 */ /* 0x000fe200078e00ff */
[----:B------:R-:W-:Y:S01]  /*a8e0*/  @!P0 IADD3.X R5, R6, R196, R212, P2, P1 ;  /* 0x000000c406058210 */ /* 0x000fe200017e24d4 */
[----:B------:R-:W-:Y:S01]  /*a8f0*/  @!P0 IMAD.MOV.U32 R12, RZ, RZ, c[0x0][0x19c] ;  /* 0x00006700ff0c8624 */ /* 0x000fe200078e00ff */
[----:B------:R-:W-:Y:S01]  /*a900*/  @!P0 LEA R28, P1, R8, c[0x0][0x168], 0x1 ;  /* 0x00005a00081c8a11 */ /* 0x000fe200078208ff */
[----:B------:R-:W-:Y:S01]  /*a910*/  @!P0 IMAD R4, R4, 0x60, RZ ;  /* 0x0000006004048824 */ /* 0x000fe200078e02ff */
[C---:B------:R-:W-:Y:S01]  /*a920*/  @!P0 LEA R24, P2, R7.reuse, R229, 0x1 ;  /* 0x000000e507188211 */ /* 0x040fe200078408ff */
[----:B------:R1:W-:Y:S01]  /*a930*/  @P0 STS.64 [R217+0x1008], RZ ;  /* 0x001008ffd9000388 */ /* 0x0003e20000000a00 */
[----:B------:R-:W-:Y:S01]  /*a940*/  @!P0 LEA.HI.X R29, R8, c[0x0][0x16c], R5, 0x1, P1 ;  /* 0x00005b00081d8a11 */ /* 0x000fe200008f0c05 */
[--C-:B------:R-:W-:Y:S01]  /*a950*/  @!P0 IMAD.MOV.U32 R8, RZ, RZ, R197.reuse ;  /* 0x000000ffff088224 */ /* 0x100fe200078e00c5 */
[----:B------:R-:W-:Y:S01]  /*a960*/  @!P0 LEA.HI.X R25, R7, R228, R6, 0x1, P2 ;  /* 0x000000e407198211 */ /* 0x000fe200010f0c06 */
[----:B------:R1:W-:Y:S01]  /*a970*/  @P0 STS [R217+0x1000], RZ ;  /* 0x001000ffd9000388 */ /* 0x0003e20000000800 */
[----:B------:R-:W-:Y:S01]  /*a980*/  @!P0 IMAD.MOV.U32 R26, RZ, RZ, R197 ;  /* 0x000000ffff1a8224 */ /* 0x000fe200078e00c5 */
[----:B------:R-:W-:Y:S01]  /*a990*/  BSSY B0, `(.L_x_727) ;  /* 0x0000056000007945 */ /* 0x000fe20003800000 */
[----:B------:R-:W-:Y:S01]  /*a9a0*/  @!P0 IMAD.WIDE.U32 R8, R155, 0x60, R8 ;  /* 0x000000609b088825 */ /* 0x000fe200078e0008 */
[----:B------:R-:W-:Y:S01]  /*a9b0*/  @!PT LDS RZ, [RZ] ;  /* 0x00000000fffff984 */ /* 0x000fe20000000800 */
[----:B------:R-:W-:Y:S01]  /*a9c0*/  @!PT LDS RZ, [RZ] ;  /* 0x00000000fffff984 */ /* 0x000fe20000000800 */
[----:B------:R-:W-:Y:S01]  /*a9d0*/  @!PT LDS RZ, [RZ] ;  /* 0x00000000fffff984 */ /* 0x000fe20000000800 */
[----:B------:R2:W-:Y:S03]  /*a9e0*/  @!P0 LDGSTS.E.BYPASS.LTC128B.128 [R217+0x1000], [R24.64] ;  /* 0x0100000018d98fae */ /* 0x0005e6000b901d46 */
[----:B------:R-:W-:Y:S01]  /*a9f0*/  @!P0 IMAD.MOV.U32 R27, RZ, RZ, R196 ;  /* 0x000000ffff1b8224 */ /* 0x000fe200078e00c4 */
[----:B------:R-:W-:Y:S01]  /*aa00*/  @!P0 IADD3 R11, P1, R7, R8, RZ ;  /* 0x00000008070b8210 */ /* 0x000fe20007f3e0ff */
[----:B------:R-:W-:Y:S01]  /*aa10*/  @!P0 IMAD.MOV.U32 R8, RZ, RZ, c[0x0][0x19c] ;  /* 0x00006700ff088624 */ /* 0x000fe200078e00ff */
[----:B------:R1:W-:Y:S01]  /*aa20*/  @P0 STS.128 [R217+0x1800], RZ ;  /* 0x001800ffd9000388 */ /* 0x0003e20000000c00 */
[----:B------:R-:W-:Y:S01]  /*aa30*/  @!P0 IMAD.MOV.U32 R5, RZ, RZ, c[0x0][0x19c] ;  /* 0x00006700ff058624 */ /* 0x000fe200078e00ff */
[----:B------:R-:W-:Y:S01]  /*aa40*/  @!P0 IADD3.X R10, R6, R4, R9, P1, !PT ;  /* 0x00000004060a8210 */ /* 0x000fe20000ffe409 */
[----:B------:R-:W-:Y:S01]  /*aa50*/  @!P0 IMAD.MOV.U32 R4, RZ, RZ, c[0x0][0x19c] ;  /* 0x00006700ff048624 */ /* 0x000fe200078e00ff */
[CC--:B------:R-:W-:Y:S01]  /*aa60*/  @!P0 LEA R9, P2, R155.reuse, R197.reuse, 0x6 ;  /* 0x000000c59b098211 */ /* 0x0c0fe200078430ff */
[C---:B------:R-:W-:Y:S01]  /*aa70*/  @!P0 IMAD.WIDE.U32 R26, R155.reuse, 0xa0, R26 ;  /* 0x000000a09b1a8825 */ /* 0x040fe200078e001a */
[C---:B------:R-:W-:Y:S01]  /*aa80*/  @!P0 LEA R14, P1, R155.reuse, R197, 0x7 ;  /* 0x000000c59b0e8211 */ /* 0x040fe200078238ff */
[----:B------:R-:W-:Y:S01]  /*aa90*/  @!PT LDS RZ, [RZ] ;  /* 0x00000000fffff984 */ /* 0x000fe20000000800 */
[----:B------:R-:W-:Y:S01]  /*aaa0*/  @!PT LDS RZ, [RZ] ;  /* 0x00000000fffff984 */ /* 0x000fe20000000800 */
[----:B------:R-:W-:Y:S01]  /*aab0*/  @!PT LDS RZ, [RZ] ;  /* 0x00000000fffff984 */ /* 0x000fe20000000800 */
[----:B------:R1:W-:Y:S01]  /*aac0*/  @!P0 LDGSTS.E.BYPASS.LTC128B.128 [R217+0x1800], [R28.64] ;  /* 0x018000001cd98fae */ /* 0x0003e2000b901d46 */
[-C--:B------:R-:W-:Y:S01]  /*aad0*/  @!P0 LEA.HI.X R8, R155, R196.reuse, R8, 0x6, P2 ;  /* 0x000000c49b088211 */ /* 0x080fe200010f3408 */
[----:B------:R-:W-:Y:S01]  /*aae0*/  @!P0 IMAD R4, R4, 0xc0, RZ ;  /* 0x000000c004048824 */ /* 0x000fe200078e02ff */
[----:B------:R-:W-:Y:S01]  /*aaf0*/  @!P0 IADD3 R9, P2, R7, R9, RZ ;  /* 0x0000000907098210 */ /* 0x000fe20007f5e0ff */
[----:B------:R-:W-:Y:S01]  /*ab00*/  @!P0 IMAD R5, R5, 0xa0, RZ ;  /* 0x000000a005058824 */ /* 0x000fe200078e02ff */
[----:B------:R-:W-:Y:S01]  /*ab10*/  @!P0 LEA.HI.X R12, R155, R196, R12, 0x7, P1 ;  /* 0x000000c49b0c8211 */ /* 0x000fe200008f3c0c */
[----:B------:R1:W-:Y:S01]  /*ab20*/  @P0 STS.128 [R217+0x2000], RZ ;  /* 0x002000ffd9000388 */ /* 0x0003e20000000c00 */
[C---:B------:R-:W-:Y:S01]  /*ab30*/  @!P0 IADD3 R14, P3, R7.reuse, R14, RZ ;  /* 0x0000000e070e8210 */ /* 0x040fe20007f7e0ff */
[----:B------:R-:W-:Y:S01]  /*ab40*/  @!P0 IMAD.X R8, R6, 0x1, R8, P2 ;  /* 0x0000000106088824 */ /* 0x000fe200010e0608 */
[----:B------:R-:W-:-:S03]  /*ab50*/  @!P0 IADD3 R16, P2, R7, R26, RZ ;  /* 0x0000001a07108210 */ /* 0x000fc60007f5e0ff */
[----:B------:R-:W-:Y:S01]  /*ab60*/  @!P0 IMAD.X R12, R6, 0x1, R12, P3 ;  /* 0x00000001060c8824 */ /* 0x000fe200018e060c */
[----:B------:R-:W-:Y:S01]  /*ab70*/  @!P0 LEA R30, P3, R14, c[0x0][0x168], 0x1 ;  /* 0x00005a000e1e8a11 */ /* 0x000fe200078608ff */
[----:B--2---:R-:W-:Y:S01]  /*ab80*/  @!P0 IMAD.MOV.U32 R24, RZ, RZ, R197 ;  /* 0x000000ffff188224 */ /* 0x004fe200078e00c5 */
[----:B------:R-:W-:Y:S01]  /*ab90*/  @!P0 IADD3.X R5, R6, R5, R27, P2, !PT ;  /* 0x0000000506058210 */ /* 0x000fe200017fe41b */
[----:B------:R-:W-:Y:S01]  /*aba0*/  @!P0 IMAD.MOV.U32 R25, RZ, RZ, R196 ;  /* 0x000000ffff198224 */ /* 0x000fe200078e00c4 */
[----:B------:R-:W-:Y:S02]  /*abb0*/  @!P0 LEA R26, P2, R16, c[0x0][0x168], 0x1 ;  /* 0x00005a00101a8a11 */ /* 0x000fe400078408ff */
[----:B------:R-:W-:Y:S01]  /*abc0*/  @!P0 LEA.HI.X R31, R14, c[0x0][0x16c], R12, 0x1, P3 ;  /* 0x00005b000e1f8a11 */ /* 0x000fe200018f0c0c */
[----:B------:R-:W-:Y:S01]  /*abd0*/  @!P0 IMAD.WIDE.U32 R24, R155, 0xc0, R24 ;  /* 0x000000c09b188825 */ /* 0x000fe200078e0018 */
[----:B------:R-:W-:-:S04]  /*abe0*/  @!P0 LEA.HI.X R27, R16, c[0x0][0x16c], R5, 0x1, P2 ;  /* 0x00005b00101b8a11 */ /* 0x000fc800010f0c05 */
[----:B------:R-:W-:Y:S02]  /*abf0*/  @!P0 IADD3 R18, P1, R7, R24, RZ ;  /* 0x0000001807128210 */ /* 0x000fe40007f3e0ff */
[C---:B------:R-:W-:Y:S02]  /*ac00*/  @!P0 LEA R24, P4, R9.reuse, c[0x0][0x168], 0x1 ;  /* 0x00005a0009188a11 */ /* 0x040fe400078808ff */
[----:B------:R-:W-:Y:S02]  /*ac10*/  @!P0 IADD3.X R4, R6, R4, R25, P1, !PT ;  /* 0x0000000406048210 */ /* 0x000fe40000ffe419 */
[----:B------:R-:W-:Y:S02]  /*ac20*/  @!P0 LEA.HI.X R25, R9, c[0x0][0x16c], R8, 0x1, P4 ;  /* 0x00005b0009198a11 */ /* 0x000fe400020f0c08 */
[C---:B------:R-:W-:Y:S02]  /*ac30*/  @!P0 LEA R80, P4, R11.reuse, c[0x0][0x168], 0x1 ;  /* 0x00005a000b508a11 */ /* 0x040fe400078808ff */
[----:B------:R-:W-:Y:S01]  /*ac40*/  @!P0 LEA R8, P1, R18, c[0x0][0x168], 0x1 ;  /* 0x00005a0012088a11 */ /* 0x000fe200078208ff */
[----:B------:R-:W-:Y:S01]  /*ac50*/  @!PT LDS RZ, [RZ] ;  /* 0x00000000fffff984 */ /* 0x000fe20000000800 */
[----:B------:R-:W-:Y:S01]  /*ac60*/  @!PT LDS RZ, [RZ] ;  /* 0x00000000fffff984 */ /* 0x000fe20000000800 */
[----:B------:R-:W-:Y:S01]  /*ac70*/  @!PT LDS RZ, [RZ] ;  /* 0x00000000fffff984 */ /* 0x000fe20000000800 */
[----:B------:R1:W-:Y:S01]  /*ac80*/  @!P0 LDGSTS.E.BYPASS.LTC128B.128 [R217+0x2000], [R24.64] ;  /* 0x0200000018d98fae */ /* 0x0003e2000b901d46 */
[----:B------:R-:W-:-:S02]  /*ac90*/  @!P0 LEA.HI.X R81, R11, c[0x0][0x16c], R10, 0x1, P4 ;  /* 0x00005b000b518a11 */ /* 0x000fc400020f0c0a */
[----:B------:R-:W-:Y:S01]  /*aca0*/  @!P0 LEA.HI.X R9, R18, c[0x0][0x16c], R4, 0x1, P1 ;  /* 0x00005b0012098a11 */ /* 0x000fe200008f0c04 */
        /* <DEDUP_REMOVED lines=22> */
[----:B------:R-:W-:Y:S01]  /*ae10*/  LOP3.LUT R197, R197, R196, RZ, 0x3c, !PT ;  /* 0x000000c4c5c57212 */ /* 0x000fe200078e3cff */
[----:B------:R-:W-:-:S02]  /*ae20*/  ULDC UR4, c[0x0][0x19c] ;  /* 0x0000670000047ab9 */ /* 0x000fc40000000800 */
[----:B------:R-:W-:Y:S01]  /*ae30*/  UIMAD UR4, UR4, 0xe0, URZ ;  /* 0x000000e0040478a4 */ /* 0x000fe2000f8e023f */
[----:B------:R-:W-:-:S04]  /*ae40*/  LOP3.LUT R196, R197, R196, RZ, 0x3c, !PT ;  /* 0x000000c4c5c47212 */ /* 0x000fc800078e3cff */
[----:B------:R-:W-:-:S05]  /*ae50*/  LOP3.LUT R197, R197, R196, RZ, 0x3c, !PT ;  /* 0x000000c4c5c57212 */ /* 0x000fca00078e3cff */
[----:B------:R-:W-:-:S05]  /*ae60*/  IMAD.WIDE.U32 R196, R155, 0xe0, R196 ;  /* 0x000000e09bc47825 */ /* 0x000fca00078e00c4 */
[----:B------:R-:W-:-:S04]  /*ae70*/  IADD3 R5, P0, R7, R196, RZ ;  /* 0x000000c407057210 */ /* 0x000fc80007f1e0ff */
[----:B------:R-:W-:Y:S02]  /*ae80*/  IADD3.X R4, R6, UR4, R197, P0, !PT ;  /* 0x0000000406047c10 */ /* 0x000fe400087fe4c5 */
[----:B-1----:R-:W-:-:S04]  /*ae90*/  LEA R8, P0, R5, c[0x0][0x168], 0x1 ;  /* 0x00005a0005087a11 */ /* 0x002fc800078008ff */
[----:B------:R-:W-:-:S05]  /*aea0*/  LEA.HI.X R9, R5, c[0x0][0x16c], R4, 0x1, P0 ;  /* 0x00005b0005097a11 */ /* 0x000fca00000f0c04 */
[----:B------:R-:W-:Y:S01]  /*aeb0*/  @!PT LDS RZ, [RZ] ;  /* 0x00000000fffff984 */ /* 0x000fe20000000800 */
[----:B------:R-:W-:Y:S01]  /*aec0*/  @!PT LDS RZ, [RZ] ;  /* 0x00000000fffff984 */ /* 0x000fe20000000800 */
[----:B------:R-:W-:Y:S01]  /*aed0*/  @!PT LDS RZ, [RZ] ;  /* 0x00000000fffff984 */ /* 0x000fe20000000800 */
[----:B------:R1:W-:Y:S04]  /*aee0*/  LDGSTS.E.BYPASS.LTC128B.128 [R217+0x4800], [R8.64] ;  /* 0x0480000008d97fae */ /* 0x0003e8000b901d46 */
.L_x_728:
[----:B------:R-:W-:Y:S05]  /*aef0*/  BSYNC B0 ;  /* 0x0000000000007941 */ /* 0x000fea0003800000 */
.L_x_727:
[----:B------:R-:W0:Y:S01]  /*af00*/  LDGDEPBAR ;  /* 0x00000000000079af */ /* 0x000e220000000000 */
[----:B------:R-:W-:-:S04]  /*af10*/  LEA R229, P0, R7, R229, 0x1 ;  /* 0x000000e507e57211 */ /* 0x000fc800078008ff */
[----:B------:R-:W-:Y:S02]  /*af20*/  LEA.HI.X R228, R7, R228, R6, 0x1, P0 ;  /* 0x000000e407e47211 */ /* 0x000fe400000f0c06 */
.L_x_724:
[----:B------:R-:W-:Y:S01]  /*af30*/  FMNMX.FTZ R5, R2, R93, !PT ;  /* 0x0000005d02057209 */ /* 0x000fe20007810000 */
[----:B-1----:R-:W-:Y:S01]  /*af40*/  LDSM.16.MT88.4 R24, [R150+0x5400] ;  /* 0x005400009618783b */ /* 0x002fe20000004200 */
[----:B------:R-:W-:Y:S02]  /*af50*/  FMNMX.FTZ R113, R0, R190, !PT ;  /* 0x000000be00717209 */ /* 0x000fe40007810000 */
[----:B------:R-:W-:Y:S02]  /*af60*/  FMNMX.FTZ R5, R129, R5, !PT ;  /* 0x0000000581057209 */ /* 0x000fe40007810000 */
[----:B------:R-:W-:Y:S02]  /*af70*/  FMNMX.FTZ R113, R154, R113, !PT ;  /* 0x000000719a717209 */ /* 0x000fe40007810000 */
[----:B------:R-:W-:Y:S02]  /*af80*/  FMNMX.FTZ R5, R87, R5, !PT ;  /* 0x0000000557057209 */ /* 0x000fe40007810000 */
[----:B------:R-:W-:-:S02]  /*af90*/  FMNMX.FTZ R113, R193, R113, !PT ;  /* 0x00000071c1717209 */ /* 0x000fc40007810000 */
[----:B------:R-:W-:Y:S02]  /*afa0*/  FMNMX.FTZ R5, R126, R5, !PT ;  /* 0x000000057e057209 */ /* 0x000fe40007810000 */
        /* <DEDUP_REMOVED lines=120> */
[----:B------:R-:W-:-:S03]  /*b730*/  FMNMX.FTZ R113, R42, R113, !PT ;  /* 0x000000712a717209 */ /* 0x000fc60007810000 */
[----:B------:R-:W1:Y:S02]  /*b740*/  SHFL.BFLY PT, R4, R5, 0x2, 0x1f ;  /* 0x0c401f0005047f89 */ /* 0x000e6400000e0000 */
[----:B-1----:R-:W-:-:S05]  /*b750*/  FMNMX.FTZ R4, R5, R4, !PT ;  /* 0x0000000405047209 */ /* 0x002fca0007810000 */
[----:B------:R-:W1:Y:S02]  /*b760*/  SHFL.BFLY PT, R114, R4, 0x1, 0x1f ;  /* 0x0c201f0004727f89 */ /* 0x000e6400000e0000 */
[----:B-1----:R-:W-:Y:S02]  /*b770*/  FMNMX.FTZ R114, R4, R114, !PT ;  /* 0x0000007204727209 */ /* 0x002fe40007810000 */
[----:B------:R-:W1:Y:S02]  /*b780*/  SHFL.BFLY PT, R4, R113, 0x2, 0x1f ;  /* 0x0c401f0071047f89 */ /* 0x000e6400000e0000 */
[C---:B------:R-:W-:Y:S01]  /*b790*/  FSETP.NEU.FTZ.AND P1, PT, R114.reuse, -INF , PT ;  /* 0xff8000007200780b */ /* 0x040fe20003f3d000 */
[----:B------:R-:W-:-:S03]  /*b7a0*/  FMUL.FTZ R112, R114, c[0x0][0x23c] ;  /* 0x00008f0072707a20 */ /* 0x000fc60000410000 */
[----:B------:R-:W-:Y:S02]  /*b7b0*/  FSEL R8, R114, RZ, P1 ;  /* 0x000000ff72087208 */ /* 0x000fe40000800000 */
[----:B------:R-:W-:-:S03]  /*b7c0*/  FSEL R112, R112, RZ, P1 ;  /* 0x000000ff70707208 */ /* 0x000fc60000800000 */
[----:B------:R-:W-:Y:S02]  /*b7d0*/  FADD.FTZ R8, R2, -R8 ;  /* 0x8000000802087221 */ /* 0x000fe40000010000 */
[--C-:B------:R-:W-:Y:S02]  /*b7e0*/  FFMA.FTZ R86, R79, c[0x0][0x23c], -R112.reuse ;  /* 0x00008f004f567a23 */ /* 0x100fe40000010870 */
[--C-:B------:R-:W-:Y:S02]  /*b7f0*/  FFMA.FTZ R79, R74, c[0x0][0x23c], -R112.reuse ;  /* 0x00008f004a4f7a23 */ /* 0x100fe40000010870 */
[--C-:B------:R-:W-:Y:S02]  /*b800*/  FFMA.FTZ R159, R129, c[0x0][0x23c], -R112.reuse ;  /* 0x00008f00819f7a23 */ /* 0x100fe40000010870 */
[--C-:B------:R-:W-:Y:S01]  /*b810*/  FFMA.FTZ R129, R158, c[0x0][0x23c], -R112.reuse ;  /* 0x00008f009e817a23 */ /* 0x100fe20000010870 */
[----:B------:R-:W-:Y:S01]  /*b820*/  MUFU.EX2 R86, R86 ;  /* 0x0000005600567308 */ /* 0x000fe20000000800 */
[----:B------:R-:W-:-:S02]  /*b830*/  FFMA.FTZ R160, R93, c[0x0][0x23c], -R112 ;  /* 0x00008f005da07a23 */ /* 0x000fc40000010870 */
[--C-:B------:R-:W-:Y:S01]  /*b840*/  FFMA.FTZ R155, R87, c[0x0][0x23c], -R112.reuse ;  /* 0x00008f00579b7a23 */ /* 0x100fe20000010870 */
[----:B-1----:R-:W-:Y:S01]  /*b850*/  FMNMX.FTZ R113, R113, R4, !PT ;  /* 0x0000000471717209 */ /* 0x002fe20007810000 */
[--C-:B------:R-:W-:Y:S02]  /*b860*/  FFMA.FTZ R149, R126, c[0x0][0x23c], -R112.reuse ;  /* 0x00008f007e957a23 */ /* 0x100fe40000010870 */
[----:B------:R-:W-:Y:S01]  /*b870*/  FMUL.FTZ R8, R8, c[0x0][0x23c] ;  /* 0x00008f0008087a20 */ /* 0x000fe20000410000 */
[----:B------:R-:W-:Y:S01]  /*b880*/  MUFU.EX2 R160, R160 ;  /* 0x000000a000a07308 */ /* 0x000fe20000000800 */
[----:B------:R-:W1:Y:S01]  /*b890*/  SHFL.BFLY PT, R4, R113, 0x1, 0x1f ;  /* 0x0c201f0071047f89 */ /* 0x000e6200000e0000 */
[--C-:B------:R-:W-:Y:S02]  /*b8a0*/  FFMA.FTZ R122, R162, c[0x0][0x23c], -R112.reuse ;  /* 0x00008f00a27a7a23 */ /* 0x100fe40000010870 */
[--C-:B------:R-:W-:Y:S02]  /*b8b0*/  FFMA.FTZ R117, R161, c[0x0][0x23c], -R112.reuse ;  /* 0x00008f00a1757a23 */ /* 0x100fe40000010870 */
[----:B------:R-:W-:-:S02]  /*b8c0*/  FFMA.FTZ R130, R95, c[0x0][0x23c], -R112 ;  /* 0x00008f005f827a23 */ /* 0x000fc40000010870 */
[----:B------:R-:W2:Y:S01]  /*b8d0*/  MUFU.EX2 R159, R159 ;  /* 0x0000009f009f7308 */ /* 0x000ea20000000800 */
[--C-:B------:R-:W-:Y:S02]  /*b8e0*/  FFMA.FTZ R82, R75, c[0x0][0x23c], -R112.reuse ;  /* 0x00008f004b527a23 */ /* 0x100fe40000010870 */
[--C-:B------:R-:W-:Y:S02]  /*b8f0*/  FFMA.FTZ R95, R88, c[0x0][0x23c], -R112.reuse ;  /* 0x00008f00585f7a23 */ /* 0x100fe40000010870 */
[--C-:B------:R-:W-:Y:S02]  /*b900*/  FFMA.FTZ R87, R23, c[0x0][0x23c], -R112.reuse ;  /* 0x00008f0017577a23 */ /* 0x100fe40000010870 */
[--C-:B------:R-:W-:Y:S01]  /*b910*/  FFMA.FTZ R75, R20, c[0x0][0x23c], -R112.reuse ;  /* 0x00008f00144b7a23 */ /* 0x100fe20000010870 */
[----:B------:R-:W-:Y:S01]  /*b920*/  MUFU.EX2 R155, R155 ;  /* 0x0000009b009b7308 */ /* 0x000fe20000000800 */
[--C-:B------:R-:W-:Y:S02]  /*b930*/  FFMA.FTZ R90, R77, c[0x0][0x23c], -R112.reuse ;  /* 0x00008f004d5a7a23 */ /* 0x100fe40000010870 */
[----:B------:R-:W-:-:S02]  /*b940*/  FFMA.FTZ R88, R85, c[0x0][0x23c], -R112 ;  /* 0x00008f0055587a23 */ /* 0x000fc40000010870 */
[--C-:B------:R-:W-:Y:S02]  /*b950*/  FFMA.FTZ R85, R17, c[0x0][0x23c], -R112.reuse ;  /* 0x00008f0011557a23 */ /* 0x100fe40000010870 */
[--C-:B------:R-:W-:Y:S01]  /*b960*/  FFMA.FTZ R83, R19, c[0x0][0x23c], -R112.reuse ;  /* 0x00008f0013537a23 */ /* 0x100fe20000010870 */
[----:B------:R-:W3:Y:S01]  /*b970*/  MUFU.EX2 R149, R149 ;  /* 0x0000009500957308 */ /* 0x000ee20000000800 */
[----:B-1----:R-:W-:Y:S01]  /*b980*/  FMNMX.FTZ R113, R113, R4, !PT ;  /* 0x0000000471717209 */ /* 0x002fe20007810000 */
[--C-:B------:R-:W-:Y:S01]  /*b990*/  FFMA.FTZ R81, R13, c[0x0][0x23c], -R112.reuse ;  /* 0x00008f000d517a23 */ /* 0x100fe20000010870 */
[----:B------:R-:W1:Y:S01]  /*b9a0*/  LDSM.16.MT88.4 R4, [R151+0x5000] ;  /* 0x005000009704783b */ /* 0x000e620000004200 */
[--C-:B------:R-:W-:Y:S01]  /*b9b0*/  FFMA.FTZ R77, R15, c[0x0][0x23c], -R112.reuse ;  /* 0x00008f000f4d7a23 */ /* 0x100fe20000010870 */
[C---:B------:R-:W-:Y:S01]  /*b9c0*/  FSETP.NEU.FTZ.AND P0, PT, R113.reuse, -INF , PT ;  /* 0xff8000007100780b */ /* 0x040fe20003f1d000 */
[----:B------:R-:W-:Y:S01]  /*b9d0*/  FMUL.FTZ R74, R113, c[0x0][0x23c] ;  /* 0x00008f00714a7a20 */ /* 0x000fe20000410000 */
[----:B--2---:R-:W-:Y:S01]  /*b9e0*/  F2FP.PACK_AB R12, R159, R160 ;  /* 0x000000a09f0c723e */ /* 0x004fe200000000ff */
[----:B------:R-:W2:Y:S01]  /*b9f0*/  MUFU.EX2 R162, R8 ;  /* 0x0000000800a27308 */ /* 0x000ea20000000800 */
[----:B------:R-:W-:Y:S01]  /*ba00*/  FSEL R9, R113, RZ, P0 ;  /* 0x000000ff71097208 */ /* 0x000fe20000000000 */
[--C-:B------:R-:W-:Y:S01]  /*ba10*/  FFMA.FTZ R126, R101, c[0x0][0x23c], -R112.reuse ;  /* 0x00008f00657e7a23 */ /* 0x100fe20000010870 */
[----:B------:R-:W-:Y:S01]  /*ba20*/  FSEL R74, R74, RZ, P0 ;  /* 0x000000ff4a4a7208 */ /* 0x000fe20000000000 */
[----:B------:R-:W-:-:S02]  /*ba30*/  FFMA.FTZ R118, R103, c[0x0][0x23c], -R112 ;  /* 0x00008f0067767a23 */ /* 0x000fc40000010870 */
[----:B------:R-:W-:Y:S02]  /*ba40*/  FADD.FTZ R9, R0, -R9 ;  /* 0x8000000900097221 */ /* 0x000fe40000010000 */
[--C-:B------:R-:W-:Y:S01]  /*ba50*/  FFMA.FTZ R158, R190, c[0x0][0x23c], -R74.reuse ;  /* 0x00008f00be9e7a23 */ /* 0x100fe2000001084a */
[----:B---3--:R-:W-:Y:S01]  /*ba60*/  F2FP.PACK_AB R14, R149, R155 ;  /* 0x0000009b950e723e */ /* 0x008fe200000000ff */
[--C-:B------:R-:W-:Y:S01]  /*ba70*/  FFMA.FTZ R154, R154, c[0x0][0x23c], -R74.reuse ;  /* 0x00008f009a9a7a23 */ /* 0x100fe2000001084a */
[----:B------:R-:W-:Y:S01]  /*ba80*/  MUFU.EX2 R130, R130 ;  /* 0x0000008200827308 */ /* 0x000fe20000000800 */
[--C-:B------:R-:W-:Y:S02]  /*ba90*/  FFMA.FTZ R148, R193, c[0x0][0x23c], -R74.reuse ;  /* 0x00008f00c1947a23 */ /* 0x100fe4000001084a */
[----:B------:R-:W-:Y:S02]  /*baa0*/  FFMA.FTZ R2, R131, c[0x0][0x23c], -R74 ;  /* 0x00008f0083027a23 */ /* 0x000fe4000001084a */
[----:B------:R-:W-:-:S02]  /*bab0*/  FMUL.FTZ R9, R9, c[0x0][0x23c] ;  /* 0x00008f0009097a20 */ /* 0x000fc40000410000 */
[----:B------:R-:W-:Y:S01]  /*bac0*/  FFMA.FTZ R0, R21, c[0x0][0x23c], -R112 ;  /* 0x00008f0015007a23 */ /* 0x000fe20000010870 */
[----:B------:R-:W-:Y:S01]  /*bad0*/  MUFU.EX2 R158, R158 ;  /* 0x0000009e009e7308 */ /* 0x000fe20000000800 */
[----:B------:R-:W-:Y:S01]  /*bae0*/  LDSM.16.MT88.4 R20, [R151+0x5400] ;  /* 0x005400009714783b */ /* 0x000fe20000004200 */
[-C--:B--2---:R-:W-:Y:S02]  /*baf0*/  FMUL.FTZ R16, R144, R162.reuse ;  /* 0x000000a290107220 */ /* 0x084fe40000410000 */
[-C--:B------:R-:W-:Y:S02]  /*bb00*/  FMUL.FTZ R17, R145, R162.reuse ;  /* 0x000000a291117220 */ /* 0x080fe40000410000 */
[-C--:B------:R-:W-:Y:S02]  /*bb10*/  FMUL.FTZ R140, R140, R162.reuse ;  /* 0x000000a28c8c7220 */ /* 0x080fe40000410000 */
[----:B------:R-:W2:Y:S01]  /*bb20*/  MUFU.EX2 R154, R154 ;  /* 0x0000009a009a7308 */ /* 0x000ea20000000800 */
[----:B------:R-:W-:-:S02]  /*bb30*/  FMUL.FTZ R141, R141, R162 ;  /* 0x000000a28d8d7220 */ /* 0x000fc40000410000 */
[--C-:B------:R-:W-:Y:S02]  /*bb40*/  FFMA.FTZ R131, R192, c[0x0][0x23c], -R74.reuse ;  /* 0x00008f00c0837a23 */ /* 0x100fe4000001084a */
[--C-:B------:R-:W-:Y:S02]  /*bb50*/  FFMA.FTZ R144, R166, c[0x0][0x23c], -R74.reuse ;  /* 0x00008f00a6907a23 */ /* 0x100fe4000001084a */
[----:B------:R-:W-:Y:S01]  /*bb60*/  FFMA.FTZ R181, R181, c[0x0][0x23c], -R74 ;  /* 0x00008f00b5b57a23 */ /* 0x000fe2000001084a */
[----:B------:R-:W-:Y:S01]  /*bb70*/  MUFU.EX2 R148, R148 ;  /* 0x0000009400947308 */ /* 0x000fe20000000800 */
[-C--:B------:R-:W-:Y:S02]  /*bb80*/  FMUL.FTZ R136, R136, R162.reuse ;  /* 0x000000a288887220 */ /* 0x080fe40000410000 */
[-C--:B------:R-:W-:Y:S02]  /*bb90*/  FMUL.FTZ R137, R137, R162.reuse ;  /* 0x000000a289897220 */ /* 0x080fe40000410000 */
[----:B------:R-:W-:-:S02]  /*bba0*/  FMUL.FTZ R132, R132, R162 ;  /* 0x000000a284847220 */ /* 0x000fc40000410000 */
[----:B------:R-:W-:Y:S01]  /*bbb0*/  FMUL.FTZ R133, R133, R162 ;  /* 0x000000a285857220 */ /* 0x000fe20000410000 */
[----:B------:R-:W3:Y:S01]  /*bbc0*/  MUFU.EX2 R2, R2 ;  /* 0x0000000200027308 */ /* 0x000ee20000000800 */
[----:B--2---:R-:W-:Y:S01]  /*bbd0*/  F2FP.PACK_AB R13, R154, R158 ;  /* 0x0000009e9a0d723e */ /* 0x004fe200000000ff */
[--C-:B------:R-:W-:Y:S02]  /*bbe0*/  FFMA.FTZ R116, R204, c[0x0][0x23c], -R112.reuse ;  /* 0x00008f00cc747a23 */ /* 0x100fe40000010870 */
[----:B------:R-:W-:Y:S02]  /*bbf0*/  FFMA.FTZ R115, R180, c[0x0][0x23c], -R112 ;  /* 0x00008f00b4737a23 */ /* 0x000fe40000010870 */
[--C-:B------:R-:W-:Y:S02]  /*bc00*/  FFMA.FTZ R125, R125, c[0x0][0x23c], -R74.reuse ;  /* 0x00008f007d7d7a23 */ /* 0x100fe4000001084a */
[----:B------:R2:W4:Y:S01]  /*bc10*/  MUFU.EX2 R161, R9 ;  /* 0x0000000900a17308 */ /* 0x0005220000000800 */
[----:B------:R-:W-:-:S02]  /*bc20*/  FFMA.FTZ R178, R178, c[0x0][0x23c], -R74 ;  /* 0x00008f00b2b27a23 */ /* 0x000fc4000001084a */
[--C-:B------:R-:W-:Y:S02]  /*bc30*/  FFMA.FTZ R111, R109, c[0x0][0x23c], -R112.reuse ;  /* 0x00008f006d6f7a23 */ /* 0x100fe40000010870 */
[--C-:B------:R-:W-:Y:S02]  /*bc40*/  FFMA.FTZ R110, R183, c[0x0][0x23c], -R112.reuse ;  /* 0x00008f00b76e7a23 */ /* 0x100fe40000010870 */
[--C-:B------:R-:W-:Y:S01]  /*bc50*/  FFMA.FTZ R109, R205, c[0x0][0x23c], -R112.reuse ;  /* 0x00008f00cd6d7a23 */ /* 0x100fe20000010870 */
[----:B---3--:R-:W-:Y:S01]  /*bc60*/  F2FP.PACK_AB R15, R2, R148 ;  /* 0x00000094020f723e */ /* 0x008fe200000000ff */
[----:B------:R-:W3:Y:S01]  /*bc70*/  MUFU.EX2 R129, R129 ;  /* 0x0000008100817308 */ /* 0x000ee20000000800 */
[----:B------:R-:W-:Y:S02]  /*bc80*/  FFMA.FTZ R108, R182, c[0x0][0x23c], -R112 ;  /* 0x00008f00b66c7a23 */ /* 0x000fe40000010870 */
[----:B------:R-:W-:Y:S02]  /*bc90*/  FFMA.FTZ R121, R121, c[0x0][0x23c], -R74 ;  /* 0x00008f0079797a23 */ /* 0x000fe4000001084a */
[----:B------:R-:W-:Y:S01]  /*bca0*/  FFMA.FTZ R107, R97, c[0x0][0x23c], -R112 ;  /* 0x00008f00616b7a23 */ /* 0x000fe20000010870 */
[----:B--2---:R-:W2:Y:S01]  /*bcb0*/  LDSM.16.MT88.4 R8, [R150+0x5000] ;  /* 0x005000009608783b */ /* 0x004ea20000004200 */
[-C--:B----4-:R-:W-:Y:S01]  /*bcc0*/  FMUL.FTZ R18, R146, R161.reuse ;  /* 0x000000a192127220 */ /* 0x090fe20000410000 */
[----:B------:R-:W-:Y:S01]  /*bcd0*/  MUFU.EX2 R126, R126 ;  /* 0x0000007e007e7308 */ /* 0x000fe20000000800 */
[----:B------:R-:W-:-:S02]  /*bce0*/  FMUL.FTZ R19, R147, R161 ;  /* 0x000000a193137220 */ /* 0x000fc40000410000 */
[-C--:B------:R-:W-:Y:S02]  /*bcf0*/  FMUL.FTZ R142, R142, R161.reuse ;  /* 0x000000a18e8e7220 */ /* 0x080fe40000410000 */
[-C--:B------:R-:W-:Y:S02]  /*bd00*/  FMUL.FTZ R143, R143, R161.reuse ;  /* 0x000000a18f8f7220 */ /* 0x080fe40000410000 */
[-C--:B------:R-:W-:Y:S01]  /*bd10*/  FMUL.FTZ R138, R138, R161.reuse ;  /* 0x000000a18a8a7220 */ /* 0x080fe20000410000 */
[----:B-1----:R-:W-:Y:S01]  /*bd20*/  HMMA.16816.F32 R16, R12, R4, R16 ;  /* 0x000000040c10723c */ /* 0x002fe20000001810 */
[----:B------:R-:W1:Y:S01]  /*bd30*/  MUFU.EX2 R122, R122 ;  /* 0x0000007a007a7308 */ /* 0x000e620000000800 */
[-C--:B------:R-:W-:Y:S01]  /*bd40*/  FMUL.FTZ R139, R139, R161.reuse ;  /* 0x000000a18b8b7220 */ /* 0x080fe20000410000 */
[----:B---3--:R-:W-:Y:S01]  /*bd50*/  F2FP.PACK_AB R28, R129, R130 ;  /* 0x00000082811c723e */ /* 0x008fe200000000ff */
[-C--:B------:R-:W-:Y:S02]  /*bd60*/  FMUL.FTZ R134, R134, R161.reuse ;  /* 0x000000a186867220 */ /* 0x080fe40000410000 */
[----:B------:R-:W-:-:S02]  /*bd70*/  FMUL.FTZ R135, R135, R161 ;  /* 0x000000a187877220 */ /* 0x000fc40000410000 */
[----:B------:R-:W-:Y:S01]  /*bd80*/  HMMA.16816.F32 R4, R12, R6, R140 ;  /* 0x000000060c04723c */ /* 0x000fe2000000188c */
[----:B------:R-:W-:Y:S01]  /*bd90*/  MUFU.EX2 R131, R131 ;  /* 0x0000008300837308 */ /* 0x000fe20000000800 */
[--C-:B------:R-:W-:Y:S02]  /*bda0*/  FFMA.FTZ R106, R184, c[0x0][0x23c], -R112.reuse ;  /* 0x00008f00b86a7a23 */ /* 0x100fe40000010870 */
[--C-:B------:R-:W-:Y:S02]  /*bdb0*/  FFMA.FTZ R105, R99, c[0x0][0x23c], -R112.reuse ;  /* 0x00008f0063697a23 */ /* 0x100fe40000010870 */
[----:B------:R-:W-:Y:S02]  /*bdc0*/  FFMA.FTZ R104, R186, c[0x0][0x23c], -R112 ;  /* 0x00008f00ba687a23 */ /* 0x000fe40000010870 */
[--C-:B------:R-:W-:Y:S01]  /*bdd0*/  FFMA.FTZ R141, R157, c[0x0][0x23c], -R74.reuse ;  /* 0x00008f009d8d7a23 */ /* 0x100fe2000001084a */
[----:B------:R-:W3:Y:S01]  /*bde0*/  MUFU.EX2 R144, R144 ;  /* 0x0000009000907308 */ /* 0x000ee20000000800 */
[----:B-1----:R-:W-:Y:S01]  /*bdf0*/  F2FP.PACK_AB R30, R122, R126 ;  /* 0x0000007e7a1e723e */ /* 0x002fe200000000ff */
[----:B------:R-:W-:-:S02]  /*be00*/  FFMA.FTZ R142, R176, c[0x0][0x23c], -R74 ;  /* 0x00008f00b08e7a23 */ /* 0x000fc4000001084a */
[--C-:B------:R-:W-:Y:S02]  /*be10*/  FFMA.FTZ R143, R120, c[0x0][0x23c], -R74.reuse ;  /* 0x00008f00788f7a23 */ /* 0x100fe4000001084a */
[--C-:B------:R-:W-:Y:S02]  /*be20*/  FFMA.FTZ R145, R172, c[0x0][0x23c], -R74.reuse ;  /* 0x00008f00ac917a23 */ /* 0x100fe4000001084a */
[----:B------:R-:W-:Y:S01]  /*be30*/  MUFU.EX2 R140, R181 ;  /* 0x000000b5008c7308 */ /* 0x000fe20000000800 */
[--C-:B------:R-:W-:Y:S02]  /*be40*/  FFMA.FTZ R3, R3, c[0x0][0x23c], -R74.reuse ;  /* 0x00008f0003037a23 */ /* 0x100fe4000001084a */
[--C-:B------:R-:W-:Y:S01]  /*be50*/  FFMA.FTZ R146, R171, c[0x0][0x23c], -R74.reuse ;  /* 0x00008f00ab927a23 */ /* 0x100fe2000001084a */
[----:B--2---:R-:W-:Y:S01]  /*be60*/  HMMA.16816.F32 R136, R12, R8, R136 ;  /* 0x000000080c88723c */ /* 0x004fe20000001888 */
[----:B------:R-:W-:-:S03]  /*be70*/  FFMA.FTZ R147, R55, c[0x0][0x23c], -R74 ;  /* 0x00008f0037937a23 */ /* 0x000fc6000001084a */
[----:B------:R-:W1:Y:S01]  /*be80*/  MUFU.EX2 R141, R141 ;  /* 0x0000008d008d7308 */ /* 0x000e620000000800 */
[----:B---3--:R-:W-:Y:S01]  /*be90*/  F2FP.PACK_AB R29, R144, R131 ;  /* 0x00000083901d723e */ /* 0x008fe200000000ff */
[--C-:B------:R-:W-:Y:S02]  /*bea0*/  FFMA.FTZ R103, R206, c[0x0][0x23c], -R112.reuse ;  /* 0x00008f00ce677a23 */ /* 0x100fe40000010870 */
[--C-:B------:R-:W-:Y:S01]  /*beb0*/  FFMA.FTZ R102, R185, c[0x0][0x23c], -R112.reuse ;  /* 0x00008f00b9667a23 */ /* 0x100fe20000010870 */
[----:B------:R-:W-:Y:S01]  /*bec0*/  HMMA.16816.F32 R12, R12, R10, R132 ;  /* 0x0000000a0c0c723c */ /* 0x000fe20000001884 */
[----:B------:R-:W2:Y:S01]  /*bed0*/  LDSM.16.MT88.4 R8, [R151+0x5800] ;  /* 0x005800009708783b */ /* 0x000ea20000004200 */
[--C-:B------:R-:W-:Y:S01]  /*bee0*/  FFMA.FTZ R101, R207, c[0x0][0x23c], -R112.reuse ;  /* 0x00008f00cf657a23 */ /* 0x100fe20000010870 */
[----:B------:R-:W-:Y:S01]  /*bef0*/  MUFU.EX2 R118, R118 ;  /* 0x0000007600767308 */ /* 0x000fe20000000800 */
[----:B------:R-:W-:Y:S02]  /*bf00*/  FFMA.FTZ R100, R187, c[0x0][0x23c], -R112 ;  /* 0x00008f00bb647a23 */ /* 0x000fe40000010870 */
[----:B------:R-:W-:-:S02]  /*bf10*/  FFMA.FTZ R157, R170, c[0x0][0x23c], -R74 ;  /* 0x00008f00aa9d7a23 */ /* 0x000fc4000001084a */
[--C-:B------:R-:W-:Y:S02]  /*bf20*/  FFMA.FTZ R134, R177, c[0x0][0x23c], -R74.reuse ;  /* 0x00008f00b1867a23 */ /* 0x100fe4000001084a */
[--C-:B------:R-:W-:Y:S01]  /*bf30*/  FFMA.FTZ R133, R123, c[0x0][0x23c], -R74.reuse ;  /* 0x00008f007b857a23 */ /* 0x100fe2000001084a */
[----:B-1----:R-:W-:Y:S01]  /*bf40*/  F2FP.PACK_AB R31, R141, R140 ;  /* 0x0000008c8d1f723e */ /* 0x002fe200000000ff */
[----:B------:R-:W1:Y:S01]  /*bf50*/  MUFU.EX2 R117, R117 ;  /* 0x0000007500757308 */ /* 0x000e620000000800 */
[--C-:B------:R-:W-:Y:S02]  /*bf60*/  FFMA.FTZ R135, R174, c[0x0][0x23c], -R74.reuse ;  /* 0x00008f00ae877a23 */ /* 0x100fe4000001084a */
[--C-:B------:R-:W-:Y:S02]  /*bf70*/  FFMA.FTZ R51, R51, c[0x0][0x23c], -R74.reuse ;  /* 0x00008f0033337a23 */ /* 0x100fe4000001084a */
[--C-:B------:R-:W-:Y:S01]  /*bf80*/  FFMA.FTZ R166, R168, c[0x0][0x23c], -R74.reuse ;  /* 0x00008f00a8a67a23 */ /* 0x100fe2000001084a */
[----:B------:R-:W-:Y:S01]  /*bf90*/  HMMA.16816.F32 R16, R28, R20, R16 ;  /* 0x000000141c10723c */ /* 0x000fe20000001810 */
[----:B------:R-:W-:Y:S01]  /*bfa0*/  FFMA.FTZ R47, R47, c[0x0][0x23c], -R74 ;  /* 0x00008f002f2f7a23 */ /* 0x000fe2000001084a */
[----:B------:R-:W-:Y:S01]  /*bfb0*/  MUFU.EX2 R116, R116 ;  /* 0x0000007400747308 */ /* 0x000fe20000000800 */
[----:B------:R-:W-:-:S02]  /*bfc0*/  FFMA.FTZ R99, R223, c[0x0][0x23c], -R112 ;  /* 0x00008f00df637a23 */ /* 0x000fc40000010870 */
[--C-:B------:R-:W-:Y:S02]  /*bfd0*/  FFMA.FTZ R98, R189, c[0x0][0x23c], -R112.reuse ;  /* 0x00008f00bd627a23 */ /* 0x100fe40000010870 */
[--C-:B------:R-:W-:Y:S01]  /*bfe0*/  FFMA.FTZ R97, R232, c[0x0][0x23c], -R112.reuse ;  /* 0x00008f00e8617a23 */ /* 0x100fe20000010870 */
[C---:B------:R-:W-:Y:S01]  /*bff0*/  HMMA.16816.F32 R4, R28.reuse, R22, R4 ;  /* 0x000000161c04723c */ /* 0x040fe20000001804 */
[----:B------:R-:W3:Y:S01]  /*c000*/  LDSM.16.MT88.4 R20, [R150+0x5800] ;  /* 0x005800009614783b */ /* 0x000ee20000004200 */
[----:B------:R-:W4:Y:S01]  /*c010*/  MUFU.EX2 R115, R115 ;  /* 0x0000007300737308 */ /* 0x000f220000000800 */
[----:B------:R-:W-:Y:S02]  /*c020*/  FFMA.FTZ R96, R188, c[0x0][0x23c], -R112 ;  /* 0x00008f00bc607a23 */ /* 0x000fe40000010870 */
[--C-:B------:R-:W-:Y:S02]  /*c030*/  FFMA.FTZ R167, R167, c[0x0][0x23c], -R74.reuse ;  /* 0x00008f00a7a77a23 */ /* 0x100fe4000001084a */
[--C-:B------:R-:W-:Y:S01]  /*c040*/  FFMA.FTZ R45, R45, c[0x0][0x23c], -R74.reuse ;  /* 0x00008f002d2d7a23 */ /* 0x100fe2000001084a */
[----:B------:R-:W-:Y:S01]  /*c050*/  HMMA.16816.F32 R136, R28, R24, R136 ;  /* 0x000000181c88723c */ /* 0x000fe20000001888 */
[--C-:B------:R-:W-:Y:S01]  /*c060*/  FFMA.FTZ R164, R164, c[0x0][0x23c], -R74.reuse ;  /* 0x00008f00a4a47a23 */ /* 0x100fe2000001084a */
[----:B------:R-:W-:Y:S01]  /*c070*/  MUFU.EX2 R132, R178 ;  /* 0x000000b200847308 */ /* 0x000fe20000000800 */
[----:B------:R-:W-:-:S02]  /*c080*/  FFMA.FTZ R49, R49, c[0x0][0x23c], -R74 ;  /* 0x00008f0031317a23 */ /* 0x000fc4000001084a */
[--C-:B------:R-:W-:Y:S02]  /*c090*/  FFMA.FTZ R93, R92, c[0x0][0x23c], -R112.reuse ;  /* 0x00008f005c5d7a23 */ /* 0x100fe40000010870 */
[--C-:B------:R-:W-:Y:S01]  /*c0a0*/  FFMA.FTZ R94, R191, c[0x0][0x23c], -R112.reuse ;  /* 0x00008f00bf5e7a23 */ /* 0x100fe20000010870 */
[----:B------:R-:W-:Y:S01]  /*c0b0*/  HMMA.16816.F32 R24, R28, R26, R12 ;  /* 0x0000001a1c18723c */ /* 0x000fe2000000180c */
[----:B------:R-:W5:Y:S01]  /*c0c0*/  LDSM.16.MT88.4 R12, [R151+0x5c00] ;  /* 0x005c0000970c783b */ /* 0x000f620000004200 */
[----:B------:R-:W2:Y:S01]  /*c0d0*/  MUFU.EX2 R125, R125 ;  /* 0x0000007d007d7308 */ /* 0x000ea20000000800 */
[----:B------:R-:W-:Y:S02]  /*c0e0*/  FFMA.FTZ R92, R195, c[0x0][0x23c], -R112 ;  /* 0x00008f00c35c7a23 */ /* 0x000fe40000010870 */
[--C-:B------:R-:W-:Y:S02]  /*c0f0*/  FFMA.FTZ R163, R163, c[0x0][0x23c], -R74.reuse ;  /* 0x00008f00a3a37a23 */ /* 0x100fe4000001084a */
[----:B-1----:R-:W-:Y:S01]  /*c100*/  F2FP.PACK_AB R28, R117, R118 ;  /* 0x00000076751c723e */ /* 0x002fe200000000ff */
[--C-:B------:R-:W-:Y:S01]  /*c110*/  FFMA.FTZ R35, R35, c[0x0][0x23c], -R74.reuse ;  /* 0x00008f0023237a23 */ /* 0x100fe2000001084a */
[----:B----4-:R-:W-:Y:S01]  /*c120*/  F2FP.PACK_AB R30, R115, R116 ;  /* 0x00000074731e723e */ /* 0x010fe200000000ff */
[----:B------:R-:W-:Y:S01]  /*c130*/  MUFU.EX2 R134, R134 ;  /* 0x0000008600867308 */ /* 0x000fe20000000800 */
[----:B------:R-:W-:-:S02]  /*c140*/  FFMA.FTZ R156, R156, c[0x0][0x23c], -R74 ;  /* 0x00008f009c9c7a23 */ /* 0x000fc4000001084a */
[----:B------:R-:W-:Y:S02]  /*c150*/  FFMA.FTZ R33, R33, c[0x0][0x23c], -R74 ;  /* 0x00008f0021217a23 */ /* 0x000fe4000001084a */
[----:B------:R-:W-:Y:S02]  /*c160*/  FFMA.FTZ R160, R231, R162, R160 ;  /* 0x000000a2e7a07223 */ /* 0x000fe400000100a0 */
[----:B------:R-:W-:Y:S01]  /*c170*/  FFMA.FTZ R158, R230, R161, R158 ;  /* 0x000000a1e69e7223 */ /* 0x000fe2000001009e */
[----:B------:R-:W1:Y:S01]  /*c180*/  MUFU.EX2 R133, R133 ;  /* 0x0000008500857308 */ /* 0x000e620000000800 */
[----:B--2---:R-:W-:Y:S01]  /*c190*/  F2FP.PACK_AB R29, R125, R132 ;  /* 0x000000847d1d723e */ /* 0x004fe200000000ff */
[----:B------:R-:W-:Y:S02]  /*c1a0*/  FADD.FTZ R159, R159, R160 ;  /* 0x000000a09f9f7221 */ /* 0x000fe40000010000 */
[----:B------:R-:W-:Y:S02]  /*c1b0*/  FADD.FTZ R158, R154, R158 ;  /* 0x0000009e9a9e7221 */ /* 0x000fe40000010000 */
[----:B------:R-:W-:-:S02]  /*c1c0*/  FFMA.FTZ R91, R76, c[0x0][0x23c], -R112 ;  /* 0x00008f004c5b7a23 */ /* 0x000fc40000010870 */
[----:B------:R-:W-:Y:S01]  /*c1d0*/  MUFU.EX2 R111, R111 ;  /* 0x0000006f006f7308 */ /* 0x000fe20000000800 */
[----:B------:R-:W-:Y:S02]  /*c1e0*/  FFMA.FTZ R89, R84, c[0x0][0x23c], -R112 ;  /* 0x00008f0054597a23 */ /* 0x000fe40000010870 */
[--C-:B------:R-:W-:Y:S02]  /*c1f0*/  FFMA.FTZ R128, R128, c[0x0][0x23c], -R74.reuse ;  /* 0x00008f0080807a23 */ /* 0x100fe4000001084a */
[--C-:B------:R-:W-:Y:S02]  /*c200*/  FFMA.FTZ R53, R53, c[0x0][0x23c], -R74.reuse ;  /* 0x00008f0035357a23 */ /* 0x100fe4000001084a */
[--C-:B------:R-:W-:Y:S01]  /*c210*/  FFMA.FTZ R127, R127, c[0x0][0x23c], -R74.reuse ;  /* 0x00008f007f7f7a23 */ /* 0x100fe2000001084a */
[----:B-1----:R-:W-:Y:S01]  /*c220*/  F2FP.PACK_AB R31, R133, R134 ;  /* 0x00000086851f723e */ /* 0x002fe200000000ff */
[----:B------:R-:W1:Y:S01]  /*c230*/  MUFU.EX2 R110, R110 ;  /* 0x0000006e006e7308 */ /* 0x000e620000000800 */
[----:B------:R-:W-:-:S02]  /*c240*/  FFMA.FTZ R171, R57, c[0x0][0x23c], -R74 ;  /* 0x00008f0039ab7a23 */ /* 0x000fc4000001084a */
[----:B------:R-:W-:Y:S02]  /*c250*/  FADD.FTZ R159, R155, R159 ;  /* 0x0000009f9b9f7221 */ /* 0x000fe40000010000 */
[----:B------:R-:W-:Y:S01]  /*c260*/  FADD.FTZ R148, R148, R158 ;  /* 0x0000009e94947221 */ /* 0x000fe20000010000 */
[C---:B------:R-:W-:Y:S01]  /*c270*/  HMMA.16816.F32 R16, R28.reuse, R8, R16 ;  /* 0x000000081c10723c */ /* 0x040fe20000001810 */
[----:B------:R-:W-:Y:S01]  /*c280*/  FADD.FTZ R149, R149, R159 ;  /* 0x0000009f95957221 */ /* 0x000fe20000010000 */
[----:B------:R-:W-:Y:S01]  /*c290*/  MUFU.EX2 R109, R109 ;  /* 0x0000006d006d7308 */ /* 0x000fe20000000800 */
[----:B------:R-:W-:Y:S02]  /*c2a0*/  FADD.FTZ R148, R2, R148 ;  /* 0x0000009402947221 */ /* 0x000fe40000010000 */
[----:B------:R-:W-:Y:S02]  /*c2b0*/  FADD.FTZ R2, R130, R149 ;  /* 0x0000009582027221 */ /* 0x000fe40000010000 */
[----:B------:R-:W-:Y:S01]  /*c2c0*/  FADD.FTZ R131, R131, R148 ;  /* 0x0000009483837221 */ /* 0x000fe20000010000 */
[----:B------:R-:W-:Y:S01]  /*c2d0*/  HMMA.16816.F32 R4, R28, R10, R4 ;  /* 0x0000000a1c04723c */ /* 0x000fe20000001804 */
[----:B------:R-:W2:Y:S01]  /*c2e0*/  LDSM.16.MT88.4 R8, [R150+0x5c00] ;  /* 0x005c00009608783b */ /* 0x000ea20000004200 */
[----:B------:R-:W4:Y:S01]  /*c2f0*/  MUFU.EX2 R108, R108 ;  /* 0x0000006c006c7308 */ /* 0x000f220000000800 */
[----:B------:R-:W-:-:S02]  /*c300*/  FADD.FTZ R2, R129, R2 ;  /* 0x0000000281027221 */ /* 0x000fc40000010000 */
[----:B------:R-:W-:Y:S02]  /*c310*/  FADD.FTZ R131, R144, R131 ;  /* 0x0000008390837221 */ /* 0x000fe40000010000 */
[----:B------:R-:W-:Y:S01]  /*c320*/  FADD.FTZ R2, R126, R2 ;  /* 0x000000027e027221 */ /* 0x000fe20000010000 */
[C---:B---3--:R-:W-:Y:S01]  /*c330*/  HMMA.16816.F32 R136, R28.reuse, R20, R136 ;  /* 0x000000141c88723c */ /* 0x048fe20000001888 */
[----:B------:R-:W-:Y:S01]  /*c340*/  FADD.FTZ R140, R140, R131 ;  /* 0x000000838c8c7221 */ /* 0x000fe20000010000 */
[----:B------:R-:W-:Y:S01]  /*c350*/  MUFU.EX2 R142, R142 ;  /* 0x0000008e008e7308 */ /* 0x000fe20000000800 */
[----:B------:R-:W-:Y:S02]  /*c360*/  FADD.FTZ R2, R122, R2 ;  /* 0x000000027a027221 */ /* 0x000fe40000010000 */
[----:B------:R-:W-:Y:S02]  /*c370*/  FADD.FTZ R140, R141, R140 ;  /* 0x0000008c8d8c7221 */ /* 0x000fe40000010000 */
[----:B------:R-:W-:Y:S01]  /*c380*/  FADD.FTZ R118, R118, R2 ;  /* 0x0000000276767221 */ /* 0x000fe20000010000 */
[----:B------:R-:W-:Y:S01]  /*c390*/  HMMA.16816.F32 R24, R28, R22, R24 ;  /* 0x000000161c18723c */ /* 0x000fe20000001818 */
[----:B------:R-:W3:Y:S01]  /*c3a0*/  LDSM.16.MT88.4 R20, [R151+0x6000] ;  /* 0x006000009714783b */ /* 0x000ee20000004200 */
[----:B------:R-:W5:Y:S01]  /*c3b0*/  MUFU.EX2 R121, R121 ;  /* 0x0000007900797308 */ /* 0x000f620000000800 */
[----:B------:R-:W-:-:S02]  /*c3c0*/  FADD.FTZ R132, R132, R140 ;  /* 0x0000008c84847221 */ /* 0x000fc40000010000 */
[----:B------:R-:W-:Y:S02]  /*c3d0*/  FFMA.FTZ R84, R199, c[0x0][0x23c], -R112 ;  /* 0x00008f00c7547a23 */ /* 0x000fe40000010870 */
[----:B-1----:R-:W-:Y:S01]  /*c3e0*/  F2FP.PACK_AB R28, R110, R111 ;  /* 0x0000006f6e1c723e */ /* 0x002fe200000000ff */
[--C-:B------:R-:W-:Y:S01]  /*c3f0*/  FFMA.FTZ R124, R124, c[0x0][0x23c], -R74.reuse ;  /* 0x00008f007c7c7a23 */ /* 0x100fe2000001084a */
[----:B----4-:R-:W-:Y:S01]  /*c400*/  F2FP.PACK_AB R30, R108, R109 ;  /* 0x0000006d6c1e723e */ /* 0x010fe200000000ff */
[----:B------:R-:W-:Y:S01]  /*c410*/  MUFU.EX2 R135, R135 ;  /* 0x0000008700877308 */ /* 0x000fe20000000800 */
[--C-:B------:R-:W-:Y:S02]  /*c420*/  FFMA.FTZ R59, R59, c[0x0][0x23c], -R74.reuse ;  /* 0x00008f003b3b7a23 */ /* 0x100fe4000001084a */
[--C-:B------:R-:W-:Y:S02]  /*c430*/  FFMA.FTZ R119, R119, c[0x0][0x23c], -R74.reuse ;  /* 0x00008f0077777a23 */ /* 0x100fe4000001084a */
[----:B------:R-:W-:-:S02]  /*c440*/  FFMA.FTZ R61, R61, c[0x0][0x23c], -R74 ;  /* 0x00008f003d3d7a23 */ /* 0x000fc4000001084a */
[----:B------:R-:W-:Y:S01]  /*c450*/  FADD.FTZ R118, R117, R118 ;  /* 0x0000007675767221 */ /* 0x000fe20000010000 */
[----:B------:R-:W1:Y:S01]  /*c460*/  MUFU.EX2 R143, R143 ;  /* 0x0000008f008f7308 */ /* 0x000e620000000800 */
[----:B-----5:R-:W-:Y:S01]  /*c470*/  F2FP.PACK_AB R29, R121, R142 ;  /* 0x0000008e791d723e */ /* 0x020fe200000000ff */
[----:B------:R-:W-:Y:S02]  /*c480*/  FADD.FTZ R132, R125, R132 ;  /* 0x000000847d847221 */ /* 0x000fe40000010000 */
[----:B------:R-:W-:Y:S02]  /*c490*/  FADD.FTZ R116, R116, R118 ;  /* 0x0000007674747221 */ /* 0x000fe40000010000 */
[----:B------:R-:W-:Y:S02]  /*c4a0*/  FADD.FTZ R134, R134, R132 ;  /* 0x0000008486867221 */ /* 0x000fe40000010000 */
[----:B------:R-:W4:Y:S01]  /*c4b0*/  MUFU.EX2 R107, R107 ;  /* 0x0000006b006b7308 */ /* 0x000f220000000800 */
[----:B------:R-:W-:-:S02]  /*c4c0*/  FADD.FTZ R116, R115, R116 ;  /* 0x0000007473747221 */ /* 0x000fc40000010000 */
[----:B------:R-:W-:Y:S02]  /*c4d0*/  FADD.FTZ R134, R133, R134 ;  /* 0x0000008685867221 */ /* 0x000fe40000010000 */
[----:B------:R-:W-:Y:S02]  /*c4e0*/  FADD.FTZ R111, R111, R116 ;  /* 0x000000746f6f7221 */ /* 0x000fe40000010000 */
[----:B------:R-:W-:Y:S01]  /*c4f0*/  FADD.FTZ R142, R142, R134 ;  /* 0x000000868e8e7221 */ /* 0x000fe20000010000 */
[----:B-1----:R-:W-:Y:S01]  /*c500*/  F2FP.PACK_AB R31, R143, R135 ;  /* 0x000000878f1f723e */ /* 0x002fe200000000ff */
[----:B------:R-:W1:Y:S01]  /*c510*/  MUFU.EX2 R106, R106 ;  /* 0x0000006a006a7308 */ /* 0x000e620000000800 */
[----:B------:R-:W-:Y:S02]  /*c520*/  FADD.FTZ R111, R110, R111 ;  /* 0x0000006f6e6f7221 */ /* 0x000fe40000010000 */
[----:B------:R-:W-:Y:S02]  /*c530*/  FADD.FTZ R142, R121, R142 ;  /* 0x0000008e798e7221 */ /* 0x000fe40000010000 */
[----:B------:R-:W-:Y:S01]  /*c540*/  FADD.FTZ R111, R109, R111 ;  /* 0x0000006f6d6f7221 */ /* 0x000fe20000010000 */
[----:B------:R-:W-:Y:S01]  /*c550*/  HMMA.16816.F32 R16, R28, R12, R16 ;  /* 0x0000000c1c10723c */ /* 0x000fe20000001810 */
[----:B------:R-:W-:Y:S01]  /*c560*/  FADD.FTZ R135, R135, R142 ;  /* 0x0000008e87877221 */ /* 0x000fe20000010000 */
[----:B------:R-:W-:Y:S01]  /*c570*/  MUFU.EX2 R105, R105 ;  /* 0x0000006900697308 */ /* 0x000fe20000000800 */
[----:B------:R-:W-:-:S02]  /*c580*/  FFMA.FTZ R80, R200, c[0x0][0x23c], -R112 ;  /* 0x00008f00c8507a23 */ /* 0x000fc40000010870 */
[--C-:B------:R-:W-:Y:S02]  /*c590*/  FFMA.FTZ R37, R37, c[0x0][0x23c], -R74.reuse ;  /* 0x00008f0025257a23 */ /* 0x100fe4000001084a */
[--C-:B------:R-:W-:Y:S01]  /*c5a0*/  FFMA.FTZ R63, R63, c[0x0][0x23c], -R74.reuse ;  /* 0x00008f003f3f7a23 */ /* 0x100fe2000001084a */
[C---:B------:R-:W-:Y:S01]  /*c5b0*/  HMMA.16816.F32 R4, R28.reuse, R14, R4 ;  /* 0x0000000e1c04723c */ /* 0x040fe20000001804 */
[----:B------:R-:W5:Y:S01]  /*c5c0*/  LDSM.16.MT88.4 R12, [R150+0x6000] ;  /* 0x00600000960c783b */ /* 0x000f620000004200 */
[----:B------:R-:W1:Y:S01]  /*c5d0*/  MUFU.EX2 R104, R104 ;  /* 0x0000006800687308 */ /* 0x000e620000000800 */
[--C-:B------:R-:W-:Y:S02]  /*c5e0*/  FFMA.FTZ R38, R38, c[0x0][0x23c], -R74.reuse ;  /* 0x00008f0026267a23 */ /* 0x100fe4000001084a */
[----:B------:R-:W-:Y:S02]  /*c5f0*/  FFMA.FTZ R56, R56, c[0x0][0x23c], -R74 ;  /* 0x00008f0038387a23 */ /* 0x000fe4000001084a */
[----:B------:R-:W-:Y:S01]  /*c600*/  FADD.FTZ R108, R108, R111 ;  /* 0x0000006f6c6c7221 */ /* 0x000fe20000010000 */
[----:B--2---:R-:W-:Y:S01]  /*c610*/  HMMA.16816.F32 R136, R28, R8, R136 ;  /* 0x000000081c88723c */ /* 0x004fe20000001888 */
[----:B------:R-:W-:Y:S01]  /*c620*/  FADD.FTZ R135, R143, R135 ;  /* 0x000000878f877221 */ /* 0x000fe20000010000 */
[----:B------:R-:W2:Y:S01]  /*c630*/  MUFU.EX2 R145, R145 ;  /* 0x0000009100917308 */ /* 0x000ea20000000800 */
[----:B----4-:R-:W-:Y:S01]  /*c640*/  FADD.FTZ R108, R107, R108 ;  /* 0x0000006c6b6c7221 */ /* 0x010fe20000010000 */
[----:B------:R-:W-:Y:S01]  /*c650*/  LDSM.16.MT88.4 R140, [R151+0x8c00] ;  /* 0x008c0000978c783b */ /* 0x000fe20000004200 */
[----:B------:R-:W-:-:S02]  /*c660*/  FFMA.FTZ R46, R46, c[0x0][0x23c], -R74 ;  /* 0x00008f002e2e7a23 */ /* 0x000fc4000001084a */
[--C-:B------:R-:W-:Y:S01]  /*c670*/  FFMA.FTZ R78, R202, c[0x0][0x23c], -R112.reuse ;  /* 0x00008f00ca4e7a23 */ /* 0x100fe20000010870 */
[----:B------:R-:W-:Y:S01]  /*c680*/  HMMA.16816.F32 R24, R28, R10, R24 ;  /* 0x0000000a1c18723c */ /* 0x000fe20000001818 */
[----:B------:R-:W4:Y:S01]  /*c690*/  LDSM.16.MT88.4 R8, [R151+0x6400] ;  /* 0x006400009708783b */ /* 0x000f220000004200 */
[----:B------:R-:W3:Y:S01]  /*c6a0*/  MUFU.EX2 R3, R3 ;  /* 0x0000000300037308 */ /* 0x000ee20000000800 */
[----:B------:R-:W-:Y:S02]  /*c6b0*/  FFMA.FTZ R76, R203, c[0x0][0x23c], -R112 ;  /* 0x00008f00cb4c7a23 */ /* 0x000fe40000010870 */
[----:B------:R-:W-:Y:S02]  /*c6c0*/  FFMA.FTZ R44, R44, c[0x0][0x23c], -R74 ;  /* 0x00008f002c2c7a23 */ /* 0x000fe4000001084a */
[C---:B-1----:R-:W-:Y:S01]  /*c6d0*/  F2FP.PACK_AB R28, R106.reuse, R107 ;  /* 0x0000006b6a1c723e */ /* 0x042fe200000000ff */
[----:B------:R-:W-:Y:S01]  /*c6e0*/  FADD.FTZ R106, R106, R108 ;  /* 0x0000006c6a6a7221 */ /* 0x000fe20000010000 */
[----:B------:R-:W-:Y:S01]  /*c6f0*/  F2FP.PACK_AB R30, R104, R105 ;  /* 0x00000069681e723e */ /* 0x000fe200000000ff */
[----:B------:R-:W1:Y:S01]  /*c700*/  MUFU.EX2 R146, R146 ;  /* 0x0000009200927308 */ /* 0x000e620000000800 */
[----:B--2---:R-:W-:-:S02]  /*c710*/  FADD.FTZ R135, R145, R135 ;  /* 0x0000008791877221 */ /* 0x004fc40000010000 */
[----:B------:R-:W-:Y:S02]  /*c720*/  FADD.FTZ R106, R105, R106 ;  /* 0x0000006a696a7221 */ /* 0x000fe40000010000 */
[----:B------:R-:W-:Y:S02]  /*c730*/  FFMA.FTZ R123, R201, c[0x0][0x23c], -R112 ;  /* 0x00008f00c97b7a23 */ /* 0x000fe40000010870 */
[----:B------:R-:W-:Y:S01]  /*c740*/  FADD.FTZ R104, R104, R106 ;  /* 0x0000006a68687221 */ /* 0x000fe20000010000 */
[----:B------:R-:W2:Y:S01]  /*c750*/  MUFU.EX2 R147, R147 ;  /* 0x0000009300937308 */ /* 0x000ea20000000800 */
[C---:B---3--:R-:W-:Y:S01]  /*c760*/  F2FP.PACK_AB R29, R3.reuse, R145 ;  /* 0x00000091031d723e */ /* 0x048fe200000000ff */
[----:B------:R-:W-:Y:S02]  /*c770*/  FADD.FTZ R3, R3, R135 ;  /* 0x0000008703037221 */ /* 0x000fe40000010000 */
[----:B------:R-:W-:Y:S01]  /*c780*/  FFMA.FTZ R120, R179, c[0x0][0x23c], -R112 ;  /* 0x00008f00b3787a23 */ /* 0x000fe20000010870 */
[----:B------:R-:W-:Y:S01]  /*c790*/  LDSM.16.MT88.4 R132, [R150+0x8c00] ;  /* 0x008c00009684783b */ /* 0x000fe20000004200 */
[----:B------:R-:W-:-:S02]  /*c7a0*/  FFMA.FTZ R32, R32, c[0x0][0x23c], -R74 ;  /* 0x00008f0020207a23 */ /* 0x000fc4000001084a */
[----:B------:R-:W3:Y:S01]  /*c7b0*/  MUFU.EX2 R103, R103 ;  /* 0x0000006700677308 */ /* 0x000ee20000000800 */
[----:B-1----:R-:W-:Y:S02]  /*c7c0*/  FADD.FTZ R3, R146, R3 ;  /* 0x0000000392037221 */ /* 0x002fe40000010000 */
[----:B------:R-:W-:Y:S02]  /*c7d0*/  FFMA.FTZ R34, R34, c[0x0][0x23c], -R74 ;  /* 0x00008f0022227a23 */ /* 0x000fe4000001084a */
[--C-:B------:R-:W-:Y:S02]  /*c7e0*/  FFMA.FTZ R55, R194, c[0x0][0x23c], -R112.reuse ;  /* 0x00008f00c2377a23 */ /* 0x100fe40000010870 */
[----:B------:R-:W-:Y:S01]  /*c7f0*/  FFMA.FTZ R168, R173, c[0x0][0x23c], -R112 ;  /* 0x00008f00ada87a23 */ /* 0x000fe20000010870 */
[C---:B--2---:R-:W-:Y:S01]  /*c800*/  F2FP.PACK_AB R31, R147.reuse, R146 ;  /* 0x00000092931f723e */ /* 0x044fe200000000ff */
[----:B------:R-:W1:Y:S01]  /*c810*/  MUFU.EX2 R102, R102 ;  /* 0x0000006600667308 */ /* 0x000e620000000800 */
[----:B------:R-:W-:-:S02]  /*c820*/  FADD.FTZ R147, R147, R3 ;  /* 0x0000000393937221 */ /* 0x000fc40000010000 */
[--C-:B------:R-:W-:Y:S02]  /*c830*/  FFMA.FTZ R170, R175, c[0x0][0x23c], -R112.reuse ;  /* 0x00008f00afaa7a23 */ /* 0x100fe40000010870 */
[----:B------:R-:W-:Y:S01]  /*c840*/  FFMA.FTZ R165, R165, c[0x0][0x23c], -R112 ;  /* 0x00008f00a5a57a23 */ /* 0x000fe20000010870 */
[C---:B------:R-:W-:Y:S01]  /*c850*/  HMMA.16816.F32 R16, R28.reuse, R20, R16 ;  /* 0x000000141c10723c */ /* 0x040fe20000001810 */
[----:B---3--:R-:W-:Y:S01]  /*c860*/  FADD.FTZ R104, R103, R104 ;  /* 0x0000006867687221 */ /* 0x008fe20000010000 */
[----:B------:R-:W-:Y:S01]  /*c870*/  MUFU.EX2 R101, R101 ;  /* 0x0000006500657308 */ /* 0x000fe20000000800 */
[--C-:B------:R-:W-:Y:S02]  /*c880*/  FFMA.FTZ R36, R36, c[0x0][0x23c], -R74.reuse ;  /* 0x00008f0024247a23 */ /* 0x100fe4000001084a */
[----:B------:R-:W-:Y:S02]  /*c890*/  FFMA.FTZ R39, R39, c[0x0][0x23c], -R74 ;  /* 0x00008f0027277a23 */ /* 0x000fe4000001084a */
[----:B------:R-:W-:Y:S01]  /*c8a0*/  FFMA.FTZ R57, R169, c[0x0][0x23c], -R112 ;  /* 0x00008f00a9397a23 */ /* 0x000fe20000010870 */
[----:B------:R-:W-:Y:S01]  /*c8b0*/  HMMA.16816.F32 R4, R28, R22, R4 ;  /* 0x000000161c04723c */ /* 0x000fe20000001804 */
[----:B------:R-:W2:Y:S01]  /*c8c0*/  LDSM.16.MT88.4 R20, [R150+0x6400] ;  /* 0x006400009614783b */ /* 0x000ea20000004200 */
[----:B------:R-:W3:Y:S01]  /*c8d0*/  MUFU.EX2 R100, R100 ;  /* 0x0000006400647308 */ /* 0x000ee20000000800 */
[----:B-1----:R-:W-:-:S02]  /*c8e0*/  FADD.FTZ R104, R102, R104 ;  /* 0x0000006866687221 */ /* 0x002fc40000010000 */
[--C-:B------:R-:W-:Y:S02]  /*c8f0*/  FFMA.FTZ R50, R50, c[0x0][0x23c], -R112.reuse ;  /* 0x00008f0032327a23 */ /* 0x100fe40000010870 */
[--C-:B------:R-:W-:Y:S01]  /*c900*/  FFMA.FTZ R2, R69, c[0x0][0x23c], -R112.reuse ;  /* 0x00008f0045027a23 */ /* 0x100fe20000010870 */
[C---:B-----5:R-:W-:Y:S01]  /*c910*/  HMMA.16816.F32 R136, R28.reuse, R12, R136 ;  /* 0x0000000c1c88723c */ /* 0x060fe20000001888 */
[----:B------:R-:W-:Y:S01]  /*c920*/  FFMA.FTZ R3, R60, c[0x0][0x23c], -R112 ;  /* 0x00008f003c037a23 */ /* 0x000fe20000010870 */
[----:B------:R-:W1:Y:S01]  /*c930*/  MUFU.EX2 R157, R157 ;  /* 0x0000009d009d7308 */ /* 0x000e620000000800 */
[----:B------:R-:W-:Y:S02]  /*c940*/  FFMA.FTZ R67, R67, c[0x0][0x23c], -R74 ;  /* 0x00008f0043437a23 */ /* 0x000fe4000001084a */
[--C-:B------:R-:W-:Y:S02]  /*c950*/  FFMA.FTZ R40, R40, c[0x0][0x23c], -R112.reuse ;  /* 0x00008f0028287a23 */ /* 0x100fe40000010870 */
[----:B------:R-:W-:Y:S01]  /*c960*/  FFMA.FTZ R231, R68, c[0x0][0x23c], -R112 ;  /* 0x00008f0044e77a23 */ /* 0x000fe20000010870 */
[----:B------:R-:W-:Y:S01]  /*c970*/  HMMA.16816.F32 R24, R28, R14, R24 ;  /* 0x0000000e1c18723c */ /* 0x000fe20000001818 */
[----:B------:R-:W5:Y:S01]  /*c980*/  LDSM.16.MT88.4 R12, [R151+0x6800] ;  /* 0x00680000970c783b */ /* 0x000f620000004200 */
[----:B------:R-:W4:Y:S01]  /*c990*/  MUFU.EX2 R51, R51 ;  /* 0x0000003300337308 */ /* 0x000f220000000800 */
[----:B------:R-:W-:-:S04]  /*c9a0*/  FFMA.FTZ R230, R42, c[0x0][0x23c], -R74 ;  /* 0x00008f002ae67a23 */ /* 0x000fc8000001084a */
[----:B------:R-:W-:Y:S02]  /*c9b0*/  F2FP.PACK_AB R28, R102, R103 ;  /* 0x00000067661c723e */ /* 0x000fe400000000ff */
[----:B---3--:R-:W-:Y:S01]  /*c9c0*/  F2FP.PACK_AB R30, R100, R101 ;  /* 0x00000065641e723e */ /* 0x008fe200000000ff */
[----:B------:R-:W-:Y:S01]  /*c9d0*/  MUFU.EX2 R166, R166 ;  /* 0x000000a600a67308 */ /* 0x000fe20000000800 */
[----:B-1----:R-:W-:Y:S02]  /*c9e0*/  FADD.FTZ R147, R157, R147 ;  /* 0x000000939d937221 */ /* 0x002fe40000010000 */
[----:B------:R-:W-:-:S04]  /*c9f0*/  FADD.FTZ R101, R101, R104 ;  /* 0x0000006865657221 */ /* 0x000fc80000010000 */
[----:B------:R-:W-:Y:S01]  /*ca00*/  FADD.FTZ R101, R100, R101 ;  /* 0x0000006564657221 */ /* 0x000fe20000010000 */
[----:B------:R-:W1:Y:S01]  /*ca10*/  MUFU.EX2 R47, R47 ;  /* 0x0000002f002f7308 */ /* 0x000e620000000800 */
[C---:B----4-:R-:W-:Y:S01]  /*ca20*/  F2FP.PACK_AB R29, R51.reuse, R157 ;  /* 0x0000009d331d723e */ /* 0x050fe200000000ff */
[----:B------:R-:W-:-:S06]  /*ca30*/  FADD.FTZ R51, R51, R147 ;  /* 0x0000009333337221 */ /* 0x000fcc0000010000 */
[----:B------:R-:W-:Y:S01]  /*ca40*/  MUFU.EX2 R99, R99 ;  /* 0x0000006300637308 */ /* 0x000fe20000000800 */
[----:B-1----:R-:W-:-:S07]  /*ca50*/  F2FP.PACK_AB R31, R47, R166 ;  /* 0x000000a62f1f723e */ /* 0x002fce00000000ff */
[----:B------:R-:W1:Y:S01]  /*ca60*/  MUFU.EX2 R98, R98 ;  /* 0x0000006200627308 */ /* 0x000e620000000800 */
[----:B------:R-:W-:Y:S02]  /*ca70*/  FADD.FTZ R166, R166, R51 ;  /* 0x00000033a6a67221 */ /* 0x000fe40000010000 */
[----:B------:R-:W-:Y:S02]  /*ca80*/  FFMA.FTZ R51, R65, c[0x0][0x23c], -R74 ;  /* 0x00008f0041337a23 */ /* 0x000fe4000001084a */
[----:B------:R-:W-:Y:S01]  /*ca90*/  FADD.FTZ R166, R47, R166 ;  /* 0x000000a62fa67221 */ /* 0x000fe20000010000 */
[C---:B------:R-:W-:Y:S01]  /*caa0*/  HMMA.16816.F32 R16, R28.reuse, R8, R16 ;  /* 0x000000081c10723c */ /* 0x040fe20000001810 */
[----:B------:R-:W-:Y:S01]  /*cab0*/  FFMA.FTZ R47, R70, c[0x0][0x23c], -R74 ;  /* 0x00008f00462f7a23 */ /* 0x000fe2000001084a */
[----:B------:R-:W-:Y:S06]  /*cac0*/  MUFU.EX2 R97, R97 ;  /* 0x0000006100617308 */ /* 0x000fec0000000800 */
[C---:B------:R-:W-:Y:S01]  /*cad0*/  HMMA.16816.F32 R4, R28.reuse, R10, R4 ;  /* 0x0000000a1c04723c */ /* 0x040fe20000001804 */
[----:B------:R-:W3:Y:S01]  /*cae0*/  LDSM.16.MT88.4 R8, [R150+0x6800] ;  /* 0x006800009608783b */ /* 0x000ee20000004200 */
[----:B------:R-:W4:Y:S06]  /*caf0*/  MUFU.EX2 R96, R96 ;  /* 0x0000006000607308 */ /* 0x000f2c0000000800 */
[C---:B--2---:R-:W-:Y:S02]  /*cb00*/  HMMA.16816.F32 R136, R28.reuse, R20, R136 ;  /* 0x000000141c88723c */ /* 0x044fe40000001888 */
[----:B------:R-:W-:Y:S06]  /*cb10*/  MUFU.EX2 R167, R167 ;  /* 0x000000a700a77308 */ /* 0x000fec0000000800 */
[----:B------:R-:W-:Y:S01]  /*cb20*/  HMMA.16816.F32 R24, R28, R22, R24 ;  /* 0x000000161c18723c */ /* 0x000fe20000001818 */
[----:B------:R-:W2:Y:S01]  /*cb30*/  LDSM.16.MT88.4 R20, [R151+0x6c00] ;  /* 0x006c00009714783b */ /* 0x000ea20000004200 */
[----:B------:R-:W5:Y:S05]  /*cb40*/  MUFU.EX2 R45, R45 ;  /* 0x0000002d002d7308 */ /* 0x000f6a0000000800 */
[----:B-1----:R-:W-:Y:S01]  /*cb50*/  F2FP.PACK_AB R28, R98, R99 ;  /* 0x00000063621c723e */ /* 0x002fe200000000ff */
[----:B------:R-:W-:Y:S01]  /*cb60*/  FADD.FTZ R99, R99, R101 ;  /* 0x0000006563637221 */ /* 0x000fe20000010000 */
[----:B----4-:R-:W-:Y:S01]  /*cb70*/  F2FP.PACK_AB R30, R96, R97 ;  /* 0x00000061601e723e */ /* 0x010fe200000000ff */
[----:B------:R-:W-:Y:S02]  /*cb80*/  MUFU.EX2 R164, R164 ;  /* 0x000000a400a47308 */ /* 0x000fe40000000800 */
[----:B------:R-:W-:-:S04]  /*cb90*/  FADD.FTZ R99, R98, R99 ;  /* 0x0000006362637221 */ /* 0x000fc80000010000 */
[----:B------:R-:W-:Y:S02]  /*cba0*/  FADD.FTZ R99, R97, R99 ;  /* 0x0000006361637221 */ /* 0x000fe40000010000 */
[----:B------:R-:W1:Y:S01]  /*cbb0*/  MUFU.EX2 R49, R49 ;  /* 0x0000003100317308 */ /* 0x000e620000000800 */
[----:B-----5:R-:W-:Y:S01]  /*cbc0*/  F2FP.PACK_AB R29, R45, R167 ;  /* 0x000000a72d1d723e */ /* 0x020fe200000000ff */
[----:B------:R-:W-:Y:S02]  /*cbd0*/  FADD.FTZ R167, R167, R166 ;  /* 0x000000a6a7a77221 */ /* 0x000fe40000010000 */
[----:B------:R-:W-:Y:S02]  /*cbe0*/  FADD.FTZ R96, R96, R99 ;  /* 0x0000006360607221 */ /* 0x000fe40000010000 */
[----:B------:R-:W-:Y:S02]  /*cbf0*/  FADD.FTZ R167, R45, R167 ;  /* 0x000000a72da77221 */ /* 0x000fe40000010000 */
[----:B------:R-:W4:Y:S01]  /*cc00*/  MUFU.EX2 R95, R95 ;  /* 0x0000005f005f7308 */ /* 0x000f220000000800 */
[----:B------:R-:W-:Y:S01]  /*cc10*/  FFMA.FTZ R45, R66, c[0x0][0x23c], -R74 ;  /* 0x00008f00422d7a23 */ /* 0x000fe2000001084a */
[----:B-1----:R-:W-:-:S06]  /*cc20*/  F2FP.PACK_AB R31, R49, R164 ;  /* 0x000000a4311f723e */ /* 0x002fcc00000000ff */
[----:B------:R-:W1:Y:S01]  /*cc30*/  MUFU.EX2 R94, R94 ;  /* 0x0000005e005e7308 */ /* 0x000e620000000800 */
[----:B------:R-:W-:-:S04]  /*cc40*/  FADD.FTZ R164, R164, R167 ;  /* 0x000000a7a4a47221 */ /* 0x000fc80000010000 */
[----:B------:R-:W-:Y:S01]  /*cc50*/  FADD.FTZ R164, R49, R164 ;  /* 0x000000a431a47221 */ /* 0x000fe20000010000 */
[----:B------:R-:W-:Y:S01]  /*cc60*/  HMMA.16816.F32 R16, R28, R12, R16 ;  /* 0x0000000c1c10723c */ /* 0x000fe20000001810 */
[----:B----4-:R-:W-:Y:S01]  /*cc70*/  FADD.FTZ R96, R95, R96 ;  /* 0x000000605f607221 */ /* 0x010fe20000010000 */
[----:B------:R-:W-:Y:S01]  /*cc80*/  MUFU.EX2 R93, R93 ;  /* 0x0000005d005d7308 */ /* 0x000fe20000000800 */
[----:B------:R-:W-:-:S05]  /*cc90*/  FFMA.FTZ R49, R64, c[0x0][0x23c], -R74 ;  /* 0x00008f0040317a23 */ /* 0x000fca000001084a */
[C---:B------:R-:W-:Y:S01]  /*cca0*/  HMMA.16816.F32 R4, R28.reuse, R14, R4 ;  /* 0x0000000e1c04723c */ /* 0x040fe20000001804 */
[----:B------:R-:W4:Y:S01]  /*ccb0*/  LDSM.16.MT88.4 R12, [R150+0x6c00] ;  /* 0x006c0000960c783b */ /* 0x000f220000004200 */
[----:B------:R-:W5:Y:S06]  /*ccc0*/  MUFU.EX2 R92, R92 ;  /* 0x0000005c005c7308 */ /* 0x000f6c0000000800 */
[C---:B---3--:R-:W-:Y:S02]  /*ccd0*/  HMMA.16816.F32 R136, R28.reuse, R8, R136 ;  /* 0x000000081c88723c */ /* 0x048fe40000001888 */
[----:B------:R-:W-:Y:S06]  /*cce0*/  MUFU.EX2 R163, R163 ;  /* 0x000000a300a37308 */ /* 0x000fec0000000800 */
[----:B------:R-:W-:Y:S01]  /*ccf0*/  HMMA.16816.F32 R24, R28, R10, R24 ;  /* 0x0000000a1c18723c */ /* 0x000fe20000001818 */
[----:B------:R-:W3:Y:S01]  /*cd00*/  LDSM.16.MT88.4 R8, [R151+0x7000] ;  /* 0x007000009708783b */ /* 0x000ee20000004200 */
[----:B------:R-:W2:Y:S05]  /*cd10*/  MUFU.EX2 R35, R35 ;  /* 0x0000002300237308 */ /* 0x000eaa0000000800 */
[C---:B-1----:R-:W-:Y:S01]  /*cd20*/  F2FP.PACK_AB R28, R94.reuse, R95 ;  /* 0x0000005f5e1c723e */ /* 0x042fe200000000ff */
[----:B------:R-:W-:Y:S01]  /*cd30*/  FADD.FTZ R94, R94, R96 ;  /* 0x000000605e5e7221 */ /* 0x000fe20000010000 */
[----:B-----5:R-:W-:Y:S01]  /*cd40*/  F2FP.PACK_AB R30, R92, R93 ;  /* 0x0000005d5c1e723e */ /* 0x020fe200000000ff */
[----:B------:R-:W1:Y:S02]  /*cd50*/  MUFU.EX2 R156, R156 ;  /* 0x0000009c009c7308 */ /* 0x000e640000000800 */
[----:B------:R-:W-:-:S04]  /*cd60*/  FADD.FTZ R94, R93, R94 ;  /* 0x0000005e5d5e7221 */ /* 0x000fc80000010000 */
[----:B------:R-:W-:Y:S02]  /*cd70*/  FADD.FTZ R92, R92, R94 ;  /* 0x0000005e5c5c7221 */ /* 0x000fe40000010000 */
[----:B------:R-:W5:Y:S01]  /*cd80*/  MUFU.EX2 R33, R33 ;  /* 0x0000002100217308 */ /* 0x000f620000000800 */
[----:B--2---:R-:W-:Y:S01]  /*cd90*/  F2FP.PACK_AB R29, R35, R163 ;  /* 0x000000a3231d723e */ /* 0x004fe200000000ff */
[----:B------:R-:W-:-:S04]  /*cda0*/  FADD.FTZ R163, R163, R164 ;  /* 0x000000a4a3a37221 */ /* 0x000fc80000010000 */
[----:B------:R-:W-:Y:S02]  /*cdb0*/  FADD.FTZ R163, R35, R163 ;  /* 0x000000a323a37221 */ /* 0x000fe40000010000 */
[----:B------:R-:W2:Y:S01]  /*cdc0*/  MUFU.EX2 R91, R91 ;  /* 0x0000005b005b7308 */ /* 0x000ea20000000800 */
[----:B------:R-:W-:Y:S02]  /*cdd0*/  FFMA.FTZ R35, R41, c[0x0][0x23c], -R112 ;  /* 0x00008f0029237a23 */ /* 0x000fe40000010870 */
[----:B-1----:R-:W-:Y:S02]  /*cde0*/  FADD.FTZ R163, R156, R163 ;  /* 0x000000a39ca37221 */ /* 0x002fe40000010000 */
[----:B------:R-:W-:Y:S01]  /*cdf0*/  FFMA.FTZ R41, R54, c[0x0][0x23c], -R74 ;  /* 0x00008f0036297a23 */ /* 0x000fe2000001084a */
[C---:B-----5:R-:W-:Y:S02]  /*ce00*/  F2FP.PACK_AB R31, R33.reuse, R156 ;  /* 0x0000009c211f723e */ /* 0x060fe400000000ff */
[----:B------:R-:W1:Y:S01]  /*ce10*/  MUFU.EX2 R90, R90 ;  /* 0x0000005a005a7308 */ /* 0x000e620000000800 */
[----:B------:R-:W-:-:S04]  /*ce20*/  FADD.FTZ R33, R33, R163 ;  /* 0x000000a321217221 */ /* 0x000fc80000010000 */
[C---:B------:R-:W-:Y:S01]  /*ce30*/  HMMA.16816.F32 R16, R28.reuse, R20, R16 ;  /* 0x000000141c10723c */ /* 0x040fe20000001810 */
[----:B--2---:R-:W-:Y:S02]  /*ce40*/  FADD.FTZ R92, R91, R92 ;  /* 0x0000005c5b5c7221 */ /* 0x004fe40000010000 */
[----:B------:R-:W-:Y:S05]  /*ce50*/  MUFU.EX2 R89, R89 ;  /* 0x0000005900597308 */ /* 0x000fea0000000800 */
[----:B------:R-:W-:Y:S01]  /*ce60*/  HMMA.16816.F32 R4, R28, R22, R4 ;  /* 0x000000161c04723c */ /* 0x000fe20000001804 */
[----:B------:R-:W2:Y:S02]  /*ce70*/  LDSM.16.MT88.4 R20, [R150+0x7000] ;  /* 0x007000009614783b */ /* 0x000ea40000004200 */
[----:B------:R-:W5:Y:S01]  /*ce80*/  MUFU.EX2 R88, R88 ;  /* 0x0000005800587308 */ /* 0x000f620000000800 */
[----:B-1----:R-:W-:-:S04]  /*ce90*/  FADD.FTZ R92, R90, R92 ;  /* 0x0000005c5a5c7221 */ /* 0x002fc80000010000 */
[C---:B----4-:R-:W-:Y:S03]  /*cea0*/  HMMA.16816.F32 R136, R28.reuse, R12, R136 ;  /* 0x0000000c1c88723c */ /* 0x050fe60000001888 */
[----:B------:R-:W-:Y:S05]  /*ceb0*/  MUFU.EX2 R128, R128 ;  /* 0x0000008000807308 */ /* 0x000fea0000000800 */
[----:B------:R-:W-:Y:S01]  /*cec0*/  HMMA.16816.F32 R24, R28, R14, R24 ;  /* 0x0000000e1c18723c */ /* 0x000fe20000001818 */
[----:B------:R-:W1:Y:S02]  /*ced0*/  LDSM.16.MT88.4 R12, [R151+0x7400] ;  /* 0x00740000970c783b */ /* 0x000e640000004200 */
[----:B------:R-:W4:Y:S04]  /*cee0*/  MUFU.EX2 R53, R53 ;  /* 0x0000003500357308 */ /* 0x000f280000000800 */
[----:B------:R-:W-:-:S02]  /*cef0*/  F2FP.PACK_AB R28, R90, R91 ;  /* 0x0000005b5a1c723e */ /* 0x000fc400000000ff */
[----:B-----5:R-:W-:Y:S02]  /*cf00*/  F2FP.PACK_AB R30, R88, R89 ;  /* 0x00000059581e723e */ /* 0x020fe400000000ff */
[----:B------:R-:W-:Y:S01]  /*cf10*/  MUFU.EX2 R127, R127 ;  /* 0x0000007f007f7308 */ /* 0x000fe20000000800 */
[----:B------:R-:W-:-:S04]  /*cf20*/  FADD.FTZ R89, R89, R92 ;  /* 0x0000005c59597221 */ /* 0x000fc80000010000 */
[----:B------:R-:W-:-:S03]  /*cf30*/  FADD.FTZ R89, R88, R89 ;  /* 0x0000005958597221 */ /* 0x000fc60000010000 */
[----:B------:R-:W5:Y:S01]  /*cf40*/  MUFU.EX2 R171, R171 ;  /* 0x000000ab00ab7308 */ /* 0x000f620000000800 */
[----:B----4-:R-:W-:Y:S01]  /*cf50*/  F2FP.PACK_AB R29, R53, R128 ;  /* 0x00000080351d723e */ /* 0x010fe200000000ff */
[----:B------:R-:W-:-:S04]  /*cf60*/  FADD.FTZ R128, R128, R33 ;  /* 0x0000002180807221 */ /* 0x000fc80000010000 */
[----:B------:R-:W-:Y:S02]  /*cf70*/  FADD.FTZ R128, R53, R128 ;  /* 0x0000008035807221 */ /* 0x000fe40000010000 */
[----:B------:R-:W4:Y:S01]  /*cf80*/  MUFU.EX2 R87, R87 ;  /* 0x0000005700577308 */ /* 0x000f220000000800 */
[----:B-----5:R-:W-:-:S07]  /*cf90*/  F2FP.PACK_AB R31, R171, R127 ;  /* 0x0000007fab1f723e */ /* 0x020fce00000000ff */
[----:B------:R-:W-:Y:S01]  /*cfa0*/  MUFU.EX2 R85, R85 ;  /* 0x0000005500557308 */ /* 0x000fe20000000800 */
[----:B------:R-:W-:-:S04]  /*cfb0*/  FADD.FTZ R127, R127, R128 ;  /* 0x000000807f7f7221 */ /* 0x000fc80000010000 */
[----:B------:R-:W-:Y:S01]  /*cfc0*/  FADD.FTZ R127, R171, R127 ;  /* 0x0000007fab7f7221 */ /* 0x000fe20000010000 */
[C---:B---3--:R-:W-:Y:S01]  /*cfd0*/  HMMA.16816.F32 R16, R28.reuse, R8, R16 ;  /* 0x000000081c10723c */ /* 0x048fe20000001810 */
[----:B----4-:R-:W-:Y:S01]  /*cfe0*/  FADD.FTZ R89, R87, R89 ;  /* 0x0000005957597221 */ /* 0x010fe20000010000 */
[----:B------:R-:W3:Y:S06]  /*cff0*/  MUFU.EX2 R84, R84 ;  /* 0x0000005400547308 */ /* 0x000eec0000000800 */
[C---:B------:R-:W-:Y:S01]  /*d000*/  HMMA.16816.F32 R4, R28.reuse, R10, R4 ;  /* 0x0000000a1c04723c */ /* 0x040fe20000001804 */
[----:B------:R-:W4:Y:S01]  /*d010*/  LDSM.16.MT88.4 R8, [R150+0x7400] ;  /* 0x007400009608783b */ /* 0x000f220000004200 */
[----:B------:R-:W-:Y:S06]  /*d020*/  MUFU.EX2 R124, R124 ;  /* 0x0000007c007c7308 */ /* 0x000fec0000000800 */
[C---:B--2---:R-:W-:Y:S02]  /*d030*/  HMMA.16816.F32 R136, R28.reuse, R20, R136 ;  /* 0x000000141c88723c */ /* 0x044fe40000001888 */
[----:B------:R-:W2:Y:S06]  /*d040*/  MUFU.EX2 R59, R59 ;  /* 0x0000003b003b7308 */ /* 0x000eac0000000800 */
[----:B------:R-:W-:Y:S01]  /*d050*/  HMMA.16816.F32 R24, R28, R22, R24 ;  /* 0x000000161c18723c */ /* 0x000fe20000001818 */
[----:B------:R-:W5:Y:S01]  /*d060*/  LDSM.16.MT88.4 R20, [R151+0x7800] ;  /* 0x007800009714783b */ /* 0x000f620000004200 */
[----:B------:R-:W-:Y:S05]  /*d070*/  MUFU.EX2 R119, R119 ;  /* 0x0000007700777308 */ /* 0x000fea0000000800 */
[C---:B------:R-:W-:Y:S01]  /*d080*/  F2FP.PACK_AB R28, R86.reuse, R87 ;  /* 0x00000057561c723e */ /* 0x040fe200000000ff */
[----:B------:R-:W-:Y:S01]  /*d090*/  FADD.FTZ R86, R86, R89 ;  /* 0x0000005956567221 */ /* 0x000fe20000010000 */
[----:B---3--:R-:W-:Y:S01]  /*d0a0*/  F2FP.PACK_AB R30, R84, R85 ;  /* 0x00000055541e723e */ /* 0x008fe200000000ff */
[----:B------:R-:W3:Y:S01]  /*d0b0*/  MUFU.EX2 R61, R61 ;  /* 0x0000003d003d7308 */ /* 0x000ee20000000800 */
[----:B--2---:R-:W-:Y:S01]  /*d0c0*/  F2FP.PACK_AB R29, R59, R124 ;  /* 0x0000007c3b1d723e */ /* 0x004fe200000000ff */
[----:B------:R-:W-:-:S02]  /*d0d0*/  FADD.FTZ R124, R124, R127 ;  /* 0x0000007f7c7c7221 */ /* 0x000fc40000010000 */
[----:B------:R-:W-:Y:S02]  /*d0e0*/  FADD.FTZ R86, R85, R86 ;  /* 0x0000005655567221 */ /* 0x000fe40000010000 */
[----:B------:R-:W-:Y:S02]  /*d0f0*/  FADD.FTZ R124, R59, R124 ;  /* 0x0000007c3b7c7221 */ /* 0x000fe40000010000 */
[----:B------:R-:W2:Y:S01]  /*d100*/  MUFU.EX2 R83, R83 ;  /* 0x0000005300537308 */ /* 0x000ea20000000800 */
[----:B------:R-:W-:Y:S01]  /*d110*/  FADD.FTZ R84, R84, R86 ;  /* 0x0000005654547221 */ /* 0x000fe20000010000 */
[----:B---3--:R-:W-:-:S06]  /*d120*/  F2FP.PACK_AB R31, R61, R119 ;  /* 0x000000773d1f723e */ /* 0x008fcc00000000ff */
[----:B------:R-:W3:Y:S01]  /*d130*/  MUFU.EX2 R82, R82 ;  /* 0x0000005200527308 */ /* 0x000ee20000000800 */
[----:B------:R-:W-:-:S04]  /*d140*/  FADD.FTZ R119, R119, R124 ;  /* 0x0000007c77777221 */ /* 0x000fc80000010000 */
[----:B------:R-:W-:Y:S01]  /*d150*/  FADD.FTZ R119, R61, R119 ;  /* 0x000000773d777221 */ /* 0x000fe20000010000 */
[C---:B-1----:R-:W-:Y:S01]  /*d160*/  HMMA.16816.F32 R16, R28.reuse, R12, R16 ;  /* 0x0000000c1c10723c */ /* 0x042fe20000001810 */
[----:B--2---:R-:W-:Y:S01]  /*d170*/  FADD.FTZ R84, R83, R84 ;  /* 0x0000005453547221 */ /* 0x004fe20000010000 */
[----:B------:R-:W-:Y:S06]  /*d180*/  MUFU.EX2 R81, R81 ;  /* 0x0000005100517308 */ /* 0x000fec0000000800 */
[C---:B------:R-:W-:Y:S01]  /*d190*/  HMMA.16816.F32 R4, R28.reuse, R14, R4 ;  /* 0x0000000e1c04723c */ /* 0x040fe20000001804 */
[----:B------:R-:W1:Y:S01]  /*d1a0*/  LDSM.16.MT88.4 R12, [R150+0x7800] ;  /* 0x00780000960c783b */ /* 0x000e620000004200 */
[----:B------:R-:W2:Y:S06]  /*d1b0*/  MUFU.EX2 R80, R80 ;  /* 0x0000005000507308 */ /* 0x000eac0000000800 */
[C---:B----4-:R-:W-:Y:S02]  /*d1c0*/  HMMA.16816.F32 R136, R28.reuse, R8, R136 ;  /* 0x000000081c88723c */ /* 0x050fe40000001888 */
[----:B------:R-:W-:Y:S05]  /*d1d0*/  MUFU.EX2 R37, R37 ;  /* 0x0000002500257308 */ /* 0x000fea0000000800 */
[C---:B---3--:R-:W-:Y:S01]  /*d1e0*/  F2FP.PACK_AB R8, R82.reuse, R83 ;  /* 0x000000535208723e */ /* 0x048fe200000000ff */
[----:B------:R-:W-:Y:S01]  /*d1f0*/  HMMA.16816.F32 R24, R28, R10, R24 ;  /* 0x0000000a1c18723c */ /* 0x000fe20000001818 */
[----:B------:R-:W3:Y:S01]  /*d200*/  LDSM.16.MT88.4 R28, [R151+0x7c00] ;  /* 0x007c0000971c783b */ /* 0x000ee20000004200 */
[----:B------:R-:W4:Y:S01]  /*d210*/  MUFU.EX2 R63, R63 ;  /* 0x0000003f003f7308 */ /* 0x000f220000000800 */
[----:B------:R-:W-:-:S04]  /*d220*/  FADD.FTZ R82, R82, R84 ;  /* 0x0000005452527221 */ /* 0x000fc80000010000 */
[C---:B--2---:R-:W-:Y:S01]  /*d230*/  F2FP.PACK_AB R10, R80.reuse, R81 ;  /* 0x00000051500a723e */ /* 0x044fe200000000ff */
[----:B------:R-:W-:Y:S02]  /*d240*/  FADD.FTZ R82, R81, R82 ;  /* 0x0000005251527221 */ /* 0x000fe40000010000 */
[----:B------:R-:W2:Y:S02]  /*d250*/  MUFU.EX2 R38, R38 ;  /* 0x0000002600267308 */ /* 0x000ea40000000800 */
[----:B------:R-:W-:-:S06]  /*d260*/  FADD.FTZ R82, R80, R82 ;  /* 0x0000005250527221 */ /* 0x000fcc0000010000 */
[----:B------:R-:W1:Y:S01]  /*d270*/  MUFU.EX2 R56, R56 ;  /* 0x0000003800387308 */ /* 0x000e620000000800 */
[----:B----4-:R-:W-:Y:S01]  /*d280*/  F2FP.PACK_AB R9, R63, R37 ;  /* 0x000000253f09723e */ /* 0x010fe200000000ff */
[----:B------:R-:W-:-:S04]  /*d290*/  FADD.FTZ R37, R37, R119 ;  /* 0x0000007725257221 */ /* 0x000fc80000010000 */
[----:B------:R-:W-:Y:S02]  /*d2a0*/  FADD.FTZ R37, R63, R37 ;  /* 0x000000253f257221 */ /* 0x000fe40000010000 */
[----:B------:R4:W3:Y:S02]  /*d2b0*/  MUFU.EX2 R129, R46 ;  /* 0x0000002e00817308 */ /* 0x0008e40000000800 */
[----:B--2---:R-:W-:Y:S01]  /*d2c0*/  FADD.FTZ R37, R38, R37 ;  /* 0x0000002526257221 */ /* 0x004fe20000010000 */
[----:B-1----:R-:W-:-:S05]  /*d2d0*/  F2FP.PACK_AB R11, R56, R38 ;  /* 0x00000026380b723e */ /* 0x002fca00000000ff */
[----:B------:R-:W-:Y:S01]  /*d2e0*/  MUFU.EX2 R79, R79 ;  /* 0x0000004f004f7308 */ /* 0x000fe20000000800 */
[----:B------:R-:W-:Y:S01]  /*d2f0*/  FADD.FTZ R56, R56, R37 ;  /* 0x0000002538387221 */ /* 0x000fe20000010000 */
[----:B-----5:R-:W-:Y:S01]  /*d300*/  HMMA.16816.F32 R16, R8, R20, R16 ;  /* 0x000000140810723c */ /* 0x020fe20000001810 */
[----:B----4-:R-:W-:-:S05]  /*d310*/  FFMA.FTZ R46, R48, c[0x0][0x23c], -R74 ;  /* 0x00008f00302e7a23 */ /* 0x010fca000001084a */
[----:B------:R-:W1:Y:S01]  /*d320*/  MUFU.EX2 R78, R78 ;  /* 0x0000004e004e7308 */ /* 0x000e620000000800 */
[--C-:B------:R-:W-:Y:S02]  /*d330*/  FFMA.FTZ R48, R52, c[0x0][0x23c], -R74.reuse ;  /* 0x00008f0034307a23 */ /* 0x100fe4000001084a */
[--C-:B------:R-:W-:Y:S02]  /*d340*/  FFMA.FTZ R52, R58, c[0x0][0x23c], -R74.reuse ;  /* 0x00008f003a347a23 */ /* 0x100fe4000001084a */
[----:B------:R-:W-:Y:S01]  /*d350*/  FFMA.FTZ R58, R62, c[0x0][0x23c], -R74 ;  /* 0x00008f003e3a7a23 */ /* 0x000fe2000001084a */
[----:B------:R-:W-:Y:S01]  /*d360*/  HMMA.16816.F32 R4, R8, R22, R4 ;  /* 0x000000160804723c */ /* 0x000fe20000001804 */
[----:B------:R-:W2:Y:S01]  /*d370*/  LDSM.16.MT88.4 R20, [R150+0x7c00] ;  /* 0x007c00009614783b */ /* 0x000ea20000004200 */
[----:B------:R-:W-:Y:S01]  /*d380*/  MUFU.EX2 R77, R77 ;  /* 0x0000004d004d7308 */ /* 0x000fe20000000800 */
[----:B---3--:R-:W-:-:S05]  /*d390*/  FADD.FTZ R56, R129, R56 ;  /* 0x0000003881387221 */ /* 0x008fca0000010000 */
[C---:B------:R-:W-:Y:S02]  /*d3a0*/  HMMA.16816.F32 R136, R8.reuse, R12, R136 ;  /* 0x0000000c0888723c */ /* 0x040fe40000001888 */
[----:B------:R-:W3:Y:S06]  /*d3b0*/  MUFU.EX2 R76, R76 ;  /* 0x0000004c004c7308 */ /* 0x000eec0000000800 */
[----:B------:R-:W-:Y:S01]  /*d3c0*/  HMMA.16816.F32 R24, R8, R14, R24 ;  /* 0x0000000e0818723c */ /* 0x000fe20000001818 */
[----:B------:R-:W4:Y:S01]  /*d3d0*/  LDSM.16.MT88.4 R12, [R151+0x8000] ;  /* 0x00800000970c783b */ /* 0x000f220000004200 */
[----:B------:R-:W5:Y:S05]  /*d3e0*/  MUFU.EX2 R46, R46 ;  /* 0x0000002e002e7308 */ /* 0x000f6a0000000800 */
[----:B-1----:R-:W-:Y:S01]  /*d3f0*/  F2FP.PACK_AB R8, R78, R79 ;  /* 0x0000004f4e08723e */ /* 0x002fe200000000ff */
[----:B------:R-:W-:-:S02]  /*d400*/  FADD.FTZ R79, R79, R82 ;  /* 0x000000524f4f7221 */ /* 0x000fc40000010000 */
[----:B------:R-:W-:Y:S01]  /*d410*/  MUFU.EX2 R48, R48 ;  /* 0x0000003000307308 */ /* 0x000fe20000000800 */
[----:B---3--:R-:W-:Y:S01]  /*d420*/  F2FP.PACK_AB R10, R76, R77 ;  /* 0x0000004d4c0a723e */ /* 0x008fe200000000ff */
[----:B------:R-:W-:-:S04]  /*d430*/  FADD.FTZ R79, R78, R79 ;  /* 0x0000004f4e4f7221 */ /* 0x000fc80000010000 */
[----:B------:R-:W-:Y:S02]  /*d440*/  FADD.FTZ R79, R77, R79 ;  /* 0x0000004f4d4f7221 */ /* 0x000fe40000010000 */
[----:B------:R-:W1:Y:S01]  /*d450*/  MUFU.EX2 R44, R44 ;  /* 0x0000002c002c7308 */ /* 0x000e620000000800 */
[C---:B-----5:R-:W-:Y:S01]  /*d460*/  F2FP.PACK_AB R9, R46.reuse, R129 ;  /* 0x000000812e09723e */ /* 0x060fe200000000ff */
[----:B------:R-:W-:Y:S02]  /*d470*/  FADD.FTZ R56, R46, R56 ;  /* 0x000000382e387221 */ /* 0x000fe40000010000 */
[----:B------:R-:W-:-:S04]  /*d480*/  FADD.FTZ R76, R76, R79 ;  /* 0x0000004f4c4c7221 */ /* 0x000fc80000010000 */
[----:B------:R-:W3:Y:S01]  /*d490*/  MUFU.EX2 R75, R75 ;  /* 0x0000004b004b7308 */ /* 0x000ee20000000800 */
[----:B-1----:R-:W-:-:S07]  /*d4a0*/  F2FP.PACK_AB R11, R44, R48 ;  /* 0x000000302c0b723e */ /* 0x002fce00000000ff */
[----:B------:R-:W1:Y:S01]  /*d4b0*/  MUFU.EX2 R0, R0 ;  /* 0x0000000000007308 */ /* 0x000e620000000800 */
[----:B------:R-:W-:-:S04]  /*d4c0*/  FADD.FTZ R48, R48, R56 ;  /* 0x0000003830307221 */ /* 0x000fc80000010000 */
[----:B------:R-:W-:Y:S01]  /*d4d0*/  FADD.FTZ R48, R44, R48 ;  /* 0x000000302c307221 */ /* 0x000fe20000010000 */
[C---:B------:R-:W-:Y:S01]  /*d4e0*/  HMMA.16816.F32 R16, R8.reuse, R28, R16 ;  /* 0x0000001c0810723c */ /* 0x040fe20000001810 */
[----:B---3--:R-:W-:Y:S01]  /*d4f0*/  FADD.FTZ R76, R75, R76 ;  /* 0x0000004c4b4c7221 */ /* 0x008fe20000010000 */
[----:B------:R-:W-:Y:S06]  /*d500*/  MUFU.EX2 R123, R123 ;  /* 0x0000007b007b7308 */ /* 0x000fec0000000800 */
[C---:B------:R-:W-:Y:S01]  /*d510*/  HMMA.16816.F32 R4, R8.reuse, R30, R4 ;  /* 0x0000001e0804723c */ /* 0x040fe20000001804 */
[----:B------:R-:W3:Y:S01]  /*d520*/  LDSM.16.MT88.4 R28, [R150+0x8000] ;  /* 0x00800000961c783b */ /* 0x000ee20000004200 */
[----:B------:R-:W5:Y:S06]  /*d530*/  MUFU.EX2 R120, R120 ;  /* 0x0000007800787308 */ /* 0x000f6c0000000800 */
[C---:B--2---:R-:W-:Y:S02]  /*d540*/  HMMA.16816.F32 R136, R8.reuse, R20, R136 ;  /* 0x000000140888723c */ /* 0x044fe40000001888 */
[----:B------:R-:W-:Y:S06]  /*d550*/  MUFU.EX2 R52, R52 ;  /* 0x0000003400347308 */ /* 0x000fec0000000800 */
[----:B------:R-:W-:Y:S01]  /*d560*/  HMMA.16816.F32 R24, R8, R22, R24 ;  /* 0x000000160818723c */ /* 0x000fe20000001818 */
[----:B------:R-:W2:Y:S01]  /*d570*/  LDSM.16.MT88.4 R20, [R151+0x8400] ;  /* 0x008400009714783b */ /* 0x000ea20000004200 */
[----:B------:R-:W4:Y:S05]  /*d580*/  MUFU.EX2 R32, R32 ;  /* 0x0000002000207308 */ /* 0x000f2a0000000800 */
[C---:B-1----:R-:W-:Y:S01]  /*d590*/  F2FP.PACK_AB R8, R0.reuse, R75 ;  /* 0x0000004b0008723e */ /* 0x042fe200000000ff */
[----:B------:R-:W-:Y:S01]  /*d5a0*/  FADD.FTZ R0, R0, R76 ;  /* 0x0000004c00007221 */ /* 0x000fe20000010000 */
[----:B-----5:R-:W-:Y:S01]  /*d5b0*/  F2FP.PACK_AB R10, R120, R123 ;  /* 0x0000007b780a723e */ /* 0x020fe200000000ff */
[----:B------:R-:W-:Y:S02]  /*d5c0*/  MUFU.EX2 R58, R58 ;  /* 0x0000003a003a7308 */ /* 0x000fe40000000800 */
[----:B------:R-:W-:-:S04]  /*d5d0*/  FADD.FTZ R0, R123, R0 ;  /* 0x000000007b007221 */ /* 0x000fc80000010000 */
[----:B------:R-:W-:Y:S01]  /*d5e0*/  FADD.FTZ R120, R120, R0 ;  /* 0x0000000078787221 */ /* 0x000fe20000010000 */
[----:B------:R-:W-:Y:S01]  /*d5f0*/  MOV R0, R113 ;  /* 0x0000007100007202 */ /* 0x000fe20000000f00 */
[----:B------:R-:W1:Y:S01]  /*d600*/  MUFU.EX2 R34, R34 ;  /* 0x0000002200227308 */ /* 0x000e620000000800 */
[----:B----4-:R-:W-:Y:S01]  /*d610*/  F2FP.PACK_AB R9, R32, R52 ;  /* 0x000000342009723e */ /* 0x010fe200000000ff */
[----:B------:R-:W-:-:S04]  /*d620*/  FADD.FTZ R52, R52, R48 ;  /* 0x0000003034347221 */ /* 0x000fc80000010000 */
[----:B------:R-:W-:Y:S02]  /*d630*/  FADD.FTZ R52, R32, R52 ;  /* 0x0000003420347221 */ /* 0x000fe40000010000 */
[----:B------:R-:W4:Y:S01]  /*d640*/  MUFU.EX2 R55, R55 ;  /* 0x0000003700377308 */ /* 0x000f220000000800 */
[----:B-1----:R-:W-:-:S07]  /*d650*/  F2FP.PACK_AB R11, R34, R58 ;  /* 0x0000003a220b723e */ /* 0x002fce00000000ff */
[----:B------:R-:W1:Y:S01]  /*d660*/  MUFU.EX2 R168, R168 ;  /* 0x000000a800a87308 */ /* 0x000e620000000800 */
[----:B------:R-:W-:-:S04]  /*d670*/  FADD.FTZ R58, R58, R52 ;  /* 0x000000343a3a7221 */ /* 0x000fc80000010000 */
[----:B------:R-:W-:Y:S01]  /*d680*/  FADD.FTZ R58, R34, R58 ;  /* 0x0000003a223a7221 */ /* 0x000fe20000010000 */
[C---:B------:R-:W-:Y:S01]  /*d690*/  HMMA.16816.F32 R16, R8.reuse, R12, R16 ;  /* 0x0000000c0810723c */ /* 0x040fe20000001810 */
[----:B----4-:R-:W-:Y:S01]  /*d6a0*/  FADD.FTZ R120, R55, R120 ;  /* 0x0000007837787221 */ /* 0x010fe20000010000 */
[----:B------:R-:W-:Y:S06]  /*d6b0*/  MUFU.EX2 R170, R170 ;  /* 0x000000aa00aa7308 */ /* 0x000fec0000000800 */
[C---:B------:R-:W-:Y:S01]  /*d6c0*/  HMMA.16816.F32 R4, R8.reuse, R14, R4 ;  /* 0x0000000e0804723c */ /* 0x040fe20000001804 */
[----:B------:R-:W4:Y:S01]  /*d6d0*/  LDSM.16.MT88.4 R12, [R150+0x8400] ;  /* 0x00840000960c783b */ /* 0x000f220000004200 */
[----:B------:R-:W5:Y:S06]  /*d6e0*/  MUFU.EX2 R165, R165 ;  /* 0x000000a500a57308 */ /* 0x000f6c0000000800 */
[C---:B---3--:R-:W-:Y:S02]  /*d6f0*/  HMMA.16816.F32 R136, R8.reuse, R28, R136 ;  /* 0x0000001c0888723c */ /* 0x048fe40000001888 */
[----:B------:R-:W3:Y:S06]  /*d700*/  MUFU.EX2 R51, R51 ;  /* 0x0000003300337308 */ /* 0x000eec0000000800 */
[----:B------:R-:W-:Y:S01]  /*d710*/  HMMA.16816.F32 R24, R8, R30, R24 ;  /* 0x0000001e0818723c */ /* 0x000fe20000001818 */
[----:B------:R-:W2:Y:S01]  /*d720*/  LDSM.16.MT88.4 R28, [R151+0x8800] ;  /* 0x00880000971c783b */ /* 0x000ea20000004200 */
[----:B------:R-:W4:Y:S05]  /*d730*/  MUFU.EX2 R36, R36 ;  /* 0x0000002400247308 */ /* 0x000f2a0000000800 */
[C---:B-1----:R-:W-:Y:S01]  /*d740*/  F2FP.PACK_AB R8, R168.reuse, R55 ;  /* 0x00000037a808723e */ /* 0x042fe200000000ff */
[----:B------:R-:W-:Y:S01]  /*d750*/  FADD.FTZ R168, R168, R120 ;  /* 0x00000078a8a87221 */ /* 0x000fe20000010000 */
[----:B-----5:R-:W-:Y:S01]  /*d760*/  F2FP.PACK_AB R10, R165, R170 ;  /* 0x000000aaa50a723e */ /* 0x020fe200000000ff */
[----:B------:R-:W1:Y:S01]  /*d770*/  MUFU.EX2 R45, R45 ;  /* 0x0000002d002d7308 */ /* 0x000e620000000800 */
[----:B---3--:R-:W-:-:S02]  /*d780*/  FADD.FTZ R58, R51, R58 ;  /* 0x0000003a333a7221 */ /* 0x008fc40000010000 */
[----:B------:R-:W-:-:S04]  /*d790*/  FADD.FTZ R168, R170, R168 ;  /* 0x000000a8aaa87221 */ /* 0x000fc80000010000 */
[----:B------:R-:W-:Y:S01]  /*d7a0*/  FADD.FTZ R165, R165, R168 ;  /* 0x000000a8a5a57221 */ /* 0x000fe20000010000 */
[----:B------:R-:W3:Y:S01]  /*d7b0*/  MUFU.EX2 R39, R39 ;  /* 0x0000002700277308 */ /* 0x000ee20000000800 */
[C---:B----4-:R-:W-:Y:S01]  /*d7c0*/  F2FP.PACK_AB R9, R36.reuse, R51 ;  /* 0x000000332409723e */ /* 0x050fe200000000ff */
[----:B------:R-:W-:-:S06]  /*d7d0*/  FADD.FTZ R36, R36, R58 ;  /* 0x0000003a24247221 */ /* 0x000fcc0000010000 */
[----:B------:R-:W4:Y:S01]  /*d7e0*/  MUFU.EX2 R57, R57 ;  /* 0x0000003900397308 */ /* 0x000f220000000800 */
[----:B-1----:R-:W-:Y:S01]  /*d7f0*/  FADD.FTZ R36, R45, R36 ;  /* 0x000000242d247221 */ /* 0x002fe20000010000 */
[----:B---3--:R-:W-:-:S06]  /*d800*/  F2FP.PACK_AB R11, R39, R45 ;  /* 0x0000002d270b723e */ /* 0x008fcc00000000ff */
[----:B------:R-:W1:Y:S01]  /*d810*/  MUFU.EX2 R50, R50 ;  /* 0x0000003200327308 */ /* 0x000e620000000800 */
[----:B------:R-:W-:Y:S01]  /*d820*/  FADD.FTZ R39, R39, R36 ;  /* 0x0000002427277221 */ /* 0x000fe20000010000 */
[----:B--2---:R-:W-:Y:S01]  /*d830*/  HMMA.16816.F32 R16, R8, R20, R16 ;  /* 0x000000140810723c */ /* 0x004fe20000001810 */
[----:B----4-:R-:W-:-:S05]  /*d840*/  FADD.FTZ R165, R57, R165 ;  /* 0x000000a539a57221 */ /* 0x010fca0000010000 */
[----:B------:R-:W-:Y:S02]  /*d850*/  MUFU.EX2 R2, R2 ;  /* 0x0000000200027308 */ /* 0x000fe40000000800 */
[C---:B------:R-:W-:Y:S01]  /*d860*/  HMMA.16816.F32 R4, R8.reuse, R22, R4 ;  /* 0x000000160804723c */ /* 0x040fe20000001804 */
[----:B------:R-:W2:Y:S05]  /*d870*/  LDSM.16.MT88.4 R20, [R150+0x8800] ;  /* 0x008800009614783b */ /* 0x000eaa0000004200 */
[----:B------:R-:W3:Y:S02]  /*d880*/  MUFU.EX2 R3, R3 ;  /* 0x0000000300037308 */ /* 0x000ee40000000800 */
[C---:B------:R-:W-:Y:S06]  /*d890*/  HMMA.16816.F32 R136, R8.reuse, R12, R136 ;  /* 0x0000000c0888723c */ /* 0x040fec0000001888 */
[----:B------:R-:W4:Y:S01]  /*d8a0*/  MUFU.EX2 R33, R67 ;  /* 0x0000004300217308 */ /* 0x000f220000000800 */
[----:B------:R-:W-:Y:S01]  /*d8b0*/  FFMA.FTZ R12, R73, c[0x0][0x23c], -R112 ;  /* 0x00008f00490c7a23 */ /* 0x000fe20000010870 */
[----:B------:R-:W-:Y:S01]  /*d8c0*/  HMMA.16816.F32 R24, R8, R14, R24 ;  /* 0x0000000e0818723c */ /* 0x000fe20000001818 */
[----:B------:R-:W-:-:S05]  /*d8d0*/  FFMA.FTZ R13, R72, c[0x0][0x23c], -R74 ;  /* 0x00008f00480d7a23 */ /* 0x000fca000001084a */
[----:B------:R-:W5:Y:S01]  /*d8e0*/  MUFU.EX2 R41, R41 ;  /* 0x0000002900297308 */ /* 0x000f620000000800 */
[----:B-1----:R-:W-:Y:S01]  /*d8f0*/  F2FP.PACK_AB R8, R50, R57 ;  /* 0x000000393208723e */ /* 0x002fe200000000ff */
[----:B------:R-:W-:Y:S01]  /*d900*/  FFMA.FTZ R14, R43, c[0x0][0x23c], -R74 ;  /* 0x00008f002b0e7a23 */ /* 0x000fe2000001084a */
[----:B---3--:R-:W-:-:S05]  /*d910*/  F2FP.PACK_AB R10, R3, R2 ;  /* 0x00000002030a723e */ /* 0x008fca00000000ff */
[----:B------:R-:W1:Y:S01]  /*d920*/  MUFU.EX2 R47, R47 ;  /* 0x0000002f002f7308 */ /* 0x000e620000000800 */
[----:B------:R-:W-:Y:S02]  /*d930*/  FFMA.FTZ R15, R71, c[0x0][0x23c], -R74 ;  /* 0x00008f00470f7a23 */ /* 0x000fe4000001084a */
[----:B----4-:R-:W-:Y:S02]  /*d940*/  FADD.FTZ R39, R33, R39 ;  /* 0x0000002721277221 */ /* 0x010fe40000010000 */
[----:B------:R-:W-:-:S03]  /*d950*/  FADD.FTZ R50, R50, R165 ;  /* 0x000000a532327221 */ /* 0x000fc60000010000 */
[----:B------:R-:W3:Y:S01]  /*d960*/  MUFU.EX2 R49, R49 ;  /* 0x0000003100317308 */ /* 0x000ee20000000800 */
[C---:B-----5:R-:W-:Y:S01]  /*d970*/  F2FP.PACK_AB R9, R41.reuse, R33 ;  /* 0x000000212909723e */ /* 0x060fe200000000ff */
[----:B------:R-:W-:Y:S02]  /*d980*/  FADD.FTZ R41, R41, R39 ;  /* 0x0000002729297221 */ /* 0x000fe40000010000 */
[----:B------:R-:W-:Y:S01]  /*d990*/  FADD.FTZ R50, R2, R50 ;  /* 0x0000003202327221 */ /* 0x000fe20000010000 */
[----:B------:R-:W-:-:S03]  /*d9a0*/  MOV R2, R114 ;  /* 0x0000007200027202 */ /* 0x000fc60000000f00 */
[----:B------:R-:W4:Y:S01]  /*d9b0*/  MUFU.EX2 R40, R40 ;  /* 0x0000002800287308 */ /* 0x000f220000000800 */
[----:B-1----:R-:W-:Y:S02]  /*d9c0*/  FADD.FTZ R41, R47, R41 ;  /* 0x000000292f297221 */ /* 0x002fe40000010000 */
[----:B------:R-:W-:Y:S01]  /*d9d0*/  FADD.FTZ R3, R3, R50 ;  /* 0x0000003203037221 */ /* 0x000fe20000010000 */
[----:B---3--:R-:W-:-:S04]  /*d9e0*/  F2FP.PACK_AB R11, R49, R47 ;  /* 0x0000002f310b723e */ /* 0x008fc800000000ff */
[----:B------:R-:W1:Y:S01]  /*d9f0*/  MUFU.EX2 R35, R35 ;  /* 0x0000002300237308 */ /* 0x000e620000000800 */
[----:B------:R-:W-:Y:S02]  /*da00*/  FADD.FTZ R49, R49, R41 ;  /* 0x0000002931317221 */ /* 0x000fe40000010000 */
[----:B------:R-:W-:Y:S01]  /*da10*/  HMMA.16816.F32 R16, R8, R28, R16 ;  /* 0x0000001c0810723c */ /* 0x000fe20000001810 */
[----:B----4-:R-:W-:-:S04]  /*da20*/  FADD.FTZ R3, R40, R3 ;  /* 0x0000000328037221 */ /* 0x010fc80000010000 */
[----:B------:R-:W3:Y:S03]  /*da30*/  MUFU.EX2 R12, R12 ;  /* 0x0000000c000c7308 */ /* 0x000ee60000000800 */
[C---:B--2---:R-:W-:Y:S05]  /*da40*/  HMMA.16816.F32 R136, R8.reuse, R20, R136 ;  /* 0x000000140888723c */ /* 0x044fea0000001888 */
[----:B------:R-:W2:Y:S01]  /*da50*/  MUFU.EX2 R231, R231 ;  /* 0x000000e700e77308 */ /* 0x000ea20000000800 */
[----:B-1----:R-:W-:Y:S02]  /*da60*/  FADD.FTZ R3, R35, R3 ;  /* 0x0000000323037221 */ /* 0x002fe40000010000 */
[----:B------:R-:W-:Y:S05]  /*da70*/  HMMA.16816.F32 R4, R8, R30, R4 ;  /* 0x0000001e0804723c */ /* 0x000fea0000001804 */
[----:B------:R-:W1:Y:S01]  /*da80*/  MUFU.EX2 R13, R13 ;  /* 0x0000000d000d7308 */ /* 0x000e620000000800 */
[----:B---3--:R-:W-:-:S02]  /*da90*/  FADD.FTZ R3, R12, R3 ;  /* 0x000000030c037221 */ /* 0x008fc40000010000 */
[----:B------:R-:W-:Y:S05]  /*daa0*/  HMMA.16816.F32 R24, R8, R22, R24 ;  /* 0x000000160818723c */ /* 0x000fea0000001818 */
[----:B------:R-:W3:Y:S02]  /*dab0*/  MUFU.EX2 R14, R14 ;  /* 0x0000000e000e7308 */ /* 0x000ee40000000800 */
[----:B------:R-:W-:Y:S02]  /*dac0*/  F2FP.PACK_AB R8, R35, R40 ;  /* 0x000000282308723e */ /* 0x000fe400000000ff */
[----:B--2---:R-:W-:-:S04]  /*dad0*/  F2FP.PACK_AB R10, R231, R12 ;  /* 0x0000000ce70a723e */ /* 0x004fc800000000ff */
[----:B------:R-:W2:Y:S01]  /*dae0*/  MUFU.EX2 R15, R15 ;  /* 0x0000000f000f7308 */ /* 0x000ea20000000800 */
[----:B-1----:R-:W-:Y:S02]  /*daf0*/  FADD.FTZ R49, R13, R49 ;  /* 0x000000310d317221 */ /* 0x002fe40000010000 */
[----:B------:R-:W-:-:S05]  /*db00*/  FADD.FTZ R231, R231, R3 ;  /* 0x00000003e7e77221 */ /* 0x000fca0000010000 */
[----:B------:R-:W1:Y:S01]  /*db10*/  MUFU.EX2 R230, R230 ;  /* 0x000000e600e67308 */ /* 0x000e620000000800 */
[C---:B---3--:R-:W-:Y:S01]  /*db20*/  F2FP.PACK_AB R9, R14.reuse, R13 ;  /* 0x0000000d0e09723e */ /* 0x048fe200000000ff */
[----:B------:R-:W-:-:S04]  /*db30*/  FADD.FTZ R49, R14, R49 ;  /* 0x000000310e317221 */ /* 0x000fc80000010000 */
[----:B--2---:R-:W-:Y:S01]  /*db40*/  FADD.FTZ R49, R15, R49 ;  /* 0x000000310f317221 */ /* 0x004fe20000010000 */
[----:B-1----:R-:W-:-:S03]  /*db50*/  F2FP.PACK_AB R11, R230, R15 ;  /* 0x0000000fe60b723e */ /* 0x002fc600000000ff */
[----:B------:R-:W-:-:S04]  /*db60*/  FADD.FTZ R230, R230, R49 ;  /* 0x00000031e6e67221 */ /* 0x000fc80000010000 */
[C---:B------:R-:W-:Y:S08]  /*db70*/  HMMA.16816.F32 R144, R8.reuse, R140, R16 ;  /* 0x0000008c0890723c */ /* 0x040ff00000001810 */
[C---:B------:R-:W-:Y:S08]  /*db80*/  HMMA.16816.F32 R136, R8.reuse, R132, R136 ;  /* 0x000000840888723c */ /* 0x040ff00000001888 */
[C---:B------:R-:W-:Y:S08]  /*db90*/  HMMA.16816.F32 R140, R8.reuse, R142, R4 ;  /* 0x0000008e088c723c */ /* 0x040ff00000001804 */
[----:B------:R-:W-:Y:S08]  /*dba0*/  HMMA.16816.F32 R132, R8, R134, R24 ;  /* 0x000000860884723c */ /* 0x000ff00000001818 */
.L_x_721:
[----:B------:R-:W-:-:S13]  /*dbb0*/  ISETP.GE.AND P0, PT, R216, 0x1, PT ;  /* 0x00000001d800780c */ /* 0x000fda0003f06270 */
[----:B------:R-:W-:Y:S05]  /*dbc0*/  @!P0 BRA `(.L_x_729) ;  /* 0x000046d000008947 */ /* 0x000fea0003800000 */
[----:B------:R-:W-:Y:S02]  /*dbd0*/  MOV R3, R0 ;  /* 0x0000000000037202 */ /* 0x000fe40000000f00 */
[----:B------:R-:W-:Y:S02]  /*dbe0*/  MOV R148, R2 ;  /* 0x0000000200947202 */ /* 0x000fe40000000f00 */
[----:B------:R-:W-:-:S04]  /*dbf0*/  MOV R223, c[0x0][0x1a0] ;  /* 0x0000680000df7a02 */ /* 0x000fc80000000f00 */
.L_x_733:
[----:B------:R-:W-:Y:S01]  /*dc00*/  LEA R8, -R223, RZ, 0x8 ;  /* 0x000000ffdf087211 */ /* 0x000fe200078e41ff */
[----:B------:R-:W-:Y:S04]  /*dc10*/  DEPBAR.LE SB0, 0x0 ;  /* 0x000080000000791a */ /* 0x000fe80000000000 */
[----:B------:R-:W-:Y:S01]  /*dc20*/  BAR.SYNC.DEFER_BLOCKING 0x0 ;  /* 0x0000000000007b1d */ /* 0x000fe20000010000 */
[----:B------:R-:W-:Y:S05]  /*dc30*/  SHF.R.S32.HI R9, RZ, 0x1f, R8 ;  /* 0x0000001fff097819 */ /* 0x000fea0000011408 */
[----:B------:R-:W-:-:S05]  /*dc40*/  @!P6 BRA `(.L_x_730) ;  /* 0x000003b00000e947 */ /* 0x000fca0003800000 */
[----:B------:R-:W-:Y:S01]  /*dc50*/  IMAD.SHL.U32 R10, R216, 0x100, RZ ;  /* 0x00000100d80a7824 */ /* 0x000fe200078e00ff */
[----:B------:R-:W-:Y:S04]  /*dc60*/  IABS R0, c[0x0][0x2d0] ;  /* 0x0000b40000007a13 */ /* 0x000fe80000000000 */
[----:B------:R-:W1:Y:S01]  /*dc70*/  I2F.RP R8, R0 ;  /* 0x0000000000087306 */ /* 0x000e620000209400 */
[----:B------:R-:W-:Y:S02]  /*dc80*/  IADD3 R2, R10, -0x100, RZ ;  /* 0xffffff000a027810 */ /* 0x000fe40007ffe0ff */
[----:B------:R-:W-:Y:S02]  /*dc90*/  IABS R7, R10 ;  /* 0x0000000a00077213 */ /* 0x000fe40000000000 */
[----:B------:R-:W-:Y:S02]  /*dca0*/  IABS R5, R2 ;  /* 0x0000000200057213 */ /* 0x000fe40000000000 */
[----:B------:R-:W-:Y:S02]  /*dcb0*/  LOP3.LUT R2, R2, c[0x0][0x2d0], RZ, 0x3c, !PT ;  /* 0x0000b40002027a12 */ /* 0x000fe400078e3cff */
[----:B------:R-:W-:Y:S02]  /*dcc0*/  LOP3.LUT R10, R10, c[0x0][0x2d0], RZ, 0x3c, !PT ;  /* 0x0000b4000a0a7a12 */ /* 0x000fe400078e3cff */
[----:B------:R-:W-:Y:S01]  /*dcd0*/  ISETP.GE.AND P0, PT, R2, RZ, PT ;  /* 0x000000ff0200720c */ /* 0x000fe20003f06270 */
[----:B------:R-:W-:Y:S01]  /*dce0*/  IMAD.MOV.U32 R2, RZ, RZ, c[0x0][0x2d0] ;  /* 0x0000b400ff027624 */ /* 0x000fe200078e00ff */
[----:B------:R-:W-:Y:S01]  /*dcf0*/  ISETP.GE.AND P2, PT, R10, RZ, PT ;  /* 0x000000ff0a00720c */ /* 0x000fe20003f46270 */
[----:B-1----:R-:W1:Y:S02]  /*dd00*/  MUFU.RCP R8, R8 ;  /* 0x0000000800087308 */ /* 0x002e640000001000 */
[----:B-1----:R-:W-:Y:S08]  /*dd10*/  IADD3 R8, R8, 0xffffffe, RZ ;  /* 0x0ffffffe08087810 */ /* 0x002ff00007ffe0ff */
[----:B------:R-:W1:Y:S02]  /*dd20*/  F2I.FTZ.U32.TRUNC.NTZ R9, R8 ;  /* 0x0000000800097305 */ /* 0x000e64000021f000 */
[--C-:B-1----:R-:W-:Y:S02]  /*dd30*/  IMAD.MOV R4, RZ, RZ, -R9.reuse ;  /* 0x000000ffff047224 */ /* 0x102fe400078e0a09 */
[----:B------:R-:W-:Y:S02]  /*dd40*/  IMAD.MOV.U32 R8, RZ, RZ, RZ ;  /* 0x000000ffff087224 */ /* 0x000fe400078e00ff */
[----:B------:R-:W-:Y:S04]  /*dd50*/  IMAD R4, R4, R0, RZ ;  /* 0x0000000004047224 */ /* 0x000fe800078e02ff */
[----:B------:R-:W-:Y:S06]  /*dd60*/  IMAD.HI.U32 R9, R9, R4, R8 ;  /* 0x0000000409097227 */ /* 0x000fec00078e0008 */
[C---:B------:R-:W-:Y:S04]  /*dd70*/  IMAD.HI.U32 R8, R9.reuse, R5, RZ ;  /* 0x0000000509087227 */ /* 0x040fe800078e00ff */
[----:B------:R-:W-:Y:S04]  /*dd80*/  IMAD.HI.U32 R9, R9, R7, RZ ;  /* 0x0000000709097227 */ /* 0x000fe800078e00ff */
[----:B------:R-:W-:Y:S02]  /*dd90*/  IMAD.MOV R4, RZ, RZ, -R8 ;  /* 0x000000ffff047224 */ /* 0x000fe400078e0a08 */
[----:B------:R-:W-:Y:S02]  /*dda0*/  IMAD.MOV R6, RZ, RZ, -R9 ;  /* 0x000000ffff067224 */ /* 0x000fe400078e0a09 */
[C---:B------:R-:W-:Y:S02]  /*ddb0*/  IMAD R5, R0.reuse, R4, R5 ;  /* 0x0000000400057224 */ /* 0x040fe400078e0205 */
[C---:B------:R-:W-:Y:S03]  /*ddc0*/  IMAD R7, R0.reuse, R6, R7 ;  /* 0x0000000600077224 */ /* 0x040fe600078e0207 */
[C---:B------:R-:W-:Y:S02]  /*ddd0*/  ISETP.GT.U32.AND P1, PT, R0.reuse, R5, PT ;  /* 0x000000050000720c */ /* 0x040fe40003f24070 */
[----:B------:R-:W-:Y:S11]  /*dde0*/  ISETP.GT.U32.AND P3, PT, R0, R7, PT ;  /* 0x000000070000720c */ /* 0x000ff60003f64070 */
[--C-:B------:R-:W-:Y:S01]  /*ddf0*/  @!P1 IMAD.IADD R5, R5, 0x1, -R0.reuse ;  /* 0x0000000105059824 */ /* 0x100fe200078e0a00 */
[----:B------:R-:W-:Y:S01]  /*de00*/  @!P1 IADD3 R8, R8, 0x1, RZ ;  /* 0x0000000108089810 */ /* 0x000fe20007ffe0ff */
[----:B------:R-:W-:Y:S01]  /*de10*/  @!P3 IMAD.IADD R7, R7, 0x1, -R0 ;  /* 0x000000010707b824 */ /* 0x000fe200078e0a00 */
[----:B------:R-:W-:Y:S02]  /*de20*/  @!P3 IADD3 R9, R9, 0x1, RZ ;  /* 0x000000010909b810 */ /* 0x000fe40007ffe0ff */
[-C--:B------:R-:W-:Y:S02]  /*de30*/  ISETP.GE.U32.AND P4, PT, R5, R0.reuse, PT ;  /* 0x000000000500720c */ /* 0x080fe40003f86070 */
[----:B------:R-:W-:Y:S02]  /*de40*/  ISETP.GE.U32.AND P5, PT, R7, R0, PT ;  /* 0x000000000700720c */ /* 0x000fe40003fa6070 */
[----:B------:R-:W-:Y:S02]  /*de50*/  ISETP.NE.AND P1, PT, RZ, c[0x0][0x2d0], PT ;  /* 0x0000b400ff007a0c */ /* 0x000fe40003f25270 */
[----:B------:R-:W-:Y:S07]  /*de60*/  LOP3.LUT R0, RZ, c[0x0][0x2d0], RZ, 0x33, !PT ;  /* 0x0000b400ff007a12 */ /* 0x000fee00078e33ff */
[----:B------:R-:W-:Y:S02]  /*de70*/  @P4 IADD3 R8, R8, 0x1, RZ ;  /* 0x0000000108084810 */ /* 0x000fe40007ffe0ff */
[----:B------:R-:W-:Y:S03]  /*de80*/  @P5 IADD3 R9, R9, 0x1, RZ ;  /* 0x0000000109095810 */ /* 0x000fe60007ffe0ff */
[----:B------:R-:W-:Y:S02]  /*de90*/  @!P0 IMAD.MOV R8, RZ, RZ, -R8 ;  /* 0x000000ffff088224 */ /* 0x000fe400078e0a08 */
[----:B------:R-:W-:Y:S03]  /*dea0*/  @!P2 IMAD.MOV R9, RZ, RZ, -R9 ;  /* 0x000000ffff09a224 */ /* 0x000fe600078e0a09 */
[C---:B------:R-:W-:Y:S02]  /*deb0*/  SEL R8, R0.reuse, R8, !P1 ;  /* 0x0000000800087207 */ /* 0x040fe40004800000 */
[----:B------:R-:W-:Y:S02]  /*dec0*/  SEL R0, R0, R9, !P1 ;  /* 0x0000000900007207 */ /* 0x000fe40004800000 */
[-C--:B------:R-:W-:Y:S02]  /*ded0*/  LEA R4, P1, R8, R226.reuse, 0x2 ;  /* 0x000000e208047211 */ /* 0x080fe400078210ff */
[----:B------:R-:W-:Y:S02]  /*dee0*/  LEA R6, P0, R0, R226, 0x2 ;  /* 0x000000e200067211 */ /* 0x000fe400078010ff */
[-C--:B------:R-:W-:Y:S02]  /*def0*/  LEA.HI.X.SX32 R5, R8, R227.reuse, 0x2, P1 ;  /* 0x000000e308057211 */ /* 0x080fe400008f16ff */
[C---:B------:R-:W-:Y:S01]  /*df00*/  LEA.HI.X.SX32 R7, R0.reuse, R227, 0x2, P0 ;  /* 0x000000e300077211 */ /* 0x040fe200000f16ff */
[----:B------:R-:W-:Y:S02]  /*df10*/  IMAD.IADD R0, R0, 0x1, -R8 ;  /* 0x0000000100007824 */ /* 0x000fe400078e0a08 */
[----:B------:R1:W2:Y:S02]  /*df20*/  LDG.E R4, [R4.64] ;  /* 0x0000000604047981 */ /* 0x0002a4000c1e1900 */
[----:B------:R-:W-:Y:S04]  /*df30*/  IMAD R2, R0, R2, -0x100 ;  /* 0xffffff0000027424 */ /* 0x000fe800078e0202 */
[----:B------:R-:W-:Y:S01]  /*df40*/  IMAD.WIDE.U32 R8, R2, c[0x0][0x1a0], RZ ;  /* 0x0000680002087a25 */ /* 0x000fe200078e00ff */
[----:B------:R-:W-:Y:S05]  /*df50*/  SHF.R.S32.HI R0, RZ, 0x1f, R2 ;  /* 0x0000001fff007819 */ /* 0x000fea0000011402 */
[----:B------:R-:W-:Y:S04]  /*df60*/  IMAD R0, R0, c[0x0][0x1a0], RZ ;  /* 0x0000680000007a24 */ /* 0x000fe800078e02ff */
[----:B------:R-:W-:Y:S04]  /*df70*/  IMAD R0, R2, c[0x0][0x1a4], R0 ;  /* 0x0000690002007a24 */ /* 0x000fe800078e0200 */
[----:B------:R-:W-:Y:S01]  /*df80*/  IMAD.IADD R9, R9, 0x1, R0 ;  /* 0x0000000109097824 */ /* 0x000fe200078e0200 */
[----:B-1----:R-:W2:Y:S02]  /*df90*/  LDG.E R5, [R6.64] ;  /* 0x0000000606057981 */ /* 0x002ea4000c1e1900 */
[----:B--2---:R-:W-:Y:S04]  /*dfa0*/  IMAD.IADD R4, R4, 0x1, -R5 ;  /* 0x0000000104047824 */ /* 0x004fe800078e0a05 */
[----:B------:R-:W-:Y:S01]  /*dfb0*/  IMAD.WIDE.U32 R8, R4, c[0x0][0x188], R8 ;  /* 0x0000620004087a25 */ /* 0x000fe200078e0008 */
[----:B------:R-:W-:Y:S05]  /*dfc0*/  SHF.R.S32.HI R2, RZ, 0x1f, R4 ;  /* 0x0000001fff027819 */ /* 0x000fea0000011404 */
[----:B------:R-:W-:Y:S04]  /*dfd0*/  IMAD R2, R2, c[0x0][0x188], RZ ;  /* 0x0000620002027a24 */ /* 0x000fe800078e02ff */
[----:B------:R-:W-:Y:S04]  /*dfe0*/  IMAD R2, R4, c[0x0][0x18c], R2 ;  /* 0x0000630004027a24 */ /* 0x000fe800078e0202 */
[----:B------:R-:W-:Y:S02]  /*dff0*/  IMAD.IADD R9, R9, 0x1, R2 ;  /* 0x0000000109097824 */ /* 0x000fe400078e0202 */
.L_x_730:
[----:B------:R-:W-:Y:S02]  /*e000*/  ISETP.GE.AND P0, PT, R220, c[0x0][0x220], PT ;  /* 0x00008800dc007a0c */ /* 0x000fe40003f06270 */
[C---:B------:R-:W-:Y:S04]  /*e010*/  LEA R232, P3, R8.reuse, R152, 0x1 ;  /* 0x0000009808e87211 */ /* 0x040fe800078608ff */
[--C-:B------:R-:W-:Y:S07]  /*e020*/  LEA.HI.X R233, R8, R153, R9.reuse, 0x1, P3 ;  /* 0x0000009908e97211 */ /* 0x100fee00018f0c09 */
[-C--:B------:R-:W-:Y:S01]  /*e030*/  @!P0 IADD3 R2, P2, R222, R8.reuse, RZ ;  /* 0x00000008de028210 */ /* 0x080fe20007f5e0ff */
[----:B------:R-:W-:Y:S01]  /*e040*/  @P0 STS [R217+0x5000], RZ ;  /* 0x005000ffd9000388 */ /* 0x000fe20000000800 */
[----:B------:R-:W-:Y:S01]  /*e050*/  @!P0 IMAD.MOV.U32 R4, RZ, RZ, c[0x0][0x1a4] ;  /* 0x00006900ff048624 */ /* 0x000fe200078e00ff */
[----:B------:R-:W-:Y:S01]  /*e060*/  @!P0 LEA R5, P1, R223, R8, 0x6 ;  /* 0x00000008df058211 */ /* 0x000fe200078230ff */
[----:B------:R-:W-:Y:S01]  /*e070*/  @!P0 IMAD.MOV.U32 R10, RZ, RZ, R8 ;  /* 0x000000ffff0a8224 */ /* 0x000fe200078e0008 */
[----:B------:R-:W-:Y:S01]  /*e080*/  @P0 STS [R217+0x5004], RZ ;  /* 0x005004ffd9000388 */ /* 0x000fe20000000800 */
[--C-:B------:R-:W-:Y:S01]  /*e090*/  @!P0 IMAD.X R0, R219, 0x1, R9.reuse, P2 ;  /* 0x00000001db008824 */ /* 0x100fe200010e0609 */
[CC--:B------:R-:W-:Y:S01]  /*e0a0*/  @!P0 LEA R14, P2, R2.reuse, R152.reuse, 0x1 ;  /* 0x00000098020e8211 */ /* 0x0c0fe200078408ff */
[----:B------:R-:W-:Y:S01]  /*e0b0*/  @!P0 IMAD.MOV.U32 R11, RZ, RZ, R9 ;  /* 0x000000ffff0b8224 */ /* 0x000fe200078e0009 */
[----:B------:R-:W-:Y:S01]  /*e0c0*/  @P0 STS.64 [R217+0x5008], RZ ;  /* 0x005008ffd9000388 */ /* 0x000fe20000000a00 */
[----:B------:R-:W-:Y:S01]  /*e0d0*/  @!P0 LEA.HI.X R4, R223, R9, R4, 0x6, P1 ;  /* 0x00000009df048211 */ /* 0x000fe200008f3404 */
[----:B------:R-:W-:Y:S01]  /*e0e0*/  @!P0 IMAD.MOV.U32 R6, RZ, RZ, c[0x0][0x1a4] ;  /* 0x00006900ff068624 */ /* 0x000fe200078e00ff */
[----:B------:R-:W-:Y:S01]  /*e0f0*/  @!P0 LEA R12, P1, R5, R152, 0x1 ;  /* 0x00000098050c8211 */ /* 0x000fe200078208ff */
[----:B------:R-:W-:Y:S01]  /*e100*/  @!PT LDS RZ, [RZ] ;  /* 0x00000000fffff984 */ /* 0x000fe20000000800 */
[----:B------:R-:W-:Y:S01]  /*e110*/  @!PT LDS RZ, [RZ] ;  /* 0x00000000fffff984 */ /* 0x000fe20000000800 */
[----:B------:R-:W-:Y:S01]  /*e120*/  @!PT LDS RZ, [RZ] ;  /* 0x00000000fffff984 */ /* 0x000fe20000000800 */
[----:B------:R1:W-:Y:S01]  /*e130*/  @!P0 LDGSTS.E.BYPASS.LTC128B.128 [R217+0x5000], [R232.64] ;  /* 0x05000000e8d98fae */ /* 0x0003e2000b901d46 */
[-C--:B------:R-:W-:Y:S01]  /*e140*/  @!P0 LEA.HI.X R15, R2, R153.reuse, R0, 0x1, P2 ;  /* 0x00000099020f8211 */ /* 0x080fe200010f0c00 */
[----:B------:R-:W-:Y:S01]  /*e150*/  @!P0 IMAD.WIDE.U32 R10, R223, 0x60, R10 ;  /* 0x00000060df0a8825 */ /* 0x000fe200078e000a */
[----:B------:R-:W-:Y:S01]  /*e160*/  @!P0 LEA.HI.X R13, R5, R153, R4, 0x1, P1 ;  /* 0x00000099050d8211 */ /* 0x000fe200008f0c04 */
[----:B------:R-:W-:Y:S01]  /*e170*/  @P0 STS.128 [R217+0x5800], RZ ;  /* 0x005800ffd9000388 */ /* 0x000fe20000000c00 */
[C---:B------:R-:W-:Y:S01]  /*e180*/  @!P0 LEA R7, P1, R223.reuse, R8, 0x7 ;  /* 0x00000008df078211 */ /* 0x040fe200078238ff */
[----:B------:R-:W-:Y:S01]  /*e190*/  @!P0 IMAD.MOV.U32 R5, RZ, RZ, c[0x0][0x1a4] ;  /* 0x00006900ff058624 */ /* 0x000fe200078e00ff */
[CC--:B------:R-:W-:Y:S01]  /*e1a0*/  @!P0 LEA R24, P4, R10.reuse, R152.reuse, 0x1 ;  /* 0x000000980a188211 */ /* 0x0c0fe200078808ff */
[----:B------:R-:W-:Y:S01]  /*e1b0*/  @!PT LDS RZ, [RZ] ;  /* 0x00000000fffff984 */ /* 0x000fe20000000800 */
[----:B------:R-:W-:Y:S01]  /*e1c0*/  @!PT LDS RZ, [RZ] ;  /* 0x00000000fffff984 */ /* 0x000fe20000000800 */
[----:B------:R-:W-:Y:S01]  /*e1d0*/  @!PT LDS RZ, [RZ] ;  /* 0x00000000fffff984 */ /* 0x000fe20000000800 */
[----:B------:R2:W-:Y:S01]  /*e1e0*/  @!P0 LDGSTS.E.BYPASS.LTC128B.128 [R217+0x5800], [R14.64] ;  /* 0x058000000ed98fae */ /* 0x0005e2000b901d46 */
[----:B------:R-:W-:Y:S01]  /*e1f0*/  @!P0 IMAD.MOV.U32 R4, RZ, RZ, c[0x0][0x1a4] ;  /* 0x00006900ff048624 */ /* 0x000fe200078e00ff */
[-C--:B------:R-:W-:Y:S01]  /*e200*/  @!P0 LEA.HI.X R6, R223, R9.reuse, R6, 0x7, P1 ;  /* 0x00000009df068211 */ /* 0x080fe200008f3c06 */
[----:B------:R-:W-:Y:S01]  /*e210*/  @!P0 IMAD R5, R5, 0x60, RZ ;  /* 0x0000006005058824 */ /* 0x000fe200078e02ff */
[----:B------:R-:W-:Y:S01]  /*e220*/  @P0 STS.128 [R217+0x6000], RZ ;  /* 0x006000ffd9000388 */ /* 0x000fe20000000c00 */
[-C--:B------:R-:W-:Y:S01]  /*e230*/  @!P0 LEA R18, P1, R7, R152.reuse, 0x1 ;  /* 0x0000009807128211 */ /* 0x080fe200078208ff */
[--C-:B------:R-:W-:Y:S01]  /*e240*/  @!P0 IMAD.MOV.U32 R16, RZ, RZ, R8.reuse ;  /* 0x000000ffff108224 */ /* 0x100fe200078e0008 */
[----:B------:R-:W-:Y:S01]  /*e250*/  @!P0 MOV R17, R9 ;  /* 0x0000000900118202 */ /* 0x000fe20000000f00 */
[----:B------:R-:W-:Y:S01]  /*e260*/  @!P0 IMAD.IADD R5, R5, 0x1, R11 ;  /* 0x0000000105058824 */ /* 0x000fe200078e020b */
[----:B------:R-:W-:Y:S01]  /*e270*/  @!PT LDS RZ, [RZ] ;  /* 0x00000000fffff984 */ /* 0x000fe20000000800 */
[----:B------:R-:W-:Y:S01]  /*e280*/  @!PT LDS RZ, [RZ] ;  /* 0x00000000fffff984 */ /* 0x000fe20000000800 */
[----:B------:R-:W-:Y:S01]  /*e290*/  @!PT LDS RZ, [RZ] ;  /* 0x00000000fffff984 */ /* 0x000fe20000000800 */
[----:B------:R2:W-:Y:S01]  /*e2a0*/  @!P0 LDGSTS.E.BYPASS.LTC128B.128 [R217+0x6000], [R12.64] ;  /* 0x060000000cd98fae */ /* 0x0005e2000b901d46 */
[----:B------:R-:W-:Y:S01]  /*e2b0*/  @!P0 IMAD.MOV.U32 R20, RZ, RZ, R8 ;  /* 0x000000ffff148224 */ /* 0x000fe200078e0008 */
[-C--:B------:R-:W-:Y:S01]  /*e2c0*/  @!P0 LEA.HI.X R19, R7, R153.reuse, R6, 0x1, P1 ;  /* 0x0000009907138211 */ /* 0x080fe200008f0c06 */
[----:B------:R-:W-:Y:S01]  /*e2d0*/  @!P0 IMAD.MOV.U32 R21, RZ, RZ, R9 ;  /* 0x000000ffff158224 */ /* 0x000fe200078e0009 */
[-C--:B------:R-:W-:Y:S01]  /*e2e0*/  @!P0 LEA.HI.X R25, R10, R153.reuse, R5, 0x1, P4 ;  /* 0x000000990a198211 */ /* 0x080fe200020f0c05 */
[----:B------:R-:W-:Y:S01]  /*e2f0*/  @P0 STS.128 [R217+0x6800], RZ ;  /* 0x006800ffd9000388 */ /* 0x000fe20000000c00 */
[C---:B------:R-:W-:Y:S01]  /*e300*/  @!P0 IMAD.WIDE.U32 R8, R223.reuse, 0xa0, R8 ;  /* 0x000000a0df088825 */ /* 0x040fe200078e0008 */
[----:B------:R-:W-:Y:S02]  /*e310*/  @!P0 MOV R2, c[0x0][0x1a4] ;  /* 0x0000690000028a02 */ /* 0x000fe40000000f00 */
[----:B------:R-:W-:Y:S01]  /*e320*/  @!PT LDS RZ, [RZ] ;  /* 0x00000000fffff984 */ /* 0x000fe20000000800 */
[----:B------:R-:W-:Y:S01]  /*e330*/  @!PT LDS RZ, [RZ] ;  /* 0x00000000fffff984 */ /* 0x000fe20000000800 */
[----:B------:R-:W-:Y:S01]  /*e340*/  @!PT LDS RZ, [RZ] ;  /* 0x00000000fffff984 */ /* 0x000fe20000000800 */
[----:B------:R3:W-:Y:S01]  /*e350*/  @!P0 LDGSTS.E.BYPASS.LTC128B.128 [R217+0x6800], [R24.64] ;  /* 0x0680000018d98fae */ /* 0x0007e2000b901d46 */
[----:B------:R-:W-:Y:S01]  /*e360*/  @!P0 IMAD R4, R4, 0xa0, RZ ;  /* 0x000000a004048824 */ /* 0x000fe200078e02ff */
[-C--:B------:R-:W-:Y:S01]  /*e370*/  @!P0 LEA R22, P3, R8, R152.reuse, 0x1 ;  /* 0x0000009808168211 */ /* 0x080fe200078608ff */
[C---:B------:R-:W-:Y:S01]  /*e380*/  @!P0 IMAD.WIDE.U32 R16, R223.reuse, 0xc0, R16 ;  /* 0x000000c0df108825 */ /* 0x040fe200078e0010 */
[----:B------:R-:W-:Y:S03]  /*e390*/  @P0 STS.128 [R217+0x7000], RZ ;  /* 0x007000ffd9000388 */ /* 0x000fe60000000c00 */
[----:B------:R-:W-:Y:S01]  /*e3a0*/  @!P0 IMAD.IADD R4, R4, 0x1, R9 ;  /* 0x0000000104048824 */ /* 0x000fe200078e0209 */
[----:B------:R-:W-:Y:S01]  /*e3b0*/  @!PT LDS RZ, [RZ] ;  /* 0x00000000fffff984 */ /* 0x000fe20000000800 */
[----:B------:R-:W-:Y:S01]  /*e3c0*/  @!PT LDS RZ, [RZ] ;  /* 0x00000000fffff984 */ /* 0x000fe20000000800 */
[----:B------:R-:W-:Y:S01]  /*e3d0*/  @!PT LDS RZ, [RZ] ;  /* 0x00000000fffff984 */ /* 0x000fe20000000800 */
[----:B------:R4:W-:Y:S01]  /*e3e0*/  @!P0 LDGSTS.E.BYPASS.LTC128B.128 [R217+0x7000], [R18.64] ;  /* 0x0700000012d98fae */ /* 0x0009e2000b901d46 */
[----:B------:R-:W-:Y:S01]  /*e3f0*/  @!P0 IMAD R2, R2, 0xc0, RZ ;  /* 0x000000c002028824 */ /* 0x000fe200078e02ff */
[-C--:B------:R-:W-:Y:S01]  /*e400*/  @!P0 LEA R6, P2, R16, R152.reuse, 0x1 ;  /* 0x0000009810068211 */ /* 0x080fe200078408ff */
[----:B------:R-:W-:Y:S01]  /*e410*/  @!P0 IMAD.MOV.U32 R0, RZ, RZ, c[0x0][0x1a4] ;  /* 0x00006900ff008624 */ /* 0x000fe200078e00ff */
[-C--:B------:R-:W-:Y:S01]  /*e420*/  @!P0 LEA.HI.X R23, R8, R153.reuse, R4, 0x1, P3 ;  /* 0x0000009908178211 */ /* 0x080fe200018f0c04 */
[----:B------:R-:W-:Y:S01]  /*e430*/  @P0 STS.128 [R217+0x7800], RZ ;  /* 0x007800ffd9000388 */ /* 0x000fe20000000c00 */
[----:B------:R-:W-:Y:S02]  /*e440*/  @!P0 IMAD.IADD R2, R2, 0x1, R17 ;  /* 0x0000000102028824 */ /* 0x000fe400078e0211 */
[----:B------:R-:W-:Y:S01]  /*e450*/  @!P0 IMAD.WIDE.U32 R20, R223, 0xe0, R20 ;  /* 0x000000e0df148825 */ /* 0x000fe200078e0014 */
[----:B------:R-:W-:Y:S01]  /*e460*/  @!PT LDS RZ, [RZ] ;  /* 0x00000000fffff984 */ /* 0x000fe20000000800 */
[----:B------:R-:W-:Y:S01]  /*e470*/  @!PT LDS RZ, [RZ] ;  /* 0x00000000fffff984 */ /* 0x000fe20000000800 */
[----:B------:R-:W-:Y:S01]  /*e480*/  @!PT LDS RZ, [RZ] ;  /* 0x00000000fffff984 */ /* 0x000fe20000000800 */
[----:B------:R5:W-:Y:S02]  /*e490*/  @!P0 LDGSTS.E.BYPASS.LTC128B.128 [R217+0x7800], [R22.64] ;  /* 0x0780000016d98fae */ /* 0x000be4000b901d46 */
[----:B------:R-:W-:Y:S01]  /*e4a0*/  @!P0 LEA.HI.X R7, R16, R153, R2, 0x1, P2 ;  /* 0x0000009910078211 */ /* 0x000fe200010f0c02 */
[----:B------:R-:W-:Y:S01]  /*e4b0*/  @!P0 IMAD R0, R0, 0xe0, RZ ;  /* 0x000000e000008824 */ /* 0x000fe200078e02ff */
[----:B------:R-:W-:Y:S01]  /*e4c0*/  @P0 STS.128 [R217+0x8000], RZ ;  /* 0x008000ffd9000388 */ /* 0x000fe20000000c00 */
[----:B------:R-:W-:Y:S03]  /*e4d0*/  @!P0 LEA R26, P1, R20, R152, 0x1 ;  /* 0x00000098141a8211 */ /* 0x000fe600078208ff */
[----:B------:R-:W-:Y:S01]  /*e4e0*/  @!P0 IADD3 R0, R0, R21, RZ ;  /* 0x0000001500008210 */ /* 0x000fe20007ffe0ff */
[----:B------:R-:W-:Y:S01]  /*e4f0*/  @!PT LDS RZ, [RZ] ;  /* 0x00000000fffff984 */ /* 0x000fe20000000800 */
[----:B------:R-:W-:Y:S01]  /*e500*/  @!PT LDS RZ, [RZ] ;  /* 0x00000000fffff984 */ /* 0x000fe20000000800 */
[----:B------:R-:W-:Y:S01]  /*e510*/  @!PT LDS RZ, [RZ] ;  /* 0x00000000fffff984 */ /* 0x000fe20000000800 */
[----:B------:R1:W-:Y:S03]  /*e520*/  @!P0 LDGSTS.E.BYPASS.LTC128B.128 [R217+0x8000], [R6.64] ;  /* 0x0800000006d98fae */ /* 0x0003e6000b901d46 */
[----:B------:R-:W-:Y:S01]  /*e530*/  @!P0 LEA.HI.X R27, R20, R153, R0, 0x1, P1 ;  /* 0x00000099141b8211 */ /* 0x000fe200008f0c00 */
[----:B------:R-:W-:Y:S01]  /*e540*/  @P0 STS.128 [R217+0x8800], RZ ;  /* 0x008800ffd9000388 */ /* 0x000fe20000000c00 */
[----:B------:R-:W-:Y:S03]  /*e550*/  ISETP.GE.AND P1, PT, R216, 0x2, PT ;  /* 0x00000002d800780c */ /* 0x000fe60003f26270 */
[----:B------:R-:W-:Y:S01]  /*e560*/  @!PT LDS RZ, [RZ] ;  /* 0x00000000fffff984 */ /* 0x000fe20000000800 */
[----:B------:R-:W-:Y:S01]  /*e570*/  @!PT LDS RZ, [RZ] ;  /* 0x00000000fffff984 */ /* 0x000fe20000000800 */
[----:B------:R-:W-:Y:S01]  /*e580*/  @!PT LDS RZ, [RZ] ;  /* 0x00000000fffff984 */ /* 0x000fe20000000800 */
[----:B------:R3:W-:Y:S04]  /*e590*/  @!P0 LDGSTS.E.BYPASS.LTC128B.128 [R217+0x8800], [R26.64] ;  /* 0x088000001ad98fae */ /* 0x0007e8000b901d46 */
[----:B------:R-:W-:Y:S04]  /*e5a0*/  LDSM.16.M88.4 R128, [R211] ;  /* 0x00000000d380783b */ /* 0x000fe80000000200 */
[----:B------:R-:W1:Y:S04]  /*e5b0*/  LDSM.16.M88.4 R8, [R209+0x1000] ;  /* 0x00100000d108783b */ /* 0x000e680000000200 */
[----:B----4-:R-:W2:Y:S04]  /*e5c0*/  LDSM.16.M88.4 R16, [R209+0x1400] ;  /* 0x00140000d110783b */ /* 0x010ea80000000200 */
[----:B------:R-:W0:Y:S04]  /*e5d0*/  LDGDEPBAR ;  /* 0x00000000000079af */ /* 0x000e280000000000 */
[----:B------:R-:W-:Y:S04]  /*e5e0*/  LDSM.16.M88.4 R32, [R209+0x1c00] ;  /* 0x001c0000d120783b */ /* 0x000fe80000000200 */
[----:B------:R-:W-:Y:S04]  /*e5f0*/  LDSM.16.M88.4 R40, [R209+0x2000] ;  /* 0x00200000d128783b */ /* 0x000fe80000000200 */
[----:B---3--:R-:W5:Y:S04]  /*e600*/  LDSM.16.M88.4 R24, [R209+0x1800] ;  /* 0x00180000d118783b */ /* 0x008f680000000200 */
[----:B------:R-:W3:Y:S04]  /*e610*/  LDSM.16.M88.4 R48, [R209+0x2400] ;  /* 0x00240000d130783b */ /* 0x000ee80000000200 */
[----:B------:R-:W4:Y:S04]  /*e620*/  LDSM.16.M88.4 R56, [R209+0x2800] ;  /* 0x00280000d138783b */ /* 0x000f280000000200 */
[----:B------:R-:W3:Y:S04]  /*e630*/  LDSM.16.M88.4 R64, [R209+0x2c00] ;  /* 0x002c0000d140783b */ /* 0x000ee80000000200 */
[----:B------:R-:W3:Y:S01]  /*e640*/  LDSM.16.M88.4 R72, [R209+0x3000] ;  /* 0x00300000d148783b */ /* 0x000ee20000000200 */
[C---:B-1----:R-:W-:Y:S03]  /*e650*/  HMMA.16816.F32 R4, R128.reuse, R8, RZ ;  /* 0x000000088004723c */ /* 0x042fe600000018ff */
[----:B------:R-:W1:Y:S04]  /*e660*/  LDSM.16.M88.4 R80, [R209+0x3400] ;  /* 0x00340000d150783b */ /* 0x000e680000000200 */
[----:B------:R-:W1:Y:S01]  /*e670*/  LDSM.16.M88.4 R88, [R209+0x3800] ;  /* 0x00380000d158783b */ /* 0x000e620000000200 */
[C---:B------:R-:W-:Y:S03]  /*e680*/  HMMA.16816.F32 R8, R128.reuse, R10, RZ ;  /* 0x0000000a8008723c */ /* 0x040fe600000018ff */
[----:B------:R-:W1:Y:S04]  /*e690*/  LDSM.16.M88.4 R96, [R209+0x3c00] ;  /* 0x003c0000d160783b */ /* 0x000e680000000200 */
[----:B------:R-:W1:Y:S01]  /*e6a0*/  LDSM.16.M88.4 R104, [R209+0x4000] ;  /* 0x00400000d168783b */ /* 0x000e620000000200 */
[C---:B--2---:R-:W-:Y:S03]  /*e6b0*/  HMMA.16816.F32 R12, R128.reuse, R16, RZ ;  /* 0x00000010800c723c */ /* 0x044fe600000018ff */
[----:B------:R-:W2:Y:S04]  /*e6c0*/  LDSM.16.M88.4 R112, [R209+0x4400] ;  /* 0x00440000d170783b */ /* 0x000ea80000000200 */
[----:B------:R-:W1:Y:S01]  /*e6d0*/  LDSM.16.M88.4 R120, [R209+0x4800] ;  /* 0x00480000d178783b */ /* 0x000e620000000200 */
[C---:B------:R-:W-:Y:S03]  /*e6e0*/  HMMA.16816.F32 R16, R128.reuse, R18, RZ ;  /* 0x000000128010723c */ /* 0x040fe600000018ff */
[----:B------:R-:W1:Y:S04]  /*e6f0*/  LDSM.16.M88.4 R152, [R209+0x4c00] ;  /* 0x004c0000d198783b */ /* 0x000e680000000200 */
[----:B------:R-:W-:Y:S01]  /*e700*/  LDSM.16.M88.4 R156, [R210] ;  /* 0x00000000d29c783b */ /* 0x000fe20000000200 */
[C---:B-----5:R-:W-:Y:S03]  /*e710*/  HMMA.16816.F32 R20, R128.reuse, R24, RZ ;  /* 0x000000188014723c */ /* 0x060fe600000018ff */
[----:B------:R-:W5:Y:S04]  /*e720*/  LDSM.16.M88.4 R160, [R208] ;  /* 0x00000000d0a0783b */ /* 0x000f680000000200 */
[----:B------:R-:W1:Y:S01]  /*e730*/  LDSM.16.M88.4 R164, [R208+0x400] ;  /* 0x00040000d0a4783b */ /* 0x000e620000000200 */
[C---:B------:R-:W-:Y:S03]  /*e740*/  HMMA.16816.F32 R24, R128.reuse, R26, RZ ;  /* 0x0000001a8018723c */ /* 0x040fe600000018ff */
[----:B------:R-:W1:Y:S04]  /*e750*/  LDSM.16.M88.4 R168, [R208+0x800] ;  /* 0x00080000d0a8783b */ /* 0x000e680000000200 */
[----:B------:R-:W-:Y:S01]  /*e760*/  LDSM.16.M88.4 R172, [R208+0x1000] ;  /* 0x00100000d0ac783b */ /* 0x000fe20000000200 */
[C---:B------:R-:W-:Y:S03]  /*e770*/  HMMA.16816.F32 R28, R128.reuse, R32, RZ ;  /* 0x00000020801c723c */ /* 0x040fe600000018ff */
[----:B------:R-:W-:Y:S04]  /*e780*/  LDSM.16.M88.4 R176, [R208+0x1400] ;  /* 0x00140000d0b0783b */ /* 0x000fe80000000200 */
        /* <DEDUP_REMOVED lines=10> */
[C---:B---3--:R-:W-:Y:S08]  /*e830*/  HMMA.16816.F32 R44, R128.reuse, R48, RZ ;  /* 0x00000030802c723c */ /* 0x048ff000000018ff */
[C---:B------:R-:W-:Y:S08]  /*e840*/  HMMA.16816.F32 R48, R128.reuse, R50, RZ ;  /* 0x000000328030723c */ /* 0x040ff000000018ff */
[C---:B----4-:R-:W-:Y:S08]  /*e850*/  HMMA.16816.F32 R52, R128.reuse, R56, RZ ;  /* 0x000000388034723c */ /* 0x050ff000000018ff */
[C---:B------:R-:W-:Y:S08]  /*e860*/  HMMA.16816.F32 R56, R128.reuse, R58, RZ ;  /* 0x0000003a8038723c */ /* 0x040ff000000018ff */
[C---:B------:R-:W-:Y:S08]  /*e870*/  HMMA.16816.F32 R60, R128.reuse, R64, RZ ;  /* 0x00000040803c723c */ /* 0x040ff000000018ff */
[C---:B------:R-:W-:Y:S08]  /*e880*/  HMMA.16816.F32 R64, R128.reuse, R66, RZ ;  /* 0x000000428040723c */ /* 0x040ff000000018ff */
[C---:B------:R-:W-:Y:S08]  /*e890*/  HMMA.16816.F32 R68, R128.reuse, R72, RZ ;  /* 0x000000488044723c */ /* 0x040ff000000018ff */
[C---:B------:R-:W-:Y:S08]  /*e8a0*/  HMMA.16816.F32 R72, R128.reuse, R74, RZ ;  /* 0x0000004a8048723c */ /* 0x040ff000000018ff */
[C---:B-1----:R-:W-:Y:S08]  /*e8b0*/  HMMA.16816.F32 R76, R128.reuse, R80, RZ ;  /* 0x00000050804c723c */ /* 0x042ff000000018ff */
[C---:B------:R-:W-:Y:S08]  /*e8c0*/  HMMA.16816.F32 R80, R128.reuse, R82, RZ ;  /* 0x000000528050723c */ /* 0x040ff000000018ff */
[C---:B------:R-:W-:Y:S08]  /*e8d0*/  HMMA.16816.F32 R84, R128.reuse, R88, RZ ;  /* 0x000000588054723c */ /* 0x040ff000000018ff */
[C---:B------:R-:W-:Y:S08]  /*e8e0*/  HMMA.16816.F32 R88, R128.reuse, R90, RZ ;  /* 0x0000005a8058723c */ /* 0x040ff000000018ff */
[C---:B------:R-:W-:Y:S08]  /*e8f0*/  HMMA.16816.F32 R92, R128.reuse, R96, RZ ;  /* 0x00000060805c723c */ /* 0x040ff000000018ff */
[C---:B------:R-:W-:Y:S08]  /*e900*/  HMMA.16816.F32 R96, R128.reuse, R98, RZ ;  /* 0x000000628060723c */ /* 0x040ff000000018ff */
[C---:B------:R-:W-:Y:S08]  /*e910*/  HMMA.16816.F32 R100, R128.reuse, R104, RZ ;  /* 0x000000688064723c */ /* 0x040ff000000018ff */
[C---:B------:R-:W-:Y:S08]  /*e920*/  HMMA.16816.F32 R104, R128.reuse, R106, RZ ;  /* 0x0000006a8068723c */ /* 0x040ff000000018ff */
[C---:B--2---:R-:W-:Y:S08]  /*e930*/  HMMA.16816.F32 R108, R128.reuse, R112, RZ ;  /* 0x00000070806c723c */ /* 0x044ff000000018ff */
[C---:B------:R-:W-:Y:S08]  /*e940*/  HMMA.16816.F32 R112, R128.reuse, R114, RZ ;  /* 0x000000728070723c */ /* 0x040ff000000018ff */
[C---:B------:R-:W-:Y:S08]  /*e950*/  HMMA.16816.F32 R116, R128.reuse, R120, RZ ;  /* 0x000000788074723c */ /* 0x040ff000000018ff */
[C---:B------:R-:W-:Y:S08]  /*e960*/  HMMA.16816.F32 R120, R128.reuse, R122, RZ ;  /* 0x0000007a8078723c */ /* 0x040ff000000018ff */
[C---:B------:R-:W-:Y:S08]  /*e970*/  HMMA.16816.F32 R124, R128.reuse, R152, RZ ;  /* 0x00000098807c723c */ /* 0x040ff000000018ff */
[----:B------:R-:W-:Y:S01]  /*e980*/  HMMA.16816.F32 R128, R128, R154, RZ ;  /* 0x0000009a8080723c */ /* 0x000fe200000018ff */
[----:B------:R-:W1:Y:S07]  /*e990*/  LDSM.16.M88.4 R152, [R208+0xc00] ;  /* 0x000c0000d098783b */ /* 0x000e6e0000000200 */
[C---:B-----5:R-:W-:Y:S08]  /*e9a0*/  HMMA.16816.F32 R4, R156.reuse, R160, R4 ;  /* 0x000000a09c04723c */ /* 0x060ff00000001804 */
[C---:B------:R-:W-:Y:S01]  /*e9b0*/  HMMA.16816.F32 R8, R156.reuse, R162, R8 ;  /* 0x000000a29c08723c */ /* 0x040fe20000001808 */
[----:B------:R-:W2:Y:S07]  /*e9c0*/  LDSM.16.M88.4 R160, [R208+0x2000] ;  /* 0x00200000d0a0783b */ /* 0x000eae0000000200 */
[C---:B------:R-:W-:Y:S08]  /*e9d0*/  HMMA.16816.F32 R12, R156.reuse, R164, R12 ;  /* 0x000000a49c0c723c */ /* 0x040ff0000000180c */
[C---:B------:R-:W-:Y:S01]  /*e9e0*/  HMMA.16816.F32 R16, R156.reuse, R166, R16 ;  /* 0x000000a69c10723c */ /* 0x040fe20000001810 */
[----:B------:R-:W3:Y:S07]  /*e9f0*/  LDSM.16.M88.4 R164, [R208+0x2400] ;  /* 0x00240000d0a4783b */ /* 0x000eee0000000200 */
[C---:B------:R-:W-:Y:S08]  /*ea00*/  HMMA.16816.F32 R20, R156.reuse, R168, R20 ;  /* 0x000000a89c14723c */ /* 0x040ff00000001814 */
[C---:B------:R-:W-:Y:S01]  /*ea10*/  HMMA.16816.F32 R24, R156.reuse, R170, R24 ;  /* 0x000000aa9c18723c */ /* 0x040fe20000001818 */
[----:B------:R-:W4:Y:S01]  /*ea20*/  LDSM.16.M88.4 R168, [R208+0x3c00] ;  /* 0x003c0000d0a8783b */ /* 0x000f220000000200 */
[----:B------:R-:W-:Y:S04]  /*ea30*/  DEPBAR.LE SB0, 0x0 ;  /* 0x000080000000791a */ /* 0x000fe80000000000 */
[----:B------:R-:W-:Y:S02]  /*ea40*/  BAR.SYNC.DEFER_BLOCKING 0x0 ;  /* 0x0000000000007b1d */ /* 0x000fe40000010000 */
[C---:B-1----:R-:W-:Y:S07]  /*ea50*/  HMMA.16816.F32 R28, R156.reuse, R152, R28 ;  /* 0x000000989c1c723c */ /* 0x042fee000000181c */
[----:B------:R-:W-:Y:S01]  /*ea60*/  IMAD.MOV.U32 R152, RZ, RZ, R232 ;  /* 0x000000ffff987224 */ /* 0x000fe200078e00e8 */
[C---:B------:R-:W-:Y:S04]  /*ea70*/  HMMA.16816.F32 R32, R156.reuse, R154, R32 ;  /* 0x0000009a9c20723c */ /* 0x040fe80000001820 */
[----:B------:R-:W-:Y:S04]  /*ea80*/  IMAD.MOV.U32 R153, RZ, RZ, R233 ;  /* 0x000000ffff997224 */ /* 0x000fe800078e00e9 */
        /* <DEDUP_REMOVED lines=22> */
[C---:B----4-:R-:W-:Y:S08]  /*ebf0*/  HMMA.16816.F32 R124, R156.reuse, R168, R124 ;  /* 0x000000a89c7c723c */ /* 0x050ff0000000187c */
[----:B------:R-:W-:Y:S01]  /*ec00*/  HMMA.16816.F32 R128, R156, R170, R128 ;  /* 0x000000aa9c80723c */ /* 0x000fe20000001880 */
[----:B------:R-:W-:-:S07]  /*ec10*/  @!P1 BRA `(.L_x_731) ;  /* 0x000009e000009947 */ /* 0x000fce0003800000 */
[----:B------:R-:W-:Y:S05]  /*ec20*/  IMAD.MOV.U32 R159, RZ, RZ, c[0x0][0x198] ;  /* 0x00006600ff9f7624 */ /* 0x000fea00078e00ff */
[----:B------:R-:W-:Y:S04]  /*ec30*/  LEA R2, -R159, RZ, 0x8 ;  /* 0x000000ff9f027211 */ /* 0x000fe800078e41ff */
[----:B------:R-:W-:Y:S01]  /*ec40*/  SHF.R.S32.HI R0, RZ, 0x1f, R2 ;  /* 0x0000001fff007819 */ /* 0x000fe20000011402 */
[----:B------:R-:W-:-:S06]  /*ec50*/  @!P6 BRA `(.L_x_732) ;  /* 0x000003d00000e947 */ /* 0x000fcc0003800000 */
[----:B------:R-:W-:Y:S01]  /*ec60*/  IMAD.SHL.U32 R160, R216, 0x100, RZ ;  /* 0x00000100d8a07824 */ /* 0x000fe200078e00ff */
[----:B------:R-:W-:Y:S04]  /*ec70*/  IABS R0, c[0x0][0x2d0] ;  /* 0x0000b40000007a13 */ /* 0x000fe80000000000 */
[----:B------:R-:W1:Y:S01]  /*ec80*/  I2F.RP R162, R0 ;  /* 0x0000000000a27306 */ /* 0x000e620000209400 */
[C---:B------:R-:W-:Y:S02]  /*ec90*/  IADD3 R157, R160.reuse, -0x200, RZ ;  /* 0xfffffe00a09d7810 */ /* 0x040fe40007ffe0ff */
[----:B------:R-:W-:Y:S02]  /*eca0*/  IADD3 R160, R160, -0x100, RZ ;  /* 0xffffff00a0a07810 */ /* 0x000fe40007ffe0ff */
[----:B------:R-:W-:Y:S02]  /*ecb0*/  IABS R149, R157 ;  /* 0x0000009d00957213 */ /* 0x000fe40000000000 */
[----:B------:R-:W-:Y:S02]  /*ecc0*/  IABS R155, R160 ;  /* 0x000000a0009b7213 */ /* 0x000fe40000000000 */
[----:B------:R-:W-:Y:S02]  /*ecd0*/  LOP3.LUT R160, R160, c[0x0][0x2d0], RZ, 0x3c, !PT ;  /* 0x0000b400a0a07a12 */ /* 0x000fe400078e3cff */
[----:B------:R-:W-:Y:S04]  /*ece0*/  LOP3.LUT R157, R157, c[0x0][0x2d0], RZ, 0x3c, !PT ;  /* 0x0000b4009d9d7a12 */ /* 0x000fe800078e3cff */
        /* <DEDUP_REMOVED lines=13> */
[C---:B------:R-:W-:Y:S02]  /*edc0*/  IMAD R155, R0.reuse, R154, R155 ;  /* 0x0000009a009b7224 */ /* 0x040fe400078e029b */
[----:B------:R-:W-:Y:S01]  /*edd0*/  IMAD.MOV.U32 R2, RZ, RZ, c[0x0][0x2d0] ;  /* 0x0000b400ff027624 */ /* 0x000fe200078e00ff */
[C---:B------:R-:W-:Y:S02]  /*ede0*/  ISETP.GT.U32.AND P2, PT, R0.reuse, R149, PT ;  /* 0x000000950000720c */ /* 0x040fe40003f44070 */
[----:B------:R-:W-:Y:S11]  /*edf0*/  ISETP.GT.U32.AND P3, PT, R0, R155, PT ;  /* 0x0000009b0000720c */ /* 0x000ff60003f64070 */
[--C-:B------:R-:W-:Y:S01]  /*ee00*/  @!P2 IMAD.IADD R149, R149, 0x1, -R0.reuse ;  /* 0x000000019595a824 */ /* 0x100fe200078e0a00 */
[----:B------:R-:W-:Y:S01]  /*ee10*/  @!P2 IADD3 R156, R156, 0x1, RZ ;  /* 0x000000019c9ca810 */ /* 0x000fe20007ffe0ff */
[----:B------:R-:W-:Y:S01]  /*ee20*/  @!P3 IMAD.IADD R155, R155, 0x1, -R0 ;  /* 0x000000019b9bb824 */ /* 0x000fe200078e0a00 */
[----:B------:R-:W-:Y:S02]  /*ee30*/  ISETP.GE.AND P2, PT, R160, RZ, PT ;  /* 0x000000ffa000720c */ /* 0x000fe40003f46270 */
[-C--:B------:R-:W-:Y:S02]  /*ee40*/  ISETP.GE.U32.AND P4, PT, R149, R0.reuse, PT ;  /* 0x000000009500720c */ /* 0x080fe40003f86070 */
[----:B------:R-:W-:Y:S02]  /*ee50*/  ISETP.GE.U32.AND P5, PT, R155, R0, PT ;  /* 0x000000009b00720c */ /* 0x000fe40003fa6070 */
[----:B------:R-:W-:Y:S02]  /*ee60*/  @!P3 IADD3 R158, R158, 0x1, RZ ;  /* 0x000000019e9eb810 */ /* 0x000fe40007ffe0ff */
[----:B------:R-:W-:Y:S02]  /*ee70*/  ISETP.NE.AND P3, PT, RZ, c[0x0][0x2d0], PT ;  /* 0x0000b400ff007a0c */ /* 0x000fe40003f65270 */
[----:B------:R-:W-:Y:S05]  /*ee80*/  LOP3.LUT R0, RZ, c[0x0][0x2d0], RZ, 0x33, !PT ;  /* 0x0000b400ff007a12 */ /* 0x000fea00078e33ff */
        /* <DEDUP_REMOVED lines=11> */
[----:B------:R-:W2:Y:S02]  /*ef40*/  LDG.E R149, [R160.64] ;  /* 0x00000006a0957981 */ /* 0x000ea4000c1e1900 */
[----:B------:R-:W-:Y:S02]  /*ef50*/  IMAD R2, R0, R2, -0x100 ;  /* 0xffffff0000027424 */ /* 0x000fe400078e0202 */
[----:B------:R-:W2:Y:S02]  /*ef60*/  LDG.E R154, [R154.64] ;  /* 0x000000069a9a7981 */ /* 0x000ea4000c1e1900 */
[----:B------:R-:W-:Y:S01]  /*ef70*/  IMAD.WIDE.U32 R156, R2, c[0x0][0x198], RZ ;  /* 0x00006600029c7a25 */ /* 0x000fe200078e00ff */
[----:B------:R-:W-:Y:S05]  /*ef80*/  SHF.R.S32.HI R0, RZ, 0x1f, R2 ;  /* 0x0000001fff007819 */ /* 0x000fea0000011402 */
[----:B------:R-:W-:Y:S04]  /*ef90*/  IMAD R0, R0, c[0x0][0x198], RZ ;  /* 0x0000660000007a24 */ /* 0x000fe800078e02ff */
[----:B------:R-:W-:Y:S04]  /*efa0*/  IMAD R0, R2, c[0x0][0x19c], R0 ;  /* 0x0000670002007a24 */ /* 0x000fe800078e0200 */
[----:B------:R-:W-:Y:S02]  /*efb0*/  IMAD.IADD R157, R157, 0x1, R0 ;  /* 0x000000019d9d7824 */ /* 0x000fe400078e0200 */
[----:B--2---:R-:W-:Y:S04]  /*efc0*/  IMAD.IADD R149, R149, 0x1, -R154 ;  /* 0x0000000195957824 */ /* 0x004fe800078e0a9a */
[C---:B------:R-:W-:Y:S01]  /*efd0*/  IMAD.WIDE.U32 R156, R149.reuse, c[0x0][0x180], R156 ;  /* 0x00006000959c7a25 */ /* 0x040fe200078e009c */
[----:B------:R-:W-:Y:S05]  /*efe0*/  SHF.R.S32.HI R2, RZ, 0x1f, R149 ;  /* 0x0000001fff027819 */ /* 0x000fea0000011495 */
[----:B------:R-:W-:Y:S04]  /*eff0*/  IMAD R2, R2, c[0x0][0x180], RZ ;  /* 0x0000600002027a24 */ /* 0x000fe800078e02ff */
[----:B------:R-:W-:Y:S04]  /*f000*/  IMAD R2, R149, c[0x0][0x184], R2 ;  /* 0x0000610095027a24 */ /* 0x000fe800078e0202 */
[----:B------:R-:W-:Y:S02]  /*f010*/  IMAD.IADD R0, R157, 0x1, R2 ;  /* 0x000000019d007824 */ /* 0x000fe400078e0202 */
[----:B------:R-:W-:Y:S04]  /*f020*/  IMAD.MOV.U32 R2, RZ, RZ, R156 ;  /* 0x000000ffff027224 */ /* 0x000fe800078e009c */
.L_x_732:
[----:B------:R1:W-:Y:S01]  /*f030*/  @P0 STS [R217+0x1004], RZ ;  /* 0x001004ffd9000388 */ /* 0x0003e20000000800 */
[CC--:B------:R-:W-:Y:S01]  /*f040*/  LEA R172, P4, R2.reuse, R229.reuse, 0x1 ;  /* 0x000000e502ac7211 */ /* 0x0c0fe200078808ff */
[----:B------:R-:W-:Y:S01]  /*f050*/  @!P0 IMAD.MOV.U32 R155, RZ, RZ, c[0x0][0x19c] ;  /* 0x00006700ff9b8624 */ /* 0x000fe200078e00ff */
[----:B------:R-:W-:Y:S01]  /*f060*/  @!P0 IADD3 R154, P3, R213, R2, RZ ;  /* 0x00000002d59a8210 */ /* 0x000fe20007f7e0ff */
[----:B------:R1:W-:Y:S01]  /*f070*/  @P0 STS.64 [R217+0x1008], RZ ;  /* 0x001008ffd9000388 */ /* 0x0003e20000000a00 */
[--C-:B------:R-:W-:Y:S01]  /*f080*/  LEA.HI.X R173, R2, R228, R0.reuse, 0x1, P4 ;  /* 0x000000e402ad7211 */ /* 0x100fe200020f0c00 */
[----:B------:R-:W-:Y:S01]  /*f090*/  @!P0 IMAD.MOV.U32 R157, RZ, RZ, c[0x0][0x19c] ;  /* 0x00006700ff9d8624 */ /* 0x000fe200078e00ff */
[CC--:B------:R-:W-:Y:S01]  /*f0a0*/  @!P0 LEA R156, P2, R159.reuse, R2.reuse, 0x6 ;  /* 0x000000029f9c8211 */ /* 0x0c0fe200078430ff */
[----:B------:R1:W-:Y:S01]  /*f0b0*/  @P0 STS [R217+0x1000], RZ ;  /* 0x001000ffd9000388 */ /* 0x0003e20000000800 */
[----:B------:R-:W-:Y:S01]  /*f0c0*/  @!P0 IMAD.X R149, R212, 0x1, R0, P3 ;  /* 0x00000001d4958824 */ /* 0x000fe200018e0600 */
[C---:B------:R-:W-:Y:S01]  /*f0d0*/  @!P0 LEA R158, P1, R159.reuse, R2, 0x7 ;  /* 0x000000029f9e8211 */ /* 0x040fe200078238ff */
[----:B------:R-:W-:Y:S01]  /*f0e0*/  @!P0 IMAD.MOV.U32 R166, RZ, RZ, R2 ;  /* 0x000000ffffa68224 */ /* 0x000fe200078e0002 */
[----:B------:R-:W-:Y:S01]  /*f0f0*/  @!PT LDS RZ, [RZ] ;  /* 0x00000000fffff984 */ /* 0x000fe20000000800 */
[----:B------:R-:W-:Y:S01]  /*f100*/  @!PT LDS RZ, [RZ] ;  /* 0x00000000fffff984 */ /* 0x000fe20000000800 */
[----:B------:R-:W-:Y:S01]  /*f110*/  @!PT LDS RZ, [RZ] ;  /* 0x00000000fffff984 */ /* 0x000fe20000000800 */
[----:B------:R1:W-:Y:S01]  /*f120*/  @!P0 LDGSTS.E.BYPASS.LTC128B.128 [R217+0x1000], [R172.64] ;  /* 0x01000000acd98fae */ /* 0x0003e2000b901d46 */
[CC--:B------:R-:W-:Y:S01]  /*f130*/  @!P0 LEA.HI.X R155, R159.reuse, R0.reuse, R155, 0x6, P2 ;  /* 0x000000009f9b8211 */ /* 0x0c0fe200010f349b */
[--C-:B------:R-:W-:Y:S01]  /*f140*/  @!P0 IMAD.MOV.U32 R167, RZ, RZ, R0.reuse ;  /* 0x000000ffffa78224 */ /* 0x100fe200078e0000 */
[CC--:B------:R-:W-:Y:S01]  /*f150*/  @!P0 LEA R170, P2, R154.reuse, R229.reuse, 0x1 ;  /* 0x000000e59aaa8211 */ /* 0x0c0fe200078408ff */
[----:B------:R1:W-:Y:S01]  /*f160*/  @P0 STS.128 [R217+0x1800], RZ ;  /* 0x001800ffd9000388 */ /* 0x0003e20000000c00 */
[C---:B------:R-:W-:Y:S01]  /*f170*/  @!P0 LEA.HI.X R157, R159.reuse, R0, R157, 0x7, P1 ;  /* 0x000000009f9d8211 */ /* 0x040fe200008f3c9d */
[--C-:B------:R-:W-:Y:S01]  /*f180*/  @!P0 IMAD.MOV.U32 R165, RZ, RZ, R0.reuse ;  /* 0x000000ffffa58224 */ /* 0x100fe200078e0000 */
[----:B------:R-:W-:Y:S01]  /*f190*/  @!P0 LEA.HI.X R171, R154, R228, R149, 0x1, P2 ;  /* 0x000000e49aab8211 */ /* 0x000fe200010f0c95 */
[--C-:B------:R-:W-:Y:S01]  /*f1a0*/  @!P0 IMAD.MOV.U32 R163, RZ, RZ, R0.reuse ;  /* 0x000000ffffa38224 */ /* 0x100fe200078e0000 */
[CC--:B------:R-:W-:Y:S01]  /*f1b0*/  @!P0 LEA R168, P1, R156.reuse, R229.reuse, 0x1 ;  /* 0x000000e59ca88211 */ /* 0x0c0fe200078208ff */
[----:B------:R-:W-:Y:S01]  /*f1c0*/  @!P0 IMAD.MOV.U32 R161, RZ, RZ, R0 ;  /* 0x000000ffffa18224 */ /* 0x000fe200078e0000 */
[----:B------:R-:W-:Y:S01]  /*f1d0*/  @!P0 MOV R164, R2 ;  /* 0x0000000200a48202 */ /* 0x000fe20000000f00 */
[----:B------:R-:W-:Y:S01]  /*f1e0*/  @!PT LDS RZ, [RZ] ;  /* 0x00000000fffff984 */ /* 0x000fe20000000800 */
[----:B------:R-:W-:Y:S01]  /*f1f0*/  @!PT LDS RZ, [RZ] ;  /* 0x00000000fffff984 */ /* 0x000fe20000000800 */
[----:B------:R-:W-:Y:S01]  /*f200*/  @!PT LDS RZ, [RZ] ;  /* 0x00000000fffff984 */ /* 0x000fe20000000800 */
[----:B------:R1:W-:Y:S01]  /*f210*/  @!P0 LDGSTS.E.BYPASS.LTC128B.128 [R217+0x1800], [R170.64] ;  /* 0x01800000aad98fae */ /* 0x0003e2000b901d46 */
[----:B------:R-:W-:Y:S01]  /*f220*/  @!P0 IMAD.MOV.U32 R0, RZ, RZ, c[0x0][0x19c] ;  /* 0x00006700ff008624 */ /* 0x000fe200078e00ff */
[-C--:B------:R-:W-:Y:S01]  /*f230*/  @!P0 LEA.HI.X R169, R156, R228.reuse, R155, 0x1, P1 ;  /* 0x000000e49ca98211 */ /* 0x080fe200008f0c9b */
[C---:B------:R-:W-:Y:S01]  /*f240*/  @!P0 IMAD.WIDE.U32 R166, R159.reuse, 0x60, R166 ;  /* 0x000000609fa68825 */ /* 0x040fe200078e00a6 */
[----:B------:R1:W-:Y:S01]  /*f250*/  @P0 STS.128 [R217+0x2000], RZ ;  /* 0x002000ffd9000388 */ /* 0x0003e20000000c00 */
[-C--:B------:R-:W-:Y:S02]  /*f260*/  @!P0 LEA R156, P1, R158, R229.reuse, 0x1 ;  /* 0x000000e59e9c8211 */ /* 0x080fe400078208ff */
[----:B------:R-:W-:Y:S01]  /*f270*/  @!P0 IMAD R0, R0, 0x60, RZ ;  /* 0x0000006000008824 */ /* 0x000fe200078e02ff */
[----:B------:R-:W-:Y:S01]  /*f280*/  @!PT LDS RZ, [RZ] ;  /* 0x00000000fffff984 */ /* 0x000fe20000000800 */
[----:B------:R-:W-:Y:S01]  /*f290*/  @!PT LDS RZ, [RZ] ;  /* 0x00000000fffff984 */ /* 0x000fe20000000800 */
[----:B------:R-:W-:Y:S01]  /*f2a0*/  @!PT LDS RZ, [RZ] ;  /* 0x00000000fffff984 */ /* 0x000fe20000000800 */
[----:B------:R1:W-:Y:S01]  /*f2b0*/  @!P0 LDGSTS.E.BYPASS.LTC128B.128 [R217+0x2000], [R168.64] ;  /* 0x02000000a8d98fae */ /* 0x0003e2000b901d46 */
[-C--:B------:R-:W-:Y:S01]  /*f2c0*/  @!P0 LEA R176, P4, R166, R229.reuse, 0x1 ;  /* 0x000000e5a6b08211 */ /* 0x080fe200078808ff */
[C---:B------:R-:W-:Y:S01]  /*f2d0*/  @!P0 IMAD.WIDE.U32 R164, R159.reuse, 0xa0, R164 ;  /* 0x000000a09fa48825 */ /* 0x040fe200078e00a4 */
[----:B------:R-:W-:Y:S01]  /*f2e0*/  @!P0 LEA.HI.X R157, R158, R228, R157, 0x1, P1 ;  /* 0x000000e49e9d8211 */ /* 0x000fe200008f0c9d */
[----:B------:R1:W-:Y:S01]  /*f2f0*/  @P0 STS.128 [R217+0x2800], RZ ;  /* 0x002800ffd9000388 */ /* 0x0003e20000000c00 */
[----:B------:R-:W-:Y:S01]  /*f300*/  @!P0 MOV R154, c[0x0][0x19c] ;  /* 0x00006700009a8a02 */ /* 0x000fe20000000f00 */
[----:B------:R-:W-:Y:S01]  /*f310*/  @!P0 IMAD.IADD R0, R0, 0x1, R167 ;  /* 0x0000000100008824 */ /* 0x000fe200078e02a7 */
[----:B------:R-:W-:Y:S01]  /*f320*/  @!P0 LEA R174, P3, R164, R229, 0x1 ;  /* 0x000000e5a4ae8211 */ /* 0x000fe200078608ff */
[----:B------:R-:W-:Y:S01]  /*f330*/  @!P0 IMAD.MOV.U32 R162, RZ, RZ, R2 ;  /* 0x000000ffffa28224 */ /* 0x000fe200078e0002 */
[----:B------:R-:W-:Y:S01]  /*f340*/  @!P0 MOV R160, R2 ;  /* 0x0000000200a08202 */ /* 0x000fe20000000f00 */
[----:B------:R-:W-:Y:S01]  /*f350*/  @!P0 IMAD R154, R154, 0xa0, RZ ;  /* 0x000000a09a9a8824 */ /* 0x000fe200078e02ff */
[-C--:B------:R-:W-:Y:S01]  /*f360*/  @!P0 LEA.HI.X R177, R166, R228.reuse, R0, 0x1, P4 ;  /* 0x000000e4a6b18211 */ /* 0x080fe200020f0c00 */
[C---:B------:R-:W-:Y:S03]  /*f370*/  @!P0 IMAD.WIDE.U32 R162, R159.reuse, 0xc0, R162 ;  /* 0x000000c09fa28825 */ /* 0x040fe600078e00a2 */
[----:B------:R-:W-:Y:S01]  /*f380*/  @!P0 IADD3 R154, R154, R165, RZ ;  /* 0x000000a59a9a8210 */ /* 0x000fe20007ffe0ff */
[----:B------:R-:W-:Y:S01]  /*f390*/  @!PT LDS RZ, [RZ] ;  /* 0x00000000fffff984 */ /* 0x000fe20000000800 */
[----:B------:R-:W-:Y:S01]  /*f3a0*/  @!PT LDS RZ, [RZ] ;  /* 0x00000000fffff984 */ /* 0x000fe20000000800 */
[----:B------:R-:W-:Y:S01]  /*f3b0*/  @!PT LDS RZ, [RZ] ;  /* 0x00000000fffff984 */ /* 0x000fe20000000800 */
[----:B------:R1:W-:Y:S01]  /*f3c0*/  @!P0 LDGSTS.E.BYPASS.LTC128B.128 [R217+0x2800], [R176.64] ;  /* 0x02800000b0d98fae */ /* 0x0003e2000b901d46 */
[-C--:B------:R-:W-:Y:S01]  /*f3d0*/  @!P0 LEA R158, P2, R162, R229.reuse, 0x1 ;  /* 0x000000e5a29e8211 */ /* 0x080fe200078408ff */
[----:B------:R-:W-:Y:S01]  /*f3e0*/  @!P0 IMAD.WIDE.U32 R160, R159, 0xe0, R160 ;  /* 0x000000e09fa08825 */ /* 0x000fe200078e00a0 */
[----:B------:R-:W-:Y:S01]  /*f3f0*/  @!P0 LEA.HI.X R175, R164, R228, R154, 0x1, P3 ;  /* 0x000000e4a4af8211 */ /* 0x000fe200018f0c9a */
[----:B------:R1:W-:Y:S02]  /*f400*/  @P0 STS.128 [R217+0x3000], RZ ;  /* 0x003000ffd9000388 */ /* 0x0003e40000000c00 */
[----:B------:R-:W-:Y:S01]  /*f410*/  @!P0 IMAD.MOV.U32 R149, RZ, RZ, c[0x0][0x19c] ;  /* 0x00006700ff958624 */ /* 0x000fe200078e00ff */
[----:B------:R-:W-:Y:S01]  /*f420*/  @!P0 LEA R178, P1, R160, R229, 0x1 ;  /* 0x000000e5a0b28211 */ /* 0x000fe200078208ff */
[----:B------:R-:W-:Y:S01]  /*f430*/  @!PT LDS RZ, [RZ] ;  /* 0x00000000fffff984 */ /* 0x000fe20000000800 */
[----:B------:R-:W-:Y:S01]  /*f440*/  @!PT LDS RZ, [RZ] ;  /* 0x00000000fffff984 */ /* 0x000fe20000000800 */
[----:B------:R-:W-:Y:S01]  /*f450*/  @!PT LDS RZ, [RZ] ;  /* 0x00000000fffff984 */ /* 0x000fe20000000800 */
[----:B------:R1:W-:Y:S01]  /*f460*/  @!P0 LDGSTS.E.BYPASS.LTC128B.128 [R217+0x3000], [R156.64] ;  /* 0x030000009cd98fae */ /* 0x0003e2000b901d46 */
[----:B------:R-:W-:Y:S01]  /*f470*/  @!P0 IMAD.MOV.U32 R2, RZ, RZ, c[0x0][0x19c] ;  /* 0x00006700ff028624 */ /* 0x000fe200078e00ff */
[----:B------:R-:W-:Y:S01]  /*f480*/  MOV R229, R172 ;  /* 0x000000ac00e57202 */ /* 0x000fe20000000f00 */
[----:B------:R-:W-:Y:S01]  /*f490*/  @!P0 IMAD R149, R149, 0xc0, RZ ;  /* 0x000000c095958824 */ /* 0x000fe200078e02ff */
[----:B------:R1:W-:Y:S01]  /*f4a0*/  @P0 STS.128 [R217+0x3800], RZ ;  /* 0x003800ffd9000388 */ /* 0x0003e20000000c00 */
[----:B------:R-:W-:Y:S02]  /*f4b0*/  @!P0 IMAD R2, R2, 0xe0, RZ ;  /* 0x000000e002028824 */ /* 0x000fe400078e02ff */
[----:B------:R-:W-:Y:S01]  /*f4c0*/  @!P0 IMAD.IADD R149, R149, 0x1, R163 ;  /* 0x0000000195958824 */ /* 0x000fe200078e02a3 */
[----:B------:R-:W-:Y:S01]  /*f4d0*/  @!PT LDS RZ, [RZ] ;  /* 0x00000000fffff984 */ /* 0x000fe20000000800 */
[----:B------:R-:W-:Y:S01]  /*f4e0*/  @!PT LDS RZ, [RZ] ;  /* 0x00000000fffff984 */ /* 0x000fe20000000800 */
[----:B------:R-:W-:Y:S01]  /*f4f0*/  @!PT LDS RZ, [RZ] ;  /* 0x00000000fffff984 */ /* 0x000fe20000000800 */
[----:B------:R1:W-:Y:S01]  /*f500*/  @!P0 LDGSTS.E.BYPASS.LTC128B.128 [R217+0x3800], [R174.64] ;  /* 0x03800000aed98fae */ /* 0x0003e2000b901d46 */
[----:B------:R-:W-:Y:S03]  /*f510*/  @!P0 IMAD.IADD R2, R2, 0x1, R161 ;  /* 0x0000000102028824 */ /* 0x000fe600078e02a1 */
[----:B------:R1:W-:Y:S01]  /*f520*/  @P0 STS.128 [R217+0x4000], RZ ;  /* 0x004000ffd9000388 */ /* 0x0003e20000000c00 */
[-C--:B------:R-:W-:Y:S02]  /*f530*/  @!P0 LEA.HI.X R159, R162, R228.reuse, R149, 0x1, P2 ;  /* 0x000000e4a29f8211 */ /* 0x080fe400010f0c95 */
[----:B------:R-:W-:Y:S01]  /*f540*/  @!P0 LEA.HI.X R179, R160, R228, R2, 0x1, P1 ;  /* 0x000000e4a0b38211 */ /* 0x000fe200008f0c02 */
[----:B------:R-:W-:Y:S02]  /*f550*/  IMAD.MOV.U32 R228, RZ, RZ, R173 ;  /* 0x000000ffffe47224 */ /* 0x000fe400078e00ad */
        /* <DEDUP_REMOVED lines=9> */
[----:B------:R-:W0:Y:S02]  /*f5f0*/  LDGDEPBAR ;  /* 0x00000000000079af */ /* 0x000e240000000000 */
.L_x_731:
[----:B------:R-:W-:Y:S02]  /*f600*/  FMNMX.FTZ R154, R4, R148, !PT ;  /* 0x00000094049a7209 */ /* 0x000fe40007810000 */
        /* <DEDUP_REMOVED lines=126> */
[----:B------:R-:W-:Y:S03]  /*fdf0*/  FMNMX.FTZ R0, R131, R0, !PT ;  /* 0x0000000083007209 */ /* 0x000fe60007810000 */
[----:B------:R-:W-:Y:S08]  /*fe00*/  SHFL.BFLY PT, R2, R154, 0x2, 0x1f ;  /* 0x0c401f009a027f89 */ /* 0x000ff000000e0000 */
[----:B------:R-:W2:Y:S02]  /*fe10*/  SHFL.BFLY PT, R149, R0, 0x2, 0x1f ;  /* 0x0c401f0000957f89 */ /* 0x000ea400000e0000 */
[----:B--2---:R-:W-:Y:S02]  /*fe20*/  FMNMX.FTZ R149, R0, R149, !PT ;  /* 0x0000009500957209 */ /* 0x004fe40007810000 */
[----:B------:R-:W-:Y:S04]  /*fe30*/  FMNMX.FTZ R154, R154, R2, !PT ;  /* 0x000000029a9a7209 */ /* 0x000fe80007810000 */
[----:B------:R-:W2:Y:S08]  /*fe40*/  SHFL.BFLY PT, R0, R149, 0x1, 0x1f ;  /* 0x0c201f0095007f89 */ /* 0x000eb000000e0000 */
[----:B------:R-:W3:Y:S01]  /*fe50*/  SHFL.BFLY PT, R2, R154, 0x1, 0x1f ;  /* 0x0c201f009a027f89 */ /* 0x000ee200000e0000 */
[----:B--2---:R-:W-:Y:S05]  /*fe60*/  FMNMX.FTZ R0, R149, R0, !PT ;  /* 0x0000000095007209 */ /* 0x004fea0007810000 */
[C---:B------:R-:W-:Y:S02]  /*fe70*/  FMUL.FTZ R149, R0.reuse, c[0x0][0x23c] ;  /* 0x00008f0000957a20 */ /* 0x040fe40000410000 */
[----:B------:R-:W-:Y:S01]  /*fe80*/  FADD.FTZ R3, -R0, R3 ;  /* 0x0000000300037221 */ /* 0x000fe20000010100 */
[----:B---3--:R-:W-:Y:S03]  /*fe90*/  FMNMX.FTZ R2, R154, R2, !PT ;  /* 0x000000029a027209 */ /* 0x008fe60007810000 */
[----:B------:R-:W-:Y:S01]  /*fea0*/  FMUL.FTZ R3, R3, c[0x0][0x23c] ;  /* 0x00008f0003037a20 */ /* 0x000fe20000410000 */
[C---:B------:R-:W-:Y:S01]  /*feb0*/  FSETP.NEU.FTZ.AND P0, PT, R2.reuse, -INF , PT ;  /* 0xff8000000200780b */ /* 0x040fe20003f1d000 */
[C---:B------:R-:W-:Y:S02]  /*fec0*/  FMUL.FTZ R154, R2.reuse, c[0x0][0x23c] ;  /* 0x00008f00029a7a20 */ /* 0x040fe40000410000 */
[----:B------:R-:W-:Y:S02]  /*fed0*/  FADD.FTZ R148, -R2, R148 ;  /* 0x0000009402947221 */ /* 0x000fe40000010100 */
[----:B------:R-:W-:Y:S01]  /*fee0*/  MUFU.EX2 R3, R3 ;  /* 0x0000000300037308 */ /* 0x000fe20000000800 */
[----:B------:R-:W-:Y:S01]  /*fef0*/  FSEL R154, R154, RZ, P0 ;  /* 0x000000ff9a9a7208 */ /* 0x000fe20000000000 */
[----:B------:R-:W-:Y:S01]  /*ff00*/  FMUL.FTZ R148, R148, c[0x0][0x23c] ;  /* 0x00008f0094947a20 */ /* 0x000fe20000410000 */
[----:B------:R-:W-:Y:S03]  /*ff10*/  FSETP.NEU.FTZ.AND P0, PT, R0, -INF , PT ;  /* 0xff8000000000780b */ /* 0x000fe60003f1d000 */
[--C-:B------:R-:W-:Y:S01]  /*ff20*/  FFMA.FTZ R194, R12, c[0x0][0x23c], -R154.reuse ;  /* 0x00008f000cc27a23 */ /* 0x100fe2000001089a */
[----:B------:R-:W-:Y:S01]  /*ff30*/  FSEL R149, R149, RZ, P0 ;  /* 0x000000ff95957208 */ /* 0x000fe20000000000 */
[--C-:B------:R-:W-:Y:S01]  /*ff40*/  FFMA.FTZ R195, R13, c[0x0][0x23c], -R154.reuse ;  /* 0x00008f000dc37a23 */ /* 0x100fe2000001089a */
[----:B------:R-:W-:Y:S01]  /*ff50*/  ISETP.GT.AND P0, PT, R216, 0x1, PT ;  /* 0x00000001d800780c */ /* 0x000fe20003f04270 */
[----:B------:R-:W2:Y:S01]  /*ff60*/  MUFU.EX2 R148, R148 ;  /* 0x0000009400947308 */ /* 0x000ea20000000800 */
[--C-:B------:R-:W-:Y:S02]  /*ff70*/  FFMA.FTZ R186, R24, c[0x0][0x23c], -R154.reuse ;  /* 0x00008f0018ba7a23 */ /* 0x100fe4000001089a */
[--C-:B------:R-:W-:Y:S02]  /*ff80*/  FFMA.FTZ R198, R14, c[0x0][0x23c], -R149.reuse ;  /* 0x00008f000ec67a23 */ /* 0x100fe40000010895 */
[--C-:B------:R-:W-:Y:S02]  /*ff90*/  FFMA.FTZ R199, R15, c[0x0][0x23c], -R149.reuse ;  /* 0x00008f000fc77a23 */ /* 0x100fe40000010895 */
[----:B------:R-:W3:Y:S01]  /*ffa0*/  LDSM.16.MT88.4 R12, [R151+0x5000] ;  /* 0x00500000970c783b */ /* 0x000ee20000004200 */
[--C-:B------:R-:W-:Y:S02]  /*ffb0*/  FFMA.FTZ R183, R25, c[0x0][0x23c], -R154.reuse ;  /* 0x00008f0019b77a23 */ /* 0x100fe4000001089a */
[----:B------:R-:W-:Y:S01]  /*ffc0*/  MUFU.EX2 R194, R194 ;  /* 0x000000c200c27308 */ /* 0x000fe20000000800 */
[--C-:B------:R-:W-:Y:S02]  /*ffd0*/  FFMA.FTZ R185, R26, c[0x0][0x23c], -R149.reuse ;  /* 0x00008f001ab97a23 */ /* 0x100fe40000010895 */
[--C-:B------:R-:W-:Y:S02]  /*ffe0*/  FFMA.FTZ R180, R27, c[0x0][0x23c], -R149.reuse ;  /* 0x00008f001bb47a23 */ /* 0x100fe40000010895 */
[----:B------:R-:W4:Y:S01]  /*fff0*/  LDSM.16.MT88.4 R24, [R150+0x5000] ;  /* 0x005000009618783b */ /* 0x000f220000004200 */
[--C-:B------:R-:W-:Y:S02]  /*10000*/  FFMA.FTZ R181, R28, c[0x0][0x23c], -R154.reuse ;  /* 0x00008f001cb57a23 */ /* 0x100fe4000001089a */
[--C-:B------:R-:W-:Y:S02]  /*10010*/  FFMA.FTZ R182, R29, c[0x0][0x23c], -R154.reuse ;  /* 0x00008f001db67a23 */ /* 0x100fe4000001089a */
[----:B------:R-:W-:Y:S01]  /*10020*/  MUFU.EX2 R195, R195 ;  /* 0x000000c300c37308 */ /* 0x000fe20000000800 */
[--C-:B------:R-:W-:Y:S02]  /*10030*/  FFMA.FTZ R184, R30, c[0x0][0x23c], -R149.reuse ;  /* 0x00008f001eb87a23 */ /* 0x100fe40000010895 */
[--C-:B-1----:R-:W-:Y:S02]  /*10040*/  FFMA.FTZ R179, R31, c[0x0][0x23c], -R149.reuse ;  /* 0x00008f001fb37a23 */ /* 0x102fe40000010895 */
[----:B------:R-:W1:Y:S01]  /*10050*/  LDSM.16.MT88.4 R28, [R151+0x5400] ;  /* 0x00540000971c783b */ /* 0x000e620000004200 */
[--C-:B------:R-:W-:Y:S02]  /*10060*/  FFMA.FTZ R176, R32, c[0x0][0x23c], -R154.reuse ;  /* 0x00008f0020b07a23 */ /* 0x100fe4000001089a */
[--C-:B------:R-:W-:Y:S02]  /*10070*/  FFMA.FTZ R173, R33, c[0x0][0x23c], -R154.reuse ;  /* 0x00008f0021ad7a23 */ /* 0x100fe4000001089a */
[----:B------:R-:W-:Y:S01]  /*10080*/  MUFU.EX2 R198, R198 ;  /* 0x000000c600c67308 */ /* 0x000fe20000000800 */
[--C-:B------:R-:W-:Y:S02]  /*10090*/  FFMA.FTZ R178, R34, c[0x0][0x23c], -R149.reuse ;  /* 0x00008f0022b27a23 */ /* 0x100fe40000010895 */
[--C-:B------:R-:W-:Y:S02]  /*100a0*/  FFMA.FTZ R174, R35, c[0x0][0x23c], -R149.reuse ;  /* 0x00008f0023ae7a23 */ /* 0x100fe40000010895 */
[----:B------:R-:W5:Y:S01]  /*100b0*/  LDSM.16.MT88.4 R32, [R150+0x5400] ;  /* 0x005400009620783b */ /* 0x000f620000004200 */
[--C-:B------:R-:W-:Y:S02]  /*100c0*/  FFMA.FTZ R175, R36, c[0x0][0x23c], -R154.reuse ;  /* 0x00008f0024af7a23 */ /* 0x100fe4000001089a */
[--C-:B------:R-:W-:Y:S02]  /*100d0*/  FFMA.FTZ R172, R37, c[0x0][0x23c], -R154.reuse ;  /* 0x00008f0025ac7a23 */ /* 0x100fe4000001089a */
[----:B------:R-:W-:Y:S01]  /*100e0*/  MUFU.EX2 R199, R199 ;  /* 0x000000c700c77308 */ /* 0x000fe20000000800 */
[--C-:B------:R-:W-:Y:S02]  /*100f0*/  FFMA.FTZ R177, R38, c[0x0][0x23c], -R149.reuse ;  /* 0x00008f0026b17a23 */ /* 0x100fe40000010895 */
[--C-:B------:R-:W-:Y:S02]  /*10100*/  FFMA.FTZ R170, R39, c[0x0][0x23c], -R149.reuse ;  /* 0x00008f0027aa7a23 */ /* 0x100fe40000010895 */
[----:B------:R-:W-:Y:S01]  /*10110*/  LDSM.16.MT88.4 R36, [R150+0x5800] ;  /* 0x005800009624783b */ /* 0x000fe20000004200 */
[--C-:B------:R-:W-:Y:S02]  /*10120*/  FFMA.FTZ R201, R8, c[0x0][0x23c], -R154.reuse ;  /* 0x00008f0008c97a23 */ /* 0x100fe4000001089a */
[C---:B--2---:R-:W-:Y:S02]  /*10130*/  FMUL.FTZ R8, R148.reuse, R140 ;  /* 0x0000008c94087220 */ /* 0x044fe40000410000 */
[----:B------:R-:W-:Y:S01]  /*10140*/  MUFU.EX2 R186, R186 ;  /* 0x000000ba00ba7308 */ /* 0x000fe20000000800 */
[--C-:B------:R-:W-:Y:S02]  /*10150*/  FFMA.FTZ R196, R9, c[0x0][0x23c], -R154.reuse ;  /* 0x00008f0009c47a23 */ /* 0x100fe4000001089a */
[----:B------:R-:W-:Y:S02]  /*10160*/  FMUL.FTZ R9, R148, R141 ;  /* 0x0000008d94097220 */ /* 0x000fe40000410000 */
[--C-:B------:R-:W-:Y:S02]  /*10170*/  FFMA.FTZ R202, R10, c[0x0][0x23c], -R149.reuse ;  /* 0x00008f000aca7a23 */ /* 0x100fe40000010895 */
[----:B------:R-:W-:Y:S02]  /*10180*/  FMUL.FTZ R10, R3, R142 ;  /* 0x0000008e030a7220 */ /* 0x000fe40000410000 */
[--C-:B------:R-:W-:Y:S01]  /*10190*/  FFMA.FTZ R200, R11, c[0x0][0x23c], -R149.reuse ;  /* 0x00008f000bc87a23 */ /* 0x100fe20000010895 */
[----:B------:R-:W-:Y:S01]  /*101a0*/  MUFU.EX2 R201, R201 ;  /* 0x000000c900c97308 */ /* 0x000fe20000000800 */
[----:B------:R-:W-:Y:S02]  /*101b0*/  FMUL.FTZ R11, R3, R143 ;  /* 0x0000008f030b7220 */ /* 0x000fe40000410000 */
[----:B------:R-:W-:Y:S01]  /*101c0*/  LDSM.16.MT88.4 R140, [R151+0x8c00] ;  /* 0x008c0000978c783b */ /* 0x000fe20000004200 */
[--C-:B------:R-:W-:Y:S02]  /*101d0*/  FFMA.FTZ R187, R20, c[0x0][0x23c], -R154.reuse ;  /* 0x00008f0014bb7a23 */ /* 0x100fe4000001089a */
[--C-:B------:R-:W-:Y:S02]  /*101e0*/  FFMA.FTZ R188, R21, c[0x0][0x23c], -R154.reuse ;  /* 0x00008f0015bc7a23 */ /* 0x100fe4000001089a */
[--C-:B------:R-:W-:Y:S02]  /*101f0*/  FFMA.FTZ R190, R22, c[0x0][0x23c], -R149.reuse ;  /* 0x00008f0016be7a23 */ /* 0x100fe40000010895 */
[----:B------:R-:W2:Y:S01]  /*10200*/  MUFU.EX2 R196, R196 ;  /* 0x000000c400c47308 */ /* 0x000ea20000000800 */
[--C-:B------:R-:W-:Y:S02]  /*10210*/  FFMA.FTZ R191, R23, c[0x0][0x23c], -R149.reuse ;  /* 0x00008f0017bf7a23 */ /* 0x100fe40000010895 */
[--C-:B------:R-:W-:Y:S02]  /*10220*/  FFMA.FTZ R193, R16, c[0x0][0x23c], -R154.reuse ;  /* 0x00008f0010c17a23 */ /* 0x100fe4000001089a */
[C---:B------:R-:W-:Y:S02]  /*10230*/  FMUL.FTZ R16, R148.reuse, R132 ;  /* 0x0000008494107220 */ /* 0x040fe40000410000 */
[--C-:B------:R-:W-:Y:S02]  /*10240*/  FFMA.FTZ R189, R17, c[0x0][0x23c], -R154.reuse ;  /* 0x00008f0011bd7a23 */ /* 0x100fe4000001089a */
[----:B------:R-:W-:Y:S01]  /*10250*/  FMUL.FTZ R17, R148, R133 ;  /* 0x0000008594117220 */ /* 0x000fe20000410000 */
[----:B------:R-:W-:Y:S01]  /*10260*/  MUFU.EX2 R202, R202 ;  /* 0x000000ca00ca7308 */ /* 0x000fe20000000800 */
[--C-:B------:R-:W-:Y:S02]  /*10270*/  FFMA.FTZ R197, R18, c[0x0][0x23c], -R149.reuse ;  /* 0x00008f0012c57a23 */ /* 0x100fe40000010895 */
[----:B------:R-:W-:Y:S02]  /*10280*/  FMUL.FTZ R18, R3, R134 ;  /* 0x0000008603127220 */ /* 0x000fe40000410000 */
[--C-:B------:R-:W-:Y:S02]  /*10290*/  FFMA.FTZ R192, R19, c[0x0][0x23c], -R149.reuse ;  /* 0x00008f0013c07a23 */ /* 0x100fe40000010895 */
[----:B------:R-:W-:Y:S02]  /*102a0*/  FMUL.FTZ R19, R3, R135 ;  /* 0x0000008703137220 */ /* 0x000fe40000410000 */
[--C-:B------:R-:W-:Y:S01]  /*102b0*/  FFMA.FTZ R203, R4, c[0x0][0x23c], -R154.reuse ;  /* 0x00008f0004cb7a23 */ /* 0x100fe2000001089a */
[----:B------:R-:W1:Y:S01]  /*102c0*/  MUFU.EX2 R200, R200 ;  /* 0x000000c800c87308 */ /* 0x000e620000000800 */
[----:B------:R-:W-:Y:S02]  /*102d0*/  FMUL.FTZ R4, R148, R144 ;  /* 0x0000009094047220 */ /* 0x000fe40000410000 */
[--C-:B------:R-:W-:Y:S01]  /*102e0*/  FFMA.FTZ R204, R5, c[0x0][0x23c], -R154.reuse ;  /* 0x00008f0005cc7a23 */ /* 0x100fe2000001089a */
[----:B--2---:R-:W-:Y:S01]  /*102f0*/  F2FP.PACK_AB R22, R196, R201 ;  /* 0x000000c9c416723e */ /* 0x004fe200000000ff */
[----:B------:R-:W-:Y:S02]  /*10300*/  FMUL.FTZ R5, R148, R145 ;  /* 0x0000009194057220 */ /* 0x000fe40000410000 */
[--C-:B------:R-:W-:Y:S02]  /*10310*/  FFMA.FTZ R205, R6, c[0x0][0x23c], -R149.reuse ;  /* 0x00008f0006cd7a23 */ /* 0x100fe40000010895 */
[----:B------:R-:W-:Y:S01]  /*10320*/  FMUL.FTZ R6, R3, R146 ;  /* 0x0000009203067220 */ /* 0x000fe20000410000 */
[----:B------:R-:W-:Y:S01]  /*10330*/  MUFU.EX2 R203, R203 ;  /* 0x000000cb00cb7308 */ /* 0x000fe20000000800 */
[--C-:B------:R-:W-:Y:S02]  /*10340*/  FFMA.FTZ R206, R7, c[0x0][0x23c], -R149.reuse ;  /* 0x00008f0007ce7a23 */ /* 0x100fe40000010895 */
[----:B------:R-:W-:Y:S02]  /*10350*/  FMUL.FTZ R7, R3, R147 ;  /* 0x0000009303077220 */ /* 0x000fe40000410000 */
[--C-:B------:R-:W-:Y:S02]  /*10360*/  FFMA.FTZ R171, R40, c[0x0][0x23c], -R154.reuse ;  /* 0x00008f0028ab7a23 */ /* 0x100fe4000001089a */
[--C-:B------:R-:W-:Y:S02]  /*10370*/  FFMA.FTZ R166, R41, c[0x0][0x23c], -R154.reuse ;  /* 0x00008f0029a67a23 */ /* 0x100fe4000001089a */
[--C-:B------:R-:W-:Y:S01]  /*10380*/  FFMA.FTZ R168, R42, c[0x0][0x23c], -R149.reuse ;  /* 0x00008f002aa87a23 */ /* 0x100fe20000010895 */
[----:B------:R-:W2:Y:S01]  /*10390*/  MUFU.EX2 R204, R204 ;  /* 0x000000cc00cc7308 */ /* 0x000ea20000000800 */
[--C-:B------:R-:W-:Y:S02]  /*103a0*/  FFMA.FTZ R169, R43, c[0x0][0x23c], -R149.reuse ;  /* 0x00008f002ba97a23 */ /* 0x100fe40000010895 */
[--C-:B------:R-:W-:Y:S01]  /*103b0*/  FFMA.FTZ R165, R44, c[0x0][0x23c], -R154.reuse ;  /* 0x00008f002ca57a23 */ /* 0x100fe2000001089a */
[----:B-1----:R-:W-:Y:S01]  /*103c0*/  F2FP.PACK_AB R23, R200, R202 ;  /* 0x000000cac817723e */ /* 0x002fe200000000ff */
[--C-:B------:R-:W-:Y:S02]  /*103d0*/  FFMA.FTZ R161, R45, c[0x0][0x23c], -R154.reuse ;  /* 0x00008f002da17a23 */ /* 0x100fe4000001089a */
[--C-:B------:R-:W-:Y:S02]  /*103e0*/  FFMA.FTZ R167, R46, c[0x0][0x23c], -R149.reuse ;  /* 0x00008f002ea77a23 */ /* 0x100fe40000010895 */
[--C-:B------:R-:W-:Y:S01]  /*103f0*/  FFMA.FTZ R164, R47, c[0x0][0x23c], -R149.reuse ;  /* 0x00008f002fa47a23 */ /* 0x100fe20000010895 */
[----:B------:R-:W-:Y:S01]  /*10400*/  MUFU.EX2 R205, R205 ;  /* 0x000000cd00cd7308 */ /* 0x000fe20000000800 */
[--C-:B------:R-:W-:Y:S02]  /*10410*/  FFMA.FTZ R159, R48, c[0x0][0x23c], -R154.reuse ;  /* 0x00008f00309f7a23 */ /* 0x100fe4000001089a */
[--C-:B------:R-:W-:Y:S02]  /*10420*/  FFMA.FTZ R160, R49, c[0x0][0x23c], -R154.reuse ;  /* 0x00008f0031a07a23 */ /* 0x100fe4000001089a */
[--C-:B------:R-:W-:Y:S02]  /*10430*/  FFMA.FTZ R162, R50, c[0x0][0x23c], -R149.reuse ;  /* 0x00008f0032a27a23 */ /* 0x100fe40000010895 */
[--C-:B------:R-:W-:Y:S02]  /*10440*/  FFMA.FTZ R163, R51, c[0x0][0x23c], -R149.reuse ;  /* 0x00008f0033a37a23 */ /* 0x100fe40000010895 */
[--C-:B------:R-:W-:Y:S01]  /*10450*/  FFMA.FTZ R157, R52, c[0x0][0x23c], -R154.reuse ;  /* 0x00008f00349d7a23 */ /* 0x100fe2000001089a */
[----:B------:R-:W1:Y:S01]  /*10460*/  MUFU.EX2 R206, R206 ;  /* 0x000000ce00ce7308 */ /* 0x000e620000000800 */
[--C-:B------:R-:W-:Y:S02]  /*10470*/  FFMA.FTZ R155, R53, c[0x0][0x23c], -R154.reuse ;  /* 0x00008f00359b7a23 */ /* 0x100fe4000001089a */
[--C-:B------:R-:W-:Y:S01]  /*10480*/  FFMA.FTZ R158, R54, c[0x0][0x23c], -R149.reuse ;  /* 0x00008f00369e7a23 */ /* 0x100fe20000010895 */
[----:B--2---:R-:W-:Y:S01]  /*10490*/  F2FP.PACK_AB R20, R204, R203 ;  /* 0x000000cbcc14723e */ /* 0x004fe200000000ff */
        /* <DEDUP_REMOVED lines=17> */
[C---:B---3--:R-:W-:Y:S05]  /*105b0*/  HMMA.16816.F32 R4, R20.reuse, R12, R4 ;  /* 0x0000000c1404723c */ /* 0x048fea0000001804 */
[--C-:B------:R-:W-:Y:S02]  /*105c0*/  FFMA.FTZ R44, R68, c[0x0][0x23c], -R154.reuse ;  /* 0x00008f00442c7a23 */ /* 0x100fe4000001089a */
[C---:B------:R-:W-:Y:S01]  /*105d0*/  FMUL.FTZ R12, R148.reuse, R136 ;  /* 0x00000088940c7220 */ /* 0x040fe20000410000 */
[C---:B------:R-:W-:Y:S01]  /*105e0*/  HMMA.16816.F32 R8, R20.reuse, R14, R8 ;  /* 0x0000000e1408723c */ /* 0x040fe20000001808 */
[----:B------:R-:W1:Y:S03]  /*105f0*/  MUFU.EX2 R192, R192 ;  /* 0x000000c000c07308 */ /* 0x000e660000000800 */
[----:B------:R-:W-:Y:S02]  /*10600*/  FMUL.FTZ R13, R148, R137 ;  /* 0x00000089940d7220 */ /* 0x000fe40000410000 */
[--C-:B------:R-:W-:Y:S02]  /*10610*/  FFMA.FTZ R41, R69, c[0x0][0x23c], -R154.reuse ;  /* 0x00008f0045297a23 */ /* 0x100fe4000001089a */
[C---:B------:R-:W-:Y:S03]  /*10620*/  FMUL.FTZ R14, R3.reuse, R138 ;  /* 0x0000008a030e7220 */ /* 0x040fe60000410000 */
[----:B------:R-:W-:Y:S01]  /*10630*/  MUFU.EX2 R187, R187 ;  /* 0x000000bb00bb7308 */ /* 0x000fe20000000800 */
[----:B------:R-:W-:Y:S02]  /*10640*/  FMUL.FTZ R15, R3, R139 ;  /* 0x0000008b030f7220 */ /* 0x000fe40000410000 */
[--C-:B------:R-:W-:Y:S02]  /*10650*/  FFMA.FTZ R42, R70, c[0x0][0x23c], -R149.reuse ;  /* 0x00008f00462a7a23 */ /* 0x100fe40000010895 */
[--C-:B------:R-:W-:Y:S02]  /*10660*/  FFMA.FTZ R40, R71, c[0x0][0x23c], -R149.reuse ;  /* 0x00008f0047287a23 */ /* 0x100fe40000010895 */
[--C-:B------:R-:W-:Y:S01]  /*10670*/  FFMA.FTZ R43, R72, c[0x0][0x23c], -R154.reuse ;  /* 0x00008f00482b7a23 */ /* 0x100fe2000001089a */
[C---:B----4-:R-:W-:Y:S02]  /*10680*/  HMMA.16816.F32 R12, R20.reuse, R24, R12 ;  /* 0x00000018140c723c */ /* 0x050fe4000000180c */
[----:B------:R-:W3:Y:S01]  /*10690*/  MUFU.EX2 R188, R188 ;  /* 0x000000bc00bc7308 */ /* 0x000ee20000000800 */
[--C-:B------:R-:W-:Y:S02]  /*106a0*/  FFMA.FTZ R51, R73, c[0x0][0x23c], -R154.reuse ;  /* 0x00008f0049337a23 */ /* 0x100fe4000001089a */
[--C-:B------:R-:W-:Y:S02]  /*106b0*/  FFMA.FTZ R58, R74, c[0x0][0x23c], -R149.reuse ;  /* 0x00008f004a3a7a23 */ /* 0x100fe40000010895 */
[--C-:B------:R-:W-:Y:S01]  /*106c0*/  FFMA.FTZ R59, R75, c[0x0][0x23c], -R149.reuse ;  /* 0x00008f004b3b7a23 */ /* 0x100fe20000010895 */
[----:B------:R-:W-:Y:S01]  /*106d0*/  HMMA.16816.F32 R16, R20, R26, R16 ;  /* 0x0000001a1410723c */ /* 0x000fe20000001810 */
[----:B------:R-:W4:Y:S03]  /*106e0*/  LDSM.16.MT88.4 R24, [R151+0x5800] ;  /* 0x005800009718783b */ /* 0x000f260000004200 */
[----:B------:R-:W-:Y:S01]  /*106f0*/  MUFU.EX2 R190, R190 ;  /* 0x000000be00be7308 */ /* 0x000fe20000000800 */
[--C-:B------:R-:W-:Y:S02]  /*10700*/  FFMA.FTZ R60, R76, c[0x0][0x23c], -R154.reuse ;  /* 0x00008f004c3c7a23 */ /* 0x100fe4000001089a */
[----:B------:R-:W-:Y:S01]  /*10710*/  F2FP.PACK_AB R20, R195, R194 ;  /* 0x000000c2c314723e */ /* 0x000fe200000000ff */
[--C-:B------:R-:W-:Y:S01]  /*10720*/  FFMA.FTZ R61, R77, c[0x0][0x23c], -R154.reuse ;  /* 0x00008f004d3d7a23 */ /* 0x100fe2000001089a */
[----:B------:R-:W-:Y:S03]  /*10730*/  F2FP.PACK_AB R21, R199, R198 ;  /* 0x000000c6c715723e */ /* 0x000fe600000000ff */
[----:B--2---:R-:W-:Y:S01]  /*10740*/  F2FP.PACK_AB R22, R189, R193 ;  /* 0x000000c1bd16723e */ /* 0x004fe200000000ff */
[--C-:B------:R-:W-:Y:S01]  /*10750*/  FFMA.FTZ R62, R78, c[0x0][0x23c], -R149.reuse ;  /* 0x00008f004e3e7a23 */ /* 0x100fe20000010895 */
[----:B------:R-:W2:Y:S01]  /*10760*/  MUFU.EX2 R191, R191 ;  /* 0x000000bf00bf7308 */ /* 0x000ea20000000800 */
[----:B-1----:R-:W-:Y:S01]  /*10770*/  F2FP.PACK_AB R23, R192, R197 ;  /* 0x000000c5c017723e */ /* 0x002fe200000000ff */
[--C-:B------:R-:W-:Y:S02]  /*10780*/  FFMA.FTZ R63, R79, c[0x0][0x23c], -R149.reuse ;  /* 0x00008f004f3f7a23 */ /* 0x100fe40000010895 */
[--C-:B------:R-:W-:Y:S02]  /*10790*/  FFMA.FTZ R64, R80, c[0x0][0x23c], -R154.reuse ;  /* 0x00008f0050407a23 */ /* 0x100fe4000001089a */
[--C-:B------:R-:W-:Y:S02]  /*107a0*/  FFMA.FTZ R66, R81, c[0x0][0x23c], -R154.reuse ;  /* 0x00008f0051427a23 */ /* 0x100fe4000001089a */
[C---:B------:R-:W-:Y:S02]  /*107b0*/  HMMA.16816.F32 R4, R20.reuse, R28, R4 ;  /* 0x0000001c1404723c */ /* 0x040fe40000001804 */
[----:B------:R-:W1:Y:S01]  /*107c0*/  MUFU.EX2 R183, R183 ;  /* 0x000000b700b77308 */ /* 0x000e620000000800 */
[--C-:B------:R-:W-:Y:S02]  /*107d0*/  FFMA.FTZ R67, R82, c[0x0][0x23c], -R149.reuse ;  /* 0x00008f0052437a23 */ /* 0x100fe40000010895 */
[--C-:B------:R-:W-:Y:S02]  /*107e0*/  FFMA.FTZ R65, R83, c[0x0][0x23c], -R149.reuse ;  /* 0x00008f0053417a23 */ /* 0x100fe40000010895 */
[--C-:B------:R-:W-:Y:S01]  /*107f0*/  FFMA.FTZ R68, R84, c[0x0][0x23c], -R154.reuse ;  /* 0x00008f0054447a23 */ /* 0x100fe2000001089a */
[C---:B------:R-:W-:Y:S01]  /*10800*/  HMMA.16816.F32 R8, R20.reuse, R30, R8 ;  /* 0x0000001e1408723c */ /* 0x040fe20000001808 */
[----:B------:R-:W4:Y:S03]  /*10810*/  LDSM.16.MT88.4 R28, [R151+0x5c00] ;  /* 0x005c0000971c783b */ /* 0x000f260000004200 */
[----:B------:R-:W-:Y:S01]  /*10820*/  MUFU.EX2 R185, R185 ;  /* 0x000000b900b97308 */ /* 0x000fe20000000800 */
[--C-:B------:R-:W-:Y:S02]  /*10830*/  FFMA.FTZ R69, R85, c[0x0][0x23c], -R154.reuse ;  /* 0x00008f0055457a23 */ /* 0x100fe4000001089a */
[--C-:B------:R-:W-:Y:S01]  /*10840*/  FFMA.FTZ R71, R86, c[0x0][0x23c], -R149.reuse ;  /* 0x00008f0056477a23 */ /* 0x100fe20000010895 */
[C---:B-----5:R-:W-:Y:S04]  /*10850*/  HMMA.16816.F32 R12, R20.reuse, R32, R12 ;  /* 0x00000020140c723c */ /* 0x060fe8000000180c */
[--C-:B------:R-:W-:Y:S02]  /*10860*/  FFMA.FTZ R70, R87, c[0x0][0x23c], -R149.reuse ;  /* 0x00008f0057467a23 */ /* 0x100fe40000010895 */
[----:B------:R-:W5:Y:S01]  /*10870*/  MUFU.EX2 R180, R180 ;  /* 0x000000b400b47308 */ /* 0x000f620000000800 */
[--C-:B------:R-:W-:Y:S01]  /*10880*/  FFMA.FTZ R72, R88, c[0x0][0x23c], -R154.reuse ;  /* 0x00008f0058487a23 */ /* 0x100fe2000001089a */
[----:B------:R-:W-:Y:S01]  /*10890*/  HMMA.16816.F32 R16, R20, R34, R16 ;  /* 0x000000221410723c */ /* 0x000fe20000001810 */
[----:B------:R-:W-:Y:S03]  /*108a0*/  LDSM.16.MT88.4 R32, [R151+0x6000] ;  /* 0x006000009720783b */ /* 0x000fe60000004200 */
[--C-:B------:R-:W-:Y:S02]  /*108b0*/  FFMA.FTZ R73, R89, c[0x0][0x23c], -R154.reuse ;  /* 0x00008f0059497a23 */ /* 0x100fe4000001089a */
[--C-:B------:R-:W-:Y:S01]  /*108c0*/  FFMA.FTZ R74, R90, c[0x0][0x23c], -R149.reuse ;  /* 0x00008f005a4a7a23 */ /* 0x100fe20000010895 */
[----:B---3--:R-:W-:Y:S01]  /*108d0*/  F2FP.PACK_AB R20, R188, R187 ;  /* 0x000000bbbc14723e */ /* 0x008fe200000000ff */
[----:B------:R-:W-:Y:S01]  /*108e0*/  MUFU.EX2 R181, R181 ;  /* 0x000000b500b57308 */ /* 0x000fe20000000800 */
[----:B--2---:R-:W-:Y:S03]  /*108f0*/  F2FP.PACK_AB R21, R191, R190 ;  /* 0x000000bebf15723e */ /* 0x004fe600000000ff */
[----:B-1----:R-:W-:Y:S01]  /*10900*/  F2FP.PACK_AB R22, R183, R186 ;  /* 0x000000bab716723e */ /* 0x002fe200000000ff */
[----:B------:R-:W-:Y:S02]  /*10910*/  FFMA.FTZ R75, R91, c[0x0][0x23c], -R149 ;  /* 0x00008f005b4b7a23 */ /* 0x000fe40000010895 */
[----:B------:R-:W-:Y:S02]  /*10920*/  FFMA.FTZ R205, R3, R230, R205 ;  /* 0x000000e603cd7223 */ /* 0x000fe400000100cd */
[--C-:B------:R-:W-:Y:S01]  /*10930*/  FFMA.FTZ R76, R92, c[0x0][0x23c], -R154.reuse ;  /* 0x00008f005c4c7a23 */ /* 0x100fe2000001089a */
[----:B------:R-:W1:Y:S01]  /*10940*/  MUFU.EX2 R182, R182 ;  /* 0x000000b600b67308 */ /* 0x000e620000000800 */
[--C-:B------:R-:W-:Y:S02]  /*10950*/  FFMA.FTZ R77, R93, c[0x0][0x23c], -R154.reuse ;  /* 0x00008f005d4d7a23 */ /* 0x100fe4000001089a */
[--C-:B------:R-:W-:Y:S01]  /*10960*/  FFMA.FTZ R78, R94, c[0x0][0x23c], -R149.reuse ;  /* 0x00008f005e4e7a23 */ /* 0x100fe20000010895 */
[----:B-----5:R-:W-:Y:S01]  /*10970*/  F2FP.PACK_AB R23, R180, R185 ;  /* 0x000000b9b417723e */ /* 0x020fe200000000ff */
[--C-:B------:R-:W-:Y:S02]  /*10980*/  FFMA.FTZ R79, R95, c[0x0][0x23c], -R149.reuse ;  /* 0x00008f005f4f7a23 */ /* 0x100fe40000010895 */
[--C-:B------:R-:W-:Y:S02]  /*10990*/  FFMA.FTZ R80, R96, c[0x0][0x23c], -R154.reuse ;  /* 0x00008f0060507a23 */ /* 0x100fe4000001089a */
[--C-:B------:R-:W-:Y:S01]  /*109a0*/  FFMA.FTZ R81, R97, c[0x0][0x23c], -R154.reuse ;  /* 0x00008f0061517a23 */ /* 0x100fe2000001089a */
[----:B------:R-:W-:Y:S01]  /*109b0*/  MUFU.EX2 R184, R184 ;  /* 0x000000b800b87308 */ /* 0x000fe20000000800 */
[C---:B----4-:R-:W-:Y:S03]  /*109c0*/  HMMA.16816.F32 R4, R20.reuse, R24, R4 ;  /* 0x000000181404723c */ /* 0x050fe60000001804 */
[--C-:B------:R-:W-:Y:S02]  /*109d0*/  FFMA.FTZ R82, R98, c[0x0][0x23c], -R149.reuse ;  /* 0x00008f0062527a23 */ /* 0x100fe40000010895 */
[--C-:B------:R-:W-:Y:S02]  /*109e0*/  FFMA.FTZ R83, R99, c[0x0][0x23c], -R149.reuse ;  /* 0x00008f0063537a23 */ /* 0x100fe40000010895 */
[--C-:B------:R-:W-:Y:S01]  /*109f0*/  FFMA.FTZ R84, R100, c[0x0][0x23c], -R154.reuse ;  /* 0x00008f0064547a23 */ /* 0x100fe2000001089a */
[C---:B------:R-:W-:Y:S01]  /*10a00*/  HMMA.16816.F32 R8, R20.reuse, R26, R8 ;  /* 0x0000001a1408723c */ /* 0x040fe20000001808 */
[----:B------:R-:W2:Y:S01]  /*10a10*/  MUFU.EX2 R179, R179 ;  /* 0x000000b300b37308 */ /* 0x000ea20000000800 */
[----:B------:R-:W3:Y:S02]  /*10a20*/  LDSM.16.MT88.4 R24, [R150+0x5c00] ;  /* 0x005c00009618783b */ /* 0x000ee40000004200 */
[--C-:B------:R-:W-:Y:S02]  /*10a30*/  FFMA.FTZ R85, R101, c[0x0][0x23c], -R154.reuse ;  /* 0x00008f0065557a23 */ /* 0x100fe4000001089a */
[--C-:B------:R-:W-:Y:S02]  /*10a40*/  FFMA.FTZ R86, R102, c[0x0][0x23c], -R149.reuse ;  /* 0x00008f0066567a23 */ /* 0x100fe40000010895 */
[C---:B------:R-:W-:Y:S03]  /*10a50*/  HMMA.16816.F32 R12, R20.reuse, R36, R12 ;  /* 0x00000024140c723c */ /* 0x040fe6000000180c */
[----:B------:R-:W-:Y:S01]  /*10a60*/  MUFU.EX2 R176, R176 ;  /* 0x000000b000b07308 */ /* 0x000fe20000000800 */
[--C-:B------:R-:W-:Y:S02]  /*10a70*/  FFMA.FTZ R88, R103, c[0x0][0x23c], -R149.reuse ;  /* 0x00008f0067587a23 */ /* 0x100fe40000010895 */
[--C-:B------:R-:W-:Y:S02]  /*10a80*/  FFMA.FTZ R87, R104, c[0x0][0x23c], -R154.reuse ;  /* 0x00008f0068577a23 */ /* 0x100fe4000001089a */
[----:B------:R-:W-:Y:S01]  /*10a90*/  HMMA.16816.F32 R16, R20, R38, R16 ;  /* 0x000000261410723c */ /* 0x000fe20000001810 */
[----:B------:R-:W-:Y:S03]  /*10aa0*/  LDSM.16.MT88.4 R36, [R150+0x6400] ;  /* 0x006400009624783b */ /* 0x000fe60000004200 */
[--C-:B------:R-:W-:Y:S01]  /*10ab0*/  FFMA.FTZ R89, R105, c[0x0][0x23c], -R154.reuse ;  /* 0x00008f0069597a23 */ /* 0x100fe2000001089a */
[----:B------:R-:W4:Y:S01]  /*10ac0*/  MUFU.EX2 R173, R173 ;  /* 0x000000ad00ad7308 */ /* 0x000f220000000800 */
[--C-:B------:R-:W-:Y:S01]  /*10ad0*/  FFMA.FTZ R90, R106, c[0x0][0x23c], -R149.reuse ;  /* 0x00008f006a5a7a23 */ /* 0x100fe20000010895 */
[----:B-1----:R-:W-:Y:S01]  /*10ae0*/  F2FP.PACK_AB R20, R182, R181 ;  /* 0x000000b5b614723e */ /* 0x002fe200000000ff */
[--C-:B------:R-:W-:Y:S01]  /*10af0*/  FFMA.FTZ R107, R107, c[0x0][0x23c], -R149.reuse ;  /* 0x00008f006b6b7a23 */ /* 0x100fe20000010895 */
[----:B--2---:R-:W-:Y:S03]  /*10b00*/  F2FP.PACK_AB R21, R179, R184 ;  /* 0x000000b8b315723e */ /* 0x004fe600000000ff */
        /* <DEDUP_REMOVED lines=11> */
[----:B----4-:R-:W-:Y:S01]  /*10bc0*/  F2FP.PACK_AB R22, R173, R176 ;  /* 0x000000b0ad16723e */ /* 0x010fe200000000ff */
[----:B------:R-:W-:Y:S02]  /*10bd0*/  FFMA.FTZ R121, R121, c[0x0][0x23c], -R154 ;  /* 0x00008f0079797a23 */ /* 0x000fe4000001089a */
[--C-:B------:R-:W-:Y:S02]  /*10be0*/  FFMA.FTZ R122, R122, c[0x0][0x23c], -R149.reuse ;  /* 0x00008f007a7a7a23 */ /* 0x100fe40000010895 */
[----:B------:R-:W-:Y:S01]  /*10bf0*/  FFMA.FTZ R123, R123, c[0x0][0x23c], -R149 ;  /* 0x00008f007b7b7a23 */ /* 0x000fe20000010895 */
[----:B------:R-:W-:Y:S01]  /*10c00*/  MUFU.EX2 R175, R175 ;  /* 0x000000af00af7308 */ /* 0x000fe20000000800 */
[----:B------:R-:W-:Y:S01]  /*10c10*/  FFMA.FTZ R203, R148, R231, R203 ;  /* 0x000000e794cb7223 */ /* 0x000fe200000100cb */
[----:B------:R-:W-:Y:S01]  /*10c20*/  MOV R148, R2 ;  /* 0x0000000200947202 */ /* 0x000fe20000000f00 */
[----:B------:R-:W-:Y:S02]  /*10c30*/  FADD.FTZ R205, R206, R205 ;  /* 0x000000cdcecd7221 */ /* 0x000fe40000010000 */
[----:B------:R-:W-:Y:S02]  /*10c40*/  FADD.FTZ R203, R204, R203 ;  /* 0x000000cbcccb7221 */ /* 0x000fe40000010000 */
[----:B------:R-:W-:Y:S02]  /*10c50*/  FADD.FTZ R205, R202, R205 ;  /* 0x000000cdcacd7221 */ /* 0x000fe40000010000 */
[----:B------:R-:W-:Y:S01]  /*10c60*/  FADD.FTZ R203, R201, R203 ;  /* 0x000000cbc9cb7221 */ /* 0x000fe20000010000 */
[----:B------:R-:W2:Y:S01]  /*10c70*/  MUFU.EX2 R172, R172 ;  /* 0x000000ac00ac7308 */ /* 0x000ea20000000800 */
[----:B------:R-:W-:Y:S02]  /*10c80*/  FADD.FTZ R200, R200, R205 ;  /* 0x000000cdc8c87221 */ /* 0x000fe40000010000 */
[----:B------:R-:W-:Y:S01]  /*10c90*/  FADD.FTZ R196, R196, R203 ;  /* 0x000000cbc4c47221 */ /* 0x000fe20000010000 */
[----:B-1----:R-:W-:Y:S01]  /*10ca0*/  F2FP.PACK_AB R23, R174, R178 ;  /* 0x000000b2ae17723e */ /* 0x002fe200000000ff */
[----:B------:R-:W-:Y:S02]  /*10cb0*/  FADD.FTZ R200, R198, R200 ;  /* 0x000000c8c6c87221 */ /* 0x000fe40000010000 */
[----:B------:R-:W-:Y:S02]  /*10cc0*/  FADD.FTZ R196, R194, R196 ;  /* 0x000000c4c2c47221 */ /* 0x000fe40000010000 */
[----:B------:R-:W-:Y:S01]  /*10cd0*/  FADD.FTZ R199, R199, R200 ;  /* 0x000000c8c7c77221 */ /* 0x000fe20000010000 */
[----:B------:R-:W-:Y:S01]  /*10ce0*/  MUFU.EX2 R177, R177 ;  /* 0x000000b100b17308 */ /* 0x000fe20000000800 */
[C---:B------:R-:W-:Y:S03]  /*10cf0*/  HMMA.16816.F32 R4, R20.reuse, R28, R4 ;  /* 0x0000001c1404723c */ /* 0x040fe60000001804 */
[----:B------:R-:W-:Y:S02]  /*10d00*/  FADD.FTZ R195, R195, R196 ;  /* 0x000000c4c3c37221 */ /* 0x000fe40000010000 */
[----:B------:R-:W-:Y:S02]  /*10d10*/  FADD.FTZ R199, R197, R199 ;  /* 0x000000c7c5c77221 */ /* 0x000fe40000010000 */
[----:B------:R-:W-:Y:S01]  /*10d20*/  FADD.FTZ R195, R193, R195 ;  /* 0x000000c3c1c37221 */ /* 0x000fe20000010000 */
[C---:B------:R-:W-:Y:S01]  /*10d30*/  HMMA.16816.F32 R8, R20.reuse, R30, R8 ;  /* 0x0000001e1408723c */ /* 0x040fe20000001808 */
[----:B------:R-:W1:Y:S01]  /*10d40*/  MUFU.EX2 R170, R170 ;  /* 0x000000aa00aa7308 */ /* 0x000e620000000800 */
[----:B------:R-:W4:Y:S02]  /*10d50*/  LDSM.16.MT88.4 R28, [R150+0x6000] ;  /* 0x00600000961c783b */ /* 0x000f240000004200 */
[----:B------:R-:W-:Y:S02]  /*10d60*/  FADD.FTZ R189, R189, R195 ;  /* 0x000000c3bdbd7221 */ /* 0x000fe40000010000 */
[----:B------:R-:W-:Y:S02]  /*10d70*/  FADD.FTZ R192, R192, R199 ;  /* 0x000000c7c0c07221 */ /* 0x000fe40000010000 */
[C---:B---3--:R-:W-:Y:S03]  /*10d80*/  HMMA.16816.F32 R12, R20.reuse, R24, R12 ;  /* 0x00000018140c723c */ /* 0x048fe6000000180c */
[----:B------:R-:W-:Y:S01]  /*10d90*/  MUFU.EX2 R171, R171 ;  /* 0x000000ab00ab7308 */ /* 0x000fe20000000800 */
[----:B------:R-:W-:Y:S02]  /*10da0*/  FADD.FTZ R189, R187, R189 ;  /* 0x000000bdbbbd7221 */ /* 0x000fe40000010000 */
[----:B------:R-:W-:Y:S02]  /*10db0*/  FADD.FTZ R192, R190, R192 ;  /* 0x000000c0bec07221 */ /* 0x000fe40000010000 */
[----:B------:R-:W-:Y:S01]  /*10dc0*/  HMMA.16816.F32 R16, R20, R26, R16 ;  /* 0x0000001a1410723c */ /* 0x000fe20000001810 */
[----:B------:R-:W3:Y:S03]  /*10dd0*/  LDSM.16.MT88.4 R24, [R151+0x6400] ;  /* 0x006400009718783b */ /* 0x000ee60000004200 */
[----:B------:R-:W-:Y:S01]  /*10de0*/  FADD.FTZ R188, R188, R189 ;  /* 0x000000bdbcbc7221 */ /* 0x000fe20000010000 */
[----:B------:R-:W5:Y:S01]  /*10df0*/  MUFU.EX2 R166, R166 ;  /* 0x000000a600a67308 */ /* 0x000f620000000800 */
[----:B------:R-:W-:Y:S01]  /*10e00*/  FADD.FTZ R191, R191, R192 ;  /* 0x000000c0bfbf7221 */ /* 0x000fe20000010000 */
[----:B--2---:R-:W-:Y:S01]  /*10e10*/  F2FP.PACK_AB R20, R172, R175 ;  /* 0x000000afac14723e */ /* 0x004fe200000000ff */
[----:B------:R-:W-:Y:S01]  /*10e20*/  FADD.FTZ R188, R186, R188 ;  /* 0x000000bcbabc7221 */ /* 0x000fe20000010000 */
[----:B-1----:R-:W-:Y:S03]  /*10e30*/  F2FP.PACK_AB R21, R170, R177 ;  /* 0x000000b1aa15723e */ /* 0x002fe600000000ff */
[----:B------:R-:W-:Y:S02]  /*10e40*/  FADD.FTZ R183, R183, R188 ;  /* 0x000000bcb7b77221 */ /* 0x000fe40000010000 */
[----:B------:R-:W-:Y:S01]  /*10e50*/  FADD.FTZ R191, R185, R191 ;  /* 0x000000bfb9bf7221 */ /* 0x000fe20000010000 */
[----:B------:R-:W1:Y:S01]  /*10e60*/  MUFU.EX2 R168, R168 ;  /* 0x000000a800a87308 */ /* 0x000e620000000800 */
[----:B------:R-:W-:Y:S02]  /*10e70*/  FADD.FTZ R183, R181, R183 ;  /* 0x000000b7b5b77221 */ /* 0x000fe40000010000 */
[----:B------:R-:W-:Y:S02]  /*10e80*/  FADD.FTZ R191, R180, R191 ;  /* 0x000000bfb4bf7221 */ /* 0x000fe40000010000 */
[----:B------:R-:W-:Y:S02]  /*10e90*/  FADD.FTZ R182, R182, R183 ;  /* 0x000000b7b6b67221 */ /* 0x000fe40000010000 */
[----:B------:R-:W-:Y:S02]  /*10ea0*/  FADD.FTZ R184, R184, R191 ;  /* 0x000000bfb8b87221 */ /* 0x000fe40000010000 */
[----:B------:R-:W-:Y:S01]  /*10eb0*/  FADD.FTZ R182, R176, R182 ;  /* 0x000000b6b0b67221 */ /* 0x000fe20000010000 */
[----:B------:R-:W2:Y:S01]  /*10ec0*/  MUFU.EX2 R169, R169 ;  /* 0x000000a900a97308 */ /* 0x000ea20000000800 */
[----:B------:R-:W-:Y:S02]  /*10ed0*/  FADD.FTZ R184, R179, R184 ;  /* 0x000000b8b3b87221 */ /* 0x000fe40000010000 */
[----:B------:R-:W-:Y:S01]  /*10ee0*/  FADD.FTZ R182, R173, R182 ;  /* 0x000000b6adb67221 */ /* 0x000fe20000010000 */
[----:B-----5:R-:W-:Y:S01]  /*10ef0*/  F2FP.PACK_AB R22, R166, R171 ;  /* 0x000000aba616723e */ /* 0x020fe200000000ff */
[----:B------:R-:W-:Y:S02]  /*10f00*/  FADD.FTZ R178, R178, R184 ;  /* 0x000000b8b2b27221 */ /* 0x000fe40000010000 */
[----:B------:R-:W-:Y:S02]  /*10f10*/  FADD.FTZ R175, R175, R182 ;  /* 0x000000b6afaf7221 */ /* 0x000fe40000010000 */
[----:B------:R-:W-:Y:S01]  /*10f20*/  FADD.FTZ R178, R174, R178 ;  /* 0x000000b2aeb27221 */ /* 0x000fe20000010000 */
[----:B------:R-:W5:Y:S01]  /*10f30*/  MUFU.EX2 R165, R165 ;  /* 0x000000a500a57308 */ /* 0x000f620000000800 */
[----:B------:R-:W-:Y:S02]  /*10f40*/  FADD.FTZ R175, R172, R175 ;  /* 0x000000afacaf7221 */ /* 0x000fe40000010000 */
[----:B------:R-:W-:Y:S02]  /*10f50*/  FADD.FTZ R177, R177, R178 ;  /* 0x000000b2b1b17221 */ /* 0x000fe40000010000 */
[----:B------:R-:W-:Y:S02]  /*10f60*/  FADD.FTZ R171, R171, R175 ;  /* 0x000000afabab7221 */ /* 0x000fe40000010000 */
[----:B------:R-:W-:Y:S02]  /*10f70*/  FADD.FTZ R177, R170, R177 ;  /* 0x000000b1aab17221 */ /* 0x000fe40000010000 */
[----:B------:R-:W-:Y:S01]  /*10f80*/  FADD.FTZ R171, R166, R171 ;  /* 0x000000aba6ab7221 */ /* 0x000fe20000010000 */
[----:B------:R-:W-:Y:S01]  /*10f90*/  MUFU.EX2 R161, R161 ;  /* 0x000000a100a17308 */ /* 0x000fe20000000800 */
[----:B-1----:R-:W-:Y:S02]  /*10fa0*/  FADD.FTZ R177, R168, R177 ;  /* 0x000000b1a8b17221 */ /* 0x002fe40000010000 */
[----:B------:R-:W-:Y:S01]  /*10fb0*/  FFMA.FTZ R124, R124, c[0x0][0x23c], -R154 ;  /* 0x00008f007c7c7a23 */ /* 0x000fe2000001089a */
[C---:B--2---:R-:W-:Y:S01]  /*10fc0*/  F2FP.PACK_AB R23, R169.reuse, R168 ;  /* 0x000000a8a917723e */ /* 0x044fe200000000ff */
[----:B------:R-:W-:Y:S05]  /*10fd0*/  FADD.FTZ R169, R169, R177 ;  /* 0x000000b1a9a97221 */ /* 0x000fea0000010000 */
[----:B------:R-:W1:Y:S01]  /*10fe0*/  MUFU.EX2 R167, R167 ;  /* 0x000000a700a77308 */ /* 0x000e620000000800 */
[C---:B------:R-:W-:Y:S03]  /*10ff0*/  HMMA.16816.F32 R4, R20.reuse, R32, R4 ;  /* 0x000000201404723c */ /* 0x040fe60000001804 */
[----:B-----5:R-:W-:Y:S05]  /*11000*/  FADD.FTZ R171, R165, R171 ;  /* 0x000000aba5ab7221 */ /* 0x020fea0000010000 */
[C---:B------:R-:W-:Y:S01]  /*11010*/  HMMA.16816.F32 R8, R20.reuse, R34, R8 ;  /* 0x000000221408723c */ /* 0x040fe20000001808 */
[----:B------:R-:W2:Y:S01]  /*11020*/  MUFU.EX2 R164, R164 ;  /* 0x000000a400a47308 */ /* 0x000ea20000000800 */
[----:B------:R-:W-:Y:S06]  /*11030*/  LDSM.16.MT88.4 R32, [R151+0x6c00] ;  /* 0x006c00009720783b */ /* 0x000fec0000004200 */
[C---:B----4-:R-:W-:Y:S03]  /*11040*/  HMMA.16816.F32 R12, R20.reuse, R28, R12 ;  /* 0x0000001c140c723c */ /* 0x050fe6000000180c */
[----:B------:R-:W4:Y:S01]  /*11050*/  MUFU.EX2 R159, R159 ;  /* 0x0000009f009f7308 */ /* 0x000f220000000800 */
[----:B-1----:R-:W-:Y:S04]  /*11060*/  FADD.FTZ R169, R167, R169 ;  /* 0x000000a9a7a97221 */ /* 0x002fe80000010000 */
[----:B------:R-:W-:Y:S01]  /*11070*/  HMMA.16816.F32 R16, R20, R30, R16 ;  /* 0x0000001e1410723c */ /* 0x000fe20000001810 */
[----:B------:R-:W1:Y:S04]  /*11080*/  LDSM.16.MT88.4 R28, [R151+0x6800] ;  /* 0x00680000971c783b */ /* 0x000e680000004200 */
[----:B------:R-:W5:Y:S02]  /*11090*/  MUFU.EX2 R160, R160 ;  /* 0x000000a000a07308 */ /* 0x000f640000000800 */
[C---:B------:R-:W-:Y:S01]  /*110a0*/  F2FP.PACK_AB R20, R161.reuse, R165 ;  /* 0x000000a5a114723e */ /* 0x040fe200000000ff */
[----:B------:R-:W-:Y:S01]  /*110b0*/  FADD.FTZ R161, R161, R171 ;  /* 0x000000aba1a17221 */ /* 0x000fe20000010000 */
[C---:B--2---:R-:W-:Y:S03]  /*110c0*/  F2FP.PACK_AB R21, R164.reuse, R167 ;  /* 0x000000a7a415723e */ /* 0x044fe600000000ff */
[----:B------:R-:W-:Y:S03]  /*110d0*/  FADD.FTZ R164, R164, R169 ;  /* 0x000000a9a4a47221 */ /* 0x000fe60000010000 */
[----:B------:R-:W2:Y:S01]  /*110e0*/  MUFU.EX2 R162, R162 ;  /* 0x000000a200a27308 */ /* 0x000ea20000000800 */
[----:B----4-:R-:W-:Y:S09]  /*110f0*/  FADD.FTZ R161, R159, R161 ;  /* 0x000000a19fa17221 */ /* 0x010ff20000010000 */
[----:B------:R-:W4:Y:S01]  /*11100*/  MUFU.EX2 R163, R163 ;  /* 0x000000a300a37308 */ /* 0x000f220000000800 */
[C---:B-----5:R-:W-:Y:S01]  /*11110*/  F2FP.PACK_AB R22, R160.reuse, R159 ;  /* 0x0000009fa016723e */ /* 0x060fe200000000ff */
[----:B------:R-:W-:Y:S08]  /*11120*/  FADD.FTZ R160, R160, R161 ;  /* 0x000000a1a0a07221 */ /* 0x000ff00000010000 */
[----:B------:R-:W5:Y:S01]  /*11130*/  MUFU.EX2 R157, R157 ;  /* 0x0000009d009d7308 */ /* 0x000f620000000800 */
[----:B--2---:R-:W-:Y:S09]  /*11140*/  FADD.FTZ R164, R162, R164 ;  /* 0x000000a4a2a47221 */ /* 0x004ff20000010000 */
[----:B------:R-:W-:Y:S01]  /*11150*/  MUFU.EX2 R155, R155 ;  /* 0x0000009b009b7308 */ /* 0x000fe20000000800 */
[C---:B----4-:R-:W-:Y:S01]  /*11160*/  F2FP.PACK_AB R23, R163.reuse, R162 ;  /* 0x000000a2a317723e */ /* 0x050fe200000000ff */
[----:B------:R-:W-:Y:S08]  /*11170*/  FADD.FTZ R163, R163, R164 ;  /* 0x000000a4a3a37221 */ /* 0x000ff00000010000 */
[----:B------:R-:W2:Y:S01]  /*11180*/  MUFU.EX2 R158, R158 ;  /* 0x0000009e009e7308 */ /* 0x000ea20000000800 */
[C---:B---3--:R-:W-:Y:S03]  /*11190*/  HMMA.16816.F32 R4, R20.reuse, R24, R4 ;  /* 0x000000181404723c */ /* 0x048fe60000001804 */
[----:B-----5:R-:W-:Y:S05]  /*111a0*/  FADD.FTZ R160, R157, R160 ;  /* 0x000000a09da07221 */ /* 0x020fea0000010000 */
[C---:B------:R-:W-:Y:S01]  /*111b0*/  HMMA.16816.F32 R8, R20.reuse, R26, R8 ;  /* 0x0000001a1408723c */ /* 0x040fe20000001808 */
[----:B------:R-:W3:Y:S01]  /*111c0*/  MUFU.EX2 R156, R156 ;  /* 0x0000009c009c7308 */ /* 0x000ee20000000800 */
[----:B------:R-:W4:Y:S06]  /*111d0*/  LDSM.16.MT88.4 R24, [R150+0x6800] ;  /* 0x006800009618783b */ /* 0x000f2c0000004200 */
[C---:B------:R-:W-:Y:S03]  /*111e0*/  HMMA.16816.F32 R12, R20.reuse, R36, R12 ;  /* 0x00000024140c723c */ /* 0x040fe6000000180c */
[----:B------:R-:W5:Y:S01]  /*111f0*/  MUFU.EX2 R53, R53 ;  /* 0x0000003500357308 */ /* 0x000f620000000800 */
[----:B--2---:R-:W-:Y:S04]  /*11200*/  FADD.FTZ R163, R158, R163 ;  /* 0x000000a39ea37221 */ /* 0x004fe80000010000 */
[----:B------:R-:W-:Y:S01]  /*11210*/  HMMA.16816.F32 R16, R20, R38, R16 ;  /* 0x000000261410723c */ /* 0x000fe20000001810 */
[----:B------:R-:W2:Y:S04]  /*11220*/  LDSM.16.MT88.4 R36, [R150+0x6c00] ;  /* 0x006c00009624783b */ /* 0x000ea80000004200 */
[----:B------:R-:W1:Y:S02]  /*11230*/  MUFU.EX2 R54, R54 ;  /* 0x0000003600367308 */ /* 0x000e640000000800 */
[C---:B------:R-:W-:Y:S01]  /*11240*/  F2FP.PACK_AB R20, R155.reuse, R157 ;  /* 0x0000009d9b14723e */ /* 0x040fe200000000ff */
[----:B------:R-:W-:Y:S01]  /*11250*/  FADD.FTZ R155, R155, R160 ;  /* 0x000000a09b9b7221 */ /* 0x000fe20000010000 */
[C---:B---3--:R-:W-:Y:S03]  /*11260*/  F2FP.PACK_AB R21, R156.reuse, R158 ;  /* 0x0000009e9c15723e */ /* 0x048fe600000000ff */
[----:B------:R-:W-:Y:S03]  /*11270*/  FADD.FTZ R156, R156, R163 ;  /* 0x000000a39c9c7221 */ /* 0x000fe60000010000 */
[----:B------:R-:W3:Y:S01]  /*11280*/  MUFU.EX2 R56, R56 ;  /* 0x0000003800387308 */ /* 0x000ee20000000800 */
[----:B-----5:R-:W-:Y:S09]  /*11290*/  FADD.FTZ R155, R53, R155 ;  /* 0x0000009b359b7221 */ /* 0x020ff20000010000 */
[----:B------:R-:W5:Y:S01]  /*112a0*/  MUFU.EX2 R57, R57 ;  /* 0x0000003900397308 */ /* 0x000f620000000800 */
[C---:B-1----:R-:W-:Y:S01]  /*112b0*/  F2FP.PACK_AB R22, R54.reuse, R53 ;  /* 0x000000353616723e */ /* 0x042fe200000000ff */
[----:B------:R-:W-:Y:S08]  /*112c0*/  FADD.FTZ R54, R54, R155 ;  /* 0x0000009b36367221 */ /* 0x000ff00000010000 */
[----:B------:R-:W1:Y:S01]  /*112d0*/  MUFU.EX2 R52, R52 ;  /* 0x0000003400347308 */ /* 0x000e620000000800 */
[----:B---3--:R-:W-:Y:S09]  /*112e0*/  FADD.FTZ R156, R56, R156 ;  /* 0x0000009c389c7221 */ /* 0x008ff20000010000 */
[----:B------:R-:W-:Y:S01]  /*112f0*/  MUFU.EX2 R47, R47 ;  /* 0x0000002f002f7308 */ /* 0x000fe20000000800 */
[C---:B-----5:R-:W-:Y:S01]  /*11300*/  F2FP.PACK_AB R23, R57.reuse, R56 ;  /* 0x000000383917723e */ /* 0x060fe200000000ff */
[----:B------:R-:W-:Y:S08]  /*11310*/  FADD.FTZ R57, R57, R156 ;  /* 0x0000009c39397221 */ /* 0x000ff00000010000 */
[----:B------:R-:W3:Y:S01]  /*11320*/  MUFU.EX2 R55, R55 ;  /* 0x0000003700377308 */ /* 0x000ee20000000800 */
[C---:B------:R-:W-:Y:S03]  /*11330*/  HMMA.16816.F32 R4, R20.reuse, R28, R4 ;  /* 0x0000001c1404723c */ /* 0x040fe60000001804 */
[----:B-1----:R-:W-:Y:S05]  /*11340*/  FADD.FTZ R54, R52, R54 ;  /* 0x0000003634367221 */ /* 0x002fea0000010000 */
[C---:B------:R-:W-:Y:S01]  /*11350*/  HMMA.16816.F32 R8, R20.reuse, R30, R8 ;  /* 0x0000001e1408723c */ /* 0x040fe20000001808 */
[----:B------:R-:W1:Y:S01]  /*11360*/  MUFU.EX2 R50, R50 ;  /* 0x0000003200327308 */ /* 0x000e620000000800 */
[----:B------:R-:W-:Y:S06]  /*11370*/  LDSM.16.MT88.4 R28, [R150+0x7000] ;  /* 0x00700000961c783b */ /* 0x000fec0000004200 */
[C---:B----4-:R-:W-:Y:S03]  /*11380*/  HMMA.16816.F32 R12, R20.reuse, R24, R12 ;  /* 0x00000018140c723c */ /* 0x050fe6000000180c */
[----:B------:R-:W4:Y:S01]  /*11390*/  MUFU.EX2 R45, R45 ;  /* 0x0000002d002d7308 */ /* 0x000f220000000800 */
[----:B---3--:R-:W-:Y:S04]  /*113a0*/  FADD.FTZ R57, R55, R57 ;  /* 0x0000003937397221 */ /* 0x008fe80000010000 */
[----:B------:R-:W-:Y:S01]  /*113b0*/  HMMA.16816.F32 R16, R20, R26, R16 ;  /* 0x0000001a1410723c */ /* 0x000fe20000001810 */
[----:B------:R-:W3:Y:S04]  /*113c0*/  LDSM.16.MT88.4 R24, [R151+0x7000] ;  /* 0x007000009718783b */ /* 0x000ee80000004200 */
[----:B------:R-:W5:Y:S02]  /*113d0*/  MUFU.EX2 R46, R46 ;  /* 0x0000002e002e7308 */ /* 0x000f640000000800 */
[C---:B------:R-:W-:Y:S01]  /*113e0*/  F2FP.PACK_AB R20, R47.reuse, R52 ;  /* 0x000000342f14723e */ /* 0x040fe200000000ff */
[----:B------:R-:W-:Y:S01]  /*113f0*/  FADD.FTZ R47, R47, R54 ;  /* 0x000000362f2f7221 */ /* 0x000fe20000010000 */
[C---:B-1----:R-:W-:Y:S03]  /*11400*/  F2FP.PACK_AB R21, R50.reuse, R55 ;  /* 0x000000373215723e */ /* 0x042fe600000000ff */
[----:B------:R-:W-:Y:S03]  /*11410*/  FADD.FTZ R50, R50, R57 ;  /* 0x0000003932327221 */ /* 0x000fe60000010000 */
[----:B------:R-:W1:Y:S01]  /*11420*/  MUFU.EX2 R48, R48 ;  /* 0x0000003000307308 */ /* 0x000e620000000800 */
[----:B----4-:R-:W-:Y:S09]  /*11430*/  FADD.FTZ R47, R45, R47 ;  /* 0x0000002f2d2f7221 */ /* 0x010ff20000010000 */
[----:B------:R-:W4:Y:S01]  /*11440*/  MUFU.EX2 R49, R49 ;  /* 0x0000003100317308 */ /* 0x000f220000000800 */
[C---:B-----5:R-:W-:Y:S01]  /*11450*/  F2FP.PACK_AB R22, R46.reuse, R45 ;  /* 0x0000002d2e16723e */ /* 0x060fe200000000ff */
[----:B------:R-:W-:Y:S08]  /*11460*/  FADD.FTZ R46, R46, R47 ;  /* 0x0000002f2e2e7221 */ /* 0x000ff00000010000 */
[----:B------:R-:W5:Y:S01]  /*11470*/  MUFU.EX2 R44, R44 ;  /* 0x0000002c002c7308 */ /* 0x000f620000000800 */
[----:B-1----:R-:W-:Y:S09]  /*11480*/  FADD.FTZ R50, R48, R50 ;  /* 0x0000003230327221 */ /* 0x002ff20000010000 */
[----:B------:R-:W-:Y:S01]  /*11490*/  MUFU.EX2 R41, R41 ;  /* 0x0000002900297308 */ /* 0x000fe20000000800 */
[C---:B----4-:R-:W-:Y:S01]  /*114a0*/  F2FP.PACK_AB R23, R49.reuse, R48 ;  /* 0x000000303117723e */ /* 0x050fe200000000ff */
[----:B------:R-:W-:Y:S08]  /*114b0*/  FADD.FTZ R49, R49, R50 ;  /* 0x0000003231317221 */ /* 0x000ff00000010000 */
[----:B------:R-:W1:Y:S01]  /*114c0*/  MUFU.EX2 R42, R42 ;  /* 0x0000002a002a7308 */ /* 0x000e620000000800 */
[C---:B------:R-:W-:Y:S03]  /*114d0*/  HMMA.16816.F32 R4, R20.reuse, R32, R4 ;  /* 0x000000201404723c */ /* 0x040fe60000001804 */
[----:B-----5:R-:W-:Y:S05]  /*114e0*/  FADD.FTZ R46, R44, R46 ;  /* 0x0000002e2c2e7221 */ /* 0x020fea0000010000 */
[C---:B------:R-:W-:Y:S01]  /*114f0*/  HMMA.16816.F32 R8, R20.reuse, R34, R8 ;  /* 0x000000221408723c */ /* 0x040fe20000001808 */
[----:B------:R-:W4:Y:S01]  /*11500*/  MUFU.EX2 R40, R40 ;  /* 0x0000002800287308 */ /* 0x000f220000000800 */
[----:B------:R-:W5:Y:S06]  /*11510*/  LDSM.16.MT88.4 R32, [R151+0x7400] ;  /* 0x007400009720783b */ /* 0x000f6c0000004200 */
[C---:B--2---:R-:W-:Y:S03]  /*11520*/  HMMA.16816.F32 R12, R20.reuse, R36, R12 ;  /* 0x00000024140c723c */ /* 0x044fe6000000180c */
[----:B------:R-:W2:Y:S04]  /*11530*/  MUFU.EX2 R43, R43 ;  /* 0x0000002b002b7308 */ /* 0x000ea80000000800 */
[--C-:B------:R-:W-:Y:S01]  /*11540*/  FFMA.FTZ R36, R108, c[0x0][0x23c], -R154.reuse ;  /* 0x00008f006c247a23 */ /* 0x100fe2000001089a */
[----:B------:R-:W-:Y:S04]  /*11550*/  HMMA.16816.F32 R16, R20, R38, R16 ;  /* 0x000000261410723c */ /* 0x000fe80000001810 */
[----:B------:R-:W-:Y:S01]  /*11560*/  FFMA.FTZ R37, R109, c[0x0][0x23c], -R154 ;  /* 0x00008f006d257a23 */ /* 0x000fe2000001089a */
[----:B------:R-:W3:Y:S01]  /*11570*/  MUFU.EX2 R51, R51 ;  /* 0x0000003300337308 */ /* 0x000ee20000000800 */
[----:B-1----:R-:W-:Y:S01]  /*11580*/  FADD.FTZ R49, R42, R49 ;  /* 0x000000312a317221 */ /* 0x002fe20000010000 */
[----:B------:R-:W-:Y:S01]  /*11590*/  F2FP.PACK_AB R20, R41, R44 ;  /* 0x0000002c2914723e */ /* 0x000fe200000000ff */
[--C-:B------:R-:W-:Y:S01]  /*115a0*/  FFMA.FTZ R38, R110, c[0x0][0x23c], -R149.reuse ;  /* 0x00008f006e267a23 */ /* 0x100fe20000010895 */
[C---:B----4-:R-:W-:Y:S03]  /*115b0*/  F2FP.PACK_AB R21, R40.reuse, R42 ;  /* 0x0000002a2815723e */ /* 0x050fe600000000ff */
[----:B------:R-:W-:Y:S02]  /*115c0*/  FFMA.FTZ R39, R111, c[0x0][0x23c], -R149 ;  /* 0x00008f006f277a23 */ /* 0x000fe40000010895 */
[----:B------:R-:W-:Y:S01]  /*115d0*/  FADD.FTZ R41, R41, R46 ;  /* 0x0000002e29297221 */ /* 0x000fe20000010000 */
[----:B------:R-:W-:Y:S01]  /*115e0*/  MUFU.EX2 R58, R58 ;  /* 0x0000003a003a7308 */ /* 0x000fe20000000800 */
[----:B------:R-:W-:Y:S02]  /*115f0*/  FADD.FTZ R49, R40, R49 ;  /* 0x0000003128317221 */ /* 0x000fe40000010000 */
[----:B------:R-:W-:Y:S02]  /*11600*/  FFMA.FTZ R42, R126, c[0x0][0x23c], -R149 ;  /* 0x00008f007e2a7a23 */ /* 0x000fe40000010895 */
[----:B--2---:R-:W-:Y:S02]  /*11610*/  FADD.FTZ R41, R43, R41 ;  /* 0x000000292b297221 */ /* 0x004fe40000010000 */
[--C-:B------:R-:W-:Y:S03]  /*11620*/  FFMA.FTZ R46, R128, c[0x0][0x23c], -R154.reuse ;  /* 0x00008f00802e7a23 */ /* 0x100fe6000001089a */
[----:B------:R-:W1:Y:S01]  /*11630*/  MUFU.EX2 R59, R59 ;  /* 0x0000003b003b7308 */ /* 0x000e620000000800 */
[C---:B---3--:R-:W-:Y:S01]  /*11640*/  F2FP.PACK_AB R22, R51.reuse, R43 ;  /* 0x0000002b3316723e */ /* 0x048fe200000000ff */
[----:B------:R-:W-:Y:S02]  /*11650*/  FADD.FTZ R51, R51, R41 ;  /* 0x0000002933337221 */ /* 0x000fe40000010000 */
[--C-:B------:R-:W-:Y:S02]  /*11660*/  FFMA.FTZ R41, R125, c[0x0][0x23c], -R154.reuse ;  /* 0x00008f007d297a23 */ /* 0x100fe4000001089a */
[----:B------:R-:W-:Y:S04]  /*11670*/  FFMA.FTZ R43, R127, c[0x0][0x23c], -R149 ;  /* 0x00008f007f2b7a23 */ /* 0x000fe80000010895 */
[----:B------:R-:W2:Y:S01]  /*11680*/  MUFU.EX2 R60, R60 ;  /* 0x0000003c003c7308 */ /* 0x000ea20000000800 */
[----:B------:R-:W-:Y:S09]  /*11690*/  FFMA.FTZ R154, R129, c[0x0][0x23c], -R154 ;  /* 0x00008f00819a7a23 */ /* 0x000ff2000001089a */
[----:B------:R-:W3:Y:S01]  /*116a0*/  MUFU.EX2 R61, R61 ;  /* 0x0000003d003d7308 */ /* 0x000ee20000000800 */
[C---:B-1----:R-:W-:Y:S01]  /*116b0*/  F2FP.PACK_AB R23, R59.reuse, R58 ;  /* 0x0000003a3b17723e */ /* 0x042fe200000000ff */
[----:B------:R-:W-:Y:S04]  /*116c0*/  FADD.FTZ R58, R58, R49 ;  /* 0x000000313a3a7221 */ /* 0x000fe80000010000 */
[----:B------:R-:W-:Y:S04]  /*116d0*/  FADD.FTZ R58, R59, R58 ;  /* 0x0000003a3b3a7221 */ /* 0x000fe80000010000 */
[----:B------:R-:W-:Y:S01]  /*116e0*/  MUFU.EX2 R62, R62 ;  /* 0x0000003e003e7308 */ /* 0x000fe20000000800 */
[C---:B------:R-:W-:Y:S03]  /*116f0*/  HMMA.16816.F32 R4, R20.reuse, R24, R4 ;  /* 0x000000181404723c */ /* 0x040fe60000001804 */
[----:B--2---:R-:W-:Y:S05]  /*11700*/  FADD.FTZ R51, R60, R51 ;  /* 0x000000333c337221 */ /* 0x004fea0000010000 */
[C---:B------:R-:W-:Y:S01]  /*11710*/  HMMA.16816.F32 R8, R20.reuse, R26, R8 ;  /* 0x0000001a1408723c */ /* 0x040fe20000001808 */
[----:B------:R-:W1:Y:S01]  /*11720*/  MUFU.EX2 R63, R63 ;  /* 0x0000003f003f7308 */ /* 0x000e620000000800 */
[----:B------:R-:W2:Y:S06]  /*11730*/  LDSM.16.MT88.4 R24, [R150+0x7400] ;  /* 0x007400009618783b */ /* 0x000eac0000004200 */
[C---:B------:R-:W-:Y:S03]  /*11740*/  HMMA.16816.F32 R12, R20.reuse, R28, R12 ;  /* 0x0000001c140c723c */ /* 0x040fe6000000180c */
[----:B------:R-:W4:Y:S05]  /*11750*/  MUFU.EX2 R64, R64 ;  /* 0x0000004000407308 */ /* 0x000f2a0000000800 */
[----:B------:R-:W-:Y:S01]  /*11760*/  HMMA.16816.F32 R16, R20, R30, R16 ;  /* 0x0000001e1410723c */ /* 0x000fe20000001810 */
[----:B------:R-:W2:Y:S04]  /*11770*/  LDSM.16.MT88.4 R28, [R151+0x7800] ;  /* 0x00780000971c783b */ /* 0x000ea80000004200 */
[----:B------:R-:W5:Y:S02]  /*11780*/  MUFU.EX2 R66, R66 ;  /* 0x0000004200427308 */ /* 0x000f640000000800 */
[C---:B---3--:R-:W-:Y:S01]  /*11790*/  F2FP.PACK_AB R20, R61.reuse, R60 ;  /* 0x0000003c3d14723e */ /* 0x048fe200000000ff */
[----:B------:R-:W-:Y:S01]  /*117a0*/  FADD.FTZ R61, R61, R51 ;  /* 0x000000333d3d7221 */ /* 0x000fe20000010000 */
[C---:B-1----:R-:W-:Y:S03]  /*117b0*/  F2FP.PACK_AB R21, R63.reuse, R62 ;  /* 0x0000003e3f15723e */ /* 0x042fe600000000ff */
[----:B------:R-:W-:Y:S03]  /*117c0*/  FADD.FTZ R62, R62, R58 ;  /* 0x0000003a3e3e7221 */ /* 0x000fe60000010000 */
[----:B------:R-:W-:Y:S01]  /*117d0*/  MUFU.EX2 R67, R67 ;  /* 0x0000004300437308 */ /* 0x000fe20000000800 */
[----:B------:R-:W-:Y:S02]  /*117e0*/  FADD.FTZ R62, R63, R62 ;  /* 0x0000003e3f3e7221 */ /* 0x000fe40000010000 */
[----:B----4-:R-:W-:Y:S07]  /*117f0*/  FADD.FTZ R61, R64, R61 ;  /* 0x0000003d403d7221 */ /* 0x010fee0000010000 */
[----:B------:R-:W1:Y:S01]  /*11800*/  MUFU.EX2 R65, R65 ;  /* 0x0000004100417308 */ /* 0x000e620000000800 */
[C---:B-----5:R-:W-:Y:S01]  /*11810*/  F2FP.PACK_AB R22, R66.reuse, R64 ;  /* 0x000000404216723e */ /* 0x060fe200000000ff */
[----:B------:R-:W-:Y:S08]  /*11820*/  FADD.FTZ R66, R66, R61 ;  /* 0x0000003d42427221 */ /* 0x000ff00000010000 */
[----:B------:R-:W3:Y:S10]  /*11830*/  MUFU.EX2 R68, R68 ;  /* 0x0000004400447308 */ /* 0x000ef40000000800 */
[----:B------:R-:W4:Y:S01]  /*11840*/  MUFU.EX2 R69, R69 ;  /* 0x0000004500457308 */ /* 0x000f220000000800 */
[----:B-1----:R-:W-:Y:S01]  /*11850*/  F2FP.PACK_AB R23, R65, R67 ;  /* 0x000000434117723e */ /* 0x002fe200000000ff */
[----:B------:R-:W-:Y:S04]  /*11860*/  FADD.FTZ R67, R67, R62 ;  /* 0x0000003e43437221 */ /* 0x000fe80000010000 */
[----:B------:R-:W-:Y:S04]  /*11870*/  FADD.FTZ R67, R65, R67 ;  /* 0x0000004341437221 */ /* 0x000fe80000010000 */
[----:B------:R-:W-:Y:S01]  /*11880*/  MUFU.EX2 R71, R71 ;  /* 0x0000004700477308 */ /* 0x000fe20000000800 */
[C---:B------:R-:W-:Y:S03]  /*11890*/  HMMA.16816.F32 R4, R20.reuse, R32, R4 ;  /* 0x000000201404723c */ /* 0x040fe60000001804 */
[----:B---3--:R-:W-:Y:S05]  /*118a0*/  FADD.FTZ R66, R68, R66 ;  /* 0x0000004244427221 */ /* 0x008fea0000010000 */
[C---:B------:R-:W-:Y:S01]  /*118b0*/  HMMA.16816.F32 R8, R20.reuse, R34, R8 ;  /* 0x000000221408723c */ /* 0x040fe20000001808 */
[----:B------:R-:W1:Y:S01]  /*118c0*/  MUFU.EX2 R70, R70 ;  /* 0x0000004600467308 */ /* 0x000e620000000800 */
[----:B------:R-:W3:Y:S02]  /*118d0*/  LDSM.16.MT88.4 R32, [R150+0x7800] ;  /* 0x007800009620783b */ /* 0x000ee40000004200 */
[C---:B----4-:R-:W-:Y:S04]  /*118e0*/  FADD.FTZ R66, R69.reuse, R66 ;  /* 0x0000004245427221 */ /* 0x050fe80000010000 */
[C---:B--2---:R-:W-:Y:S03]  /*118f0*/  HMMA.16816.F32 R12, R20.reuse, R24, R12 ;  /* 0x00000018140c723c */ /* 0x044fe6000000180c */
[----:B------:R-:W-:Y:S05]  /*11900*/  MUFU.EX2 R72, R72 ;  /* 0x0000004800487308 */ /* 0x000fea0000000800 */
[----:B------:R-:W-:Y:S01]  /*11910*/  HMMA.16816.F32 R16, R20, R26, R16 ;  /* 0x0000001a1410723c */ /* 0x000fe20000001810 */
[----:B------:R-:W2:Y:S04]  /*11920*/  LDSM.16.MT88.4 R24, [R151+0x7c00] ;  /* 0x007c00009718783b */ /* 0x000ea80000004200 */
[----:B------:R-:W4:Y:S02]  /*11930*/  MUFU.EX2 R73, R73 ;  /* 0x0000004900497308 */ /* 0x000f240000000800 */
[----:B------:R-:W-:Y:S02]  /*11940*/  F2FP.PACK_AB R20, R69, R68 ;  /* 0x000000444514723e */ /* 0x000fe400000000ff */
[C---:B-1----:R-:W-:Y:S03]  /*11950*/  F2FP.PACK_AB R21, R70.reuse, R71 ;  /* 0x000000474615723e */ /* 0x042fe600000000ff */
[----:B------:R-:W-:Y:S03]  /*11960*/  FADD.FTZ R71, R71, R67 ;  /* 0x0000004347477221 */ /* 0x000fe60000010000 */
[----:B------:R-:W1:Y:S01]  /*11970*/  MUFU.EX2 R74, R74 ;  /* 0x0000004a004a7308 */ /* 0x000e620000000800 */
[----:B------:R-:W-:Y:S09]  /*11980*/  FADD.FTZ R71, R70, R71 ;  /* 0x0000004746477221 */ /* 0x000ff20000010000 */
[----:B------:R-:W5:Y:S01]  /*11990*/  MUFU.EX2 R75, R75 ;  /* 0x0000004b004b7308 */ /* 0x000f620000000800 */
[C---:B----4-:R-:W-:Y:S01]  /*119a0*/  F2FP.PACK_AB R22, R73.reuse, R72 ;  /* 0x000000484916723e */ /* 0x050fe200000000ff */
[----:B------:R-:W-:Y:S04]  /*119b0*/  FADD.FTZ R72, R72, R66 ;  /* 0x0000004248487221 */ /* 0x000fe80000010000 */
[----:B------:R-:W-:Y:S04]  /*119c0*/  FADD.FTZ R72, R73, R72 ;  /* 0x0000004849487221 */ /* 0x000fe80000010000 */
[----:B------:R-:W-:Y:S01]  /*119d0*/  MUFU.EX2 R76, R76 ;  /* 0x0000004c004c7308 */ /* 0x000fe20000000800 */
[----:B-1----:R-:W-:Y:S09]  /*119e0*/  FADD.FTZ R71, R74, R71 ;  /* 0x000000474a477221 */ /* 0x002ff20000010000 */
[----:B------:R-:W-:Y:S01]  /*119f0*/  MUFU.EX2 R77, R77 ;  /* 0x0000004d004d7308 */ /* 0x000fe20000000800 */
[C---:B-----5:R-:W-:Y:S01]  /*11a00*/  F2FP.PACK_AB R23, R75.reuse, R74 ;  /* 0x0000004a4b17723e */ /* 0x060fe200000000ff */
[----:B------:R-:W-:Y:S08]  /*11a10*/  FADD.FTZ R75, R75, R71 ;  /* 0x000000474b4b7221 */ /* 0x000ff00000010000 */
[----:B------:R-:W1:Y:S01]  /*11a20*/  MUFU.EX2 R78, R78 ;  /* 0x0000004e004e7308 */ /* 0x000e620000000800 */
[C---:B------:R-:W-:Y:S08]  /*11a30*/  HMMA.16816.F32 R4, R20.reuse, R28, R4 ;  /* 0x0000001c1404723c */ /* 0x040ff00000001804 */
[C---:B------:R-:W-:Y:S01]  /*11a40*/  HMMA.16816.F32 R8, R20.reuse, R30, R8 ;  /* 0x0000001e1408723c */ /* 0x040fe20000001808 */
[----:B------:R-:W4:Y:S01]  /*11a50*/  MUFU.EX2 R79, R79 ;  /* 0x0000004f004f7308 */ /* 0x000f220000000800 */
[----:B------:R-:W5:Y:S06]  /*11a60*/  LDSM.16.MT88.4 R28, [R150+0x7c00] ;  /* 0x007c0000961c783b */ /* 0x000f6c0000004200 */
[C---:B---3--:R-:W-:Y:S03]  /*11a70*/  HMMA.16816.F32 R12, R20.reuse, R32, R12 ;  /* 0x00000020140c723c */ /* 0x048fe6000000180c */
[----:B------:R-:W-:Y:S01]  /*11a80*/  MUFU.EX2 R80, R80 ;  /* 0x0000005000507308 */ /* 0x000fe20000000800 */
[----:B-1----:R-:W-:Y:S04]  /*11a90*/  FADD.FTZ R75, R78, R75 ;  /* 0x0000004b4e4b7221 */ /* 0x002fe80000010000 */
[----:B------:R-:W-:Y:S01]  /*11aa0*/  HMMA.16816.F32 R16, R20, R34, R16 ;  /* 0x000000221410723c */ /* 0x000fe20000001810 */
[----:B------:R-:W1:Y:S04]  /*11ab0*/  LDSM.16.MT88.4 R32, [R151+0x8000] ;  /* 0x008000009720783b */ /* 0x000e680000004200 */
[----:B------:R-:W3:Y:S02]  /*11ac0*/  MUFU.EX2 R81, R81 ;  /* 0x0000005100517308 */ /* 0x000ee40000000800 */
[----:B------:R-:W-:Y:S01]  /*11ad0*/  F2FP.PACK_AB R20, R77, R76 ;  /* 0x0000004c4d14723e */ /* 0x000fe200000000ff */
[----:B------:R-:W-:Y:S01]  /*11ae0*/  FADD.FTZ R76, R76, R72 ;  /* 0x000000484c4c7221 */ /* 0x000fe20000010000 */
[----:B----4-:R-:W-:Y:S03]  /*11af0*/  F2FP.PACK_AB R21, R79, R78 ;  /* 0x0000004e4f15723e */ /* 0x010fe600000000ff */
[----:B------:R-:W-:Y:S02]  /*11b00*/  FADD.FTZ R76, R77, R76 ;  /* 0x0000004c4d4c7221 */ /* 0x000fe40000010000 */
[----:B------:R-:W-:Y:S01]  /*11b10*/  FADD.FTZ R79, R79, R75 ;  /* 0x0000004b4f4f7221 */ /* 0x000fe20000010000 */
[----:B------:R-:W4:Y:S10]  /*11b20*/  MUFU.EX2 R82, R82 ;  /* 0x0000005200527308 */ /* 0x000f340000000800 */
[----:B------:R-:W1:Y:S01]  /*11b30*/  MUFU.EX2 R83, R83 ;  /* 0x0000005300537308 */ /* 0x000e620000000800 */
[C---:B---3--:R-:W-:Y:S01]  /*11b40*/  F2FP.PACK_AB R22, R81.reuse, R80 ;  /* 0x000000505116723e */ /* 0x048fe200000000ff */
[----:B------:R-:W-:Y:S04]  /*11b50*/  FADD.FTZ R80, R80, R76 ;  /* 0x0000004c50507221 */ /* 0x000fe80000010000 */
[----:B------:R-:W-:Y:S04]  /*11b60*/  FADD.FTZ R80, R81, R80 ;  /* 0x0000005051507221 */ /* 0x000fe80000010000 */
[----:B------:R-:W3:Y:S01]  /*11b70*/  MUFU.EX2 R84, R84 ;  /* 0x0000005400547308 */ /* 0x000ee20000000800 */
[----:B----4-:R-:W-:Y:S09]  /*11b80*/  FADD.FTZ R79, R82, R79 ;  /* 0x0000004f524f7221 */ /* 0x010ff20000010000 */
[----:B------:R-:W4:Y:S01]  /*11b90*/  MUFU.EX2 R85, R85 ;  /* 0x0000005500557308 */ /* 0x000f220000000800 */
[C---:B-1----:R-:W-:Y:S01]  /*11ba0*/  F2FP.PACK_AB R23, R83.reuse, R82 ;  /* 0x000000525317723e */ /* 0x042fe200000000ff */
[----:B------:R-:W-:Y:S08]  /*11bb0*/  FADD.FTZ R79, R83, R79 ;  /* 0x0000004f534f7221 */ /* 0x000ff00000010000 */
[----:B------:R-:W-:Y:S01]  /*11bc0*/  MUFU.EX2 R86, R86 ;  /* 0x0000005600567308 */ /* 0x000fe20000000800 */
[C---:B--2---:R-:W-:Y:S03]  /*11bd0*/  HMMA.16816.F32 R4, R20.reuse, R24, R4 ;  /* 0x000000181404723c */ /* 0x044fe60000001804 */
[----:B---3--:R-:W-:Y:S05]  /*11be0*/  FADD.FTZ R80, R84, R80 ;  /* 0x0000005054507221 */ /* 0x008fea0000010000 */
[C---:B------:R-:W-:Y:S01]  /*11bf0*/  HMMA.16816.F32 R8, R20.reuse, R26, R8 ;  /* 0x0000001a1408723c */ /* 0x040fe20000001808 */
[----:B------:R-:W1:Y:S01]  /*11c00*/  MUFU.EX2 R88, R88 ;  /* 0x0000005800587308 */ /* 0x000e620000000800 */
[----:B------:R-:W2:Y:S06]  /*11c10*/  LDSM.16.MT88.4 R24, [R150+0x8000] ;  /* 0x008000009618783b */ /* 0x000eac0000004200 */
[C---:B-----5:R-:W-:Y:S03]  /*11c20*/  HMMA.16816.F32 R12, R20.reuse, R28, R12 ;  /* 0x0000001c140c723c */ /* 0x060fe6000000180c */
[----:B------:R-:W3:Y:S05]  /*11c30*/  MUFU.EX2 R87, R87 ;  /* 0x0000005700577308 */ /* 0x000eea0000000800 */
[----:B------:R-:W-:Y:S01]  /*11c40*/  HMMA.16816.F32 R16, R20, R30, R16 ;  /* 0x0000001e1410723c */ /* 0x000fe20000001810 */
[----:B------:R-:W5:Y:S04]  /*11c50*/  LDSM.16.MT88.4 R28, [R151+0x8400] ;  /* 0x00840000971c783b */ /* 0x000f680000004200 */
[----:B------:R-:W2:Y:S02]  /*11c60*/  MUFU.EX2 R89, R89 ;  /* 0x0000005900597308 */ /* 0x000ea40000000800 */
[C---:B----4-:R-:W-:Y:S01]  /*11c70*/  F2FP.PACK_AB R20, R85.reuse, R84 ;  /* 0x000000545514723e */ /* 0x050fe200000000ff */
[----:B------:R-:W-:Y:S01]  /*11c80*/  FADD.FTZ R85, R85, R80 ;  /* 0x0000005055557221 */ /* 0x000fe20000010000 */
[----:B-1----:R-:W-:Y:S03]  /*11c90*/  F2FP.PACK_AB R21, R88, R86 ;  /* 0x000000565815723e */ /* 0x002fe600000000ff */
[----:B------:R-:W-:Y:S03]  /*11ca0*/  FADD.FTZ R86, R86, R79 ;  /* 0x0000004f56567221 */ /* 0x000fe60000010000 */
[----:B------:R-:W-:Y:S01]  /*11cb0*/  MUFU.EX2 R90, R90 ;  /* 0x0000005a005a7308 */ /* 0x000fe20000000800 */
[----:B------:R-:W-:Y:S02]  /*11cc0*/  FADD.FTZ R86, R88, R86 ;  /* 0x0000005658567221 */ /* 0x000fe40000010000 */
[----:B---3--:R-:W-:Y:S07]  /*11cd0*/  FADD.FTZ R85, R87, R85 ;  /* 0x0000005557557221 */ /* 0x008fee0000010000 */
[----:B------:R-:W1:Y:S01]  /*11ce0*/  MUFU.EX2 R3, R107 ;  /* 0x0000006b00037308 */ /* 0x000e620000000800 */
[C---:B--2---:R-:W-:Y:S01]  /*11cf0*/  F2FP.PACK_AB R22, R89.reuse, R87 ;  /* 0x000000575916723e */ /* 0x044fe200000000ff */
[----:B------:R-:W-:Y:S08]  /*11d00*/  FADD.FTZ R85, R89, R85 ;  /* 0x0000005559557221 */ /* 0x000ff00000010000 */
[----:B------:R-:W-:Y:S10]  /*11d10*/  MUFU.EX2 R36, R36 ;  /* 0x0000002400247308 */ /* 0x000ff40000000800 */
[----:B------:R-:W2:Y:S01]  /*11d20*/  MUFU.EX2 R37, R37 ;  /* 0x0000002500257308 */ /* 0x000ea20000000800 */
[C---:B-1----:R-:W-:Y:S01]  /*11d30*/  F2FP.PACK_AB R23, R3.reuse, R90 ;  /* 0x0000005a0317723e */ /* 0x042fe200000000ff */
[----:B------:R-:W-:Y:S04]  /*11d40*/  FADD.FTZ R90, R90, R86 ;  /* 0x000000565a5a7221 */ /* 0x000fe80000010000 */
[----:B------:R-:W-:Y:S04]  /*11d50*/  FADD.FTZ R90, R3, R90 ;  /* 0x0000005a035a7221 */ /* 0x000fe80000010000 */
[----:B------:R-:W-:Y:S01]  /*11d60*/  MUFU.EX2 R38, R38 ;  /* 0x0000002600267308 */ /* 0x000fe20000000800 */
[C---:B------:R-:W-:Y:S03]  /*11d70*/  HMMA.16816.F32 R4, R20.reuse, R32, R4 ;  /* 0x000000201404723c */ /* 0x040fe60000001804 */
[----:B------:R-:W-:Y:S04]  /*11d80*/  IADD3 R3, R216, -0x1, RZ ;  /* 0xffffffffd8037810 */ /* 0x000fe80007ffe0ff */
[----:B------:R-:W-:Y:S01]  /*11d90*/  MOV R216, R3 ;  /* 0x0000000300d87202 */ /* 0x000fe20000000f00 */
[C---:B------:R-:W-:Y:S01]  /*11da0*/  HMMA.16816.F32 R8, R20.reuse, R34, R8 ;  /* 0x000000221408723c */ /* 0x040fe20000001808 */
[----:B------:R-:W1:Y:S01]  /*11db0*/  MUFU.EX2 R39, R39 ;  /* 0x0000002700277308 */ /* 0x000e620000000800 */
[----:B------:R-:W3:Y:S02]  /*11dc0*/  LDSM.16.MT88.4 R32, [R150+0x8400] ;  /* 0x008400009620783b */ /* 0x000ee40000004200 */
[----:B------:R-:W-:Y:S04]  /*11dd0*/  MOV R3, R0 ;  /* 0x0000000000037202 */ /* 0x000fe80000000f00 */
[C---:B------:R-:W-:Y:S03]  /*11de0*/  HMMA.16816.F32 R12, R20.reuse, R24, R12 ;  /* 0x00000018140c723c */ /* 0x040fe6000000180c */
[----:B------:R-:W-:Y:S05]  /*11df0*/  MUFU.EX2 R91, R91 ;  /* 0x0000005b005b7308 */ /* 0x000fea0000000800 */
[----:B------:R-:W-:Y:S01]  /*11e00*/  HMMA.16816.F32 R16, R20, R26, R16 ;  /* 0x0000001a1410723c */ /* 0x000fe20000001810 */
[----:B------:R-:W4:Y:S04]  /*11e10*/  LDSM.16.MT88.4 R24, [R151+0x8800] ;  /* 0x008800009718783b */ /* 0x000f280000004200 */
[----:B------:R-:W3:Y:S02]  /*11e20*/  MUFU.EX2 R92, R92 ;  /* 0x0000005c005c7308 */ /* 0x000ee40000000800 */
[----:B--2---:R-:W-:Y:S01]  /*11e30*/  F2FP.PACK_AB R20, R37, R36 ;  /* 0x000000242514723e */ /* 0x004fe200000000ff */
[----:B------:R-:W-:Y:S01]  /*11e40*/  FADD.FTZ R36, R36, R85 ;  /* 0x0000005524247221 */ /* 0x000fe20000010000 */
[----:B-1----:R-:W-:Y:S03]  /*11e50*/  F2FP.PACK_AB R21, R39, R38 ;  /* 0x000000262715723e */ /* 0x002fe600000000ff */
[----:B------:R-:W-:Y:S02]  /*11e60*/  FADD.FTZ R38, R38, R90 ;  /* 0x0000005a26267221 */ /* 0x000fe40000010000 */
[----:B------:R-:W-:Y:S01]  /*11e70*/  FADD.FTZ R36, R37, R36 ;  /* 0x0000002425247221 */ /* 0x000fe20000010000 */
[----:B------:R-:W1:Y:S01]  /*11e80*/  MUFU.EX2 R93, R93 ;  /* 0x0000005d005d7308 */ /* 0x000e620000000800 */
[----:B------:R-:W-:Y:S09]  /*11e90*/  FADD.FTZ R38, R39, R38 ;  /* 0x0000002627267221 */ /* 0x000ff20000010000 */
[----:B------:R-:W2:Y:S01]  /*11ea0*/  MUFU.EX2 R94, R94 ;  /* 0x0000005e005e7308 */ /* 0x000ea20000000800 */
[C---:B---3--:R-:W-:Y:S01]  /*11eb0*/  F2FP.PACK_AB R22, R92.reuse, R91 ;  /* 0x0000005b5c16723e */ /* 0x048fe200000000ff */
[----:B------:R-:W-:Y:S04]  /*11ec0*/  FADD.FTZ R91, R91, R36 ;  /* 0x000000245b5b7221 */ /* 0x000fe80000010000 */
[----:B------:R-:W-:Y:S04]  /*11ed0*/  FADD.FTZ R91, R92, R91 ;  /* 0x0000005b5c5b7221 */ /* 0x000fe80000010000 */
[----:B------:R-:W-:Y:S01]  /*11ee0*/  MUFU.EX2 R95, R95 ;  /* 0x0000005f005f7308 */ /* 0x000fe20000000800 */
[----:B-1----:R-:W-:Y:S09]  /*11ef0*/  FADD.FTZ R38, R93, R38 ;  /* 0x000000265d267221 */ /* 0x002ff20000010000 */
[----:B------:R-:W-:Y:S01]  /*11f00*/  MUFU.EX2 R96, R96 ;  /* 0x0000006000607308 */ /* 0x000fe20000000800 */
[C---:B--2---:R-:W-:Y:S01]  /*11f10*/  F2FP.PACK_AB R23, R94.reuse, R93 ;  /* 0x0000005d5e17723e */ /* 0x044fe200000000ff */
[----:B------:R-:W-:Y:S08]  /*11f20*/  FADD.FTZ R94, R94, R38 ;  /* 0x000000265e5e7221 */ /* 0x000ff00000010000 */
[----:B------:R-:W1:Y:S01]  /*11f30*/  MUFU.EX2 R97, R97 ;  /* 0x0000006100617308 */ /* 0x000e620000000800 */
[C---:B-----5:R-:W-:Y:S08]  /*11f40*/  HMMA.16816.F32 R4, R20.reuse, R28, R4 ;  /* 0x0000001c1404723c */ /* 0x060ff00000001804 */
[C---:B------:R-:W-:Y:S01]  /*11f50*/  HMMA.16816.F32 R8, R20.reuse, R30, R8 ;  /* 0x0000001e1408723c */ /* 0x040fe20000001808 */
[----:B------:R-:W2:Y:S01]  /*11f60*/  MUFU.EX2 R98, R98 ;  /* 0x0000006200627308 */ /* 0x000ea20000000800 */
[----:B------:R-:W3:Y:S06]  /*11f70*/  LDSM.16.MT88.4 R28, [R150+0x8800] ;  /* 0x00880000961c783b */ /* 0x000eec0000004200 */
[C---:B------:R-:W-:Y:S03]  /*11f80*/  HMMA.16816.F32 R12, R20.reuse, R32, R12 ;  /* 0x00000020140c723c */ /* 0x040fe6000000180c */
[----:B------:R-:W-:Y:S04]  /*11f90*/  MUFU.EX2 R53, R120 ;  /* 0x0000007800357308 */ /* 0x000fe80000000800 */
[--C-:B------:R-:W-:Y:S01]  /*11fa0*/  FFMA.FTZ R32, R130, c[0x0][0x23c], -R149.reuse ;  /* 0x00008f0082207a23 */ /* 0x100fe20000010895 */
[----:B------:R-:W-:Y:S04]  /*11fb0*/  HMMA.16816.F32 R16, R20, R34, R16 ;  /* 0x000000221410723c */ /* 0x000fe80000001810 */
[----:B------:R-:W-:Y:S01]  /*11fc0*/  FFMA.FTZ R149, R131, c[0x0][0x23c], -R149 ;  /* 0x00008f0083957a23 */ /* 0x000fe20000010895 */
[----:B------:R-:W5:Y:S01]  /*11fd0*/  MUFU.EX2 R52, R121 ;  /* 0x0000007900347308 */ /* 0x000f620000000800 */
[----:B-1----:R-:W-:Y:S01]  /*11fe0*/  FADD.FTZ R94, R97, R94 ;  /* 0x0000005e615e7221 */ /* 0x002fe20000010000 */
[----:B------:R-:W-:Y:S01]  /*11ff0*/  F2FP.PACK_AB R20, R96, R95 ;  /* 0x0000005f6014723e */ /* 0x000fe200000000ff */
[----:B------:R-:W-:Y:S01]  /*12000*/  FADD.FTZ R95, R95, R91 ;  /* 0x0000005b5f5f7221 */ /* 0x000fe20000010000 */
[----:B--2---:R-:W-:Y:S03]  /*12010*/  F2FP.PACK_AB R21, R98, R97 ;  /* 0x000000616215723e */ /* 0x004fe600000000ff */
[----:B------:R-:W-:Y:S02]  /*12020*/  FADD.FTZ R95, R96, R95 ;  /* 0x0000005f605f7221 */ /* 0x000fe40000010000 */
[----:B------:R-:W-:Y:S01]  /*12030*/  FADD.FTZ R98, R98, R94 ;  /* 0x0000005e62627221 */ /* 0x000fe20000010000 */
[----:B------:R-:W1:Y:S10]  /*12040*/  MUFU.EX2 R45, R122 ;  /* 0x0000007a002d7308 */ /* 0x000e740000000800 */
[----:B------:R-:W2:Y:S01]  /*12050*/  MUFU.EX2 R44, R123 ;  /* 0x0000007b002c7308 */ /* 0x000ea20000000800 */
[C---:B-----5:R-:W-:Y:S01]  /*12060*/  F2FP.PACK_AB R22, R52.reuse, R53 ;  /* 0x000000353416723e */ /* 0x060fe200000000ff */
[----:B------:R-:W-:Y:S04]  /*12070*/  FADD.FTZ R53, R53, R95 ;  /* 0x0000005f35357221 */ /* 0x000fe80000010000 */
[----:B------:R-:W-:Y:S04]  /*12080*/  FADD.FTZ R53, R52, R53 ;  /* 0x0000003534357221 */ /* 0x000fe80000010000 */
[----:B------:R-:W-:Y:S01]  /*12090*/  MUFU.EX2 R40, R124 ;  /* 0x0000007c00287308 */ /* 0x000fe20000000800 */
[----:B-1----:R-:W-:Y:S09]  /*120a0*/  FADD.FTZ R98, R45, R98 ;  /* 0x000000622d627221 */ /* 0x002ff20000010000 */
[----:B------:R-:W1:Y:S01]  /*120b0*/  MUFU.EX2 R41, R41 ;  /* 0x0000002900297308 */ /* 0x000e620000000800 */
[C---:B--2---:R-:W-:Y:S01]  /*120c0*/  F2FP.PACK_AB R23, R44.reuse, R45 ;  /* 0x0000002d2c17723e */ /* 0x044fe200000000ff */
[----:B------:R-:W-:Y:S08]  /*120d0*/  FADD.FTZ R44, R44, R98 ;  /* 0x000000622c2c7221 */ /* 0x000ff00000010000 */
[----:B------:R-:W2:Y:S01]  /*120e0*/  MUFU.EX2 R42, R42 ;  /* 0x0000002a002a7308 */ /* 0x000ea20000000800 */
[C---:B----4-:R-:W-:Y:S08]  /*120f0*/  HMMA.16816.F32 R4, R20.reuse, R24, R4 ;  /* 0x000000181404723c */ /* 0x050ff00000001804 */
[C---:B------:R-:W-:Y:S01]  /*12100*/  HMMA.16816.F32 R8, R20.reuse, R26, R8 ;  /* 0x0000001a1408723c */ /* 0x040fe20000001808 */
[----:B------:R-:W4:Y:S01]  /*12110*/  MUFU.EX2 R43, R43 ;  /* 0x0000002b002b7308 */ /* 0x000f220000000800 */
[----:B------:R-:W5:Y:S02]  /*12120*/  LDSM.16.MT88.4 R24, [R150+0x8c00] ;  /* 0x008c00009618783b */ /* 0x000f640000004200 */
[C---:B-1----:R-:W-:Y:S01]  /*12130*/  F2FP.PACK_AB R132, R41.reuse, R40 ;  /* 0x000000282984723e */ /* 0x042fe200000000ff */
[----:B------:R-:W-:Y:S03]  /*12140*/  FADD.FTZ R40, R40, R53 ;  /* 0x0000003528287221 */ /* 0x000fe60000010000 */
[C---:B---3--:R-:W-:Y:S03]  /*12150*/  HMMA.16816.F32 R12, R20.reuse, R28, R12 ;  /* 0x0000001c140c723c */ /* 0x048fe6000000180c */
[----:B------:R-:W1:Y:S01]  /*12160*/  MUFU.EX2 R46, R46 ;  /* 0x0000002e002e7308 */ /* 0x000e620000000800 */
[----:B------:R-:W-:Y:S02]  /*12170*/  FADD.FTZ R40, R41, R40 ;  /* 0x0000002829287221 */ /* 0x000fe40000010000 */
[----:B--2---:R-:W-:Y:S02]  /*12180*/  FADD.FTZ R44, R42, R44 ;  /* 0x0000002c2a2c7221 */ /* 0x004fe40000010000 */
[----:B------:R-:W-:Y:S05]  /*12190*/  HMMA.16816.F32 R16, R20, R30, R16 ;  /* 0x0000001e1410723c */ /* 0x000fea0000001810 */
[----:B------:R-:W2:Y:S01]  /*121a0*/  MUFU.EX2 R154, R154 ;  /* 0x0000009a009a7308 */ /* 0x000ea20000000800 */
[C---:B----4-:R-:W-:Y:S01]  /*121b0*/  F2FP.PACK_AB R133, R43.reuse, R42 ;  /* 0x0000002a2b85723e */ /* 0x050fe200000000ff */
[----:B------:R-:W-:Y:S08]  /*121c0*/  FADD.FTZ R44, R43, R44 ;  /* 0x0000002c2b2c7221 */ /* 0x000ff00000010000 */
[----:B------:R-:W3:Y:S01]  /*121d0*/  MUFU.EX2 R32, R32 ;  /* 0x0000002000207308 */ /* 0x000ee20000000800 */
[----:B-1----:R-:W-:Y:S09]  /*121e0*/  FADD.FTZ R40, R46, R40 ;  /* 0x000000282e287221 */ /* 0x002ff20000010000 */
[----:B------:R-:W1:Y:S01]  /*121f0*/  MUFU.EX2 R149, R149 ;  /* 0x0000009500957308 */ /* 0x000e620000000800 */
[C---:B--2---:R-:W-:Y:S01]  /*12200*/  F2FP.PACK_AB R134, R154.reuse, R46 ;  /* 0x0000002e9a86723e */ /* 0x044fe200000000ff */
[----:B------:R-:W-:Y:S02]  /*12210*/  FADD.FTZ R231, R154, R40 ;  /* 0x000000289ae77221 */ /* 0x000fe40000010000 */
[----:B---3--:R-:W-:Y:S01]  /*12220*/  FADD.FTZ R44, R32, R44 ;  /* 0x0000002c202c7221 */ /* 0x008fe20000010000 */
[C---:B-1----:R-:W-:Y:S03]  /*12230*/  F2FP.PACK_AB R135, R149.reuse, R32 ;  /* 0x000000209587723e */ /* 0x042fe600000000ff */
[----:B------:R-:W-:Y:S04]  /*12240*/  FADD.FTZ R230, R149, R44 ;  /* 0x0000002c95e67221 */ /* 0x000fe80000010000 */
[C---:B------:R-:W-:Y:S08]  /*12250*/  HMMA.16816.F32 R144, R132.reuse, R140, R4 ;  /* 0x0000008c8490723c */ /* 0x040ff00000001804 */
[C---:B------:R-:W-:Y:S08]  /*12260*/  HMMA.16816.F32 R140, R132.reuse, R142, R8 ;  /* 0x0000008e848c723c */ /* 0x040ff00000001808 */
[C---:B-----5:R-:W-:Y:S08]  /*12270*/  HMMA.16816.F32 R136, R132.reuse, R24, R12 ;  /* 0x000000188488723c */ /* 0x060ff0000000180c */
[----:B------:R-:W-:Y:S01]  /*12280*/  HMMA.16816.F32 R132, R132, R26, R16 ;  /* 0x0000001a8484723c */ /* 0x000fe20000001810 */
[----:B------:R-:W-:-:S07]  /*12290*/  @P0 BRA `(.L_x_733) ;  /* 0xffffb96000000947 */ /* 0x000fce000383ffff */
.L_x_729:
[----:B------:R-:W1:Y:S01]  /*122a0*/  SHFL.BFLY PT, R4, R231, 0x2, 0x1f ;  /* 0x0c401f00e7047f89 */ /* 0x000e6200000e0000 */
[----:B------:R-:W-:Y:S01]  /*122b0*/  IMAD.MOV.U32 R10, RZ, RZ, 0x3f800000 ;  /* 0x3f800000ff0a7424 */ /* 0x000fe200078e00ff */
[----:B------:R-:W-:Y:S01]  /*122c0*/  BSSY B0, `(.L_x_734) ;  /* 0x0000081000007945 */ /* 0x000fe20003800000 */
[----:B------:R-:W-:Y:S01]  /*122d0*/  IMAD.MOV.U32 R11, RZ, RZ, 0x3f800000 ;  /* 0x3f800000ff0b7424 */ /* 0x000fe200078e00ff */
[----:B------:R-:W2:Y:S04]  /*122e0*/  SHFL.BFLY PT, R3, R230, 0x2, 0x1f ;  /* 0x0c401f00e6037f89 */ /* 0x000ea800000e0000 */
[----:B------:R-:W3:Y:S04]  /*122f0*/  S2R R6, SR_TID.X ;  /* 0x0000000000067919 */ /* 0x000ee80000002100 */
[----:B------:R-:W4:Y:S01]  /*12300*/  S2R R20, SR_CTAID.Y ;  /* 0x0000000000147919 */ /* 0x000f220000002600 */
[----:B-1----:R-:W-:-:S02]  /*12310*/  FADD.FTZ R231, R4, R231 ;  /* 0x000000e704e77221 */ /* 0x002fc40000010000 */
[----:B--2---:R-:W-:-:S03]  /*12320*/  FADD.FTZ R230, R3, R230 ;  /* 0x000000e603e67221 */ /* 0x004fc60000010000 */
[----:B------:R-:W1:Y:S01]  /*12330*/  SHFL.BFLY PT, R8, R231, 0x1, 0x1f ;  /* 0x0c201f00e7087f89 */ /* 0x000e6200000e0000 */
[----:B---3--:R-:W-:-:S03]  /*12340*/  SHF.R.S32.HI R5, RZ, 0x1f, R6 ;  /* 0x0000001fff057819 */ /* 0x008fc60000011406 */
[----:B------:R-:W2:Y:S01]  /*12350*/  SHFL.BFLY PT, R7, R230, 0x1, 0x1f ;  /* 0x0c201f00e6077f89 */ /* 0x000ea200000e0000 */
[CC--:B------:R-:W-:Y:S02]  /*12360*/  LEA.HI R4, R5.reuse, R6.reuse, RZ, 0x2 ;  /* 0x0000000605047211 */ /* 0x0c0fe400078f10ff */
[----:B------:R-:W-:Y:S02]  /*12370*/  LEA.HI R5, R5, R6, RZ, 0x5 ;  /* 0x0000000605057211 */ /* 0x000fe400078f28ff */
[----:B------:R-:W-:Y:S02]  /*12380*/  SHF.R.S32.HI R3, RZ, 0x2, R4 ;  /* 0x00000002ff037819 */ /* 0x000fe40000011404 */
[----:B------:R-:W-:Y:S02]  /*12390*/  LOP3.LUT R14, R4, 0xfffffffc, RZ, 0xc0, !PT ;  /* 0xfffffffc040e7812 */ /* 0x000fe400078ec0ff */
[----:B------:R-:W-:-:S03]  /*123a0*/  SHF.R.S32.HI R9, RZ, 0x1f, R3 ;  /* 0x0000001fff097819 */ /* 0x000fc60000011403 */
[----:B------:R-:W-:Y:S01]  /*123b0*/  IMAD.IADD R14, R6, 0x1, -R14 ;  /* 0x00000001060e7824 */ /* 0x000fe200078e0a0e */
[----:B------:R-:W-:-:S04]  /*123c0*/  LEA.HI R9, R9, R3, RZ, 0x3 ;  /* 0x0000000309097211 */ /* 0x000fc800078f18ff */
[----:B------:R-:W-:Y:S01]  /*123d0*/  LOP3.LUT R9, R9, 0xfffffff8, RZ, 0xc0, !PT ;  /* 0xfffffff809097812 */ /* 0x000fe200078ec0ff */
[----:B-1----:R-:W-:-:S03]  /*123e0*/  FADD.FTZ R8, R231, R8 ;  /* 0x00000008e7087221 */ /* 0x002fc60000010000 */
[----:B------:R-:W-:Y:S01]  /*123f0*/  IADD3 R12, R3, -R9, RZ ;  /* 0x80000009030c7210 */ /* 0x000fe20007ffe0ff */
[----:B--2---:R-:W-:Y:S01]  /*12400*/  FADD.FTZ R7, R230, R7 ;  /* 0x00000007e6077221 */ /* 0x004fe20000010000 */
[----:B------:R-:W-:Y:S02]  /*12410*/  FSETP.NE.FTZ.AND P4, PT, R8, RZ, PT ;  /* 0x000000ff0800720b */ /* 0x000fe40003f95000 */
[----:B------:R-:W-:Y:S02]  /*12420*/  LEA.HI R13, R12, R12, RZ, 0x1 ;  /* 0x0000000c0c0d7211 */ /* 0x000fe400078f08ff */
[----:B------:R-:W-:Y:S02]  /*12430*/  FSETP.NE.FTZ.AND P3, PT, R7, RZ, PT ;  /* 0x000000ff0700720b */ /* 0x000fe40003f75000 */
[----:B------:R-:W-:Y:S02]  /*12440*/  SHF.R.S32.HI R15, RZ, 0x1, R13 ;  /* 0x00000001ff0f7819 */ /* 0x000fe4000001140d */
[----:B------:R-:W-:-:S02]  /*12450*/  SHF.R.S32.HI R9, RZ, 0x5, R5 ;  /* 0x00000005ff097819 */ /* 0x000fc40000011405 */
[----:B------:R-:W-:Y:S01]  /*12460*/  LOP3.LUT R13, R13, 0x3fffffe, RZ, 0xc0, !PT ;  /* 0x03fffffe0d0d7812 */ /* 0x000fe200078ec0ff */
[C---:B------:R-:W-:Y:S01]  /*12470*/  IMAD.SHL.U32 R16, R15.reuse, 0x40, RZ ;  /* 0x000000400f107824 */ /* 0x040fe200078e00ff */
[----:B------:R-:W-:Y:S01]  /*12480*/  LOP3.LUT P0, RZ, R15, 0x2, RZ, 0xc0, !PT ;  /* 0x000000020fff7812 */ /* 0x000fe2000780c0ff */
[----:B------:R-:W1:Y:S01]  /*12490*/  @P4 MUFU.RCP R10, R8 ;  /* 0x00000008000a4308 */ /* 0x000e620000001000 */
[----:B------:R-:W-:Y:S01]  /*124a0*/  IADD3 R13, R12, -R13, RZ ;  /* 0x8000000d0c0d7210 */ /* 0x000fe20007ffe0ff */
[----:B------:R-:W-:Y:S01]  /*124b0*/  IMAD R14, R9, 0x100, R14 ;  /* 0x00000100090e7824 */ /* 0x000fe200078e020e */
[----:B------:R-:W-:Y:S01]  /*124c0*/  LOP3.LUT R16, R16, 0xc0, RZ, 0xc0, !PT ;  /* 0x000000c010107812 */ /* 0x000fe200078ec0ff */
[----:B------:R-:W2:Y:S01]  /*124d0*/  LDC.U8 R12, c[0x0][0x328] ;  /* 0x0000ca00ff0c7b82 */ /* 0x000ea20000000000 */
[----:B------:R-:W-:Y:S01]  /*124e0*/  LOP3.LUT R5, R5, 0xffffffe0, RZ, 0xc0, !PT ;  /* 0xffffffe005057812 */ /* 0x000fe200078ec0ff */
[----:B------:R-:W-:Y:S01]  /*124f0*/  IMAD R13, R13, 0x10, R14 ;  /* 0x000000100d0d7824 */ /* 0x000fe200078e020e */
[----:B------:R-:W-:Y:S01]  /*12500*/  LEA.HI R16, R16, R16, RZ, 0x1d ;  /* 0x0000001010107211 */ /* 0x000fe200078fe8ff */
[----:B------:R-:W3:Y:S01]  /*12510*/  @P3 MUFU.RCP R11, R7 ;  /* 0x00000007000b3308 */ /* 0x000ee20000001000 */
[----:B------:R-:W-:-:S02]  /*12520*/  LOP3.LUT R14, R15, 0x1, RZ, 0xc0, !PT ;  /* 0x000000010f0e7812 */ /* 0x000fc400078ec0ff */
[----:B------:R-:W-:Y:S02]  /*12530*/  LEA R13, R13, R16, 0x1 ;  /* 0x000000100d0d7211 */ /* 0x000fe400078e08ff */
[----:B------:R-:W-:Y:S01]  /*12540*/  ISETP.NE.U32.AND P1, PT, R14, 0x1, PT ;  /* 0x000000010e00780c */ /* 0x000fe20003f25070 */
[----:B------:R-:W-:Y:S01]  /*12550*/  IMAD.MOV.U32 R14, RZ, RZ, -0x10 ;  /* 0xfffffff0ff0e7424 */ /* 0x000fe200078e00ff */
[----:B------:R-:W-:Y:S01]  /*12560*/  SHF.L.U32 R13, R13, 0x1, RZ ;  /* 0x000000010d0d7819 */ /* 0x000fe200000006ff */
[C---:B-1----:R-:W-:Y:S01]  /*12570*/  FMUL.FTZ R144, R10.reuse, R144 ;  /* 0x000000900a907220 */ /* 0x042fe20000410000 */
[----:B------:R-:W1:Y:S01]  /*12580*/  @P4 MUFU.LG2 R22, R8 ;  /* 0x0000000800164308 */ /* 0x000e620000000c00 */
[----:B------:R-:W-:Y:S01]  /*12590*/  FMUL.FTZ R145, R10, R145 ;  /* 0x000000910a917220 */ /* 0x000fe20000410000 */
[----:B------:R-:W-:Y:S01]  /*125a0*/  SEL R15, R14, 0x10, !P1 ;  /* 0x000000100e0f7807 */ /* 0x000fe20004800000 */
[C---:B------:R-:W-:Y:S01]  /*125b0*/  FMUL.FTZ R140, R10.reuse, R140 ;  /* 0x0000008c0a8c7220 */ /* 0x040fe20000410000 */
[C---:B------:R-:W-:Y:S01]  /*125c0*/  IADD3 R14, R13.reuse, 0x20, RZ ;  /* 0x000000200d0e7810 */ /* 0x040fe20007ffe0ff */
[----:B------:R-:W-:Y:S01]  /*125d0*/  FMUL.FTZ R141, R10, R141 ;  /* 0x0000008d0a8d7220 */ /* 0x000fe20000410000 */
[----:B------:R-:W-:Y:S01]  /*125e0*/  @P0 IADD3 R14, R13, -0x20, RZ ;  /* 0xffffffe00d0e0810 */ /* 0x000fe20007ffe0ff */
[----:B---3--:R-:W-:Y:S01]  /*125f0*/  FMUL.FTZ R147, R11, R147 ;  /* 0x000000930b937220 */ /* 0x008fe20000410000 */
[----:B------:R-:W-:Y:S01]  /*12600*/  F2FP.PACK_AB R144, R145, R144 ;  /* 0x000000909190723e */ /* 0x000fe200000000ff */
[----:B------:R-:W-:Y:S01]  /*12610*/  FMUL.FTZ R146, R11, R146 ;  /* 0x000000920b927220 */ /* 0x000fe20000410000 */
[----:B------:R-:W-:Y:S01]  /*12620*/  F2FP.PACK_AB R140, R141, R140 ;  /* 0x0000008c8d8c723e */ /* 0x000fe200000000ff */
[C---:B------:R-:W-:Y:S01]  /*12630*/  FMUL.FTZ R143, R11.reuse, R143 ;  /* 0x0000008f0b8f7220 */ /* 0x040fe20000410000 */
[----:B--2---:R-:W-:Y:S01]  /*12640*/  ISETP.NE.AND P2, PT, R12, RZ, PT ;  /* 0x000000ff0c00720c */ /* 0x004fe20003f45270 */
[----:B------:R-:W-:Y:S01]  /*12650*/  FMUL.FTZ R142, R11, R142 ;  /* 0x0000008e0b8e7220 */ /* 0x000fe20000410000 */
[----:B------:R-:W-:Y:S01]  /*12660*/  F2FP.PACK_AB R146, R147, R146 ;  /* 0x000000929392723e */ /* 0x000fe200000000ff */
[C---:B------:R-:W-:Y:S01]  /*12670*/  FMUL.FTZ R136, R10.reuse, R136 ;  /* 0x000000880a887220 */ /* 0x040fe20000410000 */
[----:B------:R-:W-:Y:S01]  /*12680*/  STS [R13], R144 ;  /* 0x000000900d007388 */ /* 0x000fe20000000800 */
[C---:B------:R-:W-:Y:S01]  /*12690*/  FMUL.FTZ R137, R10.reuse, R137 ;  /* 0x000000890a897220 */ /* 0x040fe20000410000 */
[----:B------:R-:W-:Y:S01]  /*126a0*/  F2FP.PACK_AB R142, R143, R142 ;  /* 0x0000008e8f8e723e */ /* 0x000fe200000000ff */
[----:B------:R-:W-:Y:S01]  /*126b0*/  FMUL.FTZ R132, R10, R132 ;  /* 0x000000840a847220 */ /* 0x000fe20000410000 */
[----:B------:R-:W-:Y:S01]  /*126c0*/  STS [R13+0x200], R146 ;  /* 0x000200920d007388 */ /* 0x000fe20000000800 */
[----:B------:R-:W-:Y:S01]  /*126d0*/  FMUL.FTZ R139, R11, R139 ;  /* 0x0000008b0b8b7220 */ /* 0x000fe20000410000 */
[----:B------:R-:W-:Y:S01]  /*126e0*/  F2FP.PACK_AB R136, R137, R136 ;  /* 0x000000888988723e */ /* 0x000fe200000000ff */
[C---:B------:R-:W-:Y:S01]  /*126f0*/  FMUL.FTZ R138, R11.reuse, R138 ;  /* 0x0000008a0b8a7220 */ /* 0x040fe20000410000 */
[C---:B------:R-:W-:Y:S01]  /*12700*/  ISETP.NE.AND P1, PT, R214.reuse, -0x1, PT ;  /* 0xffffffffd600780c */ /* 0x040fe20003f25270 */
[----:B------:R-:W-:Y:S01]  /*12710*/  FMUL.FTZ R135, R11, R135 ;  /* 0x000000870b877220 */ /* 0x000fe20000410000 */
[----:B------:R-:W-:Y:S01]  /*12720*/  ISETP.NE.OR P0, PT, R214, -0x1, !P2 ;  /* 0xffffffffd600780c */ /* 0x000fe20005705670 */
[----:B------:R-:W-:Y:S01]  /*12730*/  FMUL.FTZ R10, R10, R133 ;  /* 0x000000850a0a7220 */ /* 0x000fe20000410000 */
[----:B------:R-:W-:Y:S01]  /*12740*/  F2FP.PACK_AB R138, R139, R138 ;  /* 0x0000008a8b8a723e */ /* 0x000fe200000000ff */
[----:B------:R-:W-:Y:S01]  /*12750*/  FMUL.FTZ R11, R11, R134 ;  /* 0x000000860b0b7220 */ /* 0x000fe20000410000 */
[----:B------:R-:W2:Y:S01]  /*12760*/  @P3 MUFU.LG2 R7, R7 ;  /* 0x0000000700073308 */ /* 0x000ea20000000c00 */
[----:B------:R-:W-:Y:S01]  /*12770*/  IMAD.IADD R16, R13, 0x1, R15 ;  /* 0x000000010d107824 */ /* 0x000fe200078e020f */
[----:B------:R-:W-:Y:S01]  /*12780*/  F2FP.PACK_AB R132, R10, R132 ;  /* 0x000000840a84723e */ /* 0x000fe200000000ff */
[----:B-1----:R-:W-:Y:S01]  /*12790*/  @P4 FMUL.FTZ R22, R22, 0.69314718246459960938 ;  /* 0x3f31721816164820 */ /* 0x002fe20000410000 */
[----:B------:R-:W-:Y:S01]  /*127a0*/  F2FP.PACK_AB R11, R135, R11 ;  /* 0x0000000b870b723e */ /* 0x000fe200000000ff */
[----:B------:R-:W1:Y:S01]  /*127b0*/  S2R R10, SR_CTAID.Z ;  /* 0x00000000000a7919 */ /* 0x000e620000002700 */
[----:B------:R-:W-:Y:S01]  /*127c0*/  IADD3 R15, R15, R14, RZ ;  /* 0x0000000e0f0f7210 */ /* 0x000fe20007ffe0ff */
[C---:B------:R-:W-:Y:S01]  /*127d0*/  @P1 IMAD.WIDE.U32 R24, R214.reuse, c[0x0][0x1e8], RZ ;  /* 0x00007a00d6181a25 */ /* 0x040fe200078e00ff */
[----:B------:R-:W-:Y:S01]  /*127e0*/  IADD3 R5, -R5, R6, RZ ;  /* 0x0000000605057210 */ /* 0x000fe20007ffe1ff */
[----:B------:R-:W-:Y:S01]  /*127f0*/  STS [R16], R140 ;  /* 0x0000008c10007388 */ /* 0x000fe20000000800 */
[----:B------:R-:W-:Y:S01]  /*12800*/  SHF.R.S32.HI R6, RZ, 0x1f, R9 ;  /* 0x0000001fff067819 */ /* 0x000fe20000011409 */
[----:B------:R-:W-:-:S02]  /*12810*/  @P1 IMAD R8, R214, c[0x0][0x1ec], R25 ;  /* 0x00007b00d6081a24 */ /* 0x000fc400078e0219 */
[----:B------:R-:W-:Y:S01]  /*12820*/  STS [R16+0x200], R142 ;  /* 0x0002008e10007388 */ /* 0x000fe20000000800 */
[----:B----4-:R-:W-:Y:S01]  /*12830*/  @!P0 IMAD R214, R20, c[0x0][0x214], RZ ;  /* 0x0000850014d68a24 */ /* 0x010fe200078e02ff */
[----:B------:R-:W-:Y:S01]  /*12840*/  LOP3.LUT P0, RZ, R5, 0x3, RZ, 0xc0, !PT ;  /* 0x0000000305ff7812 */ /* 0x000fe2000780c0ff */
[----:B------:R-:W-:Y:S01]  /*12850*/  @P1 IMAD.MOV.U32 R21, RZ, RZ, R24 ;  /* 0x000000ffff151224 */ /* 0x000fe200078e0018 */
[----:B------:R-:W-:Y:S01]  /*12860*/  STS [R14], R136 ;  /* 0x000000880e007388 */ /* 0x000fe20000000800 */
[----:B------:R-:W-:Y:S01]  /*12870*/  LEA.HI R6, R6, R9, RZ, 0x2 ;  /* 0x0000000906067211 */ /* 0x000fe200078f10ff */
[----:B------:R-:W-:Y:S02]  /*12880*/  @!P1 IMAD.WIDE.U32 R24, R20, c[0x0][0x1e0], RZ ;  /* 0x0000780014189a25 */ /* 0x000fe400078e00ff */
[----:B------:R-:W-:Y:S01]  /*12890*/  STS [R14+0x200], R138 ;  /* 0x0002008a0e007388 */ /* 0x000fe20000000800 */
[----:B------:R-:W-:Y:S01]  /*128a0*/  LOP3.LUT R6, R6, 0xfffffffc, RZ, 0xc0, !PT ;  /* 0xfffffffc06067812 */ /* 0x000fe200078ec0ff */
[----:B--2---:R-:W-:-:S02]  /*128b0*/  @P3 FMUL.FTZ R7, R7, 0.69314718246459960938 ;  /* 0x3f31721807073820 */ /* 0x004fc40000410000 */
[----:B------:R-:W-:Y:S01]  /*128c0*/  STS [R15], R132 ;  /* 0x000000840f007388 */ /* 0x000fe20000000800 */
[----:B------:R-:W-:Y:S02]  /*128d0*/  IMAD.MOV.U32 R5, RZ, RZ, 0x7f800000 ;  /* 0x7f800000ff057424 */ /* 0x000fe400078e00ff */
[----:B------:R-:W-:Y:S01]  /*128e0*/  IMAD.IADD R6, R9, 0x1, -R6 ;  /* 0x0000000109067824 */ /* 0x000fe200078e0a06 */
[----:B------:R2:W-:Y:S01]  /*128f0*/  STS [R15+0x200], R11 ;  /* 0x0002000b0f007388 */ /* 0x0005e20000000800 */
[----:B-1----:R-:W-:Y:S02]  /*12900*/  @P2 IMAD R214, R10, c[0x0][0x234], R214 ;  /* 0x00008d000ad62a24 */ /* 0x002fe400078e02d6 */
[----:B------:R-:W-:Y:S01]  /*12910*/  @!P1 IMAD.MOV.U32 R21, RZ, RZ, R24 ;  /* 0x000000ffff159224 */ /* 0x000fe200078e0018 */
[----:B------:R-:W-:Y:S01]  /*12920*/  BAR.SYNC.DEFER_BLOCKING 0x0 ;  /* 0x0000000000007b1d */ /* 0x000fe20000010000 */
[----:B------:R-:W-:Y:S01]  /*12930*/  @P4 FFMA.FTZ R5, R2, c[0x0][0x238], R22 ;  /* 0x00008e0002054a23 */ /* 0x000fe20000010016 */
[----:B------:R-:W-:-:S02]  /*12940*/  LEA R6, R6, R215, 0x4 ;  /* 0x000000d706067211 */ /* 0x000fc400078e20ff */
[----:B--2---:R-:W-:Y:S02]  /*12950*/  @!P1 SHF.R.S32.HI R11, RZ, 0x1f, R20 ;  /* 0x0000001fff0b9819 */ /* 0x004fe40000011414 */
[----:B------:R1:W2:Y:S03]  /*12960*/  LDS.128 R12, [R217] ;  /* 0x00000000d90c7984 */ /* 0x0002a60000000c00 */
[----:B------:R-:W-:Y:S01]  /*12970*/  @!P1 IMAD R11, R11, c[0x0][0x1e0], RZ ;  /* 0x000078000b0b9a24 */ /* 0x000fe200078e02ff */
[----:B------:R1:W3:Y:S03]  /*12980*/  LDS.128 R16, [R217+0x800] ;  /* 0x00080000d9107984 */ /* 0x0002e60000000c00 */
[C---:B------:R-:W-:Y:S02]  /*12990*/  @!P1 IMAD R11, R20.reuse, c[0x0][0x1e4], R11 ;  /* 0x00007900140b9a24 */ /* 0x040fe400078e020b */
[----:B------:R-:W-:-:S03]  /*129a0*/  @!P2 IMAD R20, R20, c[0x0][0x1c0], R10 ;  /* 0x000070001414aa24 */ /* 0x000fc600078e020a */
[----:B------:R-:W-:Y:S01]  /*129b0*/  @!P1 IADD3 R8, R25, R11, RZ ;  /* 0x0000000b19089210 */ /* 0x000fe20007ffe0ff */
[----:B------:R-:W-:Y:S01]  /*129c0*/  @!P2 IMAD R214, R20, c[0x0][0x214], RZ ;  /* 0x0000850014d6aa24 */ /* 0x000fe200078e02ff */
[----:B------:R-:W-:Y:S01]  /*129d0*/  MOV R11, 0x7f800000 ;  /* 0x7f800000000b7802 */ /* 0x000fe20000000f00 */
[----:B------:R-:W-:Y:S01]  /*129e0*/  @P3 FFMA.FTZ R11, R0, c[0x0][0x238], R7 ;  /* 0x00008e00000b3a23 */ /* 0x000fe20000010007 */
[----:B------:R-:W-:Y:S05]  /*129f0*/  @P0 BRA `(.L_x_735) ;  /* 0x000000d000000947 */ /* 0x000fea0003800000 */
[----:B------:R-:W4:Y:S01]  /*12a00*/  S2R R9, SR_CTAID.X ;  /* 0x0000000000097919 */ /* 0x000f220000002500 */
[----:B------:R-:W-:Y:S01]  /*12a10*/  IADD3 R7, R6, 0x8, RZ ;  /* 0x0000000806077810 */ /* 0x000fe20007ffe0ff */
[C---:B----4-:R-:W-:Y:S02]  /*12a20*/  IMAD R214, R9.reuse, 0x40, R214 ;  /* 0x0000004009d67824 */ /* 0x050fe400078e02d6 */
[----:B------:R-:W-:-:S03]  /*12a30*/  IMAD R9, R9, -0x40, R218 ;  /* 0xffffffc009097824 */ /* 0x000fc600078e02da */
[----:B------:R-:W-:Y:S02]  /*12a40*/  SHF.R.S32.HI R2, RZ, 0x1f, R214 ;  /* 0x0000001fff027819 */ /* 0x000fe400000114d6 */
[C---:B------:R-:W-:Y:S02]  /*12a50*/  IADD3 R0, P0, R6.reuse, R214, RZ ;  /* 0x000000d606007210 */ /* 0x040fe40007f1e0ff */
[CC--:B------:R-:W-:Y:S02]  /*12a60*/  ISETP.GE.AND P2, PT, R6.reuse, R9.reuse, PT ;  /* 0x000000090600720c */ /* 0x0c0fe40003f46270 */
[----:B------:R-:W-:Y:S02]  /*12a70*/  ISETP.GE.AND P1, PT, R7, R9, PT ;  /* 0x000000090700720c */ /* 0x000fe40003f26270 */
[----:B------:R-:W-:Y:S02]  /*12a80*/  LEA.HI.X.SX32 R2, R6, R2, 0x1, P0 ;  /* 0x0000000206027211 */ /* 0x000fe400000f0eff */
[----:B------:R-:W-:-:S04]  /*12a90*/  LEA R6, P0, R0, c[0x0][0x200], 0x2 ;  /* 0x0000800000067a11 */ /* 0x000fc800078010ff */
[----:B------:R-:W-:-:S05]  /*12aa0*/  LEA.HI.X R7, R0, c[0x0][0x204], R2, 0x2, P0 ;  /* 0x0000810000077a11 */ /* 0x000fca00000f1402 */
[----:B------:R4:W-:Y:S04]  /*12ab0*/  @!P2 STG.E [R6.64], R5 ;  /* 0x000000050600a986 */ /* 0x0009e8000c101906 */
[----:B------:R4:W-:Y:S02]  /*12ac0*/  @!P1 STG.E [R6.64+0x20], R11 ;  /* 0x0000200b06009986 */ /* 0x0009e4000c101906 */
.L_x_735:
[----:B------:R-:W-:Y:S05]  /*12ad0*/  BSYNC B0 ;  /* 0x0000000000007941 */ /* 0x000fea0003800000 */
.L_x_734:
[----:B----4-:R-:W4:Y:S01]  /*12ae0*/  S2R R6, SR_CTAID.X ;  /* 0x0000000000067919 */ /* 0x010f220000002500 */
[----:B------:R-:W-:Y:S01]  /*12af0*/  ISETP.GE.AND P0, PT, R220, c[0x0][0x220], PT ;  /* 0x00008800dc007a0c */ /* 0x000fe20003f06270 */
[----:B------:R-:W-:Y:S01]  /*12b00*/  BSSY B0, `(.L_x_736) ;  /* 0x0000018000007945 */ /* 0x000fe20003800000 */
[----:B------:R-:W-:-:S05]  /*12b10*/  SHF.R.S32.HI R2, RZ, 0x1f, R10 ;  /* 0x0000001fff027819 */ /* 0x000fca000001140a */
[----:B------:R-:W-:-:S04]  /*12b20*/  IMAD R2, R2, c[0x0][0x1f0], RZ ;  /* 0x00007c0002027a24 */ /* 0x000fc800078e02ff */
[----:B------:R-:W-:Y:S01]  /*12b30*/  IMAD R2, R10, c[0x0][0x1f4], R2 ;  /* 0x00007d000a027a24 */ /* 0x000fe200078e0202 */
[----:B----4-:R-:W-:-:S04]  /*12b40*/  SHF.L.U32 R5, R6, 0x6, RZ ;  /* 0x0000000606057819 */ /* 0x010fc800000006ff */
[----:B------:R-:W-:Y:S01]  /*12b50*/  SHF.R.S32.HI R0, RZ, 0x1f, R5 ;  /* 0x0000001fff007819 */ /* 0x000fe20000011405 */
[----:B------:R-:W-:-:S04]  /*12b60*/  IMAD.WIDE.U32 R22, R5, c[0x0][0x1e8], R220 ;  /* 0x00007a0005167a25 */ /* 0x000fc800078e00dc */
[----:B------:R-:W-:Y:S01]  /*12b70*/  IMAD R0, R0, c[0x0][0x1e8], RZ ;  /* 0x00007a0000007a24 */ /* 0x000fe200078e02ff */
[----:B------:R-:W-:-:S03]  /*12b80*/  IADD3 R20, P1, R21, R22, RZ ;  /* 0x0000001615147210 */ /* 0x000fc60007f3e0ff */
[C---:B------:R-:W-:Y:S01]  /*12b90*/  IMAD R0, R5.reuse, c[0x0][0x1ec], R0 ;  /* 0x00007b0005007a24 */ /* 0x040fe200078e0200 */
[----:B------:R-:W-:-:S04]  /*12ba0*/  IADD3 R5, -R5, R218, RZ ;  /* 0x000000da05057210 */ /* 0x000fc80007ffe1ff */
[----:B------:R-:W-:Y:S02]  /*12bb0*/  IADD3.X R21, R8, R23, R0, P1, !PT ;  /* 0x0000001708157210 */ /* 0x000fe40000ffe400 */
[----:B------:R-:W-:-:S03]  /*12bc0*/  ISETP.GE.OR P1, PT, R3, R5, P0 ;  /* 0x000000050300720c */ /* 0x000fc60000726670 */
[----:B------:R-:W-:-:S05]  /*12bd0*/  IMAD.WIDE.U32 R20, R10, c[0x0][0x1f0], R20 ;  /* 0x00007c000a147a25 */ /* 0x000fca00078e0014 */
[----:B------:R-:W-:-:S05]  /*12be0*/  IADD3 R9, R2, R21, RZ ;  /* 0x0000001502097210 */ /* 0x000fca0007ffe0ff */
        /* <DEDUP_REMOVED lines=8> */
[----:B--2---:R2:W-:Y:S02]  /*12c70*/  STG.E.128 [R22.64], R12 ;  /* 0x0000000c16007986 */ /* 0x0045e4000c101d06 */
.L_x_737:
[----:B------:R-:W-:Y:S05]  /*12c80*/  BSYNC B0 ;  /* 0x0000000000007941 */ /* 0x000fea0003800000 */
.L_x_736:
[----:B------:R-:W-:Y:S01]  /*12c90*/  IMAD R6, R6, -0x40, R218 ;  /* 0xffffffc006067824 */ /* 0x000fe200078e02da */
[----:B------:R-:W-:-:S04]  /*12ca0*/  LEA.HI.SX32 R4, R4, 0x20, 0x1e ;  /* 0x0000002004047811 */ /* 0x000fc800078ff2ff */
[----:B------:R-:W-:-:S13]  /*12cb0*/  ISETP.GE.OR P0, PT, R4, R6, P0 ;  /* 0x000000060400720c */ /* 0x000fda0000706670 */
[----:B------:R-:W-:Y:S05]  /*12cc0*/  @P0 EXIT ;  /* 0x000000000000094d */ /* 0x000fea0003800000 */
[----:B------:R-:W-:Y:S01]  /*12cd0*/  IADD3 R3, P0, R3, 0x20, RZ ;  /* 0x0000002003037810 */ /* 0x000fe20007f1e0ff */
[----:B------:R-:W-:Y:S01]  /*12ce0*/  IMAD.MOV.U32 R4, RZ, RZ, R20 ;  /* 0x000000ffff047224 */ /* 0x000fe200078e0014 */
[----:B------:R-:W-:-:S03]  /*12cf0*/  MOV R5, R9 ;  /* 0x0000000900057202 */ /* 0x000fc60000000f00 */
[----:B------:R-:W-:Y:S02]  /*12d00*/  IMAD.X R0, RZ, RZ, R225, P0 ;  /* 0x000000ffff007224 */ /* 0x000fe400000e06e1 */
[----:B------:R-:W-:-:S04]  /*12d10*/  IMAD.WIDE.U32 R4, R3, c[0x0][0x1e8], R4 ;  /* 0x00007a0003047a25 */ /* 0x000fc800078e0004 */
[----:B------:R-:W-:Y:S01]  /*12d20*/  IMAD R0, R0, c[0x0][0x1e8], RZ ;  /* 0x00007a0000007a24 */ /* 0x000fe200078e02ff */
[----:B------:R-:W-:-:S03]  /*12d30*/  LEA R2, P0, R4, c[0x0][0x1d0], 0x1 ;  /* 0x0000740004027a11 */ /* 0x000fc600078008ff */
[----:B------:R-:W-:-:S05]  /*12d40*/  IMAD R0, R3, c[0x0][0x1ec], R0 ;  /* 0x00007b0003007a24 */ /* 0x000fca00078e0200 */
[----:B------:R-:W-:-:S04]  /*12d50*/  IADD3 R0, R0, R5, RZ ;  /* 0x0000000500007210 */ /* 0x000fc80007ffe0ff */
[----:B------:R-:W-:-:S05]  /*12d60*/  LEA.HI.X R3, R4, c[0x0][0x1d4], R0, 0x1, P0 ;  /* 0x0000750004037a11 */ /* 0x000fca00000f0c00 */
[----:B---3--:R-:W-:Y:S01]  /*12d70*/  STG.E.128 [R2.64], R16 ;  /* 0x0000001002007986 */ /* 0x008fe2000c101d06 */
[----:B------:R-:W-:Y:S05]  /*12d80*/  EXIT ;  /* 0x000000000000794d */ /* 0x000fea0003800000 */
.L_x_738:
        /* <DEDUP_REMOVED lines=15> */
.L_x_5190:


//--------------------- .text._ZN5flash24flash_fwd_splitkv_kernelI23Flash_fwd_kernel_traitsILi32ELi64ELi256ELi4ELb0ELb0EN7cutlass6half_tE19Flash_kernel_traitsILi32ELi64ELi256ELi4ES3_EELb1ELb0ELb0ELb0ELb0ELb1ELb0ELb0EEEvNS_16Flash_fwd_paramsE --------------------------
	.section	.text._ZN5flash24flash_fwd_splitkv_kernelI23Flash_fwd_kernel_traitsILi32ELi64ELi256ELi4ELb0ELb0EN7cutlass6half_tE19Flash_kernel_traitsILi32ELi64ELi256ELi4ES3_EELb1ELb0ELb0ELb0ELb0ELb1ELb0ELb0EEEvNS_16Flash_fwd_paramsE,"ax",@progbits
	.sectioninfo	@"SHI_REGISTERS=253"
	.align	128
        .global         _ZN5flash24flash_fwd_splitkv_kernelI23Flash_fwd_kernel_traitsILi32ELi64ELi256ELi4ELb0ELb0EN7cutlass6half_tE19Flash_kernel_traitsILi32ELi64ELi256ELi4ES3_EELb1ELb0ELb0ELb0ELb0ELb1ELb0ELb0EEEvNS_16Flash_fwd_paramsE
        .type           _ZN5flash24flash_fwd_splitkv_kernelI23Flash_fwd_kernel_traitsILi32ELi64ELi256ELi4ELb0ELb0EN7cutlass6half_tE19Flash_kernel_traitsILi32ELi64ELi256ELi4ES3_EELb1ELb0ELb0ELb0ELb0ELb1ELb0ELb0EEEvNS_16Flash_fwd_paramsE,@function
        .size           _ZN5flash24flash_fwd_splitkv_kernelI23Flash_fwd_kernel_traitsILi32ELi64ELi256ELi4ELb0ELb0EN7cutlass6half_tE19Flash_kernel_traitsILi32ELi64ELi256ELi4ES3_EELb1ELb0ELb0ELb0ELb0ELb1ELb0ELb0EEEvNS_16Flash_fwd_paramsE,(.L_x_5191 - _ZN5flash24flash_fwd_splitkv_kernelI23Flash_fwd_kernel_traitsILi32ELi64ELi256ELi4ELb0ELb0EN7cutlass6half_tE19Flash_kernel_traitsILi32ELi64ELi256ELi4ES3_EELb1ELb0ELb0ELb0ELb0ELb1ELb0ELb0EEEvNS_16Flash_fwd_paramsE)
        .other          _ZN5flash24flash_fwd_splitkv_kernelI23Flash_fwd_kernel_traitsILi32ELi64ELi256ELi4ELb0ELb0EN7cutlass6half_tE19Flash_kernel_traitsILi32ELi64ELi256ELi4ES3_EELb1ELb0ELb0ELb0ELb0ELb1ELb0ELb0EEEvNS_16Flash_fwd_paramsE,@"STO_CUDA_ENTRY STV_DEFAULT"
_ZN5flash24flash_fwd_splitkv_kernelI23Flash_fwd_kernel_traitsILi32ELi64ELi256ELi4ELb0ELb0EN7cutlass6half_tE19Flash_kernel_traitsILi32ELi64ELi256ELi4ES3_EELb1ELb0ELb0ELb0ELb0ELb1ELb0ELb0EEEvNS_16Flash_fwd_paramsE:
.text._ZN5flash24flash_fwd_splitkv_kernelI23Flash_fwd_kernel_traitsILi32ELi64ELi256ELi4ELb0ELb0EN7cutlass6half_tE19Flash_kernel_traitsILi32ELi64ELi256ELi4ES3_EELb1ELb0ELb0ELb0ELb0ELb1ELb0ELb0EEEvNS_16Flash_fwd_paramsE:
        /* <DEDUP_REMOVED lines=23> */
[----:B------:R-:W-:-:S04]  /*0170*/  ISETP.NE.U32.AND P0, PT, RZ, c[0x0][0x248], PT ;  /* 0x00009200ff007a0c */ /* 0x000fc80003f05070 */
[----:B------:R-:W-:Y:S01]  /*0180*/  ISETP.NE.AND.EX P0, PT, RZ, c[0x0][0x24c], PT, P0 ;  /* 0x00009300ff007a0c */ /* 0x000fe20003f05300 */
[----:B----4-:R-:W4:Y:S01]  /*0190*/  S2R R8, SR_CTAID.Z ;  /* 0x0000000000087919 */ /* 0x010f220000002700 */
[----:B--2---:R-:W-:Y:S02]  /*01a0*/  @P2 IMAD.IADD R172, R172, 0x1, -R168 ;  /* 0x00000001acac2824 */ /* 0x004fe400078e0aa8 */
[----:B------:R-:W-:-:S09]  /*01b0*/  @!P2 IMAD.MOV.U32 R172, RZ, RZ, c[0x0][0x214] ;  /* 0x00008500ffaca624 */ /* 0x000fd200078e00ff */
[----:B------:R-:W-:Y:S05]  /*01c0*/  @!P0 BRA `(.L_x_739) ;  /* 0x0000004000008947 */ /* 0x000fea0003800000 */
[----:B-1-34-:R-:W2:Y:S02]  /*01d0*/  @P3 LDG.E R3, [R12.64+0x4] ;  /* 0x0000040a0c033981 */ /* 0x01aea4000c1e1900 */
[----:B--2--5:R-:W-:-:S06]  /*01e0*/  @P3 IADD3 R3, R3, -R5, RZ ;  /* 0x8000000503033210 */ /* 0x024fcc0007ffe0ff */
[----:B------:R1:W5:Y:S01]  /*01f0*/  @!P3 LDG.E R3, [R12.64] ;  /* 0x0000000a0c03b981 */ /* 0x000362000c1e1900 */
[----:B------:R-:W-:Y:S05]  /*0200*/  BRA `(.L_x_740) ;  /* 0x0000001000007947 */ /* 0x000fea0003800000 */
.L_x_739:
[----:B-1-34-:R-:W-:Y:S02]  /*0210*/  MOV R3, c[0x0][0x218] ;  /* 0x0000860000037a02 */ /* 0x01afe40000000f00 */
.L_x_740:
[----:B------:R-:W-:-:S04]  /*0220*/  ISETP.NE.U32.AND P2, PT, RZ, c[0x0][0x258], PT ;  /* 0x00009600ff007a0c */ /* 0x000fc80003f45070 */
[----:B------:R-:W-:-:S13]  /*0230*/  ISETP.NE.AND.EX P2, PT, RZ, c[0x0][0x25c], PT, P2 ;  /* 0x00009700ff007a0c */ /* 0x000fda0003f45320 */
[----:B------:R-:W-:-:S06]  /*0240*/  @P2 IMAD.WIDE R42, R4, R2, c[0x0][0x258] ;  /* 0x00009600042a2625 */ /* 0x000fcc00078e0202 */
        /* <DEDUP_REMOVED lines=13> */
[----:B-1----:R-:W1:Y:S01]  /*0320*/  S2R R12, SR_TID.X ;  /* 0x00000000000c7919 */ /* 0x002e620000002100 */
        /* <DEDUP_REMOVED lines=58> */
.L_x_743:
[----:B------:R-:W-:Y:S05]  /*06d0*/  BSYNC B0 ;  /* 0x0000000000007941 */ /* 0x000fea0003800000 */
.L_x_742:
        /* <DEDUP_REMOVED lines=16> */
.L_x_745:
[----:B------:R-:W-:Y:S05]  /*07e0*/  BSYNC B0 ;  /* 0x0000000000007941 */ /* 0x000fea0003800000 */
.L_x_744:
        /* <DEDUP_REMOVED lines=13> */
.L_x_741:
[----:B-1----:R-:W-:Y:S01]  /*08c0*/  ISETP.NE.U32.AND P0, PT, RZ, c[0x0][0x2b8], PT ;  /* 0x0000ae00ff007a0c */ /* 0x002fe20003f05070 */
[----:B------:R-:W-:Y:S01]  /*08d0*/  IMAD.MOV.U32 R0, RZ, RZ, R4 ;  /* 0x000000ffff007224 */ /* 0x000fe200078e0004 */
[----:B------:R-:W-:Y:S02]  /*08e0*/  ISETP.NE.U32.AND P1, PT, RZ, c[0x0][0x2c0], PT ;  /* 0x0000b000ff007a0c */ /* 0x000fe40003f25070 */
[----:B------:R-:W-:Y:S02]  /*08f0*/  ISETP.NE.AND.EX P0, PT, RZ, c[0x0][0x2bc], PT, P0 ;  /* 0x0000af00ff007a0c */ /* 0x000fe40003f05300 */
[----:B------:R-:W-:-:S11]  /*0900*/  ISETP.NE.AND.EX P1, PT, RZ, c[0x0][0x2c4], PT, P1 ;  /* 0x0000b100ff007a0c */ /* 0x000fd60003f25310 */
[----:B------:R-:W-:-:S05]  /*0910*/  @P0 IMAD.WIDE R2, R4, R2, c[0x0][0x2b8] ;  /* 0x0000ae0004020625 */ /* 0x000fca00078e0202 */
[----:B------:R1:W5:Y:S01]  /*0920*/  @P0 LDG.E R0, [R2.64] ;  /* 0x0000000a02000981 */ /* 0x000362000c1e1900 */
[----:B------:R-:W-:Y:S01]  /*0930*/  @P1 IMAD.WIDE.U32 R14, R4, c[0x0][0x2c8], RZ ;  /* 0x0000b200040e1a25 */ /* 0x000fe200078e00ff */
[----:B------:R-:W-:Y:S01]  /*0940*/  CS2R R178, SRZ ;  /* 0x0000000000b27805 */ /* 0x000fe2000001ff00 */
[----:B------:R-:W-:Y:S02]  /*0950*/  PLOP3.LUT P6, PT, PT, PT, PT, 0x8, 0x0 ;  /* 0x000000000000781c */ /* 0x000fe40003fce170 */
[----:B------:R-:W-:Y:S02]  /*0960*/  IABS R39, c[0x0][0x2d0] ;  /* 0x0000b40000277a13 */ /* 0x000fe40000000000 */
[----:B------:R-:W-:Y:S02]  /*0970*/  @P1 LEA R178, P0, R14, c[0x0][0x2c0], 0x2 ;  /* 0x0000b0000eb21a11 */ /* 0x000fe400078010ff */
[----:B-1----:R-:W-:-:S05]  /*0980*/  @P1 SHF.R.S32.HI R2, RZ, 0x1f, R4 ;  /* 0x0000001fff021819 */ /* 0x002fca0000011404 */
[----:B------:R-:W-:-:S04]  /*0990*/  @P1 IMAD R2, R2, c[0x0][0x2c8], RZ ;  /* 0x0000b20002021a24 */ /* 0x000fc800078e02ff */
[----:B------:R-:W-:-:S04]  /*09a0*/  @P1 IMAD R2, R4, c[0x0][0x2cc], R2 ;  /* 0x0000b30004021a24 */ /* 0x000fc800078e0202 */
[----:B------:R-:W-:-:S05]  /*09b0*/  @P1 IMAD.IADD R2, R15, 0x1, R2 ;  /* 0x000000010f021824 */ /* 0x000fca00078e0202 */
[----:B------:R-:W-:-:S04]  /*09c0*/  @P1 SHF.L.U64.HI R2, R14, 0x2, R2 ;  /* 0x000000020e021819 */ /* 0x000fc80000010202 */
[----:B------:R-:W-:Y:S02]  /*09d0*/  @P1 IADD3.X R179, R2, c[0x0][0x2c4], RZ, P0, !PT ;  /* 0x0000b10002b31a10 */ /* 0x000fe400007fe4ff */
[----:B------:R-:W-:-:S04]  /*09e0*/  @P1 ISETP.NE.U32.AND P0, PT, R178, RZ, PT ;  /* 0x000000ffb200120c */ /* 0x000fc80003f05070 */
[----:B------:R-:W-:-:S13]  /*09f0*/  @P1 ISETP.NE.AND.EX P6, PT, R179, RZ, PT, P0 ;  /* 0x000000ffb300120c */ /* 0x000fda0003fc5300 */
[----:B------:R-:W-:Y:S05]  /*0a00*/  @!P6 BRA `(.L_x_746) ;  /* 0x000004a00000e947 */ /* 0x000fea0003800000 */
[----:B------:R-:W1:Y:S01]  /*0a10*/  I2F.RP R6, R39 ;  /* 0x0000002700067306 */ /* 0x000e620000209400 */
[----:B------:R-:W-:-:S04]  /*0a20*/  LEA R40, R37, 0xffffff00, 0x8 ;  /* 0xffffff0025287811 */ /* 0x000fc800078e40ff */
[----:B-----5:R-:W-:-:S03]  /*0a30*/  IABS R0, R40 ;  /* 0x0000002800007213 */ /* 0x020fc60000000000 */
[----:B-1----:R-:W1:Y:S02]  /*0a40*/  MUFU.RCP R6, R6 ;  /* 0x0000000600067308 */ /* 0x002e640000001000 */
[----:B-1----:R-:W-:-:S06]  /*0a50*/  IADD3 R6, R6, 0xffffffe, RZ ;  /* 0x0ffffffe06067810 */ /* 0x002fcc0007ffe0ff */
[----:B------:R-:W1:Y:S02]  /*0a60*/  F2I.FTZ.U32.TRUNC.NTZ R7, R6 ;  /* 0x0000000600077305 */ /* 0x000e64000021f000 */
[----:B-1----:R-:W-:Y:S02]  /*0a70*/  IMAD.MOV R2, RZ, RZ, -R7 ;  /* 0x000000ffff027224 */ /* 0x002fe400078e0a07 */
        /* <DEDUP_REMOVED lines=24> */
[----:B------:R-:W-:Y:S01]  /*0c00*/  SHF.R.S32.HI R2, RZ, 0x1f, R40 ;  /* 0x0000001fff027819 */ /* 0x000fe20000011428 */
        /* <DEDUP_REMOVED lines=17> */
[----:B------:R-:W-:Y:S01]  /*0d20*/  ISETP.GE.AND P0, PT, R0, RZ, PT ;  /* 0x000000ff0000720c */ /* 0x000fe20003f06270 */
[----:B------:R-:W-:-:S04]  /*0d30*/  IMAD R0, R2, c[0x0][0x198], RZ ;  /* 0x0000660002007a24 */ /* 0x000fc800078e02ff */
[----:B------:R-:W-:Y:S02]  /*0d40*/  IMAD R0, R40, c[0x0][0x19c], R0 ;  /* 0x0000670028007a24 */ /* 0x000fe400078e0200 */
[----:B------:R-:W-:Y:S02]  /*0d50*/  @P1 IADD3 R26, R26, 0x1, RZ ;  /* 0x000000011a1a1810 */ /* 0x000fe40007ffe0ff */
[----:B------:R-:W-:-:S04]  /*0d60*/  ISETP.NE.AND P1, PT, RZ, c[0x0][0x1c8], PT ;  /* 0x00007200ff007a0c */ /* 0x000fc80003f25270 */
[----:B------:R-:W-:-:S09]  /*0d70*/  @!P0 IMAD.MOV R26, RZ, RZ, -R26 ;  /* 0x000000ffff1a8224 */ /* 0x000fd200078e0a1a */
        /* <DEDUP_REMOVED lines=19> */
.L_x_746:
[----:B------:R-:W-:-:S13]  /*0eb0*/  ISETP.NE.AND P3, PT, R5, -0x1, PT ;  /* 0xffffffff0500780c */ /* 0x000fda0003f65270 */
[----:B------:R-:W-:-:S05]  /*0ec0*/  @P3 IADD3 R3, R6, R5, RZ ;  /* 0x0000000506033210 */ /* 0x000fca0007ffe0ff */
[----:B------:R-:W-:-:S04]  /*0ed0*/  @P3 IMAD.WIDE.U32 R14, R3, c[0x0][0x198], RZ ;  /* 0x00006600030e3a25 */ /* 0x000fc800078e00ff */
[----:B------:R-:W-:Y:S01]  /*0ee0*/  @P3 IMAD R3, R3, c[0x0][0x19c], R15 ;  /* 0x0000670003033a24 */ /* 0x000fe200078e020f */
[----:B------:R-:W-:Y:S01]  /*0ef0*/  @P3 MOV R9, R14 ;  /* 0x0000000e00093202 */ /* 0x000fe20000000f00 */
        /* <DEDUP_REMOVED lines=12> */
.L_x_748:
[----:B------:R-:W-:Y:S02]  /*0fc0*/  IABS R11, c[0x0][0x1c8] ;  /* 0x00007200000b7a13 */ /* 0x000fe40000000000 */
[----:B------:R-:W-:Y:S02]  /*0fd0*/  LEA R40, R37, 0xffffff00, 0x8 ;  /* 0xffffff0025287811 */ /* 0x000fe400078e40ff */
[----:B------:R-:W1:Y:S01]  /*0fe0*/  I2F.RP R14, R11 ;  /* 0x0000000b000e7306 */ /* 0x000e620000209400 */
[----:B------:R-:W-:-:S05]  /*0ff0*/  @P3 IADD3 R5, R6, R5, RZ ;  /* 0x0000000506053210 */ /* 0x000fca0007ffe0ff */
[----:B------:R-:W-:-:S04]  /*1000*/  @P3 IMAD.WIDE.U32 R16, R5, c[0x0][0x1a0], RZ ;  /* 0x0000680005103a25 */ /* 0x000fc800078e00ff */
[----:B------:R-:W-:Y:S01]  /*1010*/  @P3 IMAD R5, R5, c[0x0][0x1a4], R17 ;  /* 0x0000690005053a24 */ /* 0x000fe200078e0211 */
        /* <DEDUP_REMOVED lines=8> */
[----:B------:R-:W-:-:S03]  /*10a0*/  MOV R7, R2 ;  /* 0x0000000200077202 */ /* 0x000fc60000000f00 */
[----:B------:R-:W-:Y:S02]  /*10b0*/  IMAD.MOV.U32 R15, RZ, RZ, R3 ;  /* 0x000000ffff0f7224 */ /* 0x000fe400078e0003 */
[----:B------:R-:W-:Y:S01]  /*10c0*/  IMAD.HI.U32 R26, R14, R7, RZ ;  /* 0x000000070e1a7227 */ /* 0x000fe200078e00ff */
[----:B------:R-:W-:-:S03]  /*10d0*/  MOV R14, R9 ;  /* 0x00000009000e7202 */ /* 0x000fc60000000f00 */
[----:B------:R-:W-:Y:S02]  /*10e0*/  IMAD.MOV R2, RZ, RZ, -R26 ;  /* 0x000000ffff027224 */ /* 0x000fe400078e0a1a */
[----:B------:R-:W-:-:S04]  /*10f0*/  IMAD.WIDE.U32 R14, R40, c[0x0][0x198], R14 ;  /* 0x00006600280e7a25 */ /* 0x000fc800078e000e */
        /* <DEDUP_REMOVED lines=8> */
[----:B------:R-:W-:-:S05]  /*1180*/  SHF.R.S32.HI R2, RZ, 0x1f, R40 ;  /* 0x0000001fff027819 */ /* 0x000fca0000011428 */
[----:B------:R-:W-:Y:S01]  /*1190*/  @P2 IADD3 R26, R26, 0x1, RZ ;  /* 0x000000011a1a2810 */ /* 0x000fe20007ffe0ff */
[----:B------:R-:W-:-:S04]  /*11a0*/  IMAD R7, R2, c[0x0][0x198], RZ ;  /* 0x0000660002077a24 */ /* 0x000fc800078e02ff */
[----:B------:R-:W-:Y:S02]  /*11b0*/  IMAD R7, R40, c[0x0][0x19c], R7 ;  /* 0x0000670028077a24 */ /* 0x000fe400078e0207 */
[----:B------:R-:W-:Y:S01]  /*11c0*/  @!P1 IMAD.MOV R26, RZ, RZ, -R26 ;  /* 0x000000ffff1a9224 */ /* 0x000fe200078e0a1a */
[----:B------:R-:W-:Y:S01]  /*11d0*/  @!P0 LOP3.LUT R26, RZ, c[0x0][0x1c8], RZ, 0x33, !PT ;  /* 0x00007200ff1a8a12 */ /* 0x000fe200078e33ff */
[----:B------:R-:W-:-:S03]  /*11e0*/  IMAD.IADD R15, R15, 0x1, R7 ;  /* 0x000000010f0f7824 */ /* 0x000fc600078e0207 */
[----:B------:R-:W-:Y:S01]  /*11f0*/  SHF.R.S32.HI R3, RZ, 0x1f, R26 ;  /* 0x0000001fff037819 */ /* 0x000fe2000001141a */
[----:B------:R-:W-:-:S04]  /*1200*/  IMAD.WIDE.U32 R14, R26, c[0x0][0x1b0], R14 ;  /* 0x00006c001a0e7a25 */ /* 0x000fc800078e000e */
[----:B------:R-:W-:Y:S01]  /*1210*/  IMAD R7, R3, c[0x0][0x1b0], RZ ;  /* 0x00006c0003077a24 */ /* 0x000fe200078e02ff */
[----:B------:R-:W-:-:S03]  /*1220*/  MOV R30, R14 ;  /* 0x0000000e001e7202 */ /* 0x000fc60000000f00 */
[----:B------:R-:W-:-:S04]  /*1230*/  IMAD R7, R26, c[0x0][0x1b4], R7 ;  /* 0x00006d001a077a24 */ /* 0x000fc800078e0207 */
        /* <DEDUP_REMOVED lines=13> */
.L_x_747:
        /* <DEDUP_REMOVED lines=43> */
[----:B------:R-:W-:Y:S01]  /*15c0*/  IADD3 R28, P0, R174, R28, RZ ;  /* 0x0000001cae1c7210 */ /* 0x000fe20007f1e0ff */
[----:B------:R-:W-:Y:S01]  /*15d0*/  IMAD.IADD R4, R12, 0x1, -R4 ;  /* 0x000000010c047824 */ /* 0x000fe200078e0a04 */
[----:B------:R-:W-:Y:S01]  /*15e0*/  IADD3 R30, P2, R174, R30, RZ ;  /* 0x0000001eae1e7210 */ /* 0x000fe20007f5e0ff */
[----:B------:R-:W-:Y:S01]  /*15f0*/  IMAD.WIDE.U32 R26, R26, c[0x0][0x1b8], R16 ;  /* 0x00006e001a1a7a25 */ /* 0x000fe200078e0010 */
[----:B------:R-:W-:-:S02]  /*1600*/  IADD3.X R2, R177, R2, RZ, P1, !PT ;  /* 0x00000002b1027210 */ /* 0x000fc40000ffe4ff */
[----:B------:R-:W-:Y:S01]  /*1610*/  LEA.HI R17, R4, R4, RZ, 0x1 ;  /* 0x0000000404117211 */ /* 0x000fe200078f08ff */
[C---:B------:R-:W-:Y:S01]  /*1620*/  IMAD.X R29, R175.reuse, 0x1, R9, P0 ;  /* 0x00000001af1d7824 */ /* 0x040fe200000e0609 */
[----:B------:R-:W-:Y:S01]  /*1630*/  LOP3.LUT R21, R0, 0xffffffe0, RZ, 0xc0, !PT ;  /* 0xffffffe000157812 */ /* 0x000fe200078ec0ff */
[----:B------:R-:W-:Y:S01]  /*1640*/  IMAD R171, R22, 0x8, R171 ;  /* 0x0000000816ab7824 */ /* 0x000fe200078e02ab */
[----:B------:R-:W-:Y:S01]  /*1650*/  SHF.R.S32.HI R20, RZ, 0x1, R17 ;  /* 0x00000001ff147819 */ /* 0x000fe20000011411 */
[----:B------:R-:W-:Y:S01]  /*1660*/  IMAD.X R31, R175, 0x1, R7, P2 ;  /* 0x00000001af1f7824 */ /* 0x000fe200010e0607 */
[----:B------:R-:W-:Y:S01]  /*1670*/  SHF.R.S32.HI R5, RZ, 0x1f, R17 ;  /* 0x0000001fff057819 */ /* 0x000fe20000011411 */
[----:B------:R-:W-:Y:S01]  /*1680*/  IMAD R2, R2, c[0x0][0x1a0], RZ ;  /* 0x0000680002027a24 */ /* 0x000fe200078e02ff */
[----:B------:R-:W-:Y:S01]  /*1690*/  LEA R171, R171, R13, 0x5 ;  /* 0x0000000dabab7211 */ /* 0x000fe200078e28ff */
[----:B------:R-:W-:Y:S01]  /*16a0*/  IMAD.IADD R27, R27, 0x1, R3 ;  /* 0x000000011b1b7824 */ /* 0x000fe200078e0203 */
[----:B------:R-:W-:Y:S01]  /*16b0*/  LEA.HI R5, R5, R20, RZ, 0x2 ;  /* 0x0000001405057211 */ /* 0x000fe200078f10ff */
[----:B------:R-:W-:Y:S01]  /*16c0*/  IMAD.WIDE.U32 R30, R176, c[0x0][0x198], R30 ;  /* 0x00006600b01e7a25 */ /* 0x000fe200078e001e */
[----:B------:R-:W-:-:S02]  /*16d0*/  SHF.L.U32 R171, R171, 0x1, RZ ;  /* 0x00000001abab7819 */ /* 0x000fc400000006ff */
[----:B------:R-:W-:Y:S01]  /*16e0*/  LOP3.LUT R5, R5, 0xfffffffc, RZ, 0xc0, !PT ;  /* 0xfffffffc05057812 */ /* 0x000fe200078ec0ff */
[----:B------:R-:W-:Y:S01]  /*16f0*/  IMAD R43, R40, c[0x0][0x1a4], R2 ;  /* 0x00006900282b7a24 */ /* 0x000fe200078e0202 */
[----:B------:R-:W-:Y:S01]  /*1700*/  MOV R54, R30 ;  /* 0x0000001e00367202 */ /* 0x000fe20000000f00 */
[----:B------:R-:W-:Y:S02]  /*1710*/  IMAD.MOV.U32 R0, RZ, RZ, 0x10 ;  /* 0x00000010ff007424 */ /* 0x000fe400078e00ff */
[----:B------:R-:W-:Y:S02]  /*1720*/  IMAD.IADD R20, R20, 0x1, -R5 ;  /* 0x0000000114147824 */ /* 0x000fe400078e0a05 */
[----:B------:R-:W-:Y:S02]  /*1730*/  IMAD.IADD R5, R172, 0x1, -R24 ;  /* 0x00000001ac057824 */ /* 0x000fe400078e0a18 */
[----:B------:R-:W-:Y:S01]  /*1740*/  IMAD.WIDE.U32 R8, R8, c[0x0][0x1a8], R28 ;  /* 0x00006a0008087a25 */ /* 0x000fe200078e001c */
[----:B------:R-:W-:-:S02]  /*1750*/  LOP3.LUT P1, RZ, R20, 0x2, RZ, 0xc0, !PT ;  /* 0x0000000214ff7812 */ /* 0x000fc4000782c0ff */
[----:B------:R-:W-:Y:S01]  /*1760*/  ISETP.GE.AND P0, PT, R176, R5, PT ;  /* 0x00000005b000720c */ /* 0x000fe20003f06270 */
[----:B------:R-:W-:Y:S01]  /*1770*/  IMAD.WIDE.U32 R40, R40, c[0x0][0x1a0], R26 ;  /* 0x0000680028287a25 */ /* 0x000fe200078e001a */
[----:B------:R-:W-:-:S03]  /*1780*/  SEL R3, R0, 0xfffffff0, !P1 ;  /* 0xfffffff000037807 */ /* 0x000fc60004800000 */
[----:B------:R-:W-:Y:S02]  /*1790*/  IMAD.IADD R53, R31, 0x1, R53 ;  /* 0x000000011f357824 */ /* 0x000fe400078e0235 */
[----:B------:R-:W-:Y:S02]  /*17a0*/  IMAD.IADD R21, R12, 0x1, -R21 ;  /* 0x000000010c157824 */ /* 0x000fe400078e0a15 */
[----:B------:R-:W-:Y:S02]  /*17b0*/  IMAD.IADD R7, R9, 0x1, R6 ;  /* 0x0000000109077824 */ /* 0x000fe400078e0206 */
[----:B------:R-:W-:Y:S02]  /*17c0*/  IMAD.IADD R43, R41, 0x1, R43 ;  /* 0x00000001292b7824 */ /* 0x000fe400078e022b */
        /* <DEDUP_REMOVED lines=17> */
.L_x_750:
[----:B------:R-:W-:Y:S05]  /*18e0*/  BSYNC B0 ;  /* 0x0000000000007941 */ /* 0x000fea0003800000 */
.L_x_749:
        /* <DEDUP_REMOVED lines=11> */
[----:B------:R-:W-:-:S04]  /*19a0*/  IMAD R5, R5, c[0x0][0x190], RZ ;  /* 0x0000640005057a24 */ /* 0x000fc800078e02ff */
[----:B------:R-:W-:Y:S01]  /*19b0*/  IMAD R5, R6, c[0x0][0x194], R5 ;  /* 0x0000650006057a24 */ /* 0x000fe200078e0205 */
[----:B------:R-:W-:-:S04]  /*19c0*/  LEA R6, P0, R8, c[0x0][0x160], 0x1 ;  /* 0x0000580008067a11 */ /* 0x000fc800078008ff */
[----:B------:R-:W-:-:S04]  /*19d0*/  IADD3 R5, R9, R5, RZ ;  /* 0x0000000509057210 */ /* 0x000fc80007ffe0ff */
[----:B------:R-:W-:-:S05]  /*19e0*/  LEA.HI.X R7, R8, c[0x0][0x164], R5, 0x1, P0 ;  /* 0x0000590008077a11 */ /* 0x000fca00000f0c05 */
[----:B------:R-:W-:Y:S01]  /*19f0*/  @!PT LDS RZ, [RZ] ;  /* 0x00000000fffff984 */ /* 0x000fe20000000800 */
[----:B------:R-:W-:Y:S01]  /*1a00*/  @!PT LDS RZ, [RZ] ;  /* 0x00000000fffff984 */ /* 0x000fe20000000800 */
[----:B------:R-:W-:Y:S01]  /*1a10*/  @!PT LDS RZ, [RZ] ;  /* 0x00000000fffff984 */ /* 0x000fe20000000800 */
[----:B------:R4:W-:Y:S02]  /*1a20*/  LDGSTS.E.BYPASS.LTC128B.128 [R171+0x800], [R6.64] ;  /* 0x0080000006ab7fae */ /* 0x0009e4000b901d4a */
.L_x_752:
[----:B------:R-:W-:Y:S05]  /*1a30*/  BSYNC B0 ;  /* 0x0000000000007941 */ /* 0x000fea0003800000 */
.L_x_751:
        /* <DEDUP_REMOVED lines=11> */
[----:B----4-:R-:W-:-:S04]  /*1af0*/  LEA R6, P0, R54, c[0x0][0x168], 0x1 ;  /* 0x00005a0036067a11 */ /* 0x010fc800078008ff */
[----:B------:R-:W-:-:S05]  /*1b00*/  LEA.HI.X R7, R54, c[0x0][0x16c], R53, 0x1, P0 ;  /* 0x00005b0036077a11 */ /* 0x000fca00000f0c35 */
[----:B------:R-:W-:Y:S01]  /*1b10*/  @!PT LDS RZ, [RZ] ;  /* 0x00000000fffff984 */ /* 0x000fe20000000800 */
[----:B------:R-:W-:Y:S01]  /*1b20*/  @!PT LDS RZ, [RZ] ;  /* 0x00000000fffff984 */ /* 0x000fe20000000800 */
[----:B------:R-:W-:Y:S01]  /*1b30*/  @!PT LDS RZ, [RZ] ;  /* 0x00000000fffff984 */ /* 0x000fe20000000800 */
[----:B------:R4:W-:Y:S04]  /*1b40*/  LDGSTS.E.BYPASS.LTC128B.128 [R171+0x1000], [R6.64] ;  /* 0x0100000006ab7fae */ /* 0x0009e8000b901d4a */
.L_x_754:
[----:B------:R-:W-:Y:S05]  /*1b50*/  BSYNC B0 ;  /* 0x0000000000007941 */ /* 0x000fea0003800000 */
.L_x_753:
[----:B------:R-:W-:Y:S01]  /*1b60*/  ISETP.GE.AND P0, PT, R2, R5, PT ;  /* 0x000000050200720c */ /* 0x000fe20003f06270 */
[----:B------:R-:W-:Y:S01]  /*1b70*/  UMOV UR9, 0x5 ;  /* 0x0000000500097882 */ /* 0x000fe20000000000 */
[----:B------:R-:W-:Y:S01]  /*1b80*/  BSSY B0, `(.L_x_755) ;  /* 0x0000010000007945 */ /* 0x000fe20003800000 */
[----:B------:R-:W-:Y:S02]  /*1b90*/  ULDC.64 UR6, c[0x0][0x198] ;  /* 0x0000660000067ab9 */ /* 0x000fe40000000a00 */
[----:B------:R-:W-:Y:S02]  /*1ba0*/  USHF.L.U64.HI UR7, UR6, UR9, UR7 ;  /* 0x0000000906077299 */ /* 0x000fe40008010207 */
[----:B------:R-:W-:-:S06]  /*1bb0*/  USHF.L.U32 UR8, UR6, 0x5, URZ ;  /* 0x0000000506087899 */ /* 0x000fcc000800063f */
[----:B------:R-:W-:Y:S05]  /*1bc0*/  @P0 BRA `(.L_x_756) ;  /* 0x000000b000000947 */ /* 0x000fea0003800000 */
[----:B------:R-:W-:-:S13]  /*1bd0*/  ISETP.GE.AND P0, PT, R174, c[0x0][0x220], PT ;  /* 0x00008800ae007a0c */ /* 0x000fda0003f06270 */
[----:B------:R1:W-:Y:S01]  /*1be0*/  @P0 STS.128 [R171+0x1800], RZ ;  /* 0x001800ffab000388 */ /* 0x0003e20000000c00 */
[----:B------:R-:W-:Y:S05]  /*1bf0*/  @P0 BRA `(.L_x_756) ;  /* 0x0000008000000947 */ /* 0x000fea0003800000 */
[----:B----4-:R-:W-:-:S04]  /*1c00*/  IADD3 R7, P0, R54, UR8, RZ ;  /* 0x0000000836077c10 */ /* 0x010fc8000ff1e0ff */
[----:B------:R-:W-:Y:S02]  /*1c10*/  IADD3.X R6, R53, UR7, RZ, P0, !PT ;  /* 0x0000000735067c10 */ /* 0x000fe400087fe4ff */
[----:B------:R-:W-:-:S04]  /*1c20*/  LEA R8, P0, R7, c[0x0][0x168], 0x1 ;  /* 0x00005a0007087a11 */ /* 0x000fc800078008ff */
[----:B------:R-:W-:-:S05]  /*1c30*/  LEA.HI.X R9, R7, c[0x0][0x16c], R6, 0x1, P0 ;  /* 0x00005b0007097a11 */ /* 0x000fca00000f0c06 */
[----:B------:R-:W-:Y:S01]  /*1c40*/  @!PT LDS RZ, [RZ] ;  /* 0x00000000fffff984 */ /* 0x000fe20000000800 */
[----:B------:R-:W-:Y:S01]  /*1c50*/  @!PT LDS RZ, [RZ] ;  /* 0x00000000fffff984 */ /* 0x000fe20000000800 */
[----:B------:R-:W-:Y:S01]  /*1c60*/  @!PT LDS RZ, [RZ] ;  /* 0x00000000fffff984 */ /* 0x000fe20000000800 */
[----:B------:R4:W-:Y:S04]  /*1c70*/  LDGSTS.E.BYPASS.LTC128B.128 [R171+0x1800], [R8.64] ;  /* 0x0180000008ab7fae */ /* 0x0009e8000b901d4a */
.L_x_756:
[----:B------:R-:W-:Y:S05]  /*1c80*/  BSYNC B0 ;  /* 0x0000000000007941 */ /* 0x000fea0003800000 */
.L_x_755:
[----:B------:R-:W-:Y:S01]  /*1c90*/  IADD3 R11, R176, 0x40, RZ ;  /* 0x00000040b00b7810 */ /* 0x000fe20007ffe0ff */
[----:B------:R-:W-:Y:S03]  /*1ca0*/  BSSY B0, `(.L_x_757) ;  /* 0x0000011000007945 */ /* 0x000fe60003800000 */
[----:B------:R-:W-:-:S13]  /*1cb0*/  ISETP.GE.AND P0, PT, R11, R5, PT ;  /* 0x000000050b00720c */ /* 0x000fda0003f06270 */
[----:B------:R-:W-:Y:S05]  /*1cc0*/  @P0 BRA `(.L_x_758) ;  /* 0x000000e000000947 */ /* 0x000fea0003800000 */
[----:B------:R-:W-:-:S13]  /*1cd0*/  ISETP.GE.AND P0, PT, R174, c[0x0][0x220], PT ;  /* 0x00008800ae007a0c */ /* 0x000fda0003f06270 */
[----:B------:R1:W-:Y:S01]  /*1ce0*/  @P0 STS.128 [R171+0x2000], RZ ;  /* 0x002000ffab000388 */ /* 0x0003e20000000c00 */
[----:B------:R-:W-:Y:S05]  /*1cf0*/  @P0 BRA `(.L_x_758) ;  /* 0x000000b000000947 */ /* 0x000fea0003800000 */
[----:B----4-:R-:W-:Y:S02]  /*1d00*/  IMAD.U32 R7, RZ, RZ, UR6 ;  /* 0x00000006ff077e24 */ /* 0x010fe4000f8e00ff */
[----:B------:R-:W-:Y:S02]  /*1d10*/  IMAD.MOV.U32 R8, RZ, RZ, c[0x0][0x19c] ;  /* 0x00006700ff087624 */ /* 0x000fe400078e00ff */
[----:B------:R-:W-:Y:S01]  /*1d20*/  IMAD.U32 R6, RZ, RZ, UR6 ;  /* 0x00000006ff067e24 */ /* 0x000fe2000f8e00ff */
        /* <DEDUP_REMOVED lines=8> */
.L_x_758:
[----:B------:R-:W-:Y:S05]  /*1db0*/  BSYNC B0 ;  /* 0x0000000000007941 */ /* 0x000fea0003800000 */
.L_x_757:
[----:B------:R-:W-:Y:S01]  /*1dc0*/  IADD3 R10, R176, 0x60, RZ ;  /* 0x00000060b00a7810 */ /* 0x000fe20007ffe0ff */
[----:B------:R-:W-:Y:S03]  /*1dd0*/  BSSY B0, `(.L_x_759) ;  /* 0x0000013000007945 */ /* 0x000fe60003800000 */
[----:B------:R-:W-:-:S13]  /*1de0*/  ISETP.GE.AND P0, PT, R10, R5, PT ;  /* 0x000000050a00720c */ /* 0x000fda0003f06270 */
[----:B------:R-:W-:Y:S05]  /*1df0*/  @P0 BRA `(.L_x_760) ;  /* 0x0000010000000947 */ /* 0x000fea0003800000 */
[----:B------:R-:W-:-:S13]  /*1e00*/  ISETP.GE.AND P0, PT, R174, c[0x0][0x220], PT ;  /* 0x00008800ae007a0c */ /* 0x000fda0003f06270 */
[----:B------:R1:W-:Y:S01]  /*1e10*/  @P0 STS.128 [R171+0x2800], RZ ;  /* 0x002800ffab000388 */ /* 0x0003e20000000c00 */
[----:B------:R-:W-:Y:S05]  /*1e20*/  @P0 BRA `(.L_x_760) ;  /* 0x000000d000000947 */ /* 0x000fea0003800000 */
[----:B----4-:R-:W-:Y:S01]  /*1e30*/  MOV R8, R54 ;  /* 0x0000003600087202 */ /* 0x010fe20000000f00 */
[----:B------:R-:W-:Y:S01]  /*1e40*/  IMAD.U32 R6, RZ, RZ, UR6 ;  /* 0x00000006ff067e24 */ /* 0x000fe2000f8e00ff */
        /* <DEDUP_REMOVED lines=11> */
.L_x_760:
[----:B------:R-:W-:Y:S05]  /*1f00*/  BSYNC B0 ;  /* 0x0000000000007941 */ /* 0x000fea0003800000 */
.L_x_759:
[----:B----4-:R-:W-:Y:S01]  /*1f10*/  IADD3 R9, R176, 0x80, RZ ;  /* 0x00000080b0097810 */ /* 0x010fe20007ffe0ff */
[----:B------:R-:W-:Y:S03]  /*1f20*/  BSSY B0, `(.L_x_761) ;  /* 0x0000011000007945 */ /* 0x000fe60003800000 */
[----:B------:R-:W-:-:S13]  /*1f30*/  ISETP.GE.AND P0, PT, R9, R5, PT ;  /* 0x000000050900720c */ /* 0x000fda0003f06270 */
[----:B------:R-:W-:Y:S05]  /*1f40*/  @P0 BRA `(.L_x_762) ;  /* 0x000000e000000947 */ /* 0x000fea0003800000 */
[----:B------:R-:W-:-:S13]  /*1f50*/  ISETP.GE.AND P0, PT, R174, c[0x0][0x220], PT ;  /* 0x00008800ae007a0c */ /* 0x000fda0003f06270 */
[----:B------:R4:W-:Y:S01]  /*1f60*/  @P0 STS.128 [R171+0x3000], RZ ;  /* 0x003000ffab000388 */ /* 0x0009e20000000c00 */
[----:B------:R-:W-:Y:S05]  /*1f70*/  @P0 BRA `(.L_x_762) ;  /* 0x000000b000000947 */ /* 0x000fea0003800000 */
[----:B------:R-:W-:Y:S02]  /*1f80*/  IMAD.U32 R7, RZ, RZ, UR6 ;  /* 0x00000006ff077e24 */ /* 0x000fe4000f8e00ff */
        /* <DEDUP_REMOVED lines=10> */
.L_x_762:
[----:B------:R-:W-:Y:S05]  /*2030*/  BSYNC B0 ;  /* 0x0000000000007941 */ /* 0x000fea0003800000 */
.L_x_761:
[----:B------:R-:W-:Y:S01]  /*2040*/  IADD3 R8, R176, 0xa0, RZ ;  /* 0x000000a0b0087810 */ /* 0x000fe20007ffe0ff */
[----:B------:R-:W-:Y:S03]  /*2050*/  BSSY B0, `(.L_x_763) ;  /* 0x0000013000007945 */ /* 0x000fe60003800000 */
[----:B------:R-:W-:-:S13]  /*2060*/  ISETP.GE.AND P0, PT, R8, R5, PT ;  /* 0x000000050800720c */ /* 0x000fda0003f06270 */
[----:B------:R-:W-:Y:S05]  /*2070*/  @P0 BRA `(.L_x_764) ;  /* 0x0000010000000947 */ /* 0x000fea0003800000 */
[----:B------:R-:W-:-:S13]  /*2080*/  ISETP.GE.AND P0, PT, R174, c[0x0][0x220], PT ;  /* 0x00008800ae007a0c */ /* 0x000fda0003f06270 */
[----:B------:R1:W-:Y:S01]  /*2090*/  @P0 STS.128 [R171+0x3800], RZ ;  /* 0x003800ffab000388 */ /* 0x0003e20000000c00 */
[----:B------:R-:W-:Y:S05]  /*20a0*/  @P0 BRA `(.L_x_764) ;  /* 0x000000d000000947 */ /* 0x000fea0003800000 */
[----:B-1----:R-:W-:Y:S01]  /*20b0*/  MOV R26, R54 ;  /* 0x00000036001a7202 */ /* 0x002fe20000000f00 */
[----:B------:R-:W-:Y:S01]  /*20c0*/  IMAD.U32 R6, RZ, RZ, UR6 ;  /* 0x00000006ff067e24 */ /* 0x000fe2000f8e00ff */
[----:B------:R-:W-:Y:S01]  /*20d0*/  ULDC UR4, c[0x0][0x19c] ;  /* 0x0000670000047ab9 */ /* 0x000fe20000000800 */
[----:B------:R-:W-:Y:S01]  /*20e0*/  IMAD.MOV.U32 R27, RZ, RZ, R53 ;  /* 0x000000ffff1b7224 */ /* 0x000fe200078e0035 */
[----:B------:R-:W-:-:S03]  /*20f0*/  UIMAD UR4, UR4, 0xa0, URZ ;  /* 0x000000a0040478a4 */ /* 0x000fc6000f8e023f */
[----:B--2---:R-:W-:-:S05]  /*2100*/  IMAD.WIDE.U32 R28, R6, 0xa0, R26 ;  /* 0x000000a0061c7825 */ /* 0x004fca00078e001a */
[----:B------:R-:W-:Y:S02]  /*2110*/  IADD3 R6, R29, UR4, RZ ;  /* 0x000000041d067c10 */ /* 0x000fe4000fffe0ff */
[----:B------:R-:W-:-:S04]  /*2120*/  LEA R26, P0, R28, c[0x0][0x168], 0x1 ;  /* 0x00005a001c1a7a11 */ /* 0x000fc800078008ff */
[----:B------:R-:W-:-:S05]  /*2130*/  LEA.HI.X R27, R28, c[0x0][0x16c], R6, 0x1, P0 ;  /* 0x00005b001c1b7a11 */ /* 0x000fca00000f0c06 */
[----:B------:R-:W-:Y:S01]  /*2140*/  @!PT LDS RZ, [RZ] ;  /* 0x00000000fffff984 */ /* 0x000fe20000000800 */
[----:B------:R-:W-:Y:S01]  /*2150*/  @!PT LDS RZ, [RZ] ;  /* 0x00000000fffff984 */ /* 0x000fe20000000800 */
[----:B------:R-:W-:Y:S01]  /*2160*/  @!PT LDS RZ, [RZ] ;  /* 0x00000000fffff984 */ /* 0x000fe20000000800 */
[----:B------:R1:W-:Y:S04]  /*2170*/  LDGSTS.E.BYPASS.LTC128B.128 [R171+0x3800], [R26.64] ;  /* 0x038000001aab7fae */ /* 0x0003e8000b901d4a */
.L_x_764:
[----:B------:R-:W-:Y:S05]  /*2180*/  BSYNC B0 ;  /* 0x0000000000007941 */ /* 0x000fea0003800000 */
.L_x_763:
        /* <DEDUP_REMOVED lines=20> */
.L_x_766:
[----:B------:R-:W-:Y:S05]  /*22d0*/  BSYNC B0 ;  /* 0x0000000000007941 */ /* 0x000fea0003800000 */
.L_x_765:
        /* <DEDUP_REMOVED lines=20> */
.L_x_768:
[----:B------:R-:W-:Y:S05]  /*2420*/  BSYNC B0 ;  /* 0x0000000000007941 */ /* 0x000fea0003800000 */
.L_x_767:
        /* <DEDUP_REMOVED lines=70> */
.L_x_770:
[----:B------:R-:W-:Y:S05]  /*2890*/  BSYNC B0 ;  /* 0x0000000000007941 */ /* 0x000fea0003800000 */
.L_x_769:
[----:B------:R-:W-:Y:S01]  /*28a0*/  ISETP.GE.AND P0, PT, R2, R5, PT ;  /* 0x000000050200720c */ /* 0x000fe20003f06270 */
[----:B------:R-:W-:Y:S01]  /*28b0*/  ULDC.64 UR4, c[0x0][0x1a0] ;  /* 0x0000680000047ab9 */ /* 0x000fe20000000a00 */
[----:B------:R-:W-:Y:S01]  /*28c0*/  BSSY B0, `(.L_x_771) ;  /* 0x0000011000007945 */ /* 0x000fe20003800000 */
[----:B------:R-:W-:Y:S02]  /*28d0*/  USHF.L.U64.HI UR9, UR4, UR9, UR5 ;  /* 0x0000000904097299 */ /* 0x000fe40008010205 */
[----:B------:R-:W-:-:S08]  /*28e0*/  USHF.L.U32 UR12, UR4, 0x5, URZ ;  /* 0x00000005040c7899 */ /* 0x000fd0000800063f */
[----:B------:R1:W-:Y:S01]  /*28f0*/  @P0 STS.128 [R171+0x5800], RZ ;  /* 0x005800ffab000388 */ /* 0x0003e20000000c00 */
[----:B------:R-:W-:Y:S05]  /*2900*/  @P0 BRA `(.L_x_772) ;  /* 0x000000c000000947 */ /* 0x000fea0003800000 */
[----:B------:R-:W-:-:S13]  /*2910*/  ISETP.GE.AND P0, PT, R174, c[0x0][0x220], PT ;  /* 0x00008800ae007a0c */ /* 0x000fda0003f06270 */
[----:B------:R1:W-:Y:S01]  /*2920*/  @P0 STS.128 [R171+0x5800], RZ ;  /* 0x005800ffab000388 */ /* 0x0003e20000000c00 */
[----:B------:R-:W-:Y:S05]  /*2930*/  @P0 BRA `(.L_x_772) ;  /* 0x0000009000000947 */ /* 0x000fea0003800000 */
[----:B-1----:R-:W-:Y:S01]  /*2940*/  IMAD.U32 R13, RZ, RZ, UR12 ;  /* 0x0000000cff0d7e24 */ /* 0x002fe2000f8e00ff */
[----:B------:R-:W-:Y:S01]  /*2950*/  MOV R12, UR12 ;  /* 0x0000000c000c7c02 */ /* 0x000fe20008000f00 */
[----:B------:R-:W-:-:S03]  /*2960*/  IMAD.U32 R2, RZ, RZ, UR9 ;  /* 0x00000009ff027e24 */ /* 0x000fc6000f8e00ff */
[----:B------:R-:W-:-:S04]  /*2970*/  LEA R14, P0, R13, R44, 0x1 ;  /* 0x0000002c0d0e7211 */ /* 0x000fc800078008ff */
[----:B------:R-:W-:-:S05]  /*2980*/  LEA.HI.X R15, R12, R45, R2, 0x1, P0 ;  /* 0x0000002d0c0f7211 */ /* 0x000fca00000f0c02 */
[----:B------:R-:W-:Y:S01]  /*2990*/  @!PT LDS RZ, [RZ] ;  /* 0x00000000fffff984 */ /* 0x000fe20000000800 */
[----:B------:R-:W-:Y:S01]  /*29a0*/  @!PT LDS RZ, [RZ] ;  /* 0x00000000fffff984 */ /* 0x000fe20000000800 */
[----:B------:R-:W-:Y:S01]  /*29b0*/  @!PT LDS RZ, [RZ] ;  /* 0x00000000fffff984 */ /* 0x000fe20000000800 */
[----:B------:R1:W-:Y:S04]  /*29c0*/  LDGSTS.E.BYPASS.LTC128B.128 [R171+0x5800], [R14.64] ;  /* 0x058000000eab7fae */ /* 0x0003e8000b901d4a */
.L_x_772:
[----:B------:R-:W-:Y:S05]  /*29d0*/  BSYNC B0 ;  /* 0x0000000000007941 */ /* 0x000fea0003800000 */
.L_x_771:
[----:B------:R-:W-:Y:S01]  /*29e0*/  ISETP.GE.AND P0, PT, R11, R5, PT ;  /* 0x000000050b00720c */ /* 0x000fe20003f06270 */
[----:B------:R-:W-:-:S12]  /*29f0*/  BSSY B0, `(.L_x_773) ;  /* 0x000000f000007945 */ /* 0x000fd80003800000 */
[----:B------:R1:W-:Y:S01]  /*2a00*/  @P0 STS.128 [R171+0x6000], RZ ;  /* 0x006000ffab000388 */ /* 0x0003e20000000c00 */
[----:B------:R-:W-:Y:S05]  /*2a10*/  @P0 BRA `(.L_x_774) ;  /* 0x000000c000000947 */ /* 0x000fea0003800000 */
[----:B------:R-:W-:-:S13]  /*2a20*/  ISETP.GE.AND P0, PT, R174, c[0x0][0x220], PT ;  /* 0x00008800ae007a0c */ /* 0x000fda0003f06270 */
[----:B------:R1:W-:Y:S01]  /*2a30*/  @P0 STS.128 [R171+0x6000], RZ ;  /* 0x006000ffab000388 */ /* 0x0003e20000000c00 */
[----:B------:R-:W-:Y:S05]  /*2a40*/  @P0 BRA `(.L_x_774) ;  /* 0x0000009000000947 */ /* 0x000fea0003800000 */
[----:B------:R-:W-:Y:S01]  /*2a50*/  IMAD.U32 R11, RZ, RZ, UR4 ;  /* 0x00000004ff0b7e24 */ /* 0x000fe2000f8e00ff */
[----:B-1----:R-:W-:Y:S01]  /*2a60*/  MOV R12, c[0x0][0x1a4] ;  /* 0x00006900000c7a02 */ /* 0x002fe20000000f00 */
[----:B------:R-:W-:-:S03]  /*2a70*/  IMAD.U32 R2, RZ, RZ, UR4 ;  /* 0x00000004ff027e24 */ /* 0x000fc6000f8e00ff */
[----:B------:R-:W-:-:S04]  /*2a80*/  LEA R14, P0, R11, R44, 0x7 ;  /* 0x0000002c0b0e7211 */ /* 0x000fc800078038ff */
[----:B------:R-:W-:-:S05]  /*2a90*/  LEA.HI.X R15, R2, R45, R12, 0x7, P0 ;  /* 0x0000002d020f7211 */ /* 0x000fca00000f3c0c */
[----:B------:R-:W-:Y:S01]  /*2aa0*/  @!PT LDS RZ, [RZ] ;  /* 0x00000000fffff984 */ /* 0x000fe20000000800 */
[----:B------:R-:W-:Y:S01]  /*2ab0*/  @!PT LDS RZ, [RZ] ;  /* 0x00000000fffff984 */ /* 0x000fe20000000800 */
[----:B------:R-:W-:Y:S01]  /*2ac0*/  @!PT LDS RZ, [RZ] ;  /* 0x00000000fffff984 */ /* 0x000fe20000000800 */
[----:B------:R1:W-:Y:S04]  /*2ad0*/  LDGSTS.E.BYPASS.LTC128B.128 [R171+0x6000], [R14.64] ;  /* 0x060000000eab7fae */ /* 0x0003e8000b901d4a */
.L_x_774:
[----:B------:R-:W-:Y:S05]  /*2ae0*/  BSYNC B0 ;  /* 0x0000000000007941 */ /* 0x000fea0003800000 */
.L_x_773:
[----:B------:R-:W-:Y:S01]  /*2af0*/  ISETP.GE.AND P0, PT, R10, R5, PT ;  /* 0x000000050a00720c */ /* 0x000fe20003f06270 */
[----:B------:R-:W-:-:S12]  /*2b00*/  BSSY B0, `(.L_x_775) ;  /* 0x0000011000007945 */ /* 0x000fd80003800000 */
[----:B------:R1:W-:Y:S01]  /*2b10*/  @P0 STS.128 [R171+0x6800], RZ ;  /* 0x006800ffab000388 */ /* 0x0003e20000000c00 */
[----:B------:R-:W-:Y:S05]  /*2b20*/  @P0 BRA `(.L_x_776) ;  /* 0x000000e000000947 */ /* 0x000fea0003800000 */
[----:B------:R-:W-:-:S13]  /*2b30*/  ISETP.GE.AND P0, PT, R174, c[0x0][0x220], PT ;  /* 0x00008800ae007a0c */ /* 0x000fda0003f06270 */
[----:B------:R1:W-:Y:S01]  /*2b40*/  @P0 STS.128 [R171+0x6800], RZ ;  /* 0x006800ffab000388 */ /* 0x0003e20000000c00 */
[----:B------:R-:W-:Y:S05]  /*2b50*/  @P0 BRA `(.L_x_776) ;  /* 0x000000b000000947 */ /* 0x000fea0003800000 */
[----:B------:R-:W-:Y:S01]  /*2b60*/  MOV R2, UR4 ;  /* 0x0000000400027c02 */ /* 0x000fe20008000f00 */
[----:B------:R-:W-:Y:S01]  /*2b70*/  ULDC UR5, c[0x0][0x1a4] ;  /* 0x0000690000057ab9 */ /* 0x000fe20000000800 */
[----:B------:R-:W-:Y:S01]  /*2b80*/  MOV R10, R44 ;  /* 0x0000002c000a7202 */ /* 0x000fe20000000f00 */
[----:B------:R-:W-:Y:S01]  /*2b90*/  UIMAD UR5, UR5, 0xc0, URZ ;  /* 0x000000c0050578a4 */ /* 0x000fe2000f8e023f */
[----:B------:R-:W-:-:S05]  /*2ba0*/  MOV R11, R45 ;  /* 0x0000002d000b7202 */ /* 0x000fca0000000f00 */
[----:B------:R-:W-:-:S05]  /*2bb0*/  IMAD.WIDE.U32 R10, R2, 0xc0, R10 ;  /* 0x000000c0020a7825 */ /* 0x000fca00078e000a */
[----:B------:R-:W-:-:S05]  /*2bc0*/  IADD3 R11, R11, UR5, RZ ;  /* 0x000000050b0b7c10 */ /* 0x000fca000fffe0ff */
[----:B------:R-:W-:Y:S01]  /*2bd0*/  @!PT LDS RZ, [RZ] ;  /* 0x00000000fffff984 */ /* 0x000fe20000000800 */
[----:B------:R-:W-:Y:S01]  /*2be0*/  @!PT LDS RZ, [RZ] ;  /* 0x00000000fffff984 */ /* 0x000fe20000000800 */
[----:B------:R-:W-:Y:S01]  /*2bf0*/  @!PT LDS RZ, [RZ] ;  /* 0x00000000fffff984 */ /* 0x000fe20000000800 */
[----:B------:R1:W-:Y:S02]  /*2c00*/  LDGSTS.E.BYPASS.LTC128B.128 [R171+0x6800], [R10.64] ;  /* 0x068000000aab7fae */ /* 0x0003e4000b901d4a */
.L_x_776:
[----:B------:R-:W-:Y:S05]  /*2c10*/  BSYNC B0 ;  /* 0x0000000000007941 */ /* 0x000fea0003800000 */
.L_x_775:
        /* <DEDUP_REMOVED lines=16> */
.L_x_778:
[----:B------:R-:W-:Y:S05]  /*2d20*/  BSYNC B0 ;  /* 0x0000000000007941 */ /* 0x000fea0003800000 */
.L_x_777:
        /* <DEDUP_REMOVED lines=18> */
.L_x_780:
[----:B------:R-:W-:Y:S05]  /*2e50*/  BSYNC B0 ;  /* 0x0000000000007941 */ /* 0x000fea0003800000 */
.L_x_779:
        /* <DEDUP_REMOVED lines=9> */
[----:B-1----:R-:W-:Y:S01]  /*2ef0*/  MOV R8, R44 ;  /* 0x0000002c00087202 */ /* 0x002fe20000000f00 */
        /* <DEDUP_REMOVED lines=8> */
.L_x_782:
[----:B------:R-:W-:Y:S05]  /*2f80*/  BSYNC B0 ;  /* 0x0000000000007941 */ /* 0x000fea0003800000 */
.L_x_781:
        /* <DEDUP_REMOVED lines=18> */
.L_x_784:
[----:B------:R-:W-:Y:S05]  /*30b0*/  BSYNC B0 ;  /* 0x0000000000007941 */ /* 0x000fea0003800000 */
.L_x_783:
[----:B------:R-:W-:Y:S01]  /*30c0*/  SHF.L.U32 R165, R165, 0x1, RZ ;  /* 0x00000001a5a57819 */ /* 0x000fe200000006ff */
[----:B------:R-:W-:Y:S01]  /*30d0*/  LDSM.16.M88.4 R32, [R167] ;  /* 0x00000000a720783b */ /* 0x000fe20000000200 */
[----:B------:R-:W-:Y:S02]  /*30e0*/  ISETP.GE.AND P1, PT, R37, 0x2, PT ;  /* 0x000000022500780c */ /* 0x000fe40003f26270 */
[----:B------:R-:W-:Y:S01]  /*30f0*/  LEA R88, R0, R165, 0x1 ;  /* 0x000000a500587211 */ /* 0x000fe200078e08ff */
[----:B------:R-:W5:Y:S01]  /*3100*/  LDSM.16.M88.4 R16, [R165+0x1000] ;  /* 0x00100000a510783b */ /* 0x000f620000000200 */
[----:B------:R-:W-:-:S03]  /*3110*/  IADD3 R164, R165, 0x1000, RZ ;  /* 0x00001000a5a47810 */ /* 0x000fc60007ffe0ff */
[----:B-1----:R-:W-:Y:S01]  /*3120*/  LDSM.16.M88.4 R24, [R166] ;  /* 0x00000000a618783b */ /* 0x002fe20000000200 */
[----:B------:R-:W-:-:S03]  /*3130*/  LEA R164, R0, R164, 0x1 ;  /* 0x000000a400a47211 */ /* 0x000fc600078e08ff */
[----:B------:R-:W-:Y:S04]  /*3140*/  LDSM.16.M88.4 R56, [R88+0x1000] ;  /* 0x001000005838783b */ /* 0x000fe80000000200 */
[----:B------:R-:W1:Y:S04]  /*3150*/  LDSM.16.M88.4 R20, [R165+0x1400] ;  /* 0x00140000a514783b */ /* 0x000e680000000200 */
[----:B------:R-:W2:Y:S04]  /*3160*/  LDSM.16.M88.4 R48, [R88+0x1400] ;  /* 0x001400005830783b */ /* 0x000ea80000000200 */
[----:B--2---:R-:W2:Y:S04]  /*3170*/  LDSM.16.M88.4 R28, [R165+0x1800] ;  /* 0x00180000a51c783b */ /* 0x004ea80000000200 */
[----:B------:R-:W-:Y:S04]  /*3180*/  LDSM.16.M88.4 R60, [R88+0x3000] ;  /* 0x00300000583c783b */ /* 0x000fe80000000200 */
[----:B------:R-:W0:Y:S01]  /*3190*/  LDGDEPBAR ;  /* 0x00000000000079af */ /* 0x000e220000000000 */
[C---:B-----5:R-:W-:Y:S08]  /*31a0*/  HMMA.16816.F32 R12, R32.reuse, R16, RZ ;  /* 0x00000010200c723c */ /* 0x060ff000000018ff */
[C---:B------:R-:W-:Y:S08]  /*31b0*/  HMMA.16816.F32 R16, R32.reuse, R18, RZ ;  /* 0x000000122010723c */ /* 0x040ff000000018ff */
[----:B-1----:R-:W-:Y:S08]  /*31c0*/  HMMA.16816.F32 R8, R32, R20, RZ ;  /* 0x000000142008723c */ /* 0x002ff000000018ff */
[C---:B------:R-:W-:Y:S08]  /*31d0*/  HMMA.16816.F32 R12, R24.reuse, R56, R12 ;  /* 0x00000038180c723c */ /* 0x040ff0000000180c */
[----:B------:R-:W-:Y:S01]  /*31e0*/  HMMA.16816.F32 R16, R24, R58, R16 ;  /* 0x0000003a1810723c */ /* 0x000fe20000001810 */
[----:B------:R-:W1:Y:S07]  /*31f0*/  LDSM.16.M88.4 R56, [R88+0x1800] ;  /* 0x001800005838783b */ /* 0x000e6e0000000200 */
[----:B------:R-:W-:Y:S08]  /*3200*/  HMMA.16816.F32 R20, R32, R22, RZ ;  /* 0x000000162014723c */ /* 0x000ff000000018ff */
[----:B------:R-:W-:Y:S01]  /*3210*/  FMUL.FTZ R12, R12, c[0x0][0x2ec] ;  /* 0x0000bb000c0c7a20 */ /* 0x000fe20000410000 */
[----:B------:R-:W-:Y:S01]  /*3220*/  HMMA.16816.F32 R8, R24, R48, R8 ;  /* 0x000000301808723c */ /* 0x000fe20000001808 */
[----:B------:R-:W-:-:S02]  /*3230*/  FMUL.FTZ R13, R13, c[0x0][0x2ec] ;  /* 0x0000bb000d0d7a20 */ /* 0x000fc40000410000 */
[----:B------:R-:W-:Y:S01]  /*3240*/  FMUL.FTZ R14, R14, c[0x0][0x2ec] ;  /* 0x0000bb000e0e7a20 */ /* 0x000fe20000410000 */
[----:B------:R-:W3:Y:S01]  /*3250*/  MUFU.TANH R73, R12 ;  /* 0x0000000c00497308 */ /* 0x000ee20000002400 */
[----:B------:R-:W-:Y:S02]  /*3260*/  FMUL.FTZ R15, R15, c[0x0][0x2ec] ;  /* 0x0000bb000f0f7a20 */ /* 0x000fe40000410000 */
[----:B------:R-:W-:Y:S02]  /*3270*/  FMUL.FTZ R16, R16, c[0x0][0x2ec] ;  /* 0x0000bb0010107a20 */ /* 0x000fe40000410000 */
[----:B------:R-:W-:Y:S02]  /*3280*/  FMUL.FTZ R17, R17, c[0x0][0x2ec] ;  /* 0x0000bb0011117a20 */ /* 0x000fe40000410000 */
[----:B------:R-:W-:Y:S01]  /*3290*/  FMUL.FTZ R18, R18, c[0x0][0x2ec] ;  /* 0x0000bb0012127a20 */ /* 0x000fe20000410000 */
[----:B------:R-:W4:Y:S01]  /*32a0*/  MUFU.TANH R71, R16 ;  /* 0x0000001000477308 */ /* 0x000f220000002400 */
[----:B------:R-:W-:-:S02]  /*32b0*/  FMUL.FTZ R19, R19, c[0x0][0x2ec] ;  /* 0x0000bb0013137a20 */ /* 0x000fc40000410000 */
[----:B------:R-:W-:Y:S01]  /*32c0*/  HMMA.16816.F32 R20, R24, R50, R20 ;  /* 0x000000321814723c */ /* 0x000fe20000001814 */
[----:B------:R-:W-:Y:S04]  /*32d0*/  LDSM.16.M88.4 R48, [R88+0x1c00] ;  /* 0x001c00005830783b */ /* 0x000fe80000000200 */
[----:B------:R-:W1:Y:S04]  /*32e0*/  MUFU.TANH R68, R17 ;  /* 0x0000001100447308 */ /* 0x000e680000002400 */
[----:B------:R-:W-:Y:S02]  /*32f0*/  FMUL.FTZ R8, R8, c[0x0][0x2ec] ;  /* 0x0000bb0008087a20 */ /* 0x000fe40000410000 */
[----:B------:R-:W-:-:S02]  /*3300*/  FMUL.FTZ R9, R9, c[0x0][0x2ec] ;  /* 0x0000bb0009097a20 */ /* 0x000fc40000410000 */
[----:B------:R-:W1:Y:S01]  /*3310*/  MUFU.TANH R85, R18 ;  /* 0x0000001200557308 */ /* 0x000e620000002400 */
[----:B------:R-:W-:Y:S02]  /*3320*/  FMUL.FTZ R10, R10, c[0x0][0x2ec] ;  /* 0x0000bb000a0a7a20 */ /* 0x000fe40000410000 */
[----:B------:R-:W-:-:S05]  /*3330*/  FMUL.FTZ R11, R11, c[0x0][0x2ec] ;  /* 0x0000bb000b0b7a20 */ /* 0x000fca0000410000 */
[----:B------:R5:W1:Y:S03]  /*3340*/  MUFU.TANH R84, R19 ;  /* 0x0000001300547308 */ /* 0x000a660000002400 */
[----:B------:R-:W-:Y:S02]  /*3350*/  FMUL.FTZ R20, R20, c[0x0][0x2ec] ;  /* 0x0000bb0014147a20 */ /* 0x000fe40000410000 */
[----:B------:R-:W-:Y:S02]  /*3360*/  FMUL.FTZ R21, R21, c[0x0][0x2ec] ;  /* 0x0000bb0015157a20 */ /* 0x000fe40000410000 */
[----:B------:R-:W-:Y:S01]  /*3370*/  FMUL.FTZ R22, R22, c[0x0][0x2ec] ;  /* 0x0000bb0016167a20 */ /* 0x000fe20000410000 */
[----:B------:R-:W1:Y:S01]  /*3380*/  MUFU.TANH R72, R13 ;  /* 0x0000000d00487308 */ /* 0x000e620000002400 */
[----:B------:R-:W-:Y:S01]  /*3390*/  FMUL.FTZ R23, R23, c[0x0][0x2ec] ;  /* 0x0000bb0017177a20 */ /* 0x000fe20000410000 */
[----:B-----5:R-:W5:Y:S06]  /*33a0*/  LDSM.16.M88.4 R16, [R165+0x1c00] ;  /* 0x001c0000a510783b */ /* 0x020f6c0000000200 */
[----:B------:R-:W1:Y:S08]  /*33b0*/  MUFU.TANH R87, R14 ;  /* 0x0000000e00577308 */ /* 0x000e700000002400 */
[----:B------:R2:W1:Y:S08]  /*33c0*/  MUFU.TANH R86, R15 ;  /* 0x0000000f00567308 */ /* 0x0004700000002400 */
[----:B------:R-:W1:Y:S01]  /*33d0*/  MUFU.TANH R67, R8 ;  /* 0x0000000800437308 */ /* 0x000e620000002400 */
[C---:B--2---:R-:W-:Y:S07]  /*33e0*/  HMMA.16816.F32 R12, R32.reuse, R28, RZ ;  /* 0x0000001c200c723c */ /* 0x044fee00000018ff */
[----:B------:R-:W2:Y:S01]  /*33f0*/  MUFU.TANH R66, R9 ;  /* 0x0000000900427308 */ /* 0x000ea20000002400 */
[----:B------:R-:W-:Y:S07]  /*3400*/  HMMA.16816.F32 R28, R32, R30, RZ ;  /* 0x0000001e201c723c */ /* 0x000fee00000018ff */
[----:B------:R-:W2:Y:S08]  /*3410*/  MUFU.TANH R83, R10 ;  /* 0x0000000a00537308 */ /* 0x000eb00000002400 */
[----:B------:R5:W2:Y:S01]  /*3420*/  MUFU.TANH R82, R11 ;  /* 0x0000000b00527308 */ /* 0x000aa20000002400 */
[C---:B-1----:R-:W-:Y:S07]  /*3430*/  HMMA.16816.F32 R12, R24.reuse, R56, R12 ;  /* 0x00000038180c723c */ /* 0x042fee000000180c */
[----:B------:R-:W1:Y:S01]  /*3440*/  MUFU.TANH R65, R20 ;  /* 0x0000001400417308 */ /* 0x000e620000002400 */
[----:B------:R-:W-:Y:S07]  /*3450*/  HMMA.16816.F32 R28, R24, R58, R28 ;  /* 0x0000003a181c723c */ /* 0x000fee000000181c */
[----:B------:R-:W1:Y:S01]  /*3460*/  MUFU.TANH R64, R21 ;  /* 0x0000001500407308 */ /* 0x000e620000002400 */
[----:B------:R-:W-:Y:S01]  /*3470*/  LDSM.16.M88.4 R56, [R88+0x2000] ;  /* 0x002000005838783b */ /* 0x000fe20000000200 */
[C---:B-----5:R-:W-:Y:S06]  /*3480*/  HMMA.16816.F32 R8, R32.reuse, R16, RZ ;  /* 0x000000102008723c */ /* 0x060fec00000018ff */
[----:B------:R-:W1:Y:S02]  /*3490*/  MUFU.TANH R81, R22 ;  /* 0x0000001600517308 */ /* 0x000e640000002400 */
[----:B------:R-:W-:Y:S06]  /*34a0*/  HMMA.16816.F32 R16, R32, R18, RZ ;  /* 0x000000122010723c */ /* 0x000fec00000018ff */
[----:B------:R5:W1:Y:S01]  /*34b0*/  MUFU.TANH R80, R23 ;  /* 0x0000001700507308 */ /* 0x000a620000002400 */
[----:B------:R-:W-:-:S02]  /*34c0*/  FMUL.FTZ R12, R12, c[0x0][0x2ec] ;  /* 0x0000bb000c0c7a20 */ /* 0x000fc40000410000 */
[----:B------:R-:W-:Y:S02]  /*34d0*/  FMUL.FTZ R13, R13, c[0x0][0x2ec] ;  /* 0x0000bb000d0d7a20 */ /* 0x000fe40000410000 */
[----:B------:R-:W-:Y:S02]  /*34e0*/  FMUL.FTZ R14, R14, c[0x0][0x2ec] ;  /* 0x0000bb000e0e7a20 */ /* 0x000fe40000410000 */
[----:B------:R-:W-:Y:S01]  /*34f0*/  FMUL.FTZ R28, R28, c[0x0][0x2ec] ;  /* 0x0000bb001c1c7a20 */ /* 0x000fe20000410000 */
[----:B------:R-:W1:Y:S01]  /*3500*/  MUFU.TANH R55, R12 ;  /* 0x0000000c00377308 */ /* 0x000e620000002400 */
[----:B------:R-:W-:Y:S02]  /*3510*/  FMUL.FTZ R29, R29, c[0x0][0x2ec] ;  /* 0x0000bb001d1d7a20 */ /* 0x000fe40000410000 */
[----:B------:R-:W-:Y:S02]  /*3520*/  FMUL.FTZ R30, R30, c[0x0][0x2ec] ;  /* 0x0000bb001e1e7a20 */ /* 0x000fe40000410000 */
[----:B------:R-:W-:-:S02]  /*3530*/  FMUL.FTZ R31, R31, c[0x0][0x2ec] ;  /* 0x0000bb001f1f7a20 */ /* 0x000fc40000410000 */
[----:B------:R-:W-:Y:S01]  /*3540*/  FMUL.FTZ R15, R15, c[0x0][0x2ec] ;  /* 0x0000bb000f0f7a20 */ /* 0x000fe20000410000 */
[----:B-----5:R-:W5:Y:S01]  /*3550*/  LDSM.16.M88.4 R20, [R165+0x2000] ;  /* 0x00200000a514783b */ /* 0x020f620000000200 */
[----:B------:R-:W1:Y:S01]  /*3560*/  MUFU.TANH R47, R28 ;  /* 0x0000001c002f7308 */ /* 0x000e620000002400 */
[C---:B------:R-:W-:Y:S07]  /*3570*/  HMMA.16816.F32 R8, R24.reuse, R48, R8 ;  /* 0x000000301808723c */ /* 0x040fee0000001808 */
[----:B------:R-:W1:Y:S01]  /*3580*/  MUFU.TANH R46, R29 ;  /* 0x0000001d002e7308 */ /* 0x000e620000002400 */
[----:B------:R-:W-:Y:S01]  /*3590*/  HMMA.16816.F32 R16, R24, R50, R16 ;  /* 0x000000321810723c */ /* 0x000fe20000001810 */
[----:B------:R-:W-:Y:S06]  /*35a0*/  LDSM.16.M88.4 R48, [R88+0x2400] ;  /* 0x002400005830783b */ /* 0x000fec0000000200 */
[----:B------:R-:W1:Y:S08]  /*35b0*/  MUFU.TANH R77, R30 ;  /* 0x0000001e004d7308 */ /* 0x000e700000002400 */
[----:B------:R1:W1:Y:S01]  /*35c0*/  MUFU.TANH R76, R31 ;  /* 0x0000001f004c7308 */ /* 0x0002620000002400 */
[----:B------:R-:W-:-:S02]  /*35d0*/  FMUL.FTZ R10, R10, c[0x0][0x2ec] ;  /* 0x0000bb000a0a7a20 */ /* 0x000fc40000410000 */
[----:B------:R-:W-:Y:S02]  /*35e0*/  FMUL.FTZ R11, R11, c[0x0][0x2ec] ;  /* 0x0000bb000b0b7a20 */ /* 0x000fe40000410000 */
[----:B------:R-:W-:Y:S02]  /*35f0*/  FMUL.FTZ R7, R8, c[0x0][0x2ec] ;  /* 0x0000bb0008077a20 */ /* 0x000fe40000410000 */
[----:B------:R-:W-:Y:S01]  /*3600*/  FMUL.FTZ R6, R9, c[0x0][0x2ec] ;  /* 0x0000bb0009067a20 */ /* 0x000fe20000410000 */
[----:B------:R-:W2:Y:S01]  /*3610*/  MUFU.TANH R52, R13 ;  /* 0x0000000d00347308 */ /* 0x000ea20000002400 */
[----:B------:R-:W-:Y:S02]  /*3620*/  FMUL.FTZ R18, R18, c[0x0][0x2ec] ;  /* 0x0000bb0012127a20 */ /* 0x000fe40000410000 */
[----:B------:R-:W-:Y:S02]  /*3630*/  FMUL.FTZ R19, R19, c[0x0][0x2ec] ;  /* 0x0000bb0013137a20 */ /* 0x000fe40000410000 */
[----:B------:R-:W-:-:S02]  /*3640*/  FMUL.FTZ R5, R16, c[0x0][0x2ec] ;  /* 0x0000bb0010057a20 */ /* 0x000fc40000410000 */
[----:B------:R-:W-:Y:S01]  /*3650*/  FMUL.FTZ R2, R17, c[0x0][0x2ec] ;  /* 0x0000bb0011027a20 */ /* 0x000fe20000410000 */
[----:B-1----:R-:W1:Y:S01]  /*3660*/  LDSM.16.M88.4 R28, [R165+0x2400] ;  /* 0x00240000a51c783b */ /* 0x002e620000000200 */
[----:B------:R-:W1:Y:S08]  /*3670*/  MUFU.TANH R79, R14 ;  /* 0x0000000e004f7308 */ /* 0x000e700000002400 */
[----:B------:R5:W1:Y:S08]  /*3680*/  MUFU.TANH R78, R15 ;  /* 0x0000000f004e7308 */ /* 0x000a700000002400 */
[----:B------:R-:W1:Y:S01]  /*3690*/  MUFU.TANH R92, R18 ;  /* 0x00000012005c7308 */ /* 0x000e620000002400 */
[C---:B-----5:R-:W-:Y:S07]  /*36a0*/  HMMA.16816.F32 R12, R32.reuse, R20, RZ ;  /* 0x00000014200c723c */ /* 0x060fee00000018ff */
[----:B------:R5:W1:Y:S01]  /*36b0*/  MUFU.TANH R93, R19 ;  /* 0x00000013005d7308 */ /* 0x000a620000002400 */
[----:B------:R-:W-:Y:S07]  /*36c0*/  HMMA.16816.F32 R20, R32, R22, RZ ;  /* 0x000000162014723c */ /* 0x000fee00000018ff */
[----:B------:R-:W1:Y:S01]  /*36d0*/  MUFU.TANH R75, R10 ;  /* 0x0000000a004b7308 */ /* 0x000e620000002400 */
[----:B-----5:R-:W5:Y:S07]  /*36e0*/  LDSM.16.M88.4 R16, [R165+0x2800] ;  /* 0x00280000a510783b */ /* 0x020f6e0000000200 */
[----:B------:R1:W1:Y:S01]  /*36f0*/  MUFU.TANH R89, R11 ;  /* 0x0000000b00597308 */ /* 0x0002620000002400 */
[C---:B------:R-:W-:Y:S07]  /*3700*/  HMMA.16816.F32 R12, R24.reuse, R56, R12 ;  /* 0x00000038180c723c */ /* 0x040fee000000180c */
[----:B------:R-:W2:Y:S01]  /*3710*/  MUFU.TANH R7, R7 ;  /* 0x0000000700077308 */ /* 0x000ea20000002400 */
[----:B------:R-:W-:Y:S01]  /*3720*/  HMMA.16816.F32 R20, R24, R58, R20 ;  /* 0x0000003a1814723c */ /* 0x000fe20000001814 */
[----:B------:R-:W2:Y:S06]  /*3730*/  LDSM.16.M88.4 R56, [R88+0x2800] ;  /* 0x002800005838783b */ /* 0x000eac0000000200 */
[----:B------:R-:W2:Y:S01]  /*3740*/  MUFU.TANH R6, R6 ;  /* 0x0000000600067308 */ /* 0x000ea20000002400 */
[C---:B-1----:R-:W-:Y:S07]  /*3750*/  HMMA.16816.F32 R8, R32.reuse, R28, RZ ;  /* 0x0000001c2008723c */ /* 0x042fee00000018ff */
[----:B------:R-:W1:Y:S01]  /*3760*/  MUFU.TANH R5, R5 ;  /* 0x0000000500057308 */ /* 0x000e620000002400 */
[----:B------:R-:W-:Y:S01]  /*3770*/  HMMA.16816.F32 R28, R32, R30, RZ ;  /* 0x0000001e201c723c */ /* 0x000fe200000018ff */
[----:B------:R-:W-:-:S06]  /*3780*/  FMUL.FTZ R12, R12, c[0x0][0x2ec] ;  /* 0x0000bb000c0c7a20 */ /* 0x000fcc0000410000 */
[----:B------:R-:W1:Y:S01]  /*3790*/  MUFU.TANH R2, R2 ;  /* 0x0000000200027308 */ /* 0x000e620000002400 */
[----:B------:R-:W-:Y:S02]  /*37a0*/  FMUL.FTZ R13, R13, c[0x0][0x2ec] ;  /* 0x0000bb000d0d7a20 */ /* 0x000fe40000410000 */
[----:B------:R-:W-:Y:S02]  /*37b0*/  FMUL.FTZ R14, R14, c[0x0][0x2ec] ;  /* 0x0000bb000e0e7a20 */ /* 0x000fe40000410000 */
[----:B------:R-:W-:Y:S02]  /*37c0*/  FMUL.FTZ R15, R15, c[0x0][0x2ec] ;  /* 0x0000bb000f0f7a20 */ /* 0x000fe40000410000 */
[----:B------:R-:W-:Y:S01]  /*37d0*/  FMUL.FTZ R20, R20, c[0x0][0x2ec] ;  /* 0x0000bb0014147a20 */ /* 0x000fe20000410000 */
[----:B------:R-:W1:Y:S01]  /*37e0*/  MUFU.TANH R70, R12 ;  /* 0x0000000c00467308 */ /* 0x000e620000002400 */
[----:B------:R-:W-:Y:S02]  /*37f0*/  FMUL.FTZ R21, R21, c[0x0][0x2ec] ;  /* 0x0000bb0015157a20 */ /* 0x000fe40000410000 */
[----:B------:R-:W-:-:S02]  /*3800*/  FMUL.FTZ R22, R22, c[0x0][0x2ec] ;  /* 0x0000bb0016167a20 */ /* 0x000fc40000410000 */
[----:B------:R-:W-:Y:S01]  /*3810*/  FMUL.FTZ R23, R23, c[0x0][0x2ec] ;  /* 0x0000bb0017177a20 */ /* 0x000fe20000410000 */
[C---:B------:R-:W-:Y:S02]  /*3820*/  HMMA.16816.F32 R8, R24.reuse, R48, R8 ;  /* 0x000000301808723c */ /* 0x040fe40000001808 */
[----:B------:R-:W1:Y:S06]  /*3830*/  MUFU.TANH R69, R13 ;  /* 0x0000000d00457308 */ /* 0x000e6c0000002400 */
[----:B------:R-:W-:Y:S01]  /*3840*/  HMMA.16816.F32 R28, R24, R50, R28 ;  /* 0x00000032181c723c */ /* 0x000fe2000000181c */
[----:B------:R-:W-:Y:S01]  /*3850*/  LDSM.16.M88.4 R48, [R88+0x2c00] ;  /* 0x002c00005830783b */ /* 0x000fe20000000200 */
[----:B------:R-:W1:Y:S08]  /*3860*/  MUFU.TANH R96, R14 ;  /* 0x0000000e00607308 */ /* 0x000e700000002400 */
[----:B------:R5:W1:Y:S06]  /*3870*/  MUFU.TANH R97, R15 ;  /* 0x0000000f00617308 */ /* 0x000a6c0000002400 */
[----:B------:R-:W-:-:S02]  /*3880*/  FMUL.FTZ R8, R8, c[0x0][0x2ec] ;  /* 0x0000bb0008087a20 */ /* 0x000fc40000410000 */
[----:B------:R-:W1:Y:S01]  /*3890*/  MUFU.TANH R91, R20 ;  /* 0x00000014005b7308 */ /* 0x000e620000002400 */
[----:B------:R-:W-:Y:S02]  /*38a0*/  FMUL.FTZ R9, R9, c[0x0][0x2ec] ;  /* 0x0000bb0009097a20 */ /* 0x000fe40000410000 */
[----:B------:R-:W-:Y:S02]  /*38b0*/  FMUL.FTZ R10, R10, c[0x0][0x2ec] ;  /* 0x0000bb000a0a7a20 */ /* 0x000fe40000410000 */
[----:B------:R-:W-:Y:S02]  /*38c0*/  FMUL.FTZ R11, R11, c[0x0][0x2ec] ;  /* 0x0000bb000b0b7a20 */ /* 0x000fe40000410000 */
[----:B------:R-:W-:Y:S01]  /*38d0*/  FMUL.FTZ R28, R28, c[0x0][0x2ec] ;  /* 0x0000bb001c1c7a20 */ /* 0x000fe20000410000 */
[----:B-----5:R-:W-:Y:S01]  /*38e0*/  HMMA.16816.F32 R12, R32, R16, RZ ;  /* 0x00000010200c723c */ /* 0x020fe200000018ff */
[----:B------:R-:W1:Y:S01]  /*38f0*/  MUFU.TANH R90, R21 ;  /* 0x00000015005a7308 */ /* 0x000e620000002400 */
[----:B------:R-:W-:-:S02]  /*3900*/  FMUL.FTZ R29, R29, c[0x0][0x2ec] ;  /* 0x0000bb001d1d7a20 */ /* 0x000fc40000410000 */
[----:B------:R-:W-:Y:S02]  /*3910*/  FMUL.FTZ R30, R30, c[0x0][0x2ec] ;  /* 0x0000bb001e1e7a20 */ /* 0x000fe40000410000 */
[----:B------:R-:W-:Y:S02]  /*3920*/  FMUL.FTZ R31, R31, c[0x0][0x2ec] ;  /* 0x0000bb001f1f7a20 */ /* 0x000fe40000410000 */
[----:B------:R-:W-:Y:S01]  /*3930*/  HMMA.16816.F32 R16, R32, R18, RZ ;  /* 0x000000122010723c */ /* 0x000fe200000018ff */
[----:B------:R-:W1:Y:S08]  /*3940*/  MUFU.TANH R100, R22 ;  /* 0x0000001600647308 */ /* 0x000e700000002400 */
[----:B------:R5:W1:Y:S07]  /*3950*/  MUFU.TANH R101, R23 ;  /* 0x0000001700657308 */ /* 0x000a6e0000002400 */
[C---:B--2---:R-:W-:Y:S01]  /*3960*/  HMMA.16816.F32 R12, R24.reuse, R56, R12 ;  /* 0x00000038180c723c */ /* 0x044fe2000000180c */
[----:B------:R-:W2:Y:S07]  /*3970*/  MUFU.TANH R99, R28 ;  /* 0x0000001c00637308 */ /* 0x000eae0000002400 */
[----:B------:R-:W-:Y:S01]  /*3980*/  HMMA.16816.F32 R16, R24, R58, R16 ;  /* 0x0000003a1810723c */ /* 0x000fe20000001810 */
[----:B-----5:R-:W5:Y:S01]  /*3990*/  LDSM.16.M88.4 R20, [R165+0x2c00] ;  /* 0x002c0000a514783b */ /* 0x020f620000000200 */
[----:B------:R-:W1:Y:S03]  /*39a0*/  MUFU.TANH R98, R29 ;  /* 0x0000001d00627308 */ /* 0x000e660000002400 */
[----:B------:R-:W-:Y:S05]  /*39b0*/  LDSM.16.M88.4 R56, [R88+0x3400] ;  /* 0x003400005838783b */ /* 0x000fea0000000200 */
[----:B------:R-:W1:Y:S06]  /*39c0*/  MUFU.TANH R107, R30 ;  /* 0x0000001e006b7308 */ /* 0x000e6c0000002400 */
[----:B------:R-:W-:-:S02]  /*39d0*/  FMUL.FTZ R12, R12, c[0x0][0x2ec] ;  /* 0x0000bb000c0c7a20 */ /* 0x000fc40000410000 */
[----:B------:R1:W1:Y:S01]  /*39e0*/  MUFU.TANH R108, R31 ;  /* 0x0000001f006c7308 */ /* 0x0002620000002400 */
[----:B------:R-:W-:Y:S02]  /*39f0*/  FMUL.FTZ R13, R13, c[0x0][0x2ec] ;  /* 0x0000bb000d0d7a20 */ /* 0x000fe40000410000 */
[----:B------:R-:W-:Y:S02]  /*3a00*/  FMUL.FTZ R14, R14, c[0x0][0x2ec] ;  /* 0x0000bb000e0e7a20 */ /* 0x000fe40000410000 */
[----:B------:R-:W-:Y:S02]  /*3a10*/  FMUL.FTZ R15, R15, c[0x0][0x2ec] ;  /* 0x0000bb000f0f7a20 */ /* 0x000fe40000410000 */
[----:B------:R-:W-:Y:S01]  /*3a20*/  FMUL.FTZ R16, R16, c[0x0][0x2ec] ;  /* 0x0000bb0010107a20 */ /* 0x000fe20000410000 */
[----:B------:R-:W2:Y:S01]  /*3a30*/  MUFU.TANH R95, R8 ;  /* 0x00000008005f7308 */ /* 0x000ea20000002400 */
[----:B------:R-:W-:Y:S02]  /*3a40*/  FMUL.FTZ R17, R17, c[0x0][0x2ec] ;  /* 0x0000bb0011117a20 */ /* 0x000fe40000410000 */
[----:B------:R-:W-:-:S02]  /*3a50*/  FMUL.FTZ R18, R18, c[0x0][0x2ec] ;  /* 0x0000bb0012127a20 */ /* 0x000fc40000410000 */
[----:B------:R-:W-:Y:S01]  /*3a60*/  FMUL.FTZ R19, R19, c[0x0][0x2ec] ;  /* 0x0000bb0013137a20 */ /* 0x000fe20000410000 */
[----:B-1----:R-:W1:Y:S02]  /*3a70*/  LDSM.16.M88.4 R28, [R165+0x3000] ;  /* 0x00300000a51c783b */ /* 0x002e640000000200 */
[----:B------:R-:W1:Y:S08]  /*3a80*/  MUFU.TANH R94, R9 ;  /* 0x00000009005e7308 */ /* 0x000e700000002400 */
[----:B------:R-:W1:Y:S08]  /*3a90*/  MUFU.TANH R104, R10 ;  /* 0x0000000a00687308 */ /* 0x000e700000002400 */
[----:B------:R5:W1:Y:S08]  /*3aa0*/  MUFU.TANH R106, R11 ;  /* 0x0000000b006a7308 */ /* 0x000a700000002400 */
[----:B------:R-:W1:Y:S01]  /*3ab0*/  MUFU.TANH R105, R16 ;  /* 0x0000001000697308 */ /* 0x000e620000002400 */
[C---:B-----5:R-:W-:Y:S07]  /*3ac0*/  HMMA.16816.F32 R8, R32.reuse, R20, RZ ;  /* 0x000000142008723c */ /* 0x060fee00000018ff */
[----:B------:R-:W1:Y:S01]  /*3ad0*/  MUFU.TANH R186, R17 ;  /* 0x0000001100ba7308 */ /* 0x000e620000002400 */
[----:B------:R-:W-:Y:S07]  /*3ae0*/  HMMA.16816.F32 R20, R32, R22, RZ ;  /* 0x000000162014723c */ /* 0x000fee00000018ff */
[----:B------:R-:W1:Y:S08]  /*3af0*/  MUFU.TANH R111, R18 ;  /* 0x00000012006f7308 */ /* 0x000e700000002400 */
[----:B------:R5:W1:Y:S01]  /*3b00*/  MUFU.TANH R112, R19 ;  /* 0x0000001300707308 */ /* 0x000a620000002400 */
[C---:B------:R-:W-:Y:S07]  /*3b10*/  HMMA.16816.F32 R8, R24.reuse, R48, R8 ;  /* 0x000000301808723c */ /* 0x040fee0000001808 */
[----:B------:R-:W1:Y:S01]  /*3b20*/  MUFU.TANH R103, R12 ;  /* 0x0000000c00677308 */ /* 0x000e620000002400 */
[----:B------:R-:W-:Y:S01]  /*3b30*/  HMMA.16816.F32 R20, R24, R50, R20 ;  /* 0x000000321814723c */ /* 0x000fe20000001814 */
[----:B-----5:R-:W5:Y:S06]  /*3b40*/  LDSM.16.M88.4 R16, [R165+0x3400] ;  /* 0x00340000a510783b */ /* 0x020f6c0000000200 */
[----:B------:R-:W1:Y:S01]  /*3b50*/  MUFU.TANH R102, R13 ;  /* 0x0000000d00667308 */ /* 0x000e620000002400 */
[----:B------:R-:W2:Y:S07]  /*3b60*/  LDSM.16.M88.4 R48, [R165+0x3800] ;  /* 0x00380000a530783b */ /* 0x000eae0000000200 */
[----:B------:R-:W1:Y:S01]  /*3b70*/  MUFU.TANH R109, R14 ;  /* 0x0000000e006d7308 */ /* 0x000e620000002400 */
[----:B------:R-:W-:-:S07]  /*3b80*/  FMUL.FTZ R8, R8, c[0x0][0x2ec] ;  /* 0x0000bb0008087a20 */ /* 0x000fce0000410000 */
        /* <DEDUP_REMOVED lines=9> */
[C---:B-1----:R-:W-:Y:S02]  /*3c20*/  HMMA.16816.F32 R12, R32.reuse, R28, RZ ;  /* 0x0000001c200c723c */ /* 0x042fe400000018ff */
[----:B------:R-:W1:Y:S06]  /*3c30*/  MUFU.TANH R189, R9 ;  /* 0x0000000900bd7308 */ /* 0x000e6c0000002400 */
[----:B------:R-:W-:Y:S02]  /*3c40*/  HMMA.16816.F32 R28, R32, R30, RZ ;  /* 0x0000001e201c723c */ /* 0x000fe400000018ff */
[----:B------:R-:W1:Y:S08]  /*3c50*/  MUFU.TANH R113, R10 ;  /* 0x0000000a00717308 */ /* 0x000e700000002400 */
[----:B------:R-:W1:Y:S06]  /*3c60*/  MUFU.TANH R191, R20 ;  /* 0x0000001400bf7308 */ /* 0x000e6c0000002400 */
[C---:B------:R-:W-:Y:S02]  /*3c70*/  HMMA.16816.F32 R12, R24.reuse, R60, R12 ;  /* 0x0000003c180c723c */ /* 0x040fe4000000180c */
[----:B------:R5:W1:Y:S06]  /*3c80*/  MUFU.TANH R60, R11 ;  /* 0x0000000b003c7308 */ /* 0x000a6c0000002400 */
[----:B------:R-:W-:Y:S02]  /*3c90*/  HMMA.16816.F32 R28, R24, R62, R28 ;  /* 0x0000003e181c723c */ /* 0x000fe4000000181c */
[----:B------:R-:W1:Y:S06]  /*3ca0*/  MUFU.TANH R192, R21 ;  /* 0x0000001500c07308 */ /* 0x000e6c0000002400 */
[C---:B-----5:R-:W-:Y:S02]  /*3cb0*/  HMMA.16816.F32 R8, R32.reuse, R16, RZ ;  /* 0x000000102008723c */ /* 0x060fe400000018ff */
[----:B------:R-:W1:Y:S06]  /*3cc0*/  MUFU.TANH R61, R22 ;  /* 0x00000016003d7308 */ /* 0x000e6c0000002400 */
[----:B------:R-:W-:Y:S01]  /*3cd0*/  FMUL.FTZ R12, R12, c[0x0][0x2ec] ;  /* 0x0000bb000c0c7a20 */ /* 0x000fe20000410000 */
[----:B------:R-:W-:Y:S01]  /*3ce0*/  HMMA.16816.F32 R16, R32, R18, RZ ;  /* 0x000000122010723c */ /* 0x000fe200000018ff */
        /* <DEDUP_REMOVED lines=8> */
[----:B------:R-:W-:Y:S01]  /*3d70*/  FMUL.FTZ R31, R31, c[0x0][0x2ec] ;  /* 0x0000bb001f1f7a20 */ /* 0x000fe20000410000 */
[C---:B------:R-:W-:Y:S01]  /*3d80*/  HMMA.16816.F32 R8, R24.reuse, R56, R8 ;  /* 0x000000381808723c */ /* 0x040fe20000001808 */
[----:B-----5:R-:W-:Y:S01]  /*3d90*/  LDSM.16.M88.4 R20, [R88+0x3800] ;  /* 0x003800005814783b */ /* 0x020fe20000000200 */
[----:B------:R-:W1:Y:S07]  /*3da0*/  MUFU.TANH R187, R28 ;  /* 0x0000001c00bb7308 */ /* 0x000e6e0000002400 */
[----:B------:R-:W-:Y:S01]  /*3db0*/  HMMA.16816.F32 R16, R24, R58, R16 ;  /* 0x0000003a1810723c */ /* 0x000fe20000001810 */
[----:B------:R-:W1:Y:S08]  /*3dc0*/  MUFU.TANH R185, R29 ;  /* 0x0000001d00b97308 */ /* 0x000e700000002400 */
[----:B------:R-:W1:Y:S06]  /*3dd0*/  MUFU.TANH R115, R30 ;  /* 0x0000001e00737308 */ /* 0x000e6c0000002400 */
[----:B------:R-:W-:-:S02]  /*3de0*/  FMUL.FTZ R8, R8, c[0x0][0x2ec] ;  /* 0x0000bb0008087a20 */ /* 0x000fc40000410000 */
[----:B------:R5:W1:Y:S01]  /*3df0*/  MUFU.TANH R117, R31 ;  /* 0x0000001f00757308 */ /* 0x000a620000002400 */
        /* <DEDUP_REMOVED lines=8> */
[----:B-----5:R-:W5:Y:S02]  /*3e80*/  LDSM.16.M88.4 R28, [R165+0x3c00] ;  /* 0x003c0000a51c783b */ /* 0x020f640000000200 */
[----:B------:R-:W1:Y:S08]  /*3e90*/  MUFU.TANH R62, R14 ;  /* 0x0000000e003e7308 */ /* 0x000e700000002400 */
[----:B------:R2:W1:Y:S08]  /*3ea0*/  MUFU.TANH R63, R15 ;  /* 0x0000000f003f7308 */ /* 0x0004700000002400 */
[----:B------:R-:W1:Y:S01]  /*3eb0*/  MUFU.TANH R181, R8 ;  /* 0x0000000800b57308 */ /* 0x000e620000002400 */
[C---:B--2---:R-:W-:Y:S07]  /*3ec0*/  HMMA.16816.F32 R12, R32.reuse, R48, RZ ;  /* 0x00000030200c723c */ /* 0x044fee00000018ff */
[----:B------:R-:W2:Y:S01]  /*3ed0*/  MUFU.TANH R162, R9 ;  /* 0x0000000900a27308 */ /* 0x000ea20000002400 */
[C---:B------:R-:W-:Y:S07]  /*3ee0*/  HMMA.16816.F32 R48, R32.reuse, R50, RZ ;  /* 0x000000322030723c */ /* 0x040fee00000018ff */
[----:B------:R-:W1:Y:S01]  /*3ef0*/  MUFU.TANH R119, R10 ;  /* 0x0000000a00777308 */ /* 0x000e620000002400 */
[----:B-----5:R-:W-:Y:S07]  /*3f00*/  HMMA.16816.F32 R56, R32, R28, RZ ;  /* 0x0000001c2038723c */ /* 0x020fee00000018ff */
[----:B------:R5:W1:Y:S01]  /*3f10*/  MUFU.TANH R125, R11 ;  /* 0x0000000b007d7308 */ /* 0x000a620000002400 */
[----:B------:R-:W-:Y:S07]  /*3f20*/  HMMA.16816.F32 R12, R24, R20, R12 ;  /* 0x00000014180c723c */ /* 0x000fee000000180c */
[----:B------:R-:W1:Y:S01]  /*3f30*/  MUFU.TANH R158, R16 ;  /* 0x00000010009e7308 */ /* 0x000e620000002400 */
[----:B------:R-:W-:Y:S01]  /*3f40*/  HMMA.16816.F32 R28, R32, R30, RZ ;  /* 0x0000001e201c723c */ /* 0x000fe200000018ff */
[----:B-----5:R-:W5:Y:S06]  /*3f50*/  LDSM.16.M88.4 R8, [R88+0x3c00] ;  /* 0x003c00005808783b */ /* 0x020f6c0000000200 */
[----:B------:R-:W1:Y:S01]  /*3f60*/  MUFU.TANH R156, R17 ;  /* 0x00000011009c7308 */ /* 0x000e620000002400 */
[----:B------:R-:W-:Y:S07]  /*3f70*/  HMMA.16816.F32 R48, R24, R22, R48 ;  /* 0x000000161830723c */ /* 0x000fee0000001830 */
[----:B------:R-:W1:Y:S01]  /*3f80*/  MUFU.TANH R126, R18 ;  /* 0x00000012007e7308 */ /* 0x000e620000002400 */
[----:B------:R-:W-:-:S07]  /*3f90*/  FMUL.FTZ R12, R12, c[0x0][0x2ec] ;  /* 0x0000bb000c0c7a20 */ /* 0x000fce0000410000 */
[----:B------:R1:W1:Y:S01]  /*3fa0*/  MUFU.TANH R127, R19 ;  /* 0x00000013007f7308 */ /* 0x0002620000002400 */
[----:B------:R-:W-:Y:S02]  /*3fb0*/  FMUL.FTZ R13, R13, c[0x0][0x2ec] ;  /* 0x0000bb000d0d7a20 */ /* 0x000fe40000410000 */
[----:B------:R-:W-:Y:S02]  /*3fc0*/  FMUL.FTZ R14, R14, c[0x0][0x2ec] ;  /* 0x0000bb000e0e7a20 */ /* 0x000fe40000410000 */
[----:B------:R-:W-:-:S03]  /*3fd0*/  FMUL.FTZ R15, R15, c[0x0][0x2ec] ;  /* 0x0000bb000f0f7a20 */ /* 0x000fc60000410000 */
[----:B------:R-:W2:Y:S01]  /*3fe0*/  MUFU.TANH R154, R12 ;  /* 0x0000000c009a7308 */ /* 0x000ea20000002400 */
[----:B------:R-:W-:Y:S01]  /*3ff0*/  FMUL.FTZ R48, R48, c[0x0][0x2ec] ;  /* 0x0000bb0030307a20 */ /* 0x000fe20000410000 */
[----:B-1----:R-:W1:Y:S06]  /*4000*/  LDSM.16.M88.4 R16, [R165+0x4000] ;  /* 0x00400000a510783b */ /* 0x002e6c0000000200 */
[----:B------:R-:W1:Y:S01]  /*4010*/  MUFU.TANH R147, R13 ;  /* 0x0000000d00937308 */ /* 0x000e620000002400 */
[----:B------:R-:W-:Y:S02]  /*4020*/  FMUL.FTZ R49, R49, c[0x0][0x2ec] ;  /* 0x0000bb0031317a20 */ /* 0x000fe40000410000 */
[----:B------:R-:W-:-:S02]  /*4030*/  FMUL.FTZ R50, R50, c[0x0][0x2ec] ;  /* 0x0000bb0032327a20 */ /* 0x000fc40000410000 */
[----:B------:R-:W-:Y:S01]  /*4040*/  FMUL.FTZ R51, R51, c[0x0][0x2ec] ;  /* 0x0000bb0033337a20 */ /* 0x000fe20000410000 */
[C---:B-----5:R-:W-:Y:S02]  /*4050*/  HMMA.16816.F32 R56, R24.reuse, R8, R56 ;  /* 0x000000081838723c */ /* 0x060fe40000001838 */
[----:B------:R-:W1:Y:S06]  /*4060*/  MUFU.TANH R131, R14 ;  /* 0x0000000e00837308 */ /* 0x000e6c0000002400 */
[----:B------:R-:W-:Y:S01]  /*4070*/  HMMA.16816.F32 R28, R24, R10, R28 ;  /* 0x0000000a181c723c */ /* 0x000fe2000000181c */
[----:B------:R-:W-:Y:S01]  /*4080*/  LDSM.16.M88.4 R8, [R165+0x4400] ;  /* 0x00440000a508783b */ /* 0x000fe20000000200 */
[----:B------:R5:W1:Y:S08]  /*4090*/  MUFU.TANH R132, R15 ;  /* 0x0000000f00847308 */ /* 0x000a700000002400 */
[----:B------:R-:W2:Y:S06]  /*40a0*/  MUFU.TANH R142, R48 ;  /* 0x00000030008e7308 */ /* 0x000eac0000002400 */
[----:B------:R-:W-:Y:S01]  /*40b0*/  FMUL.FTZ R56, R56, c[0x0][0x2ec] ;  /* 0x0000bb0038387a20 */ /* 0x000fe20000410000 */
[----:B-----5:R-:W5:Y:S01]  /*40c0*/  LDSM.16.M88.4 R12, [R88+0x4000] ;  /* 0x00400000580c783b */ /* 0x020f620000000200 */
[----:B------:R-:W2:Y:S01]  /*40d0*/  MUFU.TANH R141, R49 ;  /* 0x00000031008d7308 */ /* 0x000ea20000002400 */
[----:B------:R-:W-:-:S02]  /*40e0*/  FMUL.FTZ R57, R57, c[0x0][0x2ec] ;  /* 0x0000bb0039397a20 */ /* 0x000fc40000410000 */
[----:B------:R-:W-:-:S03]  /*40f0*/  FMUL.FTZ R58, R58, c[0x0][0x2ec] ;  /* 0x0000bb003a3a7a20 */ /* 0x000fc60000410000 */
[----:B------:R-:W-:Y:S01]  /*4100*/  FMUL.FTZ R28, R28, c[0x0][0x2ec] ;  /* 0x0000bb001c1c7a20 */ /* 0x000fe20000410000 */
[C---:B-1----:R-:W-:Y:S01]  /*4110*/  HMMA.16816.F32 R20, R32.reuse, R16, RZ ;  /* 0x000000102014723c */ /* 0x042fe200000018ff */
[----:B------:R-:W-:Y:S01]  /*4120*/  FMUL.FTZ R29, R29, c[0x0][0x2ec] ;  /* 0x0000bb001d1d7a20 */ /* 0x000fe20000410000 */
[----:B------:R-:W1:Y:S01]  /*4130*/  MUFU.TANH R133, R50 ;  /* 0x0000003200857308 */ /* 0x000e620000002400 */
[----:B------:R-:W-:Y:S02]  /*4140*/  FMUL.FTZ R30, R30, c[0x0][0x2ec] ;  /* 0x0000bb001e1e7a20 */ /* 0x000fe40000410000 */
[----:B------:R-:W-:Y:S02]  /*4150*/  FMUL.FTZ R31, R31, c[0x0][0x2ec] ;  /* 0x0000bb001f1f7a20 */ /* 0x000fe40000410000 */
[----:B------:R-:W-:Y:S01]  /*4160*/  FMUL.FTZ R59, R59, c[0x0][0x2ec] ;  /* 0x0000bb003b3b7a20 */ /* 0x000fe20000410000 */
[----:B------:R-:W-:Y:S02]  /*4170*/  HMMA.16816.F32 R16, R32, R18, RZ ;  /* 0x000000122010723c */ /* 0x000fe400000018ff */
[----:B------:R1:W1:Y:S08]  /*4180*/  MUFU.TANH R134, R51 ;  /* 0x0000003300867308 */ /* 0x0002700000002400 */
[----:B------:R-:W2:Y:S01]  /*4190*/  MUFU.TANH R116, R28 ;  /* 0x0000001c00747308 */ /* 0x000ea20000002400 */
[----:B-1----:R-:W1:Y:S07]  /*41a0*/  LDSM.16.M88.4 R48, [R88+0x4400] ;  /* 0x004400005830783b */ /* 0x002e6e0000000200 */
[----:B------:R-:W1:Y:S01]  /*41b0*/  MUFU.TANH R118, R29 ;  /* 0x0000001d00767308 */ /* 0x000e620000002400 */
[C---:B-----5:R-:W-:Y:S07]  /*41c0*/  HMMA.16816.F32 R20, R24.reuse, R12, R20 ;  /* 0x0000000c1814723c */ /* 0x060fee0000001814 */
[----:B------:R-:W1:Y:S01]  /*41d0*/  MUFU.TANH R137, R30 ;  /* 0x0000001e00897308 */ /* 0x000e620000002400 */
[----:B------:R-:W-:Y:S07]  /*41e0*/  HMMA.16816.F32 R16, R24, R14, R16 ;  /* 0x0000000e1810723c */ /* 0x000fee0000001810 */
[----:B------:R5:W1:Y:S01]  /*41f0*/  MUFU.TANH R138, R31 ;  /* 0x0000001f008a7308 */ /* 0x000a620000002400 */
[C---:B------:R-:W-:Y:S07]  /*4200*/  HMMA.16816.F32 R12, R32.reuse, R8, RZ ;  /* 0x00000008200c723c */ /* 0x040fee00000018ff */
[----:B------:R-:W1:Y:S01]  /*4210*/  MUFU.TANH R129, R56 ;  /* 0x0000003800817308 */ /* 0x000e620000002400 */
[----:B------:R-:W-:Y:S01]  /*4220*/  HMMA.16816.F32 R8, R32, R10, RZ ;  /* 0x0000000a2008723c */ /* 0x000fe200000018ff */
[----:B------:R-:W-:Y:S01]  /*4230*/  FMUL.FTZ R20, R20, c[0x0][0x2ec] ;  /* 0x0000bb0014147a20 */ /* 0x000fe20000410000 */
[----:B-----5:R-:W5:Y:S01]  /*4240*/  LDSM.16.M88.4 R28, [R165+0x4800] ;  /* 0x00480000a51c783b */ /* 0x020f620000000200 */
[----:B------:R-:W-:-:S04]  /*4250*/  FMUL.FTZ R21, R21, c[0x0][0x2ec] ;  /* 0x0000bb0015157a20 */ /* 0x000fc80000410000 */
[----:B------:R-:W2:Y:S01]  /*4260*/  MUFU.TANH R123, R57 ;  /* 0x00000039007b7308 */ /* 0x000ea20000002400 */
[----:B------:R-:W-:Y:S02]  /*4270*/  FMUL.FTZ R22, R22, c[0x0][0x2ec] ;  /* 0x0000bb0016167a20 */ /* 0x000fe40000410000 */
[----:B------:R-:W-:Y:S02]  /*4280*/  FMUL.FTZ R23, R23, c[0x0][0x2ec] ;  /* 0x0000bb0017177a20 */ /* 0x000fe40000410000 */
[----:B------:R-:W-:Y:S02]  /*4290*/  FMUL.FTZ R16, R16, c[0x0][0x2ec] ;  /* 0x0000bb0010107a20 */ /* 0x000fe40000410000 */
[----:B------:R-:W-:Y:S01]  /*42a0*/  FMUL.FTZ R17, R17, c[0x0][0x2ec] ;  /* 0x0000bb0011117a20 */ /* 0x000fe20000410000 */
[----:B------:R-:W2:Y:S01]  /*42b0*/  MUFU.TANH R121, R20 ;  /* 0x0000001400797308 */ /* 0x000ea20000002400 */
[----:B------:R-:W-:Y:S02]  /*42c0*/  FMUL.FTZ R18, R18, c[0x0][0x2ec] ;  /* 0x0000bb0012127a20 */ /* 0x000fe40000410000 */
[----:B------:R-:W-:Y:S01]  /*42d0*/  FMUL.FTZ R19, R19, c[0x0][0x2ec] ;  /* 0x0000bb0013137a20 */ /* 0x000fe20000410000 */
[C---:B-1----:R-:W-:Y:S04]  /*42e0*/  HMMA.16816.F32 R12, R24.reuse, R48, R12 ;  /* 0x00000030180c723c */ /* 0x042fe8000000180c */
[----:B------:R-:W1:Y:S04]  /*42f0*/  MUFU.TANH R120, R21 ;  /* 0x0000001500787308 */ /* 0x000e680000002400 */
[----:B------:R-:W-:Y:S01]  /*4300*/  HMMA.16816.F32 R8, R24, R50, R8 ;  /* 0x000000321808723c */ /* 0x000fe20000001808 */
[----:B------:R-:W1:Y:S03]  /*4310*/  LDSM.16.M88.4 R48, [R165+0x4c00] ;  /* 0x004c0000a530783b */ /* 0x000e660000000200 */
[----:B------:R-:W1:Y:S08]  /*4320*/  MUFU.TANH R139, R22 ;  /* 0x00000016008b7308 */ /* 0x000e700000002400 */
[----:B------:R2:W1:Y:S04]  /*4330*/  MUFU.TANH R140, R23 ;  /* 0x00000017008c7308 */ /* 0x0004680000002400 */
[----:B------:R-:W-:-:S02]  /*4340*/  FMUL.FTZ R12, R12, c[0x0][0x2ec] ;  /* 0x0000bb000c0c7a20 */ /* 0x000fc40000410000 */
[----:B------:R-:W-:Y:S02]  /*4350*/  FMUL.FTZ R13, R13, c[0x0][0x2ec] ;  /* 0x0000bb000d0d7a20 */ /* 0x000fe40000410000 */
[----:B------:R-:W-:Y:S01]  /*4360*/  FMUL.FTZ R14, R14, c[0x0][0x2ec] ;  /* 0x0000bb000e0e7a20 */ /* 0x000fe20000410000 */
[----:B------:R-:W1:Y:S01]  /*4370*/  MUFU.TANH R130, R12 ;  /* 0x0000000c00827308 */ /* 0x000e620000002400 */
[----:B------:R-:W-:Y:S02]  /*4380*/  FMUL.FTZ R15, R15, c[0x0][0x2ec] ;  /* 0x0000bb000f0f7a20 */ /* 0x000fe40000410000 */
[----:B------:R-:W-:Y:S02]  /*4390*/  FMUL.FTZ R8, R8, c[0x0][0x2ec] ;  /* 0x0000bb0008087a20 */ /* 0x000fe40000410000 */
[----:B------:R-:W-:Y:S01]  /*43a0*/  FMUL.FTZ R10, R10, c[0x0][0x2ec] ;  /* 0x0000bb000a0a7a20 */ /* 0x000fe20000410000 */
[----:B--2---:R-:W2:Y:S02]  /*43b0*/  LDSM.16.M88.4 R20, [R88+0x4800] ;  /* 0x004800005814783b */ /* 0x004ea40000000200 */
[----:B------:R-:W1:Y:S01]  /*43c0*/  MUFU.TANH R128, R13 ;  /* 0x0000000d00807308 */ /* 0x000e620000002400 */
[----:B------:R-:W-:-:S07]  /*43d0*/  FMUL.FTZ R11, R11, c[0x0][0x2ec] ;  /* 0x0000bb000b0b7a20 */ /* 0x000fce0000410000 */
[----:B------:R-:W1:Y:S08]  /*43e0*/  MUFU.TANH R157, R14 ;  /* 0x0000000e009d7308 */ /* 0x000e700000002400 */
[----:B------:R1:W1:Y:S08]  /*43f0*/  MUFU.TANH R183, R15 ;  /* 0x0000000f00b77308 */ /* 0x0002700000002400 */
[----:B------:R-:W2:Y:S01]  /*4400*/  MUFU.TANH R124, R16 ;  /* 0x00000010007c7308 */ /* 0x000ea20000002400 */
[----:B-1----:R-:W1:Y:S07]  /*4410*/  LDSM.16.M88.4 R12, [R88+0x4c00] ;  /* 0x004c0000580c783b */ /* 0x002e6e0000000200 */
[----:B------:R-:W1:Y:S01]  /*4420*/  MUFU.TANH R122, R17 ;  /* 0x00000011007a7308 */ /* 0x000e620000002400 */
[----:B------:R-:W-:-:S07]  /*4430*/  DEPBAR.LE SB0, 0x0 ;  /* 0x000080000000791a */ /* 0x000fce0000000000 */
[----:B------:R-:W1:Y:S08]  /*4440*/  MUFU.TANH R143, R18 ;  /* 0x00000012008f7308 */ /* 0x000e700000002400 */
[----:B------:R5:W1:Y:S08]  /*4450*/  MUFU.TANH R146, R19 ;  /* 0x0000001300927308 */ /* 0x000a700000002400 */
[----:B------:R-:W1:Y:S01]  /*4460*/  MUFU.TANH R135, R58 ;  /* 0x0000003a00877308 */ /* 0x000e620000002400 */
[C---:B-----5:R-:W-:Y:S07]  /*4470*/  HMMA.16816.F32 R16, R32.reuse, R28, RZ ;  /* 0x0000001c2010723c */ /* 0x060fee00000018ff */
[----:B------:R5:W1:Y:S01]  /*4480*/  MUFU.TANH R136, R59 ;  /* 0x0000003b00887308 */ /* 0x000a620000002400 */
[C---:B------:R-:W-:Y:S07]  /*4490*/  HMMA.16816.F32 R28, R32.reuse, R30, RZ ;  /* 0x0000001e201c723c */ /* 0x040fee00000018ff */
[----:B------:R-:W1:Y:S01]  /*44a0*/  MUFU.TANH R190, R10 ;  /* 0x0000000a00be7308 */ /* 0x000e620000002400 */
[C---:B-----5:R-:W-:Y:S07]  /*44b0*/  HMMA.16816.F32 R56, R32.reuse, R48, RZ ;  /* 0x000000302038723c */ /* 0x060fee00000018ff */
[----:B------:R-:W1:Y:S01]  /*44c0*/  MUFU.TANH R180, R11 ;  /* 0x0000000b00b47308 */ /* 0x000e620000002400 */
[C---:B------:R-:W-:Y:S01]  /*44d0*/  IADD3 R49, R36.reuse, 0x8, RZ ;  /* 0x0000000824317810 */ /* 0x040fe20007ffe0ff */
[----:B------:R-:W-:Y:S01]  /*44e0*/  HMMA.16816.F32 R32, R32, R50, RZ ;  /* 0x000000322020723c */ /* 0x000fe200000018ff */
[----:B------:R-:W-:-:S02]  /*44f0*/  IMNMX R36, R36, R42, PT ;  /* 0x0000002a24247217 */ /* 0x000fc40003800200 */
[----:B------:R-:W-:-:S05]  /*4500*/  IMNMX R49, R49, R42, PT ;  /* 0x0000002a31317217 */ /* 0x000fca0003800200 */
[C---:B--2---:R-:W-:Y:S01]  /*4510*/  HMMA.16816.F32 R16, R24.reuse, R20, R16 ;  /* 0x000000141810723c */ /* 0x044fe20000001810 */
[----:B------:R2:W2:Y:S07]  /*4520*/  MUFU.TANH R20, R8 ;  /* 0x0000000800147308 */ /* 0x0004ae0000002400 */
[C---:B------:R-:W-:Y:S08]  /*4530*/  HMMA.16816.F32 R28, R24.reuse, R22, R28 ;  /* 0x00000016181c723c */ /* 0x040ff0000000181c */
[----:B-1----:R-:W-:Y:S01]  /*4540*/  HMMA.16816.F32 R56, R24, R12, R56 ;  /* 0x0000000c1838723c */ /* 0x002fe20000001838 */
[----:B--2---:R-:W-:-:S06]  /*4550*/  FMUL.FTZ R8, R9, c[0x0][0x2ec] ;  /* 0x0000bb0009087a20 */ /* 0x004fcc0000410000 */
[----:B------:R-:W1:Y:S01]  /*4560*/  MUFU.TANH R8, R8 ;  /* 0x0000000800087308 */ /* 0x000e620000002400 */
[----:B------:R-:W-:Y:S01]  /*4570*/  HMMA.16816.F32 R32, R24, R14, R32 ;  /* 0x0000000e1820723c */ /* 0x000fe20000001820 */
[----:B------:R-:W-:Y:S02]  /*4580*/  FMUL.FTZ R17, R17, c[0x0][0x2ec] ;  /* 0x0000bb0011117a20 */ /* 0x000fe40000410000 */
[----:B------:R-:W-:Y:S02]  /*4590*/  FMUL.FTZ R18, R18, c[0x0][0x2ec] ;  /* 0x0000bb0012127a20 */ /* 0x000fe40000410000 */
[----:B------:R-:W-:Y:S02]  /*45a0*/  FMUL.FTZ R9, R16, c[0x0][0x2ec] ;  /* 0x0000bb0010097a20 */ /* 0x000fe40000410000 */
[----:B------:R2:W1:Y:S01]  /*45b0*/  MUFU.TANH R88, R17 ;  /* 0x0000001100587308 */ /* 0x0004620000002400 */
[----:B------:R-:W-:Y:S02]  /*45c0*/  FMUL.FTZ R16, R19, c[0x0][0x2ec] ;  /* 0x0000bb0013107a20 */ /* 0x000fe40000410000 */
[----:B------:R-:W-:-:S02]  /*45d0*/  FMUL.FTZ R11, R28, c[0x0][0x2ec] ;  /* 0x0000bb001c0b7a20 */ /* 0x000fc40000410000 */
[----:B------:R-:W-:-:S03]  /*45e0*/  FMUL.FTZ R10, R29, c[0x0][0x2ec] ;  /* 0x0000bb001d0a7a20 */ /* 0x000fc60000410000 */
[----:B------:R5:W1:Y:S01]  /*45f0*/  MUFU.TANH R153, R18 ;  /* 0x0000001200997308 */ /* 0x000a620000002400 */
[----:B------:R-:W-:Y:S02]  /*4600*/  FMUL.FTZ R14, R56, c[0x0][0x2ec] ;  /* 0x0000bb00380e7a20 */ /* 0x000fe40000410000 */
[----:B------:R-:W-:Y:S02]  /*4610*/  FMUL.FTZ R12, R57, c[0x0][0x2ec] ;  /* 0x0000bb00390c7a20 */ /* 0x000fe40000410000 */
[----:B------:R-:W-:Y:S02]  /*4620*/  FMUL.FTZ R23, R59, c[0x0][0x2ec] ;  /* 0x0000bb003b177a20 */ /* 0x000fe40000410000 */
[----:B------:R-:W-:Y:S01]  /*4630*/  FMUL.FTZ R58, R58, c[0x0][0x2ec] ;  /* 0x0000bb003a3a7a20 */ /* 0x000fe20000410000 */
[----:B------:R-:W1:Y:S01]  /*4640*/  MUFU.TANH R9, R9 ;  /* 0x0000000900097308 */ /* 0x000e620000002400 */
[----:B--2---:R-:W-:Y:S02]  /*4650*/  FMUL.FTZ R17, R31, c[0x0][0x2ec] ;  /* 0x0000bb001f117a20 */ /* 0x004fe40000410000 */
[----:B------:R-:W-:-:S02]  /*4660*/  FMUL.FTZ R15, R32, c[0x0][0x2ec] ;  /* 0x0000bb00200f7a20 */ /* 0x000fc40000410000 */
[----:B------:R-:W-:Y:S02]  /*4670*/  FMUL.FTZ R13, R33, c[0x0][0x2ec] ;  /* 0x0000bb00210d7a20 */ /* 0x000fe40000410000 */
[----:B------:R-:W-:Y:S01]  /*4680*/  FMUL.FTZ R34, R34, c[0x0][0x2ec] ;  /* 0x0000bb0022227a20 */ /* 0x000fe20000410000 */
[----:B------:R-:W2:Y:S01]  /*4690*/  MUFU.TANH R16, R16 ;  /* 0x0000001000107308 */ /* 0x000ea20000002400 */
[----:B-----5:R-:W-:Y:S02]  /*46a0*/  FMUL.FTZ R18, R30, c[0x0][0x2ec] ;  /* 0x0000bb001e127a20 */ /* 0x020fe40000410000 */
[----:B------:R-:W-:-:S05]  /*46b0*/  FMUL.FTZ R35, R35, c[0x0][0x2ec] ;  /* 0x0000bb0023237a20 */ /* 0x000fca0000410000 */
[----:B------:R-:W1:Y:S08]  /*46c0*/  MUFU.TANH R11, R11 ;  /* 0x0000000b000b7308 */ /* 0x000e700000002400 */
[----:B------:R-:W1:Y:S08]  /*46d0*/  MUFU.TANH R10, R10 ;  /* 0x0000000a000a7308 */ /* 0x000e700000002400 */
[----:B------:R-:W1:Y:S08]  /*46e0*/  MUFU.TANH R18, R18 ;  /* 0x0000001200127308 */ /* 0x000e700000002400 */
[----:B------:R-:W1:Y:S08]  /*46f0*/  MUFU.TANH R17, R17 ;  /* 0x0000001100117308 */ /* 0x000e700000002400 */
[----:B------:R-:W1:Y:S08]  /*4700*/  MUFU.TANH R14, R14 ;  /* 0x0000000e000e7308 */ /* 0x000e700000002400 */
[----:B------:R-:W1:Y:S08]  /*4710*/  MUFU.TANH R12, R12 ;  /* 0x0000000c000c7308 */ /* 0x000e700000002400 */
[----:B------:R1:W1:Y:S08]  /*4720*/  MUFU.TANH R240, R58 ;  /* 0x0000003a00f07308 */ /* 0x0002700000002400 */
[----:B------:R-:W1:Y:S08]  /*4730*/  MUFU.TANH R23, R23 ;  /* 0x0000001700177308 */ /* 0x000e700000002400 */
[----:B------:R-:W1:Y:S08]  /*4740*/  MUFU.TANH R15, R15 ;  /* 0x0000000f000f7308 */ /* 0x000e700000002400 */
[----:B------:R-:W1:Y:S08]  /*4750*/  MUFU.TANH R13, R13 ;  /* 0x0000000d000d7308 */ /* 0x000e700000002400 */
[----:B------:R1:W1:Y:S08]  /*4760*/  MUFU.TANH R243, R34 ;  /* 0x0000002200f37308 */ /* 0x0002700000002400 */
[----:B------:R1:W1:Y:S01]  /*4770*/  MUFU.TANH R242, R35 ;  /* 0x0000002300f27308 */ /* 0x0002620000002400 */
[----:B------:R-:W-:Y:S06]  /*4780*/  BAR.SYNC.DEFER_BLOCKING 0x0 ;  /* 0x0000000000007b1d */ /* 0x000fec0000010000 */
[----:B------:R-:W-:Y:S05]  /*4790*/  @!P1 BRA `(.L_x_785) ;  /* 0x00000af000009947 */ /* 0x000fea0003800000 */
[----:B--234-:R-:W-:Y:S05]  /*47a0*/  @!P6 BRA `(.L_x_786) ;  /* 0x000003a00000e947 */ /* 0x01cfea0003800000 */
[----:B------:R-:W2:Y:S01]  /*47b0*/  I2F.RP R26, R39 ;  /* 0x00000027001a7306 */ /* 0x000ea20000209400 */
[----:B------:R-:W-:-:S02]  /*47c0*/  IADD3 R25, R74, -0x100, RZ ;  /* 0xffffff004a197810 */ /* 0x000fc40007ffe0ff */
[----:B------:R-:W-:Y:S02]  /*47d0*/  IABS R22, R74 ;  /* 0x0000004a00167213 */ /* 0x000fe40000000000 */
[----:B------:R-:W-:Y:S02]  /*47e0*/  IABS R19, R25 ;  /* 0x0000001900137213 */ /* 0x000fe40000000000 */
[----:B------:R-:W-:Y:S01]  /*47f0*/  LOP3.LUT R25, R25, c[0x0][0x2d0], RZ, 0x3c, !PT ;  /* 0x0000b40019197a12 */ /* 0x000fe200078e3cff */
[----:B--2---:R-:W2:Y:S02]  /*4800*/  MUFU.RCP R26, R26 ;  /* 0x0000001a001a7308 */ /* 0x004ea40000001000 */
[----:B--2---:R-:W-:-:S06]  /*4810*/  IADD3 R26, R26, 0xffffffe, RZ ;  /* 0x0ffffffe1a1a7810 */ /* 0x004fcc0007ffe0ff */
[----:B------:R-:W2:Y:S02]  /*4820*/  F2I.FTZ.U32.TRUNC.NTZ R27, R26 ;  /* 0x0000001a001b7305 */ /* 0x000ea4000021f000 */
[----:B--2---:R-:W-:Y:S02]  /*4830*/  IMAD.MOV R24, RZ, RZ, -R27 ;  /* 0x000000ffff187224 */ /* 0x004fe400078e0a1b */
        /* <DEDUP_REMOVED lines=39> */
[----:B---3--:R-:W-:-:S05]  /*4ab0*/  IMAD.WIDE.U32 R24, R21, c[0x0][0x198], RZ ;  /* 0x0000660015187a25 */ /* 0x008fca00078e00ff */
        /* <DEDUP_REMOVED lines=9> */
.L_x_786:
[----:B------:R-:W-:-:S04]  /*4b50*/  ULEA UR5, -UR6, URZ, 0x8 ;  /* 0x0000003f06057291 */ /* 0x000fc8000f8e413f */
[----:B------:R-:W-:Y:S02]  /*4b60*/  USHF.R.S32.HI UR13, URZ, 0x1f, UR5 ;  /* 0x0000001f3f0d7899 */ /* 0x000fe40008011405 */
[----:B------:R-:W-:-:S04]  /*4b70*/  MOV R22, UR5 ;  /* 0x0000000500167c02 */ /* 0x000fc80008000f00 */
[----:B------:R-:W-:Y:S02]  /*4b80*/  MOV R21, UR13 ;  /* 0x0000000d00157c02 */ /* 0x000fe40008000f00 */
.L_x_787:
[----:B------:R-:W-:Y:S01]  /*4b90*/  ISETP.GE.AND P0, PT, R174, c[0x0][0x220], PT ;  /* 0x00008800ae007a0c */ /* 0x000fe20003f06270 */
[----:B------:R-:W-:Y:S01]  /*4ba0*/  IMAD.U32 R25, RZ, RZ, UR6 ;  /* 0x00000006ff197e24 */ /* 0x000fe2000f8e00ff */
[----:B------:R-:W-:Y:S01]  /*4bb0*/  BSSY B0, `(.L_x_788) ;  /* 0x000006a000007945 */ /* 0x000fe20003800000 */
[----:B------:R-:W-:Y:S02]  /*4bc0*/  IMAD.U32 R24, RZ, RZ, UR6 ;  /* 0x00000006ff187e24 */ /* 0x000fe4000f8e00ff */
[----:B------:R-:W-:Y:S02]  /*4bd0*/  IMAD.U32 R29, RZ, RZ, UR6 ;  /* 0x00000006ff1d7e24 */ /* 0x000fe4000f8e00ff */
[----:B------:R-:W-:Y:S02]  /*4be0*/  IMAD.U32 R28, RZ, RZ, UR6 ;  /* 0x00000006ff1c7e24 */ /* 0x000fe4000f8e00ff */
[----:B-1----:R-:W-:Y:S02]  /*4bf0*/  IMAD.U32 R58, RZ, RZ, UR6 ;  /* 0x00000006ff3a7e24 */ /* 0x002fe4000f8e00ff */
[----:B------:R-:W-:-:S02]  /*4c00*/  IMAD.U32 R34, RZ, RZ, UR6 ;  /* 0x00000006ff227e24 */ /* 0x000fc4000f8e00ff */
[----:B------:R-:W-:Y:S01]  /*4c10*/  @!P0 IMAD.MOV.U32 R0, RZ, RZ, c[0x0][0x19c] ;  /* 0x00006700ff008624 */ /* 0x000fe200078e00ff */
[-C--:B------:R-:W-:Y:S01]  /*4c20*/  @!P0 LEA R25, P2, R25, R54.reuse, 0x6 ;  /* 0x0000003619198211 */ /* 0x080fe200078430ff */
[----:B------:R-:W-:Y:S01]  /*4c30*/  @!P0 IMAD.MOV.U32 R26, RZ, RZ, R54 ;  /* 0x000000ffff1a8224 */ /* 0x000fe200078e0036 */
[-C--:B------:R-:W-:Y:S01]  /*4c40*/  @!P0 IADD3 R30, P4, R22, R54.reuse, RZ ;  /* 0x00000036161e8210 */ /* 0x080fe20007f9e0ff */
[--C-:B------:R-:W-:Y:S01]  /*4c50*/  @!P0 IMAD.MOV.U32 R27, RZ, RZ, R53.reuse ;  /* 0x000000ffff1b8224 */ /* 0x100fe200078e0035 */
[-C--:B------:R-:W-:Y:S01]  /*4c60*/  @!P0 LEA.HI.X R24, R24, R53.reuse, R0, 0x6, P2 ;  /* 0x0000003518188211 */ /* 0x080fe200010f3400 */
[----:B------:R-:W-:Y:S01]  /*4c70*/  IMAD.U32 R32, RZ, RZ, UR6 ;  /* 0x00000006ff207e24 */ /* 0x000fe2000f8e00ff */
[----:B------:R-:W-:Y:S01]  /*4c80*/  @!P0 LEA R29, P2, R29, R54, 0x7 ;  /* 0x000000361d1d8211 */ /* 0x000fe200078438ff */
[----:B------:R-:W-:Y:S01]  /*4c90*/  @!P0 IMAD.MOV.U32 R50, RZ, RZ, R54 ;  /* 0x000000ffff328224 */ /* 0x000fe200078e0036 */
[----:B------:R1:W-:Y:S01]  /*4ca0*/  @P0 STS [R171+0x1000], RZ ;  /* 0x001000ffab000388 */ /* 0x0003e20000000800 */
[----:B------:R-:W-:Y:S01]  /*4cb0*/  @!P0 IMAD.MOV.U32 R51, RZ, RZ, R53 ;  /* 0x000000ffff338224 */ /* 0x000fe200078e0035 */
[----:B------:R-:W-:Y:S01]  /*4cc0*/  @!P0 LEA.HI.X R28, R28, R53, R0, 0x7, P2 ;  /* 0x000000351c1c8211 */ /* 0x000fe200010f3c00 */
[----:B------:R-:W-:Y:S01]  /*4cd0*/  @!P0 IMAD.WIDE.U32 R58, R58, 0x60, R26 ;  /* 0x000000603a3a8825 */ /* 0x000fe200078e001a */
[----:B------:R-:W-:Y:S01]  /*4ce0*/  @!P0 IADD3 R19, P3, P2, R22, UR8, R54 ;  /* 0x0000000816138c10 */ /* 0x000fe2000fa7e036 */
[----:B------:R1:W-:Y:S02]  /*4cf0*/  @P0 STS [R171+0x1004], RZ ;  /* 0x001004ffab000388 */ /* 0x0003e40000000800 */
[----:B------:R-:W-:Y:S01]  /*4d00*/  @!P0 IMAD.WIDE.U32 R34, R34, 0xa0, R26 ;  /* 0x000000a022228825 */ /* 0x000fe200078e001a */
[C-C-:B------:R-:W-:Y:S01]  /*4d10*/  @!P0 IADD3.X R0, R21.reuse, UR7, R53.reuse, P3, P2 ;  /* 0x0000000715008c10 */ /* 0x140fe20009fe4435 */
[----:B------:R1:W-:Y:S02]  /*4d20*/  @P0 STS.64 [R171+0x1008], RZ ;  /* 0x001008ffab000388 */ /* 0x0003e40000000a00 */
[----:B------:R-:W-:Y:S01]  /*4d30*/  @!P0 IMAD.X R27, R21, 0x1, R53, P4 ;  /* 0x00000001151b8824 */ /* 0x000fe200020e0635 */
[----:B------:R-:W-:Y:S01]  /*4d40*/  @!P0 LEA R56, P4, R30, c[0x0][0x168], 0x1 ;  /* 0x00005a001e388a11 */ /* 0x000fe200078808ff */
[----:B------:R-:W-:-:S02]  /*4d50*/  @!P0 IMAD.MOV.U32 R26, RZ, RZ, c[0x0][0x19c] ;  /* 0x00006700ff1a8624 */ /* 0x000fc400078e00ff */
[----:B------:R-:W-:Y:S01]  /*4d60*/  @!P0 IMAD.WIDE.U32 R32, R32, 0xc0, R50 ;  /* 0x000000c020208825 */ /* 0x000fe200078e0032 */
[C---:B------:R-:W-:Y:S02]  /*4d70*/  @!P0 LEA R50, P2, R19.reuse, c[0x0][0x168], 0x1 ;  /* 0x00005a0013328a11 */ /* 0x040fe400078408ff */
[----:B------:R-:W-:Y:S01]  /*4d80*/  @!P0 LEA.HI.X R57, R30, c[0x0][0x16c], R27, 0x1, P4 ;  /* 0x00005b001e398a11 */ /* 0x000fe200020f0c1b */
[----:B------:R-:W-:Y:S01]  /*4d90*/  @!P0 IMAD R26, R26, 0x60, RZ ;  /* 0x000000601a1a8824 */ /* 0x000fe200078e02ff */
[C---:B------:R-:W-:Y:S02]  /*4da0*/  @!P0 IADD3 R27, P3, R22.reuse, R58, RZ ;  /* 0x0000003a161b8210 */ /* 0x040fe40007f7e0ff */
[----:B------:R-:W-:Y:S01]  /*4db0*/  @!P0 LEA.HI.X R51, R19, c[0x0][0x16c], R0, 0x1, P2 ;  /* 0x00005b0013338a11 */ /* 0x000fe200010f0c00 */
[----:B------:R-:W-:Y:S01]  /*4dc0*/  @!P0 IMAD.MOV.U32 R0, RZ, RZ, c[0x0][0x19c] ;  /* 0x00006700ff008624 */ /* 0x000fe200078e00ff */
[----:B------:R-:W-:Y:S01]  /*4dd0*/  @!P0 IADD3 R29, P2, R22, R29, RZ ;  /* 0x0000001d161d8210 */ /* 0x000fe20007f5e0ff */
[----:B------:R-:W-:Y:S01]  /*4de0*/  @!P0 IMAD.MOV.U32 R19, RZ, RZ, c[0x0][0x19c] ;  /* 0x00006700ff138624 */ /* 0x000fe200078e00ff */
[C---:B------:R-:W-:Y:S01]  /*4df0*/  @!P0 IADD3.X R26, R21.reuse, R59, R26, P3, !PT ;  /* 0x0000003b151a8210 */ /* 0x040fe20001ffe41a */
[----:B------:R-:W-:Y:S01]  /*4e00*/  @!P0 IMAD R0, R0, 0xc0, RZ ;  /* 0x000000c000008824 */ /* 0x000fe200078e02ff */
[C---:B------:R-:W-:Y:S01]  /*4e10*/  @!P0 IADD3 R25, P3, R22.reuse, R25, RZ ;  /* 0x0000001916198210 */ /* 0x040fe20007f7e0ff */
[----:B------:R-:W-:Y:S01]  /*4e20*/  @!P0 IMAD.X R28, R21, 0x1, R28, P2 ;  /* 0x00000001151c8824 */ /* 0x000fe200010e061c */
[C---:B------:R-:W-:Y:S01]  /*4e30*/  @!P0 IADD3 R31, P2, R22.reuse, R32, RZ ;  /* 0x00000020161f8210 */ /* 0x040fe20007f5e0ff */
[----:B------:R-:W-:Y:S01]  /*4e40*/  @!P0 IMAD R19, R19, 0xa0, RZ ;  /* 0x000000a013138824 */ /* 0x000fe200078e02ff */
[----:B------:R-:W-:Y:S01]  /*4e50*/  @!P0 LEA R32, P4, R29, c[0x0][0x168], 0x1 ;  /* 0x00005a001d208a11 */ /* 0x000fe200078808ff */
[----:B------:R-:W-:Y:S01]  /*4e60*/  @!P0 IMAD.X R24, R21, 0x1, R24, P3 ;  /* 0x0000000115188824 */ /* 0x000fe200018e0618 */
[----:B------:R-:W-:Y:S01]  /*4e70*/  @!P0 IADD3 R30, P3, R22, R34, RZ ;  /* 0x00000022161e8210 */ /* 0x000fe20007f7e0ff */
[----:B------:R-:W-:Y:S01]  /*4e80*/  @!PT LDS RZ, [RZ] ;  /* 0x00000000fffff984 */ /* 0x000fe20000000800 */
[----:B------:R-:W-:Y:S01]  /*4e90*/  @!PT LDS RZ, [RZ] ;  /* 0x00000000fffff984 */ /* 0x000fe20000000800 */
[----:B------:R-:W-:Y:S01]  /*4ea0*/  @!PT LDS RZ, [RZ] ;  /* 0x00000000fffff984 */ /* 0x000fe20000000800 */
[----:B------:R1:W-:Y:S01]  /*4eb0*/  @!P0 LDGSTS.E.BYPASS.LTC128B.128 [R171+0x1000], [R56.64] ;  /* 0x0100000038ab8fae */ /* 0x0003e2000b901d4a */
[----:B------:R-:W-:-:S02]  /*4ec0*/  @!P0 LEA R34, P5, R25, c[0x0][0x168], 0x1 ;  /* 0x00005a0019228a11 */ /* 0x000fc400078a08ff */
[----:B------:R-:W-:Y:S01]  /*4ed0*/  @!P0 IADD3.X R0, R21, R33, R0, P2, !PT ;  /* 0x0000002115008210 */ /* 0x000fe200017fe400 */
[----:B------:R1:W-:Y:S01]  /*4ee0*/  @P0 STS.128 [R171+0x1800], RZ ;  /* 0x001800ffab000388 */ /* 0x0003e20000000c00 */
[----:B------:R-:W-:Y:S02]  /*4ef0*/  @!P0 LEA.HI.X R33, R29, c[0x0][0x16c], R28, 0x1, P4 ;  /* 0x00005b001d218a11 */ /* 0x000fe400020f0c1c */
[----:B------:R-:W-:Y:S01]  /*4f00*/  @!P0 LEA R58, P4, R27, c[0x0][0x168], 0x1 ;  /* 0x00005a001b3a8a11 */ /* 0x000fe200078808ff */
[----:B------:R-:W-:Y:S01]  /*4f10*/  @!PT LDS RZ, [RZ] ;  /* 0x00000000fffff984 */ /* 0x000fe20000000800 */
[----:B------:R-:W-:Y:S01]  /*4f20*/  @!PT LDS RZ, [RZ] ;  /* 0x00000000fffff984 */ /* 0x000fe20000000800 */
[----:B------:R-:W-:Y:S01]  /*4f30*/  @!PT LDS RZ, [RZ] ;  /* 0x00000000fffff984 */ /* 0x000fe20000000800 */
[----:B------:R1:W-:Y:S01]  /*4f40*/  @!P0 LDGSTS.E.BYPASS.LTC128B.128 [R171+0x1800], [R50.64] ;  /* 0x0180000032ab8fae */ /* 0x0003e2000b901d4a */
[----:B------:R-:W-:Y:S02]  /*4f50*/  @!P0 IADD3.X R19, R21, R35, R19, P3, !PT ;  /* 0x0000002315138210 */ /* 0x000fe40001ffe413 */
[----:B------:R-:W-:Y:S01]  /*4f60*/  @!P0 LEA.HI.X R35, R25, c[0x0][0x16c], R24, 0x1, P5 ;  /* 0x00005b0019238a11 */ /* 0x000fe200028f0c18 */
[----:B------:R1:W-:Y:S01]  /*4f70*/  @P0 STS.128 [R171+0x2000], RZ ;  /* 0x002000ffab000388 */ /* 0x0003e20000000c00 */
[----:B------:R-:W-:-:S02]  /*4f80*/  @!P0 LEA R28, P3, R30, c[0x0][0x168], 0x1 ;  /* 0x00005a001e1c8a11 */ /* 0x000fc400078608ff */
[----:B------:R-:W-:Y:S01]  /*4f90*/  @!P0 LEA.HI.X R59, R27, c[0x0][0x16c], R26, 0x1, P4 ;  /* 0x00005b001b3b8a11 */ /* 0x000fe200020f0c1a */
[----:B------:R-:W-:Y:S01]  /*4fa0*/  @!PT LDS RZ, [RZ] ;  /* 0x00000000fffff984 */ /* 0x000fe20000000800 */
[----:B------:R-:W-:Y:S01]  /*4fb0*/  @!PT LDS RZ, [RZ] ;  /* 0x00000000fffff984 */ /* 0x000fe20000000800 */
[----:B------:R-:W-:Y:S01]  /*4fc0*/  @!PT LDS RZ, [RZ] ;  /* 0x00000000fffff984 */ /* 0x000fe20000000800 */
[----:B------:R1:W-:Y:S01]  /*4fd0*/  @!P0 LDGSTS.E.BYPASS.LTC128B.128 [R171+0x2000], [R34.64] ;  /* 0x0200000022ab8fae */ /* 0x0003e2000b901d4a */
[C---:B------:R-:W-:Y:S02]  /*4fe0*/  @!P0 LEA R24, P2, R31.reuse, c[0x0][0x168], 0x1 ;  /* 0x00005a001f188a11 */ /* 0x040fe400078408ff */
        /* <DEDUP_REMOVED lines=24> */
[----:B------:R-:W-:Y:S01]  /*5170*/  IMAD.U32 R0, RZ, RZ, UR6 ;  /* 0x00000006ff007e24 */ /* 0x000fe2000f8e00ff */
[----:B------:R-:W-:Y:S01]  /*5180*/  ULDC UR5, c[0x0][0x19c] ;  /* 0x0000670000057ab9 */ /* 0x000fe20000000800 */
[----:B-1----:R-:W-:Y:S01]  /*5190*/  IMAD.MOV.U32 R24, RZ, RZ, R54 ;  /* 0x000000ffff187224 */ /* 0x002fe200078e0036 */
[----:B------:R-:W-:Y:S01]  /*51a0*/  UIMAD UR5, UR5, 0xe0, URZ ;  /* 0x000000e0050578a4 */ /* 0x000fe2000f8e023f */
[----:B------:R-:W-:-:S04]  /*51b0*/  IMAD.MOV.U32 R25, RZ, RZ, R53 ;  /* 0x000000ffff197224 */ /* 0x000fc800078e0035 */
        /* <DEDUP_REMOVED lines=9> */
.L_x_789:
[----:B------:R-:W-:Y:S05]  /*5250*/  BSYNC B0 ;  /* 0x0000000000007941 */ /* 0x000fea0003800000 */
.L_x_788:
[----:B------:R-:W0:Y:S01]  /*5260*/  LDGDEPBAR ;  /* 0x00000000000079af */ /* 0x000e220000000000 */
[----:B------:R-:W-:-:S04]  /*5270*/  IADD3 R54, P0, R22, R54, RZ ;  /* 0x0000003616367210 */ /* 0x000fc80007f1e0ff */
[----:B------:R-:W-:Y:S02]  /*5280*/  IADD3.X R53, R21, R53, RZ, P0, !PT ;  /* 0x0000003515357210 */ /* 0x000fe400007fe4ff */
.L_x_785:
[----:B--234-:R-:W-:-:S05]  /*5290*/  IMAD.IADD R241, R74, 0x1, R38 ;  /* 0x000000014af17824 */ /* 0x01cfca00078e0226 */
        /* <DEDUP_REMOVED lines=13> */
[-C--:B------:R-:W-:Y:S02]  /*5370*/  ISETP.GE.AND P2, PT, R21, R49.reuse, PT ;  /* 0x000000311500720c */ /* 0x080fe40003f46270 */
        /* <DEDUP_REMOVED lines=11> */
[-C--:B------:R-:W-:Y:S02]  /*5430*/  ISETP.GE.AND P0, PT, R235, R49.reuse, PT ;  /* 0x00000031eb00720c */ /* 0x080fe40003f06270 */
[----:B-1----:R-:W-:Y:S02]  /*5440*/  FSEL R28, R81, -INF , !P2 ;  /* 0xff800000511c7808 */ /* 0x002fe40005000000 */
        /* <DEDUP_REMOVED lines=226> */
[----:B------:R-:W-:Y:S02]  /*6270*/  ISETP.GE.AND P3, PT, R241, R36, PT ;  /* 0x00000024f100720c */ /* 0x000fe40003f66270 */
[----:B------:R-:W-:Y:S02]  /*6280*/  FMNMX.FTZ R0, R78, R0, !PT ;  /* 0x000000004e007209 */ /* 0x000fe40007810000 */
[----:B------:R-:W-:-:S03]  /*6290*/  ISETP.GE.AND P2, PT, R239, R36, PT ;  /* 0x00000024ef00720c */ /* 0x000fc60003f46270 */
[----:B------:R-:W1:Y:S01]  /*62a0*/  SHFL.BFLY PT, R16, R0, 0x2, 0x1f ;  /* 0x0c401f0000107f89 */ /* 0x000e6200000e0000 */
[----:B------:R-:W-:Y:S02]  /*62b0*/  FSEL R23, R72, -INF , !P2 ;  /* 0xff80000048177808 */ /* 0x000fe40005000000 */
[----:B------:R-:W-:Y:S02]  /*62c0*/  ISETP.GE.AND P2, PT, R22, R36, PT ;  /* 0x000000241600720c */ /* 0x000fe40003f46270 */
[----:B-1----:R-:W-:-:S05]  /*62d0*/  FMNMX.FTZ R16, R0, R16, !PT ;  /* 0x0000001000107209 */ /* 0x002fca0007810000 */
[----:B------:R-:W1:Y:S02]  /*62e0*/  SHFL.BFLY PT, R0, R16, 0x1, 0x1f ;  /* 0x0c201f0010007f89 */ /* 0x000e6400000e0000 */
[----:B-1----:R-:W-:-:S04]  /*62f0*/  FMNMX.FTZ R0, R16, R0, !PT ;  /* 0x0000000010007209 */ /* 0x002fc80007810000 */
[C---:B------:R-:W-:Y:S01]  /*6300*/  FSETP.NEU.FTZ.AND P0, PT, R0.reuse, -INF , PT ;  /* 0xff8000000000780b */ /* 0x040fe20003f1d000 */
[----:B------:R-:W-:-:S05]  /*6310*/  FMUL.FTZ R76, R0, c[0x0][0x23c] ;  /* 0x00008f00004c7a20 */ /* 0x000fca0000410000 */
[----:B------:R-:W-:Y:S02]  /*6320*/  FSEL R76, R76, RZ, P0 ;  /* 0x000000ff4c4c7208 */ /* 0x000fe40000000000 */
[-C--:B------:R-:W-:Y:S02]  /*6330*/  ISETP.GE.AND P0, PT, R26, R36.reuse, PT ;  /* 0x000000241a00720c */ /* 0x080fe40003f06270 */
[----:B------:R-:W-:Y:S01]  /*6340*/  FSEL R26, R73, -INF , !P3 ;  /* 0xff800000491a7808 */ /* 0x000fe20005800000 */
[--C-:B------:R-:W-:Y:S01]  /*6350*/  FFMA.FTZ R119, R28, c[0x0][0x23c], -R76.reuse ;  /* 0x00008f001c777a23 */ /* 0x100fe2000001084c */
[----:B------:R-:W-:Y:S01]  /*6360*/  FSEL R22, R71, -INF , !P0 ;  /* 0xff80000047167808 */ /* 0x000fe20004000000 */
[--C-:B------:R-:W-:Y:S01]  /*6370*/  FFMA.FTZ R115, R196, c[0x0][0x23c], -R76.reuse ;  /* 0x00008f00c4737a23 */ /* 0x100fe2000001084c */
[----:B------:R-:W-:Y:S01]  /*6380*/  FMNMX.FTZ R16, R26, R23, !PT ;  /* 0x000000171a107209 */ /* 0x000fe20007810000 */
[--C-:B------:R-:W-:Y:S01]  /*6390*/  FFMA.FTZ R112, R145, c[0x0][0x23c], -R76.reuse ;  /* 0x00008f0091707a23 */ /* 0x100fe2000001084c */
[----:B------:R-:W-:Y:S01]  /*63a0*/  ISETP.GE.AND P0, PT, R21, R36, PT ;  /* 0x000000241500720c */ /* 0x000fe20003f06270 */
        /* <DEDUP_REMOVED lines=17> */
[----:B------:R-:W-:Y:S01]  /*64c0*/  FSEL R17, R65, -INF , !P0 ;  /* 0xff80000041117808 */ /* 0x000fe20004000000 */
[--C-:B------:R-:W-:Y:S01]  /*64d0*/  FFMA.FTZ R68, R56, c[0x0][0x23c], -R76.reuse ;  /* 0x00008f0038447a23 */ /* 0x100fe2000001084c */
[----:B------:R-:W-:Y:S01]  /*64e0*/  ISETP.GE.AND P2, PT, R235, R36, PT ;  /* 0x00000024eb00720c */ /* 0x000fe20003f46270 */
        /* <DEDUP_REMOVED lines=110> */
[----:B------:R2:W-:Y:S01]  /*6bd0*/  MUFU.EX2 R103, R173 ;  /* 0x000000ad00677308 */ /* 0x0005e20000000800 */
[-C--:B------:R-:W-:Y:S01]  /*6be0*/  ISETP.GE.AND P0, PT, R223, R36.reuse, PT ;  /* 0x00000024df00720c */ /* 0x080fe20003f06270 */
[--C-:B------:R-:W-:Y:S01]  /*6bf0*/  FFMA.FTZ R81, R81, c[0x0][0x23c], -R76.reuse ;  /* 0x00008f0051517a23 */ /* 0x100fe2000001084c */
[----:B------:R-:W-:Y:S01]  /*6c00*/  FMNMX.FTZ R65, R182, R65, !PT ;  /* 0x00000041b6417209 */ /* 0x000fe20007810000 */
[--C-:B------:R-:W-:Y:S01]  /*6c10*/  FFMA.FTZ R80, R80, c[0x0][0x23c], -R76.reuse ;  /* 0x00008f0050507a23 */ /* 0x100fe2000001084c */
[----:B------:R-:W-:Y:S01]  /*6c20*/  FSEL R184, R105, -INF , !P0 ;  /* 0xff80000069b87808 */ /* 0x000fe20004000000 */
[----:B------:R-:W-:Y:S01]  /*6c30*/  FFMA.FTZ R105, R134, c[0x0][0x23c], -R76 ;  /* 0x00008f0086697a23 */ /* 0x000fe2000001084c */
[----:B------:R-:W-:Y:S01]  /*6c40*/  ISETP.GE.AND P0, PT, R222, R36, PT ;  /* 0x00000024de00720c */ /* 0x000fe20003f06270 */
[----:B------:R-:W-:Y:S03]  /*6c50*/  MUFU.EX2 R107, R107 ;  /* 0x0000006b006b7308 */ /* 0x000fe60000000800 */
[----:B------:R-:W-:-:S02]  /*6c60*/  FSEL R193, R193, -INF , !P0 ;  /* 0xff800000c1c17808 */ /* 0x000fc40004000000 */
[-C--:B------:R-:W-:Y:S02]  /*6c70*/  ISETP.GE.AND P0, PT, R221, R36.reuse, PT ;  /* 0x00000024dd00720c */ /* 0x080fe40003f06270 */
[----:B--2---:R-:W-:Y:S01]  /*6c80*/  FSEL R173, R102, -INF , !P2 ;  /* 0xff80000066ad7808 */ /* 0x004fe20005000000 */
[----:B------:R-:W-:Y:S01]  /*6c90*/  MUFU.EX2 R106, R106 ;  /* 0x0000006a006a7308 */ /* 0x000fe20000000800 */
[-C--:B------:R-:W-:Y:S02]  /*6ca0*/  ISETP.GE.AND P2, PT, R101, R36.reuse, PT ;  /* 0x000000246500720c */ /* 0x080fe40003f46270 */
[----:B------:R-:W-:Y:S02]  /*6cb0*/  FMNMX.FTZ R65, R173, R65, !PT ;  /* 0x00000041ad417209 */ /* 0x000fe40007810000 */
[----:B------:R-:W-:Y:S02]  /*6cc0*/  FSEL R186, R186, -INF , !P2 ;  /* 0xff800000baba7808 */ /* 0x000fe40005000000 */
[----:B------:R-:W-:Y:S01]  /*6cd0*/  FMNMX.FTZ R65, R184, R65, !PT ;  /* 0x00000041b8417209 */ /* 0x000fe20007810000 */
[----:B------:R-:W-:Y:S01]  /*6ce0*/  MUFU.EX2 R101, R2 ;  /* 0x0000000200657308 */ /* 0x000fe20000000800 */
[----:B------:R-:W-:-:S02]  /*6cf0*/  ISETP.GE.AND P2, PT, R100, R36, PT ;  /* 0x000000246400720c */ /* 0x000fc40003f46270 */
[----:B------:R-:W-:Y:S02]  /*6d00*/  FMNMX.FTZ R65, R186, R65, !PT ;  /* 0x00000041ba417209 */ /* 0x000fe40007810000 */
[----:B------:R-:W-:Y:S02]  /*6d10*/  FSEL R189, R189, -INF , !P2 ;  /* 0xff800000bdbd7808 */ /* 0x000fe40005000000 */
[----:B------:R-:W-:Y:S01]  /*6d20*/  FMNMX.FTZ R65, R193, R65, !PT ;  /* 0x00000041c1417209 */ /* 0x000fe20007810000 */
[----:B------:R2:W-:Y:S01]  /*6d30*/  MUFU.EX2 R100, R96 ;  /* 0x0000006000647308 */ /* 0x0005e20000000800 */
[----:B------:R-:W-:Y:S02]  /*6d40*/  ISETP.GE.AND P2, PT, R220, R36, PT ;  /* 0x00000024dc00720c */ /* 0x000fe40003f46270 */
[----:B------:R-:W-:Y:S02]  /*6d50*/  FSEL R191, R191, -INF , !P0 ;  /* 0xff800000bfbf7808 */ /* 0x000fe40004000000 */
[----:B------:R-:W-:-:S02]  /*6d60*/  FMNMX.FTZ R65, R189, R65, !PT ;  /* 0x00000041bd417209 */ /* 0x000fc40007810000 */
[-C--:B------:R-:W-:Y:S01]  /*6d70*/  ISETP.GE.AND P0, PT, R219, R36.reuse, PT ;  /* 0x00000024db00720c */ /* 0x080fe20003f06270 */
[----:B------:R-:W-:Y:S01]  /*6d80*/  MUFU.EX2 R99, R99 ;  /* 0x0000006300637308 */ /* 0x000fe20000000800 */
[----:B------:R-:W-:Y:S02]  /*6d90*/  FSEL R192, R192, -INF , !P2 ;  /* 0xff800000c0c07808 */ /* 0x000fe40005000000 */
[----:B------:R-:W-:Y:S02]  /*6da0*/  FMNMX.FTZ R65, R191, R65, !PT ;  /* 0x00000041bf417209 */ /* 0x000fe40007810000 */
[-C--:B------:R-:W-:Y:S02]  /*6db0*/  ISETP.GE.AND P2, PT, R218, R36.reuse, PT ;  /* 0x00000024da00720c */ /* 0x080fe40003f46270 */
[----:B------:R-:W-:Y:S01]  /*6dc0*/  FSEL R194, R194, -INF , !P0 ;  /* 0xff800000c2c27808 */ /* 0x000fe20004000000 */
[----:B--2---:R-:W-:Y:S01]  /*6dd0*/  FFMA.FTZ R96, R89, c[0x0][0x23c], -R76 ;  /* 0x00008f0059607a23 */ /* 0x004fe2000001084c */
[----:B------:R-:W-:Y:S01]  /*6de0*/  FMNMX.FTZ R65, R192, R65, !PT ;  /* 0x00000041c0417209 */ /* 0x000fe20007810000 */
[----:B------:R-:W-:Y:S01]  /*6df0*/  MUFU.EX2 R95, R95 ;  /* 0x0000005f005f7308 */ /* 0x000fe20000000800 */
[----:B------:R-:W-:-:S02]  /*6e00*/  ISETP.GE.AND P0, PT, R217, R36, PT ;  /* 0x00000024d900720c */ /* 0x000fc40003f06270 */
[----:B------:R-:W-:Y:S02]  /*6e10*/  FSEL R188, R188, -INF , !P2 ;  /* 0xff800000bcbc7808 */ /* 0x000fe40005000000 */
[----:B------:R-:W-:Y:S02]  /*6e20*/  FMNMX.FTZ R65, R194, R65, !PT ;  /* 0x00000041c2417209 */ /* 0x000fe40007810000 */
[-C--:B------:R-:W-:Y:S01]  /*6e30*/  ISETP.GE.AND P2, PT, R216, R36.reuse, PT ;  /* 0x00000024d800720c */ /* 0x080fe20003f46270 */
[----:B------:R-:W-:Y:S01]  /*6e40*/  MUFU.EX2 R96, R96 ;  /* 0x0000006000607308 */ /* 0x000fe20000000800 */
[----:B------:R-:W-:Y:S02]  /*6e50*/  FSEL R187, R187, -INF , !P0 ;  /* 0xff800000bbbb7808 */ /* 0x000fe40004000000 */
[----:B------:R-:W-:Y:S02]  /*6e60*/  FMNMX.FTZ R65, R188, R65, !PT ;  /* 0x00000041bc417209 */ /* 0x000fe40007810000 */
[----:B------:R-:W-:-:S02]  /*6e70*/  ISETP.GE.AND P0, PT, R215, R36, PT ;  /* 0x00000024d700720c */ /* 0x000fc40003f06270 */
[----:B------:R-:W-:Y:S01]  /*6e80*/  FSEL R185, R185, -INF , !P2 ;  /* 0xff800000b9b97808 */ /* 0x000fe20005000000 */
[----:B------:R-:W-:Y:S01]  /*6e90*/  MUFU.EX2 R94, R94 ;  /* 0x0000005e005e7308 */ /* 0x000fe20000000800 */
[----:B------:R-:W-:Y:S02]  /*6ea0*/  FMNMX.FTZ R65, R187, R65, !PT ;  /* 0x00000041bb417209 */ /* 0x000fe40007810000 */
[-C--:B------:R-:W-:Y:S02]  /*6eb0*/  ISETP.GE.AND P2, PT, R214, R36.reuse, PT ;  /* 0x00000024d600720c */ /* 0x080fe40003f46270 */
[----:B------:R-:W-:Y:S02]  /*6ec0*/  FSEL R181, R181, -INF , !P0 ;  /* 0xff800000b5b57808 */ /* 0x000fe40004000000 */
        /* <DEDUP_REMOVED lines=66> */
[----:B------:R-:W-:Y:S01]  /*72f0*/  IMAD.SHL.U32 R151, R4, 0x2, RZ ;  /* 0x0000000204977824 */ /* 0x000fe200078e00ff */
[----:B------:R-:W-:Y:S01]  /*7300*/  FSEL R91, R20, -INF , !P0 ;  /* 0xff800000145b7808 */ /* 0x000fe20004000000 */
[----:B------:R-:W-:Y:S01]  /*7310*/  MUFU.EX2 R61, R61 ;  /* 0x0000003d003d7308 */ /* 0x000fe20000000800 */
[----:B------:R-:W-:Y:S02]  /*7320*/  FMNMX.FTZ R65, R92, R65, !PT ;  /* 0x000000415c417209 */ /* 0x000fe40007810000 */
[-C--:B------:R-:W-:Y:S01]  /*7330*/  ISETP.GE.AND P0, PT, R150, R36.reuse, PT ;  /* 0x000000249600720c */ /* 0x080fe20003f06270 */
[----:B------:R-:W-:Y:S01]  /*7340*/  IMAD R150, R3, 0x2, R151 ;  /* 0x0000000203967824 */ /* 0x000fe200078e0297 */
[----:B------:R-:W-:Y:S01]  /*7350*/  FSEL R90, R8, -INF , !P2 ;  /* 0xff800000085a7808 */ /* 0x000fe20005000000 */
[----:B------:R-:W-:Y:S01]  /*7360*/  LDSM.16.MT88.4 R32, [R151+0x5400] ;  /* 0x005400009720783b */ /* 0x000fe20000004200 */
[----:B------:R-:W-:Y:S01]  /*7370*/  FMNMX.FTZ R65, R91, R65, !PT ;  /* 0x000000415b417209 */ /* 0x000fe20007810000 */
[----:B------:R-:W-:Y:S01]  /*7380*/  FFMA.FTZ R3, R24, c[0x0][0x23c], -R76 ;  /* 0x00008f0018037a23 */ /* 0x000fe2000001084c */
        /* <DEDUP_REMOVED lines=11> */
[----:B------:R2:W-:Y:S01]  /*7440*/  MUFU.EX2 R65, R51 ;  /* 0x0000003300417308 */ /* 0x0005e20000000800 */
[----:B------:R-:W-:Y:S02]  /*7450*/  ISETP.GE.AND P0, PT, R85, R36, PT ;  /* 0x000000245500720c */ /* 0x000fe40003f06270 */
[----:B------:R-:W-:Y:S02]  /*7460*/  FSEL R86, R10, -INF , !P2 ;  /* 0xff8000000a567808 */ /* 0x000fe40005000000 */
[----:B------:R-:W-:Y:S02]  /*7470*/  FMNMX.FTZ R2, R87, R2, !PT ;  /* 0x0000000257027209 */ /* 0x000fe40007810000 */
[----:B------:R-:W-:Y:S01]  /*7480*/  ISETP.GE.AND P2, PT, R84, R36, PT ;  /* 0x000000245400720c */ /* 0x000fe20003f46270 */
[----:B------:R-:W-:Y:S01]  /*7490*/  MUFU.EX2 R58, R58 ;  /* 0x0000003a003a7308 */ /* 0x000fe20000000800 */
[----:B------:R-:W-:-:S02]  /*74a0*/  FSEL R85, R14, -INF , !P0 ;  /* 0xff8000000e557808 */ /* 0x000fc40004000000 */
[----:B------:R-:W-:Y:S02]  /*74b0*/  FMNMX.FTZ R2, R86, R2, !PT ;  /* 0x0000000256027209 */ /* 0x000fe40007810000 */
[----:B------:R-:W-:Y:S02]  /*74c0*/  ISETP.GE.AND P0, PT, R83, R36, PT ;  /* 0x000000245300720c */ /* 0x000fe40003f06270 */
[----:B------:R-:W-:Y:S01]  /*74d0*/  FSEL R84, R12, -INF , !P2 ;  /* 0xff8000000c547808 */ /* 0x000fe20005000000 */
[----:B--2---:R-:W-:Y:S01]  /*74e0*/  FFMA.FTZ R51, R30, c[0x0][0x23c], -R76 ;  /* 0x00008f001e337a23 */ /* 0x004fe2000001084c */
[----:B------:R-:W-:Y:S01]  /*74f0*/  FMNMX.FTZ R2, R85, R2, !PT ;  /* 0x0000000255027209 */ /* 0x000fe20007810000 */
[----:B------:R-:W-:Y:S01]  /*7500*/  MUFU.EX2 R57, R57 ;  /* 0x0000003900397308 */ /* 0x000fe20000000800 */
[----:B------:R-:W-:Y:S02]  /*7510*/  ISETP.GE.AND P2, PT, R82, R36, PT ;  /* 0x000000245200720c */ /* 0x000fe40003f46270 */
[----:B------:R-:W-:-:S02]  /*7520*/  FSEL R83, R15, -INF , !P0 ;  /* 0xff8000000f537808 */ /* 0x000fc40004000000 */
[----:B------:R-:W-:Y:S02]  /*7530*/  FMNMX.FTZ R2, R84, R2, !PT ;  /* 0x0000000254027209 */ /* 0x000fe40007810000 */
[----:B------:R-:W-:Y:S01]  /*7540*/  FSEL R82, R13, -INF , !P2 ;  /* 0xff8000000d527808 */ /* 0x000fe20005000000 */
[----:B------:R-:W-:Y:S01]  /*7550*/  MUFU.EX2 R56, R56 ;  /* 0x0000003800387308 */ /* 0x000fe20000000800 */
[----:B------:R-:W-:Y:S01]  /*7560*/  FMNMX.FTZ R2, R83, R2, !PT ;  /* 0x0000000253027209 */ /* 0x000fe20007810000 */
[----:B------:R-:W-:Y:S03]  /*7570*/  LDSM.16.MT88.4 R12, [R150+0x5000] ;  /* 0x00500000960c783b */ /* 0x000fe60000004200 */
[----:B------:R-:W-:-:S03]  /*7580*/  FMNMX.FTZ R2, R82, R2, !PT ;  /* 0x0000000252027209 */ /* 0x000fc60007810000 */
[----:B------:R-:W-:Y:S02]  /*7590*/  MUFU.EX2 R55, R55 ;  /* 0x0000003700377308 */ /* 0x000fe40000000800 */
[----:B------:R-:W2:Y:S06]  /*75a0*/  SHFL.BFLY PT, R5, R2, 0x2, 0x1f ;  /* 0x0c401f0002057f89 */ /* 0x000eac00000e0000 */
[----:B------:R-:W-:Y:S08]  /*75b0*/  MUFU.EX2 R52, R52 ;  /* 0x0000003400347308 */ /* 0x000ff00000000800 */
[----:B------:R-:W-:Y:S08]  /*75c0*/  MUFU.EX2 R51, R51 ;  /* 0x0000003300337308 */ /* 0x000ff00000000800 */
[----:B------:R-:W-:Y:S01]  /*75d0*/  MUFU.EX2 R50, R50 ;  /* 0x0000003200327308 */ /* 0x000fe20000000800 */
[----:B--2---:R-:W-:-:S05]  /*75e0*/  FMNMX.FTZ R2, R2, R5, !PT ;  /* 0x0000000502027209 */ /* 0x004fca0007810000 */
[----:B------:R-:W2:Y:S02]  /*75f0*/  SHFL.BFLY PT, R5, R2, 0x1, 0x1f ;  /* 0x0c201f0002057f89 */ /* 0x000ea400000e0000 */
[----:B------:R-:W-:Y:S08]  /*7600*/  MUFU.EX2 R48, R48 ;  /* 0x0000003000307308 */ /* 0x000ff00000000800 */
[----:B------:R-:W-:Y:S08]  /*7610*/  MUFU.EX2 R47, R47 ;  /* 0x0000002f002f7308 */ /* 0x000ff00000000800 */
[----:B------:R-:W-:Y:S01]  /*7620*/  MUFU.EX2 R46, R46 ;  /* 0x0000002e002e7308 */ /* 0x000fe20000000800 */
[----:B--2---:R-:W-:-:S07]  /*7630*/  FMNMX.FTZ R2, R2, R5, !PT ;  /* 0x0000000502027209 */ /* 0x004fce0007810000 */
[----:B------:R-:W-:Y:S01]  /*7640*/  MUFU.EX2 R3, R3 ;  /* 0x0000000300037308 */ /* 0x000fe20000000800 */
[----:B------:R-:W2:Y:S01]  /*7650*/  LDSM.16.MT88.4 R4, [R151+0x5000] ;  /* 0x005000009704783b */ /* 0x000ea20000004200 */
[C---:B------:R-:W-:Y:S01]  /*7660*/  FSETP.NEU.FTZ.AND P0, PT, R2.reuse, -INF , PT ;  /* 0xff8000000200780b */ /* 0x040fe20003f1d000 */
[----:B------:R-:W-:-:S05]  /*7670*/  FMUL.FTZ R77, R2, c[0x0][0x23c] ;  /* 0x00008f00024d7a20 */ /* 0x000fca0000410000 */
[----:B------:R-:W-:Y:S01]  /*7680*/  MUFU.EX2 R105, R105 ;  /* 0x0000006900697308 */ /* 0x000fe20000000800 */
[----:B------:R-:W-:-:S05]  /*7690*/  FSEL R77, R77, RZ, P0 ;  /* 0x000000ff4d4d7208 */ /* 0x000fca0000000000 */
[--C-:B------:R-:W-:Y:S02]  /*76a0*/  FFMA.FTZ R144, R26, c[0x0][0x23c], -R77.reuse ;  /* 0x00008f001a907a23 */ /* 0x100fe4000001084d */
[--C-:B------:R-:W-:Y:S01]  /*76b0*/  FFMA.FTZ R143, R23, c[0x0][0x23c], -R77.reuse ;  /* 0x00008f00178f7a23 */ /* 0x100fe2000001084d */
[----:B-1----:R-:W-:Y:S01]  /*76c0*/  F2FP.PACK_AB R23, R132, R135 ;  /* 0x000000878417723e */ /* 0x002fe200000000ff */
[--C-:B------:R-:W-:Y:S01]  /*76d0*/  FFMA.FTZ R137, R22, c[0x0][0x23c], -R77.reuse ;  /* 0x00008f0016897a23 */ /* 0x100fe2000001084d */
[----:B------:R-:W-:Y:S01]  /*76e0*/  MUFU.EX2 R117, R117 ;  /* 0x0000007500757308 */ /* 0x000fe20000000800 */
[--C-:B------:R-:W-:Y:S01]  /*76f0*/  FFMA.FTZ R131, R21, c[0x0][0x23c], -R77.reuse ;  /* 0x00008f0015837a23 */ /* 0x100fe2000001084d */
[----:B------:R-:W-:Y:S01]  /*7700*/  F2FP.PACK_AB R21, R138, R139 ;  /* 0x0000008b8a15723e */ /* 0x000fe200000000ff */
[--C-:B------:R-:W-:Y:S02]  /*7710*/  FFMA.FTZ R130, R19, c[0x0][0x23c], -R77.reuse ;  /* 0x00008f0013827a23 */ /* 0x100fe4000001084d */
[----:B------:R-:W-:-:S02]  /*7720*/  FFMA.FTZ R121, R18, c[0x0][0x23c], -R77 ;  /* 0x00008f0012797a23 */ /* 0x000fc4000001084d */
[--C-:B------:R-:W-:Y:S01]  /*7730*/  FFMA.FTZ R122, R17, c[0x0][0x23c], -R77.reuse ;  /* 0x00008f00117a7a23 */ /* 0x100fe2000001084d */
[----:B------:R-:W-:Y:S01]  /*7740*/  MUFU.EX2 R144, R144 ;  /* 0x0000009000907308 */ /* 0x000fe20000000800 */
[--C-:B------:R-:W-:Y:S02]  /*7750*/  FFMA.FTZ R118, R16, c[0x0][0x23c], -R77.reuse ;  /* 0x00008f0010767a23 */ /* 0x100fe4000001084d */
[----:B------:R-:W1:Y:S01]  /*7760*/  LDSM.16.MT88.4 R16, [R150+0x5400] ;  /* 0x005400009610783b */ /* 0x000e620000004200 */
[--C-:B------:R-:W-:Y:S02]  /*7770*/  FFMA.FTZ R125, R28, c[0x0][0x23c], -R77.reuse ;  /* 0x00008f001c7d7a23 */ /* 0x100fe4000001084d */
[--C-:B------:R-:W-:Y:S01]  /*7780*/  FFMA.FTZ R120, R198, c[0x0][0x23c], -R77.reuse ;  /* 0x00008f00c6787a23 */ /* 0x100fe2000001084d */
[----:B------:R-:W3:Y:S01]  /*7790*/  LDSM.16.MT88.4 R28, [R151+0x5800] ;  /* 0x00580000971c783b */ /* 0x000ee20000004200 */
[----:B------:R-:W4:Y:S01]  /*77a0*/  MUFU.EX2 R143, R143 ;  /* 0x0000008f008f7308 */ /* 0x000f220000000800 */
[----:B------:R-:W-:-:S02]  /*77b0*/  FFMA.FTZ R128, R197, c[0x0][0x23c], -R77 ;  /* 0x00008f00c5807a23 */ /* 0x000fc4000001084d */
[--C-:B------:R-:W-:Y:S02]  /*77c0*/  FFMA.FTZ R124, R196, c[0x0][0x23c], -R77.reuse ;  /* 0x00008f00c47c7a23 */ /* 0x100fe4000001084d */
[--C-:B------:R-:W-:Y:S02]  /*77d0*/  FFMA.FTZ R136, R136, c[0x0][0x23c], -R77.reuse ;  /* 0x00008f0088887a23 */ /* 0x100fe4000001084d */
[--C-:B------:R-:W-:Y:S01]  /*77e0*/  FFMA.FTZ R134, R195, c[0x0][0x23c], -R77.reuse ;  /* 0x00008f00c3867a23 */ /* 0x100fe2000001084d */
[----:B------:R-:W-:Y:S01]  /*77f0*/  MUFU.EX2 R137, R137 ;  /* 0x0000008900897308 */ /* 0x000fe20000000800 */
[--C-:B------:R-:W-:Y:S02]  /*7800*/  FFMA.FTZ R140, R140, c[0x0][0x23c], -R77.reuse ;  /* 0x00008f008c8c7a23 */ /* 0x100fe4000001084d */
[--C-:B------:R-:W-:Y:S02]  /*7810*/  FFMA.FTZ R145, R145, c[0x0][0x23c], -R77.reuse ;  /* 0x00008f0091917a23 */ /* 0x100fe4000001084d */
[----:B------:R-:W-:-:S02]  /*7820*/  FFMA.FTZ R149, R149, c[0x0][0x23c], -R77 ;  /* 0x00008f0095957a23 */ /* 0x000fc4000001084d */
[--C-:B------:R-:W-:Y:S01]  /*7830*/  FFMA.FTZ R148, R148, c[0x0][0x23c], -R77.reuse ;  /* 0x00008f0094947a23 */ /* 0x100fe2000001084d */
[----:B------:R-:W5:Y:S01]  /*7840*/  MUFU.EX2 R131, R131 ;  /* 0x0000008300837308 */ /* 0x000f620000000800 */
[----:B----4-:R-:W-:Y:S01]  /*7850*/  F2FP.PACK_AB R20, R143, R144 ;  /* 0x000000908f14723e */ /* 0x010fe200000000ff */
[--C-:B------:R-:W-:Y:S02]  /*7860*/  FFMA.FTZ R152, R152, c[0x0][0x23c], -R77.reuse ;  /* 0x00008f0098987a23 */ /* 0x100fe4000001084d */
[--C-:B------:R-:W-:Y:S02]  /*7870*/  FFMA.FTZ R155, R155, c[0x0][0x23c], -R77.reuse ;  /* 0x00008f009b9b7a23 */ /* 0x100fe4000001084d */
[--C-:B------:R-:W-:Y:S02]  /*7880*/  FFMA.FTZ R160, R160, c[0x0][0x23c], -R77.reuse ;  /* 0x00008f00a0a07a23 */ /* 0x100fe4000001084d */
[----:B------:R-:W-:Y:S01]  /*7890*/  MUFU.EX2 R130, R130 ;  /* 0x0000008200827308 */ /* 0x000fe20000000800 */
[----:B------:R-:W-:-:S02]  /*78a0*/  FFMA.FTZ R159, R159, c[0x0][0x23c], -R77 ;  /* 0x00008f009f9f7a23 */ /* 0x000fc4000001084d */
[--C-:B------:R-:W-:Y:S02]  /*78b0*/  FFMA.FTZ R161, R161, c[0x0][0x23c], -R77.reuse ;  /* 0x00008f00a1a17a23 */ /* 0x100fe4000001084d */
[--C-:B------:R-:W-:Y:S02]  /*78c0*/  FFMA.FTZ R163, R163, c[0x0][0x23c], -R77.reuse ;  /* 0x00008f00a3a37a23 */ /* 0x100fe4000001084d */
[--C-:B------:R-:W-:Y:S01]  /*78d0*/  FFMA.FTZ R182, R182, c[0x0][0x23c], -R77.reuse ;  /* 0x00008f00b6b67a23 */ /* 0x100fe2000001084d */
[----:B-----5:R-:W-:Y:S01]  /*78e0*/  F2FP.PACK_AB R22, R131, R137 ;  /* 0x000000898316723e */ /* 0x020fe200000000ff */
[----:B------:R-:W4:Y:S01]  /*78f0*/  MUFU.EX2 R121, R121 ;  /* 0x0000007900797308 */ /* 0x000f220000000800 */
[--C-:B------:R-:W-:Y:S02]  /*7900*/  FFMA.FTZ R173, R173, c[0x0][0x23c], -R77.reuse ;  /* 0x00008f00adad7a23 */ /* 0x100fe4000001084d */
[--C-:B------:R-:W-:Y:S02]  /*7910*/  FFMA.FTZ R184, R184, c[0x0][0x23c], -R77.reuse ;  /* 0x00008f00b8b87a23 */ /* 0x100fe4000001084d */
[--C-:B------:R-:W-:Y:S01]  /*7920*/  FFMA.FTZ R186, R186, c[0x0][0x23c], -R77.reuse ;  /* 0x00008f00baba7a23 */ /* 0x100fe2000001084d */
[----:B--2---:R-:W-:Y:S01]  /*7930*/  HMMA.16816.F32 R8, R20, R4, RZ ;  /* 0x000000041408723c */ /* 0x004fe200000018ff */
[--C-:B------:R-:W-:Y:S01]  /*7940*/  FFMA.FTZ R193, R193, c[0x0][0x23c], -R77.reuse ;  /* 0x00008f00c1c17a23 */ /* 0x100fe2000001084d */
[----:B------:R-:W-:Y:S01]  /*7950*/  MUFU.EX2 R122, R122 ;  /* 0x0000007a007a7308 */ /* 0x000fe20000000800 */
[----:B------:R-:W-:-:S02]  /*7960*/  FFMA.FTZ R189, R189, c[0x0][0x23c], -R77 ;  /* 0x00008f00bdbd7a23 */ /* 0x000fc4000001084d */
[--C-:B------:R-:W-:Y:S02]  /*7970*/  FFMA.FTZ R191, R191, c[0x0][0x23c], -R77.reuse ;  /* 0x00008f00bfbf7a23 */ /* 0x100fe4000001084d */
[--C-:B------:R-:W-:Y:S01]  /*7980*/  FFMA.FTZ R192, R192, c[0x0][0x23c], -R77.reuse ;  /* 0x00008f00c0c07a23 */ /* 0x100fe2000001084d */
[C---:B------:R-:W-:Y:S01]  /*7990*/  HMMA.16816.F32 R4, R20.reuse, R6, RZ ;  /* 0x000000061404723c */ /* 0x040fe200000018ff */
[--C-:B------:R-:W-:Y:S01]  /*79a0*/  FFMA.FTZ R194, R194, c[0x0][0x23c], -R77.reuse ;  /* 0x00008f00c2c27a23 */ /* 0x100fe2000001084d */
[----:B------:R-:W2:Y:S01]  /*79b0*/  MUFU.EX2 R118, R118 ;  /* 0x0000007600767308 */ /* 0x000ea20000000800 */
[--C-:B------:R-:W-:Y:S02]  /*79c0*/  FFMA.FTZ R188, R188, c[0x0][0x23c], -R77.reuse ;  /* 0x00008f00bcbc7a23 */ /* 0x100fe4000001084d */
[--C-:B------:R-:W-:Y:S02]  /*79d0*/  FFMA.FTZ R187, R187, c[0x0][0x23c], -R77.reuse ;  /* 0x00008f00bbbb7a23 */ /* 0x100fe4000001084d */
[--C-:B------:R-:W-:Y:S01]  /*79e0*/  FFMA.FTZ R185, R185, c[0x0][0x23c], -R77.reuse ;  /* 0x00008f00b9b97a23 */ /* 0x100fe2000001084d */
[----:B------:R-:W-:Y:S01]  /*79f0*/  HMMA.16816.F32 R24, R20, R12, RZ ;  /* 0x0000000c1418723c */ /* 0x000fe200000018ff */
[--C-:B------:R-:W-:Y:S01]  /*7a00*/  FFMA.FTZ R181, R181, c[0x0][0x23c], -R77.reuse ;  /* 0x00008f00b5b57a23 */ /* 0x100fe2000001084d */
[----:B------:R-:W-:Y:S01]  /*7a10*/  MUFU.EX2 R125, R125 ;  /* 0x0000007d007d7308 */ /* 0x000fe20000000800 */
[----:B------:R-:W-:-:S02]  /*7a20*/  FFMA.FTZ R162, R162, c[0x0][0x23c], -R77 ;  /* 0x00008f00a2a27a23 */ /* 0x000fc4000001084d */
[--C-:B------:R-:W-:Y:S02]  /*7a30*/  FFMA.FTZ R158, R158, c[0x0][0x23c], -R77.reuse ;  /* 0x00008f009e9e7a23 */ /* 0x100fe4000001084d */
[----:B------:R-:W-:Y:S01]  /*7a40*/  F2FP.PACK_AB R13, R126, R127 ;  /* 0x0000007f7e0d723e */ /* 0x000fe200000000ff */
[----:B------:R-:W-:Y:S01]  /*7a50*/  HMMA.16816.F32 R20, R20, R14, RZ ;  /* 0x0000000e1414723c */ /* 0x000fe200000018ff */
[----:B----4-:R-:W-:Y:S01]  /*7a60*/  F2FP.PACK_AB R12, R121, R130 ;  /* 0x00000082790c723e */ /* 0x010fe200000000ff */
[----:B------:R-:W4:Y:S01]  /*7a70*/  MUFU.EX2 R120, R120 ;  /* 0x0000007800787308 */ /* 0x000f220000000800 */
[----:B------:R-:W-:Y:S02]  /*7a80*/  FFMA.FTZ R156, R156, c[0x0][0x23c], -R77 ;  /* 0x00008f009c9c7a23 */ /* 0x000fe4000001084d */
[----:B------:R-:W-:Y:S02]  /*7a90*/  FADD.FTZ R139, R139, R138 ;  /* 0x0000008a8b8b7221 */ /* 0x000fe40000010000 */
[----:B------:R-:W-:Y:S01]  /*7aa0*/  F2FP.PACK_AB R15, R115, R119 ;  /* 0x00000077730f723e */ /* 0x000fe200000000ff */
[----:B------:R-:W-:Y:S01]  /*7ab0*/  FADD.FTZ R143, R144, R143 ;  /* 0x0000008f908f7221 */ /* 0x000fe20000010000 */
[----:B--2---:R-:W-:Y:S01]  /*7ac0*/  F2FP.PACK_AB R14, R118, R122 ;  /* 0x0000007a760e723e */ /* 0x004fe200000000ff */
[----:B------:R-:W-:Y:S01]  /*7ad0*/  MUFU.EX2 R128, R128 ;  /* 0x0000008000807308 */ /* 0x000fe20000000800 */
[----:B------:R-:W-:-:S02]  /*7ae0*/  FADD.FTZ R139, R135, R139 ;  /* 0x0000008b878b7221 */ /* 0x000fc40000010000 */
[--C-:B------:R-:W-:Y:S02]  /*7af0*/  FFMA.FTZ R154, R154, c[0x0][0x23c], -R77.reuse ;  /* 0x00008f009a9a7a23 */ /* 0x100fe4000001084d */
[--C-:B------:R-:W-:Y:S01]  /*7b00*/  FFMA.FTZ R147, R147, c[0x0][0x23c], -R77.reuse ;  /* 0x00008f0093937a23 */ /* 0x100fe2000001084d */
[C---:B------:R-:W-:Y:S01]  /*7b10*/  HMMA.16816.F32 R8, R12.reuse, R32, R8 ;  /* 0x000000200c08723c */ /* 0x040fe20000001808 */
[----:B------:R-:W-:Y:S01]  /*7b20*/  FFMA.FTZ R142, R142, c[0x0][0x23c], -R77 ;  /* 0x00008f008e8e7a23 */ /* 0x000fe2000001084d */
[----:B------:R-:W2:Y:S01]  /*7b30*/  MUFU.EX2 R124, R124 ;  /* 0x0000007c007c7308 */ /* 0x000ea20000000800 */
[----:B------:R-:W-:Y:S02]  /*7b40*/  FADD.FTZ R132, R132, R139 ;  /* 0x0000008b84847221 */ /* 0x000fe40000010000 */
[----:B------:R-:W-:Y:S02]  /*7b50*/  FFMA.FTZ R141, R141, c[0x0][0x23c], -R77 ;  /* 0x00008f008d8d7a23 */ /* 0x000fe4000001084d */
[----:B------:R-:W-:Y:S01]  /*7b60*/  FADD.FTZ R143, R137, R143 ;  /* 0x0000008f898f7221 */ /* 0x000fe20000010000 */
[----:B------:R-:W-:Y:S01]  /*7b70*/  HMMA.16816.F32 R4, R12, R34, R4 ;  /* 0x000000220c04723c */ /* 0x000fe20000001804 */
[----:B------:R-:W5:Y:S01]  /*7b80*/  LDSM.16.MT88.4 R32, [R150+0x5800] ;  /* 0x005800009620783b */ /* 0x000f620000004200 */
[----:B------:R-:W2:Y:S01]  /*7b90*/  MUFU.EX2 R136, R136 ;  /* 0x0000008800887308 */ /* 0x000ea20000000800 */
[----:B------:R-:W-:-:S02]  /*7ba0*/  FADD.FTZ R132, R127, R132 ;  /* 0x000000847f847221 */ /* 0x000fc40000010000 */
[----:B------:R-:W-:Y:S02]  /*7bb0*/  FADD.FTZ R143, R131, R143 ;  /* 0x0000008f838f7221 */ /* 0x000fe40000010000 */
[----:B------:R-:W-:Y:S01]  /*7bc0*/  FADD.FTZ R126, R126, R132 ;  /* 0x000000847e7e7221 */ /* 0x000fe20000010000 */
[C---:B-1----:R-:W-:Y:S01]  /*7bd0*/  HMMA.16816.F32 R24, R12.reuse, R16, R24 ;  /* 0x000000100c18723c */ /* 0x042fe20000001818 */
[----:B------:R-:W-:Y:S01]  /*7be0*/  FADD.FTZ R130, R130, R143 ;  /* 0x0000008f82827221 */ /* 0x000fe20000010000 */
[----:B------:R-:W1:Y:S01]  /*7bf0*/  MUFU.EX2 R134, R134 ;  /* 0x0000008600867308 */ /* 0x000e620000000800 */
[----:B------:R-:W-:Y:S02]  /*7c00*/  FADD.FTZ R126, R119, R126 ;  /* 0x0000007e777e7221 */ /* 0x000fe40000010000 */
[----:B------:R-:W-:Y:S02]  /*7c10*/  FADD.FTZ R130, R121, R130 ;  /* 0x0000008279827221 */ /* 0x000fe40000010000 */
[----:B------:R-:W-:Y:S01]  /*7c20*/  FADD.FTZ R126, R115, R126 ;  /* 0x0000007e737e7221 */ /* 0x000fe20000010000 */
[----:B------:R-:W-:Y:S01]  /*7c30*/  HMMA.16816.F32 R20, R12, R18, R20 ;  /* 0x000000120c14723c */ /* 0x000fe20000001814 */
[----:B------:R-:W1:Y:S01]  /*7c40*/  LDSM.16.MT88.4 R16, [R151+0x5c00] ;  /* 0x005c00009710783b */ /* 0x000e620000004200 */
[----:B------:R-:W-:Y:S01]  /*7c50*/  MUFU.EX2 R140, R140 ;  /* 0x0000008c008c7308 */ /* 0x000fe20000000800 */
[----:B------:R-:W-:-:S02]  /*7c60*/  FADD.FTZ R122, R122, R130 ;  /* 0x000000827a7a7221 */ /* 0x000fc40000010000 */
[----:B------:R-:W-:Y:S02]  /*7c70*/  FFMA.FTZ R129, R129, c[0x0][0x23c], -R77 ;  /* 0x00008f0081817a23 */ /* 0x000fe4000001084d */
[----:B------:R-:W-:Y:S01]  /*7c80*/  F2FP.PACK_AB R13, R112, R114 ;  /* 0x00000072700d723e */ /* 0x000fe200000000ff */
[----:B------:R-:W-:Y:S01]  /*7c90*/  FADD.FTZ R114, R114, R126 ;  /* 0x0000007e72727221 */ /* 0x000fe20000010000 */
[----:B------:R-:W-:Y:S01]  /*7ca0*/  F2FP.PACK_AB R15, R108, R111 ;  /* 0x0000006f6c0f723e */ /* 0x000fe200000000ff */
[----:B------:R-:W1:Y:S01]  /*7cb0*/  MUFU.EX2 R145, R145 ;  /* 0x0000009100917308 */ /* 0x000e620000000800 */
[----:B----4-:R-:W-:Y:S01]  /*7cc0*/  F2FP.PACK_AB R12, R120, R125 ;  /* 0x0000007d780c723e */ /* 0x010fe200000000ff */
[----:B------:R-:W-:Y:S01]  /*7cd0*/  FADD.FTZ R122, R118, R122 ;  /* 0x0000007a767a7221 */ /* 0x000fe20000010000 */
[----:B--2---:R-:W-:Y:S01]  /*7ce0*/  F2FP.PACK_AB R14, R124, R128 ;  /* 0x000000807c0e723e */ /* 0x004fe200000000ff */
[----:B------:R-:W-:Y:S02]  /*7cf0*/  FADD.FTZ R114, R112, R114 ;  /* 0x0000007270727221 */ /* 0x000fe40000010000 */
[----:B------:R-:W-:-:S02]  /*7d00*/  FADD.FTZ R125, R125, R122 ;  /* 0x0000007a7d7d7221 */ /* 0x000fc40000010000 */
[----:B------:R-:W-:Y:S01]  /*7d10*/  MUFU.EX2 R149, R149 ;  /* 0x0000009500957308 */ /* 0x000fe20000000800 */
[----:B------:R-:W-:Y:S01]  /*7d20*/  FADD.FTZ R111, R111, R114 ;  /* 0x000000726f6f7221 */ /* 0x000fe20000010000 */
[C---:B---3--:R-:W-:Y:S01]  /*7d30*/  HMMA.16816.F32 R8, R12.reuse, R28, R8 ;  /* 0x0000001c0c08723c */ /* 0x048fe20000001808 */
[----:B------:R-:W-:Y:S02]  /*7d40*/  FADD.FTZ R125, R120, R125 ;  /* 0x0000007d787d7221 */ /* 0x000fe40000010000 */
[----:B------:R-:W-:Y:S02]  /*7d50*/  FADD.FTZ R111, R108, R111 ;  /* 0x0000006f6c6f7221 */ /* 0x000fe40000010000 */
[----:B------:R-:W-:Y:S01]  /*7d60*/  FADD.FTZ R128, R128, R125 ;  /* 0x0000007d80807221 */ /* 0x000fe20000010000 */
[----:B------:R-:W2:Y:S01]  /*7d70*/  MUFU.EX2 R148, R148 ;  /* 0x0000009400947308 */ /* 0x000ea20000000800 */
[----:B------:R-:W-:Y:S01]  /*7d80*/  FFMA.FTZ R116, R116, c[0x0][0x23c], -R77 ;  /* 0x00008f0074747a23 */ /* 0x000fe2000001084d */
[----:B------:R-:W-:Y:S01]  /*7d90*/  HMMA.16816.F32 R4, R12, R30, R4 ;  /* 0x0000001e0c04723c */ /* 0x000fe20000001804 */
[----:B------:R-:W3:Y:S01]  /*7da0*/  LDSM.16.MT88.4 R28, [R150+0x5c00] ;  /* 0x005c0000961c783b */ /* 0x000ee20000004200 */
[----:B------:R-:W-:-:S02]  /*7db0*/  FADD.FTZ R128, R124, R128 ;  /* 0x000000807c807221 */ /* 0x000fc40000010000 */
[--C-:B------:R-:W-:Y:S02]  /*7dc0*/  FFMA.FTZ R113, R113, c[0x0][0x23c], -R77.reuse ;  /* 0x00008f0071717a23 */ /* 0x100fe4000001084d */
[----:B------:R-:W-:Y:S01]  /*7dd0*/  MUFU.EX2 R152, R152 ;  /* 0x0000009800987308 */ /* 0x000fe20000000800 */
[----:B------:R-:W-:Y:S01]  /*7de0*/  FADD.FTZ R128, R136, R128 ;  /* 0x0000008088807221 */ /* 0x000fe20000010000 */
[C---:B-----5:R-:W-:Y:S01]  /*7df0*/  HMMA.16816.F32 R24, R12.reuse, R32, R24 ;  /* 0x000000200c18723c */ /* 0x060fe20000001818 */
[--C-:B------:R-:W-:Y:S02]  /*7e00*/  FFMA.FTZ R109, R109, c[0x0][0x23c], -R77.reuse ;  /* 0x00008f006d6d7a23 */ /* 0x100fe4000001084d */
[----:B-1----:R-:W-:Y:S02]  /*7e10*/  FADD.FTZ R128, R134, R128 ;  /* 0x0000008086807221 */ /* 0x002fe40000010000 */
[--C-:B------:R-:W-:Y:S01]  /*7e20*/  FFMA.FTZ R104, R104, c[0x0][0x23c], -R77.reuse ;  /* 0x00008f0068687a23 */ /* 0x100fe2000001084d */
[----:B------:R-:W1:Y:S01]  /*7e30*/  MUFU.EX2 R155, R155 ;  /* 0x0000009b009b7308 */ /* 0x000e620000000800 */
[--C-:B------:R-:W-:Y:S01]  /*7e40*/  FFMA.FTZ R102, R102, c[0x0][0x23c], -R77.reuse ;  /* 0x00008f0066667a23 */ /* 0x100fe2000001084d */
[----:B------:R-:W-:Y:S01]  /*7e50*/  HMMA.16816.F32 R20, R12, R34, R20 ;  /* 0x000000220c14723c */ /* 0x000fe20000001814 */
[----:B------:R-:W4:Y:S01]  /*7e60*/  LDSM.16.MT88.4 R32, [R151+0x6000] ;  /* 0x006000009720783b */ /* 0x000f220000004200 */
[----:B------:R-:W-:-:S02]  /*7e70*/  FFMA.FTZ R98, R98, c[0x0][0x23c], -R77 ;  /* 0x00008f0062627a23 */ /* 0x000fc4000001084d */
[----:B------:R-:W-:Y:S02]  /*7e80*/  FFMA.FTZ R92, R92, c[0x0][0x23c], -R77 ;  /* 0x00008f005c5c7a23 */ /* 0x000fe4000001084d */
[----:B------:R-:W5:Y:S01]  /*7e90*/  MUFU.EX2 R160, R160 ;  /* 0x000000a000a07308 */ /* 0x000f620000000800 */
[----:B------:R-:W-:Y:S01]  /*7ea0*/  F2FP.PACK_AB R13, R106, R107 ;  /* 0x0000006b6a0d723e */ /* 0x000fe200000000ff */
[----:B------:R-:W-:Y:S01]  /*7eb0*/  FADD.FTZ R107, R107, R111 ;  /* 0x0000006f6b6b7221 */ /* 0x000fe20000010000 */
[----:B------:R-:W-:Y:S01]  /*7ec0*/  F2FP.PACK_AB R15, R101, R103 ;  /* 0x00000067650f723e */ /* 0x000fe200000000ff */
[--C-:B------:R-:W-:Y:S01]  /*7ed0*/  FFMA.FTZ R91, R91, c[0x0][0x23c], -R77.reuse ;  /* 0x00008f005b5b7a23 */ /* 0x100fe2000001084d */
[----:B------:R-:W-:Y:S01]  /*7ee0*/  F2FP.PACK_AB R12, R134, R136 ;  /* 0x00000088860c723e */ /* 0x000fe200000000ff */
[----:B------:R-:W-:Y:S01]  /*7ef0*/  FFMA.FTZ R90, R90, c[0x0][0x23c], -R77 ;  /* 0x00008f005a5a7a23 */ /* 0x000fe2000001084d */
[----:B------:R-:W-:Y:S01]  /*7f00*/  F2FP.PACK_AB R14, R145, R140 ;  /* 0x0000008c910e723e */ /* 0x000fe200000000ff */
[----:B------:R-:W1:Y:S01]  /*7f10*/  MUFU.EX2 R159, R159 ;  /* 0x0000009f009f7308 */ /* 0x000e620000000800 */
[----:B------:R-:W-:-:S02]  /*7f20*/  FADD.FTZ R140, R140, R128 ;  /* 0x000000808c8c7221 */ /* 0x000fc40000010000 */
[--C-:B------:R-:W-:Y:S02]  /*7f30*/  FFMA.FTZ R89, R89, c[0x0][0x23c], -R77.reuse ;  /* 0x00008f0059597a23 */ /* 0x100fe4000001084d */
[----:B------:R-:W-:Y:S01]  /*7f40*/  FADD.FTZ R140, R145, R140 ;  /* 0x0000008c918c7221 */ /* 0x000fe20000010000 */
[----:B------:R-:W-:Y:S01]  /*7f50*/  HMMA.16816.F32 R8, R12, R16, R8 ;  /* 0x000000100c08723c */ /* 0x000fe20000001808 */
[--C-:B------:R-:W-:Y:S01]  /*7f60*/  FFMA.FTZ R88, R88, c[0x0][0x23c], -R77.reuse ;  /* 0x00008f0058587a23 */ /* 0x100fe2000001084d */
[----:B------:R-:W-:Y:S01]  /*7f70*/  MUFU.EX2 R161, R161 ;  /* 0x000000a100a17308 */ /* 0x000fe20000000800 */
[--C-:B------:R-:W-:Y:S02]  /*7f80*/  FFMA.FTZ R87, R87, c[0x0][0x23c], -R77.reuse ;  /* 0x00008f0057577a23 */ /* 0x100fe4000001084d */
[----:B------:R-:W-:-:S03]  /*7f90*/  FFMA.FTZ R86, R86, c[0x0][0x23c], -R77 ;  /* 0x00008f0056567a23 */ /* 0x000fc6000001084d */
[C---:B------:R-:W-:Y:S01]  /*7fa0*/  HMMA.16816.F32 R4, R12.reuse, R18, R4 ;  /* 0x000000120c04723c */ /* 0x040fe20000001804 */
[----:B------:R-:W5:Y:S01]  /*7fb0*/  LDSM.16.MT88.4 R16, [R150+0x6000] ;  /* 0x006000009610783b */ /* 0x000f620000004200 */
[----:B------:R-:W1:Y:S06]  /*7fc0*/  MUFU.EX2 R163, R163 ;  /* 0x000000a300a37308 */ /* 0x000e6c0000000800 */
[C---:B---3--:R-:W-:Y:S02]  /*7fd0*/  HMMA.16816.F32 R24, R12.reuse, R28, R24 ;  /* 0x0000001c0c18723c */ /* 0x048fe40000001818 */
[----:B------:R-:W3:Y:S06]  /*7fe0*/  MUFU.EX2 R182, R182 ;  /* 0x000000b600b67308 */ /* 0x000eec0000000800 */
[----:B------:R-:W-:Y:S01]  /*7ff0*/  HMMA.16816.F32 R20, R12, R30, R20 ;  /* 0x0000001e0c14723c */ /* 0x000fe20000001814 */
[----:B------:R-:W3:Y:S01]  /*8000*/  LDSM.16.MT88.4 R28, [R151+0x6400] ;  /* 0x00640000971c783b */ /* 0x000ee20000004200 */
[----:B------:R-:W3:Y:S05]  /*8010*/  MUFU.EX2 R173, R173 ;  /* 0x000000ad00ad7308 */ /* 0x000eea0000000800 */
[----:B------:R-:W-:-:S02]  /*8020*/  F2FP.PACK_AB R13, R99, R100 ;  /* 0x00000064630d723e */ /* 0x000fc400000000ff */
[----:B------:R-:W-:Y:S01]  /*8030*/  F2FP.PACK_AB R15, R95, R96 ;  /* 0x000000605f0f723e */ /* 0x000fe200000000ff */
[----:B------:R-:W-:Y:S01]  /*8040*/  MUFU.EX2 R184, R184 ;  /* 0x000000b800b87308 */ /* 0x000fe20000000800 */
[----:B--2---:R-:W-:Y:S01]  /*8050*/  F2FP.PACK_AB R12, R148, R149 ;  /* 0x00000095940c723e */ /* 0x004fe200000000ff */
[----:B------:R-:W-:Y:S01]  /*8060*/  FADD.FTZ R149, R149, R140 ;  /* 0x0000008c95957221 */ /* 0x000fe20000010000 */
[----:B-1----:R-:W-:-:S03]  /*8070*/  F2FP.PACK_AB R14, R155, R152 ;  /* 0x000000989b0e723e */ /* 0x002fc600000000ff */
[----:B------:R-:W-:Y:S02]  /*8080*/  FADD.FTZ R149, R148, R149 ;  /* 0x0000009594957221 */ /* 0x000fe40000010000 */
[----:B------:R-:W1:Y:S02]  /*8090*/  MUFU.EX2 R186, R186 ;  /* 0x000000ba00ba7308 */ /* 0x000e640000000800 */
[----:B----4-:R-:W-:Y:S01]  /*80a0*/  HMMA.16816.F32 R8, R12, R32, R8 ;  /* 0x000000200c08723c */ /* 0x010fe20000001808 */
[----:B------:R-:W-:-:S04]  /*80b0*/  FADD.FTZ R152, R152, R149 ;  /* 0x0000009598987221 */ /* 0x000fc80000010000 */
        /* <DEDUP_REMOVED lines=11> */
[----:B------:R-:W-:-:S02]  /*8170*/  F2FP.PACK_AB R13, R75, R94 ;  /* 0x0000005e4b0d723e */ /* 0x000fc400000000ff */
[----:B------:R-:W-:Y:S02]  /*8180*/  F2FP.PACK_AB R15, R73, R74 ;  /* 0x0000004a490f723e */ /* 0x000fe400000000ff */
[C---:B------:R-:W-:Y:S01]  /*8190*/  F2FP.PACK_AB R12, R159.reuse, R160 ;  /* 0x000000a09f0c723e */ /* 0x040fe200000000ff */
[----:B------:R-:W-:Y:S01]  /*81a0*/  FADD.FTZ R159, R159, R152 ;  /* 0x000000989f9f7221 */ /* 0x000fe20000010000 */
[----:B------:R-:W-:Y:S01]  /*81b0*/  F2FP.PACK_AB R14, R163, R161 ;  /* 0x000000a1a30e723e */ /* 0x000fe200000000ff */
[----:B------:R-:W1:Y:S02]  /*81c0*/  MUFU.EX2 R194, R194 ;  /* 0x000000c200c27308 */ /* 0x000e640000000800 */
[----:B------:R-:W-:-:S04]  /*81d0*/  FADD.FTZ R159, R161, R159 ;  /* 0x0000009fa19f7221 */ /* 0x000fc80000010000 */
        /* <DEDUP_REMOVED lines=13> */
[----:B------:R-:W-:-:S02]  /*82b0*/  F2FP.PACK_AB R13, R71, R72 ;  /* 0x00000048470d723e */ /* 0x000fc400000000ff */
[----:B------:R-:W-:Y:S01]  /*82c0*/  F2FP.PACK_AB R15, R69, R70 ;  /* 0x00000046450f723e */ /* 0x000fe200000000ff */
[----:B------:R-:W2:Y:S01]  /*82d0*/  MUFU.EX2 R162, R162 ;  /* 0x000000a200a27308 */ /* 0x000ea20000000800 */
[----:B------:R-:W-:Y:S01]  /*82e0*/  F2FP.PACK_AB R12, R173, R182 ;  /* 0x000000b6ad0c723e */ /* 0x000fe200000000ff */
[----:B------:R-:W-:Y:S01]  /*82f0*/  FFMA.FTZ R182, R78, c[0x0][0x23c], -R76 ;  /* 0x00008f004eb67a23 */ /* 0x000fe2000001084c */
        /* <DEDUP_REMOVED lines=10> */
[----:B------:R-:W3:Y:S02]  /*83a0*/  MUFU.EX2 R147, R147 ;  /* 0x0000009300937308 */ /* 0x000ee40000000800 */
[----:B------:R-:W-:Y:S01]  /*83b0*/  HMMA.16816.F32 R20, R12, R30, R20 ;  /* 0x0000001e0c14723c */ /* 0x000fe20000001814 */
[----:B------:R-:W1:Y:S05]  /*83c0*/  LDSM.16.MT88.4 R28, [R151+0x7000] ;  /* 0x00700000971c783b */ /* 0x000e6a0000004200 */
[----:B------:R-:W-:Y:S01]  /*83d0*/  MUFU.EX2 R142, R142 ;  /* 0x0000008e008e7308 */ /* 0x000fe20000000800 */
[----:B------:R-:W-:-:S02]  /*83e0*/  F2FP.PACK_AB R13, R67, R68 ;  /* 0x00000044430d723e */ /* 0x000fc400000000ff */
[----:B------:R-:W-:Y:S02]  /*83f0*/  F2FP.PACK_AB R15, R65, R66 ;  /* 0x00000042410f723e */ /* 0x000fe400000000ff */
[----:B----4-:R-:W-:Y:S01]  /*8400*/  F2FP.PACK_AB R12, R189, R193 ;  /* 0x000000c1bd0c723e */ /* 0x010fe200000000ff */
[----:B------:R-:W-:Y:S01]  /*8410*/  FADD.FTZ R193, R193, R184 ;  /* 0x000000b8c1c17221 */ /* 0x000fe20000010000 */
[----:B------:R-:W-:Y:S01]  /*8420*/  F2FP.PACK_AB R14, R192, R191 ;  /* 0x000000bfc00e723e */ /* 0x000fe200000000ff */
[----:B------:R-:W4:Y:S02]  /*8430*/  MUFU.EX2 R138, R141 ;  /* 0x0000008d008a7308 */ /* 0x000f240000000800 */
[----:B------:R-:W-:-:S04]  /*8440*/  FADD.FTZ R193, R189, R193 ;  /* 0x000000c1bdc17221 */ /* 0x000fc80000010000 */
[----:B--2---:R-:W-:Y:S01]  /*8450*/  HMMA.16816.F32 R8, R12, R32, R8 ;  /* 0x000000200c08723c */ /* 0x004fe20000001808 */
[----:B------:R-:W-:Y:S01]  /*8460*/  FADD.FTZ R191, R191, R193 ;  /* 0x000000c1bfbf7221 */ /* 0x000fe20000010000 */
[----:B------:R-:W-:Y:S03]  /*8470*/  MUFU.EX2 R115, R116 ;  /* 0x0000007400737308 */ /* 0x000fe60000000800 */
[----:B------:R-:W-:-:S03]  /*8480*/  FADD.FTZ R191, R192, R191 ;  /* 0x000000bfc0bf7221 */ /* 0x000fc60000010000 */
[----:B------:R-:W-:Y:S01]  /*8490*/  HMMA.16816.F32 R4, R12, R34, R4 ;  /* 0x000000220c04723c */ /* 0x000fe20000001804 */
[----:B------:R-:W2:Y:S01]  /*84a0*/  LDSM.16.MT88.4 R32, [R150+0x7000] ;  /* 0x007000009620783b */ /* 0x000ea20000004200 */
[----:B------:R-:W-:Y:S01]  /*84b0*/  MUFU.EX2 R112, R113 ;  /* 0x0000007100707308 */ /* 0x000fe20000000800 */
[----:B------:R-:W-:-:S05]  /*84c0*/  FADD.FTZ R191, R194, R191 ;  /* 0x000000bfc2bf7221 */ /* 0x000fca0000010000 */
[C---:B-----5:R-:W-:Y:S02]  /*84d0*/  HMMA.16816.F32 R24, R12.reuse, R16, R24 ;  /* 0x000000100c18723c */ /* 0x060fe40000001818 */
[----:B------:R-:W-:Y:S05]  /*84e0*/  MUFU.EX2 R146, R146 ;  /* 0x0000009200927308 */ /* 0x000fea0000000800 */
[----:B------:R-:W-:Y:S01]  /*84f0*/  F2FP.PACK_AB R17, R63, R64 ;  /* 0x000000403f11723e */ /* 0x000fe200000000ff */
[----:B------:R-:W-:Y:S01]  /*8500*/  HMMA.16816.F32 R20, R12, R18, R20 ;  /* 0x000000120c14723c */ /* 0x000fe20000001814 */
[----:B------:R-:W5:Y:S01]  /*8510*/  LDSM.16.MT88.4 R12, [R151+0x7400] ;  /* 0x00740000970c783b */ /* 0x000f620000004200 */
[C---:B------:R-:W-:Y:S01]  /*8520*/  F2FP.PACK_AB R16, R188.reuse, R194 ;  /* 0x000000c2bc10723e */ /* 0x040fe200000000ff */
[----:B------:R-:W-:Y:S01]  /*8530*/  MUFU.EX2 R157, R157 ;  /* 0x0000009d009d7308 */ /* 0x000fe20000000800 */
[----:B------:R-:W-:-:S03]  /*8540*/  FADD.FTZ R188, R188, R191 ;  /* 0x000000bfbcbc7221 */ /* 0x000fc60000010000 */
[----:B------:R-:W-:Y:S01]  /*8550*/  F2FP.PACK_AB R19, R61, R62 ;  /* 0x0000003e3d13723e */ /* 0x000fe200000000ff */
[----:B------:R-:W-:Y:S01]  /*8560*/  FADD.FTZ R188, R187, R188 ;  /* 0x000000bcbbbc7221 */ /* 0x000fe20000010000 */
[C---:B------:R-:W-:Y:S02]  /*8570*/  F2FP.PACK_AB R18, R185.reuse, R187 ;  /* 0x000000bbb912723e */ /* 0x040fe400000000ff */
[----:B------:R-:W-:Y:S01]  /*8580*/  MUFU.EX2 R183, R183 ;  /* 0x000000b700b77308 */ /* 0x000fe20000000800 */
[----:B------:R-:W-:-:S04]  /*8590*/  FADD.FTZ R188, R185, R188 ;  /* 0x000000bcb9bc7221 */ /* 0x000fc80000010000 */
[C---:B-1----:R-:W-:Y:S03]  /*85a0*/  HMMA.16816.F32 R8, R16.reuse, R28, R8 ;  /* 0x0000001c1008723c */ /* 0x042fe60000001808 */
[----:B------:R-:W-:Y:S05]  /*85b0*/  MUFU.EX2 R190, R190 ;  /* 0x000000be00be7308 */ /* 0x000fea0000000800 */
[C---:B------:R-:W-:Y:S01]  /*85c0*/  HMMA.16816.F32 R4, R16.reuse, R30, R4 ;  /* 0x0000001e1004723c */ /* 0x040fe20000001804 */
[----:B------:R-:W1:Y:S02]  /*85d0*/  LDSM.16.MT88.4 R28, [R150+0x7400] ;  /* 0x00740000961c783b */ /* 0x000e640000004200 */
[----:B------:R-:W-:Y:S05]  /*85e0*/  MUFU.EX2 R180, R180 ;  /* 0x000000b400b47308 */ /* 0x000fea0000000800 */
[C---:B--2---:R-:W-:Y:S03]  /*85f0*/  HMMA.16816.F32 R24, R16.reuse, R32, R24 ;  /* 0x000000201018723c */ /* 0x044fe60000001818 */
[----:B------:R-:W-:Y:S04]  /*8600*/  MUFU.EX2 R153, R153 ;  /* 0x0000009900997308 */ /* 0x000fe80000000800 */
[----:B------:R-:W-:Y:S01]  /*8610*/  F2FP.PACK_AB R33, R59, R60 ;  /* 0x0000003c3b21723e */ /* 0x000fe200000000ff */
[----:B------:R-:W-:Y:S01]  /*8620*/  HMMA.16816.F32 R20, R16, R34, R20 ;  /* 0x000000221014723c */ /* 0x000fe20000001814 */
[----:B------:R-:W2:Y:S01]  /*8630*/  LDSM.16.MT88.4 R16, [R151+0x7800] ;  /* 0x007800009710783b */ /* 0x000ea20000004200 */
[C---:B------:R-:W-:Y:S01]  /*8640*/  F2FP.PACK_AB R32, R162.reuse, R181 ;  /* 0x000000b5a220723e */ /* 0x040fe200000000ff */
[----:B------:R-:W-:Y:S01]  /*8650*/  FADD.FTZ R181, R181, R188 ;  /* 0x000000bcb5b57221 */ /* 0x000fe20000010000 */
[----:B------:R3:W-:Y:S03]  /*8660*/  MUFU.EX2 R131, R133 ;  /* 0x0000008500837308 */ /* 0x0007e60000000800 */
[----:B------:R-:W-:Y:S01]  /*8670*/  F2FP.PACK_AB R35, R57, R58 ;  /* 0x0000003a3923723e */ /* 0x000fe200000000ff */
[----:B------:R-:W-:Y:S01]  /*8680*/  FADD.FTZ R181, R162, R181 ;  /* 0x000000b5a2b57221 */ /* 0x000fe20000010000 */
[----:B------:R-:W-:-:S03]  /*8690*/  F2FP.PACK_AB R34, R156, R158 ;  /* 0x0000009e9c22723e */ /* 0x000fc600000000ff */
[----:B------:R-:W-:Y:S01]  /*86a0*/  FADD.FTZ R158, R158, R181 ;  /* 0x000000b59e9e7221 */ /* 0x000fe20000010000 */
[----:B------:R-:W-:Y:S01]  /*86b0*/  MUFU.EX2 R108, R110 ;  /* 0x0000006e006c7308 */ /* 0x000fe20000000800 */
[----:B------:R-:W-:Y:S02]  /*86c0*/  LEA R181, P0, R54, c[0x0][0x168], 0x1 ;  /* 0x00005a0036b57a11 */ /* 0x000fe400078008ff */
[C---:B-----5:R-:W-:Y:S01]  /*86d0*/  HMMA.16816.F32 R8, R32.reuse, R12, R8 ;  /* 0x0000000c2008723c */ /* 0x060fe20000001808 */
[----:B------:R-:W-:Y:S01]  /*86e0*/  FADD.FTZ R158, R156, R158 ;  /* 0x0000009e9c9e7221 */ /* 0x000fe20000010000 */
[----:B---3--:R-:W-:Y:S03]  /*86f0*/  LDSM.16.MT88.4 R132, [R150+0x8c00] ;  /* 0x008c00009684783b */ /* 0x008fe60000004200 */
[----:B------:R-:W-:Y:S03]  /*8700*/  MUFU.EX2 R182, R182 ;  /* 0x000000b600b67308 */ /* 0x000fe60000000800 */
[C---:B------:R-:W-:Y:S01]  /*8710*/  HMMA.16816.F32 R4, R32.reuse, R14, R4 ;  /* 0x0000000e2004723c */ /* 0x040fe20000001804 */
[----:B------:R-:W3:Y:S07]  /*8720*/  LDSM.16.MT88.4 R12, [R150+0x7800] ;  /* 0x00780000960c783b */ /* 0x000eee0000004200 */
[C---:B-1----:R-:W-:Y:S08]  /*8730*/  HMMA.16816.F32 R24, R32.reuse, R28, R24 ;  /* 0x0000001c2018723c */ /* 0x042ff00000001818 */
[----:B------:R-:W-:Y:S07]  /*8740*/  HMMA.16816.F32 R28, R32, R30, R20 ;  /* 0x0000001e201c723c */ /* 0x000fee0000001814 */
[----:B------:R-:W-:Y:S01]  /*8750*/  FFMA.FTZ R20, R123, c[0x0][0x23c], -R77 ;  /* 0x00008f007b147a23 */ /* 0x000fe2000001084d */
[----:B------:R-:W-:Y:S01]  /*8760*/  F2FP.PACK_AB R33, R55, R56 ;  /* 0x000000383721723e */ /* 0x000fe200000000ff */
[----:B------:R-:W1:Y:S01]  /*8770*/  MUFU.EX2 R123, R129 ;  /* 0x00000081007b7308 */ /* 0x000e620000000800 */
[----:B------:R-:W-:-:S02]  /*8780*/  F2FP.PACK_AB R35, R51, R52 ;  /* 0x000000343323723e */ /* 0x000fc400000000ff */
[----:B------:R-:W-:Y:S01]  /*8790*/  F2FP.PACK_AB R32, R147, R154 ;  /* 0x0000009a9320723e */ /* 0x000fe200000000ff */
[----:B------:R-:W-:Y:S01]  /*87a0*/  FADD.FTZ R154, R154, R158 ;  /* 0x0000009e9a9a7221 */ /* 0x000fe20000010000 */
[----:B----4-:R-:W-:-:S03]  /*87b0*/  F2FP.PACK_AB R34, R138, R142 ;  /* 0x0000008e8a22723e */ /* 0x010fc600000000ff */
[----:B------:R4:W5:Y:S01]  /*87c0*/  MUFU.EX2 R119, R20 ;  /* 0x0000001400777308 */ /* 0x0009620000000800 */
[----:B------:R-:W-:-:S03]  /*87d0*/  FADD.FTZ R154, R147, R154 ;  /* 0x0000009a939a7221 */ /* 0x000fc60000010000 */
[----:B--2---:R-:W-:Y:S01]  /*87e0*/  HMMA.16816.F32 R8, R32, R16, R8 ;  /* 0x000000102008723c */ /* 0x004fe20000001808 */
[----:B------:R-:W-:Y:S02]  /*87f0*/  FADD.FTZ R154, R142, R154 ;  /* 0x0000009a8e9a7221 */ /* 0x000fe40000010000 */
[----:B------:R-:W-:Y:S02]  /*8800*/  LDSM.16.MT88.4 R140, [R151+0x8c00] ;  /* 0x008c0000978c783b */ /* 0x000fe40000004200 */
[----:B------:R-:W-:-:S03]  /*8810*/  FADD.FTZ R138, R138, R154 ;  /* 0x0000009a8a8a7221 */ /* 0x000fc60000010000 */
[----:B------:R-:W-:Y:S01]  /*8820*/  HMMA.16816.F32 R4, R32, R18, R4 ;  /* 0x000000122004723c */ /* 0x000fe20000001804 */
[----:B------:R-:W2:Y:S01]  /*8830*/  LDSM.16.MT88.4 R16, [R150+0x7c00] ;  /* 0x007c00009610783b */ /* 0x000ea20000004200 */
[----:B-1----:R-:W-:-:S03]  /*8840*/  FADD.FTZ R138, R123, R138 ;  /* 0x0000008a7b8a7221 */ /* 0x002fc60000010000 */
[----:B----4-:R-:W1:Y:S01]  /*8850*/  LDSM.16.MT88.4 R20, [R151+0x7c00] ;  /* 0x007c00009714783b */ /* 0x010e620000004200 */
[C---:B-----5:R-:W-:Y:S02]  /*8860*/  FADD.FTZ R138, R119.reuse, R138 ;  /* 0x0000008a778a7221 */ /* 0x060fe40000010000 */
[C---:B---3--:R-:W-:Y:S07]  /*8870*/  HMMA.16816.F32 R24, R32.reuse, R12, R24 ;  /* 0x0000000c2018723c */ /* 0x048fee0000001818 */
[----:B------:R-:W-:Y:S01]  /*8880*/  F2FP.PACK_AB R13, R48, R50 ;  /* 0x00000032300d723e */ /* 0x000fe200000000ff */
[----:B------:R-:W-:Y:S01]  /*8890*/  HMMA.16816.F32 R28, R32, R14, R28 ;  /* 0x0000000e201c723c */ /* 0x000fe2000000181c */
[----:B------:R-:W-:-:S06]  /*88a0*/  F2FP.PACK_AB R12, R119, R123 ;  /* 0x0000007b770c723e */ /* 0x000fcc00000000ff */
[----:B------:R-:W-:Y:S01]  /*88b0*/  FADD.FTZ R32, R106, R107 ;  /* 0x0000006b6a207221 */ /* 0x000fe20000010000 */
[----:B------:R-:W-:Y:S01]  /*88c0*/  F2FP.PACK_AB R15, R46, R47 ;  /* 0x0000002f2e0f723e */ /* 0x000fe200000000ff */
[----:B------:R-:W-:Y:S01]  /*88d0*/  MUFU.EX2 R106, R109 ;  /* 0x0000006d006a7308 */ /* 0x000fe20000000800 */
[----:B------:R-:W-:Y:S01]  /*88e0*/  F2FP.PACK_AB R14, R112, R115 ;  /* 0x00000073700e723e */ /* 0x000fe200000000ff */
[----:B------:R-:W-:Y:S02]  /*88f0*/  FADD.FTZ R32, R103, R32 ;  /* 0x0000002067207221 */ /* 0x000fe40000010000 */
[----:B------:R-:W-:Y:S02]  /*8900*/  FADD.FTZ R115, R115, R138 ;  /* 0x0000008a73737221 */ /* 0x000fe40000010000 */
[----:B------:R-:W-:Y:S02]  /*8910*/  FADD.FTZ R101, R101, R32 ;  /* 0x0000002065657221 */ /* 0x000fe40000010000 */
[----:B------:R-:W3:Y:S01]  /*8920*/  LDSM.16.MT88.4 R32, [R151+0x8000] ;  /* 0x008000009720783b */ /* 0x000ee20000004200 */
[----:B------:R-:W4:Y:S01]  /*8930*/  MUFU.EX2 R103, R104 ;  /* 0x0000006800677308 */ /* 0x000f220000000800 */
[----:B------:R-:W-:-:S02]  /*8940*/  FADD.FTZ R101, R100, R101 ;  /* 0x0000006564657221 */ /* 0x000fc40000010000 */
[----:B------:R-:W-:Y:S02]  /*8950*/  FADD.FTZ R115, R112, R115 ;  /* 0x0000007370737221 */ /* 0x000fe40000010000 */
[----:B------:R-:W-:Y:S01]  /*8960*/  FADD.FTZ R99, R99, R101 ;  /* 0x0000006563637221 */ /* 0x000fe20000010000 */
[----:B--2---:R-:W-:Y:S02]  /*8970*/  HMMA.16816.F32 R24, R12, R16, R24 ;  /* 0x000000100c18723c */ /* 0x004fe40000001818 */
[----:B------:R-:W-:Y:S01]  /*8980*/  MUFU.EX2 R100, R102 ;  /* 0x0000006600647308 */ /* 0x000fe20000000800 */
[----:B------:R-:W-:-:S04]  /*8990*/  FADD.FTZ R99, R96, R99 ;  /* 0x0000006360637221 */ /* 0x000fc80000010000 */
[----:B------:R-:W-:Y:S01]  /*89a0*/  FADD.FTZ R95, R95, R99 ;  /* 0x000000635f5f7221 */ /* 0x000fe20000010000 */
[----:B-1----:R-:W-:Y:S02]  /*89b0*/  HMMA.16816.F32 R8, R12, R20, R8 ;  /* 0x000000140c08723c */ /* 0x002fe40000001808 */
[----:B------:R-:W1:Y:S01]  /*89c0*/  MUFU.EX2 R96, R98 ;  /* 0x0000006200607308 */ /* 0x000e620000000800 */
[----:B------:R-:W-:-:S04]  /*89d0*/  FADD.FTZ R16, R94, R95 ;  /* 0x0000005f5e107221 */ /* 0x000fc80000010000 */
[----:B------:R-:W-:Y:S01]  /*89e0*/  FADD.FTZ R16, R75, R16 ;  /* 0x000000104b107221 */ /* 0x000fe20000010000 */
[C---:B------:R-:W-:Y:S01]  /*89f0*/  HMMA.16816.F32 R4, R12.reuse, R22, R4 ;  /* 0x000000160c04723c */ /* 0x040fe20000001804 */
[----:B------:R-:W2:Y:S02]  /*8a00*/  LDSM.16.MT88.4 R20, [R150+0x8000] ;  /* 0x008000009614783b */ /* 0x000ea40000004200 */
[----:B------:R-:W-:Y:S01]  /*8a10*/  FADD.FTZ R16, R74, R16 ;  /* 0x000000104a107221 */ /* 0x000fe20000010000 */
[----:B------:R-:W-:Y:S01]  /*8a20*/  MUFU.EX2 R94, R97 ;  /* 0x00000061005e7308 */ /* 0x000fe20000000800 */
[----:B------:R-:W-:Y:S02]  /*8a30*/  FFMA.FTZ R74, R93, c[0x0][0x23c], -R77 ;  /* 0x00008f005d4a7a23 */ /* 0x000fe4000001084d */
[----:B------:R-:W-:Y:S01]  /*8a40*/  FADD.FTZ R16, R73, R16 ;  /* 0x0000001049107221 */ /* 0x000fe20000010000 */
[----:B------:R-:W-:Y:S03]  /*8a50*/  HMMA.16816.F32 R28, R12, R18, R28 ;  /* 0x000000120c1c723c */ /* 0x000fe6000000181c */
[----:B------:R-:W-:Y:S01]  /*8a60*/  FADD.FTZ R16, R72, R16 ;  /* 0x0000001048107221 */ /* 0x000fe20000010000 */
[----:B------:R-:W-:Y:S03]  /*8a70*/  MUFU.EX2 R74, R74 ;  /* 0x0000004a004a7308 */ /* 0x000fe60000000800 */
[----:B------:R-:W-:-:S02]  /*8a80*/  F2FP.PACK_AB R13, R105, R3 ;  /* 0x00000003690d723e */ /* 0x000fc400000000ff */
[----:B------:R-:W-:Y:S02]  /*8a90*/  F2FP.PACK_AB R15, R146, R117 ;  /* 0x00000075920f723e */ /* 0x000fe400000000ff */
[----:B----4-:R-:W-:Y:S01]  /*8aa0*/  F2FP.PACK_AB R12, R103, R106 ;  /* 0x0000006a670c723e */ /* 0x010fe200000000ff */
[----:B------:R-:W4:Y:S01]  /*8ab0*/  MUFU.EX2 R72, R92 ;  /* 0x0000005c00487308 */ /* 0x000f220000000800 */
[----:B-1----:R-:W-:Y:S01]  /*8ac0*/  F2FP.PACK_AB R14, R96, R100 ;  /* 0x00000064600e723e */ /* 0x002fe200000000ff */
[----:B------:R-:W-:-:S04]  /*8ad0*/  FADD.FTZ R106, R106, R115 ;  /* 0x000000736a6a7221 */ /* 0x000fc80000010000 */
[----:B------:R-:W-:Y:S02]  /*8ae0*/  FADD.FTZ R106, R103, R106 ;  /* 0x0000006a676a7221 */ /* 0x000fe40000010000 */
[----:B---3--:R-:W-:Y:S01]  /*8af0*/  HMMA.16816.F32 R8, R12, R32, R8 ;  /* 0x000000200c08723c */ /* 0x008fe20000001808 */
[----:B------:R-:W-:Y:S01]  /*8b00*/  MUFU.EX2 R75, R81 ;  /* 0x00000051004b7308 */ /* 0x000fe20000000800 */
[----:B------:R-:W-:-:S04]  /*8b10*/  FADD.FTZ R100, R100, R106 ;  /* 0x0000006a64647221 */ /* 0x000fc80000010000 */
[----:B------:R-:W-:Y:S02]  /*8b20*/  FADD.FTZ R100, R96, R100 ;  /* 0x0000006460647221 */ /* 0x000fe40000010000 */
[----:B------:R-:W-:Y:S01]  /*8b30*/  FADD.FTZ R32, R71, R16 ;  /* 0x0000001047207221 */ /* 0x000fe20000010000 */
[C---:B------:R-:W-:Y:S01]  /*8b40*/  HMMA.16816.F32 R4, R12.reuse, R34, R4 ;  /* 0x000000220c04723c */ /* 0x040fe20000001804 */
[----:B------:R-:W1:Y:S02]  /*8b50*/  LDSM.16.MT88.4 R16, [R151+0x8400] ;  /* 0x008400009710783b */ /* 0x000e640000004200 */
[----:B------:R-:W-:Y:S02]  /*8b60*/  FADD.FTZ R32, R70, R32 ;  /* 0x0000002046207221 */ /* 0x000fe40000010000 */
[----:B------:R-:W-:Y:S02]  /*8b70*/  MUFU.EX2 R70, R91 ;  /* 0x0000005b00467308 */ /* 0x000fe40000000800 */
[----:B------:R-:W-:Y:S01]  /*8b80*/  FADD.FTZ R32, R69, R32 ;  /* 0x0000002045207221 */ /* 0x000fe20000010000 */
[----:B--2---:R-:W-:Y:S03]  /*8b90*/  HMMA.16816.F32 R24, R12, R20, R24 ;  /* 0x000000140c18723c */ /* 0x004fe60000001818 */
[----:B------:R-:W-:-:S02]  /*8ba0*/  FADD.FTZ R32, R68, R32 ;  /* 0x0000002044207221 */ /* 0x000fc40000010000 */
[----:B------:R-:W2:Y:S02]  /*8bb0*/  MUFU.EX2 R68, R90 ;  /* 0x0000005a00447308 */ /* 0x000ea40000000800 */
[----:B------:R-:W-:Y:S01]  /*8bc0*/  FADD.FTZ R67, R67, R32 ;  /* 0x0000002043437221 */ /* 0x000fe20000010000 */
[----:B------:R-:W-:Y:S01]  /*8bd0*/  HMMA.16816.F32 R28, R12, R22, R28 ;  /* 0x000000160c1c723c */ /* 0x000fe2000000181c */
[----:B------:R-:W3:Y:S02]  /*8be0*/  LDSM.16.MT88.4 R32, [R150+0x8400] ;  /* 0x008400009620783b */ /* 0x000ee40000004200 */
[----:B------:R-:W-:Y:S02]  /*8bf0*/  FADD.FTZ R67, R66, R67 ;  /* 0x0000004342437221 */ /* 0x000fe40000010000 */
[----:B------:R-:W-:Y:S02]  /*8c00*/  MUFU.EX2 R66, R80 ;  /* 0x0000005000427308 */ /* 0x000fe40000000800 */
[----:B------:R-:W-:Y:S01]  /*8c10*/  FADD.FTZ R65, R65, R67 ;  /* 0x0000004341417221 */ /* 0x000fe20000010000 */
[----:B------:R-:W-:-:S02]  /*8c20*/  F2FP.PACK_AB R13, R183, R157 ;  /* 0x0000009db70d723e */ /* 0x000fc400000000ff */
[----:B------:R-:W-:Y:S01]  /*8c30*/  F2FP.PACK_AB R15, R180, R190 ;  /* 0x000000beb40f723e */ /* 0x000fe200000000ff */
[----:B------:R-:W-:Y:S01]  /*8c40*/  FADD.FTZ R65, R64, R65 ;  /* 0x0000004140417221 */ /* 0x000fe20000010000 */
[----:B----4-:R-:W-:Y:S01]  /*8c50*/  F2FP.PACK_AB R12, R72, R74 ;  /* 0x0000004a480c723e */ /* 0x010fe200000000ff */
[----:B------:R-:W-:Y:S01]  /*8c60*/  MUFU.EX2 R64, R89 ;  /* 0x0000005900407308 */ /* 0x000fe20000000800 */
[----:B--2---:R-:W-:Y:S01]  /*8c70*/  F2FP.PACK_AB R14, R68, R70 ;  /* 0x00000046440e723e */ /* 0x004fe200000000ff */
[----:B------:R-:W-:Y:S02]  /*8c80*/  FADD.FTZ R20, R63, R65 ;  /* 0x000000413f147221 */ /* 0x000fe40000010000 */
[----:B------:R-:W-:Y:S02]  /*8c90*/  FADD.FTZ R74, R74, R100 ;  /* 0x000000644a4a7221 */ /* 0x000fe40000010000 */
[----:B------:R-:W-:Y:S02]  /*8ca0*/  FADD.FTZ R20, R62, R20 ;  /* 0x000000143e147221 */ /* 0x000fe40000010000 */
[----:B------:R-:W2:Y:S01]  /*8cb0*/  MUFU.EX2 R62, R88 ;  /* 0x00000058003e7308 */ /* 0x000ea20000000800 */
[----:B------:R-:W-:Y:S01]  /*8cc0*/  FADD.FTZ R74, R72, R74 ;  /* 0x0000004a484a7221 */ /* 0x000fe20000010000 */
[----:B-1----:R-:W-:Y:S03]  /*8cd0*/  HMMA.16816.F32 R8, R12, R16, R8 ;  /* 0x000000100c08723c */ /* 0x002fe60000001808 */
        /* <DEDUP_REMOVED lines=8> */
[----:B---3--:R-:W-:Y:S03]  /*8d60*/  HMMA.16816.F32 R24, R12, R32, R24 ;  /* 0x000000200c18723c */ /* 0x008fe60000001818 */
[----:B------:R-:W-:-:S02]  /*8d70*/  FADD.FTZ R16, R58, R16 ;  /* 0x000000103a107221 */ /* 0x000fc40000010000 */
[----:B------:R-:W3:Y:S02]  /*8d80*/  MUFU.EX2 R58, R86 ;  /* 0x00000056003a7308 */ /* 0x000ee40000000800 */
[----:B------:R-:W-:Y:S01]  /*8d90*/  FADD.FTZ R16, R57, R16 ;  /* 0x0000001039107221 */ /* 0x000fe20000010000 */
[----:B------:R-:W-:Y:S01]  /*8da0*/  HMMA.16816.F32 R28, R12, R34, R28 ;  /* 0x000000220c1c723c */ /* 0x000fe2000000181c */
[----:B------:R-:W-:Y:S02]  /*8db0*/  FFMA.FTZ R33, R85, c[0x0][0x23c], -R77 ;  /* 0x00008f0055217a23 */ /* 0x000fe4000001084d */
[----:B------:R-:W-:Y:S02]  /*8dc0*/  FADD.FTZ R56, R56, R16 ;  /* 0x0000001038387221 */ /* 0x000fe40000010000 */
[----:B------:R-:W4:Y:S01]  /*8dd0*/  LDSM.16.MT88.4 R16, [R150+0x8800] ;  /* 0x008800009610783b */ /* 0x000f220000004200 */
[----:B------:R-:W-:Y:S01]  /*8de0*/  FFMA.FTZ R32, R79, c[0x0][0x23c], -R76 ;  /* 0x00008f004f207a23 */ /* 0x000fe2000001084c */
[----:B------:R-:W-:Y:S01]  /*8df0*/  F2FP.PACK_AB R13, R131, R153 ;  /* 0x00000099830d723e */ /* 0x000fe200000000ff */
[----:B------:R-:W-:Y:S01]  /*8e00*/  FADD.FTZ R56, R55, R56 ;  /* 0x0000003837387221 */ /* 0x000fe20000010000 */
[----:B------:R-:W-:Y:S01]  /*8e10*/  F2FP.PACK_AB R15, R94, R108 ;  /* 0x0000006c5e0f723e */ /* 0x000fe200000000ff */
[----:B------:R-:W5:Y:S01]  /*8e20*/  MUFU.EX2 R33, R33 ;  /* 0x0000002100217308 */ /* 0x000f620000000800 */
[----:B--2---:R-:W-:Y:S01]  /*8e30*/  F2FP.PACK_AB R12, R62, R64 ;  /* 0x000000403e0c723e */ /* 0x004fe200000000ff */
[----:B------:R-:W-:Y:S01]  /*8e40*/  FADD.FTZ R56, R52, R56 ;  /* 0x0000003834387221 */ /* 0x000fe20000010000 */
[----:B---3--:R-:W-:Y:S01]  /*8e50*/  F2FP.PACK_AB R14, R58, R60 ;  /* 0x0000003c3a0e723e */ /* 0x008fe200000000ff */
[----:B------:R-:W-:-:S02]  /*8e60*/  FADD.FTZ R64, R64, R70 ;  /* 0x0000004640407221 */ /* 0x000fc40000010000 */
[----:B------:R-:W-:Y:S02]  /*8e70*/  FADD.FTZ R51, R51, R56 ;  /* 0x0000003833337221 */ /* 0x000fe40000010000 */
[----:B------:R-:W2:Y:S01]  /*8e80*/  MUFU.EX2 R32, R32 ;  /* 0x0000002000207308 */ /* 0x000ea20000000800 */
[----:B------:R-:W-:Y:S02]  /*8e90*/  FADD.FTZ R64, R62, R64 ;  /* 0x000000403e407221 */ /* 0x000fe40000010000 */
[----:B------:R-:W-:Y:S02]  /*8ea0*/  FADD.FTZ R51, R50, R51 ;  /* 0x0000003332337221 */ /* 0x000fe40000010000 */
[----:B------:R-:W-:Y:S02]  /*8eb0*/  FADD.FTZ R60, R60, R64 ;  /* 0x000000403c3c7221 */ /* 0x000fe40000010000 */
[----:B------:R-:W-:Y:S01]  /*8ec0*/  FADD.FTZ R51, R48, R51 ;  /* 0x0000003330337221 */ /* 0x000fe20000010000 */
[----:B-1----:R-:W-:Y:S01]  /*8ed0*/  HMMA.16816.F32 R4, R12, R22, R4 ;  /* 0x000000160c04723c */ /* 0x002fe20000001804 */
[----:B------:R-:W-:-:S02]  /*8ee0*/  FADD.FTZ R60, R58, R60 ;  /* 0x0000003c3a3c7221 */ /* 0x000fc40000010000 */
[----:B------:R-:W-:Y:S02]  /*8ef0*/  FADD.FTZ R47, R47, R51 ;  /* 0x000000332f2f7221 */ /* 0x000fe40000010000 */
[----:B-----5:R-:W-:Y:S02]  /*8f00*/  FADD.FTZ R60, R33, R60 ;  /* 0x0000003c213c7221 */ /* 0x020fe40000010000 */
[----:B------:R-:W-:Y:S01]  /*8f10*/  FADD.FTZ R22, R46, R47 ;  /* 0x0000002f2e167221 */ /* 0x000fe20000010000 */
[----:B------:R-:W-:Y:S03]  /*8f20*/  HMMA.16816.F32 R8, R12, R20, R8 ;  /* 0x000000140c08723c */ /* 0x000fe60000001808 */
[----:B------:R-:W-:-:S04]  /*8f30*/  FADD.FTZ R22, R3, R22 ;  /* 0x0000001603167221 */ /* 0x000fc80000010000 */
[----:B------:R-:W-:Y:S02]  /*8f40*/  FADD.FTZ R22, R105, R22 ;  /* 0x0000001669167221 */ /* 0x000fe40000010000 */
[--C-:B------:R-:W-:Y:S02]  /*8f50*/  FFMA.FTZ R20, R84, c[0x0][0x23c], -R77.reuse ;  /* 0x00008f0054147a23 */ /* 0x100fe4000001084d */
[----:B------:R-:W-:Y:S01]  /*8f60*/  FADD.FTZ R117, R117, R22 ;  /* 0x0000001675757221 */ /* 0x000fe20000010000 */
[----:B----4-:R-:W-:Y:S01]  /*8f70*/  HMMA.16816.F32 R24, R12, R16, R24 ;  /* 0x000000100c18723c */ /* 0x010fe20000001818 */
[----:B------:R-:W-:Y:S02]  /*8f80*/  FFMA.FTZ R21, R83, c[0x0][0x23c], -R77 ;  /* 0x00008f0053157a23 */ /* 0x000fe4000001084d */
[----:B------:R-:W-:Y:S01]  /*8f90*/  FADD.FTZ R117, R146, R117 ;  /* 0x0000007592757221 */ /* 0x000fe20000010000 */
[----:B------:R-:W1:Y:S01]  /*8fa0*/  MUFU.EX2 R20, R20 ;  /* 0x0000001400147308 */ /* 0x000e620000000800 */
[----:B------:R-:W-:-:S02]  /*8fb0*/  FFMA.FTZ R77, R82, c[0x0][0x23c], -R77 ;  /* 0x00008f00524d7a23 */ /* 0x000fc4000001084d */
[----:B------:R-:W-:Y:S01]  /*8fc0*/  FADD.FTZ R117, R157, R117 ;  /* 0x000000759d757221 */ /* 0x000fe20000010000 */
[----:B------:R-:W-:Y:S03]  /*8fd0*/  HMMA.16816.F32 R28, R12, R18, R28 ;  /* 0x000000120c1c723c */ /* 0x000fe6000000181c */
[----:B------:R-:W-:Y:S01]  /*8fe0*/  FADD.FTZ R183, R183, R117 ;  /* 0x00000075b7b77221 */ /* 0x000fe20000010000 */
[----:B------:R-:W3:Y:S03]  /*8ff0*/  MUFU.EX2 R21, R21 ;  /* 0x0000001500157308 */ /* 0x000ee60000000800 */
[----:B------:R-:W-:Y:S01]  /*9000*/  FADD.FTZ R183, R190, R183 ;  /* 0x000000b7beb77221 */ /* 0x000fe20000010000 */
[----:B------:R-:W-:Y:S02]  /*9010*/  F2FP.PACK_AB R13, R66, R75 ;  /* 0x0000004b420d723e */ /* 0x000fe400000000ff */
[----:B--2---:R-:W-:Y:S01]  /*9020*/  F2FP.PACK_AB R15, R182, R32 ;  /* 0x00000020b60f723e */ /* 0x004fe200000000ff */
[----:B------:R-:W-:Y:S01]  /*9030*/  FADD.FTZ R180, R180, R183 ;  /* 0x000000b7b4b47221 */ /* 0x000fe20000010000 */
[----:B------:R-:W2:Y:S01]  /*9040*/  MUFU.EX2 R3, R77 ;  /* 0x0000004d00037308 */ /* 0x000ea20000000800 */
[C---:B-1----:R-:W-:Y:S01]  /*9050*/  F2FP.PACK_AB R12, R20.reuse, R33 ;  /* 0x00000021140c723e */ /* 0x042fe200000000ff */
[----:B------:R-:W-:-:S02]  /*9060*/  FADD.FTZ R60, R20, R60 ;  /* 0x0000003c143c7221 */ /* 0x000fc40000010000 */
[----:B------:R-:W-:-:S04]  /*9070*/  FADD.FTZ R180, R153, R180 ;  /* 0x000000b499b47221 */ /* 0x000fc80000010000 */
[----:B------:R-:W-:Y:S01]  /*9080*/  FADD.FTZ R131, R131, R180 ;  /* 0x000000b483837221 */ /* 0x000fe20000010000 */
[----:B------:R-:W-:Y:S01]  /*9090*/  LEA.HI.X R180, R54, c[0x0][0x16c], R53, 0x1, P0 ;  /* 0x00005b0036b47a11 */ /* 0x000fe200000f0c35 */
[----:B---3--:R-:W-:Y:S02]  /*90a0*/  FADD.FTZ R60, R21, R60 ;  /* 0x0000003c153c7221 */ /* 0x008fe40000010000 */
[----:B------:R-:W-:-:S04]  /*90b0*/  FADD.FTZ R131, R108, R131 ;  /* 0x000000836c837221 */ /* 0x000fc80000010000 */
[----:B------:R-:W-:Y:S01]  /*90c0*/  FADD.FTZ R94, R94, R131 ;  /* 0x000000835e5e7221 */ /* 0x000fe20000010000 */
[C---:B--2---:R-:W-:Y:S01]  /*90d0*/  F2FP.PACK_AB R14, R3.reuse, R21 ;  /* 0x00000015030e723e */ /* 0x044fe200000000ff */
[----:B------:R-:W-:Y:S02]  /*90e0*/  FADD.FTZ R183, R3, R60 ;  /* 0x0000003c03b77221 */ /* 0x000fe40000010000 */
[----:B------:R-:W-:-:S04]  /*90f0*/  FADD.FTZ R94, R75, R94 ;  /* 0x0000005e4b5e7221 */ /* 0x000fc80000010000 */
[----:B------:R-:W-:Y:S01]  /*9100*/  FADD.FTZ R94, R66, R94 ;  /* 0x0000005e425e7221 */ /* 0x000fe20000010000 */
[----:B------:R-:W-:Y:S03]  /*9110*/  HMMA.16816.F32 R144, R12, R140, R8 ;  /* 0x0000008c0c90723c */ /* 0x000fe60000001808 */
[----:B------:R-:W-:-:S04]  /*9120*/  FADD.FTZ R94, R32, R94 ;  /* 0x0000005e205e7221 */ /* 0x000fc80000010000 */
[----:B------:R-:W-:Y:S01]  /*9130*/  FADD.FTZ R182, R182, R94 ;  /* 0x0000005eb6b67221 */ /* 0x000fe20000010000 */
[C---:B------:R-:W-:Y:S08]  /*9140*/  HMMA.16816.F32 R136, R12.reuse, R132, R24 ;  /* 0x000000840c88723c */ /* 0x040ff00000001818 */
[C---:B------:R-:W-:Y:S08]  /*9150*/  HMMA.16816.F32 R140, R12.reuse, R142, R4 ;  /* 0x0000008e0c8c723c */ /* 0x040ff00000001804 */
[----:B------:R-:W-:Y:S01]  /*9160*/  HMMA.16816.F32 R132, R12, R134, R28 ;  /* 0x000000860c84723c */ /* 0x000fe2000000181c */
[----:B------:R-:W-:Y:S07]  /*9170*/  @!P1 BRA `(.L_x_790) ;  /* 0x00006c7000009947 */ /* 0x000fee0003800000 */
        /* <DEDUP_REMOVED lines=25> */
[C---:B------:R-:W-:Y:S01]  /*9310*/  IMAD R4, R39.reuse, R4, R5 ;  /* 0x0000000427047224 */ /* 0x040fe200078e0205 */
[----:B------:R-:W-:Y:S02]  /*9320*/  LOP3.LUT R5, RZ, c[0x0][0x2d0], RZ, 0x33, !PT ;  /* 0x0000b400ff057a12 */ /* 0x000fe400078e33ff */
        /* <DEDUP_REMOVED lines=8> */
[----:B------:R-:W-:-:S07]  /*93b0*/  ISETP.NE.AND P1, PT, RZ, c[0x0][0x2d0], PT ;  /* 0x0000b400ff007a0c */ /* 0x000fce0003f25270 */
        /* <DEDUP_REMOVED lines=9> */
[----:B------:R1:W2:Y:S05]  /*9450*/  LDG.E R4, [R8.64] ;  /* 0x0000000a08047981 */ /* 0x0002aa000c1e1900 */
[----:B------:R-:W2:Y:S01]  /*9460*/  LDG.E R6, [R6.64] ;  /* 0x0000000a06067981 */ /* 0x000ea2000c1e1900 */
[----:B------:R-:W-:Y:S01]  /*9470*/  IMAD.IADD R3, R3, 0x1, -R5 ;  /* 0x0000000103037824 */ /* 0x000fe200078e0a05 */
[----:B------:R-:W-:-:S05]  /*9480*/  MOV R5, c[0x0][0x2d0] ;  /* 0x0000b40000057a02 */ /* 0x000fca0000000f00 */
[----:B------:R-:W-:-:S05]  /*9490*/  IMAD R5, R3, R5, -0x100 ;  /* 0xffffff0003057424 */ /* 0x000fca00078e0205 */
[----:B------:R-:W-:-:S05]  /*94a0*/  SHF.R.S32.HI R3, RZ, 0x1f, R5 ;  /* 0x0000001fff037819 */ /* 0x000fca0000011405 */
[----:B------:R-:W-:Y:S02]  /*94b0*/  IMAD R3, R3, c[0x0][0x1a0], RZ ;  /* 0x0000680003037a24 */ /* 0x000fe400078e02ff */
[----:B-1----:R-:W-:-:S04]  /*94c0*/  IMAD.WIDE.U32 R8, R5, c[0x0][0x1a0], RZ ;  /* 0x0000680005087a25 */ /* 0x002fc800078e00ff */
[----:B------:R-:W-:-:S05]  /*94d0*/  IMAD R3, R5, c[0x0][0x1a4], R3 ;  /* 0x0000690005037a24 */ /* 0x000fca00078e0203 */
[----:B------:R-:W-:Y:S01]  /*94e0*/  IADD3 R9, R9, R3, RZ ;  /* 0x0000000309097210 */ /* 0x000fe20007ffe0ff */
[----:B--2---:R-:W-:-:S05]  /*94f0*/  IMAD.IADD R6, R6, 0x1, -R4 ;  /* 0x0000000106067824 */ /* 0x004fca00078e0a04 */
[----:B------:R-:W-:-:S05]  /*9500*/  SHF.R.S32.HI R4, RZ, 0x1f, R6 ;  /* 0x0000001fff047819 */ /* 0x000fca0000011406 */
[----:B------:R-:W-:-:S04]  /*9510*/  IMAD R4, R4, c[0x0][0x188], RZ ;  /* 0x0000620004047a24 */ /* 0x000fc800078e02ff */
[C---:B------:R-:W-:Y:S02]  /*9520*/  IMAD R4, R6.reuse, c[0x0][0x18c], R4 ;  /* 0x0000630006047a24 */ /* 0x040fe400078e0204 */
[----:B------:R-:W-:-:S04]  /*9530*/  IMAD.WIDE.U32 R6, R6, c[0x0][0x188], R8 ;  /* 0x0000620006067a25 */ /* 0x000fc800078e0008 */
[----:B------:R-:W-:Y:S01]  /*9540*/  IMAD.IADD R3, R7, 0x1, R4 ;  /* 0x0000000107037824 */ /* 0x000fe200078e0204 */
[----:B------:R-:W-:Y:S01]  /*9550*/  MOV R4, R6 ;  /* 0x0000000600047202 */ /* 0x000fe20000000f00 */
[----:B------:R-:W-:Y:S05]  /*9560*/  BRA `(.L_x_792) ;  /* 0x0000004000007947 */ /* 0x000fea0003800000 */
.L_x_791:
[----:B------:R-:W-:-:S04]  /*9570*/  ULEA UR5, -UR4, URZ, 0x8 ;  /* 0x0000003f04057291 */ /* 0x000fc8000f8e413f */
[----:B------:R-:W-:Y:S02]  /*9580*/  USHF.R.S32.HI UR13, URZ, 0x1f, UR5 ;  /* 0x0000001f3f0d7899 */ /* 0x000fe40008011405 */
[----:B------:R-:W-:-:S04]  /*9590*/  MOV R4, UR5 ;  /* 0x0000000500047c02 */ /* 0x000fc80008000f00 */
[----:B------:R-:W-:Y:S02]  /*95a0*/  MOV R3, UR13 ;  /* 0x0000000d00037c02 */ /* 0x000fe40008000f00 */
.L_x_792:
[----:B------:R-:W-:Y:S01]  /*95b0*/  ISETP.GE.AND P0, PT, R174, c[0x0][0x220], PT ;  /* 0x00008800ae007a0c */ /* 0x000fe20003f06270 */
[----:B------:R-:W-:Y:S01]  /*95c0*/  IMAD.U32 R7, RZ, RZ, UR4 ;  /* 0x00000004ff077e24 */ /* 0x000fe2000f8e00ff */
[C---:B------:R-:W-:Y:S01]  /*95d0*/  LEA R44, P3, R4.reuse, R44, 0x1 ;  /* 0x0000002c042c7211 */ /* 0x040fe200078608ff */
[----:B------:R-:W-:Y:S02]  /*95e0*/  IMAD.U32 R6, RZ, RZ, UR4 ;  /* 0x00000004ff067e24 */ /* 0x000fe4000f8e00ff */
[----:B------:R-:W-:Y:S01]  /*95f0*/  IMAD.U32 R9, RZ, RZ, UR4 ;  /* 0x00000004ff097e24 */ /* 0x000fe2000f8e00ff */
[----:B------:R-:W-:Y:S01]  /*9600*/  LEA.HI.X R45, R4, R45, R3, 0x1, P3 ;  /* 0x0000002d042d7211 */ /* 0x000fe200018f0c03 */
[----:B------:R-:W-:Y:S02]  /*9610*/  IMAD.U32 R8, RZ, RZ, UR4 ;  /* 0x00000004ff087e24 */ /* 0x000fe4000f8e00ff */
[----:B------:R-:W-:Y:S02]  /*9620*/  IMAD.U32 R16, RZ, RZ, UR4 ;  /* 0x00000004ff107e24 */ /* 0x000fe4000f8e00ff */
[----:B------:R-:W-:-:S02]  /*9630*/  IMAD.U32 R14, RZ, RZ, UR4 ;  /* 0x00000004ff0e7e24 */ /* 0x000fc4000f8e00ff */
[----:B------:R-:W-:Y:S01]  /*9640*/  @!P0 IMAD.MOV.U32 R5, RZ, RZ, c[0x0][0x1a4] ;  /* 0x00006900ff058624 */ /* 0x000fe200078e00ff */
[-C--:B------:R-:W-:Y:S01]  /*9650*/  @!P0 LEA R7, P1, R7, R40.reuse, 0x6 ;  /* 0x0000002807078211 */ /* 0x080fe200078230ff */
[--C-:B------:R-:W-:Y:S01]  /*9660*/  @!P0 IMAD.MOV.U32 R10, RZ, RZ, R40.reuse ;  /* 0x000000ffff0a8224 */ /* 0x100fe200078e0028 */
[----:B------:R-:W-:Y:S01]  /*9670*/  @P0 STS [R171+0x5000], RZ ;  /* 0x005000ffab000388 */ /* 0x000fe20000000800 */
[----:B------:R-:W-:Y:S01]  /*9680*/  @!P0 IMAD.MOV.U32 R11, RZ, RZ, R43 ;  /* 0x000000ffff0b8224 */ /* 0x000fe200078e002b */
[-C--:B------:R-:W-:Y:S01]  /*9690*/  @!P0 LEA.HI.X R6, R6, R43.reuse, R5, 0x6, P1 ;  /* 0x0000002b06068211 */ /* 0x080fe200008f3405 */
[----:B------:R-:W-:Y:S01]  /*96a0*/  IMAD.U32 R12, RZ, RZ, UR4 ;  /* 0x00000004ff0c7e24 */ /* 0x000fe2000f8e00ff */
[----:B------:R-:W-:Y:S01]  /*96b0*/  @!P0 LEA R9, P1, R9, R40, 0x7 ;  /* 0x0000002809098211 */ /* 0x000fe200078238ff */
[----:B------:R-:W-:Y:S01]  /*96c0*/  @!P0 IMAD.MOV.U32 R42, RZ, RZ, R40 ;  /* 0x000000ffff2a8224 */ /* 0x000fe200078e0028 */
[----:B------:R-:W-:Y:S01]  /*96d0*/  @P0 STS [R171+0x5004], RZ ;  /* 0x005004ffab000388 */ /* 0x000fe20000000800 */
[----:B------:R-:W-:Y:S01]  /*96e0*/  @!P0 IMAD.WIDE.U32 R16, R16, 0xa0, R10 ;  /* 0x000000a010108825 */ /* 0x000fe200078e000a */
[----:B------:R-:W-:-:S02]  /*96f0*/  @!P0 LEA.HI.X R8, R8, R43, R5, 0x7, P1 ;  /* 0x0000002b08088211 */ /* 0x000fc400008f3c05 */
[----:B------:R-:W-:Y:S01]  /*9700*/  @!P0 IADD3 R5, P2, P1, R4, UR12, R40 ;  /* 0x0000000c04058c10 */ /* 0x000fe2000f95e028 */
[----:B------:R-:W-:Y:S01]  /*9710*/  @!P0 IMAD.WIDE.U32 R14, R14, 0xc0, R10 ;  /* 0x000000c00e0e8825 */ /* 0x000fe200078e000a */
[----:B------:R-:W-:Y:S03]  /*9720*/  @P0 STS.64 [R171+0x5008], RZ ;  /* 0x005008ffab000388 */ /* 0x000fe60000000a00 */
[----:B------:R-:W-:Y:S01]  /*9730*/  @!P0 IMAD.WIDE.U32 R12, R12, 0x60, R42 ;  /* 0x000000600c0c8825 */ /* 0x000fe200078e002a */
[----:B------:R-:W-:Y:S02]  /*9740*/  @!P0 IADD3.X R42, R3, UR9, R43, P2, P1 ;  /* 0x00000009032a8c10 */ /* 0x000fe400097e242b */
[C---:B------:R-:W-:Y:S01]  /*9750*/  @!P0 LEA R20, P1, R5.reuse, c[0x0][0x170], 0x1 ;  /* 0x00005c0005148a11 */ /* 0x040fe200078208ff */
[----:B------:R-:W-:Y:S01]  /*9760*/  @!P0 IMAD.MOV.U32 R11, RZ, RZ, c[0x0][0x1a4] ;  /* 0x00006900ff0b8624 */ /* 0x000fe200078e00ff */
[C---:B------:R-:W-:Y:S01]  /*9770*/  @!P0 IADD3 R12, P2, R4.reuse, R12, RZ ;  /* 0x0000000c040c8210 */ /* 0x040fe20007f5e0ff */
[----:B------:R-:W-:Y:S01]  /*9780*/  @!P0 IMAD.MOV.U32 R10, RZ, RZ, c[0x0][0x1a4] ;  /* 0x00006900ff0a8624 */ /* 0x000fe200078e00ff */
[----:B------:R-:W-:Y:S01]  /*9790*/  @!P0 LEA.HI.X R21, R5, c[0x0][0x174], R42, 0x1, P1 ;  /* 0x00005d0005158a11 */ /* 0x000fe200008f0c2a */
[----:B------:R-:W-:Y:S01]  /*97a0*/  @!P0 IMAD R11, R11, 0x60, RZ ;  /* 0x000000600b0b8824 */ /* 0x000fe200078e02ff */
[----:B------:R-:W-:Y:S01]  /*97b0*/  @!P0 IADD3 R5, P1, R4, R16, RZ ;  /* 0x0000001004058210 */ /* 0x000fe20007f3e0ff */
[----:B------:R-:W-:-:S02]  /*97c0*/  @!P0 IMAD R10, R10, 0xa0, RZ ;  /* 0x000000a00a0a8824 */ /* 0x000fc400078e02ff */
[----:B------:R-:W-:Y:S01]  /*97d0*/  IMAD.U32 R18, RZ, RZ, UR4 ;  /* 0x00000004ff127e24 */ /* 0x000fe2000f8e00ff */
[C---:B------:R-:W-:Y:S01]  /*97e0*/  @!P0 IADD3.X R16, R3.reuse, R13, R11, P2, !PT ;  /* 0x0000000d03108210 */ /* 0x040fe200017fe40b */
[----:B------:R-:W-:Y:S01]  /*97f0*/  @!P0 IMAD.MOV.U32 R41, RZ, RZ, R43 ;  /* 0x000000ffff298224 */ /* 0x000fe200078e002b */
[C---:B------:R-:W-:Y:S01]  /*9800*/  @!P0 IADD3 R7, P2, R4.reuse, R7, RZ ;  /* 0x0000000704078210 */ /* 0x040fe20007f5e0ff */
[----:B------:R-:W-:Y:S01]  /*9810*/  @!P0 IMAD.MOV.U32 R22, RZ, RZ, R44 ;  /* 0x000000ffff168224 */ /* 0x000fe200078e002c */
[----:B------:R-:W-:Y:S01]  /*9820*/  @!P0 IADD3.X R10, R3, R17, R10, P1, !PT ;  /* 0x00000011030a8210 */ /* 0x000fe20000ffe40a */
[----:B------:R-:W-:Y:S01]  /*9830*/  @!P0 IMAD.MOV.U32 R23, RZ, RZ, R45 ;  /* 0x000000ffff178224 */ /* 0x000fe200078e002d */
[----:B------:R-:W-:Y:S01]  /*9840*/  @!P0 IADD3 R9, P1, R4, R9, RZ ;  /* 0x0000000904098210 */ /* 0x000fe20007f3e0ff */
[----:B------:R-:W-:-:S03]  /*9850*/  @!P0 IMAD.WIDE.U32 R18, R18, 0xe0, R40 ;  /* 0x000000e012128825 */ /* 0x000fc600078e0028 */
[----:B------:R-:W-:Y:S01]  /*9860*/  @!PT LDS RZ, [RZ] ;  /* 0x00000000fffff984 */ /* 0x000fe20000000800 */
[----:B------:R-:W-:Y:S01]  /*9870*/  @!PT LDS RZ, [RZ] ;  /* 0x00000000fffff984 */ /* 0x000fe20000000800 */
[----:B------:R-:W-:Y:S01]  /*9880*/  @!PT LDS RZ, [RZ] ;  /* 0x00000000fffff984 */ /* 0x000fe20000000800 */
[----:B------:R1:W-:Y:S01]  /*9890*/  @!P0 LDGSTS.E.BYPASS.LTC128B.128 [R171+0x5000], [R22.64] ;  /* 0x0500000016ab8fae */ /* 0x0003e2000b901d4a */
[----:B------:R-:W-:Y:S02]  /*98a0*/  @!P0 IMAD.MOV.U32 R11, RZ, RZ, c[0x0][0x1a4] ;  /* 0x00006900ff0b8624 */ /* 0x000fe400078e00ff */
[----:B------:R-:W-:Y:S01]  /*98b0*/  @!P0 IMAD.X R6, R3, 0x1, R6, P2 ;  /* 0x0000000103068824 */ /* 0x000fe200010e0606 */
[C---:B------:R-:W-:Y:S01]  /*98c0*/  @!P0 IADD3 R14, P2, R4.reuse, R14, RZ ;  /* 0x0000000e040e8210 */ /* 0x040fe20007f5e0ff */
[----:B------:R-:W-:Y:S01]  /*98d0*/  @!P0 IMAD.MOV.U32 R13, RZ, RZ, c[0x0][0x1a4] ;  /* 0x00006900ff0d8624 */ /* 0x000fe200078e00ff */
[----:B------:R-:W-:Y:S01]  /*98e0*/  @P0 STS.128 [R171+0x5800], RZ ;  /* 0x005800ffab000388 */ /* 0x000fe20000000c00 */
[----:B------:R-:W-:Y:S02]  /*98f0*/  @!P0 IMAD R11, R11, 0xe0, RZ ;  /* 0x000000e00b0b8824 */ /* 0x000fe400078e02ff */
        /* <DEDUP_REMOVED lines=8> */
[----:B------:R-:W-:Y:S01]  /*9980*/  @!P0 IADD3.X R11, R3, R19, R11, P1, !PT ;  /* 0x00000013030b8210 */ /* 0x000fe20000ffe40b */
[----:B------:R-:W-:Y:S01]  /*9990*/  IMAD.SHL.U32 R118, R170, 0x100, RZ ;  /* 0x00000100aa767824 */ /* 0x000fe200078e00ff */
[----:B------:R-:W-:Y:S01]  /*99a0*/  @!P0 LEA.HI.X R19, R9, c[0x0][0x174], R8, 0x1, P3 ;  /* 0x00005d0009138a11 */ /* 0x000fe200018f0c08 */
[----:B------:R-:W-:Y:S01]  /*99b0*/  @P0 STS.128 [R171+0x6000], RZ ;  /* 0x006000ffab000388 */ /* 0x000fe20000000c00 */
[----:B------:R-:W-:-:S02]  /*99c0*/  @!P0 IADD3.X R13, R3, R13, R15, P2, !PT ;  /* 0x0000000d030d8210 */ /* 0x000fc400017fe40f */
[----:B------:R-:W-:Y:S02]  /*99d0*/  @!P0 LEA R8, P2, R14, c[0x0][0x170], 0x1 ;  /* 0x00005c000e088a11 */ /* 0x000fe400078408ff */
[----:B------:R-:W-:Y:S02]  /*99e0*/  LOP3.LUT R129, R118, R38, RZ, 0xfc, !PT ;  /* 0x0000002676817212 */ /* 0x000fe400078efcff */
[----:B------:R-:W-:Y:S02]  /*99f0*/  @!P0 LEA.HI.X R9, R14, c[0x0][0x174], R13, 0x1, P2 ;  /* 0x00005d000e098a11 */ /* 0x000fe400010f0c0d */
[----:B-1----:R-:W-:-:S04]  /*9a00*/  @!P0 LEA R22, P4, R7, c[0x0][0x170], 0x1 ;  /* 0x00005c0007168a11 */ /* 0x002fc800078808ff */
[----:B------:R-:W-:Y:S02]  /*9a10*/  @!P0 LEA.HI.X R23, R7, c[0x0][0x174], R6, 0x1, P4 ;  /* 0x00005d0007178a11 */ /* 0x000fe400020f0c06 */
[----:B------:R-:W-:Y:S02]  /*9a20*/  @!P0 LEA R24, P4, R12, c[0x0][0x170], 0x1 ;  /* 0x00005c000c188a11 */ /* 0x000fe400078808ff */
[----:B------:R-:W-:Y:S01]  /*9a30*/  @!P0 LEA R6, P1, R4, c[0x0][0x170], 0x1 ;  /* 0x00005c0004068a11 */ /* 0x000fe200078208ff */
[----:B------:R-:W-:Y:S01]  /*9a40*/  @!PT LDS RZ, [RZ] ;  /* 0x00000000fffff984 */ /* 0x000fe20000000800 */
[----:B------:R-:W-:Y:S01]  /*9a50*/  @!PT LDS RZ, [RZ] ;  /* 0x00000000fffff984 */ /* 0x000fe20000000800 */
[----:B------:R-:W-:Y:S01]  /*9a60*/  @!PT LDS RZ, [RZ] ;  /* 0x00000000fffff984 */ /* 0x000fe20000000800 */
[----:B------:R1:W-:Y:S01]  /*9a70*/  @!P0 LDGSTS.E.BYPASS.LTC128B.128 [R171+0x6000], [R22.64] ;  /* 0x0600000016ab8fae */ /* 0x0003e2000b901d4a */
[----:B------:R-:W-:Y:S02]  /*9a80*/  @!P0 LEA.HI.X R25, R12, c[0x0][0x174], R16, 0x1, P4 ;  /* 0x00005d000c198a11 */ /* 0x000fe400020f0c10 */
[----:B------:R-:W-:Y:S01]  /*9a90*/  @!P0 LEA.HI.X R7, R4, c[0x0][0x174], R11, 0x1, P1 ;  /* 0x00005d0004078a11 */ /* 0x000fe200008f0c0b */
[----:B------:R-:W-:Y:S01]  /*9aa0*/  @P0 STS.128 [R171+0x6800], RZ ;  /* 0x006800ffab000388 */ /* 0x000fe20000000c00 */
[----:B--2---:R-:W-:-:S02]  /*9ab0*/  @!P0 LEA R20, P3, R5, c[0x0][0x170], 0x1 ;  /* 0x00005c0005148a11 */ /* 0x004fc400078608ff */
[----:B------:R-:W-:Y:S01]  /*9ac0*/  ISETP.GE.AND P1, PT, R37, 0x3, PT ;  /* 0x000000032500780c */ /* 0x000fe20003f26270 */
[----:B------:R-:W-:Y:S01]  /*9ad0*/  @!PT LDS RZ, [RZ] ;  /* 0x00000000fffff984 */ /* 0x000fe20000000800 */
[----:B------:R-:W-:Y:S01]  /*9ae0*/  @!PT LDS RZ, [RZ] ;  /* 0x00000000fffff984 */ /* 0x000fe20000000800 */
[----:B------:R-:W-:Y:S01]  /*9af0*/  @!PT LDS RZ, [RZ] ;  /* 0x00000000fffff984 */ /* 0x000fe20000000800 */
[----:B------:R2:W-:Y:S01]  /*9b00*/  @!P0 LDGSTS.E.BYPASS.LTC128B.128 [R171+0x6800], [R24.64] ;  /* 0x0680000018ab8fae */ /* 0x0005e2000b901d4a */
[----:B------:R-:W-:-:S03]  /*9b10*/  @!P0 LEA.HI.X R21, R5, c[0x0][0x174], R10, 0x1, P3 ;  /* 0x00005d0005158a11 */ /* 0x000fc600018f0c0a */
        /* <DEDUP_REMOVED lines=21> */
[----:B--2---:R-:W2:Y:S04]  /*9c70*/  LDSM.16.M88.4 R24, [R165+0x1000] ;  /* 0x00100000a518783b */ /* 0x004ea80000000200 */
[----:B-1----:R-:W-:Y:S04]  /*9c80*/  LDSM.16.M88.4 R20, [R166] ;  /* 0x00000000a614783b */ /* 0x002fe80000000200 */
[----:B------:R-:W-:Y:S04]  /*9c90*/  LDSM.16.M88.4 R28, [R164+0x400] ;  /* 0x00040000a41c783b */ /* 0x000fe80000000200 */
[----:B----4-:R-:W-:Y:S04]  /*9ca0*/  LDSM.16.M88.4 R8, [R164] ;  /* 0x00000000a408783b */ /* 0x010fe80000000200 */
[----:B------:R-:W-:Y:S04]  /*9cb0*/  LDSM.16.M88.4 R32, [R164+0x1c00] ;  /* 0x001c0000a420783b */ /* 0x000fe80000000200 */
[----:B-----5:R-:W3:Y:S04]  /*9cc0*/  LDSM.16.M88.4 R4, [R165+0x1400] ;  /* 0x00140000a504783b */ /* 0x020ee80000000200 */
[----:B------:R-:W-:Y:S04]  /*9cd0*/  LDSM.16.M88.4 R84, [R165+0x3400] ;  /* 0x00340000a554783b */ /* 0x000fe80000000200 */
[----:B------:R-:W1:Y:S04]  /*9ce0*/  LDSM.16.M88.4 R60, [R165+0x3800] ;  /* 0x00380000a53c783b */ /* 0x000e680000000200 */
[----:B------:R-:W-:Y:S04]  /*9cf0*/  LDSM.16.M88.4 R40, [R165+0x3c00] ;  /* 0x003c0000a528783b */ /* 0x000fe80000000200 */
[----:B------:R-:W-:Y:S01]  /*9d00*/  LDSM.16.M88.4 R80, [R164+0x3800] ;  /* 0x00380000a450783b */ /* 0x000fe20000000200 */
[C---:B--2---:R-:W-:Y:S03]  /*9d10*/  HMMA.16816.F32 R12, R64.reuse, R24, RZ ;  /* 0x00000018400c723c */ /* 0x044fe600000018ff */
[----:B------:R-:W0:Y:S05]  /*9d20*/  LDGDEPBAR ;  /* 0x00000000000079af */ /* 0x000e2a0000000000 */
[C---:B------:R-:W-:Y:S08]  /*9d30*/  HMMA.16816.F32 R24, R64.reuse, R26, RZ ;  /* 0x0000001a4018723c */ /* 0x040ff000000018ff */
[----:B---3--:R-:W-:Y:S08]  /*9d40*/  HMMA.16816.F32 R16, R64, R4, RZ ;  /* 0x000000044010723c */ /* 0x008ff000000018ff */
[C---:B------:R-:W-:Y:S08]  /*9d50*/  HMMA.16816.F32 R12, R20.reuse, R8, R12 ;  /* 0x00000008140c723c */ /* 0x040ff0000000180c */
[----:B------:R-:W-:Y:S01]  /*9d60*/  HMMA.16816.F32 R24, R20, R10, R24 ;  /* 0x0000000a1418723c */ /* 0x000fe20000001818 */
[----:B------:R-:W2:Y:S07]  /*9d70*/  LDSM.16.M88.4 R8, [R165+0x1800] ;  /* 0x00180000a508783b */ /* 0x000eae0000000200 */
[----:B------:R-:W-:Y:S08]  /*9d80*/  HMMA.16816.F32 R4, R64, R6, RZ ;  /* 0x000000064004723c */ /* 0x000ff000000018ff */
[----:B------:R-:W-:Y:S01]  /*9d90*/  FMUL.FTZ R12, R12, c[0x0][0x2ec] ;  /* 0x0000bb000c0c7a20 */ /* 0x000fe20000410000 */
[----:B------:R-:W-:Y:S01]  /*9da0*/  HMMA.16816.F32 R16, R20, R28, R16 ;  /* 0x0000001c1410723c */ /* 0x000fe20000001810 */
[----:B------:R-:W-:-:S02]  /*9db0*/  FMUL.FTZ R13, R13, c[0x0][0x2ec] ;  /* 0x0000bb000d0d7a20 */ /* 0x000fc40000410000 */
[----:B------:R-:W-:Y:S01]  /*9dc0*/  FMUL.FTZ R15, R15, c[0x0][0x2ec] ;  /* 0x0000bb000f0f7a20 */ /* 0x000fe20000410000 */
[----:B------:R-:W-:Y:S01]  /*9dd0*/  MUFU.TANH R48, R12 ;  /* 0x0000000c00307308 */ /* 0x000fe20000002400 */
[----:B------:R-:W-:Y:S02]  /*9de0*/  FMUL.FTZ R3, R14, c[0x0][0x2ec] ;  /* 0x0000bb000e037a20 */ /* 0x000fe40000410000 */
[----:B------:R-:W-:Y:S01]  /*9df0*/  FMUL.FTZ R24, R24, c[0x0][0x2ec] ;  /* 0x0000bb0018187a20 */ /* 0x000fe20000410000 */
[----:B-1----:R-:W-:Y:S01]  /*9e00*/  HMMA.16816.F32 R72, R64, R60, RZ ;  /* 0x0000003c4048723c */ /* 0x002fe200000018ff */
[----:B------:R-:W-:Y:S02]  /*9e10*/  FMUL.FTZ R25, R25, c[0x0][0x2ec] ;  /* 0x0000bb0019197a20 */ /* 0x000fe40000410000 */
[----:B------:R-:W-:Y:S01]  /*9e20*/  FMUL.FTZ R26, R26, c[0x0][0x2ec] ;  /* 0x0000bb001a1a7a20 */ /* 0x000fe20000410000 */
[----:B------:R-:W1:Y:S01]  /*9e30*/  MUFU.TANH R76, R13 ;  /* 0x0000000d004c7308 */ /* 0x000e620000002400 */
[----:B------:R-:W-:-:S03]  /*9e40*/  FMUL.FTZ R27, R27, c[0x0][0x2ec] ;  /* 0x0000bb001b1b7a20 */ /* 0x000fc60000410000 */
[----:B------:R-:W-:Y:S04]  /*9e50*/  HMMA.16816.F32 R4, R20, R30, R4 ;  /* 0x0000001e1404723c */ /* 0x000fe80000001804 */
[----:B------:R3:W4:Y:S04]  /*9e60*/  MUFU.TANH R71, R15 ;  /* 0x0000000f00477308 */ /* 0x0007280000002400 */
[----:B--2---:R-:W-:Y:S01]  /*9e70*/  HMMA.16816.F32 R28, R64, R8, RZ ;  /* 0x00000008401c723c */ /* 0x004fe200000018ff */
[----:B------:R-:W-:Y:S02]  /*9e80*/  FMUL.FTZ R16, R16, c[0x0][0x2ec] ;  /* 0x0000bb0010107a20 */ /* 0x000fe40000410000 */
[----:B------:R-:W-:Y:S01]  /*9e90*/  FMUL.FTZ R17, R17, c[0x0][0x2ec] ;  /* 0x0000bb0011117a20 */ /* 0x000fe20000410000 */
[----:B------:R-:W-:Y:S01]  /*9ea0*/  MUFU.TANH R101, R24 ;  /* 0x0000001800657308 */ /* 0x000fe20000002400 */
[----:B------:R-:W-:-:S02]  /*9eb0*/  FMUL.FTZ R18, R18, c[0x0][0x2ec] ;  /* 0x0000bb0012127a20 */ /* 0x000fc40000410000 */
[----:B------:R-:W-:Y:S01]  /*9ec0*/  FMUL.FTZ R19, R19, c[0x0][0x2ec] ;  /* 0x0000bb0013137a20 */ /* 0x000fe20000410000 */
[C---:B------:R-:W-:Y:S01]  /*9ed0*/  HMMA.16816.F32 R8, R64.reuse, R10, RZ ;  /* 0x0000000a4008723c */ /* 0x040fe200000018ff */
[----:B---3--:R-:W2:Y:S03]  /*9ee0*/  LDSM.16.M88.4 R12, [R164+0x800] ;  /* 0x00080000a40c783b */ /* 0x008ea60000000200 */
[----:B------:R-:W3:Y:S04]  /*9ef0*/  MUFU.TANH R69, R25 ;  /* 0x0000001900457308 */ /* 0x000ee80000002400 */
[----:B------:R-:W-:Y:S01]  /*9f00*/  FMUL.FTZ R4, R4, c[0x0][0x2ec] ;  /* 0x0000bb0004047a20 */ /* 0x000fe20000410000 */
[----:B------:R-:W-:Y:S01]  /*9f10*/  HMMA.16816.F32 R56, R64, R40, RZ ;  /* 0x000000284038723c */ /* 0x000fe200000018ff */
[----:B------:R-:W-:-:S02]  /*9f20*/  FMUL.FTZ R5, R5, c[0x0][0x2ec] ;  /* 0x0000bb0005057a20 */ /* 0x000fc40000410000 */
[----:B------:R-:W-:Y:S01]  /*9f30*/  FMUL.FTZ R6, R6, c[0x0][0x2ec] ;  /* 0x0000bb0006067a20 */ /* 0x000fe20000410000 */
[----:B------:R-:W-:Y:S01]  /*9f40*/  MUFU.TANH R100, R26 ;  /* 0x0000001a00647308 */ /* 0x000fe20000002400 */
[----:B------:R-:W-:-:S03]  /*9f50*/  FMUL.FTZ R7, R7, c[0x0][0x2ec] ;  /* 0x0000bb0007077a20 */ /* 0x000fc60000410000 */
[C---:B------:R-:W-:Y:S04]  /*9f60*/  HMMA.16816.F32 R60, R64.reuse, R62, RZ ;  /* 0x0000003e403c723c */ /* 0x040fe800000018ff */
[----:B------:R5:W1:Y:S04]  /*9f70*/  MUFU.TANH R68, R27 ;  /* 0x0000001b00447308 */ /* 0x000a680000002400 */
[----:B------:R-:W-:Y:S04]  /*9f80*/  HMMA.16816.F32 R40, R64, R42, RZ ;  /* 0x0000002a4028723c */ /* 0x000fe800000018ff */
[----:B------:R-:W-:Y:S01]  /*9f90*/  MUFU.TANH R99, R16 ;  /* 0x0000001000637308 */ /* 0x000fe20000002400 */
[----:B-----5:R-:W5:Y:S07]  /*9fa0*/  LDSM.16.M88.4 R24, [R165+0x1c00] ;  /* 0x001c0000a518783b */ /* 0x020f6e0000000200 */
[----:B------:R-:W1:Y:S01]  /*9fb0*/  MUFU.TANH R50, R17 ;  /* 0x0000001100327308 */ /* 0x000e620000002400 */
[C---:B--2---:R-:W-:Y:S07]  /*9fc0*/  HMMA.16816.F32 R28, R20.reuse, R12, R28 ;  /* 0x0000000c141c723c */ /* 0x044fee000000181c */
[----:B------:R-:W-:Y:S01]  /*9fd0*/  MUFU.TANH R98, R18 ;  /* 0x0000001200627308 */ /* 0x000fe20000002400 */
[----:B------:R-:W-:Y:S07]  /*9fe0*/  HMMA.16816.F32 R8, R20, R14, R8 ;  /* 0x0000000e1408723c */ /* 0x000fee0000001808 */
[----:B------:R2:W1:Y:S08]  /*9ff0*/  MUFU.TANH R47, R19 ;  /* 0x00000013002f7308 */ /* 0x0004700000002400 */
[----:B------:R-:W-:Y:S01]  /*a000*/  MUFU.TANH R96, R4 ;  /* 0x0000000400607308 */ /* 0x000fe20000002400 */
[----:B------:R-:W-:Y:S01]  /*a010*/  FMUL.FTZ R28, R28, c[0x0][0x2ec] ;  /* 0x0000bb001c1c7a20 */ /* 0x000fe20000410000 */
[----:B--2---:R-:W2:Y:S06]  /*a020*/  LDSM.16.M88.4 R16, [R164+0xc00] ;  /* 0x000c0000a410783b */ /* 0x004eac0000000200 */
[----:B------:R-:W-:Y:S01]  /*a030*/  MUFU.TANH R39, R5 ;  /* 0x0000000500277308 */ /* 0x000fe20000002400 */
[----:B------:R-:W-:-:S02]  /*a040*/  FMUL.FTZ R29, R29, c[0x0][0x2ec] ;  /* 0x0000bb001d1d7a20 */ /* 0x000fc40000410000 */
[----:B------:R-:W-:Y:S02]  /*a050*/  FMUL.FTZ R30, R30, c[0x0][0x2ec] ;  /* 0x0000bb001e1e7a20 */ /* 0x000fe40000410000 */
[----:B------:R-:W-:Y:S01]  /*a060*/  FMUL.FTZ R31, R31, c[0x0][0x2ec] ;  /* 0x0000bb001f1f7a20 */ /* 0x000fe20000410000 */
[C---:B-----5:R-:W-:Y:S01]  /*a070*/  HMMA.16816.F32 R12, R64.reuse, R24, RZ ;  /* 0x00000018400c723c */ /* 0x060fe200000018ff */
[----:B------:R-:W-:Y:S01]  /*a080*/  FMUL.FTZ R8, R8, c[0x0][0x2ec] ;  /* 0x0000bb0008087a20 */ /* 0x000fe20000410000 */
[----:B------:R-:W-:Y:S01]  /*a090*/  MUFU.TANH R95, R6 ;  /* 0x00000006005f7308 */ /* 0x000fe20000002400 */
[----:B------:R-:W-:Y:S02]  /*a0a0*/  FMUL.FTZ R9, R9, c[0x0][0x2ec] ;  /* 0x0000bb0009097a20 */ /* 0x000fe40000410000 */
[----:B------:R-:W-:Y:S02]  /*a0b0*/  FMUL.FTZ R10, R10, c[0x0][0x2ec] ;  /* 0x0000bb000a0a7a20 */ /* 0x000fe40000410000 */
[----:B------:R-:W-:Y:S01]  /*a0c0*/  FMUL.FTZ R11, R11, c[0x0][0x2ec] ;  /* 0x0000bb000b0b7a20 */ /* 0x000fe20000410000 */
[----:B------:R-:W-:Y:S02]  /*a0d0*/  HMMA.16816.F32 R24, R64, R26, RZ ;  /* 0x0000001a4018723c */ /* 0x000fe400000018ff */
[----:B------:R5:W1:Y:S08]  /*a0e0*/  MUFU.TANH R122, R7 ;  /* 0x00000007007a7308 */ /* 0x000a700000002400 */
        /* <DEDUP_REMOVED lines=10> */
[----:B------:R-:W1:Y:S01]  /*a190*/  MUFU.TANH R70, R9 ;  /* 0x0000000900467308 */ /* 0x000e620000002400 */
        /* <DEDUP_REMOVED lines=13> */
[----:B------:R-:W-:Y:S01]  /*a270*/  MUFU.TANH R78, R25 ;  /* 0x00000019004e7308 */ /* 0x000fe20000002400 */
[C---:B--2---:R-:W-:Y:S07]  /*a280*/  HMMA.16816.F32 R16, R20.reuse, R28, R16 ;  /* 0x0000001c1410723c */ /* 0x044fee0000001810 */
[----:B------:R-:W-:Y:S01]  /*a290*/  MUFU.TANH R55, R26 ;  /* 0x0000001a00377308 */ /* 0x000fe20000002400 */
[----:B------:R-:W-:Y:S07]  /*a2a0*/  HMMA.16816.F32 R4, R20, R30, R4 ;  /* 0x0000001e1404723c */ /* 0x000fee0000001804 */
[----:B------:R2:W-:Y:S08]  /*a2b0*/  MUFU.TANH R191, R27 ;  /* 0x0000001b00bf7308 */ /* 0x0005f00000002400 */
[----:B------:R-:W-:Y:S01]  /*a2c0*/  MUFU.TANH R90, R12 ;  /* 0x0000000c005a7308 */ /* 0x000fe20000002400 */
[----:B------:R-:W-:Y:S01]  /*a2d0*/  FMUL.FTZ R16, R16, c[0x0][0x2ec] ;  /* 0x0000bb0010107a20 */ /* 0x000fe20000410000 */
[----:B--2---:R-:W-:Y:S06]  /*a2e0*/  LDSM.16.M88.4 R24, [R165+0x2800] ;  /* 0x00280000a518783b */ /* 0x004fec0000000200 */
[----:B------:R-:W2:Y:S01]  /*a2f0*/  MUFU.TANH R77, R13 ;  /* 0x0000000d004d7308 */ /* 0x000ea20000002400 */
        /* <DEDUP_REMOVED lines=13> */
[----:B------:R-:W1:Y:S08]  /*a3d0*/  MUFU.TANH R79, R17 ;  /* 0x00000011004f7308 */ /* 0x000e700000002400 */
[----:B------:R-:W-:Y:S08]  /*a3e0*/  MUFU.TANH R46, R18 ;  /* 0x00000012002e7308 */ /* 0x000ff00000002400 */
[----:B------:R1:W1:Y:S08]  /*a3f0*/  MUFU.TANH R187, R19 ;  /* 0x0000001300bb7308 */ /* 0x0002700000002400 */
[----:B------:R-:W-:Y:S01]  /*a400*/  MUFU.TANH R102, R4 ;  /* 0x0000000400667308 */ /* 0x000fe20000002400 */
[----:B-1----:R-:W1:Y:S07]  /*a410*/  LDSM.16.M88.4 R16, [R164+0x1800] ;  /* 0x00180000a410783b */ /* 0x002e6e0000000200 */
[----:B------:R-:W1:Y:S01]  /*a420*/  MUFU.TANH R97, R5 ;  /* 0x0000000500617308 */ /* 0x000e620000002400 */
[C---:B-----5:R-:W-:Y:S07]  /*a430*/  HMMA.16816.F32 R28, R20.reuse, R12, R28 ;  /* 0x0000000c141c723c */ /* 0x060fee000000181c */
[----:B------:R-:W-:Y:S01]  /*a440*/  MUFU.TANH R104, R6 ;  /* 0x0000000600687308 */ /* 0x000fe20000002400 */
[----:B------:R-:W-:Y:S01]  /*a450*/  HMMA.16816.F32 R8, R20, R14, R8 ;  /* 0x0000000e1408723c */ /* 0x000fe20000001808 */
[----:B------:R-:W5:Y:S06]  /*a460*/  LDSM.16.M88.4 R12, [R165+0x2c00] ;  /* 0x002c0000a50c783b */ /* 0x000f6c0000000200 */
[----:B------:R2:W1:Y:S08]  /*a470*/  MUFU.TANH R184, R7 ;  /* 0x0000000700b87308 */ /* 0x0004700000002400 */
[----:B------:R-:W-:Y:S01]  /*a480*/  MUFU.TANH R3, R3 ;  /* 0x0000000300037308 */ /* 0x000fe20000002400 */
[----:B------:R-:W-:Y:S01]  /*a490*/  FMUL.FTZ R28, R28, c[0x0][0x2ec] ;  /* 0x0000bb001c1c7a20 */ /* 0x000fe20000410000 */
[----:B--2---:R-:W-:Y:S01]  /*a4a0*/  HMMA.16816.F32 R4, R64, R24, RZ ;  /* 0x000000184004723c */ /* 0x004fe200000018ff */
[----:B------:R-:W-:-:S05]  /*a4b0*/  FMUL.FTZ R29, R29, c[0x0][0x2ec] ;  /* 0x0000bb001d1d7a20 */ /* 0x000fca0000410000 */
[----:B------:R-:W-:Y:S01]  /*a4c0*/  MUFU.TANH R105, R28 ;  /* 0x0000001c00697308 */ /* 0x000fe20000002400 */
[----:B------:R-:W-:Y:S02]  /*a4d0*/  FMUL.FTZ R30, R30, c[0x0][0x2ec] ;  /* 0x0000bb001e1e7a20 */ /* 0x000fe40000410000 */
[----:B------:R-:W-:Y:S02]  /*a4e0*/  FMUL.FTZ R31, R31, c[0x0][0x2ec] ;  /* 0x0000bb001f1f7a20 */ /* 0x000fe40000410000 */
[----:B------:R-:W-:Y:S01]  /*a4f0*/  FMUL.FTZ R8, R8, c[0x0][0x2ec] ;  /* 0x0000bb0008087a20 */ /* 0x000fe20000410000 */
[----:B------:R-:W-:Y:S01]  /*a500*/  HMMA.16816.F32 R24, R64, R26, RZ ;  /* 0x0000001a4018723c */ /* 0x000fe200000018ff */
[----:B------:R-:W-:Y:S01]  /*a510*/  FMUL.FTZ R9, R9, c[0x0][0x2ec] ;  /* 0x0000bb0009097a20 */ /* 0x000fe20000410000 */
[----:B------:R-:W2:Y:S01]  /*a520*/  MUFU.TANH R103, R29 ;  /* 0x0000001d00677308 */ /* 0x000ea20000002400 */
[----:B------:R-:W-:Y:S02]  /*a530*/  FMUL.FTZ R10, R10, c[0x0][0x2ec] ;  /* 0x0000bb000a0a7a20 */ /* 0x000fe40000410000 */
[----:B------:R-:W-:-:S05]  /*a540*/  FMUL.FTZ R11, R11, c[0x0][0x2ec] ;  /* 0x0000bb000b0b7a20 */ /* 0x000fca0000410000 */
[----:B------:R-:W-:Y:S02]  /*a550*/  MUFU.TANH R106, R30 ;  /* 0x0000001e006a7308 */ /* 0x000fe40000002400 */
[C---:B-1----:R-:W-:Y:S06]  /*a560*/  HMMA.16816.F32 R4, R20.reuse, R16, R4 ;  /* 0x000000101404723c */ /* 0x042fec0000001804 */
[----:B------:R1:W1:Y:S06]  /*a570*/  MUFU.TANH R163, R31 ;  /* 0x0000001f00a37308 */ /* 0x00026c0000002400 */
[----:B------:R-:W-:Y:S01]  /*a580*/  HMMA.16816.F32 R24, R20, R18, R24 ;  /* 0x000000121418723c */ /* 0x000fe20000001818 */
[----:B------:R-:W2:Y:S01]  /*a590*/  LDSM.16.M88.4 R16, [R165+0x3000] ;  /* 0x00300000a510783b */ /* 0x000ea20000000200 */
[----:B------:R-:W-:Y:S03]  /*a5a0*/  MUFU.TANH R107, R8 ;  /* 0x00000008006b7308 */ /* 0x000fe60000002400 */
[----:B-1----:R-:W1:Y:S05]  /*a5b0*/  LDSM.16.M88.4 R28, [R164+0x2000] ;  /* 0x00200000a41c783b */ /* 0x002e6a0000000200 */
[----:B------:R-:W1:Y:S02]  /*a5c0*/  MUFU.TANH R110, R9 ;  /* 0x00000009006e7308 */ /* 0x000e640000002400 */
[----:B------:R-:W-:-:S02]  /*a5d0*/  FMUL.FTZ R4, R4, c[0x0][0x2ec] ;  /* 0x0000bb0004047a20 */ /* 0x000fc40000410000 */
[----:B------:R-:W-:-:S04]  /*a5e0*/  FMUL.FTZ R5, R5, c[0x0][0x2ec] ;  /* 0x0000bb0005057a20 */ /* 0x000fc80000410000 */
[----:B------:R-:W-:Y:S01]  /*a5f0*/  MUFU.TANH R194, R10 ;  /* 0x0000000a00c27308 */ /* 0x000fe20000002400 */
[----:B------:R-:W-:Y:S02]  /*a600*/  FMUL.FTZ R6, R6, c[0x0][0x2ec] ;  /* 0x0000bb0006067a20 */ /* 0x000fe40000410000 */
[----:B------:R-:W-:-:S03]  /*a610*/  FMUL.FTZ R7, R7, c[0x0][0x2ec] ;  /* 0x0000bb0007077a20 */ /* 0x000fc60000410000 */
[----:B------:R-:W-:Y:S02]  /*a620*/  FMUL.FTZ R24, R24, c[0x0][0x2ec] ;  /* 0x0000bb0018187a20 */ /* 0x000fe40000410000 */
[----:B------:R-:W-:Y:S01]  /*a630*/  FMUL.FTZ R25, R25, c[0x0][0x2ec] ;  /* 0x0000bb0019197a20 */ /* 0x000fe20000410000 */
[----:B------:R5:W1:Y:S01]  /*a640*/  MUFU.TANH R162, R11 ;  /* 0x0000000b00a27308 */ /* 0x000a620000002400 */
[----:B------:R-:W-:Y:S02]  /*a650*/  FMUL.FTZ R26, R26, c[0x0][0x2ec] ;  /* 0x0000bb001a1a7a20 */ /* 0x000fe40000410000 */
[----:B------:R-:W-:-:S05]  /*a660*/  FMUL.FTZ R27, R27, c[0x0][0x2ec] ;  /* 0x0000bb001b1b7a20 */ /* 0x000fca0000410000 */
[----:B------:R-:W-:Y:S01]  /*a670*/  MUFU.TANH R108, R4 ;  /* 0x00000004006c7308 */ /* 0x000fe20000002400 */
[C---:B-----5:R-:W-:Y:S07]  /*a680*/  HMMA.16816.F32 R8, R64.reuse, R12, RZ ;  /* 0x0000000c4008723c */ /* 0x060fee00000018ff */
[----:B------:R-:W5:Y:S01]  /*a690*/  MUFU.TANH R115, R5 ;  /* 0x0000000500737308 */ /* 0x000f620000002400 */
[----:B------:R-:W-:Y:S07]  /*a6a0*/  HMMA.16816.F32 R12, R64, R14, RZ ;  /* 0x0000000e400c723c */ /* 0x000fee00000018ff */
[----:B------:R-:W-:Y:S08]  /*a6b0*/  MUFU.TANH R193, R6 ;  /* 0x0000000600c17308 */ /* 0x000ff00000002400 */
[----:B------:R2:W1:Y:S01]  /*a6c0*/  MUFU.TANH R160, R7 ;  /* 0x0000000700a07308 */ /* 0x0004620000002400 */
[C---:B------:R-:W-:Y:S07]  /*a6d0*/  HMMA.16816.F32 R8, R20.reuse, R32, R8 ;  /* 0x000000201408723c */ /* 0x040fee0000001808 */
[----:B------:R-:W-:Y:S01]  /*a6e0*/  MUFU.TANH R111, R24 ;  /* 0x00000018006f7308 */ /* 0x000fe20000002400 */
[----:B------:R-:W-:Y:S07]  /*a6f0*/  HMMA.16816.F32 R12, R20, R34, R12 ;  /* 0x00000022140c723c */ /* 0x000fee000000180c */
[----:B------:R-:W1:Y:S01]  /*a700*/  MUFU.TANH R121, R25 ;  /* 0x0000001900797308 */ /* 0x000e620000002400 */
[----:B--2---:R-:W-:Y:S07]  /*a710*/  HMMA.16816.F32 R4, R64, R16, RZ ;  /* 0x000000104004723c */ /* 0x004fee00000018ff */
[----:B------:R-:W-:Y:S01]  /*a720*/  MUFU.TANH R190, R26 ;  /* 0x0000001a00be7308 */ /* 0x000fe20000002400 */
[----:B------:R-:W-:-:S07]  /*a730*/  FMUL.FTZ R8, R8, c[0x0][0x2ec] ;  /* 0x0000bb0008087a20 */ /* 0x000fce0000410000 */
[----:B------:R2:W2:Y:S01]  /*a740*/  MUFU.TANH R157, R27 ;  /* 0x0000001b009d7308 */ /* 0x0004a20000002400 */
[----:B------:R-:W-:Y:S01]  /*a750*/  FMUL.FTZ R9, R9, c[0x0][0x2ec] ;  /* 0x0000bb0009097a20 */ /* 0x000fe20000410000 */
[----:B------:R-:W-:Y:S01]  /*a760*/  HMMA.16816.F32 R16, R64, R18, RZ ;  /* 0x000000124010723c */ /* 0x000fe200000018ff */
[----:B------:R-:W-:Y:S02]  /*a770*/  FMUL.FTZ R10, R10, c[0x0][0x2ec] ;  /* 0x0000bb000a0a7a20 */ /* 0x000fe40000410000 */
[----:B------:R-:W-:Y:S02]  /*a780*/  FMUL.FTZ R11, R11, c[0x0][0x2ec] ;  /* 0x0000bb000b0b7a20 */ /* 0x000fe40000410000 */
[----:B------:R-:W-:Y:S01]  /*a790*/  FMUL.FTZ R12, R12, c[0x0][0x2ec] ;  /* 0x0000bb000c0c7a20 */ /* 0x000fe20000410000 */
[----:B------:R-:W-:Y:S01]  /*a7a0*/  MUFU.TANH R112, R8 ;  /* 0x0000000800707308 */ /* 0x000fe20000002400 */
[----:B------:R-:W-:Y:S02]  /*a7b0*/  FMUL.FTZ R13, R13, c[0x0][0x2ec] ;  /* 0x0000bb000d0d7a20 */ /* 0x000fe40000410000 */
[----:B------:R-:W-:-:S02]  /*a7c0*/  FMUL.FTZ R14, R14, c[0x0][0x2ec] ;  /* 0x0000bb000e0e7a20 */ /* 0x000fc40000410000 */
[----:B------:R-:W-:Y:S01]  /*a7d0*/  FMUL.FTZ R15, R15, c[0x0][0x2ec] ;  /* 0x0000bb000f0f7a20 */ /* 0x000fe20000410000 */
[C---:B-1----:R-:W-:Y:S01]  /*a7e0*/  HMMA.16816.F32 R4, R20.reuse, R28, R4 ;  /* 0x0000001c1404723c */ /* 0x042fe20000001804 */
[----:B--2---:R-:W-:Y:S01]  /*a7f0*/  LDSM.16.M88.4 R24, [R164+0x2400] ;  /* 0x00240000a418783b */ /* 0x004fe20000000200 */
[----:B------:R-:W1:Y:S08]  /*a800*/  MUFU.TANH R123, R9 ;  /* 0x00000009007b7308 */ /* 0x000e700000002400 */
[----:B------:R-:W-:Y:S02]  /*a810*/  MUFU.TANH R186, R10 ;  /* 0x0000000a00ba7308 */ /* 0x000fe40000002400 */
[----:B------:R-:W-:Y:S01]  /*a820*/  HMMA.16816.F32 R16, R20, R30, R16 ;  /* 0x0000001e1410723c */ /* 0x000fe20000001810 */
[----:B------:R-:W2:Y:S05]  /*a830*/  LDSM.16.M88.4 R28, [R165+0x4000] ;  /* 0x00400000a51c783b */ /* 0x000eaa0000000200 */
[----:B------:R1:W1:Y:S06]  /*a840*/  MUFU.TANH R156, R11 ;  /* 0x0000000b009c7308 */ /* 0x00026c0000002400 */
[----:B------:R-:W-:-:S02]  /*a850*/  FMUL.FTZ R4, R4, c[0x0][0x2ec] ;  /* 0x0000bb0004047a20 */ /* 0x000fc40000410000 */
[----:B------:R-:W-:Y:S01]  /*a860*/  MUFU.TANH R114, R12 ;  /* 0x0000000c00727308 */ /* 0x000fe20000002400 */
[----:B------:R-:W-:Y:S02]  /*a870*/  FMUL.FTZ R5, R5, c[0x0][0x2ec] ;  /* 0x0000bb0005057a20 */ /* 0x000fe40000410000 */
[----:B------:R-:W-:Y:S02]  /*a880*/  FMUL.FTZ R6, R6, c[0x0][0x2ec] ;  /* 0x0000bb0006067a20 */ /* 0x000fe40000410000 */
[----:B------:R-:W-:-:S03]  /*a890*/  FMUL.FTZ R7, R7, c[0x0][0x2ec] ;  /* 0x0000bb0007077a20 */ /* 0x000fc60000410000 */
[----:B------:R-:W2:Y:S01]  /*a8a0*/  MUFU.TANH R125, R13 ;  /* 0x0000000d007d7308 */ /* 0x000ea20000002400 */
[C---:B-1----:R-:W-:Y:S01]  /*a8b0*/  HMMA.16816.F32 R8, R64.reuse, R84, RZ ;  /* 0x000000544008723c */ /* 0x042fe200000018ff */
[----:B------:R-:W-:Y:S02]  /*a8c0*/  FMUL.FTZ R16, R16, c[0x0][0x2ec] ;  /* 0x0000bb0010107a20 */ /* 0x000fe40000410000 */
[----:B------:R-:W-:Y:S02]  /*a8d0*/  FMUL.FTZ R17, R17, c[0x0][0x2ec] ;  /* 0x0000bb0011117a20 */ /* 0x000fe40000410000 */
[----:B------:R-:W-:Y:S02]  /*a8e0*/  FMUL.FTZ R18, R18, c[0x0][0x2ec] ;  /* 0x0000bb0012127a20 */ /* 0x000fe40000410000 */
[----:B------:R-:W-:Y:S01]  /*a8f0*/  MUFU.TANH R185, R14 ;  /* 0x0000000e00b97308 */ /* 0x000fe20000002400 */
[----:B------:R-:W-:Y:S01]  /*a900*/  HMMA.16816.F32 R84, R64, R86, RZ ;  /* 0x000000564054723c */ /* 0x000fe200000018ff */
[----:B------:R-:W-:-:S06]  /*a910*/  FMUL.FTZ R19, R19, c[0x0][0x2ec] ;  /* 0x0000bb0013137a20 */ /* 0x000fcc0000410000 */
[----:B------:R1:W1:Y:S01]  /*a920*/  MUFU.TANH R155, R15 ;  /* 0x0000000f009b7308 */ /* 0x0002620000002400 */
[----:B--2---:R-:W-:Y:S07]  /*a930*/  HMMA.16816.F32 R32, R64, R28, RZ ;  /* 0x0000001c4020723c */ /* 0x004fee00000018ff */
[----:B------:R-:W-:Y:S01]  /*a940*/  MUFU.TANH R116, R4 ;  /* 0x0000000400747308 */ /* 0x000fe20000002400 */
[C---:B------:R-:W-:Y:S01]  /*a950*/  HMMA.16816.F32 R8, R20.reuse, R24, R8 ;  /* 0x000000181408723c */ /* 0x040fe20000001808 */
[----:B-1----:R-:W1:Y:S06]  /*a960*/  LDSM.16.M88.4 R12, [R164+0x2800] ;  /* 0x00280000a40c783b */ /* 0x002e6c0000000200 */
[----:B------:R-:W-:Y:S01]  /*a970*/  MUFU.TANH R128, R5 ;  /* 0x0000000500807308 */ /* 0x000fe20000002400 */
[----:B------:R-:W-:Y:S07]  /*a980*/  HMMA.16816.F32 R84, R20, R26, R84 ;  /* 0x0000001a1454723c */ /* 0x000fee0000001854 */
[----:B------:R-:W-:Y:S01]  /*a990*/  MUFU.TANH R173, R6 ;  /* 0x0000000600ad7308 */ /* 0x000fe20000002400 */
[----:B------:R-:W-:Y:S07]  /*a9a0*/  HMMA.16816.F32 R28, R64, R30, RZ ;  /* 0x0000001e401c723c */ /* 0x000fee00000018ff */
[----:B------:R2:W1:Y:S01]  /*a9b0*/  MUFU.TANH R154, R7 ;  /* 0x00000007009a7308 */ /* 0x0004620000002400 */
[----:B------:R-:W-:-:S02]  /*a9c0*/  FMUL.FTZ R8, R8, c[0x0][0x2ec] ;  /* 0x0000bb0008087a20 */ /* 0x000fc40000410000 */
[----:B------:R-:W-:Y:S02]  /*a9d0*/  FMUL.FTZ R9, R9, c[0x0][0x2ec] ;  /* 0x0000bb0009097a20 */ /* 0x000fe40000410000 */
[----:B------:R-:W-:Y:S02]  /*a9e0*/  FMUL.FTZ R10, R10, c[0x0][0x2ec] ;  /* 0x0000bb000a0a7a20 */ /* 0x000fe40000410000 */
[----:B------:R-:W-:Y:S01]  /*a9f0*/  FMUL.FTZ R11, R11, c[0x0][0x2ec] ;  /* 0x0000bb000b0b7a20 */ /* 0x000fe20000410000 */
[----:B------:R-:W-:Y:S01]  /*aa00*/  MUFU.TANH R117, R16 ;  /* 0x0000001000757308 */ /* 0x000fe20000002400 */
[----:B------:R-:W-:Y:S02]  /*aa10*/  FMUL.FTZ R84, R84, c[0x0][0x2ec] ;  /* 0x0000bb0054547a20 */ /* 0x000fe40000410000 */
[----:B------:R-:W-:Y:S02]  /*aa20*/  FMUL.FTZ R37, R85, c[0x0][0x2ec] ;  /* 0x0000bb0055257a20 */ /* 0x000fe40000410000 */
[----:B------:R-:W-:-:S02]  /*aa30*/  FMUL.FTZ R87, R87, c[0x0][0x2ec] ;  /* 0x0000bb0057577a20 */ /* 0x000fc40000410000 */
[----:B------:R-:W-:Y:S01]  /*aa40*/  FMUL.FTZ R86, R86, c[0x0][0x2ec] ;  /* 0x0000bb0056567a20 */ /* 0x000fe20000410000 */
[----:B--2---:R-:W2:Y:S01]  /*aa50*/  LDSM.16.M88.4 R4, [R164+0x2c00] ;  /* 0x002c0000a404783b */ /* 0x004ea20000000200 */
[----:B------:R-:W-:Y:S01]  /*aa60*/  MUFU.TANH R130, R17 ;  /* 0x0000001100827308 */ /* 0x000fe20000002400 */
[C---:B-1----:R-:W-:Y:S07]  /*aa70*/  HMMA.16816.F32 R72, R20.reuse, R12, R72 ;  /* 0x0000000c1448723c */ /* 0x042fee0000001848 */
[----:B------:R-:W-:Y:S01]  /*aa80*/  MUFU.TANH R159, R18 ;  /* 0x00000012009f7308 */ /* 0x000fe20000002400 */
[C---:B------:R-:W-:Y:S01]  /*aa90*/  HMMA.16816.F32 R60, R20.reuse, R14, R60 ;  /* 0x0000000e143c723c */ /* 0x040fe2000000183c */
[----:B------:R-:W1:Y:S06]  /*aaa0*/  LDSM.16.M88.4 R12, [R164+0x3000] ;  /* 0x00300000a40c783b */ /* 0x000e6c0000000200 */
[----:B------:R3:W1:Y:S08]  /*aab0*/  MUFU.TANH R153, R19 ;  /* 0x0000001300997308 */ /* 0x0006700000002400 */
[----:B------:R1:W-:Y:S01]  /*aac0*/  MUFU.TANH R126, R84 ;  /* 0x00000054007e7308 */ /* 0x0003e20000002400 */
[----:B------:R-:W-:Y:S01]  /*aad0*/  FMUL.FTZ R73, R73, c[0x0][0x2ec] ;  /* 0x0000bb0049497a20 */ /* 0x000fe20000410000 */
[----:B---3--:R-:W3:Y:S06]  /*aae0*/  LDSM.16.M88.4 R16, [R165+0x4400] ;  /* 0x00440000a510783b */ /* 0x008eec0000000200 */
[----:B------:R1:W-:Y:S01]  /*aaf0*/  MUFU.TANH R158, R87 ;  /* 0x00000057009e7308 */ /* 0x0003e20000002400 */
[----:B------:R-:W-:Y:S01]  /*ab00*/  FMUL.FTZ R62, R62, c[0x0][0x2ec] ;  /* 0x0000bb003e3e7a20 */ /* 0x000fe20000410000 */
[----:B--2---:R-:W-:Y:S01]  /*ab10*/  HMMA.16816.F32 R56, R20, R4, R56 ;  /* 0x000000041438723c */ /* 0x004fe20000001838 */
[----:B------:R-:W-:-:S05]  /*ab20*/  FMUL.FTZ R60, R60, c[0x0][0x2ec] ;  /* 0x0000bb003c3c7a20 */ /* 0x000fca0000410000 */
[----:B------:R2:W-:Y:S01]  /*ab30*/  MUFU.TANH R120, R8 ;  /* 0x0000000800787308 */ /* 0x0005e20000002400 */
[----:B------:R-:W-:Y:S01]  /*ab40*/  IADD3 R4, R129, 0x1, RZ ;  /* 0x0000000181047810 */ /* 0x000fe20007ffe0ff */
[----:B------:R-:W-:Y:S06]  /*ab50*/  HMMA.16816.F32 R40, R20, R6, R40 ;  /* 0x000000061428723c */ /* 0x000fec0000001828 */
[----:B------:R-:W-:Y:S01]  /*ab60*/  MUFU.TANH R148, R9 ;  /* 0x0000000900947308 */ /* 0x000fe20000002400 */
[C---:B------:R-:W-:Y:S02]  /*ab70*/  ISETP.GE.AND P2, PT, R4.reuse, R36, PT ;  /* 0x000000240400720c */ /* 0x040fe40003f46270 */
[----:B------:R-:W-:-:S02]  /*ab80*/  ISETP.GE.AND P4, PT, R4, R49, PT ;  /* 0x000000310400720c */ /* 0x000fc40003f86270 */
[----:B------:R-:W-:Y:S01]  /*ab90*/  IADD3 R4, R129, 0x9, RZ ;  /* 0x0000000981047810 */ /* 0x000fe20007ffe0ff */
[C---:B-1----:R-:W-:Y:S01]  /*aba0*/  HMMA.16816.F32 R32, R20.reuse, R12, R32 ;  /* 0x0000000c1420723c */ /* 0x042fe20000001820 */
[----:B------:R-:W-:Y:S01]  /*abb0*/  FSEL R84, R76, -INF , !P2 ;  /* 0xff8000004c547808 */ /* 0x000fe20005000000 */
[----:B------:R-:W-:Y:S01]  /*abc0*/  MUFU.TANH R152, R10 ;  /* 0x0000000a00987308 */ /* 0x000fe20000002400 */
[----:B----4-:R-:W-:Y:S02]  /*abd0*/  FSEL R113, R71, -INF , !P4 ;  /* 0xff80000047717808 */ /* 0x010fe40006000000 */
[CC--:B------:R-:W-:Y:S02]  /*abe0*/  ISETP.GE.AND P2, PT, R4.reuse, R36.reuse, PT ;  /* 0x000000240400720c */ /* 0x0c0fe40003f46270 */
[-C--:B------:R-:W-:Y:S01]  /*abf0*/  ISETP.GE.AND P4, PT, R4, R49.reuse, PT ;  /* 0x000000310400720c */ /* 0x080fe20003f86270 */
[----:B------:R-:W-:Y:S01]  /*ac00*/  FMUL.FTZ R161, R57, c[0x0][0x2ec] ;  /* 0x0000bb0039a17a20 */ /* 0x000fe20000410000 */
[----:B------:R-:W-:Y:S01]  /*ac10*/  IADD3 R4, R129, 0x11, RZ ;  /* 0x0000001181047810 */ /* 0x000fe20007ffe0ff */
[----:B------:R1:W4:Y:S01]  /*ac20*/  MUFU.TANH R149, R11 ;  /* 0x0000000b00957308 */ /* 0x0003220000002400 */
[----:B------:R-:W-:Y:S01]  /*ac30*/  FSEL R85, R69, -INF , !P2 ;  /* 0xff80000045557808 */ /* 0x000fe20005000000 */
[----:B------:R-:W-:Y:S01]  /*ac40*/  FMUL.FTZ R59, R59, c[0x0][0x2ec] ;  /* 0x0000bb003b3b7a20 */ /* 0x000fe20000410000 */
[----:B------:R-:W-:Y:S01]  /*ac50*/  FSEL R119, R68, -INF , !P4 ;  /* 0xff80000044777808 */ /* 0x000fe20006000000 */
[----:B------:R-:W-:Y:S01]  /*ac60*/  HMMA.16816.F32 R28, R20, R14, R28 ;  /* 0x0000000e141c723c */ /* 0x000fe2000000181c */
[CC--:B------:R-:W-:Y:S01]  /*ac70*/  ISETP.GE.AND P2, PT, R4.reuse, R36.reuse, PT ;  /* 0x000000240400720c */ /* 0x0c0fe20003f46270 */
[----:B------:R-:W-:Y:S01]  /*ac80*/  FMUL.FTZ R43, R43, c[0x0][0x2ec] ;  /* 0x0000bb002b2b7a20 */ /* 0x000fe20000410000 */
[-C--:B------:R-:W-:Y:S01]  /*ac90*/  ISETP.GE.AND P4, PT, R4, R49.reuse, PT ;  /* 0x000000310400720c */ /* 0x080fe20003f86270 */
[----:B------:R-:W-:Y:S01]  /*aca0*/  MUFU.TANH R188, R59 ;  /* 0x0000003b00bc7308 */ /* 0x000fe20000002400 */
[----:B------:R-:W-:Y:S01]  /*acb0*/  IADD3 R4, R129, 0x19, RZ ;  /* 0x0000001981047810 */ /* 0x000fe20007ffe0ff */
[----:B------:R-:W-:Y:S01]  /*acc0*/  FMUL.FTZ R41, R41, c[0x0][0x2ec] ;  /* 0x0000bb0029297a20 */ /* 0x000fe20000410000 */
[----:B------:R-:W-:Y:S01]  /*acd0*/  FSEL R87, R50, -INF , !P2 ;  /* 0xff80000032577808 */ /* 0x000fe20005000000 */
[----:B------:R-:W-:Y:S01]  /*ace0*/  FMUL.FTZ R50, R61, c[0x0][0x2ec] ;  /* 0x0000bb003d327a20 */ /* 0x000fe20000410000 */
[----:B------:R-:W-:Y:S01]  /*acf0*/  FSEL R109, R47, -INF , !P4 ;  /* 0xff8000002f6d7808 */ /* 0x000fe20006000000 */
[C---:B---3--:R-:W-:Y:S01]  /*ad00*/  HMMA.16816.F32 R24, R64.reuse, R16, RZ ;  /* 0x000000104018723c */ /* 0x048fe200000018ff */
[CC--:B------:R-:W-:Y:S01]  /*ad10*/  ISETP.GE.AND P2, PT, R4.reuse, R36.reuse, PT ;  /* 0x000000240400720c */ /* 0x0c0fe20003f46270 */
[----:B------:R3:W-:Y:S01]  /*ad20*/  MUFU.TANH R47, R73 ;  /* 0x00000049002f7308 */ /* 0x0007e20000002400 */
[-C--:B------:R-:W-:Y:S01]  /*ad30*/  ISETP.GE.AND P4, PT, R4, R49.reuse, PT ;  /* 0x000000310400720c */ /* 0x080fe20003f86270 */
[----:B------:R-:W-:Y:S01]  /*ad40*/  FMUL.FTZ R33, R33, c[0x0][0x2ec] ;  /* 0x0000bb0021217a20 */ /* 0x000fe20000410000 */
[----:B--2---:R-:W-:Y:S01]  /*ad50*/  LOP3.LUT R8, R118, 0x8, R38, 0xfe, !PT ;  /* 0x0000000876087812 */ /* 0x004fe200078efe26 */
[----:B------:R-:W-:Y:S01]  /*ad60*/  FMUL.FTZ R35, R35, c[0x0][0x2ec] ;  /* 0x0000bb0023237a20 */ /* 0x000fe20000410000 */
[----:B------:R-:W-:Y:S01]  /*ad70*/  IADD3 R4, R129, 0x21, RZ ;  /* 0x0000002181047810 */ /* 0x000fe20007ffe0ff */
[----:B------:R-:W-:Y:S01]  /*ad80*/  HMMA.16816.F32 R16, R64, R18, RZ ;  /* 0x000000124010723c */ /* 0x000fe200000018ff */
[----:B------:R-:W-:Y:S01]  /*ad90*/  FSEL R122, R122, -INF , !P4 ;  /* 0xff8000007a7a7808 */ /* 0x000fe20006000000 */
[----:B------:R-:W2:Y:S01]  /*ada0*/  MUFU.TANH R37, R37 ;  /* 0x0000002500257308 */ /* 0x000ea20000002400 */
[-C--:B------:R-:W-:Y:S01]  /*adb0*/  ISETP.GE.AND P4, PT, R4, R49.reuse, PT ;  /* 0x000000310400720c */ /* 0x080fe20003f86270 */
[----:B------:R-:W-:Y:S01]  /*adc0*/  FMUL.FTZ R56, R56, c[0x0][0x2ec] ;  /* 0x0000bb0038387a20 */ /* 0x000fe20000410000 */
[CC--:B------:R-:W-:Y:S01]  /*add0*/  ISETP.GE.AND P5, PT, R8.reuse, R36.reuse, PT ;  /* 0x000000240800720c */ /* 0x0c0fe20003fa6270 */
[----:B------:R-:W-:Y:S01]  /*ade0*/  FMUL.FTZ R29, R29, c[0x0][0x2ec] ;  /* 0x0000bb001d1d7a20 */ /* 0x000fe20000410000 */
[-C--:B------:R-:W-:Y:S01]  /*adf0*/  ISETP.GE.AND P3, PT, R8, R49.reuse, PT ;  /* 0x000000310800720c */ /* 0x080fe20003f66270 */
[----:B------:R-:W-:Y:S01]  /*ae00*/  FMUL.FTZ R31, R31, c[0x0][0x2ec] ;  /* 0x0000bb001f1f7a20 */ /* 0x000fe20000410000 */
[----:B-1----:R-:W1:Y:S01]  /*ae10*/  LDSM.16.M88.4 R8, [R165+0x4800] ;  /* 0x00480000a508783b */ /* 0x002e620000000200 */
[----:B---3--:R-:W-:Y:S01]  /*ae20*/  FSEL R73, R39, -INF , !P2 ;  /* 0xff80000027497808 */ /* 0x008fe20005000000 */
[----:B------:R-:W-:Y:S01]  /*ae30*/  FMUL.FTZ R39, R75, c[0x0][0x2ec] ;  /* 0x0000bb004b277a20 */ /* 0x000fe20000410000 */
[-C--:B------:R-:W-:Y:S01]  /*ae40*/  ISETP.GE.AND P2, PT, R4, R36.reuse, PT ;  /* 0x000000240400720c */ /* 0x080fe20003f46270 */
[----:B------:R3:W-:Y:S01]  /*ae50*/  MUFU.TANH R195, R29 ;  /* 0x0000001d00c37308 */ /* 0x0007e20000002400 */
[----:B------:R-:W-:Y:S01]  /*ae60*/  IADD3 R4, R129, 0x29, RZ ;  /* 0x0000002981047810 */ /* 0x000fe20007ffe0ff */
[----:B------:R-:W-:Y:S01]  /*ae70*/  FMUL.FTZ R58, R58, c[0x0][0x2ec] ;  /* 0x0000bb003a3a7a20 */ /* 0x000fe20000410000 */
[----:B------:R-:W-:Y:S01]  /*ae80*/  FSEL R75, R52, -INF , !P2 ;  /* 0xff800000344b7808 */ /* 0x000fe20005000000 */
[----:B------:R-:W-:Y:S01]  /*ae90*/  FMUL.FTZ R52, R63, c[0x0][0x2ec] ;  /* 0x0000bb003f347a20 */ /* 0x000fe20000410000 */
[----:B------:R-:W-:Y:S01]  /*aea0*/  FSEL R127, R127, -INF , !P4 ;  /* 0xff8000007f7f7808 */ /* 0x000fe20006000000 */
[----:B------:R-:W-:Y:S01]  /*aeb0*/  FMUL.FTZ R28, R28, c[0x0][0x2ec] ;  /* 0x0000bb001c1c7a20 */ /* 0x000fe20000410000 */
[C---:B------:R-:W-:Y:S01]  /*aec0*/  ISETP.GE.AND P2, PT, R4.reuse, R36, PT ;  /* 0x000000240400720c */ /* 0x040fe20003f46270 */
[----:B------:R-:W1:Y:S01]  /*aed0*/  MUFU.TANH R39, R39 ;  /* 0x0000002700277308 */ /* 0x000e620000002400 */
[----:B------:R-:W-:Y:S01]  /*aee0*/  ISETP.GE.AND P4, PT, R4, R49, PT ;  /* 0x000000310400720c */ /* 0x000fe20003f86270 */
[----:B------:R-:W-:Y:S01]  /*aef0*/  FMUL.FTZ R40, R40, c[0x0][0x2ec] ;  /* 0x0000bb0028287a20 */ /* 0x000fe20000410000 */
[----:B------:R-:W2:Y:S01]  /*af00*/  LDSM.16.M88.4 R4, [R164+0x3400] ;  /* 0x00340000a404783b */ /* 0x000ea20000000200 */
[----:B------:R-:W-:Y:S01]  /*af10*/  IADD3 R12, R129, 0x31, RZ ;  /* 0x00000031810c7810 */ /* 0x000fe20007ffe0ff */
[----:B------:R-:W-:Y:S01]  /*af20*/  FMUL.FTZ R32, R32, c[0x0][0x2ec] ;  /* 0x0000bb0020207a20 */ /* 0x000fe20000410000 */
[----:B------:R-:W-:-:S02]  /*af30*/  FSEL R61, R70, -INF , !P2 ;  /* 0xff800000463d7808 */ /* 0x000fc40005000000 */
[----:B------:R-:W-:Y:S01]  /*af40*/  FSEL R124, R124, -INF , !P4 ;  /* 0xff8000007c7c7808 */ /* 0x000fe20006000000 */
[----:B------:R-:W1:Y:S01]  /*af50*/  MUFU.TANH R50, R50 ;  /* 0x0000003200327308 */ /* 0x000e620000002400 */
[C---:B------:R-:W-:Y:S02]  /*af60*/  ISETP.GE.AND P2, PT, R12.reuse, R36, PT ;  /* 0x000000240c00720c */ /* 0x040fe40003f46270 */
[----:B------:R-:W-:Y:S02]  /*af70*/  ISETP.GE.AND P4, PT, R12, R49, PT ;  /* 0x000000310c00720c */ /* 0x000fe40003f86270 */
[----:B------:R-:W-:Y:S02]  /*af80*/  IADD3 R13, R129, 0x39, RZ ;  /* 0x00000039810d7810 */ /* 0x000fe40007ffe0ff */
[----:B------:R-:W-:Y:S01]  /*af90*/  FSEL R63, R77, -INF , !P2 ;  /* 0xff8000004d3f7808 */ /* 0x000fe20005000000 */
[----:B------:R-:W1:Y:S01]  /*afa0*/  MUFU.TANH R52, R52 ;  /* 0x0000003400347308 */ /* 0x000e620000002400 */
[----:B------:R-:W-:-:S02]  /*afb0*/  FSEL R192, R192, -INF , !P4 ;  /* 0xff800000c0c07808 */ /* 0x000fc40006000000 */
[CC--:B------:R-:W-:Y:S02]  /*afc0*/  ISETP.GE.AND P2, PT, R13.reuse, R36.reuse, PT ;  /* 0x000000240d00720c */ /* 0x0c0fe40003f46270 */
[----:B------:R-:W-:Y:S02]  /*afd0*/  ISETP.GE.AND P4, PT, R13, R49, PT ;  /* 0x000000310d00720c */ /* 0x000fe40003f86270 */
[----:B------:R-:W-:Y:S01]  /*afe0*/  IADD3 R12, R129, 0x41, RZ ;  /* 0x00000041810c7810 */ /* 0x000fe20007ffe0ff */
[----:B------:R-:W2:Y:S01]  /*aff0*/  MUFU.TANH R161, R161 ;  /* 0x000000a100a17308 */ /* 0x000ea20000002400 */
[----:B------:R-:W-:Y:S02]  /*b000*/  FSEL R57, R78, -INF , !P2 ;  /* 0xff8000004e397808 */ /* 0x000fe40005000000 */
[----:B------:R-:W-:Y:S02]  /*b010*/  FSEL R191, R191, -INF , !P4 ;  /* 0xff800000bfbf7808 */ /* 0x000fe40006000000 */
[----:B------:R-:W-:-:S02]  /*b020*/  ISETP.GE.AND P2, PT, R12, R36, PT ;  /* 0x000000240c00720c */ /* 0x000fc40003f46270 */
[-C--:B------:R-:W-:Y:S01]  /*b030*/  ISETP.GE.AND P4, PT, R12, R49.reuse, PT ;  /* 0x000000310c00720c */ /* 0x080fe20003f86270 */
[----:B------:R-:W3:Y:S01]  /*b040*/  MUFU.TANH R41, R41 ;  /* 0x0000002900297308 */ /* 0x000ee20000002400 */
[----:B------:R-:W-:Y:S01]  /*b050*/  IADD3 R69, R129, 0x49, RZ ;  /* 0x0000004981457810 */ /* 0x000fe20007ffe0ff */
[----:B-1----:R-:W-:Y:S01]  /*b060*/  HMMA.16816.F32 R12, R64, R8, RZ ;  /* 0x00000008400c723c */ /* 0x002fe200000018ff */
[----:B------:R-:W-:Y:S02]  /*b070*/  FSEL R59, R79, -INF , !P2 ;  /* 0xff8000004f3b7808 */ /* 0x000fe40005000000 */
[----:B------:R-:W-:Y:S01]  /*b080*/  FSEL R187, R187, -INF , !P4 ;  /* 0xff800000bbbb7808 */ /* 0x000fe20006000000 */
[----:B------:R-:W1:Y:S01]  /*b090*/  LDSM.16.M88.4 R76, [R165+0x4c00] ;  /* 0x004c0000a54c783b */ /* 0x000e620000000200 */
[C---:B------:R-:W-:Y:S01]  /*b0a0*/  ISETP.GE.AND P2, PT, R69.reuse, R36, PT ;  /* 0x000000244500720c */ /* 0x040fe20003f46270 */
[----:B------:R-:W-:Y:S01]  /*b0b0*/  MUFU.TANH R33, R33 ;  /* 0x0000002100217308 */ /* 0x000fe20000002400 */
[----:B------:R-:W-:Y:S01]  /*b0c0*/  ISETP.GE.AND P4, PT, R69, R49, PT ;  /* 0x000000314500720c */ /* 0x000fe20003f86270 */
[----:B--2---:R-:W-:Y:S01]  /*b0d0*/  HMMA.16816.F32 R24, R20, R4, R24 ;  /* 0x000000041418723c */ /* 0x004fe20000001818 */
[----:B------:R-:W-:-:S02]  /*b0e0*/  IADD3 R68, R129, 0x51, RZ ;  /* 0x0000005181447810 */ /* 0x000fc40007ffe0ff */
[----:B------:R-:W-:Y:S02]  /*b0f0*/  FSEL R131, R97, -INF , !P2 ;  /* 0xff80000061837808 */ /* 0x000fe40005000000 */
[----:B------:R-:W-:Y:S01]  /*b100*/  FSEL R184, R184, -INF , !P4 ;  /* 0xff800000b8b87808 */ /* 0x000fe20006000000 */
[----:B------:R-:W2:Y:S01]  /*b110*/  MUFU.TANH R97, R43 ;  /* 0x0000002b00617308 */ /* 0x000ea20000002400 */
[CC--:B------:R-:W-:Y:S01]  /*b120*/  ISETP.GE.AND P2, PT, R68.reuse, R36.reuse, PT ;  /* 0x000000244400720c */ /* 0x0c0fe20003f46270 */
[C---:B------:R-:W-:Y:S01]  /*b130*/  HMMA.16816.F32 R16, R20.reuse, R6, R16 ;  /* 0x000000061410723c */ /* 0x040fe20000001810 */
[----:B------:R-:W-:Y:S02]  /*b140*/  ISETP.GE.AND P4, PT, R68, R49, PT ;  /* 0x000000314400720c */ /* 0x000fe40003f86270 */
[----:B------:R-:W-:Y:S01]  /*b150*/  IADD3 R8, R129, 0x59, RZ ;  /* 0x0000005981087810 */ /* 0x000fe20007ffe0ff */
[----:B------:R-:W1:Y:S01]  /*b160*/  LDSM.16.M88.4 R68, [R164+0x3c00] ;  /* 0x003c0000a444783b */ /* 0x000e620000000200 */
[----:B------:R-:W-:Y:S01]  /*b170*/  FSEL R202, R103, -INF , !P2 ;  /* 0xff80000067ca7808 */ /* 0x000fe20005000000 */
[----:B------:R1:W-:Y:S01]  /*b180*/  MUFU.TANH R43, R31 ;  /* 0x0000001f002b7308 */ /* 0x0003e20000002400 */
[----:B------:R-:W-:Y:S01]  /*b190*/  FSEL R163, R163, -INF , !P4 ;  /* 0xff800000a3a37808 */ /* 0x000fe20006000000 */
[----:B------:R-:W-:Y:S01]  /*b1a0*/  HMMA.16816.F32 R12, R20, R80, R12 ;  /* 0x00000050140c723c */ /* 0x000fe2000000180c */
[----:B------:R-:W-:Y:S01]  /*b1b0*/  ISETP.GE.AND P2, PT, R8, R36, PT ;  /* 0x000000240800720c */ /* 0x000fe20003f46270 */
[----:B------:R-:W-:-:S04]  /*b1c0*/  DEPBAR.LE SB0, 0x0 ;  /* 0x000080000000791a */ /* 0x000fc80000000000 */
[-C--:B------:R-:W-:Y:S01]  /*b1d0*/  ISETP.GE.AND P4, PT, R8, R49.reuse, PT ;  /* 0x000000310800720c */ /* 0x080fe20003f86270 */
[----:B------:R-:W1:Y:S01]  /*b1e0*/  MUFU.TANH R35, R35 ;  /* 0x0000002300237308 */ /* 0x000e620000002400 */
[----:B------:R-:W-:Y:S01]  /*b1f0*/  IADD3 R5, R129, 0x61, RZ ;  /* 0x0000006181057810 */ /* 0x000fe20007ffe0ff */
[----:B------:R-:W-:Y:S01]  /*b200*/  HMMA.16816.F32 R8, R64, R10, RZ ;  /* 0x0000000a4008723c */ /* 0x000fe200000018ff */
[----:B------:R-:W-:Y:S01]  /*b210*/  FSEL R204, R110, -INF , !P2 ;  /* 0xff8000006ecc7808 */ /* 0x000fe20005000000 */
[----:B------:R-:W-:Y:S01]  /*b220*/  FMUL.FTZ R25, R25, c[0x0][0x2ec] ;  /* 0x0000bb0019197a20 */ /* 0x000fe20000410000 */
[----:B------:R-:W-:Y:S01]  /*b230*/  FSEL R162, R162, -INF , !P4 ;  /* 0xff800000a2a27808 */ /* 0x000fe20006000000 */
[----:B------:R-:W-:Y:S01]  /*b240*/  FMUL.FTZ R27, R27, c[0x0][0x2ec] ;  /* 0x0000bb001b1b7a20 */ /* 0x000fe20000410000 */
[C---:B------:R-:W-:Y:S01]  /*b250*/  ISETP.GE.AND P2, PT, R5.reuse, R36, PT ;  /* 0x000000240500720c */ /* 0x040fe20003f46270 */
[----:B------:R-:W-:Y:S01]  /*b260*/  MUFU.TANH R206, R28 ;  /* 0x0000001c00ce7308 */ /* 0x000fe20000002400 */
[----:B------:R-:W-:Y:S01]  /*b270*/  ISETP.GE.AND P4, PT, R5, R49, PT ;  /* 0x000000310500720c */ /* 0x000fe20003f86270 */
[----:B------:R-:W-:Y:S01]  /*b280*/  FMUL.FTZ R24, R24, c[0x0][0x2ec] ;  /* 0x0000bb0018187a20 */ /* 0x000fe20000410000 */
[----:B------:R-:W-:Y:S01]  /*b290*/  IADD3 R4, R129, 0x69, RZ ;  /* 0x0000006981047810 */ /* 0x000fe20007ffe0ff */
[----:B------:R-:W-:Y:S01]  /*b2a0*/  FMUL.FTZ R189, R16, c[0x0][0x2ec] ;  /* 0x0000bb0010bd7a20 */ /* 0x000fe20000410000 */
[----:B-----5:R-:W-:-:S02]  /*b2b0*/  FSEL R203, R115, -INF , !P2 ;  /* 0xff80000073cb7808 */ /* 0x020fc40005000000 */
[----:B------:R-:W-:Y:S01]  /*b2c0*/  FSEL R160, R160, -INF , !P4 ;  /* 0xff800000a0a07808 */ /* 0x000fe20006000000 */
[----:B------:R-:W-:Y:S01]  /*b2d0*/  MUFU.TANH R27, R27 ;  /* 0x0000001b001b7308 */ /* 0x000fe20000002400 */
[CC--:B------:R-:W-:Y:S01]  /*b2e0*/  ISETP.GE.AND P2, PT, R4.reuse, R36.reuse, PT ;  /* 0x000000240400720c */ /* 0x0c0fe20003f46270 */
[----:B------:R-:W-:Y:S01]  /*b2f0*/  FMUL.FTZ R110, R13, c[0x0][0x2ec] ;  /* 0x0000bb000d6e7a20 */ /* 0x000fe20000410000 */
[----:B------:R-:W-:Y:S01]  /*b300*/  ISETP.GE.AND P4, PT, R4, R49, PT ;  /* 0x000000310400720c */ /* 0x000fe20003f86270 */
[----:B------:R-:W-:Y:S01]  /*b310*/  FMUL.FTZ R14, R14, c[0x0][0x2ec] ;  /* 0x0000bb000e0e7a20 */ /* 0x000fe20000410000 */
[----:B------:R-:W-:Y:S02]  /*b320*/  IADD3 R5, R129, 0x71, RZ ;  /* 0x0000007181057810 */ /* 0x000fe40007ffe0ff */
[----:B------:R-:W-:Y:S01]  /*b330*/  FSEL R205, R121, -INF , !P2 ;  /* 0xff80000079cd7808 */ /* 0x000fe20005000000 */
[----:B------:R-:W-:Y:S01]  /*b340*/  MUFU.TANH R110, R110 ;  /* 0x0000006e006e7308 */ /* 0x000fe20000002400 */
[----:B------:R-:W-:Y:S01]  /*b350*/  FSEL R157, R157, -INF , !P4 ;  /* 0xff8000009d9d7808 */ /* 0x000fe20006000000 */
[----:B------:R-:W-:Y:S01]  /*b360*/  HMMA.16816.F32 R8, R20, R82, R8 ;  /* 0x000000521408723c */ /* 0x000fe20000001808 */
[----:B------:R-:W-:-:S02]  /*b370*/  ISETP.GE.AND P2, PT, R5, R36, PT ;  /* 0x000000240500720c */ /* 0x000fc40003f46270 */
[-C--:B------:R-:W-:Y:S02]  /*b380*/  ISETP.GE.AND P4, PT, R5, R49.reuse, PT ;  /* 0x000000310500720c */ /* 0x080fe40003f86270 */
[----:B------:R-:W-:Y:S01]  /*b390*/  IADD3 R4, R129, 0x79, RZ ;  /* 0x0000007981047810 */ /* 0x000fe20007ffe0ff */
[----:B------:R-:W-:Y:S01]  /*b3a0*/  MUFU.TANH R198, R24 ;  /* 0x0000001800c67308 */ /* 0x000fe20000002400 */
[----:B------:R-:W-:Y:S02]  /*b3b0*/  FSEL R121, R123, -INF , !P2 ;  /* 0xff8000007b797808 */ /* 0x000fe40005000000 */
[----:B------:R-:W-:Y:S02]  /*b3c0*/  FSEL R156, R156, -INF , !P4 ;  /* 0xff8000009c9c7808 */ /* 0x000fe40006000000 */
[C---:B------:R-:W-:Y:S02]  /*b3d0*/  ISETP.GE.AND P2, PT, R4.reuse, R36, PT ;  /* 0x000000240400720c */ /* 0x040fe40003f46270 */
[----:B------:R-:W-:Y:S01]  /*b3e0*/  ISETP.GE.AND P4, PT, R4, R49, PT ;  /* 0x000000310400720c */ /* 0x000fe20003f86270 */
[----:B------:R-:W-:Y:S01]  /*b3f0*/  MUFU.TANH R123, R62 ;  /* 0x0000003e007b7308 */ /* 0x000fe20000002400 */
[----:B---3--:R-:W-:Y:S01]  /*b400*/  IADD3 R29, R129, 0x81, RZ ;  /* 0x00000081811d7810 */ /* 0x008fe20007ffe0ff */
[----:B-1----:R-:W-:Y:S01]  /*b410*/  HMMA.16816.F32 R4, R64, R76, RZ ;  /* 0x0000004c4004723c */ /* 0x002fe200000018ff */
[----:B------:R-:W-:-:S02]  /*b420*/  FSEL R31, R125, -INF , !P2 ;  /* 0xff8000007d1f7808 */ /* 0x000fc40005000000 */
[----:B------:R-:W-:Y:S02]  /*b430*/  FSEL R155, R155, -INF , !P4 ;  /* 0xff8000009b9b7808 */ /* 0x000fe40006000000 */
[C---:B------:R-:W-:Y:S01]  /*b440*/  ISETP.GE.AND P2, PT, R29.reuse, R36, PT ;  /* 0x000000241d00720c */ /* 0x040fe20003f46270 */
[----:B------:R1:W-:Y:S01]  /*b450*/  MUFU.TANH R62, R56 ;  /* 0x00000038003e7308 */ /* 0x0003e20000002400 */
[-C--:B------:R-:W-:Y:S01]  /*b460*/  ISETP.GE.AND P4, PT, R29, R49.reuse, PT ;  /* 0x000000311d00720c */ /* 0x080fe20003f86270 */
[----:B------:R-:W-:Y:S01]  /*b470*/  HMMA.16816.F32 R64, R64, R78, RZ ;  /* 0x0000004e4040723c */ /* 0x000fe200000018ff */
[----:B------:R-:W-:Y:S01]  /*b480*/  IADD3 R80, R129, 0x89, RZ ;  /* 0x0000008981507810 */ /* 0x000fe20007ffe0ff */
[----:B------:R-:W-:Y:S01]  /*b490*/  FMUL.FTZ R9, R9, c[0x0][0x2ec] ;  /* 0x0000bb0009097a20 */ /* 0x000fe20000410000 */
[----:B------:R-:W-:Y:S01]  /*b4a0*/  FSEL R154, R154, -INF , !P4 ;  /* 0xff8000009a9a7808 */ /* 0x000fe20006000000 */
[----:B------:R-:W-:Y:S01]  /*b4b0*/  FMUL.FTZ R8, R8, c[0x0][0x2ec] ;  /* 0x0000bb0008087a20 */ /* 0x000fe20000410000 */
[-C--:B------:R-:W-:Y:S01]  /*b4c0*/  ISETP.GE.AND P4, PT, R80, R49.reuse, PT ;  /* 0x000000315000720c */ /* 0x080fe20003f86270 */
[----:B------:R3:W5:Y:S01]  /*b4d0*/  MUFU.TANH R29, R25 ;  /* 0x00000019001d7308 */ /* 0x0007620000002400 */
[----:B------:R-:W-:Y:S01]  /*b4e0*/  IADD3 R76, R129, 0x91, RZ ;  /* 0x00000091814c7810 */ /* 0x000fe20007ffe0ff */
[----:B------:R-:W-:Y:S01]  /*b4f0*/  FMUL.FTZ R78, R17, c[0x0][0x2ec] ;  /* 0x0000bb00114e7a20 */ /* 0x000fe20000410000 */
[----:B------:R-:W-:Y:S01]  /*b500*/  FSEL R153, R153, -INF , !P4 ;  /* 0xff80000099997808 */ /* 0x000fe20006000000 */
[----:B------:R-:W-:Y:S01]  /*b510*/  FMUL.FTZ R79, R19, c[0x0][0x2ec] ;  /* 0x0000bb00134f7a20 */ /* 0x000fe20000410000 */
[----:B------:R-:W-:-:S02]  /*b520*/  ISETP.GE.AND P4, PT, R76, R49, PT ;  /* 0x000000314c00720c */ /* 0x000fc40003f86270 */
[----:B------:R-:W-:Y:S01]  /*b530*/  IADD3 R77, R129, 0x99, RZ ;  /* 0x00000099814d7810 */ /* 0x000fe20007ffe0ff */
[----:B------:R-:W-:Y:S01]  /*b540*/  MUFU.TANH R60, R60 ;  /* 0x0000003c003c7308 */ /* 0x000fe20000002400 */
[----:B----4-:R-:W-:Y:S01]  /*b550*/  FSEL R149, R149, -INF , !P4 ;  /* 0xff80000095957808 */ /* 0x010fe20006000000 */
[C---:B------:R-:W-:Y:S01]  /*b560*/  HMMA.16816.F32 R4, R20.reuse, R68, R4 ;  /* 0x000000441404723c */ /* 0x040fe20000001804 */
[----:B------:R-:W-:Y:S02]  /*b570*/  ISETP.GE.AND P4, PT, R77, R49, PT ;  /* 0x000000314d00720c */ /* 0x000fe40003f86270 */
[----:B------:R-:W-:Y:S02]  /*b580*/  FSEL R101, R101, -INF , !P5 ;  /* 0xff80000065657808 */ /* 0x000fe40006800000 */
[----:B-1----:R-:W-:Y:S01]  /*b590*/  LOP3.LUT R56, R118, 0x40, R38, 0xfe, !PT ;  /* 0x0000004076387812 */ /* 0x002fe200078efe26 */
[----:B------:R-:W-:Y:S01]  /*b5a0*/  MUFU.TANH R68, R58 ;  /* 0x0000003a00447308 */ /* 0x000fe20000002400 */
[----:B---3--:R-:W-:Y:S01]  /*b5b0*/  FSEL R25, R128, -INF , !P2 ;  /* 0xff80000080197808 */ /* 0x008fe20005000000 */
[----:B------:R-:W-:Y:S01]  /*b5c0*/  HMMA.16816.F32 R64, R20, R70, R64 ;  /* 0x000000461440723c */ /* 0x000fe20000001840 */
[----:B------:R-:W-:-:S02]  /*b5d0*/  ISETP.GE.AND P2, PT, R80, R36, PT ;  /* 0x000000245000720c */ /* 0x000fc40003f46270 */
[--C-:B------:R-:W-:Y:S02]  /*b5e0*/  LOP3.LUT R28, R118, 0x78, R38.reuse, 0xfe, !PT ;  /* 0x00000078761c7812 */ /* 0x100fe400078efe26 */
[----:B------:R-:W-:Y:S01]  /*b5f0*/  FSEL R207, R130, -INF , !P2 ;  /* 0xff80000082cf7808 */ /* 0x000fe20005000000 */
[----:B------:R-:W-:Y:S01]  /*b600*/  MUFU.TANH R40, R40 ;  /* 0x0000002800287308 */ /* 0x000fe20000002400 */
[-C--:B------:R-:W-:Y:S01]  /*b610*/  ISETP.GE.AND P2, PT, R76, R36.reuse, PT ;  /* 0x000000244c00720c */ /* 0x080fe20003f46270 */
[----:B------:R-:W-:Y:S01]  /*b620*/  FMUL.FTZ R21, R11, c[0x0][0x2ec] ;  /* 0x0000bb000b157a20 */ /* 0x000fe20000410000 */
[----:B------:R-:W-:Y:S01]  /*b630*/  FSEL R130, R158, -INF , !P4 ;  /* 0xff8000009e827808 */ /* 0x000fe20006000000 */
[----:B------:R-:W-:Y:S01]  /*b640*/  FMUL.FTZ R158, R12, c[0x0][0x2ec] ;  /* 0x0000bb000c9e7a20 */ /* 0x000fe20000410000 */
[----:B------:R-:W-:Y:S02]  /*b650*/  FSEL R17, R148, -INF , !P2 ;  /* 0xff80000094117808 */ /* 0x000fe40005000000 */
[----:B------:R-:W-:Y:S01]  /*b660*/  ISETP.GE.AND P2, PT, R77, R36, PT ;  /* 0x000000244d00720c */ /* 0x000fe20003f46270 */
[----:B------:R1:W3:Y:S01]  /*b670*/  MUFU.TANH R76, R78 ;  /* 0x0000004e004c7308 */ /* 0x0002e20000002400 */
[----:B------:R-:W-:Y:S01]  /*b680*/  IADD3 R77, R129, 0xa9, RZ ;  /* 0x000000a9814d7810 */ /* 0x000fe20007ffe0ff */
[----:B------:R-:W-:Y:S01]  /*b690*/  FMUL.FTZ R5, R5, c[0x0][0x2ec] ;  /* 0x0000bb0005057a20 */ /* 0x000fe20000410000 */
[----:B------:R-:W-:Y:S01]  /*b6a0*/  FSEL R19, R37, -INF , !P2 ;  /* 0xff80000025137808 */ /* 0x000fe20005000000 */
[----:B------:R-:W-:Y:S01]  /*b6b0*/  FMUL.FTZ R4, R4, c[0x0][0x2ec] ;  /* 0x0000bb0004047a20 */ /* 0x000fe20000410000 */
[C---:B------:R-:W-:Y:S01]  /*b6c0*/  IADD3 R22, R129.reuse, 0xc9, RZ ;  /* 0x000000c981167810 */ /* 0x040fe20007ffe0ff */
[----:B------:R-:W-:Y:S01]  /*b6d0*/  FMUL.FTZ R6, R6, c[0x0][0x2ec] ;  /* 0x0000bb0006067a20 */ /* 0x000fe20000410000 */
[----:B------:R-:W-:Y:S01]  /*b6e0*/  IADD3 R23, R129, 0xd1, RZ ;  /* 0x000000d181177810 */ /* 0x000fe20007ffe0ff */
[----:B------:R-:W4:Y:S01]  /*b6f0*/  MUFU.TANH R37, R79 ;  /* 0x0000004f00257308 */ /* 0x000f220000002400 */
[----:B------:R-:W-:Y:S01]  /*b700*/  LOP3.LUT R12, R118, 0xb0, R38, 0xfe, !PT ;  /* 0x000000b0760c7812 */ /* 0x000fe200078efe26 */
[----:B------:R-:W-:Y:S01]  /*b710*/  FMUL.FTZ R65, R65, c[0x0][0x2ec] ;  /* 0x0000bb0041417a20 */ /* 0x000fe20000410000 */
[----:B-1----:R-:W-:-:S05]  /*b720*/  IADD3 R78, R129, 0xa1, RZ ;  /* 0x000000a1814e7810 */ /* 0x002fca0007ffe0ff */
[----:B------:R-:W-:Y:S01]  /*b730*/  MUFU.TANH R21, R21 ;  /* 0x0000001500157308 */ /* 0x000fe20000002400 */
[CC--:B------:R-:W-:Y:S02]  /*b740*/  ISETP.GE.AND P2, PT, R78.reuse, R36.reuse, PT ;  /* 0x000000244e00720c */ /* 0x0c0fe40003f46270 */
[-C--:B------:R-:W-:Y:S02]  /*b750*/  ISETP.GE.AND P4, PT, R78, R49.reuse, PT ;  /* 0x000000314e00720c */ /* 0x080fe40003f86270 */
[----:B------:R-:W-:Y:S01]  /*b760*/  FSEL R13, R47, -INF , !P2 ;  /* 0xff8000002f0d7808 */ /* 0x000fe20005000000 */
[----:B------:R-:W-:Y:S01]  /*b770*/  FMUL.FTZ R47, R15, c[0x0][0x2ec] ;  /* 0x0000bb000f2f7a20 */ /* 0x000fe20000410000 */
[----:B------:R-:W-:Y:S01]  /*b780*/  FSEL R125, R39, -INF , !P4 ;  /* 0xff800000277d7808 */ /* 0x000fe20006000000 */
[----:B------:R-:W-:Y:S01]  /*b790*/  MUFU.TANH R5, R5 ;  /* 0x0000000500057308 */ /* 0x000fe20000002400 */
[C---:B------:R-:W-:Y:S02]  /*b7a0*/  ISETP.GE.AND P2, PT, R77.reuse, R36, PT ;  /* 0x000000244d00720c */ /* 0x040fe40003f46270 */
[----:B------:R-:W-:-:S02]  /*b7b0*/  ISETP.GE.AND P4, PT, R77, R49, PT ;  /* 0x000000314d00720c */ /* 0x000fc40003f86270 */
[----:B------:R-:W-:Y:S02]  /*b7c0*/  IADD3 R39, R129, 0xb1, RZ ;  /* 0x000000b181277810 */ /* 0x000fe40007ffe0ff */
[----:B------:R-:W-:Y:S01]  /*b7d0*/  FSEL R15, R50, -INF , !P2 ;  /* 0xff800000320f7808 */ /* 0x000fe20005000000 */
[----:B------:R-:W-:Y:S01]  /*b7e0*/  MUFU.TANH R148, R86 ;  /* 0x0000005600947308 */ /* 0x000fe20000002400 */
[----:B------:R-:W-:Y:S02]  /*b7f0*/  FSEL R115, R52, -INF , !P4 ;  /* 0xff80000034737808 */ /* 0x000fe40006000000 */
[C---:B------:R-:W-:Y:S02]  /*b800*/  ISETP.GE.AND P2, PT, R39.reuse, R36, PT ;  /* 0x000000242700720c */ /* 0x040fe40003f46270 */
[----:B------:R-:W-:Y:S02]  /*b810*/  ISETP.GE.AND P4, PT, R39, R49, PT ;  /* 0x000000312700720c */ /* 0x000fe40003f86270 */
[----:B------:R-:W-:Y:S01]  /*b820*/  IADD3 R39, R129, 0xb9, RZ ;  /* 0x000000b981277810 */ /* 0x000fe20007ffe0ff */
[----:B------:R1:W-:Y:S01]  /*b830*/  MUFU.TANH R52, R9 ;  /* 0x0000000900347308 */ /* 0x0003e20000002400 */
[----:B------:R-:W-:-:S02]  /*b840*/  FSEL R20, R161, -INF , !P2 ;  /* 0xff800000a1147808 */ /* 0x000fc40005000000 */
[----:B------:R-:W-:Y:S02]  /*b850*/  FSEL R103, R188, -INF , !P4 ;  /* 0xff800000bc677808 */ /* 0x000fe40006000000 */
[C---:B------:R-:W-:Y:S02]  /*b860*/  ISETP.GE.AND P2, PT, R39.reuse, R36, PT ;  /* 0x000000242700720c */ /* 0x040fe40003f46270 */
[----:B------:R-:W-:Y:S01]  /*b870*/  ISETP.GE.AND P4, PT, R39, R49, PT ;  /* 0x000000312700720c */ /* 0x000fe20003f86270 */
[----:B------:R3:W3:Y:S01]  /*b880*/  MUFU.TANH R50, R47 ;  /* 0x0000002f00327308 */ /* 0x0006e20000002400 */
[----:B------:R-:W-:Y:S02]  /*b890*/  FSEL R11, R41, -INF , !P2 ;  /* 0xff800000290b7808 */ /* 0x000fe40005000000 */
[----:B--2---:R-:W-:Y:S02]  /*b8a0*/  FSEL R97, R97, -INF , !P4 ;  /* 0xff80000061617808 */ /* 0x004fe40006000000 */
[----:B-1----:R-:W-:-:S03]  /*b8b0*/  IADD3 R9, R129, 0xc1, RZ ;  /* 0x000000c181097810 */ /* 0x002fc60007ffe0ff */
[----:B------:R-:W-:Y:S01]  /*b8c0*/  MUFU.TANH R32, R32 ;  /* 0x0000002000207308 */ /* 0x000fe20000002400 */
[----:B------:R-:W-:Y:S01]  /*b8d0*/  BAR.SYNC.DEFER_BLOCKING 0x0 ;  /* 0x0000000000007b1d */ /* 0x000fe20000010000 */
[CC--:B------:R-:W-:Y:S02]  /*b8e0*/  ISETP.GE.AND P2, PT, R9.reuse, R36.reuse, PT ;  /* 0x000000240900720c */ /* 0x0c0fe40003f46270 */
[----:B------:R-:W-:Y:S02]  /*b8f0*/  ISETP.GE.AND P4, PT, R9, R49, PT ;  /* 0x000000310900720c */ /* 0x000fe40003f86270 */
[----:B------:R-:W-:Y:S01]  /*b900*/  FSEL R9, R33, -INF , !P2 ;  /* 0xff80000021097808 */ /* 0x000fe20005000000 */
[----:B------:R-:W-:Y:S01]  /*b910*/  FMUL.FTZ R33, R7, c[0x0][0x2ec] ;  /* 0x0000bb0007217a20 */ /* 0x000fe20000410000 */
[----:B---3--:R-:W-:Y:S01]  /*b920*/  FSEL R47, R35, -INF , !P4 ;  /* 0xff800000232f7808 */ /* 0x008fe20006000000 */
[----:B------:R-:W-:Y:S01]  /*b930*/  MUFU.TANH R189, R189 ;  /* 0x000000bd00bd7308 */ /* 0x000fe20000002400 */
[----:B------:R-:W-:-:S02]  /*b940*/  ISETP.GE.AND P2, PT, R22, R36, PT ;  /* 0x000000241600720c */ /* 0x000fc40003f46270 */
[-C--:B------:R-:W-:Y:S02]  /*b950*/  ISETP.GE.AND P4, PT, R22, R49.reuse, PT ;  /* 0x000000311600720c */ /* 0x080fe40003f86270 */
[----:B------:R-:W-:Y:S02]  /*b960*/  FSEL R195, R195, -INF , !P2 ;  /* 0xff800000c3c37808 */ /* 0x000fe40005000000 */
[----:B------:R-:W-:Y:S01]  /*b970*/  FSEL R43, R43, -INF , !P4 ;  /* 0xff8000002b2b7808 */ /* 0x000fe20006000000 */
[----:B------:R-:W-:Y:S01]  /*b980*/  MUFU.TANH R33, R33 ;  /* 0x0000002100217308 */ /* 0x000fe20000002400 */
[C---:B------:R-:W-:Y:S02]  /*b990*/  ISETP.GE.AND P2, PT, R23.reuse, R36, PT ;  /* 0x000000241700720c */ /* 0x040fe40003f46270 */
[----:B------:R-:W-:Y:S02]  /*b9a0*/  ISETP.GE.AND P4, PT, R23, R49, PT ;  /* 0x000000311700720c */ /* 0x000fe40003f86270 */
[----:B------:R-:W-:-:S02]  /*b9b0*/  IADD3 R22, R129, 0xd9, RZ ;  /* 0x000000d981167810 */ /* 0x000fc40007ffe0ff */
[----:B-----5:R-:W-:Y:S01]  /*b9c0*/  FSEL R188, R29, -INF , !P2 ;  /* 0xff8000001dbc7808 */ /* 0x020fe20005000000 */
[----:B------:R1:W2:Y:S01]  /*b9d0*/  MUFU.TANH R23, R65 ;  /* 0x0000004100177308 */ /* 0x0002a20000002400 */
[----:B------:R-:W-:Y:S01]  /*b9e0*/  FSEL R41, R27, -INF , !P4 ;  /* 0xff8000001b297808 */ /* 0x000fe20006000000 */
[----:B------:R-:W-:Y:S01]  /*b9f0*/  FMUL.FTZ R27, R67, c[0x0][0x2ec] ;  /* 0x0000bb00431b7a20 */ /* 0x000fe20000410000 */
[----:B------:R-:W-:Y:S01]  /*ba00*/  ISETP.GE.AND P2, PT, R22, R36, PT ;  /* 0x000000241600720c */ /* 0x000fe20003f46270 */
[----:B------:R-:W-:Y:S01]  /*ba10*/  FMUL.FTZ R67, R72, c[0x0][0x2ec] ;  /* 0x0000bb0048437a20 */ /* 0x000fe20000410000 */
[----:B------:R-:W-:Y:S02]  /*ba20*/  ISETP.GE.AND P4, PT, R22, R49, PT ;  /* 0x000000311600720c */ /* 0x000fe40003f86270 */
[----:B------:R-:W-:Y:S01]  /*ba30*/  IADD3 R22, R129, 0xe1, RZ ;  /* 0x000000e181167810 */ /* 0x000fe20007ffe0ff */
[----:B------:R-:W3:Y:S01]  /*ba40*/  MUFU.TANH R27, R27 ;  /* 0x0000001b001b7308 */ /* 0x000ee20000002400 */
[----:B------:R-:W-:-:S02]  /*ba50*/  FSEL R161, R76, -INF , !P2 ;  /* 0xff8000004ca17808 */ /* 0x000fc40005000000 */
[----:B----4-:R-:W-:Y:S02]  /*ba60*/  FSEL R39, R37, -INF , !P4 ;  /* 0xff80000025277808 */ /* 0x010fe40006000000 */
[C---:B------:R-:W-:Y:S02]  /*ba70*/  ISETP.GE.AND P2, PT, R22.reuse, R36, PT ;  /* 0x000000241600720c */ /* 0x040fe40003f46270 */
[----:B------:R-:W-:Y:S01]  /*ba80*/  ISETP.GE.AND P4, PT, R22, R49, PT ;  /* 0x000000311600720c */ /* 0x000fe20003f86270 */
[----:B-1----:R-:W-:Y:S01]  /*ba90*/  FMUL.FTZ R65, R74, c[0x0][0x2ec] ;  /* 0x0000bb004a417a20 */ /* 0x002fe20000410000 */
[----:B------:R-:W-:Y:S01]  /*baa0*/  IADD3 R7, R129, 0xe9, RZ ;  /* 0x000000e981077810 */ /* 0x000fe20007ffe0ff */
[----:B------:R-:W1:Y:S01]  /*bab0*/  MUFU.TANH R67, R67 ;  /* 0x0000004300437308 */ /* 0x000e620000002400 */
[----:B------:R-:W-:Y:S02]  /*bac0*/  FSEL R110, R110, -INF , !P2 ;  /* 0xff8000006e6e7808 */ /* 0x000fe40005000000 */
[----:B------:R-:W-:-:S02]  /*bad0*/  FSEL R37, R50, -INF , !P4 ;  /* 0xff80000032257808 */ /* 0x000fc40006000000 */
[CC--:B------:R-:W-:Y:S02]  /*bae0*/  ISETP.GE.AND P2, PT, R7.reuse, R36.reuse, PT ;  /* 0x000000240700720c */ /* 0x0c0fe40003f46270 */
[-C--:B------:R-:W-:Y:S01]  /*baf0*/  ISETP.GE.AND P4, PT, R7, R49.reuse, PT ;  /* 0x000000310700720c */ /* 0x080fe20003f86270 */
[----:B------:R-:W4:Y:S01]  /*bb00*/  MUFU.TANH R65, R65 ;  /* 0x0000004100417308 */ /* 0x000f220000002400 */
[----:B------:R-:W-:Y:S02]  /*bb10*/  FSEL R52, R52, -INF , !P2 ;  /* 0xff80000034347808 */ /* 0x000fe40005000000 */
[----:B------:R-:W-:Y:S02]  /*bb20*/  FSEL R35, R21, -INF , !P4 ;  /* 0xff80000015237808 */ /* 0x000fe40006000000 */
[C---:B------:R-:W-:Y:S02]  /*bb30*/  ISETP.GE.AND P2, PT, R129.reuse, R36, PT ;  /* 0x000000248100720c */ /* 0x040fe40003f46270 */
[C---:B------:R-:W-:Y:S01]  /*bb40*/  IADD3 R29, R129.reuse, 0xf1, RZ ;  /* 0x000000f1811d7810 */ /* 0x040fe20007ffe0ff */
[----:B------:R-:W-:Y:S01]  /*bb50*/  MUFU.TANH R158, R158 ;  /* 0x0000009e009e7308 */ /* 0x000fe20000002400 */
[----:B------:R-:W-:-:S02]  /*bb60*/  ISETP.GE.AND P4, PT, R129, R49, PT ;  /* 0x000000318100720c */ /* 0x000fc40003f86270 */
[----:B------:R-:W-:Y:S02]  /*bb70*/  IADD3 R129, R129, 0xf9, RZ ;  /* 0x000000f981817810 */ /* 0x000fe40007ffe0ff */
[----:B------:R-:W-:Y:S02]  /*bb80*/  FSEL R22, R48, -INF , !P2 ;  /* 0xff80000030167808 */ /* 0x000fe40005000000 */
[----:B------:R-:W-:Y:S01]  /*bb90*/  FSEL R7, R3, -INF , !P4 ;  /* 0xff80000003077808 */ /* 0x000fe20006000000 */
[----:B------:R-:W-:Y:S01]  /*bba0*/  MUFU.TANH R4, R4 ;  /* 0x0000000400047308 */ /* 0x000fe20000002400 */
[-C--:B------:R-:W-:Y:S02]  /*bbb0*/  ISETP.GE.AND P2, PT, R29, R36.reuse, PT ;  /* 0x000000241d00720c */ /* 0x080fe40003f46270 */
[----:B------:R-:W-:Y:S02]  /*bbc0*/  ISETP.GE.AND P4, PT, R129, R36, PT ;  /* 0x000000248100720c */ /* 0x000fe40003f86270 */
[----:B------:R-:W-:-:S02]  /*bbd0*/  FSEL R50, R5, -INF , !P2 ;  /* 0xff80000005327808 */ /* 0x000fc40005000000 */
[----:B--2---:R-:W-:Y:S01]  /*bbe0*/  FSEL R48, R23, -INF , !P4 ;  /* 0xff80000017307808 */ /* 0x004fe20006000000 */
[----:B------:R-:W-:Y:S01]  /*bbf0*/  MUFU.TANH R6, R6 ;  /* 0x0000000600067308 */ /* 0x000fe20000002400 */
[-C--:B------:R-:W-:Y:S02]  /*bc00*/  ISETP.GE.AND P2, PT, R129, R49.reuse, PT ;  /* 0x000000318100720c */ /* 0x080fe40003f46270 */
[----:B------:R-:W-:Y:S02]  /*bc10*/  ISETP.GE.AND P4, PT, R29, R49, PT ;  /* 0x000000311d00720c */ /* 0x000fe40003f86270 */
[----:B------:R-:W-:Y:S02]  /*bc20*/  LOP3.LUT R5, R118, 0x10, R38, 0xfe, !PT ;  /* 0x0000001076057812 */ /* 0x000fe400078efe26 */
[----:B------:R-:W-:Y:S02]  /*bc30*/  FSEL R33, R33, -INF , !P4 ;  /* 0xff80000021217808 */ /* 0x000fe40006000000 */
[----:B---3--:R-:W-:-:S02]  /*bc40*/  FSEL R3, R27, -INF , !P2 ;  /* 0xff8000001b037808 */ /* 0x008fc40005000000 */
[CC--:B------:R-:W-:Y:S02]  /*bc50*/  ISETP.GE.AND P4, PT, R5.reuse, R36.reuse, PT ;  /* 0x000000240500720c */ /* 0x0c0fe40003f86270 */
[----:B------:R-:W-:Y:S02]  /*bc60*/  ISETP.GE.AND P2, PT, R5, R49, PT ;  /* 0x000000310500720c */ /* 0x000fe40003f46270 */
[C-C-:B------:R-:W-:Y:S02]  /*bc70*/  LOP3.LUT R5, R118.reuse, 0x18, R38.reuse, 0xfe, !PT ;  /* 0x0000001876057812 */ /* 0x140fe400078efe26 */
[----:B------:R-:W-:Y:S02]  /*bc80*/  LOP3.LUT R23, R118, 0x20, R38, 0xfe, !PT ;  /* 0x0000002076177812 */ /* 0x000fe400078efe26 */
[----:B------:R-:W-:Y:S01]  /*bc90*/  FSEL R21, R100, -INF , !P3 ;  /* 0xff80000064157808 */ /* 0x000fe20005800000 */
[----:B------:R-:W-:Y:S01]  /*bca0*/  FMUL.FTZ R100, R42, c[0x0][0x2ec] ;  /* 0x0000bb002a647a20 */ /* 0x000fe20000410000 */
[----:B------:R-:W-:-:S02]  /*bcb0*/  ISETP.GE.AND P5, PT, R5, R36, PT ;  /* 0x000000240500720c */ /* 0x000fc40003fa6270 */
[-C--:B------:R-:W-:Y:S02]  /*bcc0*/  ISETP.GE.AND P3, PT, R5, R49.reuse, PT ;  /* 0x000000310500720c */ /* 0x080fe40003f66270 */
[----:B------:R-:W-:Y:S01]  /*bcd0*/  FSEL R99, R99, -INF , !P4 ;  /* 0xff80000063637808 */ /* 0x000fe20006000000 */
[----:B------:R-:W2:Y:S01]  /*bce0*/  MUFU.TANH R100, R100 ;  /* 0x0000006400647308 */ /* 0x000ea20000002400 */
[----:B------:R-:W-:Y:S02]  /*bcf0*/  FSEL R5, R98, -INF , !P2 ;  /* 0xff80000062057808 */ /* 0x000fe40005000000 */
[----:B------:R-:W-:Y:S02]  /*bd00*/  LOP3.LUT R29, R118, 0x28, R38, 0xfe, !PT ;  /* 0x00000028761d7812 */ /* 0x000fe400078efe26 */
[C---:B------:R-:W-:Y:S02]  /*bd10*/  ISETP.GE.AND P4, PT, R23.reuse, R36, PT ;  /* 0x000000241700720c */ /* 0x040fe40003f86270 */
[----:B------:R-:W-:-:S02]  /*bd20*/  ISETP.GE.AND P2, PT, R23, R49, PT ;  /* 0x000000311700720c */ /* 0x000fc40003f46270 */
[----:B------:R-:W-:Y:S02]  /*bd30*/  LOP3.LUT R23, R118, 0x30, R38, 0xfe, !PT ;  /* 0x0000003076177812 */ /* 0x000fe400078efe26 */
[----:B------:R-:W-:Y:S02]  /*bd40*/  FSEL R96, R96, -INF , !P5 ;  /* 0xff80000060607808 */ /* 0x000fe40006800000 */
[----:B------:R-:W-:Y:S02]  /*bd50*/  FSEL R27, R95, -INF , !P3 ;  /* 0xff8000005f1b7808 */ /* 0x000fe40005800000 */
[C---:B------:R-:W-:Y:S01]  /*bd60*/  ISETP.GE.AND P5, PT, R29.reuse, R36, PT ;  /* 0x000000241d00720c */ /* 0x040fe20003fa6270 */
[----:B------:R-:W-:Y:S01]  /*bd70*/  MUFU.TANH R95, R8 ;  /* 0x00000008005f7308 */ /* 0x000fe20000002400 */
[----:B------:R-:W-:Y:S02]  /*bd80*/  ISETP.GE.AND P3, PT, R29, R49, PT ;  /* 0x000000311d00720c */ /* 0x000fe40003f66270 */
[----:B------:R-:W-:-:S02]  /*bd90*/  FSEL R94, R94, -INF , !P4 ;  /* 0xff8000005e5e7808 */ /* 0x000fc40006000000 */
[----:B------:R-:W-:Y:S01]  /*bda0*/  FSEL R29, R93, -INF , !P2 ;  /* 0xff8000005d1d7808 */ /* 0x000fe20005000000 */
[----:B------:R-:W-:Y:S01]  /*bdb0*/  FMUL.FTZ R93, R34, c[0x0][0x2ec] ;  /* 0x0000bb00225d7a20 */ /* 0x000fe20000410000 */
[C---:B------:R-:W-:Y:S02]  /*bdc0*/  ISETP.GE.AND P4, PT, R23.reuse, R36, PT ;  /* 0x000000241700720c */ /* 0x040fe40003f86270 */
[----:B------:R-:W-:Y:S02]  /*bdd0*/  ISETP.GE.AND P2, PT, R23, R49, PT ;  /* 0x000000311700720c */ /* 0x000fe40003f46270 */
[----:B------:R-:W-:Y:S01]  /*bde0*/  LOP3.LUT R23, R118, 0x38, R38, 0xfe, !PT ;  /* 0x0000003876177812 */ /* 0x000fe200078efe26 */
[----:B------:R-:W3:Y:S01]  /*bdf0*/  MUFU.TANH R93, R93 ;  /* 0x0000005d005d7308 */ /* 0x000ee20000002400 */
[----:B------:R-:W-:Y:S02]  /*be00*/  FSEL R92, R92, -INF , !P5 ;  /* 0xff8000005c5c7808 */ /* 0x000fe40006800000 */
[----:B------:R-:W-:-:S02]  /*be10*/  FSEL R128, R91, -INF , !P3 ;  /* 0xff8000005b807808 */ /* 0x000fc40005800000 */
[C---:B------:R-:W-:Y:S02]  /*be20*/  ISETP.GE.AND P5, PT, R23.reuse, R36, PT ;  /* 0x000000241700720c */ /* 0x040fe40003fa6270 */
[----:B------:R-:W-:Y:S02]  /*be30*/  ISETP.GE.AND P3, PT, R23, R49, PT ;  /* 0x000000311700720c */ /* 0x000fe40003f66270 */
[----:B------:R-:W-:Y:S02]  /*be40*/  LOP3.LUT R23, R118, 0x48, R38, 0xfe, !PT ;  /* 0x0000004876177812 */ /* 0x000fe400078efe26 */
[----:B------:R-:W-:Y:S02]  /*be50*/  FSEL R90, R90, -INF , !P4 ;  /* 0xff8000005a5a7808 */ /* 0x000fe40006000000 */
[----:B------:R-:W-:Y:S02]  /*be60*/  FSEL R201, R89, -INF , !P2 ;  /* 0xff80000059c97808 */ /* 0x000fe40005000000 */
[----:B------:R-:W-:-:S02]  /*be70*/  FSEL R88, R88, -INF , !P5 ;  /* 0xff80000058587808 */ /* 0x000fc40006800000 */
[----:B------:R-:W-:Y:S02]  /*be80*/  FSEL R200, R55, -INF , !P3 ;  /* 0xff80000037c87808 */ /* 0x000fe40005800000 */
[CC--:B------:R-:W-:Y:S02]  /*be90*/  ISETP.GE.AND P4, PT, R56.reuse, R36.reuse, PT ;  /* 0x000000243800720c */ /* 0x0c0fe40003f86270 */
[-C--:B------:R-:W-:Y:S02]  /*bea0*/  ISETP.GE.AND P2, PT, R56, R49.reuse, PT ;  /* 0x000000313800720c */ /* 0x080fe40003f46270 */
[C---:B------:R-:W-:Y:S02]  /*beb0*/  ISETP.GE.AND P5, PT, R23.reuse, R36, PT ;  /* 0x000000241700720c */ /* 0x040fe40003fa6270 */
[----:B------:R-:W-:Y:S02]  /*bec0*/  ISETP.GE.AND P3, PT, R23, R49, PT ;  /* 0x000000311700720c */ /* 0x000fe40003f66270 */
[----:B------:R-:W-:-:S02]  /*bed0*/  LOP3.LUT R23, R118, 0x50, R38, 0xfe, !PT ;  /* 0x0000005076177812 */ /* 0x000fc400078efe26 */
[----:B------:R-:W-:Y:S02]  /*bee0*/  LOP3.LUT R42, R118, 0x58, R38, 0xfe, !PT ;  /* 0x00000058762a7812 */ /* 0x000fe400078efe26 */
[----:B------:R-:W-:Y:S02]  /*bef0*/  FSEL R55, R51, -INF , !P4 ;  /* 0xff80000033377808 */ /* 0x000fe40006000000 */
[----:B------:R-:W-:Y:S01]  /*bf00*/  FSEL R199, R46, -INF , !P2 ;  /* 0xff8000002ec77808 */ /* 0x000fe20005000000 */
[----:B------:R-:W-:Y:S01]  /*bf10*/  FMUL.FTZ R46, R30, c[0x0][0x2ec] ;  /* 0x0000bb001e2e7a20 */ /* 0x000fe20000410000 */
[C---:B------:R-:W-:Y:S02]  /*bf20*/  ISETP.GE.AND P4, PT, R23.reuse, R36, PT ;  /* 0x000000241700720c */ /* 0x040fe40003f86270 */
[----:B------:R-:W-:Y:S02]  /*bf30*/  ISETP.GE.AND P2, PT, R23, R49, PT ;  /* 0x000000311700720c */ /* 0x000fe40003f46270 */
[----:B------:R-:W-:Y:S01]  /*bf40*/  FSEL R23, R102, -INF , !P5 ;  /* 0xff80000066177808 */ /* 0x000fe20006800000 */
[----:B------:R-:W-:Y:S01]  /*bf50*/  MUFU.TANH R46, R46 ;  /* 0x0000002e002e7308 */ /* 0x000fe20000002400 */
[----:B------:R-:W-:-:S02]  /*bf60*/  FSEL R197, R104, -INF , !P3 ;  /* 0xff80000068c57808 */ /* 0x000fc40005800000 */
[CC--:B------:R-:W-:Y:S02]  /*bf70*/  ISETP.GE.AND P5, PT, R42.reuse, R36.reuse, PT ;  /* 0x000000242a00720c */ /* 0x0c0fe40003fa6270 */
[----:B------:R-:W-:Y:S02]  /*bf80*/  ISETP.GE.AND P3, PT, R42, R49, PT ;  /* 0x000000312a00720c */ /* 0x000fe40003f66270 */
[----:B------:R-:W-:Y:S02]  /*bf90*/  LOP3.LUT R42, R118, 0x60, R38, 0xfe, !PT ;  /* 0x00000060762a7812 */ /* 0x000fe400078efe26 */
[----:B------:R-:W-:Y:S02]  /*bfa0*/  FSEL R58, R105, -INF , !P4 ;  /* 0xff800000693a7808 */ /* 0x000fe40006000000 */
[----:B------:R-:W-:Y:S02]  /*bfb0*/  FSEL R196, R106, -INF , !P2 ;  /* 0xff8000006ac47808 */ /* 0x000fe40005000000 */
[----:B------:R-:W-:-:S02]  /*bfc0*/  ISETP.GE.AND P4, PT, R42, R36, PT ;  /* 0x000000242a00720c */ /* 0x000fc40003f86270 */
[----:B------:R-:W-:Y:S02]  /*bfd0*/  ISETP.GE.AND P2, PT, R42, R49, PT ;  /* 0x000000312a00720c */ /* 0x000fe40003f46270 */
[C-C-:B------:R-:W-:Y:S02]  /*bfe0*/  LOP3.LUT R42, R118.reuse, 0x68, R38.reuse, 0xfe, !PT ;  /* 0x00000068762a7812 */ /* 0x140fe400078efe26 */
[----:B------:R-:W-:Y:S02]  /*bff0*/  LOP3.LUT R34, R118, 0x70, R38, 0xfe, !PT ;  /* 0x0000007076227812 */ /* 0x000fe400078efe26 */
[----:B------:R-:W-:Y:S02]  /*c000*/  FSEL R56, R107, -INF , !P5 ;  /* 0xff8000006b387808 */ /* 0x000fe40006800000 */
[----:B------:R-:W-:Y:S02]  /*c010*/  FSEL R194, R194, -INF , !P3 ;  /* 0xff800000c2c27808 */ /* 0x000fe40005800000 */
[----:B------:R-:W-:-:S02]  /*c020*/  ISETP.GE.AND P5, PT, R42, R36, PT ;  /* 0x000000242a00720c */ /* 0x000fc40003fa6270 */
[-C--:B------:R-:W-:Y:S01]  /*c030*/  ISETP.GE.AND P3, PT, R42, R49.reuse, PT ;  /* 0x000000312a00720c */ /* 0x080fe20003f66270 */
[----:B------:R-:W-:Y:S01]  /*c040*/  FMUL.FTZ R42, R26, c[0x0][0x2ec] ;  /* 0x0000bb001a2a7a20 */ /* 0x000fe20000410000 */
[----:B------:R-:W-:Y:S02]  /*c050*/  FSEL R108, R108, -INF , !P4 ;  /* 0xff8000006c6c7808 */ /* 0x000fe40006000000 */
[----:B------:R-:W-:Y:S02]  /*c060*/  FSEL R193, R193, -INF , !P2 ;  /* 0xff800000c1c17808 */ /* 0x000fe40005000000 */
[C---:B------:R-:W-:Y:S01]  /*c070*/  ISETP.GE.AND P4, PT, R34.reuse, R36, PT ;  /* 0x000000242200720c */ /* 0x040fe20003f86270 */
[----:B------:R-:W5:Y:S01]  /*c080*/  MUFU.TANH R42, R42 ;  /* 0x0000002a002a7308 */ /* 0x000f620000002400 */
[----:B------:R-:W-:Y:S02]  /*c090*/  ISETP.GE.AND P2, PT, R34, R49, PT ;  /* 0x000000312200720c */ /* 0x000fe40003f46270 */
[----:B------:R-:W-:-:S02]  /*c0a0*/  LOP3.LUT R30, R118, 0x80, R38, 0xfe, !PT ;  /* 0x00000080761e7812 */ /* 0x000fc400078efe26 */
[----:B------:R-:W-:Y:S02]  /*c0b0*/  FSEL R111, R111, -INF , !P5 ;  /* 0xff8000006f6f7808 */ /* 0x000fe40006800000 */
[----:B------:R-:W-:Y:S01]  /*c0c0*/  FSEL R190, R190, -INF , !P3 ;  /* 0xff800000bebe7808 */ /* 0x000fe20005800000 */
[----:B------:R1:W-:Y:S01]  /*c0d0*/  MUFU.TANH R34, R14 ;  /* 0x0000000e00227308 */ /* 0x0003e20000002400 */
[C---:B------:R-:W-:Y:S02]  /*c0e0*/  ISETP.GE.AND P5, PT, R28.reuse, R36, PT ;  /* 0x000000241c00720c */ /* 0x040fe40003fa6270 */
[----:B------:R-:W-:Y:S02]  /*c0f0*/  ISETP.GE.AND P3, PT, R28, R49, PT ;  /* 0x000000311c00720c */ /* 0x000fe40003f66270 */
[----:B------:R-:W-:Y:S02]  /*c100*/  FSEL R28, R112, -INF , !P4 ;  /* 0xff800000701c7808 */ /* 0x000fe40006000000 */
        /* <DEDUP_REMOVED lines=12> */
[----:B------:R-:W-:-:S02]  /*c1d0*/  FSEL R16, R117, -INF , !P5 ;  /* 0xff80000075107808 */ /* 0x000fc40006800000 */
[----:B------:R-:W-:Y:S02]  /*c1e0*/  FSEL R159, R159, -INF , !P3 ;  /* 0xff8000009f9f7808 */ /* 0x000fe40005800000 */
[CC--:B------:R-:W-:Y:S02]  /*c1f0*/  ISETP.GE.AND P4, PT, R30.reuse, R36.reuse, PT ;  /* 0x000000241e00720c */ /* 0x0c0fe40003f86270 */
[-C--:B------:R-:W-:Y:S01]  /*c200*/  ISETP.GE.AND P2, PT, R30, R49.reuse, PT ;  /* 0x000000311e00720c */ /* 0x080fe20003f46270 */
[----:B------:R-:W-:Y:S01]  /*c210*/  FMUL.FTZ R30, R18, c[0x0][0x2ec] ;  /* 0x0000bb00121e7a20 */ /* 0x000fe20000410000 */
[C---:B------:R-:W-:Y:S02]  /*c220*/  ISETP.GE.AND P5, PT, R26.reuse, R36, PT ;  /* 0x000000241a00720c */ /* 0x040fe40003fa6270 */
[----:B------:R-:W-:Y:S02]  /*c230*/  ISETP.GE.AND P3, PT, R26, R49, PT ;  /* 0x000000311a00720c */ /* 0x000fe40003f66270 */
[C-C-:B------:R-:W-:Y:S01]  /*c240*/  LOP3.LUT R26, R118.reuse, 0xa0, R38.reuse, 0xfe, !PT ;  /* 0x000000a0761a7812 */ /* 0x140fe200078efe26 */
[----:B------:R-:W1:Y:S01]  /*c250*/  MUFU.TANH R30, R30 ;  /* 0x0000001e001e7308 */ /* 0x000e620000002400 */
[----:B------:R-:W-:-:S02]  /*c260*/  LOP3.LUT R18, R118, 0xa8, R38, 0xfe, !PT ;  /* 0x000000a876127812 */ /* 0x000fc400078efe26 */
[----:B------:R-:W-:Y:S02]  /*c270*/  FSEL R120, R120, -INF , !P4 ;  /* 0xff80000078787808 */ /* 0x000fe40006000000 */
[----:B------:R-:W-:Y:S02]  /*c280*/  FSEL R152, R152, -INF , !P2 ;  /* 0xff80000098987808 */ /* 0x000fe40005000000 */
[C---:B------:R-:W-:Y:S02]  /*c290*/  ISETP.GE.AND P4, PT, R26.reuse, R36, PT ;  /* 0x000000241a00720c */ /* 0x040fe40003f86270 */
[----:B------:R-:W-:Y:S02]  /*c2a0*/  ISETP.GE.AND P2, PT, R26, R49, PT ;  /* 0x000000311a00720c */ /* 0x000fe40003f46270 */
[----:B------:R-:W-:Y:S02]  /*c2b0*/  FSEL R26, R126, -INF , !P5 ;  /* 0xff8000007e1a7808 */ /* 0x000fe40006800000 */
[----:B------:R-:W-:-:S02]  /*c2c0*/  FSEL R148, R148, -INF , !P3 ;  /* 0xff80000094947808 */ /* 0x000fc40005800000 */
[CC--:B------:R-:W-:Y:S02]  /*c2d0*/  ISETP.GE.AND P5, PT, R18.reuse, R36.reuse, PT ;  /* 0x000000241200720c */ /* 0x0c0fe40003fa6270 */
[-C--:B------:R-:W-:Y:S02]  /*c2e0*/  ISETP.GE.AND P3, PT, R18, R49.reuse, PT ;  /* 0x000000311200720c */ /* 0x080fe40003f66270 */
[----:B-1----:R-:W-:Y:S02]  /*c2f0*/  FSEL R18, R67, -INF , !P4 ;  /* 0xff80000043127808 */ /* 0x002fe40006000000 */
[----:B----4-:R-:W-:Y:S02]  /*c300*/  FSEL R126, R65, -INF , !P2 ;  /* 0xff800000417e7808 */ /* 0x010fe40005000000 */
[C---:B------:R-:W-:Y:S02]  /*c310*/  ISETP.GE.AND P4, PT, R12.reuse, R36, PT ;  /* 0x000000240c00720c */ /* 0x040fe40003f86270 */
[----:B------:R-:W-:-:S02]  /*c320*/  ISETP.GE.AND P2, PT, R12, R49, PT ;  /* 0x000000310c00720c */ /* 0x000fc40003f46270 */
[C-C-:B------:R-:W-:Y:S02]  /*c330*/  LOP3.LUT R12, R118.reuse, 0xb8, R38.reuse, 0xfe, !PT ;  /* 0x000000b8760c7812 */ /* 0x140fe400078efe26 */
[----:B------:R-:W-:Y:S02]  /*c340*/  LOP3.LUT R51, R118, 0xc0, R38, 0xfe, !PT ;  /* 0x000000c076337812 */ /* 0x000fe400078efe26 */
[----:B------:R-:W-:Y:S02]  /*c350*/  FSEL R14, R60, -INF , !P5 ;  /* 0xff8000003c0e7808 */ /* 0x000fe40006800000 */
[----:B------:R-:W-:Y:S02]  /*c360*/  FSEL R123, R123, -INF , !P3 ;  /* 0xff8000007b7b7808 */ /* 0x000fe40005800000 */
[C---:B------:R-:W-:Y:S02]  /*c370*/  ISETP.GE.AND P5, PT, R12.reuse, R36, PT ;  /* 0x000000240c00720c */ /* 0x040fe40003fa6270 */
[----:B------:R-:W-:-:S02]  /*c380*/  ISETP.GE.AND P3, PT, R12, R49, PT ;  /* 0x000000310c00720c */ /* 0x000fc40003f66270 */
[----:B------:R-:W-:Y:S02]  /*c390*/  FSEL R12, R62, -INF , !P4 ;  /* 0xff8000003e0c7808 */ /* 0x000fe40006000000 */
[----:B------:R-:W-:Y:S02]  /*c3a0*/  FSEL R105, R68, -INF , !P2 ;  /* 0xff80000044697808 */ /* 0x000fe40005000000 */
[--C-:B------:R-:W-:Y:S02]  /*c3b0*/  LOP3.LUT R8, R118, 0xc8, R38.reuse, 0xfe, !PT ;  /* 0x000000c876087812 */ /* 0x100fe400078efe26 */
[C---:B------:R-:W-:Y:S02]  /*c3c0*/  ISETP.GE.AND P4, PT, R51.reuse, R36, PT ;  /* 0x000000243300720c */ /* 0x040fe40003f86270 */
[----:B------:R-:W-:Y:S01]  /*c3d0*/  ISETP.GE.AND P2, PT, R51, R49, PT ;  /* 0x000000313300720c */ /* 0x000fe20003f46270 */
[----:B------:R-:W-:Y:S01]  /*c3e0*/  FMUL.FTZ R51, R10, c[0x0][0x2ec] ;  /* 0x0000bb000a337a20 */ /* 0x000fe20000410000 */
[----:B------:R-:W-:-:S02]  /*c3f0*/  LOP3.LUT R60, R118, 0xd0, R38, 0xfe, !PT ;  /* 0x000000d0763c7812 */ /* 0x000fc400078efe26 */
[----:B------:R-:W-:Y:S02]  /*c400*/  FSEL R10, R40, -INF , !P5 ;  /* 0xff800000280a7808 */ /* 0x000fe40006800000 */
[----:B--2---:R-:W-:Y:S01]  /*c410*/  FSEL R100, R100, -INF , !P3 ;  /* 0xff80000064647808 */ /* 0x004fe20005800000 */
[----:B------:R-:W1:Y:S01]  /*c420*/  MUFU.TANH R51, R51 ;  /* 0x0000003300337308 */ /* 0x000e620000002400 */
[C---:B------:R-:W-:Y:S02]  /*c430*/  ISETP.GE.AND P5, PT, R8.reuse, R36, PT ;  /* 0x000000240800720c */ /* 0x040fe40003fa6270 */
[----:B------:R-:W-:Y:S02]  /*c440*/  ISETP.GE.AND P3, PT, R8, R49, PT ;  /* 0x000000310800720c */ /* 0x000fe40003f66270 */
[----:B------:R-:W-:Y:S02]  /*c450*/  FSEL R8, R32, -INF , !P4 ;  /* 0xff80000020087808 */ /* 0x000fe40006000000 */
[----:B---3--:R-:W-:-:S02]  /*c460*/  FSEL R93, R93, -INF , !P2 ;  /* 0xff8000005d5d7808 */ /* 0x008fc40005000000 */
[CC--:B------:R-:W-:Y:S02]  /*c470*/  ISETP.GE.AND P4, PT, R60.reuse, R36.reuse, PT ;  /* 0x000000243c00720c */ /* 0x0c0fe40003f86270 */
[----:B------:R-:W-:Y:S01]  /*c480*/  ISETP.GE.AND P2, PT, R60, R49, PT ;  /* 0x000000313c00720c */ /* 0x000fe20003f46270 */
[----:B------:R-:W-:Y:S01]  /*c490*/  FMUL.FTZ R60, R64, c[0x0][0x2ec] ;  /* 0x0000bb00403c7a20 */ /* 0x000fe20000410000 */
[----:B------:R-:W-:Y:S02]  /*c4a0*/  LOP3.LUT R32, R118, 0xe0, R38, 0xfe, !PT ;  /* 0x000000e076207812 */ /* 0x000fe400078efe26 */
[----:B------:R-:W-:Y:S02]  /*c4b0*/  FSEL R198, R198, -INF , !P4 ;  /* 0xff800000c6c67808 */ /* 0x000fe40006000000 */
[----:B-----5:R-:W-:Y:S01]  /*c4c0*/  FSEL R42, R42, -INF , !P2 ;  /* 0xff8000002a2a7808 */ /* 0x020fe20005000000 */
[----:B------:R-:W2:Y:S01]  /*c4d0*/  MUFU.TANH R60, R60 ;  /* 0x0000003c003c7308 */ /* 0x000ea20000002400 */
[----:B------:R-:W-:-:S02]  /*c4e0*/  ISETP.GE.AND P4, PT, R32, R36, PT ;  /* 0x000000242000720c */ /* 0x000fc40003f86270 */
[-C--:B------:R-:W-:Y:S01]  /*c4f0*/  ISETP.GE.AND P2, PT, R32, R49.reuse, PT ;  /* 0x000000312000720c */ /* 0x080fe20003f46270 */
[----:B------:R-:W-:Y:S01]  /*c500*/  FMUL.FTZ R32, R66, c[0x0][0x2ec] ;  /* 0x0000bb0042207a20 */ /* 0x000fe20000410000 */
[----:B------:R-:W-:Y:S02]  /*c510*/  LOP3.LUT R40, R118, 0xd8, R38, 0xfe, !PT ;  /* 0x000000d876287812 */ /* 0x000fe400078efe26 */
[----:B------:R-:W-:Y:S02]  /*c520*/  FSEL R206, R206, -INF , !P5 ;  /* 0xff800000cece7808 */ /* 0x000fe40006800000 */
[----:B------:R-:W-:Y:S01]  /*c530*/  ISETP.GE.AND P5, PT, R40, R36, PT ;  /* 0x000000242800720c */ /* 0x000fe20003fa6270 */
[----:B------:R-:W3:Y:S01]  /*c540*/  MUFU.TANH R32, R32 ;  /* 0x0000002000207308 */ /* 0x000ee20000002400 */
[----:B------:R-:W-:Y:S02]  /*c550*/  FSEL R46, R46, -INF , !P3 ;  /* 0xff8000002e2e7808 */ /* 0x000fe40005800000 */
[----:B------:R-:W-:-:S02]  /*c560*/  ISETP.GE.AND P3, PT, R40, R49, PT ;  /* 0x000000312800720c */ /* 0x000fc40003f66270 */
[--C-:B------:R-:W-:Y:S02]  /*c570*/  LOP3.LUT R64, R118, 0xe8, R38.reuse, 0xfe, !PT ;  /* 0x000000e876407812 */ /* 0x100fe400078efe26 */
[----:B------:R-:W-:Y:S02]  /*c580*/  FSEL R189, R189, -INF , !P5 ;  /* 0xff800000bdbd7808 */ /* 0x000fe40006800000 */
[----:B------:R-:W-:Y:S02]  /*c590*/  ISETP.GE.AND P5, PT, R64, R36, PT ;  /* 0x000000244000720c */ /* 0x000fe40003fa6270 */
[----:B------:R-:W-:Y:S02]  /*c5a0*/  FSEL R40, R30, -INF , !P3 ;  /* 0xff8000001e287808 */ /* 0x000fe40005800000 */
[C-C-:B------:R-:W-:Y:S02]  /*c5b0*/  LOP3.LUT R62, R118.reuse, 0xf0, R38.reuse, 0xfe, !PT ;  /* 0x000000f0763e7812 */ /* 0x140fe400078efe26 */
[----:B------:R-:W-:-:S02]  /*c5c0*/  LOP3.LUT R30, R118, 0xf8, R38, 0xfe, !PT ;  /* 0x000000f8761e7812 */ /* 0x000fc400078efe26 */
[----:B------:R-:W-:Y:S02]  /*c5d0*/  ISETP.GE.AND P3, PT, R64, R49, PT ;  /* 0x000000314000720c */ /* 0x000fe40003f66270 */
[----:B------:R-:W-:Y:S02]  /*c5e0*/  FSEL R158, R158, -INF , !P4 ;  /* 0xff8000009e9e7808 */ /* 0x000fe40006000000 */
[----:B------:R-:W-:Y:S02]  /*c5f0*/  FSEL R95, R95, -INF , !P5 ;  /* 0xff8000005f5f7808 */ /* 0x000fe40006800000 */
[-C--:B------:R-:W-:Y:S02]  /*c600*/  ISETP.GE.AND P4, PT, R62, R36.reuse, PT ;  /* 0x000000243e00720c */ /* 0x080fe40003f86270 */
[----:B------:R-:W-:Y:S02]  /*c610*/  ISETP.GE.AND P5, PT, R30, R36, PT ;  /* 0x000000241e00720c */ /* 0x000fe40003fa6270 */
[----:B------:R-:W-:-:S02]  /*c620*/  FSEL R38, R34, -INF , !P2 ;  /* 0xff80000022267808 */ /* 0x000fc40005000000 */
[----:B-1----:R-:W-:Y:S02]  /*c630*/  FSEL R36, R51, -INF , !P3 ;  /* 0xff80000033247808 */ /* 0x002fe40005800000 */
[-C--:B------:R-:W-:Y:S02]  /*c640*/  ISETP.GE.AND P2, PT, R62, R49.reuse, PT ;  /* 0x000000313e00720c */ /* 0x080fe40003f46270 */
[----:B------:R-:W-:Y:S02]  /*c650*/  ISETP.GE.AND P3, PT, R30, R49, PT ;  /* 0x000000311e00720c */ /* 0x000fe40003f66270 */
[----:B------:R-:W-:Y:S02]  /*c660*/  FSEL R51, R4, -INF , !P4 ;  /* 0xff80000004337808 */ /* 0x000fe40006000000 */
[----:B------:R-:W-:Y:S02]  /*c670*/  FSEL R34, R6, -INF , !P2 ;  /* 0xff80000006227808 */ /* 0x000fe40005000000 */
[----:B--2---:R-:W-:-:S02]  /*c680*/  FSEL R49, R60, -INF , !P5 ;  /* 0xff8000003c317808 */ /* 0x004fc40006800000 */
[----:B---3--:R-:W-:Y:S01]  /*c690*/  FSEL R32, R32, -INF , !P3 ;  /* 0xff80000020207808 */ /* 0x008fe20005800000 */
[----:B------:R-:W-:Y:S05]  /*c6a0*/  @!P1 BRA `(.L_x_793) ;  /* 0x00000ac000009947 */ /* 0x000fea0003800000 */
[----:B------:R-:W-:Y:S05]  /*c6b0*/  @!P6 BRA `(.L_x_794) ;  /* 0x000003b00000e947 */ /* 0x000fea0003800000 */
[----:B------:R-:W-:Y:S02]  /*c6c0*/  IABS R4, c[0x0][0x2d0] ;  /* 0x0000b40000047a13 */ /* 0x000fe40000000000 */
[C---:B------:R-:W-:Y:S02]  /*c6d0*/  IADD3 R65, R118.reuse, -0x100, RZ ;  /* 0xffffff0076417810 */ /* 0x040fe40007ffe0ff */
[----:B------:R-:W1:Y:S01]  /*c6e0*/  I2F.RP R66, R4 ;  /* 0x0000000400427306 */ /* 0x000e620000209400 */
[----:B------:R-:W-:Y:S02]  /*c6f0*/  IABS R62, R118 ;  /* 0x00000076003e7213 */ /* 0x000fe40000000000 */
[----:B------:R-:W-:Y:S02]  /*c700*/  IABS R30, R65 ;  /* 0x00000041001e7213 */ /* 0x000fe40000000000 */
[----:B------:R-:W-:-:S02]  /*c710*/  LOP3.LUT R118, R118, c[0x0][0x2d0], RZ, 0x3c, !PT ;  /* 0x0000b40076767a12 */ /* 0x000fc400078e3cff */
        /* <DEDUP_REMOVED lines=53> */
.L_x_794:
[----:B------:R-:W-:-:S04]  /*ca70*/  ULEA UR5, -UR6, URZ, 0x8 ;  /* 0x0000003f06057291 */ /* 0x000fc8000f8e413f */
[----:B------:R-:W-:Y:S02]  /*ca80*/  USHF.R.S32.HI UR4, URZ, 0x1f, UR5 ;  /* 0x0000001f3f047899 */ /* 0x000fe40008011405 */
[----:B------:R-:W-:-:S04]  /*ca90*/  MOV R60, UR5 ;  /* 0x00000005003c7c02 */ /* 0x000fc80008000f00 */
[----:B------:R-:W-:Y:S02]  /*caa0*/  MOV R30, UR4 ;  /* 0x00000004001e7c02 */ /* 0x000fe40008000f00 */
.L_x_795:
[----:B------:R-:W-:Y:S01]  /*cab0*/  IMAD.U32 R80, RZ, RZ, UR6 ;  /* 0x00000006ff507e24 */ /* 0x000fe2000f8e00ff */
[--C-:B------:R-:W-:Y:S01]  /*cac0*/  @!P0 IADD3 R66, P2, P1, R60, UR8, R54.reuse ;  /* 0x000000083c428c10 */ /* 0x100fe2000f95e036 */
[----:B------:R-:W-:Y:S01]  /*cad0*/  IMAD.U32 R76, RZ, RZ, UR6 ;  /* 0x00000006ff4c7e24 */ /* 0x000fe2000f8e00ff */
[----:B------:R1:W-:Y:S01]  /*cae0*/  @P0 STS [R171+0x1004], RZ ;  /* 0x001004ffab000388 */ /* 0x0003e20000000800 */
[----:B------:R-:W-:Y:S01]  /*caf0*/  @!P0 IMAD.MOV.U32 R64, RZ, RZ, R54 ;  /* 0x000000ffff408224 */ /* 0x000fe200078e0036 */
[----:B------:R-:W-:Y:S01]  /*cb00*/  @!P0 LEA R78, P3, R66, c[0x0][0x168], 0x1 ;  /* 0x00005a00424e8a11 */ /* 0x000fe200078608ff */
[----:B------:R-:W-:Y:S01]  /*cb10*/  @!P0 IMAD.MOV.U32 R65, RZ, RZ, R53 ;  /* 0x000000ffff418224 */ /* 0x000fe200078e0035 */
[----:B------:R1:W-:Y:S01]  /*cb20*/  @P0 STS.64 [R171+0x1008], RZ ;  /* 0x001008ffab000388 */ /* 0x0003e20000000a00 */
[----:B------:R-:W-:Y:S01]  /*cb30*/  IMAD.U32 R68, RZ, RZ, UR6 ;  /* 0x00000006ff447e24 */ /* 0x000fe2000f8e00ff */
[----:B------:R-:W-:Y:S01]  /*cb40*/  BSSY B0, `(.L_x_796) ;  /* 0x000005f000007945 */ /* 0x000fe20003800000 */
[--C-:B------:R-:W-:Y:S01]  /*cb50*/  @!P0 IMAD.WIDE.U32 R80, R80, 0x60, R64.reuse ;  /* 0x0000006050508825 */ /* 0x100fe200078e0040 */
[----:B------:R1:W-:Y:S03]  /*cb60*/  @P0 STS [R171+0x1000], RZ ;  /* 0x001000ffab000388 */ /* 0x0003e60000000800 */
[----:B------:R-:W-:Y:S01]  /*cb70*/  @!P0 IMAD.WIDE.U32 R76, R76, 0xa0, R64 ;  /* 0x000000a04c4c8825 */ /* 0x000fe200078e0040 */
[----:B------:R-:W-:-:S02]  /*cb80*/  @!P0 IADD3.X R65, R30, UR7, R53, P2, P1 ;  /* 0x000000071e418c10 */ /* 0x000fc400097e2435 */
[-C--:B------:R-:W-:Y:S01]  /*cb90*/  @!P0 LEA R68, P1, R68, R54.reuse, 0x7 ;  /* 0x0000003644448211 */ /* 0x080fe200078238ff */
[----:B------:R-:W-:Y:S01]  /*cba0*/  IMAD.U32 R64, RZ, RZ, UR6 ;  /* 0x00000006ff407e24 */ /* 0x000fe2000f8e00ff */
[----:B------:R-:W-:Y:S01]  /*cbb0*/  @!P0 LEA.HI.X R79, R66, c[0x0][0x16c], R65, 0x1, P3 ;  /* 0x00005b00424f8a11 */ /* 0x000fe200018f0c41 */
[----:B------:R-:W-:Y:S02]  /*cbc0*/  @!P0 IMAD.MOV.U32 R6, RZ, RZ, c[0x0][0x19c] ;  /* 0x00006700ff068624 */ /* 0x000fe400078e00ff */
[----:B------:R-:W-:Y:S01]  /*cbd0*/  IMAD.U32 R62, RZ, RZ, UR6 ;  /* 0x00000006ff3e7e24 */ /* 0x000fe2000f8e00ff */
[----:B------:R-:W-:Y:S01]  /*cbe0*/  @!P0 LEA R64, P2, R64, R54, 0x6 ;  /* 0x0000003640408211 */ /* 0x000fe200078430ff */
[----:B------:R-:W-:Y:S02]  /*cbf0*/  @!P0 IMAD.MOV.U32 R4, RZ, RZ, c[0x0][0x19c] ;  /* 0x00006700ff048624 */ /* 0x000fe400078e00ff */
[----:B------:R-:W-:Y:S01]  /*cc00*/  IMAD.U32 R67, RZ, RZ, UR6 ;  /* 0x00000006ff437e24 */ /* 0x000fe2000f8e00ff */
[-C--:B------:R-:W-:Y:S01]  /*cc10*/  @!P0 LEA.HI.X R62, R62, R53.reuse, R6, 0x6, P2 ;  /* 0x000000353e3e8211 */ /* 0x080fe200010f3406 */
[----:B------:R-:W-:Y:S01]  /*cc20*/  IMAD.U32 R70, RZ, RZ, UR6 ;  /* 0x00000006ff467e24 */ /* 0x000fe2000f8e00ff */
[C---:B------:R-:W-:Y:S01]  /*cc30*/  @!P0 IADD3 R64, P3, R60.reuse, R64, RZ ;  /* 0x000000403c408210 */ /* 0x040fe20007f7e0ff */
[----:B------:R-:W-:Y:S01]  /*cc40*/  @!P0 IMAD.MOV.U32 R82, RZ, RZ, R54 ;  /* 0x000000ffff528224 */ /* 0x000fe200078e0036 */
[----:B------:R-:W-:Y:S01]  /*cc50*/  @!P0 LEA.HI.X R67, R67, R53, R4, 0x7, P1 ;  /* 0x0000003543438211 */ /* 0x000fe200008f3c04 */
[----:B------:R-:W-:Y:S01]  /*cc60*/  @!P0 IMAD.MOV.U32 R83, RZ, RZ, R53 ;  /* 0x000000ffff538224 */ /* 0x000fe200078e0035 */
[----:B------:R-:W-:Y:S01]  /*cc70*/  @!P0 IADD3 R69, P2, R60, R76, RZ ;  /* 0x0000004c3c458210 */ /* 0x000fe20007f5e0ff */
[----:B------:R-:W-:Y:S01]  /*cc80*/  @!P0 IMAD.MOV.U32 R65, RZ, RZ, c[0x0][0x19c] ;  /* 0x00006700ff418624 */ /* 0x000fe200078e00ff */
[----:B------:R-:W-:Y:S01]  /*cc90*/  @!P0 LEA R76, P4, R64, c[0x0][0x168], 0x1 ;  /* 0x00005a00404c8a11 */ /* 0x000fe200078808ff */
[----:B------:R-:W-:Y:S01]  /*cca0*/  @!P0 IMAD.WIDE.U32 R70, R70, 0xc0, R82 ;  /* 0x000000c046468825 */ /* 0x000fe200078e0052 */
[----:B------:R-:W-:-:S03]  /*ccb0*/  @!P0 LEA R82, P1, R60, R181, 0x1 ;  /* 0x000000b53c528211 */ /* 0x000fc600078208ff */
[----:B------:R-:W-:Y:S01]  /*ccc0*/  @!P0 IMAD R6, R6, 0xa0, RZ ;  /* 0x000000a006068824 */ /* 0x000fe200078e02ff */
[----:B------:R-:W-:Y:S01]  /*ccd0*/  @!P0 LEA.HI.X R83, R60, R180, R30, 0x1, P1 ;  /* 0x000000b43c538211 */ /* 0x000fe200008f0c1e */
[----:B------:R-:W-:Y:S01]  /*cce0*/  @!P0 IMAD.X R62, R30, 0x1, R62, P3 ;  /* 0x000000011e3e8824 */ /* 0x000fe200018e063e */
[C---:B------:R-:W-:Y:S01]  /*ccf0*/  @!P0 IADD3 R66, P1, R60.reuse, R80, RZ ;  /* 0x000000503c428210 */ /* 0x040fe20007f3e0ff */
[----:B------:R-:W-:Y:S01]  /*cd00*/  @!P0 IMAD R65, R65, 0x60, RZ ;  /* 0x0000006041418824 */ /* 0x000fe200078e02ff */
[----:B------:R-:W-:Y:S01]  /*cd10*/  @!P0 IADD3 R68, P3, R60, R68, RZ ;  /* 0x000000443c448210 */ /* 0x000fe20007f7e0ff */
[----:B------:R-:W-:Y:S01]  /*cd20*/  @!P0 IMAD R4, R4, 0xc0, RZ ;  /* 0x000000c004048824 */ /* 0x000fe200078e02ff */
[----:B------:R-:W-:Y:S01]  /*cd30*/  @!P0 IADD3.X R6, R30, R6, R77, P2, !PT ;  /* 0x000000061e068210 */ /* 0x000fe200017fe44d */
[----:B------:R-:W-:Y:S01]  /*cd40*/  @!PT LDS RZ, [RZ] ;  /* 0x00000000fffff984 */ /* 0x000fe20000000800 */
[----:B------:R-:W-:Y:S01]  /*cd50*/  @!PT LDS RZ, [RZ] ;  /* 0x00000000fffff984 */ /* 0x000fe20000000800 */
[----:B------:R-:W-:Y:S01]  /*cd60*/  @!PT LDS RZ, [RZ] ;  /* 0x00000000fffff984 */ /* 0x000fe20000000800 */
[----:B------:R2:W-:Y:S01]  /*cd70*/  @!P0 LDGSTS.E.BYPASS.LTC128B.128 [R171+0x1000], [R82.64] ;  /* 0x0100000052ab8fae */ /* 0x0005e2000b901d4a */
[----:B------:R-:W-:Y:S01]  /*cd80*/  @!P0 LEA.HI.X R77, R64, c[0x0][0x16c], R62, 0x1, P4 ;  /* 0x00005b00404d8a11 */ /* 0x000fe200020f0c3e */
[C---:B------:R-:W-:Y:S01]  /*cd90*/  @!P0 IMAD.X R67, R30.reuse, 0x1, R67, P3 ;  /* 0x000000011e438824 */ /* 0x040fe200018e0643 */
[----:B------:R-:W-:Y:S01]  /*cda0*/  @!P0 IADD3.X R65, R30, R65, R81, P1, !PT ;  /* 0x000000411e418210 */ /* 0x000fe20000ffe451 */
[----:B------:R1:W-:Y:S01]  /*cdb0*/  @P0 STS.128 [R171+0x1800], RZ ;  /* 0x001800ffab000388 */ /* 0x0003e20000000c00 */
[----:B------:R-:W-:-:S02]  /*cdc0*/  @!P0 LEA R106, P4, R66, c[0x0][0x168], 0x1 ;  /* 0x00005a00426a8a11 */ /* 0x000fc400078808ff */
[----:B------:R-:W-:Y:S01]  /*cdd0*/  @!P0 IADD3 R70, P1, R60, R70, RZ ;  /* 0x000000463c468210 */ /* 0x000fe20007f3e0ff */
[----:B------:R-:W-:Y:S01]  /*cde0*/  @!PT LDS RZ, [RZ] ;  /* 0x00000000fffff984 */ /* 0x000fe20000000800 */
[----:B------:R-:W-:Y:S01]  /*cdf0*/  @!PT LDS RZ, [RZ] ;  /* 0x00000000fffff984 */ /* 0x000fe20000000800 */
[----:B------:R-:W-:Y:S01]  /*ce00*/  @!PT LDS RZ, [RZ] ;  /* 0x00000000fffff984 */ /* 0x000fe20000000800 */
[----:B------:R1:W-:Y:S01]  /*ce10*/  @!P0 LDGSTS.E.BYPASS.LTC128B.128 [R171+0x1800], [R78.64] ;  /* 0x018000004eab8fae */ /* 0x0003e2000b901d4a */
[C---:B------:R-:W-:Y:S02]  /*ce20*/  @!P0 LEA R80, P2, R69.reuse, c[0x0][0x168], 0x1 ;  /* 0x00005a0045508a11 */ /* 0x040fe400078408ff */
[----:B------:R-:W-:Y:S01]  /*ce30*/  @!P0 LEA.HI.X R107, R66, c[0x0][0x16c], R65, 0x1, P4 ;  /* 0x00005b00426b8a11 */ /* 0x000fe200020f0c41 */
[----:B------:R1:W-:Y:S01]  /*ce40*/  @P0 STS.128 [R171+0x2000], RZ ;  /* 0x002000ffab000388 */ /* 0x0003e20000000c00 */
[----:B------:R-:W-:Y:S02]  /*ce50*/  @!P0 IADD3.X R4, R30, R4, R71, P1, !PT ;  /* 0x000000041e048210 */ /* 0x000fe40000ffe447 */
        /* <DEDUP_REMOVED lines=11> */
[----:B------:R1:W-:Y:S01]  /*cf10*/  @!P0 LDGSTS.E.BYPASS.LTC128B.128 [R171+0x2800], [R106.64] ;  /* 0x028000006aab8fae */ /* 0x0003e2000b901d4a */
[----:B--2---:R-:W-:-:S03]  /*cf20*/  @!P0 LEA R82, P3, R68, c[0x0][0x168], 0x1 ;  /* 0x00005a0044528a11 */ /* 0x004fc600078608ff */
[----:B------:R1:W-:Y:S01]  /*cf30*/  @P0 STS.128 [R171+0x3000], RZ ;  /* 0x003000ffab000388 */ /* 0x0003e20000000c00 */
[----:B------:R-:W-:-:S05]  /*cf40*/  @!P0 LEA.HI.X R83, R68, c[0x0][0x16c], R67, 0x1, P3 ;  /* 0x00005b0044538a11 */ /* 0x000fca00018f0c43 */
        /* <DEDUP_REMOVED lines=30> */
.L_x_797:
[----:B------:R-:W-:Y:S05]  /*d130*/  BSYNC B0 ;  /* 0x0000000000007941 */ /* 0x000fea0003800000 */
.L_x_796:
[----:B------:R-:W0:Y:S01]  /*d140*/  LDGDEPBAR ;  /* 0x00000000000079af */ /* 0x000e220000000000 */
[----:B------:R-:W-:-:S04]  /*d150*/  LEA R181, P0, R60, R181, 0x1 ;  /* 0x000000b53cb57211 */ /* 0x000fc800078008ff */
[----:B------:R-:W-:Y:S02]  /*d160*/  LEA.HI.X R180, R60, R180, R30, 0x1, P0 ;  /* 0x000000b43cb47211 */ /* 0x000fe400000f0c1e */
.L_x_793:
[----:B------:R-:W-:-:S04]  /*d170*/  FMNMX.FTZ R6, R2, R22, !PT ;  /* 0x0000001602067209 */ /* 0x000fc80007810000 */
        /* <DEDUP_REMOVED lines=62> */
[----:B------:R-:W-:-:S05]  /*d560*/  FMNMX.FTZ R6, R48, R6, !PT ;  /* 0x0000000630067209 */ /* 0x000fca0007810000 */
[----:B------:R-:W2:Y:S02]  /*d570*/  SHFL.BFLY PT, R4, R6, 0x2, 0x1f ;  /* 0x0c401f0006047f89 */ /* 0x000ea400000e0000 */
[----:B--2---:R-:W-:-:S05]  /*d580*/  FMNMX.FTZ R4, R6, R4, !PT ;  /* 0x0000000406047209 */ /* 0x004fca0007810000 */
[----:B------:R-:W2:Y:S02]  /*d590*/  SHFL.BFLY PT, R91, R4, 0x1, 0x1f ;  /* 0x0c201f00045b7f89 */ /* 0x000ea400000e0000 */
[----:B--2---:R-:W-:Y:S02]  /*d5a0*/  FMNMX.FTZ R91, R4, R91, !PT ;  /* 0x0000005b045b7209 */ /* 0x004fe40007810000 */
[----:B------:R-:W-:Y:S02]  /*d5b0*/  FMNMX.FTZ R4, R0, R7, !PT ;  /* 0x0000000700047209 */ /* 0x000fe40007810000 */
[C---:B------:R-:W-:Y:S01]  /*d5c0*/  FSETP.NEU.FTZ.AND P1, PT, R91.reuse, -INF , PT ;  /* 0xff8000005b00780b */ /* 0x040fe20003f3d000 */
[----:B------:R-:W-:Y:S01]  /*d5d0*/  FMUL.FTZ R89, R91, c[0x0][0x23c] ;  /* 0x00008f005b597a20 */ /* 0x000fe20000410000 */
[----:B------:R-:W-:-:S04]  /*d5e0*/  FMNMX.FTZ R4, R113, R4, !PT ;  /* 0x0000000471047209 */ /* 0x000fc80007810000 */
[----:B------:R-:W-:Y:S02]  /*d5f0*/  FMNMX.FTZ R4, R21, R4, !PT ;  /* 0x0000000415047209 */ /* 0x000fe40007810000 */
[----:B------:R-:W-:Y:S02]  /*d600*/  FSEL R89, R89, RZ, P1 ;  /* 0x000000ff59597208 */ /* 0x000fe40000800000 */
[----:B------:R-:W-:-:S03]  /*d610*/  FMNMX.FTZ R4, R119, R4, !PT ;  /* 0x0000000477047209 */ /* 0x000fc60007810000 */
[--C-:B------:R-:W-:Y:S01]  /*d620*/  FFMA.FTZ R114, R101, c[0x0][0x23c], -R89.reuse ;  /* 0x00008f0065727a23 */ /* 0x100fe20000010859 */
[----:B------:R-:W-:Y:S01]  /*d630*/  FMNMX.FTZ R4, R5, R4, !PT ;  /* 0x0000000405047209 */ /* 0x000fe20007810000 */
[--C-:B------:R-:W-:Y:S02]  /*d640*/  FFMA.FTZ R101, R94, c[0x0][0x23c], -R89.reuse ;  /* 0x00008f005e657a23 */ /* 0x100fe40000010859 */
[--C-:B------:R-:W-:Y:S01]  /*d650*/  FFMA.FTZ R94, R90, c[0x0][0x23c], -R89.reuse ;  /* 0x00008f005a5e7a23 */ /* 0x100fe20000010859 */
[----:B------:R-:W-:Y:S01]  /*d660*/  FMNMX.FTZ R4, R109, R4, !PT ;  /* 0x000000046d047209 */ /* 0x000fe20007810000 */
[--C-:B------:R-:W-:Y:S01]  /*d670*/  FFMA.FTZ R98, R92, c[0x0][0x23c], -R89.reuse ;  /* 0x00008f005c627a23 */ /* 0x100fe20000010859 */
[----:B------:R-:W-:Y:S01]  /*d680*/  MUFU.EX2 R114, R114 ;  /* 0x0000007200727308 */ /* 0x000fe20000000800 */
[--C-:B------:R-:W-:Y:S01]  /*d690*/  FFMA.FTZ R92, R63, c[0x0][0x23c], -R89.reuse ;  /* 0x00008f003f5c7a23 */ /* 0x100fe20000010859 */
[----:B------:R-:W-:Y:S01]  /*d6a0*/  FMNMX.FTZ R4, R27, R4, !PT ;  /* 0x000000041b047209 */ /* 0x000fe20007810000 */
[----:B------:R-:W-:-:S02]  /*d6b0*/  FFMA.FTZ R68, R16, c[0x0][0x23c], -R89 ;  /* 0x00008f0010447a23 */ /* 0x000fc40000010859 */
[--C-:B-1----:R-:W-:Y:S01]  /*d6c0*/  FFMA.FTZ R65, R17, c[0x0][0x23c], -R89.reuse ;  /* 0x00008f0011417a23 */ /* 0x102fe20000010859 */
[----:B------:R-:W-:Y:S01]  /*d6d0*/  FMNMX.FTZ R4, R122, R4, !PT ;  /* 0x000000047a047209 */ /* 0x000fe20007810000 */
[--C-:B------:R-:W-:Y:S01]  /*d6e0*/  FFMA.FTZ R63, R19, c[0x0][0x23c], -R89.reuse ;  /* 0x00008f00133f7a23 */ /* 0x100fe20000010859 */
[----:B------:R-:W-:Y:S01]  /*d6f0*/  MUFU.EX2 R101, R101 ;  /* 0x0000006500657308 */ /* 0x000fe20000000800 */
[--C-:B------:R-:W-:Y:S01]  /*d700*/  FFMA.FTZ R62, R18, c[0x0][0x23c], -R89.reuse ;  /* 0x00008f00123e7a23 */ /* 0x100fe20000010859 */
[----:B------:R-:W-:Y:S01]  /*d710*/  FMNMX.FTZ R4, R29, R4, !PT ;  /* 0x000000041d047209 */ /* 0x000fe20007810000 */
[----:B------:R-:W-:Y:S01]  /*d720*/  LDSM.16.MT88.4 R16, [R151+0x5000] ;  /* 0x005000009710783b */ /* 0x000fe20000004200 */
[--C-:B------:R-:W-:Y:S02]  /*d730*/  FFMA.FTZ R102, R73, c[0x0][0x23c], -R89.reuse ;  /* 0x00008f0049667a23 */ /* 0x100fe40000010859 */
[----:B------:R-:W-:Y:S01]  /*d740*/  FMNMX.FTZ R4, R127, R4, !PT ;  /* 0x000000047f047209 */ /* 0x000fe20007810000 */
[--C-:B------:R-:W-:Y:S01]  /*d750*/  FFMA.FTZ R73, R121, c[0x0][0x23c], -R89.reuse ;  /* 0x00008f0079497a23 */ /* 0x100fe20000010859 */
[----:B------:R-:W-:Y:S01]  /*d760*/  MUFU.EX2 R98, R98 ;  /* 0x0000006200627308 */ /* 0x000fe20000000800 */
[--C-:B------:R-:W-:Y:S01]  /*d770*/  FFMA.FTZ R70, R116, c[0x0][0x23c], -R89.reuse ;  /* 0x00008f0074467a23 */ /* 0x100fe20000010859 */
[----:B------:R-:W-:Y:S01]  /*d780*/  FMNMX.FTZ R4, R128, R4, !PT ;  /* 0x0000000480047209 */ /* 0x000fe20007810000 */
[----:B------:R-:W-:-:S02]  /*d790*/  FFMA.FTZ R66, R120, c[0x0][0x23c], -R89 ;  /* 0x00008f0078427a23 */ /* 0x000fc40000010859 */
[--C-:B------:R-:W-:Y:S01]  /*d7a0*/  FFMA.FTZ R78, R108, c[0x0][0x23c], -R89.reuse ;  /* 0x00008f006c4e7a23 */ /* 0x100fe20000010859 */
[----:B------:R-:W-:Y:S01]  /*d7b0*/  FMNMX.FTZ R4, R124, R4, !PT ;  /* 0x000000047c047209 */ /* 0x000fe20007810000 */
[--C-:B------:R-:W-:Y:S01]  /*d7c0*/  FFMA.FTZ R76, R111, c[0x0][0x23c], -R89.reuse ;  /* 0x00008f006f4c7a23 */ /* 0x100fe20000010859 */
[----:B------:R-:W-:Y:S01]  /*d7d0*/  MUFU.EX2 R102, R102 ;  /* 0x0000006600667308 */ /* 0x000fe20000000800 */
        /* <DEDUP_REMOVED lines=13> */
[----:B------:R-:W1:Y:S01]  /*d8b0*/  MUFU.EX2 R117, R117 ;  /* 0x0000007500757308 */ /* 0x000e620000000800 */
[--C-:B------:R-:W-:Y:S01]  /*d8c0*/  FFMA.FTZ R96, R61, c[0x0][0x23c], -R89.reuse ;  /* 0x00008f003d607a23 */ /* 0x100fe20000010859 */
[----:B------:R-:W-:Y:S01]  /*d8d0*/  FMNMX.FTZ R4, R199, R4, !PT ;  /* 0x00000004c7047209 */ /* 0x000fe20007810000 */
[--C-:B------:R-:W-:Y:S02]  /*d8e0*/  FFMA.FTZ R86, R55, c[0x0][0x23c], -R89.reuse ;  /* 0x00008f0037567a23 */ /* 0x100fe40000010859 */
[--C-:B------:R-:W-:Y:S01]  /*d8f0*/  FFMA.FTZ R85, R59, c[0x0][0x23c], -R89.reuse ;  /* 0x00008f003b557a23 */ /* 0x100fe20000010859 */
[----:B------:R-:W-:Y:S01]  /*d900*/  FMNMX.FTZ R4, R187, R4, !PT ;  /* 0x00000004bb047209 */ /* 0x000fe20007810000 */
[--C-:B------:R-:W-:Y:S01]  /*d910*/  FFMA.FTZ R82, R58, c[0x0][0x23c], -R89.reuse ;  /* 0x00008f003a527a23 */ /* 0x100fe20000010859 */
[----:B------:R-:W2:Y:S01]  /*d920*/  MUFU.EX2 R112, R112 ;  /* 0x0000007000707308 */ /* 0x000ea20000000800 */
        /* <DEDUP_REMOVED lines=13> */
[----:B-1----:R-:W-:Y:S01]  /*da00*/  F2FP.PACK_AB R8, R117, R118 ;  /* 0x000000767508723e */ /* 0x002fe200000000ff */
[--C-:B------:R-:W-:Y:S01]  /*da10*/  FFMA.FTZ R107, R99, c[0x0][0x23c], -R89.reuse ;  /* 0x00008f00636b7a23 */ /* 0x100fe20000010859 */
[----:B------:R-:W-:Y:S01]  /*da20*/  FMNMX.FTZ R90, R194, R90, !PT ;  /* 0x0000005ac25a7209 */ /* 0x000fe20007810000 */
[--C-:B------:R-:W-:Y:S01]  /*da30*/  FFMA.FTZ R72, R24, c[0x0][0x23c], -R89.reuse ;  /* 0x00008f0018487a23 */ /* 0x100fe20000010859 */
[----:B--2---:R-:W-:Y:S01]  /*da40*/  F2FP.PACK_AB R10, R112, R114 ;  /* 0x00000072700a723e */ /* 0x004fe200000000ff */
[--C-:B------:R-:W-:Y:S01]  /*da50*/  FFMA.FTZ R69, R25, c[0x0][0x23c], -R89.reuse ;  /* 0x00008f0019457a23 */ /* 0x100fe20000010859 */
[----:B------:R-:W-:Y:S01]  /*da60*/  FMNMX.FTZ R90, R162, R90, !PT ;  /* 0x0000005aa25a7209 */ /* 0x000fe20007810000 */
[--C-:B------:R-:W-:Y:S01]  /*da70*/  FFMA.FTZ R64, R26, c[0x0][0x23c], -R89.reuse ;  /* 0x00008f001a407a23 */ /* 0x100fe20000010859 */
[----:B------:R-:W1:Y:S01]  /*da80*/  MUFU.EX2 R107, R107 ;  /* 0x0000006b006b7308 */ /* 0x000e620000000800 */
[--C-:B------:R-:W-:Y:S01]  /*da90*/  FFMA.FTZ R74, R28, c[0x0][0x23c], -R89.reuse ;  /* 0x00008f001c4a7a23 */ /* 0x100fe20000010859 */
[----:B------:R-:W-:Y:S01]  /*daa0*/  FMNMX.FTZ R90, R193, R90, !PT ;  /* 0x0000005ac15a7209 */ /* 0x000fe20007810000 */
[----:B------:R-:W-:-:S02]  /*dab0*/  FFMA.FTZ R71, R31, c[0x0][0x23c], -R89 ;  /* 0x00008f001f477a23 */ /* 0x000fc40000010859 */
[--C-:B------:R-:W-:Y:S01]  /*dac0*/  FFMA.FTZ R83, R131, c[0x0][0x23c], -R89.reuse ;  /* 0x00008f0083537a23 */ /* 0x100fe20000010859 */
[----:B------:R-:W-:Y:S01]  /*dad0*/  FMNMX.FTZ R90, R160, R90, !PT ;  /* 0x0000005aa05a7209 */ /* 0x000fe20007810000 */
[--C-:B------:R-:W-:Y:S01]  /*dae0*/  FFMA.FTZ R99, R75, c[0x0][0x23c], -R89.reuse ;  /* 0x00008f004b637a23 */ /* 0x100fe20000010859 */
[----:B------:R-:W2:Y:S01]  /*daf0*/  MUFU.EX2 R104, R104 ;  /* 0x0000006800687308 */ /* 0x000ea20000000800 */
[--C-:B------:R-:W-:Y:S01]  /*db00*/  FFMA.FTZ R88, R88, c[0x0][0x23c], -R89.reuse ;  /* 0x00008f0058587a23 */ /* 0x100fe20000010859 */
[----:B------:R-:W-:Y:S01]  /*db10*/  FMNMX.FTZ R90, R190, R90, !PT ;  /* 0x0000005abe5a7209 */ /* 0x000fe20007810000 */
[--C-:B------:R-:W-:Y:S02]  /*db20*/  FFMA.FTZ R81, R202, c[0x0][0x23c], -R89.reuse ;  /* 0x00008f00ca517a23 */ /* 0x100fe40000010859 */
[--C-:B------:R-:W-:Y:S01]  /*db30*/  FFMA.FTZ R79, R204, c[0x0][0x23c], -R89.reuse ;  /* 0x00008f00cc4f7a23 */ /* 0x100fe20000010859 */
[----:B------:R-:W-:Y:S01]  /*db40*/  FMNMX.FTZ R90, R157, R90, !PT ;  /* 0x0000005a9d5a7209 */ /* 0x000fe20007810000 */
[--C-:B------:R-:W-:Y:S01]  /*db50*/  FFMA.FTZ R77, R203, c[0x0][0x23c], -R89.reuse ;  /* 0x00008f00cb4d7a23 */ /* 0x100fe20000010859 */
[----:B-1----:R-:W-:Y:S01]  /*db60*/  F2FP.PACK_AB R28, R106, R107 ;  /* 0x0000006b6a1c723e */ /* 0x002fe200000000ff */
[----:B------:R-:W-:Y:S01]  /*db70*/  MUFU.EX2 R99, R99 ;  /* 0x0000006300637308 */ /* 0x000fe20000000800 */
[----:B------:R-:W-:Y:S01]  /*db80*/  FMNMX.FTZ R90, R186, R90, !PT ;  /* 0x0000005aba5a7209 */ /* 0x000fe20007810000 */
[----:B------:R-:W-:-:S02]  /*db90*/  FFMA.FTZ R75, R205, c[0x0][0x23c], -R89 ;  /* 0x00008f00cd4b7a23 */ /* 0x000fc40000010859 */
[--C-:B------:R-:W-:Y:S01]  /*dba0*/  FFMA.FTZ R67, R207, c[0x0][0x23c], -R89.reuse ;  /* 0x00008f00cf437a23 */ /* 0x100fe20000010859 */
[----:B------:R-:W-:Y:S01]  /*dbb0*/  FMNMX.FTZ R90, R156, R90, !PT ;  /* 0x0000005a9c5a7209 */ /* 0x000fe20007810000 */
[--C-:B------:R-:W-:Y:S01]  /*dbc0*/  FFMA.FTZ R189, R189, c[0x0][0x23c], -R89.reuse ;  /* 0x00008f00bdbd7a23 */ /* 0x100fe20000010859 */
[----:B--2---:R-:W-:Y:S01]  /*dbd0*/  F2FP.PACK_AB R30, R102, R104 ;  /* 0x00000068661e723e */ /* 0x004fe200000000ff */
[----:B------:R-:W-:Y:S01]  /*dbe0*/  MUFU.EX2 R96, R96 ;  /* 0x0000006000607308 */ /* 0x000fe20000000800 */
[----:B------:R-:W-:Y:S01]  /*dbf0*/  FMNMX.FTZ R90, R185, R90, !PT ;  /* 0x0000005ab95a7209 */ /* 0x000fe20007810000 */
[--C-:B------:R-:W-:Y:S02]  /*dc00*/  FFMA.FTZ R161, R161, c[0x0][0x23c], -R89.reuse ;  /* 0x00008f00a1a17a23 */ /* 0x100fe40000010859 */
[--C-:B------:R-:W-:Y:S01]  /*dc10*/  FFMA.FTZ R110, R110, c[0x0][0x23c], -R89.reuse ;  /* 0x00008f006e6e7a23 */ /* 0x100fe20000010859 */
[----:B------:R-:W-:Y:S01]  /*dc20*/  FMNMX.FTZ R90, R155, R90, !PT ;  /* 0x0000005a9b5a7209 */ /* 0x000fe20007810000 */
[----:B------:R-:W-:-:S02]  /*dc30*/  FFMA.FTZ R95, R95, c[0x0][0x23c], -R89 ;  /* 0x00008f005f5f7a23 */ /* 0x000fc40000010859 */
[----:B------:R-:W-:Y:S01]  /*dc40*/  MUFU.EX2 R94, R94 ;  /* 0x0000005e005e7308 */ /* 0x000fe20000000800 */
[----:B------:R-:W-:Y:S01]  /*dc50*/  FMNMX.FTZ R90, R173, R90, !PT ;  /* 0x0000005aad5a7209 */ /* 0x000fe20007810000 */
[--C-:B------:R-:W-:Y:S02]  /*dc60*/  FFMA.FTZ R51, R51, c[0x0][0x23c], -R89.reuse ;  /* 0x00008f0033337a23 */ /* 0x100fe40000010859 */
[----:B------:R-:W-:Y:S01]  /*dc70*/  FFMA.FTZ R49, R49, c[0x0][0x23c], -R89 ;  /* 0x00008f0031317a23 */ /* 0x000fe20000010859 */
[----:B------:R-:W-:-:S03]  /*dc80*/  FMNMX.FTZ R90, R154, R90, !PT ;  /* 0x0000005a9a5a7209 */ /* 0x000fc60007810000 */
[----:B------:R-:W-:Y:S01]  /*dc90*/  MUFU.EX2 R92, R92 ;  /* 0x0000005c005c7308 */ /* 0x000fe20000000800 */
[----:B------:R-:W-:-:S04]  /*dca0*/  FMNMX.FTZ R90, R159, R90, !PT ;  /* 0x0000005a9f5a7209 */ /* 0x000fc80007810000 */
        /* <DEDUP_REMOVED lines=43> */
[----:B------:R-:W-:Y:S02]  /*df60*/  MUFU.EX2 R74, R74 ;  /* 0x0000004a004a7308 */ /* 0x000fe40000000800 */
[----:B------:R-:W1:Y:S06]  /*df70*/  SHFL.BFLY PT, R4, R90, 0x2, 0x1f ;  /* 0x0c401f005a047f89 */ /* 0x000e6c00000e0000 */
[----:B------:R-:W-:Y:S08]  /*df80*/  MUFU.EX2 R73, R73 ;  /* 0x0000004900497308 */ /* 0x000ff00000000800 */
[----:B------:R-:W-:Y:S08]  /*df90*/  MUFU.EX2 R72, R72 ;  /* 0x0000004800487308 */ /* 0x000ff00000000800 */
[----:B------:R-:W-:Y:S01]  /*dfa0*/  MUFU.EX2 R71, R71 ;  /* 0x0000004700477308 */ /* 0x000fe20000000800 */
[----:B-1----:R-:W-:-:S05]  /*dfb0*/  FMNMX.FTZ R90, R90, R4, !PT ;  /* 0x000000045a5a7209 */ /* 0x002fca0007810000 */
[----:B------:R-:W1:Y:S02]  /*dfc0*/  SHFL.BFLY PT, R4, R90, 0x1, 0x1f ;  /* 0x0c201f005a047f89 */ /* 0x000e6400000e0000 */
[----:B------:R-:W-:Y:S08]  /*dfd0*/  MUFU.EX2 R70, R70 ;  /* 0x0000004600467308 */ /* 0x000ff00000000800 */
[----:B------:R-:W-:Y:S08]  /*dfe0*/  MUFU.EX2 R69, R69 ;  /* 0x0000004500457308 */ /* 0x000ff00000000800 */
[----:B------:R-:W-:Y:S01]  /*dff0*/  MUFU.EX2 R68, R68 ;  /* 0x0000004400447308 */ /* 0x000fe20000000800 */
[----:B-1----:R-:W-:-:S07]  /*e000*/  FMNMX.FTZ R90, R90, R4, !PT ;  /* 0x000000045a5a7209 */ /* 0x002fce0007810000 */
[----:B------:R-:W-:Y:S01]  /*e010*/  MUFU.EX2 R67, R67 ;  /* 0x0000004300437308 */ /* 0x000fe20000000800 */
[----:B------:R-:W-:Y:S02]  /*e020*/  FSEL R4, R91, RZ, P1 ;  /* 0x000000ff5b047208 */ /* 0x000fe40000800000 */
[C---:B------:R-:W-:Y:S01]  /*e030*/  FSETP.NEU.FTZ.AND P0, PT, R90.reuse, -INF , PT ;  /* 0xff8000005a00780b */ /* 0x040fe20003f1d000 */
[----:B------:R-:W-:Y:S02]  /*e040*/  FMUL.FTZ R53, R90, c[0x0][0x23c] ;  /* 0x00008f005a357a20 */ /* 0x000fe40000410000 */
[----:B------:R-:W-:Y:S01]  /*e050*/  FADD.FTZ R2, R2, -R4 ;  /* 0x8000000402027221 */ /* 0x000fe20000010000 */
[----:B------:R-:W-:Y:S01]  /*e060*/  FSEL R4, R90, RZ, P0 ;  /* 0x000000ff5a047208 */ /* 0x000fe20000000000 */
[----:B------:R-:W-:Y:S01]  /*e070*/  MUFU.EX2 R66, R66 ;  /* 0x0000004200427308 */ /* 0x000fe20000000800 */
[----:B------:R-:W-:Y:S01]  /*e080*/  FSEL R53, R53, RZ, P0 ;  /* 0x000000ff35357208 */ /* 0x000fe20000000000 */
[----:B------:R-:W-:-:S02]  /*e090*/  FMUL.FTZ R2, R2, c[0x0][0x23c] ;  /* 0x00008f0002027a20 */ /* 0x000fc40000410000 */
[----:B------:R-:W-:Y:S02]  /*e0a0*/  FADD.FTZ R4, R0, -R4 ;  /* 0x8000000400047221 */ /* 0x000fe40000010000 */
[--C-:B------:R-:W-:Y:S02]  /*e0b0*/  FFMA.FTZ R116, R7, c[0x0][0x23c], -R53.reuse ;  /* 0x00008f0007747a23 */ /* 0x100fe40000010835 */
[----:B------:R-:W-:Y:S01]  /*e0c0*/  FMUL.FTZ R4, R4, c[0x0][0x23c] ;  /* 0x00008f0004047a20 */ /* 0x000fe20000410000 */
[----:B------:R1:W2:Y:S01]  /*e0d0*/  MUFU.EX2 R121, R2 ;  /* 0x0000000200797308 */ /* 0x0002a20000000800 */
[--C-:B------:R-:W-:Y:S02]  /*e0e0*/  FFMA.FTZ R113, R113, c[0x0][0x23c], -R53.reuse ;  /* 0x00008f0071717a23 */ /* 0x100fe40000010835 */
[--C-:B------:R-:W-:Y:S02]  /*e0f0*/  FFMA.FTZ R111, R21, c[0x0][0x23c], -R53.reuse ;  /* 0x00008f00156f7a23 */ /* 0x100fe40000010835 */
[----:B------:R-:W-:Y:S01]  /*e100*/  FFMA.FTZ R108, R119, c[0x0][0x23c], -R53 ;  /* 0x00008f00776c7a23 */ /* 0x000fe20000010835 */
[----:B------:R-:W-:Y:S01]  /*e110*/  LDSM.16.MT88.4 R20, [R151+0x5400] ;  /* 0x005400009714783b */ /* 0x000fe20000004200 */
[----:B------:R-:W-:Y:S01]  /*e120*/  FFMA.FTZ R0, R9, c[0x0][0x23c], -R89 ;  /* 0x00008f0009007a23 */ /* 0x000fe20000010859 */
[----:B------:R3:W4:Y:S01]  /*e130*/  MUFU.EX2 R120, R4 ;  /* 0x0000000400787308 */ /* 0x0007220000000800 */
[----:B------:R-:W-:-:S02]  /*e140*/  FFMA.FTZ R109, R109, c[0x0][0x23c], -R53 ;  /* 0x00008f006d6d7a23 */ /* 0x000fc40000010835 */
[--C-:B------:R-:W-:Y:S02]  /*e150*/  FFMA.FTZ R119, R27, c[0x0][0x23c], -R53.reuse ;  /* 0x00008f001b777a23 */ /* 0x100fe40000010835 */
[--C-:B------:R-:W-:Y:S01]  /*e160*/  FFMA.FTZ R122, R122, c[0x0][0x23c], -R53.reuse ;  /* 0x00008f007a7a7a23 */ /* 0x100fe20000010835 */
[----:B------:R-:W-:Y:S01]  /*e170*/  LDSM.16.MT88.4 R24, [R150+0x5400] ;  /* 0x005400009618783b */ /* 0x000fe20000004200 */
[--C-:B------:R-:W-:Y:S01]  /*e180*/  FFMA.FTZ R129, R29, c[0x0][0x23c], -R53.reuse ;  /* 0x00008f001d817a23 */ /* 0x100fe20000010835 */
[----:B------:R-:W-:Y:S01]  /*e190*/  MUFU.EX2 R116, R116 ;  /* 0x0000007400747308 */ /* 0x000fe20000000800 */
[----:B-1----:R-:W-:Y:S02]  /*e1a0*/  FFMA.FTZ R2, R5, c[0x0][0x23c], -R53 ;  /* 0x00008f0005027a23 */ /* 0x002fe40000010835 */
[-C--:B--2---:R-:W-:Y:S02]  /*e1b0*/  FMUL.FTZ R12, R144, R121.reuse ;  /* 0x00000079900c7220 */ /* 0x084fe40000410000 */
[----:B------:R-:W-:-:S02]  /*e1c0*/  FMUL.FTZ R13, R145, R121 ;  /* 0x00000079910d7220 */ /* 0x000fc40000410000 */
[-C--:B------:R-:W-:Y:S01]  /*e1d0*/  FMUL.FTZ R140, R140, R121.reuse ;  /* 0x000000798c8c7220 */ /* 0x080fe20000410000 */
[----:B---3--:R-:W1:Y:S01]  /*e1e0*/  LDSM.16.MT88.4 R4, [R150+0x5000] ;  /* 0x005000009604783b */ /* 0x008e620000004200 */
[----:B------:R-:W2:Y:S01]  /*e1f0*/  MUFU.EX2 R113, R113 ;  /* 0x0000007100717308 */ /* 0x000ea20000000800 */
[-C--:B----4-:R-:W-:Y:S02]  /*e200*/  FMUL.FTZ R14, R146, R120.reuse ;  /* 0x00000078920e7220 */ /* 0x090fe40000410000 */
[-C--:B------:R-:W-:Y:S02]  /*e210*/  FMUL.FTZ R15, R147, R120.reuse ;  /* 0x00000078930f7220 */ /* 0x080fe40000410000 */
[----:B------:R-:W-:Y:S02]  /*e220*/  FMUL.FTZ R141, R141, R121 ;  /* 0x000000798d8d7220 */ /* 0x000fe40000410000 */
[-C--:B------:R-:W-:Y:S01]  /*e230*/  FMUL.FTZ R142, R142, R120.reuse ;  /* 0x000000788e8e7220 */ /* 0x080fe20000410000 */
[----:B------:R-:W-:Y:S01]  /*e240*/  MUFU.EX2 R111, R111 ;  /* 0x0000006f006f7308 */ /* 0x000fe20000000800 */
[----:B------:R-:W-:-:S02]  /*e250*/  FMUL.FTZ R143, R143, R120 ;  /* 0x000000788f8f7220 */ /* 0x000fc40000410000 */
[-C--:B------:R-:W-:Y:S02]  /*e260*/  FMUL.FTZ R136, R136, R121.reuse ;  /* 0x0000007988887220 */ /* 0x080fe40000410000 */
[-C--:B------:R-:W-:Y:S02]  /*e270*/  FMUL.FTZ R137, R137, R121.reuse ;  /* 0x0000007989897220 */ /* 0x080fe40000410000 */
[----:B------:R-:W-:Y:S01]  /*e280*/  FMUL.FTZ R138, R138, R120 ;  /* 0x000000788a8a7220 */ /* 0x000fe20000410000 */
[----:B------:R-:W3:Y:S01]  /*e290*/  MUFU.EX2 R108, R108 ;  /* 0x0000006c006c7308 */ /* 0x000ee20000000800 */
[----:B--2---:R-:W-:Y:S01]  /*e2a0*/  F2FP.PACK_AB R9, R113, R116 ;  /* 0x000000747109723e */ /* 0x004fe200000000ff */
[----:B------:R-:W-:Y:S02]  /*e2b0*/  FMUL.FTZ R139, R139, R120 ;  /* 0x000000788b8b7220 */ /* 0x000fe40000410000 */
[-C--:B------:R-:W-:Y:S02]  /*e2c0*/  FMUL.FTZ R132, R132, R121.reuse ;  /* 0x0000007984847220 */ /* 0x080fe40000410000 */
[----:B------:R-:W-:-:S02]  /*e2d0*/  FMUL.FTZ R133, R133, R121 ;  /* 0x0000007985857220 */ /* 0x000fc40000410000 */
[-C--:B------:R-:W-:Y:S01]  /*e2e0*/  FMUL.FTZ R134, R134, R120.reuse ;  /* 0x0000007886867220 */ /* 0x080fe20000410000 */
[----:B------:R-:W-:Y:S01]  /*e2f0*/  MUFU.EX2 R2, R2 ;  /* 0x0000000200027308 */ /* 0x000fe20000000800 */
[----:B------:R-:W-:Y:S02]  /*e300*/  FMUL.FTZ R135, R135, R120 ;  /* 0x0000007887877220 */ /* 0x000fe40000410000 */
[--C-:B------:R-:W-:Y:S02]  /*e310*/  FFMA.FTZ R131, R128, c[0x0][0x23c], -R53.reuse ;  /* 0x00008f0080837a23 */ /* 0x100fe40000010835 */
[--C-:B------:R-:W-:Y:S01]  /*e320*/  FFMA.FTZ R127, R127, c[0x0][0x23c], -R53.reuse ;  /* 0x00008f007f7f7a23 */ /* 0x100fe20000010835 */
[----:B---3--:R-:W-:Y:S02]  /*e330*/  F2FP.PACK_AB R11, R108, R111 ;  /* 0x0000006f6c0b723e */ /* 0x008fe400000000ff */
[----:B------:R-:W2:Y:S01]  /*e340*/  MUFU.EX2 R109, R109 ;  /* 0x0000006d006d7308 */ /* 0x000ea20000000800 */
[----:B------:R-:W-:-:S02]  /*e350*/  FFMA.FTZ R128, R124, c[0x0][0x23c], -R53 ;  /* 0x00008f007c807a23 */ /* 0x000fc40000010835 */
[--C-:B------:R-:W-:Y:S02]  /*e360*/  FFMA.FTZ R145, R184, c[0x0][0x23c], -R53.reuse ;  /* 0x00008f00b8917a23 */ /* 0x100fe40000010835 */
[--C-:B------:R-:W-:Y:S01]  /*e370*/  FFMA.FTZ R146, R163, c[0x0][0x23c], -R53.reuse ;  /* 0x00008f00a3927a23 */ /* 0x100fe20000010835 */
[C---:B------:R-:W-:Y:S01]  /*e380*/  HMMA.16816.F32 R12, R8.reuse, R16, R12 ;  /* 0x00000010080c723c */ /* 0x040fe2000000180c */
[--C-:B------:R-:W-:Y:S01]  /*e390*/  FFMA.FTZ R147, R196, c[0x0][0x23c], -R53.reuse ;  /* 0x00008f00c4937a23 */ /* 0x100fe20000010835 */
[----:B------:R-:W-:Y:S01]  /*e3a0*/  MUFU.EX2 R119, R119 ;  /* 0x0000007700777308 */ /* 0x000fe20000000800 */
[--C-:B------:R-:W-:Y:S02]  /*e3b0*/  FFMA.FTZ R163, R194, c[0x0][0x23c], -R53.reuse ;  /* 0x00008f00c2a37a23 */ /* 0x100fe40000010835 */
[----:B------:R-:W-:Y:S02]  /*e3c0*/  FFMA.FTZ R162, R162, c[0x0][0x23c], -R53 ;  /* 0x00008f00a2a27a23 */ /* 0x000fe40000010835 */
[----:B------:R-:W-:Y:S01]  /*e3d0*/  FFMA.FTZ R184, R188, c[0x0][0x23c], -R89 ;  /* 0x00008f00bcb87a23 */ /* 0x000fe20000010859 */
[----:B------:R-:W-:Y:S01]  /*e3e0*/  HMMA.16816.F32 R16, R8, R18, R140 ;  /* 0x000000120810723c */ /* 0x000fe2000000188c */
[--C-:B------:R-:W-:Y:S01]  /*e3f0*/  FFMA.FTZ R188, R193, c[0x0][0x23c], -R53.reuse ;  /* 0x00008f00c1bc7a23 */ /* 0x100fe20000010835 */
[----:B------:R-:W3:Y:S01]  /*e400*/  MUFU.EX2 R122, R122 ;  /* 0x0000007a007a7308 */ /* 0x000ee20000000800 */
[----:B--2---:R-:W-:Y:S01]  /*e410*/  F2FP.PACK_AB R29, R109, R2 ;  /* 0x000000026d1d723e */ /* 0x004fe200000000ff */
[----:B------:R-:W-:-:S02]  /*e420*/  FFMA.FTZ R160, R160, c[0x0][0x23c], -R53 ;  /* 0x00008f00a0a07a23 */ /* 0x000fc40000010835 */
[--C-:B------:R-:W-:Y:S02]  /*e430*/  FFMA.FTZ R157, R157, c[0x0][0x23c], -R53.reuse ;  /* 0x00008f009d9d7a23 */ /* 0x100fe40000010835 */
[C---:B-1----:R-:W-:Y:S01]  /*e440*/  HMMA.16816.F32 R136, R8.reuse, R4, R136 ;  /* 0x000000040888723c */ /* 0x042fe20000001888 */
[--C-:B------:R-:W-:Y:S01]  /*e450*/  FFMA.FTZ R140, R201, c[0x0][0x23c], -R53.reuse ;  /* 0x00008f00c98c7a23 */ /* 0x100fe20000010835 */
[----:B------:R-:W-:Y:S01]  /*e460*/  MUFU.EX2 R129, R129 ;  /* 0x0000008100817308 */ /* 0x000fe20000000800 */
[--C-:B------:R-:W-:Y:S02]  /*e470*/  FFMA.FTZ R142, R199, c[0x0][0x23c], -R53.reuse ;  /* 0x00008f00c78e7a23 */ /* 0x100fe40000010835 */
[--C-:B------:R-:W-:Y:S02]  /*e480*/  FFMA.FTZ R141, R187, c[0x0][0x23c], -R53.reuse ;  /* 0x00008f00bb8d7a23 */ /* 0x100fe40000010835 */
[--C-:B------:R-:W-:Y:S01]  /*e490*/  FFMA.FTZ R143, R197, c[0x0][0x23c], -R53.reuse ;  /* 0x00008f00c58f7a23 */ /* 0x100fe20000010835 */
[----:B------:R-:W-:Y:S01]  /*e4a0*/  HMMA.16816.F32 R8, R8, R6, R132 ;  /* 0x000000060808723c */ /* 0x000fe20000001884 */
[----:B------:R-:W1:Y:S01]  /*e4b0*/  LDSM.16.MT88.4 R4, [R151+0x5800] ;  /* 0x005800009704783b */ /* 0x000e620000004200 */
[----:B---3--:R-:W-:Y:S01]  /*e4c0*/  F2FP.PACK_AB R31, R122, R119 ;  /* 0x000000777a1f723e */ /* 0x008fe200000000ff */
        /* <DEDUP_REMOVED lines=8> */
[--C-:B------:R-:W-:Y:S02]  /*e550*/  FFMA.FTZ R156, R156, c[0x0][0x23c], -R53.reuse ;  /* 0x00008f009c9c7a23 */ /* 0x100fe40000010835 */
[--C-:B------:R-:W-:Y:S01]  /*e560*/  FFMA.FTZ R185, R185, c[0x0][0x23c], -R53.reuse ;  /* 0x00008f00b9b97a23 */ /* 0x100fe20000010835 */
[----:B------:R-:W-:Y:S01]  /*e570*/  HMMA.16816.F32 R16, R28, R22, R16 ;  /* 0x000000161c10723c */ /* 0x000fe20000001810 */
[----:B------:R-:W3:Y:S01]  /*e580*/  LDSM.16.MT88.4 R20, [R150+0x5800] ;  /* 0x005800009614783b */ /* 0x000ee20000004200 */
[----:B------:R-:W4:Y:S01]  /*e590*/  MUFU.EX2 R128, R128 ;  /* 0x0000008000807308 */ /* 0x000f220000000800 */
        /* <DEDUP_REMOVED lines=10> */
[----:B------:R-:W5:Y:S01]  /*e640*/  LDSM.16.MT88.4 R8, [R151+0x5c00] ;  /* 0x005c00009708783b */ /* 0x000f620000004200 */
[----:B------:R-:W1:Y:S01]  /*e650*/  MUFU.EX2 R133, R133 ;  /* 0x0000008500857308 */ /* 0x000e620000000800 */
[----:B------:R-:W-:-:S02]  /*e660*/  FFMA.FTZ R148, R148, c[0x0][0x23c], -R53 ;  /* 0x00008f0094947a23 */ /* 0x000fc40000010835 */
[----:B------:R-:W-:Y:S02]  /*e670*/  FFMA.FTZ R130, R130, c[0x0][0x23c], -R53 ;  /* 0x00008f0082827a23 */ /* 0x000fe40000010835 */
[----:B------:R-:W-:Y:S01]  /*e680*/  F2FP.PACK_AB R28, R99, R101 ;  /* 0x00000065631c723e */ /* 0x000fe200000000ff */
[----:B------:R-:W-:Y:S01]  /*e690*/  FFMA.FTZ R118, R183, R121, R118 ;  /* 0x00000079b7767223 */ /* 0x000fe20000010076 */
[----:B--2---:R-:W-:Y:S01]  /*e6a0*/  F2FP.PACK_AB R29, R127, R129 ;  /* 0x000000817f1d723e */ /* 0x004fe200000000ff */
[----:B------:R-:W-:Y:S01]  /*e6b0*/  MUFU.EX2 R134, R134 ;  /* 0x0000008600867308 */ /* 0x000fe20000000800 */
[----:B------:R-:W-:Y:S01]  /*e6c0*/  F2FP.PACK_AB R30, R96, R98 ;  /* 0x00000062601e723e */ /* 0x000fe200000000ff */
[----:B------:R-:W-:Y:S01]  /*e6d0*/  FFMA.FTZ R116, R182, R120, R116 ;  /* 0x00000078b6747223 */ /* 0x000fe20000010074 */
[----:B----4-:R-:W-:Y:S01]  /*e6e0*/  F2FP.PACK_AB R31, R128, R131 ;  /* 0x00000083801f723e */ /* 0x010fe200000000ff */
[----:B------:R-:W-:Y:S02]  /*e6f0*/  FADD.FTZ R117, R117, R118 ;  /* 0x0000007675757221 */ /* 0x000fe40000010000 */
[----:B------:R-:W-:-:S02]  /*e700*/  FADD.FTZ R116, R113, R116 ;  /* 0x0000007471747221 */ /* 0x000fc40000010000 */
[----:B------:R-:W2:Y:S01]  /*e710*/  MUFU.EX2 R135, R135 ;  /* 0x0000008700877308 */ /* 0x000ea20000000800 */
[----:B------:R-:W-:Y:S01]  /*e720*/  FADD.FTZ R117, R114, R117 ;  /* 0x0000007572757221 */ /* 0x000fe20000010000 */
[C---:B-1----:R-:W-:Y:S01]  /*e730*/  HMMA.16816.F32 R12, R28.reuse, R4, R12 ;  /* 0x000000041c0c723c */ /* 0x042fe2000000180c */
[----:B------:R-:W-:Y:S02]  /*e740*/  FADD.FTZ R111, R111, R116 ;  /* 0x000000746f6f7221 */ /* 0x000fe40000010000 */
[----:B------:R-:W-:Y:S02]  /*e750*/  FADD.FTZ R112, R112, R117 ;  /* 0x0000007570707221 */ /* 0x000fe40000010000 */
[----:B------:R-:W-:Y:S01]  /*e760*/  FADD.FTZ R111, R108, R111 ;  /* 0x0000006f6c6f7221 */ /* 0x000fe20000010000 */
[----:B------:R-:W-:Y:S01]  /*e770*/  MUFU.EX2 R142, R142 ;  /* 0x0000008e008e7308 */ /* 0x000fe20000000800 */
[----:B------:R-:W-:Y:S01]  /*e780*/  FADD.FTZ R112, R107, R112 ;  /* 0x000000706b707221 */ /* 0x000fe20000010000 */
[----:B------:R-:W-:Y:S01]  /*e790*/  HMMA.16816.F32 R16, R28, R6, R16 ;  /* 0x000000061c10723c */ /* 0x000fe20000001810 */
[----:B------:R-:W1:Y:S01]  /*e7a0*/  LDSM.16.MT88.4 R4, [R150+0x5c00] ;  /* 0x005c00009604783b */ /* 0x000e620000004200 */
[----:B------:R-:W-:-:S02]  /*e7b0*/  FFMA.FTZ R126, R126, c[0x0][0x23c], -R53 ;  /* 0x00008f007e7e7a23 */ /* 0x000fc40000010835 */
[----:B------:R-:W-:Y:S02]  /*e7c0*/  FADD.FTZ R106, R106, R112 ;  /* 0x000000706a6a7221 */ /* 0x000fe40000010000 */
[----:B------:R-:W4:Y:S01]  /*e7d0*/  MUFU.EX2 R141, R141 ;  /* 0x0000008d008d7308 */ /* 0x000f220000000800 */
[--C-:B------:R-:W-:Y:S01]  /*e7e0*/  FFMA.FTZ R125, R125, c[0x0][0x23c], -R53.reuse ;  /* 0x00008f007d7d7a23 */ /* 0x100fe20000010835 */
[C---:B---3--:R-:W-:Y:S01]  /*e7f0*/  HMMA.16816.F32 R136, R28.reuse, R20, R136 ;  /* 0x000000141c88723c */ /* 0x048fe20000001888 */
[----:B------:R-:W-:Y:S02]  /*e800*/  FADD.FTZ R106, R104, R106 ;  /* 0x0000006a686a7221 */ /* 0x000fe40000010000 */
[--C-:B------:R-:W-:Y:S02]  /*e810*/  FFMA.FTZ R123, R123, c[0x0][0x23c], -R53.reuse ;  /* 0x00008f007b7b7a23 */ /* 0x100fe40000010835 */
[----:B------:R-:W-:Y:S01]  /*e820*/  FADD.FTZ R106, R102, R106 ;  /* 0x0000006a666a7221 */ /* 0x000fe20000010000 */
[----:B------:R-:W-:Y:S01]  /*e830*/  MUFU.EX2 R143, R143 ;  /* 0x0000008f008f7308 */ /* 0x000fe20000000800 */
[----:B------:R-:W-:Y:S01]  /*e840*/  FFMA.FTZ R115, R115, c[0x0][0x23c], -R53 ;  /* 0x00008f0073737a23 */ /* 0x000fe20000010835 */
[----:B------:R-:W-:Y:S01]  /*e850*/  HMMA.16816.F32 R24, R28, R22, R24 ;  /* 0x000000161c18723c */ /* 0x000fe20000001818 */
[----:B------:R-:W3:Y:S01]  /*e860*/  LDSM.16.MT88.4 R20, [R151+0x6000] ;  /* 0x006000009714783b */ /* 0x000ee20000004200 */
[----:B------:R-:W-:-:S02]  /*e870*/  FADD.FTZ R101, R101, R106 ;  /* 0x0000006a65657221 */ /* 0x000fc40000010000 */
[----:B------:R-:W-:Y:S02]  /*e880*/  FFMA.FTZ R103, R103, c[0x0][0x23c], -R53 ;  /* 0x00008f0067677a23 */ /* 0x000fe40000010835 */
[----:B------:R-:W1:Y:S01]  /*e890*/  MUFU.EX2 R145, R145 ;  /* 0x0000009100917308 */ /* 0x000e620000000800 */
[----:B------:R-:W-:Y:S01]  /*e8a0*/  F2FP.PACK_AB R28, R92, R94 ;  /* 0x0000005e5c1c723e */ /* 0x000fe200000000ff */
[----:B------:R-:W-:Y:S01]  /*e8b0*/  FADD.FTZ R101, R99, R101 ;  /* 0x0000006563657221 */ /* 0x000fe20000010000 */
[----:B------:R-:W-:Y:S01]  /*e8c0*/  F2FP.PACK_AB R29, R133, R140 ;  /* 0x0000008c851d723e */ /* 0x000fe200000000ff */
[----:B------:R-:W-:Y:S01]  /*e8d0*/  FFMA.FTZ R100, R100, c[0x0][0x23c], -R53 ;  /* 0x00008f0064647a23 */ /* 0x000fe20000010835 */
[----:B------:R-:W-:Y:S01]  /*e8e0*/  F2FP.PACK_AB R30, R87, R88 ;  /* 0x00000058571e723e */ /* 0x000fe200000000ff */
[----:B------:R-:W-:Y:S01]  /*e8f0*/  FADD.FTZ R98, R98, R101 ;  /* 0x0000006562627221 */ /* 0x000fe20000010000 */
[----:B--2---:R-:W-:Y:S01]  /*e900*/  F2FP.PACK_AB R31, R135, R134 ;  /* 0x00000086871f723e */ /* 0x004fe200000000ff */
[----:B------:R-:W-:Y:S01]  /*e910*/  MUFU.EX2 R147, R147 ;  /* 0x0000009300937308 */ /* 0x000fe20000000800 */
[----:B------:R-:W-:-:S02]  /*e920*/  FFMA.FTZ R97, R97, c[0x0][0x23c], -R53 ;  /* 0x00008f0061617a23 */ /* 0x000fc40000010835 */
[----:B------:R-:W-:Y:S02]  /*e930*/  FADD.FTZ R98, R96, R98 ;  /* 0x0000006260627221 */ /* 0x000fe40000010000 */
[--C-:B------:R-:W-:Y:S01]  /*e940*/  FFMA.FTZ R124, R206, c[0x0][0x23c], -R89.reuse ;  /* 0x00008f00ce7c7a23 */ /* 0x100fe20000010859 */
[C---:B-----5:R-:W-:Y:S01]  /*e950*/  HMMA.16816.F32 R12, R28.reuse, R8, R12 ;  /* 0x000000081c0c723c */ /* 0x060fe2000000180c */
[----:B------:R-:W-:Y:S01]  /*e960*/  FADD.FTZ R94, R94, R98 ;  /* 0x000000625e5e7221 */ /* 0x000fe20000010000 */
[----:B------:R-:W2:Y:S01]  /*e970*/  MUFU.EX2 R146, R146 ;  /* 0x0000009200927308 */ /* 0x000ea20000000800 */
[----:B------:R-:W-:Y:S02]  /*e980*/  FFMA.FTZ R132, R195, c[0x0][0x23c], -R89 ;  /* 0x00008f00c3847a23 */ /* 0x000fe40000010859 */
[----:B------:R-:W-:Y:S02]  /*e990*/  FADD.FTZ R94, R92, R94 ;  /* 0x0000005e5c5e7221 */ /* 0x000fe40000010000 */
[----:B------:R-:W-:Y:S01]  /*e9a0*/  FFMA.FTZ R47, R47, c[0x0][0x23c], -R53 ;  /* 0x00008f002f2f7a23 */ /* 0x000fe20000010835 */
[----:B------:R-:W-:Y:S01]  /*e9b0*/  HMMA.16816.F32 R16, R28, R10, R16 ;  /* 0x0000000a1c10723c */ /* 0x000fe20000001810 */
[----:B------:R-:W5:Y:S01]  /*e9c0*/  LDSM.16.MT88.4 R8, [R150+0x6000] ;  /* 0x006000009608783b */ /* 0x000f620000004200 */
[----:B------:R-:W-:Y:S01]  /*e9d0*/  MUFU.EX2 R163, R163 ;  /* 0x000000a300a37308 */ /* 0x000fe20000000800 */
[----:B------:R-:W-:-:S02]  /*e9e0*/  FADD.FTZ R94, R88, R94 ;  /* 0x0000005e585e7221 */ /* 0x000fc40000010000 */
[--C-:B------:R-:W-:Y:S02]  /*e9f0*/  FFMA.FTZ R46, R46, c[0x0][0x23c], -R53.reuse ;  /* 0x00008f002e2e7a23 */ /* 0x100fe40000010835 */
[----:B------:R-:W-:Y:S01]  /*ea00*/  FADD.FTZ R87, R87, R94 ;  /* 0x0000005e57577221 */ /* 0x000fe20000010000 */
[C---:B-1----:R-:W-:Y:S01]  /*ea10*/  HMMA.16816.F32 R136, R28.reuse, R4, R136 ;  /* 0x000000041c88723c */ /* 0x042fe20000001888 */
[----:B------:R-:W-:Y:S01]  /*ea20*/  FFMA.FTZ R93, R93, c[0x0][0x23c], -R53 ;  /* 0x00008f005d5d7a23 */ /* 0x000fe20000010835 */
[----:B------:R-:W1:Y:S01]  /*ea30*/  MUFU.EX2 R162, R162 ;  /* 0x000000a200a27308 */ /* 0x000e620000000800 */
[----:B------:R-:W-:Y:S02]  /*ea40*/  FADD.FTZ R87, R86, R87 ;  /* 0x0000005756577221 */ /* 0x000fe40000010000 */
[----:B------:R-:W-:Y:S02]  /*ea50*/  FFMA.FTZ R43, R43, c[0x0][0x23c], -R53 ;  /* 0x00008f002b2b7a23 */ /* 0x000fe40000010835 */
[----:B------:R-:W-:Y:S01]  /*ea60*/  FFMA.FTZ R144, R198, c[0x0][0x23c], -R89 ;  /* 0x00008f00c6907a23 */ /* 0x000fe20000010859 */
[----:B------:R-:W-:Y:S01]  /*ea70*/  HMMA.16816.F32 R24, R28, R6, R24 ;  /* 0x000000061c18723c */ /* 0x000fe20000001818 */
[----:B------:R-:W1:Y:S01]  /*ea80*/  LDSM.16.MT88.4 R4, [R151+0x6400] ;  /* 0x006400009704783b */ /* 0x000e620000004200 */
[----:B------:R-:W-:Y:S01]  /*ea90*/  MUFU.EX2 R188, R188 ;  /* 0x000000bc00bc7308 */ /* 0x000fe20000000800 */
[----:B------:R-:W-:-:S02]  /*eaa0*/  FFMA.FTZ R42, R42, c[0x0][0x23c], -R53 ;  /* 0x00008f002a2a7a23 */ /* 0x000fc40000010835 */
[----:B------:R-:W-:Y:S02]  /*eab0*/  FFMA.FTZ R41, R41, c[0x0][0x23c], -R53 ;  /* 0x00008f0029297a23 */ /* 0x000fe40000010835 */
[C---:B------:R-:W-:Y:S01]  /*eac0*/  F2FP.PACK_AB R28, R85.reuse, R86 ;  /* 0x00000056551c723e */ /* 0x040fe200000000ff */
[----:B------:R-:W-:Y:S01]  /*ead0*/  FADD.FTZ R85, R85, R87 ;  /* 0x0000005755557221 */ /* 0x000fe20000010000 */
[----:B----4-:R-:W-:Y:S01]  /*eae0*/  F2FP.PACK_AB R29, R141, R142 ;  /* 0x0000008e8d1d723e */ /* 0x010fe200000000ff */
[----:B------:R-:W4:Y:S01]  /*eaf0*/  MUFU.EX2 R160, R160 ;  /* 0x000000a000a07308 */ /* 0x000f220000000800 */
[----:B------:R-:W-:Y:S01]  /*eb00*/  F2FP.PACK_AB R30, R83, R84 ;  /* 0x00000054531e723e */ /* 0x000fe200000000ff */
[----:B------:R-:W-:Y:S01]  /*eb10*/  FADD.FTZ R85, R84, R85 ;  /* 0x0000005554557221 */ /* 0x000fe20000010000 */
[----:B------:R-:W-:Y:S01]  /*eb20*/  F2FP.PACK_AB R31, R145, R143 ;  /* 0x0000008f911f723e */ /* 0x000fe200000000ff */
[----:B------:R-:W-:Y:S02]  /*eb30*/  FFMA.FTZ R40, R40, c[0x0][0x23c], -R53 ;  /* 0x00008f0028287a23 */ /* 0x000fe40000010835 */
[----:B------:R-:W-:-:S02]  /*eb40*/  FADD.FTZ R83, R83, R85 ;  /* 0x0000005553537221 */ /* 0x000fc40000010000 */
[----:B------:R-:W-:Y:S01]  /*eb50*/  MUFU.EX2 R187, R187 ;  /* 0x000000bb00bb7308 */ /* 0x000fe20000000800 */
[----:B------:R-:W-:Y:S01]  /*eb60*/  FFMA.FTZ R153, R158, c[0x0][0x23c], -R89 ;  /* 0x00008f009e997a23 */ /* 0x000fe20000010859 */
[C---:B---3--:R-:W-:Y:S01]  /*eb70*/  HMMA.16816.F32 R12, R28.reuse, R20, R12 ;  /* 0x000000141c0c723c */ /* 0x048fe2000000180c */
[----:B------:R-:W-:Y:S02]  /*eb80*/  FADD.FTZ R83, R82, R83 ;  /* 0x0000005352537221 */ /* 0x000fe40000010000 */
[----:B------:R-:W-:Y:S02]  /*eb90*/  FFMA.FTZ R38, R38, c[0x0][0x23c], -R53 ;  /* 0x00008f0026267a23 */ /* 0x000fe40000010835 */
[----:B------:R-:W-:Y:S01]  /*eba0*/  FADD.FTZ R83, R81, R83 ;  /* 0x0000005351537221 */ /* 0x000fe20000010000 */
[----:B------:R-:W3:Y:S01]  /*ebb0*/  MUFU.EX2 R157, R157 ;  /* 0x0000009d009d7308 */ /* 0x000ee20000000800 */
[--C-:B------:R-:W-:Y:S01]  /*ebc0*/  FFMA.FTZ R37, R37, c[0x0][0x23c], -R53.reuse ;  /* 0x00008f0025257a23 */ /* 0x100fe20000010835 */
[----:B------:R-:W-:Y:S01]  /*ebd0*/  HMMA.16816.F32 R16, R28, R22, R16 ;  /* 0x000000161c10723c */ /* 0x000fe20000001810 */
[----:B------:R-:W3:Y:S01]  /*ebe0*/  LDSM.16.MT88.4 R20, [R150+0x6400] ;  /* 0x006400009614783b */ /* 0x000ee20000004200 */
[----:B------:R-:W-:-:S02]  /*ebf0*/  FFMA.FTZ R36, R36, c[0x0][0x23c], -R53 ;  /* 0x00008f0024247a23 */ /* 0x000fc40000010835 */
[----:B------:R-:W-:Y:S02]  /*ec00*/  FFMA.FTZ R35, R35, c[0x0][0x23c], -R53 ;  /* 0x00008f0023237a23 */ /* 0x000fe40000010835 */
[----:B------:R-:W-:Y:S01]  /*ec10*/  MUFU.EX2 R186, R186 ;  /* 0x000000ba00ba7308 */ /* 0x000fe20000000800 */
[----:B------:R-:W-:Y:S01]  /*ec20*/  FFMA.FTZ R183, R48, c[0x0][0x23c], -R89 ;  /* 0x00008f0030b77a23 */ /* 0x000fe20000010859 */
[C---:B-----5:R-:W-:Y:S01]  /*ec30*/  HMMA.16816.F32 R136, R28.reuse, R8, R136 ;  /* 0x000000081c88723c */ /* 0x060fe20000001888 */
[--C-:B------:R-:W-:Y:S02]  /*ec40*/  FFMA.FTZ R34, R34, c[0x0][0x23c], -R53.reuse ;  /* 0x00008f0022227a23 */ /* 0x100fe40000010835 */
[--C-:B------:R-:W-:Y:S02]  /*ec50*/  FFMA.FTZ R182, R3, c[0x0][0x23c], -R53.reuse ;  /* 0x00008f0003b67a23 */ /* 0x100fe40000010835 */
[----:B------:R-:W-:Y:S01]  /*ec60*/  FFMA.FTZ R33, R33, c[0x0][0x23c], -R53 ;  /* 0x00008f0021217a23 */ /* 0x000fe20000010835 */
[----:B------:R-:W5:Y:S02]  /*ec70*/  MUFU.EX2 R156, R156 ;  /* 0x0000009c009c7308 */ /* 0x000f640000000800 */
[----:B------:R-:W-:Y:S01]  /*ec80*/  HMMA.16816.F32 R24, R28, R10, R24 ;  /* 0x0000000a1c18723c */ /* 0x000fe20000001818 */
[----:B------:R-:W4:Y:S05]  /*ec90*/  LDSM.16.MT88.4 R8, [R151+0x6800] ;  /* 0x006800009708783b */ /* 0x000f2a0000004200 */
[----:B------:R-:W-:Y:S01]  /*eca0*/  MUFU.EX2 R185, R185 ;  /* 0x000000b900b97308 */ /* 0x000fe20000000800 */
[----:B------:R-:W-:-:S02]  /*ecb0*/  F2FP.PACK_AB R28, R81, R82 ;  /* 0x00000052511c723e */ /* 0x000fc400000000ff */
[----:B--2---:R-:W-:Y:S02]  /*ecc0*/  F2FP.PACK_AB R29, R146, R147 ;  /* 0x00000093921d723e */ /* 0x004fe400000000ff */
[C---:B------:R-:W-:Y:S01]  /*ecd0*/  F2FP.PACK_AB R30, R79.reuse, R80 ;  /* 0x000000504f1e723e */ /* 0x040fe200000000ff */
[----:B------:R-:W-:Y:S01]  /*ece0*/  FADD.FTZ R80, R80, R83 ;  /* 0x0000005350507221 */ /* 0x000fe20000010000 */
[----:B-1----:R-:W-:Y:S01]  /*ecf0*/  F2FP.PACK_AB R31, R162, R163 ;  /* 0x000000a3a21f723e */ /* 0x002fe200000000ff */
[----:B------:R-:W1:Y:S02]  /*ed00*/  MUFU.EX2 R155, R155 ;  /* 0x0000009b009b7308 */ /* 0x000e640000000800 */
[----:B------:R-:W-:-:S04]  /*ed10*/  FADD.FTZ R80, R79, R80 ;  /* 0x000000504f507221 */ /* 0x000fc80000010000 */
[C---:B------:R-:W-:Y:S02]  /*ed20*/  HMMA.16816.F32 R12, R28.reuse, R4, R12 ;  /* 0x000000041c0c723c */ /* 0x040fe4000000180c */
[----:B------:R-:W-:Y:S06]  /*ed30*/  MUFU.EX2 R173, R173 ;  /* 0x000000ad00ad7308 */ /* 0x000fec0000000800 */
[C---:B------:R-:W-:Y:S01]  /*ed40*/  HMMA.16816.F32 R16, R28.reuse, R6, R16 ;  /* 0x000000061c10723c */ /* 0x040fe20000001810 */
[----:B------:R-:W2:Y:S01]  /*ed50*/  LDSM.16.MT88.4 R4, [R150+0x6800] ;  /* 0x006800009604783b */ /* 0x000ea20000004200 */
[----:B------:R-:W1:Y:S06]  /*ed60*/  MUFU.EX2 R154, R154 ;  /* 0x0000009a009a7308 */ /* 0x000e6c0000000800 */
[C---:B---3--:R-:W-:Y:S02]  /*ed70*/  HMMA.16816.F32 R136, R28.reuse, R20, R136 ;  /* 0x000000141c88723c */ /* 0x048fe40000001888 */
[----:B------:R-:W-:Y:S06]  /*ed80*/  MUFU.EX2 R159, R159 ;  /* 0x0000009f009f7308 */ /* 0x000fec0000000800 */
[----:B------:R-:W-:Y:S01]  /*ed90*/  HMMA.16816.F32 R24, R28, R22, R24 ;  /* 0x000000161c18723c */ /* 0x000fe20000001818 */
[----:B------:R-:W3:Y:S01]  /*eda0*/  LDSM.16.MT88.4 R20, [R151+0x6c00] ;  /* 0x006c00009714783b */ /* 0x000ee20000004200 */
[----:B------:R-:W1:Y:S05]  /*edb0*/  MUFU.EX2 R190, R190 ;  /* 0x000000be00be7308 */ /* 0x000e6a0000000800 */
[----:B------:R-:W-:Y:S01]  /*edc0*/  F2FP.PACK_AB R28, R77, R78 ;  /* 0x0000004e4d1c723e */ /* 0x000fe200000000ff */
[----:B------:R-:W-:Y:S01]  /*edd0*/  FADD.FTZ R78, R78, R80 ;  /* 0x000000504e4e7221 */ /* 0x000fe20000010000 */
[----:B----4-:R-:W-:Y:S01]  /*ede0*/  F2FP.PACK_AB R29, R160, R188 ;  /* 0x000000bca01d723e */ /* 0x010fe200000000ff */
[----:B------:R-:W4:Y:S01]  /*edf0*/  MUFU.EX2 R65, R65 ;  /* 0x0000004100417308 */ /* 0x000f220000000800 */
[----:B------:R-:W-:Y:S01]  /*ee00*/  F2FP.PACK_AB R30, R75, R76 ;  /* 0x0000004c4b1e723e */ /* 0x000fe200000000ff */
[----:B------:R-:W-:Y:S01]  /*ee10*/  FADD.FTZ R78, R77, R78 ;  /* 0x0000004e4d4e7221 */ /* 0x000fe20000010000 */
[----:B------:R-:W-:-:S03]  /*ee20*/  F2FP.PACK_AB R31, R157, R187 ;  /* 0x000000bb9d1f723e */ /* 0x000fc600000000ff */
[----:B------:R-:W-:Y:S02]  /*ee30*/  FADD.FTZ R78, R76, R78 ;  /* 0x0000004e4c4e7221 */ /* 0x000fe40000010000 */
[----:B------:R-:W-:Y:S02]  /*ee40*/  MUFU.EX2 R64, R64 ;  /* 0x0000004000407308 */ /* 0x000fe40000000800 */
[----:B------:R-:W-:Y:S01]  /*ee50*/  HMMA.16816.F32 R12, R28, R8, R12 ;  /* 0x000000081c0c723c */ /* 0x000fe2000000180c */
[----:B------:R-:W-:-:S04]  /*ee60*/  FADD.FTZ R75, R75, R78 ;  /* 0x0000004e4b4b7221 */ /* 0x000fc80000010000 */
[----:B------:R-:W-:Y:S01]  /*ee70*/  FADD.FTZ R75, R74, R75 ;  /* 0x0000004b4a4b7221 */ /* 0x000fe20000010000 */
[----:B------:R-:W-:Y:S02]  /*ee80*/  MUFU.EX2 R63, R63 ;  /* 0x0000003f003f7308 */ /* 0x000fe40000000800 */
[C---:B------:R-:W-:Y:S01]  /*ee90*/  HMMA.16816.F32 R16, R28.reuse, R10, R16 ;  /* 0x0000000a1c10723c */ /* 0x040fe20000001810 */
[----:B------:R-:W4:Y:S05]  /*eea0*/  LDSM.16.MT88.4 R8, [R150+0x6c00] ;  /* 0x006c00009608783b */ /* 0x000f2a0000004200 */
[----:B------:R-:W-:Y:S02]  /*eeb0*/  MUFU.EX2 R152, R152 ;  /* 0x0000009800987308 */ /* 0x000fe40000000800 */
[C---:B--2---:R-:W-:Y:S06]  /*eec0*/  HMMA.16816.F32 R136, R28.reuse, R4, R136 ;  /* 0x000000041c88723c */ /* 0x044fec0000001888 */
[----:B------:R-:W2:Y:S02]  /*eed0*/  MUFU.EX2 R149, R149 ;  /* 0x0000009500957308 */ /* 0x000ea40000000800 */
[----:B------:R-:W-:Y:S01]  /*eee0*/  HMMA.16816.F32 R24, R28, R6, R24 ;  /* 0x000000061c18723c */ /* 0x000fe20000001818 */
[----:B------:R-:W2:Y:S05]  /*eef0*/  LDSM.16.MT88.4 R4, [R151+0x7000] ;  /* 0x007000009704783b */ /* 0x000eaa0000004200 */
[----:B------:R-:W-:Y:S01]  /*ef00*/  MUFU.EX2 R148, R148 ;  /* 0x0000009400947308 */ /* 0x000fe20000000800 */
[C---:B------:R-:W-:Y:S01]  /*ef10*/  F2FP.PACK_AB R28, R73.reuse, R74 ;  /* 0x0000004a491c723e */ /* 0x040fe200000000ff */
[----:B------:R-:W-:Y:S01]  /*ef20*/  FADD.FTZ R73, R73, R75 ;  /* 0x0000004b49497221 */ /* 0x000fe20000010000 */
[----:B-----5:R-:W-:-:S02]  /*ef30*/  F2FP.PACK_AB R29, R156, R186 ;  /* 0x000000ba9c1d723e */ /* 0x020fc400000000ff */
[----:B------:R-:W-:Y:S01]  /*ef40*/  F2FP.PACK_AB R30, R71, R72 ;  /* 0x00000048471e723e */ /* 0x000fe200000000ff */
[----:B------:R-:W-:Y:S01]  /*ef50*/  FADD.FTZ R73, R72, R73 ;  /* 0x0000004948497221 */ /* 0x000fe20000010000 */
[----:B-1----:R-:W-:Y:S01]  /*ef60*/  F2FP.PACK_AB R31, R155, R185 ;  /* 0x000000b99b1f723e */ /* 0x002fe200000000ff */
[----:B------:R-:W1:Y:S02]  /*ef70*/  MUFU.EX2 R130, R130 ;  /* 0x0000008200827308 */ /* 0x000e640000000800 */
[----:B------:R-:W-:-:S04]  /*ef80*/  FADD.FTZ R71, R71, R73 ;  /* 0x0000004947477221 */ /* 0x000fc80000010000 */
[----:B---3--:R-:W-:Y:S01]  /*ef90*/  HMMA.16816.F32 R12, R28, R20, R12 ;  /* 0x000000141c0c723c */ /* 0x008fe2000000180c */
[----:B------:R-:W-:Y:S01]  /*efa0*/  FADD.FTZ R71, R70, R71 ;  /* 0x0000004746477221 */ /* 0x000fe20000010000 */
[----:B------:R-:W3:Y:S03]  /*efb0*/  MUFU.EX2 R62, R62 ;  /* 0x0000003e003e7308 */ /* 0x000ee60000000800 */
[----:B------:R-:W-:-:S03]  /*efc0*/  FADD.FTZ R71, R69, R71 ;  /* 0x0000004745477221 */ /* 0x000fc60000010000 */
[C---:B------:R-:W-:Y:S01]  /*efd0*/  HMMA.16816.F32 R16, R28.reuse, R22, R16 ;  /* 0x000000161c10723c */ /* 0x040fe20000001810 */
[----:B------:R-:W5:Y:S01]  /*efe0*/  LDSM.16.MT88.4 R20, [R150+0x7000] ;  /* 0x007000009614783b */ /* 0x000f620000004200 */
[----:B------:R-:W-:Y:S06]  /*eff0*/  MUFU.EX2 R61, R61 ;  /* 0x0000003d003d7308 */ /* 0x000fec0000000800 */
[C---:B----4-:R-:W-:Y:S02]  /*f000*/  HMMA.16816.F32 R136, R28.reuse, R8, R136 ;  /* 0x000000081c88723c */ /* 0x050fe40000001888 */
[----:B------:R-:W-:Y:S06]  /*f010*/  MUFU.EX2 R60, R60 ;  /* 0x0000003c003c7308 */ /* 0x000fec0000000800 */
[----:B------:R-:W-:Y:S01]  /*f020*/  HMMA.16816.F32 R24, R28, R10, R24 ;  /* 0x0000000a1c18723c */ /* 0x000fe20000001818 */
[----:B------:R-:W4:Y:S01]  /*f030*/  LDSM.16.MT88.4 R8, [R151+0x7400] ;  /* 0x007400009708783b */ /* 0x000f220000004200 */
        /* <DEDUP_REMOVED lines=8> */
[----:B------:R-:W1:Y:S02]  /*f0c0*/  MUFU.EX2 R125, R125 ;  /* 0x0000007d007d7308 */ /* 0x000e640000000800 */
[----:B--2---:R-:W-:Y:S01]  /*f0d0*/  HMMA.16816.F32 R12, R28, R4, R12 ;  /* 0x000000041c0c723c */ /* 0x004fe2000000180c */
[----:B------:R-:W-:-:S05]  /*f0e0*/  FADD.FTZ R68, R66, R68 ;  /* 0x0000004442447221 */ /* 0x000fca0000010000 */
[----:B------:R-:W-:Y:S02]  /*f0f0*/  MUFU.EX2 R123, R123 ;  /* 0x0000007b007b7308 */ /* 0x000fe40000000800 */
[C---:B------:R-:W-:Y:S01]  /*f100*/  HMMA.16816.F32 R16, R28.reuse, R6, R16 ;  /* 0x000000061c10723c */ /* 0x040fe20000001810 */
[----:B------:R-:W2:Y:S05]  /*f110*/  LDSM.16.MT88.4 R4, [R150+0x7400] ;  /* 0x007400009604783b */ /* 0x000eaa0000004200 */
[----:B------:R-:W1:Y:S02]  /*f120*/  MUFU.EX2 R115, R115 ;  /* 0x0000007300737308 */ /* 0x000e640000000800 */
[C---:B-----5:R-:W-:Y:S06]  /*f130*/  HMMA.16816.F32 R136, R28.reuse, R20, R136 ;  /* 0x000000141c88723c */ /* 0x060fec0000001888 */
[----:B------:R-:W-:Y:S02]  /*f140*/  MUFU.EX2 R58, R58 ;  /* 0x0000003a003a7308 */ /* 0x000fe40000000800 */
[----:B------:R-:W-:Y:S01]  /*f150*/  HMMA.16816.F32 R24, R28, R22, R24 ;  /* 0x000000161c18723c */ /* 0x000fe20000001818 */
[----:B------:R-:W5:Y:S05]  /*f160*/  LDSM.16.MT88.4 R20, [R151+0x7800] ;  /* 0x007800009714783b */ /* 0x000f6a0000004200 */
[----:B------:R-:W2:Y:S01]  /*f170*/  MUFU.EX2 R57, R57 ;  /* 0x0000003900397308 */ /* 0x000ea20000000800 */
[C---:B------:R-:W-:Y:S01]  /*f180*/  F2FP.PACK_AB R28, R65.reuse, R66 ;  /* 0x00000042411c723e */ /* 0x040fe200000000ff */
[----:B------:R-:W-:Y:S01]  /*f190*/  FADD.FTZ R65, R65, R68 ;  /* 0x0000004441417221 */ /* 0x000fe20000010000 */
[----:B------:R-:W-:-:S02]  /*f1a0*/  F2FP.PACK_AB R29, R149, R152 ;  /* 0x00000098951d723e */ /* 0x000fc400000000ff */
[C---:B------:R-:W-:Y:S01]  /*f1b0*/  F2FP.PACK_AB R30, R63.reuse, R64 ;  /* 0x000000403f1e723e */ /* 0x040fe200000000ff */
[----:B------:R-:W-:Y:S01]  /*f1c0*/  FADD.FTZ R65, R64, R65 ;  /* 0x0000004140417221 */ /* 0x000fe20000010000 */
[----:B-1----:R-:W-:Y:S01]  /*f1d0*/  F2FP.PACK_AB R31, R130, R148 ;  /* 0x00000094821f723e */ /* 0x002fe200000000ff */
[----:B------:R-:W-:Y:S02]  /*f1e0*/  MUFU.EX2 R56, R56 ;  /* 0x0000003800387308 */ /* 0x000fe40000000800 */
[----:B------:R-:W-:-:S04]  /*f1f0*/  FADD.FTZ R63, R63, R65 ;  /* 0x000000413f3f7221 */ /* 0x000fc80000010000 */
[C---:B----4-:R-:W-:Y:S01]  /*f200*/  HMMA.16816.F32 R12, R28.reuse, R8, R12 ;  /* 0x000000081c0c723c */ /* 0x050fe2000000180c */
[----:B---3--:R-:W-:Y:S01]  /*f210*/  FADD.FTZ R63, R62, R63 ;  /* 0x0000003f3e3f7221 */ /* 0x008fe20000010000 */
[----:B------:R-:W-:Y:S06]  /*f220*/  MUFU.EX2 R55, R55 ;  /* 0x0000003700377308 */ /* 0x000fec0000000800 */
[C---:B--2---:R-:W-:Y:S02]  /*f230*/  HMMA.16816.F32 R136, R28.reuse, R4, R136 ;  /* 0x000000041c88723c */ /* 0x044fe40000001888 */
[----:B------:R-:W-:Y:S05]  /*f240*/  MUFU.EX2 R103, R103 ;  /* 0x0000006700677308 */ /* 0x000fea0000000800 */
[----:B------:R-:W-:Y:S01]  /*f250*/  FFMA.FTZ R4, R105, c[0x0][0x23c], -R53 ;  /* 0x00008f0069047a23 */ /* 0x000fe20000010835 */
[----:B------:R-:W-:Y:S01]  /*f260*/  HMMA.16816.F32 R16, R28, R10, R16 ;  /* 0x0000000a1c10723c */ /* 0x000fe20000001810 */
[----:B------:R-:W-:Y:S01]  /*f270*/  FADD.FTZ R105, R2, R111 ;  /* 0x0000006f02697221 */ /* 0x000fe20000010000 */
[----:B------:R-:W1:Y:S01]  /*f280*/  LDSM.16.MT88.4 R8, [R150+0x7800] ;  /* 0x007800009608783b */ /* 0x000e620000004200 */
[----:B------:R2:W3:Y:S01]  /*f290*/  MUFU.EX2 R2, R4 ;  /* 0x0000000400027308 */ /* 0x0004e20000000800 */
[----:B------:R-:W-:Y:S01]  /*f2a0*/  F2FP.PACK_AB R5, R125, R126 ;  /* 0x0000007e7d05723e */ /* 0x000fe200000000ff */
[----:B------:R-:W-:-:S03]  /*f2b0*/  FADD.FTZ R105, R109, R105 ;  /* 0x000000696d697221 */ /* 0x000fc60000010000 */
[----:B------:R-:W-:Y:S01]  /*f2c0*/  HMMA.16816.F32 R24, R28, R6, R24 ;  /* 0x000000061c18723c */ /* 0x000fe20000001818 */
[----:B------:R-:W-:Y:S01]  /*f2d0*/  FADD.FTZ R119, R119, R105 ;  /* 0x0000006977777221 */ /* 0x000fe20000010000 */
[----:B------:R-:W4:Y:S01]  /*f2e0*/  LDSM.16.MT88.4 R28, [R151+0x7c00] ;  /* 0x007c0000971c783b */ /* 0x000f220000004200 */
[----:B------:R-:W-:Y:S02]  /*f2f0*/  MUFU.EX2 R100, R100 ;  /* 0x0000006400647308 */ /* 0x000fe40000000800 */
[----:B------:R-:W-:Y:S02]  /*f300*/  FADD.FTZ R119, R122, R119 ;  /* 0x000000777a777221 */ /* 0x000fe40000010000 */
[----:B------:R-:W-:Y:S02]  /*f310*/  F2FP.PACK_AB R6, R59, R60 ;  /* 0x0000003c3b06723e */ /* 0x000fe400000000ff */
[----:B------:R-:W-:Y:S01]  /*f320*/  FADD.FTZ R129, R129, R119 ;  /* 0x0000007781817221 */ /* 0x000fe20000010000 */
[----:B------:R-:W-:Y:S01]  /*f330*/  F2FP.PACK_AB R7, R115, R123 ;  /* 0x0000007b7307723e */ /* 0x000fe200000000ff */
[----:B------:R-:W1:Y:S01]  /*f340*/  MUFU.EX2 R97, R97 ;  /* 0x0000006100617308 */ /* 0x000e620000000800 */
[----:B--2---:R-:W-:Y:S01]  /*f350*/  F2FP.PACK_AB R4, R61, R62 ;  /* 0x0000003e3d04723e */ /* 0x004fe200000000ff */
[----:B------:R-:W-:-:S02]  /*f360*/  FADD.FTZ R129, R127, R129 ;  /* 0x000000817f817221 */ /* 0x000fc40000010000 */
[----:B------:R-:W-:Y:S02]  /*f370*/  FADD.FTZ R61, R61, R63 ;  /* 0x0000003f3d3d7221 */ /* 0x000fe40000010000 */
[----:B------:R-:W-:Y:S02]  /*f380*/  FADD.FTZ R131, R131, R129 ;  /* 0x0000008183837221 */ /* 0x000fe40000010000 */
[----:B-----5:R-:W-:Y:S01]  /*f390*/  HMMA.16816.F32 R12, R4, R20, R12 ;  /* 0x00000014040c723c */ /* 0x020fe2000000180c */
[----:B------:R-:W2:Y:S01]  /*f3a0*/  MUFU.EX2 R54, R54 ;  /* 0x0000003600367308 */ /* 0x000ea20000000800 */
[----:B------:R-:W-:Y:S02]  /*f3b0*/  FADD.FTZ R131, R128, R131 ;  /* 0x0000008380837221 */ /* 0x000fe40000010000 */
[----:B------:R-:W-:Y:S02]  /*f3c0*/  FADD.FTZ R61, R60, R61 ;  /* 0x0000003d3c3d7221 */ /* 0x000fe40000010000 */
[----:B------:R-:W-:-:S02]  /*f3d0*/  FADD.FTZ R140, R140, R131 ;  /* 0x000000838c8c7221 */ /* 0x000fc40000010000 */
[C---:B------:R-:W-:Y:S01]  /*f3e0*/  HMMA.16816.F32 R16, R4.reuse, R22, R16 ;  /* 0x000000160410723c */ /* 0x040fe20000001810 */
[----:B------:R-:W5:Y:S01]  /*f3f0*/  LDSM.16.MT88.4 R20, [R150+0x7c00] ;  /* 0x007c00009614783b */ /* 0x000f620000004200 */
[----:B------:R-:W-:Y:S01]  /*f400*/  FADD.FTZ R140, R133, R140 ;  /* 0x0000008c858c7221 */ /* 0x000fe20000010000 */
[----:B------:R-:W2:Y:S01]  /*f410*/  MUFU.EX2 R0, R0 ;  /* 0x0000000000007308 */ /* 0x000ea20000000800 */
[----:B------:R-:W-:Y:S02]  /*f420*/  FADD.FTZ R61, R59, R61 ;  /* 0x0000003d3b3d7221 */ /* 0x000fe40000010000 */
[----:B------:R-:W-:Y:S02]  /*f430*/  FADD.FTZ R134, R134, R140 ;  /* 0x0000008c86867221 */ /* 0x000fe40000010000 */
[----:B-1----:R-:W-:Y:S02]  /*f440*/  HMMA.16816.F32 R136, R4, R8, R136 ;  /* 0x000000080488723c */ /* 0x002fe40000001888 */
[----:B------:R-:W-:Y:S01]  /*f450*/  FADD.FTZ R134, R135, R134 ;  /* 0x0000008687867221 */ /* 0x000fe20000010000 */
[----:B------:R-:W-:Y:S03]  /*f460*/  MUFU.EX2 R124, R124 ;  /* 0x0000007c007c7308 */ /* 0x000fe60000000800 */
[----:B------:R-:W-:-:S02]  /*f470*/  FADD.FTZ R134, R142, R134 ;  /* 0x000000868e867221 */ /* 0x000fc40000010000 */
[----:B------:R-:W-:Y:S01]  /*f480*/  HMMA.16816.F32 R24, R4, R10, R24 ;  /* 0x0000000a0418723c */ /* 0x000fe20000001818 */
[----:B------:R-:W1:Y:S01]  /*f490*/  LDSM.16.MT88.4 R8, [R151+0x8000] ;  /* 0x008000009708783b */ /* 0x000e620000004200 */
[----:B------:R-:W-:Y:S01]  /*f4a0*/  FADD.FTZ R141, R141, R134 ;  /* 0x000000868d8d7221 */ /* 0x000fe20000010000 */
[----:B------:R-:W-:Y:S03]  /*f4b0*/  MUFU.EX2 R132, R132 ;  /* 0x0000008400847308 */ /* 0x000fe60000000800 */
[----:B------:R-:W-:Y:S01]  /*f4c0*/  FADD.FTZ R141, R143, R141 ;  /* 0x0000008d8f8d7221 */ /* 0x000fe20000010000 */
[----:B------:R-:W-:Y:S01]  /*f4d0*/  F2FP.PACK_AB R4, R57, R58 ;  /* 0x0000003a3904723e */ /* 0x000fe200000000ff */
[----:B------:R-:W-:Y:S01]  /*f4e0*/  FADD.FTZ R58, R58, R61 ;  /* 0x0000003d3a3a7221 */ /* 0x000fe20000010000 */
[----:B---3--:R-:W-:Y:S01]  /*f4f0*/  F2FP.PACK_AB R5, R103, R2 ;  /* 0x000000026705723e */ /* 0x008fe200000000ff */
[----:B------:R-:W-:Y:S01]  /*f500*/  FADD.FTZ R145, R145, R141 ;  /* 0x0000008d91917221 */ /* 0x000fe20000010000 */
[----:B------:R-:W-:Y:S01]  /*f510*/  F2FP.PACK_AB R6, R55, R56 ;  /* 0x000000383706723e */ /* 0x000fe200000000ff */
[----:B------:R-:W-:Y:S01]  /*f520*/  MUFU.EX2 R92, R93 ;  /* 0x0000005d005c7308 */ /* 0x000fe20000000800 */
[----:B------:R-:W-:Y:S01]  /*f530*/  F2FP.PACK_AB R7, R97, R100 ;  /* 0x000000646107723e */ /* 0x000fe200000000ff */
[----:B------:R-:W-:Y:S01]  /*f540*/  FADD.FTZ R145, R147, R145 ;  /* 0x0000009193917221 */ /* 0x000fe20000010000 */
[----:B------:R-:W-:Y:S01]  /*f550*/  LDSM.16.MT88.4 R140, [R151+0x8c00] ;  /* 0x008c0000978c783b */ /* 0x000fe20000004200 */
[----:B------:R-:W-:-:S02]  /*f560*/  FADD.FTZ R58, R57, R58 ;  /* 0x0000003a393a7221 */ /* 0x000fc40000010000 */
[----:B------:R-:W-:Y:S02]  /*f570*/  FADD.FTZ R146, R146, R145 ;  /* 0x0000009192927221 */ /* 0x000fe40000010000 */
[C---:B----4-:R-:W-:Y:S01]  /*f580*/  HMMA.16816.F32 R12, R4.reuse, R28, R12 ;  /* 0x0000001c040c723c */ /* 0x050fe2000000180c */
[----:B------:R-:W3:Y:S01]  /*f590*/  MUFU.EX2 R47, R47 ;  /* 0x0000002f002f7308 */ /* 0x000ee20000000800 */
[----:B------:R-:W-:Y:S02]  /*f5a0*/  FADD.FTZ R146, R163, R146 ;  /* 0x00000092a3927221 */ /* 0x000fe40000010000 */
[----:B------:R-:W-:Y:S02]  /*f5b0*/  FADD.FTZ R58, R56, R58 ;  /* 0x0000003a383a7221 */ /* 0x000fe40000010000 */
[----:B------:R-:W-:Y:S02]  /*f5c0*/  FADD.FTZ R146, R162, R146 ;  /* 0x00000092a2927221 */ /* 0x000fe40000010000 */
[----:B------:R-:W-:Y:S01]  /*f5d0*/  HMMA.16816.F32 R16, R4, R30, R16 ;  /* 0x0000001e0410723c */ /* 0x000fe20000001810 */
[----:B------:R-:W4:Y:S01]  /*f5e0*/  LDSM.16.MT88.4 R28, [R150+0x8000] ;  /* 0x00800000961c783b */ /* 0x000f220000004200 */
[----:B------:R-:W-:Y:S01]  /*f5f0*/  FADD.FTZ R188, R188, R146 ;  /* 0x00000092bcbc7221 */ /* 0x000fe20000010000 */
[----:B------:R-:W-:Y:S01]  /*f600*/  MUFU.EX2 R46, R46 ;  /* 0x0000002e002e7308 */ /* 0x000fe20000000800 */
[----:B------:R-:W-:-:S02]  /*f610*/  FADD.FTZ R55, R55, R58 ;  /* 0x0000003a37377221 */ /* 0x000fc40000010000 */
[----:B------:R-:W-:Y:S02]  /*f620*/  FADD.FTZ R188, R160, R188 ;  /* 0x000000bca0bc7221 */ /* 0x000fe40000010000 */
[C---:B-----5:R-:W-:Y:S01]  /*f630*/  HMMA.16816.F32 R136, R4.reuse, R20, R136 ;  /* 0x000000140488723c */ /* 0x060fe20000001888 */
[----:B--2---:R-:W-:Y:S02]  /*f640*/  FADD.FTZ R55, R54, R55 ;  /* 0x0000003736377221 */ /* 0x004fe40000010000 */
[----:B------:R-:W-:Y:S01]  /*f650*/  FADD.FTZ R187, R187, R188 ;  /* 0x000000bcbbbb7221 */ /* 0x000fe20000010000 */
[----:B------:R2:W5:Y:S03]  /*f660*/  MUFU.EX2 R84, R43 ;  /* 0x0000002b00547308 */ /* 0x0005660000000800 */
[----:B------:R-:W-:Y:S01]  /*f670*/  FADD.FTZ R187, R157, R187 ;  /* 0x000000bb9dbb7221 */ /* 0x000fe20000010000 */
[----:B------:R-:W-:Y:S01]  /*f680*/  HMMA.16816.F32 R24, R4, R22, R24 ;  /* 0x000000160418723c */ /* 0x000fe20000001818 */
[----:B------:R-:W4:Y:S02]  /*f690*/  LDSM.16.MT88.4 R20, [R151+0x8400] ;  /* 0x008400009714783b */ /* 0x000f240000004200 */
[----:B------:R-:W-:Y:S01]  /*f6a0*/  FADD.FTZ R186, R186, R187 ;  /* 0x000000bbbaba7221 */ /* 0x000fe20000010000 */
[----:B------:R-:W-:Y:S03]  /*f6b0*/  MUFU.EX2 R144, R144 ;  /* 0x0000009000907308 */ /* 0x000fe60000000800 */
[----:B------:R-:W-:Y:S01]  /*f6c0*/  FADD.FTZ R186, R156, R186 ;  /* 0x000000ba9cba7221 */ /* 0x000fe20000010000 */
[C---:B------:R-:W-:Y:S01]  /*f6d0*/  F2FP.PACK_AB R4, R0.reuse, R54 ;  /* 0x000000360004723e */ /* 0x040fe200000000ff */
[----:B------:R-:W-:Y:S01]  /*f6e0*/  FADD.FTZ R0, R0, R55 ;  /* 0x0000003700007221 */ /* 0x000fe20000010000 */
[----:B---3--:R-:W-:Y:S01]  /*f6f0*/  F2FP.PACK_AB R5, R47, R92 ;  /* 0x0000005c2f05723e */ /* 0x008fe200000000ff */
[----:B------:R-:W-:Y:S01]  /*f700*/  FADD.FTZ R186, R185, R186 ;  /* 0x000000bab9ba7221 */ /* 0x000fe20000010000 */
[----:B------:R-:W-:Y:S01]  /*f710*/  F2FP.PACK_AB R6, R132, R124 ;  /* 0x0000007c8406723e */ /* 0x000fe200000000ff */
[----:B--2---:R-:W-:Y:S01]  /*f720*/  FFMA.FTZ R43, R52, c[0x0][0x23c], -R89 ;  /* 0x00008f00342b7a23 */ /* 0x004fe20000010859 */
[----:B-----5:R-:W-:Y:S01]  /*f730*/  F2FP.PACK_AB R7, R84, R46 ;  /* 0x0000002e5407723e */ /* 0x020fe200000000ff */
[----:B------:R-:W-:Y:S01]  /*f740*/  FADD.FTZ R155, R155, R186 ;  /* 0x000000ba9b9b7221 */ /* 0x000fe20000010000 */
[----:B------:R-:W2:Y:S01]  /*f750*/  MUFU.EX2 R184, R184 ;  /* 0x000000b800b87308 */ /* 0x000ea20000000800 */
[----:B------:R-:W-:-:S02]  /*f760*/  FFMA.FTZ R52, R39, c[0x0][0x23c], -R53 ;  /* 0x00008f0027347a23 */ /* 0x000fc40000010835 */
[----:B------:R-:W-:Y:S02]  /*f770*/  FADD.FTZ R155, R173, R155 ;  /* 0x0000009bad9b7221 */ /* 0x000fe40000010000 */
[C---:B-1----:R-:W-:Y:S01]  /*f780*/  HMMA.16816.F32 R12, R4.reuse, R8, R12 ;  /* 0x00000008040c723c */ /* 0x042fe2000000180c */
[----:B------:R-:W-:Y:S02]  /*f790*/  FADD.FTZ R0, R124, R0 ;  /* 0x000000007c007221 */ /* 0x000fe40000010000 */
[----:B------:R-:W-:Y:S01]  /*f7a0*/  FADD.FTZ R155, R154, R155 ;  /* 0x0000009b9a9b7221 */ /* 0x000fe20000010000 */
[----:B------:R-:W-:Y:S01]  /*f7b0*/  MUFU.EX2 R189, R189 ;  /* 0x000000bd00bd7308 */ /* 0x000fe20000000800 */
[----:B------:R-:W-:Y:S02]  /*f7c0*/  FFMA.FTZ R39, R50, c[0x0][0x23c], -R89 ;  /* 0x00008f0032277a23 */ /* 0x000fe40000010859 */
[----:B------:R-:W-:Y:S01]  /*f7d0*/  FADD.FTZ R159, R159, R155 ;  /* 0x0000009b9f9f7221 */ /* 0x000fe20000010000 */
[C---:B------:R-:W-:Y:S01]  /*f7e0*/  HMMA.16816.F32 R16, R4.reuse, R10, R16 ;  /* 0x0000000a0410723c */ /* 0x040fe20000001810 */
[----:B------:R-:W1:Y:S01]  /*f7f0*/  LDSM.16.MT88.4 R8, [R150+0x8400] ;  /* 0x008400009608783b */ /* 0x000e620000004200 */
[----:B------:R-:W-:Y:S01]  /*f800*/  FADD.FTZ R132, R132, R0 ;  /* 0x0000000084847221 */ /* 0x000fe20000010000 */
[----:B------:R-:W-:Y:S01]  /*f810*/  MOV R0, R90 ;  /* 0x0000005a00007202 */ /* 0x000fe20000000f00 */
[----:B------:R-:W-:Y:S01]  /*f820*/  FADD.FTZ R159, R190, R159 ;  /* 0x0000009fbe9f7221 */ /* 0x000fe20000010000 */
[----:B------:R-:W3:Y:S03]  /*f830*/  MUFU.EX2 R161, R161 ;  /* 0x000000a100a17308 */ /* 0x000ee60000000800 */
[----:B------:R-:W-:Y:S01]  /*f840*/  FADD.FTZ R152, R152, R159 ;  /* 0x0000009f98987221 */ /* 0x000fe20000010000 */
[C---:B----4-:R-:W-:Y:S03]  /*f850*/  HMMA.16816.F32 R136, R4.reuse, R28, R136 ;  /* 0x0000001c0488723c */ /* 0x050fe60000001888 */
[----:B------:R-:W-:Y:S01]  /*f860*/  FADD.FTZ R152, R149, R152 ;  /* 0x0000009895987221 */ /* 0x000fe20000010000 */
[----:B------:R-:W-:Y:S03]  /*f870*/  MUFU.EX2 R42, R42 ;  /* 0x0000002a002a7308 */ /* 0x000fe60000000800 */
[----:B------:R-:W-:Y:S01]  /*f880*/  FADD.FTZ R148, R148, R152 ;  /* 0x0000009894947221 */ /* 0x000fe20000010000 */
[----:B------:R-:W-:Y:S01]  /*f890*/  HMMA.16816.F32 R24, R4, R30, R24 ;  /* 0x0000001e0418723c */ /* 0x000fe20000001818 */
[----:B------:R-:W4:Y:S02]  /*f8a0*/  LDSM.16.MT88.4 R28, [R151+0x8800] ;  /* 0x00880000971c783b */ /* 0x000f240000004200 */
[----:B------:R-:W-:Y:S01]  /*f8b0*/  FADD.FTZ R148, R130, R148 ;  /* 0x0000009482947221 */ /* 0x000fe20000010000 */
[----:B------:R-:W5:Y:S03]  /*f8c0*/  MUFU.EX2 R41, R41 ;  /* 0x0000002900297308 */ /* 0x000f660000000800 */
[----:B------:R-:W-:Y:S01]  /*f8d0*/  FADD.FTZ R126, R126, R148 ;  /* 0x000000947e7e7221 */ /* 0x000fe20000010000 */
[----:B--2---:R-:W-:Y:S01]  /*f8e0*/  F2FP.PACK_AB R4, R184, R144 ;  /* 0x00000090b804723e */ /* 0x004fe200000000ff */
[----:B------:R-:W-:Y:S01]  /*f8f0*/  FADD.FTZ R144, R144, R132 ;  /* 0x0000008490907221 */ /* 0x000fe20000010000 */
[----:B---3--:R-:W-:Y:S01]  /*f900*/  F2FP.PACK_AB R6, R161, R189 ;  /* 0x000000bda106723e */ /* 0x008fe200000000ff */
[----:B------:R-:W-:Y:S01]  /*f910*/  FADD.FTZ R126, R125, R126 ;  /* 0x0000007e7d7e7221 */ /* 0x000fe20000010000 */
[----:B------:R-:W-:Y:S01]  /*f920*/  MUFU.EX2 R40, R40 ;  /* 0x0000002800287308 */ /* 0x000fe20000000800 */
[----:B------:R-:W-:-:S02]  /*f930*/  FADD.FTZ R184, R184, R144 ;  /* 0x00000090b8b87221 */ /* 0x000fc40000010000 */
[----:B------:R-:W-:Y:S02]  /*f940*/  FADD.FTZ R126, R123, R126 ;  /* 0x0000007e7b7e7221 */ /* 0x000fe40000010000 */
[----:B------:R-:W-:Y:S02]  /*f950*/  FADD.FTZ R184, R189, R184 ;  /* 0x000000b8bdb87221 */ /* 0x000fe40000010000 */
[----:B------:R-:W-:Y:S01]  /*f960*/  FADD.FTZ R115, R115, R126 ;  /* 0x0000007e73737221 */ /* 0x000fe20000010000 */
[----:B------:R-:W2:Y:S01]  /*f970*/  MUFU.EX2 R52, R52 ;  /* 0x0000003400347308 */ /* 0x000ea20000000800 */
[----:B-----5:R-:W-:Y:S01]  /*f980*/  F2FP.PACK_AB R5, R41, R42 ;  /* 0x0000002a2905723e */ /* 0x020fe200000000ff */
[----:B------:R-:W-:Y:S02]  /*f990*/  FADD.FTZ R161, R161, R184 ;  /* 0x000000b8a1a17221 */ /* 0x000fe40000010000 */
[----:B------:R-:W-:-:S04]  /*f9a0*/  FADD.FTZ R115, R2, R115 ;  /* 0x0000007302737221 */ /* 0x000fc80000010000 */
[----:B------:R-:W3:Y:S01]  /*f9b0*/  MUFU.EX2 R153, R153 ;  /* 0x0000009900997308 */ /* 0x000ee20000000800 */
[----:B------:R-:W-:-:S04]  /*f9c0*/  FADD.FTZ R115, R103, R115 ;  /* 0x0000007367737221 */ /* 0x000fc80000010000 */
[----:B------:R-:W-:Y:S01]  /*f9d0*/  FADD.FTZ R100, R100, R115 ;  /* 0x0000007364647221 */ /* 0x000fe20000010000 */
[----:B--2---:R-:W-:Y:S02]  /*f9e0*/  F2FP.PACK_AB R7, R52, R40 ;  /* 0x000000283407723e */ /* 0x004fe400000000ff */
[----:B------:R-:W2:Y:S01]  /*f9f0*/  MUFU.EX2 R110, R110 ;  /* 0x0000006e006e7308 */ /* 0x000ea20000000800 */
[----:B------:R-:W-:-:S04]  /*fa00*/  FADD.FTZ R100, R97, R100 ;  /* 0x0000006461647221 */ /* 0x000fc80000010000 */
[----:B------:R-:W-:Y:S01]  /*fa10*/  FADD.FTZ R92, R92, R100 ;  /* 0x000000645c5c7221 */ /* 0x000fe20000010000 */
[----:B------:R-:W-:Y:S01]  /*fa20*/  HMMA.16816.F32 R12, R4, R20, R12 ;  /* 0x00000014040c723c */ /* 0x000fe2000000180c */
[----:B---3--:R-:W-:Y:S01]  /*fa30*/  FADD.FTZ R161, R153, R161 ;  /* 0x000000a199a17221 */ /* 0x008fe20000010000 */
[----:B------:R-:W-:Y:S01]  /*fa40*/  MUFU.EX2 R95, R95 ;  /* 0x0000005f005f7308 */ /* 0x000fe20000000800 */
[----:B------:R-:W-:-:S04]  /*fa50*/  FADD.FTZ R92, R47, R92 ;  /* 0x0000005c2f5c7221 */ /* 0x000fc80000010000 */
[----:B------:R-:W-:Y:S01]  /*fa60*/  FADD.FTZ R46, R46, R92 ;  /* 0x0000005c2e2e7221 */ /* 0x000fe20000010000 */
[----:B------:R-:W-:Y:S01]  /*fa70*/  HMMA.16816.F32 R16, R4, R22, R16 ;  /* 0x000000160410723c */ /* 0x000fe20000001810 */
[----:B------:R-:W3:Y:S01]  /*fa80*/  LDSM.16.MT88.4 R20, [R150+0x8800] ;  /* 0x008800009614783b */ /* 0x000ee20000004200 */
[----:B------:R-:W5:Y:S01]  /*fa90*/  MUFU.EX2 R43, R43 ;  /* 0x0000002b002b7308 */ /* 0x000f620000000800 */
[----:B------:R-:W-:-:S04]  /*faa0*/  FADD.FTZ R46, R84, R46 ;  /* 0x0000002e542e7221 */ /* 0x000fc80000010000 */
[----:B------:R-:W-:Y:S01]  /*fab0*/  FADD.FTZ R46, R42, R46 ;  /* 0x0000002e2a2e7221 */ /* 0x000fe20000010000 */
[----:B-1----:R-:W-:Y:S02]  /*fac0*/  HMMA.16816.F32 R136, R4, R8, R136 ;  /* 0x000000080488723c */ /* 0x002fe40000001888 */
[----:B------:R-:W1:Y:S01]  /*fad0*/  MUFU.EX2 R38, R38 ;  /* 0x0000002600267308 */ /* 0x000e620000000800 */
[----:B------:R-:W-:-:S04]  /*fae0*/  FADD.FTZ R41, R41, R46 ;  /* 0x0000002e29297221 */ /* 0x000fc80000010000 */
[----:B------:R-:W-:Y:S01]  /*faf0*/  FADD.FTZ R41, R40, R41 ;  /* 0x0000002928297221 */ /* 0x000fe20000010000 */
[----:B------:R-:W-:Y:S01]  /*fb00*/  HMMA.16816.F32 R24, R4, R10, R24 ;  /* 0x0000000a0418723c */ /* 0x000fe20000001818 */
[----:B------:R-:W3:Y:S01]  /*fb10*/  LDSM.16.MT88.4 R8, [R150+0x8c00] ;  /* 0x008c00009608783b */ /* 0x000ee20000004200 */
[----:B------:R-:W4:Y:S01]  /*fb20*/  MUFU.EX2 R37, R37 ;  /* 0x0000002500257308 */ /* 0x000f220000000800 */
[----:B------:R-:W-:-:S04]  /*fb30*/  FADD.FTZ R52, R52, R41 ;  /* 0x0000002934347221 */ /* 0x000fc80000010000 */
[C---:B--2---:R-:W-:Y:S01]  /*fb40*/  F2FP.PACK_AB R4, R110.reuse, R153 ;  /* 0x000000996e04723e */ /* 0x044fe200000000ff */
[----:B------:R-:W-:Y:S01]  /*fb50*/  FADD.FTZ R110, R110, R161 ;  /* 0x000000a16e6e7221 */ /* 0x000fe20000010000 */
[----:B-----5:R-:W-:Y:S01]  /*fb60*/  F2FP.PACK_AB R6, R43, R95 ;  /* 0x0000005f2b06723e */ /* 0x020fe200000000ff */
[----:B------:R-:W2:Y:S01]  /*fb70*/  MUFU.EX2 R36, R36 ;  /* 0x0000002400247308 */ /* 0x000ea20000000800 */
[----:B-1----:R-:W-:Y:S02]  /*fb80*/  FADD.FTZ R52, R38, R52 ;  /* 0x0000003426347221 */ /* 0x002fe40000010000 */
[----:B------:R-:W-:-:S04]  /*fb90*/  FADD.FTZ R110, R95, R110 ;  /* 0x0000006e5f6e7221 */ /* 0x000fc80000010000 */
[----:B------:R-:W-:Y:S01]  /*fba0*/  FADD.FTZ R43, R43, R110 ;  /* 0x0000006e2b2b7221 */ /* 0x000fe20000010000 */
[----:B------:R-:W1:Y:S01]  /*fbb0*/  MUFU.EX2 R35, R35 ;  /* 0x0000002300237308 */ /* 0x000e620000000800 */
[C---:B----4-:R-:W-:Y:S01]  /*fbc0*/  F2FP.PACK_AB R5, R37.reuse, R38 ;  /* 0x000000262505723e */ /* 0x050fe200000000ff */
[----:B------:R-:W-:-:S06]  /*fbd0*/  FADD.FTZ R37, R37, R52 ;  /* 0x0000003425257221 */ /* 0x000fcc0000010000 */
[----:B------:R-:W4:Y:S01]  /*fbe0*/  MUFU.EX2 R51, R51 ;  /* 0x0000003300337308 */ /* 0x000f220000000800 */
[----:B--2---:R-:W-:Y:S01]  /*fbf0*/  FADD.FTZ R37, R36, R37 ;  /* 0x0000002524257221 */ /* 0x004fe20000010000 */
[----:B-1----:R-:W-:-:S06]  /*fc00*/  F2FP.PACK_AB R7, R35, R36 ;  /* 0x000000242307723e */ /* 0x002fcc00000000ff */
[----:B------:R-:W1:Y:S01]  /*fc10*/  MUFU.EX2 R39, R39 ;  /* 0x0000002700277308 */ /* 0x000e620000000800 */
[----:B------:R-:W-:Y:S01]  /*fc20*/  FADD.FTZ R35, R35, R37 ;  /* 0x0000002523237221 */ /* 0x000fe20000010000 */
[----:B------:R-:W-:Y:S01]  /*fc30*/  HMMA.16816.F32 R12, R4, R28, R12 ;  /* 0x0000001c040c723c */ /* 0x000fe2000000180c */
[----:B----4-:R-:W-:-:S05]  /*fc40*/  FADD.FTZ R43, R51, R43 ;  /* 0x0000002b332b7221 */ /* 0x010fca0000010000 */
[----:B------:R-:W2:Y:S01]  /*fc50*/  MUFU.EX2 R49, R49 ;  /* 0x0000003100317308 */ /* 0x000ea20000000800 */
[----:B------:R-:W-:Y:S01]  /*fc60*/  FFMA.FTZ R28, R32, c[0x0][0x23c], -R53 ;  /* 0x00008f00201c7a23 */ /* 0x000fe20000010835 */
[C---:B------:R-:W-:Y:S06]  /*fc70*/  HMMA.16816.F32 R16, R4.reuse, R30, R16 ;  /* 0x0000001e0410723c */ /* 0x040fec0000001810 */
[----:B------:R-:W4:Y:S01]  /*fc80*/  MUFU.EX2 R183, R183 ;  /* 0x000000b700b77308 */ /* 0x000f220000000800 */
[C---:B-1----:R-:W-:Y:S01]  /*fc90*/  F2FP.PACK_AB R132, R39.reuse, R51 ;  /* 0x000000332784723e */ /* 0x042fe200000000ff */
[----:B------:R-:W-:Y:S01]  /*fca0*/  FADD.FTZ R43, R39, R43 ;  /* 0x0000002b272b7221 */ /* 0x000fe20000010000 */
[----:B---3--:R-:W-:Y:S05]  /*fcb0*/  HMMA.16816.F32 R136, R4, R20, R136 ;  /* 0x000000140488723c */ /* 0x008fea0000001888 */
[----:B------:R-:W1:Y:S01]  /*fcc0*/  MUFU.EX2 R34, R34 ;  /* 0x0000002200227308 */ /* 0x000e620000000800 */
[----:B--2---:R-:W-:-:S02]  /*fcd0*/  FADD.FTZ R43, R49, R43 ;  /* 0x0000002b312b7221 */ /* 0x004fc40000010000 */
[----:B------:R-:W-:Y:S05]  /*fce0*/  HMMA.16816.F32 R24, R4, R22, R24 ;  /* 0x000000160418723c */ /* 0x000fea0000001818 */
[----:B------:R-:W2:Y:S01]  /*fcf0*/  MUFU.EX2 R2, R33 ;  /* 0x0000002100027308 */ /* 0x000ea20000000800 */
[C---:B----4-:R-:W-:Y:S01]  /*fd00*/  F2FP.PACK_AB R134, R183.reuse, R49 ;  /* 0x00000031b786723e */ /* 0x050fe200000000ff */
[----:B------:R-:W-:-:S06]  /*fd10*/  FADD.FTZ R183, R183, R43 ;  /* 0x0000002bb7b77221 */ /* 0x000fcc0000010000 */
[----:B------:R-:W3:Y:S01]  /*fd20*/  MUFU.EX2 R28, R28 ;  /* 0x0000001c001c7308 */ /* 0x000ee20000000800 */
[----:B-1----:R-:W-:-:S07]  /*fd30*/  FADD.FTZ R35, R34, R35 ;  /* 0x0000002322237221 */ /* 0x002fce0000010000 */
[----:B------:R-:W1:Y:S01]  /*fd40*/  MUFU.EX2 R182, R182 ;  /* 0x000000b600b67308 */ /* 0x000e620000000800 */
[C---:B--2---:R-:W-:Y:S01]  /*fd50*/  F2FP.PACK_AB R133, R2.reuse, R34 ;  /* 0x000000220285723e */ /* 0x044fe200000000ff */
[----:B------:R-:W-:Y:S01]  /*fd60*/  FADD.FTZ R35, R2, R35 ;  /* 0x0000002302237221 */ /* 0x000fe20000010000 */
[----:B------:R-:W-:-:S03]  /*fd70*/  MOV R2, R91 ;  /* 0x0000005b00027202 */ /* 0x000fc60000000f00 */
[----:B---3--:R-:W-:Y:S01]  /*fd80*/  FADD.FTZ R35, R28, R35 ;  /* 0x000000231c237221 */ /* 0x008fe20000010000 */
[----:B-1----:R-:W-:-:S03]  /*fd90*/  F2FP.PACK_AB R135, R182, R28 ;  /* 0x0000001cb687723e */ /* 0x002fc600000000ff */
[----:B------:R-:W-:-:S04]  /*fda0*/  FADD.FTZ R182, R182, R35 ;  /* 0x00000023b6b67221 */ /* 0x000fc80000010000 */
[C---:B------:R-:W-:Y:S08]  /*fdb0*/  HMMA.16816.F32 R144, R132.reuse, R140, R12 ;  /* 0x0000008c8490723c */ /* 0x040ff0000000180c */
[C---:B------:R-:W-:Y:S08]  /*fdc0*/  HMMA.16816.F32 R140, R132.reuse, R142, R16 ;  /* 0x0000008e848c723c */ /* 0x040ff00000001810 */
[C---:B------:R-:W-:Y:S08]  /*fdd0*/  HMMA.16816.F32 R136, R132.reuse, R8, R136 ;  /* 0x000000088488723c */ /* 0x040ff00000001888 */
[----:B------:R-:W-:Y:S08]  /*fde0*/  HMMA.16816.F32 R132, R132, R10, R24 ;  /* 0x0000000a8484723c */ /* 0x000ff00000001818 */
.L_x_790:
[----:B------:R-:W-:-:S13]  /*fdf0*/  ISETP.GE.AND P0, PT, R170, 0x1, PT ;  /* 0x00000001aa00780c */ /* 0x000fda0003f06270 */
[----:B------:R-:W-:Y:S05]  /*fe00*/  @!P0 BRA `(.L_x_798) ;  /* 0x000056e000008947 */ /* 0x000fea0003800000 */
[----:B------:R-:W-:Y:S02]  /*fe10*/  MOV R148, R0 ;  /* 0x0000000000947202 */ /* 0x000fe40000000f00 */
[----:B------:R-:W-:Y:S02]  /*fe20*/  MOV R149, R2 ;  /* 0x0000000200957202 */ /* 0x000fe40000000f00 */
[----:B------:R-:W-:-:S04]  /*fe30*/  MOV R173, c[0x0][0x1a0] ;  /* 0x0000680000ad7a02 */ /* 0x000fc80000000f00 */
.L_x_802:
        /* <DEDUP_REMOVED lines=8> */
[C---:B------:R-:W-:Y:S02]  /*fec0*/  IADD3 R2, R9.reuse, -0x100, RZ ;  /* 0xffffff0009027810 */ /* 0x040fe40007ffe0ff */
[----:B------:R-:W-:Y:S02]  /*fed0*/  IABS R6, R9 ;  /* 0x0000000900067213 */ /* 0x000fe40000000000 */
[----:B------:R-:W-:Y:S02]  /*fee0*/  IABS R4, R2 ;  /* 0x0000000200047213 */ /* 0x000fe40000000000 */
[----:B------:R-:W-:Y:S02]  /*fef0*/  LOP3.LUT R2, R2, c[0x0][0x2d0], RZ, 0x3c, !PT ;  /* 0x0000b40002027a12 */ /* 0x000fe400078e3cff */
[----:B------:R-:W-:Y:S02]  /*ff00*/  LOP3.LUT R9, R9, c[0x0][0x2d0], RZ, 0x3c, !PT ;  /* 0x0000b40009097a12 */ /* 0x000fe400078e3cff */
[----:B------:R-:W-:Y:S02]  /*ff10*/  ISETP.GE.AND P0, PT, R2, RZ, PT ;  /* 0x000000ff0200720c */ /* 0x000fe40003f06270 */
        /* <DEDUP_REMOVED lines=30> */
[CC--:B------:R-:W-:Y:S02]  /*10100*/  LEA R2, P1, R7.reuse, R178.reuse, 0x2 ;  /* 0x000000b207027211 */ /* 0x0c0fe400078210ff */
[C---:B------:R-:W-:Y:S02]  /*10110*/  LEA R4, P0, R0.reuse, R178, 0x2 ;  /* 0x000000b200047211 */ /* 0x040fe400078010ff */
[-C--:B------:R-:W-:Y:S02]  /*10120*/  LEA.HI.X.SX32 R3, R7, R179.reuse, 0x2, P1 ;  /* 0x000000b307037211 */ /* 0x080fe400008f16ff */
[C---:B------:R-:W-:Y:S01]  /*10130*/  LEA.HI.X.SX32 R5, R0.reuse, R179, 0x2, P0 ;  /* 0x000000b300057211 */ /* 0x040fe200000f16ff */
[----:B------:R-:W-:Y:S03]  /*10140*/  IMAD.IADD R0, R0, 0x1, -R7 ;  /* 0x0000000100007824 */ /* 0x000fe600078e0a07 */
[----:B------:R1:W2:Y:S04]  /*10150*/  LDG.E R3, [R2.64] ;  /* 0x0000000a02037981 */ /* 0x0002a8000c1e1900 */
[----:B------:R-:W2:Y:S01]  /*10160*/  LDG.E R4, [R4.64] ;  /* 0x0000000a04047981 */ /* 0x000ea2000c1e1900 */
[----:B-1----:R-:W-:Y:S04]  /*10170*/  IMAD.MOV.U32 R2, RZ, RZ, c[0x0][0x2d0] ;  /* 0x0000b400ff027624 */ /* 0x002fe800078e00ff */
[----:B------:R-:W-:Y:S04]  /*10180*/  IMAD R2, R0, R2, -0x100 ;  /* 0xffffff0000027424 */ /* 0x000fe800078e0202 */
        /* <DEDUP_REMOVED lines=11> */
.L_x_799:
[----:B------:R-:W-:Y:S02]  /*10240*/  ISETP.GE.AND P0, PT, R174, c[0x0][0x220], PT ;  /* 0x00008800ae007a0c */ /* 0x000fe40003f06270 */
[C---:B------:R-:W-:Y:S04]  /*10250*/  LEA R184, P3, R8.reuse, R44, 0x1 ;  /* 0x0000002c08b87211 */ /* 0x040fe800078608ff */
[C---:B------:R-:W-:Y:S07]  /*10260*/  LEA.HI.X R185, R8.reuse, R45, R9, 0x1, P3 ;  /* 0x0000002d08b97211 */ /* 0x040fee00018f0c09 */
[----:B------:R-:W-:Y:S01]  /*10270*/  @P0 STS.64 [R171+0x5008], RZ ;  /* 0x005008ffab000388 */ /* 0x000fe20000000a00 */
[----:B------:R-:W-:Y:S02]  /*10280*/  @!P0 MOV R10, R8 ;  /* 0x00000008000a8202 */ /* 0x000fe40000000f00 */
[----:B------:R-:W-:Y:S02]  /*10290*/  @!P0 IADD3 R2, P2, R8, UR12, RZ ;  /* 0x0000000c08028c10 */ /* 0x000fe4000ff5e0ff */
[----:B------:R-:W-:Y:S01]  /*102a0*/  @!P0 MOV R11, R9 ;  /* 0x00000009000b8202 */ /* 0x000fe20000000f00 */
[----:B------:R-:W-:Y:S01]  /*102b0*/  @P0 STS [R171+0x5000], RZ ;  /* 0x005000ffab000388 */ /* 0x000fe20000000800 */
[----:B------:R-:W-:Y:S02]  /*102c0*/  @!P0 IADD3.X R0, R9, UR9, RZ, P2, !PT ;  /* 0x0000000909008c10 */ /* 0x000fe400097fe4ff */
[C---:B------:R-:W-:Y:S01]  /*102d0*/  @!P0 LEA R14, P2, R2.reuse, R44, 0x1 ;  /* 0x0000002c020e8211 */ /* 0x040fe200078408ff */
[----:B------:R-:W-:Y:S01]  /*102e0*/  @P0 STS [R171+0x5004], RZ ;  /* 0x005004ffab000388 */ /* 0x000fe20000000800 */
[C---:B------:R-:W-:Y:S01]  /*102f0*/  @!P0 IMAD.WIDE.U32 R10, R173.reuse, 0x60, R10 ;  /* 0x00000060ad0a8825 */ /* 0x040fe200078e000a */
[----:B------:R-:W-:Y:S02]  /*10300*/  @!P0 MOV R16, R8 ;  /* 0x0000000800108202 */ /* 0x000fe40000000f00 */
[----:B------:R-:W-:Y:S01]  /*10310*/  @!PT LDS RZ, [RZ] ;  /* 0x00000000fffff984 */ /* 0x000fe20000000800 */
[----:B------:R-:W-:Y:S01]  /*10320*/  @!PT LDS RZ, [RZ] ;  /* 0x00000000fffff984 */ /* 0x000fe20000000800 */
[----:B------:R-:W-:Y:S01]  /*10330*/  @!PT LDS RZ, [RZ] ;  /* 0x00000000fffff984 */ /* 0x000fe20000000800 */
[----:B------:R1:W-:Y:S01]  /*10340*/  @!P0 LDGSTS.E.BYPASS.LTC128B.128 [R171+0x5000], [R184.64] ;  /* 0x05000000b8ab8fae */ /* 0x0003e2000b901d4a */
[----:B------:R-:W-:Y:S02]  /*10350*/  @!P0 LEA.HI.X R15, R2, R45, R0, 0x1, P2 ;  /* 0x0000002d020f8211 */ /* 0x000fe400010f0c00 */
[----:B------:R-:W-:Y:S02]  /*10360*/  @!P0 LEA R24, P4, R10, R44, 0x1 ;  /* 0x0000002c0a188211 */ /* 0x000fe400078808ff */
[-C--:B------:R-:W-:Y:S02]  /*10370*/  @!P0 MOV R17, R9.reuse ;  /* 0x0000000900118202 */ /* 0x080fe40000000f00 */
[CC--:B------:R-:W-:Y:S01]  /*10380*/  @!P0 LEA R4, P1, R173.reuse, R8.reuse, 0x6 ;  /* 0x00000008ad048211 */ /* 0x0c0fe200078230ff */
[----:B------:R-:W-:Y:S01]  /*10390*/  @P0 STS.128 [R171+0x5800], RZ ;  /* 0x005800ffab000388 */ /* 0x000fe20000000c00 */
[----:B------:R-:W-:Y:S01]  /*103a0*/  @!P0 MOV R20, R8 ;  /* 0x0000000800148202 */ /* 0x000fe20000000f00 */
[C---:B------:R-:W-:Y:S01]  /*103b0*/  @!P0 IMAD.WIDE.U32 R16, R173.reuse, 0xc0, R16 ;  /* 0x000000c0ad108825 */ /* 0x040fe200078e0010 */
[-C--:B------:R-:W-:Y:S02]  /*103c0*/  @!P0 MOV R21, R9.reuse ;  /* 0x0000000900158202 */ /* 0x080fe40000000f00 */
[----:B------:R-:W-:Y:S02]  /*103d0*/  @!P0 MOV R3, c[0x0][0x1a4] ;  /* 0x0000690000038a02 */ /* 0x000fe40000000f00 */
[----:B------:R-:W-:Y:S01]  /*103e0*/  @!P0 MOV R2, c[0x0][0x1a4] ;  /* 0x0000690000028a02 */ /* 0x000fe20000000f00 */
[----:B------:R-:W-:Y:S01]  /*103f0*/  @!PT LDS RZ, [RZ] ;  /* 0x00000000fffff984 */ /* 0x000fe20000000800 */
[----:B------:R-:W-:Y:S01]  /*10400*/  @!PT LDS RZ, [RZ] ;  /* 0x00000000fffff984 */ /* 0x000fe20000000800 */
[----:B------:R-:W-:Y:S01]  /*10410*/  @!PT LDS RZ, [RZ] ;  /* 0x00000000fffff984 */ /* 0x000fe20000000800 */
[----:B------:R2:W-:Y:S01]  /*10420*/  @!P0 LDGSTS.E.BYPASS.LTC128B.128 [R171+0x5800], [R14.64] ;  /* 0x058000000eab8fae */ /* 0x0005e2000b901d4a */
[C---:B------:R-:W-:Y:S01]  /*10430*/  @!P0 LEA.HI.X R3, R173.reuse, R9, R3, 0x6, P1 ;  /* 0x00000009ad038211 */ /* 0x040fe200008f3403 */
[C---:B------:R-:W-:Y:S01]  /*10440*/  @!P0 IMAD.WIDE.U32 R20, R173.reuse, 0xe0, R20 ;  /* 0x000000e0ad148825 */ /* 0x040fe200078e0014 */
[----:B------:R-:W-:Y:S02]  /*10450*/  @!P0 LEA R12, P1, R4, R44, 0x1 ;  /* 0x0000002c040c8211 */ /* 0x000fe400078208ff */
[----:B------:R-:W-:Y:S01]  /*10460*/  @!P0 MOV R5, c[0x0][0x1a4] ;  /* 0x0000690000058a02 */ /* 0x000fe20000000f00 */
[----:B------:R-:W-:Y:S01]  /*10470*/  @!P0 IMAD R2, R2, 0xc0, RZ ;  /* 0x000000c002028824 */ /* 0x000fe200078e02ff */
[----:B------:R-:W-:Y:S01]  /*10480*/  @!P0 LEA.HI.X R13, R4, R45, R3, 0x1, P1 ;  /* 0x0000002d040d8211 */ /* 0x000fe200008f0c03 */
[----:B------:R-:W-:Y:S01]  /*10490*/  @P0 STS.128 [R171+0x6000], RZ ;  /* 0x006000ffab000388 */ /* 0x000fe20000000c00 */
[C---:B------:R-:W-:Y:S02]  /*104a0*/  @!P0 LEA R6, P1, R173.reuse, R8, 0x7 ;  /* 0x00000008ad068211 */ /* 0x040fe400078238ff */
[----:B------:R-:W-:Y:S02]  /*104b0*/  @!P0 IADD3 R2, R2, R17, RZ ;  /* 0x0000001102028210 */ /* 0x000fe40007ffe0ff */
[C---:B------:R-:W-:Y:S01]  /*104c0*/  @!P0 LEA.HI.X R5, R173.reuse, R9, R5, 0x7, P1 ;  /* 0x00000009ad058211 */ /* 0x040fe200008f3c05 */
[----:B------:R-:W-:Y:S01]  /*104d0*/  @!P0 IMAD.WIDE.U32 R8, R173, 0xa0, R8 ;  /* 0x000000a0ad088825 */ /* 0x000fe200078e0008 */
[CC--:B------:R-:W-:Y:S01]  /*104e0*/  @!P0 LEA R18, P1, R6.reuse, R44.reuse, 0x1 ;  /* 0x0000002c06128211 */ /* 0x0c0fe200078208ff */
[----:B------:R-:W-:Y:S01]  /*104f0*/  @!PT LDS RZ, [RZ] ;  /* 0x00000000fffff984 */ /* 0x000fe20000000800 */
[----:B------:R-:W-:Y:S01]  /*10500*/  @!PT LDS RZ, [RZ] ;  /* 0x00000000fffff984 */ /* 0x000fe20000000800 */
[----:B------:R-:W-:Y:S01]  /*10510*/  @!PT LDS RZ, [RZ] ;  /* 0x00000000fffff984 */ /* 0x000fe20000000800 */
[----:B------:R2:W-:Y:S01]  /*10520*/  @!P0 LDGSTS.E.BYPASS.LTC128B.128 [R171+0x6000], [R12.64] ;  /* 0x060000000cab8fae */ /* 0x0005e2000b901d4a */
[----:B------:R-:W-:Y:S02]  /*10530*/  @!P0 MOV R4, c[0x0][0x1a4] ;  /* 0x0000690000048a02 */ /* 0x000fe40000000f00 */
[----:B------:R-:W-:Y:S02]  /*10540*/  @!P0 LEA.HI.X R19, R6, R45, R5, 0x1, P1 ;  /* 0x0000002d06138211 */ /* 0x000fe400008f0c05 */
[-C--:B------:R-:W-:Y:S01]  /*10550*/  @!P0 LEA R22, P3, R8, R44.reuse, 0x1 ;  /* 0x0000002c08168211 */ /* 0x080fe200078608ff */
[----:B------:R-:W-:Y:S01]  /*10560*/  @!P0 IMAD R4, R4, 0x60, RZ ;  /* 0x0000006004048824 */ /* 0x000fe200078e02ff */
[-C--:B------:R-:W-:Y:S01]  /*10570*/  @!P0 LEA R6, P2, R16, R44.reuse, 0x1 ;  /* 0x0000002c10068211 */ /* 0x080fe200078408ff */
[----:B------:R-:W-:Y:S01]  /*10580*/  @P0 STS.128 [R171+0x6800], RZ ;  /* 0x006800ffab000388 */ /* 0x000fe20000000c00 */
[----:B------:R-:W-:Y:S02]  /*10590*/  @!P0 LEA R26, P1, R20, R44, 0x1 ;  /* 0x0000002c141a8211 */ /* 0x000fe400078208ff */
[----:B------:R-:W-:Y:S02]  /*105a0*/  @!P0 IADD3 R4, R4, R11, RZ ;  /* 0x0000000b04048210 */ /* 0x000fe40007ffe0ff */
[-C--:B------:R-:W-:Y:S02]  /*105b0*/  @!P0 LEA.HI.X R7, R16, R45.reuse, R2, 0x1, P2 ;  /* 0x0000002d10078211 */ /* 0x080fe400010f0c02 */
[----:B------:R-:W-:Y:S02]  /*105c0*/  @!P0 LEA.HI.X R25, R10, R45, R4, 0x1, P4 ;  /* 0x0000002d0a198211 */ /* 0x000fe400020f0c04 */
[----:B------:R-:W-:Y:S02]  /*105d0*/  @!P0 MOV R3, c[0x0][0x1a4] ;  /* 0x0000690000038a02 */ /* 0x000fe40000000f00 */
[----:B------:R-:W-:Y:S01]  /*105e0*/  @!P0 MOV R0, c[0x0][0x1a4] ;  /* 0x0000690000008a02 */ /* 0x000fe20000000f00 */
[----:B------:R-:W-:Y:S01]  /*105f0*/  @!PT LDS RZ, [RZ] ;  /* 0x00000000fffff984 */ /* 0x000fe20000000800 */
[----:B------:R-:W-:Y:S01]  /*10600*/  @!PT LDS RZ, [RZ] ;  /* 0x00000000fffff984 */ /* 0x000fe20000000800 */
[----:B------:R-:W-:Y:S01]  /*10610*/  @!PT LDS RZ, [RZ] ;  /* 0x00000000fffff984 */ /* 0x000fe20000000800 */
[----:B------:R3:W-:Y:S02]  /*10620*/  @!P0 LDGSTS.E.BYPASS.LTC128B.128 [R171+0x6800], [R24.64] ;  /* 0x0680000018ab8fae */ /* 0x0007e4000b901d4a */
[----:B------:R-:W-:Y:S02]  /*10630*/  @!P0 IMAD R3, R3, 0xa0, RZ ;  /* 0x000000a003038824 */ /* 0x000fe400078e02ff */
[----:B------:R-:W-:Y:S03]  /*10640*/  @!P0 IMAD R0, R0, 0xe0, RZ ;  /* 0x000000e000008824 */ /* 0x000fe600078e02ff */
[----:B------:R-:W-:Y:S01]  /*10650*/  @!P0 IADD3 R3, R3, R9, RZ ;  /* 0x0000000903038210 */ /* 0x000fe20007ffe0ff */
[----:B------:R-:W-:Y:S01]  /*10660*/  @P0 STS.128 [R171+0x7000], RZ ;  /* 0x007000ffab000388 */ /* 0x000fe20000000c00 */
[----:B------:R-:W-:Y:S02]  /*10670*/  @!P0 IADD3 R0, R0, R21, RZ ;  /* 0x0000001500008210 */ /* 0x000fe40007ffe0ff */
[-C--:B------:R-:W-:Y:S02]  /*10680*/  @!P0 LEA.HI.X R23, R8, R45.reuse, R3, 0x1, P3 ;  /* 0x0000002d08178211 */ /* 0x080fe400018f0c03 */
[----:B------:R-:W-:Y:S02]  /*10690*/  @!P0 LEA.HI.X R27, R20, R45, R0, 0x1, P1 ;  /* 0x0000002d141b8211 */ /* 0x000fe400008f0c00 */
[----:B------:R-:W-:Y:S01]  /*106a0*/  ISETP.GE.AND P1, PT, R170, 0x2, PT ;  /* 0x00000002aa00780c */ /* 0x000fe20003f26270 */
[----:B------:R-:W-:Y:S01]  /*106b0*/  @!PT LDS RZ, [RZ] ;  /* 0x00000000fffff984 */ /* 0x000fe20000000800 */
[----:B------:R-:W-:Y:S01]  /*106c0*/  @!PT LDS RZ, [RZ] ;  /* 0x00000000fffff984 */ /* 0x000fe20000000800 */
[----:B------:R-:W-:Y:S01]  /*106d0*/  @!PT LDS RZ, [RZ] ;  /* 0x00000000fffff984 */ /* 0x000fe20000000800 */
[----:B------:R4:W-:Y:S08]  /*106e0*/  @!P0 LDGSTS.E.BYPASS.LTC128B.128 [R171+0x7000], [R18.64] ;  /* 0x0700000012ab8fae */ /* 0x0009f0000b901d4a */
[----:B------:R-:W-:Y:S08]  /*106f0*/  @P0 STS.128 [R171+0x7800], RZ ;  /* 0x007800ffab000388 */ /* 0x000ff00000000c00 */
        /* <DEDUP_REMOVED lines=14> */
[----:B------:R-:W-:Y:S08]  /*107e0*/  LDSM.16.M88.4 R128, [R167] ;  /* 0x00000000a780783b */ /* 0x000ff00000000200 */
[----:B------:R-:W0:Y:S08]  /*107f0*/  LDGDEPBAR ;  /* 0x00000000000079af */ /* 0x000e300000000000 */
[----:B------:R-:W1:Y:S08]  /*10800*/  LDSM.16.M88.4 R8, [R165+0x1000] ;  /* 0x00100000a508783b */ /* 0x000e700000000200 */
[----:B----4-:R-:W2:Y:S08]  /*10810*/  LDSM.16.M88.4 R16, [R165+0x1400] ;  /* 0x00140000a510783b */ /* 0x010eb00000000200 */
[----:B---3--:R-:W5:Y:S08]  /*10820*/  LDSM.16.M88.4 R24, [R165+0x1800] ;  /* 0x00180000a518783b */ /* 0x008f700000000200 */
[----:B------:R-:W3:Y:S08]  /*10830*/  LDSM.16.M88.4 R32, [R165+0x1c00] ;  /* 0x001c0000a520783b */ /* 0x000ef00000000200 */
[----:B------:R-:W4:Y:S08]  /*10840*/  LDSM.16.M88.4 R40, [R165+0x2000] ;  /* 0x00200000a528783b */ /* 0x000f300000000200 */
[----:B------:R-:W1:Y:S08]  /*10850*/  LDSM.16.M88.4 R48, [R165+0x2400] ;  /* 0x00240000a530783b */ /* 0x000e700000000200 */
[----:B------:R-:W1:Y:S08]  /*10860*/  LDSM.16.M88.4 R56, [R165+0x2800] ;  /* 0x00280000a538783b */ /* 0x000e700000000200 */
[----:B------:R-:W1:Y:S08]  /*10870*/  LDSM.16.M88.4 R64, [R165+0x2c00] ;  /* 0x002c0000a540783b */ /* 0x000e700000000200 */
[----:B------:R-:W1:Y:S08]  /*10880*/  LDSM.16.M88.4 R72, [R165+0x3000] ;  /* 0x00300000a548783b */ /* 0x000e700000000200 */
[----:B------:R-:W1:Y:S08]  /*10890*/  LDSM.16.M88.4 R80, [R165+0x3400] ;  /* 0x00340000a550783b */ /* 0x000e700000000200 */
[----:B------:R-:W1:Y:S08]  /*108a0*/  LDSM.16.M88.4 R88, [R165+0x3800] ;  /* 0x00380000a558783b */ /* 0x000e700000000200 */
[----:B------:R-:W1:Y:S08]  /*108b0*/  LDSM.16.M88.4 R96, [R165+0x3c00] ;  /* 0x003c0000a560783b */ /* 0x000e700000000200 */
[----:B------:R-:W1:Y:S08]  /*108c0*/  LDSM.16.M88.4 R104, [R165+0x4000] ;  /* 0x00400000a568783b */ /* 0x000e700000000200 */
[----:B------:R-:W2:Y:S08]  /*108d0*/  LDSM.16.M88.4 R112, [R165+0x4400] ;  /* 0x00440000a570783b */ /* 0x000eb00000000200 */
[----:B------:R-:W2:Y:S08]  /*108e0*/  LDSM.16.M88.4 R120, [R165+0x4800] ;  /* 0x00480000a578783b */ /* 0x000eb00000000200 */
[----:B------:R-:W3:Y:S08]  /*108f0*/  LDSM.16.M88.4 R152, [R165+0x4c00] ;  /* 0x004c0000a598783b */ /* 0x000ef00000000200 */
[----:B------:R-:W-:Y:S08]  /*10900*/  LDSM.16.M88.4 R156, [R166] ;  /* 0x00000000a69c783b */ /* 0x000ff00000000200 */
[----:B------:R-:W3:Y:S01]  /*10910*/  LDSM.16.M88.4 R160, [R164] ;  /* 0x00000000a4a0783b */ /* 0x000ee20000000200 */
[C---:B-1----:R-:W-:Y:S08]  /*10920*/  HMMA.16816.F32 R4, R128.reuse, R8, RZ ;  /* 0x000000088004723c */ /* 0x042ff000000018ff */
[C---:B------:R-:W-:Y:S08]  /*10930*/  HMMA.16816.F32 R8, R128.reuse, R10, RZ ;  /* 0x0000000a8008723c */ /* 0x040ff000000018ff */
[C---:B--2---:R-:W-:Y:S08]  /*10940*/  HMMA.16816.F32 R12, R128.reuse, R16, RZ ;  /* 0x00000010800c723c */ /* 0x044ff000000018ff */
[C---:B------:R-:W-:Y:S08]  /*10950*/  HMMA.16816.F32 R16, R128.reuse, R18, RZ ;  /* 0x000000128010723c */ /* 0x040ff000000018ff */
[C---:B-----5:R-:W-:Y:S08]  /*10960*/  HMMA.16816.F32 R20, R128.reuse, R24, RZ ;  /* 0x000000188014723c */ /* 0x060ff000000018ff */
[C---:B------:R-:W-:Y:S08]  /*10970*/  HMMA.16816.F32 R24, R128.reuse, R26, RZ ;  /* 0x0000001a8018723c */ /* 0x040ff000000018ff */
        /* <DEDUP_REMOVED lines=25> */
[----:B------:R-:W-:Y:S01]  /*10b10*/  HMMA.16816.F32 R128, R128, R154, RZ ;  /* 0x0000009a8080723c */ /* 0x000fe200000018ff */
[----:B------:R-:W1:Y:S07]  /*10b20*/  LDSM.16.M88.4 R152, [R164+0x400] ;  /* 0x00040000a498783b */ /* 0x000e6e0000000200 */
[C---:B------:R-:W-:Y:S08]  /*10b30*/  HMMA.16816.F32 R4, R156.reuse, R160, R4 ;  /* 0x000000a09c04723c */ /* 0x040ff00000001804 */
[C---:B------:R-:W-:Y:S11]  /*10b40*/  HMMA.16816.F32 R8, R156.reuse, R162, R8 ;  /* 0x000000a29c08723c */ /* 0x040ff60000001808 */
[----:B------:R-:W-:Y:S05]  /*10b50*/  @!UPT UIADD3 URZ, URZ, URZ, URZ ;  /* 0x0000003f3f3ff290 */ /* 0x000fea000fffe03f */
[----:B------:R-:W-:Y:S02]  /*10b60*/  FMUL.FTZ R4, R4, c[0x0][0x2ec] ;  /* 0x0000bb0004047a20 */ /* 0x000fe40000410000 */
[----:B------:R-:W-:Y:S02]  /*10b70*/  FMUL.FTZ R5, R5, c[0x0][0x2ec] ;  /* 0x0000bb0005057a20 */ /* 0x000fe40000410000 */
[----:B------:R-:W2:Y:S01]  /*10b80*/  MUFU.TANH R195, R4 ;  /* 0x0000000400c37308 */ /* 0x000ea20000002400 */
[----:B------:R-:W-:Y:S02]  /*10b90*/  FMUL.FTZ R6, R6, c[0x0][0x2ec] ;  /* 0x0000bb0006067a20 */ /* 0x000fe40000410000 */
[----:B------:R-:W-:Y:S02]  /*10ba0*/  FMUL.FTZ R7, R7, c[0x0][0x2ec] ;  /* 0x0000bb0007077a20 */ /* 0x000fe40000410000 */
[----:B------:R-:W-:Y:S01]  /*10bb0*/  FMUL.FTZ R8, R8, c[0x0][0x2ec] ;  /* 0x0000bb0008087a20 */ /* 0x000fe20000410000 */
[C---:B-1----:R-:W-:Y:S03]  /*10bc0*/  HMMA.16816.F32 R12, R156.reuse, R152, R12 ;  /* 0x000000989c0c723c */ /* 0x042fe6000000180c */
[----:B------:R-:W-:Y:S01]  /*10bd0*/  FMUL.FTZ R9, R9, c[0x0][0x2ec] ;  /* 0x0000bb0009097a20 */ /* 0x000fe20000410000 */
[----:B------:R-:W1:Y:S01]  /*10be0*/  MUFU.TANH R194, R5 ;  /* 0x0000000500c27308 */ /* 0x000e620000002400 */
[----:B------:R-:W-:Y:S02]  /*10bf0*/  FMUL.FTZ R10, R10, c[0x0][0x2ec] ;  /* 0x0000bb000a0a7a20 */ /* 0x000fe40000410000 */
[----:B------:R-:W-:Y:S01]  /*10c00*/  FMUL.FTZ R11, R11, c[0x0][0x2ec] ;  /* 0x0000bb000b0b7a20 */ /* 0x000fe20000410000 */
[C---:B------:R-:W-:Y:S06]  /*10c10*/  HMMA.16816.F32 R16, R156.reuse, R154, R16 ;  /* 0x0000009a9c10723c */ /* 0x040fec0000001810 */
[----:B------:R-:W3:Y:S10]  /*10c20*/  MUFU.TANH R191, R6 ;  /* 0x0000000600bf7308 */ /* 0x000ef40000002400 */
[----:B------:R4:W1:Y:S01]  /*10c30*/  MUFU.TANH R190, R7 ;  /* 0x0000000700be7308 */ /* 0x0008620000002400 */
[----:B------:R-:W-:Y:S02]  /*10c40*/  FMUL.FTZ R12, R12, c[0x0][0x2ec] ;  /* 0x0000bb000c0c7a20 */ /* 0x000fe40000410000 */
[----:B------:R-:W-:Y:S02]  /*10c50*/  FMUL.FTZ R13, R13, c[0x0][0x2ec] ;  /* 0x0000bb000d0d7a20 */ /* 0x000fe40000410000 */
[----:B------:R-:W-:Y:S03]  /*10c60*/  FMUL.FTZ R14, R14, c[0x0][0x2ec] ;  /* 0x0000bb000e0e7a20 */ /* 0x000fe60000410000 */
[----:B------:R-:W-:Y:S02]  /*10c70*/  FMUL.FTZ R17, R17, c[0x0][0x2ec] ;  /* 0x0000bb0011117a20 */ /* 0x000fe40000410000 */
[----:B------:R-:W1:Y:S10]  /*10c80*/  MUFU.TANH R189, R8 ;  /* 0x0000000800bd7308 */ /* 0x000e740000002400 */
[----:B------:R-:W1:Y:S01]  /*10c90*/  MUFU.TANH R199, R9 ;  /* 0x0000000900c77308 */ /* 0x000e620000002400 */
[----:B----4-:R-:W4:Y:S09]  /*10ca0*/  LDSM.16.M88.4 R4, [R164+0x800] ;  /* 0x00080000a404783b */ /* 0x010f320000000200 */
[----:B------:R-:W1:Y:S10]  /*10cb0*/  MUFU.TANH R197, R10 ;  /* 0x0000000a00c57308 */ /* 0x000e740000002400 */
[----:B------:R5:W1:Y:S10]  /*10cc0*/  MUFU.TANH R196, R11 ;  /* 0x0000000b00c47308 */ /* 0x000a740000002400 */
[----:B------:R1:W1:Y:S10]  /*10cd0*/  MUFU.TANH R200, R12 ;  /* 0x0000000c00c87308 */ /* 0x0002740000002400 */
[----:B------:R2:W2:Y:S01]  /*10ce0*/  MUFU.TANH R214, R13 ;  /* 0x0000000d00d67308 */ /* 0x0004a20000002400 */
[----:B-----5:R-:W5:Y:S01]  /*10cf0*/  LDSM.16.M88.4 R8, [R164+0xc00] ;  /* 0x000c0000a408783b */ /* 0x020f620000000200 */
[C---:B----4-:R-:W-:Y:S08]  /*10d00*/  HMMA.16816.F32 R20, R156.reuse, R4, R20 ;  /* 0x000000049c14723c */ /* 0x050ff00000001814 */
[----:B------:R-:W4:Y:S01]  /*10d10*/  MUFU.TANH R14, R14 ;  /* 0x0000000e000e7308 */ /* 0x000f220000002400 */
[C---:B------:R-:W-:Y:S01]  /*10d20*/  HMMA.16816.F32 R24, R156.reuse, R6, R24 ;  /* 0x000000069c18723c */ /* 0x040fe20000001818 */
[----:B------:R-:W3:Y:S02]  /*10d30*/  LDSM.16.M88.4 R4, [R164+0x1000] ;  /* 0x00100000a404783b */ /* 0x000ee40000000200 */
[----:B-1----:R-:W-:Y:S02]  /*10d40*/  FMUL.FTZ R12, R16, c[0x0][0x2ec] ;  /* 0x0000bb00100c7a20 */ /* 0x002fe40000410000 */
[----:B------:R-:W-:Y:S04]  /*10d50*/  FMUL.FTZ R16, R18, c[0x0][0x2ec] ;  /* 0x0000bb0012107a20 */ /* 0x000fe80000410000 */
[----:B------:R-:W1:Y:S03]  /*10d60*/  MUFU.TANH R17, R17 ;  /* 0x0000001100117308 */ /* 0x000e660000002400 */
[----:B--2---:R-:W-:Y:S02]  /*10d70*/  FMUL.FTZ R13, R15, c[0x0][0x2ec] ;  /* 0x0000bb000f0d7a20 */ /* 0x004fe40000410000 */
[----:B------:R-:W-:Y:S02]  /*10d80*/  FMUL.FTZ R15, R19, c[0x0][0x2ec] ;  /* 0x0000bb00130f7a20 */ /* 0x000fe40000410000 */
[----:B------:R-:W-:Y:S03]  /*10d90*/  FMUL.FTZ R20, R20, c[0x0][0x2ec] ;  /* 0x0000bb0014147a20 */ /* 0x000fe60000410000 */
[----:B------:R-:W2:Y:S01]  /*10da0*/  MUFU.TANH R12, R12 ;  /* 0x0000000c000c7308 */ /* 0x000ea20000002400 */
[----:B------:R-:W-:Y:S02]  /*10db0*/  FMUL.FTZ R19, R23, c[0x0][0x2ec] ;  /* 0x0000bb0017137a20 */ /* 0x000fe40000410000 */
[----:B------:R-:W-:Y:S02]  /*10dc0*/  FMUL.FTZ R21, R21, c[0x0][0x2ec] ;  /* 0x0000bb0015157a20 */ /* 0x000fe40000410000 */
[----:B------:R-:W-:Y:S02]  /*10dd0*/  FMUL.FTZ R22, R22, c[0x0][0x2ec] ;  /* 0x0000bb0016167a20 */ /* 0x000fe40000410000 */
[----:B------:R-:W-:Y:S02]  /*10de0*/  FMUL.FTZ R25, R25, c[0x0][0x2ec] ;  /* 0x0000bb0019197a20 */ /* 0x000fe40000410000 */
[----:B------:R-:W-:Y:S01]  /*10df0*/  FMUL.FTZ R18, R24, c[0x0][0x2ec] ;  /* 0x0000bb0018127a20 */ /* 0x000fe20000410000 */
[----:B------:R-:W1:Y:S01]  /*10e00*/  MUFU.TANH R221, R20 ;  /* 0x0000001400dd7308 */ /* 0x000e620000002400 */
[----:B------:R-:W-:Y:S01]  /*10e10*/  FMUL.FTZ R24, R27, c[0x0][0x2ec] ;  /* 0x0000bb001b187a20 */ /* 0x000fe20000410000 */
[C---:B-----5:R-:W-:Y:S08]  /*10e20*/  HMMA.16816.F32 R28, R156.reuse, R8, R28 ;  /* 0x000000089c1c723c */ /* 0x060ff0000000181c */
[----:B------:R5:W1:Y:S01]  /*10e30*/  MUFU.TANH R223, R25 ;  /* 0x0000001900df7308 */ /* 0x000a620000002400 */
[C---:B------:R-:W-:Y:S01]  /*10e40*/  HMMA.16816.F32 R32, R156.reuse, R10, R32 ;  /* 0x0000000a9c20723c */ /* 0x040fe20000001820 */
[----:B------:R-:W1:Y:S08]  /*10e50*/  LDSM.16.M88.4 R8, [R164+0x1400] ;  /* 0x00140000a408783b */ /* 0x000e700000000200 */
[----:B------:R-:W1:Y:S01]  /*10e60*/  MUFU.TANH R13, R13 ;  /* 0x0000000d000d7308 */ /* 0x000e620000002400 */
[C---:B---3--:R-:W-:Y:S05]  /*10e70*/  HMMA.16816.F32 R36, R156.reuse, R4, R36 ;  /* 0x000000049c24723c */ /* 0x048fea0000001824 */
[----:B------:R-:W-:Y:S03]  /*10e80*/  FMUL.FTZ R28, R28, c[0x0][0x2ec] ;  /* 0x0000bb001c1c7a20 */ /* 0x000fe60000410000 */
[C---:B------:R-:W-:Y:S01]  /*10e90*/  HMMA.16816.F32 R40, R156.reuse, R6, R40 ;  /* 0x000000069c28723c */ /* 0x040fe20000001828 */
[----:B------:R-:W3:Y:S01]  /*10ea0*/  MUFU.TANH R16, R16 ;  /* 0x0000001000107308 */ /* 0x000ee20000002400 */
[----:B------:R-:W2:Y:S02]  /*10eb0*/  LDSM.16.M88.4 R4, [R164+0x1800] ;  /* 0x00180000a404783b */ /* 0x000ea40000000200 */
[----:B------:R-:W-:Y:S02]  /*10ec0*/  FMUL.FTZ R29, R29, c[0x0][0x2ec] ;  /* 0x0000bb001d1d7a20 */ /* 0x000fe40000410000 */
[----:B-----5:R-:W-:Y:S02]  /*10ed0*/  FMUL.FTZ R25, R26, c[0x0][0x2ec] ;  /* 0x0000bb001a197a20 */ /* 0x020fe40000410000 */
[----:B------:R-:W-:Y:S03]  /*10ee0*/  FMUL.FTZ R27, R31, c[0x0][0x2ec] ;  /* 0x0000bb001f1b7a20 */ /* 0x000fe60000410000 */
[----:B------:R5:W2:Y:S01]  /*10ef0*/  MUFU.TANH R225, R28 ;  /* 0x0000001c00e17308 */ /* 0x000aa20000002400 */
[----:B------:R-:W-:Y:S02]  /*10f00*/  FMUL.FTZ R26, R32, c[0x0][0x2ec] ;  /* 0x0000bb00201a7a20 */ /* 0x000fe40000410000 */
[----:B------:R-:W-:Y:S02]  /*10f10*/  FMUL.FTZ R32, R33, c[0x0][0x2ec] ;  /* 0x0000bb0021207a20 */ /* 0x000fe40000410000 */
[----:B------:R-:W-:Y:S02]  /*10f20*/  FMUL.FTZ R36, R36, c[0x0][0x2ec] ;  /* 0x0000bb0024247a20 */ /* 0x000fe40000410000 */
[----:B------:R-:W-:Y:S02]  /*10f30*/  FMUL.FTZ R31, R34, c[0x0][0x2ec] ;  /* 0x0000bb00221f7a20 */ /* 0x000fe40000410000 */
[----:B------:R-:W-:Y:S01]  /*10f40*/  FMUL.FTZ R34, R39, c[0x0][0x2ec] ;  /* 0x0000bb0027227a20 */ /* 0x000fe20000410000 */
[----:B------:R3:W3:Y:S01]  /*10f50*/  MUFU.TANH R228, R36 ;  /* 0x0000002400e47308 */ /* 0x0006e20000002400 */
[C---:B-1----:R-:W-:Y:S03]  /*10f60*/  HMMA.16816.F32 R44, R156.reuse, R8, R44 ;  /* 0x000000089c2c723c */ /* 0x042fe6000000182c */
[----:B------:R-:W-:Y:S02]  /*10f70*/  FMUL.FTZ R33, R40, c[0x0][0x2ec] ;  /* 0x0000bb0028217a20 */ /* 0x000fe40000410000 */
[----:B------:R-:W-:Y:S04]  /*10f80*/  FMUL.FTZ R39, R41, c[0x0][0x2ec] ;  /* 0x0000bb0029277a20 */ /* 0x000fe80000410000 */
[----:B------:R-:W1:Y:S01]  /*10f90*/  MUFU.TANH R15, R15 ;  /* 0x0000000f000f7308 */ /* 0x000e620000002400 */
[C---:B------:R-:W-:Y:S01]  /*10fa0*/  HMMA.16816.F32 R48, R156.reuse, R10, R48 ;  /* 0x0000000a9c30723c */ /* 0x040fe20000001830 */
[----:B------:R-:W1:Y:S02]  /*10fb0*/  LDSM.16.M88.4 R8, [R164+0x1c00] ;  /* 0x001c0000a408783b */ /* 0x000e640000000200 */
[----:B-----5:R-:W-:Y:S02]  /*10fc0*/  FMUL.FTZ R28, R30, c[0x0][0x2ec] ;  /* 0x0000bb001e1c7a20 */ /* 0x020fe40000410000 */
[----:B------:R-:W-:Y:S02]  /*10fd0*/  FMUL.FTZ R30, R35, c[0x0][0x2ec] ;  /* 0x0000bb00231e7a20 */ /* 0x000fe40000410000 */
[----:B------:R-:W-:Y:S02]  /*10fe0*/  FMUL.FTZ R35, R38, c[0x0][0x2ec] ;  /* 0x0000bb0026237a20 */ /* 0x000fe40000410000 */
[----:B------:R-:W1:Y:S01]  /*10ff0*/  MUFU.TANH R220, R21 ;  /* 0x0000001500dc7308 */ /* 0x000e620000002400 */
[C---:B--2---:R-:W-:Y:S03]  /*11000*/  HMMA.16816.F32 R52, R156.reuse, R4, R52 ;  /* 0x000000049c34723c */ /* 0x044fe60000001834 */
[----:B---3--:R-:W-:Y:S02]  /*11010*/  FMUL.FTZ R36, R37, c[0x0][0x2ec] ;  /* 0x0000bb0025247a20 */ /* 0x008fe40000410000 */
[----:B------:R-:W-:Y:S02]  /*11020*/  FMUL.FTZ R38, R42, c[0x0][0x2ec] ;  /* 0x0000bb002a267a20 */ /* 0x000fe40000410000 */
[----:B------:R-:W-:Y:S01]  /*11030*/  FMUL.FTZ R44, R44, c[0x0][0x2ec] ;  /* 0x0000bb002c2c7a20 */ /* 0x000fe20000410000 */
[C---:B------:R-:W-:Y:S01]  /*11040*/  HMMA.16816.F32 R56, R156.reuse, R6, R56 ;  /* 0x000000069c38723c */ /* 0x040fe20000001838 */
[----:B------:R-:W2:Y:S01]  /*11050*/  MUFU.TANH R219, R22 ;  /* 0x0000001600db7308 */ /* 0x000ea20000002400 */
[----:B------:R-:W3:Y:S02]  /*11060*/  LDSM.16.M88.4 R4, [R164+0x2000] ;  /* 0x00200000a404783b */ /* 0x000ee40000000200 */
[----:B------:R-:W-:Y:S02]  /*11070*/  FMUL.FTZ R45, R45, c[0x0][0x2ec] ;  /* 0x0000bb002d2d7a20 */ /* 0x000fe40000410000 */
        /* <DEDUP_REMOVED lines=8> */
[----:B------:R-:W2:Y:S01]  /*11100*/  MUFU.TANH R234, R50 ;  /* 0x0000003200ea7308 */ /* 0x000ea20000002400 */
[----:B------:R-:W-:Y:S01]  /*11110*/  FMUL.FTZ R55, R55, c[0x0][0x2ec] ;  /* 0x0000bb0037377a20 */ /* 0x000fe20000410000 */
[C---:B-1----:R-:W-:Y:S03]  /*11120*/  HMMA.16816.F32 R60, R156.reuse, R8, R60 ;  /* 0x000000089c3c723c */ /* 0x042fe6000000183c */
[----:B------:R-:W-:Y:S02]  /*11130*/  FMUL.FTZ R56, R56, c[0x0][0x2ec] ;  /* 0x0000bb0038387a20 */ /* 0x000fe40000410000 */
[----:B------:R-:W-:Y:S02]  /*11140*/  FMUL.FTZ R57, R57, c[0x0][0x2ec] ;  /* 0x0000bb0039397a20 */ /* 0x000fe40000410000 */
[----:B------:R-:W-:Y:S01]  /*11150*/  FMUL.FTZ R58, R58, c[0x0][0x2ec] ;  /* 0x0000bb003a3a7a20 */ /* 0x000fe20000410000 */
[----:B------:R-:W1:Y:S01]  /*11160*/  MUFU.TANH R240, R52 ;  /* 0x0000003400f07308 */ /* 0x000e620000002400 */
[C---:B------:R-:W-:Y:S01]  /*11170*/  HMMA.16816.F32 R64, R156.reuse, R10, R64 ;  /* 0x0000000a9c40723c */ /* 0x040fe20000001840 */
[----:B------:R-:W5:Y:S02]  /*11180*/  LDSM.16.M88.4 R8, [R164+0x2400] ;  /* 0x00240000a408783b */ /* 0x000f640000000200 */
[----:B------:R-:W-:Y:S02]  /*11190*/  FMUL.FTZ R42, R48, c[0x0][0x2ec] ;  /* 0x0000bb00302a7a20 */ /* 0x000fe40000410000 */
[----:B------:R-:W-:Y:S02]  /*111a0*/  FMUL.FTZ R46, R46, c[0x0][0x2ec] ;  /* 0x0000bb002e2e7a20 */ /* 0x000fe40000410000 */
[----:B------:R-:W-:Y:S02]  /*111b0*/  FMUL.FTZ R51, R51, c[0x0][0x2ec] ;  /* 0x0000bb0033337a20 */ /* 0x000fe40000410000 */
[----:B------:R-:W1:Y:S01]  /*111c0*/  MUFU.TANH R239, R53 ;  /* 0x0000003500ef7308 */ /* 0x000e620000002400 */
[C---:B---3--:R-:W-:Y:S05]  /*111d0*/  HMMA.16816.F32 R68, R156.reuse, R4, R68 ;  /* 0x000000049c44723c */ /* 0x048fea0000001844 */
[----:B------:R-:W-:Y:S02]  /*111e0*/  FMUL.FTZ R60, R60, c[0x0][0x2ec] ;  /* 0x0000bb003c3c7a20 */ /* 0x000fe40000410000 */
[----:B------:R-:W-:Y:S01]  /*111f0*/  FMUL.FTZ R61, R61, c[0x0][0x2ec] ;  /* 0x0000bb003d3d7a20 */ /* 0x000fe20000410000 */
[C---:B------:R-:W-:Y:S01]  /*11200*/  HMMA.16816.F32 R72, R156.reuse, R6, R72 ;  /* 0x000000069c48723c */ /* 0x040fe20000001848 */
[----:B------:R-:W3:Y:S01]  /*11210*/  MUFU.TANH R238, R54 ;  /* 0x0000003600ee7308 */ /* 0x000ee20000002400 */
[----:B------:R-:W1:Y:S02]  /*11220*/  LDSM.16.M88.4 R4, [R164+0x2800] ;  /* 0x00280000a404783b */ /* 0x000e640000000200 */
[----:B------:R-:W-:Y:S02]  /*11230*/  FMUL.FTZ R62, R62, c[0x0][0x2ec] ;  /* 0x0000bb003e3e7a20 */ /* 0x000fe40000410000 */
[----:B------:R-:W-:Y:S02]  /*11240*/  FMUL.FTZ R65, R65, c[0x0][0x2ec] ;  /* 0x0000bb0041417a20 */ /* 0x000fe40000410000 */
[----:B------:R-:W-:Y:S03]  /*11250*/  FMUL.FTZ R66, R66, c[0x0][0x2ec] ;  /* 0x0000bb0042427a20 */ /* 0x000fe60000410000 */
[----:B------:R-:W1:Y:S05]  /*11260*/  MUFU.TANH R237, R55 ;  /* 0x0000003700ed7308 */ /* 0x000e6a0000002400 */
[----:B------:R-:W-:Y:S02]  /*11270*/  FMUL.FTZ R70, R70, c[0x0][0x2ec] ;  /* 0x0000bb0046467a20 */ /* 0x000fe40000410000 */
[----:B------:R-:W-:Y:S02]  /*11280*/  FMUL.FTZ R71, R71, c[0x0][0x2ec] ;  /* 0x0000bb0047477a20 */ /* 0x000fe40000410000 */
[----:B------:R-:W-:Y:S01]  /*11290*/  FMUL.FTZ R68, R68, c[0x0][0x2ec] ;  /* 0x0000bb0044447a20 */ /* 0x000fe20000410000 */
[----:B------:R-:W2:Y:S01]  /*112a0*/  MUFU.TANH R236, R56 ;  /* 0x0000003800ec7308 */ /* 0x000ea20000002400 */
[----:B------:R-:W-:Y:S01]  /*112b0*/  FMUL.FTZ R69, R69, c[0x0][0x2ec] ;  /* 0x0000bb0045457a20 */ /* 0x000fe20000410000 */
[C---:B-----5:R-:W-:Y:S03]  /*112c0*/  HMMA.16816.F32 R76, R156.reuse, R8, R76 ;  /* 0x000000089c4c723c */ /* 0x060fe6000000184c */
[----:B------:R-:W-:Y:S05]  /*112d0*/  FMUL.FTZ R72, R72, c[0x0][0x2ec] ;  /* 0x0000bb0048487a20 */ /* 0x000fea0000410000 */
[----:B------:R-:W2:Y:S01]  /*112e0*/  MUFU.TANH R242, R57 ;  /* 0x0000003900f27308 */ /* 0x000ea20000002400 */
[C---:B------:R-:W-:Y:S01]  /*112f0*/  HMMA.16816.F32 R80, R156.reuse, R10, R80 ;  /* 0x0000000a9c50723c */ /* 0x040fe20000001850 */
[----:B------:R-:W5:Y:S08]  /*11300*/  LDSM.16.M88.4 R8, [R164+0x2c00] ;  /* 0x002c0000a408783b */ /* 0x000f700000000200 */
[----:B------:R2:W2:Y:S01]  /*11310*/  MUFU.TANH R241, R58 ;  /* 0x0000003a00f17308 */ /* 0x0004a20000002400 */
[C---:B-1----:R-:W-:Y:S05]  /*11320*/  HMMA.16816.F32 R84, R156.reuse, R4, R84 ;  /* 0x000000049c54723c */ /* 0x042fea0000001854 */
[----:B------:R-:W-:Y:S02]  /*11330*/  FMUL.FTZ R41, R77, c[0x0][0x2ec] ;  /* 0x0000bb004d297a20 */ /* 0x000fe40000410000 */
[----:B------:R-:W-:Y:S01]  /*11340*/  FMUL.FTZ R40, R78, c[0x0][0x2ec] ;  /* 0x0000bb004e287a20 */ /* 0x000fe20000410000 */
[C---:B------:R-:W-:Y:S01]  /*11350*/  HMMA.16816.F32 R88, R156.reuse, R6, R88 ;  /* 0x000000069c58723c */ /* 0x040fe20000001858 */
[----:B------:R1:W1:Y:S01]  /*11360*/  MUFU.TANH R244, R60 ;  /* 0x0000003c00f47308 */ /* 0x0002620000002400 */
[----:B------:R-:W3:Y:S02]  /*11370*/  LDSM.16.M88.4 R4, [R164+0x3000] ;  /* 0x00300000a404783b */ /* 0x000ee40000000200 */
[----:B------:R-:W-:Y:S02]  /*11380*/  FMUL.FTZ R76, R76, c[0x0][0x2ec] ;  /* 0x0000bb004c4c7a20 */ /* 0x000fe40000410000 */
[----:B------:R-:W-:Y:S02]  /*11390*/  FMUL.FTZ R82, R82, c[0x0][0x2ec] ;  /* 0x0000bb0052527a20 */ /* 0x000fe40000410000 */
[----:B------:R-:W-:Y:S03]  /*113a0*/  FMUL.FTZ R79, R79, c[0x0][0x2ec] ;  /* 0x0000bb004f4f7a20 */ /* 0x000fe60000410000 */
[----:B------:R-:W3:Y:S01]  /*113b0*/  MUFU.TANH R243, R61 ;  /* 0x0000003d00f37308 */ /* 0x000ee20000002400 */
[----:B------:R-:W-:Y:S02]  /*113c0*/  FMUL.FTZ R80, R80, c[0x0][0x2ec] ;  /* 0x0000bb0050507a20 */ /* 0x000fe40000410000 */
[----:B------:R-:W-:Y:S02]  /*113d0*/  FMUL.FTZ R81, R81, c[0x0][0x2ec] ;  /* 0x0000bb0051517a20 */ /* 0x000fe40000410000 */
[----:B------:R-:W-:Y:S02]  /*113e0*/  FMUL.FTZ R85, R85, c[0x0][0x2ec] ;  /* 0x0000bb0055557a20 */ /* 0x000fe40000410000 */
[----:B--2---:R-:W-:Y:S02]  /*113f0*/  FMUL.FTZ R58, R59, c[0x0][0x2ec] ;  /* 0x0000bb003b3a7a20 */ /* 0x004fe40000410000 */
[----:B------:R-:W-:Y:S01]  /*11400*/  FMUL.FTZ R59, R64, c[0x0][0x2ec] ;  /* 0x0000bb00403b7a20 */ /* 0x000fe20000410000 */
[----:B------:R2:W2:Y:S01]  /*11410*/  MUFU.TANH R247, R65 ;  /* 0x0000004100f77308 */ /* 0x0004a20000002400 */
[----:B------:R-:W-:Y:S01]  /*11420*/  FMUL.FTZ R83, R83, c[0x0][0x2ec] ;  /* 0x0000bb0053537a20 */ /* 0x000fe20000410000 */
[C---:B-----5:R-:W-:Y:S03]  /*11430*/  HMMA.16816.F32 R92, R156.reuse, R8, R92 ;  /* 0x000000089c5c723c */ /* 0x060fe6000000185c */
[----:B------:R-:W-:Y:S02]  /*11440*/  FMUL.FTZ R89, R89, c[0x0][0x2ec] ;  /* 0x0000bb0059597a20 */ /* 0x000fe40000410000 */
[----:B-1----:R-:W-:Y:S02]  /*11450*/  FMUL.FTZ R60, R63, c[0x0][0x2ec] ;  /* 0x0000bb003f3c7a20 */ /* 0x002fe40000410000 */
[----:B------:R-:W-:Y:S01]  /*11460*/  FMUL.FTZ R63, R73, c[0x0][0x2ec] ;  /* 0x0000bb00493f7a20 */ /* 0x000fe20000410000 */
[----:B------:R1:W1:Y:S01]  /*11470*/  MUFU.TANH R246, R66 ;  /* 0x0000004200f67308 */ /* 0x0002620000002400 */
[C---:B------:R-:W-:Y:S01]  /*11480*/  HMMA.16816.F32 R96, R156.reuse, R10, R96 ;  /* 0x0000000a9c60723c */ /* 0x040fe20000001860 */
[----:B------:R-:W5:Y:S02]  /*11490*/  LDSM.16.M88.4 R8, [R164+0x3400] ;  /* 0x00340000a408783b */ /* 0x000f640000000200 */
[----:B------:R-:W-:Y:S02]  /*114a0*/  FMUL.FTZ R84, R84, c[0x0][0x2ec] ;  /* 0x0000bb0054547a20 */ /* 0x000fe40000410000 */
[----:B------:R-:W-:Y:S02]  /*114b0*/  FMUL.FTZ R86, R86, c[0x0][0x2ec] ;  /* 0x0000bb0056567a20 */ /* 0x000fe40000410000 */
[----:B------:R-:W-:Y:S02]  /*114c0*/  FMUL.FTZ R87, R87, c[0x0][0x2ec] ;  /* 0x0000bb0057577a20 */ /* 0x000fe40000410000 */
[----:B------:R-:W4:Y:S01]  /*114d0*/  MUFU.TANH R249, R70 ;  /* 0x0000004600f97308 */ /* 0x000f220000002400 */
[C---:B---3--:R-:W-:Y:S03]  /*114e0*/  HMMA.16816.F32 R100, R156.reuse, R4, R100 ;  /* 0x000000049c64723c */ /* 0x048fe60000001864 */
[----:B--2---:R-:W-:Y:S02]  /*114f0*/  FMUL.FTZ R65, R74, c[0x0][0x2ec] ;  /* 0x0000bb004a417a20 */ /* 0x004fe40000410000 */
        /* <DEDUP_REMOVED lines=9> */
[----:B-1----:R-:W-:Y:S02]  /*11590*/  FMUL.FTZ R66, R67, c[0x0][0x2ec] ;  /* 0x0000bb0043427a20 */ /* 0x002fe40000410000 */
[----:B------:R-:W-:Y:S02]  /*115a0*/  FMUL.FTZ R91, R91, c[0x0][0x2ec] ;  /* 0x0000bb005b5b7a20 */ /* 0x000fe40000410000 */
[----:B------:R-:W-:Y:S02]  /*115b0*/  FMUL.FTZ R102, R102, c[0x0][0x2ec] ;  /* 0x0000bb0066667a20 */ /* 0x000fe40000410000 */
[----:B------:R-:W-:Y:S02]  /*115c0*/  FMUL.FTZ R92, R92, c[0x0][0x2ec] ;  /* 0x0000bb005c5c7a20 */ /* 0x000fe40000410000 */
[----:B------:R-:W-:Y:S01]  /*115d0*/  FMUL.FTZ R93, R93, c[0x0][0x2ec] ;  /* 0x0000bb005d5d7a20 */ /* 0x000fe20000410000 */
[----:B------:R-:W1:Y:S01]  /*115e0*/  MUFU.TANH R216, R85 ;  /* 0x0000005500d87308 */ /* 0x000e620000002400 */
[----:B------:R-:W-:Y:S01]  /*115f0*/  FMUL.FTZ R94, R94, c[0x0][0x2ec] ;  /* 0x0000bb005e5e7a20 */ /* 0x000fe20000410000 */
[C---:B-----5:R-:W-:Y:S03]  /*11600*/  HMMA.16816.F32 R108, R156.reuse, R8, R108 ;  /* 0x000000089c6c723c */ /* 0x060fe6000000186c */
[----:B------:R-:W-:Y:S02]  /*11610*/  FMUL.FTZ R95, R95, c[0x0][0x2ec] ;  /* 0x0000bb005f5f7a20 */ /* 0x000fe40000410000 */
[----:B------:R-:W-:Y:S02]  /*11620*/  FMUL.FTZ R96, R96, c[0x0][0x2ec] ;  /* 0x0000bb0060607a20 */ /* 0x000fe40000410000 */
[----:B------:R-:W-:Y:S01]  /*11630*/  FMUL.FTZ R99, R99, c[0x0][0x2ec] ;  /* 0x0000bb0063637a20 */ /* 0x000fe20000410000 */
[----:B------:R5:W1:Y:S01]  /*11640*/  MUFU.TANH R211, R89 ;  /* 0x0000005900d37308 */ /* 0x000a620000002400 */
[C---:B------:R-:W-:Y:S01]  /*11650*/  HMMA.16816.F32 R112, R156.reuse, R10, R112 ;  /* 0x0000000a9c70723c */ /* 0x040fe20000001870 */
[----:B------:R-:W1:Y:S01]  /*11660*/  LDSM.16.M88.4 R8, [R164+0x3c00] ;  /* 0x003c0000a408783b */ /* 0x000e620000000200 */
[----:B------:R-:W-:Y:S04]  /*11670*/  DEPBAR.LE SB0, 0x0 ;  /* 0x000080000000791a */ /* 0x000fe80000000000 */
[----:B------:R-:W-:Y:S02]  /*11680*/  FMUL.FTZ R100, R100, c[0x0][0x2ec] ;  /* 0x0000bb0064647a20 */ /* 0x000fe40000410000 */
[----:B------:R-:W-:Y:S01]  /*11690*/  FMUL.FTZ R101, R101, c[0x0][0x2ec] ;  /* 0x0000bb0065657a20 */ /* 0x000fe20000410000 */
[----:B------:R2:W1:Y:S01]  /*116a0*/  MUFU.TANH R188, R97 ;  /* 0x0000006100bc7308 */ /* 0x0004620000002400 */
[----:B------:R-:W-:Y:S01]  /*116b0*/  BAR.SYNC.DEFER_BLOCKING 0x0 ;  /* 0x0000000000007b1d */ /* 0x000fe20000010000 */
[C---:B---3--:R-:W-:Y:S05]  /*116c0*/  HMMA.16816.F32 R116, R156.reuse, R4, R116 ;  /* 0x000000049c74723c */ /* 0x048fea0000001874 */
[----:B------:R-:W-:Y:S02]  /*116d0*/  FMUL.FTZ R108, R108, c[0x0][0x2ec] ;  /* 0x0000bb006c6c7a20 */ /* 0x000fe40000410000 */
[----:B------:R-:W-:Y:S01]  /*116e0*/  FMUL.FTZ R103, R103, c[0x0][0x2ec] ;  /* 0x0000bb0067677a20 */ /* 0x000fe20000410000 */
[----:B------:R3:W3:Y:S01]  /*116f0*/  MUFU.TANH R163, R98 ;  /* 0x0000006200a37308 */ /* 0x0006e20000002400 */
[C---:B------:R-:W-:Y:S03]  /*11700*/  HMMA.16816.F32 R120, R156.reuse, R6, R120 ;  /* 0x000000069c78723c */ /* 0x040fe60000001878 */
[----:B-----5:R-:W-:Y:S02]  /*11710*/  FMUL.FTZ R89, R111, c[0x0][0x2ec] ;  /* 0x0000bb006f597a20 */ /* 0x020fe40000410000 */
[----:B------:R-:W-:Y:S02]  /*11720*/  FMUL.FTZ R85, R112, c[0x0][0x2ec] ;  /* 0x0000bb0070557a20 */ /* 0x000fe40000410000 */
[----:B------:R-:W-:Y:S02]  /*11730*/  FMUL.FTZ R82, R113, c[0x0][0x2ec] ;  /* 0x0000bb0071527a20 */ /* 0x000fe40000410000 */
[----:B------:R5:W4:Y:S03]  /*11740*/  MUFU.TANH R160, R102 ;  /* 0x0000006600a07308 */ /* 0x000b260000002400 */
[----:B------:R-:W-:Y:S02]  /*11750*/  FMUL.FTZ R77, R114, c[0x0][0x2ec] ;  /* 0x0000bb00724d7a20 */ /* 0x000fe40000410000 */
[----:B--2---:R-:W-:Y:S02]  /*11760*/  FMUL.FTZ R97, R110, c[0x0][0x2ec] ;  /* 0x0000bb006e617a20 */ /* 0x004fe40000410000 */
[----:B------:R-:W-:Y:S02]  /*11770*/  FMUL.FTZ R71, R115, c[0x0][0x2ec] ;  /* 0x0000bb0073477a20 */ /* 0x000fe40000410000 */
[----:B------:R-:W-:Y:S01]  /*11780*/  FMUL.FTZ R70, R116, c[0x0][0x2ec] ;  /* 0x0000bb0074467a20 */ /* 0x000fe20000410000 */
[----:B------:R2:W2:Y:S01]  /*11790*/  MUFU.TANH R231, R44 ;  /* 0x0000002c00e77308 */ /* 0x0004a20000002400 */
[----:B------:R-:W-:Y:S01]  /*117a0*/  FMUL.FTZ R64, R117, c[0x0][0x2ec] ;  /* 0x0000bb0075407a20 */ /* 0x000fe20000410000 */
[C---:B-1----:R-:W-:Y:S03]  /*117b0*/  HMMA.16816.F32 R124, R156.reuse, R8, R124 ;  /* 0x000000089c7c723c */ /* 0x042fe6000000187c */
[----:B---3--:R-:W-:Y:S02]  /*117c0*/  FMUL.FTZ R98, R109, c[0x0][0x2ec] ;  /* 0x0000bb006d627a20 */ /* 0x008fe40000410000 */
[----:B------:R-:W-:Y:S02]  /*117d0*/  FMUL.FTZ R61, R118, c[0x0][0x2ec] ;  /* 0x0000bb00763d7a20 */ /* 0x000fe40000410000 */
[----:B------:R-:W-:Y:S01]  /*117e0*/  FMUL.FTZ R57, R119, c[0x0][0x2ec] ;  /* 0x0000bb0077397a20 */ /* 0x000fe20000410000 */
[----:B------:R1:W3:Y:S01]  /*117f0*/  MUFU.TANH R230, R45 ;  /* 0x0000002d00e67308 */ /* 0x0002e20000002400 */
[----:B------:R-:W-:Y:S03]  /*11800*/  HMMA.16816.F32 R128, R156, R10, R128 ;  /* 0x0000000a9c80723c */ /* 0x000fe60000001880 */
[----:B-----5:R-:W-:Y:S02]  /*11810*/  FMUL.FTZ R102, R107, c[0x0][0x2ec] ;  /* 0x0000bb006b667a20 */ /* 0x020fe40000410000 */
[----:B------:R-:W-:Y:S02]  /*11820*/  FMUL.FTZ R56, R120, c[0x0][0x2ec] ;  /* 0x0000bb0078387a20 */ /* 0x000fe40000410000 */
[----:B------:R-:W-:Y:S02]  /*11830*/  FMUL.FTZ R55, R121, c[0x0][0x2ec] ;  /* 0x0000bb0079377a20 */ /* 0x000fe40000410000 */
[----:B------:R-:W3:Y:S03]  /*11840*/  MUFU.TANH R19, R19 ;  /* 0x0000001300137308 */ /* 0x000ee60000002400 */
[----:B------:R-:W-:Y:S01]  /*11850*/  FMUL.FTZ R54, R122, c[0x0][0x2ec] ;  /* 0x0000bb007a367a20 */ /* 0x000fe20000410000 */
[----:B--2---:R-:W-:Y:S01]  /*11860*/  MOV R44, R184 ;  /* 0x000000b8002c7202 */ /* 0x004fe20000000f00 */
[----:B------:R-:W-:Y:S02]  /*11870*/  FMUL.FTZ R53, R123, c[0x0][0x2ec] ;  /* 0x0000bb007b357a20 */ /* 0x000fe40000410000 */
[----:B------:R-:W-:Y:S02]  /*11880*/  FMUL.FTZ R50, R124, c[0x0][0x2ec] ;  /* 0x0000bb007c327a20 */ /* 0x000fe40000410000 */
[----:B------:R-:W-:Y:S01]  /*11890*/  FMUL.FTZ R52, R125, c[0x0][0x2ec] ;  /* 0x0000bb007d347a20 */ /* 0x000fe20000410000 */
[----:B------:R-:W2:Y:S01]  /*118a0*/  MUFU.TANH R18, R18 ;  /* 0x0000001200127308 */ /* 0x000ea20000002400 */
[----:B------:R-:W-:Y:S02]  /*118b0*/  FMUL.FTZ R49, R126, c[0x0][0x2ec] ;  /* 0x0000bb007e317a20 */ /* 0x000fe40000410000 */
[----:B------:R-:W-:Y:S01]  /*118c0*/  FMUL.FTZ R48, R127, c[0x0][0x2ec] ;  /* 0x0000bb007f307a20 */ /* 0x000fe20000410000 */
[----:B-1----:R-:W-:Y:S01]  /*118d0*/  MOV R45, R185 ;  /* 0x000000b9002d7202 */ /* 0x002fe20000000f00 */
[----:B------:R-:W-:Y:S02]  /*118e0*/  FMUL.FTZ R23, R128, c[0x0][0x2ec] ;  /* 0x0000bb0080177a20 */ /* 0x000fe40000410000 */
[----:B------:R-:W-:Y:S02]  /*118f0*/  FMUL.FTZ R47, R129, c[0x0][0x2ec] ;  /* 0x0000bb00812f7a20 */ /* 0x000fe40000410000 */
[----:B------:R-:W-:Y:S01]  /*11900*/  FMUL.FTZ R20, R130, c[0x0][0x2ec] ;  /* 0x0000bb0082147a20 */ /* 0x000fe20000410000 */
[----:B------:R-:W1:Y:S01]  /*11910*/  MUFU.TANH R25, R25 ;  /* 0x0000001900197308 */ /* 0x000e620000002400 */
[----:B------:R-:W-:Y:S02]  /*11920*/  FMUL.FTZ R3, R131, c[0x0][0x2ec] ;  /* 0x0000bb0083037a20 */ /* 0x000fe40000410000 */
[----:B------:R-:W-:Y:S02]  /*11930*/  FMUL.FTZ R104, R104, c[0x0][0x2ec] ;  /* 0x0000bb0068687a20 */ /* 0x000fe40000410000 */
[----:B------:R-:W-:Y:S02]  /*11940*/  FMUL.FTZ R105, R105, c[0x0][0x2ec] ;  /* 0x0000bb0069697a20 */ /* 0x000fe40000410000 */
[----:B------:R-:W-:Y:S03]  /*11950*/  FMUL.FTZ R106, R106, c[0x0][0x2ec] ;  /* 0x0000bb006a6a7a20 */ /* 0x000fe60000410000 */
[----:B------:R-:W1:Y:S10]  /*11960*/  MUFU.TANH R24, R24 ;  /* 0x0000001800187308 */ /* 0x000e740000002400 */
        /* <DEDUP_REMOVED lines=14> */
[----:B------:R1:W1:Y:S10]  /*11a50*/  MUFU.TANH R229, R46 ;  /* 0x0000002e00e57308 */ /* 0x0002740000002400 */
[----:B------:R-:W1:Y:S10]  /*11a60*/  MUFU.TANH R43, R43 ;  /* 0x0000002b002b7308 */ /* 0x000e740000002400 */
[----:B------:R-:W1:Y:S10]  /*11a70*/  MUFU.TANH R42, R42 ;  /* 0x0000002a002a7308 */ /* 0x000e740000002400 */
[----:B------:R1:W1:Y:S10]  /*11a80*/  MUFU.TANH R233, R51 ;  /* 0x0000003300e97308 */ /* 0x0002740000002400 */
[----:B------:R-:W1:Y:S10]  /*11a90*/  MUFU.TANH R58, R58 ;  /* 0x0000003a003a7308 */ /* 0x000e740000002400 */
[----:B------:R-:W1:Y:S10]  /*11aa0*/  MUFU.TANH R62, R62 ;  /* 0x0000003e003e7308 */ /* 0x000e740000002400 */
[----:B------:R-:W1:Y:S10]  /*11ab0*/  MUFU.TANH R60, R60 ;  /* 0x0000003c003c7308 */ /* 0x000e740000002400 */
[----:B------:R-:W1:Y:S10]  /*11ac0*/  MUFU.TANH R59, R59 ;  /* 0x0000003b003b7308 */ /* 0x000e740000002400 */
[----:B------:R-:W1:Y:S10]  /*11ad0*/  MUFU.TANH R66, R66 ;  /* 0x0000004200427308 */ /* 0x000e740000002400 */
[----:B------:R-:W1:Y:S10]  /*11ae0*/  MUFU.TANH R68, R68 ;  /* 0x0000004400447308 */ /* 0x000e740000002400 */
[----:B------:R1:W1:Y:S10]  /*11af0*/  MUFU.TANH R250, R69 ;  /* 0x0000004500fa7308 */ /* 0x0002740000002400 */
[----:B------:R1:W1:Y:S10]  /*11b00*/  MUFU.TANH R245, R72 ;  /* 0x0000004800f57308 */ /* 0x0002740000002400 */
[----:B------:R-:W1:Y:S10]  /*11b10*/  MUFU.TANH R63, R63 ;  /* 0x0000003f003f7308 */ /* 0x000e740000002400 */
[----:B------:R-:W1:Y:S10]  /*11b20*/  MUFU.TANH R65, R65 ;  /* 0x0000004100417308 */ /* 0x000e740000002400 */
[----:B------:R-:W1:Y:S10]  /*11b30*/  MUFU.TANH R74, R74 ;  /* 0x0000004a004a7308 */ /* 0x000e740000002400 */
[----:B------:R1:W1:Y:S10]  /*11b40*/  MUFU.TANH R232, R76 ;  /* 0x0000004c00e87308 */ /* 0x0002740000002400 */
[----:B------:R-:W1:Y:S10]  /*11b50*/  MUFU.TANH R41, R41 ;  /* 0x0000002900297308 */ /* 0x000e740000002400 */
[----:B------:R-:W1:Y:S10]  /*11b60*/  MUFU.TANH R40, R40 ;  /* 0x0000002800287308 */ /* 0x000e740000002400 */
[----:B------:R1:W1:Y:S10]  /*11b70*/  MUFU.TANH R227, R79 ;  /* 0x0000004f00e37308 */ /* 0x0002740000002400 */
        /* <DEDUP_REMOVED lines=45> */
[----:B------:R-:W1:Y:S01]  /*11e50*/  MUFU.TANH R3, R3 ;  /* 0x0000000300037308 */ /* 0x000e620000002400 */
[----:B------:R-:W-:-:S05]  /*11e60*/  @!P1 BRA `(.L_x_800) ;  /* 0x000009e000009947 */ /* 0x000fca0003800000 */
[----:B--234-:R-:W-:Y:S05]  /*11e70*/  IMAD.MOV.U32 R21, RZ, RZ, c[0x0][0x198] ;  /* 0x00006600ff157624 */ /* 0x01cfea00078e00ff */
[----:B------:R-:W-:Y:S04]  /*11e80*/  LEA R2, -R21, RZ, 0x8 ;  /* 0x000000ff15027211 */ /* 0x000fe800078e41ff */
[----:B------:R-:W-:Y:S01]  /*11e90*/  SHF.R.S32.HI R0, RZ, 0x1f, R2 ;  /* 0x0000001fff007819 */ /* 0x000fe20000011402 */
[----:B------:R-:W-:-:S05]  /*11ea0*/  @!P6 BRA `(.L_x_801) ;  /* 0x000003d00000e947 */ /* 0x000fca0003800000 */
[----:B------:R-:W-:Y:S01]  /*11eb0*/  IMAD.SHL.U32 R10, R170, 0x100, RZ ;  /* 0x00000100aa0a7824 */ /* 0x000fe200078e00ff */
[----:B------:R-:W-:Y:S04]  /*11ec0*/  IABS R0, c[0x0][0x2d0] ;  /* 0x0000b40000007a13 */ /* 0x000fe80000000000 */
[----:B-1----:R-:W1:Y:S01]  /*11ed0*/  I2F.RP R72, R0 ;  /* 0x0000000000487306 */ /* 0x002e620000209400 */
[C---:B------:R-:W-:Y:S02]  /*11ee0*/  IADD3 R8, R10.reuse, -0x200, RZ ;  /* 0xfffffe000a087810 */ /* 0x040fe40007ffe0ff */
[----:B------:R-:W-:Y:S02]  /*11ef0*/  IADD3 R10, R10, -0x100, RZ ;  /* 0xffffff000a0a7810 */ /* 0x000fe40007ffe0ff */
[----:B------:R-:W-:Y:S02]  /*11f00*/  IABS R4, R8 ;  /* 0x0000000800047213 */ /* 0x000fe40000000000 */
[----:B------:R-:W-:Y:S02]  /*11f10*/  IABS R6, R10 ;  /* 0x0000000a00067213 */ /* 0x000fe40000000000 */
[----:B------:R-:W-:Y:S02]  /*11f20*/  LOP3.LUT R8, R8, c[0x0][0x2d0], RZ, 0x3c, !PT ;  /* 0x0000b40008087a12 */ /* 0x000fe400078e3cff */
[----:B------:R-:W-:Y:S02]  /*11f30*/  LOP3.LUT R10, R10, c[0x0][0x2d0], RZ, 0x3c, !PT ;  /* 0x0000b4000a0a7a12 */ /* 0x000fe400078e3cff */
        /* <DEDUP_REMOVED lines=9> */
[----:B------:R-:W-:Y:S02]  /*11fd0*/  IMAD.MOV R2, RZ, RZ, -R7 ;  /* 0x000000ffff027224 */ /* 0x000fe400078e0a07 */
[----:B------:R-:W-:Y:S04]  /*11fe0*/  IMAD.HI.U32 R9, R9, R6, RZ ;  /* 0x0000000609097227 */ /* 0x000fe800078e00ff */
[C---:B------:R-:W-:Y:S02]  /*11ff0*/  IMAD R4, R0.reuse, R2, R4 ;  /* 0x0000000200047224 */ /* 0x040fe400078e0204 */
[----:B------:R-:W-:Y:S02]  /*12000*/  IMAD.MOV R5, RZ, RZ, -R9 ;  /* 0x000000ffff057224 */ /* 0x000fe400078e0a09 */
[----:B------:R-:W-:Y:S01]  /*12010*/  IMAD.MOV.U32 R2, RZ, RZ, c[0x0][0x2d0] ;  /* 0x0000b400ff027624 */ /* 0x000fe200078e00ff */
[C---:B------:R-:W-:Y:S01]  /*12020*/  ISETP.GT.U32.AND P2, PT, R0.reuse, R4, PT ;  /* 0x000000040000720c */ /* 0x040fe20003f44070 */
[C---:B------:R-:W-:Y:S05]  /*12030*/  IMAD R6, R0.reuse, R5, R6 ;  /* 0x0000000500067224 */ /* 0x040fea00078e0206 */
[----:B------:R-:W-:Y:S07]  /*12040*/  ISETP.GT.U32.AND P3, PT, R0, R6, PT ;  /* 0x000000060000720c */ /* 0x000fee0003f64070 */
[--C-:B------:R-:W-:Y:S01]  /*12050*/  @!P2 IMAD.IADD R4, R4, 0x1, -R0.reuse ;  /* 0x000000010404a824 */ /* 0x100fe200078e0a00 */
[----:B------:R-:W-:Y:S02]  /*12060*/  @!P2 IADD3 R7, R7, 0x1, RZ ;  /* 0x000000010707a810 */ /* 0x000fe40007ffe0ff */
[----:B------:R-:W-:Y:S02]  /*12070*/  ISETP.GE.AND P2, PT, R10, RZ, PT ;  /* 0x000000ff0a00720c */ /* 0x000fe40003f46270 */
[-C--:B------:R-:W-:Y:S01]  /*12080*/  ISETP.GE.U32.AND P4, PT, R4, R0.reuse, PT ;  /* 0x000000000400720c */ /* 0x080fe20003f86070 */
[----:B------:R-:W-:Y:S01]  /*12090*/  @!P3 IMAD.IADD R6, R6, 0x1, -R0 ;  /* 0x000000010606b824 */ /* 0x000fe200078e0a00 */
[----:B------:R-:W-:Y:S02]  /*120a0*/  @!P3 IADD3 R9, R9, 0x1, RZ ;  /* 0x000000010909b810 */ /* 0x000fe40007ffe0ff */
[----:B------:R-:W-:Y:S02]  /*120b0*/  ISETP.NE.AND P3, PT, RZ, c[0x0][0x2d0], PT ;  /* 0x0000b400ff007a0c */ /* 0x000fe40003f65270 */
[----:B------:R-:W-:Y:S02]  /*120c0*/  ISETP.GE.U32.AND P5, PT, R6, R0, PT ;  /* 0x000000000600720c */ /* 0x000fe40003fa6070 */
[----:B------:R-:W-:Y:S05]  /*120d0*/  LOP3.LUT R0, RZ, c[0x0][0x2d0], RZ, 0x33, !PT ;  /* 0x0000b400ff007a12 */ /* 0x000fea00078e33ff */
[----:B------:R-:W-:Y:S05]  /*120e0*/  @P4 IADD3 R7, R7, 0x1, RZ ;  /* 0x0000000107074810 */ /* 0x000fea0007ffe0ff */
[----:B------:R-:W-:Y:S01]  /*120f0*/  @!P1 IMAD.MOV R7, RZ, RZ, -R7 ;  /* 0x000000ffff079224 */ /* 0x000fe200078e0a07 */
[----:B------:R-:W-:Y:S04]  /*12100*/  @P5 IADD3 R9, R9, 0x1, RZ ;  /* 0x0000000109095810 */ /* 0x000fe80007ffe0ff */
[C---:B------:R-:W-:Y:S01]  /*12110*/  SEL R7, R0.reuse, R7, !P3 ;  /* 0x0000000700077207 */ /* 0x040fe20005800000 */
[----:B------:R-:W-:Y:S03]  /*12120*/  @!P2 IMAD.MOV R9, RZ, RZ, -R9 ;  /* 0x000000ffff09a224 */ /* 0x000fe600078e0a09 */
[CC--:B------:R-:W-:Y:S02]  /*12130*/  LEA R4, P2, R7.reuse, R178.reuse, 0x2 ;  /* 0x000000b207047211 */ /* 0x0c0fe400078410ff */
[----:B------:R-:W-:Y:S02]  /*12140*/  SEL R0, R0, R9, !P3 ;  /* 0x0000000900007207 */ /* 0x000fe40005800000 */
[-C--:B------:R-:W-:Y:S02]  /*12150*/  LEA.HI.X.SX32 R5, R7, R179.reuse, 0x2, P2 ;  /* 0x000000b307057211 */ /* 0x080fe400010f16ff */
[C---:B------:R-:W-:Y:S03]  /*12160*/  LEA R8, P1, R0.reuse, R178, 0x2 ;  /* 0x000000b200087211 */ /* 0x040fe600078210ff */
[----:B------:R1:W2:Y:S01]  /*12170*/  LDG.E R4, [R4.64] ;  /* 0x0000000a04047981 */ /* 0x0002a2000c1e1900 */
[C---:B------:R-:W-:Y:S01]  /*12180*/  LEA.HI.X.SX32 R9, R0.reuse, R179, 0x2, P1 ;  /* 0x000000b300097211 */ /* 0x040fe200008f16ff */
[----:B------:R-:W-:Y:S04]  /*12190*/  IMAD.IADD R0, R0, 0x1, -R7 ;  /* 0x0000000100007824 */ /* 0x000fe800078e0a07 */
        /* <DEDUP_REMOVED lines=13> */
[----:B------:R-:W-:Y:S04]  /*12270*/  IMAD.MOV.U32 R2, RZ, RZ, R6 ;  /* 0x000000ffff027224 */ /* 0x000fe800078e0006 */
.L_x_801:
[----:B------:R2:W-:Y:S01]  /*12280*/  @P0 STS [R171+0x1004], RZ ;  /* 0x001004ffab000388 */ /* 0x0005e20000000800 */
[CC--:B-1----:R-:W-:Y:S01]  /*12290*/  LEA R92, P4, R2.reuse, R181.reuse, 0x1 ;  /* 0x000000b5025c7211 */ /* 0x0c2fe200078808ff */
[----:B------:R-:W-:Y:S01]  /*122a0*/  @!P0 IMAD.MOV.U32 R6, RZ, RZ, c[0x0][0x19c] ;  /* 0x00006700ff068624 */ /* 0x000fe200078e00ff */
[C---:B------:R-:W-:Y:S01]  /*122b0*/  @!P0 LEA R7, P2, R21.reuse, R2, 0x6 ;  /* 0x0000000215078211 */ /* 0x040fe200078430ff */
[----:B------:R2:W-:Y:S01]  /*122c0*/  @P0 STS.64 [R171+0x1008], RZ ;  /* 0x001008ffab000388 */ /* 0x0005e20000000a00 */
[C---:B------:R-:W-:Y:S01]  /*122d0*/  LEA.HI.X R93, R2.reuse, R180, R0, 0x1, P4 ;  /* 0x000000b4025d7211 */ /* 0x040fe200020f0c00 */
[----:B------:R-:W-:Y:S01]  /*122e0*/  @!P0 IMAD.MOV.U32 R8, RZ, RZ, c[0x0][0x19c] ;  /* 0x00006700ff088624 */ /* 0x000fe200078e00ff */
[----:B------:R-:W-:Y:S01]  /*122f0*/  @!P0 IADD3 R5, P3, R2, UR8, RZ ;  /* 0x0000000802058c10 */ /* 0x000fe2000ff7e0ff */
[----:B------:R2:W-:Y:S01]  /*12300*/  @P0 STS [R171+0x1000], RZ ;  /* 0x001000ffab000388 */ /* 0x0005e20000000800 */
[----:B------:R-:W-:Y:S01]  /*12310*/  @!P0 LEA.HI.X R6, R21, R0, R6, 0x6, P2 ;  /* 0x0000000015068211 */ /* 0x000fe200010f3406 */
[----:B------:R-:W-:Y:S01]  /*12320*/  @!P0 IMAD.MOV.U32 R80, RZ, RZ, R2 ;  /* 0x000000ffff508224 */ /* 0x000fe200078e0002 */
[-C--:B------:R-:W-:Y:S01]  /*12330*/  @!P0 LEA R90, P2, R5, R181.reuse, 0x1 ;  /* 0x000000b5055a8211 */ /* 0x080fe200078408ff */
[----:B------:R-:W-:Y:S01]  /*12340*/  @!PT LDS RZ, [RZ] ;  /* 0x00000000fffff984 */ /* 0x000fe20000000800 */
[----:B------:R-:W-:Y:S01]  /*12350*/  @!PT LDS RZ, [RZ] ;  /* 0x00000000fffff984 */ /* 0x000fe20000000800 */
[----:B------:R-:W-:Y:S01]  /*12360*/  @!PT LDS RZ, [RZ] ;  /* 0x00000000fffff984 */ /* 0x000fe20000000800 */
[----:B------:R2:W-:Y:S01]  /*12370*/  @!P0 LDGSTS.E.BYPASS.LTC128B.128 [R171+0x1000], [R92.64] ;  /* 0x010000005cab8fae */ /* 0x0005e2000b901d4a */
[----:B------:R-:W-:Y:S01]  /*12380*/  @!P0 IADD3.X R4, R0, UR7, RZ, P3, !PT ;  /* 0x0000000700048c10 */ /* 0x000fe20009ffe4ff */
[----:B------:R-:W-:Y:S01]  /*12390*/  @!P0 IMAD.MOV.U32 R81, RZ, RZ, R0 ;  /* 0x000000ffff518224 */ /* 0x000fe200078e0000 */
[----:B------:R-:W-:Y:S01]  /*123a0*/  @!P0 LEA R9, P1, R21, R2, 0x7 ;  /* 0x0000000215098211 */ /* 0x000fe200078238ff */
[----:B------:R2:W-:Y:S01]  /*123b0*/  @P0 STS.128 [R171+0x1800], RZ ;  /* 0x001800ffab000388 */ /* 0x0005e20000000c00 */
[----:B------:R-:W-:Y:S01]  /*123c0*/  @!P0 LEA.HI.X R91, R5, R180, R4, 0x1, P2 ;  /* 0x000000b4055b8211 */ /* 0x000fe200010f0c04 */
[----:B------:R-:W-:Y:S01]  /*123d0*/  @!P0 IMAD.MOV.U32 R73, RZ, RZ, R0 ;  /* 0x000000ffff498224 */ /* 0x000fe200078e0000 */
[CC--:B------:R-:W-:Y:S01]  /*123e0*/  @!P0 LEA.HI.X R8, R21.reuse, R0.reuse, R8, 0x7, P1 ;  /* 0x0000000015088211 */ /* 0x0c0fe200008f3c08 */
[----:B------:R-:W-:Y:S01]  /*123f0*/  @!P0 IMAD.WIDE.U32 R80, R21, 0x60, R80 ;  /* 0x0000006015508825 */ /* 0x000fe200078e0050 */
[-C--:B------:R-:W-:Y:S01]  /*12400*/  @!P0 MOV R79, R0.reuse ;  /* 0x00000000004f8202 */ /* 0x080fe20000000f00 */
[----:B------:R-:W-:Y:S01]  /*12410*/  @!PT LDS RZ, [RZ] ;  /* 0x00000000fffff984 */ /* 0x000fe20000000800 */
[----:B------:R-:W-:Y:S01]  /*12420*/  @!PT LDS RZ, [RZ] ;  /* 0x00000000fffff984 */ /* 0x000fe20000000800 */
[----:B------:R-:W-:Y:S01]  /*12430*/  @!PT LDS RZ, [RZ] ;  /* 0x00000000fffff984 */ /* 0x000fe20000000800 */
[----:B------:R2:W-:Y:S01]  /*12440*/  @!P0 LDGSTS.E.BYPASS.LTC128B.128 [R171+0x1800], [R90.64] ;  /* 0x018000005aab8fae */ /* 0x0005e2000b901d4a */
[----:B------:R-:W-:Y:S01]  /*12450*/  @!P0 MOV R11, R0 ;  /* 0x00000000000b8202 */ /* 0x000fe20000000f00 */
[----:B------:R-:W-:Y:S01]  /*12460*/  @!P0 IMAD.MOV.U32 R0, RZ, RZ, c[0x0][0x19c] ;  /* 0x00006700ff008624 */ /* 0x000fe200078e00ff */
[CC--:B------:R-:W-:Y:S01]  /*12470*/  @!P0 LEA R86, P1, R7.reuse, R181.reuse, 0x1 ;  /* 0x000000b507568211 */ /* 0x0c0fe200078208ff */
[----:B------:R2:W-:Y:S01]  /*12480*/  @P0 STS.128 [R171+0x2000], RZ ;  /* 0x002000ffab000388 */ /* 0x0005e20000000c00 */
[-C--:B------:R-:W-:Y:S01]  /*12490*/  @!P0 LEA R100, P4, R80, R181.reuse, 0x1 ;  /* 0x000000b550648211 */ /* 0x080fe200078808ff */
[----:B------:R-:W-:Y:S01]  /*124a0*/  @!P0 IMAD R0, R0, 0x60, RZ ;  /* 0x0000006000008824 */ /* 0x000fe200078e02ff */
[-C--:B------:R-:W-:Y:S01]  /*124b0*/  @!P0 LEA.HI.X R87, R7, R180.reuse, R6, 0x1, P1 ;  /* 0x000000b407578211 */ /* 0x080fe200008f0c06 */
[----:B------:R-:W-:Y:S01]  /*124c0*/  @!P0 IMAD.MOV.U32 R78, RZ, RZ, R2 ;  /* 0x000000ffff4e8224 */ /* 0x000fe200078e0002 */
[CC--:B------:R-:W-:Y:S01]  /*124d0*/  @!P0 LEA R6, P1, R9.reuse, R181.reuse, 0x1 ;  /* 0x000000b509068211 */ /* 0x0c0fe200078208ff */
[----:B------:R-:W-:Y:S02]  /*124e0*/  @!P0 IMAD.IADD R0, R0, 0x1, R81 ;  /* 0x0000000100008824 */ /* 0x000fe400078e0251 */
[----:B------:R-:W-:Y:S01]  /*124f0*/  @!PT LDS RZ, [RZ] ;  /* 0x00000000fffff984 */ /* 0x000fe20000000800 */
[----:B------:R-:W-:Y:S01]  /*12500*/  @!PT LDS RZ, [RZ] ;  /* 0x00000000fffff984 */ /* 0x000fe20000000800 */
[----:B------:R-:W-:Y:S01]  /*12510*/  @!PT LDS RZ, [RZ] ;  /* 0x00000000fffff984 */ /* 0x000fe20000000800 */
[----:B------:R2:W-:Y:S01]  /*12520*/  @!P0 LDGSTS.E.BYPASS.LTC128B.128 [R171+0x2000], [R86.64] ;  /* 0x0200000056ab8fae */ /* 0x0005e2000b901d4a */
[-C--:B------:R-:W-:Y:S01]  /*12530*/  @!P0 LEA.HI.X R7, R9, R180.reuse, R8, 0x1, P1 ;  /* 0x000000b409078211 */ /* 0x080fe200008f0c08 */
[----:B------:R-:W-:Y:S01]  /*12540*/  @!P0 IMAD.WIDE.U32 R78, R21, 0xa0, R78 ;  /* 0x000000a0154e8825 */ /* 0x000fe200078e004e */
[-C--:B------:R-:W-:Y:S01]  /*12550*/  @!P0 LEA.HI.X R101, R80, R180.reuse, R0, 0x1, P4 ;  /* 0x000000b450658211 */ /* 0x080fe200020f0c00 */
[----:B------:R2:W-:Y:S02]  /*12560*/  @P0 STS.128 [R171+0x2800], RZ ;  /* 0x002800ffab000388 */ /* 0x0005e40000000c00 */
[----:B------:R-:W-:Y:S01]  /*12570*/  @!P0 IMAD.MOV.U32 R5, RZ, RZ, c[0x0][0x19c] ;  /* 0x00006700ff058624 */ /* 0x000fe200078e00ff */
[-C--:B------:R-:W-:Y:S01]  /*12580*/  @!P0 LEA R94, P3, R78, R181.reuse, 0x1 ;  /* 0x000000b54e5e8211 */ /* 0x080fe200078608ff */
[----:B------:R-:W-:Y:S01]  /*12590*/  @!PT LDS RZ, [RZ] ;  /* 0x00000000fffff984 */ /* 0x000fe20000000800 */
[----:B------:R-:W-:Y:S01]  /*125a0*/  @!PT LDS RZ, [RZ] ;  /* 0x00000000fffff984 */ /* 0x000fe20000000800 */
[----:B------:R-:W-:Y:S01]  /*125b0*/  @!PT LDS RZ, [RZ] ;  /* 0x00000000fffff984 */ /* 0x000fe20000000800 */
[----:B------:R2:W-:Y:S01]  /*125c0*/  @!P0 LDGSTS.E.BYPASS.LTC128B.128 [R171+0x2800], [R100.64] ;  /* 0x0280000064ab8fae */ /* 0x0005e2000b901d4a */
[----:B------:R-:W-:Y:S02]  /*125d0*/  @!P0 IMAD.MOV.U32 R72, RZ, RZ, R2 ;  /* 0x000000ffff488224 */ /* 0x000fe400078e0002 */
[----:B------:R-:W-:Y:S01]  /*125e0*/  @!P0 IMAD R5, R5, 0xa0, RZ ;  /* 0x000000a005058824 */ /* 0x000fe200078e02ff */
[----:B------:R2:W-:Y:S01]  /*125f0*/  @P0 STS.128 [R171+0x3000], RZ ;  /* 0x003000ffab000388 */ /* 0x0005e20000000c00 */
[----:B------:R-:W-:Y:S02]  /*12600*/  @!P0 IMAD.MOV.U32 R4, RZ, RZ, c[0x0][0x19c] ;  /* 0x00006700ff048624 */ /* 0x000fe400078e00ff */
[----:B------:R-:W-:Y:S01]  /*12610*/  @!P0 IMAD.IADD R5, R5, 0x1, R79 ;  /* 0x0000000105058824 */ /* 0x000fe200078e024f */
[----:B------:R-:W-:Y:S01]  /*12620*/  @!PT LDS RZ, [RZ] ;  /* 0x00000000fffff984 */ /* 0x000fe20000000800 */
[----:B------:R-:W-:Y:S01]  /*12630*/  @!PT LDS RZ, [RZ] ;  /* 0x00000000fffff984 */ /* 0x000fe20000000800 */
[----:B------:R-:W-:Y:S01]  /*12640*/  @!PT LDS RZ, [RZ] ;  /* 0x00000000fffff984 */ /* 0x000fe20000000800 */
[----:B------:R2:W-:Y:S01]  /*12650*/  @!P0 LDGSTS.E.BYPASS.LTC128B.128 [R171+0x3000], [R6.64] ;  /* 0x0300000006ab8fae */ /* 0x0005e2000b901d4a */
[C---:B------:R-:W-:Y:S03]  /*12660*/  @!P0 IMAD.WIDE.U32 R72, R21.reuse, 0xc0, R72 ;  /* 0x000000c015488825 */ /* 0x040fe600078e0048 */
[----:B------:R2:W-:Y:S01]  /*12670*/  @P0 STS.128 [R171+0x3800], RZ ;  /* 0x003800ffab000388 */ /* 0x0005e20000000c00 */
[----:B------:R-:W-:Y:S01]  /*12680*/  @!P0 IMAD R4, R4, 0xc0, RZ ;  /* 0x000000c004048824 */ /* 0x000fe200078e02ff */
[-C--:B------:R-:W-:Y:S01]  /*12690*/  @!P0 LEA.HI.X R95, R78, R180.reuse, R5, 0x1, P3 ;  /* 0x000000b44e5f8211 */ /* 0x080fe200018f0c05 */
[----:B------:R-:W-:Y:S01]  /*126a0*/  @!P0 IMAD.MOV.U32 R10, RZ, RZ, R2 ;  /* 0x000000ffff0a8224 */ /* 0x000fe200078e0002 */
[----:B------:R-:W-:Y:S01]  /*126b0*/  @!P0 MOV R2, c[0x0][0x19c] ;  /* 0x0000670000028a02 */ /* 0x000fe20000000f00 */
[----:B------:R-:W-:Y:S01]  /*126c0*/  @!P0 IMAD.IADD R4, R4, 0x1, R73 ;  /* 0x0000000104048824 */ /* 0x000fe200078e0249 */
[CC--:B------:R-:W-:Y:S01]  /*126d0*/  @!P0 LEA R8, P2, R72.reuse, R181.reuse, 0x1 ;  /* 0x000000b548088211 */ /* 0x0c0fe200078408ff */
[----:B------:R-:W-:Y:S01]  /*126e0*/  @!PT LDS RZ, [RZ] ;  /* 0x00000000fffff984 */ /* 0x000fe20000000800 */
[----:B------:R-:W-:Y:S01]  /*126f0*/  @!PT LDS RZ, [RZ] ;  /* 0x00000000fffff984 */ /* 0x000fe20000000800 */
[----:B------:R-:W-:Y:S01]  /*12700*/  @!PT LDS RZ, [RZ] ;  /* 0x00000000fffff984 */ /* 0x000fe20000000800 */
[----:B------:R2:W-:Y:S01]  /*12710*/  @!P0 LDGSTS.E.BYPASS.LTC128B.128 [R171+0x3800], [R94.64] ;  /* 0x038000005eab8fae */ /* 0x0005e2000b901d4a */
[----:B------:R-:W-:Y:S02]  /*12720*/  @!P0 IMAD.WIDE.U32 R10, R21, 0xe0, R10 ;  /* 0x000000e0150a8825 */ /* 0x000fe400078e000a */
[-C--:B------:R-:W-:Y:S01]  /*12730*/  @!P0 LEA.HI.X R9, R72, R180.reuse, R4, 0x1, P2 ;  /* 0x000000b448098211 */ /* 0x080fe200010f0c04 */
[----:B------:R2:W-:Y:S01]  /*12740*/  @P0 STS.128 [R171+0x4000], RZ ;  /* 0x004000ffab000388 */ /* 0x0005e20000000c00 */
[----:B------:R-:W-:Y:S01]  /*12750*/  @!P0 IMAD R2, R2, 0xe0, RZ ;  /* 0x000000e002028824 */ /* 0x000fe200078e02ff */
[----:B------:R-:W-:Y:S01]  /*12760*/  @!P0 LEA R104, P1, R10, R181, 0x1 ;  /* 0x000000b50a688211 */ /* 0x000fe200078208ff */
[----:B------:R-:W-:Y:S01]  /*12770*/  IMAD.MOV.U32 R181, RZ, RZ, R92 ;  /* 0x000000ffffb57224 */ /* 0x000fe200078e005c */
[----:B------:R-:W-:Y:S01]  /*12780*/  @!PT LDS RZ, [RZ] ;  /* 0x00000000fffff984 */ /* 0x000fe20000000800 */
[----:B------:R-:W-:Y:S01]  /*12790*/  @!PT LDS RZ, [RZ] ;  /* 0x00000000fffff984 */ /* 0x000fe20000000800 */
[----:B------:R-:W-:Y:S01]  /*127a0*/  @!PT LDS RZ, [RZ] ;  /* 0x00000000fffff984 */ /* 0x000fe20000000800 */
[----:B------:R2:W-:Y:S02]  /*127b0*/  @!P0 LDGSTS.E.BYPASS.LTC128B.128 [R171+0x4000], [R8.64] ;  /* 0x0400000008ab8fae */ /* 0x0005e4000b901d4a */
[----:B------:R-:W-:Y:S02]  /*127c0*/  @!P0 IADD3 R2, R2, R11, RZ ;  /* 0x0000000b02028210 */ /* 0x000fe40007ffe0ff */
[----:B------:R2:W-:Y:S02]  /*127d0*/  @P0 STS.128 [R171+0x4800], RZ ;  /* 0x004800ffab000388 */ /* 0x0005e40000000c00 */
[----:B------:R-:W-:Y:S01]  /*127e0*/  @!P0 LEA.HI.X R105, R10, R180, R2, 0x1, P1 ;  /* 0x000000b40a698211 */ /* 0x000fe200008f0c02 */
[----:B------:R-:W-:Y:S04]  /*127f0*/  IMAD.MOV.U32 R180, RZ, RZ, R93 ;  /* 0x000000ffffb47224 */ /* 0x000fe800078e005d */
[----:B------:R-:W-:Y:S01]  /*12800*/  @!PT LDS RZ, [RZ] ;  /* 0x00000000fffff984 */ /* 0x000fe20000000800 */
[----:B------:R-:W-:Y:S01]  /*12810*/  @!PT LDS RZ, [RZ] ;  /* 0x00000000fffff984 */ /* 0x000fe20000000800 */
[----:B------:R-:W-:Y:S01]  /*12820*/  @!PT LDS RZ, [RZ] ;  /* 0x00000000fffff984 */ /* 0x000fe20000000800 */
[----:B------:R2:W-:Y:S04]  /*12830*/  @!P0 LDGSTS.E.BYPASS.LTC128B.128 [R171+0x4800], [R104.64] ;  /* 0x0480000068ab8fae */ /* 0x0005e8000b901d4a */
[----:B------:R-:W0:Y:S02]  /*12840*/  LDGDEPBAR ;  /* 0x00000000000079af */ /* 0x000e240000000000 */
.L_x_800:
[----:B--234-:R-:W-:Y:S02]  /*12850*/  FMNMX.FTZ R4, R195, R149, !PT ;  /* 0x00000095c3047209 */ /* 0x01cfe40007810000 */
        /* <DEDUP_REMOVED lines=20> */
[----:B-1----:R-:W-:Y:S02]  /*129a0*/  FMNMX.FTZ R0, R25, R0, !PT ;  /* 0x0000000019007209 */ /* 0x002fe40007810000 */
        /* <DEDUP_REMOVED lines=107> */
[----:B------:R-:W1:Y:S02]  /*13060*/  SHFL.BFLY PT, R5, R0, 0x2, 0x1f ;  /* 0x0c401f0000057f89 */ /* 0x000e6400000e0000 */
[----:B-1----:R-:W-:Y:S02]  /*13070*/  FMNMX.FTZ R5, R0, R5, !PT ;  /* 0x0000000500057209 */ /* 0x002fe40007810000 */
[----:B------:R-:W-:Y:S04]  /*13080*/  FMNMX.FTZ R4, R4, R2, !PT ;  /* 0x0000000204047209 */ /* 0x000fe80007810000 */
[----:B------:R-:W1:Y:S08]  /*13090*/  SHFL.BFLY PT, R0, R5, 0x1, 0x1f ;  /* 0x0c201f0005007f89 */ /* 0x000e7000000e0000 */
[----:B------:R-:W2:Y:S01]  /*130a0*/  SHFL.BFLY PT, R2, R4, 0x1, 0x1f ;  /* 0x0c201f0004027f89 */ /* 0x000ea200000e0000 */
[----:B-1----:R-:W-:Y:S05]  /*130b0*/  FMNMX.FTZ R0, R5, R0, !PT ;  /* 0x0000000005007209 */ /* 0x002fea0007810000 */
[C---:B------:R-:W-:Y:S02]  /*130c0*/  FMUL.FTZ R46, R0.reuse, c[0x0][0x23c] ;  /* 0x00008f00002e7a20 */ /* 0x040fe40000410000 */
[----:B------:R-:W-:Y:S01]  /*130d0*/  FADD.FTZ R21, -R0, R148 ;  /* 0x0000009400157221 */ /* 0x000fe20000010100 */
[----:B--2---:R-:W-:Y:S03]  /*130e0*/  FMNMX.FTZ R2, R4, R2, !PT ;  /* 0x0000000204027209 */ /* 0x004fe60007810000 */
[----:B------:R-:W-:Y:S01]  /*130f0*/  FMUL.FTZ R21, R21, c[0x0][0x23c] ;  /* 0x00008f0015157a20 */ /* 0x000fe20000410000 */
[C---:B------:R-:W-:Y:S01]  /*13100*/  FSETP.NEU.FTZ.AND P0, PT, R2.reuse, -INF , PT ;  /* 0xff8000000200780b */ /* 0x040fe20003f1d000 */
[C---:B------:R-:W-:Y:S02]  /*13110*/  FMUL.FTZ R51, R2.reuse, c[0x0][0x23c] ;  /* 0x00008f0002337a20 */ /* 0x040fe40000410000 */
[----:B------:R-:W-:Y:S02]  /*13120*/  FADD.FTZ R4, -R2, R149 ;  /* 0x0000009502047221 */ /* 0x000fe40000010100 */
[----:B------:R-:W1:Y:S01]  /*13130*/  MUFU.EX2 R21, R21 ;  /* 0x0000001500157308 */ /* 0x000e620000000800 */
        /* <DEDUP_REMOVED lines=11> */
[--C-:B------:R-:W-:Y:S02]  /*131f0*/  FFMA.FTZ R122, R30, c[0x0][0x23c], -R46.reuse ;  /* 0x00008f001e7a7a23 */ /* 0x100fe4000001082e */
[----:B------:R-:W-:Y:S01]  /*13200*/  LDSM.16.MT88.4 R28, [R150+0x5000] ;  /* 0x00500000961c783b */ /* 0x000fe20000004200 */
[----:B------:R-:W-:Y:S01]  /*13210*/  MUFU.EX2 R130, R130 ;  /* 0x0000008200827308 */ /* 0x000fe20000000800 */
[--C-:B------:R-:W-:Y:S02]  /*13220*/  FFMA.FTZ R118, R35, c[0x0][0x23c], -R46.reuse ;  /* 0x00008f0023767a23 */ /* 0x100fe4000001082e */
[--C-:B------:R-:W-:Y:S02]  /*13230*/  FFMA.FTZ R117, R34, c[0x0][0x23c], -R46.reuse ;  /* 0x00008f0022757a23 */ /* 0x100fe4000001082e */
[C---:B-1----:R-:W-:Y:S02]  /*13240*/  FMUL.FTZ R10, R21.reuse, R142 ;  /* 0x0000008e150a7220 */ /* 0x042fe40000410000 */
[----:B------:R-:W-:Y:S01]  /*13250*/  LDSM.16.MT88.4 R32, [R151+0x5400] ;  /* 0x005400009720783b */ /* 0x000fe20000004200 */
[----:B------:R-:W-:Y:S02]  /*13260*/  FMUL.FTZ R11, R21, R143 ;  /* 0x0000008f150b7220 */ /* 0x000fe40000410000 */
[----:B------:R-:W-:Y:S01]  /*13270*/  MUFU.EX2 R129, R129 ;  /* 0x0000008100817308 */ /* 0x000fe20000000800 */
[--C-:B------:R-:W-:Y:S02]  /*13280*/  FFMA.FTZ R119, R36, c[0x0][0x23c], -R51.reuse ;  /* 0x00008f0024777a23 */ /* 0x100fe40000010833 */
[--C-:B------:R-:W-:Y:S02]  /*13290*/  FFMA.FTZ R113, R39, c[0x0][0x23c], -R51.reuse ;  /* 0x00008f0027717a23 */ /* 0x100fe40000010833 */
[C---:B--2---:R-:W-:Y:S02]  /*132a0*/  FMUL.FTZ R8, R22.reuse, R140 ;  /* 0x0000008c16087220 */ /* 0x044fe40000410000 */
[----:B------:R-:W-:Y:S02]  /*132b0*/  FMUL.FTZ R9, R22, R141 ;  /* 0x0000008d16097220 */ /* 0x000fe40000410000 */
[----:B------:R-:W-:Y:S01]  /*132c0*/  LDSM.16.MT88.4 R140, [R151+0x8c00] ;  /* 0x008c0000978c783b */ /* 0x000fe20000004200 */
[----:B------:R-:W-:Y:S01]  /*132d0*/  MUFU.EX2 R123, R123 ;  /* 0x0000007b007b7308 */ /* 0x000fe20000000800 */
[--C-:B------:R-:W-:Y:S02]  /*132e0*/  FFMA.FTZ R110, R38, c[0x0][0x23c], -R46.reuse ;  /* 0x00008f00266e7a23 */ /* 0x100fe4000001082e */
[--C-:B------:R-:W-:Y:S02]  /*132f0*/  FFMA.FTZ R104, R37, c[0x0][0x23c], -R46.reuse ;  /* 0x00008f0025687a23 */ /* 0x100fe4000001082e */
[--C-:B------:R-:W-:Y:S02]  /*13300*/  FFMA.FTZ R101, R43, c[0x0][0x23c], -R46.reuse ;  /* 0x00008f002b657a23 */ /* 0x100fe4000001082e */
[----:B------:R-:W-:Y:S01]  /*13310*/  LDSM.16.MT88.4 R36, [R150+0x5400] ;  /* 0x005400009624783b */ /* 0x000fe20000004200 */
[--C-:B------:R-:W-:Y:S02]  /*13320*/  FFMA.FTZ R100, R42, c[0x0][0x23c], -R51.reuse ;  /* 0x00008f002a647a23 */ /* 0x100fe40000010833 */
[----:B------:R-:W-:Y:S01]  /*13330*/  MUFU.EX2 R125, R125 ;  /* 0x0000007d007d7308 */ /* 0x000fe20000000800 */
[--C-:B------:R-:W-:Y:S02]  /*13340*/  FFMA.FTZ R87, R41, c[0x0][0x23c], -R51.reuse ;  /* 0x00008f0029577a23 */ /* 0x100fe40000010833 */
[--C-:B------:R-:W-:Y:S02]  /*13350*/  FFMA.FTZ R91, R40, c[0x0][0x23c], -R46.reuse ;  /* 0x00008f00285b7a23 */ /* 0x100fe4000001082e */
[----:B------:R-:W-:Y:S01]  /*13360*/  LDSM.16.MT88.4 R40, [R150+0x5800] ;  /* 0x005800009628783b */ /* 0x000fe20000004200 */
[--C-:B------:R-:W-:Y:S02]  /*13370*/  FFMA.FTZ R209, R195, c[0x0][0x23c], -R51.reuse ;  /* 0x00008f00c3d17a23 */ /* 0x100fe40000010833 */
[--C-:B------:R-:W-:Y:S02]  /*13380*/  FFMA.FTZ R195, R14, c[0x0][0x23c], -R46.reuse ;  /* 0x00008f000ec37a23 */ /* 0x100fe4000001082e */
[----:B------:R-:W-:Y:S01]  /*13390*/  MUFU.EX2 R122, R122 ;  /* 0x0000007a007a7308 */ /* 0x000fe20000000800 */
[--C-:B------:R-:W-:Y:S02]  /*133a0*/  FFMA.FTZ R207, R194, c[0x0][0x23c], -R51.reuse ;  /* 0x00008f00c2cf7a23 */ /* 0x100fe40000010833 */
[--C-:B------:R-:W-:Y:S02]  /*133b0*/  FFMA.FTZ R194, R13, c[0x0][0x23c], -R46.reuse ;  /* 0x00008f000dc27a23 */ /* 0x100fe4000001082e */
[--C-:B------:R-:W-:Y:S02]  /*133c0*/  FFMA.FTZ R206, R189, c[0x0][0x23c], -R51.reuse ;  /* 0x00008f00bdce7a23 */ /* 0x100fe40000010833 */
[--C-:B------:R-:W-:Y:S02]  /*133d0*/  FFMA.FTZ R189, R15, c[0x0][0x23c], -R46.reuse ;  /* 0x00008f000fbd7a23 */ /* 0x100fe4000001082e */
[--C-:B------:R-:W-:Y:S01]  /*133e0*/  FFMA.FTZ R202, R199, c[0x0][0x23c], -R51.reuse ;  /* 0x00008f00c7ca7a23 */ /* 0x100fe20000010833 */
[----:B------:R-:W-:Y:S01]  /*133f0*/  MUFU.EX2 R209, R209 ;  /* 0x000000d100d17308 */ /* 0x000fe20000000800 */
[--C-:B------:R-:W-:Y:S02]  /*13400*/  FFMA.FTZ R199, R196, c[0x0][0x23c], -R46.reuse ;  /* 0x00008f00c4c77a23 */ /* 0x100fe4000001082e */
[--C-:B------:R-:W-:Y:S02]  /*13410*/  FFMA.FTZ R196, R12, c[0x0][0x23c], -R51.reuse ;  /* 0x00008f000cc47a23 */ /* 0x100fe40000010833 */
[----:B------:R-:W1:Y:S01]  /*13420*/  LDSM.16.MT88.4 R12, [R151+0x5000] ;  /* 0x00500000970c783b */ /* 0x000e620000004200 */
[--C-:B------:R-:W-:Y:S02]  /*13430*/  FFMA.FTZ R156, R25, c[0x0][0x23c], -R46.reuse ;  /* 0x00008f00199c7a23 */ /* 0x100fe4000001082e */
[--C-:B------:R-:W-:Y:S02]  /*13440*/  FFMA.FTZ R148, R24, c[0x0][0x23c], -R46.reuse ;  /* 0x00008f0018947a23 */ /* 0x100fe4000001082e */
[----:B------:R-:W2:Y:S01]  /*13450*/  MUFU.EX2 R207, R207 ;  /* 0x000000cf00cf7308 */ /* 0x000ea20000000800 */
[--C-:B------:R-:W-:Y:S02]  /*13460*/  FFMA.FTZ R128, R27, c[0x0][0x23c], -R46.reuse ;  /* 0x00008f001b807a23 */ /* 0x100fe4000001082e */
[--C-:B------:R-:W-:Y:S02]  /*13470*/  FFMA.FTZ R127, R26, c[0x0][0x23c], -R51.reuse ;  /* 0x00008f001a7f7a23 */ /* 0x100fe40000010833 */
[C---:B------:R-:W-:Y:S02]  /*13480*/  FMUL.FTZ R4, R22.reuse, R144 ;  /* 0x0000009016047220 */ /* 0x040fe40000410000 */
[----:B------:R-:W-:Y:S02]  /*13490*/  FMUL.FTZ R5, R22, R145 ;  /* 0x0000009116057220 */ /* 0x000fe40000410000 */
[C---:B------:R-:W-:Y:S01]  /*134a0*/  FMUL.FTZ R6, R21.reuse, R146 ;  /* 0x0000009215067220 */ /* 0x040fe20000410000 */
[----:B------:R-:W-:Y:S01]  /*134b0*/  MUFU.EX2 R206, R206 ;  /* 0x000000ce00ce7308 */ /* 0x000fe20000000800 */
[----:B------:R-:W-:Y:S02]  /*134c0*/  FMUL.FTZ R7, R21, R147 ;  /* 0x0000009315077220 */ /* 0x000fe40000410000 */
[--C-:B------:R-:W-:Y:S02]  /*134d0*/  FFMA.FTZ R158, R19, c[0x0][0x23c], -R46.reuse ;  /* 0x00008f00139e7a23 */ /* 0x100fe4000001082e */
[C---:B------:R-:W-:Y:S02]  /*134e0*/  FMUL.FTZ R19, R21.reuse, R135 ;  /* 0x0000008715137220 */ /* 0x040fe40000410000 */
[--C-:B------:R-:W-:Y:S02]  /*134f0*/  FFMA.FTZ R157, R18, c[0x0][0x23c], -R51.reuse ;  /* 0x00008f00129d7a23 */ /* 0x100fe40000010833 */
[----:B------:R-:W-:Y:S01]  /*13500*/  FMUL.FTZ R18, R21, R134 ;  /* 0x0000008615127220 */ /* 0x000fe20000410000 */
[----:B------:R-:W3:Y:S01]  /*13510*/  MUFU.EX2 R202, R202 ;  /* 0x000000ca00ca7308 */ /* 0x000ee20000000800 */
        /* <DEDUP_REMOVED lines=9> */
[----:B------:R-:W-:Y:S02]  /*135b0*/  FMUL.FTZ R17, R22, R133 ;  /* 0x0000008516117220 */ /* 0x000fe40000410000 */
[--C-:B------:R-:W-:Y:S02]  /*135c0*/  FFMA.FTZ R204, R190, c[0x0][0x23c], -R46.reuse ;  /* 0x00008f00becc7a23 */ /* 0x100fe4000001082e */
[--C-:B------:R-:W-:Y:S01]  /*135d0*/  FFMA.FTZ R190, R16, c[0x0][0x23c], -R46.reuse ;  /* 0x00008f0010be7a23 */ /* 0x100fe2000001082e */
[----:B------:R-:W-:Y:S01]  /*135e0*/  MUFU.EX2 R205, R205 ;  /* 0x000000cd00cd7308 */ /* 0x000fe20000000800 */
[----:B------:R-:W-:Y:S02]  /*135f0*/  FMUL.FTZ R16, R22, R132 ;  /* 0x0000008416107220 */ /* 0x000fe40000410000 */
[--C-:B------:R-:W-:Y:S01]  /*13600*/  FFMA.FTZ R201, R197, c[0x0][0x23c], -R46.reuse ;  /* 0x00008f00c5c97a23 */ /* 0x100fe2000001082e */
[----:B---3--:R-:W-:Y:S01]  /*13610*/  F2FP.PACK_AB R26, R202, R206 ;  /* 0x000000ceca1a723e */ /* 0x008fe200000000ff */
[--C-:B------:R-:W-:Y:S02]  /*13620*/  FFMA.FTZ R200, R200, c[0x0][0x23c], -R51.reuse ;  /* 0x00008f00c8c87a23 */ /* 0x100fe40000010833 */
[--C-:B------:R-:W-:Y:S02]  /*13630*/  FFMA.FTZ R197, R214, c[0x0][0x23c], -R51.reuse ;  /* 0x00008f00d6c57a23 */ /* 0x100fe40000010833 */
[--C-:B------:R-:W-:Y:S01]  /*13640*/  FFMA.FTZ R185, R221, c[0x0][0x23c], -R51.reuse ;  /* 0x00008f00ddb97a23 */ /* 0x100fe20000010833 */
[----:B------:R-:W2:Y:S01]  /*13650*/  MUFU.EX2 R204, R204 ;  /* 0x000000cc00cc7308 */ /* 0x000ea20000000800 */
[--C-:B------:R-:W-:Y:S02]  /*13660*/  FFMA.FTZ R184, R220, c[0x0][0x23c], -R51.reuse ;  /* 0x00008f00dcb87a23 */ /* 0x100fe40000010833 */
[--C-:B------:R-:W-:Y:S02]  /*13670*/  FFMA.FTZ R159, R219, c[0x0][0x23c], -R46.reuse ;  /* 0x00008f00db9f7a23 */ /* 0x100fe4000001082e */
[--C-:B------:R-:W-:Y:S02]  /*13680*/  FFMA.FTZ R149, R223, c[0x0][0x23c], -R51.reuse ;  /* 0x00008f00df957a23 */ /* 0x100fe40000010833 */
[--C-:B------:R-:W-:Y:S02]  /*13690*/  FFMA.FTZ R131, R225, c[0x0][0x23c], -R51.reuse ;  /* 0x00008f00e1837a23 */ /* 0x100fe40000010833 */
[--C-:B------:R-:W-:Y:S01]  /*136a0*/  FFMA.FTZ R120, R228, c[0x0][0x23c], -R51.reuse ;  /* 0x00008f00e4787a23 */ /* 0x100fe20000010833 */
[----:B------:R-:W3:Y:S01]  /*136b0*/  MUFU.EX2 R201, R201 ;  /* 0x000000c900c97308 */ /* 0x000ee20000000800 */
[--C-:B------:R-:W-:Y:S02]  /*136c0*/  FFMA.FTZ R106, R231, c[0x0][0x23c], -R51.reuse ;  /* 0x00008f00e76a7a23 */ /* 0x100fe40000010833 */
[--C-:B------:R-:W-:Y:S02]  /*136d0*/  FFMA.FTZ R105, R230, c[0x0][0x23c], -R51.reuse ;  /* 0x00008f00e6697a23 */ /* 0x100fe40000010833 */
[--C-:B------:R-:W-:Y:S02]  /*136e0*/  FFMA.FTZ R103, R229, c[0x0][0x23c], -R46.reuse ;  /* 0x00008f00e5677a23 */ /* 0x100fe4000001082e */
[--C-:B------:R-:W-:Y:S02]  /*136f0*/  FFMA.FTZ R96, R235, c[0x0][0x23c], -R51.reuse ;  /* 0x00008f00eb607a23 */ /* 0x100fe40000010833 */
[--C-:B------:R-:W-:Y:S01]  /*13700*/  FFMA.FTZ R99, R234, c[0x0][0x23c], -R46.reuse ;  /* 0x00008f00ea637a23 */ /* 0x100fe2000001082e */
[----:B------:R-:W-:Y:S01]  /*13710*/  MUFU.EX2 R200, R200 ;  /* 0x000000c800c87308 */ /* 0x000fe20000000800 */
[--C-:B------:R-:W-:Y:S02]  /*13720*/  FFMA.FTZ R93, R233, c[0x0][0x23c], -R46.reuse ;  /* 0x00008f00e95d7a23 */ /* 0x100fe4000001082e */
[--C-:B------:R-:W-:Y:S01]  /*13730*/  FFMA.FTZ R95, R240, c[0x0][0x23c], -R51.reuse ;  /* 0x00008f00f05f7a23 */ /* 0x100fe20000010833 */
[----:B--2---:R-:W-:Y:S01]  /*13740*/  F2FP.PACK_AB R25, R204, R205 ;  /* 0x000000cdcc19723e */ /* 0x004fe200000000ff */
[--C-:B------:R-:W-:Y:S02]  /*13750*/  FFMA.FTZ R88, R239, c[0x0][0x23c], -R51.reuse ;  /* 0x00008f00ef587a23 */ /* 0x100fe40000010833 */
[--C-:B------:R-:W-:Y:S02]  /*13760*/  FFMA.FTZ R92, R238, c[0x0][0x23c], -R46.reuse ;  /* 0x00008f00ee5c7a23 */ /* 0x100fe4000001082e */
[--C-:B------:R-:W-:Y:S01]  /*13770*/  FFMA.FTZ R86, R237, c[0x0][0x23c], -R46.reuse ;  /* 0x00008f00ed567a23 */ /* 0x100fe2000001082e */
[----:B------:R-:W2:Y:S01]  /*13780*/  MUFU.EX2 R197, R197 ;  /* 0x000000c500c57308 */ /* 0x000ea20000000800 */
[--C-:B------:R-:W-:Y:S02]  /*13790*/  FFMA.FTZ R84, R236, c[0x0][0x23c], -R51.reuse ;  /* 0x00008f00ec547a23 */ /* 0x100fe40000010833 */
[--C-:B------:R-:W-:Y:S01]  /*137a0*/  FFMA.FTZ R80, R242, c[0x0][0x23c], -R51.reuse ;  /* 0x00008f00f2507a23 */ /* 0x100fe20000010833 */
[----:B---3--:R-:W-:Y:S01]  /*137b0*/  F2FP.PACK_AB R27, R199, R201 ;  /* 0x000000c9c71b723e */ /* 0x008fe200000000ff */
[--C-:B------:R-:W-:Y:S02]  /*137c0*/  FFMA.FTZ R83, R241, c[0x0][0x23c], -R46.reuse ;  /* 0x00008f00f1537a23 */ /* 0x100fe4000001082e */
[--C-:B------:R-:W-:Y:S02]  /*137d0*/  FFMA.FTZ R78, R58, c[0x0][0x23c], -R46.reuse ;  /* 0x00008f003a4e7a23 */ /* 0x100fe4000001082e */
[--C-:B------:R-:W-:Y:S01]  /*137e0*/  FFMA.FTZ R79, R244, c[0x0][0x23c], -R51.reuse ;  /* 0x00008f00f44f7a23 */ /* 0x100fe20000010833 */
[----:B------:R-:W-:Y:S01]  /*137f0*/  MUFU.EX2 R195, R195 ;  /* 0x000000c300c37308 */ /* 0x000fe20000000800 */
[C---:B-1----:R-:W-:Y:S05]  /*13800*/  HMMA.16816.F32 R4, R24.reuse, R12, R4 ;  /* 0x0000000c1804723c */ /* 0x042fea0000001804 */
        /* <DEDUP_REMOVED lines=12> */
[C---:B------:R-:W-:Y:S02]  /*138d0*/  HMMA.16816.F32 R12, R24.reuse, R28, R12 ;  /* 0x0000001c180c723c */ /* 0x040fe4000000180c */
        /* <DEDUP_REMOVED lines=8> */
[----:B--2---:R-:W-:Y:S01]  /*13960*/  F2FP.PACK_AB R24, R197, R200 ;  /* 0x000000c8c518723e */ /* 0x004fe200000000ff */
[--C-:B------:R-:W-:Y:S01]  /*13970*/  FFMA.FTZ R62, R249, c[0x0][0x23c], -R46.reuse ;  /* 0x00008f00f93e7a23 */ /* 0x100fe2000001082e */
[----:B-1----:R-:W-:Y:S03]  /*13980*/  F2FP.PACK_AB R25, R194, R195 ;  /* 0x000000c3c219723e */ /* 0x002fe600000000ff */
[--C-:B------:R-:W-:Y:S02]  /*13990*/  FFMA.FTZ R58, R248, c[0x0][0x23c], -R46.reuse ;  /* 0x00008f00f83a7a23 */ /* 0x100fe4000001082e */
[----:B------:R-:W1:Y:S01]  /*139a0*/  MUFU.EX2 R189, R189 ;  /* 0x000000bd00bd7308 */ /* 0x000e620000000800 */
[--C-:B------:R-:W-:Y:S02]  /*139b0*/  FFMA.FTZ R59, R245, c[0x0][0x23c], -R51.reuse ;  /* 0x00008f00f53b7a23 */ /* 0x100fe40000010833 */
[--C-:B------:R-:W-:Y:S01]  /*139c0*/  FFMA.FTZ R63, R63, c[0x0][0x23c], -R51.reuse ;  /* 0x00008f003f3f7a23 */ /* 0x100fe20000010833 */
[----:B---3--:R-:W-:Y:S01]  /*139d0*/  F2FP.PACK_AB R26, R191, R196 ;  /* 0x000000c4bf1a723e */ /* 0x008fe200000000ff */
        /* <DEDUP_REMOVED lines=17> */
[C---:B------:R-:W-:Y:S03]  /*13af0*/  HMMA.16816.F32 R4, R24.reuse, R32, R4 ;  /* 0x000000201804723c */ /* 0x040fe60000001804 */
[--C-:B------:R-:W-:Y:S02]  /*13b00*/  FFMA.FTZ R126, R211, c[0x0][0x23c], -R51.reuse ;  /* 0x00008f00d37e7a23 */ /* 0x100fe40000010833 */
[--C-:B------:R-:W-:Y:S02]  /*13b10*/  FFMA.FTZ R132, R210, c[0x0][0x23c], -R46.reuse ;  /* 0x00008f00d2847a23 */ /* 0x100fe4000001082e */
[--C-:B------:R-:W-:Y:S01]  /*13b20*/  FFMA.FTZ R133, R208, c[0x0][0x23c], -R46.reuse ;  /* 0x00008f00d0857a23 */ /* 0x100fe2000001082e */
[C---:B------:R-:W-:Y:S01]  /*13b30*/  HMMA.16816.F32 R8, R24.reuse, R34, R8 ;  /* 0x000000221808723c */ /* 0x040fe20000001808 */
[----:B------:R-:W1:Y:S01]  /*13b40*/  MUFU.EX2 R158, R158 ;  /* 0x0000009e009e7308 */ /* 0x000e620000000800 */
        /* <DEDUP_REMOVED lines=10> */
[----:B------:R-:W5:Y:S01]  /*13bf0*/  MUFU.EX2 R149, R149 ;  /* 0x0000009500957308 */ /* 0x000f620000000800 */
[--C-:B------:R-:W-:Y:S01]  /*13c00*/  FFMA.FTZ R139, R188, c[0x0][0x23c], -R51.reuse ;  /* 0x00008f00bc8b7a23 */ /* 0x100fe20000010833 */
[----:B--2---:R-:W-:Y:S01]  /*13c10*/  F2FP.PACK_AB R24, R184, R185 ;  /* 0x000000b9b818723e */ /* 0x004fe200000000ff */
[--C-:B------:R-:W-:Y:S01]  /*13c20*/  FFMA.FTZ R144, R163, c[0x0][0x23c], -R46.reuse ;  /* 0x00008f00a3907a23 */ /* 0x100fe2000001082e */
[----:B-1----:R-:W-:Y:S03]  /*13c30*/  F2FP.PACK_AB R25, R158, R159 ;  /* 0x0000009f9e19723e */ /* 0x002fe600000000ff */
[--C-:B------:R-:W-:Y:S02]  /*13c40*/  FFMA.FTZ R145, R186, c[0x0][0x23c], -R46.reuse ;  /* 0x00008f00ba917a23 */ /* 0x100fe4000001082e */
[--C-:B------:R-:W-:Y:S01]  /*13c50*/  FFMA.FTZ R146, R162, c[0x0][0x23c], -R51.reuse ;  /* 0x00008f00a2927a23 */ /* 0x100fe20000010833 */
[----:B------:R-:W-:Y:S01]  /*13c60*/  MUFU.EX2 R156, R156 ;  /* 0x0000009c009c7308 */ /* 0x000fe20000000800 */
[--C-:B------:R-:W-:Y:S02]  /*13c70*/  FFMA.FTZ R147, R161, c[0x0][0x23c], -R51.reuse ;  /* 0x00008f00a1937a23 */ /* 0x100fe40000010833 */
[--C-:B------:R-:W-:Y:S02]  /*13c80*/  FFMA.FTZ R160, R160, c[0x0][0x23c], -R46.reuse ;  /* 0x00008f00a0a07a23 */ /* 0x100fe4000001082e */
[--C-:B------:R-:W-:Y:S02]  /*13c90*/  FFMA.FTZ R155, R155, c[0x0][0x23c], -R46.reuse ;  /* 0x00008f009b9b7a23 */ /* 0x100fe4000001082e */
[--C-:B------:R-:W-:Y:S02]  /*13ca0*/  FFMA.FTZ R153, R153, c[0x0][0x23c], -R51.reuse ;  /* 0x00008f0099997a23 */ /* 0x100fe40000010833 */
[----:B------:R-:W-:Y:S01]  /*13cb0*/  FFMA.FTZ R154, R154, c[0x0][0x23c], -R51 ;  /* 0x00008f009a9a7a23 */ /* 0x000fe20000010833 */
[----:B------:R-:W1:Y:S01]  /*13cc0*/  MUFU.EX2 R148, R148 ;  /* 0x0000009400947308 */ /* 0x000e620000000800 */
[----:B------:R-:W-:Y:S02]  /*13cd0*/  FFMA.FTZ R152, R152, c[0x0][0x23c], -R46 ;  /* 0x00008f0098987a23 */ /* 0x000fe4000001082e */
[----:B------:R-:W-:Y:S01]  /*13ce0*/  FFMA.FTZ R209, R22, R183, R209 ;  /* 0x000000b716d17223 */ /* 0x000fe200000100d1 */
[----:B-----5:R-:W-:Y:S01]  /*13cf0*/  F2FP.PACK_AB R26, R149, R157 ;  /* 0x0000009d951a723e */ /* 0x020fe200000000ff */
[----:B------:R-:W-:Y:S02]  /*13d00*/  FFMA.FTZ R205, R21, R182, R205 ;  /* 0x000000b615cd7223 */ /* 0x000fe400000100cd */
[----:B------:R-:W-:Y:S02]  /*13d10*/  FADD.FTZ R209, R207, R209 ;  /* 0x000000d1cfd17221 */ /* 0x000fe40000010000 */
[----:B------:R-:W-:Y:S01]  /*13d20*/  FADD.FTZ R205, R204, R205 ;  /* 0x000000cdcccd7221 */ /* 0x000fe20000010000 */
[----:B------:R-:W2:Y:S01]  /*13d30*/  MUFU.EX2 R131, R131 ;  /* 0x0000008300837308 */ /* 0x000ea20000000800 */
[----:B------:R-:W-:Y:S02]  /*13d40*/  FADD.FTZ R206, R206, R209 ;  /* 0x000000d1cece7221 */ /* 0x000fe40000010000 */
[----:B------:R-:W-:Y:S02]  /*13d50*/  FADD.FTZ R205, R201, R205 ;  /* 0x000000cdc9cd7221 */ /* 0x000fe40000010000 */
[----:B------:R-:W-:Y:S02]  /*13d60*/  FADD.FTZ R206, R202, R206 ;  /* 0x000000cecace7221 */ /* 0x000fe40000010000 */
[----:B------:R-:W-:Y:S02]  /*13d70*/  FADD.FTZ R199, R199, R205 ;  /* 0x000000cdc7c77221 */ /* 0x000fe40000010000 */
[----:B------:R-:W-:Y:S01]  /*13d80*/  FADD.FTZ R200, R200, R206 ;  /* 0x000000cec8c87221 */ /* 0x000fe20000010000 */
[----:B------:R-:W5:Y:S01]  /*13d90*/  MUFU.EX2 R128, R128 ;  /* 0x0000008000807308 */ /* 0x000f620000000800 */
[----:B------:R-:W-:Y:S02]  /*13da0*/  FADD.FTZ R199, R195, R199 ;  /* 0x000000c7c3c77221 */ /* 0x000fe40000010000 */
[----:B------:R-:W-:Y:S01]  /*13db0*/  FADD.FTZ R200, R197, R200 ;  /* 0x000000c8c5c87221 */ /* 0x000fe20000010000 */
[----:B-1----:R-:W-:Y:S01]  /*13dc0*/  F2FP.PACK_AB R27, R148, R156 ;  /* 0x0000009c941b723e */ /* 0x002fe200000000ff */
[----:B------:R-:W-:Y:S02]  /*13dd0*/  FADD.FTZ R194, R194, R199 ;  /* 0x000000c7c2c27221 */ /* 0x000fe40000010000 */
[----:B------:R-:W-:Y:S02]  /*13de0*/  FADD.FTZ R196, R196, R200 ;  /* 0x000000c8c4c47221 */ /* 0x000fe40000010000 */
[----:B------:R-:W-:Y:S01]  /*13df0*/  FADD.FTZ R194, R190, R194 ;  /* 0x000000c2bec27221 */ /* 0x000fe20000010000 */
[----:B------:R-:W1:Y:S01]  /*13e00*/  MUFU.EX2 R127, R127 ;  /* 0x0000007f007f7308 */ /* 0x000e620000000800 */
[C---:B----4-:R-:W-:Y:S03]  /*13e10*/  HMMA.16816.F32 R4, R24.reuse, R28, R4 ;  /* 0x0000001c1804723c */ /* 0x050fe60000001804 */
[----:B------:R-:W-:Y:S02]  /*13e20*/  FADD.FTZ R196, R191, R196 ;  /* 0x000000c4bfc47221 */ /* 0x000fe40000010000 */
[----:B------:R-:W-:Y:S02]  /*13e30*/  FADD.FTZ R189, R189, R194 ;  /* 0x000000c2bdbd7221 */ /* 0x000fe40000010000 */
[----:B------:R-:W-:Y:S01]  /*13e40*/  FADD.FTZ R196, R185, R196 ;  /* 0x000000c4b9c47221 */ /* 0x000fe20000010000 */
[C---:B------:R-:W-:Y:S01]  /*13e50*/  HMMA.16816.F32 R8, R24.reuse, R30, R8 ;  /* 0x0000001e1808723c */ /* 0x040fe20000001808 */
[----:B------:R-:W4:Y:S01]  /*13e60*/  MUFU.EX2 R120, R120 ;  /* 0x0000007800787308 */ /* 0x000f220000000800 */
[----:B------:R-:W4:Y:S02]  /*13e70*/  LDSM.16.MT88.4 R28, [R150+0x5c00] ;  /* 0x005c0000961c783b */ /* 0x000f240000004200 */
[----:B------:R-:W-:Y:S02]  /*13e80*/  FADD.FTZ R189, R159, R189 ;  /* 0x000000bd9fbd7221 */ /* 0x000fe40000010000 */
[----:B------:R-:W-:Y:S02]  /*13e90*/  FADD.FTZ R184, R184, R196 ;  /* 0x000000c4b8b87221 */ /* 0x000fe40000010000 */
[C---:B------:R-:W-:Y:S03]  /*13ea0*/  HMMA.16816.F32 R12, R24.reuse, R40, R12 ;  /* 0x00000028180c723c */ /* 0x040fe6000000180c */
[----:B------:R-:W-:Y:S01]  /*13eb0*/  MUFU.EX2 R119, R119 ;  /* 0x0000007700777308 */ /* 0x000fe20000000800 */
[----:B------:R-:W-:Y:S02]  /*13ec0*/  FADD.FTZ R158, R158, R189 ;  /* 0x000000bd9e9e7221 */ /* 0x000fe40000010000 */
[----:B------:R-:W-:Y:S02]  /*13ed0*/  FADD.FTZ R184, R157, R184 ;  /* 0x000000b89db87221 */ /* 0x000fe40000010000 */
[----:B------:R-:W-:Y:S01]  /*13ee0*/  HMMA.16816.F32 R16, R24, R42, R16 ;  /* 0x0000002a1810723c */ /* 0x000fe20000001810 */
[----:B------:R-:W-:Y:S03]  /*13ef0*/  LDSM.16.MT88.4 R40, [R150+0x6400] ;  /* 0x006400009628783b */ /* 0x000fe60000004200 */
[----:B------:R-:W-:Y:S01]  /*13f00*/  FADD.FTZ R158, R156, R158 ;  /* 0x0000009e9c9e7221 */ /* 0x000fe20000010000 */
[----:B------:R-:W4:Y:S01]  /*13f10*/  MUFU.EX2 R118, R118 ;  /* 0x0000007600767308 */ /* 0x000f220000000800 */
[----:B------:R-:W-:Y:S01]  /*13f20*/  FADD.FTZ R149, R149, R184 ;  /* 0x000000b895957221 */ /* 0x000fe20000010000 */
[----:B--2---:R-:W-:Y:S01]  /*13f30*/  F2FP.PACK_AB R24, R130, R131 ;  /* 0x000000838218723e */ /* 0x004fe200000000ff */
[----:B------:R-:W-:Y:S01]  /*13f40*/  FADD.FTZ R148, R148, R158 ;  /* 0x0000009e94947221 */ /* 0x000fe20000010000 */
[----:B-----5:R-:W-:Y:S03]  /*13f50*/  F2FP.PACK_AB R25, R128, R129 ;  /* 0x000000818019723e */ /* 0x020fe600000000ff */
[----:B-1----:R-:W-:Y:S01]  /*13f60*/  F2FP.PACK_AB R26, R123, R127 ;  /* 0x0000007f7b1a723e */ /* 0x002fe200000000ff */
[----:B------:R-:W-:Y:S01]  /*13f70*/  FADD.FTZ R149, R131, R149 ;  /* 0x0000009583957221 */ /* 0x000fe20000010000 */
[----:B------:R-:W-:Y:S01]  /*13f80*/  F2FP.PACK_AB R27, R122, R125 ;  /* 0x0000007d7a1b723e */ /* 0x000fe200000000ff */
[----:B------:R-:W1:Y:S01]  /*13f90*/  MUFU.EX2 R117, R117 ;  /* 0x0000007500757308 */ /* 0x000e620000000800 */
[----:B------:R-:W-:Y:S02]  /*13fa0*/  FADD.FTZ R148, R129, R148 ;  /* 0x0000009481947221 */ /* 0x000fe40000010000 */
[----:B------:R-:W-:Y:S01]  /*13fb0*/  FADD.FTZ R130, R130, R149 ;  /* 0x0000009582827221 */ /* 0x000fe20000010000 */
[----:B------:R-:W-:Y:S01]  /*13fc0*/  MOV R149, R2 ;  /* 0x0000000200957202 */ /* 0x000fe20000000f00 */
[----:B------:R-:W-:Y:S01]  /*13fd0*/  FADD.FTZ R128, R128, R148 ;  /* 0x0000009480807221 */ /* 0x000fe20000010000 */
[C---:B---3--:R-:W-:Y:S03]  /*13fe0*/  HMMA.16816.F32 R4, R24.reuse, R32, R4 ;  /* 0x000000201804723c */ /* 0x048fe60000001804 */
[----:B------:R-:W-:Y:S01]  /*13ff0*/  FADD.FTZ R130, R127, R130 ;  /* 0x000000827f827221 */ /* 0x000fe20000010000 */
[----:B------:R-:W-:Y:S01]  /*14000*/  MUFU.EX2 R115, R115 ;  /* 0x0000007300737308 */ /* 0x000fe20000000800 */
[----:B------:R-:W-:Y:S01]  /*14010*/  FADD.FTZ R128, R125, R128 ;  /* 0x000000807d807221 */ /* 0x000fe20000010000 */
[----:B------:R-:W-:Y:S01]  /*14020*/  MOV R148, R0 ;  /* 0x0000000000947202 */ /* 0x000fe20000000f00 */
[----:B------:R-:W-:Y:S01]  /*14030*/  FADD.FTZ R123, R123, R130 ;  /* 0x000000827b7b7221 */ /* 0x000fe20000010000 */
[C---:B------:R-:W-:Y:S01]  /*14040*/  HMMA.16816.F32 R8, R24.reuse, R34, R8 ;  /* 0x000000221808723c */ /* 0x040fe20000001808 */
[----:B------:R-:W2:Y:S03]  /*14050*/  LDSM.16.MT88.4 R32, [R150+0x6000] ;  /* 0x006000009620783b */ /* 0x000ea60000004200 */
[----:B------:R-:W-:Y:S02]  /*14060*/  FADD.FTZ R122, R122, R128 ;  /* 0x000000807a7a7221 */ /* 0x000fe40000010000 */
[----:B------:R-:W3:Y:S01]  /*14070*/  MUFU.EX2 R113, R113 ;  /* 0x0000007100717308 */ /* 0x000ee20000000800 */
[----:B----4-:R-:W-:Y:S01]  /*14080*/  FADD.FTZ R123, R120, R123 ;  /* 0x0000007b787b7221 */ /* 0x010fe20000010000 */
[C---:B------:R-:W-:Y:S04]  /*14090*/  HMMA.16816.F32 R12, R24.reuse, R28, R12 ;  /* 0x0000001c180c723c */ /* 0x040fe8000000180c */
[----:B------:R-:W-:Y:S02]  /*140a0*/  FADD.FTZ R122, R118, R122 ;  /* 0x0000007a767a7221 */ /* 0x000fe40000010000 */
[--C-:B------:R-:W-:Y:S02]  /*140b0*/  FFMA.FTZ R70, R70, c[0x0][0x23c], -R51.reuse ;  /* 0x00008f0046467a23 */ /* 0x100fe40000010833 */
[----:B------:R-:W4:Y:S01]  /*140c0*/  MUFU.EX2 R110, R110 ;  /* 0x0000006e006e7308 */ /* 0x000f220000000800 */
[----:B------:R-:W-:Y:S01]  /*140d0*/  HMMA.16816.F32 R16, R24, R30, R16 ;  /* 0x0000001e1810723c */ /* 0x000fe20000001810 */
[----:B------:R-:W5:Y:S02]  /*140e0*/  LDSM.16.MT88.4 R28, [R151+0x6400] ;  /* 0x00640000971c783b */ /* 0x000f640000004200 */
[----:B------:R-:W-:Y:S02]  /*140f0*/  FFMA.FTZ R64, R64, c[0x0][0x23c], -R51 ;  /* 0x00008f0040407a23 */ /* 0x000fe40000010833 */
[----:B------:R-:W-:Y:S02]  /*14100*/  FFMA.FTZ R61, R61, c[0x0][0x23c], -R46 ;  /* 0x00008f003d3d7a23 */ /* 0x000fe4000001082e */
[C---:B------:R-:W-:Y:S01]  /*14110*/  F2FP.PACK_AB R24, R119.reuse, R120 ;  /* 0x000000787718723e */ /* 0x040fe200000000ff */
[----:B------:R-:W-:Y:S01]  /*14120*/  FADD.FTZ R119, R119, R123 ;  /* 0x0000007b77777221 */ /* 0x000fe20000010000 */
[----:B------:R-:W2:Y:S03]  /*14130*/  MUFU.EX2 R104, R104 ;  /* 0x0000006800687308 */ /* 0x000ea60000000800 */
[C---:B-1----:R-:W-:Y:S01]  /*14140*/  F2FP.PACK_AB R25, R117.reuse, R118 ;  /* 0x000000767519723e */ /* 0x042fe200000000ff */
[----:B------:R-:W-:Y:S01]  /*14150*/  FADD.FTZ R117, R117, R122 ;  /* 0x0000007a75757221 */ /* 0x000fe20000010000 */
[----:B---3--:R-:W-:Y:S01]  /*14160*/  F2FP.PACK_AB R26, R113, R115 ;  /* 0x00000073711a723e */ /* 0x008fe200000000ff */
[----:B------:R-:W-:Y:S02]  /*14170*/  FADD.FTZ R119, R115, R119 ;  /* 0x0000007773777221 */ /* 0x000fe40000010000 */
[--C-:B------:R-:W-:Y:S02]  /*14180*/  FFMA.FTZ R57, R57, c[0x0][0x23c], -R46.reuse ;  /* 0x00008f0039397a23 */ /* 0x100fe4000001082e */
[----:B------:R-:W1:Y:S01]  /*14190*/  MUFU.EX2 R106, R106 ;  /* 0x0000006a006a7308 */ /* 0x000e620000000800 */
[----:B------:R-:W-:Y:S02]  /*141a0*/  FADD.FTZ R113, R113, R119 ;  /* 0x0000007771717221 */ /* 0x000fe40000010000 */
[----:B------:R-:W-:Y:S02]  /*141b0*/  FFMA.FTZ R56, R56, c[0x0][0x23c], -R51 ;  /* 0x00008f0038387a23 */ /* 0x000fe40000010833 */
[----:B----4-:R-:W-:Y:S02]  /*141c0*/  FADD.FTZ R117, R110, R117 ;  /* 0x000000756e757221 */ /* 0x010fe40000010000 */
[--C-:B------:R-:W-:Y:S02]  /*141d0*/  FFMA.FTZ R55, R55, c[0x0][0x23c], -R51.reuse ;  /* 0x00008f0037377a23 */ /* 0x100fe40000010833 */
[--C-:B------:R-:W-:Y:S01]  /*141e0*/  FFMA.FTZ R54, R54, c[0x0][0x23c], -R46.reuse ;  /* 0x00008f0036367a23 */ /* 0x100fe2000001082e */
[----:B------:R-:W3:Y:S01]  /*141f0*/  MUFU.EX2 R105, R105 ;  /* 0x0000006900697308 */ /* 0x000ee20000000800 */
[--C-:B------:R-:W-:Y:S02]  /*14200*/  FFMA.FTZ R53, R53, c[0x0][0x23c], -R46.reuse ;  /* 0x00008f0035357a23 */ /* 0x100fe4000001082e */
[----:B------:R-:W-:Y:S01]  /*14210*/  FFMA.FTZ R50, R50, c[0x0][0x23c], -R51 ;  /* 0x00008f0032327a23 */ /* 0x000fe20000010833 */
[C---:B--2---:R-:W-:Y:S01]  /*14220*/  F2FP.PACK_AB R27, R104.reuse, R110 ;  /* 0x0000006e681b723e */ /* 0x044fe200000000ff */
[----:B------:R-:W-:Y:S02]  /*14230*/  FADD.FTZ R117, R104, R117 ;  /* 0x0000007568757221 */ /* 0x000fe40000010000 */
[----:B------:R-:W-:Y:S02]  /*14240*/  FFMA.FTZ R52, R52, c[0x0][0x23c], -R51 ;  /* 0x00008f0034347a23 */ /* 0x000fe40000010833 */
[--C-:B------:R-:W-:Y:S01]  /*14250*/  FFMA.FTZ R49, R49, c[0x0][0x23c], -R46.reuse ;  /* 0x00008f0031317a23 */ /* 0x100fe2000001082e */
[----:B------:R-:W-:Y:S01]  /*14260*/  MUFU.EX2 R103, R103 ;  /* 0x0000006700677308 */ /* 0x000fe20000000800 */
[C---:B------:R-:W-:Y:S03]  /*14270*/  HMMA.16816.F32 R4, R24.reuse, R36, R4 ;  /* 0x000000241804723c */ /* 0x040fe60000001804 */
[----:B-1----:R-:W-:Y:S02]  /*14280*/  FADD.FTZ R113, R106, R113 ;  /* 0x000000716a717221 */ /* 0x002fe40000010000 */
[----:B------:R-:W-:Y:S03]  /*14290*/  FFMA.FTZ R48, R48, c[0x0][0x23c], -R46 ;  /* 0x00008f0030307a23 */ /* 0x000fe6000001082e */
[C---:B------:R-:W-:Y:S01]  /*142a0*/  HMMA.16816.F32 R8, R24.reuse, R38, R8 ;  /* 0x000000261808723c */ /* 0x040fe20000001808 */
[----:B------:R-:W1:Y:S01]  /*142b0*/  MUFU.EX2 R101, R101 ;  /* 0x0000006500657308 */ /* 0x000e620000000800 */
[----:B------:R-:W-:Y:S06]  /*142c0*/  LDSM.16.MT88.4 R36, [R151+0x6c00] ;  /* 0x006c00009724783b */ /* 0x000fec0000004200 */
[C---:B------:R-:W-:Y:S03]  /*142d0*/  HMMA.16816.F32 R12, R24.reuse, R32, R12 ;  /* 0x00000020180c723c */ /* 0x040fe6000000180c */
[----:B------:R-:W2:Y:S05]  /*142e0*/  MUFU.EX2 R100, R100 ;  /* 0x0000006400647308 */ /* 0x000eaa0000000800 */
[----:B------:R-:W-:Y:S01]  /*142f0*/  HMMA.16816.F32 R16, R24, R34, R16 ;  /* 0x000000221810723c */ /* 0x000fe20000001810 */
[----:B------:R-:W4:Y:S04]  /*14300*/  LDSM.16.MT88.4 R32, [R151+0x6800] ;  /* 0x006800009720783b */ /* 0x000f280000004200 */
[----:B------:R-:W5:Y:S02]  /*14310*/  MUFU.EX2 R96, R96 ;  /* 0x0000006000607308 */ /* 0x000f640000000800 */
[C---:B---3--:R-:W-:Y:S01]  /*14320*/  F2FP.PACK_AB R24, R105.reuse, R106 ;  /* 0x0000006a6918723e */ /* 0x048fe200000000ff */
[----:B------:R-:W-:Y:S01]  /*14330*/  FADD.FTZ R105, R105, R113 ;  /* 0x0000007169697221 */ /* 0x000fe20000010000 */
[----:B-1----:R-:W-:Y:S03]  /*14340*/  F2FP.PACK_AB R25, R101, R103 ;  /* 0x000000676519723e */ /* 0x002fe600000000ff */
[----:B------:R-:W-:Y:S03]  /*14350*/  FADD.FTZ R103, R103, R117 ;  /* 0x0000007567677221 */ /* 0x000fe60000010000 */
[----:B------:R-:W-:Y:S01]  /*14360*/  MUFU.EX2 R99, R99 ;  /* 0x0000006300637308 */ /* 0x000fe20000000800 */
[----:B------:R-:W-:Y:S02]  /*14370*/  FADD.FTZ R103, R101, R103 ;  /* 0x0000006765677221 */ /* 0x000fe40000010000 */
[----:B--2---:R-:W-:Y:S07]  /*14380*/  FADD.FTZ R105, R100, R105 ;  /* 0x0000006964697221 */ /* 0x004fee0000010000 */
[----:B------:R-:W1:Y:S01]  /*14390*/  MUFU.EX2 R93, R93 ;  /* 0x0000005d005d7308 */ /* 0x000e620000000800 */
[C---:B-----5:R-:W-:Y:S01]  /*143a0*/  F2FP.PACK_AB R26, R96.reuse, R100 ;  /* 0x00000064601a723e */ /* 0x060fe200000000ff */
[----:B------:R-:W-:Y:S08]  /*143b0*/  FADD.FTZ R105, R96, R105 ;  /* 0x0000006960697221 */ /* 0x000ff00000010000 */
[----:B------:R-:W-:Y:S10]  /*143c0*/  MUFU.EX2 R95, R95 ;  /* 0x0000005f005f7308 */ /* 0x000ff40000000800 */
[----:B------:R-:W2:Y:S01]  /*143d0*/  MUFU.EX2 R88, R88 ;  /* 0x0000005800587308 */ /* 0x000ea20000000800 */
[----:B-1----:R-:W-:Y:S01]  /*143e0*/  F2FP.PACK_AB R27, R93, R99 ;  /* 0x000000635d1b723e */ /* 0x002fe200000000ff */
[----:B------:R-:W-:Y:S04]  /*143f0*/  FADD.FTZ R99, R99, R103 ;  /* 0x0000006763637221 */ /* 0x000fe80000010000 */
[----:B------:R-:W-:Y:S04]  /*14400*/  FADD.FTZ R99, R93, R99 ;  /* 0x000000635d637221 */ /* 0x000fe80000010000 */
[----:B------:R-:W-:Y:S01]  /*14410*/  MUFU.EX2 R92, R92 ;  /* 0x0000005c005c7308 */ /* 0x000fe20000000800 */
[C---:B------:R-:W-:Y:S08]  /*14420*/  HMMA.16816.F32 R4, R24.reuse, R28, R4 ;  /* 0x0000001c1804723c */ /* 0x040ff00000001804 */
[C---:B------:R-:W-:Y:S01]  /*14430*/  HMMA.16816.F32 R8, R24.reuse, R30, R8 ;  /* 0x0000001e1808723c */ /* 0x040fe20000001808 */
[----:B------:R-:W1:Y:S01]  /*14440*/  MUFU.EX2 R86, R86 ;  /* 0x0000005600567308 */ /* 0x000e620000000800 */
[----:B------:R-:W3:Y:S06]  /*14450*/  LDSM.16.MT88.4 R28, [R150+0x6800] ;  /* 0x00680000961c783b */ /* 0x000eec0000004200 */
[C---:B------:R-:W-:Y:S03]  /*14460*/  HMMA.16816.F32 R12, R24.reuse, R40, R12 ;  /* 0x00000028180c723c */ /* 0x040fe6000000180c */
[----:B------:R-:W-:Y:S05]  /*14470*/  MUFU.EX2 R84, R84 ;  /* 0x0000005400547308 */ /* 0x000fea0000000800 */
[----:B------:R-:W-:Y:S01]  /*14480*/  HMMA.16816.F32 R16, R24, R42, R16 ;  /* 0x0000002a1810723c */ /* 0x000fe20000001810 */
[----:B------:R-:W5:Y:S04]  /*14490*/  LDSM.16.MT88.4 R40, [R150+0x6c00] ;  /* 0x006c00009628783b */ /* 0x000f680000004200 */
[----:B------:R-:W3:Y:S02]  /*144a0*/  MUFU.EX2 R80, R80 ;  /* 0x0000005000507308 */ /* 0x000ee40000000800 */
[----:B--2---:R-:W-:Y:S01]  /*144b0*/  F2FP.PACK_AB R24, R88, R95 ;  /* 0x0000005f5818723e */ /* 0x004fe200000000ff */
[----:B------:R-:W-:Y:S01]  /*144c0*/  FADD.FTZ R95, R95, R105 ;  /* 0x000000695f5f7221 */ /* 0x000fe20000010000 */
[----:B-1----:R-:W-:Y:S03]  /*144d0*/  F2FP.PACK_AB R25, R86, R92 ;  /* 0x0000005c5619723e */ /* 0x002fe600000000ff */
[----:B------:R-:W-:Y:S02]  /*144e0*/  FADD.FTZ R92, R92, R99 ;  /* 0x000000635c5c7221 */ /* 0x000fe40000010000 */
[----:B------:R-:W-:Y:S01]  /*144f0*/  FADD.FTZ R95, R88, R95 ;  /* 0x0000005f585f7221 */ /* 0x000fe20000010000 */
[----:B------:R-:W-:Y:S01]  /*14500*/  MUFU.EX2 R83, R83 ;  /* 0x0000005300537308 */ /* 0x000fe20000000800 */
[----:B------:R-:W-:Y:S09]  /*14510*/  FADD.FTZ R92, R86, R92 ;  /* 0x0000005c565c7221 */ /* 0x000ff20000010000 */
[----:B------:R-:W1:Y:S01]  /*14520*/  MUFU.EX2 R78, R78 ;  /* 0x0000004e004e7308 */ /* 0x000e620000000800 */
[----:B---3--:R-:W-:Y:S01]  /*14530*/  F2FP.PACK_AB R26, R80, R84 ;  /* 0x00000054501a723e */ /* 0x008fe200000000ff */
[----:B------:R-:W-:Y:S04]  /*14540*/  FADD.FTZ R84, R84, R95 ;  /* 0x0000005f54547221 */ /* 0x000fe80000010000 */
[----:B------:R-:W-:Y:S04]  /*14550*/  FADD.FTZ R84, R80, R84 ;  /* 0x0000005450547221 */ /* 0x000fe80000010000 */
[----:B------:R-:W-:Y:S10]  /*14560*/  MUFU.EX2 R79, R79 ;  /* 0x0000004f004f7308 */ /* 0x000ff40000000800 */
[----:B------:R-:W-:Y:S01]  /*14570*/  MUFU.EX2 R76, R76 ;  /* 0x0000004c004c7308 */ /* 0x000fe20000000800 */
[C---:B-1----:R-:W-:Y:S01]  /*14580*/  F2FP.PACK_AB R27, R78.reuse, R83 ;  /* 0x000000534e1b723e */ /* 0x042fe200000000ff */
[----:B------:R-:W-:Y:S04]  /*14590*/  FADD.FTZ R83, R83, R92 ;  /* 0x0000005c53537221 */ /* 0x000fe80000010000 */
[----:B------:R-:W-:Y:S04]  /*145a0*/  FADD.FTZ R83, R78, R83 ;  /* 0x000000534e537221 */ /* 0x000fe80000010000 */
[----:B------:R-:W1:Y:S01]  /*145b0*/  MUFU.EX2 R75, R75 ;  /* 0x0000004b004b7308 */ /* 0x000e620000000800 */
[C---:B----4-:R-:W-:Y:S08]  /*145c0*/  HMMA.16816.F32 R4, R24.reuse, R32, R4 ;  /* 0x000000201804723c */ /* 0x050ff00000001804 */
[C---:B------:R-:W-:Y:S01]  /*145d0*/  HMMA.16816.F32 R8, R24.reuse, R34, R8 ;  /* 0x000000221808723c */ /* 0x040fe20000001808 */
[----:B------:R-:W2:Y:S01]  /*145e0*/  MUFU.EX2 R72, R72 ;  /* 0x0000004800487308 */ /* 0x000ea20000000800 */
[----:B------:R-:W-:Y:S06]  /*145f0*/  LDSM.16.MT88.4 R32, [R150+0x7000] ;  /* 0x007000009620783b */ /* 0x000fec0000004200 */
[C---:B------:R-:W-:Y:S03]  /*14600*/  HMMA.16816.F32 R12, R24.reuse, R28, R12 ;  /* 0x0000001c180c723c */ /* 0x040fe6000000180c */
[----:B------:R-:W-:Y:S01]  /*14610*/  MUFU.EX2 R73, R73 ;  /* 0x0000004900497308 */ /* 0x000fe20000000800 */
[----:B-1----:R-:W-:Y:S04]  /*14620*/  FADD.FTZ R83, R75, R83 ;  /* 0x000000534b537221 */ /* 0x002fe80000010000 */
[----:B------:R-:W-:Y:S01]  /*14630*/  HMMA.16816.F32 R16, R24, R30, R16 ;  /* 0x0000001e1810723c */ /* 0x000fe20000001810 */
[----:B------:R-:W1:Y:S04]  /*14640*/  LDSM.16.MT88.4 R28, [R151+0x7000] ;  /* 0x00700000971c783b */ /* 0x000e680000004200 */
[----:B------:R-:W3:Y:S02]  /*14650*/  MUFU.EX2 R69, R69 ;  /* 0x0000004500457308 */ /* 0x000ee40000000800 */
[----:B------:R-:W-:Y:S01]  /*14660*/  F2FP.PACK_AB R24, R76, R79 ;  /* 0x0000004f4c18723e */ /* 0x000fe200000000ff */
[----:B------:R-:W-:Y:S01]  /*14670*/  FADD.FTZ R79, R79, R84 ;  /* 0x000000544f4f7221 */ /* 0x000fe20000010000 */
[----:B--2---:R-:W-:Y:S03]  /*14680*/  F2FP.PACK_AB R25, R72, R75 ;  /* 0x0000004b4819723e */ /* 0x004fe600000000ff */
[----:B------:R-:W-:Y:S02]  /*14690*/  FADD.FTZ R79, R76, R79 ;  /* 0x0000004f4c4f7221 */ /* 0x000fe40000010000 */
[----:B------:R-:W-:Y:S01]  /*146a0*/  FADD.FTZ R72, R72, R83 ;  /* 0x0000005348487221 */ /* 0x000fe20000010000 */
[----:B------:R-:W2:Y:S10]  /*146b0*/  MUFU.EX2 R67, R67 ;  /* 0x0000004300437308 */ /* 0x000eb40000000800 */
[----:B------:R-:W4:Y:S01]  /*146c0*/  MUFU.EX2 R66, R66 ;  /* 0x0000004200427308 */ /* 0x000f220000000800 */
[----:B---3--:R-:W-:Y:S01]  /*146d0*/  F2FP.PACK_AB R26, R69, R73 ;  /* 0x00000049451a723e */ /* 0x008fe200000000ff */
[----:B------:R-:W-:Y:S04]  /*146e0*/  FADD.FTZ R73, R73, R79 ;  /* 0x0000004f49497221 */ /* 0x000fe80000010000 */
[----:B------:R-:W-:Y:S04]  /*146f0*/  FADD.FTZ R73, R69, R73 ;  /* 0x0000004945497221 */ /* 0x000fe80000010000 */
[----:B------:R-:W-:Y:S01]  /*14700*/  MUFU.EX2 R68, R68 ;  /* 0x0000004400447308 */ /* 0x000fe20000000800 */
[----:B--2---:R-:W-:Y:S09]  /*14710*/  FADD.FTZ R72, R67, R72 ;  /* 0x0000004843487221 */ /* 0x004ff20000010000 */
[----:B------:R-:W-:Y:S01]  /*14720*/  MUFU.EX2 R60, R60 ;  /* 0x0000003c003c7308 */ /* 0x000fe20000000800 */
[C---:B----4-:R-:W-:Y:S01]  /*14730*/  F2FP.PACK_AB R27, R66.reuse, R67 ;  /* 0x00000043421b723e */ /* 0x050fe200000000ff */
[----:B------:R-:W-:Y:S08]  /*14740*/  FADD.FTZ R66, R66, R72 ;  /* 0x0000004842427221 */ /* 0x000ff00000010000 */
[----:B------:R-:W2:Y:S01]  /*14750*/  MUFU.EX2 R62, R62 ;  /* 0x0000003e003e7308 */ /* 0x000ea20000000800 */
[C---:B------:R-:W-:Y:S08]  /*14760*/  HMMA.16816.F32 R4, R24.reuse, R36, R4 ;  /* 0x000000241804723c */ /* 0x040ff00000001804 */
[C---:B------:R-:W-:Y:S01]  /*14770*/  HMMA.16816.F32 R8, R24.reuse, R38, R8 ;  /* 0x000000261808723c */ /* 0x040fe20000001808 */
[----:B------:R-:W3:Y:S01]  /*14780*/  MUFU.EX2 R58, R58 ;  /* 0x0000003a003a7308 */ /* 0x000ee20000000800 */
[----:B------:R-:W4:Y:S06]  /*14790*/  LDSM.16.MT88.4 R36, [R151+0x7400] ;  /* 0x007400009724783b */ /* 0x000f2c0000004200 */
[C---:B-----5:R-:W-:Y:S03]  /*147a0*/  HMMA.16816.F32 R12, R24.reuse, R40, R12 ;  /* 0x00000028180c723c */ /* 0x060fe6000000180c */
[----:B------:R-:W5:Y:S04]  /*147b0*/  MUFU.EX2 R59, R59 ;  /* 0x0000003b003b7308 */ /* 0x000f680000000800 */
[--C-:B------:R-:W-:Y:S01]  /*147c0*/  FFMA.FTZ R41, R108, c[0x0][0x23c], -R51.reuse ;  /* 0x00008f006c297a23 */ /* 0x100fe20000010833 */
[----:B------:R-:W-:Y:S04]  /*147d0*/  HMMA.16816.F32 R16, R24, R42, R16 ;  /* 0x0000002a1810723c */ /* 0x000fe80000001810 */
[----:B------:R-:W-:Y:S01]  /*147e0*/  FFMA.FTZ R40, R102, c[0x0][0x23c], -R46 ;  /* 0x00008f0066287a23 */ /* 0x000fe2000001082e */
[----:B------:R-:W1:Y:S01]  /*147f0*/  MUFU.EX2 R63, R63 ;  /* 0x0000003f003f7308 */ /* 0x000e620000000800 */
[----:B--2---:R-:W-:Y:S01]  /*14800*/  FADD.FTZ R66, R62, R66 ;  /* 0x000000423e427221 */ /* 0x004fe20000010000 */
[----:B------:R-:W-:Y:S01]  /*14810*/  F2FP.PACK_AB R24, R60, R68 ;  /* 0x000000443c18723e */ /* 0x000fe200000000ff */
[----:B------:R-:W-:Y:S01]  /*14820*/  FFMA.FTZ R42, R98, c[0x0][0x23c], -R51 ;  /* 0x00008f00622a7a23 */ /* 0x000fe20000010833 */
[----:B---3--:R-:W-:Y:S03]  /*14830*/  F2FP.PACK_AB R25, R58, R62 ;  /* 0x0000003e3a19723e */ /* 0x008fe600000000ff */
[----:B------:R-:W-:Y:S02]  /*14840*/  FFMA.FTZ R43, R97, c[0x0][0x23c], -R46 ;  /* 0x00008f00612b7a23 */ /* 0x000fe4000001082e */
[----:B------:R-:W-:Y:S01]  /*14850*/  FADD.FTZ R68, R68, R73 ;  /* 0x0000004944447221 */ /* 0x000fe20000010000 */
[----:B------:R-:W2:Y:S01]  /*14860*/  MUFU.EX2 R65, R65 ;  /* 0x0000004100417308 */ /* 0x000ea20000000800 */
[----:B------:R-:W-:Y:S02]  /*14870*/  FADD.FTZ R58, R58, R66 ;  /* 0x000000423a3a7221 */ /* 0x000fe40000010000 */
[----:B------:R-:W-:Y:S04]  /*14880*/  FADD.FTZ R68, R60, R68 ;  /* 0x000000443c447221 */ /* 0x000fe80000010000 */
[----:B-----5:R-:W-:Y:S03]  /*14890*/  FADD.FTZ R68, R59, R68 ;  /* 0x000000443b447221 */ /* 0x020fe60000010000 */
[----:B------:R-:W3:Y:S01]  /*148a0*/  MUFU.EX2 R74, R74 ;  /* 0x0000004a004a7308 */ /* 0x000ee20000000800 */
[C---:B-1----:R-:W-:Y:S01]  /*148b0*/  F2FP.PACK_AB R26, R63.reuse, R59 ;  /* 0x0000003b3f1a723e */ /* 0x042fe200000000ff */
[----:B------:R-:W-:Y:S08]  /*148c0*/  FADD.FTZ R63, R63, R68 ;  /* 0x000000443f3f7221 */ /* 0x000ff00000010000 */
[----:B------:R-:W1:Y:S01]  /*148d0*/  MUFU.EX2 R81, R81 ;  /* 0x0000005100517308 */ /* 0x000e620000000800 */
[----:B--2---:R-:W-:Y:S09]  /*148e0*/  FADD.FTZ R58, R65, R58 ;  /* 0x0000003a413a7221 */ /* 0x004ff20000010000 */
[----:B------:R-:W-:Y:S01]  /*148f0*/  MUFU.EX2 R87, R87 ;  /* 0x0000005700577308 */ /* 0x000fe20000000800 */
[C---:B---3--:R-:W-:Y:S01]  /*14900*/  F2FP.PACK_AB R27, R74.reuse, R65 ;  /* 0x000000414a1b723e */ /* 0x048fe200000000ff */
[----:B------:R-:W-:Y:S02]  /*14910*/  FADD.FTZ R74, R74, R58 ;  /* 0x0000003a4a4a7221 */ /* 0x000fe40000010000 */
[--C-:B------:R-:W-:Y:S02]  /*14920*/  FFMA.FTZ R58, R23, c[0x0][0x23c], -R51.reuse ;  /* 0x00008f00173a7a23 */ /* 0x100fe40000010833 */
[----:B------:R-:W-:Y:S04]  /*14930*/  FFMA.FTZ R51, R47, c[0x0][0x23c], -R51 ;  /* 0x00008f002f337a23 */ /* 0x000fe80000010833 */
[----:B------:R-:W2:Y:S01]  /*14940*/  MUFU.EX2 R91, R91 ;  /* 0x0000005b005b7308 */ /* 0x000ea20000000800 */
[C---:B------:R-:W-:Y:S03]  /*14950*/  HMMA.16816.F32 R4, R24.reuse, R28, R4 ;  /* 0x0000001c1804723c */ /* 0x040fe60000001804 */
[----:B-1----:R-:W-:Y:S05]  /*14960*/  FADD.FTZ R63, R81, R63 ;  /* 0x0000003f513f7221 */ /* 0x002fea0000010000 */
[C---:B------:R-:W-:Y:S01]  /*14970*/  HMMA.16816.F32 R8, R24.reuse, R30, R8 ;  /* 0x0000001e1808723c */ /* 0x040fe20000001808 */
[----:B------:R-:W1:Y:S01]  /*14980*/  MUFU.EX2 R90, R90 ;  /* 0x0000005a005a7308 */ /* 0x000e620000000800 */
[----:B------:R-:W3:Y:S06]  /*14990*/  LDSM.16.MT88.4 R28, [R150+0x7400] ;  /* 0x00740000961c783b */ /* 0x000eec0000004200 */
[C---:B------:R-:W-:Y:S03]  /*149a0*/  HMMA.16816.F32 R12, R24.reuse, R32, R12 ;  /* 0x00000020180c723c */ /* 0x040fe6000000180c */
[----:B------:R-:W5:Y:S01]  /*149b0*/  MUFU.EX2 R94, R94 ;  /* 0x0000005e005e7308 */ /* 0x000f620000000800 */
[----:B--2---:R-:W-:Y:S04]  /*149c0*/  FADD.FTZ R74, R91, R74 ;  /* 0x0000004a5b4a7221 */ /* 0x004fe80000010000 */
[----:B------:R-:W-:Y:S01]  /*149d0*/  HMMA.16816.F32 R16, R24, R34, R16 ;  /* 0x000000221810723c */ /* 0x000fe20000001810 */
[----:B------:R-:W2:Y:S04]  /*149e0*/  LDSM.16.MT88.4 R32, [R151+0x7800] ;  /* 0x007800009720783b */ /* 0x000ea80000004200 */
[----:B------:R-:W3:Y:S02]  /*149f0*/  MUFU.EX2 R112, R112 ;  /* 0x0000007000707308 */ /* 0x000ee40000000800 */
[C---:B------:R-:W-:Y:S01]  /*14a00*/  F2FP.PACK_AB R24, R87.reuse, R81 ;  /* 0x000000515718723e */ /* 0x040fe200000000ff */
[----:B------:R-:W-:Y:S01]  /*14a10*/  FADD.FTZ R87, R87, R63 ;  /* 0x0000003f57577221 */ /* 0x000fe20000010000 */
[C---:B-1----:R-:W-:Y:S03]  /*14a20*/  F2FP.PACK_AB R25, R90.reuse, R91 ;  /* 0x0000005b5a19723e */ /* 0x042fe600000000ff */
[----:B------:R-:W-:Y:S03]  /*14a30*/  FADD.FTZ R74, R90, R74 ;  /* 0x0000004a5a4a7221 */ /* 0x000fe60000010000 */
[----:B------:R-:W-:Y:S01]  /*14a40*/  MUFU.EX2 R109, R109 ;  /* 0x0000006d006d7308 */ /* 0x000fe20000000800 */
[----:B-----5:R-:W-:Y:S09]  /*14a50*/  FADD.FTZ R87, R94, R87 ;  /* 0x000000575e577221 */ /* 0x020ff20000010000 */
[----:B------:R-:W1:Y:S01]  /*14a60*/  MUFU.EX2 R107, R107 ;  /* 0x0000006b006b7308 */ /* 0x000e620000000800 */
[C---:B---3--:R-:W-:Y:S01]  /*14a70*/  F2FP.PACK_AB R26, R112.reuse, R94 ;  /* 0x0000005e701a723e */ /* 0x048fe200000000ff */
[----:B------:R-:W-:Y:S08]  /*14a80*/  FADD.FTZ R112, R112, R87 ;  /* 0x0000005770707221 */ /* 0x000ff00000010000 */
[----:B------:R-:W3:Y:S10]  /*14a90*/  MUFU.EX2 R111, R111 ;  /* 0x0000006f006f7308 */ /* 0x000ef40000000800 */
[----:B------:R-:W5:Y:S01]  /*14aa0*/  MUFU.EX2 R114, R114 ;  /* 0x0000007200727308 */ /* 0x000f620000000800 */
[----:B-1----:R-:W-:Y:S01]  /*14ab0*/  F2FP.PACK_AB R27, R107, R109 ;  /* 0x0000006d6b1b723e */ /* 0x002fe200000000ff */
[----:B------:R-:W-:Y:S04]  /*14ac0*/  FADD.FTZ R109, R109, R74 ;  /* 0x0000004a6d6d7221 */ /* 0x000fe80000010000 */
[----:B------:R-:W-:Y:S04]  /*14ad0*/  FADD.FTZ R109, R107, R109 ;  /* 0x0000006d6b6d7221 */ /* 0x000fe80000010000 */
[----:B------:R-:W-:Y:S01]  /*14ae0*/  MUFU.EX2 R121, R121 ;  /* 0x0000007900797308 */ /* 0x000fe20000000800 */
[C---:B----4-:R-:W-:Y:S03]  /*14af0*/  HMMA.16816.F32 R4, R24.reuse, R36, R4 ;  /* 0x000000241804723c */ /* 0x050fe60000001804 */
[----:B---3--:R-:W-:Y:S05]  /*14b00*/  FADD.FTZ R112, R111, R112 ;  /* 0x000000706f707221 */ /* 0x008fea0000010000 */
[C---:B------:R-:W-:Y:S01]  /*14b10*/  HMMA.16816.F32 R8, R24.reuse, R38, R8 ;  /* 0x000000261808723c */ /* 0x040fe20000001808 */
[----:B------:R-:W1:Y:S01]  /*14b20*/  MUFU.EX2 R116, R116 ;  /* 0x0000007400747308 */ /* 0x000e620000000800 */
[----:B------:R-:W3:Y:S02]  /*14b30*/  LDSM.16.MT88.4 R36, [R150+0x7800] ;  /* 0x007800009624783b */ /* 0x000ee40000004200 */
[C---:B-----5:R-:W-:Y:S04]  /*14b40*/  FADD.FTZ R112, R114.reuse, R112 ;  /* 0x0000007072707221 */ /* 0x060fe80000010000 */
[C---:B------:R-:W-:Y:S03]  /*14b50*/  HMMA.16816.F32 R12, R24.reuse, R28, R12 ;  /* 0x0000001c180c723c */ /* 0x040fe6000000180c */
[----:B------:R-:W-:Y:S05]  /*14b60*/  MUFU.EX2 R124, R124 ;  /* 0x0000007c007c7308 */ /* 0x000fea0000000800 */
[----:B------:R-:W-:Y:S01]  /*14b70*/  HMMA.16816.F32 R16, R24, R30, R16 ;  /* 0x0000001e1810723c */ /* 0x000fe20000001810 */
[----:B------:R-:W4:Y:S04]  /*14b80*/  LDSM.16.MT88.4 R28, [R151+0x7c00] ;  /* 0x007c0000971c783b */ /* 0x000f280000004200 */
[----:B------:R-:W5:Y:S02]  /*14b90*/  MUFU.EX2 R126, R126 ;  /* 0x0000007e007e7308 */ /* 0x000f640000000800 */
[----:B------:R-:W-:Y:S02]  /*14ba0*/  F2FP.PACK_AB R24, R114, R111 ;  /* 0x0000006f7218723e */ /* 0x000fe400000000ff */
[C---:B-1----:R-:W-:Y:S03]  /*14bb0*/  F2FP.PACK_AB R25, R116.reuse, R121 ;  /* 0x000000797419723e */ /* 0x042fe600000000ff */
[----:B------:R-:W-:Y:S03]  /*14bc0*/  FADD.FTZ R121, R121, R109 ;  /* 0x0000006d79797221 */ /* 0x000fe60000010000 */
[----:B------:R-:W1:Y:S01]  /*14bd0*/  MUFU.EX2 R132, R132 ;  /* 0x0000008400847308 */ /* 0x000e620000000800 */
[----:B------:R-:W-:Y:S09]  /*14be0*/  FADD.FTZ R121, R116, R121 ;  /* 0x0000007974797221 */ /* 0x000ff20000010000 */
[----:B------:R-:W2:Y:S01]  /*14bf0*/  MUFU.EX2 R133, R133 ;  /* 0x0000008500857308 */ /* 0x000ea20000000800 */
[----:B-----5:R-:W-:Y:S01]  /*14c00*/  F2FP.PACK_AB R26, R126, R124 ;  /* 0x0000007c7e1a723e */ /* 0x020fe200000000ff */
        /* <DEDUP_REMOVED lines=8> */
[C---:B------:R-:W-:Y:S08]  /*14c90*/  HMMA.16816.F32 R4, R24.reuse, R32, R4 ;  /* 0x000000201804723c */ /* 0x040ff00000001804 */
[C---:B------:R-:W-:Y:S01]  /*14ca0*/  HMMA.16816.F32 R8, R24.reuse, R34, R8 ;  /* 0x000000221808723c */ /* 0x040fe20000001808 */
[----:B------:R-:W2:Y:S01]  /*14cb0*/  MUFU.EX2 R137, R137 ;  /* 0x0000008900897308 */ /* 0x000ea20000000800 */
        /* <DEDUP_REMOVED lines=13> */
[----:B------:R-:W1:Y:S01]  /*14d90*/  MUFU.EX2 R145, R145 ;  /* 0x0000009100917308 */ /* 0x000e620000000800 */
[C---:B---3--:R-:W-:Y:S01]  /*14da0*/  F2FP.PACK_AB R26, R139.reuse, R138 ;  /* 0x0000008a8b1a723e */ /* 0x048fe200000000ff */
[----:B------:R-:W-:Y:S04]  /*14db0*/  FADD.FTZ R138, R138, R134 ;  /* 0x000000868a8a7221 */ /* 0x000fe80000010000 */
[----:B------:R-:W-:Y:S04]  /*14dc0*/  FADD.FTZ R138, R139, R138 ;  /* 0x0000008a8b8a7221 */ /* 0x000fe80000010000 */
[----:B------:R-:W3:Y:S01]  /*14dd0*/  MUFU.EX2 R146, R146 ;  /* 0x0000009200927308 */ /* 0x000ee20000000800 */
[----:B--2---:R-:W-:Y:S09]  /*14de0*/  FADD.FTZ R137, R144, R137 ;  /* 0x0000008990897221 */ /* 0x004ff20000010000 */
[----:B------:R-:W2:Y:S01]  /*14df0*/  MUFU.EX2 R147, R147 ;  /* 0x0000009300937308 */ /* 0x000ea20000000800 */
[C---:B-1----:R-:W-:Y:S01]  /*14e00*/  F2FP.PACK_AB R27, R145.reuse, R144 ;  /* 0x00000090911b723e */ /* 0x042fe200000000ff */
[----:B------:R-:W-:Y:S08]  /*14e10*/  FADD.FTZ R137, R145, R137 ;  /* 0x0000008991897221 */ /* 0x000ff00000010000 */
[----:B------:R-:W-:Y:S01]  /*14e20*/  MUFU.EX2 R160, R160 ;  /* 0x000000a000a07308 */ /* 0x000fe20000000800 */
[C---:B----4-:R-:W-:Y:S03]  /*14e30*/  HMMA.16816.F32 R4, R24.reuse, R28, R4 ;  /* 0x0000001c1804723c */ /* 0x050fe60000001804 */
[----:B---3--:R-:W-:Y:S05]  /*14e40*/  FADD.FTZ R138, R146, R138 ;  /* 0x0000008a928a7221 */ /* 0x008fea0000010000 */
[C---:B------:R-:W-:Y:S01]  /*14e50*/  HMMA.16816.F32 R8, R24.reuse, R30, R8 ;  /* 0x0000001e1808723c */ /* 0x040fe20000001808 */
[----:B------:R-:W1:Y:S01]  /*14e60*/  MUFU.EX2 R155, R155 ;  /* 0x0000009b009b7308 */ /* 0x000e620000000800 */
[----:B------:R-:W3:Y:S06]  /*14e70*/  LDSM.16.MT88.4 R28, [R150+0x8000] ;  /* 0x00800000961c783b */ /* 0x000eec0000004200 */
[C---:B-----5:R-:W-:Y:S03]  /*14e80*/  HMMA.16816.F32 R12, R24.reuse, R32, R12 ;  /* 0x00000020180c723c */ /* 0x060fe6000000180c */
[----:B------:R-:W4:Y:S05]  /*14e90*/  MUFU.EX2 R153, R153 ;  /* 0x0000009900997308 */ /* 0x000f2a0000000800 */
[----:B------:R-:W-:Y:S01]  /*14ea0*/  HMMA.16816.F32 R16, R24, R34, R16 ;  /* 0x000000221810723c */ /* 0x000fe20000001810 */
[----:B------:R-:W5:Y:S04]  /*14eb0*/  LDSM.16.MT88.4 R32, [R151+0x8400] ;  /* 0x008400009720783b */ /* 0x000f680000004200 */
[----:B------:R-:W3:Y:S02]  /*14ec0*/  MUFU.EX2 R154, R154 ;  /* 0x0000009a009a7308 */ /* 0x000ee40000000800 */
[C---:B--2---:R-:W-:Y:S01]  /*14ed0*/  F2FP.PACK_AB R24, R147.reuse, R146 ;  /* 0x000000929318723e */ /* 0x044fe200000000ff */
[----:B------:R-:W-:Y:S01]  /*14ee0*/  FADD.FTZ R147, R147, R138 ;  /* 0x0000008a93937221 */ /* 0x000fe20000010000 */
[C---:B-1----:R-:W-:Y:S03]  /*14ef0*/  F2FP.PACK_AB R25, R155.reuse, R160 ;  /* 0x000000a09b19723e */ /* 0x042fe600000000ff */
[----:B------:R-:W-:Y:S03]  /*14f00*/  FADD.FTZ R160, R160, R137 ;  /* 0x00000089a0a07221 */ /* 0x000fe60000010000 */
[----:B------:R-:W-:Y:S01]  /*14f10*/  MUFU.EX2 R152, R152 ;  /* 0x0000009800987308 */ /* 0x000fe20000000800 */
[----:B------:R-:W-:Y:S02]  /*14f20*/  FADD.FTZ R160, R155, R160 ;  /* 0x000000a09ba07221 */ /* 0x000fe40000010000 */
[----:B----4-:R-:W-:Y:S07]  /*14f30*/  FADD.FTZ R147, R153, R147 ;  /* 0x0000009399937221 */ /* 0x010fee0000010000 */
[----:B------:R-:W1:Y:S01]  /*14f40*/  MUFU.EX2 R40, R40 ;  /* 0x0000002800287308 */ /* 0x000e620000000800 */
[C---:B---3--:R-:W-:Y:S01]  /*14f50*/  F2FP.PACK_AB R26, R154.reuse, R153 ;  /* 0x000000999a1a723e */ /* 0x048fe200000000ff */
        /* <DEDUP_REMOVED lines=14> */
[----:B------:R-:W4:Y:S04]  /*15040*/  LDSM.16.MT88.4 R28, [R151+0x8800] ;  /* 0x00880000971c783b */ /* 0x000f280000004200 */
[----:B------:R-:W3:Y:S02]  /*15050*/  MUFU.EX2 R82, R82 ;  /* 0x0000005200527308 */ /* 0x000ee40000000800 */
[C---:B--2---:R-:W-:Y:S01]  /*15060*/  F2FP.PACK_AB R24, R42.reuse, R41 ;  /* 0x000000292a18723e */ /* 0x044fe200000000ff */
        /* <DEDUP_REMOVED lines=12> */
[----:B------:R-:W1:Y:S01]  /*15130*/  MUFU.EX2 R64, R64 ;  /* 0x0000004000407308 */ /* 0x000e620000000800 */
[C---:B--2---:R-:W-:Y:S01]  /*15140*/  F2FP.PACK_AB R27, R71.reuse, R77 ;  /* 0x0000004d471b723e */ /* 0x044fe200000000ff */
[----:B------:R-:W-:Y:S08]  /*15150*/  FADD.FTZ R71, R71, R43 ;  /* 0x0000002b47477221 */ /* 0x000ff00000010000 */
[----:B------:R-:W-:Y:S01]  /*15160*/  MUFU.EX2 R61, R61 ;  /* 0x0000003d003d7308 */ /* 0x000fe20000000800 */
[C---:B-----5:R-:W-:Y:S08]  /*15170*/  HMMA.16816.F32 R4, R24.reuse, R32, R4 ;  /* 0x000000201804723c */ /* 0x060ff00000001804 */
[C---:B------:R-:W-:Y:S01]  /*15180*/  HMMA.16816.F32 R8, R24.reuse, R34, R8 ;  /* 0x000000221808723c */ /* 0x040fe20000001808 */
[----:B------:R-:W2:Y:S01]  /*15190*/  MUFU.EX2 R57, R57 ;  /* 0x0000003900397308 */ /* 0x000ea20000000800 */
[----:B------:R-:W3:Y:S06]  /*151a0*/  LDSM.16.MT88.4 R32, [R150+0x8800] ;  /* 0x008800009620783b */ /* 0x000eec0000004200 */
[C---:B------:R-:W-:Y:S03]  /*151b0*/  HMMA.16816.F32 R12, R24.reuse, R36, R12 ;  /* 0x00000024180c723c */ /* 0x040fe6000000180c */
[----:B------:R-:W-:Y:S04]  /*151c0*/  MUFU.EX2 R56, R56 ;  /* 0x0000003800387308 */ /* 0x000fe80000000800 */
[--C-:B------:R-:W-:Y:S01]  /*151d0*/  FFMA.FTZ R36, R20, c[0x0][0x23c], -R46.reuse ;  /* 0x00008f0014247a23 */ /* 0x100fe2000001082e */
[----:B------:R-:W-:Y:S01]  /*151e0*/  HMMA.16816.F32 R16, R24, R38, R16 ;  /* 0x000000261810723c */ /* 0x000fe20000001810 */
[----:B------:R-:W5:Y:S03]  /*151f0*/  LDSM.16.MT88.4 R24, [R150+0x8c00] ;  /* 0x008c00009618783b */ /* 0x000f660000004200 */
[----:B-1----:R-:W-:Y:S01]  /*15200*/  F2FP.PACK_AB R20, R64, R70 ;  /* 0x000000464014723e */ /* 0x002fe200000000ff */
[----:B------:R-:W1:Y:S01]  /*15210*/  MUFU.EX2 R55, R55 ;  /* 0x0000003700377308 */ /* 0x000e620000000800 */
[----:B------:R-:W-:Y:S01]  /*15220*/  FFMA.FTZ R46, R3, c[0x0][0x23c], -R46 ;  /* 0x00008f00032e7a23 */ /* 0x000fe2000001082e */
[----:B------:R-:W-:Y:S01]  /*15230*/  IADD3 R3, R170, -0x1, RZ ;  /* 0xffffffffaa037810 */ /* 0x000fe20007ffe0ff */
[----:B------:R-:W-:Y:S01]  /*15240*/  FADD.FTZ R70, R70, R85 ;  /* 0x0000005546467221 */ /* 0x000fe20000010000 */
[----:B--2---:R-:W-:Y:S03]  /*15250*/  F2FP.PACK_AB R21, R57, R61 ;  /* 0x0000003d3915723e */ /* 0x004fe600000000ff */
[----:B------:R-:W-:Y:S01]  /*15260*/  FADD.FTZ R71, R61, R71 ;  /* 0x000000473d477221 */ /* 0x000fe20000010000 */
[----:B------:R-:W-:Y:S01]  /*15270*/  MOV R170, R3 ;  /* 0x0000000300aa7202 */ /* 0x000fe20000000f00 */
[----:B------:R-:W-:Y:S01]  /*15280*/  FADD.FTZ R70, R64, R70 ;  /* 0x0000004640467221 */ /* 0x000fe20000010000 */
[----:B------:R-:W2:Y:S01]  /*15290*/  MUFU.EX2 R54, R54 ;  /* 0x0000003600367308 */ /* 0x000ea20000000800 */
[----:B------:R-:W-:Y:S09]  /*152a0*/  FADD.FTZ R57, R57, R71 ;  /* 0x0000004739397221 */ /* 0x000ff20000010000 */
[----:B------:R-:W3:Y:S01]  /*152b0*/  MUFU.EX2 R53, R53 ;  /* 0x0000003500357308 */ /* 0x000ee20000000800 */
[C---:B-1----:R-:W-:Y:S01]  /*152c0*/  F2FP.PACK_AB R22, R55.reuse, R56 ;  /* 0x000000383716723e */ /* 0x042fe200000000ff */
[----:B------:R-:W-:Y:S04]  /*152d0*/  FADD.FTZ R56, R56, R70 ;  /* 0x0000004638387221 */ /* 0x000fe80000010000 */
[----:B------:R-:W-:Y:S04]  /*152e0*/  FADD.FTZ R56, R55, R56 ;  /* 0x0000003837387221 */ /* 0x000fe80000010000 */
[----:B------:R-:W-:Y:S01]  /*152f0*/  MUFU.EX2 R50, R50 ;  /* 0x0000003200327308 */ /* 0x000fe20000000800 */
[----:B--2---:R-:W-:Y:S09]  /*15300*/  FADD.FTZ R57, R54, R57 ;  /* 0x0000003936397221 */ /* 0x004ff20000010000 */
[----:B------:R-:W1:Y:S01]  /*15310*/  MUFU.EX2 R52, R52 ;  /* 0x0000003400347308 */ /* 0x000e620000000800 */
[C---:B---3--:R-:W-:Y:S01]  /*15320*/  F2FP.PACK_AB R23, R53.reuse, R54 ;  /* 0x000000363517723e */ /* 0x048fe200000000ff */
[----:B------:R-:W-:Y:S08]  /*15330*/  FADD.FTZ R53, R53, R57 ;  /* 0x0000003935357221 */ /* 0x000ff00000010000 */
[----:B------:R-:W2:Y:S01]  /*15340*/  MUFU.EX2 R49, R49 ;  /* 0x0000003100317308 */ /* 0x000ea20000000800 */
[C---:B----4-:R-:W-:Y:S08]  /*15350*/  HMMA.16816.F32 R4, R20.reuse, R28, R4 ;  /* 0x0000001c1404723c */ /* 0x050ff00000001804 */
[C---:B------:R-:W-:Y:S01]  /*15360*/  HMMA.16816.F32 R8, R20.reuse, R30, R8 ;  /* 0x0000001e1408723c */ /* 0x040fe20000001808 */
[----:B------:R-:W3:Y:S03]  /*15370*/  MUFU.EX2 R48, R48 ;  /* 0x0000003000307308 */ /* 0x000ee60000000800 */
[----:B-1----:R-:W-:Y:S01]  /*15380*/  F2FP.PACK_AB R132, R52, R50 ;  /* 0x000000323484723e */ /* 0x002fe200000000ff */
[----:B------:R-:W-:Y:S03]  /*15390*/  FADD.FTZ R50, R50, R56 ;  /* 0x0000003832327221 */ /* 0x000fe60000010000 */
[C---:B------:R-:W-:Y:S03]  /*153a0*/  HMMA.16816.F32 R12, R20.reuse, R32, R12 ;  /* 0x00000020140c723c */ /* 0x040fe6000000180c */
[----:B------:R-:W1:Y:S01]  /*153b0*/  MUFU.EX2 R58, R58 ;  /* 0x0000003a003a7308 */ /* 0x000e620000000800 */
[----:B------:R-:W-:Y:S02]  /*153c0*/  FADD.FTZ R50, R52, R50 ;  /* 0x0000003234327221 */ /* 0x000fe40000010000 */
[----:B--2---:R-:W-:Y:S02]  /*153d0*/  FADD.FTZ R53, R49, R53 ;  /* 0x0000003531357221 */ /* 0x004fe40000010000 */
[----:B------:R-:W-:Y:S05]  /*153e0*/  HMMA.16816.F32 R16, R20, R34, R16 ;  /* 0x000000221410723c */ /* 0x000fea0000001810 */
[----:B------:R-:W2:Y:S01]  /*153f0*/  MUFU.EX2 R51, R51 ;  /* 0x0000003300337308 */ /* 0x000ea20000000800 */
[C---:B---3--:R-:W-:Y:S01]  /*15400*/  F2FP.PACK_AB R133, R48.reuse, R49 ;  /* 0x000000313085723e */ /* 0x048fe200000000ff */
        /* <DEDUP_REMOVED lines=14> */
.L_x_798:
        /* <DEDUP_REMOVED lines=131> */
.L_x_804:
[----:B------:R-:W-:Y:S05]  /*15d20*/  BSYNC B0 ;  /* 0x0000000000007941 */ /* 0x000fea0003800000 */
.L_x_803:
        /* <DEDUP_REMOVED lines=26> */
.L_x_806:
[----:B------:R-:W-:Y:S05]  /*15ed0*/  BSYNC B0 ;  /* 0x0000000000007941 */ /* 0x000fea0003800000 */
.L_x_805:
        /* <DEDUP_REMOVED lines=16> */
.L_x_807:
        /* <DEDUP_REMOVED lines=10> */
.L_x_5191:


//--------------------- .text._ZN5flash24flash_fwd_splitkv_kernelI23Flash_fwd_kernel_traitsILi32ELi64ELi256ELi4ELb0ELb0EN7cutlass6half_tE19Flash_kernel_traitsILi32ELi64ELi256ELi4ES3_EELb1ELb0ELb0ELb0ELb0ELb0ELb0ELb1EEEvNS_16Flash_fwd_paramsE --------------------------
	.section	.text._ZN5flash24flash_fwd_splitkv_kernelI23Flash_fwd_kernel_traitsILi32ELi64ELi256ELi4ELb0ELb0EN7cutlass6half_tE19Flash_kernel_traitsILi32ELi64ELi256ELi4ES3_EELb1ELb0ELb0ELb0ELb0ELb0ELb0ELb1EEEvNS_16Flash_fwd_paramsE,"ax",@progbits
	.sectioninfo	@"SHI_REGISTERS=255"
	.align	128
        .global         _ZN5flash24flash_fwd_splitkv_kernelI23Flash_fwd_kernel_traitsILi32ELi64ELi256ELi4ELb0ELb0EN7cutlass6half_tE19Flash_kernel_traitsILi32ELi64ELi256ELi4ES3_EELb1ELb0ELb0ELb0ELb0ELb0ELb0ELb1EEEvNS_16Flash_fwd_paramsE
        .type           _ZN5flash24flash_fwd_splitkv_kernelI23Flash_fwd_kernel_traitsILi32ELi64ELi256ELi4ELb0ELb0EN7cutlass6half_tE19Flash_kernel_traitsILi32ELi64ELi256ELi4ES3_EELb1ELb0ELb0ELb0ELb0ELb0ELb0ELb1EEEvNS_16Flash_fwd_paramsE,@function
        .size           _ZN5flash24flash_fwd_splitkv_kernelI23Flash_fwd_kernel_traitsILi32ELi64ELi256ELi4ELb0ELb0EN7cutlass6half_tE19Flash_kernel_traitsILi32ELi64ELi256ELi4ES3_EELb1ELb0ELb0ELb0ELb0ELb0ELb0ELb1EEEvNS_16Flash_fwd_paramsE,(.L_x_5192 - _ZN5flash24flash_fwd_splitkv_kernelI23Flash_fwd_kernel_traitsILi32ELi64ELi256ELi4ELb0ELb0EN7cutlass6half_tE19Flash_kernel_traitsILi32ELi64ELi256ELi4ES3_EELb1ELb0ELb0ELb0ELb0ELb0ELb0ELb1EEEvNS_16Flash_fwd_paramsE)
        .other          _ZN5flash24flash_fwd_splitkv_kernelI23Flash_fwd_kernel_traitsILi32ELi64ELi256ELi4ELb0ELb0EN7cutlass6half_tE19Flash_kernel_traitsILi32ELi64ELi256ELi4ES3_EELb1ELb0ELb0ELb0ELb0ELb0ELb0ELb1EEEvNS_16Flash_fwd_paramsE,@"STO_CUDA_ENTRY STV_DEFAULT"
_ZN5flash24flash_fwd_splitkv_kernelI23Flash_fwd_kernel_traitsILi32ELi64ELi256ELi4ELb0ELb0EN7cutlass6half_tE19Flash_kernel_traitsILi32ELi64ELi256ELi4ES3_EELb1ELb0ELb0ELb0ELb0ELb0ELb0ELb1EEEvNS_16Flash_fwd_paramsE:
.text._ZN5flash24flash_fwd_splitkv_kernelI23Flash_fwd_kernel_traitsILi32ELi64ELi256ELi4ELb0ELb0EN7cutlass6half_tE19Flash_kernel_traitsILi32ELi64ELi256ELi4ES3_EELb1ELb0ELb0ELb0ELb0ELb0ELb0ELb1EEEvNS_16Flash_fwd_paramsE:
[----:B------:R-:W-:Y:S02]  /*0000*/  MOV R1, c[0x0][0x28] ;  /* 0x00000a0000017a02 */ /* 0x000fe40000000f00 */
[----:B------:R-:W1:Y:S01]  /*0010*/  S2R R3, SR_CTAID.Y ;  /* 0x0000000000037919 */ /* 0x000e620000002600 */
[----:B------:R-:W2:Y:S01]  /*0020*/  LDC.U8 R2, c[0x0][0x312] ;  /* 0x0000c480ff027b82 */ /* 0x000ea20000000000 */
[----:B------:R-:W-:Y:S01]  /*0030*/  ISETP.NE.U32.AND P0, PT, RZ, c[0x0][0x240], PT ;  /* 0x00009000ff007a0c */ /* 0x000fe20003f05070 */
[----:B------:R-:W-:Y:S01]  /*0040*/  IMAD.MOV.U32 R0, RZ, RZ, 0x4 ;  /* 0x00000004ff007424 */ /* 0x000fe200078e00ff */
[----:B------:R-:W-:Y:S01]  /*0050*/  ISETP.NE.U32.AND P2, PT, RZ, c[0x0][0x250], PT ;  /* 0x00009400ff007a0c */ /* 0x000fe20003f45070 */
[----:B------:R-:W-:Y:S01]  /*0060*/  IMAD.MOV.U32 R230, RZ, RZ, -0x1 ;  /* 0xffffffffffe67424 */ /* 0x000fe200078e00ff */
[----:B------:R-:W-:Y:S01]  /*0070*/  ISETP.NE.AND.EX P0, PT, RZ, c[0x0][0x244], PT, P0 ;  /* 0x00009100ff007a0c */ /* 0x000fe20003f05300 */
[----:B------:R-:W-:Y:S01]  /*0080*/  ULDC.64 UR6, c[0x0][0x118] ;  /* 0x0000460000067ab9 */ /* 0x000fe20000000a00 */
[----:B------:R-:W-:Y:S02]  /*0090*/  ISETP.NE.AND.EX P4, PT, RZ, c[0x0][0x254], PT, P2 ;  /* 0x00009500ff007a0c */ /* 0x000fe40003f85320 */
[----:B------:R-:W-:Y:S01]  /*00a0*/  ISETP.EQ.U32.AND P3, PT, RZ, c[0x0][0x248], PT ;  /* 0x00009200ff007a0c */ /* 0x000fe20003f62070 */
[----:B-1----:R-:W-:Y:S01]  /*00b0*/  IMAD.WIDE R4, R3, R0, c[0x0][0x240] ;  /* 0x0000900003047625 */ /* 0x002fe200078e0200 */
[----:B--2---:R-:W-:-:S03]  /*00c0*/  ISETP.NE.AND P1, PT, R2, RZ, PT ;  /* 0x000000ff0200720c */ /* 0x004fc60003f25270 */
[----:B------:R-:W-:-:S04]  /*00d0*/  IMAD.MOV.U32 R2, RZ, RZ, RZ ;  /* 0x000000ffff027224 */ /* 0x000fc800078e00ff */
[----:B------:R1:W2:Y:S01]  /*00e0*/  @P0 LDG.E R230, [R4.64] ;  /* 0x0000000604e60981 */ /* 0x0002a2000c1e1900 */
[CC--:B------:R-:W-:Y:S01]  /*00f0*/  IMAD.WIDE R130, R3.reuse, R0.reuse, c[0x0][0x250] ;  /* 0x0000940003827625 */ /* 0x0c0fe200078e0200 */
[----:B------:R-:W-:Y:S02]  /*0100*/  ISETP.EQ.OR.EX P2, PT, RZ, c[0x0][0x24c], !P1, P3 ;  /* 0x00009300ff007a0c */ /* 0x000fe40004f42730 */
[----:B------:R1:W2:Y:S04]  /*0110*/  @P0 LDG.E R229, [R4.64+0x4] ;  /* 0x0000040604e50981 */ /* 0x0002a8000c1e1900 */
[----:B------:R3:W5:Y:S01]  /*0120*/  @P4 LDG.E R2, [R130.64] ;  /* 0x0000000682024981 */ /* 0x000762000c1e1900 */
[----:B------:R-:W-:Y:S02]  /*0130*/  IMAD.MOV.U32 R10, RZ, RZ, -0x1 ;  /* 0xffffffffff0a7424 */ /* 0x000fe400078e00ff */
[----:B------:R-:W-:Y:S01]  /*0140*/  IMAD.WIDE R6, R3, R0, c[0x0][0x248] ;  /* 0x0000920003067625 */ /* 0x000fe200078e0200 */
[----:B------:R-:W4:Y:S04]  /*0150*/  S2R R16, SR_CTAID.X ;  /* 0x0000000000107919 */ /* 0x000f280000002500 */
[----:B------:R3:W5:Y:S01]  /*0160*/  @!P2 LDG.E R10, [R6.64] ;  /* 0x00000006060aa981 */ /* 0x000762000c1e1900 */
[----:B------:R-:W-:-:S03]  /*0170*/  ISETP.NE.U32.AND P2, PT, RZ, c[0x0][0x248], PT ;  /* 0x00009200ff007a0c */ /* 0x000fc60003f45070 */
[----:B------:R-:W2:Y:S04]  /*0180*/  S2R R126, SR_CTAID.Z ;  /* 0x00000000007e7919 */ /* 0x000ea80000002700 */
[----:B------:R-:W2:Y:S01]  /*0190*/  S2R R98, SR_TID.X ;  /* 0x0000000000627919 */ /* 0x000ea20000002100 */
[----:B------:R-:W-:Y:S02]  /*01a0*/  ISETP.NE.AND.EX P2, PT, RZ, c[0x0][0x24c], PT, P2 ;  /* 0x00009300ff007a0c */ /* 0x000fe40003f45320 */
[----:B------:R-:W-:-:S04]  /*01b0*/  MOV R11, R3 ;  /* 0x00000003000b7202 */ /* 0x000fc80000000f00 */
[--C-:B-1----:R-:W-:Y:S01]  /*01c0*/  SHF.R.S32.HI R5, RZ, 0x1f, R11.reuse ;  /* 0x0000001fff057819 */ /* 0x102fe2000001140b */
[----:B------:R-:W-:Y:S02]  /*01d0*/  IMAD.MOV.U32 R4, RZ, RZ, R11 ;  /* 0x000000ffff047224 */ /* 0x000fe400078e000b */
[----:B--2---:R-:W-:Y:S01]  /*01e0*/  @P0 IMAD.IADD R229, R229, 0x1, -R230 ;  /* 0x00000001e5e50824 */ /* 0x004fe200078e0ae6 */
[----:B------:R-:W-:-:S03]  /*01f0*/  @!P0 MOV R229, c[0x0][0x214] ;  /* 0x0000850000e58a02 */ /* 0x000fc60000000f00 */
[----:B------:R-:W-:Y:S05]  /*0200*/  @!P2 BRA `(.L_x_808) ;  /* 0x000000400000a947 */ /* 0x000fea0003800000 */
[----:B---34-:R-:W2:Y:S02]  /*0210*/  @P1 LDG.E R60, [R6.64+0x4] ;  /* 0x00000406063c1981 */ /* 0x018ea4000c1e1900 */
[----:B--2--5:R-:W-:-:S06]  /*0220*/  @P1 IADD3 R60, R60, -R10, RZ ;  /* 0x8000000a3c3c1210 */ /* 0x024fcc0007ffe0ff */
[----:B------:R1:W5:Y:S01]  /*0230*/  @!P1 LDG.E R60, [R6.64] ;  /* 0x00000006063c9981 */ /* 0x000362000c1e1900 */
[----:B------:R-:W-:Y:S05]  /*0240*/  BRA `(.L_x_809) ;  /* 0x0000001000007947 */ /* 0x000fea0003800000 */
.L_x_808:
[----:B---34-:R-:W-:Y:S02]  /*0250*/  MOV R60, c[0x0][0x218] ;  /* 0x00008600003c7a02 */ /* 0x018fe40000000f00 */
.L_x_809:
[----:B------:R-:W-:-:S04]  /*0260*/  ISETP.NE.U32.AND P0, PT, RZ, c[0x0][0x258], PT ;  /* 0x00009600ff007a0c */ /* 0x000fc80003f05070 */
[----:B------:R-:W-:-:S13]  /*0270*/  ISETP.NE.AND.EX P1, PT, RZ, c[0x0][0x25c], PT, P0 ;  /* 0x00009700ff007a0c */ /* 0x000fda0003f25300 */
[----:B------:R-:W-:-:S06]  /*0280*/  @P1 IMAD.WIDE R42, R3, R0, c[0x0][0x258] ;  /* 0x00009600032a1625 */ /* 0x000fcc00078e0200 */
[----:B------:R-:W2:Y:S01]  /*0290*/  @P1 LDG.E R42, [R42.64] ;  /* 0x000000062a2a1981 */ /* 0x000ea2000c1e1900 */
[----:B------:R-:W-:Y:S01]  /*02a0*/  @!P1 ISETP.NE.U32.AND P0, PT, RZ, c[0x0][0x268], PT ;  /* 0x00009a00ff009a0c */ /* 0x000fe20003f05070 */
[----:B------:R-:W-:Y:S02]  /*02b0*/  IMAD.SHL.U32 R41, R16, 0x40, RZ ;  /* 0x0000004010297824 */ /* 0x000fe400078e00ff */
[--C-:B-----5:R-:W-:Y:S01]  /*02c0*/  IMAD.IADD R60, R60, 0x1, -R2.reuse ;  /* 0x000000013c3c7824 */ /* 0x120fe200078e0a02 */
[----:B------:R-:W-:Y:S02]  /*02d0*/  @!P1 ISETP.NE.AND.EX P2, PT, RZ, c[0x0][0x26c], PT, P0 ;  /* 0x00009b00ff009a0c */ /* 0x000fe40003f45300 */
[----:B------:R-:W-:Y:S02]  /*02e0*/  ISETP.GT.AND P0, PT, R229, R41, PT ;  /* 0x00000029e500720c */ /* 0x000fe40003f04270 */
[----:B-1----:R-:W-:Y:S01]  /*02f0*/  @!P1 SEL R6, RZ, c[0x0][0x21c], !P2 ;  /* 0x00008700ff069a07 */ /* 0x002fe20005000000 */
[----:B--2---:R-:W-:-:S04]  /*0300*/  @P1 IMAD.IADD R42, R42, 0x1, -R2 ;  /* 0x000000012a2a1824 */ /* 0x004fc800078e0a02 */
[----:B------:R-:W-:-:S06]  /*0310*/  @!P1 IMAD.IADD R42, R60, 0x1, R6 ;  /* 0x000000013c2a9824 */ /* 0x000fcc00078e0206 */
[----:B------:R-:W-:Y:S05]  /*0320*/  @!P0 EXIT ;  /* 0x000000000000894d */ /* 0x000fea0003800000 */
[----:B------:R-:W-:Y:S01]  /*0330*/  ULDC UR5, c[0x0][0x218] ;  /* 0x0000860000057ab9 */ /* 0x000fe20000000800 */
[----:B------:R-:W-:Y:S01]  /*0340*/  IADD3 R7, -R229, 0x13f, R41 ;  /* 0x0000013fe5077810 */ /* 0x000fe20007ffe129 */
[----:B------:R-:W-:Y:S01]  /*0350*/  UIADD3 UR5, UR5, 0xff, URZ ;  /* 0x000000ff05057890 */ /* 0x000fe2000fffe03f */
[----:B------:R-:W-:Y:S02]  /*0360*/  IADD3 R9, R42, 0xff, RZ ;  /* 0x000000ff2a097810 */ /* 0x000fe40007ffe0ff */
        /* <DEDUP_REMOVED lines=14> */
[----:B------:R-:W-:Y:S01]  /*0450*/  SHF.R.S32.HI R0, RZ, 0x1f, R98 ;  /* 0x0000001fff007819 */ /* 0x000fe20000011462 */
        /* <DEDUP_REMOVED lines=8> */
[----:B------:R-:W-:Y:S02]  /*04e0*/  @!P0 IMAD R3, R5, c[0x0][0x1e0], RZ ;  /* 0x0000780005038a24 */ /* 0x000fe400078e02ff */
[----:B------:R-:W-:Y:S02]  /*04f0*/  IMAD.SHL.U32 R4, R98, 0x8, RZ ;  /* 0x0000000862047824 */ /* 0x000fe400078e00ff */
[----:B------:R-:W-:-:S03]  /*0500*/  @!P0 IMAD.WIDE.U32 R8, R11, c[0x0][0x1e0], RZ ;  /* 0x000078000b088a25 */ /* 0x000fc600078e00ff */
[--C-:B------:R-:W-:Y:S01]  /*0510*/  SHF.R.S32.HI R5, RZ, 0x1f, R4.reuse ;  /* 0x0000001fff057819 */ /* 0x100fe20000011404 */
[----:B------:R-:W-:Y:S01]  /*0520*/  @P0 IMAD.WIDE.U32 R6, R230, c[0x0][0x1e8], RZ ;  /* 0x00007a00e6060a25 */ /* 0x000fe200078e00ff */
[----:B------:R-:W-:Y:S02]  /*0530*/  @!P0 MOV R6, R8 ;  /* 0x0000000800068202 */ /* 0x000fe40000000f00 */
[----:B------:R-:W-:Y:S01]  /*0540*/  ISETP.GE.AND P1, PT, R4, c[0x0][0x220], PT ;  /* 0x0000880004007a0c */ /* 0x000fe20003f26270 */
[----:B------:R-:W-:Y:S02]  /*0550*/  IMAD R2, R2, c[0x0][0x1e8], RZ ;  /* 0x00007a0002027a24 */ /* 0x000fe400078e02ff */
[----:B------:R-:W-:Y:S02]  /*0560*/  @!P0 IMAD R3, R11, c[0x0][0x1e4], R3 ;  /* 0x000079000b038a24 */ /* 0x000fe400078e0203 */
[----:B------:R-:W-:-:S04]  /*0570*/  IMAD.WIDE.U32 R12, R41, c[0x0][0x1e8], R4 ;  /* 0x00007a00290c7a25 */ /* 0x000fc800078e0004 */
[----:B------:R-:W-:Y:S02]  /*0580*/  @P0 IMAD R230, R230, c[0x0][0x1ec], R7 ;  /* 0x00007b00e6e60a24 */ /* 0x000fe400078e0207 */
        /* <DEDUP_REMOVED lines=11> */
[----:B------:R-:W-:-:S05]  /*0640*/  IMAD.WIDE.U32 R6, R126, c[0x0][0x1f0], R6 ;  /* 0x00007c007e067a25 */ /* 0x000fca00078e0006 */
[----:B------:R-:W-:-:S03]  /*0650*/  IADD3 R5, R7, R2, RZ ;  /* 0x0000000207057210 */ /* 0x000fc60007ffe0ff */
        /* <DEDUP_REMOVED lines=9> */
.L_x_812:
[----:B------:R-:W-:Y:S05]  /*06f0*/  BSYNC B0 ;  /* 0x0000000000007941 */ /* 0x000fea0003800000 */
.L_x_811:
[----:B------:R-:W-:Y:S01]  /*0700*/  IADD3 R2, R0, 0x20, RZ ;  /* 0x0000002000027810 */ /* 0x000fe20007ffe0ff */
[----:B------:R-:W-:Y:S03]  /*0710*/  BSSY B0, `(.L_x_813) ;  /* 0x000000e000007945 */ /* 0x000fe60003800000 */
[CC--:B------:R-:W-:Y:S02]  /*0720*/  ISETP.GE.OR P0, PT, R2.reuse, R229.reuse, P1 ;  /* 0x000000e50200720c */ /* 0x0c0fe40000f06670 */
[----:B------:R-:W-:-:S11]  /*0730*/  ISETP.GE.AND P2, PT, R2, R229, PT ;  /* 0x000000e50200720c */ /* 0x000fd60003f46270 */
        /* <DEDUP_REMOVED lines=10> */
[----:B------:R2:W-:Y:S02]  /*07e0*/  STG.E.128 [R4.64], RZ ;  /* 0x000000ff04007986 */ /* 0x0005e4000c101d06 */
.L_x_814:
[----:B------:R-:W-:Y:S05]  /*07f0*/  BSYNC B0 ;  /* 0x0000000000007941 */ /* 0x000fea0003800000 */
.L_x_813:
[----:B------:R-:W-:-:S04]  /*0800*/  ISETP.NE.AND P0, PT, R98, RZ, PT ;  /* 0x000000ff6200720c */ /* 0x000fc80003f05270 */
[----:B------:R-:W-:Y:S02]  /*0810*/  ISETP.GE.OR P1, PT, R0, R229, P0 ;  /* 0x000000e50000720c */ /* 0x000fe40000726670 */
[----:B------:R-:W-:-:S04]  /*0820*/  IADD3 R0, P0, R41, R0, RZ ;  /* 0x0000000029007210 */ /* 0x000fc80007f1e0ff */
[----:B------:R-:W-:Y:S02]  /*0830*/  LEA.HI.X.SX32 R3, R41, R3, 0x1, P0 ;  /* 0x0000000329037211 */ /* 0x000fe400000f0eff */
[----:B------:R-:W-:-:S04]  /*0840*/  LEA R2, P0, R0, c[0x0][0x200], 0x2 ;  /* 0x0000800000027a11 */ /* 0x000fc800078010ff */
[----:B------:R-:W-:Y:S01]  /*0850*/  LEA.HI.X R3, R0, c[0x0][0x204], R3, 0x2, P0 ;  /* 0x0000810000037a11 */ /* 0x000fe200000f1403 */
[----:B------:R-:W-:Y:S01]  /*0860*/  @!P1 IMAD.MOV.U32 R0, RZ, RZ, 0x7f800000 ;  /* 0x7f800000ff009424 */ /* 0x000fe200078e00ff */
[----:B------:R-:W-:-:S04]  /*0870*/  ISETP.NE.OR P0, PT, R98, RZ, P2 ;  /* 0x000000ff6200720c */ /* 0x000fc80001705670 */
[----:B------:R3:W-:Y:S09]  /*0880*/  @!P1 STG.E [R2.64], R0 ;  /* 0x0000000002009986 */ /* 0x0007f2000c101906 */
[----:B------:R-:W-:Y:S05]  /*0890*/  @P0 EXIT ;  /* 0x000000000000094d */ /* 0x000fea0003800000 */
[----:B---3--:R-:W-:-:S05]  /*08a0*/  MOV R0, 0x7f800000 ;  /* 0x7f80000000007802 */ /* 0x008fca0000000f00 */
[----:B------:R-:W-:Y:S01]  /*08b0*/  STG.E [R2.64+0x80], R0 ;  /* 0x0000800002007986 */ /* 0x000fe2000c101906 */
[----:B------:R-:W-:Y:S05]  /*08c0*/  EXIT ;  /* 0x000000000000794d */ /* 0x000fea0003800000 */
.L_x_810:
[----:B------:R-:W-:-:S04]  /*08d0*/  ISETP.NE.U32.AND P0, PT, RZ, c[0x0][0x2b8], PT ;  /* 0x0000ae00ff007a0c */ /* 0x000fc80003f05070 */
[----:B------:R-:W-:-:S13]  /*08e0*/  ISETP.NE.AND.EX P0, PT, RZ, c[0x0][0x2bc], PT, P0 ;  /* 0x0000af00ff007a0c */ /* 0x000fda0003f05300 */
[----:B------:R-:W-:-:S05]  /*08f0*/  @P0 IMAD.WIDE R6, R3, R0, c[0x0][0x2b8] ;  /* 0x0000ae0003060625 */ /* 0x000fca00078e0200 */
[----:B------:R1:W5:Y:S01]  /*0900*/  @P0 LDG.E R11, [R6.64] ;  /* 0x00000006060b0981 */ /* 0x000362000c1e1900 */
[----:B------:R-:W-:Y:S01]  /*0910*/  ISETP.NE.U32.AND P0, PT, RZ, c[0x0][0x2c0], PT ;  /* 0x0000b000ff007a0c */ /* 0x000fe20003f05070 */
[----:B------:R-:W-:Y:S01]  /*0920*/  CS2R R232, SRZ ;  /* 0x0000000000e87805 */ /* 0x000fe2000001ff00 */
[----:B------:R-:W-:Y:S02]  /*0930*/  PLOP3.LUT P2, PT, PT, PT, PT, 0x8, 0x0 ;  /* 0x000000000000781c */ /* 0x000fe40003f4e170 */
[----:B------:R-:W-:Y:S02]  /*0940*/  ISETP.NE.AND.EX P1, PT, RZ, c[0x0][0x2c4], PT, P0 ;  /* 0x0000b100ff007a0c */ /* 0x000fe40003f25300 */
[----:B------:R-:W-:-:S11]  /*0950*/  LOP3.LUT R231, R231, 0xfffffff7, RZ, 0xc0, !PT ;  /* 0xfffffff7e7e77812 */ /* 0x000fd600078ec0ff */
[----:B------:R-:W-:-:S04]  /*0960*/  @P1 IMAD R0, R5, c[0x0][0x2c8], RZ ;  /* 0x0000b20005001a24 */ /* 0x000fc800078e02ff */
        /* <DEDUP_REMOVED lines=8> */
[----:B------:R-:W-:Y:S01]  /*09f0*/  @P2 LOP3.LUT R231, R231, 0x8, RZ, 0xfc, !PT ;  /* 0x00000008e7e72812 */ /* 0x000fe200078efcff */
[----:B------:R-:W-:Y:S05]  /*0a00*/  @!P2 BRA `(.L_x_815) ;  /* 0x000004900000a947 */ /* 0x000fea0003800000 */
[----:B------:R-:W-:Y:S02]  /*0a10*/  IABS R3, c[0x0][0x2d0] ;  /* 0x0000b40000037a13 */ /* 0x000fe40000000000 */
[----:B------:R-:W-:Y:S02]  /*0a20*/  LEA R7, R35, 0xffffff00, 0x8 ;  /* 0xffffff0023077811 */ /* 0x000fe400078e40ff */
[----:B------:R-:W1:Y:S02]  /*0a30*/  I2F.RP R8, R3 ;  /* 0x0000000300087306 */ /* 0x000e640000209400 */
[----:B------:R-:W-:-:S06]  /*0a40*/  IABS R2, R7 ;  /* 0x0000000700027213 */ /* 0x000fcc0000000000 */
[----:B-1----:R-:W1:Y:S02]  /*0a50*/  MUFU.RCP R8, R8 ;  /* 0x0000000800087308 */ /* 0x002e640000001000 */
[----:B-1----:R-:W-:-:S06]  /*0a60*/  IADD3 R8, R8, 0xffffffe, RZ ;  /* 0x0ffffffe08087810 */ /* 0x002fcc0007ffe0ff */
[----:B------:R-:W1:Y:S02]  /*0a70*/  F2I.FTZ.U32.TRUNC.NTZ R9, R8 ;  /* 0x0000000800097305 */ /* 0x000e64000021f000 */
[----:B-1----:R-:W-:Y:S02]  /*0a80*/  IMAD.MOV R6, RZ, RZ, -R9 ;  /* 0x000000ffff067224 */ /* 0x002fe400078e0a09 */
[----:B------:R-:W-:Y:S02]  /*0a90*/  IMAD.MOV.U32 R8, RZ, RZ, RZ ;  /* 0x000000ffff087224 */ /* 0x000fe400078e00ff */
[----:B------:R-:W-:-:S04]  /*0aa0*/  IMAD R6, R6, R3, RZ ;  /* 0x0000000306067224 */ /* 0x000fc800078e02ff */
[----:B------:R-:W-:-:S06]  /*0ab0*/  IMAD.HI.U32 R6, R9, R6, R8 ;  /* 0x0000000609067227 */ /* 0x000fcc00078e0008 */
[----:B------:R-:W-:-:S05]  /*0ac0*/  IMAD.HI.U32 R6, R6, R2, RZ ;  /* 0x0000000206067227 */ /* 0x000fca00078e00ff */
[----:B------:R-:W-:-:S05]  /*0ad0*/  IADD3 R0, -R6, RZ, RZ ;  /* 0x000000ff06007210 */ /* 0x000fca0007ffe1ff */
[----:B------:R-:W-:-:S05]  /*0ae0*/  IMAD R0, R3, R0, R2 ;  /* 0x0000000003007224 */ /* 0x000fca00078e0202 */
[----:B------:R-:W-:-:S13]  /*0af0*/  ISETP.GT.U32.AND P0, PT, R3, R0, PT ;  /* 0x000000000300720c */ /* 0x000fda0003f04070 */
[----:B------:R-:W-:Y:S01]  /*0b00*/  @!P0 IMAD.IADD R0, R0, 0x1, -R3 ;  /* 0x0000000100008824 */ /* 0x000fe200078e0a03 */
[----:B------:R-:W-:Y:S02]  /*0b10*/  @!P0 IADD3 R6, R6, 0x1, RZ ;  /* 0x0000000106068810 */ /* 0x000fe40007ffe0ff */
[----:B------:R-:W-:Y:S02]  /*0b20*/  ISETP.NE.AND P0, PT, RZ, c[0x0][0x2d0], PT ;  /* 0x0000b400ff007a0c */ /* 0x000fe40003f05270 */
[----:B------:R-:W-:Y:S02]  /*0b30*/  ISETP.GE.U32.AND P2, PT, R0, R3, PT ;  /* 0x000000030000720c */ /* 0x000fe40003f46070 */
[----:B------:R-:W-:-:S04]  /*0b40*/  LOP3.LUT R0, R7, c[0x0][0x2d0], RZ, 0x3c, !PT ;  /* 0x0000b40007007a12 */ /* 0x000fc800078e3cff */
[----:B------:R-:W-:-:S07]  /*0b50*/  ISETP.GE.AND P1, PT, R0, RZ, PT ;  /* 0x000000ff0000720c */ /* 0x000fce0003f26270 */
[----:B------:R-:W-:-:S06]  /*0b60*/  @P2 IADD3 R6, R6, 0x1, RZ ;  /* 0x0000000106062810 */ /* 0x000fcc0007ffe0ff */
[----:B------:R-:W-:Y:S02]  /*0b70*/  @!P1 IADD3 R6, -R6, RZ, RZ ;  /* 0x000000ff06069210 */ /* 0x000fe40007ffe1ff */
[----:B------:R-:W-:-:S05]  /*0b80*/  @!P0 LOP3.LUT R6, RZ, c[0x0][0x2d0], RZ, 0x33, !PT ;  /* 0x0000b400ff068a12 */ /* 0x000fca00078e33ff */
[----:B------:R-:W-:-:S06]  /*0b90*/  IMAD.WIDE R2, R6, 0x4, R232 ;  /* 0x0000000406027825 */ /* 0x000fcc00078e02e8 */
[----:B------:R1:W2:Y:S01]  /*0ba0*/  LDG.E R2, [R2.64] ;  /* 0x0000000602027981 */ /* 0x0002a2000c1e1900 */
[----:B------:R-:W-:Y:S02]  /*0bb0*/  IADD3 R6, -R6, RZ, RZ ;  /* 0x000000ff06067210 */ /* 0x000fe40007ffe1ff */
[----:B-1----:R-:W-:-:S04]  /*0bc0*/  IABS R3, c[0x0][0x1c8] ;  /* 0x0000720000037a13 */ /* 0x002fc80000000000 */
[----:B------:R-:W1:Y:S08]  /*0bd0*/  I2F.RP R10, R3 ;  /* 0x00000003000a7306 */ /* 0x000e700000209400 */
[----:B-1----:R-:W1:Y:S02]  /*0be0*/  MUFU.RCP R10, R10 ;  /* 0x0000000a000a7308 */ /* 0x002e640000001000 */
[----:B-1----:R-:W-:-:S06]  /*0bf0*/  IADD3 R10, R10, 0xffffffe, RZ ;  /* 0x0ffffffe0a0a7810 */ /* 0x002fcc0007ffe0ff */
[----:B-----5:R-:W1:Y:S02]  /*0c00*/  F2I.FTZ.U32.TRUNC.NTZ R11, R10 ;  /* 0x0000000a000b7305 */ /* 0x020e64000021f000 */
        /* <DEDUP_REMOVED lines=8> */
[----:B------:R-:W-:Y:S02]  /*0c90*/  IMAD R8, R3, R8, R9 ;  /* 0x0000000803087224 */ /* 0x000fe400078e0209 */
[----:B------:R-:W-:-:S03]  /*0ca0*/  IMAD R9, R6, c[0x0][0x2d0], R7 ;  /* 0x0000b40006097a24 */ /* 0x000fc600078e0207 */
[----:B------:R-:W-:-:S13]  /*0cb0*/  ISETP.GT.U32.AND P0, PT, R3, R8, PT ;  /* 0x000000080300720c */ /* 0x000fda0003f04070 */
[----:B------:R-:W-:Y:S01]  /*0cc0*/  @!P0 IMAD.IADD R8, R8, 0x1, -R3 ;  /* 0x0000000108088824 */ /* 0x000fe200078e0a03 */
[----:B------:R-:W-:-:S04]  /*0cd0*/  @!P0 IADD3 R0, R0, 0x1, RZ ;  /* 0x0000000100008810 */ /* 0x000fc80007ffe0ff */
[----:B------:R-:W-:Y:S02]  /*0ce0*/  ISETP.GE.U32.AND P1, PT, R8, R3, PT ;  /* 0x000000030800720c */ /* 0x000fe40003f26070 */
[----:B------:R-:W-:Y:S02]  /*0cf0*/  LOP3.LUT R3, R126, c[0x0][0x1c8], RZ, 0x3c, !PT ;  /* 0x000072007e037a12 */ /* 0x000fe400078e3cff */
[----:B------:R-:W-:Y:S02]  /*0d00*/  SHF.R.S32.HI R8, RZ, 0x1f, R9 ;  /* 0x0000001fff087819 */ /* 0x000fe40000011409 */
[----:B------:R-:W-:-:S03]  /*0d10*/  ISETP.GE.AND P0, PT, R3, RZ, PT ;  /* 0x000000ff0300720c */ /* 0x000fc60003f06270 */
[----:B------:R-:W-:-:S04]  /*0d20*/  IMAD R6, R8, c[0x0][0x198], RZ ;  /* 0x0000660008067a24 */ /* 0x000fc800078e02ff */
[----:B------:R-:W-:Y:S01]  /*0d30*/  @P1 IADD3 R0, R0, 0x1, RZ ;  /* 0x0000000100001810 */ /* 0x000fe20007ffe0ff */
[----:B------:R-:W-:Y:S01]  /*0d40*/  IMAD R6, R9, c[0x0][0x19c], R6 ;  /* 0x0000670009067a24 */ /* 0x000fe200078e0206 */
        /* <DEDUP_REMOVED lines=8> */
[----:B------:R-:W-:-:S03]  /*0dd0*/  IMAD.WIDE.U32 R14, R2, c[0x0][0x188], RZ ;  /* 0x00006200020e7a25 */ /* 0x000fc600078e00ff */
[----:B------:R-:W-:Y:S01]  /*0de0*/  IADD3 R13, R13, R3, RZ ;  /* 0x000000030d0d7210 */ /* 0x000fe20007ffe0ff */
[----:B------:R-:W-:Y:S01]  /*0df0*/  IMAD R10, R2, c[0x0][0x18c], R10 ;  /* 0x00006300020a7a24 */ /* 0x000fe200078e020a */
[----:B------:R-:W-:-:S03]  /*0e00*/  SHF.R.S32.HI R3, RZ, 0x1f, R0 ;  /* 0x0000001fff037819 */ /* 0x000fc60000011400 */
[----:B------:R-:W-:-:S04]  /*0e10*/  IMAD.WIDE.U32 R12, R9, c[0x0][0x198], R12 ;  /* 0x00006600090c7a25 */ /* 0x000fc800078e000c */
[----:B------:R-:W-:Y:S02]  /*0e20*/  IMAD.IADD R13, R13, 0x1, R6 ;  /* 0x000000010d0d7824 */ /* 0x000fe400078e0206 */
[----:B------:R-:W-:Y:S02]  /*0e30*/  IMAD R6, R3, c[0x0][0x1b0], RZ ;  /* 0x00006c0003067a24 */ /* 0x000fe400078e02ff */
[----:B------:R-:W-:Y:S01]  /*0e40*/  IMAD.WIDE.U32 R122, R0, c[0x0][0x1b0], R12 ;  /* 0x00006c00007a7a25 */ /* 0x000fe200078e000c */
[----:B------:R-:W-:-:S03]  /*0e50*/  MOV R12, R14 ;  /* 0x0000000e000c7202 */ /* 0x000fc60000000f00 */
[----:B------:R-:W-:Y:S02]  /*0e60*/  IMAD R6, R0, c[0x0][0x1b4], R6 ;  /* 0x00006d0000067a24 */ /* 0x000fe400078e0206 */
[----:B------:R-:W-:-:S03]  /*0e70*/  IMAD.IADD R10, R15, 0x1, R10 ;  /* 0x000000010f0a7824 */ /* 0x000fc600078e020a */
[----:B------:R-:W-:Y:S01]  /*0e80*/  IADD3 R6, R123, R6, RZ ;  /* 0x000000067b067210 */ /* 0x000fe20007ffe0ff */
[----:B------:R-:W-:Y:S05]  /*0e90*/  BRA `(.L_x_816) ;  /* 0x0000047000007947 */ /* 0x000fea0003800000 */
.L_x_815:
        /* <DEDUP_REMOVED lines=16> */
[----:B------:R-:W-:-:S04]  /*0fa0*/  MOV R9, R6 ;  /* 0x0000000600097202 */ /* 0x000fc80000000f00 */
.L_x_817:
[----:B------:R-:W-:Y:S01]  /*0fb0*/  IABS R7, c[0x0][0x1c8] ;  /* 0x0000720000077a13 */ /* 0x000fe20000000000 */
[----:B------:R-:W-:Y:S01]  /*0fc0*/  IMAD.MOV.U32 R14, RZ, RZ, R9 ;  /* 0x000000ffff0e7224 */ /* 0x000fe200078e0009 */
[----:B------:R-:W-:Y:S01]  /*0fd0*/  MOV R15, R3 ;  /* 0x00000003000f7202 */ /* 0x000fe20000000f00 */
[----:B------:R-:W-:Y:S01]  /*0fe0*/  @P0 IMAD.IADD R10, R2, 0x1, R10 ;  /* 0x00000001020a0824 */ /* 0x000fe200078e020a */
[----:B------:R-:W1:Y:S08]  /*0ff0*/  I2F.RP R12, R7 ;  /* 0x00000007000c7306 */ /* 0x000e700000209400 */
        /* <DEDUP_REMOVED lines=8> */
[----:B------:R-:W-:Y:S02]  /*1080*/  IMAD.MOV.U32 R8, RZ, RZ, R0 ;  /* 0x000000ffff087224 */ /* 0x000fe400078e0000 */
[----:B------:R-:W-:-:S04]  /*1090*/  @P0 IMAD.WIDE.U32 R12, R10, c[0x0][0x1a0], RZ ;  /* 0x000068000a0c0a25 */ /* 0x000fc800078e00ff */
[----:B------:R-:W-:-:S04]  /*10a0*/  IMAD.HI.U32 R0, R6, R8, RZ ;  /* 0x0000000806007227 */ /* 0x000fc800078e00ff */
[----:B------:R-:W-:Y:S01]  /*10b0*/  @P0 IMAD R10, R10, c[0x0][0x1a4], R13 ;  /* 0x000069000a0a0a24 */ /* 0x000fe200078e020d */
[----:B------:R-:W-:-:S05]  /*10c0*/  IADD3 R6, -R0, RZ, RZ ;  /* 0x000000ff00067210 */ /* 0x000fca0007ffe1ff */
[----:B------:R-:W-:-:S05]  /*10d0*/  IMAD R6, R7, R6, R8 ;  /* 0x0000000607067224 */ /* 0x000fca00078e0208 */
[----:B------:R-:W-:-:S13]  /*10e0*/  ISETP.GT.U32.AND P1, PT, R7, R6, PT ;  /* 0x000000060700720c */ /* 0x000fda0003f24070 */
[----:B------:R-:W-:Y:S01]  /*10f0*/  @!P1 IMAD.IADD R6, R6, 0x1, -R7 ;  /* 0x0000000106069824 */ /* 0x000fe200078e0a07 */
[----:B------:R-:W-:Y:S02]  /*1100*/  @!P1 IADD3 R0, R0, 0x1, RZ ;  /* 0x0000000100009810 */ /* 0x000fe40007ffe0ff */
[----:B------:R-:W-:Y:S02]  /*1110*/  ISETP.NE.AND P1, PT, RZ, c[0x0][0x1c8], PT ;  /* 0x00007200ff007a0c */ /* 0x000fe40003f25270 */
[----:B------:R-:W-:Y:S02]  /*1120*/  ISETP.GE.U32.AND P3, PT, R6, R7, PT ;  /* 0x000000070600720c */ /* 0x000fe40003f66070 */
[----:B------:R-:W-:Y:S02]  /*1130*/  LOP3.LUT R6, R126, c[0x0][0x1c8], RZ, 0x3c, !PT ;  /* 0x000072007e067a12 */ /* 0x000fe400078e3cff */
[----:B------:R-:W-:Y:S02]  /*1140*/  LEA R7, R35, 0xffffff00, 0x8 ;  /* 0xffffff0023077811 */ /* 0x000fe400078e40ff */
[----:B------:R-:W-:-:S02]  /*1150*/  ISETP.GE.AND P2, PT, R6, RZ, PT ;  /* 0x000000ff0600720c */ /* 0x000fc40003f46270 */
[----:B------:R-:W-:Y:S01]  /*1160*/  SHF.R.S32.HI R8, RZ, 0x1f, R7 ;  /* 0x0000001fff087819 */ /* 0x000fe20000011407 */
[----:B------:R-:W-:-:S04]  /*1170*/  IMAD.WIDE.U32 R14, R7, c[0x0][0x198], R14 ;  /* 0x00006600070e7a25 */ /* 0x000fc800078e000e */
[----:B------:R-:W-:Y:S01]  /*1180*/  @P3 IADD3 R0, R0, 0x1, RZ ;  /* 0x0000000100003810 */ /* 0x000fe20007ffe0ff */
[----:B------:R-:W-:Y:S02]  /*1190*/  IMAD R6, R8, c[0x0][0x198], RZ ;  /* 0x0000660008067a24 */ /* 0x000fe400078e02ff */
[----:B------:R-:W-:Y:S02]  /*11a0*/  IMAD.MOV.U32 R9, RZ, RZ, R7 ;  /* 0x000000ffff097224 */ /* 0x000fe400078e0007 */
[----:B------:R-:W-:Y:S01]  /*11b0*/  IMAD R6, R7, c[0x0][0x19c], R6 ;  /* 0x0000670007067a24 */ /* 0x000fe200078e0206 */
[----:B------:R-:W-:Y:S02]  /*11c0*/  @!P2 IADD3 R0, -R0, RZ, RZ ;  /* 0x000000ff0000a210 */ /* 0x000fe40007ffe1ff */
[----:B------:R-:W-:Y:S02]  /*11d0*/  @!P1 LOP3.LUT R0, RZ, c[0x0][0x1c8], RZ, 0x33, !PT ;  /* 0x00007200ff009a12 */ /* 0x000fe400078e33ff */
[----:B------:R-:W-:-:S02]  /*11e0*/  IADD3 R15, R15, R6, RZ ;  /* 0x000000060f0f7210 */ /* 0x000fc40007ffe0ff */
[----:B------:R-:W-:-:S03]  /*11f0*/  SHF.R.S32.HI R3, RZ, 0x1f, R0 ;  /* 0x0000001fff037819 */ /* 0x000fc60000011400 */
[----:B------:R-:W-:-:S04]  /*1200*/  IMAD.WIDE.U32 R14, R0, c[0x0][0x1b0], R14 ;  /* 0x00006c00000e7a25 */ /* 0x000fc800078e000e */
[----:B------:R-:W-:Y:S02]  /*1210*/  IMAD R6, R3, c[0x0][0x1b0], RZ ;  /* 0x00006c0003067a24 */ /* 0x000fe400078e02ff */
[----:B------:R-:W-:Y:S02]  /*1220*/  IMAD.MOV.U32 R122, RZ, RZ, R14 ;  /* 0x000000ffff7a7224 */ /* 0x000fe400078e000e */
[----:B------:R-:W-:-:S05]  /*1230*/  IMAD R6, R0, c[0x0][0x1b4], R6 ;  /* 0x00006d0000067a24 */ /* 0x000fca00078e0206 */
[----:B------:R-:W-:Y:S01]  /*1240*/  IADD3 R6, R15, R6, RZ ;  /* 0x000000060f067210 */ /* 0x000fe20007ffe0ff */
        /* <DEDUP_REMOVED lines=8> */
[----:B------:R-:W-:Y:S02]  /*12d0*/  IADD3 R13, R15, R12, RZ ;  /* 0x0000000c0f0d7210 */ /* 0x000fe40007ffe0ff */
[----:B------:R-:W-:-:S05]  /*12e0*/  MOV R12, R14 ;  /* 0x0000000e000c7202 */ /* 0x000fca0000000f00 */
[----:B------:R-:W-:-:S05]  /*12f0*/  IMAD.WIDE.U32 R12, R11, c[0x0][0x188], R12 ;  /* 0x000062000b0c7a25 */ /* 0x000fca00078e000c */
[----:B------:R-:W-:Y:S02]  /*1300*/  IADD3 R10, R13, R10, RZ ;  /* 0x0000000a0d0a7210 */ /* 0x000fe40007ffe0ff */
.L_x_816:
[----:B------:R1:W5:Y:S01]  /*1310*/  @P4 LDG.E R93, [R130.64] ;  /* 0x00000006825d4981 */ /* 0x000362000c1e1900 */
[----:B------:R-:W-:Y:S01]  /*1320*/  ISETP.NE.AND P0, PT, R230, -0x1, PT ;  /* 0xffffffffe600780c */ /* 0x000fe20003f05270 */
[----:B------:R-:W-:Y:S01]  /*1330*/  IMAD.MOV.U32 R13, RZ, RZ, 0x2 ;  /* 0x00000002ff0d7424 */ /* 0x000fe200078e00ff */
[----:B------:R-:W-:Y:S01]  /*1340*/  SHF.R.S32.HI R112, RZ, 0x1f, R98 ;  /* 0x0000001fff707819 */ /* 0x000fe20000011462 */
[----:B------:R-:W-:Y:S01]  /*1350*/  IMAD.MOV.U32 R108, RZ, RZ, c[0x0][0x230] ;  /* 0x00008c00ff6c7624 */ /* 0x000fe200078e00ff */
[----:B------:R-:W-:Y:S01]  /*1360*/  SHF.R.S32.HI R58, RZ, 0x1f, R60 ;  /* 0x0000001fff3a7819 */ /* 0x000fe2000001143c */
[----:B------:R-:W-:Y:S01]  /*1370*/  IMAD.MOV.U32 R20, RZ, RZ, RZ ;  /* 0x000000ffff147224 */ /* 0x000fe200078e00ff */
[CC--:B------:R-:W-:Y:S01]  /*1380*/  LEA.HI R113, R112.reuse, R98.reuse, RZ, 0x2 ;  /* 0x0000006270717211 */ /* 0x0c0fe200078f10ff */
[----:B------:R-:W-:Y:S01]  /*1390*/  IMAD.MOV.U32 R21, RZ, RZ, c[0x0][0x230] ;  /* 0x00008c00ff157624 */ /* 0x000fe200078e00ff */
[----:B------:R-:W-:Y:S01]  /*13a0*/  LEA.HI R115, R112, R98, RZ, 0x3 ;  /* 0x0000006270737211 */ /* 0x000fe200078f18ff */
[----:B------:R-:W-:Y:S01]  /*13b0*/  IMAD.MOV.U32 R140, RZ, RZ, c[0x0][0x198] ;  /* 0x00006600ff8c7624 */ /* 0x000fe200078e00ff */
[----:B------:R-:W-:Y:S01]  /*13c0*/  LOP3.LUT R106, R113, 0xfffffffc, RZ, 0xc0, !PT ;  /* 0xfffffffc716a7812 */ /* 0x000fe200078ec0ff */
[----:B------:R-:W-:Y:S01]  /*13d0*/  IMAD.HI.U32 R108, R13, R108, R20 ;  /* 0x0000006c0d6c7227 */ /* 0x000fe200078e0014 */
[----:B------:R-:W-:-:S02]  /*13e0*/  SHF.R.S32.HI R114, RZ, 0x3, R115 ;  /* 0x00000003ff727819 */ /* 0x000fc40000011473 */
[CC--:B------:R-:W-:Y:S01]  /*13f0*/  LEA.HI R40, R112.reuse, R98.reuse, RZ, 0x5 ;  /* 0x0000006270287211 */ /* 0x0c0fe200078f28ff */
[----:B------:R-:W-:Y:S01]  /*1400*/  @!P0 IMAD R2, R5, c[0x0][0x178], RZ ;  /* 0x00005e0005028a24 */ /* 0x000fe200078e02ff */
[----:B------:R-:W-:Y:S01]  /*1410*/  LEA.HI R112, R112, R98, RZ, 0x4 ;  /* 0x0000006270707211 */ /* 0x000fe200078f20ff */
[----:B------:R-:W-:Y:S01]  /*1420*/  IMAD.IADD R106, R98, 0x1, -R106 ;  /* 0x00000001626a7824 */ /* 0x000fe200078e0a6a */
[----:B------:R-:W-:Y:S01]  /*1430*/  SHF.R.S32.HI R128, RZ, 0x2, R113 ;  /* 0x00000002ff807819 */ /* 0x000fe20000011471 */
[----:B------:R-:W-:Y:S01]  /*1440*/  IMAD.SHL.U32 R13, R114, 0x40, RZ ;  /* 0x00000040720d7824 */ /* 0x000fe200078e00ff */
[----:B------:R-:W-:Y:S01]  /*1450*/  LOP3.LUT R111, R112, 0xfffffff0, RZ, 0xc0, !PT ;  /* 0xfffffff0706f7812 */ /* 0x000fe200078ec0ff */
[----:B------:R-:W-:Y:S01]  /*1460*/  @P0 IMAD.WIDE.U32 R14, R230, c[0x0][0x190], RZ ;  /* 0x00006400e60e0a25 */ /* 0x000fe200078e00ff */
[----:B------:R-:W-:Y:S02]  /*1470*/  SHF.L.U32 R148, R106, 0x3, RZ ;  /* 0x000000036a947819 */ /* 0x000fe400000006ff */
[----:B------:R-:W-:Y:S01]  /*1480*/  LOP3.LUT R13, R13, 0xc0, RZ, 0xc0, !PT ;  /* 0x000000c00d0d7812 */ /* 0x000fe200078ec0ff */
[----:B------:R-:W-:Y:S01]  /*1490*/  @!P0 IMAD.WIDE.U32 R18, R4, c[0x0][0x178], RZ ;  /* 0x00005e0004128a25 */ /* 0x000fe200078e00ff */
[----:B------:R-:W-:-:S02]  /*14a0*/  SHF.R.S32.HI R149, RZ, 0x1f, R148 ;  /* 0x0000001fff957819 */ /* 0x000fc40000011494 */
[----:B------:R-:W-:Y:S01]  /*14b0*/  SHF.R.S32.HI R129, RZ, 0x1f, R128 ;  /* 0x0000001fff817819 */ /* 0x000fe20000011480 */
[----:B------:R-:W-:Y:S01]  /*14c0*/  @!P0 IMAD R2, R4, c[0x0][0x17c], R2 ;  /* 0x00005f0004028a24 */ /* 0x000fe200078e0202 */
[----:B------:R-:W-:Y:S01]  /*14d0*/  LEA.HI R58, R58, R60, RZ, 0x8 ;  /* 0x0000003c3a3a7211 */ /* 0x000fe200078f40ff */
[----:B-----5:R-:W-:Y:S01]  /*14e0*/  @P0 IMAD R11, R230, c[0x0][0x194], R15 ;  /* 0x00006500e60b0a24 */ /* 0x020fe200078e020f */
[----:B------:R-:W-:Y:S01]  /*14f0*/  LEA.HI R113, R113, R128, RZ, 0x1 ;  /* 0x0000008071717211 */ /* 0x000fe200078f08ff */
[----:B------:R-:W-:Y:S01]  /*1500*/  @!P0 IMAD.MOV.U32 R14, RZ, RZ, R18 ;  /* 0x000000ffff0e8224 */ /* 0x000fe200078e0012 */
[----:B------:R-:W-:Y:S01]  /*1510*/  @!P0 IADD3 R11, R19, R2, RZ ;  /* 0x00000002130b8210 */ /* 0x000fe20007ffe0ff */
[----:B------:R-:W-:Y:S01]  /*1520*/  IMAD.IADD R111, R98, 0x1, -R111 ;  /* 0x00000001626f7824 */ /* 0x000fe200078e0a6f */
[----:B------:R-:W-:Y:S01]  /*1530*/  IADD3 R18, P0, R148, R12, RZ ;  /* 0x0000000c94127210 */ /* 0x000fe20007f1e0ff */
[----:B------:R-:W-:Y:S01]  /*1540*/  IMAD.WIDE R16, R16, 0x40, R128 ;  /* 0x0000004010107825 */ /* 0x000fe200078e0280 */
[----:B------:R-:W-:-:S02]  /*1550*/  LOP3.LUT R2, R13, 0x18, R148, 0xf8, !PT ;  /* 0x000000180d027812 */ /* 0x000fc400078ef894 */
[----:B------:R-:W-:Y:S01]  /*1560*/  SHF.R.U32.HI R13, RZ, 0x3, R13 ;  /* 0x00000003ff0d7819 */ /* 0x000fe2000001160d */
[----:B------:R-:W-:Y:S01]  /*1570*/  IMAD.X R19, R149, 0x1, R10, P0 ;  /* 0x0000000195137824 */ /* 0x000fe200000e060a */
[----:B------:R-:W-:Y:S01]  /*1580*/  IADD3 R118, P0, R128, R9, RZ ;  /* 0x0000000980767210 */ /* 0x000fe20007f1e0ff */
[----:B------:R-:W-:Y:S01]  /*1590*/  IMAD R9, R17, c[0x0][0x190], RZ ;  /* 0x0000640011097a24 */ /* 0x000fe200078e02ff */
[----:B------:R-:W-:Y:S01]  /*15a0*/  LOP3.LUT R13, R2, R13, RZ, 0x3c, !PT ;  /* 0x0000000d020d7212 */ /* 0x000fe200078e3cff */
[----:B------:R-:W-:Y:S01]  /*15b0*/  IMAD R2, R3, c[0x0][0x1b8], RZ ;  /* 0x00006e0003027a24 */ /* 0x000fe200078e02ff */
[----:B------:R-:W-:Y:S01]  /*15c0*/  LEA.HI R110, R111, R111, RZ, 0x1 ;  /* 0x0000006f6f6e7211 */ /* 0x000fe200078f08ff */
[----:B------:R-:W-:Y:S01]  /*15d0*/  IMAD.X R8, R129, 0x1, R8, P0 ;  /* 0x0000000181087824 */ /* 0x000fe200000e0608 */
[----:B------:R-:W-:Y:S01]  /*15e0*/  SHF.R.S32.HI R58, RZ, 0x8, R58 ;  /* 0x00000008ff3a7819 */ /* 0x000fe2000001143a */
[C---:B------:R-:W-:Y:S01]  /*15f0*/  IMAD R2, R0.reuse, c[0x0][0x1bc], R2 ;  /* 0x00006f0000027a24 */ /* 0x040fe200078e0202 */
[----:B------:R-:W-:Y:S01]  /*1600*/  SHF.R.S32.HI R109, RZ, 0x1, R110 ;  /* 0x00000001ff6d7819 */ /* 0x000fe2000001146e */
[----:B------:R-:W-:Y:S01]  /*1610*/  IMAD.WIDE.U32 R18, R0, c[0x0][0x1b8], R18 ;  /* 0x00006e0000127a25 */ /* 0x000fe200078e0012 */
[----:B------:R-:W-:-:S02]  /*1620*/  SHF.R.S32.HI R12, RZ, 0x1f, R110 ;  /* 0x0000001fff0c7819 */ /* 0x000fc4000001146e */
[----:B------:R-:W-:Y:S01]  /*1630*/  IADD3 R14, P1, R148, R14, RZ ;  /* 0x0000000e940e7210 */ /* 0x000fe20007f3e0ff */
[----:B------:R-:W-:Y:S01]  /*1640*/  IMAD R9, R16, c[0x0][0x194], R9 ;  /* 0x0000650010097a24 */ /* 0x000fe200078e0209 */
[----:B------:R-:W-:Y:S01]  /*1650*/  IADD3 R122, P0, R148, R122, RZ ;  /* 0x0000007a947a7210 */ /* 0x000fe20007f1e0ff */
[----:B------:R-:W-:Y:S01]  /*1660*/  IMAD R8, R8, c[0x0][0x1a0], RZ ;  /* 0x0000680008087a24 */ /* 0x000fe200078e02ff */
[----:B------:R-:W-:Y:S01]  /*1670*/  IMNMX R58, RZ, R58, !PT ;  /* 0x0000003aff3a7217 */ /* 0x000fe20007800200 */
[C---:B------:R-:W-:Y:S01]  /*1680*/  IMAD.X R15, R149.reuse, 0x1, R11, P1 ;  /* 0x00000001950f7824 */ /* 0x040fe200008e060b */
[----:B------:R-:W-:Y:S01]  /*1690*/  LEA.HI R12, R12, R109, RZ, 0x2 ;  /* 0x0000006d0c0c7211 */ /* 0x000fe200078f10ff */
[----:B------:R-:W-:Y:S01]  /*16a0*/  IMAD.X R123, R149, 0x1, R6, P0 ;  /* 0x00000001957b7824 */ /* 0x000fe200000e0606 */
[----:B------:R-:W-:Y:S01]  /*16b0*/  IADD3 R19, R19, R2, RZ ;  /* 0x0000000213137210 */ /* 0x000fe20007ffe0ff */
[----:B------:R-:W-:Y:S01]  /*16c0*/  IMAD.WIDE.U32 R14, R16, c[0x0][0x190], R14 ;  /* 0x00006400100e7a25 */ /* 0x000fe200078e000e */
[----:B------:R-:W-:-:S02]  /*16d0*/  SHF.R.S32.HI R2, RZ, 0x1f, R126 ;  /* 0x0000001fff027819 */ /* 0x000fc4000001147e */
[----:B------:R-:W-:Y:S01]  /*16e0*/  ISETP.GT.AND P0, PT, R35, R58, PT ;  /* 0x0000003a2300720c */ /* 0x000fe20003f04270 */
[----:B------:R-:W-:Y:S01]  /*16f0*/  IMAD.IADD R15, R15, 0x1, R9 ;  /* 0x000000010f0f7824 */ /* 0x000fe200078e0209 */
[----:B------:R-:W-:Y:S01]  /*1700*/  LOP3.LUT R113, R113, 0x7fffffe, RZ, 0xc0, !PT ;  /* 0x07fffffe71717812 */ /* 0x000fe200078ec0ff */
[----:B------:R-:W-:Y:S01]  /*1710*/  IMAD R2, R2, c[0x0][0x1a8], RZ ;  /* 0x00006a0002027a24 */ /* 0x000fe200078e02ff */
[----:B------:R-:W-:Y:S01]  /*1720*/  LOP3.LUT R12, R12, 0xfffffffc, RZ, 0xc0, !PT ;  /* 0xfffffffc0c0c7812 */ /* 0x000fe200078ec0ff */
[----:B------:R-:W-:Y:S01]  /*1730*/  IMAD R124, R129, c[0x0][0x198], RZ ;  /* 0x00006600817c7a24 */ /* 0x000fe200078e02ff */
[----:B------:R-:W-:Y:S01]  /*1740*/  SHF.R.S32.HI R105, RZ, 0x1, R108 ;  /* 0x00000001ff697819 */ /* 0x000fe2000001146c */
[----:B------:R-:W-:Y:S01]  /*1750*/  IMAD.IADD R113, R128, 0x1, -R113 ;  /* 0x0000000180717824 */ /* 0x000fe200078e0a71 */
[----:B------:R-:W-:Y:S01]  /*1760*/  SHF.L.U32 R106, R106, 0x2, RZ ;  /* 0x000000026a6a7819 */ /* 0x000fe200000006ff */
[----:B------:R-:W-:Y:S01]  /*1770*/  IMAD.IADD R109, R109, 0x1, -R12 ;  /* 0x000000016d6d7824 */ /* 0x000fe200078e0a0c */
[----:B------:R-:W-:Y:S01]  /*1780*/  SHF.R.S32.HI R40, RZ, 0x5, R40 ;  /* 0x00000005ff287819 */ /* 0x000fe20000011428 */
[----:B------:R-:W-:Y:S01]  /*1790*/  IMAD R120, R118, c[0x0][0x1a4], R8 ;  /* 0x0000690076787a24 */ /* 0x000fe200078e0208 */
[----:B------:R-:W-:Y:S01]  /*17a0*/  MOV R94, 0x5 ;  /* 0x00000005005e7802 */ /* 0x000fe20000000f00 */
[----:B------:R-:W-:Y:S01]  /*17b0*/  IMAD R107, R128, R105, R106 ;  /* 0x00000069806b7224 */ /* 0x000fe200078e026a */
[----:B------:R-:W-:Y:S01]  /*17c0*/  LOP3.LUT P1, RZ, R109, 0x2, RZ, 0xc0, !PT ;  /* 0x000000026dff7812 */ /* 0x000fe2000782c0ff */
[----:B------:R-:W-:Y:S01]  /*17d0*/  IMAD R59, R126, c[0x0][0x1ac], R2 ;  /* 0x00006b007e3b7a24 */ /* 0x000fe200078e0202 */
[----:B------:R-:W-:Y:S01]  /*17e0*/  SHF.L.U64.HI R38, R140, R94, c[0x0][0x19c] ;  /* 0x000067008c267619 */ /* 0x000fe2000001025e */
[----:B------:R-:W-:Y:S01]  /*17f0*/  IMAD R113, R40, 0x8, R113 ;  /* 0x0000000828717824 */ /* 0x000fe200078e0271 */
[----:B------:R-:W-:Y:S01]  /*1800*/  SHF.R.S32.HI R97, RZ, 0x1f, R107 ;  /* 0x0000001fff617819 */ /* 0x000fe2000001146b */
[----:B------:R-:W-:-:S03]  /*1810*/  IMAD.WIDE.U32 R118, R118, c[0x0][0x1a0], R18 ;  /* 0x0000680076767a25 */ /* 0x000fc600078e0012 */
[----:B------:R-:W-:Y:S01]  /*1820*/  LEA R113, R113, R13, 0x5 ;  /* 0x0000000d71717211 */ /* 0x000fe200078e28ff */
[----:B------:R-:W-:Y:S01]  /*1830*/  IMAD.MOV.U32 R25, RZ, RZ, 0x10 ;  /* 0x00000010ff197424 */ /* 0x000fe200078e00ff */
[----:B------:R-:W-:Y:S01]  /*1840*/  IADD3 R121, R119, R120, RZ ;  /* 0x0000007877797210 */ /* 0x000fe20007ffe0ff */
[----:B------:R-:W-:Y:S02]  /*1850*/  IMAD.MOV.U32 R2, RZ, RZ, c[0x0][0x1a0] ;  /* 0x00006800ff027624 */ /* 0x000fe400078e00ff */
[----:B------:R-:W-:Y:S01]  /*1860*/  IMAD.IADD R106, R106, 0x1, R107 ;  /* 0x000000016a6a7824 */ /* 0x000fe200078e026b */
[----:B------:R-:W-:Y:S01]  /*1870*/  SEL R25, R25, 0xfffffff0, !P1 ;  /* 0xfffffff019197807 */ /* 0x000fe20004800000 */
[----:B------:R-:W-:Y:S01]  /*1880*/  IMAD.WIDE.U32 R126, R126, c[0x0][0x1a8], R14 ;  /* 0x00006a007e7e7a25 */ /* 0x000fe200078e000e */
[----:B------:R-:W-:Y:S02]  /*1890*/  SHF.L.U64.HI R36, R2, R94, c[0x0][0x1a4] ;  /* 0x0000690002247619 */ /* 0x000fe4000001025e */
[----:B------:R-:W-:Y:S01]  /*18a0*/  SHF.R.S32.HI R96, RZ, 0x1f, R106 ;  /* 0x0000001fff607819 */ /* 0x000fe2000001146a */
[----:B------:R-:W-:-:S02]  /*18b0*/  IMAD R124, R128, c[0x0][0x19c], R124 ;  /* 0x00006700807c7a24 */ /* 0x000fc400078e027c */
[----:B------:R-:W-:-:S04]  /*18c0*/  IMAD.WIDE.U32 R122, R128, c[0x0][0x198], R122 ;  /* 0x00006600807a7a25 */ /* 0x000fc800078e007a */
[----:B------:R-:W-:Y:S02]  /*18d0*/  IMAD.SHL.U32 R39, R140, 0x20, RZ ;  /* 0x000000208c277824 */ /* 0x000fe400078e00ff */
[----:B------:R-:W-:Y:S02]  /*18e0*/  IMAD.SHL.U32 R37, R2, 0x20, RZ ;  /* 0x0000002002257824 */ /* 0x000fe400078e00ff */
[----:B------:R-:W-:Y:S02]  /*18f0*/  IMAD.IADD R125, R123, 0x1, R124 ;  /* 0x000000017b7d7824 */ /* 0x000fe400078e027c */
[----:B------:R-:W-:Y:S01]  /*1900*/  IMAD.IADD R59, R127, 0x1, R59 ;  /* 0x000000017f3b7824 */ /* 0x000fe200078e023b */
[----:B------:R-:W-:Y:S01]  /*1910*/  @!P4 MOV R93, RZ ;  /* 0x000000ff005dc202 */ /* 0x000fe20000000f00 */
[----:B------:R-:W-:Y:S05]  /*1920*/  @!P0 BRA `(.L_x_818) ;  /* 0x000071a000008947 */ /* 0x000fea0003800000 */
[C---:B-1----:R-:W-:Y:S01]  /*1930*/  IMAD R6, R5.reuse, c[0x0][0x280], RZ ;  /* 0x0000a00005067a24 */ /* 0x042fe200078e02ff */
[----:B------:R-:W-:Y:S01]  /*1940*/  SHF.R.S32.HI R8, RZ, 0x1f, R60 ;  /* 0x0000001fff087819 */ /* 0x000fe2000001143c */
[----:B------:R-:W-:Y:S01]  /*1950*/  IMAD R5, R5, c[0x0][0x278], RZ ;  /* 0x00009e0005057a24 */ /* 0x000fe200078e02ff */
[----:B------:R-:W-:Y:S01]  /*1960*/  UMOV UR13, 0x80 ;  /* 0x00000080000d7882 */ /* 0x000fe20000000000 */
[C-C-:B------:R-:W-:Y:S01]  /*1970*/  IMAD.WIDE.U32 R12, R4.reuse, c[0x0][0x280], R148.reuse ;  /* 0x0000a000040c7a25 */ /* 0x140fe200078e0094 */
[----:B------:R-:W-:Y:S01]  /*1980*/  ULDC.64 UR4, c[0x0][0x1a0] ;  /* 0x0000680000047ab9 */ /* 0x000fe20000000a00 */
[----:B------:R-:W-:Y:S01]  /*1990*/  MOV R62, 0x6 ;  /* 0x00000006003e7802 */ /* 0x000fe20000000f00 */
[----:B------:R-:W-:Y:S01]  /*19a0*/  UIMAD UR18, UR13, UR5, URZ ;  /* 0x000000050d1272a4 */ /* 0x000fe2000f8e023f */
[----:B------:R-:W-:Y:S01]  /*19b0*/  IMAD.WIDE.U32 R10, R4, c[0x0][0x278], R148 ;  /* 0x00009e00040a7a25 */ /* 0x000fe200078e0094 */
[----:B------:R-:W-:Y:S01]  /*19c0*/  UMOV UR12, 0x40 ;  /* 0x00000040000c7882 */ /* 0x000fe20000000000 */
[----:B------:R-:W-:Y:S01]  /*19d0*/  IADD3 R43, R128, 0x20, RZ ;  /* 0x00000020802b7810 */ /* 0x000fe20007ffe0ff */
[----:B------:R-:W-:Y:S01]  /*19e0*/  UMOV UR11, 0xc0 ;  /* 0x000000c0000b7882 */ /* 0x000fe20000000000 */
[C---:B------:R-:W-:Y:S01]  /*19f0*/  IMAD R6, R4.reuse, c[0x0][0x284], R6 ;  /* 0x0000a10004067a24 */ /* 0x040fe200078e0206 */
[----:B------:R-:W-:Y:S01]  /*1a00*/  UMOV UR10, 0x140 ;  /* 0x00000140000a7882 */ /* 0x000fe20000000000 */
[----:B------:R-:W-:Y:S01]  /*1a10*/  IMAD R5, R4, c[0x0][0x27c], R5 ;  /* 0x00009f0004057a24 */ /* 0x000fe200078e0205 */
[--C-:B------:R-:W-:Y:S01]  /*1a20*/  SHF.R.S32.HI R4, RZ, 0x1f, R7.reuse ;  /* 0x0000001fff047819 */ /* 0x100fe20000011407 */
[----:B------:R-:W-:Y:S01]  /*1a30*/  IMAD.IADD R93, R93, 0x1, R7 ;  /* 0x000000015d5d7824 */ /* 0x000fe200078e0207 */
[----:B------:R-:W-:Y:S01]  /*1a40*/  IADD3 R7, P1, P0, R7, R128, -R60 ;  /* 0x0000008007077210 */ /* 0x000fe2000783e83c */
[----:B------:R-:W-:Y:S01]  /*1a50*/  IMAD.IADD R11, R11, 0x1, R5 ;  /* 0x000000010b0b7824 */ /* 0x000fe200078e0205 */
[----:B------:R-:W-:Y:S01]  /*1a60*/  UMOV UR9, 0x180 ;  /* 0x0000018000097882 */ /* 0x000fe20000000000 */
[----:B------:R-:W-:Y:S01]  /*1a70*/  IMAD.IADD R13, R13, 0x1, R6 ;  /* 0x000000010d0d7824 */ /* 0x000fe200078e0206 */
[----:B------:R-:W-:Y:S01]  /*1a80*/  IADD3.X R4, R4, R129, ~R8, P1, P0 ;  /* 0x0000008104047210 */ /* 0x000fe20000fe0c08 */
[C---:B------:R-:W-:Y:S01]  /*1a90*/  IMAD.WIDE.U32 R8, R7.reuse, c[0x0][0x288], R10 ;  /* 0x0000a20007087a25 */ /* 0x040fe200078e000a */
[----:B------:R-:W-:Y:S01]  /*1aa0*/  UMOV UR8, 0x1c0 ;  /* 0x000001c000087882 */ /* 0x000fe20000000000 */
[----:B------:R-:W-:Y:S01]  /*1ab0*/  IADD3 R104, R128, 0x40, RZ ;  /* 0x0000004080687810 */ /* 0x000fe20007ffe0ff */
[----:B------:R-:W-:Y:S01]  /*1ac0*/  UIMAD UR19, UR12, UR5, URZ ;  /* 0x000000050c1372a4 */ /* 0x000fe2000f8e023f */
[C---:B------:R-:W-:Y:S01]  /*1ad0*/  IMAD R5, R4.reuse, c[0x0][0x290], RZ ;  /* 0x0000a40004057a24 */ /* 0x040fe200078e02ff */
[----:B------:R-:W-:Y:S01]  /*1ae0*/  UIMAD UR16, UR11, UR5, URZ ;  /* 0x000000050b1072a4 */ /* 0x000fe2000f8e023f */
[----:B------:R-:W-:Y:S01]  /*1af0*/  IMAD R4, R4, c[0x0][0x288], RZ ;  /* 0x0000a20004047a24 */ /* 0x000fe200078e02ff */
[----:B------:R-:W-:Y:S01]  /*1b00*/  UIMAD UR15, UR10, UR5, URZ ;  /* 0x000000050a0f72a4 */ /* 0x000fe2000f8e023f */
[C---:B------:R-:W-:Y:S01]  /*1b10*/  IMAD R5, R7.reuse, c[0x0][0x294], R5 ;  /* 0x0000a50007057a24 */ /* 0x040fe200078e0205 */
[----:B------:R-:W-:Y:S01]  /*1b20*/  UIMAD UR14, UR9, UR5, URZ ;  /* 0x00000005090e72a4 */ /* 0x000fe2000f8e023f */
[C---:B------:R-:W-:Y:S01]  /*1b30*/  IMAD R4, R7.reuse, c[0x0][0x28c], R4 ;  /* 0x0000a30007047a24 */ /* 0x040fe200078e0204 */
[----:B------:R-:W-:Y:S01]  /*1b40*/  UIMAD UR26, UR8, UR5, URZ ;  /* 0x00000005081a72a4 */ /* 0x000fe2000f8e023f */
[----:B------:R-:W-:Y:S01]  /*1b50*/  IMAD.WIDE.U32 R12, R7, c[0x0][0x290], R12 ;  /* 0x0000a400070c7a25 */ /* 0x000fe200078e000c */
[----:B------:R-:W-:Y:S01]  /*1b60*/  UIMAD.WIDE.U32 UR32, UR11, UR4, URZ ;  /* 0x000000040b2072a5 */ /* 0x000fe2000f8e003f */
[----:B------:R-:W-:Y:S01]  /*1b70*/  IADD3 R103, R128, 0x60, RZ ;  /* 0x0000006080677810 */ /* 0x000fe20007ffe0ff */
[----:B------:R-:W-:Y:S01]  /*1b80*/  ULDC UR5, c[0x0][0x294] ;  /* 0x0000a50000057ab9 */ /* 0x000fe20000000800 */
[----:B------:R-:W-:Y:S01]  /*1b90*/  IMAD.IADD R9, R9, 0x1, R4 ;  /* 0x0000000109097824 */ /* 0x000fe200078e0204 */
[----:B------:R-:W-:Y:S01]  /*1ba0*/  UIMAD.WIDE.U32 UR30, UR10, UR4, URZ ;  /* 0x000000040a1e72a5 */ /* 0x000fe2000f8e003f */
[C---:B------:R-:W-:Y:S01]  /*1bb0*/  IMAD R88, R3.reuse, c[0x0][0x298], RZ ;  /* 0x0000a60003587a24 */ /* 0x040fe200078e02ff */
[----:B------:R-:W-:Y:S01]  /*1bc0*/  UIMAD.WIDE.U32 UR28, UR9, UR4, URZ ;  /* 0x00000004091c72a5 */ /* 0x000fe2000f8e003f */
[----:B------:R-:W-:Y:S01]  /*1bd0*/  IMAD.WIDE.U32 R14, R2, 0x40, RZ ;  /* 0x00000040020e7825 */ /* 0x000fe200078e00ff */
[----:B------:R-:W-:Y:S01]  /*1be0*/  ULDC UR17, c[0x0][0x19c] ;  /* 0x0000670000117ab9 */ /* 0x000fe20000000800 */
[----:B------:R-:W-:Y:S01]  /*1bf0*/  IADD3 R102, R128, 0x80, RZ ;  /* 0x0000008080667810 */ /* 0x000fe20007ffe0ff */
[----:B------:R-:W-:Y:S01]  /*1c00*/  UIMAD UR11, UR11, UR5, URZ ;  /* 0x000000050b0b72a4 */ /* 0x000fe2000f8e023f */
[----:B------:R-:W-:Y:S01]  /*1c10*/  IMAD R86, R3, c[0x0][0x2a0], RZ ;  /* 0x0000a80003567a24 */ /* 0x000fe200078e02ff */
[----:B------:R-:W-:Y:S01]  /*1c20*/  UIMAD UR10, UR10, UR5, URZ ;  /* 0x000000050a0a72a4 */ /* 0x000fe2000f8e023f */
[----:B------:R-:W-:Y:S01]  /*1c30*/  IMAD.WIDE.U32 R10, R2, 0x80, RZ ;  /* 0x00000080020a7825 */ /* 0x000fe200078e00ff */
[----:B------:R-:W-:Y:S01]  /*1c40*/  UIMAD UR9, UR9, UR5, URZ ;  /* 0x00000005090972a4 */ /* 0x000fe2000f8e023f */
[----:B------:R-:W-:Y:S01]  /*1c50*/  IADD3 R72, R15, UR19, RZ ;  /* 0x000000130f487c10 */ /* 0x000fe2000fffe0ff */
[----:B------:R-:W-:Y:S01]  /*1c60*/  UIMAD UR13, UR13, UR17, URZ ;  /* 0x000000110d0d72a4 */ /* 0x000fe2000f8e023f */
[----:B------:R-:W-:Y:S01]  /*1c70*/  IMAD.IADD R7, R13, 0x1, R5 ;  /* 0x000000010d077824 */ /* 0x000fe200078e0205 */
[----:B------:R-:W-:Y:S01]  /*1c80*/  IADD3 R77, R11, UR18, RZ ;  /* 0x000000120b4d7c10 */ /* 0x000fe2000fffe0ff */
[----:B------:R-:W-:Y:S01]  /*1c90*/  IMAD.MOV.U32 R6, RZ, RZ, R12 ;  /* 0x000000ffff067224 */ /* 0x000fe200078e000c */
[----:B------:R-:W-:Y:S01]  /*1ca0*/  UIMAD UR12, UR12, UR17, URZ ;  /* 0x000000110c0c72a4 */ /* 0x000fe2000f8e023f */
[----:B------:R-:W-:Y:S01]  /*1cb0*/  IMAD R88, R0, c[0x0][0x29c], R88 ;  /* 0x0000a70000587a24 */ /* 0x000fe200078e0258 */
[----:B------:R-:W-:Y:S01]  /*1cc0*/  SHF.L.U64.HI R77, R10, 0x1, R77 ;  /* 0x000000010a4d7819 */ /* 0x000fe2000001024d */
[----:B------:R-:W-:Y:S01]  /*1cd0*/  IMAD.WIDE.U32 R2, R0, c[0x0][0x298], R8 ;  /* 0x0000a60000027a25 */ /* 0x000fe200078e0008 */
[----:B------:R-:W-:Y:S01]  /*1ce0*/  UIMAD UR5, UR8, UR5, URZ ;  /* 0x00000005080572a4 */ /* 0x000fe2000f8e023f */
[----:B------:R-:W-:Y:S01]  /*1cf0*/  SHF.L.U64.HI R72, R14, 0x1, R72 ;  /* 0x000000010e487819 */ /* 0x000fe20000010248 */
[----:B------:R-:W-:Y:S01]  /*1d00*/  UIMAD.WIDE.U32 UR34, UR8, UR4, URZ ;  /* 0x00000004082272a5 */ /* 0x000fe2000f8e003f */
[----:B------:R-:W-:Y:S01]  /*1d10*/  IMAD R86, R0, c[0x0][0x2a4], R86 ;  /* 0x0000a90000567a24 */ /* 0x000fe200078e0256 */
[----:B------:R-:W-:Y:S01]  /*1d20*/  LEA R89, P0, R2, c[0x0][0x268], 0x1 ;  /* 0x00009a0002597a11 */ /* 0x000fe200078008ff */
[----:B------:R-:W-:Y:S01]  /*1d30*/  IMAD.WIDE.U32 R4, R0, c[0x0][0x2a0], R6 ;  /* 0x0000a80000047a25 */ /* 0x000fe200078e0006 */
[C---:B------:R-:W-:Y:S01]  /*1d40*/  IADD3 R101, R128.reuse, 0xa0, RZ ;  /* 0x000000a080657810 */ /* 0x040fe20007ffe0ff */
[----:B------:R-:W-:Y:S01]  /*1d50*/  ULDC UR25, c[0x0][0x28c] ;  /* 0x0000a30000197ab9 */ /* 0x000fe20000000800 */
[----:B------:R-:W-:Y:S01]  /*1d60*/  IADD3 R100, R128, 0xc0, RZ ;  /* 0x000000c080647810 */ /* 0x000fe20007ffe0ff */
[----:B------:R-:W-:Y:S01]  /*1d70*/  IMAD.IADD R88, R3, 0x1, R88 ;  /* 0x0000000103587824 */ /* 0x000fe200078e0258 */
[----:B------:R-:W-:Y:S01]  /*1d80*/  LEA R87, P1, R4, c[0x0][0x270], 0x1 ;  /* 0x00009c0004577a11 */ /* 0x000fe200078208ff */
[----:B------:R-:W-:Y:S01]  /*1d90*/  IMAD.IADD R86, R5, 0x1, R86 ;  /* 0x0000000105567824 */ /* 0x000fe200078e0256 */
[----:B------:R-:W-:Y:S01]  /*1da0*/  IADD3 R99, R128, 0xe0, RZ ;  /* 0x000000e080637810 */ /* 0x000fe20007ffe0ff */
[----:B------:R-:W-:Y:S01]  /*1db0*/  IMAD R93, R105, R93, RZ ;  /* 0x0000005d695d7224 */ /* 0x000fe200078e02ff */
[----:B------:R-:W-:Y:S01]  /*1dc0*/  LEA.HI.X R88, R2, c[0x0][0x26c], R88, 0x1, P0 ;  /* 0x00009b0002587a11 */ /* 0x000fe200000f0c58 */
[----:B------:R-:W-:Y:S01]  /*1dd0*/  IMAD.MOV.U32 R132, RZ, RZ, c[0x0][0x290] ;  /* 0x0000a400ff847624 */ /* 0x000fe200078e00ff */
[----:B------:R-:W-:Y:S01]  /*1de0*/  ISETP.GE.AND P0, PT, R148, c[0x0][0x220], PT ;  /* 0x0000880094007a0c */ /* 0x000fe20003f06270 */
[----:B------:R-:W-:Y:S01]  /*1df0*/  IMAD.MOV.U32 R65, RZ, RZ, 0x7 ;  /* 0x00000007ff417424 */ /* 0x000fe200078e00ff */
[----:B------:R-:W-:Y:S01]  /*1e00*/  LEA.HI.X R86, R4, c[0x0][0x274], R86, 0x1, P1 ;  /* 0x00009d0004567a11 */ /* 0x000fe200008f0c56 */
[----:B------:R-:W-:Y:S01]  /*1e10*/  IMAD.SHL.U32 R78, R10, 0x2, RZ ;  /* 0x000000020a4e7824 */ /* 0x000fe200078e00ff */
[----:B------:R-:W-:Y:S01]  /*1e20*/  P2R R116, PR, RZ, 0x1 ;  /* 0x00000001ff747803 */ /* 0x000fe20000000000 */
[----:B------:R-:W-:Y:S01]  /*1e30*/  IMAD.MOV.U32 R95, RZ, RZ, c[0x0][0x288] ;  /* 0x0000a200ff5f7624 */ /* 0x000fe200078e00ff */
[----:B------:R-:W-:Y:S01]  /*1e40*/  LEA R83, P1, R122, c[0x0][0x168], 0x1 ;  /* 0x00005a007a537a11 */ /* 0x000fe200078208ff */
[----:B------:R-:W-:Y:S01]  /*1e50*/  IMAD.WIDE.U32 R142, R140, 0x80, RZ ;  /* 0x000000808c8e7825 */ /* 0x000fe200078e00ff */
[----:B------:R-:W-:Y:S01]  /*1e60*/  LEA R85, P0, R118, c[0x0][0x170], 0x1 ;  /* 0x00005c0076557a11 */ /* 0x000fe200078008ff */
[----:B------:R-:W-:Y:S01]  /*1e70*/  ULDC UR24, c[0x0][0x28c] ;  /* 0x0000a30000187ab9 */ /* 0x000fe20000000800 */
[----:B------:R-:W-:Y:S01]  /*1e80*/  LEA.HI.X R82, R122, c[0x0][0x16c], R125, 0x1, P1 ;  /* 0x00005b007a527a11 */ /* 0x000fe200008f0c7d */
[----:B------:R-:W-:Y:S01]  /*1e90*/  IMAD.SHL.U32 R71, R132, 0x40, RZ ;  /* 0x0000004084477824 */ /* 0x000fe200078e00ff */
[----:B------:R-:W-:Y:S01]  /*1ea0*/  LEA.HI.X R84, R118, c[0x0][0x174], R121, 0x1, P0 ;  /* 0x00005d0076547a11 */ /* 0x000fe200000f0c79 */
[C---:B------:R-:W-:Y:S01]  /*1eb0*/  IMAD.SHL.U32 R76, R132.reuse, 0x80, RZ ;  /* 0x00000080844c7824 */ /* 0x040fe200078e00ff */
[----:B------:R-:W-:Y:S01]  /*1ec0*/  SHF.R.S32.HI R26, RZ, 0x1f, R93 ;  /* 0x0000001fff1a7819 */ /* 0x000fe2000001145d */
[C---:B------:R-:W-:Y:S01]  /*1ed0*/  IMAD.SHL.U32 R69, R132.reuse, 0x20, RZ ;  /* 0x0000002084457824 */ /* 0x040fe200078e00ff */
[-C--:B------:R-:W-:Y:S01]  /*1ee0*/  IADD3 R27, P1, R107, R93.reuse, RZ ;  /* 0x0000005d6b1b7210 */ /* 0x080fe20007f3e0ff */
[----:B------:R-:W-:Y:S01]  /*1ef0*/  IMAD.WIDE.U32 R138, R132, 0xc0, RZ ;  /* 0x000000c0848a7825 */ /* 0x000fe200078e00ff */
[----:B------:R-:W-:Y:S01]  /*1f00*/  IADD3 R93, P0, R106, R93, RZ ;  /* 0x0000005d6a5d7210 */ /* 0x000fe20007f1e0ff */
[----:B------:R-:W-:Y:S01]  /*1f10*/  ULDC UR23, c[0x0][0x28c] ;  /* 0x0000a30000177ab9 */ /* 0x000fe20000000800 */
[C---:B------:R-:W-:Y:S01]  /*1f20*/  SHF.L.U64.HI R70, R132.reuse, R62, c[0x0][0x294] ;  /* 0x0000a50084467619 */ /* 0x040fe2000001023e */
[----:B------:R-:W-:Y:S01]  /*1f30*/  IMAD.WIDE.U32 R136, R132, 0x140, RZ ;  /* 0x0000014084887825 */ /* 0x000fe200078e00ff */
[----:B------:R-:W-:Y:S01]  /*1f40*/  IADD3.X R92, R96, R26, RZ, P0, !PT ;  /* 0x0000001a605c7210 */ /* 0x000fe200007fe4ff */
[----:B------:R-:W-:Y:S01]  /*1f50*/  ULDC UR22, c[0x0][0x28c] ;  /* 0x0000a30000167ab9 */ /* 0x000fe20000000800 */
[CC--:B------:R-:W-:Y:S01]  /*1f60*/  SHF.L.U64.HI R75, R132.reuse, R65.reuse, c[0x0][0x294] ;  /* 0x0000a500844b7619 */ /* 0x0c0fe20000010241 */
[----:B------:R-:W-:Y:S01]  /*1f70*/  IMAD.X R26, R97, 0x1, R26, P1 ;  /* 0x00000001611a7824 */ /* 0x000fe200008e061a */
[C---:B------:R-:W-:Y:S01]  /*1f80*/  SHF.L.U64.HI R92, R93.reuse, 0x1, R92 ;  /* 0x000000015d5c7819 */ /* 0x040fe2000001025c */
[----:B------:R-:W-:Y:S01]  /*1f90*/  IMAD.SHL.U32 R93, R93, 0x2, RZ ;  /* 0x000000025d5d7824 */ /* 0x000fe200078e00ff */
[C---:B------:R-:W-:Y:S01]  /*1fa0*/  SHF.L.U64.HI R68, R132.reuse, R94, c[0x0][0x294] ;  /* 0x0000a50084447619 */ /* 0x040fe2000001025e */
[----:B------:R-:W-:Y:S01]  /*1fb0*/  IMAD.WIDE.U32 R134, R132, 0x180, RZ ;  /* 0x0000018084867825 */ /* 0x000fe200078e00ff */
[----:B------:R-:W-:Y:S01]  /*1fc0*/  SHF.L.U64.HI R26, R27, 0x1, R26 ;  /* 0x000000011b1a7819 */ /* 0x000fe2000001021a */
[----:B------:R-:W-:Y:S01]  /*1fd0*/  ULDC UR21, c[0x0][0x28c] ;  /* 0x0000a30000157ab9 */ /* 0x000fe20000000800 */
[----:B------:R-:W-:Y:S01]  /*1fe0*/  IADD3 R91, P3, R93, c[0x0][0x2b0], RZ ;  /* 0x0000ac005d5b7a10 */ /* 0x000fe20007f7e0ff */
[----:B------:R-:W-:Y:S01]  /*1ff0*/  IMAD.SHL.U32 R27, R27, 0x2, RZ ;  /* 0x000000021b1b7824 */ /* 0x000fe200078e00ff */
[----:B------:R-:W-:Y:S01]  /*2000*/  IADD3 R93, P2, R93, c[0x0][0x2a8], RZ ;  /* 0x0000aa005d5d7a10 */ /* 0x000fe20007f5e0ff */
[----:B------:R-:W-:Y:S01]  /*2010*/  IMAD.WIDE.U32 R140, R140, 0x40, RZ ;  /* 0x000000408c8c7825 */ /* 0x000fe200078e00ff */
[----:B------:R-:W-:Y:S01]  /*2020*/  SHF.L.U64.HI R62, R95, R62, c[0x0][0x28c] ;  /* 0x0000a3005f3e7619 */ /* 0x000fe2000001023e */
[----:B------:R-:W-:Y:S01]  /*2030*/  ULDC UR20, c[0x0][0x28c] ;  /* 0x0000a30000147ab9 */ /* 0x000fe20000000800 */
[----:B------:R-:W-:Y:S01]  /*2040*/  IADD3 R10, P1, R27, c[0x0][0x2b0], RZ ;  /* 0x0000ac001b0a7a10 */ /* 0x000fe20007f3e0ff */
[----:B------:R-:W-:Y:S01]  /*2050*/  IMAD.SHL.U32 R57, R105, 0x20, RZ ;  /* 0x0000002069397824 */ /* 0x000fe200078e00ff */
[----:B------:R-:W-:Y:S01]  /*2060*/  IADD3 R27, P0, R27, c[0x0][0x2a8], RZ ;  /* 0x0000aa001b1b7a10 */ /* 0x000fe20007f1e0ff */
[----:B------:R-:W-:Y:S01]  /*2070*/  IMAD.SHL.U32 R55, R105, 0x40, RZ ;  /* 0x0000004069377824 */ /* 0x000fe200078e00ff */
[----:B------:R-:W-:Y:S01]  /*2080*/  SHF.L.U64.HI R65, R95, R65, c[0x0][0x28c] ;  /* 0x0000a3005f417619 */ /* 0x000fe20000010241 */
[----:B------:R-:W-:Y:S01]  /*2090*/  IMAD R53, R105, 0x60, RZ ;  /* 0x0000006069357824 */ /* 0x000fe200078e02ff */
[----:B------:R-:W-:Y:S01]  /*20a0*/  SHF.L.U64.HI R94, R95, R94, c[0x0][0x28c] ;  /* 0x0000a3005f5e7619 */ /* 0x000fe2000001025e */
[----:B------:R-:W-:Y:S01]  /*20b0*/  IMAD.SHL.U32 R51, R105, 0x80, RZ ;  /* 0x0000008069337824 */ /* 0x000fe200078e00ff */
[----:B------:R-:W-:Y:S01]  /*20c0*/  SHF.L.U32 R66, R95, 0x7, RZ ;  /* 0x000000075f427819 */ /* 0x000fe200000006ff */
[----:B------:R-:W-:Y:S01]  /*20d0*/  IMAD R49, R105, 0xa0, RZ ;  /* 0x000000a069317824 */ /* 0x000fe200078e02ff */
[----:B------:R-:W-:Y:S01]  /*20e0*/  SHF.L.U64.HI R70, R71, 0x1, R70 ;  /* 0x0000000147467819 */ /* 0x000fe20000010246 */
[C---:B------:R-:W-:Y:S01]  /*20f0*/  IMAD R47, R105.reuse, 0xc0, RZ ;  /* 0x000000c0692f7824 */ /* 0x040fe200078e02ff */
[----:B------:R-:W-:Y:S01]  /*2100*/  SHF.L.U64.HI R75, R76, 0x1, R75 ;  /* 0x000000014c4b7819 */ /* 0x000fe2000001024b */
[----:B------:R-:W-:Y:S01]  /*2110*/  IMAD R45, R105, 0xe0, RZ ;  /* 0x000000e0692d7824 */ /* 0x000fe200078e02ff */
[----:B------:R-:W-:Y:S01]  /*2120*/  SHF.L.U64.HI R68, R69, 0x1, R68 ;  /* 0x0000000145447819 */ /* 0x000fe20000010244 */
[----:B------:R-:W-:Y:S01]  /*2130*/  IMAD.WIDE.U32 R132, R132, 0x1c0, RZ ;  /* 0x000001c084847825 */ /* 0x000fe200078e00ff */
[----:B------:R-:W-:Y:S01]  /*2140*/  IADD3.X R90, R92, c[0x0][0x2b4], RZ, P3, !PT ;  /* 0x0000ad005c5a7a10 */ /* 0x000fe20001ffe4ff */
[----:B------:R-:W-:Y:S01]  /*2150*/  ULDC UR19, c[0x0][0x28c] ;  /* 0x0000a30000137ab9 */ /* 0x000fe20000000800 */
[----:B------:R-:W-:Y:S01]  /*2160*/  IADD3.X R9, R26, c[0x0][0x2b4], RZ, P1, !PT ;  /* 0x0000ad001a097a10 */ /* 0x000fe20000ffe4ff */
[----:B------:R-:W-:Y:S01]  /*2170*/  IMAD.MOV.U32 R61, RZ, RZ, c[0x0][0x290] ;  /* 0x0000a400ff3d7624 */ /* 0x000fe200078e00ff */
[----:B------:R-:W-:Y:S01]  /*2180*/  SHF.R.S32.HI R56, RZ, 0x1f, R57 ;  /* 0x0000001fff387819 */ /* 0x000fe20000011439 */
[C---:B------:R-:W-:Y:S01]  /*2190*/  IMAD.SHL.U32 R63, R95.reuse, 0x40, RZ ;  /* 0x000000405f3f7824 */ /* 0x040fe200078e00ff */
[----:B------:R-:W-:Y:S01]  /*21a0*/  SHF.R.S32.HI R54, RZ, 0x1f, R55 ;  /* 0x0000001fff367819 */ /* 0x000fe20000011437 */
[----:B------:R-:W-:Y:S01]  /*21b0*/  IMAD.SHL.U32 R73, R14, 0x2, RZ ;  /* 0x000000020e497824 */ /* 0x000fe200078e00ff */
[----:B------:R-:W-:Y:S01]  /*21c0*/  SHF.R.S32.HI R52, RZ, 0x1f, R53 ;  /* 0x0000001fff347819 */ /* 0x000fe20000011435 */
[----:B------:R-:W-:Y:S01]  /*21d0*/  IMAD.MOV.U32 R11, RZ, RZ, R35 ;  /* 0x000000ffff0b7224 */ /* 0x000fe200078e0023 */
[----:B------:R-:W-:Y:S01]  /*21e0*/  SHF.R.S32.HI R50, RZ, 0x1f, R51 ;  /* 0x0000001fff327819 */ /* 0x000fe20000011433 */
[----:B------:R-:W-:Y:S01]  /*21f0*/  IMAD.SHL.U32 R95, R95, 0x20, RZ ;  /* 0x000000205f5f7824 */ /* 0x000fe200078e00ff */
[----:B------:R-:W-:Y:S01]  /*2200*/  SHF.R.S32.HI R48, RZ, 0x1f, R49 ;  /* 0x0000001fff307819 */ /* 0x000fe20000011431 */
[----:B------:R-:W-:Y:S01]  /*2210*/  IMAD.SHL.U32 R71, R71, 0x2, RZ ;  /* 0x0000000247477824 */ /* 0x000fe200078e00ff */
[----:B------:R-:W-:Y:S01]  /*2220*/  SHF.R.S32.HI R46, RZ, 0x1f, R47 ;  /* 0x0000001fff2e7819 */ /* 0x000fe2000001142f */
[----:B------:R-:W-:Y:S01]  /*2230*/  IMAD.SHL.U32 R76, R76, 0x2, RZ ;  /* 0x000000024c4c7824 */ /* 0x000fe200078e00ff */
[----:B------:R-:W-:Y:S01]  /*2240*/  SHF.R.S32.HI R44, RZ, 0x1f, R45 ;  /* 0x0000001fff2c7819 */ /* 0x000fe2000001142d */
[----:B------:R-:W-:Y:S01]  /*2250*/  IMAD.SHL.U32 R69, R69, 0x2, RZ ;  /* 0x0000000245457824 */ /* 0x000fe200078e00ff */
[----:B------:R-:W-:Y:S01]  /*2260*/  IADD3 R67, R143, UR13, RZ ;  /* 0x0000000d8f437c10 */ /* 0x000fe2000fffe0ff */
[----:B------:R-:W-:Y:S01]  /*2270*/  IMAD.U32 R61, R61, -0x100, RZ ;  /* 0xffffff003d3d7824 */ /* 0x000fe200078e00ff */
[----:B------:R-:W-:Y:S01]  /*2280*/  IADD3 R64, R141, UR12, RZ ;  /* 0x0000000c8d407c10 */ /* 0x000fe2000fffe0ff */
[----:B------:R-:W-:Y:S01]  /*2290*/  ULDC UR18, c[0x0][0x28c] ;  /* 0x0000a30000127ab9 */ /* 0x000fe20000000800 */
[----:B------:R-:W-:Y:S01]  /*22a0*/  IADD3 R74, R139, UR11, RZ ;  /* 0x0000000b8b4a7c10 */ /* 0x000fe2000fffe0ff */
[----:B------:R-:W-:Y:S01]  /*22b0*/  ULDC UR4, c[0x0][0x230] ;  /* 0x00008c0000047ab9 */ /* 0x000fe20000000800 */
[----:B------:R-:W-:Y:S01]  /*22c0*/  IADD3 R79, R137, UR10, RZ ;  /* 0x0000000a894f7c10 */ /* 0x000fe2000fffe0ff */
[----:B------:R-:W-:Y:S01]  /*22d0*/  UIMAD UR25, UR25, 0xc0, URZ ;  /* 0x000000c0191978a4 */ /* 0x000fe2000f8e023f */
[----:B------:R-:W-:Y:S01]  /*22e0*/  IADD3 R80, R135, UR9, RZ ;  /* 0x0000000987507c10 */ /* 0x000fe2000fffe0ff */
[----:B------:R-:W-:Y:S01]  /*22f0*/  UIMAD UR24, UR24, 0x140, URZ ;  /* 0x00000140181878a4 */ /* 0x000fe2000f8e023f */
[----:B------:R-:W-:Y:S01]  /*2300*/  IADD3 R81, R133, UR5, RZ ;  /* 0x0000000585517c10 */ /* 0x000fe2000fffe0ff */
[----:B------:R-:W-:Y:S01]  /*2310*/  UIMAD UR23, UR23, 0x180, URZ ;  /* 0x00000180171778a4 */ /* 0x000fe2000f8e023f */
[----:B------:R-:W-:Y:S01]  /*2320*/  IADD3.X R92, R92, c[0x0][0x2ac], RZ, P2, !PT ;  /* 0x0000ab005c5c7a10 */ /* 0x000fe200017fe4ff */
[----:B------:R-:W-:Y:S01]  /*2330*/  UIMAD UR22, UR22, 0x1c0, URZ ;  /* 0x000001c0161678a4 */ /* 0x000fe2000f8e023f */
[----:B------:R-:W-:Y:S01]  /*2340*/  IADD3.X R26, R26, c[0x0][0x2ac], RZ, P0, !PT ;  /* 0x0000ab001a1a7a10 */ /* 0x000fe200007fe4ff */
[----:B------:R-:W-:-:S02]  /*2350*/  UIMAD UR21, UR21, 0xc0, URZ ;  /* 0x000000c0151578a4 */ /* 0x000fc4000f8e023f */
[----:B------:R-:W-:Y:S02]  /*2360*/  UIMAD UR20, UR20, 0x140, URZ ;  /* 0x00000140141478a4 */ /* 0x000fe4000f8e023f */
[----:B------:R-:W-:Y:S02]  /*2370*/  UIMAD UR19, UR19, 0x180, URZ ;  /* 0x00000180131378a4 */ /* 0x000fe4000f8e023f */
[----:B------:R-:W-:Y:S02]  /*2380*/  UIMAD UR18, UR18, 0x1c0, URZ ;  /* 0x000001c0121278a4 */ /* 0x000fe4000f8e023f */
[----:B------:R-:W-:Y:S02]  /*2390*/  UIADD3 UR16, UR33, UR16, URZ ;  /* 0x0000001021107290 */ /* 0x000fe4000fffe03f */
[----:B------:R-:W-:Y:S02]  /*23a0*/  UIADD3 UR15, UR31, UR15, URZ ;  /* 0x0000000f1f0f7290 */ /* 0x000fe4000fffe03f */
[----:B------:R-:W-:-:S02]  /*23b0*/  UIADD3 UR14, UR29, UR14, URZ ;  /* 0x0000000e1d0e7290 */ /* 0x000fc4000fffe03f */
[----:B------:R-:W-:Y:S02]  /*23c0*/  UIADD3 UR26, UR35, UR26, URZ ;  /* 0x0000001a231a7290 */ /* 0x000fe4000fffe03f */
[----:B------:R-:W-:Y:S02]  /*23d0*/  ULDC.U8 UR8, c[0x0][0x313] ;  /* 0x0000c4c000087ab9 */ /* 0x000fe40000000000 */
.L_x_872:
[----:B------:R-:W-:Y:S01]  /*23e0*/  ISETP.NE.AND P4, PT, R116, RZ, PT ;  /* 0x000000ff7400720c */ /* 0x000fe20003f85270 */
[----:B------:R-:W-:Y:S02]  /*23f0*/  IMAD.SHL.U32 R13, R11, 0x100, RZ ;  /* 0x000001000b0d7824 */ /* 0x000fe400078e00ff */
[----:B------:R-:W-:Y:S03]  /*2400*/  IMAD.MOV.U32 R5, RZ, RZ, R86 ;  /* 0x000000ffff057224 */ /* 0x000fe600078e0056 */
[----:B------:R-:W-:Y:S05]  /*2410*/  IADD3 R12, R13, -0x100, RZ ;  /* 0xffffff000d0c7810 */ /* 0x000fea0007ffe0ff */
[--C-:B------:R-:W-:Y:S02]  /*2420*/  IMAD.IADD R3, R42, 0x1, -R12.reuse ;  /* 0x000000012a037824 */ /* 0x100fe400078e0a0c */
[----:B------:R-:W-:Y:S03]  /*2430*/  IMAD.IADD R2, R60, 0x1, -R12 ;  /* 0x000000013c027824 */ /* 0x000fe600078e0a0c */
[CC--:B------:R-:W-:Y:S04]  /*2440*/  ISETP.GE.OR P0, PT, R43.reuse, R3.reuse, P4 ;  /* 0x000000032b00720c */ /* 0x0c0fe80002706670 */
[-C--:B------:R-:W-:Y:S02]  /*2450*/  ISETP.LT.OR P2, PT, R43, R2.reuse, P0 ;  /* 0x000000022b00720c */ /* 0x080fe40000741670 */
[CC--:B------:R-:W-:Y:S02]  /*2460*/  ISETP.GE.OR P0, PT, R104.reuse, R3.reuse, P4 ;  /* 0x000000036800720c */ /* 0x0c0fe40002706670 */
[----:B------:R-:W-:Y:S02]  /*2470*/  P2R R4, PR, RZ, 0x4 ;  /* 0x00000004ff047803 */ /* 0x000fe40000000000 */
[-C--:B------:R-:W-:Y:S02]  /*2480*/  ISETP.LT.OR P6, PT, R104, R2.reuse, P0 ;  /* 0x000000026800720c */ /* 0x080fe400007c1670 */
[C---:B------:R-:W-:Y:S04]  /*2490*/  ISETP.GE.OR P0, PT, R103.reuse, R3, P4 ;  /* 0x000000036700720c */ /* 0x040fe80002706670 */
[----:B------:R-:W-:Y:S02]  /*24a0*/  ISETP.LT.OR P3, PT, R103, R2, P0 ;  /* 0x000000026700720c */ /* 0x000fe40000761670 */
[----:B------:R-:W-:Y:S02]  /*24b0*/  @!P2 LEA R30, P0, R37, R85, 0x1 ;  /* 0x00000055251ea211 */ /* 0x000fe400078008ff */
[----:B------:R-:W-:Y:S02]  /*24c0*/  @!P2 IADD3 R158, P1, R87, R69, RZ ;  /* 0x00000045579ea210 */ /* 0x000fe40007f3e0ff */
[----:B------:R-:W-:Y:S02]  /*24d0*/  @!P2 LEA.HI.X R31, R37, R84, R36, 0x1, P0 ;  /* 0x00000054251fa211 */ /* 0x000fe400000f0c24 */
[----:B------:R-:W-:Y:S01]  /*24e0*/  ISETP.GE.OR P0, PT, R102, R3, P4 ;  /* 0x000000036600720c */ /* 0x000fe20002706670 */
[----:B------:R-:W-:Y:S01]  /*24f0*/  @!P2 IMAD.X R159, R86, 0x1, R68, P1 ;  /* 0x00000001569fa824 */ /* 0x000fe200008e0644 */
[C---:B------:R-:W-:Y:S02]  /*2500*/  @!P6 IADD3 R28, P1, R87.reuse, R71, RZ ;  /* 0x00000047571ce210 */ /* 0x040fe40007f3e0ff */
[----:B------:R-:W-:Y:S02]  /*2510*/  ISETP.LT.OR P2, PT, R102, R2, P0 ;  /* 0x000000026600720c */ /* 0x000fe40000741670 */
[----:B------:R-:W-:Y:S01]  /*2520*/  @!P3 IADD3 R20, P0, R87, R138, RZ ;  /* 0x0000008a5714b210 */ /* 0x000fe20007f1e0ff */
[C---:B------:R-:W-:Y:S01]  /*2530*/  @!P6 IMAD.X R29, R86.reuse, 0x1, R70, P1 ;  /* 0x00000001561de824 */ /* 0x040fe200008e0646 */
[C---:B------:R-:W-:Y:S02]  /*2540*/  @!P6 IADD3 R22, P1, R85.reuse, R73, RZ ;  /* 0x000000495516e210 */ /* 0x040fe40007f3e0ff */
[----:B------:R-:W-:Y:S01]  /*2550*/  P2R R145, PR, RZ, 0x4 ;  /* 0x00000004ff917803 */ /* 0x000fe20000000000 */
[----:B------:R-:W-:Y:S01]  /*2560*/  @!P3 IMAD.X R21, R86, 0x1, R74, P0 ;  /* 0x000000015615b824 */ /* 0x000fe200000e064a */
[----:B------:R-:W-:Y:S01]  /*2570*/  @!P3 IADD3 R18, P0, R85, UR32, RZ ;  /* 0x000000205512bc10 */ /* 0x000fe2000ff1e0ff */
[----:B------:R-:W-:Y:S01]  /*2580*/  @!P6 IMAD.X R23, R84, 0x1, R72, P1 ;  /* 0x000000015417e824 */ /* 0x000fe200008e0648 */
[----:B------:R-:W-:Y:S02]  /*2590*/  ISETP.NE.AND P1, PT, R116, RZ, PT ;  /* 0x000000ff7400720c */ /* 0x000fe40003f25270 */
[----:B------:R-:W-:Y:S02]  /*25a0*/  @!P3 IADD3.X R19, R84, UR16, RZ, P0, !PT ;  /* 0x000000105413bc10 */ /* 0x000fe400087fe4ff */
[----:B------:R-:W-:Y:S05]  /*25b0*/  @!P2 IADD3 R16, P0, R87, R76, RZ ;  /* 0x0000004c5710a210 */ /* 0x000fea0007f1e0ff */
[----:B------:R-:W-:Y:S01]  /*25c0*/  @!P2 IMAD.X R17, R86, 0x1, R75, P0 ;  /* 0x000000015611a824 */ /* 0x000fe200000e064b */
[----:B------:R-:W-:Y:S05]  /*25d0*/  @!P2 IADD3 R156, P0, R85, R78, RZ ;  /* 0x0000004e559ca210 */ /* 0x000fea0007f1e0ff */
[----:B------:R-:W-:Y:S01]  /*25e0*/  @!P2 IMAD.X R157, R84, 0x1, R77, P0 ;  /* 0x00000001549da824 */ /* 0x000fe200000e064d */
[CC--:B------:R-:W-:Y:S04]  /*25f0*/  ISETP.GE.OR P0, PT, R101.reuse, R3.reuse, P1 ;  /* 0x000000036500720c */ /* 0x0c0fe80000f06670 */
[----:B------:R-:W-:Y:S04]  /*2600*/  ISETP.LT.OR P4, PT, R101, R2, P0 ;  /* 0x000000026500720c */ /* 0x000fe80000781670 */
[----:B------:R-:W-:Y:S09]  /*2610*/  P2R R0, PR, RZ, 0x10 ;  /* 0x00000010ff007803 */ /* 0x000ff20000000000 */
[----:B------:R-:W-:Y:S05]  /*2620*/  @!P4 IADD3 R154, P0, R87, R136, RZ ;  /* 0x00000088579ac210 */ /* 0x000fea0007f1e0ff */
[----:B------:R-:W-:Y:S01]  /*2630*/  @!P4 IMAD.X R155, R86, 0x1, R79, P0 ;  /* 0x00000001569bc824 */ /* 0x000fe200000e064f */
[----:B------:R-:W-:Y:S04]  /*2640*/  @!P4 IADD3 R152, P0, R85, UR30, RZ ;  /* 0x0000001e5598cc10 */ /* 0x000fe8000ff1e0ff */
[----:B------:R-:W-:Y:S02]  /*2650*/  @!P4 IADD3.X R153, R84, UR15, RZ, P0, !PT ;  /* 0x0000000f5499cc10 */ /* 0x000fe400087fe4ff */
[CC--:B------:R-:W-:Y:S02]  /*2660*/  ISETP.GE.OR P0, PT, R100.reuse, R3.reuse, P1 ;  /* 0x000000036400720c */ /* 0x0c0fe40000f06670 */
[----:B------:R-:W-:Y:S02]  /*2670*/  ISETP.NE.AND P4, PT, R145, RZ, PT ;  /* 0x000000ff9100720c */ /* 0x000fe40003f85270 */
[----:B------:R-:W-:Y:S11]  /*2680*/  ISETP.LT.OR P5, PT, R100, R2, P0 ;  /* 0x000000026400720c */ /* 0x000ff600007a1670 */
[----:B------:R-:W-:Y:S02]  /*2690*/  @!UPT UIADD3 URZ, URZ, URZ, URZ ;  /* 0x0000003f3f3ff290 */ /* 0x000fe4000fffe03f */
[----:B------:R-:W-:Y:S05]  /*26a0*/  @!P5 IADD3 R150, P0, R87, R134, RZ ;  /* 0x000000865796d210 */ /* 0x000fea0007f1e0ff */
[----:B------:R-:W-:Y:S01]  /*26b0*/  @!P5 IMAD.X R151, R86, 0x1, R80, P0 ;  /* 0x000000015697d824 */ /* 0x000fe200000e0650 */
[----:B------:R-:W-:Y:S04]  /*26c0*/  @!P5 IADD3 R146, P0, R85, UR28, RZ ;  /* 0x0000001c5592dc10 */ /* 0x000fe8000ff1e0ff */
[----:B------:R-:W-:Y:S02]  /*26d0*/  @!P5 IADD3.X R147, R84, UR14, RZ, P0, !PT ;  /* 0x0000000e5493dc10 */ /* 0x000fe400087fe4ff */
[C---:B------:R-:W-:Y:S04]  /*26e0*/  ISETP.GE.OR P0, PT, R99.reuse, R3, P1 ;  /* 0x000000036300720c */ /* 0x040fe80000f06670 */
[----:B------:R-:W-:Y:S04]  /*26f0*/  ISETP.LT.OR P2, PT, R99, R2, P0 ;  /* 0x000000026300720c */ /* 0x000fe80000741670 */
[----:B------:R-:W-:Y:S09]  /*2700*/  P2R R117, PR, RZ, 0x4 ;  /* 0x00000004ff757803 */ /* 0x000ff20000000000 */
[----:B------:R-:W-:Y:S05]  /*2710*/  @!P2 IADD3 R32, P0, R87, R132, RZ ;  /* 0x000000845720a210 */ /* 0x000fea0007f1e0ff */
[----:B------:R-:W-:Y:S01]  /*2720*/  @!P2 IMAD.X R33, R86, 0x1, R81, P0 ;  /* 0x000000015621a824 */ /* 0x000fe200000e0651 */
[----:B------:R-:W-:Y:S04]  /*2730*/  @!P2 IADD3 R14, P0, R85, UR34, RZ ;  /* 0x00000022550eac10 */ /* 0x000fe8000ff1e0ff */
[----:B------:R-:W-:Y:S02]  /*2740*/  @!P2 IADD3.X R15, R84, UR26, RZ, P0, !PT ;  /* 0x0000001a540fac10 */ /* 0x000fe400087fe4ff */
[----:B------:R-:W-:Y:S01]  /*2750*/  ISETP.NE.AND P2, PT, R4, RZ, PT ;  /* 0x000000ff0400720c */ /* 0x000fe20003f45270 */
[----:B------:R-:W-:Y:S05]  /*2760*/  IMAD.MOV.U32 R4, RZ, RZ, R87 ;  /* 0x000000ffff047224 */ /* 0x000fea00078e0057 */
[C---:B------:R-:W-:Y:S04]  /*2770*/  LEA R87, P0, R61.reuse, R4, 0x1 ;  /* 0x000000043d577211 */ /* 0x040fe800078008ff */
[----:B------:R-:W-:Y:S02]  /*2780*/  LEA.HI.X.SX32 R86, R61, R5, 0x1, P0 ;  /* 0x000000053d567211 */ /* 0x000fe400000f0eff */
[C---:B------:R-:W-:Y:S04]  /*2790*/  ISETP.GE.OR P0, PT, R128.reuse, R3, P1 ;  /* 0x000000038000720c */ /* 0x040fe80000f06670 */
[----:B------:R-:W-:Y:S02]  /*27a0*/  ISETP.LT.OR P1, PT, R128, R2, P0 ;  /* 0x000000028000720c */ /* 0x000fe40000721670 */
[----:B------:R-:W-:Y:S11]  /*27b0*/  ISETP.NE.AND P0, PT, R117, RZ, PT ;  /* 0x000000ff7500720c */ /* 0x000ff60003f05270 */
[----:B------:R-:W2:Y:S01]  /*27c0*/  @!P1 LDG.E.128 R4, [R4.64] ;  /* 0x0000000604049981 */ /* 0x000ea2000c1e1d00 */
[----:B------:R-:W-:Y:S02]  /*27d0*/  @!P1 IMAD.MOV.U32 R2, RZ, RZ, R85 ;  /* 0x000000ffff029224 */ /* 0x000fe400078e0055 */
[----:B------:R-:W-:Y:S05]  /*27e0*/  @!P1 IMAD.MOV.U32 R3, RZ, RZ, R84 ;  /* 0x000000ffff039224 */ /* 0x000fea00078e0054 */
[----:B--2---:R1:W-:Y:S04]  /*27f0*/  @!P1 STG.E.128 [R2.64], R4 ;  /* 0x0000000402009986 */ /* 0x0043e8000c101d06 */
[----:B-1----:R-:W2:Y:S04]  /*2800*/  @!P2 LDG.E.128 R4, [R158.64] ;  /* 0x000000069e04a981 */ /* 0x002ea8000c1e1d00 */
[----:B--2---:R1:W-:Y:S04]  /*2810*/  @!P2 STG.E.128 [R30.64], R4 ;  /* 0x000000041e00a986 */ /* 0x0043e8000c101d06 */
[----:B-1----:R-:W2:Y:S04]  /*2820*/  @!P6 LDG.E.128 R28, [R28.64] ;  /* 0x000000061c1ce981 */ /* 0x002ea8000c1e1d00 */
[----:B--2---:R1:W-:Y:S04]  /*2830*/  @!P6 STG.E.128 [R22.64], R28 ;  /* 0x0000001c1600e986 */ /* 0x0043e8000c101d06 */
[----:B-1----:R-:W2:Y:S04]  /*2840*/  @!P3 LDG.E.128 R20, [R20.64] ;  /* 0x000000061414b981 */ /* 0x002ea8000c1e1d00 */
[----:B--2---:R1:W-:Y:S04]  /*2850*/  @!P3 STG.E.128 [R18.64], R20 ;  /* 0x000000141200b986 */ /* 0x0043e8000c101d06 */
[----:B-1----:R-:W2:Y:S04]  /*2860*/  @!P4 LDG.E.128 R16, [R16.64] ;  /* 0x000000061010c981 */ /* 0x002ea8000c1e1d00 */
[----:B--2---:R-:W-:Y:S01]  /*2870*/  @!P4 STG.E.128 [R156.64], R16 ;  /* 0x000000109c00c986 */ /* 0x004fe2000c101d06 */
[----:B------:R-:W-:Y:S11]  /*2880*/  ISETP.NE.AND P4, PT, R0, RZ, PT ;  /* 0x000000ff0000720c */ /* 0x000ff60003f85270 */
[----:B------:R-:W-:Y:S02]  /*2890*/  @!UPT UIADD3 URZ, URZ, URZ, URZ ;  /* 0x0000003f3f3ff290 */ /* 0x000fe4000fffe03f */
[----:B------:R-:W2:Y:S04]  /*28a0*/  @!P4 LDG.E.128 R4, [R154.64] ;  /* 0x000000069a04c981 */ /* 0x000ea8000c1e1d00 */
[----:B--2---:R1:W-:Y:S04]  /*28b0*/  @!P4 STG.E.128 [R152.64], R4 ;  /* 0x000000049800c986 */ /* 0x0043e8000c101d06 */
[----:B-1----:R-:W2:Y:S04]  /*28c0*/  @!P5 LDG.E.128 R4, [R150.64] ;  /* 0x000000069604d981 */ /* 0x002ea8000c1e1d00 */
[----:B--2---:R1:W-:Y:S04]  /*28d0*/  @!P5 STG.E.128 [R146.64], R4 ;  /* 0x000000049200d986 */ /* 0x0043e8000c101d06 */
[----:B-1----:R-:W2:Y:S04]  /*28e0*/  @!P0 LDG.E.128 R4, [R32.64] ;  /* 0x0000000620048981 */ /* 0x002ea8000c1e1d00 */
[----:B--2---:R1:W-:Y:S01]  /*28f0*/  @!P0 STG.E.128 [R14.64], R4 ;  /* 0x000000040e008986 */ /* 0x0043e2000c101d06 */
[----:B------:R-:W-:Y:S11]  /*2900*/  ISETP.NE.AND P0, PT, RZ, UR4, PT ;  /* 0x00000004ff007c0c */ /* 0x000ff6000bf05270 */
[----:B------:R-:W-:Y:S02]  /*2910*/  @!UPT UIADD3 URZ, URZ, URZ, URZ ;  /* 0x0000003f3f3ff290 */ /* 0x000fe4000fffe03f */
[----:B------:R-:W-:-:S05]  /*2920*/  @!P0 BRA `(.L_x_819) ;  /* 0x000055f000008947 */ /* 0x000fca0003800000 */
[----:B------:R-:W-:Y:S11]  /*2930*/  ISETP.NE.AND P0, PT, RZ, UR8, PT ;  /* 0x00000008ff007c0c */ /* 0x000ff6000bf05270 */
[----:B------:R-:W-:Y:S02]  /*2940*/  @!UPT UIADD3 URZ, URZ, URZ, URZ ;  /* 0x0000003f3f3ff290 */ /* 0x000fe4000fffe03f */
[----:B------:R-:W-:-:S05]  /*2950*/  @!P0 BRA `(.L_x_820) ;  /* 0x000021a000008947 */ /* 0x000fca0003800000 */
[----:B------:R-:W-:Y:S01]  /*2960*/  BSSY B0, `(.L_x_821) ;  /* 0x000003a000007945 */ /* 0x000fe20003800000 */
[----:B------:R-:W-:-:S05]  /*2970*/  @P1 BRA `(.L_x_822) ;  /* 0x0000038000001947 */ /* 0x000fca0003800000 */
[----:B------:R-:W-:Y:S02]  /*2980*/  MOV R2, R89 ;  /* 0x0000005900027202 */ /* 0x000fe40000000f00 */
[----:B------:R-:W-:Y:S02]  /*2990*/  MOV R3, R88 ;  /* 0x0000005800037202 */ /* 0x000fe40000000f00 */
[----:B------:R-:W-:Y:S03]  /*29a0*/  ISETP.GE.AND P0, PT, R148, UR4, PT ;  /* 0x0000000494007c0c */ /* 0x000fe6000bf06270 */
[----:B------:R2:W3:Y:S10]  /*29b0*/  LDG.E.128 R16, [R2.64] ;  /* 0x0000000602107981 */ /* 0x0004f4000c1e1d00 */
[----:B------:R-:W-:Y:S02]  /*29c0*/  @!P0 MOV R8, R10 ;  /* 0x0000000a00088202 */ /* 0x000fe40000000f00 */
[----:B--2---:R-:W-:Y:S02]  /*29d0*/  @!P0 MOV R2, R27 ;  /* 0x0000001b00028202 */ /* 0x004fe40000000f00 */
[----:B------:R-:W-:Y:S05]  /*29e0*/  @!P0 MOV R3, R26 ;  /* 0x0000001a00038202 */ /* 0x000fea0000000f00 */
[----:B-1----:R1:W2:Y:S06]  /*29f0*/  @!P0 LDG.E.64 R6, [R2.64] ;  /* 0x0000000602068981 */ /* 0x0022ac000c1e1b00 */
[----:B-1----:R-:W4:Y:S02]  /*2a00*/  @!P0 LDG.E.64 R2, [R8.64] ;  /* 0x0000000608028981 */ /* 0x002f24000c1e1b00 */
[----:B----4-:R-:W-:Y:S01]  /*2a10*/  @!P0 HADD2.F32 R0, -RZ, R2.H0_H0 ;  /* 0x20000002ff008230 */ /* 0x010fe20000004100 */
[----:B---3--:R-:W-:Y:S01]  /*2a20*/  @!P0 MOV R4, R16 ;  /* 0x0000001000048202 */ /* 0x008fe20000000f00 */
[--C-:B--2---:R-:W-:Y:S02]  /*2a30*/  @!P0 HADD2.F32 R14, -RZ, R6.reuse.H0_H0 ;  /* 0x20000006ff0e8230 */ /* 0x104fe40000004100 */
[----:B------:R-:W-:Y:S02]  /*2a40*/  @!P0 HADD2.F32 R15, -RZ, R6.H1_H1 ;  /* 0x30000006ff0f8230 */ /* 0x000fe40000004100 */
[--C-:B------:R-:W-:Y:S02]  /*2a50*/  @!P0 HADD2.F32 R6, -RZ, R4.reuse.H0_H0 ;  /* 0x20000004ff068230 */ /* 0x100fe40000004100 */
[----:B------:R-:W-:Y:S02]  /*2a60*/  @!P0 HADD2.F32 R8, -RZ, R4.H1_H1 ;  /* 0x30000004ff088230 */ /* 0x000fe40000004100 */
[--C-:B------:R-:W-:Y:S02]  /*2a70*/  @!P0 HADD2.F32 R5, -RZ, R3.reuse.H0_H0 ;  /* 0x20000003ff058230 */ /* 0x100fe40000004100 */
[----:B------:R-:W-:Y:S01]  /*2a80*/  @!P0 HADD2.F32 R4, -RZ, R3.H1_H1 ;  /* 0x30000003ff048230 */ /* 0x000fe20000004100 */
[----:B------:R-:W-:Y:S01]  /*2a90*/  @!P0 IMAD.MOV.U32 R3, RZ, RZ, R17 ;  /* 0x000000ffff038224 */ /* 0x000fe200078e0011 */
[--C-:B------:R-:W-:Y:S01]  /*2aa0*/  @!P0 HADD2.F32 R20, -RZ, R7.reuse.H0_H0 ;  /* 0x20000007ff148230 */ /* 0x100fe20000004100 */
[-C--:B------:R-:W-:Y:S01]  /*2ab0*/  @!P0 FMUL.FTZ R23, R8, R0.reuse ;  /* 0x0000000008178220 */ /* 0x080fe20000410000 */
[----:B------:R-:W-:Y:S01]  /*2ac0*/  @!P0 HADD2.F32 R22, -RZ, R7.H1_H1 ;  /* 0x30000007ff168230 */ /* 0x000fe20000004100 */
[C---:B------:R-:W-:Y:S01]  /*2ad0*/  @!P0 FMUL.FTZ R0, R6.reuse, R0 ;  /* 0x0000000006008220 */ /* 0x040fe20000410000 */
[----:B------:R-:W-:Y:S01]  /*2ae0*/  @!P0 MOV R7, R18 ;  /* 0x0000001200078202 */ /* 0x000fe20000000f00 */
[-C--:B------:R-:W-:Y:S01]  /*2af0*/  @!P0 FFMA.FTZ R23, R6, R14.reuse, -R23 ;  /* 0x0000000e06178223 */ /* 0x080fe20000010817 */
[----:B------:R-:W-:Y:S01]  /*2b00*/  @!P0 MOV R6, R19 ;  /* 0x0000001300068202 */ /* 0x000fe20000000f00 */
[----:B------:R-:W-:Y:S01]  /*2b10*/  @!P0 FFMA.FTZ R0, R8, R14, R0 ;  /* 0x0000000e08008223 */ /* 0x000fe20000010000 */
[--C-:B------:R-:W-:Y:S02]  /*2b20*/  @!P0 HADD2.F32 R8, -RZ, R3.reuse.H1_H1 ;  /* 0x30000003ff088230 */ /* 0x100fe40000004100 */
[----:B------:R-:W-:Y:S02]  /*2b30*/  @!P0 HADD2.F32 R2, -RZ, R2.H1_H1 ;  /* 0x30000002ff028230 */ /* 0x000fe40000004100 */
[----:B------:R-:W-:Y:S01]  /*2b40*/  @!P0 HADD2.F32 R3, -RZ, R3.H0_H0 ;  /* 0x20000003ff038230 */ /* 0x000fe20000004100 */
[----:B------:R-:W-:Y:S01]  /*2b50*/  @!P0 F2FP.PACK_AB R0, R0, R23 ;  /* 0x000000170000823e */ /* 0x000fe200000000ff */
[--C-:B------:R-:W-:Y:S01]  /*2b60*/  @!P0 HADD2.F32 R14, -RZ, R7.reuse.H1_H1 ;  /* 0x30000007ff0e8230 */ /* 0x100fe20000004100 */
[-C--:B------:R-:W-:Y:S01]  /*2b70*/  @!P0 FMUL.FTZ R24, R8, R2.reuse ;  /* 0x0000000208188220 */ /* 0x080fe20000410000 */
[----:B------:R-:W-:Y:S01]  /*2b80*/  @!P0 HADD2.F32 R7, -RZ, R7.H0_H0 ;  /* 0x20000007ff078230 */ /* 0x000fe20000004100 */
[C---:B------:R-:W-:Y:S01]  /*2b90*/  @!P0 FMUL.FTZ R2, R3.reuse, R2 ;  /* 0x0000000203028220 */ /* 0x040fe20000410000 */
[--C-:B------:R-:W-:Y:S01]  /*2ba0*/  @!P0 HADD2.F32 R21, -RZ, R6.reuse.H1_H1 ;  /* 0x30000006ff158230 */ /* 0x100fe20000004100 */
[----:B------:R-:W-:Y:S01]  /*2bb0*/  @!P0 FFMA.FTZ R24, R3, R15, -R24 ;  /* 0x0000000f03188223 */ /* 0x000fe20000010818 */
[----:B------:R-:W-:Y:S01]  /*2bc0*/  @!P0 HADD2.F32 R6, -RZ, R6.H0_H0 ;  /* 0x20000006ff068230 */ /* 0x000fe20000004100 */
[-C--:B------:R-:W-:Y:S01]  /*2bd0*/  @!P0 FMUL.FTZ R3, R7, R5.reuse ;  /* 0x0000000507038220 */ /* 0x080fe20000410000 */
[----:B------:R-:W-:Y:S01]  /*2be0*/  @!P0 MOV R16, R0 ;  /* 0x0000000000108202 */ /* 0x000fe20000000f00 */
[----:B------:R-:W-:Y:S02]  /*2bf0*/  @!P0 FMUL.FTZ R29, R14, R5 ;  /* 0x000000050e1d8220 */ /* 0x000fe40000410000 */
[-C--:B------:R-:W-:Y:S02]  /*2c00*/  @!P0 FMUL.FTZ R28, R21, R4.reuse ;  /* 0x00000004151c8220 */ /* 0x080fe40000410000 */
[----:B------:R-:W-:Y:S02]  /*2c10*/  @!P0 FFMA.FTZ R2, R8, R15, R2 ;  /* 0x0000000f08028223 */ /* 0x000fe40000010002 */
[----:B------:R-:W-:Y:S02]  /*2c20*/  @!P0 FMUL.FTZ R4, R6, R4 ;  /* 0x0000000406048220 */ /* 0x000fe40000410000 */
[----:B------:R-:W-:Y:S01]  /*2c30*/  @!P0 FFMA.FTZ R3, R14, R20, R3 ;  /* 0x000000140e038223 */ /* 0x000fe20000010003 */
[----:B------:R-:W-:Y:S01]  /*2c40*/  @!P0 F2FP.PACK_AB R2, R2, R24 ;  /* 0x000000180202823e */ /* 0x000fe200000000ff */
[----:B------:R-:W-:Y:S02]  /*2c50*/  @!P0 FFMA.FTZ R7, R7, R20, -R29 ;  /* 0x0000001407078223 */ /* 0x000fe4000001081d */
[-C--:B------:R-:W-:Y:S02]  /*2c60*/  @!P0 FFMA.FTZ R28, R6, R22.reuse, -R28 ;  /* 0x00000016061c8223 */ /* 0x080fe4000001081c */
[----:B------:R-:W-:Y:S01]  /*2c70*/  @!P0 FFMA.FTZ R4, R21, R22, R4 ;  /* 0x0000001615048223 */ /* 0x000fe20000010004 */
[----:B------:R-:W-:Y:S01]  /*2c80*/  @!P0 F2FP.PACK_AB R3, R3, R7 ;  /* 0x000000070303823e */ /* 0x000fe200000000ff */
[----:B------:R-:W-:Y:S01]  /*2c90*/  @!P0 IMAD.MOV.U32 R17, RZ, RZ, R2 ;  /* 0x000000ffff118224 */ /* 0x000fe200078e0002 */
[----:B------:R-:W-:Y:S02]  /*2ca0*/  MOV R2, R83 ;  /* 0x0000005300027202 */ /* 0x000fe40000000f00 */
[----:B------:R-:W-:Y:S02]  /*2cb0*/  @!P0 F2FP.PACK_AB R4, R4, R28 ;  /* 0x0000001c0404823e */ /* 0x000fe400000000ff */
[----:B------:R-:W-:Y:S02]  /*2cc0*/  @!P0 MOV R18, R3 ;  /* 0x0000000300128202 */ /* 0x000fe40000000f00 */
[----:B------:R-:W-:Y:S02]  /*2cd0*/  @!P0 MOV R19, R4 ;  /* 0x0000000400138202 */ /* 0x000fe40000000f00 */
[----:B------:R-:W-:Y:S05]  /*2ce0*/  MOV R3, R82 ;  /* 0x0000005200037202 */ /* 0x000fea0000000f00 */
[----:B------:R1:W-:Y:S02]  /*2cf0*/  STG.E.128 [R2.64], R16 ;  /* 0x0000001002007986 */ /* 0x0003e4000c101d06 */
.L_x_822:
[----:B------:R-:W-:Y:S05]  /*2d00*/  BSYNC B0 ;  /* 0x0000000000007941 */ /* 0x000fea0003800000 */
.L_x_821:
[----:B------:R-:W-:Y:S01]  /*2d10*/  BSSY B0, `(.L_x_823) ;  /* 0x000003e000007945 */ /* 0x000fe20003800000 */
[----:B------:R-:W-:-:S05]  /*2d20*/  @P2 BRA `(.L_x_824) ;  /* 0x000003c000002947 */ /* 0x000fca0003800000 */
[C---:B-1----:R-:W-:Y:S04]  /*2d30*/  LEA R16, P0, R95.reuse, R89, 0x1 ;  /* 0x000000595f107211 */ /* 0x042fe800078008ff */
[----:B------:R-:W-:Y:S02]  /*2d40*/  LEA.HI.X R17, R95, R88, R94, 0x1, P0 ;  /* 0x000000585f117211 */ /* 0x000fe400000f0c5e */
[C---:B------:R-:W-:Y:S04]  /*2d50*/  LEA R28, P0, R39.reuse, R83, 0x1 ;  /* 0x00000053271c7211 */ /* 0x040fe800078008ff */
[----:B------:R-:W-:Y:S01]  /*2d60*/  LEA.HI.X R29, R39, R82, R38, 0x1, P0 ;  /* 0x00000052271d7211 */ /* 0x000fe200000f0c26 */
[----:B------:R-:W2:Y:S01]  /*2d70*/  LDG.E.128 R16, [R16.64] ;  /* 0x0000000610107981 */ /* 0x000ea2000c1e1d00 */
[----:B------:R-:W-:Y:S11]  /*2d80*/  ISETP.GE.AND P0, PT, R148, UR4, PT ;  /* 0x0000000494007c0c */ /* 0x000ff6000bf06270 */
[----:B------:R-:W-:Y:S02]  /*2d90*/  @!UPT UIADD3 URZ, URZ, URZ, URZ ;  /* 0x0000003f3f3ff290 */ /* 0x000fe4000fffe03f */
[C---:B------:R-:W-:Y:S02]  /*2da0*/  @!P0 SHF.L.U32 R2, R57.reuse, 0x1, RZ ;  /* 0x0000000139028819 */ /* 0x040fe400000006ff */
[----:B------:R-:W-:Y:S02]  /*2db0*/  @!P0 SHF.L.U64.HI R0, R57, 0x1, R56 ;  /* 0x0000000139008819 */ /* 0x000fe40000010238 */
[----:B------:R-:W-:Y:S04]  /*2dc0*/  @!P0 IADD3 R6, P1, R2, R27, RZ ;  /* 0x0000001b02068210 */ /* 0x000fe80007f3e0ff */
[----:B------:R-:W-:Y:S02]  /*2dd0*/  @!P0 IADD3.X R7, R0, R26, RZ, P1, !PT ;  /* 0x0000001a00078210 */ /* 0x000fe40000ffe4ff */
[----:B------:R-:W-:Y:S04]  /*2de0*/  @!P0 IADD3 R2, P1, R2, R10, RZ ;  /* 0x0000000a02028210 */ /* 0x000fe80007f3e0ff */
[----:B------:R-:W3:Y:S01]  /*2df0*/  @!P0 LDG.E.64 R6, [R6.64] ;  /* 0x0000000606068981 */ /* 0x000ee2000c1e1b00 */
[----:B------:R-:W-:Y:S06]  /*2e00*/  @!P0 IMAD.X R3, R0, 0x1, R9, P1 ;  /* 0x0000000100038824 */ /* 0x000fec00008e0609 */
[----:B------:R-:W4:Y:S02]  /*2e10*/  @!P0 LDG.E.64 R2, [R2.64] ;  /* 0x0000000602028981 */ /* 0x000f24000c1e1b00 */
[----:B----4-:R-:W-:Y:S01]  /*2e20*/  @!P0 HADD2.F32 R0, -RZ, R2.H0_H0 ;  /* 0x20000002ff008230 */ /* 0x010fe20000004100 */
[----:B--2---:R-:W-:Y:S01]  /*2e30*/  @!P0 MOV R4, R16 ;  /* 0x0000001000048202 */ /* 0x004fe20000000f00 */
[--C-:B---3--:R-:W-:Y:S02]  /*2e40*/  @!P0 HADD2.F32 R14, -RZ, R6.reuse.H0_H0 ;  /* 0x20000006ff0e8230 */ /* 0x108fe40000004100 */
[----:B------:R-:W-:Y:S02]  /*2e50*/  @!P0 HADD2.F32 R15, -RZ, R6.H1_H1 ;  /* 0x30000006ff0f8230 */ /* 0x000fe40000004100 */
[--C-:B------:R-:W-:Y:S02]  /*2e60*/  @!P0 HADD2.F32 R6, -RZ, R4.reuse.H0_H0 ;  /* 0x20000004ff068230 */ /* 0x100fe40000004100 */
[----:B------:R-:W-:Y:S02]  /*2e70*/  @!P0 HADD2.F32 R8, -RZ, R4.H1_H1 ;  /* 0x30000004ff088230 */ /* 0x000fe40000004100 */
[--C-:B------:R-:W-:Y:S02]  /*2e80*/  @!P0 HADD2.F32 R5, -RZ, R3.reuse.H0_H0 ;  /* 0x20000003ff058230 */ /* 0x100fe40000004100 */
[----:B------:R-:W-:Y:S01]  /*2e90*/  @!P0 HADD2.F32 R4, -RZ, R3.H1_H1 ;  /* 0x30000003ff048230 */ /* 0x000fe20000004100 */
[-C--:B------:R-:W-:Y:S01]  /*2ea0*/  @!P0 FMUL.FTZ R23, R8, R0.reuse ;  /* 0x0000000008178220 */ /* 0x080fe20000410000 */
[----:B------:R-:W-:Y:S01]  /*2eb0*/  @!P0 MOV R3, R17 ;  /* 0x0000001100038202 */ /* 0x000fe20000000f00 */
[C---:B------:R-:W-:Y:S01]  /*2ec0*/  @!P0 FMUL.FTZ R0, R6.reuse, R0 ;  /* 0x0000000006008220 */ /* 0x040fe20000410000 */
[--C-:B------:R-:W-:Y:S01]  /*2ed0*/  @!P0 HADD2.F32 R20, -RZ, R7.reuse.H0_H0 ;  /* 0x20000007ff148230 */ /* 0x100fe20000004100 */
[-C--:B------:R-:W-:Y:S01]  /*2ee0*/  @!P0 FFMA.FTZ R23, R6, R14.reuse, -R23 ;  /* 0x0000000e06178223 */ /* 0x080fe20000010817 */
[----:B------:R-:W-:Y:S01]  /*2ef0*/  @!P0 HADD2.F32 R22, -RZ, R7.H1_H1 ;  /* 0x30000007ff168230 */ /* 0x000fe20000004100 */
[----:B------:R-:W-:Y:S01]  /*2f00*/  @!P0 IMAD.MOV.U32 R7, RZ, RZ, R18 ;  /* 0x000000ffff078224 */ /* 0x000fe200078e0012 */
        /* <DEDUP_REMOVED lines=17> */
[----:B------:R-:W-:Y:S02]  /*3020*/  @!P0 FMUL.FTZ R4, R6, R4 ;  /* 0x0000000406048220 */ /* 0x000fe40000410000 */
[----:B------:R-:W-:Y:S02]  /*3030*/  @!P0 FFMA.FTZ R2, R8, R15, R2 ;  /* 0x0000000f08028223 */ /* 0x000fe40000010002 */
[-C--:B------:R-:W-:Y:S02]  /*3040*/  @!P0 FFMA.FTZ R3, R14, R20.reuse, R3 ;  /* 0x000000140e038223 */ /* 0x080fe40000010003 */
[----:B------:R-:W-:Y:S01]  /*3050*/  @!P0 FFMA.FTZ R7, R7, R20, -R31 ;  /* 0x0000001407078223 */ /* 0x000fe2000001081f */
[----:B------:R-:W-:Y:S01]  /*3060*/  @!P0 F2FP.PACK_AB R2, R2, R24 ;  /* 0x000000180202823e */ /* 0x000fe200000000ff */
[-C--:B------:R-:W-:Y:S02]  /*3070*/  @!P0 FFMA.FTZ R30, R6, R22.reuse, -R30 ;  /* 0x00000016061e8223 */ /* 0x080fe4000001081e */
[----:B------:R-:W-:Y:S01]  /*3080*/  @!P0 FFMA.FTZ R4, R21, R22, R4 ;  /* 0x0000001615048223 */ /* 0x000fe20000010004 */
[----:B------:R-:W-:Y:S01]  /*3090*/  @!P0 F2FP.PACK_AB R3, R3, R7 ;  /* 0x000000070303823e */ /* 0x000fe200000000ff */
[----:B------:R-:W-:Y:S03]  /*30a0*/  @!P0 IMAD.MOV.U32 R17, RZ, RZ, R2 ;  /* 0x000000ffff118224 */ /* 0x000fe600078e0002 */
[----:B------:R-:W-:Y:S02]  /*30b0*/  @!P0 F2FP.PACK_AB R4, R4, R30 ;  /* 0x0000001e0404823e */ /* 0x000fe400000000ff */
[----:B------:R-:W-:Y:S02]  /*30c0*/  @!P0 MOV R18, R3 ;  /* 0x0000000300128202 */ /* 0x000fe40000000f00 */
[----:B------:R-:W-:Y:S05]  /*30d0*/  @!P0 MOV R19, R4 ;  /* 0x0000000400138202 */ /* 0x000fea0000000f00 */
[----:B------:R1:W-:Y:S02]  /*30e0*/  STG.E.128 [R28.64], R16 ;  /* 0x000000101c007986 */ /* 0x0003e4000c101d06 */
.L_x_824:
[----:B------:R-:W-:Y:S05]  /*30f0*/  BSYNC B0 ;  /* 0x0000000000007941 */ /* 0x000fea0003800000 */
.L_x_823:
        /* <DEDUP_REMOVED lines=62> */
.L_x_826:
[----:B------:R-:W-:Y:S05]  /*34e0*/  BSYNC B0 ;  /* 0x0000000000007941 */ /* 0x000fea0003800000 */
.L_x_825:
[----:B------:R-:W-:Y:S01]  /*34f0*/  BSSY B0, `(.L_x_827) ;  /* 0x0000044000007945 */ /* 0x000fe20003800000 */
[----:B------:R-:W-:-:S05]  /*3500*/  @P3 BRA `(.L_x_828) ;  /* 0x0000042000003947 */ /* 0x000fca0003800000 */
[----:B------:R-:W-:Y:S02]  /*3510*/  ISETP.GE.AND P0, PT, R148, UR4, PT ;  /* 0x0000000494007c0c */ /* 0x000fe4000bf06270 */
[----:B-1----:R-:W-:Y:S02]  /*3520*/  MOV R4, R89 ;  /* 0x0000005900047202 */ /* 0x002fe40000000f00 */
[----:B------:R-:W-:Y:S09]  /*3530*/  MOV R5, R88 ;  /* 0x0000005800057202 */ /* 0x000ff20000000f00 */
[C---:B------:R-:W-:Y:S02]  /*3540*/  @!P0 SHF.L.U32 R2, R53.reuse, 0x1, RZ ;  /* 0x0000000135028819 */ /* 0x040fe400000006ff */
[----:B------:R-:W-:Y:S02]  /*3550*/  @!P0 SHF.L.U64.HI R0, R53, 0x1, R52 ;  /* 0x0000000135008819 */ /* 0x000fe40000010234 */
[----:B------:R-:W-:Y:S04]  /*3560*/  @!P0 IADD3 R6, P1, R2, R27, RZ ;  /* 0x0000001b02068210 */ /* 0x000fe80007f3e0ff */
[----:B------:R-:W-:Y:S02]  /*3570*/  @!P0 IADD3.X R7, R0, R26, RZ, P1, !PT ;  /* 0x0000001a00078210 */ /* 0x000fe40000ffe4ff */
[----:B------:R-:W-:Y:S04]  /*3580*/  @!P0 IADD3 R2, P1, R2, R10, RZ ;  /* 0x0000000a02028210 */ /* 0x000fe80007f3e0ff */
[----:B------:R-:W-:Y:S01]  /*3590*/  @!P0 IADD3.X R3, R0, R9, RZ, P1, !PT ;  /* 0x0000000900038210 */ /* 0x000fe20000ffe4ff */
[----:B------:R-:W-:Y:S01]  /*35a0*/  IMAD.MOV.U32 R0, RZ, RZ, c[0x0][0x288] ;  /* 0x0000a200ff007624 */ /* 0x000fe200078e00ff */
[----:B------:R-:W2:Y:S03]  /*35b0*/  @!P0 LDG.E.64 R6, [R6.64] ;  /* 0x0000000606068981 */ /* 0x000ea6000c1e1b00 */
[----:B------:R-:W-:Y:S03]  /*35c0*/  IMAD.WIDE.U32 R4, R0, 0xc0, R4 ;  /* 0x000000c000047825 */ /* 0x000fe600078e0004 */
[----:B------:R-:W3:Y:S02]  /*35d0*/  @!P0 LDG.E.64 R2, [R2.64] ;  /* 0x0000000602028981 */ /* 0x000ee4000c1e1b00 */
[----:B------:R-:W-:Y:S05]  /*35e0*/  IADD3 R5, R5, UR25, RZ ;  /* 0x0000001905057c10 */ /* 0x000fea000fffe0ff */
[----:B------:R-:W4:Y:S02]  /*35f0*/  LDG.E.128 R16, [R4.64] ;  /* 0x0000000604107981 */ /* 0x000f24000c1e1d00 */
[----:B----4-:R-:W-:Y:S01]  /*3600*/  @!P0 IMAD.MOV.U32 R4, RZ, RZ, R16 ;  /* 0x000000ffff048224 */ /* 0x010fe200078e0010 */
[----:B---3--:R-:W-:Y:S02]  /*3610*/  @!P0 HADD2.F32 R0, -RZ, R2.H0_H0 ;  /* 0x20000002ff008230 */ /* 0x008fe40000004100 */
[--C-:B--2---:R-:W-:Y:S02]  /*3620*/  @!P0 HADD2.F32 R21, -RZ, R7.reuse.H0_H0 ;  /* 0x20000007ff158230 */ /* 0x104fe40000004100 */
[----:B------:R-:W-:Y:S02]  /*3630*/  @!P0 HADD2.F32 R8, -RZ, R4.H1_H1 ;  /* 0x30000004ff088230 */ /* 0x000fe40000004100 */
[----:B------:R-:W-:Y:S01]  /*3640*/  @!P0 HADD2.F32 R22, -RZ, R7.H1_H1 ;  /* 0x30000007ff168230 */ /* 0x000fe20000004100 */
[----:B------:R-:W-:Y:S01]  /*3650*/  @!P0 MOV R7, R17 ;  /* 0x0000001100078202 */ /* 0x000fe20000000f00 */
[--C-:B------:R-:W-:Y:S01]  /*3660*/  @!P0 HADD2.F32 R14, -RZ, R6.reuse.H0_H0 ;  /* 0x20000006ff0e8230 */ /* 0x100fe20000004100 */
[-C--:B------:R-:W-:Y:S01]  /*3670*/  @!P0 FMUL.FTZ R23, R8, R0.reuse ;  /* 0x0000000008178220 */ /* 0x080fe20000410000 */
[----:B------:R-:W-:Y:S02]  /*3680*/  @!P0 HADD2.F32 R20, -RZ, R6.H1_H1 ;  /* 0x30000006ff148230 */ /* 0x000fe40000004100 */
[----:B------:R-:W-:Y:S02]  /*3690*/  @!P0 HADD2.F32 R6, -RZ, R4.H0_H0 ;  /* 0x20000004ff068230 */ /* 0x000fe40000004100 */
[----:B------:R-:W-:Y:S02]  /*36a0*/  @!P0 HADD2.F32 R15, -RZ, R7.H1_H1 ;  /* 0x30000007ff0f8230 */ /* 0x000fe40000004100 */
[----:B------:R-:W-:Y:S01]  /*36b0*/  @!P0 HADD2.F32 R2, -RZ, R2.H1_H1 ;  /* 0x30000002ff028230 */ /* 0x000fe20000004100 */
[C---:B------:R-:W-:Y:S01]  /*36c0*/  @!P0 FMUL.FTZ R0, R6.reuse, R0 ;  /* 0x0000000006008220 */ /* 0x040fe20000410000 */
[--C-:B------:R-:W-:Y:S01]  /*36d0*/  @!P0 HADD2.F32 R5, -RZ, R3.reuse.H0_H0 ;  /* 0x20000003ff058230 */ /* 0x100fe20000004100 */
[----:B------:R-:W-:Y:S01]  /*36e0*/  @!P0 FFMA.FTZ R23, R6, R14, -R23 ;  /* 0x0000000e06178223 */ /* 0x000fe20000010817 */
[----:B------:R-:W-:Y:S01]  /*36f0*/  @!P0 MOV R6, R18 ;  /* 0x0000001200068202 */ /* 0x000fe20000000f00 */
[----:B------:R-:W-:Y:S01]  /*3700*/  @!P0 FMUL.FTZ R24, R15, R2 ;  /* 0x000000020f188220 */ /* 0x000fe20000410000 */
[----:B------:R-:W-:Y:S01]  /*3710*/  @!P0 HADD2.F32 R4, -RZ, R3.H1_H1 ;  /* 0x30000003ff048230 */ /* 0x000fe20000004100 */
[----:B------:R-:W-:Y:S01]  /*3720*/  @!P0 FFMA.FTZ R0, R8, R14, R0 ;  /* 0x0000000e08008223 */ /* 0x000fe20000010000 */
[----:B------:R-:W-:Y:S01]  /*3730*/  @!P0 MOV R3, R19 ;  /* 0x0000001300038202 */ /* 0x000fe20000000f00 */
[----:B------:R-:W-:Y:S02]  /*3740*/  @!P0 HADD2.F32 R7, -RZ, R7.H0_H0 ;  /* 0x20000007ff078230 */ /* 0x000fe40000004100 */
[--C-:B------:R-:W-:Y:S01]  /*3750*/  @!P0 HADD2.F32 R8, -RZ, R6.reuse.H1_H1 ;  /* 0x30000006ff088230 */ /* 0x100fe20000004100 */
[----:B------:R-:W-:Y:S01]  /*3760*/  @!P0 F2FP.PACK_AB R0, R0, R23 ;  /* 0x000000170000823e */ /* 0x000fe200000000ff */
[----:B------:R-:W-:Y:S01]  /*3770*/  @!P0 HADD2.F32 R6, -RZ, R6.H0_H0 ;  /* 0x20000006ff068230 */ /* 0x000fe20000004100 */
[C---:B------:R-:W-:Y:S01]  /*3780*/  @!P0 FMUL.FTZ R2, R7.reuse, R2 ;  /* 0x0000000207028220 */ /* 0x040fe20000410000 */
[--C-:B------:R-:W-:Y:S01]  /*3790*/  @!P0 HADD2.F32 R14, -RZ, R3.reuse.H1_H1 ;  /* 0x30000003ff0e8230 */ /* 0x100fe20000004100 */
[----:B------:R-:W-:Y:S01]  /*37a0*/  @!P0 FFMA.FTZ R24, R7, R20, -R24 ;  /* 0x0000001407188223 */ /* 0x000fe20000010818 */
[----:B------:R-:W-:Y:S01]  /*37b0*/  @!P0 HADD2.F32 R7, -RZ, R3.H0_H0 ;  /* 0x20000003ff078230 */ /* 0x000fe20000004100 */
[-C--:B------:R-:W-:Y:S02]  /*37c0*/  @!P0 FMUL.FTZ R3, R6, R5.reuse ;  /* 0x0000000506038220 */ /* 0x080fe40000410000 */
[----:B------:R-:W-:Y:S02]  /*37d0*/  @!P0 FMUL.FTZ R29, R8, R5 ;  /* 0x00000005081d8220 */ /* 0x000fe40000410000 */
[-C--:B------:R-:W-:Y:S02]  /*37e0*/  @!P0 FMUL.FTZ R28, R14, R4.reuse ;  /* 0x000000040e1c8220 */ /* 0x080fe40000410000 */
[----:B------:R-:W-:Y:S02]  /*37f0*/  @!P0 FMUL.FTZ R4, R7, R4 ;  /* 0x0000000407048220 */ /* 0x000fe40000410000 */
[----:B------:R-:W-:Y:S02]  /*3800*/  @!P0 FFMA.FTZ R2, R15, R20, R2 ;  /* 0x000000140f028223 */ /* 0x000fe40000010002 */
[-C--:B------:R-:W-:Y:S02]  /*3810*/  @!P0 FFMA.FTZ R3, R8, R21.reuse, R3 ;  /* 0x0000001508038223 */ /* 0x080fe40000010003 */
[----:B------:R-:W-:Y:S01]  /*3820*/  @!P0 FFMA.FTZ R6, R6, R21, -R29 ;  /* 0x0000001506068223 */ /* 0x000fe2000001081d */
[----:B------:R-:W-:Y:S01]  /*3830*/  MOV R29, R82 ;  /* 0x00000052001d7202 */ /* 0x000fe20000000f00 */
[----:B------:R-:W-:Y:S01]  /*3840*/  @!P0 FFMA.FTZ R7, R7, R22, -R28 ;  /* 0x0000001607078223 */ /* 0x000fe2000001081c */
[----:B------:R-:W-:Y:S01]  /*3850*/  MOV R28, R83 ;  /* 0x00000053001c7202 */ /* 0x000fe20000000f00 */
[----:B------:R-:W-:Y:S01]  /*3860*/  IMAD.MOV.U32 R5, RZ, RZ, 0xc0 ;  /* 0x000000c0ff057424 */ /* 0x000fe200078e00ff */
[----:B------:R-:W-:Y:S01]  /*3870*/  @!P0 F2FP.PACK_AB R2, R2, R24 ;  /* 0x000000180202823e */ /* 0x000fe200000000ff */
[----:B------:R-:W-:Y:S01]  /*3880*/  @!P0 FFMA.FTZ R4, R14, R22, R4 ;  /* 0x000000160e048223 */ /* 0x000fe20000010004 */
[----:B------:R-:W-:Y:S01]  /*3890*/  @!P0 F2FP.PACK_AB R3, R3, R6 ;  /* 0x000000060303823e */ /* 0x000fe200000000ff */
[C---:B------:R-:W-:Y:S01]  /*38a0*/  IMAD.WIDE.U32 R28, R5.reuse, c[0x0][0x198], R28 ;  /* 0x00006600051c7a25 */ /* 0x040fe200078e001c */
[----:B------:R-:W-:Y:S02]  /*38b0*/  @!P0 MOV R17, R2 ;  /* 0x0000000200118202 */ /* 0x000fe40000000f00 */
[----:B------:R-:W-:Y:S01]  /*38c0*/  @!P0 F2FP.PACK_AB R4, R4, R7 ;  /* 0x000000070404823e */ /* 0x000fe200000000ff */
[----:B------:R-:W-:Y:S01]  /*38d0*/  IMAD R5, R5, c[0x0][0x19c], RZ ;  /* 0x0000670005057a24 */ /* 0x000fe200078e02ff */
[----:B------:R-:W-:Y:S01]  /*38e0*/  @!P0 MOV R18, R3 ;  /* 0x0000000300128202 */ /* 0x000fe20000000f00 */
[----:B------:R-:W-:Y:S01]  /*38f0*/  @!P0 IMAD.MOV.U32 R16, RZ, RZ, R0 ;  /* 0x000000ffff108224 */ /* 0x000fe200078e0000 */
[----:B------:R-:W-:Y:S02]  /*3900*/  @!P0 MOV R19, R4 ;  /* 0x0000000400138202 */ /* 0x000fe40000000f00 */
[----:B------:R-:W-:Y:S05]  /*3910*/  IADD3 R29, R29, R5, RZ ;  /* 0x000000051d1d7210 */ /* 0x000fea0007ffe0ff */
[----:B------:R1:W-:Y:S02]  /*3920*/  STG.E.128 [R28.64], R16 ;  /* 0x000000101c007986 */ /* 0x0003e4000c101d06 */
.L_x_828:
[----:B------:R-:W-:Y:S05]  /*3930*/  BSYNC B0 ;  /* 0x0000000000007941 */ /* 0x000fea0003800000 */
.L_x_827:
[----:B------:R-:W-:Y:S01]  /*3940*/  ISETP.NE.AND P0, PT, R145, RZ, PT ;  /* 0x000000ff9100720c */ /* 0x000fe20003f05270 */
[----:B------:R-:W-:Y:S01]  /*3950*/  @!UPT UIADD3 URZ, URZ, URZ, URZ ;  /* 0x0000003f3f3ff290 */ /* 0x000fe2000fffe03f */
[----:B------:R-:W-:Y:S11]  /*3960*/  BSSY B0, `(.L_x_829) ;  /* 0x000003d000007945 */ /* 0x000ff60003800000 */
[----:B------:R-:W-:-:S05]  /*3970*/  @P0 BRA `(.L_x_830) ;  /* 0x000003b000000947 */ /* 0x000fca0003800000 */
[----:B------:R-:W-:Y:S02]  /*3980*/  ISETP.GE.AND P0, PT, R148, UR4, PT ;  /* 0x0000000494007c0c */ /* 0x000fe4000bf06270 */
[C---:B-1----:R-:W-:Y:S04]  /*3990*/  LEA R16, P1, R66.reuse, R89, 0x1 ;  /* 0x0000005942107211 */ /* 0x042fe800078208ff */
[----:B------:R-:W-:Y:S06]  /*39a0*/  LEA.HI.X R17, R66, R88, R65, 0x1, P1 ;  /* 0x0000005842117211 */ /* 0x000fec00008f0c41 */
[----:B------:R-:W2:Y:S01]  /*39b0*/  LDG.E.128 R16, [R16.64] ;  /* 0x0000000610107981 */ /* 0x000ea2000c1e1d00 */
        /* <DEDUP_REMOVED lines=45> */
[-C--:B------:R-:W-:Y:S01]  /*3c90*/  @!P0 FFMA.FTZ R28, R6, R22.reuse, -R28 ;  /* 0x00000016061c8223 */ /* 0x080fe2000001081c */
[C---:B------:R-:W-:Y:S01]  /*3ca0*/  LEA R6, P1, R142.reuse, R83, 0x1 ;  /* 0x000000538e067211 */ /* 0x040fe200078208ff */
[----:B------:R-:W-:Y:S01]  /*3cb0*/  @!P0 FFMA.FTZ R4, R21, R22, R4 ;  /* 0x0000001615048223 */ /* 0x000fe20000010004 */
[----:B------:R-:W-:Y:S01]  /*3cc0*/  @!P0 F2FP.PACK_AB R3, R3, R7 ;  /* 0x000000070303823e */ /* 0x000fe200000000ff */
[----:B------:R-:W-:Y:S01]  /*3cd0*/  @!P0 IMAD.MOV.U32 R17, RZ, RZ, R2 ;  /* 0x000000ffff118224 */ /* 0x000fe200078e0002 */
[----:B------:R-:W-:Y:S02]  /*3ce0*/  LEA.HI.X R7, R142, R82, R67, 0x1, P1 ;  /* 0x000000528e077211 */ /* 0x000fe400008f0c43 */
[----:B------:R-:W-:Y:S02]  /*3cf0*/  @!P0 F2FP.PACK_AB R4, R4, R28 ;  /* 0x0000001c0404823e */ /* 0x000fe400000000ff */
[----:B------:R-:W-:Y:S02]  /*3d00*/  @!P0 MOV R18, R3 ;  /* 0x0000000300128202 */ /* 0x000fe40000000f00 */
[----:B------:R-:W-:Y:S05]  /*3d10*/  @!P0 MOV R19, R4 ;  /* 0x0000000400138202 */ /* 0x000fea0000000f00 */
[----:B------:R1:W-:Y:S02]  /*3d20*/  STG.E.128 [R6.64], R16 ;  /* 0x0000001006007986 */ /* 0x0003e4000c101d06 */
.L_x_830:
[----:B------:R-:W-:Y:S05]  /*3d30*/  BSYNC B0 ;  /* 0x0000000000007941 */ /* 0x000fea0003800000 */
.L_x_829:
[----:B------:R-:W-:Y:S01]  /*3d40*/  BSSY B0, `(.L_x_831) ;  /* 0x0000044000007945 */ /* 0x000fe20003800000 */
[----:B------:R-:W-:-:S05]  /*3d50*/  @P4 BRA `(.L_x_832) ;  /* 0x0000042000004947 */ /* 0x000fca0003800000 */
[----:B------:R-:W-:Y:S02]  /*3d60*/  ISETP.GE.AND P0, PT, R148, UR4, PT ;  /* 0x0000000494007c0c */ /* 0x000fe4000bf06270 */
[----:B------:R-:W-:Y:S02]  /*3d70*/  MOV R0, c[0x0][0x288] ;  /* 0x0000a20000007a02 */ /* 0x000fe40000000f00 */
[----:B-1----:R-:W-:Y:S02]  /*3d80*/  MOV R16, R89 ;  /* 0x0000005900107202 */ /* 0x002fe40000000f00 */
[----:B------:R-:W-:Y:S05]  /*3d90*/  MOV R17, R88 ;  /* 0x0000005800117202 */ /* 0x000fea0000000f00 */
[----:B------:R-:W-:Y:S02]  /*3da0*/  IMAD.WIDE.U32 R16, R0, 0x140, R16 ;  /* 0x0000014000107825 */ /* 0x000fe400078e0010 */
[C---:B------:R-:W-:Y:S02]  /*3db0*/  @!P0 SHF.L.U64.HI R0, R49.reuse, 0x1, R48 ;  /* 0x0000000131008819 */ /* 0x040fe40000010230 */
[----:B------:R-:W-:Y:S01]  /*3dc0*/  @!P0 IMAD.SHL.U32 R2, R49, 0x2, RZ ;  /* 0x0000000231028824 */ /* 0x000fe200078e00ff */
[----:B------:R-:W-:Y:S04]  /*3dd0*/  IADD3 R17, R17, UR24, RZ ;  /* 0x0000001811117c10 */ /* 0x000fe8000fffe0ff */
[C---:B------:R-:W-:Y:S02]  /*3de0*/  @!P0 IADD3 R6, P2, R2.reuse, R27, RZ ;  /* 0x0000001b02068210 */ /* 0x040fe40007f5e0ff */
[----:B------:R-:W-:Y:S01]  /*3df0*/  @!P0 IADD3 R2, P1, R2, R10, RZ ;  /* 0x0000000a02028210 */ /* 0x000fe20007f3e0ff */
[----:B------:R-:W2:Y:S01]  /*3e00*/  LDG.E.128 R16, [R16.64] ;  /* 0x0000000610107981 */ /* 0x000ea2000c1e1d00 */
[C---:B------:R-:W-:Y:S02]  /*3e10*/  @!P0 IADD3.X R7, R0.reuse, R26, RZ, P2, !PT ;  /* 0x0000001a00078210 */ /* 0x040fe400017fe4ff */
[----:B------:R-:W-:Y:S05]  /*3e20*/  @!P0 IADD3.X R3, R0, R9, RZ, P1, !PT ;  /* 0x0000000900038210 */ /* 0x000fea0000ffe4ff */
[----:B------:R-:W3:Y:S06]  /*3e30*/  @!P0 LDG.E.64 R6, [R6.64] ;  /* 0x0000000606068981 */ /* 0x000eec000c1e1b00 */
[----:B------:R-:W4:Y:S01]  /*3e40*/  @!P0 LDG.E.64 R2, [R2.64] ;  /* 0x0000000602028981 */ /* 0x000f22000c1e1b00 */
[----:B--2---:R-:W-:Y:S05]  /*3e50*/  @!P0 IMAD.MOV.U32 R4, RZ, RZ, R16 ;  /* 0x000000ffff048224 */ /* 0x004fea00078e0010 */
[----:B------:R-:W-:Y:S02]  /*3e60*/  @!P0 HADD2.F32 R8, -RZ, R4.H1_H1 ;  /* 0x30000004ff088230 */ /* 0x000fe40000004100 */
[--C-:B---3--:R-:W-:Y:S02]  /*3e70*/  @!P0 HADD2.F32 R21, -RZ, R7.reuse.H0_H0 ;  /* 0x20000007ff158230 */ /* 0x108fe40000004100 */
[----:B------:R-:W-:Y:S01]  /*3e80*/  @!P0 HADD2.F32 R22, -RZ, R7.H1_H1 ;  /* 0x30000007ff168230 */ /* 0x000fe20000004100 */
[----:B------:R-:W-:Y:S01]  /*3e90*/  @!P0 MOV R7, R17 ;  /* 0x0000001100078202 */ /* 0x000fe20000000f00 */
[----:B------:R-:W-:Y:S02]  /*3ea0*/  @!P0 HADD2.F32 R14, -RZ, R6.H0_H0 ;  /* 0x20000006ff0e8230 */ /* 0x000fe40000004100 */
[----:B----4-:R-:W-:Y:S02]  /*3eb0*/  @!P0 HADD2.F32 R0, -RZ, R2.H0_H0 ;  /* 0x20000002ff008230 */ /* 0x010fe40000004100 */
[----:B------:R-:W-:Y:S02]  /*3ec0*/  @!P0 HADD2.F32 R20, -RZ, R6.H1_H1 ;  /* 0x30000006ff148230 */ /* 0x000fe40000004100 */
[----:B------:R-:W-:Y:S01]  /*3ed0*/  @!P0 HADD2.F32 R6, -RZ, R4.H0_H0 ;  /* 0x20000004ff068230 */ /* 0x000fe20000004100 */
[-C--:B------:R-:W-:Y:S01]  /*3ee0*/  @!P0 FMUL.FTZ R23, R8, R0.reuse ;  /* 0x0000000008178220 */ /* 0x080fe20000410000 */
        /* <DEDUP_REMOVED lines=41> */
.L_x_832:
[----:B------:R-:W-:Y:S05]  /*4180*/  BSYNC B0 ;  /* 0x0000000000007941 */ /* 0x000fea0003800000 */
.L_x_831:
        /* <DEDUP_REMOVED lines=68> */
.L_x_834:
[----:B------:R-:W-:Y:S05]  /*45d0*/  BSYNC B0 ;  /* 0x0000000000007941 */ /* 0x000fea0003800000 */
.L_x_833:
[----:B------:R-:W-:Y:S01]  /*45e0*/  ISETP.NE.AND P0, PT, R117, RZ, PT ;  /* 0x000000ff7500720c */ /* 0x000fe20003f05270 */
[----:B------:R-:W-:Y:S01]  /*45f0*/  @!UPT UIADD3 URZ, URZ, URZ, URZ ;  /* 0x0000003f3f3ff290 */ /* 0x000fe2000fffe03f */
[----:B------:R-:W-:Y:S11]  /*4600*/  BSSY B0, `(.L_x_835) ;  /* 0x0000044000007945 */ /* 0x000ff60003800000 */
        /* <DEDUP_REMOVED lines=67> */
.L_x_836:
[----:B------:R-:W-:Y:S05]  /*4a40*/  BSYNC B0 ;  /* 0x0000000000007941 */ /* 0x000fea0003800000 */
.L_x_835:
[----:B-1----:R-:W-:Y:S01]  /*4a50*/  MOV R2, R27 ;  /* 0x0000001b00027202 */ /* 0x002fe20000000f00 */
[----:B------:R-:W-:Y:S01]  /*4a60*/  IMAD.MOV.U32 R0, RZ, RZ, c[0x0][0x230] ;  /* 0x00008c00ff007624 */ /* 0x000fe200078e00ff */
[----:B------:R-:W-:Y:S01]  /*4a70*/  MOV R8, R10 ;  /* 0x0000000a00087202 */ /* 0x000fe20000000f00 */
[----:B------:R-:W-:Y:S01]  /*4a80*/  IMAD.MOV.U32 R3, RZ, RZ, R26 ;  /* 0x000000ffff037224 */ /* 0x000fe200078e001a */
[----:B------:R-:W-:Y:S01]  /*4a90*/  ULDC UR4, c[0x0][0x230] ;  /* 0x00008c0000047ab9 */ /* 0x000fe20000000800 */
[----:B------:R-:W-:Y:S05]  /*4aa0*/  IMAD.U32 R0, R0, -0x80, RZ ;  /* 0xffffff8000007824 */ /* 0x000fea00078e00ff */
[C---:B------:R-:W-:Y:S02]  /*4ab0*/  LEA R27, P1, R0.reuse, R2, 0x1 ;  /* 0x00000002001b7211 */ /* 0x040fe400078208ff */
[C---:B------:R-:W-:Y:S02]  /*4ac0*/  LEA R10, P0, R0.reuse, R8, 0x1 ;  /* 0x00000008000a7211 */ /* 0x040fe400078008ff */
[C---:B------:R-:W-:Y:S02]  /*4ad0*/  LEA.HI.X.SX32 R26, R0.reuse, R3, 0x1, P1 ;  /* 0x00000003001a7211 */ /* 0x040fe400008f0eff */
[----:B------:R-:W-:Y:S01]  /*4ae0*/  LEA.HI.X.SX32 R9, R0, R9, 0x1, P0 ;  /* 0x0000000900097211 */ /* 0x000fe200000f0eff */
[----:B------:R-:W-:-:S05]  /*4af0*/  BRA `(.L_x_837) ;  /* 0x0000399000007947 */ /* 0x000fca0003800000 */
.L_x_820:
[----:B------:R-:W-:Y:S01]  /*4b00*/  ULEA.HI UR5, UR4, UR4, URZ, 0x1 ;  /* 0x0000000404057291 */ /* 0x000fe2000f8f083f */
[----:B------:R-:W-:Y:S03]  /*4b10*/  BSSY B1, `(.L_x_838) ;  /* 0x0000061000017945 */ /* 0x000fe60003800000 */
[----:B------:R-:W-:Y:S06]  /*4b20*/  USHF.R.S32.HI UR5, URZ, 0x1, UR5 ;  /* 0x000000013f057899 */ /* 0x000fec0008011405 */
[----:B------:R-:W-:Y:S01]  /*4b30*/  MOV R144, UR5 ;  /* 0x0000000500907c02 */ /* 0x000fe20008000f00 */
[----:B------:R-:W-:-:S05]  /*4b40*/  @P1 BRA `(.L_x_839) ;  /* 0x000005d000001947 */ /* 0x000fca0003800000 */
[----:B------:R-:W-:Y:S01]  /*4b50*/  IMAD.MOV.U32 R2, RZ, RZ, R89 ;  /* 0x000000ffff027224 */ /* 0x000fe200078e0059 */
[----:B------:R-:W-:Y:S01]  /*4b60*/  MOV R3, R88 ;  /* 0x0000005800037202 */ /* 0x000fe20000000f00 */
[----:B------:R-:W-:Y:S01]  /*4b70*/  BSSY B0, `(.L_x_840) ;  /* 0x0000057000007945 */ /* 0x000fe20003800000 */
[----:B------:R-:W-:Y:S03]  /*4b80*/  ISETP.GE.AND P0, PT, R148, UR4, PT ;  /* 0x0000000494007c0c */ /* 0x000fe6000bf06270 */
[----:B------:R2:W5:Y:S10]  /*4b90*/  LDG.E.128 R20, [R2.64] ;  /* 0x0000000602147981 */ /* 0x000574000c1e1d00 */
[----:B------:R-:W-:-:S05]  /*4ba0*/  @P0 BRA `(.L_x_841) ;  /* 0x0000053000000947 */ /* 0x000fca0003800000 */
[----:B------:R-:W-:Y:S02]  /*4bb0*/  ISETP.GE.AND P0, PT, R148, R144, PT ;  /* 0x000000909400720c */ /* 0x000fe40003f06270 */
[----:B------:R-:W-:Y:S02]  /*4bc0*/  MOV R0, RZ ;  /* 0x000000ff00007202 */ /* 0x000fe40000000f00 */
[----:B-1----:R-:W-:Y:S02]  /*4bd0*/  MOV R4, R91 ;  /* 0x0000005b00047202 */ /* 0x002fe40000000f00 */
[----:B------:R-:W-:Y:S02]  /*4be0*/  MOV R5, R90 ;  /* 0x0000005a00057202 */ /* 0x000fe40000000f00 */
[----:B-----5:R-:W-:Y:S02]  /*4bf0*/  MOV R34, R21 ;  /* 0x0000001500227202 */ /* 0x020fe40000000f00 */
[----:B------:R-:W-:Y:S02]  /*4c00*/  MOV R33, R22 ;  /* 0x0000001600217202 */ /* 0x000fe40000000f00 */
[----:B------:R-:W-:Y:S02]  /*4c10*/  MOV R32, R23 ;  /* 0x0000001700207202 */ /* 0x000fe40000000f00 */
[----:B------:R-:W-:Y:S04]  /*4c20*/  @P0 IADD3 R0, RZ, -UR5, RZ ;  /* 0x80000005ff000c10 */ /* 0x000fe8000fffe0ff */
[C---:B------:R-:W-:Y:S04]  /*4c30*/  LEA R28, P1, R0.reuse, R4, 0x1 ;  /* 0x00000004001c7211 */ /* 0x040fe800078208ff */
[----:B------:R-:W-:Y:S02]  /*4c40*/  LEA.HI.X.SX32 R29, R0, R5, 0x1, P1 ;  /* 0x00000005001d7211 */ /* 0x000fe400008f0eff */
[----:B------:R-:W-:Y:S02]  /*4c50*/  MOV R0, R144 ;  /* 0x0000009000007202 */ /* 0x000fe40000000f00 */
[----:B------:R-:W-:Y:S02]  /*4c60*/  @P0 IADD3 R0, RZ, -UR5, RZ ;  /* 0x80000005ff000c10 */ /* 0x000fe4000fffe0ff */
[----:B------:R-:W3:Y:S02]  /*4c70*/  LDG.E.128 R28, [R28.64] ;  /* 0x000000061c1c7981 */ /* 0x000ee4000c1e1d00 */
[C---:B------:R-:W-:Y:S02]  /*4c80*/  LEA R4, P1, R0.reuse, R2, 0x1 ;  /* 0x0000000200047211 */ /* 0x040fe400078208ff */
[----:B--2---:R-:W-:Y:S02]  /*4c90*/  MOV R2, R93 ;  /* 0x0000005d00027202 */ /* 0x004fe40000000f00 */
[----:B------:R-:W-:Y:S02]  /*4ca0*/  LEA.HI.X.SX32 R5, R0, R3, 0x1, P1 ;  /* 0x0000000300057211 */ /* 0x000fe400008f0eff */
[----:B------:R-:W-:Y:S02]  /*4cb0*/  MOV R0, RZ ;  /* 0x000000ff00007202 */ /* 0x000fe40000000f00 */
[----:B------:R-:W-:Y:S02]  /*4cc0*/  @P0 IADD3 R0, RZ, -UR5, RZ ;  /* 0x80000005ff000c10 */ /* 0x000fe4000fffe0ff */
[----:B------:R-:W2:Y:S01]  /*4cd0*/  LDG.E.128 R4, [R4.64] ;  /* 0x0000000604047981 */ /* 0x000ea2000c1e1d00 */
[----:B------:R-:W-:Y:S02]  /*4ce0*/  MOV R3, R92 ;  /* 0x0000005c00037202 */ /* 0x000fe40000000f00 */
[C---:B------:R-:W-:Y:S04]  /*4cf0*/  LEA R18, P1, R0.reuse, R2, 0x1 ;  /* 0x0000000200127211 */ /* 0x040fe800078208ff */
[----:B------:R-:W-:Y:S01]  /*4d00*/  LEA.HI.X.SX32 R19, R0, R3, 0x1, P1 ;  /* 0x0000000300137211 */ /* 0x000fe200008f0eff */
[--C-:B---3--:R-:W-:Y:S02]  /*4d10*/  HADD2.F32 R0, -RZ, R28.reuse.H0_H0 ;  /* 0x2000001cff007230 */ /* 0x108fe40000004100 */
[----:B------:R-:W-:Y:S02]  /*4d20*/  HADD2.F32 R2, -RZ, R28.H1_H1 ;  /* 0x3000001cff027230 */ /* 0x000fe40000004100 */
[--C-:B------:R-:W-:Y:S01]  /*4d30*/  HADD2.F32 R3, -RZ, R29.reuse.H0_H0 ;  /* 0x2000001dff037230 */ /* 0x100fe20000004100 */
[----:B------:R-:W-:Y:S01]  /*4d40*/  @!P0 FADD.FTZ R0, -R0, -RZ ;  /* 0x800000ff00008221 */ /* 0x000fe20000010100 */
[----:B------:R-:W-:Y:S01]  /*4d50*/  HADD2.F32 R17, -RZ, R29.H1_H1 ;  /* 0x3000001dff117230 */ /* 0x000fe20000004100 */
[----:B------:R-:W-:Y:S01]  /*4d60*/  @!P0 FADD.FTZ R2, -R2, -RZ ;  /* 0x800000ff02028221 */ /* 0x000fe20000010100 */
        /* <DEDUP_REMOVED lines=8> */
[----:B------:R2:W3:Y:S01]  /*4df0*/  LDG.E.128 R28, [R18.64] ;  /* 0x00000006121c7981 */ /* 0x0004e2000c1e1d00 */
[----:B------:R-:W-:Y:S02]  /*4e00*/  @!P0 FADD.FTZ R14, -R14, -RZ ;  /* 0x800000ff0e0e8221 */ /* 0x000fe40000010100 */
[----:B------:R-:W-:Y:S01]  /*4e10*/  @!P0 FADD.FTZ R8, -R8, -RZ ;  /* 0x800000ff08088221 */ /* 0x000fe20000010100 */
[--C-:B--2---:R-:W-:Y:S02]  /*4e20*/  HADD2.F32 R19, -RZ, R4.reuse.H0_H0 ;  /* 0x20000004ff137230 */ /* 0x104fe40000004100 */
[----:B------:R-:W-:Y:S02]  /*4e30*/  HADD2.F32 R18, -RZ, R4.H1_H1 ;  /* 0x30000004ff127230 */ /* 0x000fe40000004100 */
[----:B------:R-:W-:Y:S01]  /*4e40*/  HADD2.F32 R4, -RZ, R5.H0_H0 ;  /* 0x20000005ff047230 */ /* 0x000fe20000004100 */
[----:B------:R-:W-:Y:S01]  /*4e50*/  FMUL.FTZ R0, R19, R0 ;  /* 0x0000000013007220 */ /* 0x000fe20000410000 */
[--C-:B------:R-:W-:Y:S01]  /*4e60*/  HADD2.F32 R19, -RZ, R7.reuse.H0_H0 ;  /* 0x20000007ff137230 */ /* 0x100fe20000004100 */
[----:B------:R-:W-:Y:S01]  /*4e70*/  FMUL.FTZ R2, R18, R2 ;  /* 0x0000000212027220 */ /* 0x000fe20000410000 */
[----:B------:R-:W-:Y:S01]  /*4e80*/  HADD2.F32 R18, -RZ, R7.H1_H1 ;  /* 0x30000007ff127230 */ /* 0x000fe20000004100 */
[----:B------:R-:W-:Y:S01]  /*4e90*/  FMUL.FTZ R3, R4, R3 ;  /* 0x0000000304037220 */ /* 0x000fe20000410000 */
[----:B------:R-:W-:Y:S01]  /*4ea0*/  HADD2.F32 R4, -RZ, R5.H1_H1 ;  /* 0x30000005ff047230 */ /* 0x000fe20000004100 */
[----:B------:R-:W-:Y:S01]  /*4eb0*/  FMUL.FTZ R7, R19, R14 ;  /* 0x0000000e13077220 */ /* 0x000fe20000410000 */
[--C-:B------:R-:W-:Y:S01]  /*4ec0*/  HADD2.F32 R5, -RZ, R6.reuse.H0_H0 ;  /* 0x20000006ff057230 */ /* 0x100fe20000004100 */
[----:B------:R-:W-:Y:S01]  /*4ed0*/  FMUL.FTZ R8, R18, R8 ;  /* 0x0000000812087220 */ /* 0x000fe20000410000 */
[----:B------:R-:W-:Y:S01]  /*4ee0*/  HADD2.F32 R6, -RZ, R6.H1_H1 ;  /* 0x30000006ff067230 */ /* 0x000fe20000004100 */
[----:B------:R-:W-:Y:S01]  /*4ef0*/  FMUL.FTZ R4, R4, R17 ;  /* 0x0000001104047220 */ /* 0x000fe20000410000 */
[--C-:B------:R-:W-:Y:S01]  /*4f00*/  HADD2.F32 R14, -RZ, R20.reuse.H0_H0 ;  /* 0x20000014ff0e7230 */ /* 0x100fe20000004100 */
[----:B------:R-:W-:Y:S01]  /*4f10*/  FMUL.FTZ R5, R5, R16 ;  /* 0x0000001005057220 */ /* 0x000fe20000410000 */
[----:B------:R-:W-:Y:S01]  /*4f20*/  HADD2.F32 R16, -RZ, R20.H1_H1 ;  /* 0x30000014ff107230 */ /* 0x000fe20000004100 */
[----:B------:R-:W-:Y:S01]  /*4f30*/  FMUL.FTZ R6, R6, R15 ;  /* 0x0000000f06067220 */ /* 0x000fe20000410000 */
[----:B------:R-:W-:Y:S02]  /*4f40*/  HADD2.F32 R18, -RZ, R34.H0_H0 ;  /* 0x20000022ff127230 */ /* 0x000fe40000004100 */
[--C-:B---3--:R-:W-:Y:S02]  /*4f50*/  HADD2.F32 R15, -RZ, R28.reuse.H0_H0 ;  /* 0x2000001cff0f7230 */ /* 0x108fe40000004100 */
[----:B------:R-:W-:Y:S02]  /*4f60*/  HADD2.F32 R17, -RZ, R28.H1_H1 ;  /* 0x3000001cff117230 */ /* 0x000fe40000004100 */
[--C-:B------:R-:W-:Y:S01]  /*4f70*/  HADD2.F32 R19, -RZ, R29.reuse.H0_H0 ;  /* 0x2000001dff137230 */ /* 0x100fe20000004100 */
[----:B------:R-:W-:Y:S01]  /*4f80*/  FFMA.FTZ R0, R14, R15, R0 ;  /* 0x0000000f0e007223 */ /* 0x000fe20000010000 */
[----:B------:R-:W-:Y:S01]  /*4f90*/  HADD2.F32 R20, -RZ, R29.H1_H1 ;  /* 0x3000001dff147230 */ /* 0x000fe20000004100 */
[----:B------:R-:W-:Y:S01]  /*4fa0*/  FFMA.FTZ R2, R16, R17, R2 ;  /* 0x0000001110027223 */ /* 0x000fe20000010002 */
[----:B------:R-:W-:Y:S01]  /*4fb0*/  HADD2.F32 R14, -RZ, R34.H1_H1 ;  /* 0x30000022ff0e7230 */ /* 0x000fe20000004100 */
[----:B------:R-:W-:Y:S01]  /*4fc0*/  FFMA.FTZ R3, R18, R19, R3 ;  /* 0x0000001312037223 */ /* 0x000fe20000010003 */
[--C-:B------:R-:W-:Y:S02]  /*4fd0*/  HADD2.F32 R21, -RZ, R30.reuse.H0_H0 ;  /* 0x2000001eff157230 */ /* 0x100fe40000004100 */
[--C-:B------:R-:W-:Y:S01]  /*4fe0*/  HADD2.F32 R15, -RZ, R33.reuse.H0_H0 ;  /* 0x20000021ff0f7230 */ /* 0x100fe20000004100 */
[----:B------:R-:W-:Y:S01]  /*4ff0*/  FFMA.FTZ R4, R14, R20, R4 ;  /* 0x000000140e047223 */ /* 0x000fe20000010004 */
[----:B------:R-:W-:Y:S01]  /*5000*/  HADD2.F32 R22, -RZ, R30.H1_H1 ;  /* 0x3000001eff167230 */ /* 0x000fe20000004100 */
[----:B------:R-:W-:Y:S01]  /*5010*/  F2FP.PACK_AB R20, R2, R0 ;  /* 0x000000000214723e */ /* 0x000fe200000000ff */
[----:B------:R-:W-:Y:S01]  /*5020*/  HADD2.F32 R16, -RZ, R33.H1_H1 ;  /* 0x30000021ff107230 */ /* 0x000fe20000004100 */
[----:B------:R-:W-:Y:S01]  /*5030*/  FFMA.FTZ R5, R15, R21, R5 ;  /* 0x000000150f057223 */ /* 0x000fe20000010005 */
[--C-:B------:R-:W-:Y:S01]  /*5040*/  HADD2.F32 R23, -RZ, R31.reuse.H0_H0 ;  /* 0x2000001fff177230 */ /* 0x100fe20000004100 */
[----:B------:R-:W-:Y:S01]  /*5050*/  F2FP.PACK_AB R21, R4, R3 ;  /* 0x000000030415723e */ /* 0x000fe200000000ff */
[--C-:B------:R-:W-:Y:S01]  /*5060*/  HADD2.F32 R17, -RZ, R32.reuse.H0_H0 ;  /* 0x20000020ff117230 */ /* 0x100fe20000004100 */
[----:B------:R-:W-:Y:S01]  /*5070*/  FFMA.FTZ R6, R16, R22, R6 ;  /* 0x0000001610067223 */ /* 0x000fe20000010006 */
[----:B------:R-:W-:Y:S02]  /*5080*/  HADD2.F32 R24, -RZ, R31.H1_H1 ;  /* 0x3000001fff187230 */ /* 0x000fe40000004100 */
[----:B------:R-:W-:Y:S01]  /*5090*/  HADD2.F32 R18, -RZ, R32.H1_H1 ;  /* 0x30000020ff127230 */ /* 0x000fe20000004100 */
[----:B------:R-:W-:Y:S01]  /*50a0*/  FFMA.FTZ R7, R17, R23, R7 ;  /* 0x0000001711077223 */ /* 0x000fe20000010007 */
[----:B------:R-:W-:Y:S03]  /*50b0*/  F2FP.PACK_AB R22, R6, R5 ;  /* 0x000000050616723e */ /* 0x000fe600000000ff */
[----:B------:R-:W-:Y:S05]  /*50c0*/  FFMA.FTZ R8, R18, R24, R8 ;  /* 0x0000001812087223 */ /* 0x000fea0000010008 */
[----:B------:R-:W-:Y:S02]  /*50d0*/  F2FP.PACK_AB R23, R8, R7 ;  /* 0x000000070817723e */ /* 0x000fe400000000ff */
.L_x_841:
[----:B------:R-:W-:Y:S05]  /*50e0*/  BSYNC B0 ;  /* 0x0000000000007941 */ /* 0x000fea0003800000 */
.L_x_840:
[----:B--2---:R-:W-:Y:S02]  /*50f0*/  MOV R2, R83 ;  /* 0x0000005300027202 */ /* 0x004fe40000000f00 */
[----:B------:R-:W-:Y:S05]  /*5100*/  MOV R3, R82 ;  /* 0x0000005200037202 */ /* 0x000fea0000000f00 */
[----:B-----5:R2:W-:Y:S02]  /*5110*/  STG.E.128 [R2.64], R20 ;  /* 0x0000001402007986 */ /* 0x0205e4000c101d06 */
.L_x_839:
[----:B------:R-:W-:Y:S05]  /*5120*/  BSYNC B1 ;  /* 0x0000000000017941 */ /* 0x000fea0003800000 */
.L_x_838:
[----:B------:R-:W-:Y:S01]  /*5130*/  BSSY B1, `(.L_x_842) ;  /* 0x000005f000017945 */ /* 0x000fe20003800000 */
[----:B------:R-:W-:-:S05]  /*5140*/  @P2 BRA `(.L_x_843) ;  /* 0x000005d000002947 */ /* 0x000fca0003800000 */
[C---:B--2---:R-:W-:Y:S01]  /*5150*/  LEA R2, P0, R95.reuse, R89, 0x1 ;  /* 0x000000595f027211 */ /* 0x044fe200078008ff */
[----:B------:R-:W-:Y:S03]  /*5160*/  BSSY B0, `(.L_x_844) ;  /* 0x0000058000007945 */ /* 0x000fe60003800000 */
[----:B------:R-:W-:Y:S02]  /*5170*/  LEA.HI.X R3, R95, R88, R94, 0x1, P0 ;  /* 0x000000585f037211 */ /* 0x000fe400000f0c5e */
[----:B------:R-:W-:Y:S03]  /*5180*/  ISETP.GE.AND P0, PT, R148, UR4, PT ;  /* 0x0000000494007c0c */ /* 0x000fe6000bf06270 */
[----:B------:R2:W5:Y:S10]  /*5190*/  LDG.E.128 R20, [R2.64] ;  /* 0x0000000602147981 */ /* 0x000574000c1e1d00 */
[----:B------:R-:W-:-:S05]  /*51a0*/  @P0 BRA `(.L_x_845) ;  /* 0x0000053000000947 */ /* 0x000fca0003800000 */
[-C--:B------:R-:W-:Y:S02]  /*51b0*/  ISETP.GE.AND P0, PT, R148, R144.reuse, PT ;  /* 0x000000909400720c */ /* 0x080fe40003f06270 */
[----:B------:R-:W-:Y:S02]  /*51c0*/  MOV R0, R144 ;  /* 0x0000009000007202 */ /* 0x000fe40000000f00 */
[----:B-----5:R-:W-:Y:S02]  /*51d0*/  MOV R34, R21 ;  /* 0x0000001500227202 */ /* 0x020fe40000000f00 */
[----:B------:R-:W-:Y:S02]  /*51e0*/  MOV R33, R22 ;  /* 0x0000001600217202 */ /* 0x000fe40000000f00 */
[----:B------:R-:W-:Y:S05]  /*51f0*/  MOV R32, R23 ;  /* 0x0000001700207202 */ /* 0x000fea0000000f00 */
[----:B------:R-:W-:Y:S04]  /*5200*/  @P0 IADD3 R0, RZ, -UR5, RZ ;  /* 0x80000005ff000c10 */ /* 0x000fe8000fffe0ff */
[C---:B-1----:R-:W-:Y:S04]  /*5210*/  LEA R4, P1, R0.reuse, R2, 0x1 ;  /* 0x0000000200047211 */ /* 0x042fe800078208ff */
[----:B------:R-:W-:Y:S02]  /*5220*/  LEA.HI.X.SX32 R5, R0, R3, 0x1, P1 ;  /* 0x0000000300057211 */ /* 0x000fe400008f0eff */
[----:B--2---:R-:W-:Y:S02]  /*5230*/  MOV R3, RZ ;  /* 0x000000ff00037202 */ /* 0x004fe40000000f00 */
[----:B------:R-:W-:Y:S02]  /*5240*/  @P0 IADD3 R3, RZ, -UR5, RZ ;  /* 0x80000005ff030c10 */ /* 0x000fe4000fffe0ff */
[----:B------:R-:W-:Y:S02]  /*5250*/  MOV R0, RZ ;  /* 0x000000ff00007202 */ /* 0x000fe40000000f00 */
[----:B------:R-:W-:Y:S02]  /*5260*/  IADD3 R6, P1, R57, R3, RZ ;  /* 0x0000000339067210 */ /* 0x000fe40007f3e0ff */
[----:B------:R-:W-:Y:S02]  /*5270*/  @P0 IADD3 R0, RZ, -UR5, RZ ;  /* 0x80000005ff000c10 */ /* 0x000fe4000fffe0ff */
[----:B------:R-:W-:Y:S02]  /*5280*/  LEA.HI.X.SX32 R3, R3, R56, 0x1, P1 ;  /* 0x0000003803037211 */ /* 0x000fe400008f0eff */
[----:B------:R-:W-:Y:S04]  /*5290*/  IADD3 R2, P1, R57, R0, RZ ;  /* 0x0000000039027210 */ /* 0x000fe80007f3e0ff */
[----:B------:R-:W-:Y:S02]  /*52a0*/  LEA.HI.X.SX32 R0, R0, R56, 0x1, P1 ;  /* 0x0000003800007211 */ /* 0x000fe400008f0eff */
[C---:B------:R-:W-:Y:S04]  /*52b0*/  LEA R28, P1, R6.reuse, R91, 0x1 ;  /* 0x0000005b061c7211 */ /* 0x040fe800078208ff */
[----:B------:R-:W-:Y:S02]  /*52c0*/  LEA.HI.X R29, R6, R90, R3, 0x1, P1 ;  /* 0x0000005a061d7211 */ /* 0x000fe400008f0c03 */
[----:B------:R-:W2:Y:S01]  /*52d0*/  LDG.E.128 R4, [R4.64] ;  /* 0x0000000604047981 */ /* 0x000ea2000c1e1d00 */
[C---:B------:R-:W-:Y:S04]  /*52e0*/  LEA R18, P1, R2.reuse, R93, 0x1 ;  /* 0x0000005d02127211 */ /* 0x040fe800078208ff */
[----:B------:R-:W-:Y:S03]  /*52f0*/  LEA.HI.X R19, R2, R92, R0, 0x1, P1 ;  /* 0x0000005c02137211 */ /* 0x000fe600008f0c00 */
[----:B------:R-:W3:Y:S02]  /*5300*/  LDG.E.128 R28, [R28.64] ;  /* 0x000000061c1c7981 */ /* 0x000ee4000c1e1d00 */
        /* <DEDUP_REMOVED lines=61> */
.L_x_845:
[----:B------:R-:W-:Y:S05]  /*56e0*/  BSYNC B0 ;  /* 0x0000000000007941 */ /* 0x000fea0003800000 */
.L_x_844:
[C---:B--2---:R-:W-:Y:S04]  /*56f0*/  LEA R2, P0, R39.reuse, R83, 0x1 ;  /* 0x0000005327027211 */ /* 0x044fe800078008ff */
[----:B------:R-:W-:Y:S05]  /*5700*/  LEA.HI.X R3, R39, R82, R38, 0x1, P0 ;  /* 0x0000005227037211 */ /* 0x000fea00000f0c26 */
[----:B-----5:R2:W-:Y:S04]  /*5710*/  STG.E.128 [R2.64], R20 ;  /* 0x0000001402007986 */ /* 0x0205e8000c101d06 */
.L_x_843:
[----:B------:R-:W-:Y:S05]  /*5720*/  BSYNC B1 ;  /* 0x0000000000017941 */ /* 0x000fea0003800000 */
.L_x_842:
        /* <DEDUP_REMOVED lines=91> */
.L_x_849:
[----:B------:R-:W-:Y:S05]  /*5ce0*/  BSYNC B0 ;  /* 0x0000000000007941 */ /* 0x000fea0003800000 */
.L_x_848:
[C---:B--2---:R-:W-:Y:S04]  /*5cf0*/  LEA R2, P0, R140.reuse, R83, 0x1 ;  /* 0x000000538c027211 */ /* 0x044fe800078008ff */
[----:B------:R-:W-:Y:S05]  /*5d00*/  LEA.HI.X R3, R140, R82, R64, 0x1, P0 ;  /* 0x000000528c037211 */ /* 0x000fea00000f0c40 */
[----:B-----5:R2:W-:Y:S04]  /*5d10*/  STG.E.128 [R2.64], R20 ;  /* 0x0000001402007986 */ /* 0x0205e8000c101d06 */
.L_x_847:
[----:B------:R-:W-:Y:S05]  /*5d20*/  BSYNC B1 ;  /* 0x0000000000017941 */ /* 0x000fea0003800000 */
.L_x_846:
[----:B------:R-:W-:Y:S01]  /*5d30*/  BSSY B1, `(.L_x_850) ;  /* 0x000006a000017945 */ /* 0x000fe20003800000 */
[----:B------:R-:W-:-:S05]  /*5d40*/  @P3 BRA `(.L_x_851) ;  /* 0x0000068000003947 */ /* 0x000fca0003800000 */
[----:B------:R-:W-:Y:S01]  /*5d50*/  IMAD.MOV.U32 R0, RZ, RZ, c[0x0][0x288] ;  /* 0x0000a200ff007624 */ /* 0x000fe200078e00ff */
[----:B--2---:R-:W-:Y:S01]  /*5d60*/  MOV R2, R89 ;  /* 0x0000005900027202 */ /* 0x004fe20000000f00 */
[----:B------:R-:W-:Y:S01]  /*5d70*/  IMAD.MOV.U32 R3, RZ, RZ, R88 ;  /* 0x000000ffff037224 */ /* 0x000fe200078e0058 */
[----:B------:R-:W-:Y:S01]  /*5d80*/  ISETP.GE.AND P0, PT, R148, UR4, PT ;  /* 0x0000000494007c0c */ /* 0x000fe2000bf06270 */
[----:B------:R-:W-:Y:S02]  /*5d90*/  BSSY B0, `(.L_x_852) ;  /* 0x000005c000007945 */ /* 0x000fe40003800000 */
[----:B------:R-:W-:Y:S05]  /*5da0*/  IMAD.WIDE.U32 R2, R0, 0xc0, R2 ;  /* 0x000000c000027825 */ /* 0x000fea00078e0002 */
[----:B------:R-:W-:Y:S05]  /*5db0*/  IADD3 R3, R3, UR21, RZ ;  /* 0x0000001503037c10 */ /* 0x000fea000fffe0ff */
[----:B------:R2:W5:Y:S01]  /*5dc0*/  LDG.E.128 R20, [R2.64] ;  /* 0x0000000602147981 */ /* 0x000562000c1e1d00 */
[----:B------:R-:W-:-:S05]  /*5dd0*/  @P0 BRA `(.L_x_853) ;  /* 0x0000057000000947 */ /* 0x000fca0003800000 */
[-C--:B------:R-:W-:Y:S02]  /*5de0*/  ISETP.GE.AND P0, PT, R148, R144.reuse, PT ;  /* 0x000000909400720c */ /* 0x080fe40003f06270 */
[----:B------:R-:W-:Y:S02]  /*5df0*/  MOV R0, R144 ;  /* 0x0000009000007202 */ /* 0x000fe40000000f00 */
[----:B-1----:R-:W-:Y:S02]  /*5e00*/  MOV R5, RZ ;  /* 0x000000ff00057202 */ /* 0x002fe40000000f00 */
[----:B-----5:R-:W-:Y:S02]  /*5e10*/  MOV R34, R21 ;  /* 0x0000001500227202 */ /* 0x020fe40000000f00 */
[----:B------:R-:W-:Y:S02]  /*5e20*/  MOV R33, R22 ;  /* 0x0000001600217202 */ /* 0x000fe40000000f00 */
[----:B------:R-:W-:Y:S03]  /*5e30*/  MOV R32, R23 ;  /* 0x0000001700207202 */ /* 0x000fe60000000f00 */
[----:B------:R-:W-:Y:S02]  /*5e40*/  @P0 IADD3 R0, RZ, -UR5, RZ ;  /* 0x80000005ff000c10 */ /* 0x000fe4000fffe0ff */
[----:B------:R-:W-:Y:S02]  /*5e50*/  @P0 IADD3 R5, RZ, -UR5, RZ ;  /* 0x80000005ff050c10 */ /* 0x000fe4000fffe0ff */
[C---:B--2---:R-:W-:Y:S04]  /*5e60*/  LEA R2, P1, R0.reuse, R2, 0x1 ;  /* 0x0000000200027211 */ /* 0x044fe800078208ff */
[----:B------:R-:W-:Y:S02]  /*5e70*/  LEA.HI.X.SX32 R3, R0, R3, 0x1, P1 ;  /* 0x0000000300037211 */ /* 0x000fe400008f0eff */
[----:B------:R-:W-:Y:S01]  /*5e80*/  MOV R0, RZ ;  /* 0x000000ff00007202 */ /* 0x000fe20000000f00 */
[----:B------:R-:W-:Y:S01]  /*5e90*/  @P0 IMAD R0, RZ, RZ, -UR5 ;  /* 0x80000005ff000e24 */ /* 0x000fe2000f8e02ff */
[----:B------:R-:W-:Y:S04]  /*5ea0*/  IADD3 R6, P1, R53, R5, RZ ;  /* 0x0000000535067210 */ /* 0x000fe80007f3e0ff */
[----:B------:R-:W-:Y:S02]  /*5eb0*/  LEA.HI.X.SX32 R5, R5, R52, 0x1, P1 ;  /* 0x0000003405057211 */ /* 0x000fe400008f0eff */
[----:B------:R-:W-:Y:S04]  /*5ec0*/  IADD3 R4, P1, R53, R0, RZ ;  /* 0x0000000035047210 */ /* 0x000fe80007f3e0ff */
[----:B------:R-:W-:Y:S02]  /*5ed0*/  LEA.HI.X.SX32 R0, R0, R52, 0x1, P1 ;  /* 0x0000003400007211 */ /* 0x000fe400008f0eff */
[C---:B------:R-:W-:Y:S04]  /*5ee0*/  LEA R152, P1, R6.reuse, R91, 0x1 ;  /* 0x0000005b06987211 */ /* 0x040fe800078208ff */
[----:B------:R-:W-:Y:S02]  /*5ef0*/  LEA.HI.X R153, R6, R90, R5, 0x1, P1 ;  /* 0x0000005a06997211 */ /* 0x000fe400008f0c05 */
[C---:B------:R-:W-:Y:S04]  /*5f00*/  LEA R14, P1, R4.reuse, R93, 0x1 ;  /* 0x0000005d040e7211 */ /* 0x040fe800078208ff */
[----:B------:R-:W-:Y:S01]  /*5f10*/  LEA.HI.X R15, R4, R92, R0, 0x1, P1 ;  /* 0x0000005c040f7211 */ /* 0x000fe200008f0c00 */
[----:B------:R-:W2:Y:S08]  /*5f20*/  LDG.E.128 R152, [R152.64] ;  /* 0x0000000698987981 */ /* 0x000eb0000c1e1d00 */
[----:B------:R2:W3:Y:S08]  /*5f30*/  LDG.E.128 R4, [R2.64] ;  /* 0x0000000602047981 */ /* 0x0004f0000c1e1d00 */
[----:B------:R1:W4:Y:S01]  /*5f40*/  LDG.E.128 R28, [R14.64] ;  /* 0x000000060e1c7981 */ /* 0x000322000c1e1d00 */
[----:B--2---:R-:W-:Y:S02]  /*5f50*/  HADD2.F32 R3, -RZ, R153.H0_H0 ;  /* 0x20000099ff037230 */ /* 0x004fe40000004100 */
[----:B------:R-:W-:Y:S02]  /*5f60*/  HADD2.F32 R8, -RZ, R155.H1_H1 ;  /* 0x3000009bff087230 */ /* 0x000fe40000004100 */
[--C-:B------:R-:W-:Y:S01]  /*5f70*/  HADD2.F32 R0, -RZ, R152.reuse.H0_H0 ;  /* 0x20000098ff007230 */ /* 0x100fe20000004100 */
[----:B------:R-:W-:Y:S01]  /*5f80*/  @!P0 FADD.FTZ R3, -R3, -RZ ;  /* 0x800000ff03038221 */ /* 0x000fe20000010100 */
[----:B------:R-:W-:Y:S01]  /*5f90*/  HADD2.F32 R2, -RZ, R152.H1_H1 ;  /* 0x30000098ff027230 */ /* 0x000fe20000004100 */
[----:B------:R-:W-:Y:S01]  /*5fa0*/  @!P0 FADD.FTZ R8, -R8, -RZ ;  /* 0x800000ff08088221 */ /* 0x000fe20000010100 */
[----:B---3--:R-:W-:Y:S01]  /*5fb0*/  MOV R16, R5 ;  /* 0x0000000500107202 */ /* 0x008fe20000000f00 */
[----:B------:R-:W-:Y:S01]  /*5fc0*/  HADD2.F32 R5, -RZ, R154.H0_H0 ;  /* 0x2000009aff057230 */ /* 0x000fe20000004100 */
[----:B------:R-:W-:Y:S01]  /*5fd0*/  IMAD.MOV.U32 R18, RZ, RZ, R4 ;  /* 0x000000ffff127224 */ /* 0x000fe200078e0004 */
[----:B------:R-:W-:Y:S01]  /*5fe0*/  HADD2.F32 R4, -RZ, R153.H1_H1 ;  /* 0x30000099ff047230 */ /* 0x000fe20000004100 */
[----:B-1----:R-:W-:Y:S01]  /*5ff0*/  MOV R15, R6 ;  /* 0x00000006000f7202 */ /* 0x002fe20000000f00 */
[--C-:B------:R-:W-:Y:S01]  /*6000*/  HADD2.F32 R17, -RZ, R16.reuse.H0_H0 ;  /* 0x20000010ff117230 */ /* 0x100fe20000004100 */
[----:B------:R-:W-:Y:S01]  /*6010*/  MOV R14, R7 ;  /* 0x00000007000e7202 */ /* 0x000fe20000000f00 */
[----:B------:R-:W-:Y:S01]  /*6020*/  HADD2.F32 R16, -RZ, R16.H1_H1 ;  /* 0x30000010ff107230 */ /* 0x000fe20000004100 */
[----:B------:R-:W-:Y:S01]  /*6030*/  @!P0 FADD.FTZ R4, -R4, -RZ ;  /* 0x800000ff04048221 */ /* 0x000fe20000010100 */
[----:B------:R-:W-:Y:S01]  /*6040*/  HADD2.F32 R7, -RZ, R155.H0_H0 ;  /* 0x2000009bff077230 */ /* 0x000fe20000004100 */
[----:B------:R-:W-:Y:S01]  /*6050*/  FMUL.FTZ R3, R17, R3 ;  /* 0x0000000311037220 */ /* 0x000fe20000410000 */
[----:B------:R-:W-:Y:S01]  /*6060*/  HADD2.F32 R6, -RZ, R154.H1_H1 ;  /* 0x3000009aff067230 */ /* 0x000fe20000004100 */
[----:B------:R-:W-:Y:S01]  /*6070*/  FMUL.FTZ R4, R16, R4 ;  /* 0x0000000410047220 */ /* 0x000fe20000410000 */
        /* <DEDUP_REMOVED lines=11> */
[----:B------:R-:W-:Y:S01]  /*6130*/  FMUL.FTZ R7, R15, R7 ;  /* 0x000000070f077220 */ /* 0x000fe20000410000 */
[----:B----4-:R-:W-:Y:S01]  /*6140*/  HADD2.F32 R15, -RZ, R28.H0_H0 ;  /* 0x2000001cff0f7230 */ /* 0x010fe20000004100 */
[----:B------:R-:W-:Y:S01]  /*6150*/  FMUL.FTZ R8, R14, R8 ;  /* 0x000000080e087220 */ /* 0x000fe20000410000 */
        /* <DEDUP_REMOVED lines=31> */
.L_x_853:
[----:B------:R-:W-:Y:S05]  /*6350*/  BSYNC B0 ;  /* 0x0000000000007941 */ /* 0x000fea0003800000 */
.L_x_852:
[----:B------:R-:W-:Y:S02]  /*6360*/  MOV R0, 0xc0 ;  /* 0x000000c000007802 */ /* 0x000fe40000000f00 */
[----:B--2---:R-:W-:Y:S02]  /*6370*/  MOV R2, R83 ;  /* 0x0000005300027202 */ /* 0x004fe40000000f00 */
[----:B------:R-:W-:Y:S05]  /*6380*/  MOV R3, R82 ;  /* 0x0000005200037202 */ /* 0x000fea0000000f00 */
[C---:B------:R-:W-:Y:S04]  /*6390*/  IMAD.WIDE.U32 R2, R0.reuse, c[0x0][0x198], R2 ;  /* 0x0000660000027a25 */ /* 0x040fe800078e0002 */
[----:B------:R-:W-:Y:S05]  /*63a0*/  IMAD R0, R0, c[0x0][0x19c], RZ ;  /* 0x0000670000007a24 */ /* 0x000fea00078e02ff */
[----:B------:R-:W-:Y:S05]  /*63b0*/  IADD3 R3, R3, R0, RZ ;  /* 0x0000000003037210 */ /* 0x000fea0007ffe0ff */
[----:B-----5:R2:W-:Y:S02]  /*63c0*/  STG.E.128 [R2.64], R20 ;  /* 0x0000001402007986 */ /* 0x0205e4000c101d06 */
.L_x_851:
[----:B------:R-:W-:Y:S05]  /*63d0*/  BSYNC B1 ;  /* 0x0000000000017941 */ /* 0x000fea0003800000 */
.L_x_850:
[----:B------:R-:W-:Y:S01]  /*63e0*/  ISETP.NE.AND P0, PT, R145, RZ, PT ;  /* 0x000000ff9100720c */ /* 0x000fe20003f05270 */
[----:B------:R-:W-:Y:S01]  /*63f0*/  @!UPT UIADD3 URZ, URZ, URZ, URZ ;  /* 0x0000003f3f3ff290 */ /* 0x000fe2000fffe03f */
[----:B------:R-:W-:Y:S11]  /*6400*/  BSSY B1, `(.L_x_854) ;  /* 0x0000063000017945 */ /* 0x000ff60003800000 */
[----:B------:R-:W-:-:S05]  /*6410*/  @P0 BRA `(.L_x_855) ;  /* 0x0000061000000947 */ /* 0x000fca0003800000 */
[C---:B-1----:R-:W-:Y:S01]  /*6420*/  LEA R4, P0, R66.reuse, R89, 0x1 ;  /* 0x0000005942047211 */ /* 0x042fe200078008ff */
[----:B------:R-:W-:Y:S03]  /*6430*/  BSSY B0, `(.L_x_856) ;  /* 0x000005c000007945 */ /* 0x000fe60003800000 */
[----:B------:R-:W-:Y:S02]  /*6440*/  LEA.HI.X R5, R66, R88, R65, 0x1, P0 ;  /* 0x0000005842057211 */ /* 0x000fe400000f0c41 */
[----:B------:R-:W-:Y:S03]  /*6450*/  ISETP.GE.AND P0, PT, R148, UR4, PT ;  /* 0x0000000494007c0c */ /* 0x000fe6000bf06270 */
[----:B--2---:R1:W5:Y:S10]  /*6460*/  LDG.E.128 R20, [R4.64] ;  /* 0x0000000604147981 */ /* 0x004374000c1e1d00 */
[----:B------:R-:W-:-:S05]  /*6470*/  @P0 BRA `(.L_x_857) ;  /* 0x0000057000000947 */ /* 0x000fca0003800000 */
[-C--:B------:R-:W-:Y:S02]  /*6480*/  ISETP.GE.AND P0, PT, R148, R144.reuse, PT ;  /* 0x000000909400720c */ /* 0x080fe40003f06270 */
[----:B------:R-:W-:Y:S02]  /*6490*/  MOV R3, R144 ;  /* 0x0000009000037202 */ /* 0x000fe40000000f00 */
[----:B------:R-:W-:Y:S02]  /*64a0*/  MOV R0, RZ ;  /* 0x000000ff00007202 */ /* 0x000fe40000000f00 */
[----:B-----5:R-:W-:Y:S02]  /*64b0*/  MOV R34, R21 ;  /* 0x0000001500227202 */ /* 0x020fe40000000f00 */
[----:B------:R-:W-:Y:S02]  /*64c0*/  MOV R33, R22 ;  /* 0x0000001600217202 */ /* 0x000fe40000000f00 */
[----:B------:R-:W-:Y:S03]  /*64d0*/  MOV R32, R23 ;  /* 0x0000001700207202 */ /* 0x000fe60000000f00 */
[----:B------:R-:W-:Y:S02]  /*64e0*/  @P0 IADD3 R3, RZ, -UR5, RZ ;  /* 0x80000005ff030c10 */ /* 0x000fe4000fffe0ff */
[----:B------:R-:W-:Y:S02]  /*64f0*/  @P0 IADD3 R0, RZ, -UR5, RZ ;  /* 0x80000005ff000c10 */ /* 0x000fe4000fffe0ff */
[C---:B------:R-:W-:Y:S04]  /*6500*/  LEA R2, P1, R3.reuse, R4, 0x1 ;  /* 0x0000000403027211 */ /* 0x040fe800078208ff */
[----:B------:R-:W-:Y:S02]  /*6510*/  LEA.HI.X.SX32 R3, R3, R5, 0x1, P1 ;  /* 0x0000000503037211 */ /* 0x000fe400008f0eff */
[C---:B-1----:R-:W-:Y:S04]  /*6520*/  IADD3 R4, P1, R51.reuse, R0, RZ ;  /* 0x0000000033047210 */ /* 0x042fe80007f3e0ff */
[----:B------:R-:W-:Y:S02]  /*6530*/  LEA.HI.X.SX32 R0, R0, R50, 0x1, P1 ;  /* 0x0000003200007211 */ /* 0x000fe400008f0eff */
[C---:B------:R-:W-:Y:S04]  /*6540*/  LEA R152, P1, R4.reuse, R91, 0x1 ;  /* 0x0000005b04987211 */ /* 0x040fe800078208ff */
[----:B------:R-:W-:Y:S02]  /*6550*/  LEA.HI.X R153, R4, R90, R0, 0x1, P1 ;  /* 0x0000005a04997211 */ /* 0x000fe400008f0c00 */
[----:B------:R1:W2:Y:S01]  /*6560*/  LDG.E.128 R4, [R2.64] ;  /* 0x0000000602047981 */ /* 0x0002a2000c1e1d00 */
[----:B------:R-:W-:Y:S01]  /*6570*/  MOV R0, RZ ;  /* 0x000000ff00007202 */ /* 0x000fe20000000f00 */
[----:B------:R-:W-:Y:S06]  /*6580*/  @P0 IMAD R0, RZ, RZ, -UR5 ;  /* 0x80000005ff000e24 */ /* 0x000fec000f8e02ff */
[----:B------:R-:W3:Y:S01]  /*6590*/  LDG.E.128 R152, [R152.64] ;  /* 0x0000000698987981 */ /* 0x000ee2000c1e1d00 */
[----:B-1----:R-:W-:Y:S04]  /*65a0*/  IADD3 R3, P1, R51, R0, RZ ;  /* 0x0000000033037210 */ /* 0x002fe80007f3e0ff */
[----:B------:R-:W-:Y:S02]  /*65b0*/  LEA.HI.X.SX32 R0, R0, R50, 0x1, P1 ;  /* 0x0000003200007211 */ /* 0x000fe400008f0eff */
[C---:B------:R-:W-:Y:S04]  /*65c0*/  LEA R2, P1, R3.reuse, R93, 0x1 ;  /* 0x0000005d03027211 */ /* 0x040fe800078208ff */
[----:B------:R-:W-:Y:S05]  /*65d0*/  LEA.HI.X R3, R3, R92, R0, 0x1, P1 ;  /* 0x0000005c03037211 */ /* 0x000fea00008f0c00 */
[----:B------:R3:W4:Y:S02]  /*65e0*/  LDG.E.128 R28, [R2.64] ;  /* 0x00000006021c7981 */ /* 0x000724000c1e1d00 */
[----:B---3--:R-:W-:Y:S01]  /*65f0*/  HADD2.F32 R3, -RZ, R153.H0_H0 ;  /* 0x20000099ff037230 */ /* 0x008fe20000004100 */
[----:B--2---:R-:W-:Y:S01]  /*6600*/  MOV R16, R5 ;  /* 0x0000000500107202 */ /* 0x004fe20000000f00 */
[----:B------:R-:W-:Y:S01]  /*6610*/  HADD2.F32 R8, -RZ, R155.H1_H1 ;  /* 0x3000009bff087230 */ /* 0x000fe20000004100 */
[----:B------:R-:W-:Y:S01]  /*6620*/  IMAD.MOV.U32 R18, RZ, RZ, R4 ;  /* 0x000000ffff127224 */ /* 0x000fe200078e0004 */
[----:B------:R-:W-:Y:S01]  /*6630*/  HADD2.F32 R4, -RZ, R153.H1_H1 ;  /* 0x30000099ff047230 */ /* 0x000fe20000004100 */
[----:B------:R-:W-:Y:S01]  /*6640*/  MOV R15, R6 ;  /* 0x00000006000f7202 */ /* 0x000fe20000000f00 */
[--C-:B------:R-:W-:Y:S01]  /*6650*/  HADD2.F32 R17, -RZ, R16.reuse.H0_H0 ;  /* 0x20000010ff117230 */ /* 0x100fe20000004100 */
[----:B------:R-:W-:Y:S01]  /*6660*/  MOV R14, R7 ;  /* 0x00000007000e7202 */ /* 0x000fe20000000f00 */
[----:B------:R-:W-:Y:S01]  /*6670*/  HADD2.F32 R16, -RZ, R16.H1_H1 ;  /* 0x30000010ff107230 */ /* 0x000fe20000004100 */
[----:B------:R-:W-:Y:S01]  /*6680*/  @!P0 FADD.FTZ R3, -R3, -RZ ;  /* 0x800000ff03038221 */ /* 0x000fe20000010100 */
[----:B------:R-:W-:Y:S01]  /*6690*/  HADD2.F32 R7, -RZ, R155.H0_H0 ;  /* 0x2000009bff077230 */ /* 0x000fe20000004100 */
[----:B------:R-:W-:Y:S01]  /*66a0*/  @!P0 FADD.FTZ R4, -R4, -RZ ;  /* 0x800000ff04048221 */ /* 0x000fe20000010100 */
[----:B------:R-:W-:Y:S01]  /*66b0*/  HADD2.F32 R0, -RZ, R152.H0_H0 ;  /* 0x20000098ff007230 */ /* 0x000fe20000004100 */
[----:B------:R-:W-:Y:S01]  /*66c0*/  FMUL.FTZ R3, R17, R3 ;  /* 0x0000000311037220 */ /* 0x000fe20000410000 */
[--C-:B------:R-:W-:Y:S01]  /*66d0*/  HADD2.F32 R5, -RZ, R154.reuse.H0_H0 ;  /* 0x2000009aff057230 */ /* 0x100fe20000004100 */
[----:B------:R-:W-:Y:S01]  /*66e0*/  FMUL.FTZ R4, R16, R4 ;  /* 0x0000000410047220 */ /* 0x000fe20000410000 */
[----:B------:R-:W-:Y:S01]  /*66f0*/  HADD2.F32 R6, -RZ, R154.H1_H1 ;  /* 0x3000009aff067230 */ /* 0x000fe20000004100 */
        /* <DEDUP_REMOVED lines=12> */
[----:B------:R-:W-:Y:S01]  /*67c0*/  FMUL.FTZ R7, R15, R7 ;  /* 0x000000070f077220 */ /* 0x000fe20000410000 */
[----:B------:R-:W-:Y:S01]  /*67d0*/  HADD2.F32 R18, -RZ, R18.H1_H1 ;  /* 0x30000012ff127230 */ /* 0x000fe20000004100 */
[----:B------:R-:W-:Y:S01]  /*67e0*/  FMUL.FTZ R8, R14, R8 ;  /* 0x000000080e087220 */ /* 0x000fe20000410000 */
[----:B------:R-:W-:Y:S01]  /*67f0*/  HADD2.F32 R14, -RZ, R20.H0_H0 ;  /* 0x20000014ff0e7230 */ /* 0x000fe20000004100 */
[----:B------:R-:W-:Y:S01]  /*6800*/  FMUL.FTZ R0, R19, R0 ;  /* 0x0000000013007220 */ /* 0x000fe20000410000 */
[--C-:B----4-:R-:W-:Y:S01]  /*6810*/  HADD2.F32 R15, -RZ, R28.reuse.H0_H0 ;  /* 0x2000001cff0f7230 */ /* 0x110fe20000004100 */
[----:B------:R-:W-:Y:S01]  /*6820*/  FMUL.FTZ R5, R17, R5 ;  /* 0x0000000511057220 */ /* 0x000fe20000410000 */
[----:B------:R-:W-:Y:S01]  /*6830*/  HADD2.F32 R17, -RZ, R28.H1_H1 ;  /* 0x3000001cff117230 */ /* 0x000fe20000004100 */
[----:B------:R-:W-:Y:S01]  /*6840*/  FMUL.FTZ R6, R16, R6 ;  /* 0x0000000610067220 */ /* 0x000fe20000410000 */
[----:B------:R-:W-:Y:S01]  /*6850*/  HADD2.F32 R16, -RZ, R20.H1_H1 ;  /* 0x30000014ff107230 */ /* 0x000fe20000004100 */
[----:B------:R-:W-:Y:S01]  /*6860*/  FMUL.FTZ R2, R18, R2 ;  /* 0x0000000212027220 */ /* 0x000fe20000410000 */
[--C-:B------:R-:W-:Y:S01]  /*6870*/  HADD2.F32 R18, -RZ, R34.reuse.H0_H0 ;  /* 0x20000022ff127230 */ /* 0x100fe20000004100 */
[----:B------:R-:W-:Y:S01]  /*6880*/  FFMA.FTZ R0, R14, R15, R0 ;  /* 0x0000000f0e007223 */ /* 0x000fe20000010000 */
[--C-:B------:R-:W-:Y:S01]  /*6890*/  HADD2.F32 R19, -RZ, R29.reuse.H0_H0 ;  /* 0x2000001dff137230 */ /* 0x100fe20000004100 */
[----:B------:R-:W-:Y:S01]  /*68a0*/  FFMA.FTZ R2, R16, R17, R2 ;  /* 0x0000001110027223 */ /* 0x000fe20000010002 */
[----:B------:R-:W-:Y:S02]  /*68b0*/  HADD2.F32 R20, -RZ, R29.H1_H1 ;  /* 0x3000001dff147230 */ /* 0x000fe40000004100 */
        /* <DEDUP_REMOVED lines=19> */
.L_x_857:
[----:B------:R-:W-:Y:S05]  /*69f0*/  BSYNC B0 ;  /* 0x0000000000007941 */ /* 0x000fea0003800000 */
.L_x_856:
[C---:B------:R-:W-:Y:S04]  /*6a00*/  LEA R2, P0, R142.reuse, R83, 0x1 ;  /* 0x000000538e027211 */ /* 0x040fe800078008ff */
[----:B------:R-:W-:Y:S05]  /*6a10*/  LEA.HI.X R3, R142, R82, R67, 0x1, P0 ;  /* 0x000000528e037211 */ /* 0x000fea00000f0c43 */
[----:B-----5:R2:W-:Y:S04]  /*6a20*/  STG.E.128 [R2.64], R20 ;  /* 0x0000001402007986 */ /* 0x0205e8000c101d06 */
.L_x_855:
[----:B------:R-:W-:Y:S05]  /*6a30*/  BSYNC B1 ;  /* 0x0000000000017941 */ /* 0x000fea0003800000 */
.L_x_854:
[----:B------:R-:W-:Y:S01]  /*6a40*/  BSSY B1, `(.L_x_858) ;  /* 0x000006a000017945 */ /* 0x000fe20003800000 */
[----:B------:R-:W-:-:S05]  /*6a50*/  @P4 BRA `(.L_x_859) ;  /* 0x0000068000004947 */ /* 0x000fca0003800000 */
[----:B------:R-:W-:Y:S01]  /*6a60*/  IMAD.MOV.U32 R0, RZ, RZ, c[0x0][0x288] ;  /* 0x0000a200ff007624 */ /* 0x000fe200078e00ff */
[----:B-1----:R-:W-:Y:S01]  /*6a70*/  MOV R6, R89 ;  /* 0x0000005900067202 */ /* 0x002fe20000000f00 */
[----:B------:R-:W-:Y:S01]  /*6a80*/  IMAD.MOV.U32 R7, RZ, RZ, R88 ;  /* 0x000000ffff077224 */ /* 0x000fe200078e0058 */
[----:B------:R-:W-:Y:S01]  /*6a90*/  ISETP.GE.AND P0, PT, R148, UR4, PT ;  /* 0x0000000494007c0c */ /* 0x000fe2000bf06270 */
[----:B------:R-:W-:Y:S02]  /*6aa0*/  BSSY B0, `(.L_x_860) ;  /* 0x000005c000007945 */ /* 0x000fe40003800000 */
[----:B------:R-:W-:Y:S05]  /*6ab0*/  IMAD.WIDE.U32 R6, R0, 0x140, R6 ;  /* 0x0000014000067825 */ /* 0x000fea00078e0006 */
[----:B------:R-:W-:Y:S05]  /*6ac0*/  IADD3 R7, R7, UR20, RZ ;  /* 0x0000001407077c10 */ /* 0x000fea000fffe0ff */
[----:B--2---:R1:W5:Y:S01]  /*6ad0*/  LDG.E.128 R20, [R6.64] ;  /* 0x0000000606147981 */ /* 0x004362000c1e1d00 */
        /* <DEDUP_REMOVED lines=9> */
[----:B------:R-:W-:Y:S02]  /*6b70*/  LEA R2, P1, R3, R6, 0x1 ;  /* 0x0000000603027211 */ /* 0x000fe400078208ff */
[----:B------:R-:W-:Y:S02]  /*6b80*/  IADD3 R0, P2, R49, R4, RZ ;  /* 0x0000000431007210 */ /* 0x000fe40007f5e0ff */
[----:B------:R-:W-:Y:S02]  /*6b90*/  LEA.HI.X.SX32 R3, R3, R7, 0x1, P1 ;  /* 0x0000000703037211 */ /* 0x000fe400008f0eff */
[----:B------:R-:W-:Y:S02]  /*6ba0*/  LEA.HI.X.SX32 R4, R4, R48, 0x1, P2 ;  /* 0x0000003004047211 */ /* 0x000fe400010f0eff */
[C---:B------:R-:W-:Y:S04]  /*6bb0*/  LEA R152, P1, R0.reuse, R91, 0x1 ;  /* 0x0000005b00987211 */ /* 0x040fe800078208ff */
[----:B------:R-:W-:Y:S02]  /*6bc0*/  LEA.HI.X R153, R0, R90, R4, 0x1, P1 ;  /* 0x0000005a00997211 */ /* 0x000fe400008f0c04 */
[----:B-1----:R1:W2:Y:S01]  /*6bd0*/  LDG.E.128 R4, [R2.64] ;  /* 0x0000000602047981 */ /* 0x0022a2000c1e1d00 */
        /* <DEDUP_REMOVED lines=72> */
.L_x_861:
[----:B------:R-:W-:Y:S05]  /*7060*/  BSYNC B0 ;  /* 0x0000000000007941 */ /* 0x000fea0003800000 */
.L_x_860:
[----:B------:R-:W-:Y:S02]  /*7070*/  MOV R0, 0x140 ;  /* 0x0000014000007802 */ /* 0x000fe40000000f00 */
[----:B------:R-:W-:Y:S02]  /*7080*/  MOV R2, R83 ;  /* 0x0000005300027202 */ /* 0x000fe40000000f00 */
[----:B------:R-:W-:Y:S05]  /*7090*/  MOV R3, R82 ;  /* 0x0000005200037202 */ /* 0x000fea0000000f00 */
[C---:B------:R-:W-:Y:S04]  /*70a0*/  IMAD.WIDE.U32 R2, R0.reuse, c[0x0][0x198], R2 ;  /* 0x0000660000027a25 */ /* 0x040fe800078e0002 */
[----:B------:R-:W-:Y:S05]  /*70b0*/  IMAD R0, R0, c[0x0][0x19c], RZ ;  /* 0x0000670000007a24 */ /* 0x000fea00078e02ff */
[----:B------:R-:W-:Y:S05]  /*70c0*/  IADD3 R3, R3, R0, RZ ;  /* 0x0000000003037210 */ /* 0x000fea0007ffe0ff */
[----:B-----5:R2:W-:Y:S02]  /*70d0*/  STG.E.128 [R2.64], R20 ;  /* 0x0000001402007986 */ /* 0x0205e4000c101d06 */
.L_x_859:
[----:B------:R-:W-:Y:S05]  /*70e0*/  BSYNC B1 ;  /* 0x0000000000017941 */ /* 0x000fea0003800000 */
.L_x_858:
        /* <DEDUP_REMOVED lines=98> */
.L_x_865:
[----:B------:R-:W-:Y:S05]  /*7710*/  BSYNC B0 ;  /* 0x0000000000007941 */ /* 0x000fea0003800000 */
.L_x_864:
[----:B------:R-:W-:Y:S02]  /*7720*/  MOV R0, 0x180 ;  /* 0x0000018000007802 */ /* 0x000fe40000000f00 */
[----:B------:R-:W-:Y:S02]  /*7730*/  MOV R2, R83 ;  /* 0x0000005300027202 */ /* 0x000fe40000000f00 */
[----:B------:R-:W-:Y:S05]  /*7740*/  MOV R3, R82 ;  /* 0x0000005200037202 */ /* 0x000fea0000000f00 */
[C---:B------:R-:W-:Y:S04]  /*7750*/  IMAD.WIDE.U32 R2, R0.reuse, c[0x0][0x198], R2 ;  /* 0x0000660000027a25 */ /* 0x040fe800078e0002 */
[----:B------:R-:W-:Y:S05]  /*7760*/  IMAD R0, R0, c[0x0][0x19c], RZ ;  /* 0x0000670000007a24 */ /* 0x000fea00078e02ff */
[----:B------:R-:W-:Y:S05]  /*7770*/  IADD3 R3, R3, R0, RZ ;  /* 0x0000000003037210 */ /* 0x000fea0007ffe0ff */
[----:B-----5:R2:W-:Y:S02]  /*7780*/  STG.E.128 [R2.64], R20 ;  /* 0x0000001402007986 */ /* 0x0205e4000c101d06 */
.L_x_863:
[----:B------:R-:W-:Y:S05]  /*7790*/  BSYNC B1 ;  /* 0x0000000000017941 */ /* 0x000fea0003800000 */
.L_x_862:
[----:B------:R-:W-:Y:S01]  /*77a0*/  ISETP.NE.AND P0, PT, R117, RZ, PT ;  /* 0x000000ff7500720c */ /* 0x000fe20003f05270 */
[----:B------:R-:W-:Y:S01]  /*77b0*/  @!UPT UIADD3 URZ, URZ, URZ, URZ ;  /* 0x0000003f3f3ff290 */ /* 0x000fe2000fffe03f */
[----:B------:R-:W-:Y:S11]  /*77c0*/  BSSY B1, `(.L_x_866) ;  /* 0x0000069000017945 */ /* 0x000ff60003800000 */
        /* <DEDUP_REMOVED lines=10> */
[----:B------:R-:W-:Y:S02]  /*7870*/  ISETP.GE.AND P0, PT, R148, R144, PT ;  /* 0x000000909400720c */ /* 0x000fe40003f06270 */
[----:B-1----:R-:W-:Y:S02]  /*7880*/  MOV R4, RZ ;  /* 0x000000ff00047202 */ /* 0x002fe40000000f00 */
[----:B-----5:R-:W-:Y:S02]  /*7890*/  MOV R34, R21 ;  /* 0x0000001500227202 */ /* 0x020fe40000000f00 */
[----:B------:R-:W-:Y:S02]  /*78a0*/  MOV R33, R22 ;  /* 0x0000001600217202 */ /* 0x000fe40000000f00 */
[----:B------:R-:W-:Y:S05]  /*78b0*/  MOV R32, R23 ;  /* 0x0000001700207202 */ /* 0x000fea0000000f00 */
[----:B------:R-:W-:Y:S02]  /*78c0*/  @P0 IADD3 R144, RZ, -UR5, RZ ;  /* 0x80000005ff900c10 */ /* 0x000fe4000fffe0ff */
[----:B------:R-:W-:Y:S02]  /*78d0*/  @P0 IADD3 R4, RZ, -UR5, RZ ;  /* 0x80000005ff040c10 */ /* 0x000fe4000fffe0ff */
[C---:B--2---:R-:W-:Y:S02]  /*78e0*/  LEA R2, P1, R144.reuse, R2, 0x1 ;  /* 0x0000000290027211 */ /* 0x044fe400078208ff */
[C---:B------:R-:W-:Y:S02]  /*78f0*/  IADD3 R0, P2, R45.reuse, R4, RZ ;  /* 0x000000042d007210 */ /* 0x040fe40007f5e0ff */
[----:B------:R-:W-:Y:S02]  /*7900*/  LEA.HI.X.SX32 R3, R144, R3, 0x1, P1 ;  /* 0x0000000390037211 */ /* 0x000fe400008f0eff */
[----:B------:R-:W-:Y:S02]  /*7910*/  LEA.HI.X.SX32 R4, R4, R44, 0x1, P2 ;  /* 0x0000002c04047211 */ /* 0x000fe400010f0eff */
[C---:B------:R-:W-:Y:S04]  /*7920*/  LEA R144, P1, R0.reuse, R91, 0x1 ;  /* 0x0000005b00907211 */ /* 0x040fe800078208ff */
[----:B------:R-:W-:Y:S02]  /*7930*/  LEA.HI.X R145, R0, R90, R4, 0x1, P1 ;  /* 0x0000005a00917211 */ /* 0x000fe400008f0c04 */
[----:B------:R1:W2:Y:S01]  /*7940*/  LDG.E.128 R4, [R2.64] ;  /* 0x0000000602047981 */ /* 0x0002a2000c1e1d00 */
[----:B------:R-:W-:Y:S02]  /*7950*/  MOV R0, RZ ;  /* 0x000000ff00007202 */ /* 0x000fe40000000f00 */
[----:B------:R-:W-:Y:S05]  /*7960*/  @P0 IADD3 R0, RZ, -UR5, RZ ;  /* 0x80000005ff000c10 */ /* 0x000fea000fffe0ff */
        /* <DEDUP_REMOVED lines=9> */
[----:B------:R-:W-:Y:S01]  /*7a00*/  MOV R18, R4 ;  /* 0x0000000400127202 */ /* 0x000fe20000000f00 */
        /* <DEDUP_REMOVED lines=60> */
.L_x_869:
[----:B------:R-:W-:Y:S05]  /*7dd0*/  BSYNC B0 ;  /* 0x0000000000007941 */ /* 0x000fea0003800000 */
.L_x_868:
[----:B------:R-:W-:Y:S02]  /*7de0*/  MOV R0, 0x1c0 ;  /* 0x000001c000007802 */ /* 0x000fe40000000f00 */
[----:B--2---:R-:W-:Y:S02]  /*7df0*/  MOV R2, R83 ;  /* 0x0000005300027202 */ /* 0x004fe40000000f00 */
[----:B------:R-:W-:Y:S05]  /*7e00*/  MOV R3, R82 ;  /* 0x0000005200037202 */ /* 0x000fea0000000f00 */
[C---:B------:R-:W-:Y:S04]  /*7e10*/  IMAD.WIDE.U32 R2, R0.reuse, c[0x0][0x198], R2 ;  /* 0x0000660000027a25 */ /* 0x040fe800078e0002 */
[----:B------:R-:W-:Y:S05]  /*7e20*/  IMAD R0, R0, c[0x0][0x19c], RZ ;  /* 0x0000670000007a24 */ /* 0x000fea00078e02ff */
[----:B------:R-:W-:Y:S05]  /*7e30*/  IADD3 R3, R3, R0, RZ ;  /* 0x0000000003037210 */ /* 0x000fea0007ffe0ff */
[----:B-----5:R2:W-:Y:S02]  /*7e40*/  STG.E.128 [R2.64], R20 ;  /* 0x0000001402007986 */ /* 0x0205e4000c101d06 */
.L_x_867:
[----:B------:R-:W-:Y:S05]  /*7e50*/  BSYNC B1 ;  /* 0x0000000000017941 */ /* 0x000fea0003800000 */
.L_x_866:
[----:B-1----:R-:W-:Y:S01]  /*7e60*/  MOV R5, R92 ;  /* 0x0000005c00057202 */ /* 0x002fe20000000f00 */
[----:B------:R-:W-:Y:S01]  /*7e70*/  IMAD.MOV.U32 R0, RZ, RZ, c[0x0][0x230] ;  /* 0x00008c00ff007624 */ /* 0x000fe200078e00ff */
[----:B--2---:R-:W-:Y:S01]  /*7e80*/  MOV R3, R90 ;  /* 0x0000005a00037202 */ /* 0x004fe20000000f00 */
[----:B------:R-:W-:Y:S01]  /*7e90*/  IMAD.MOV.U32 R4, RZ, RZ, R93 ;  /* 0x000000ffff047224 */ /* 0x000fe200078e005d */
[----:B------:R-:W-:Y:S01]  /*7ea0*/  ULDC UR4, c[0x0][0x230] ;  /* 0x00008c0000047ab9 */ /* 0x000fe20000000800 */
[----:B------:R-:W-:Y:S02]  /*7eb0*/  IMAD.U32 R0, R0, -0x80, RZ ;  /* 0xffffff8000007824 */ /* 0x000fe400078e00ff */
[----:B------:R-:W-:Y:S03]  /*7ec0*/  IMAD.MOV.U32 R2, RZ, RZ, R91 ;  /* 0x000000ffff027224 */ /* 0x000fe600078e005b */
[C---:B------:R-:W-:Y:S02]  /*7ed0*/  LEA R93, P1, R0.reuse, R4, 0x1 ;  /* 0x00000004005d7211 */ /* 0x040fe400078208ff */
[C---:B------:R-:W-:Y:S02]  /*7ee0*/  LEA R91, P0, R0.reuse, R2, 0x1 ;  /* 0x00000002005b7211 */ /* 0x040fe400078008ff */
[C---:B------:R-:W-:Y:S02]  /*7ef0*/  LEA.HI.X.SX32 R92, R0.reuse, R5, 0x1, P1 ;  /* 0x00000005005c7211 */ /* 0x040fe400008f0eff */
[----:B------:R-:W-:Y:S01]  /*7f00*/  LEA.HI.X.SX32 R90, R0, R3, 0x1, P0 ;  /* 0x00000003005a7211 */ /* 0x000fe200000f0eff */
[----:B------:R-:W-:-:S05]  /*7f10*/  BRA `(.L_x_837) ;  /* 0x0000057000007947 */ /* 0x000fca0003800000 */
.L_x_819:
[----:B------:R-:W-:Y:S01]  /*7f20*/  @!P1 IMAD.MOV.U32 R3, RZ, RZ, R88 ;  /* 0x000000ffff039224 */ /* 0x000fe200078e0058 */
[-C--:B------:R-:W-:Y:S01]  /*7f30*/  @!P1 MOV R2, R89.reuse ;  /* 0x0000005900029202 */ /* 0x080fe20000000f00 */
[----:B------:R-:W-:Y:S01]  /*7f40*/  @!P3 IMAD.MOV.U32 R0, RZ, RZ, c[0x0][0x28c] ;  /* 0x0000a300ff00b624 */ /* 0x000fe200078e00ff */
[C---:B------:R-:W-:Y:S01]  /*7f50*/  @!P2 LEA R18, P0, R95.reuse, R89, 0x1 ;  /* 0x000000595f12a211 */ /* 0x040fe200078008ff */
[----:B------:R-:W-:Y:S02]  /*7f60*/  UMOV UR4, URZ ;  /* 0x0000003f00047c82 */ /* 0x000fe40008000000 */
[----:B------:R-:W-:Y:S01]  /*7f70*/  @!P3 IMAD R0, R0, 0xc0, RZ ;  /* 0x000000c00000b824 */ /* 0x000fe200078e02ff */
[----:B-1----:R1:W2:Y:S01]  /*7f80*/  @!P1 LDG.E.128 R4, [R2.64] ;  /* 0x0000000602049981 */ /* 0x0022a2000c1e1d00 */
[----:B------:R-:W-:Y:S02]  /*7f90*/  @!P2 LEA.HI.X R19, R95, R88, R94, 0x1, P0 ;  /* 0x000000585f13a211 */ /* 0x000fe400000f0c5e */
[C---:B------:R-:W-:Y:S04]  /*7fa0*/  @!P2 LEA R14, P0, R39.reuse, R83, 0x1 ;  /* 0x00000053270ea211 */ /* 0x040fe800078008ff */
[----:B------:R-:W-:Y:S02]  /*7fb0*/  @!P2 LEA.HI.X R15, R39, R82, R38, 0x1, P0 ;  /* 0x00000052270fa211 */ /* 0x000fe400000f0c26 */
[C---:B------:R-:W-:Y:S04]  /*7fc0*/  @!P6 LEA R16, P0, R63.reuse, R89, 0x1 ;  /* 0x000000593f10e211 */ /* 0x040fe800078008ff */
[----:B------:R-:W-:Y:S01]  /*7fd0*/  @!P6 LEA.HI.X R17, R63, R88, R62, 0x1, P0 ;  /* 0x000000583f11e211 */ /* 0x000fe200000f0c3e */
[----:B-1----:R-:W-:Y:S01]  /*7fe0*/  @!P1 IMAD.MOV.U32 R3, RZ, RZ, R82 ;  /* 0x000000ffff039224 */ /* 0x002fe200078e0052 */
[-C--:B------:R-:W-:Y:S05]  /*7ff0*/  @!P1 MOV R2, R83.reuse ;  /* 0x0000005300029202 */ /* 0x080fea0000000f00 */
[----:B--2---:R1:W-:Y:S01]  /*8000*/  @!P1 STG.E.128 [R2.64], R4 ;  /* 0x0000000402009986 */ /* 0x0043e2000c101d06 */
[----:B------:R-:W-:Y:S03]  /*8010*/  ISETP.NE.AND P1, PT, R117, RZ, PT ;  /* 0x000000ff7500720c */ /* 0x000fe60003f25270 */
[----:B-1----:R-:W2:Y:S01]  /*8020*/  @!P2 LDG.E.128 R4, [R18.64] ;  /* 0x000000061204a981 */ /* 0x002ea2000c1e1d00 */
[C---:B------:R-:W-:Y:S04]  /*8030*/  @!P6 LEA R2, P0, R140.reuse, R83, 0x1 ;  /* 0x000000538c02e211 */ /* 0x040fe800078008ff */
[----:B------:R-:W-:Y:S01]  /*8040*/  @!P6 LEA.HI.X R3, R140, R82, R64, 0x1, P0 ;  /* 0x000000528c03e211 */ /* 0x000fe200000f0c40 */
[----:B--2---:R1:W-:Y:S01]  /*8050*/  @!P2 STG.E.128 [R14.64], R4 ;  /* 0x000000040e00a986 */ /* 0x0043e2000c101d06 */
[----:B------:R-:W-:Y:S03]  /*8060*/  ISETP.NE.AND P2, PT, R145, RZ, PT ;  /* 0x000000ff9100720c */ /* 0x000fe60003f45270 */
[----:B-1----:R1:W2:Y:S10]  /*8070*/  @!P6 LDG.E.128 R4, [R16.64] ;  /* 0x000000061004e981 */ /* 0x0022b4000c1e1d00 */
[CC--:B------:R-:W-:Y:S04]  /*8080*/  @!P2 LEA R14, P0, R66.reuse, R89.reuse, 0x1 ;  /* 0x00000059420ea211 */ /* 0x0c0fe800078008ff */
[----:B------:R-:W-:Y:S01]  /*8090*/  @!P2 LEA.HI.X R15, R66, R88, R65, 0x1, P0 ;  /* 0x00000058420fa211 */ /* 0x000fe200000f0c41 */
[----:B-1----:R-:W-:Y:S01]  /*80a0*/  @!P4 IMAD.MOV.U32 R16, RZ, RZ, R83 ;  /* 0x000000ffff10c224 */ /* 0x002fe200078e0053 */
[----:B------:R-:W-:Y:S01]  /*80b0*/  @!P4 MOV R17, R82 ;  /* 0x000000520011c202 */ /* 0x000fe20000000f00 */
[----:B--2---:R1:W-:Y:S02]  /*80c0*/  @!P6 STG.E.128 [R2.64], R4 ;  /* 0x000000040200e986 */ /* 0x0043e4000c101d06 */
[----:B-1----:R-:W-:Y:S01]  /*80d0*/  @!P3 IMAD.MOV.U32 R5, RZ, RZ, R88 ;  /* 0x000000ffff05b224 */ /* 0x002fe200078e0058 */
[----:B------:R-:W-:Y:S02]  /*80e0*/  @!P3 MOV R4, R89 ;  /* 0x000000590004b202 */ /* 0x000fe40000000f00 */
[----:B------:R-:W-:Y:S05]  /*80f0*/  @!P3 MOV R2, c[0x0][0x288] ;  /* 0x0000a2000002ba02 */ /* 0x000fea0000000f00 */
[----:B------:R-:W-:Y:S05]  /*8100*/  @!P3 IMAD.WIDE.U32 R2, R2, 0xc0, R4 ;  /* 0x000000c00202b825 */ /* 0x000fea00078e0004 */
[----:B------:R-:W-:Y:S01]  /*8110*/  @!P3 IADD3 R3, R3, R0, RZ ;  /* 0x000000000303b210 */ /* 0x000fe20007ffe0ff */
[----:B------:R-:W-:Y:S04]  /*8120*/  @!P3 IMAD.MOV.U32 R0, RZ, RZ, 0xc0 ;  /* 0x000000c0ff00b424 */ /* 0x000fe800078e00ff */
[----:B------:R1:W2:Y:S02]  /*8130*/  @!P3 LDG.E.128 R4, [R2.64] ;  /* 0x000000060204b981 */ /* 0x0002a4000c1e1d00 */
[----:B-1----:R-:W-:Y:S01]  /*8140*/  @!P3 IMAD.MOV.U32 R3, RZ, RZ, R82 ;  /* 0x000000ffff03b224 */ /* 0x002fe200078e0052 */
[-C--:B------:R-:W-:Y:S05]  /*8150*/  @!P3 MOV R2, R83.reuse ;  /* 0x000000530002b202 */ /* 0x080fea0000000f00 */
[C---:B------:R-:W-:Y:S04]  /*8160*/  @!P3 IMAD.WIDE.U32 R2, R0.reuse, c[0x0][0x198], R2 ;  /* 0x000066000002ba25 */ /* 0x040fe800078e0002 */
[----:B------:R-:W-:Y:S05]  /*8170*/  @!P3 IMAD R0, R0, c[0x0][0x19c], RZ ;  /* 0x000067000000ba24 */ /* 0x000fea00078e02ff */
[----:B------:R-:W-:Y:S02]  /*8180*/  @!P3 IADD3 R3, R3, R0, RZ ;  /* 0x000000000303b210 */ /* 0x000fe40007ffe0ff */
[----:B------:R-:W-:Y:S05]  /*8190*/  @!P4 MOV R0, c[0x0][0x28c] ;  /* 0x0000a3000000ca02 */ /* 0x000fea0000000f00 */
[----:B------:R-:W-:Y:S01]  /*81a0*/  @!P4 IMAD R0, R0, 0x140, RZ ;  /* 0x000001400000c824 */ /* 0x000fe200078e02ff */
[----:B--2---:R1:W-:Y:S02]  /*81b0*/  @!P3 STG.E.128 [R2.64], R4 ;  /* 0x000000040200b986 */ /* 0x0043e4000c101d06 */
[----:B-1----:R-:W-:Y:S02]  /*81c0*/  @!P4 IMAD.MOV.U32 R2, RZ, RZ, c[0x0][0x288] ;  /* 0x0000a200ff02c624 */ /* 0x002fe400078e00ff */
[----:B------:R1:W2:Y:S02]  /*81d0*/  @!P2 LDG.E.128 R4, [R14.64] ;  /* 0x000000060e04a981 */ /* 0x0002a4000c1e1d00 */
[----:B-1----:R-:W-:Y:S01]  /*81e0*/  @!P4 IMAD.MOV.U32 R14, RZ, RZ, R89 ;  /* 0x000000ffff0ec224 */ /* 0x002fe200078e0059 */
[----:B------:R-:W-:Y:S05]  /*81f0*/  @!P4 MOV R15, R88 ;  /* 0x00000058000fc202 */ /* 0x000fea0000000f00 */
[----:B------:R-:W-:Y:S01]  /*8200*/  @!P4 IMAD.WIDE.U32 R2, R2, 0x140, R14 ;  /* 0x000001400202c825 */ /* 0x000fe200078e000e */
[CC--:B------:R-:W-:Y:S03]  /*8210*/  @!P2 LEA R14, P0, R142.reuse, R83.reuse, 0x1 ;  /* 0x000000538e0ea211 */ /* 0x0c0fe600078008ff */
[----:B------:R-:W-:Y:S01]  /*8220*/  @!P4 IMAD.IADD R3, R3, 0x1, R0 ;  /* 0x000000010303c824 */ /* 0x000fe200078e0200 */
[----:B------:R-:W-:Y:S02]  /*8230*/  @!P2 LEA.HI.X R15, R142, R82, R67, 0x1, P0 ;  /* 0x000000528e0fa211 */ /* 0x000fe400000f0c43 */
[----:B------:R-:W-:Y:S05]  /*8240*/  @!P5 MOV R0, c[0x0][0x28c] ;  /* 0x0000a3000000da02 */ /* 0x000fea0000000f00 */
[----:B------:R-:W-:Y:S01]  /*8250*/  @!P5 IMAD R0, R0, 0x180, RZ ;  /* 0x000001800000d824 */ /* 0x000fe200078e02ff */
[----:B--2---:R1:W-:Y:S02]  /*8260*/  @!P2 STG.E.128 [R14.64], R4 ;  /* 0x000000040e00a986 */ /* 0x0043e4000c101d06 */
[----:B-1----:R-:W-:Y:S02]  /*8270*/  @!P5 IMAD.MOV.U32 R14, RZ, RZ, R89 ;  /* 0x000000ffff0ed224 */ /* 0x002fe400078e0059 */
[----:B------:R1:W2:Y:S01]  /*8280*/  @!P4 LDG.E.128 R4, [R2.64] ;  /* 0x000000060204c981 */ /* 0x0002a2000c1e1d00 */
[----:B------:R-:W-:Y:S01]  /*8290*/  @!P5 MOV R15, R88 ;  /* 0x00000058000fd202 */ /* 0x000fe20000000f00 */
[----:B-1----:R-:W-:Y:S01]  /*82a0*/  @!P4 IMAD.MOV.U32 R3, RZ, RZ, 0x140 ;  /* 0x00000140ff03c424 */ /* 0x002fe200078e00ff */
[----:B------:R-:W-:Y:S03]  /*82b0*/  @!P5 MOV R2, c[0x0][0x288] ;  /* 0x0000a2000002da02 */ /* 0x000fe60000000f00 */
[----:B------:R-:W-:Y:S04]  /*82c0*/  @!P4 IMAD.WIDE.U32 R16, R3, c[0x0][0x198], R16 ;  /* 0x000066000310ca25 */ /* 0x000fe800078e0010 */
[----:B------:R-:W-:Y:S04]  /*82d0*/  @!P5 IMAD.WIDE.U32 R14, R2, 0x180, R14 ;  /* 0x00000180020ed825 */ /* 0x000fe800078e000e */
[----:B------:R-:W-:Y:S01]  /*82e0*/  @!P1 IMAD.MOV.U32 R2, RZ, RZ, c[0x0][0x288] ;  /* 0x0000a200ff029624 */ /* 0x000fe200078e00ff */
[----:B------:R-:W-:Y:S01]  /*82f0*/  @!P5 IADD3 R15, R15, R0, RZ ;  /* 0x000000000f0fd210 */ /* 0x000fe20007ffe0ff */
[----:B------:R-:W-:Y:S02]  /*8300*/  @!P1 IMAD.MOV.U32 R0, RZ, RZ, c[0x0][0x28c] ;  /* 0x0000a300ff009624 */ /* 0x000fe400078e00ff */
[----:B------:R-:W-:Y:S02]  /*8310*/  @!P4 IMAD R3, R3, c[0x0][0x19c], RZ ;  /* 0x000067000303ca24 */ /* 0x000fe400078e02ff */
[----:B------:R-:W-:Y:S02]  /*8320*/  @!P1 IMAD R0, R0, 0x1c0, RZ ;  /* 0x000001c000009824 */ /* 0x000fe400078e02ff */
[----:B------:R-:W-:Y:S01]  /*8330*/  @!P4 IMAD.IADD R17, R17, 0x1, R3 ;  /* 0x000000011111c824 */ /* 0x000fe200078e0203 */
[----:B------:R-:W-:Y:S04]  /*8340*/  @!P5 MOV R3, 0x180 ;  /* 0x000001800003d802 */ /* 0x000fe80000000f00 */
[----:B--2---:R1:W-:Y:S02]  /*8350*/  @!P4 STG.E.128 [R16.64], R4 ;  /* 0x000000041000c986 */ /* 0x0043e4000c101d06 */
[----:B-1----:R-:W-:Y:S02]  /*8360*/  @!P5 IMAD.MOV.U32 R17, RZ, RZ, R82 ;  /* 0x000000ffff11d224 */ /* 0x002fe400078e0052 */
[----:B------:R1:W2:Y:S01]  /*8370*/  @!P5 LDG.E.128 R4, [R14.64] ;  /* 0x000000060e04d981 */ /* 0x0002a2000c1e1d00 */
[----:B------:R-:W-:Y:S05]  /*8380*/  @!P5 MOV R16, R83 ;  /* 0x000000530010d202 */ /* 0x000fea0000000f00 */
[C---:B------:R-:W-:Y:S04]  /*8390*/  @!P5 IMAD.WIDE.U32 R16, R3.reuse, c[0x0][0x198], R16 ;  /* 0x000066000310da25 */ /* 0x040fe800078e0010 */
[----:B------:R-:W-:Y:S05]  /*83a0*/  @!P5 IMAD R3, R3, c[0x0][0x19c], RZ ;  /* 0x000067000303da24 */ /* 0x000fea00078e02ff */
[----:B------:R-:W-:Y:S02]  /*83b0*/  @!P5 IADD3 R17, R17, R3, RZ ;  /* 0x000000031111d210 */ /* 0x000fe40007ffe0ff */
[----:B------:R-:W-:Y:S01]  /*83c0*/  @!P1 MOV R3, R82 ;  /* 0x0000005200039202 */ /* 0x000fe20000000f00 */
[----:B-1----:R-:W-:Y:S01]  /*83d0*/  @!P1 IMAD.MOV.U32 R15, RZ, RZ, R88 ;  /* 0x000000ffff0f9224 */ /* 0x002fe200078e0058 */
[----:B------:R-:W-:Y:S05]  /*83e0*/  @!P1 MOV R14, R89 ;  /* 0x00000059000e9202 */ /* 0x000fea0000000f00 */
[----:B------:R-:W-:Y:S04]  /*83f0*/  @!P1 IMAD.WIDE.U32 R14, R2, 0x1c0, R14 ;  /* 0x000001c0020e9825 */ /* 0x000fe800078e000e */
[----:B------:R-:W-:Y:S01]  /*8400*/  @!P1 IMAD.IADD R15, R15, 0x1, R0 ;  /* 0x000000010f0f9824 */ /* 0x000fe200078e0200 */
[----:B------:R-:W-:Y:S01]  /*8410*/  @!P1 MOV R0, 0x1c0 ;  /* 0x000001c000009802 */ /* 0x000fe20000000f00 */
[----:B------:R-:W-:Y:S04]  /*8420*/  @!P1 IMAD.MOV.U32 R2, RZ, RZ, R83 ;  /* 0x000000ffff029224 */ /* 0x000fe800078e0053 */
[C---:B------:R-:W-:Y:S04]  /*8430*/  @!P1 IMAD.WIDE.U32 R2, R0.reuse, c[0x0][0x198], R2 ;  /* 0x0000660000029a25 */ /* 0x040fe800078e0002 */
[----:B------:R-:W-:Y:S05]  /*8440*/  @!P1 IMAD R0, R0, c[0x0][0x19c], RZ ;  /* 0x0000670000009a24 */ /* 0x000fea00078e02ff */
[----:B------:R-:W-:Y:S01]  /*8450*/  @!P1 IADD3 R3, R3, R0, RZ ;  /* 0x0000000003039210 */ /* 0x000fe20007ffe0ff */
[----:B--2---:R1:W-:Y:S04]  /*8460*/  @!P5 STG.E.128 [R16.64], R4 ;  /* 0x000000041000d986 */ /* 0x0043e8000c101d06 */
[----:B-1----:R-:W2:Y:S04]  /*8470*/  @!P1 LDG.E.128 R4, [R14.64] ;  /* 0x000000060e049981 */ /* 0x002ea8000c1e1d00 */
[----:B--2---:R1:W-:Y:S02]  /*8480*/  @!P1 STG.E.128 [R2.64], R4 ;  /* 0x0000000402009986 */ /* 0x0043e4000c101d06 */
.L_x_837:
[----:B------:R-:W-:Y:S01]  /*8490*/  LOP3.LUT P1, RZ, R231, 0x8, RZ, 0xc0, !PT ;  /* 0x00000008e7ff7812 */ /* 0x000fe2000782c0ff */
[----:B------:R-:W-:Y:S01]  /*84a0*/  IMAD.MOV.U32 R0, RZ, RZ, c[0x0][0x288] ;  /* 0x0000a200ff007624 */ /* 0x000fe200078e00ff */
[----:B-1----:R-:W-:Y:S01]  /*84b0*/  MOV R2, R89 ;  /* 0x0000005900027202 */ /* 0x002fe20000000f00 */
[----:B------:R-:W-:Y:S02]  /*84c0*/  IMAD.MOV.U32 R3, RZ, RZ, R88 ;  /* 0x000000ffff037224 */ /* 0x000fe400078e0058 */
[----:B------:R-:W-:Y:S05]  /*84d0*/  IMAD.U32 R0, R0, -0x100, RZ ;  /* 0xffffff0000007824 */ /* 0x000fea00078e00ff */
[C---:B------:R-:W-:Y:S04]  /*84e0*/  LEA R89, P0, R0.reuse, R2, 0x1 ;  /* 0x0000000200597211 */ /* 0x040fe800078008ff */
[----:B------:R-:W-:Y:S01]  /*84f0*/  LEA.HI.X.SX32 R88, R0, R3, 0x1, P0 ;  /* 0x0000000300587211 */ /* 0x000fe200000f0eff */
[----:B------:R-:W-:-:S05]  /*8500*/  @!P1 BRA `(.L_x_870) ;  /* 0x000004c000009947 */ /* 0x000fca0003800000 */
[----:B------:R-:W-:Y:S04]  /*8510*/  IADD3 R0, R11, -0x1, RZ ;  /* 0xffffffff0b007810 */ /* 0x000fe80007ffe0ff */
[----:B------:R-:W-:Y:S11]  /*8520*/  ISETP.GT.AND P0, PT, R0, R58, PT ;  /* 0x0000003a0000720c */ /* 0x000ff60003f04270 */
[----:B------:R-:W-:Y:S02]  /*8530*/  @!UPT UIADD3 URZ, URZ, URZ, URZ ;  /* 0x0000003f3f3ff290 */ /* 0x000fe4000fffe03f */
[----:B------:R-:W-:-:S05]  /*8540*/  @!P0 BRA `(.L_x_871) ;  /* 0x0000054000008947 */ /* 0x000fca0003800000 */
[----:B------:R-:W-:Y:S01]  /*8550*/  IMAD.MOV.U32 R14, RZ, RZ, RZ ;  /* 0x000000ffff0e7224 */ /* 0x000fe200078e00ff */
[----:B------:R-:W-:Y:S02]  /*8560*/  IABS R2, c[0x0][0x2d0] ;  /* 0x0000b40000027a13 */ /* 0x000fe40000000000 */
[----:B------:R-:W-:Y:S02]  /*8570*/  IABS R8, R12 ;  /* 0x0000000c00087213 */ /* 0x000fe40000000000 */
[----:B------:R-:W1:Y:S10]  /*8580*/  I2F.RP R0, R2 ;  /* 0x0000000200007306 */ /* 0x000e740000209400 */
[----:B-1----:R-:W1:Y:S02]  /*8590*/  MUFU.RCP R0, R0 ;  /* 0x0000000000007308 */ /* 0x002e640000001000 */
[----:B-1----:R-:W-:Y:S08]  /*85a0*/  IADD3 R0, R0, 0xffffffe, RZ ;  /* 0x0ffffffe00007810 */ /* 0x002ff00007ffe0ff */
[----:B------:R-:W1:Y:S02]  /*85b0*/  F2I.FTZ.U32.TRUNC.NTZ R15, R0 ;  /* 0x00000000000f7305 */ /* 0x000e64000021f000 */
[--C-:B-1----:R-:W-:Y:S01]  /*85c0*/  IMAD.MOV R4, RZ, RZ, -R15.reuse ;  /* 0x000000ffff047224 */ /* 0x102fe200078e0a0f */
[----:B------:R-:W-:Y:S03]  /*85d0*/  IADD3 R0, R13, -0x200, RZ ;  /* 0xfffffe000d007810 */ /* 0x000fe60007ffe0ff */
[----:B------:R-:W-:Y:S01]  /*85e0*/  IMAD R4, R4, R2, RZ ;  /* 0x0000000204047224 */ /* 0x000fe200078e02ff */
[----:B------:R-:W-:Y:S03]  /*85f0*/  IABS R6, R0 ;  /* 0x0000000000067213 */ /* 0x000fe60000000000 */
[----:B------:R-:W-:Y:S06]  /*8600*/  IMAD.HI.U32 R4, R15, R4, R14 ;  /* 0x000000040f047227 */ /* 0x000fec00078e000e */
[C---:B------:R-:W-:Y:S04]  /*8610*/  IMAD.HI.U32 R3, R4.reuse, R6, RZ ;  /* 0x0000000604037227 */ /* 0x040fe800078e00ff */
[----:B------:R-:W-:Y:S04]  /*8620*/  IMAD.HI.U32 R4, R4, R8, RZ ;  /* 0x0000000804047227 */ /* 0x000fe800078e00ff */
[----:B------:R-:W-:Y:S02]  /*8630*/  IMAD.MOV R5, RZ, RZ, -R3 ;  /* 0x000000ffff057224 */ /* 0x000fe400078e0a03 */
[----:B------:R-:W-:Y:S02]  /*8640*/  IMAD.MOV R7, RZ, RZ, -R4 ;  /* 0x000000ffff077224 */ /* 0x000fe400078e0a04 */
[----:B------:R-:W-:Y:S01]  /*8650*/  IMAD R6, R2, R5, R6 ;  /* 0x0000000502067224 */ /* 0x000fe200078e0206 */
[----:B------:R-:W-:Y:S01]  /*8660*/  LOP3.LUT R5, R12, c[0x0][0x2d0], RZ, 0x3c, !PT ;  /* 0x0000b4000c057a12 */ /* 0x000fe200078e3cff */
[C---:B------:R-:W-:Y:S03]  /*8670*/  IMAD R8, R2.reuse, R7, R8 ;  /* 0x0000000702087224 */ /* 0x040fe600078e0208 */
[C---:B------:R-:W-:Y:S02]  /*8680*/  ISETP.GT.U32.AND P0, PT, R2.reuse, R6, PT ;  /* 0x000000060200720c */ /* 0x040fe40003f04070 */
[----:B------:R-:W-:Y:S02]  /*8690*/  ISETP.GT.U32.AND P1, PT, R2, R8, PT ;  /* 0x000000080200720c */ /* 0x000fe40003f24070 */
[----:B------:R-:W-:Y:S09]  /*86a0*/  ISETP.GE.AND P2, PT, R5, RZ, PT ;  /* 0x000000ff0500720c */ /* 0x000ff20003f46270 */
[----:B------:R-:W-:Y:S01]  /*86b0*/  @!P0 IMAD.IADD R6, R6, 0x1, -R2 ;  /* 0x0000000106068824 */ /* 0x000fe200078e0a02 */
[----:B------:R-:W-:Y:S02]  /*86c0*/  @!P0 IADD3 R3, R3, 0x1, RZ ;  /* 0x0000000103038810 */ /* 0x000fe40007ffe0ff */
[-C--:B------:R-:W-:Y:S02]  /*86d0*/  @!P1 IADD3 R8, R8, -R2.reuse, RZ ;  /* 0x8000000208089210 */ /* 0x080fe40007ffe0ff */
[-C--:B------:R-:W-:Y:S02]  /*86e0*/  ISETP.GE.U32.AND P3, PT, R6, R2.reuse, PT ;  /* 0x000000020600720c */ /* 0x080fe40003f66070 */
[----:B------:R-:W-:Y:S02]  /*86f0*/  ISETP.GE.U32.AND P4, PT, R8, R2, PT ;  /* 0x000000020800720c */ /* 0x000fe40003f86070 */
[C---:B------:R-:W-:Y:S01]  /*8700*/  LOP3.LUT R2, R0.reuse, c[0x0][0x2d0], RZ, 0x3c, !PT ;  /* 0x0000b40000027a12 */ /* 0x040fe200078e3cff */
[----:B------:R-:W-:Y:S01]  /*8710*/  IMAD.IADD R0, R0, 0x1, -R12 ;  /* 0x0000000100007824 */ /* 0x000fe200078e0a0c */
[----:B------:R-:W-:Y:S02]  /*8720*/  @!P1 IADD3 R4, R4, 0x1, RZ ;  /* 0x0000000104049810 */ /* 0x000fe40007ffe0ff */
[----:B------:R-:W-:Y:S02]  /*8730*/  ISETP.GE.AND P5, PT, R2, RZ, PT ;  /* 0x000000ff0200720c */ /* 0x000fe40003fa6270 */
[----:B------:R-:W-:Y:S02]  /*8740*/  ISETP.NE.AND P0, PT, RZ, c[0x0][0x2d0], PT ;  /* 0x0000b400ff007a0c */ /* 0x000fe40003f05270 */
[----:B------:R-:W-:Y:S02]  /*8750*/  LOP3.LUT R2, RZ, c[0x0][0x2d0], RZ, 0x33, !PT ;  /* 0x0000b400ff027a12 */ /* 0x000fe400078e33ff */
[----:B------:R-:W-:Y:S02]  /*8760*/  @P3 IADD3 R3, R3, 0x1, RZ ;  /* 0x0000000103033810 */ /* 0x000fe40007ffe0ff */
[----:B------:R-:W-:Y:S05]  /*8770*/  @P4 IADD3 R4, R4, 0x1, RZ ;  /* 0x0000000104044810 */ /* 0x000fea0007ffe0ff */
[----:B------:R-:W-:Y:S02]  /*8780*/  @!P5 IMAD.MOV R3, RZ, RZ, -R3 ;  /* 0x000000ffff03d224 */ /* 0x000fe400078e0a03 */
[----:B------:R-:W-:Y:S03]  /*8790*/  @!P2 IMAD.MOV R4, RZ, RZ, -R4 ;  /* 0x000000ffff04a224 */ /* 0x000fe600078e0a04 */
[C---:B------:R-:W-:Y:S02]  /*87a0*/  SEL R3, R2.reuse, R3, !P0 ;  /* 0x0000000302037207 */ /* 0x040fe40004000000 */
[----:B------:R-:W-:Y:S02]  /*87b0*/  SEL R2, R2, R4, !P0 ;  /* 0x0000000402027207 */ /* 0x000fe40004000000 */
[CC--:B------:R-:W-:Y:S02]  /*87c0*/  LEA R4, P1, R3.reuse, R232.reuse, 0x2 ;  /* 0x000000e803047211 */ /* 0x0c0fe400078210ff */
[C---:B------:R-:W-:Y:S02]  /*87d0*/  LEA R6, P0, R2.reuse, R232, 0x2 ;  /* 0x000000e802067211 */ /* 0x040fe400078010ff */
[-C--:B------:R-:W-:Y:S02]  /*87e0*/  LEA.HI.X.SX32 R5, R3, R233.reuse, 0x2, P1 ;  /* 0x000000e903057211 */ /* 0x080fe400008f16ff */
[C---:B------:R-:W-:Y:S02]  /*87f0*/  LEA.HI.X.SX32 R7, R2.reuse, R233, 0x2, P0 ;  /* 0x000000e902077211 */ /* 0x040fe400000f16ff */
[----:B------:R-:W-:Y:S01]  /*8800*/  IADD3 R2, R2, -R3, RZ ;  /* 0x8000000302027210 */ /* 0x000fe20007ffe0ff */
[----:B------:R1:W2:Y:S04]  /*8810*/  LDG.E R4, [R4.64] ;  /* 0x0000000604047981 */ /* 0x0002a8000c1e1900 */
[----:B------:R-:W-:Y:S04]  /*8820*/  IMAD R0, R2, c[0x0][0x2d0], R0 ;  /* 0x0000b40002007a24 */ /* 0x000fe800078e0200 */
[----:B------:R-:W-:Y:S01]  /*8830*/  IMAD.WIDE.U32 R12, R0, c[0x0][0x1a0], RZ ;  /* 0x00006800000c7a25 */ /* 0x000fe200078e00ff */
[----:B-1----:R-:W2:Y:S03]  /*8840*/  LDG.E R5, [R6.64] ;  /* 0x0000000606057981 */ /* 0x002ea6000c1e1900 */
[----:B--2---:R-:W-:Y:S01]  /*8850*/  IMAD.IADD R6, R4, 0x1, -R5 ;  /* 0x0000000104067824 */ /* 0x004fe200078e0a05 */
[----:B------:R-:W-:Y:S03]  /*8860*/  SHF.R.S32.HI R4, RZ, 0x1f, R0 ;  /* 0x0000001fff047819 */ /* 0x000fe60000011400 */
[----:B------:R-:W-:Y:S01]  /*8870*/  IMAD.WIDE.U32 R14, R6, c[0x0][0x180], RZ ;  /* 0x00006000060e7a25 */ /* 0x000fe200078e00ff */
[----:B------:R-:W-:Y:S03]  /*8880*/  SHF.R.S32.HI R5, RZ, 0x1f, R6 ;  /* 0x0000001fff057819 */ /* 0x000fe60000011406 */
[----:B------:R-:W-:Y:S02]  /*8890*/  IMAD R3, R4, c[0x0][0x1a0], RZ ;  /* 0x0000680004037a24 */ /* 0x000fe400078e02ff */
[----:B------:R-:W-:Y:S02]  /*88a0*/  IMAD R2, R5, c[0x0][0x180], RZ ;  /* 0x0000600005027a24 */ /* 0x000fe400078e02ff */
[----:B------:R-:W-:Y:S02]  /*88b0*/  IMAD R3, R0, c[0x0][0x1a4], R3 ;  /* 0x0000690000037a24 */ /* 0x000fe400078e0203 */
[----:B------:R-:W-:Y:S02]  /*88c0*/  IMAD R2, R6, c[0x0][0x184], R2 ;  /* 0x0000610006027a24 */ /* 0x000fe400078e0202 */
[----:B------:R-:W-:Y:S02]  /*88d0*/  IMAD.IADD R13, R13, 0x1, R3 ;  /* 0x000000010d0d7824 */ /* 0x000fe400078e0203 */
[----:B------:R-:W-:Y:S01]  /*88e0*/  IMAD.IADD R3, R15, 0x1, R2 ;  /* 0x000000010f037824 */ /* 0x000fe200078e0202 */
[----:B------:R-:W-:Y:S01]  /*88f0*/  MOV R2, R14 ;  /* 0x0000000e00027202 */ /* 0x000fe20000000f00 */
[----:B------:R-:W-:Y:S02]  /*8900*/  IMAD R5, R5, c[0x0][0x188], RZ ;  /* 0x0000620005057a24 */ /* 0x000fe400078e02ff */
[----:B------:R-:W-:Y:S02]  /*8910*/  IMAD R4, R4, c[0x0][0x198], RZ ;  /* 0x0000660004047a24 */ /* 0x000fe400078e02ff */
[----:B------:R-:W-:Y:S04]  /*8920*/  IMAD.WIDE.U32 R12, R6, c[0x0][0x188], R12 ;  /* 0x00006200060c7a25 */ /* 0x000fe800078e000c */
[----:B------:R-:W-:Y:S01]  /*8930*/  IMAD.WIDE.U32 R2, R0, c[0x0][0x198], R2 ;  /* 0x0000660000027a25 */ /* 0x000fe200078e0002 */
[----:B------:R-:W-:Y:S03]  /*8940*/  LEA R85, P1, R12, R85, 0x1 ;  /* 0x000000550c557211 */ /* 0x000fe600078208ff */
[----:B------:R-:W-:Y:S01]  /*8950*/  IMAD R5, R6, c[0x0][0x18c], R5 ;  /* 0x0000630006057a24 */ /* 0x000fe200078e0205 */
[----:B------:R-:W-:Y:S01]  /*8960*/  LEA R83, P0, R2, R83, 0x1 ;  /* 0x0000005302537211 */ /* 0x000fe200078008ff */
[----:B------:R-:W-:Y:S02]  /*8970*/  IMAD R4, R0, c[0x0][0x19c], R4 ;  /* 0x0000670000047a24 */ /* 0x000fe400078e0204 */
[----:B------:R-:W-:Y:S02]  /*8980*/  IMAD.IADD R5, R13, 0x1, R5 ;  /* 0x000000010d057824 */ /* 0x000fe400078e0205 */
[----:B------:R-:W-:Y:S03]  /*8990*/  IMAD.IADD R4, R3, 0x1, R4 ;  /* 0x0000000103047824 */ /* 0x000fe600078e0204 */
[----:B------:R-:W-:Y:S02]  /*89a0*/  LEA.HI.X R84, R12, R84, R5, 0x1, P1 ;  /* 0x000000540c547211 */ /* 0x000fe400008f0c05 */
[----:B------:R-:W-:Y:S01]  /*89b0*/  LEA.HI.X R82, R2, R82, R4, 0x1, P0 ;  /* 0x0000005202527211 */ /* 0x000fe200000f0c04 */
[----:B------:R-:W-:-:S05]  /*89c0*/  BRA `(.L_x_871) ;  /* 0x000000c000007947 */ /* 0x000fca0003800000 */
.L_x_870:
[----:B------:R-:W-:Y:S01]  /*89d0*/  MOV R7, R84 ;  /* 0x0000005400077202 */ /* 0x000fe20000000f00 */
[----:B------:R-:W-:Y:S01]  /*89e0*/  IMAD.MOV.U32 R2, RZ, RZ, c[0x0][0x1a0] ;  /* 0x00006800ff027624 */ /* 0x000fe200078e00ff */
[----:B------:R-:W-:Y:S01]  /*89f0*/  MOV R5, R82 ;  /* 0x0000005200057202 */ /* 0x000fe20000000f00 */
[----:B------:R-:W-:Y:S02]  /*8a00*/  IMAD.MOV.U32 R0, RZ, RZ, c[0x0][0x198] ;  /* 0x00006600ff007624 */ /* 0x000fe400078e00ff */
[----:B------:R-:W-:Y:S01]  /*8a10*/  IMAD.MOV.U32 R6, RZ, RZ, R85 ;  /* 0x000000ffff067224 */ /* 0x000fe200078e0055 */
[----:B------:R-:W-:Y:S01]  /*8a20*/  LEA R2, -R2, RZ, 0x8 ;  /* 0x000000ff02027211 */ /* 0x000fe200078e41ff */
[----:B------:R-:W-:Y:S02]  /*8a30*/  IMAD.U32 R0, R0, -0x100, RZ ;  /* 0xffffff0000007824 */ /* 0x000fe400078e00ff */
[----:B------:R-:W-:Y:S01]  /*8a40*/  IMAD.MOV.U32 R4, RZ, RZ, R83 ;  /* 0x000000ffff047224 */ /* 0x000fe200078e0053 */
[----:B------:R-:W-:Y:S04]  /*8a50*/  LEA R85, P1, R2, R6, 0x1 ;  /* 0x0000000602557211 */ /* 0x000fe800078208ff */
[----:B------:R-:W-:Y:S02]  /*8a60*/  LEA R83, P0, R0, R4, 0x1 ;  /* 0x0000000400537211 */ /* 0x000fe400078008ff */
[----:B------:R-:W-:Y:S02]  /*8a70*/  LEA.HI.X.SX32 R84, R2, R7, 0x1, P1 ;  /* 0x0000000702547211 */ /* 0x000fe400008f0eff */
[----:B------:R-:W-:Y:S02]  /*8a80*/  LEA.HI.X.SX32 R82, R0, R5, 0x1, P0 ;  /* 0x0000000500527211 */ /* 0x000fe400000f0eff */
.L_x_871:
[----:B------:R-:W-:Y:S04]  /*8a90*/  IADD3 R11, R11, -0x1, RZ ;  /* 0xffffffff0b0b7810 */ /* 0x000fe80007ffe0ff */
[----:B------:R-:W-:Y:S11]  /*8aa0*/  ISETP.GT.AND P0, PT, R11, R58, PT ;  /* 0x0000003a0b00720c */ /* 0x000ff60003f04270 */
[----:B------:R-:W-:Y:S02]  /*8ab0*/  @!UPT UIADD3 URZ, URZ, URZ, URZ ;  /* 0x0000003f3f3ff290 */ /* 0x000fe4000fffe03f */
[----:B------:R-:W-:-:S05]  /*8ac0*/  @P0 BRA `(.L_x_872) ;  /* 0xffff991000000947 */ /* 0x000fca000383ffff */
.L_x_818:
[----:B-1----:R-:W-:Y:S01]  /*8ad0*/  BAR.SYNC.DEFER_BLOCKING 0x0 ;  /* 0x0000000000007b1d */ /* 0x002fe20000010000 */
[----:B------:R-:W-:Y:S02]  /*8ae0*/  ISETP.NE.AND P0, PT, RZ, c[0x0][0x230], PT ;  /* 0x00008c00ff007a0c */ /* 0x000fe40003f05270 */
[----:B------:R-:W-:-:S03]  /*8af0*/  SHF.L.U32 R234, R113, 0x1, RZ ;  /* 0x0000000171ea7819 */ /* 0x000fc600000006ff */
[----:B------:R-:W-:Y:S01]  /*8b00*/  UMOV UR8, 0x5 ;  /* 0x0000000500087882 */ /* 0x000fe20000000000 */
[----:B------:R-:W-:Y:S01]  /*8b10*/  BSSY B2, `(.L_x_873) ;  /* 0x0000195000027945 */ /* 0x000fe20003800000 */
[----:B------:R-:W-:Y:S02]  /*8b20*/  ULDC.64 UR4, c[0x0][0x190] ;  /* 0x0000640000047ab9 */ /* 0x000fe40000000a00 */
[----:B------:R-:W-:Y:S02]  /*8b30*/  USHF.L.U64.HI UR5, UR4, UR8, UR5 ;  /* 0x0000000804057299 */ /* 0x000fe40008010205 */
[----:B------:R-:W-:Y:S02]  /*8b40*/  USHF.L.U32 UR4, UR4, 0x5, URZ ;  /* 0x0000000504047899 */ /* 0x000fe4000800063f */
[----:B------:R-:W-:Y:S05]  /*8b50*/  @!P0 BRA `(.L_x_874) ;  /* 0x0000172000008947 */ /* 0x000fea0003800000 */
[----:B------:R-:W-:Y:S01]  /*8b60*/  ISETP.NE.U32.AND P0, PT, RZ, c[0x0][0x250], PT ;  /* 0x00009400ff007a0c */ /* 0x000fe20003f05070 */
[----:B------:R-:W-:-:S03]  /*8b70*/  IMAD.MOV.U32 R0, RZ, RZ, RZ ;  /* 0x000000ffff007224 */ /* 0x000fc600078e00ff */
[----:B------:R-:W-:-:S13]  /*8b80*/  ISETP.NE.AND.EX P0, PT, RZ, c[0x0][0x254], PT, P0 ;  /* 0x00009500ff007a0c */ /* 0x000fda0003f05300 */
[----:B------:R-:W2:Y:S01]  /*8b90*/  @P0 LDG.E R0, [R130.64] ;  /* 0x0000000682000981 */ /* 0x000ea2000c1e1900 */
[C---:B------:R-:W-:Y:S01]  /*8ba0*/  IADD3 R2, P0, R126.reuse, UR4, RZ ;  /* 0x000000047e027c10 */ /* 0x040fe2000ff1e0ff */
[----:B------:R-:W-:Y:S01]  /*8bb0*/  ULDC.U8 UR4, c[0x0][0x313] ;  /* 0x0000c4c000047ab9 */ /* 0x000fe20000000000 */
[C---:B------:R-:W-:Y:S01]  /*8bc0*/  LEA R8, P3, R126.reuse, c[0x0][0x160], 0x1 ;  /* 0x000058007e087a11 */ /* 0x040fe200078608ff */
[----:B------:R-:W-:Y:S01]  /*8bd0*/  IMAD.IADD R21, R229, 0x1, -R41 ;  /* 0x00000001e5157824 */ /* 0x000fe200078e0a29 */
[----:B------:R-:W-:Y:S02]  /*8be0*/  ISETP.NE.AND P4, PT, RZ, UR4, PT ;  /* 0x00000004ff007c0c */ /* 0x000fe4000bf85270 */
[----:B------:R-:W-:Y:S02]  /*8bf0*/  LEA.HI.X R9, R126, c[0x0][0x164], R59, 0x1, P3 ;  /* 0x000059007e097a11 */ /* 0x000fe400018f0c3b */
[----:B--2---:R-:W-:-:S05]  /*8c00*/  IADD3 R0, R0, R60, R41 ;  /* 0x0000003c00007210 */ /* 0x004fca0007ffe029 */
[----:B------:R-:W-:Y:S01]  /*8c10*/  IMAD R3, R105, R0, RZ ;  /* 0x0000000069037224 */ /* 0x000fe200078e02ff */
[----:B------:R-:W-:Y:S02]  /*8c20*/  IADD3.X R0, R59, UR5, RZ, P0, !PT ;  /* 0x000000053b007c10 */ /* 0x000fe400087fe4ff */
[----:B------:R-:W-:Y:S02]  /*8c30*/  LEA R22, P0, R2, c[0x0][0x160], 0x1 ;  /* 0x0000580002167a11 */ /* 0x000fe400078008ff */
[-C--:B------:R-:W-:Y:S02]  /*8c40*/  IADD3 R107, P2, R107, R3.reuse, RZ ;  /* 0x000000036b6b7210 */ /* 0x080fe40007f5e0ff */
[----:B------:R-:W-:Y:S02]  /*8c50*/  IADD3 R106, P1, R106, R3, RZ ;  /* 0x000000036a6a7210 */ /* 0x000fe40007f3e0ff */
[----:B------:R-:W-:Y:S02]  /*8c60*/  SHF.R.S32.HI R3, RZ, 0x1f, R3 ;  /* 0x0000001fff037819 */ /* 0x000fe40000011403 */
[----:B------:R-:W-:Y:S01]  /*8c70*/  LEA.HI.X R23, R2, c[0x0][0x164], R0, 0x1, P0 ;  /* 0x0000590002177a11 */ /* 0x000fe200000f0c00 */
[----:B------:R-:W-:-:S02]  /*8c80*/  IMAD.SHL.U32 R0, R105, 0x20, RZ ;  /* 0x0000002069007824 */ /* 0x000fc400078e00ff */
[--C-:B------:R-:W-:Y:S02]  /*8c90*/  IMAD.X R97, R97, 0x1, R3.reuse, P2 ;  /* 0x0000000161617824 */ /* 0x100fe400010e0603 */
[----:B------:R-:W-:Y:S01]  /*8ca0*/  IMAD.X R96, R96, 0x1, R3, P1 ;  /* 0x0000000160607824 */ /* 0x000fe200008e0603 */
[----:B------:R-:W-:Y:S05]  /*8cb0*/  @!P4 BRA `(.L_x_875) ;  /* 0x000008700000c947 */ /* 0x000fea0003800000 */
[----:B------:R-:W-:Y:S01]  /*8cc0*/  ISETP.GE.AND P0, PT, R128, R21, PT ;  /* 0x000000158000720c */ /* 0x000fe20003f06270 */
[----:B------:R-:W-:Y:S03]  /*8cd0*/  BSSY B1, `(.L_x_876) ;  /* 0x0000041000017945 */ /* 0x000fe60003800000 */
[----:B------:R-:W-:-:S13]  /*8ce0*/  ISETP.LT.OR P0, PT, R98, -0x3, P0 ;  /* 0xfffffffd6200780c */ /* 0x000fda0000701670 */
[----:B------:R-:W-:Y:S05]  /*8cf0*/  @P0 BRA `(.L_x_877) ;  /* 0x000003e000000947 */ /* 0x000fea0003800000 */
[----:B------:R-:W-:-:S13]  /*8d00*/  ISETP.GE.AND P0, PT, R148, c[0x0][0x220], PT ;  /* 0x0000880094007a0c */ /* 0x000fda0003f06270 */
[----:B------:R1:W-:Y:S04]  /*8d10*/  @P0 STS [R234], RZ ;  /* 0x000000ffea000388 */ /* 0x0003e80000000800 */
[----:B------:R1:W-:Y:S04]  /*8d20*/  @P0 STS [R234+0x4], RZ ;  /* 0x000004ffea000388 */ /* 0x0003e80000000800 */
[----:B------:R1:W-:Y:S01]  /*8d30*/  @P0 STS.64 [R234+0x8], RZ ;  /* 0x000008ffea000388 */ /* 0x0003e20000000a00 */
[----:B------:R-:W-:Y:S05]  /*8d40*/  @P0 BRA `(.L_x_877) ;  /* 0x0000039000000947 */ /* 0x000fea0003800000 */
[----:B------:R-:W5:Y:S01]  /*8d50*/  LDG.E.128 R8, [R8.64] ;  /* 0x0000000608087981 */ /* 0x000f62000c1e1d00 */
[----:B------:R-:W-:Y:S01]  /*8d60*/  ISETP.GE.AND P0, PT, R148, c[0x0][0x230], PT ;  /* 0x00008c0094007a0c */ /* 0x000fe20003f06270 */
[----:B------:R-:W-:-:S12]  /*8d70*/  BSSY B0, `(.L_x_878) ;  /* 0x0000035000007945 */ /* 0x000fd80003800000 */
[----:B------:R-:W-:Y:S05]  /*8d80*/  @P0 BRA `(.L_x_879) ;  /* 0x0000033000000947 */ /* 0x000fea0003800000 */
[C---:B------:R-:W-:Y:S02]  /*8d90*/  SHF.L.U32 R3, R107.reuse, 0x1, RZ ;  /* 0x000000016b037819 */ /* 0x040fe400000006ff */
[----:B------:R-:W-:Y:S02]  /*8da0*/  SHF.L.U64.HI R2, R107, 0x1, R97 ;  /* 0x000000016b027819 */ /* 0x000fe40000010261 */
[C---:B------:R-:W-:Y:S02]  /*8db0*/  IADD3 R6, P0, R3.reuse, c[0x0][0x2b0], RZ ;  /* 0x0000ac0003067a10 */ /* 0x040fe40007f1e0ff */
[----:B------:R-:W-:Y:S02]  /*8dc0*/  IADD3 R4, P1, R3, c[0x0][0x2a8], RZ ;  /* 0x0000aa0003047a10 */ /* 0x000fe40007f3e0ff */
[C---:B------:R-:W-:Y:S02]  /*8dd0*/  IADD3.X R7, R2.reuse, c[0x0][0x2b4], RZ, P0, !PT ;  /* 0x0000ad0002077a10 */ /* 0x040fe400007fe4ff */
[----:B------:R-:W-:-:S03]  /*8de0*/  IADD3.X R5, R2, c[0x0][0x2ac], RZ, P1, !PT ;  /* 0x0000ab0002057a10 */ /* 0x000fc60000ffe4ff */
[----:B------:R2:W3:Y:S04]  /*8df0*/  LDG.E.64 R2, [R6.64] ;  /* 0x0000000606027981 */ /* 0x0004e8000c1e1b00 */
[----:B------:R-:W4:Y:S01]  /*8e00*/  LDG.E.64 R4, [R4.64] ;  /* 0x0000000604047981 */ /* 0x000f22000c1e1b00 */
[----:B-----5:R-:W-:Y:S02]  /*8e10*/  MOV R16, R9 ;  /* 0x0000000900107202 */ /* 0x020fe40000000f00 */
[----:B------:R-:W-:Y:S02]  /*8e20*/  MOV R13, R11 ;  /* 0x0000000b000d7202 */ /* 0x000fe40000000f00 */
[----:B------:R-:W-:Y:S01]  /*8e30*/  MOV R15, R10 ;  /* 0x0000000a000f7202 */ /* 0x000fe20000000f00 */
[----:B------:R-:W-:-:S02]  /*8e40*/  HADD2.F32 R17, -RZ, R16.H0_H0 ;  /* 0x20000010ff117230 */ /* 0x000fc40000004100 */
[--C-:B------:R-:W-:Y:S02]  /*8e50*/  HADD2.F32 R14, -RZ, R13.reuse.H0_H0 ;  /* 0x2000000dff0e7230 */ /* 0x100fe40000004100 */
[----:B------:R-:W-:Y:S02]  /*8e60*/  HADD2.F32 R16, -RZ, R16.H1_H1 ;  /* 0x30000010ff107230 */ /* 0x000fe40000004100 */
[----:B------:R-:W-:Y:S01]  /*8e70*/  HADD2.F32 R13, -RZ, R13.H1_H1 ;  /* 0x3000000dff0d7230 */ /* 0x000fe20000004100 */
[----:B--2---:R-:W-:Y:S01]  /*8e80*/  MOV R6, R8 ;  /* 0x0000000800067202 */ /* 0x004fe20000000f00 */
[----:B---3--:R-:W-:Y:S02]  /*8e90*/  HADD2.F32 R9, -RZ, R2.H1_H1 ;  /* 0x30000002ff097230 */ /* 0x008fe40000004100 */
[----:B------:R-:W-:Y:S02]  /*8ea0*/  HADD2.F32 R7, -RZ, R3.H1_H1 ;  /* 0x30000003ff077230 */ /* 0x000fe40000004100 */
[----:B----4-:R-:W-:Y:S01]  /*8eb0*/  HADD2.F32 R12, -RZ, R4.H1_H1 ;  /* 0x30000004ff0c7230 */ /* 0x010fe20000004100 */
[----:B------:R-:W-:Y:S01]  /*8ec0*/  FMUL.FTZ R10, R16, R9 ;  /* 0x00000009100a7220 */ /* 0x000fe20000410000 */
[----:B------:R-:W-:Y:S01]  /*8ed0*/  HADD2.F32 R11, -RZ, R5.H1_H1 ;  /* 0x30000005ff0b7230 */ /* 0x000fe20000004100 */
[----:B------:R-:W-:Y:S01]  /*8ee0*/  FMUL.FTZ R8, R13, R7 ;  /* 0x000000070d087220 */ /* 0x000fe20000410000 */
[----:B------:R-:W-:Y:S01]  /*8ef0*/  HADD2.F32 R2, -RZ, R2.H0_H0 ;  /* 0x20000002ff027230 */ /* 0x000fe20000004100 */
[C---:B------:R-:W-:Y:S01]  /*8f00*/  FMUL.FTZ R9, R17.reuse, R9 ;  /* 0x0000000911097220 */ /* 0x040fe20000410000 */
[----:B------:R-:W-:Y:S01]  /*8f10*/  HADD2.F32 R3, -RZ, R3.H0_H0 ;  /* 0x20000003ff037230 */ /* 0x000fe20000004100 */
[----:B------:R-:W-:Y:S01]  /*8f20*/  FMUL.FTZ R7, R14, R7 ;  /* 0x000000070e077220 */ /* 0x000fe20000410000 */
[----:B------:R-:W-:Y:S01]  /*8f30*/  HADD2.F32 R4, -RZ, R4.H0_H0 ;  /* 0x20000004ff047230 */ /* 0x000fe20000004100 */
[----:B------:R-:W-:-:S02]  /*8f40*/  FFMA.FTZ R10, R17, R12, -R10 ;  /* 0x0000000c110a7223 */ /* 0x000fc4000001080a */
[----:B------:R-:W-:Y:S01]  /*8f50*/  FFMA.FTZ R9, R16, R12, R9 ;  /* 0x0000000c10097223 */ /* 0x000fe20000010009 */
[--C-:B------:R-:W-:Y:S01]  /*8f60*/  HADD2.F32 R12, -RZ, R6.reuse.H1_H1 ;  /* 0x30000006ff0c7230 */ /* 0x100fe20000004100 */
[-C--:B------:R-:W-:Y:S02]  /*8f70*/  FFMA.FTZ R8, R14, R11.reuse, -R8 ;  /* 0x0000000b0e087223 */ /* 0x080fe40000010808 */
[----:B------:R-:W-:Y:S01]  /*8f80*/  FFMA.FTZ R7, R13, R11, R7 ;  /* 0x0000000b0d077223 */ /* 0x000fe20000010007 */
[----:B------:R-:W-:Y:S01]  /*8f90*/  HADD2.F32 R11, -RZ, R6.H0_H0 ;  /* 0x20000006ff0b7230 */ /* 0x000fe20000004100 */
[----:B------:R-:W-:Y:S01]  /*8fa0*/  F2FP.PACK_AB R9, R9, R10 ;  /* 0x0000000a0909723e */ /* 0x000fe200000000ff */
[--C-:B------:R-:W-:Y:S02]  /*8fb0*/  HADD2.F32 R6, -RZ, R15.reuse.H0_H0 ;  /* 0x2000000fff067230 */ /* 0x100fe40000004100 */
[----:B------:R-:W-:Y:S01]  /*8fc0*/  HADD2.F32 R15, -RZ, R15.H1_H1 ;  /* 0x3000000fff0f7230 */ /* 0x000fe20000004100 */
[-C--:B------:R-:W-:Y:S01]  /*8fd0*/  FMUL.FTZ R14, R11, R2.reuse ;  /* 0x000000020b0e7220 */ /* 0x080fe20000410000 */
[----:B------:R-:W-:Y:S01]  /*8fe0*/  HADD2.F32 R13, -RZ, R5.H0_H0 ;  /* 0x20000005ff0d7230 */ /* 0x000fe20000004100 */
[----:B------:R-:W-:Y:S01]  /*8ff0*/  FMUL.FTZ R5, R12, R2 ;  /* 0x000000020c057220 */ /* 0x000fe20000410000 */
[----:B------:R-:W-:Y:S01]  /*9000*/  F2FP.PACK_AB R7, R7, R8 ;  /* 0x000000080707723e */ /* 0x000fe200000000ff */
[----:B------:R-:W-:-:S02]  /*9010*/  FMUL.FTZ R2, R15, R3 ;  /* 0x000000030f027220 */ /* 0x000fc40000410000 */
[----:B------:R-:W-:Y:S02]  /*9020*/  FMUL.FTZ R3, R6, R3 ;  /* 0x0000000306037220 */ /* 0x000fe40000410000 */
[-C--:B------:R-:W-:Y:S01]  /*9030*/  FFMA.FTZ R5, R11, R4.reuse, -R5 ;  /* 0x000000040b057223 */ /* 0x080fe20000010805 */
[----:B------:R-:W-:Y:S01]  /*9040*/  MOV R11, R7 ;  /* 0x00000007000b7202 */ /* 0x000fe20000000f00 */
[----:B------:R-:W-:Y:S02]  /*9050*/  FFMA.FTZ R14, R12, R4, R14 ;  /* 0x000000040c0e7223 */ /* 0x000fe4000001000e */
[-C--:B------:R-:W-:Y:S02]  /*9060*/  FFMA.FTZ R2, R6, R13.reuse, -R2 ;  /* 0x0000000d06027223 */ /* 0x080fe40000010802 */
[----:B------:R-:W-:Y:S01]  /*9070*/  FFMA.FTZ R3, R15, R13, R3 ;  /* 0x0000000d0f037223 */ /* 0x000fe20000010003 */
[----:B------:R-:W-:-:S04]  /*9080*/  F2FP.PACK_AB R5, R14, R5 ;  /* 0x000000050e05723e */ /* 0x000fc800000000ff */
[----:B------:R-:W-:Y:S02]  /*9090*/  F2FP.PACK_AB R2, R3, R2 ;  /* 0x000000020302723e */ /* 0x000fe400000000ff */
[----:B------:R-:W-:Y:S02]  /*90a0*/  MOV R8, R5 ;  /* 0x0000000500087202 */ /* 0x000fe40000000f00 */
[----:B------:R-:W-:Y:S02]  /*90b0*/  MOV R10, R2 ;  /* 0x00000002000a7202 */ /* 0x000fe40000000f00 */
.L_x_879:
[----:B------:R-:W-:Y:S05]  /*90c0*/  BSYNC B0 ;  /* 0x0000000000007941 */ /* 0x000fea0003800000 */
.L_x_878:
[----:B-----5:R2:W-:Y:S02]  /*90d0*/  STS.128 [R234], R8 ;  /* 0x00000008ea007388 */ /* 0x0205e40000000c00 */
.L_x_877:
[----:B------:R-:W-:Y:S05]  /*90e0*/  BSYNC B1 ;  /* 0x0000000000017941 */ /* 0x000fea0003800000 */
.L_x_876:
[----:B------:R-:W-:-:S04]  /*90f0*/  IADD3 R20, R128, 0x20, RZ ;  /* 0x0000002080147810 */ /* 0x000fc80007ffe0ff */
[----:B------:R-:W-:-:S04]  /*9100*/  ISETP.GE.AND P0, PT, R20, R21, PT ;  /* 0x000000151400720c */ /* 0x000fc80003f06270 */
[----:B------:R-:W-:-:S13]  /*9110*/  ISETP.LT.OR P0, PT, R98, -0x83, P0 ;  /* 0xffffff7d6200780c */ /* 0x000fda0000701670 */
[----:B------:R-:W-:Y:S05]  /*9120*/  @P0 BRA `(.L_x_880) ;  /* 0x0000133000000947 */ /* 0x000fea0003800000 */
[----:B------:R-:W-:-:S13]  /*9130*/  ISETP.GE.AND P0, PT, R148, c[0x0][0x220], PT ;  /* 0x0000880094007a0c */ /* 0x000fda0003f06270 */
[----:B------:R3:W-:Y:S01]  /*9140*/  @P0 STS.128 [R234+0x800], RZ ;  /* 0x000800ffea000388 */ /* 0x0007e20000000c00 */
[----:B------:R-:W-:Y:S05]  /*9150*/  @P0 BRA `(.L_x_880) ;  /* 0x0000130000000947 */ /* 0x000fea0003800000 */
[----:B--2---:R2:W5:Y:S01]  /*9160*/  LDG.E.128 R8, [R22.64] ;  /* 0x0000000616087981 */ /* 0x004562000c1e1d00 */
[----:B------:R-:W-:Y:S01]  /*9170*/  ISETP.GE.AND P0, PT, R148, c[0x0][0x230], PT ;  /* 0x00008c0094007a0c */ /* 0x000fe20003f06270 */
[----:B------:R-:W-:-:S12]  /*9180*/  BSSY B0, `(.L_x_881) ;  /* 0x0000038000007945 */ /* 0x000fd80003800000 */
[----:B------:R-:W-:Y:S05]  /*9190*/  @P0 BRA `(.L_x_882) ;  /* 0x0000036000000947 */ /* 0x000fea0003800000 */
[----:B------:R-:W-:-:S04]  /*91a0*/  IADD3 R107, P0, R0, R107, RZ ;  /* 0x0000006b006b7210 */ /* 0x000fc80007f1e0ff */
[----:B------:R-:W-:Y:S02]  /*91b0*/  LEA.HI.X.SX32 R0, R0, R97, 0x1, P0 ;  /* 0x0000006100007211 */ /* 0x000fe400000f0eff */
[C---:B------:R-:W-:Y:S02]  /*91c0*/  SHF.L.U32 R2, R107.reuse, 0x1, RZ ;  /* 0x000000016b027819 */ /* 0x040fe400000006ff */
[----:B------:R-:W-:Y:S02]  /*91d0*/  SHF.L.U64.HI R0, R107, 0x1, R0 ;  /* 0x000000016b007819 */ /* 0x000fe40000010200 */
[C---:B------:R-:W-:Y:S02]  /*91e0*/  IADD3 R6, P0, R2.reuse, c[0x0][0x2b0], RZ ;  /* 0x0000ac0002067a10 */ /* 0x040fe40007f1e0ff */
[----:B------:R-:W-:Y:S02]  /*91f0*/  IADD3 R4, P1, R2, c[0x0][0x2a8], RZ ;  /* 0x0000aa0002047a10 */ /* 0x000fe40007f3e0ff */
[----:B------:R-:W-:-:S02]  /*9200*/  IADD3.X R7, R0, c[0x0][0x2b4], RZ, P0, !PT ;  /* 0x0000ad0000077a10 */ /* 0x000fc400007fe4ff */
[----:B------:R-:W-:-:S03]  /*9210*/  IADD3.X R5, R0, c[0x0][0x2ac], RZ, P1, !PT ;  /* 0x0000ab0000057a10 */ /* 0x000fc60000ffe4ff */
[----:B------:R-:W4:Y:S04]  /*9220*/  LDG.E.64 R2, [R6.64] ;  /* 0x0000000606027981 */ /* 0x000f28000c1e1b00 */
[----:B--2---:R-:W2:Y:S01]  /*9230*/  LDG.E.64 R4, [R4.64] ;  /* 0x0000000604047981 */ /* 0x004ea2000c1e1b00 */
[----:B-----5:R-:W-:Y:S01]  /*9240*/  MOV R15, R9 ;  /* 0x00000009000f7202 */ /* 0x020fe20000000f00 */
[----:B------:R-:W-:Y:S01]  /*9250*/  IMAD.MOV.U32 R0, RZ, RZ, R8 ;  /* 0x000000ffff007224 */ /* 0x000fe200078e0008 */
[----:B------:R-:W-:Y:S02]  /*9260*/  MOV R12, R11 ;  /* 0x0000000b000c7202 */ /* 0x000fe40000000f00 */
[----:B------:R-:W-:Y:S01]  /*9270*/  MOV R14, R10 ;  /* 0x0000000a000e7202 */ /* 0x000fe20000000f00 */
[----:B------:R-:W-:-:S02]  /*9280*/  HADD2.F32 R16, -RZ, R15.H0_H0 ;  /* 0x2000000fff107230 */ /* 0x000fc40000004100 */
[--C-:B------:R-:W-:Y:S02]  /*9290*/  HADD2.F32 R13, -RZ, R12.reuse.H0_H0 ;  /* 0x2000000cff0d7230 */ /* 0x100fe40000004100 */
[----:B------:R-:W-:Y:S02]  /*92a0*/  HADD2.F32 R15, -RZ, R15.H1_H1 ;  /* 0x3000000fff0f7230 */ /* 0x000fe40000004100 */
[----:B------:R-:W-:Y:S02]  /*92b0*/  HADD2.F32 R12, -RZ, R12.H1_H1 ;  /* 0x3000000cff0c7230 */ /* 0x000fe40000004100 */
[----:B----4-:R-:W-:Y:S02]  /*92c0*/  HADD2.F32 R8, -RZ, R2.H1_H1 ;  /* 0x30000002ff087230 */ /* 0x010fe40000004100 */
[----:B------:R-:W-:Y:S02]  /*92d0*/  HADD2.F32 R6, -RZ, R3.H1_H1 ;  /* 0x30000003ff067230 */ /* 0x000fe40000004100 */
[----:B--2---:R-:W-:Y:S01]  /*92e0*/  HADD2.F32 R11, -RZ, R4.H1_H1 ;  /* 0x30000004ff0b7230 */ /* 0x004fe20000004100 */
        /* <DEDUP_REMOVED lines=21> */
[-C--:B------:R-:W-:Y:S01]  /*9440*/  FMUL.FTZ R2, R14, R3.reuse ;  /* 0x000000030e027220 */ /* 0x080fe20000410000 */
[----:B------:R-:W-:Y:S01]  /*9450*/  MOV R9, R8 ;  /* 0x0000000800097202 */ /* 0x000fe20000000f00 */
[----:B------:R-:W-:-:S02]  /*9460*/  FMUL.FTZ R3, R0, R3 ;  /* 0x0000000300037220 */ /* 0x000fc40000410000 */
[-C--:B------:R-:W-:Y:S02]  /*9470*/  FFMA.FTZ R5, R10, R4.reuse, -R5 ;  /* 0x000000040a057223 */ /* 0x080fe40000010805 */
[----:B------:R-:W-:Y:S01]  /*9480*/  FFMA.FTZ R13, R11, R4, R13 ;  /* 0x000000040b0d7223 */ /* 0x000fe2000001000d */
[----:B------:R-:W-:Y:S01]  /*9490*/  MOV R11, R6 ;  /* 0x00000006000b7202 */ /* 0x000fe20000000f00 */
[-C--:B------:R-:W-:Y:S02]  /*94a0*/  FFMA.FTZ R2, R0, R12.reuse, -R2 ;  /* 0x0000000c00027223 */ /* 0x080fe40000010802 */
[----:B------:R-:W-:Y:S01]  /*94b0*/  FFMA.FTZ R3, R14, R12, R3 ;  /* 0x0000000c0e037223 */ /* 0x000fe20000010003 */
[----:B------:R-:W-:-:S04]  /*94c0*/  F2FP.PACK_AB R5, R13, R5 ;  /* 0x000000050d05723e */ /* 0x000fc800000000ff */
[----:B------:R-:W-:Y:S01]  /*94d0*/  F2FP.PACK_AB R2, R3, R2 ;  /* 0x000000020302723e */ /* 0x000fe200000000ff */
[----:B------:R-:W-:-:S03]  /*94e0*/  IMAD.MOV.U32 R8, RZ, RZ, R5 ;  /* 0x000000ffff087224 */ /* 0x000fc600078e0005 */
[----:B------:R-:W-:Y:S02]  /*94f0*/  MOV R10, R2 ;  /* 0x00000002000a7202 */ /* 0x000fe40000000f00 */
.L_x_882:
[----:B------:R-:W-:Y:S05]  /*9500*/  BSYNC B0 ;  /* 0x0000000000007941 */ /* 0x000fea0003800000 */
.L_x_881:
[----:B-----5:R4:W-:Y:S01]  /*9510*/  STS.128 [R234+0x800], R8 ;  /* 0x00080008ea007388 */ /* 0x0209e20000000c00 */
[----:B------:R-:W-:Y:S05]  /*9520*/  BRA `(.L_x_880) ;  /* 0x00000f3000007947 */ /* 0x000fea0003800000 */
.L_x_875:
        /* <DEDUP_REMOVED lines=9> */
[----:B------:R2:W5:Y:S01]  /*95c0*/  LDG.E.128 R16, [R8.64] ;  /* 0x0000000608107981 */ /* 0x000562000c1e1d00 */
[----:B------:R-:W-:Y:S01]  /*95d0*/  ISETP.GE.AND P0, PT, R148, c[0x0][0x230], PT ;  /* 0x00008c0094007a0c */ /* 0x000fe20003f06270 */
[----:B------:R-:W-:-:S12]  /*95e0*/  BSSY B0, `(.L_x_885) ;  /* 0x000005b000007945 */ /* 0x000fd80003800000 */
[----:B------:R-:W-:Y:S05]  /*95f0*/  @P0 BRA `(.L_x_886) ;  /* 0x0000059000000947 */ /* 0x000fea0003800000 */
[-C--:B------:R-:W-:Y:S02]  /*9600*/  ISETP.GE.AND P0, PT, R148, R105.reuse, PT ;  /* 0x000000699400720c */ /* 0x080fe40003f06270 */
[----:B------:R-:W-:Y:S02]  /*9610*/  MOV R4, RZ ;  /* 0x000000ff00047202 */ /* 0x000fe40000000f00 */
[----:B------:R-:W-:-:S09]  /*9620*/  MOV R5, R105 ;  /* 0x0000006900057202 */ /* 0x000fd20000000f00 */
[----:B------:R-:W-:-:S04]  /*9630*/  @P0 SHF.R.S32.HI R2, RZ, 0x1, R108 ;  /* 0x00000001ff020819 */ /* 0x000fc8000001146c */
[C---:B------:R-:W-:Y:S02]  /*9640*/  @P0 IADD3 R4, -R2.reuse, RZ, RZ ;  /* 0x000000ff02040210 */ /* 0x040fe40007ffe1ff */
[----:B------:R-:W-:Y:S02]  /*9650*/  @P0 IADD3 R5, -R2, RZ, RZ ;  /* 0x000000ff02050210 */ /* 0x000fe40007ffe1ff */
[----:B------:R-:W-:-:S03]  /*9660*/  IADD3 R3, P1, R4, R106, RZ ;  /* 0x0000006a04037210 */ /* 0x000fc60007f3e0ff */
[----:B------:R-:W-:Y:S01]  /*9670*/  IMAD.WIDE R12, R5, 0x2, R8 ;  /* 0x00000002050c7825 */ /* 0x000fe200078e0208 */
[----:B------:R-:W-:Y:S02]  /*9680*/  LEA.HI.X.SX32 R4, R4, R96, 0x1, P1 ;  /* 0x0000006004047211 */ /* 0x000fe400008f0eff */
[----:B------:R-:W-:-:S03]  /*9690*/  LEA R6, P1, R3, c[0x0][0x2b0], 0x1 ;  /* 0x0000ac0003067a11 */ /* 0x000fc600078208ff */
[----:B------:R-:W3:Y:S01]  /*96a0*/  LDG.E.128 R12, [R12.64] ;  /* 0x000000060c0c7981 */ /* 0x000ee2000c1e1d00 */
[----:B------:R-:W-:Y:S02]  /*96b0*/  LEA.HI.X R7, R3, c[0x0][0x2b4], R4, 0x1, P1 ;  /* 0x0000ad0003077a11 */ /* 0x000fe400008f0c04 */
[----:B------:R-:W-:Y:S02]  /*96c0*/  MOV R3, RZ ;  /* 0x000000ff00037202 */ /* 0x000fe40000000f00 */
[----:B------:R-:W-:Y:S02]  /*96d0*/  @P0 IADD3 R3, -R2, RZ, RZ ;  /* 0x000000ff02030210 */ /* 0x000fe40007ffe1ff */
[----:B------:R-:W4:Y:S02]  /*96e0*/  LDG.E.128 R4, [R6.64] ;  /* 0x0000000606047981 */ /* 0x000f24000c1e1d00 */
[----:B------:R-:W-:-:S04]  /*96f0*/  IADD3 R2, P1, R3, R106, RZ ;  /* 0x0000006a03027210 */ /* 0x000fc80007f3e0ff */
[----:B------:R-:W-:Y:S02]  /*9700*/  LEA.HI.X.SX32 R3, R3, R96, 0x1, P1 ;  /* 0x0000006003037211 */ /* 0x000fe400008f0eff */
[----:B--2---:R-:W-:-:S04]  /*9710*/  LEA R8, P1, R2, c[0x0][0x2a8], 0x1 ;  /* 0x0000aa0002087a11 */ /* 0x004fc800078208ff */
[----:B------:R-:W-:-:S06]  /*9720*/  LEA.HI.X R9, R2, c[0x0][0x2ac], R3, 0x1, P1 ;  /* 0x0000ab0002097a11 */ /* 0x000fcc00008f0c03 */
[----:B------:R-:W2:Y:S01]  /*9730*/  LDG.E.128 R8, [R8.64] ;  /* 0x0000000608087981 */ /* 0x000ea2000c1e1d00 */
[----:B-----5:R-:W-:Y:S01]  /*9740*/  IMAD.MOV.U32 R2, RZ, RZ, R17 ;  /* 0x000000ffff027224 */ /* 0x020fe200078e0011 */
[----:B------:R-:W-:Y:S02]  /*9750*/  MOV R17, R18 ;  /* 0x0000001200117202 */ /* 0x000fe40000000f00 */
[----:B------:R-:W-:Y:S02]  /*9760*/  MOV R3, R19 ;  /* 0x0000001300037202 */ /* 0x000fe40000000f00 */
[----:B---3--:R-:W-:Y:S01]  /*9770*/  MOV R18, R13 ;  /* 0x0000000d00127202 */ /* 0x008fe20000000f00 */
[----:B------:R-:W-:Y:S01]  /*9780*/  IMAD.MOV.U32 R13, RZ, RZ, R14 ;  /* 0x000000ffff0d7224 */ /* 0x000fe200078e000e */
[----:B------:R-:W-:Y:S02]  /*9790*/  HADD2.F32 R26, -RZ, R12.H0_H0 ;  /* 0x2000000cff1a7230 */ /* 0x000fe40000004100 */
[----:B----4-:R-:W-:-:S02]  /*97a0*/  HADD2.F32 R14, -RZ, R4.H0_H0 ;  /* 0x20000004ff0e7230 */ /* 0x010fc40000004100 */
[----:B------:R-:W-:Y:S02]  /*97b0*/  HADD2.F32 R19, -RZ, R4.H1_H1 ;  /* 0x30000004ff137230 */ /* 0x000fe40000004100 */
[--C-:B------:R-:W-:Y:S02]  /*97c0*/  HADD2.F32 R4, -RZ, R5.reuse.H0_H0 ;  /* 0x20000005ff047230 */ /* 0x100fe40000004100 */
[----:B------:R-:W-:Y:S01]  /*97d0*/  HADD2.F32 R27, -RZ, R12.H1_H1 ;  /* 0x3000000cff1b7230 */ /* 0x000fe20000004100 */
[----:B------:R-:W-:Y:S01]  /*97e0*/  @!P0 FADD.FTZ R14, -R14, -RZ ;  /* 0x800000ff0e0e8221 */ /* 0x000fe20000010100 */
[----:B------:R-:W-:Y:S01]  /*97f0*/  HADD2.F32 R20, -RZ, R5.H1_H1 ;  /* 0x30000005ff147230 */ /* 0x000fe20000004100 */
[----:B------:R-:W-:Y:S01]  /*9800*/  @!P0 FADD.FTZ R4, -R4, -RZ ;  /* 0x800000ff04048221 */ /* 0x000fe20000010100 */
[----:B------:R-:W-:Y:S02]  /*9810*/  HADD2.F32 R12, -RZ, R18.H0_H0 ;  /* 0x20000012ff0c7230 */ /* 0x000fe40000004100 */
[----:B------:R-:W-:-:S02]  /*9820*/  HADD2.F32 R5, -RZ, R6.H0_H0 ;  /* 0x20000006ff057230 */ /* 0x000fc40000004100 */
[----:B------:R-:W-:Y:S02]  /*9830*/  HADD2.F32 R24, -RZ, R6.H1_H1 ;  /* 0x30000006ff187230 */ /* 0x000fe40000004100 */
[--C-:B------:R-:W-:Y:S02]  /*9840*/  HADD2.F32 R6, -RZ, R7.reuse.H0_H0 ;  /* 0x20000007ff067230 */ /* 0x100fe40000004100 */
[----:B------:R-:W-:Y:S01]  /*9850*/  HADD2.F32 R7, -RZ, R7.H1_H1 ;  /* 0x30000007ff077230 */ /* 0x000fe20000004100 */
[----:B------:R-:W-:Y:S01]  /*9860*/  FMUL.FTZ R26, R26, R14 ;  /* 0x0000000e1a1a7220 */ /* 0x000fe20000410000 */
[----:B------:R-:W-:Y:S01]  /*9870*/  HADD2.F32 R14, -RZ, R13.H0_H0 ;  /* 0x2000000dff0e7230 */ /* 0x000fe20000004100 */
[----:B------:R-:W-:Y:S01]  /*9880*/  FMUL.FTZ R12, R12, R4 ;  /* 0x000000040c0c7220 */ /* 0x000fe20000410000 */
[----:B------:R-:W-:Y:S01]  /*9890*/  HADD2.F32 R4, -RZ, R15.H0_H0 ;  /* 0x2000000fff047230 */ /* 0x000fe20000004100 */
[----:B------:R-:W-:Y:S01]  /*98a0*/  @!P0 FADD.FTZ R24, -R24, -RZ ;  /* 0x800000ff18188221 */ /* 0x000fe20000010100 */
[----:B------:R-:W-:Y:S01]  /*98b0*/  HADD2.F32 R13, -RZ, R13.H1_H1 ;  /* 0x3000000dff0d7230 */ /* 0x000fe20000004100 */
[----:B------:R-:W-:Y:S01]  /*98c0*/  @!P0 FADD.FTZ R7, -R7, -RZ ;  /* 0x800000ff07078221 */ /* 0x000fe20000010100 */
[----:B------:R-:W-:Y:S01]  /*98d0*/  HADD2.F32 R15, -RZ, R15.H1_H1 ;  /* 0x3000000fff0f7230 */ /* 0x000fe20000004100 */
[----:B------:R-:W-:-:S02]  /*98e0*/  @!P0 FADD.FTZ R5, -R5, -RZ ;  /* 0x800000ff05058221 */ /* 0x000fc40000010100 */
[----:B------:R-:W-:Y:S02]  /*98f0*/  @!P0 FADD.FTZ R6, -R6, -RZ ;  /* 0x800000ff06068221 */ /* 0x000fe40000010100 */
[----:B------:R-:W-:Y:S01]  /*9900*/  FMUL.FTZ R24, R13, R24 ;  /* 0x000000180d187220 */ /* 0x000fe20000410000 */
[--C-:B--2---:R-:W-:Y:S01]  /*9910*/  HADD2.F32 R13, -RZ, R8.reuse.H0_H0 ;  /* 0x20000008ff0d7230 */ /* 0x104fe20000004100 */
[----:B------:R-:W-:Y:S01]  /*9920*/  FMUL.FTZ R7, R15, R7 ;  /* 0x000000070f077220 */ /* 0x000fe20000410000 */
[----:B------:R-:W-:Y:S01]  /*9930*/  HADD2.F32 R15, -RZ, R8.H1_H1 ;  /* 0x30000008ff0f7230 */ /* 0x000fe20000004100 */
[----:B------:R-:W-:Y:S01]  /*9940*/  FMUL.FTZ R5, R14, R5 ;  /* 0x000000050e057220 */ /* 0x000fe20000410000 */
[----:B------:R-:W-:Y:S01]  /*9950*/  HADD2.F32 R18, -RZ, R18.H1_H1 ;  /* 0x30000012ff127230 */ /* 0x000fe20000004100 */
[----:B------:R-:W-:Y:S01]  /*9960*/  @!P0 FADD.FTZ R19, -R19, -RZ ;  /* 0x800000ff13138221 */ /* 0x000fe20000010100 */
[----:B------:R-:W-:Y:S01]  /*9970*/  HADD2.F32 R14, -RZ, R2.H0_H0 ;  /* 0x20000002ff0e7230 */ /* 0x000fe20000004100 */
[----:B------:R-:W-:Y:S01]  /*9980*/  FMUL.FTZ R6, R4, R6 ;  /* 0x0000000604067220 */ /* 0x000fe20000410000 */
[--C-:B------:R-:W-:Y:S01]  /*9990*/  HADD2.F32 R8, -RZ, R9.reuse.H0_H0 ;  /* 0x20000009ff087230 */ /* 0x100fe20000004100 */
[----:B------:R-:W-:Y:S01]  /*99a0*/  @!P0 FADD.FTZ R20, -R20, -RZ ;  /* 0x800000ff14148221 */ /* 0x000fe20000010100 */
[----:B------:R-:W-:Y:S01]  /*99b0*/  HADD2.F32 R4, -RZ, R16.H0_H0 ;  /* 0x20000010ff047230 */ /* 0x000fe20000004100 */
[----:B------:R-:W-:Y:S01]  /*99c0*/  FMUL.FTZ R27, R27, R19 ;  /* 0x000000131b1b7220 */ /* 0x000fe20000410000 */
[----:B------:R-:W-:Y:S01]  /*99d0*/  HADD2.F32 R19, -RZ, R9.H1_H1 ;  /* 0x30000009ff137230 */ /* 0x000fe20000004100 */
[----:B------:R-:W-:Y:S01]  /*99e0*/  FMUL.FTZ R18, R18, R20 ;  /* 0x0000001412127220 */ /* 0x000fe20000410000 */
[--C-:B------:R-:W-:Y:S01]  /*99f0*/  HADD2.F32 R9, -RZ, R10.reuse.H0_H0 ;  /* 0x2000000aff097230 */ /* 0x100fe20000004100 */
[----:B------:R-:W-:Y:S01]  /*9a00*/  FFMA.FTZ R8, R14, R8, R12 ;  /* 0x000000080e087223 */ /* 0x000fe2000001000c */
[----:B------:R-:W-:Y:S01]  /*9a10*/  HADD2.F32 R20, -RZ, R10.H1_H1 ;  /* 0x3000000aff147230 */ /* 0x000fe20000004100 */
[----:B------:R-:W-:Y:S01]  /*9a20*/  FFMA.FTZ R4, R4, R13, R26 ;  /* 0x0000000d04047223 */ /* 0x000fe2000001001a */
[----:B------:R-:W-:-:S02]  /*9a30*/  HADD2.F32 R12, -RZ, R2.H1_H1 ;  /* 0x30000002ff0c7230 */ /* 0x000fc40000004100 */
[----:B------:R-:W-:Y:S02]  /*9a40*/  HADD2.F32 R10, -RZ, R11.H0_H0 ;  /* 0x2000000bff0a7230 */ /* 0x000fe40000004100 */
[----:B------:R-:W-:Y:S02]  /*9a50*/  HADD2.F32 R2, -RZ, R17.H0_H0 ;  /* 0x20000011ff027230 */ /* 0x000fe40000004100 */
[----:B------:R-:W-:Y:S02]  /*9a60*/  HADD2.F32 R13, -RZ, R3.H0_H0 ;  /* 0x20000003ff0d7230 */ /* 0x000fe40000004100 */
[----:B------:R-:W-:Y:S02]  /*9a70*/  HADD2.F32 R16, -RZ, R16.H1_H1 ;  /* 0x30000010ff107230 */ /* 0x000fe40000004100 */
[----:B------:R-:W-:Y:S02]  /*9a80*/  HADD2.F32 R11, -RZ, R11.H1_H1 ;  /* 0x3000000bff0b7230 */ /* 0x000fe40000004100 */
[----:B------:R-:W-:-:S02]  /*9a90*/  HADD2.F32 R17, -RZ, R17.H1_H1 ;  /* 0x30000011ff117230 */ /* 0x000fc40000004100 */
[----:B------:R-:W-:Y:S01]  /*9aa0*/  HADD2.F32 R3, -RZ, R3.H1_H1 ;  /* 0x30000003ff037230 */ /* 0x000fe20000004100 */
[----:B------:R-:W-:Y:S02]  /*9ab0*/  FFMA.FTZ R15, R16, R15, R27 ;  /* 0x0000000f100f7223 */ /* 0x000fe4000001001b */
[----:B------:R-:W-:Y:S02]  /*9ac0*/  FFMA.FTZ R12, R12, R19, R18 ;  /* 0x000000130c0c7223 */ /* 0x000fe40000010012 */
[----:B------:R-:W-:Y:S02]  /*9ad0*/  FFMA.FTZ R2, R2, R9, R5 ;  /* 0x0000000902027223 */ /* 0x000fe40000010005 */
[----:B------:R-:W-:Y:S02]  /*9ae0*/  FFMA.FTZ R17, R17, R20, R24 ;  /* 0x0000001411117223 */ /* 0x000fe40000010018 */
[----:B------:R-:W-:Y:S02]  /*9af0*/  FFMA.FTZ R6, R13, R10, R6 ;  /* 0x0000000a0d067223 */ /* 0x000fe40000010006 */
[----:B------:R-:W-:Y:S01]  /*9b00*/  FFMA.FTZ R3, R3, R11, R7 ;  /* 0x0000000b03037223 */ /* 0x000fe20000010007 */
[----:B------:R-:W-:-:S02]  /*9b10*/  F2FP.PACK_AB R4, R15, R4 ;  /* 0x000000040f04723e */ /* 0x000fc400000000ff */
[----:B------:R-:W-:Y:S02]  /*9b20*/  F2FP.PACK_AB R8, R12, R8 ;  /* 0x000000080c08723e */ /* 0x000fe400000000ff */
[----:B------:R-:W-:Y:S02]  /*9b30*/  F2FP.PACK_AB R2, R17, R2 ;  /* 0x000000021102723e */ /* 0x000fe400000000ff */
[----:B------:R-:W-:Y:S02]  /*9b40*/  F2FP.PACK_AB R3, R3, R6 ;  /* 0x000000060303723e */ /* 0x000fe400000000ff */
[----:B------:R-:W-:Y:S02]  /*9b50*/  MOV R16, R4 ;  /* 0x0000000400107202 */ /* 0x000fe40000000f00 */
[----:B------:R-:W-:Y:S02]  /*9b60*/  MOV R17, R8 ;  /* 0x0000000800117202 */ /* 0x000fe40000000f00 */
[----:B------:R-:W-:-:S02]  /*9b70*/  MOV R18, R2 ;  /* 0x0000000200127202 */ /* 0x000fc40000000f00 */
[----:B------:R-:W-:Y:S02]  /*9b80*/  MOV R19, R3 ;  /* 0x0000000300137202 */ /* 0x000fe40000000f00 */
.L_x_886:
[----:B------:R-:W-:Y:S05]  /*9b90*/  BSYNC B0 ;  /* 0x0000000000007941 */ /* 0x000fea0003800000 */
.L_x_885:
[----:B-----5:R3:W-:Y:S02]  /*9ba0*/  STS.128 [R234], R16 ;  /* 0x00000010ea007388 */ /* 0x0207e40000000c00 */
.L_x_884:
[----:B------:R-:W-:Y:S05]  /*9bb0*/  BSYNC B1 ;  /* 0x0000000000017941 */ /* 0x000fea0003800000 */
.L_x_883:
[----:B------:R-:W-:-:S04]  /*9bc0*/  IADD3 R20, R128, 0x20, RZ ;  /* 0x0000002080147810 */ /* 0x000fc80007ffe0ff */
[----:B------:R-:W-:-:S04]  /*9bd0*/  ISETP.GE.AND P0, PT, R20, R21, PT ;  /* 0x000000151400720c */ /* 0x000fc80003f06270 */
[----:B------:R-:W-:-:S13]  /*9be0*/  ISETP.LT.OR P0, PT, R98, -0x83, P0 ;  /* 0xffffff7d6200780c */ /* 0x000fda0000701670 */
[----:B------:R-:W-:Y:S05]  /*9bf0*/  @P0 BRA `(.L_x_880) ;  /* 0x0000086000000947 */ /* 0x000fea0003800000 */
[----:B------:R-:W-:-:S13]  /*9c00*/  ISETP.GE.AND P0, PT, R148, c[0x0][0x220], PT ;  /* 0x0000880094007a0c */ /* 0x000fda0003f06270 */
[----:B------:R4:W-:Y:S01]  /*9c10*/  @P0 STS.128 [R234+0x800], RZ ;  /* 0x000800ffea000388 */ /* 0x0009e20000000c00 */
[----:B------:R-:W-:Y:S05]  /*9c20*/  @P0 BRA `(.L_x_880) ;  /* 0x0000083000000947 */ /* 0x000fea0003800000 */
[----:B------:R1:W5:Y:S01]  /*9c30*/  LDG.E.128 R12, [R22.64] ;  /* 0x00000006160c7981 */ /* 0x000362000c1e1d00 */
[----:B------:R-:W-:Y:S01]  /*9c40*/  ISETP.GE.AND P0, PT, R148, c[0x0][0x230], PT ;  /* 0x00008c0094007a0c */ /* 0x000fe20003f06270 */
[----:B------:R-:W-:-:S12]  /*9c50*/  BSSY B0, `(.L_x_887) ;  /* 0x0000060000007945 */ /* 0x000fd80003800000 */
[----:B------:R-:W-:Y:S05]  /*9c60*/  @P0 BRA `(.L_x_888) ;  /* 0x000005e000000947 */ /* 0x000fea0003800000 */
[----:B------:R-:W-:Y:S02]  /*9c70*/  ISETP.GE.AND P0, PT, R148, R105, PT ;  /* 0x000000699400720c */ /* 0x000fe40003f06270 */
[----:B------:R-:W-:Y:S02]  /*9c80*/  MOV R2, RZ ;  /* 0x000000ff00027202 */ /* 0x000fe40000000f00 */
[----:B------:R-:W-:-:S04]  /*9c90*/  IADD3 R106, P1, R0, R106, RZ ;  /* 0x0000006a006a7210 */ /* 0x000fc80007f3e0ff */
[----:B------:R-:W-:-:S05]  /*9ca0*/  LEA.HI.X.SX32 R0, R0, R96, 0x1, P1 ;  /* 0x0000006000007211 */ /* 0x000fca00008f0eff */
[----:B------:R-:W-:-:S04]  /*9cb0*/  @P0 SHF.R.S32.HI R3, RZ, 0x1, R108 ;  /* 0x00000001ff030819 */ /* 0x000fc8000001146c */
[C---:B------:R-:W-:Y:S02]  /*9cc0*/  @P0 IADD3 R2, -R3.reuse, RZ, RZ ;  /* 0x000000ff03020210 */ /* 0x040fe40007ffe1ff */
[----:B------:R-:W-:Y:S02]  /*9cd0*/  @P0 IADD3 R105, -R3, RZ, RZ ;  /* 0x000000ff03690210 */ /* 0x000fe40007ffe1ff */
[----:B------:R-:W-:-:S03]  /*9ce0*/  IADD3 R4, P1, R2, R106, RZ ;  /* 0x0000006a02047210 */ /* 0x000fc60007f3e0ff */
[----:B---3--:R-:W-:Y:S01]  /*9cf0*/  IMAD.WIDE R16, R105, 0x2, R22 ;  /* 0x0000000269107825 */ /* 0x008fe200078e0216 */
[----:B------:R-:W-:Y:S02]  /*9d00*/  LEA.HI.X.SX32 R2, R2, R0, 0x1, P1 ;  /* 0x0000000002027211 */ /* 0x000fe400008f0eff */
[C---:B------:R-:W-:Y:S02]  /*9d10*/  LEA R6, P1, R4.reuse, c[0x0][0x2b0], 0x1 ;  /* 0x0000ac0004067a11 */ /* 0x040fe400078208ff */
[----:B------:R-:W-:Y:S01]  /*9d20*/  @P0 SHF.R.S32.HI R108, RZ, 0x1, R108 ;  /* 0x00000001ff6c0819 */ /* 0x000fe2000001146c */
[----:B------:R-:W3:Y:S01]  /*9d30*/  LDG.E.128 R16, [R16.64] ;  /* 0x0000000610107981 */ /* 0x000ee2000c1e1d00 */
[----:B------:R-:W-:Y:S01]  /*9d40*/  LEA.HI.X R7, R4, c[0x0][0x2b4], R2, 0x1, P1 ;  /* 0x0000ad0004077a11 */ /* 0x000fe200008f0c02 */
[----:B------:R-:W-:Y:S01]  /*9d50*/  IMAD.MOV.U32 R2, RZ, RZ, RZ ;  /* 0x000000ffff027224 */ /* 0x000fe200078e00ff */
[----:B------:R-:W-:-:S04]  /*9d60*/  @P0 IADD3 R2, -R108, RZ, RZ ;  /* 0x000000ff6c020210 */ /* 0x000fc80007ffe1ff */
[----:B--2---:R-:W2:Y:S01]  /*9d70*/  LDG.E.128 R4, [R6.64] ;  /* 0x0000000606047981 */ /* 0x004ea2000c1e1d00 */
[----:B------:R-:W-:-:S04]  /*9d80*/  IADD3 R106, P1, R2, R106, RZ ;  /* 0x0000006a026a7210 */ /* 0x000fc80007f3e0ff */
[----:B------:R-:W-:Y:S02]  /*9d90*/  LEA.HI.X.SX32 R0, R2, R0, 0x1, P1 ;  /* 0x0000000002007211 */ /* 0x000fe400008f0eff */
[----:B------:R-:W-:-:S04]  /*9da0*/  LEA R8, P1, R106, c[0x0][0x2a8], 0x1 ;  /* 0x0000aa006a087a11 */ /* 0x000fc800078208ff */
[----:B------:R-:W-:-:S06]  /*9db0*/  LEA.HI.X R9, R106, c[0x0][0x2ac], R0, 0x1, P1 ;  /* 0x0000ab006a097a11 */ /* 0x000fcc00008f0c00 */
[----:B----4-:R-:W4:Y:S01]  /*9dc0*/  LDG.E.128 R8, [R8.64] ;  /* 0x0000000608087981 */ /* 0x010f22000c1e1d00 */
[----:B-----5:R-:W-:Y:S01]  /*9dd0*/  IMAD.MOV.U32 R3, RZ, RZ, R12 ;  /* 0x000000ffff037224 */ /* 0x020fe200078e000c */
[----:B------:R-:W-:Y:S02]  /*9de0*/  MOV R2, R15 ;  /* 0x0000000f00027202 */ /* 0x000fe40000000f00 */
[----:B------:R-:W-:Y:S02]  /*9df0*/  MOV R0, R13 ;  /* 0x0000000d00007202 */ /* 0x000fe40000000f00 */
[----:B------:R-:W-:Y:S01]  /*9e00*/  MOV R13, R14 ;  /* 0x0000000e000d7202 */ /* 0x000fe20000000f00 */
[----:B---3--:R-:W-:Y:S01]  /*9e10*/  IMAD.MOV.U32 R12, RZ, RZ, R16 ;  /* 0x000000ffff0c7224 */ /* 0x008fe200078e0010 */
[----:B------:R-:W-:Y:S02]  /*9e20*/  MOV R15, R17 ;  /* 0x00000011000f7202 */ /* 0x000fe40000000f00 */
[----:B------:R-:W-:Y:S01]  /*9e30*/  MOV R14, R18 ;  /* 0x00000012000e7202 */ /* 0x000fe20000000f00 */
[----:B--2---:R-:W-:-:S02]  /*9e40*/  HADD2.F32 R16, -RZ, R5.H0_H0 ;  /* 0x20000005ff107230 */ /* 0x004fc40000004100 */
[----:B------:R-:W-:Y:S01]  /*9e50*/  HADD2.F32 R5, -RZ, R5.H1_H1 ;  /* 0x30000005ff057230 */ /* 0x000fe20000004100 */
[----:B------:R-:W-:Y:S01]  /*9e60*/  MOV R17, R19 ;  /* 0x0000001300117202 */ /* 0x000fe20000000f00 */
[--C-:B-1----:R-:W-:Y:S01]  /*9e70*/  HADD2.F32 R22, -RZ, R15.reuse.H0_H0 ;  /* 0x2000000fff167230 */ /* 0x102fe20000004100 */
[----:B------:R-:W-:Y:S01]  /*9e80*/  @!P0 FADD.FTZ R16, -R16, -RZ ;  /* 0x800000ff10108221 */ /* 0x000fe20000010100 */
[--C-:B------:R-:W-:Y:S01]  /*9e90*/  HADD2.F32 R18, -RZ, R4.reuse.H0_H0 ;  /* 0x20000004ff127230 */ /* 0x100fe20000004100 */
[----:B------:R-:W-:Y:S01]  /*9ea0*/  @!P0 FADD.FTZ R5, -R5, -RZ ;  /* 0x800000ff05058221 */ /* 0x000fe20000010100 */
[----:B------:R-:W-:Y:S02]  /*9eb0*/  HADD2.F32 R19, -RZ, R4.H1_H1 ;  /* 0x30000004ff137230 */ /* 0x000fe40000004100 */
[----:B------:R-:W-:Y:S02]  /*9ec0*/  HADD2.F32 R15, -RZ, R15.H1_H1 ;  /* 0x3000000fff0f7230 */ /* 0x000fe40000004100 */
[----:B------:R-:W-:-:S02]  /*9ed0*/  HADD2.F32 R4, -RZ, R6.H0_H0 ;  /* 0x20000006ff047230 */ /* 0x000fc40000004100 */
[----:B------:R-:W-:Y:S02]  /*9ee0*/  HADD2.F32 R21, -RZ, R6.H1_H1 ;  /* 0x30000006ff157230 */ /* 0x000fe40000004100 */
[----:B------:R-:W-:Y:S01]  /*9ef0*/  HADD2.F32 R6, -RZ, R7.H0_H0 ;  /* 0x20000007ff067230 */ /* 0x000fe20000004100 */
[----:B------:R-:W-:Y:S01]  /*9f00*/  FMUL.FTZ R22, R22, R16 ;  /* 0x0000001016167220 */ /* 0x000fe20000410000 */
[--C-:B------:R-:W-:Y:S01]  /*9f10*/  HADD2.F32 R16, -RZ, R14.reuse.H0_H0 ;  /* 0x2000000eff107230 */ /* 0x100fe20000004100 */
[----:B------:R-:W-:Y:S01]  /*9f20*/  FMUL.FTZ R15, R15, R5 ;  /* 0x000000050f0f7220 */ /* 0x000fe20000410000 */
[----:B------:R-:W-:Y:S01]  /*9f30*/  HADD2.F32 R14, -RZ, R14.H1_H1 ;  /* 0x3000000eff0e7230 */ /* 0x000fe20000004100 */
[----:B------:R-:W-:Y:S01]  /*9f40*/  @!P0 FADD.FTZ R21, -R21, -RZ ;  /* 0x800000ff15158221 */ /* 0x000fe20000010100 */
[----:B------:R-:W-:Y:S01]  /*9f50*/  HADD2.F32 R5, -RZ, R17.H0_H0 ;  /* 0x20000011ff057230 */ /* 0x000fe20000004100 */
[----:B------:R-:W-:Y:S01]  /*9f60*/  @!P0 FADD.FTZ R6, -R6, -RZ ;  /* 0x800000ff06068221 */ /* 0x000fe20000010100 */
[----:B------:R-:W-:Y:S01]  /*9f70*/  HADD2.F32 R7, -RZ, R7.H1_H1 ;  /* 0x30000007ff077230 */ /* 0x000fe20000004100 */
[----:B------:R-:W-:Y:S01]  /*9f80*/  FMUL.FTZ R21, R14, R21 ;  /* 0x000000150e157220 */ /* 0x000fe20000410000 */
[--C-:B------:R-:W-:Y:S01]  /*9f90*/  HADD2.F32 R14, -RZ, R0.reuse.H1_H1 ;  /* 0x30000000ff0e7230 */ /* 0x100fe20000004100 */
[----:B------:R-:W-:Y:S01]  /*9fa0*/  FMUL.FTZ R6, R5, R6 ;  /* 0x0000000605067220 */ /* 0x000fe20000410000 */
[----:B------:R-:W-:Y:S01]  /*9fb0*/  HADD2.F32 R5, -RZ, R0.H0_H0 ;  /* 0x20000000ff057230 */ /* 0x000fe20000004100 */
[----:B------:R-:W-:Y:S01]  /*9fc0*/  @!P0 FADD.FTZ R18, -R18, -RZ ;  /* 0x800000ff12128221 */ /* 0x000fe20000010100 */
[--C-:B------:R-:W-:Y:S01]  /*9fd0*/  HADD2.F32 R23, -RZ, R12.reuse.H0_H0 ;  /* 0x2000000cff177230 */ /* 0x100fe20000004100 */
[----:B------:R-:W-:Y:S01]  /*9fe0*/  @!P0 FADD.FTZ R4, -R4, -RZ ;  /* 0x800000ff04048221 */ /* 0x000fe20000010100 */
[----:B------:R-:W-:Y:S01]  /*9ff0*/  HADD2.F32 R17, -RZ, R17.H1_H1 ;  /* 0x30000011ff117230 */ /* 0x000fe20000004100 */
[----:B------:R-:W-:Y:S01]  /*a000*/  @!P0 FADD.FTZ R7, -R7, -RZ ;  /* 0x800000ff07078221 */ /* 0x000fe20000010100 */
[----:B----4-:R-:W-:Y:S01]  /*a010*/  HADD2.F32 R0, -RZ, R9.H0_H0 ;  /* 0x20000009ff007230 */ /* 0x010fe20000004100 */
[----:B------:R-:W-:Y:S01]  /*a020*/  @!P0 FADD.FTZ R19, -R19, -RZ ;  /* 0x800000ff13138221 */ /* 0x000fe20000010100 */
[----:B------:R-:W-:-:S02]  /*a030*/  HADD2.F32 R12, -RZ, R12.H1_H1 ;  /* 0x3000000cff0c7230 */ /* 0x000fc40000004100 */
[----:B------:R-:W-:Y:S01]  /*a040*/  HADD2.F32 R9, -RZ, R9.H1_H1 ;  /* 0x30000009ff097230 */ /* 0x000fe20000004100 */
[----:B------:R-:W-:Y:S01]  /*a050*/  FMUL.FTZ R23, R23, R18 ;  /* 0x0000001217177220 */ /* 0x000fe20000410000 */
[--C-:B------:R-:W-:Y:S01]  /*a060*/  HADD2.F32 R18, -RZ, R8.reuse.H1_H1 ;  /* 0x30000008ff127230 */ /* 0x100fe20000004100 */
[----:B------:R-:W-:Y:S01]  /*a070*/  FMUL.FTZ R4, R16, R4 ;  /* 0x0000000410047220 */ /* 0x000fe20000410000 */
[--C-:B------:R-:W-:Y:S01]  /*a080*/  HADD2.F32 R16, -RZ, R3.reuse.H0_H0 ;  /* 0x20000003ff107230 */ /* 0x100fe20000004100 */
[----:B------:R-:W-:Y:S01]  /*a090*/  FMUL.FTZ R7, R17, R7 ;  /* 0x0000000711077220 */ /* 0x000fe20000410000 */
[----:B------:R-:W-:Y:S01]  /*a0a0*/  HADD2.F32 R17, -RZ, R8.H0_H0 ;  /* 0x20000008ff117230 */ /* 0x000fe20000004100 */
[----:B------:R-:W-:Y:S01]  /*a0b0*/  FFMA.FTZ R0, R5, R0, R22 ;  /* 0x0000000005007223 */ /* 0x000fe20000010016 */
[----:B------:R-:W-:Y:S01]  /*a0c0*/  HADD2.F32 R5, -RZ, R3.H1_H1 ;  /* 0x30000003ff057230 */ /* 0x000fe20000004100 */
[----:B------:R-:W-:Y:S01]  /*a0d0*/  FMUL.FTZ R12, R12, R19 ;  /* 0x000000130c0c7220 */ /* 0x000fe20000410000 */
[----:B------:R-:W-:Y:S01]  /*a0e0*/  HADD2.F32 R8, -RZ, R11.H0_H0 ;  /* 0x2000000bff087230 */ /* 0x000fe20000004100 */
[----:B------:R-:W-:Y:S01]  /*a0f0*/  FFMA.FTZ R9, R14, R9, R15 ;  /* 0x000000090e097223 */ /* 0x000fe2000001000f */
[----:B------:R-:W-:-:S02]  /*a100*/  HADD2.F32 R19, -RZ, R10.H0_H0 ;  /* 0x2000000aff137230 */ /* 0x000fc40000004100 */
[----:B------:R-:W-:Y:S02]  /*a110*/  HADD2.F32 R3, -RZ, R2.H0_H0 ;  /* 0x20000002ff037230 */ /* 0x000fe40000004100 */
[----:B------:R-:W-:Y:S02]  /*a120*/  HADD2.F32 R14, -RZ, R13.H0_H0 ;  /* 0x2000000dff0e7230 */ /* 0x000fe40000004100 */
[----:B------:R-:W-:Y:S02]  /*a130*/  HADD2.F32 R11, -RZ, R11.H1_H1 ;  /* 0x3000000bff0b7230 */ /* 0x000fe40000004100 */
[----:B------:R-:W-:Y:S02]  /*a140*/  HADD2.F32 R10, -RZ, R10.H1_H1 ;  /* 0x3000000aff0a7230 */ /* 0x000fe40000004100 */
[----:B------:R-:W-:Y:S02]  /*a150*/  HADD2.F32 R2, -RZ, R2.H1_H1 ;  /* 0x30000002ff027230 */ /* 0x000fe40000004100 */
[----:B------:R-:W-:Y:S01]  /*a160*/  HADD2.F32 R13, -RZ, R13.H1_H1 ;  /* 0x3000000dff0d7230 */ /* 0x000fe20000004100 */
[----:B------:R-:W-:-:S02]  /*a170*/  FFMA.FTZ R16, R16, R17, R23 ;  /* 0x0000001110107223 */ /* 0x000fc40000010017 */
[----:B------:R-:W-:Y:S02]  /*a180*/  FFMA.FTZ R5, R5, R18, R12 ;  /* 0x0000001205057223 */ /* 0x000fe4000001000c */
[----:B------:R-:W-:Y:S02]  /*a190*/  FFMA.FTZ R3, R3, R8, R6 ;  /* 0x0000000803037223 */ /* 0x000fe40000010006 */
[----:B------:R-:W-:Y:S02]  /*a1a0*/  FFMA.FTZ R2, R2, R11, R7 ;  /* 0x0000000b02027223 */ /* 0x000fe40000010007 */
[----:B------:R-:W-:Y:S02]  /*a1b0*/  FFMA.FTZ R4, R14, R19, R4 ;  /* 0x000000130e047223 */ /* 0x000fe40000010004 */
[----:B------:R-:W-:Y:S01]  /*a1c0*/  FFMA.FTZ R10, R13, R10, R21 ;  /* 0x0000000a0d0a7223 */ /* 0x000fe20000010015 */
[----:B------:R-:W-:Y:S02]  /*a1d0*/  F2FP.PACK_AB R5, R5, R16 ;  /* 0x000000100505723e */ /* 0x000fe400000000ff */
[----:B------:R-:W-:-:S02]  /*a1e0*/  F2FP.PACK_AB R0, R9, R0 ;  /* 0x000000000900723e */ /* 0x000fc400000000ff */
[----:B------:R-:W-:Y:S02]  /*a1f0*/  F2FP.PACK_AB R2, R2, R3 ;  /* 0x000000030202723e */ /* 0x000fe400000000ff */
[----:B------:R-:W-:Y:S01]  /*a200*/  F2FP.PACK_AB R4, R10, R4 ;  /* 0x000000040a04723e */ /* 0x000fe200000000ff */
[----:B------:R-:W-:Y:S01]  /*a210*/  IMAD.MOV.U32 R12, RZ, RZ, R5 ;  /* 0x000000ffff0c7224 */ /* 0x000fe200078e0005 */
[----:B------:R-:W-:Y:S02]  /*a220*/  MOV R13, R0 ;  /* 0x00000000000d7202 */ /* 0x000fe40000000f00 */
[----:B------:R-:W-:Y:S02]  /*a230*/  MOV R14, R4 ;  /* 0x00000004000e7202 */ /* 0x000fe40000000f00 */
[----:B------:R-:W-:Y:S02]  /*a240*/  MOV R15, R2 ;  /* 0x00000002000f7202 */ /* 0x000fe40000000f00 */
.L_x_888:
[----:B------:R-:W-:Y:S05]  /*a250*/  BSYNC B0 ;  /* 0x0000000000007941 */ /* 0x000fea0003800000 */
.L_x_887:
[----:B-----5:R1:W-:Y:S01]  /*a260*/  STS.128 [R234+0x800], R12 ;  /* 0x0008000cea007388 */ /* 0x0203e20000000c00 */
[----:B------:R-:W-:Y:S05]  /*a270*/  BRA `(.L_x_880) ;  /* 0x000001e000007947 */ /* 0x000fea0003800000 */
.L_x_874:
[----:B------:R-:W-:Y:S01]  /*a280*/  IADD3 R0, -R41, R229, RZ ;  /* 0x000000e529007210 */ /* 0x000fe20007ffe1ff */
[----:B------:R-:W-:Y:S03]  /*a290*/  BSSY B0, `(.L_x_889) ;  /* 0x000000e000007945 */ /* 0x000fe60003800000 */
[----:B------:R-:W-:-:S13]  /*a2a0*/  ISETP.GE.AND P0, PT, R128, R0, PT ;  /* 0x000000008000720c */ /* 0x000fda0003f06270 */
[----:B------:R-:W-:Y:S05]  /*a2b0*/  @P0 BRA `(.L_x_890) ;  /* 0x000000b000000947 */ /* 0x000fea0003800000 */
[----:B------:R-:W-:-:S13]  /*a2c0*/  ISETP.GE.AND P0, PT, R148, c[0x0][0x220], PT ;  /* 0x0000880094007a0c */ /* 0x000fda0003f06270 */
[----:B------:R1:W-:Y:S04]  /*a2d0*/  @P0 STS [R234], RZ ;  /* 0x000000ffea000388 */ /* 0x0003e80000000800 */
        /* <DEDUP_REMOVED lines=8> */
[----:B------:R2:W-:Y:S04]  /*a360*/  LDGSTS.E.BYPASS.LTC128B.128 [R234], [R2.64] ;  /* 0x0000000002ea7fae */ /* 0x0005e8000b901d46 */
.L_x_890:
[----:B------:R-:W-:Y:S05]  /*a370*/  BSYNC B0 ;  /* 0x0000000000007941 */ /* 0x000fea0003800000 */
.L_x_889:
[----:B------:R-:W-:-:S04]  /*a380*/  IADD3 R20, R128, 0x20, RZ ;  /* 0x0000002080147810 */ /* 0x000fc80007ffe0ff */
[----:B------:R-:W-:-:S13]  /*a390*/  ISETP.GE.AND P0, PT, R20, R0, PT ;  /* 0x000000001400720c */ /* 0x000fda0003f06270 */
[----:B------:R-:W-:Y:S05]  /*a3a0*/  @P0 BRA `(.L_x_880) ;  /* 0x000000b000000947 */ /* 0x000fea0003800000 */
[----:B------:R-:W-:-:S13]  /*a3b0*/  ISETP.GE.AND P0, PT, R148, c[0x0][0x220], PT ;  /* 0x0000880094007a0c */ /* 0x000fda0003f06270 */
[----:B------:R3:W-:Y:S01]  /*a3c0*/  @P0 STS.128 [R234+0x800], RZ ;  /* 0x000800ffea000388 */ /* 0x0007e20000000c00 */
[----:B------:R-:W-:Y:S05]  /*a3d0*/  @P0 BRA `(.L_x_880) ;  /* 0x0000008000000947 */ /* 0x000fea0003800000 */
[----:B------:R-:W-:-:S04]  /*a3e0*/  IADD3 R126, P0, R126, UR4, RZ ;  /* 0x000000047e7e7c10 */ /* 0x000fc8000ff1e0ff */
[----:B------:R-:W-:Y:S02]  /*a3f0*/  IADD3.X R59, R59, UR5, RZ, P0, !PT ;  /* 0x000000053b3b7c10 */ /* 0x000fe400087fe4ff */
[----:B--2---:R-:W-:-:S04]  /*a400*/  LEA R2, P0, R126, c[0x0][0x160], 0x1 ;  /* 0x000058007e027a11 */ /* 0x004fc800078008ff */
[----:B------:R-:W-:-:S05]  /*a410*/  LEA.HI.X R3, R126, c[0x0][0x164], R59, 0x1, P0 ;  /* 0x000059007e037a11 */ /* 0x000fca00000f0c3b */
[----:B------:R-:W-:Y:S01]  /*a420*/  @!PT LDS RZ, [RZ] ;  /* 0x00000000fffff984 */ /* 0x000fe20000000800 */
[----:B------:R-:W-:Y:S01]  /*a430*/  @!PT LDS RZ, [RZ] ;  /* 0x00000000fffff984 */ /* 0x000fe20000000800 */
[----:B------:R-:W-:Y:S01]  /*a440*/  @!PT LDS RZ, [RZ] ;  /* 0x00000000fffff984 */ /* 0x000fe20000000800 */
[----:B------:R2:W-:Y:S04]  /*a450*/  LDGSTS.E.BYPASS.LTC128B.128 [R234+0x800], [R2.64] ;  /* 0x0080000002ea7fae */ /* 0x0005e8000b901d46 */
.L_x_880:
[----:B------:R-:W-:Y:S05]  /*a460*/  BSYNC B2 ;  /* 0x0000000000027941 */ /* 0x000fea0003800000 */
.L_x_873:
[----:B------:R-:W-:Y:S01]  /*a470*/  IADD3 R237, R35, -0x1, RZ ;  /* 0xffffffff23ed7810 */ /* 0x000fe20007ffe0ff */
[----:B------:R-:W-:Y:S01]  /*a480*/  BSSY B0, `(.L_x_891) ;  /* 0x0000012000007945 */ /* 0x000fe20003800000 */
[----:B------:R-:W-:-:S03]  /*a490*/  LEA R236, P0, R122, c[0x0][0x168], 0x1 ;  /* 0x00005a007aec7a11 */ /* 0x000fc600078008ff */
[----:B------:R-:W-:Y:S01]  /*a4a0*/  IMAD.SHL.U32 R0, R237, 0x100, RZ ;  /* 0x00000100ed007824 */ /* 0x000fe200078e00ff */
[----:B------:R-:W-:-:S03]  /*a4b0*/  LEA.HI.X R235, R122, c[0x0][0x16c], R125, 0x1, P0 ;  /* 0x00005b007aeb7a11 */ /* 0x000fc600000f0c7d */
[----:B--2-4-:R-:W-:-:S05]  /*a4c0*/  IMAD.IADD R9, R42, 0x1, -R0 ;  /* 0x000000012a097824 */ /* 0x014fca00078e0a00 */
[----:B------:R-:W-:-:S13]  /*a4d0*/  ISETP.GE.AND P1, PT, R128, R9, PT ;  /* 0x000000098000720c */ /* 0x000fda0003f26270 */
        /* <DEDUP_REMOVED lines=12> */
.L_x_892:
[----:B------:R-:W-:Y:S05]  /*a5a0*/  BSYNC B0 ;  /* 0x0000000000007941 */ /* 0x000fea0003800000 */
.L_x_891:
[----:B------:R-:W-:Y:S01]  /*a5b0*/  ISETP.GE.AND P0, PT, R20, R9, PT ;  /* 0x000000091400720c */ /* 0x000fe20003f06270 */
[----:B------:R-:W-:-:S12]  /*a5c0*/  BSSY B0, `(.L_x_893) ;  /* 0x000000b000007945 */ /* 0x000fd80003800000 */
[----:B------:R-:W-:Y:S05]  /*a5d0*/  @P0 BRA `(.L_x_894) ;  /* 0x0000009000000947 */ /* 0x000fea0003800000 */
[----:B------:R-:W-:-:S13]  /*a5e0*/  ISETP.GE.AND P0, PT, R148, c[0x0][0x220], PT ;  /* 0x0000880094007a0c */ /* 0x000fda0003f06270 */
[----:B------:R1:W-:Y:S01]  /*a5f0*/  @P0 STS.128 [R234+0x1800], RZ ;  /* 0x001800ffea000388 */ /* 0x0003e20000000c00 */
[----:B------:R-:W-:Y:S05]  /*a600*/  @P0 BRA `(.L_x_894) ;  /* 0x0000006000000947 */ /* 0x000fea0003800000 */
[----:B----4-:R-:W-:-:S04]  /*a610*/  LEA R2, P0, R39, R236, 0x1 ;  /* 0x000000ec27027211 */ /* 0x010fc800078008ff */
[----:B------:R-:W-:-:S05]  /*a620*/  LEA.HI.X R3, R39, R235, R38, 0x1, P0 ;  /* 0x000000eb27037211 */ /* 0x000fca00000f0c26 */
[----:B------:R-:W-:Y:S01]  /*a630*/  @!PT LDS RZ, [RZ] ;  /* 0x00000000fffff984 */ /* 0x000fe20000000800 */
[----:B------:R-:W-:Y:S01]  /*a640*/  @!PT LDS RZ, [RZ] ;  /* 0x00000000fffff984 */ /* 0x000fe20000000800 */
[----:B------:R-:W-:Y:S01]  /*a650*/  @!PT LDS RZ, [RZ] ;  /* 0x00000000fffff984 */ /* 0x000fe20000000800 */
[----:B------:R4:W-:Y:S04]  /*a660*/  LDGSTS.E.BYPASS.LTC128B.128 [R234+0x1800], [R2.64] ;  /* 0x0180000002ea7fae */ /* 0x0009e8000b901d46 */
.L_x_894:
[----:B------:R-:W-:Y:S05]  /*a670*/  BSYNC B0 ;  /* 0x0000000000007941 */ /* 0x000fea0003800000 */
.L_x_893:
[----:B------:R-:W-:Y:S01]  /*a680*/  IADD3 R8, R128, 0x40, RZ ;  /* 0x0000004080087810 */ /* 0x000fe20007ffe0ff */
[----:B------:R-:W-:Y:S03]  /*a690*/  BSSY B0, `(.L_x_895) ;  /* 0x000000e000007945 */ /* 0x000fe60003800000 */
[----:B------:R-:W-:-:S13]  /*a6a0*/  ISETP.GE.AND P0, PT, R8, R9, PT ;  /* 0x000000090800720c */ /* 0x000fda0003f06270 */
[----:B------:R-:W-:Y:S05]  /*a6b0*/  @P0 BRA `(.L_x_896) ;  /* 0x000000b000000947 */ /* 0x000fea0003800000 */
[----:B------:R-:W-:-:S13]  /*a6c0*/  ISETP.GE.AND P0, PT, R148, c[0x0][0x220], PT ;  /* 0x0000880094007a0c */ /* 0x000fda0003f06270 */
[----:B------:R1:W-:Y:S01]  /*a6d0*/  @P0 STS.128 [R234+0x2000], RZ ;  /* 0x002000ffea000388 */ /* 0x0003e20000000c00 */
[----:B------:R-:W-:Y:S05]  /*a6e0*/  @P0 BRA `(.L_x_896) ;  /* 0x0000008000000947 */ /* 0x000fea0003800000 */
[----:B----4-:R-:W-:Y:S02]  /*a6f0*/  IMAD.MOV.U32 R2, RZ, RZ, c[0x0][0x198] ;  /* 0x00006600ff027624 */ /* 0x010fe400078e00ff */
[----:B------:R-:W-:-:S03]  /*a700*/  IMAD.MOV.U32 R3, RZ, RZ, c[0x0][0x19c] ;  /* 0x00006700ff037624 */ /* 0x000fc600078e00ff */
[----:B------:R-:W-:-:S04]  /*a710*/  LEA R4, P0, R2, R236, 0x7 ;  /* 0x000000ec02047211 */ /* 0x000fc800078038ff */
[----:B------:R-:W-:-:S05]  /*a720*/  LEA.HI.X R5, R2, R235, R3, 0x7, P0 ;  /* 0x000000eb02057211 */ /* 0x000fca00000f3c03 */
[----:B------:R-:W-:Y:S01]  /*a730*/  @!PT LDS RZ, [RZ] ;  /* 0x00000000fffff984 */ /* 0x000fe20000000800 */
[----:B------:R-:W-:Y:S01]  /*a740*/  @!PT LDS RZ, [RZ] ;  /* 0x00000000fffff984 */ /* 0x000fe20000000800 */
[----:B------:R-:W-:Y:S01]  /*a750*/  @!PT LDS RZ, [RZ] ;  /* 0x00000000fffff984 */ /* 0x000fe20000000800 */
[----:B------:R4:W-:Y:S04]  /*a760*/  LDGSTS.E.BYPASS.LTC128B.128 [R234+0x2000], [R4.64] ;  /* 0x0200000004ea7fae */ /* 0x0009e8000b901d46 */
.L_x_896:
[----:B------:R-:W-:Y:S05]  /*a770*/  BSYNC B0 ;  /* 0x0000000000007941 */ /* 0x000fea0003800000 */
.L_x_895:
[----:B------:R-:W-:Y:S01]  /*a780*/  IADD3 R7, R128, 0x60, RZ ;  /* 0x0000006080077810 */ /* 0x000fe20007ffe0ff */
[----:B------:R-:W-:Y:S03]  /*a790*/  BSSY B0, `(.L_x_897) ;  /* 0x0000011000007945 */ /* 0x000fe60003800000 */
[----:B------:R-:W-:-:S13]  /*a7a0*/  ISETP.GE.AND P0, PT, R7, R9, PT ;  /* 0x000000090700720c */ /* 0x000fda0003f06270 */
[----:B------:R-:W-:Y:S05]  /*a7b0*/  @P0 BRA `(.L_x_898) ;  /* 0x000000e000000947 */ /* 0x000fea0003800000 */
[----:B------:R-:W-:-:S13]  /*a7c0*/  ISETP.GE.AND P0, PT, R148, c[0x0][0x220], PT ;  /* 0x0000880094007a0c */ /* 0x000fda0003f06270 */
[----:B------:R1:W-:Y:S01]  /*a7d0*/  @P0 STS.128 [R234+0x2800], RZ ;  /* 0x002800ffea000388 */ /* 0x0003e20000000c00 */
[----:B------:R-:W-:Y:S05]  /*a7e0*/  @P0 BRA `(.L_x_898) ;  /* 0x000000b000000947 */ /* 0x000fea0003800000 */
[----:B----4-:R-:W-:Y:S01]  /*a7f0*/  MOV R2, c[0x0][0x198] ;  /* 0x0000660000027a02 */ /* 0x010fe20000000f00 */
        /* <DEDUP_REMOVED lines=10> */
.L_x_898:
[----:B------:R-:W-:Y:S05]  /*a8a0*/  BSYNC B0 ;  /* 0x0000000000007941 */ /* 0x000fea0003800000 */
.L_x_897:
        /* <DEDUP_REMOVED lines=15> */
.L_x_900:
[----:B------:R-:W-:Y:S05]  /*a9a0*/  BSYNC B0 ;  /* 0x0000000000007941 */ /* 0x000fea0003800000 */
.L_x_899:
[----:B----4-:R-:W-:Y:S01]  /*a9b0*/  IADD3 R5, R128, 0xa0, RZ ;  /* 0x000000a080057810 */ /* 0x010fe20007ffe0ff */
[----:B------:R-:W-:Y:S03]  /*a9c0*/  BSSY B0, `(.L_x_901) ;  /* 0x0000011000007945 */ /* 0x000fe60003800000 */
[----:B------:R-:W-:-:S13]  /*a9d0*/  ISETP.GE.AND P0, PT, R5, R9, PT ;  /* 0x000000090500720c */ /* 0x000fda0003f06270 */
[----:B------:R-:W-:Y:S05]  /*a9e0*/  @P0 BRA `(.L_x_902) ;  /* 0x000000e000000947 */ /* 0x000fea0003800000 */
[----:B------:R-:W-:-:S13]  /*a9f0*/  ISETP.GE.AND P0, PT, R148, c[0x0][0x220], PT ;  /* 0x0000880094007a0c */ /* 0x000fda0003f06270 */
[----:B------:R4:W-:Y:S01]  /*aa00*/  @P0 STS.128 [R234+0x3800], RZ ;  /* 0x003800ffea000388 */ /* 0x0009e20000000c00 */
[----:B------:R-:W-:Y:S05]  /*aa10*/  @P0 BRA `(.L_x_902) ;  /* 0x000000b000000947 */ /* 0x000fea0003800000 */
[----:B------:R-:W-:Y:S01]  /*aa20*/  MOV R2, c[0x0][0x198] ;  /* 0x0000660000027a02 */ /* 0x000fe20000000f00 */
        /* <DEDUP_REMOVED lines=10> */
.L_x_902:
[----:B------:R-:W-:Y:S05]  /*aad0*/  BSYNC B0 ;  /* 0x0000000000007941 */ /* 0x000fea0003800000 */
.L_x_901:
[----:B------:R-:W-:Y:S01]  /*aae0*/  IADD3 R4, R128, 0xc0, RZ ;  /* 0x000000c080047810 */ /* 0x000fe20007ffe0ff */
[----:B------:R-:W-:Y:S03]  /*aaf0*/  BSSY B0, `(.L_x_903) ;  /* 0x0000011000007945 */ /* 0x000fe60003800000 */
[----:B------:R-:W-:-:S13]  /*ab00*/  ISETP.GE.AND P0, PT, R4, R9, PT ;  /* 0x000000090400720c */ /* 0x000fda0003f06270 */
[----:B------:R-:W-:Y:S05]  /*ab10*/  @P0 BRA `(.L_x_904) ;  /* 0x000000e000000947 */ /* 0x000fea0003800000 */
[----:B------:R-:W-:-:S13]  /*ab20*/  ISETP.GE.AND P0, PT, R148, c[0x0][0x220], PT ;  /* 0x0000880094007a0c */ /* 0x000fda0003f06270 */
[----:B------:R1:W-:Y:S01]  /*ab30*/  @P0 STS.128 [R234+0x4000], RZ ;  /* 0x004000ffea000388 */ /* 0x0003e20000000c00 */
[----:B------:R-:W-:Y:S05]  /*ab40*/  @P0 BRA `(.L_x_904) ;  /* 0x000000b000000947 */ /* 0x000fea0003800000 */
[----:B-1----:R-:W-:Y:S01]  /*ab50*/  MOV R2, c[0x0][0x198] ;  /* 0x0000660000027a02 */ /* 0x002fe20000000f00 */
        /* <DEDUP_REMOVED lines=10> */
.L_x_904:
[----:B------:R-:W-:Y:S05]  /*ac00*/  BSYNC B0 ;  /* 0x0000000000007941 */ /* 0x000fea0003800000 */
.L_x_903:
[----:B-1----:R-:W-:Y:S01]  /*ac10*/  IADD3 R3, R128, 0xe0, RZ ;  /* 0x000000e080037810 */ /* 0x002fe20007ffe0ff */
[----:B------:R-:W-:Y:S01]  /*ac20*/  BSSY B0, `(.L_x_905) ;  /* 0x0000015000007945 */ /* 0x000fe20003800000 */
[----:B------:R-:W-:Y:S02]  /*ac30*/  SHF.R.S32.HI R2, RZ, 0x1f, R98 ;  /* 0x0000001fff027819 */ /* 0x000fe40000011462 */
[----:B------:R-:W-:Y:S02]  /*ac40*/  ISETP.GE.AND P0, PT, R3, R9, PT ;  /* 0x000000090300720c */ /* 0x000fe40003f06270 */
[----:B------:R-:W-:-:S04]  /*ac50*/  LEA.HI R2, R2, R98, RZ, 0x5 ;  /* 0x0000006202027211 */ /* 0x000fc800078f28ff */
[----:B------:R-:W-:-:S05]  /*ac60*/  LOP3.LUT R2, R2, 0xffffffe0, RZ, 0xc0, !PT ;  /* 0xffffffe002027812 */ /* 0x000fca00078ec0ff */
[----:B------:R-:W-:Y:S02]  /*ac70*/  IMAD.IADD R2, R98, 0x1, -R2 ;  /* 0x0000000162027824 */ /* 0x000fe400078e0a02 */
        /* <DEDUP_REMOVED lines=15> */
.L_x_906:
[----:B------:R-:W-:Y:S05]  /*ad70*/  BSYNC B0 ;  /* 0x0000000000007941 */ /* 0x000fea0003800000 */
.L_x_905:
[----:B------:R-:W0:Y:S01]  /*ad80*/  LDGDEPBAR ;  /* 0x00000000000079af */ /* 0x000e220000000000 */
[----:B------:R-:W-:Y:S01]  /*ad90*/  ISETP.GE.AND P0, PT, R128, R9, PT ;  /* 0x000000098000720c */ /* 0x000fe20003f06270 */
[----:B-1----:R-:W-:Y:S01]  /*ada0*/  IMAD.SHL.U32 R10, R98, 0x2, RZ ;  /* 0x00000002620a7824 */ /* 0x002fe200078e00ff */
[----:B------:R-:W-:Y:S01]  /*adb0*/  SHF.R.S32.HI R27, RZ, 0x1f, R2 ;  /* 0x0000001fff1b7819 */ /* 0x000fe20000011402 */
[----:B------:R-:W-:Y:S01]  /*adc0*/  BSSY B0, `(.L_x_907) ;  /* 0x0000017000007945 */ /* 0x000fe20003800000 */
[----:B------:R-:W-:Y:S02]  /*add0*/  LEA R153, P1, R118, c[0x0][0x170], 0x1 ;  /* 0x00005c0076997a11 */ /* 0x000fe400078208ff */
[----:B------:R-:W-:Y:S02]  /*ade0*/  LEA.HI R27, R27, R2, RZ, 0x2 ;  /* 0x000000021b1b7211 */ /* 0x000fe400078f10ff */
[----:B------:R-:W-:Y:S02]  /*adf0*/  LOP3.LUT R2, R10, 0x6, RZ, 0xc0, !PT ;  /* 0x000000060a027812 */ /* 0x000fe400078ec0ff */
[----:B------:R-:W-:-:S02]  /*ae00*/  LEA.HI.X R152, R118, c[0x0][0x174], R121, 0x1, P1 ;  /* 0x00005d0076987a11 */ /* 0x000fc400008f0c79 */
[----:B------:R-:W-:Y:S01]  /*ae10*/  SHF.R.S32.HI R27, RZ, 0x2, R27 ;  /* 0x00000002ff1b7819 */ /* 0x000fe2000001141b */
[----:B------:R-:W-:-:S04]  /*ae20*/  DEPBAR.LE SB0, 0x0 ;  /* 0x000080000000791a */ /* 0x000fc80000000000 */
[----:B------:R-:W-:Y:S06]  /*ae30*/  BAR.SYNC.DEFER_BLOCKING 0x0 ;  /* 0x0000000000007b1d */ /* 0x000fec0000010000 */
[----:B------:R1:W-:Y:S04]  /*ae40*/  @P0 STS [R234+0x5000], RZ ;  /* 0x005000ffea000388 */ /* 0x0003e80000000800 */
[----:B------:R1:W-:Y:S04]  /*ae50*/  @P0 STS [R234+0x5004], RZ ;  /* 0x005004ffea000388 */ /* 0x0003e80000000800 */
[----:B------:R1:W-:Y:S01]  /*ae60*/  @P0 STS.64 [R234+0x5008], RZ ;  /* 0x005008ffea000388 */ /* 0x0003e20000000a00 */
        /* <DEDUP_REMOVED lines=12> */
.L_x_908:
[----:B------:R-:W-:Y:S05]  /*af30*/  BSYNC B0 ;  /* 0x0000000000007941 */ /* 0x000fea0003800000 */
.L_x_907:
[----:B------:R-:W-:Y:S01]  /*af40*/  ISETP.GE.AND P0, PT, R20, R9, PT ;  /* 0x000000091400720c */ /* 0x000fe20003f06270 */
[----:B------:R-:W-:-:S12]  /*af50*/  BSSY B0, `(.L_x_909) ;  /* 0x000000c000007945 */ /* 0x000fd80003800000 */
        /* <DEDUP_REMOVED lines=11> */
.L_x_910:
[----:B------:R-:W-:Y:S05]  /*b010*/  BSYNC B0 ;  /* 0x0000000000007941 */ /* 0x000fea0003800000 */
.L_x_909:
[----:B------:R-:W-:Y:S01]  /*b020*/  ISETP.GE.AND P0, PT, R8, R9, PT ;  /* 0x000000090800720c */ /* 0x000fe20003f06270 */
[----:B------:R-:W-:-:S12]  /*b030*/  BSSY B0, `(.L_x_911) ;  /* 0x000000e000007945 */ /* 0x000fd80003800000 */
[----:B------:R1:W-:Y:S01]  /*b040*/  @P0 STS.128 [R234+0x6000], RZ ;  /* 0x006000ffea000388 */ /* 0x0003e20000000c00 */
[----:B------:R-:W-:Y:S05]  /*b050*/  @P0 BRA `(.L_x_912) ;  /* 0x000000b000000947 */ /* 0x000fea0003800000 */
[----:B------:R-:W-:-:S13]  /*b060*/  ISETP.GE.AND P0, PT, R148, c[0x0][0x220], PT ;  /* 0x0000880094007a0c */ /* 0x000fda0003f06270 */
[----:B------:R1:W-:Y:S01]  /*b070*/  @P0 STS.128 [R234+0x6000], RZ ;  /* 0x006000ffea000388 */ /* 0x0003e20000000c00 */
[----:B------:R-:W-:Y:S05]  /*b080*/  @P0 BRA `(.L_x_912) ;  /* 0x0000008000000947 */ /* 0x000fea0003800000 */
[----:B------:R-:W-:Y:S02]  /*b090*/  IMAD.MOV.U32 R8, RZ, RZ, c[0x0][0x1a0] ;  /* 0x00006800ff087624 */ /* 0x000fe400078e00ff */
[----:B-1----:R-:W-:-:S03]  /*b0a0*/  IMAD.MOV.U32 R10, RZ, RZ, c[0x0][0x1a4] ;  /* 0x00006900ff0a7624 */ /* 0x002fc600078e00ff */
[----:B------:R-:W-:-:S04]  /*b0b0*/  LEA R12, P0, R8, R153, 0x7 ;  /* 0x00000099080c7211 */ /* 0x000fc800078038ff */
[----:B------:R-:W-:-:S05]  /*b0c0*/  LEA.HI.X R13, R8, R152, R10, 0x7, P0 ;  /* 0x00000098080d7211 */ /* 0x000fca00000f3c0a */
[----:B------:R-:W-:Y:S01]  /*b0d0*/  @!PT LDS RZ, [RZ] ;  /* 0x00000000fffff984 */ /* 0x000fe20000000800 */
[----:B------:R-:W-:Y:S01]  /*b0e0*/  @!PT LDS RZ, [RZ] ;  /* 0x00000000fffff984 */ /* 0x000fe20000000800 */
[----:B------:R-:W-:Y:S01]  /*b0f0*/  @!PT LDS RZ, [RZ] ;  /* 0x00000000fffff984 */ /* 0x000fe20000000800 */
[----:B------:R1:W-:Y:S04]  /*b100*/  LDGSTS.E.BYPASS.LTC128B.128 [R234+0x6000], [R12.64] ;  /* 0x060000000cea7fae */ /* 0x0003e8000b901d46 */
.L_x_912:
[----:B------:R-:W-:Y:S05]  /*b110*/  BSYNC B0 ;  /* 0x0000000000007941 */ /* 0x000fea0003800000 */
.L_x_911:
[----:B------:R-:W-:Y:S01]  /*b120*/  ISETP.GE.AND P0, PT, R7, R9, PT ;  /* 0x000000090700720c */ /* 0x000fe20003f06270 */
[----:B------:R-:W-:-:S12]  /*b130*/  BSSY B0, `(.L_x_913) ;  /* 0x0000011000007945 */ /* 0x000fd80003800000 */
[----:B------:R1:W-:Y:S01]  /*b140*/  @P0 STS.128 [R234+0x6800], RZ ;  /* 0x006800ffea000388 */ /* 0x0003e20000000c00 */
[----:B------:R-:W-:Y:S05]  /*b150*/  @P0 BRA `(.L_x_914) ;  /* 0x000000e000000947 */ /* 0x000fea0003800000 */
[----:B------:R-:W-:-:S13]  /*b160*/  ISETP.GE.AND P0, PT, R148, c[0x0][0x220], PT ;  /* 0x0000880094007a0c */ /* 0x000fda0003f06270 */
[----:B------:R1:W-:Y:S01]  /*b170*/  @P0 STS.128 [R234+0x6800], RZ ;  /* 0x006800ffea000388 */ /* 0x0003e20000000c00 */
[----:B------:R-:W-:Y:S05]  /*b180*/  @P0 BRA `(.L_x_914) ;  /* 0x000000b000000947 */ /* 0x000fea0003800000 */
[----:B------:R-:W-:Y:S01]  /*b190*/  MOV R7, c[0x0][0x1a0] ;  /* 0x0000680000077a02 */ /* 0x000fe20000000f00 */
        /* <DEDUP_REMOVED lines=10> */
.L_x_914:
[----:B------:R-:W-:Y:S05]  /*b240*/  BSYNC B0 ;  /* 0x0000000000007941 */ /* 0x000fea0003800000 */
.L_x_913:
        /* <DEDUP_REMOVED lines=8> */
[----:B------:R-:W-:-:S03]  /*b2d0*/  IMAD.MOV.U32 R6, RZ, RZ, c[0x0][0x1a4] ;  /* 0x00006900ff067624 */ /* 0x000fc600078e00ff */
[----:B-1----:R-:W-:-:S04]  /*b2e0*/  LEA R10, P0, R7, R153, 0x8 ;  /* 0x00000099070a7211 */ /* 0x002fc800078040ff */
[----:B------:R-:W-:-:S05]  /*b2f0*/  LEA.HI.X R11, R7, R152, R6, 0x8, P0 ;  /* 0x00000098070b7211 */ /* 0x000fca00000f4406 */
[----:B------:R-:W-:Y:S01]  /*b300*/  @!PT LDS RZ, [RZ] ;  /* 0x00000000fffff984 */ /* 0x000fe20000000800 */
[----:B------:R-:W-:Y:S01]  /*b310*/  @!PT LDS RZ, [RZ] ;  /* 0x00000000fffff984 */ /* 0x000fe20000000800 */
[----:B------:R-:W-:Y:S01]  /*b320*/  @!PT LDS RZ, [RZ] ;  /* 0x00000000fffff984 */ /* 0x000fe20000000800 */
[----:B------:R1:W-:Y:S04]  /*b330*/  LDGSTS.E.BYPASS.LTC128B.128 [R234+0x7000], [R10.64] ;  /* 0x070000000aea7fae */ /* 0x0003e8000b901d46 */
.L_x_916:
[----:B------:R-:W-:Y:S05]  /*b340*/  BSYNC B0 ;  /* 0x0000000000007941 */ /* 0x000fea0003800000 */
.L_x_915:
        /* <DEDUP_REMOVED lines=18> */
.L_x_918:
[----:B------:R-:W-:Y:S05]  /*b470*/  BSYNC B0 ;  /* 0x0000000000007941 */ /* 0x000fea0003800000 */
.L_x_917:
        /* <DEDUP_REMOVED lines=18> */
.L_x_920:
[----:B------:R-:W-:Y:S05]  /*b5a0*/  BSYNC B0 ;  /* 0x0000000000007941 */ /* 0x000fea0003800000 */
.L_x_919:
        /* <DEDUP_REMOVED lines=18> */
.L_x_922:
[----:B------:R-:W-:Y:S05]  /*b6d0*/  BSYNC B0 ;  /* 0x0000000000007941 */ /* 0x000fea0003800000 */
.L_x_921:
[----:B------:R-:W-:Y:S01]  /*b6e0*/  LOP3.LUT R115, R115, 0xfffffff8, RZ, 0xc0, !PT ;  /* 0xfffffff873737812 */ /* 0x000fe200078ec0ff */
[----:B------:R-:W-:Y:S01]  /*b6f0*/  IMAD.SHL.U32 R8, R109, 0x40, RZ ;  /* 0x000000406d087824 */ /* 0x000fe200078e00ff */
[----:B------:R-:W-:Y:S01]  /*b700*/  SHF.R.S32.HI R9, RZ, 0x4, R112 ;  /* 0x00000004ff097819 */ /* 0x000fe20000011470 */
[----:B------:R-:W-:Y:S01]  /*b710*/  IMAD.IADD R2, R0, 0x1, R2 ;  /* 0x0000000100027824 */ /* 0x000fe200078e0202 */
[----:B------:R-:W-:Y:S01]  /*b720*/  LOP3.LUT R24, R110, 0x7fffffe, RZ, 0xc0, !PT ;  /* 0x07fffffe6e187812 */ /* 0x000fe200078ec0ff */
[----:B------:R-:W-:Y:S01]  /*b730*/  IMAD.IADD R98, R98, 0x1, -R115 ;  /* 0x0000000162627824 */ /* 0x000fe200078e0a73 */
[----:B------:R-:W-:Y:S01]  /*b740*/  LEA.HI R3, R112, R9, RZ, 0x1 ;  /* 0x0000000970037211 */ /* 0x000fe200078f08ff */
[----:B------:R-:W0:Y:S01]  /*b750*/  LDGDEPBAR ;  /* 0x00000000000079af */ /* 0x000e220000000000 */
[----:B-1----:R-:W-:Y:S01]  /*b760*/  SHF.R.S32.HI R5, RZ, 0x1f, R111 ;  /* 0x0000001fff057819 */ /* 0x002fe2000001146f */
[----:B------:R-:W-:Y:S01]  /*b770*/  IMAD.IADD R24, R111, 0x1, -R24 ;  /* 0x000000016f187824 */ /* 0x000fe200078e0a18 */
[----:B------:R-:W-:-:S02]  /*b780*/  LEA.HI R4, R98, R98, RZ, 0x1 ;  /* 0x0000006262047211 */ /* 0x000fc400078f08ff */
[----:B------:R-:W-:Y:S02]  /*b790*/  LOP3.LUT R3, R3, 0xfffffffe, RZ, 0xc0, !PT ;  /* 0xfffffffe03037812 */ /* 0x000fe400078ec0ff */
[----:B------:R-:W-:Y:S02]  /*b7a0*/  LOP3.LUT R226, R4, 0x3fffffe, RZ, 0xc0, !PT ;  /* 0x03fffffe04e27812 */ /* 0x000fe400078ec0ff */
[----:B------:R-:W-:Y:S01]  /*b7b0*/  SHF.R.S32.HI R4, RZ, 0x1, R4 ;  /* 0x00000001ff047819 */ /* 0x000fe20000011404 */
[----:B------:R-:W-:Y:S01]  /*b7c0*/  IMAD.IADD R9, R9, 0x1, -R3 ;  /* 0x0000000109097824 */ /* 0x000fe200078e0a03 */
[----:B------:R-:W-:Y:S01]  /*b7d0*/  LEA.HI R111, R5, R111, RZ, 0x3 ;  /* 0x0000006f056f7211 */ /* 0x000fe200078f18ff */
[----:B------:R-:W-:Y:S01]  /*b7e0*/  IMAD.SHL.U32 R5, R114, 0x8, RZ ;  /* 0x0000000872057824 */ /* 0x000fe200078e00ff */
[----:B------:R-:W-:Y:S01]  /*b7f0*/  LOP3.LUT R8, R8, 0xc0, RZ, 0xc0, !PT ;  /* 0x000000c008087812 */ /* 0x000fe200078ec0ff */
[C---:B------:R-:W-:Y:S01]  /*b800*/  IMAD.SHL.U32 R6, R4.reuse, 0x40, RZ ;  /* 0x0000004004067824 */ /* 0x040fe200078e00ff */
[----:B------:R-:W-:Y:S01]  /*b810*/  LOP3.LUT P0, RZ, R4, 0x2, RZ, 0xc0, !PT ;  /* 0x0000000204ff7812 */ /* 0x000fe2000780c0ff */
[----:B------:R-:W-:Y:S01]  /*b820*/  IMAD.SHL.U32 R26, R111, 0x20, RZ ;  /* 0x000000206f1a7824 */ /* 0x000fe200078e00ff */
[----:B------:R-:W-:Y:S01]  /*b830*/  IADD3 R32, R2, 0x19, RZ ;  /* 0x0000001902207810 */ /* 0x000fe20007ffe0ff */
[----:B------:R-:W-:Y:S01]  /*b840*/  IMAD.SHL.U32 R3, R9, 0x8, RZ ;  /* 0x0000000809037824 */ /* 0x000fe200078e00ff */
[----:B------:R-:W-:Y:S01]  /*b850*/  LOP3.LUT R6, R6, 0xc0, RZ, 0xc0, !PT ;  /* 0x000000c006067812 */ /* 0x000fe200078ec0ff */
[----:B------:R-:W-:Y:S01]  /*b860*/  IMAD.IADD R226, R98, 0x1, -R226 ;  /* 0x0000000162e27824 */ /* 0x000fe200078e0ae2 */
[----:B------:R-:W-:-:S02]  /*b870*/  LOP3.LUT R26, R26, 0xffffff00, RZ, 0xc0, !PT ;  /* 0xffffff001a1a7812 */ /* 0x000fc400078ec0ff */
[----:B------:R-:W-:Y:S01]  /*b880*/  LOP3.LUT R3, R8, 0x8, R3, 0xf8, !PT ;  /* 0x0000000808037812 */ /* 0x000fe200078ef803 */
[----:B------:R-:W-:Y:S01]  /*b890*/  IMAD R226, R9, 0x8, R226 ;  /* 0x0000000809e27824 */ /* 0x000fe200078e02e2 */
[----:B------:R-:W-:Y:S01]  /*b8a0*/  LOP3.LUT R5, R6, 0x8, R5, 0xf8, !PT ;  /* 0x0000000806057812 */ /* 0x000fe200078ef805 */
[C---:B------:R-:W-:Y:S01]  /*b8b0*/  IMAD R7, R40.reuse, 0x200, R26 ;  /* 0x0000020028077824 */ /* 0x040fe200078e021a */
[----:B------:R-:W-:Y:S01]  /*b8c0*/  SHF.R.U32.HI R8, RZ, 0x3, R8 ;  /* 0x00000003ff087819 */ /* 0x000fe20000011608 */
[----:B------:R-:W-:Y:S01]  /*b8d0*/  IMAD R40, R40, 0x10, R41 ;  /* 0x0000001028287824 */ /* 0x000fe200078e0229 */
[----:B------:R-:W-:Y:S01]  /*b8e0*/  SHF.R.U32.HI R6, RZ, 0x3, R6 ;  /* 0x00000003ff067819 */ /* 0x000fe20000011606 */
[----:B------:R-:W-:Y:S01]  /*b8f0*/  IMAD R7, R24, 0x20, R7 ;  /* 0x0000002018077824 */ /* 0x000fe200078e0207 */
[----:B------:R-:W-:Y:S02]  /*b900*/  LOP3.LUT R3, R3, R8, RZ, 0x3c, !PT ;  /* 0x0000000803037212 */ /* 0x000fe400078e3cff */
[----:B------:R-:W-:-:S02]  /*b910*/  LOP3.LUT R5, R5, R6, RZ, 0x3c, !PT ;  /* 0x0000000605057212 */ /* 0x000fc400078e3cff */
[----:B------:R-:W-:Y:S01]  /*b920*/  IADD3 R27, R40, 0x1, R27 ;  /* 0x00000001281b7810 */ /* 0x000fe20007ffe01b */
[----:B------:R-:W-:Y:S01]  /*b930*/  IMAD.IADD R228, R3, 0x1, R7 ;  /* 0x0000000103e47824 */ /* 0x000fe200078e0207 */
[----:B------:R-:W-:Y:S01]  /*b940*/  IADD3 R33, R2, 0x21, RZ ;  /* 0x0000002102217810 */ /* 0x000fe20007ffe0ff */
[----:B------:R-:W-:Y:S01]  /*b950*/  IMAD.U32 R226, R226, 0x20, R5 ;  /* 0x00000020e2e27824 */ /* 0x000fe200078e0005 */
[----:B------:R-:W-:Y:S01]  /*b960*/  IADD3 R126, R42, R27, -R229 ;  /* 0x0000001b2a7e7210 */ /* 0x000fe20007ffe8e5 */
[----:B------:R-:W-:Y:S01]  /*b970*/  IMAD.SHL.U32 R228, R228, 0x2, RZ ;  /* 0x00000002e4e47824 */ /* 0x000fe200078e00ff */
[----:B------:R-:W-:Y:S01]  /*b980*/  IADD3 R27, R2, 0x1, RZ ;  /* 0x00000001021b7810 */ /* 0x000fe20007ffe0ff */
[----:B------:R-:W-:Y:S01]  /*b990*/  IMAD.SHL.U32 R226, R226, 0x2, RZ ;  /* 0x00000002e2e27824 */ /* 0x000fe200078e00ff */
[----:B------:R-:W-:Y:S01]  /*b9a0*/  IADD3 R126, R126, c[0x0][0x2e8], RZ ;  /* 0x0000ba007e7e7a10 */ /* 0x000fe20007ffe0ff */
[----:B------:R-:W-:Y:S01]  /*b9b0*/  IMAD R227, R25, 0x2, R228 ;  /* 0x0000000219e37824 */ /* 0x000fe200078e02e4 */
[----:B------:R-:W-:Y:S02]  /*b9c0*/  LDSM.16.M88.4 R168, [R228] ;  /* 0x00000000e4a8783b */ /* 0x000fe40000000200 */
[----:B------:R-:W-:-:S02]  /*b9d0*/  IADD3 R4, R226, 0x1000, RZ ;  /* 0x00001000e2047810 */ /* 0x000fc40007ffe0ff */
[----:B------:R-:W1:Y:S01]  /*b9e0*/  LDSM.16.M88.4 R8, [R226+0x1000] ;  /* 0x00100000e208783b */ /* 0x000e620000000200 */
[----:B------:R-:W-:Y:S02]  /*b9f0*/  IADD3 R225, R226, 0x1020, RZ ;  /* 0x00001020e2e17810 */ /* 0x000fe40007ffe0ff */
[----:B------:R-:W-:Y:S01]  /*ba00*/  @P0 IADD3 R225, R4, -0x20, RZ ;  /* 0xffffffe004e10810 */ /* 0x000fe20007ffe0ff */
[----:B------:R-:W5:Y:S01]  /*ba10*/  LDSM.16.M88.4 R140, [R226+0x1400] ;  /* 0x00140000e28c783b */ /* 0x000f620000000200 */
[C---:B------:R-:W-:Y:S02]  /*ba20*/  IADD3 R127, R126.reuse, 0x8, RZ ;  /* 0x000000087e7f7810 */ /* 0x040fe40007ffe0ff */
[-C--:B------:R-:W-:Y:S01]  /*ba30*/  IMNMX R126, R126, R42.reuse, PT ;  /* 0x0000002a7e7e7217 */ /* 0x080fe20003800200 */
[----:B------:R-:W-:Y:S01]  /*ba40*/  LDSM.16.M88.4 R160, [R227] ;  /* 0x00000000e3a0783b */ /* 0x000fe20000000200 */
[----:B------:R-:W-:Y:S02]  /*ba50*/  IMNMX R127, R127, R42, PT ;  /* 0x0000002a7f7f7217 */ /* 0x000fe40003800200 */
[C---:B------:R-:W-:Y:S01]  /*ba60*/  ISETP.GE.AND P2, PT, R27.reuse, R126, PT ;  /* 0x0000007e1b00720c */ /* 0x040fe20003f46270 */
[----:B------:R-:W2:Y:S01]  /*ba70*/  LDSM.16.M88.4 R12, [R225] ;  /* 0x00000000e10c783b */ /* 0x000ea20000000200 */
[----:B------:R-:W-:-:S02]  /*ba80*/  ISETP.GE.AND P0, PT, R27, R127, PT ;  /* 0x0000007f1b00720c */ /* 0x000fc40003f06270 */
[C---:B------:R-:W-:Y:S01]  /*ba90*/  IADD3 R222, R225.reuse, 0x400, RZ ;  /* 0x00000400e1de7810 */ /* 0x040fe20007ffe0ff */
[----:B------:R-:W3:Y:S01]  /*baa0*/  LDSM.16.M88.4 R156, [R225+0x400] ;  /* 0x00040000e19c783b */ /* 0x000ee20000000200 */
[C---:B------:R-:W-:Y:S02]  /*bab0*/  IADD3 R221, R225.reuse, 0x800, RZ ;  /* 0x00000800e1dd7810 */ /* 0x040fe40007ffe0ff */
[C---:B------:R-:W-:Y:S01]  /*bac0*/  IADD3 R220, R225.reuse, 0xc00, RZ ;  /* 0x00000c00e1dc7810 */ /* 0x040fe20007ffe0ff */
[----:B------:R-:W4:Y:S01]  /*bad0*/  LDSM.16.M88.4 R132, [R226+0x1800] ;  /* 0x00180000e284783b */ /* 0x000f220000000200 */
[C---:B------:R-:W-:Y:S02]  /*bae0*/  IADD3 R219, R225.reuse, 0x1000, RZ ;  /* 0x00001000e1db7810 */ /* 0x040fe40007ffe0ff */
[C---:B------:R-:W-:Y:S01]  /*baf0*/  IADD3 R218, R225.reuse, 0x1400, RZ ;  /* 0x00001400e1da7810 */ /* 0x040fe20007ffe0ff */
[----:B------:R-:W2:Y:S01]  /*bb00*/  LDSM.16.M88.4 R112, [R226+0x1c00] ;  /* 0x001c0000e270783b */ /* 0x000ea20000000200 */
[----:B------:R-:W-:-:S02]  /*bb10*/  IADD3 R217, R225, 0x1800, RZ ;  /* 0x00001800e1d97810 */ /* 0x000fc40007ffe0ff */
[C---:B------:R-:W-:Y:S01]  /*bb20*/  IADD3 R216, R225.reuse, 0x1c00, RZ ;  /* 0x00001c00e1d87810 */ /* 0x040fe20007ffe0ff */
[----:B------:R-:W2:Y:S01]  /*bb30*/  LDSM.16.M88.4 R104, [R226+0x2000] ;  /* 0x00200000e268783b */ /* 0x000ea20000000200 */
[C---:B------:R-:W-:Y:S02]  /*bb40*/  IADD3 R215, R225.reuse, 0x2000, RZ ;  /* 0x00002000e1d77810 */ /* 0x040fe40007ffe0ff */
[C---:B------:R-:W-:Y:S01]  /*bb50*/  IADD3 R214, R225.reuse, 0x2400, RZ ;  /* 0x00002400e1d67810 */ /* 0x040fe20007ffe0ff */
[----:B------:R-:W2:Y:S01]  /*bb60*/  LDSM.16.M88.4 R96, [R226+0x2400] ;  /* 0x00240000e260783b */ /* 0x000ea20000000200 */
[C---:B------:R-:W-:Y:S02]  /*bb70*/  IADD3 R213, R225.reuse, 0x2800, RZ ;  /* 0x00002800e1d57810 */ /* 0x040fe40007ffe0ff */
[C---:B------:R-:W-:Y:S01]  /*bb80*/  IADD3 R212, R225.reuse, 0x2c00, RZ ;  /* 0x00002c00e1d47810 */ /* 0x040fe20007ffe0ff */
[----:B------:R-:W3:Y:S01]  /*bb90*/  LDSM.16.M88.4 R88, [R226+0x2800] ;  /* 0x00280000e258783b */ /* 0x000ee20000000200 */
[----:B------:R-:W-:-:S02]  /*bba0*/  IADD3 R211, R225, 0x3000, RZ ;  /* 0x00003000e1d37810 */ /* 0x000fc40007ffe0ff */
[C---:B------:R-:W-:Y:S01]  /*bbb0*/  IADD3 R210, R225.reuse, 0x3400, RZ ;  /* 0x00003400e1d27810 */ /* 0x040fe20007ffe0ff */
[----:B------:R-:W3:Y:S01]  /*bbc0*/  LDSM.16.M88.4 R80, [R226+0x2c00] ;  /* 0x002c0000e250783b */ /* 0x000ee20000000200 */
[----:B-1----:R-:W-:Y:S01]  /*bbd0*/  HMMA.16816.F32 R4, R168, R8, RZ ;  /* 0x00000008a804723c */ /* 0x002fe200000018ff */
[C---:B------:R-:W-:Y:S02]  /*bbe0*/  IADD3 R209, R225.reuse, 0x3800, RZ ;  /* 0x00003800e1d17810 */ /* 0x040fe40007ffe0ff */
[----:B------:R-:W1:Y:S01]  /*bbf0*/  LDSM.16.M88.4 R72, [R226+0x3000] ;  /* 0x00300000e248783b */ /* 0x000e620000000200 */
[----:B------:R-:W-:-:S03]  /*bc00*/  IADD3 R208, R225, 0x3c00, RZ ;  /* 0x00003c00e1d07810 */ /* 0x000fc60007ffe0ff */
[----:B------:R-:W1:Y:S01]  /*bc10*/  LDSM.16.M88.4 R64, [R226+0x3400] ;  /* 0x00340000e240783b */ /* 0x000e620000000200 */
[C---:B------:R-:W-:Y:S03]  /*bc20*/  HMMA.16816.F32 R8, R168.reuse, R10, RZ ;  /* 0x0000000aa808723c */ /* 0x040fe600000018ff */
[----:B------:R-:W1:Y:S04]  /*bc30*/  LDSM.16.M88.4 R56, [R226+0x3800] ;  /* 0x00380000e238783b */ /* 0x000e680000000200 */
[----:B------:R-:W1:Y:S01]  /*bc40*/  LDSM.16.M88.4 R48, [R226+0x3c00] ;  /* 0x003c0000e230783b */ /* 0x000e620000000200 */
[C---:B-----5:R-:W-:Y:S03]  /*bc50*/  HMMA.16816.F32 R144, R168.reuse, R140, RZ ;  /* 0x0000008ca890723c */ /* 0x060fe600000018ff */
[----:B------:R-:W5:Y:S04]  /*bc60*/  LDSM.16.M88.4 R28, [R226+0x4000] ;  /* 0x00400000e21c783b */ /* 0x000f680000000200 */
[----:B---3--:R-:W3:Y:S01]  /*bc70*/  LDSM.16.M88.4 R16, [R226+0x4400] ;  /* 0x00440000e210783b */ /* 0x008ee20000000200 */
[----:B------:R-:W-:Y:S03]  /*bc80*/  HMMA.16816.F32 R140, R168, R142, RZ ;  /* 0x0000008ea88c723c */ /* 0x000fe600000018ff */
[----:B------:R-:W1:Y:S04]  /*bc90*/  LDSM.16.M88.4 R172, [R226+0x4800] ;  /* 0x00480000e2ac783b */ /* 0x000e680000000200 */
[----:B------:R-:W1:Y:S01]  /*bca0*/  LDSM.16.M88.4 R164, [R226+0x4c00] ;  /* 0x004c0000e2a4783b */ /* 0x000e620000000200 */
[C---:B--2---:R-:W-:Y:S03]  /*bcb0*/  HMMA.16816.F32 R4, R160.reuse, R12, R4 ;  /* 0x0000000ca004723c */ /* 0x044fe60000001804 */
[----:B------:R-:W2:Y:S04]  /*bcc0*/  LDSM.16.M88.4 R176, [R225+0x800] ;  /* 0x00080000e1b0783b */ /* 0x000ea80000000200 */
[----:B------:R-:W1:Y:S01]  /*bcd0*/  LDSM.16.M88.4 R40, [R225+0xc00] ;  /* 0x000c0000e128783b */ /* 0x000e620000000200 */
[C---:B------:R-:W-:Y:S08]  /*bce0*/  HMMA.16816.F32 R8, R160.reuse, R14, R8 ;  /* 0x0000000ea008723c */ /* 0x040ff00000001808 */
[----:B------:R-:W-:Y:S08]  /*bcf0*/  HMMA.16816.F32 R144, R160, R156, R144 ;  /* 0x0000009ca090723c */ /* 0x000ff00000001890 */
        /* <DEDUP_REMOVED lines=10> */
[C---:B-----5:R-:W-:Y:S08]  /*bda0*/  HMMA.16816.F32 R44, R168.reuse, R28, RZ ;  /* 0x0000001ca82c723c */ /* 0x060ff000000018ff */
[C---:B---3--:R-:W-:Y:S08]  /*bdb0*/  HMMA.16816.F32 R20, R168.reuse, R16, RZ ;  /* 0x00000010a814723c */ /* 0x048ff000000018ff */
        /* <DEDUP_REMOVED lines=15> */
[----:B------:R-:W-:Y:S07]  /*beb0*/  HMMA.16816.F32 R164, R168, R166, RZ ;  /* 0x000000a6a8a4723c */ /* 0x000fee00000018ff */
[----:B------:R-:W-:Y:S01]  /*bec0*/  IMAD R170, R24, 0x20, R26 ;  /* 0x0000002018aa7824 */ /* 0x000fe200078e021a */
[C---:B------:R-:W-:Y:S01]  /*bed0*/  IADD3 R24, R2.reuse, 0x8, RZ ;  /* 0x0000000802187810 */ /* 0x040fe20007ffe0ff */
[----:B------:R-:W-:Y:S01]  /*bee0*/  HMMA.16816.F32 R140, R160, R158, R140 ;  /* 0x0000009ea08c723c */ /* 0x000fe2000000188c */
[----:B------:R-:W-:Y:S01]  /*bef0*/  IADD3 R26, R2, 0x9, RZ ;  /* 0x00000009021a7810 */ /* 0x000fe20007ffe0ff */
[----:B------:R-:W-:Y:S01]  /*bf00*/  IMAD.IADD R3, R3, 0x1, R170 ;  /* 0x0000000103037824 */ /* 0x000fe200078e02aa */
[----:B------:R-:W-:-:S02]  /*bf10*/  ISETP.GE.AND P1, PT, R24, R126, PT ;  /* 0x0000007e1800720c */ /* 0x000fc40003f26270 */
[-C--:B------:R-:W-:Y:S02]  /*bf20*/  ISETP.GE.AND P3, PT, R24, R127.reuse, PT ;  /* 0x0000007f1800720c */ /* 0x080fe40003f66270 */
[----:B------:R-:W-:Y:S01]  /*bf30*/  IADD3 R24, R2, 0x10, RZ ;  /* 0x0000001002187810 */ /* 0x000fe20007ffe0ff */
[C---:B--2---:R-:W-:Y:S01]  /*bf40*/  HMMA.16816.F32 R136, R160.reuse, R176, R136 ;  /* 0x000000b0a088723c */ /* 0x044fe20000001888 */
[----:B------:R-:W-:Y:S02]  /*bf50*/  P2R R171, PR, RZ, 0x1 ;  /* 0x00000001ffab7803 */ /* 0x000fe40000000000 */
[C---:B------:R-:W-:Y:S02]  /*bf60*/  ISETP.GE.AND P6, PT, R26.reuse, R126, PT ;  /* 0x0000007e1a00720c */ /* 0x040fe40003fc6270 */
[-C--:B------:R-:W-:Y:S02]  /*bf70*/  ISETP.GE.AND P5, PT, R26, R127.reuse, PT ;  /* 0x0000007f1a00720c */ /* 0x080fe40003fa6270 */
[----:B------:R-:W-:Y:S01]  /*bf80*/  FSEL R159, R5, -INF , !P2 ;  /* 0xff800000059f7808 */ /* 0x000fe20005000000 */
[----:B------:R-:W-:Y:S01]  /*bf90*/  HMMA.16816.F32 R132, R160, R178, R132 ;  /* 0x000000b2a084723c */ /* 0x000fe20000001884 */
[----:B------:R-:W-:-:S02]  /*bfa0*/  ISETP.GE.AND P0, PT, R2, R127, PT ;  /* 0x0000007f0200720c */ /* 0x000fc40003f06270 */
[----:B------:R-:W-:Y:S02]  /*bfb0*/  IADD3 R26, R2, 0x11, RZ ;  /* 0x00000011021a7810 */ /* 0x000fe40007ffe0ff */
[----:B------:R-:W-:Y:S02]  /*bfc0*/  FSEL R5, R8, -INF , !P1 ;  /* 0xff80000008057808 */ /* 0x000fe40004800000 */
[-C--:B------:R-:W-:Y:S01]  /*bfd0*/  ISETP.GE.AND P4, PT, R24, R126.reuse, PT ;  /* 0x0000007e1800720c */ /* 0x080fe20003f86270 */
[----:B------:R-:W-:Y:S01]  /*bfe0*/  HMMA.16816.F32 R128, R160, R40, R128 ;  /* 0x00000028a080723c */ /* 0x000fe20000001880 */
[----:B------:R-:W-:Y:S02]  /*bff0*/  IADD3 R8, R2, 0x18, RZ ;  /* 0x0000001802087810 */ /* 0x000fe40007ffe0ff */
[----:B------:R-:W-:Y:S02]  /*c000*/  FSEL R6, R6, -INF , !P0 ;  /* 0xff80000006067808 */ /* 0x000fe40004000000 */
[----:B------:R-:W-:-:S02]  /*c010*/  ISETP.GE.AND P1, PT, R26, R126, PT ;  /* 0x0000007e1a00720c */ /* 0x000fc40003f26270 */
[-C--:B------:R-:W-:Y:S01]  /*c020*/  ISETP.GE.AND P2, PT, R26, R127.reuse, PT ;  /* 0x0000007f1a00720c */ /* 0x080fe20003f46270 */
[----:B------:R-:W-:Y:S01]  /*c030*/  HMMA.16816.F32 R112, R160, R42, R112 ;  /* 0x0000002aa070723c */ /* 0x000fe20000001870 */
[----:B------:R-:W-:Y:S01]  /*c040*/  ISETP.GE.AND P0, PT, R24, R127, PT ;  /* 0x0000007f1800720c */ /* 0x000fe20003f06270 */
[----:B------:R-:W1:Y:S01]  /*c050*/  LDSM.16.M88.4 R40, [R225+0x1800] ;  /* 0x00180000e128783b */ /* 0x000e620000000200 */
[----:B------:R-:W-:Y:S02]  /*c060*/  FSEL R26, R11, -INF , !P5 ;  /* 0xff8000000b1a7808 */ /* 0x000fe40006800000 */
[----:B------:R-:W-:Y:S02]  /*c070*/  FSEL R184, R144, -INF , !P4 ;  /* 0xff80000090b87808 */ /* 0x000fe40006000000 */
[----:B------:R-:W-:Y:S02]  /*c080*/  FSEL R24, R10, -INF , !P3 ;  /* 0xff8000000a187808 */ /* 0x000fe40005800000 */
[----:B------:R-:W-:-:S02]  /*c090*/  FSEL R169, R9, -INF , !P6 ;  /* 0xff80000009a97808 */ /* 0x000fc40007000000 */
[CC--:B------:R-:W-:Y:S02]  /*c0a0*/  ISETP.GE.AND P5, PT, R8.reuse, R126.reuse, PT ;  /* 0x0000007e0800720c */ /* 0x0c0fe40003fa6270 */
[-C--:B------:R-:W-:Y:S02]  /*c0b0*/  ISETP.GE.AND P4, PT, R8, R127.reuse, PT ;  /* 0x0000007f0800720c */ /* 0x080fe40003f86270 */
[----:B------:R-:W2:Y:S01]  /*c0c0*/  LDSM.16.M88.4 R8, [R225+0x1000] ;  /* 0x00100000e108783b */ /* 0x000ea20000000200 */
[----:B------:R-:W-:Y:S02]  /*c0d0*/  FSEL R27, R146, -INF , !P0 ;  /* 0xff800000921b7808 */ /* 0x000fe40004000000 */
[C---:B------:R-:W-:Y:S02]  /*c0e0*/  ISETP.GE.AND P3, PT, R32.reuse, R126, PT ;  /* 0x0000007e2000720c */ /* 0x040fe40003f66270 */
[----:B------:R-:W-:Y:S02]  /*c0f0*/  ISETP.GE.AND P0, PT, R32, R127, PT ;  /* 0x0000007f2000720c */ /* 0x000fe40003f06270 */
[----:B------:R-:W-:-:S02]  /*c100*/  IADD3 R32, R2, 0x20, RZ ;  /* 0x0000002002207810 */ /* 0x000fc40007ffe0ff */
[----:B------:R-:W-:Y:S02]  /*c110*/  FSEL R185, R145, -INF , !P1 ;  /* 0xff80000091b97808 */ /* 0x000fe40004800000 */
[----:B------:R-:W-:Y:S02]  /*c120*/  FSEL R158, R147, -INF , !P2 ;  /* 0xff800000939e7808 */ /* 0x000fe40005000000 */
[----:B------:R-:W-:Y:S02]  /*c130*/  ISETP.GE.AND P1, PT, R32, R126, PT ;  /* 0x0000007e2000720c */ /* 0x000fe40003f26270 */
[----:B------:R-:W-:Y:S02]  /*c140*/  FSEL R179, R140, -INF , !P5 ;  /* 0xff8000008cb37808 */ /* 0x000fe40006800000 */
[----:B------:R-:W-:Y:S02]  /*c150*/  ISETP.GE.AND P2, PT, R32, R127, PT ;  /* 0x0000007f2000720c */ /* 0x000fe40003f46270 */
[----:B------:R-:W-:-:S02]  /*c160*/  FSEL R156, R142, -INF , !P4 ;  /* 0xff8000008e9c7808 */ /* 0x000fc40006000000 */
[----:B------:R-:W-:Y:S02]  /*c170*/  FSEL R186, R141, -INF , !P3 ;  /* 0xff8000008dba7808 */ /* 0x000fe40005800000 */
[----:B------:R-:W-:Y:S02]  /*c180*/  FSEL R157, R143, -INF , !P0 ;  /* 0xff8000008f9d7808 */ /* 0x000fe40004000000 */
[----:B------:R-:W-:Y:S01]  /*c190*/  IADD3 R32, R2, 0x28, RZ ;  /* 0x0000002802207810 */ /* 0x000fe20007ffe0ff */
[----:B------:R-:W3:Y:S01]  /*c1a0*/  LDSM.16.M88.4 R140, [R225+0x1400] ;  /* 0x00140000e18c783b */ /* 0x000ee20000000200 */
[CC--:B------:R-:W-:Y:S01]  /*c1b0*/  ISETP.GE.AND P5, PT, R33.reuse, R126.reuse, PT ;  /* 0x0000007e2100720c */ /* 0x0c0fe20003fa6270 */
[----:B-1----:R-:W-:Y:S01]  /*c1c0*/  HMMA.16816.F32 R92, R160, R40, R92 ;  /* 0x00000028a05c723c */ /* 0x002fe2000000185c */
[----:B------:R-:W-:Y:S02]  /*c1d0*/  ISETP.GE.AND P4, PT, R33, R127, PT ;  /* 0x0000007f2100720c */ /* 0x000fe40003f86270 */
[----:B------:R-:W-:-:S02]  /*c1e0*/  ISETP.GE.AND P3, PT, R32, R126, PT ;  /* 0x0000007e2000720c */ /* 0x000fc40003f66270 */
[----:B------:R-:W-:Y:S02]  /*c1f0*/  ISETP.GE.AND P0, PT, R32, R127, PT ;  /* 0x0000007f2000720c */ /* 0x000fe40003f06270 */
[C---:B------:R-:W-:Y:S01]  /*c200*/  IADD3 R33, R2.reuse, 0x29, RZ ;  /* 0x0000002902217810 */ /* 0x040fe20007ffe0ff */
[C---:B------:R-:W-:Y:S01]  /*c210*/  HMMA.16816.F32 R88, R160.reuse, R42, R88 ;  /* 0x0000002aa058723c */ /* 0x040fe20000001858 */
[----:B------:R-:W-:Y:S01]  /*c220*/  IADD3 R32, R2, 0x30, RZ ;  /* 0x0000003002207810 */ /* 0x000fe20007ffe0ff */
[----:B------:R-:W1:Y:S01]  /*c230*/  LDSM.16.M88.4 R40, [R225+0x2400] ;  /* 0x00240000e128783b */ /* 0x000e620000000200 */
[----:B------:R-:W-:Y:S02]  /*c240*/  FSEL R187, R136, -INF , !P1 ;  /* 0xff80000088bb7808 */ /* 0x000fe40004800000 */
[----:B------:R-:W-:Y:S02]  /*c250*/  FSEL R155, R138, -INF , !P2 ;  /* 0xff8000008a9b7808 */ /* 0x000fe40005000000 */
[----:B------:R-:W-:Y:S01]  /*c260*/  FSEL R188, R137, -INF , !P5 ;  /* 0xff80000089bc7808 */ /* 0x000fe20006800000 */
[----:B--2---:R-:W-:Y:S01]  /*c270*/  HMMA.16816.F32 R108, R160, R8, R108 ;  /* 0x00000008a06c723c */ /* 0x004fe2000000186c */
[----:B------:R-:W-:-:S02]  /*c280*/  FSEL R154, R139, -INF , !P4 ;  /* 0xff8000008b9a7808 */ /* 0x000fc40006000000 */
[CC--:B------:R-:W-:Y:S02]  /*c290*/  ISETP.GE.AND P1, PT, R33.reuse, R126.reuse, PT ;  /* 0x0000007e2100720c */ /* 0x0c0fe40003f26270 */
[-C--:B------:R-:W-:Y:S02]  /*c2a0*/  ISETP.GE.AND P2, PT, R33, R127.reuse, PT ;  /* 0x0000007f2100720c */ /* 0x080fe40003f46270 */
[C---:B------:R-:W-:Y:S01]  /*c2b0*/  ISETP.GE.AND P5, PT, R32.reuse, R126, PT ;  /* 0x0000007e2000720c */ /* 0x040fe20003fa6270 */
[----:B------:R-:W-:Y:S01]  /*c2c0*/  HMMA.16816.F32 R104, R160, R10, R104 ;  /* 0x0000000aa068723c */ /* 0x000fe20000001868 */
[----:B------:R-:W-:Y:S02]  /*c2d0*/  ISETP.GE.AND P4, PT, R32, R127, PT ;  /* 0x0000007f2000720c */ /* 0x000fe40003f86270 */
[C---:B------:R-:W-:Y:S02]  /*c2e0*/  IADD3 R33, R2.reuse, 0x31, RZ ;  /* 0x0000003102217810 */ /* 0x040fe40007ffe0ff */
[----:B------:R-:W-:-:S02]  /*c2f0*/  IADD3 R8, R2, 0x39, RZ ;  /* 0x0000003902087810 */ /* 0x000fc40007ffe0ff */
[----:B------:R-:W-:Y:S02]  /*c300*/  FSEL R190, R132, -INF , !P3 ;  /* 0xff80000084be7808 */ /* 0x000fe40005800000 */
[----:B------:R-:W-:Y:S02]  /*c310*/  FSEL R151, R134, -INF , !P0 ;  /* 0xff80000086977808 */ /* 0x000fe40004000000 */
[----:B------:R-:W-:Y:S02]  /*c320*/  FSEL R192, R128, -INF , !P5 ;  /* 0xff80000080c07808 */ /* 0x000fe40006800000 */
[----:B------:R-:W-:Y:S01]  /*c330*/  FSEL R147, R130, -INF , !P4 ;  /* 0xff80000082937808 */ /* 0x000fe20006000000 */
[----:B---3--:R-:W-:Y:S01]  /*c340*/  HMMA.16816.F32 R100, R160, R140, R100 ;  /* 0x0000008ca064723c */ /* 0x008fe20000001864 */
[C---:B------:R-:W-:Y:S02]  /*c350*/  ISETP.GE.AND P3, PT, R33.reuse, R126, PT ;  /* 0x0000007e2100720c */ /* 0x040fe40003f66270 */
[----:B------:R-:W-:-:S02]  /*c360*/  ISETP.GE.AND P0, PT, R33, R127, PT ;  /* 0x0000007f2100720c */ /* 0x000fc40003f06270 */
[C---:B------:R-:W-:Y:S02]  /*c370*/  ISETP.GE.AND P5, PT, R8.reuse, R126, PT ;  /* 0x0000007e0800720c */ /* 0x040fe40003fa6270 */
[----:B------:R-:W-:Y:S01]  /*c380*/  ISETP.GE.AND P4, PT, R8, R127, PT ;  /* 0x0000007f0800720c */ /* 0x000fe20003f86270 */
[C---:B------:R-:W-:Y:S01]  /*c390*/  HMMA.16816.F32 R96, R160.reuse, R142, R96 ;  /* 0x0000008ea060723c */ /* 0x040fe20000001860 */
[C---:B------:R-:W-:Y:S02]  /*c3a0*/  IADD3 R8, R2.reuse, 0x40, RZ ;  /* 0x0000004002087810 */ /* 0x040fe40007ffe0ff */
[----:B------:R-:W-:Y:S02]  /*c3b0*/  IADD3 R32, R2, 0x38, RZ ;  /* 0x0000003802207810 */ /* 0x000fe40007ffe0ff */
[----:B------:R-:W-:Y:S02]  /*c3c0*/  FSEL R193, R129, -INF , !P3 ;  /* 0xff80000081c17808 */ /* 0x000fe40005800000 */
[----:B------:R-:W-:Y:S01]  /*c3d0*/  FSEL R145, R131, -INF , !P0 ;  /* 0xff80000083917808 */ /* 0x000fe20004000000 */
[----:B-1----:R-:W-:Y:S01]  /*c3e0*/  HMMA.16816.F32 R68, R160, R40, R68 ;  /* 0x00000028a044723c */ /* 0x002fe20000001844 */
[----:B------:R-:W-:-:S02]  /*c3f0*/  FSEL R191, R133, -INF , !P1 ;  /* 0xff80000085bf7808 */ /* 0x000fc40004800000 */
[----:B------:R-:W-:Y:S02]  /*c400*/  FSEL R150, R135, -INF , !P2 ;  /* 0xff80000087967808 */ /* 0x000fe40005000000 */
[CC--:B------:R-:W-:Y:S02]  /*c410*/  ISETP.GE.AND P3, PT, R8.reuse, R126.reuse, PT ;  /* 0x0000007e0800720c */ /* 0x0c0fe40003f66270 */
[-C--:B------:R-:W-:Y:S01]  /*c420*/  ISETP.GE.AND P0, PT, R8, R127.reuse, PT ;  /* 0x0000007f0800720c */ /* 0x080fe20003f06270 */
[----:B------:R-:W-:Y:S01]  /*c430*/  HMMA.16816.F32 R64, R160, R42, R64 ;  /* 0x0000002aa040723c */ /* 0x000fe20000001840 */
[C---:B------:R-:W-:Y:S01]  /*c440*/  ISETP.GE.AND P1, PT, R32.reuse, R126, PT ;  /* 0x0000007e2000720c */ /* 0x040fe20003f26270 */
[----:B------:R-:W1:Y:S01]  /*c450*/  LDSM.16.M88.4 R40, [R225+0x3000] ;  /* 0x00300000e128783b */ /* 0x000e620000000200 */
[----:B------:R-:W-:Y:S02]  /*c460*/  ISETP.GE.AND P2, PT, R32, R127, PT ;  /* 0x0000007f2000720c */ /* 0x000fe40003f46270 */
[----:B------:R-:W-:-:S02]  /*c470*/  IADD3 R9, R2, 0x41, RZ ;  /* 0x0000004102097810 */ /* 0x000fc40007ffe0ff */
[----:B------:R-:W-:Y:S02]  /*c480*/  IADD3 R8, R2, 0x48, RZ ;  /* 0x0000004802087810 */ /* 0x000fe40007ffe0ff */
[----:B------:R-:W-:Y:S02]  /*c490*/  FSEL R194, R112, -INF , !P1 ;  /* 0xff80000070c27808 */ /* 0x000fe40004800000 */
[----:B------:R-:W-:Y:S02]  /*c4a0*/  FSEL R144, R114, -INF , !P2 ;  /* 0xff80000072907808 */ /* 0x000fe40005000000 */
[----:B------:R-:W-:Y:S02]  /*c4b0*/  FSEL R195, R113, -INF , !P5 ;  /* 0xff80000071c37808 */ /* 0x000fe40006800000 */
[----:B------:R-:W-:Y:S02]  /*c4c0*/  FSEL R146, R115, -INF , !P4 ;  /* 0xff80000073927808 */ /* 0x000fe40006000000 */
[----:B------:R-:W-:-:S02]  /*c4d0*/  ISETP.GE.AND P1, PT, R9, R126, PT ;  /* 0x0000007e0900720c */ /* 0x000fc40003f26270 */
[-C--:B------:R-:W-:Y:S02]  /*c4e0*/  ISETP.GE.AND P2, PT, R9, R127.reuse, PT ;  /* 0x0000007f0900720c */ /* 0x080fe40003f46270 */
[C---:B------:R-:W-:Y:S02]  /*c4f0*/  ISETP.GE.AND P5, PT, R8.reuse, R126, PT ;  /* 0x0000007e0800720c */ /* 0x040fe40003fa6270 */
[----:B------:R-:W-:Y:S02]  /*c500*/  ISETP.GE.AND P4, PT, R8, R127, PT ;  /* 0x0000007f0800720c */ /* 0x000fe40003f86270 */
[----:B------:R-:W2:Y:S01]  /*c510*/  LDSM.16.M88.4 R8, [R225+0x1c00] ;  /* 0x001c0000e108783b */ /* 0x000ea20000000200 */
[----:B------:R-:W-:Y:S02]  /*c520*/  IADD3 R32, R2, 0x49, RZ ;  /* 0x0000004902207810 */ /* 0x000fe40007ffe0ff */
[----:B------:R-:W-:Y:S02]  /*c530*/  FSEL R197, R108, -INF , !P3 ;  /* 0xff8000006cc57808 */ /* 0x000fe40005800000 */
[----:B------:R-:W-:-:S02]  /*c540*/  FSEL R141, R110, -INF , !P0 ;  /* 0xff8000006e8d7808 */ /* 0x000fc40004000000 */
[CC--:B------:R-:W-:Y:S02]  /*c550*/  ISETP.GE.AND P3, PT, R32.reuse, R126.reuse, PT ;  /* 0x0000007e2000720c */ /* 0x0c0fe40003f66270 */
[----:B------:R-:W-:Y:S02]  /*c560*/  ISETP.GE.AND P0, PT, R32, R127, PT ;  /* 0x0000007f2000720c */ /* 0x000fe40003f06270 */
[C---:B------:R-:W-:Y:S02]  /*c570*/  IADD3 R32, R2.reuse, 0x50, RZ ;  /* 0x0000005002207810 */ /* 0x040fe40007ffe0ff */
[----:B------:R-:W-:Y:S02]  /*c580*/  FSEL R198, R109, -INF , !P1 ;  /* 0xff8000006dc67808 */ /* 0x000fe40004800000 */
[----:B------:R-:W-:Y:S02]  /*c590*/  FSEL R140, R111, -INF , !P2 ;  /* 0xff8000006f8c7808 */ /* 0x000fe40005000000 */
[----:B------:R-:W-:Y:S01]  /*c5a0*/  IADD3 R33, R2, 0x51, RZ ;  /* 0x0000005102217810 */ /* 0x000fe20007ffe0ff */
[----:B-1----:R-:W-:Y:S01]  /*c5b0*/  HMMA.16816.F32 R28, R160, R42, R28 ;  /* 0x0000002aa01c723c */ /* 0x002fe2000000181c */
[----:B------:R-:W-:-:S02]  /*c5c0*/  ISETP.GE.AND P1, PT, R32, R126, PT ;  /* 0x0000007e2000720c */ /* 0x000fc40003f26270 */
[----:B------:R-:W-:Y:S02]  /*c5d0*/  ISETP.GE.AND P2, PT, R32, R127, PT ;  /* 0x0000007f2000720c */ /* 0x000fe40003f46270 */
[----:B------:R-:W-:Y:S02]  /*c5e0*/  FSEL R199, R104, -INF , !P5 ;  /* 0xff80000068c77808 */ /* 0x000fe40006800000 */
[----:B------:R-:W-:Y:S02]  /*c5f0*/  FSEL R139, R106, -INF , !P4 ;  /* 0xff8000006a8b7808 */ /* 0x000fe40006000000 */
[----:B------:R-:W-:Y:S02]  /*c600*/  FSEL R200, R105, -INF , !P3 ;  /* 0xff80000069c87808 */ /* 0x000fe40005800000 */
[----:B------:R-:W-:Y:S02]  /*c610*/  IADD3 R32, R2, 0x58, RZ ;  /* 0x0000005802207810 */ /* 0x000fe40007ffe0ff */
[----:B------:R-:W-:-:S02]  /*c620*/  FSEL R138, R107, -INF , !P0 ;  /* 0xff8000006b8a7808 */ /* 0x000fc40004000000 */
[----:B------:R-:W1:Y:S01]  /*c630*/  LDSM.16.M88.4 R104, [R225+0x2000] ;  /* 0x00200000e168783b */ /* 0x000e620000000200 */
[CC--:B------:R-:W-:Y:S02]  /*c640*/  ISETP.GE.AND P5, PT, R33.reuse, R126.reuse, PT ;  /* 0x0000007e2100720c */ /* 0x0c0fe40003fa6270 */
[-C--:B------:R-:W-:Y:S02]  /*c650*/  ISETP.GE.AND P4, PT, R33, R127.reuse, PT ;  /* 0x0000007f2100720c */ /* 0x080fe40003f86270 */
[----:B------:R-:W-:Y:S02]  /*c660*/  IADD3 R33, R2, 0x59, RZ ;  /* 0x0000005902217810 */ /* 0x000fe40007ffe0ff */
[C---:B------:R-:W-:Y:S01]  /*c670*/  ISETP.GE.AND P3, PT, R32.reuse, R126, PT ;  /* 0x0000007e2000720c */ /* 0x040fe20003f66270 */
[----:B--2---:R-:W-:Y:S01]  /*c680*/  HMMA.16816.F32 R84, R160, R8, R84 ;  /* 0x00000008a054723c */ /* 0x004fe20000001854 */
[----:B------:R-:W-:Y:S02]  /*c690*/  ISETP.GE.AND P0, PT, R32, R127, PT ;  /* 0x0000007f2000720c */ /* 0x000fe40003f06270 */
[----:B------:R-:W-:-:S02]  /*c6a0*/  IADD3 R32, R2, 0x60, RZ ;  /* 0x0000006002207810 */ /* 0x000fc40007ffe0ff */
[----:B------:R-:W-:Y:S02]  /*c6b0*/  FSEL R137, R102, -INF , !P2 ;  /* 0xff80000066897808 */ /* 0x000fe40005000000 */
[----:B------:R-:W-:Y:S01]  /*c6c0*/  FSEL R201, R100, -INF , !P1 ;  /* 0xff80000064c97808 */ /* 0x000fe20004800000 */
[----:B------:R-:W-:Y:S01]  /*c6d0*/  HMMA.16816.F32 R80, R160, R10, R80 ;  /* 0x0000000aa050723c */ /* 0x000fe20000001850 */
[----:B------:R-:W-:Y:S02]  /*c6e0*/  FSEL R202, R101, -INF , !P5 ;  /* 0xff80000065ca7808 */ /* 0x000fe40006800000 */
[----:B------:R-:W-:Y:S02]  /*c6f0*/  ISETP.GE.AND P2, PT, R33, R127, PT ;  /* 0x0000007f2100720c */ /* 0x000fe40003f46270 */
[----:B------:R-:W-:Y:S02]  /*c700*/  FSEL R135, R103, -INF , !P4 ;  /* 0xff80000067877808 */ /* 0x000fe40006000000 */
[----:B------:R-:W-:-:S02]  /*c710*/  ISETP.GE.AND P1, PT, R33, R126, PT ;  /* 0x0000007e2100720c */ /* 0x000fc40003f26270 */
[C---:B------:R-:W-:Y:S02]  /*c720*/  ISETP.GE.AND P5, PT, R32.reuse, R126, PT ;  /* 0x0000007e2000720c */ /* 0x040fe40003fa6270 */
[----:B------:R-:W-:Y:S02]  /*c730*/  ISETP.GE.AND P4, PT, R32, R127, PT ;  /* 0x0000007f2000720c */ /* 0x000fe40003f86270 */
[C---:B------:R-:W-:Y:S02]  /*c740*/  IADD3 R33, R2.reuse, 0x61, RZ ;  /* 0x0000006102217810 */ /* 0x040fe40007ffe0ff */
[----:B------:R-:W-:Y:S02]  /*c750*/  IADD3 R8, R2, 0x69, RZ ;  /* 0x0000006902087810 */ /* 0x000fe40007ffe0ff */
[----:B------:R-:W-:Y:S02]  /*c760*/  FSEL R136, R99, -INF , !P2 ;  /* 0xff80000063887808 */ /* 0x000fe40005000000 */
[----:B------:R-:W-:-:S02]  /*c770*/  FSEL R203, R96, -INF , !P3 ;  /* 0xff80000060cb7808 */ /* 0x000fc40005800000 */
[----:B------:R-:W-:Y:S02]  /*c780*/  FSEL R134, R98, -INF , !P0 ;  /* 0xff80000062867808 */ /* 0x000fe40004000000 */
[----:B------:R-:W-:Y:S01]  /*c790*/  FSEL R99, R92, -INF , !P5 ;  /* 0xff8000005c637808 */ /* 0x000fe20006800000 */
[C---:B-1----:R-:W-:Y:S01]  /*c7a0*/  HMMA.16816.F32 R76, R160.reuse, R104, R76 ;  /* 0x00000068a04c723c */ /* 0x042fe2000000184c */
[----:B------:R-:W-:Y:S02]  /*c7b0*/  FSEL R133, R94, -INF , !P4 ;  /* 0xff8000005e857808 */ /* 0x000fe40006000000 */
[CC--:B------:R-:W-:Y:S02]  /*c7c0*/  ISETP.GE.AND P3, PT, R33.reuse, R126.reuse, PT ;  /* 0x0000007e2100720c */ /* 0x0c0fe40003f66270 */
[-C--:B------:R-:W-:Y:S02]  /*c7d0*/  ISETP.GE.AND P0, PT, R33, R127.reuse, PT ;  /* 0x0000007f2100720c */ /* 0x080fe40003f06270 */
[C---:B------:R-:W-:Y:S01]  /*c7e0*/  ISETP.GE.AND P5, PT, R8.reuse, R126, PT ;  /* 0x0000007e0800720c */ /* 0x040fe20003fa6270 */
[----:B------:R-:W-:Y:S01]  /*c7f0*/  HMMA.16816.F32 R72, R160, R106, R72 ;  /* 0x0000006aa048723c */ /* 0x000fe20000001848 */
[----:B------:R-:W-:-:S02]  /*c800*/  ISETP.GE.AND P4, PT, R8, R127, PT ;  /* 0x0000007f0800720c */ /* 0x000fc40003f86270 */
[C---:B------:R-:W-:Y:S02]  /*c810*/  IADD3 R8, R2.reuse, 0x70, RZ ;  /* 0x0000007002087810 */ /* 0x040fe40007ffe0ff */
[----:B------:R-:W-:Y:S02]  /*c820*/  IADD3 R32, R2, 0x68, RZ ;  /* 0x0000006802207810 */ /* 0x000fe40007ffe0ff */
[----:B------:R-:W-:Y:S02]  /*c830*/  FSEL R206, R93, -INF , !P3 ;  /* 0xff8000005dce7808 */ /* 0x000fe40005800000 */
[----:B------:R-:W-:Y:S02]  /*c840*/  FSEL R132, R95, -INF , !P0 ;  /* 0xff8000005f847808 */ /* 0x000fe40004000000 */
[----:B------:R-:W-:Y:S02]  /*c850*/  FSEL R204, R97, -INF , !P1 ;  /* 0xff80000061cc7808 */ /* 0x000fe40004800000 */
[----:B------:R-:W-:-:S02]  /*c860*/  ISETP.GE.AND P3, PT, R8, R126, PT ;  /* 0x0000007e0800720c */ /* 0x000fc40003f66270 */
[-C--:B------:R-:W-:Y:S02]  /*c870*/  ISETP.GE.AND P0, PT, R8, R127.reuse, PT ;  /* 0x0000007f0800720c */ /* 0x080fe40003f06270 */
[C---:B------:R-:W-:Y:S02]  /*c880*/  ISETP.GE.AND P1, PT, R32.reuse, R126, PT ;  /* 0x0000007e2000720c */ /* 0x040fe40003f26270 */
[----:B------:R-:W-:Y:S02]  /*c890*/  ISETP.GE.AND P2, PT, R32, R127, PT ;  /* 0x0000007f2000720c */ /* 0x000fe40003f46270 */
[C---:B------:R-:W-:Y:S02]  /*c8a0*/  IADD3 R9, R2.reuse, 0x71, RZ ;  /* 0x0000007102097810 */ /* 0x040fe40007ffe0ff */
[----:B------:R-:W-:Y:S02]  /*c8b0*/  IADD3 R8, R2, 0x78, RZ ;  /* 0x0000007802087810 */ /* 0x000fe40007ffe0ff */
[----:B------:R-:W-:-:S02]  /*c8c0*/  FSEL R207, R88, -INF , !P1 ;  /* 0xff80000058cf7808 */ /* 0x000fc40004800000 */
[----:B------:R-:W-:Y:S02]  /*c8d0*/  FSEL R131, R90, -INF , !P2 ;  /* 0xff8000005a837808 */ /* 0x000fe40005000000 */
[----:B------:R-:W-:Y:S02]  /*c8e0*/  FSEL R223, R89, -INF , !P5 ;  /* 0xff80000059df7808 */ /* 0x000fe40006800000 */
[----:B------:R-:W-:Y:S02]  /*c8f0*/  FSEL R130, R91, -INF , !P4 ;  /* 0xff8000005b827808 */ /* 0x000fe40006000000 */
[CC--:B------:R-:W-:Y:S02]  /*c900*/  ISETP.GE.AND P1, PT, R9.reuse, R126.reuse, PT ;  /* 0x0000007e0900720c */ /* 0x0c0fe40003f26270 */
[----:B------:R-:W-:Y:S02]  /*c910*/  ISETP.GE.AND P2, PT, R9, R127, PT ;  /* 0x0000007f0900720c */ /* 0x000fe40003f46270 */
[----:B------:R-:W-:-:S02]  /*c920*/  ISETP.GE.AND P5, PT, R8, R126, PT ;  /* 0x0000007e0800720c */ /* 0x000fc40003fa6270 */
[-C--:B------:R-:W-:Y:S02]  /*c930*/  ISETP.GE.AND P4, PT, R8, R127.reuse, PT ;  /* 0x0000007f0800720c */ /* 0x080fe40003f86270 */
[----:B------:R-:W1:Y:S01]  /*c940*/  LDSM.16.M88.4 R8, [R225+0x2800] ;  /* 0x00280000e108783b */ /* 0x000e620000000200 */
[----:B------:R-:W-:Y:S02]  /*c950*/  IADD3 R32, R2, 0x79, RZ ;  /* 0x0000007902207810 */ /* 0x000fe40007ffe0ff */
[----:B------:R-:W-:Y:S02]  /*c960*/  FSEL R224, R84, -INF , !P3 ;  /* 0xff80000054e07808 */ /* 0x000fe40005800000 */
[----:B------:R-:W-:Y:S02]  /*c970*/  FSEL R129, R86, -INF , !P0 ;  /* 0xff80000056817808 */ /* 0x000fe40004000000 */
[C---:B------:R-:W-:Y:S02]  /*c980*/  ISETP.GE.AND P3, PT, R32.reuse, R126, PT ;  /* 0x0000007e2000720c */ /* 0x040fe40003f66270 */
[----:B------:R-:W-:-:S02]  /*c990*/  ISETP.GE.AND P0, PT, R32, R127, PT ;  /* 0x0000007f2000720c */ /* 0x000fc40003f06270 */
[----:B------:R-:W-:Y:S02]  /*c9a0*/  IADD3 R32, R2, 0x80, RZ ;  /* 0x0000008002207810 */ /* 0x000fe40007ffe0ff */
[----:B------:R-:W-:Y:S02]  /*c9b0*/  FSEL R238, R85, -INF , !P1 ;  /* 0xff80000055ee7808 */ /* 0x000fe40004800000 */
[----:B------:R-:W-:Y:S02]  /*c9c0*/  FSEL R117, R87, -INF , !P2 ;  /* 0xff80000057757808 */ /* 0x000fe40005000000 */
[C---:B------:R-:W-:Y:S02]  /*c9d0*/  ISETP.GE.AND P1, PT, R32.reuse, R126, PT ;  /* 0x0000007e2000720c */ /* 0x040fe40003f26270 */
[----:B------:R-:W-:Y:S02]  /*c9e0*/  ISETP.GE.AND P2, PT, R32, R127, PT ;  /* 0x0000007f2000720c */ /* 0x000fe40003f46270 */
[----:B------:R-:W-:-:S02]  /*c9f0*/  IADD3 R33, R2, 0x81, RZ ;  /* 0x0000008102217810 */ /* 0x000fc40007ffe0ff */
[----:B------:R-:W-:Y:S02]  /*ca00*/  IADD3 R32, R2, 0x88, RZ ;  /* 0x0000008802207810 */ /* 0x000fe40007ffe0ff */
[----:B------:R-:W-:Y:S02]  /*ca10*/  FSEL R240, R80, -INF , !P5 ;  /* 0xff80000050f07808 */ /* 0x000fe40006800000 */
[----:B------:R-:W-:Y:S02]  /*ca20*/  FSEL R116, R82, -INF , !P4 ;  /* 0xff80000052747808 */ /* 0x000fe40006000000 */
[----:B------:R-:W-:Y:S02]  /*ca30*/  FSEL R241, R81, -INF , !P3 ;  /* 0xff80000051f17808 */ /* 0x000fe40005800000 */
[----:B------:R-:W-:Y:S02]  /*ca40*/  FSEL R128, R83, -INF , !P0 ;  /* 0xff80000053807808 */ /* 0x000fe40004000000 */
[C---:B------:R-:W-:Y:S01]  /*ca50*/  ISETP.GE.AND P5, PT, R33.reuse, R126, PT ;  /* 0x0000007e2100720c */ /* 0x040fe20003fa6270 */
[----:B------:R-:W2:Y:S01]  /*ca60*/  LDSM.16.M88.4 R80, [R225+0x2c00] ;  /* 0x002c0000e150783b */ /* 0x000ea20000000200 */
[----:B------:R-:W-:-:S02]  /*ca70*/  ISETP.GE.AND P4, PT, R33, R127, PT ;  /* 0x0000007f2100720c */ /* 0x000fc40003f86270 */
[C---:B------:R-:W-:Y:S02]  /*ca80*/  ISETP.GE.AND P3, PT, R32.reuse, R126, PT ;  /* 0x0000007e2000720c */ /* 0x040fe40003f66270 */
[----:B------:R-:W-:Y:S01]  /*ca90*/  ISETP.GE.AND P0, PT, R32, R127, PT ;  /* 0x0000007f2000720c */ /* 0x000fe20003f06270 */
[C---:B-1----:R-:W-:Y:S01]  /*caa0*/  HMMA.16816.F32 R60, R160.reuse, R8, R60 ;  /* 0x00000008a03c723c */ /* 0x042fe2000000183c */
[C---:B------:R-:W-:Y:S02]  /*cab0*/  IADD3 R33, R2.reuse, 0x89, RZ ;  /* 0x0000008902217810 */ /* 0x040fe40007ffe0ff */
[----:B------:R-:W-:Y:S02]  /*cac0*/  IADD3 R32, R2, 0x90, RZ ;  /* 0x0000009002207810 */ /* 0x000fe40007ffe0ff */
[----:B------:R-:W-:Y:S02]  /*cad0*/  FSEL R242, R76, -INF , !P1 ;  /* 0xff8000004cf27808 */ /* 0x000fe40004800000 */
[----:B------:R-:W-:Y:S01]  /*cae0*/  FSEL R115, R78, -INF , !P2 ;  /* 0xff8000004e737808 */ /* 0x000fe20005000000 */
[----:B------:R-:W-:Y:S01]  /*caf0*/  HMMA.16816.F32 R56, R160, R10, R56 ;  /* 0x0000000aa038723c */ /* 0x000fe20000001838 */
[----:B------:R-:W-:-:S02]  /*cb00*/  FSEL R243, R77, -INF , !P5 ;  /* 0xff8000004df37808 */ /* 0x000fc40006800000 */
[----:B------:R-:W-:Y:S02]  /*cb10*/  FSEL R114, R79, -INF , !P4 ;  /* 0xff8000004f727808 */ /* 0x000fe40006000000 */
[CC--:B------:R-:W-:Y:S02]  /*cb20*/  ISETP.GE.AND P1, PT, R33.reuse, R126.reuse, PT ;  /* 0x0000007e2100720c */ /* 0x0c0fe40003f26270 */
[-C--:B------:R-:W-:Y:S02]  /*cb30*/  ISETP.GE.AND P2, PT, R33, R127.reuse, PT ;  /* 0x0000007f2100720c */ /* 0x080fe40003f46270 */
        /* <DEDUP_REMOVED lines=9> */
[----:B--2---:R-:W-:Y:S01]  /*cbd0*/  HMMA.16816.F32 R52, R160, R80, R52 ;  /* 0x00000050a034723c */ /* 0x004fe20000001834 */
[----:B------:R-:W-:-:S02]  /*cbe0*/  ISETP.GE.AND P0, PT, R33, R127, PT ;  /* 0x0000007f2100720c */ /* 0x000fc40003f06270 */
[C---:B------:R-:W-:Y:S02]  /*cbf0*/  ISETP.GE.AND P5, PT, R8.reuse, R126, PT ;  /* 0x0000007e0800720c */ /* 0x040fe40003fa6270 */
[----:B------:R-:W-:Y:S02]  /*cc00*/  ISETP.GE.AND P4, PT, R8, R127, PT ;  /* 0x0000007f0800720c */ /* 0x000fe40003f86270 */
[C---:B------:R-:W-:Y:S01]  /*cc10*/  IADD3 R8, R2.reuse, 0xa0, RZ ;  /* 0x000000a002087810 */ /* 0x040fe20007ffe0ff */
[----:B------:R-:W-:Y:S01]  /*cc20*/  HMMA.16816.F32 R48, R160, R82, R48 ;  /* 0x00000052a030723c */ /* 0x000fe20000001830 */
[----:B------:R-:W-:Y:S02]  /*cc30*/  IADD3 R32, R2, 0x98, RZ ;  /* 0x0000009802207810 */ /* 0x000fe40007ffe0ff */
[----:B------:R-:W-:Y:S02]  /*cc40*/  FSEL R247, R69, -INF , !P3 ;  /* 0xff80000045f77808 */ /* 0x000fe40005800000 */
[----:B------:R-:W-:-:S02]  /*cc50*/  FSEL R109, R71, -INF , !P0 ;  /* 0xff800000476d7808 */ /* 0x000fc40004000000 */
[----:B------:R-:W-:Y:S02]  /*cc60*/  FSEL R245, R73, -INF , !P1 ;  /* 0xff80000049f57808 */ /* 0x000fe40004800000 */
[----:B------:R-:W-:Y:S02]  /*cc70*/  FSEL R112, R75, -INF , !P2 ;  /* 0xff8000004b707808 */ /* 0x000fe40005000000 */
[CC--:B------:R-:W-:Y:S02]  /*cc80*/  ISETP.GE.AND P3, PT, R8.reuse, R126.reuse, PT ;  /* 0x0000007e0800720c */ /* 0x0c0fe40003f66270 */
[-C--:B------:R-:W-:Y:S02]  /*cc90*/  ISETP.GE.AND P0, PT, R8, R127.reuse, PT ;  /* 0x0000007f0800720c */ /* 0x080fe40003f06270 */
[C---:B------:R-:W-:Y:S02]  /*cca0*/  ISETP.GE.AND P1, PT, R32.reuse, R126, PT ;  /* 0x0000007e2000720c */ /* 0x040fe40003f26270 */
[----:B------:R-:W-:-:S02]  /*ccb0*/  ISETP.GE.AND P2, PT, R32, R127, PT ;  /* 0x0000007f2000720c */ /* 0x000fc40003f46270 */
[C---:B------:R-:W-:Y:S02]  /*ccc0*/  IADD3 R9, R2.reuse, 0xa1, RZ ;  /* 0x000000a102097810 */ /* 0x040fe40007ffe0ff */
[----:B------:R-:W-:Y:S02]  /*ccd0*/  IADD3 R8, R2, 0xa8, RZ ;  /* 0x000000a802087810 */ /* 0x000fe40007ffe0ff */
[----:B------:R-:W-:Y:S02]  /*cce0*/  FSEL R64, R64, -INF , !P1 ;  /* 0xff80000040407808 */ /* 0x000fe40004800000 */
[----:B------:R-:W-:Y:S02]  /*ccf0*/  FSEL R108, R66, -INF , !P2 ;  /* 0xff800000426c7808 */ /* 0x000fe40005000000 */
[----:B------:R-:W-:Y:S02]  /*cd00*/  FSEL R249, R65, -INF , !P5 ;  /* 0xff80000041f97808 */ /* 0x000fe40006800000 */
[----:B------:R-:W-:-:S02]  /*cd10*/  FSEL R110, R67, -INF , !P4 ;  /* 0xff800000436e7808 */ /* 0x000fc40006000000 */
[CC--:B------:R-:W-:Y:S02]  /*cd20*/  ISETP.GE.AND P1, PT, R9.reuse, R126.reuse, PT ;  /* 0x0000007e0900720c */ /* 0x0c0fe40003f26270 */
[-C--:B------:R-:W-:Y:S02]  /*cd30*/  ISETP.GE.AND P2, PT, R9, R127.reuse, PT ;  /* 0x0000007f0900720c */ /* 0x080fe40003f46270 */
[C---:B------:R-:W-:Y:S02]  /*cd40*/  ISETP.GE.AND P5, PT, R8.reuse, R126, PT ;  /* 0x0000007e0800720c */ /* 0x040fe40003fa6270 */
[----:B------:R-:W-:Y:S02]  /*cd50*/  ISETP.GE.AND P4, PT, R8, R127, PT ;  /* 0x0000007f0800720c */ /* 0x000fe40003f86270 */
[----:B------:R-:W1:Y:S01]  /*cd60*/  LDSM.16.M88.4 R8, [R225+0x3400] ;  /* 0x00340000e108783b */ /* 0x000e620000000200 */
[----:B------:R-:W-:Y:S02]  /*cd70*/  FSEL R250, R60, -INF , !P3 ;  /* 0xff8000003cfa7808 */ /* 0x000fe40005800000 */
[----:B------:R-:W-:-:S02]  /*cd80*/  FSEL R107, R62, -INF , !P0 ;  /* 0xff8000003e6b7808 */ /* 0x000fc40004000000 */
[----:B------:R-:W-:Y:S02]  /*cd90*/  FSEL R251, R61, -INF , !P1 ;  /* 0xff8000003dfb7808 */ /* 0x000fe40004800000 */
[----:B------:R-:W-:Y:S02]  /*cda0*/  FSEL R106, R63, -INF , !P2 ;  /* 0xff8000003f6a7808 */ /* 0x000fe40005000000 */
[----:B------:R-:W-:Y:S01]  /*cdb0*/  HMMA.16816.F32 R60, R160, R40, R44 ;  /* 0x00000028a03c723c */ /* 0x000fe2000000182c */
[----:B------:R-:W2:Y:S01]  /*cdc0*/  LDSM.16.M88.4 R44, [R225+0x3800] ;  /* 0x00380000e12c783b */ /* 0x000ea20000000200 */
[C---:B------:R-:W-:Y:S02]  /*cdd0*/  IADD3 R32, R2.reuse, 0xa9, RZ ;  /* 0x000000a902207810 */ /* 0x040fe40007ffe0ff */
[----:B------:R-:W-:Y:S02]  /*cde0*/  IADD3 R33, R2, 0xb1, RZ ;  /* 0x000000b102217810 */ /* 0x000fe40007ffe0ff */
[----:B------:R-:W-:-:S02]  /*cdf0*/  ISETP.GE.AND P3, PT, R32, R126, PT ;  /* 0x0000007e2000720c */ /* 0x000fc40003f66270 */
[-C--:B------:R-:W-:Y:S02]  /*ce00*/  ISETP.GE.AND P0, PT, R32, R127.reuse, PT ;  /* 0x0000007f2000720c */ /* 0x080fe40003f06270 */
[----:B------:R-:W-:Y:S02]  /*ce10*/  IADD3 R32, R2, 0xb0, RZ ;  /* 0x000000b002207810 */ /* 0x000fe40007ffe0ff */
[----:B------:R-:W-:Y:S02]  /*ce20*/  FSEL R252, R56, -INF , !P5 ;  /* 0xff80000038fc7808 */ /* 0x000fe40006800000 */
[C---:B------:R-:W-:Y:S02]  /*ce30*/  ISETP.GE.AND P1, PT, R32.reuse, R126, PT ;  /* 0x0000007e2000720c */ /* 0x040fe40003f26270 */
[----:B------:R-:W-:Y:S02]  /*ce40*/  ISETP.GE.AND P2, PT, R32, R127, PT ;  /* 0x0000007f2000720c */ /* 0x000fe40003f46270 */
[----:B------:R-:W-:-:S02]  /*ce50*/  IADD3 R32, R2, 0xb8, RZ ;  /* 0x000000b802207810 */ /* 0x000fc40007ffe0ff */
[----:B------:R-:W-:Y:S02]  /*ce60*/  FSEL R103, R58, -INF , !P4 ;  /* 0xff8000003a677808 */ /* 0x000fe40006000000 */
[----:B------:R-:W-:Y:S02]  /*ce70*/  FSEL R57, R57, -INF , !P3 ;  /* 0xff80000039397808 */ /* 0x000fe40005800000 */
[----:B------:R-:W-:Y:S02]  /*ce80*/  FSEL R105, R59, -INF , !P0 ;  /* 0xff8000003b697808 */ /* 0x000fe40004000000 */
[CC--:B------:R-:W-:Y:S02]  /*ce90*/  ISETP.GE.AND P5, PT, R33.reuse, R126.reuse, PT ;  /* 0x0000007e2100720c */ /* 0x0c0fe40003fa6270 */
[-C--:B------:R-:W-:Y:S02]  /*cea0*/  ISETP.GE.AND P4, PT, R33, R127.reuse, PT ;  /* 0x0000007f2100720c */ /* 0x080fe40003f86270 */
[C---:B------:R-:W-:Y:S01]  /*ceb0*/  ISETP.GE.AND P3, PT, R32.reuse, R126, PT ;  /* 0x0000007e2000720c */ /* 0x040fe20003f66270 */
[----:B-1----:R-:W-:Y:S01]  /*cec0*/  HMMA.16816.F32 R40, R160, R8, R20 ;  /* 0x00000008a028723c */ /* 0x002fe20000001814 */
[----:B------:R-:W1:Y:S01]  /*ced0*/  LDSM.16.M88.4 R20, [R225+0x3c00] ;  /* 0x003c0000e114783b */ /* 0x000e620000000200 */
[----:B------:R-:W-:Y:S01]  /*cee0*/  ISETP.GE.AND P0, PT, R32, R127, PT ;  /* 0x0000007f2000720c */ /* 0x000fe20003f06270 */
[----:B------:R-:W-:-:S04]  /*cef0*/  DEPBAR.LE SB0, 0x0 ;  /* 0x000080000000791a */ /* 0x000fc80000000000 */
[C---:B------:R-:W-:Y:S01]  /*cf00*/  IADD3 R33, R2.reuse, 0xb9, RZ ;  /* 0x000000b902217810 */ /* 0x040fe20007ffe0ff */
[C---:B------:R-:W-:Y:S01]  /*cf10*/  HMMA.16816.F32 R16, R160.reuse, R10, R16 ;  /* 0x0000000aa010723c */ /* 0x040fe20000001810 */
[----:B------:R-:W-:Y:S02]  /*cf20*/  IADD3 R32, R2, 0xc0, RZ ;  /* 0x000000c002207810 */ /* 0x000fe40007ffe0ff */
        /* <DEDUP_REMOVED lines=15> */
[----:B------:R-:W-:Y:S02]  /*d020*/  FSEL R85, R62, -INF , !P4 ;  /* 0xff8000003e557808 */ /* 0x000fe40006000000 */
[CC--:B------:R-:W-:Y:S02]  /*d030*/  ISETP.GE.AND P3, PT, R33.reuse, R126.reuse, PT ;  /* 0x0000007e2100720c */ /* 0x0c0fe40003f66270 */
[----:B------:R-:W-:Y:S01]  /*d040*/  ISETP.GE.AND P0, PT, R33, R127, PT ;  /* 0x0000007f2100720c */ /* 0x000fe20003f06270 */
[----:B-1----:R-:W-:Y:S01]  /*d050*/  HMMA.16816.F32 R180, R160, R20, R180 ;  /* 0x00000014a0b4723c */ /* 0x002fe200000018b4 */
[----:B------:R-:W-:-:S02]  /*d060*/  ISETP.GE.AND P5, PT, R8, R126, PT ;  /* 0x0000007e0800720c */ /* 0x000fc40003fa6270 */
[----:B------:R-:W-:Y:S02]  /*d070*/  ISETP.GE.AND P4, PT, R8, R127, PT ;  /* 0x0000007f0800720c */ /* 0x000fe40003f86270 */
[C---:B------:R-:W-:Y:S02]  /*d080*/  IADD3 R32, R2.reuse, 0xc8, RZ ;  /* 0x000000c802207810 */ /* 0x040fe40007ffe0ff */
[----:B------:R-:W-:Y:S01]  /*d090*/  IADD3 R8, R2, 0xd0, RZ ;  /* 0x000000d002087810 */ /* 0x000fe20007ffe0ff */
[----:B------:R-:W-:Y:S01]  /*d0a0*/  HMMA.16816.F32 R164, R160, R22, R164 ;  /* 0x00000016a0a4723c */ /* 0x000fe200000018a4 */
[----:B------:R-:W-:Y:S02]  /*d0b0*/  FSEL R102, R49, -INF , !P1 ;  /* 0xff80000031667808 */ /* 0x000fe40004800000 */
[----:B------:R-:W-:Y:S02]  /*d0c0*/  FSEL R90, R51, -INF , !P2 ;  /* 0xff800000335a7808 */ /* 0x000fe40005000000 */
[----:B------:R-:W-:-:S02]  /*d0d0*/  FSEL R239, R61, -INF , !P3 ;  /* 0xff8000003def7808 */ /* 0x000fc40005800000 */
[----:B------:R-:W-:Y:S01]  /*d0e0*/  FSEL R82, R63, -INF , !P0 ;  /* 0xff8000003f527808 */ /* 0x000fe20004000000 */
[----:B------:R-:W-:Y:S01]  /*d0f0*/  BAR.SYNC.DEFER_BLOCKING 0x0 ;  /* 0x0000000000007b1d */ /* 0x000fe20000010000 */
        /* <DEDUP_REMOVED lines=23> */
[----:B------:R-:W-:Y:S02]  /*d270*/  ISETP.GE.AND P2, PT, R8, R127, PT ;  /* 0x0000007f0800720c */ /* 0x000fe40003f46270 */
[C---:B------:R-:W-:Y:S02]  /*d280*/  IADD3 R9, R2.reuse, 0xe1, RZ ;  /* 0x000000e102097810 */ /* 0x040fe40007ffe0ff */
[----:B------:R-:W-:Y:S02]  /*d290*/  IADD3 R8, R2, 0xe8, RZ ;  /* 0x000000e802087810 */ /* 0x000fe40007ffe0ff */
[----:B------:R-:W-:Y:S02]  /*d2a0*/  FSEL R177, R16, -INF , !P5 ;  /* 0xff80000010b17808 */ /* 0x000fe40006800000 */
[----:B------:R-:W-:Y:S02]  /*d2b0*/  FSEL R176, R17, -INF , !P3 ;  /* 0xff80000011b07808 */ /* 0x000fe40005800000 */
[----:B------:R-:W-:-:S02]  /*d2c0*/  FSEL R168, R12, -INF , !P1 ;  /* 0xff8000000ca87808 */ /* 0x000fc40004800000 */
[CC--:B------:R-:W-:Y:S02]  /*d2d0*/  ISETP.GE.AND P5, PT, R9.reuse, R126.reuse, PT ;  /* 0x0000007e0900720c */ /* 0x0c0fe40003fa6270 */
[C---:B------:R-:W-:Y:S02]  /*d2e0*/  ISETP.GE.AND P3, PT, R8.reuse, R126, PT ;  /* 0x0000007e0800720c */ /* 0x040fe40003f66270 */
[-C--:B------:R-:W-:Y:S02]  /*d2f0*/  ISETP.GE.AND P1, PT, R8, R127.reuse, PT ;  /* 0x0000007f0800720c */ /* 0x080fe40003f26270 */
[----:B------:R-:W-:Y:S02]  /*d300*/  IADD3 R8, R2, 0xf0, RZ ;  /* 0x000000f002087810 */ /* 0x000fe40007ffe0ff */
[----:B------:R-:W-:Y:S02]  /*d310*/  FSEL R34, R18, -INF , !P4 ;  /* 0xff80000012227808 */ /* 0x000fe40006000000 */
[----:B------:R-:W-:-:S02]  /*d320*/  ISETP.GE.AND P4, PT, R9, R127, PT ;  /* 0x0000007f0900720c */ /* 0x000fc40003f86270 */
[----:B------:R-:W-:Y:S02]  /*d330*/  IADD3 R9, R2, 0xe9, RZ ;  /* 0x000000e902097810 */ /* 0x000fe40007ffe0ff */
[----:B------:R-:W-:Y:S02]  /*d340*/  FSEL R142, R13, -INF , !P5 ;  /* 0xff8000000d8e7808 */ /* 0x000fe40006800000 */
[C---:B------:R-:W-:Y:S02]  /*d350*/  ISETP.GE.AND P5, PT, R8.reuse, R126, PT ;  /* 0x0000007e0800720c */ /* 0x040fe40003fa6270 */
[----:B------:R-:W-:Y:S02]  /*d360*/  ISETP.GE.AND P6, PT, R8, R127, PT ;  /* 0x0000007f0800720c */ /* 0x000fe40003fc6270 */
[----:B------:R-:W-:Y:S02]  /*d370*/  IADD3 R8, R2, 0xf1, RZ ;  /* 0x000000f102087810 */ /* 0x000fe40007ffe0ff */
[----:B------:R-:W-:-:S02]  /*d380*/  FSEL R47, R19, -INF , !P0 ;  /* 0xff800000132f7808 */ /* 0x000fc40004000000 */
[----:B------:R-:W-:Y:S02]  /*d390*/  FSEL R46, R14, -INF , !P2 ;  /* 0xff8000000e2e7808 */ /* 0x000fe40005000000 */
[C---:B------:R-:W-:Y:S02]  /*d3a0*/  ISETP.GE.AND P2, PT, R9.reuse, R126, PT ;  /* 0x0000007e0900720c */ /* 0x040fe40003f46270 */
[-C--:B------:R-:W-:Y:S02]  /*d3b0*/  ISETP.GE.AND P0, PT, R9, R127.reuse, PT ;  /* 0x0000007f0900720c */ /* 0x080fe40003f06270 */
[----:B------:R-:W-:Y:S02]  /*d3c0*/  P2R R9, PR, RZ, 0x20 ;  /* 0x00000020ff097803 */ /* 0x000fe40000000000 */
[----:B------:R-:W-:Y:S02]  /*d3d0*/  FSEL R98, R172, -INF , !P3 ;  /* 0xff800000ac627808 */ /* 0x000fe40005800000 */
[----:B------:R-:W-:-:S02]  /*d3e0*/  ISETP.GE.AND P5, PT, R8, R127, PT ;  /* 0x0000007f0800720c */ /* 0x000fc40003fa6270 */
[----:B------:R-:W-:Y:S02]  /*d3f0*/  ISETP.GE.AND P3, PT, R8, R126, PT ;  /* 0x0000007e0800720c */ /* 0x000fe40003f66270 */
[----:B------:R-:W-:Y:S02]  /*d400*/  FSEL R54, R183, -INF , !P5 ;  /* 0xff800000b7367808 */ /* 0x000fe40006800000 */
[----:B------:R-:W-:Y:S02]  /*d410*/  FSEL R45, R15, -INF , !P4 ;  /* 0xff8000000f2d7808 */ /* 0x000fe40006000000 */
[----:B------:R-:W-:Y:S02]  /*d420*/  P2R R8, PR, RZ, 0x8 ;  /* 0x00000008ff087803 */ /* 0x000fe40000000000 */
[----:B------:R-:W-:Y:S02]  /*d430*/  ISETP.GE.AND P5, PT, R35, 0x2, PT ;  /* 0x000000022300780c */ /* 0x000fe40003fa6270 */
[----:B------:R-:W-:-:S02]  /*d440*/  ISETP.NE.AND P4, PT, R171, RZ, PT ;  /* 0x000000ffab00720c */ /* 0x000fc40003f85270 */
[----:B------:R-:W-:Y:S02]  /*d450*/  FSEL R48, R175, -INF , !P0 ;  /* 0xff800000af307808 */ /* 0x000fe40004000000 */
[----:B------:R-:W-:Y:S02]  /*d460*/  FSEL R49, R174, -INF , !P1 ;  /* 0xff800000ae317808 */ /* 0x000fe40004800000 */
[----:B------:R-:W-:Y:S02]  /*d470*/  ISETP.NE.AND P0, PT, R8, RZ, PT ;  /* 0x000000ff0800720c */ /* 0x000fe40003f05270 */
[----:B------:R-:W-:Y:S02]  /*d480*/  ISETP.NE.AND P1, PT, R9, RZ, PT ;  /* 0x000000ff0900720c */ /* 0x000fe40003f25270 */
[----:B------:R-:W-:Y:S02]  /*d490*/  FSEL R8, R7, -INF , !P4 ;  /* 0xff80000007087808 */ /* 0x000fe40006000000 */
[----:B------:R-:W-:-:S02]  /*d4a0*/  IADD3 R9, R2, 0xf8, RZ ;  /* 0x000000f802097810 */ /* 0x000fc40007ffe0ff */
[CC--:B------:R-:W-:Y:S02]  /*d4b0*/  ISETP.GE.AND P4, PT, R2.reuse, R126.reuse, PT ;  /* 0x0000007e0200720c */ /* 0x0c0fe40003f86270 */
        /* <DEDUP_REMOVED lines=8> */
[----:B------:R-:W-:Y:S02]  /*d540*/  FSEL R50, R182, -INF , !P6 ;  /* 0xff800000b6327808 */ /* 0x000fe40007000000 */
[----:B------:R-:W-:Y:S02]  /*d550*/  FSEL R4, R4, -INF , !P4 ;  /* 0xff80000004047808 */ /* 0x000fe40006000000 */
[----:B------:R-:W-:-:S02]  /*d560*/  FSEL R56, R164, -INF , !P3 ;  /* 0xff800000a4387808 */ /* 0x000fc40005800000 */
[----:B------:R-:W-:Y:S02]  /*d570*/  FSEL R53, R166, -INF , !P1 ;  /* 0xff800000a6357808 */ /* 0x000fe40004800000 */
[----:B------:R-:W-:Y:S02]  /*d580*/  FSEL R55, R165, -INF , !P2 ;  /* 0xff800000a5377808 */ /* 0x000fe40005000000 */
[----:B------:R-:W-:Y:S01]  /*d590*/  FSEL R52, R167, -INF , !P0 ;  /* 0xff800000a7347808 */ /* 0x000fe20004000000 */
[----:B------:R-:W-:Y:S05]  /*d5a0*/  @!P5 BRA `(.L_x_923) ;  /* 0x00000ab00000d947 */ /* 0x000fea0003800000 */
[----:B------:R-:W-:-:S13]  /*d5b0*/  LOP3.LUT P6, RZ, R231, 0x8, RZ, 0xc0, !PT ;  /* 0x00000008e7ff7812 */ /* 0x000fda00078cc0ff */
[----:B------:R-:W-:Y:S05]  /*d5c0*/  @!P6 BRA `(.L_x_924) ;  /* 0x000003b00000e947 */ /* 0x000fea0003800000 */
[----:B------:R-:W-:Y:S02]  /*d5d0*/  IABS R2, c[0x0][0x2d0] ;  /* 0x0000b40000027a13 */ /* 0x000fe40000000000 */
[C---:B------:R-:W-:Y:S02]  /*d5e0*/  IADD3 R13, R0.reuse, -0x100, RZ ;  /* 0xffffff00000d7810 */ /* 0x040fe40007ffe0ff */
[----:B------:R-:W1:Y:S01]  /*d5f0*/  I2F.RP R14, R2 ;  /* 0x00000002000e7306 */ /* 0x000e620000209400 */
[----:B------:R-:W-:Y:S02]  /*d600*/  IABS R11, R0 ;  /* 0x00000000000b7213 */ /* 0x000fe40000000000 */
[----:B------:R-:W-:Y:S02]  /*d610*/  IABS R9, R13 ;  /* 0x0000000d00097213 */ /* 0x000fe40000000000 */
[----:B------:R-:W-:Y:S02]  /*d620*/  LOP3.LUT R0, R0, c[0x0][0x2d0], RZ, 0x3c, !PT ;  /* 0x0000b40000007a12 */ /* 0x000fe400078e3cff */
[----:B------:R-:W-:-:S02]  /*d630*/  LOP3.LUT R13, R13, c[0x0][0x2d0], RZ, 0x3c, !PT ;  /* 0x0000b4000d0d7a12 */ /* 0x000fc400078e3cff */
        /* <DEDUP_REMOVED lines=23> */
[----:B------:R-:W-:-:S02]  /*d7b0*/  ISETP.NE.AND P1, PT, RZ, c[0x0][0x2d0], PT ;  /* 0x0000b400ff007a0c */ /* 0x000fc40003f25270 */
[----:B------:R-:W-:-:S05]  /*d7c0*/  LOP3.LUT R7, RZ, c[0x0][0x2d0], RZ, 0x33, !PT ;  /* 0x0000b400ff077a12 */ /* 0x000fca00078e33ff */
        /* <DEDUP_REMOVED lines=27> */
.L_x_924:
[----:B------:R-:W-:-:S05]  /*d980*/  IMAD.MOV.U32 R2, RZ, RZ, c[0x0][0x198] ;  /* 0x00006600ff027624 */ /* 0x000fca00078e00ff */
[----:B------:R-:W-:-:S04]  /*d990*/  LEA R2, -R2, RZ, 0x8 ;  /* 0x000000ff02027211 */ /* 0x000fc800078e41ff */
[----:B------:R-:W-:Y:S02]  /*d9a0*/  SHF.R.S32.HI R0, RZ, 0x1f, R2 ;  /* 0x0000001fff007819 */ /* 0x000fe40000011402 */
.L_x_925:
[----:B------:R-:W-:Y:S01]  /*d9b0*/  ISETP.GE.AND P0, PT, R148, c[0x0][0x220], PT ;  /* 0x0000880094007a0c */ /* 0x000fe20003f06270 */
[----:B------:R-:W-:-:S12]  /*d9c0*/  BSSY B0, `(.L_x_926) ;  /* 0x0000066000007945 */ /* 0x000fd80003800000 */
[----:B------:R-:W-:Y:S01]  /*d9d0*/  @!P0 IMAD.MOV.U32 R22, RZ, RZ, c[0x0][0x198] ;  /* 0x00006600ff168624 */ /* 0x000fe200078e00ff */
[-C--:B------:R-:W-:Y:S01]  /*d9e0*/  @!P0 IADD3 R39, P2, P1, R2, R122.reuse, R39 ;  /* 0x0000007a02278210 */ /* 0x080fe2000795e027 */
[----:B------:R-:W-:Y:S01]  /*d9f0*/  @!P0 IMAD.MOV.U32 R10, RZ, RZ, R122 ;  /* 0x000000ffff0a8224 */ /* 0x000fe200078e007a */
[----:B------:R1:W-:Y:S01]  /*da00*/  @P0 STS [R234+0x1000], RZ ;  /* 0x001000ffea000388 */ /* 0x0003e20000000800 */
[----:B------:R-:W-:Y:S01]  /*da10*/  @!P0 IMAD.MOV.U32 R11, RZ, RZ, R125 ;  /* 0x000000ffff0b8224 */ /* 0x000fe200078e007d */
[----:B------:R-:W-:Y:S01]  /*da20*/  @!P0 IADD3.X R38, R0, R125, R38, P2, P1 ;  /* 0x0000007d00268210 */ /* 0x000fe200017e2426 */
[----:B------:R-:W-:Y:S01]  /*da30*/  @!P0 IMAD.MOV.U32 R7, RZ, RZ, c[0x0][0x198] ;  /* 0x00006600ff078624 */ /* 0x000fe200078e00ff */
[----:B------:R-:W-:Y:S01]  /*da40*/  @!P0 LEA R20, P2, R39, c[0x0][0x168], 0x1 ;  /* 0x00005a0027148a11 */ /* 0x000fe200078408ff */
[----:B------:R-:W-:Y:S01]  /*da50*/  @!P0 IMAD.MOV.U32 R18, RZ, RZ, c[0x0][0x198] ;  /* 0x00006600ff128624 */ /* 0x000fe200078e00ff */
[----:B------:R1:W-:Y:S01]  /*da60*/  @P0 STS [R234+0x1004], RZ ;  /* 0x001004ffea000388 */ /* 0x0003e20000000800 */
[----:B------:R-:W-:Y:S01]  /*da70*/  @!P0 IMAD.WIDE.U32 R22, R22, 0xa0, R10 ;  /* 0x000000a016168825 */ /* 0x000fe200078e000a */
[----:B------:R-:W-:-:S02]  /*da80*/  @!P0 LEA R14, P1, R7, R122, 0x6 ;  /* 0x0000007a070e8211 */ /* 0x000fc400078230ff */
[----:B------:R-:W-:Y:S01]  /*da90*/  @!P0 LEA.HI.X R21, R39, c[0x0][0x16c], R38, 0x1, P2 ;  /* 0x00005b0027158a11 */ /* 0x000fe200010f0c26 */
[----:B------:R-:W-:Y:S01]  /*daa0*/  @!P0 IMAD.MOV.U32 R13, RZ, RZ, c[0x0][0x19c] ;  /* 0x00006700ff0d8624 */ /* 0x000fe200078e00ff */
[----:B------:R-:W-:Y:S01]  /*dab0*/  @!P0 IADD3 R17, P3, R2, R22, RZ ;  /* 0x0000001602118210 */ /* 0x000fe20007f7e0ff */
[----:B------:R-:W-:Y:S01]  /*dac0*/  @!P0 IMAD.WIDE.U32 R18, R18, 0xc0, R10 ;  /* 0x000000c012128825 */ /* 0x000fe200078e000a */
[----:B------:R1:W-:Y:S02]  /*dad0*/  @P0 STS.64 [R234+0x1008], RZ ;  /* 0x001008ffea000388 */ /* 0x0003e40000000a00 */
[----:B------:R-:W-:Y:S01]  /*dae0*/  @!P0 LEA.HI.X R13, R7, R125, R13, 0x6, P1 ;  /* 0x0000007d070d8211 */ /* 0x000fe200008f340d */
[----:B------:R-:W-:Y:S02]  /*daf0*/  @!P0 IMAD.MOV.U32 R10, RZ, RZ, c[0x0][0x198] ;  /* 0x00006600ff0a8624 */ /* 0x000fe400078e00ff */
[----:B------:R-:W-:Y:S02]  /*db00*/  @!P0 IMAD.MOV.U32 R28, RZ, RZ, c[0x0][0x198] ;  /* 0x00006600ff1c8624 */ /* 0x000fe400078e00ff */
[----:B------:R-:W-:Y:S01]  /*db10*/  @!P0 IMAD.MOV.U32 R124, RZ, RZ, R122 ;  /* 0x000000ffff7c8224 */ /* 0x000fe200078e007a */
[----:B------:R-:W-:Y:S01]  /*db20*/  @!P0 LEA R16, P1, R10, R122, 0x7 ;  /* 0x0000007a0a108211 */ /* 0x000fe200078238ff */
[----:B------:R-:W-:-:S02]  /*db30*/  @!P0 IMAD.MOV.U32 R9, RZ, RZ, c[0x0][0x19c] ;  /* 0x00006700ff098624 */ /* 0x000fc400078e00ff */
[----:B------:R-:W-:-:S03]  /*db40*/  @!P0 IMAD.WIDE.U32 R28, R28, 0x60, R124 ;  /* 0x000000601c1c8825 */ /* 0x000fc600078e007c */
[----:B------:R-:W-:Y:S01]  /*db50*/  @!P0 LEA.HI.X R9, R10, R125, R9, 0x7, P1 ;  /* 0x0000007d0a098211 */ /* 0x000fe200008f3c09 */
[----:B------:R-:W-:Y:S01]  /*db60*/  @!P0 IMAD.MOV.U32 R12, RZ, RZ, c[0x0][0x19c] ;  /* 0x00006700ff0c8624 */ /* 0x000fe200078e00ff */
[C---:B------:R-:W-:Y:S01]  /*db70*/  @!P0 IADD3 R14, P1, R2.reuse, R14, RZ ;  /* 0x0000000e020e8210 */ /* 0x040fe20007f3e0ff */
[----:B------:R-:W-:Y:S01]  /*db80*/  @!P0 IMAD.MOV.U32 R11, RZ, RZ, c[0x0][0x19c] ;  /* 0x00006700ff0b8624 */ /* 0x000fe200078e00ff */
[C---:B------:R-:W-:Y:S01]  /*db90*/  @!P0 IADD3 R15, P2, R2.reuse, R28, RZ ;  /* 0x0000001c020f8210 */ /* 0x040fe20007f5e0ff */
[----:B------:R-:W-:Y:S01]  /*dba0*/  @!P0 IMAD.MOV.U32 R7, RZ, RZ, c[0x0][0x19c] ;  /* 0x00006700ff078624 */ /* 0x000fe200078e00ff */
[----:B------:R-:W-:Y:S01]  /*dbb0*/  @!P0 IADD3 R10, P4, R2, R18, RZ ;  /* 0x00000012020a8210 */ /* 0x000fe20007f9e0ff */
[----:B------:R-:W-:Y:S02]  /*dbc0*/  @!P0 IMAD R12, R12, 0x60, RZ ;  /* 0x000000600c0c8824 */ /* 0x000fe400078e02ff */
[----:B------:R-:W-:Y:S02]  /*dbd0*/  @!P0 IMAD R11, R11, 0xa0, RZ ;  /* 0x000000a00b0b8824 */ /* 0x000fe400078e02ff */
[----:B------:R-:W-:Y:S01]  /*dbe0*/  @!P0 IMAD R7, R7, 0xc0, RZ ;  /* 0x000000c007078824 */ /* 0x000fe200078e02ff */
[C---:B------:R-:W-:Y:S01]  /*dbf0*/  @!P0 IADD3.X R12, R0.reuse, R29, R12, P2, !PT ;  /* 0x0000001d000c8210 */ /* 0x040fe200017fe40c */
[----:B------:R-:W-:Y:S01]  /*dc00*/  @!P0 IMAD.X R13, R0, 0x1, R13, P1 ;  /* 0x00000001000d8824 */ /* 0x000fe200008e060d */
[----:B------:R-:W-:-:S02]  /*dc10*/  @!P0 LEA R18, P1, R15, c[0x0][0x168], 0x1 ;  /* 0x00005a000f128a11 */ /* 0x000fc400078208ff */
[----:B------:R-:W-:Y:S02]  /*dc20*/  @!P0 IADD3.X R11, R0, R23, R11, P3, !PT ;  /* 0x00000017000b8210 */ /* 0x000fe40001ffe40b */
[----:B------:R-:W-:Y:S02]  /*dc30*/  @!P0 LEA R28, P3, R2, R236, 0x1 ;  /* 0x000000ec021c8211 */ /* 0x000fe400078608ff */
[----:B------:R-:W-:Y:S02]  /*dc40*/  @!P0 IADD3.X R7, R0, R7, R19, P4, !PT ;  /* 0x0000000700078210 */ /* 0x000fe400027fe413 */
[----:B------:R-:W-:Y:S02]  /*dc50*/  @!P0 LEA.HI.X R19, R15, c[0x0][0x16c], R12, 0x1, P1 ;  /* 0x00005b000f138a11 */ /* 0x000fe400008f0c0c */
[----:B------:R-:W-:Y:S02]  /*dc60*/  @!P0 IADD3 R16, P1, R2, R16, RZ ;  /* 0x0000001002108210 */ /* 0x000fe40007f3e0ff */
[----:B------:R-:W-:-:S02]  /*dc70*/  @!P0 LEA R22, P2, R14, c[0x0][0x168], 0x1 ;  /* 0x00005a000e168a11 */ /* 0x000fc400078408ff */
[----:B------:R-:W-:Y:S01]  /*dc80*/  @!P0 LEA.HI.X R29, R2, R235, R0, 0x1, P3 ;  /* 0x000000eb021d8211 */ /* 0x000fe200018f0c00 */
[----:B------:R-:W-:Y:S01]  /*dc90*/  @!P0 IMAD.X R9, R0, 0x1, R9, P1 ;  /* 0x0000000100098824 */ /* 0x000fe200008e0609 */
[----:B------:R-:W-:Y:S02]  /*dca0*/  @!P0 LEA.HI.X R23, R14, c[0x0][0x16c], R13, 0x1, P2 ;  /* 0x00005b000e178a11 */ /* 0x000fe400010f0c0d */
[----:B------:R-:W-:Y:S01]  /*dcb0*/  @!P0 LEA R30, P3, R16, c[0x0][0x168], 0x1 ;  /* 0x00005a00101e8a11 */ /* 0x000fe200078608ff */
[----:B------:R-:W-:Y:S01]  /*dcc0*/  @!PT LDS RZ, [RZ] ;  /* 0x00000000fffff984 */ /* 0x000fe20000000800 */
[----:B------:R-:W-:Y:S01]  /*dcd0*/  @!PT LDS RZ, [RZ] ;  /* 0x00000000fffff984 */ /* 0x000fe20000000800 */
[----:B------:R-:W-:Y:S01]  /*dce0*/  @!PT LDS RZ, [RZ] ;  /* 0x00000000fffff984 */ /* 0x000fe20000000800 */
[----:B------:R1:W-:Y:S01]  /*dcf0*/  @!P0 LDGSTS.E.BYPASS.LTC128B.128 [R234+0x1000], [R28.64] ;  /* 0x010000001cea8fae */ /* 0x0003e2000b901d46 */
[----:B------:R-:W-:Y:S02]  /*dd00*/  @!P0 LEA R14, P2, R17, c[0x0][0x168], 0x1 ;  /* 0x00005a00110e8a11 */ /* 0x000fe400078408ff */
[----:B------:R-:W-:Y:S01]  /*dd10*/  @!P0 LEA R12, P1, R10, c[0x0][0x168], 0x1 ;  /* 0x00005a000a0c8a11 */ /* 0x000fe200078208ff */
[----:B------:R1:W-:Y:S01]  /*dd20*/  @P0 STS.128 [R234+0x1800], RZ ;  /* 0x001800ffea000388 */ /* 0x0003e20000000c00 */
[----:B------:R-:W-:-:S02]  /*dd30*/  @!P0 LEA.HI.X R31, R16, c[0x0][0x16c], R9, 0x1, P3 ;  /* 0x00005b00101f8a11 */ /* 0x000fc400018f0c09 */
[----:B------:R-:W-:Y:S01]  /*dd40*/  @!P0 LEA.HI.X R15, R17, c[0x0][0x16c], R11, 0x1, P2 ;  /* 0x00005b00110f8a11 */ /* 0x000fe200010f0c0b */
[----:B------:R-:W-:Y:S01]  /*dd50*/  @!PT LDS RZ, [RZ] ;  /* 0x00000000fffff984 */ /* 0x000fe20000000800 */
[----:B------:R-:W-:Y:S01]  /*dd60*/  @!PT LDS RZ, [RZ] ;  /* 0x00000000fffff984 */ /* 0x000fe20000000800 */
[----:B------:R-:W-:Y:S01]  /*dd70*/  @!PT LDS RZ, [RZ] ;  /* 0x00000000fffff984 */ /* 0x000fe20000000800 */
[----:B------:R1:W-:Y:S01]  /*dd80*/  @!P0 LDGSTS.E.BYPASS.LTC128B.128 [R234+0x1800], [R20.64] ;  /* 0x0180000014ea8fae */ /* 0x0003e2000b901d46 */
[----:B------:R-:W-:-:S03]  /*dd90*/  @!P0 LEA.HI.X R13, R10, c[0x0][0x16c], R7, 0x1, P1 ;  /* 0x00005b000a0d8a11 */ /* 0x000fc600008f0c07 */
        /* <DEDUP_REMOVED lines=27> */
[----:B------:R-:W-:Y:S01]  /*df50*/  IMAD.MOV.U32 R7, RZ, RZ, c[0x0][0x198] ;  /* 0x00006600ff077624 */ /* 0x000fe200078e00ff */
        /* <DEDUP_REMOVED lines=12> */
.L_x_927:
[----:B------:R-:W-:Y:S05]  /*e020*/  BSYNC B0 ;  /* 0x0000000000007941 */ /* 0x000fea0003800000 */
.L_x_926:
[----:B------:R-:W0:Y:S01]  /*e030*/  LDGDEPBAR ;  /* 0x00000000000079af */ /* 0x000e220000000000 */
[----:B------:R-:W-:-:S04]  /*e040*/  LEA R236, P0, R2, R236, 0x1 ;  /* 0x000000ec02ec7211 */ /* 0x000fc800078008ff */
[----:B------:R-:W-:Y:S02]  /*e050*/  LEA.HI.X R235, R2, R235, R0, 0x1, P0 ;  /* 0x000000eb02eb7211 */ /* 0x000fe400000f0c00 */
.L_x_923:
[----:B------:R-:W-:Y:S02]  /*e060*/  FMNMX.FTZ R2, R4, R159, !PT ;  /* 0x0000009f04027209 */ /* 0x000fe40007810000 */
[----:B--2---:R-:W-:Y:S02]  /*e070*/  MOV R10, R143 ;  /* 0x0000008f000a7202 */ /* 0x004fe40000000f00 */
[----:B------:R-:W-:Y:S02]  /*e080*/  FMNMX.FTZ R2, R5, R2, !PT ;  /* 0x0000000205027209 */ /* 0x000fe40007810000 */
[----:B------:R-:W-:Y:S02]  /*e090*/  MOV R9, R100 ;  /* 0x0000006400097202 */ /* 0x000fe40000000f00 */
[----:B------:R-:W-:Y:S02]  /*e0a0*/  FMNMX.FTZ R2, R169, R2, !PT ;  /* 0x00000002a9027209 */ /* 0x000fe40007810000 */
[----:B------:R-:W-:-:S02]  /*e0b0*/  MOV R7, R102 ;  /* 0x0000006600077202 */ /* 0x000fc40000000f00 */
        /* <DEDUP_REMOVED lines=73> */
[--C-:B------:R-:W-:Y:S01]  /*e550*/  FFMA.FTZ R75, R224, c[0x0][0x23c], -R79.reuse ;  /* 0x00008f00e04b7a23 */ /* 0x100fe2000001084f */
[----:B------:R-:W-:Y:S01]  /*e560*/  SHF.L.U32 R224, R3, 0x1, RZ ;  /* 0x0000000103e07819 */ /* 0x000fe200000006ff */
[--C-:B------:R-:W-:Y:S01]  /*e570*/  FFMA.FTZ R162, R169, c[0x0][0x23c], -R79.reuse ;  /* 0x00008f00a9a27a23 */ /* 0x100fe2000001084f */
[----:B------:R-:W-:Y:S01]  /*e580*/  FMNMX.FTZ R0, R156, R0, !PT ;  /* 0x000000009c007209 */ /* 0x000fe20007810000 */
[--C-:B------:R-:W-:Y:S01]  /*e590*/  FFMA.FTZ R166, R5, c[0x0][0x23c], -R79.reuse ;  /* 0x00008f0005a67a23 */ /* 0x100fe2000001084f */
[----:B------:R-:W-:Y:S01]  /*e5a0*/  MUFU.EX2 R171, R171 ;  /* 0x000000ab00ab7308 */ /* 0x000fe20000000800 */
[--C-:B------:R-:W-:Y:S01]  /*e5b0*/  FFMA.FTZ R39, R7, c[0x0][0x23c], -R79.reuse ;  /* 0x00008f0007277a23 */ /* 0x100fe2000001084f */
[----:B------:R-:W-:Y:S01]  /*e5c0*/  FMNMX.FTZ R0, R157, R0, !PT ;  /* 0x000000009d007209 */ /* 0x000fe20007810000 */
[--C-:B------:R-:W-:Y:S01]  /*e5d0*/  FFMA.FTZ R76, R223, c[0x0][0x23c], -R79.reuse ;  /* 0x00008f00df4c7a23 */ /* 0x100fe2000001084f */
[----:B------:R-:W-:Y:S01]  /*e5e0*/  LEA R223, R25, R224, 0x1 ;  /* 0x000000e019df7211 */ /* 0x000fe200078e08ff */
[--C-:B------:R-:W-:Y:S01]  /*e5f0*/  FFMA.FTZ R170, R159, c[0x0][0x23c], -R79.reuse ;  /* 0x00008f009faa7a23 */ /* 0x100fe2000001084f */
[----:B------:R-:W-:Y:S01]  /*e600*/  FMNMX.FTZ R0, R155, R0, !PT ;  /* 0x000000009b007209 */ /* 0x000fe20007810000 */
[----:B------:R-:W-:Y:S01]  /*e610*/  LDSM.16.MT88.4 R40, [R224+0x5400] ;  /* 0x00540000e028783b */ /* 0x000fe20000004200 */
[----:B------:R-:W-:Y:S01]  /*e620*/  MUFU.EX2 R166, R166 ;  /* 0x000000a600a67308 */ /* 0x000fe20000000800 */
[--C-:B------:R-:W-:Y:S01]  /*e630*/  FFMA.FTZ R161, R184, c[0x0][0x23c], -R79.reuse ;  /* 0x00008f00b8a17a23 */ /* 0x100fe2000001084f */
[----:B------:R-:W-:Y:S01]  /*e640*/  FMNMX.FTZ R0, R154, R0, !PT ;  /* 0x000000009a007209 */ /* 0x000fe20007810000 */
[----:B-1----:R-:W-:Y:S01]  /*e650*/  LDSM.16.MT88.4 R12, [R223+0x5000] ;  /* 0x00500000df0c783b */ /* 0x002fe20000004200 */
[----:B------:R-:W-:-:S02]  /*e660*/  FFMA.FTZ R160, R185, c[0x0][0x23c], -R79 ;  /* 0x00008f00b9a07a23 */ /* 0x000fc4000001084f */
[----:B------:R-:W-:Y:S01]  /*e670*/  FMNMX.FTZ R0, R151, R0, !PT ;  /* 0x0000000097007209 */ /* 0x000fe20007810000 */
[--C-:B------:R-:W-:Y:S01]  /*e680*/  FFMA.FTZ R159, R179, c[0x0][0x23c], -R79.reuse ;  /* 0x00008f00b39f7a23 */ /* 0x100fe2000001084f */
[----:B------:R-:W1:Y:S01]  /*e690*/  MUFU.EX2 R170, R170 ;  /* 0x000000aa00aa7308 */ /* 0x000e620000000800 */
[--C-:B------:R-:W-:Y:S01]  /*e6a0*/  FFMA.FTZ R143, R186, c[0x0][0x23c], -R79.reuse ;  /* 0x00008f00ba8f7a23 */ /* 0x100fe2000001084f */
[----:B------:R-:W-:Y:S01]  /*e6b0*/  FMNMX.FTZ R0, R150, R0, !PT ;  /* 0x0000000096007209 */ /* 0x000fe20007810000 */
[--C-:B------:R-:W-:Y:S01]  /*e6c0*/  FFMA.FTZ R60, R57, c[0x0][0x23c], -R79.reuse ;  /* 0x00008f00393c7a23 */ /* 0x100fe2000001084f */
[----:B------:R-:W-:Y:S01]  /*e6d0*/  LDSM.16.MT88.4 R16, [R223+0x5400] ;  /* 0x00540000df10783b */ /* 0x000fe20000004200 */
[--C-:B------:R-:W-:Y:S01]  /*e6e0*/  FFMA.FTZ R59, R58, c[0x0][0x23c], -R79.reuse ;  /* 0x00008f003a3b7a23 */ /* 0x100fe2000001084f */
[----:B------:R-:W-:Y:S01]  /*e6f0*/  FMNMX.FTZ R0, R147, R0, !PT ;  /* 0x0000000093007209 */ /* 0x000fe20007810000 */
[--C-:B------:R-:W-:Y:S01]  /*e700*/  FFMA.FTZ R58, R10, c[0x0][0x23c], -R79.reuse ;  /* 0x00008f000a3a7a23 */ /* 0x100fe2000001084f */
[----:B------:R-:W2:Y:S01]  /*e710*/  MUFU.EX2 R162, R162 ;  /* 0x000000a200a27308 */ /* 0x000ea20000000800 */
[--C-:B------:R-:W-:Y:S01]  /*e720*/  FFMA.FTZ R57, R9, c[0x0][0x23c], -R79.reuse ;  /* 0x00008f0009397a23 */ /* 0x100fe2000001084f */
[----:B------:R-:W-:Y:S01]  /*e730*/  FMNMX.FTZ R0, R145, R0, !PT ;  /* 0x0000000091007209 */ /* 0x000fe20007810000 */
[----:B------:R-:W-:Y:S01]  /*e740*/  LDSM.16.MT88.4 R28, [R224+0x5800] ;  /* 0x00580000e01c783b */ /* 0x000fe20000004200 */
[----:B------:R-:W-:-:S02]  /*e750*/  FFMA.FTZ R125, R187, c[0x0][0x23c], -R79 ;  /* 0x00008f00bb7d7a23 */ /* 0x000fc4000001084f */
[----:B------:R-:W-:Y:S01]  /*e760*/  FMNMX.FTZ R0, R144, R0, !PT ;  /* 0x0000000090007209 */ /* 0x000fe20007810000 */
[--C-:B------:R-:W-:Y:S01]  /*e770*/  FFMA.FTZ R124, R188, c[0x0][0x23c], -R79.reuse ;  /* 0x00008f00bc7c7a23 */ /* 0x100fe2000001084f */
[----:B-1----:R-:W-:Y:S01]  /*e780*/  F2FP.PACK_AB R20, R170, R171 ;  /* 0x000000abaa14723e */ /* 0x002fe200000000ff */
[----:B------:R-:W-:Y:S01]  /*e790*/  MUFU.EX2 R161, R161 ;  /* 0x000000a100a17308 */ /* 0x000fe20000000800 */
[----:B------:R-:W-:Y:S01]  /*e7a0*/  FMNMX.FTZ R0, R146, R0, !PT ;  /* 0x0000000092007209 */ /* 0x000fe20007810000 */
[--C-:B------:R-:W-:Y:S02]  /*e7b0*/  FFMA.FTZ R123, R190, c[0x0][0x23c], -R79.reuse ;  /* 0x00008f00be7b7a23 */ /* 0x100fe4000001084f */
[--C-:B------:R-:W-:Y:S01]  /*e7c0*/  FFMA.FTZ R122, R191, c[0x0][0x23c], -R79.reuse ;  /* 0x00008f00bf7a7a23 */ /* 0x100fe2000001084f */
[----:B------:R-:W-:Y:S01]  /*e7d0*/  FMNMX.FTZ R0, R141, R0, !PT ;  /* 0x000000008d007209 */ /* 0x000fe20007810000 */
[--C-:B------:R-:W-:Y:S01]  /*e7e0*/  FFMA.FTZ R104, R192, c[0x0][0x23c], -R79.reuse ;  /* 0x00008f00c0687a23 */ /* 0x100fe2000001084f */
[----:B--2---:R-:W-:Y:S01]  /*e7f0*/  F2FP.PACK_AB R22, R162, R166 ;  /* 0x000000a6a216723e */ /* 0x004fe200000000ff */
[----:B------:R-:W-:Y:S01]  /*e800*/  MUFU.EX2 R160, R160 ;  /* 0x000000a000a07308 */ /* 0x000fe20000000800 */
[----:B------:R-:W-:Y:S01]  /*e810*/  FMNMX.FTZ R0, R140, R0, !PT ;  /* 0x000000008c007209 */ /* 0x000fe20007810000 */
[----:B------:R-:W-:-:S02]  /*e820*/  FFMA.FTZ R102, R193, c[0x0][0x23c], -R79 ;  /* 0x00008f00c1667a23 */ /* 0x000fc4000001084f */
[--C-:B------:R-:W-:Y:S01]  /*e830*/  FFMA.FTZ R101, R194, c[0x0][0x23c], -R79.reuse ;  /* 0x00008f00c2657a23 */ /* 0x100fe2000001084f */
[----:B------:R-:W-:Y:S01]  /*e840*/  FMNMX.FTZ R0, R139, R0, !PT ;  /* 0x000000008b007209 */ /* 0x000fe20007810000 */
[--C-:B------:R-:W-:Y:S02]  /*e850*/  FFMA.FTZ R100, R195, c[0x0][0x23c], -R79.reuse ;  /* 0x00008f00c3647a23 */ /* 0x100fe4000001084f */
        /* <DEDUP_REMOVED lines=9> */
[--C-:B------:R-:W-:Y:S01]  /*e8f0*/  FFMA.FTZ R89, R201, c[0x0][0x23c], -R79.reuse ;  /* 0x00008f00c9597a23 */ /* 0x100fe2000001084f */
[----:B------:R-:W-:Y:S01]  /*e900*/  FMNMX.FTZ R0, R134, R0, !PT ;  /* 0x0000000086007209 */ /* 0x000fe20007810000 */
[--C-:B------:R-:W-:Y:S02]  /*e910*/  FFMA.FTZ R88, R202, c[0x0][0x23c], -R79.reuse ;  /* 0x00008f00ca587a23 */ /* 0x100fe4000001084f */
        /* <DEDUP_REMOVED lines=17> */
[----:B------:R-:W-:Y:S02]  /*ea30*/  FADD.FTZ R170, R171, R170 ;  /* 0x000000aaabaa7221 */ /* 0x000fe40000010000 */
        /* <DEDUP_REMOVED lines=9> */
[----:B------:R-:W-:Y:S01]  /*ead0*/  FADD.FTZ R170, R166, R170 ;  /* 0x000000aaa6aa7221 */ /* 0x000fe20000010000 */
[----:B------:R-:W-:Y:S01]  /*eae0*/  FMNMX.FTZ R0, R115, R0, !PT ;  /* 0x0000000073007209 */ /* 0x000fe20007810000 */
[----:B------:R-:W-:-:S02]  /*eaf0*/  FFMA.FTZ R65, R64, c[0x0][0x23c], -R79 ;  /* 0x00008f0040417a23 */ /* 0x000fc4000001084f */
[----:B------:R-:W-:Y:S01]  /*eb00*/  MUFU.EX2 R102, R102 ;  /* 0x0000006600667308 */ /* 0x000fe20000000800 */
[----:B------:R-:W-:Y:S01]  /*eb10*/  FMNMX.FTZ R0, R114, R0, !PT ;  /* 0x0000000072007209 */ /* 0x000fe20007810000 */
[----:B------:R-:W-:Y:S02]  /*eb20*/  FADD.FTZ R170, R162, R170 ;  /* 0x000000aaa2aa7221 */ /* 0x000fe40000010000 */
        /* <DEDUP_REMOVED lines=20> */
[----:B------:R-:W-:Y:S02]  /*ec70*/  FFMA.FTZ R242, R55, c[0x0][0x23c], -R79 ;  /* 0x00008f0037f27a23 */ /* 0x000fe4000001084f */
        /* <DEDUP_REMOVED lines=34> */
[----:B------:R-:W-:-:S05]  /*eea0*/  FMNMX.FTZ R0, R52, R0, !PT ;  /* 0x0000000034007209 */ /* 0x000fca0007810000 */
[----:B------:R-:W1:Y:S02]  /*eeb0*/  SHFL.BFLY PT, R4, R0, 0x2, 0x1f ;  /* 0x0c401f0000047f89 */ /* 0x000e6400000e0000 */
        /* <DEDUP_REMOVED lines=9> */
[----:B-1----:R-:W-:-:S04]  /*ef50*/  FMNMX.FTZ R0, R0, R4, !PT ;  /* 0x0000000400007209 */ /* 0x002fc80007810000 */
[C---:B------:R-:W-:Y:S01]  /*ef60*/  FSETP.NEU.FTZ.AND P0, PT, R0.reuse, -INF , PT ;  /* 0xff8000000000780b */ /* 0x040fe20003f1d000 */
[----:B------:R-:W-:Y:S02]  /*ef70*/  FMUL.FTZ R38, R0, c[0x0][0x23c] ;  /* 0x00008f0000267a20 */ /* 0x000fe40000410000 */
[----:B------:R-:W-:Y:S03]  /*ef80*/  MUFU.EX2 R67, R67 ;  /* 0x0000004300437308 */ /* 0x000fe60000000800 */
[----:B------:R-:W-:-:S05]  /*ef90*/  FSEL R38, R38, RZ, P0 ;  /* 0x000000ff26267208 */ /* 0x000fca0000000000 */
[----:B------:R-:W-:Y:S01]  /*efa0*/  MUFU.EX2 R66, R66 ;  /* 0x0000004200427308 */ /* 0x000fe20000000800 */
[--C-:B------:R-:W-:Y:S02]  /*efb0*/  FFMA.FTZ R169, R6, c[0x0][0x23c], -R38.reuse ;  /* 0x00008f0006a97a23 */ /* 0x100fe40000010826 */
[----:B------:R-:W1:Y:S01]  /*efc0*/  LDSM.16.MT88.4 R4, [R224+0x5000] ;  /* 0x00500000e004783b */ /* 0x000e620000004200 */
[--C-:B------:R-:W-:Y:S02]  /*efd0*/  FFMA.FTZ R167, R8, c[0x0][0x23c], -R38.reuse ;  /* 0x00008f0008a77a23 */ /* 0x100fe40000010826 */
[--C-:B------:R-:W-:Y:S02]  /*efe0*/  FFMA.FTZ R165, R24, c[0x0][0x23c], -R38.reuse ;  /* 0x00008f0018a57a23 */ /* 0x100fe40000010826 */
[--C-:B------:R-:W-:Y:S01]  /*eff0*/  FFMA.FTZ R163, R26, c[0x0][0x23c], -R38.reuse ;  /* 0x00008f001aa37a23 */ /* 0x100fe20000010826 */
[----:B------:R-:W-:Y:S01]  /*f000*/  MUFU.EX2 R169, R169 ;  /* 0x000000a900a97308 */ /* 0x000fe20000000800 */
[----:B------:R-:W-:-:S02]  /*f010*/  FFMA.FTZ R164, R27, c[0x0][0x23c], -R38 ;  /* 0x00008f001ba47a23 */ /* 0x000fc40000010826 */
[--C-:B------:R-:W-:Y:S02]  /*f020*/  FFMA.FTZ R158, R158, c[0x0][0x23c], -R38.reuse ;  /* 0x00008f009e9e7a23 */ /* 0x100fe40000010826 */
[--C-:B------:R-:W-:Y:S02]  /*f030*/  FFMA.FTZ R156, R156, c[0x0][0x23c], -R38.reuse ;  /* 0x00008f009c9c7a23 */ /* 0x100fe40000010826 */
[--C-:B------:R-:W-:Y:S01]  /*f040*/  FFMA.FTZ R157, R157, c[0x0][0x23c], -R38.reuse ;  /* 0x00008f009d9d7a23 */ /* 0x100fe20000010826 */
[----:B------:R-:W2:Y:S01]  /*f050*/  MUFU.EX2 R167, R167 ;  /* 0x000000a700a77308 */ /* 0x000ea20000000800 */
[--C-:B------:R-:W-:Y:S02]  /*f060*/  FFMA.FTZ R155, R155, c[0x0][0x23c], -R38.reuse ;  /* 0x00008f009b9b7a23 */ /* 0x100fe40000010826 */
[--C-:B------:R-:W-:Y:S02]  /*f070*/  FFMA.FTZ R154, R154, c[0x0][0x23c], -R38.reuse ;  /* 0x00008f009a9a7a23 */ /* 0x100fe40000010826 */
[----:B------:R-:W-:-:S02]  /*f080*/  FFMA.FTZ R151, R151, c[0x0][0x23c], -R38 ;  /* 0x00008f0097977a23 */ /* 0x000fc40000010826 */
[--C-:B------:R-:W-:Y:S01]  /*f090*/  FFMA.FTZ R150, R150, c[0x0][0x23c], -R38.reuse ;  /* 0x00008f0096967a23 */ /* 0x100fe20000010826 */
[----:B------:R-:W-:Y:S01]  /*f0a0*/  MUFU.EX2 R165, R165 ;  /* 0x000000a500a57308 */ /* 0x000fe20000000800 */
[--C-:B------:R-:W-:Y:S02]  /*f0b0*/  FFMA.FTZ R172, R147, c[0x0][0x23c], -R38.reuse ;  /* 0x00008f0093ac7a23 */ /* 0x100fe40000010826 */
[--C-:B------:R-:W-:Y:S02]  /*f0c0*/  FFMA.FTZ R145, R145, c[0x0][0x23c], -R38.reuse ;  /* 0x00008f0091917a23 */ /* 0x100fe40000010826 */
[--C-:B------:R-:W-:Y:S02]  /*f0d0*/  FFMA.FTZ R147, R144, c[0x0][0x23c], -R38.reuse ;  /* 0x00008f0090937a23 */ /* 0x100fe40000010826 */
[--C-:B------:R-:W-:Y:S01]  /*f0e0*/  FFMA.FTZ R146, R146, c[0x0][0x23c], -R38.reuse ;  /* 0x00008f0092927a23 */ /* 0x100fe20000010826 */
[----:B------:R-:W3:Y:S01]  /*f0f0*/  MUFU.EX2 R163, R163 ;  /* 0x000000a300a37308 */ /* 0x000ee20000000800 */
[----:B--2---:R-:W-:Y:S01]  /*f100*/  F2FP.PACK_AB R21, R167, R169 ;  /* 0x000000a9a715723e */ /* 0x004fe200000000ff */
[----:B------:R-:W-:-:S02]  /*f110*/  FFMA.FTZ R141, R141, c[0x0][0x23c], -R38 ;  /* 0x00008f008d8d7a23 */ /* 0x000fc40000010826 */
[--C-:B------:R-:W-:Y:S02]  /*f120*/  FFMA.FTZ R140, R140, c[0x0][0x23c], -R38.reuse ;  /* 0x00008f008c8c7a23 */ /* 0x100fe40000010826 */
[--C-:B------:R-:W-:Y:S02]  /*f130*/  FFMA.FTZ R139, R139, c[0x0][0x23c], -R38.reuse ;  /* 0x00008f008b8b7a23 */ /* 0x100fe40000010826 */
[----:B------:R-:W-:Y:S01]  /*f140*/  MUFU.EX2 R164, R164 ;  /* 0x000000a400a47308 */ /* 0x000fe20000000800 */
[--C-:B------:R-:W-:Y:S02]  /*f150*/  FFMA.FTZ R173, R138, c[0x0][0x23c], -R38.reuse ;  /* 0x00008f008aad7a23 */ /* 0x100fe40000010826 */
[--C-:B------:R-:W-:Y:S02]  /*f160*/  FFMA.FTZ R174, R137, c[0x0][0x23c], -R38.reuse ;  /* 0x00008f0089ae7a23 */ /* 0x100fe40000010826 */
[--C-:B------:R-:W-:Y:S02]  /*f170*/  FFMA.FTZ R135, R135, c[0x0][0x23c], -R38.reuse ;  /* 0x00008f0087877a23 */ /* 0x100fe40000010826 */
[--C-:B------:R-:W-:Y:S01]  /*f180*/  FFMA.FTZ R137, R134, c[0x0][0x23c], -R38.reuse ;  /* 0x00008f0086897a23 */ /* 0x100fe20000010826 */
[----:B---3--:R-:W-:Y:S01]  /*f190*/  F2FP.PACK_AB R23, R163, R165 ;  /* 0x000000a5a317723e */ /* 0x008fe200000000ff */
[----:B------:R-:W2:Y:S01]  /*f1a0*/  MUFU.EX2 R158, R158 ;  /* 0x0000009e009e7308 */ /* 0x000ea20000000800 */
[----:B------:R-:W-:-:S02]  /*f1b0*/  FFMA.FTZ R136, R136, c[0x0][0x23c], -R38 ;  /* 0x00008f0088887a23 */ /* 0x000fc40000010826 */
[--C-:B------:R-:W-:Y:S02]  /*f1c0*/  FFMA.FTZ R133, R133, c[0x0][0x23c], -R38.reuse ;  /* 0x00008f0085857a23 */ /* 0x100fe40000010826 */
[--C-:B------:R-:W-:Y:S01]  /*f1d0*/  FFMA.FTZ R132, R132, c[0x0][0x23c], -R38.reuse ;  /* 0x00008f0084847a23 */ /* 0x100fe20000010826 */
[C---:B-1----:R-:W-:Y:S01]  /*f1e0*/  HMMA.16816.F32 R8, R20.reuse, R4, RZ ;  /* 0x000000041408723c */ /* 0x042fe200000018ff */
[--C-:B------:R-:W-:Y:S01]  /*f1f0*/  FFMA.FTZ R131, R131, c[0x0][0x23c], -R38.reuse ;  /* 0x00008f0083837a23 */ /* 0x100fe20000010826 */
[----:B------:R-:W-:Y:S01]  /*f200*/  MUFU.EX2 R156, R156 ;  /* 0x0000009c009c7308 */ /* 0x000fe20000000800 */
[--C-:B------:R-:W-:Y:S02]  /*f210*/  FFMA.FTZ R175, R130, c[0x0][0x23c], -R38.reuse ;  /* 0x00008f0082af7a23 */ /* 0x100fe40000010826 */
[----:B------:R-:W-:Y:S02]  /*f220*/  FFMA.FTZ R130, R178, c[0x0][0x23c], -R79 ;  /* 0x00008f00b2827a23 */ /* 0x000fe4000001084f */
[--C-:B------:R-:W-:Y:S01]  /*f230*/  FFMA.FTZ R129, R129, c[0x0][0x23c], -R38.reuse ;  /* 0x00008f0081817a23 */ /* 0x100fe20000010826 */
[----:B------:R-:W-:Y:S01]  /*f240*/  HMMA.16816.F32 R4, R20, R6, RZ ;  /* 0x000000061404723c */ /* 0x000fe200000018ff */
[--C-:B------:R-:W-:Y:S01]  /*f250*/  FFMA.FTZ R117, R117, c[0x0][0x23c], -R38.reuse ;  /* 0x00008f0075757a23 */ /* 0x100fe20000010826 */
[----:B------:R-:W1:Y:S01]  /*f260*/  MUFU.EX2 R157, R157 ;  /* 0x0000009d009d7308 */ /* 0x000e620000000800 */
[----:B------:R-:W-:-:S02]  /*f270*/  FFMA.FTZ R178, R116, c[0x0][0x23c], -R38 ;  /* 0x00008f0074b27a23 */ /* 0x000fc40000010826 */
[--C-:B------:R-:W-:Y:S02]  /*f280*/  FFMA.FTZ R128, R128, c[0x0][0x23c], -R38.reuse ;  /* 0x00008f0080807a23 */ /* 0x100fe40000010826 */
[----:B------:R-:W-:Y:S01]  /*f290*/  FADD.FTZ R167, R169, R167 ;  /* 0x000000a7a9a77221 */ /* 0x000fe20000010000 */
[C---:B------:R-:W-:Y:S01]  /*f2a0*/  HMMA.16816.F32 R24, R20.reuse, R12, RZ ;  /* 0x0000000c1418723c */ /* 0x040fe200000018ff */
[----:B------:R-:W-:Y:S01]  /*f2b0*/  FFMA.FTZ R116, R177, c[0x0][0x23c], -R79 ;  /* 0x00008f00b1747a23 */ /* 0x000fe2000001084f */
[----:B------:R-:W3:Y:S01]  /*f2c0*/  MUFU.EX2 R155, R155 ;  /* 0x0000009b009b7308 */ /* 0x000ee20000000800 */
[--C-:B------:R-:W-:Y:S02]  /*f2d0*/  FFMA.FTZ R115, R115, c[0x0][0x23c], -R38.reuse ;  /* 0x00008f0073737a23 */ /* 0x100fe40000010826 */
[--C-:B------:R-:W-:Y:S02]  /*f2e0*/  FFMA.FTZ R114, R114, c[0x0][0x23c], -R38.reuse ;  /* 0x00008f0072727a23 */ /* 0x100fe40000010826 */
[----:B------:R-:W-:Y:S01]  /*f2f0*/  F2FP.PACK_AB R12, R160, R161 ;  /* 0x000000a1a00c723e */ /* 0x000fe200000000ff */
[----:B------:R-:W-:Y:S01]  /*f300*/  HMMA.16816.F32 R20, R20, R14, RZ ;  /* 0x0000000e1414723c */ /* 0x000fe200000018ff */
[----:B--2---:R-:W-:Y:S01]  /*f310*/  F2FP.PACK_AB R13, R158, R164 ;  /* 0x000000a49e0d723e */ /* 0x004fe200000000ff */
[----:B------:R-:W2:Y:S01]  /*f320*/  MUFU.EX2 R154, R154 ;  /* 0x0000009a009a7308 */ /* 0x000ea20000000800 */
[----:B------:R-:W-:-:S02]  /*f330*/  FFMA.FTZ R113, R113, c[0x0][0x23c], -R38 ;  /* 0x00008f0071717a23 */ /* 0x000fc40000010826 */
[----:B------:R-:W-:Y:S02]  /*f340*/  FFMA.FTZ R177, R112, c[0x0][0x23c], -R38 ;  /* 0x00008f0070b17a23 */ /* 0x000fe40000010826 */
[----:B------:R-:W-:Y:S01]  /*f350*/  F2FP.PACK_AB R14, R143, R159 ;  /* 0x0000009f8f0e723e */ /* 0x000fe200000000ff */
[----:B------:R-:W-:Y:S01]  /*f360*/  FADD.FTZ R165, R165, R167 ;  /* 0x000000a7a5a57221 */ /* 0x000fe20000010000 */
[----:B-1----:R-:W-:Y:S01]  /*f370*/  F2FP.PACK_AB R15, R157, R156 ;  /* 0x0000009c9d0f723e */ /* 0x002fe200000000ff */
[----:B------:R-:W-:Y:S01]  /*f380*/  MUFU.EX2 R151, R151 ;  /* 0x0000009700977308 */ /* 0x000fe20000000800 */
[----:B------:R-:W-:Y:S02]  /*f390*/  FADD.FTZ R161, R161, R170 ;  /* 0x000000aaa1a17221 */ /* 0x000fe40000010000 */
[----:B------:R-:W-:Y:S02]  /*f3a0*/  FADD.FTZ R165, R163, R165 ;  /* 0x000000a5a3a57221 */ /* 0x000fe40000010000 */
[----:B------:R-:W-:Y:S01]  /*f3b0*/  FADD.FTZ R161, R160, R161 ;  /* 0x000000a1a0a17221 */ /* 0x000fe20000010000 */
[----:B------:R-:W-:Y:S01]  /*f3c0*/  HMMA.16816.F32 R8, R12, R40, R8 ;  /* 0x000000280c08723c */ /* 0x000fe20000001808 */
[----:B------:R-:W-:Y:S01]  /*f3d0*/  FADD.FTZ R164, R164, R165 ;  /* 0x000000a5a4a47221 */ /* 0x000fe20000010000 */
[----:B------:R-:W1:Y:S01]  /*f3e0*/  MUFU.EX2 R150, R150 ;  /* 0x0000009600967308 */ /* 0x000e620000000800 */
[----:B------:R-:W-:-:S02]  /*f3f0*/  FADD.FTZ R159, R159, R161 ;  /* 0x000000a19f9f7221 */ /* 0x000fc40000010000 */
[----:B------:R-:W-:Y:S02]  /*f400*/  FADD.FTZ R164, R158, R164 ;  /* 0x000000a49ea47221 */ /* 0x000fe40000010000 */
[----:B------:R-:W-:Y:S01]  /*f410*/  FADD.FTZ R159, R143, R159 ;  /* 0x0000009f8f9f7221 */ /* 0x000fe20000010000 */
[C---:B------:R-:W-:Y:S01]  /*f420*/  HMMA.16816.F32 R4, R12.reuse, R42, R4 ;  /* 0x0000002a0c04723c */ /* 0x040fe20000001804 */
[----:B------:R-:W4:Y:S01]  /*f430*/  LDSM.16.MT88.4 R40, [R223+0x5800] ;  /* 0x00580000df28783b */ /* 0x000f220000004200 */
[----:B------:R-:W5:Y:S01]  /*f440*/  MUFU.EX2 R172, R172 ;  /* 0x000000ac00ac7308 */ /* 0x000f620000000800 */
[----:B------:R-:W-:Y:S02]  /*f450*/  FADD.FTZ R164, R156, R164 ;  /* 0x000000a49ca47221 */ /* 0x000fe40000010000 */
[----:B------:R-:W-:Y:S02]  /*f460*/  FFMA.FTZ R112, R176, c[0x0][0x23c], -R79 ;  /* 0x00008f00b0707a23 */ /* 0x000fe4000001084f */
[----:B------:R-:W-:Y:S01]  /*f470*/  FADD.FTZ R157, R157, R164 ;  /* 0x000000a49d9d7221 */ /* 0x000fe20000010000 */
[----:B------:R-:W-:Y:S01]  /*f480*/  HMMA.16816.F32 R24, R12, R16, R24 ;  /* 0x000000100c18723c */ /* 0x000fe20000001818 */
[----:B------:R-:W-:Y:S01]  /*f490*/  FFMA.FTZ R111, R111, c[0x0][0x23c], -R38 ;  /* 0x00008f006f6f7a23 */ /* 0x000fe20000010826 */
[----:B------:R-:W1:Y:S01]  /*f4a0*/  MUFU.EX2 R145, R145 ;  /* 0x0000009100917308 */ /* 0x000e620000000800 */
[----:B---3--:R-:W-:-:S02]  /*f4b0*/  FADD.FTZ R157, R155, R157 ;  /* 0x0000009d9b9d7221 */ /* 0x008fc40000010000 */
[--C-:B------:R-:W-:Y:S02]  /*f4c0*/  FFMA.FTZ R109, R109, c[0x0][0x23c], -R38.reuse ;  /* 0x00008f006d6d7a23 */ /* 0x100fe40000010826 */
[--C-:B------:R-:W-:Y:S01]  /*f4d0*/  FFMA.FTZ R176, R108, c[0x0][0x23c], -R38.reuse ;  /* 0x00008f006cb07a23 */ /* 0x100fe20000010826 */
[----:B------:R-:W-:Y:S01]  /*f4e0*/  HMMA.16816.F32 R20, R12, R18, R20 ;  /* 0x000000120c14723c */ /* 0x000fe20000001814 */
[----:B------:R-:W3:Y:S01]  /*f4f0*/  LDSM.16.MT88.4 R16, [R224+0x5c00] ;  /* 0x005c0000e010783b */ /* 0x000ee20000004200 */
[----:B------:R-:W-:Y:S01]  /*f500*/  MUFU.EX2 R147, R147 ;  /* 0x0000009300937308 */ /* 0x000fe20000000800 */
[----:B------:R-:W-:Y:S02]  /*f510*/  FFMA.FTZ R110, R110, c[0x0][0x23c], -R38 ;  /* 0x00008f006e6e7a23 */ /* 0x000fe40000010826 */
[----:B------:R-:W-:Y:S02]  /*f520*/  FFMA.FTZ R108, R168, c[0x0][0x23c], -R79 ;  /* 0x00008f00a86c7a23 */ /* 0x000fe4000001084f */
[----:B------:R-:W-:Y:S01]  /*f530*/  F2FP.PACK_AB R12, R124, R125 ;  /* 0x0000007d7c0c723e */ /* 0x000fe200000000ff */
[----:B------:R-:W-:Y:S01]  /*f540*/  FADD.FTZ R125, R125, R159 ;  /* 0x0000009f7d7d7221 */ /* 0x000fe20000010000 */
[----:B--2---:R-:W-:Y:S01]  /*f550*/  F2FP.PACK_AB R13, R154, R155 ;  /* 0x0000009b9a0d723e */ /* 0x004fe200000000ff */
[----:B------:R-:W2:Y:S01]  /*f560*/  MUFU.EX2 R146, R146 ;  /* 0x0000009200927308 */ /* 0x000ea20000000800 */
[----:B------:R-:W-:Y:S01]  /*f570*/  F2FP.PACK_AB R14, R122, R123 ;  /* 0x0000007b7a0e723e */ /* 0x000fe200000000ff */
[----:B------:R-:W-:Y:S01]  /*f580*/  FADD.FTZ R125, R124, R125 ;  /* 0x0000007d7c7d7221 */ /* 0x000fe20000010000 */
[----:B-1----:R-:W-:Y:S01]  /*f590*/  F2FP.PACK_AB R15, R150, R151 ;  /* 0x00000097960f723e */ /* 0x002fe200000000ff */
[----:B------:R-:W-:-:S02]  /*f5a0*/  FADD.FTZ R154, R154, R157 ;  /* 0x0000009d9a9a7221 */ /* 0x000fc40000010000 */
[----:B------:R-:W-:Y:S02]  /*f5b0*/  FADD.FTZ R123, R123, R125 ;  /* 0x0000007d7b7b7221 */ /* 0x000fe40000010000 */
[----:B------:R-:W-:Y:S01]  /*f5c0*/  MUFU.EX2 R141, R141 ;  /* 0x0000008d008d7308 */ /* 0x000fe20000000800 */
[----:B------:R-:W-:Y:S01]  /*f5d0*/  FADD.FTZ R154, R151, R154 ;  /* 0x0000009a979a7221 */ /* 0x000fe20000010000 */
[C---:B------:R-:W-:Y:S01]  /*f5e0*/  HMMA.16816.F32 R8, R12.reuse, R28, R8 ;  /* 0x0000001c0c08723c */ /* 0x040fe20000001808 */
[----:B------:R-:W-:Y:S02]  /*f5f0*/  FADD.FTZ R123, R122, R123 ;  /* 0x0000007b7a7b7221 */ /* 0x000fe40000010000 */
[----:B------:R-:W-:Y:S02]  /*f600*/  FADD.FTZ R150, R150, R154 ;  /* 0x0000009a96967221 */ /* 0x000fe40000010000 */
[----:B------:R-:W-:Y:S01]  /*f610*/  FADD.FTZ R123, R104, R123 ;  /* 0x0000007b687b7221 */ /* 0x000fe20000010000 */
[----:B------:R-:W1:Y:S01]  /*f620*/  MUFU.EX2 R140, R140 ;  /* 0x0000008c008c7308 */ /* 0x000e620000000800 */
[----:B-----5:R-:W-:Y:S01]  /*f630*/  FADD.FTZ R150, R172, R150 ;  /* 0x00000096ac967221 */ /* 0x020fe20000010000 */
[----:B------:R-:W-:Y:S01]  /*f640*/  HMMA.16816.F32 R4, R12, R30, R4 ;  /* 0x0000001e0c04723c */ /* 0x000fe20000001804 */
[----:B------:R-:W5:Y:S01]  /*f650*/  LDSM.16.MT88.4 R28, [R223+0x5c00] ;  /* 0x005c0000df1c783b */ /* 0x000f620000004200 */
[----:B------:R-:W-:-:S02]  /*f660*/  FADD.FTZ R123, R102, R123 ;  /* 0x0000007b667b7221 */ /* 0x000fc40000010000 */
[--C-:B------:R-:W-:Y:S02]  /*f670*/  FFMA.FTZ R107, R107, c[0x0][0x23c], -R38.reuse ;  /* 0x00008f006b6b7a23 */ /* 0x100fe40000010826 */
[----:B------:R-:W-:Y:S01]  /*f680*/  MUFU.EX2 R139, R139 ;  /* 0x0000008b008b7308 */ /* 0x000fe20000000800 */
[--C-:B------:R-:W-:Y:S01]  /*f690*/  FFMA.FTZ R106, R106, c[0x0][0x23c], -R38.reuse ;  /* 0x00008f006a6a7a23 */ /* 0x100fe20000010826 */
[C---:B----4-:R-:W-:Y:S01]  /*f6a0*/  HMMA.16816.F32 R24, R12.reuse, R40, R24 ;  /* 0x000000280c18723c */ /* 0x050fe20000001818 */
[--C-:B------:R-:W-:Y:S02]  /*f6b0*/  FFMA.FTZ R168, R103, c[0x0][0x23c], -R38.reuse ;  /* 0x00008f0067a87a23 */ /* 0x100fe40000010826 */
[--C-:B------:R-:W-:Y:S02]  /*f6c0*/  FFMA.FTZ R105, R105, c[0x0][0x23c], -R38.reuse ;  /* 0x00008f0069697a23 */ /* 0x100fe40000010826 */
[--C-:B------:R-:W-:Y:S01]  /*f6d0*/  FFMA.FTZ R97, R97, c[0x0][0x23c], -R38.reuse ;  /* 0x00008f0061617a23 */ /* 0x100fe20000010826 */
[----:B------:R-:W4:Y:S01]  /*f6e0*/  MUFU.EX2 R173, R173 ;  /* 0x000000ad00ad7308 */ /* 0x000f220000000800 */
[--C-:B------:R-:W-:Y:S01]  /*f6f0*/  FFMA.FTZ R91, R91, c[0x0][0x23c], -R38.reuse ;  /* 0x00008f005b5b7a23 */ /* 0x100fe20000010826 */
[----:B------:R-:W-:Y:S01]  /*f700*/  HMMA.16816.F32 R20, R12, R42, R20 ;  /* 0x0000002a0c14723c */ /* 0x000fe20000001814 */
[----:B------:R-:W1:Y:S01]  /*f710*/  LDSM.16.MT88.4 R40, [R224+0x6000] ;  /* 0x00600000e028783b */ /* 0x000e620000004200 */
[----:B------:R-:W-:-:S02]  /*f720*/  FFMA.FTZ R90, R90, c[0x0][0x23c], -R38 ;  /* 0x00008f005a5a7a23 */ /* 0x000fc40000010826 */
[--C-:B------:R-:W-:Y:S02]  /*f730*/  FFMA.FTZ R144, R205, c[0x0][0x23c], -R79.reuse ;  /* 0x00008f00cd907a23 */ /* 0x100fe4000001084f */
[----:B------:R-:W-:Y:S01]  /*f740*/  MUFU.EX2 R174, R174 ;  /* 0x000000ae00ae7308 */ /* 0x000fe20000000800 */
[----:B------:R-:W-:Y:S01]  /*f750*/  F2FP.PACK_AB R12, R102, R104 ;  /* 0x00000068660c723e */ /* 0x000fe200000000ff */
[----:B------:R-:W-:Y:S01]  /*f760*/  FFMA.FTZ R138, R196, c[0x0][0x23c], -R79 ;  /* 0x00008f00c48a7a23 */ /* 0x000fe2000001084f */
[C---:B------:R-:W-:Y:S01]  /*f770*/  F2FP.PACK_AB R13, R145.reuse, R172 ;  /* 0x000000ac910d723e */ /* 0x040fe200000000ff */
[----:B------:R-:W-:Y:S01]  /*f780*/  FADD.FTZ R145, R145, R150 ;  /* 0x0000009691917221 */ /* 0x000fe20000010000 */
[----:B------:R-:W-:Y:S01]  /*f790*/  F2FP.PACK_AB R14, R100, R101 ;  /* 0x00000065640e723e */ /* 0x000fe200000000ff */
[----:B------:R-:W-:Y:S01]  /*f7a0*/  FADD.FTZ R101, R101, R123 ;  /* 0x0000007b65657221 */ /* 0x000fe20000010000 */
[----:B--2---:R-:W-:Y:S01]  /*f7b0*/  F2FP.PACK_AB R15, R146, R147 ;  /* 0x00000093920f723e */ /* 0x004fe200000000ff */
[----:B------:R-:W2:Y:S01]  /*f7c0*/  MUFU.EX2 R135, R135 ;  /* 0x0000008700877308 */ /* 0x000ea20000000800 */
[----:B------:R-:W-:-:S02]  /*f7d0*/  FADD.FTZ R145, R147, R145 ;  /* 0x0000009193917221 */ /* 0x000fc40000010000 */
[----:B------:R-:W-:Y:S02]  /*f7e0*/  FADD.FTZ R101, R100, R101 ;  /* 0x0000006564657221 */ /* 0x000fe40000010000 */
[----:B------:R-:W-:Y:S01]  /*f7f0*/  FADD.FTZ R145, R146, R145 ;  /* 0x0000009192917221 */ /* 0x000fe20000010000 */
[C---:B---3--:R-:W-:Y:S01]  /*f800*/  HMMA.16816.F32 R8, R12.reuse, R16, R8 ;  /* 0x000000100c08723c */ /* 0x048fe20000001808 */
[--C-:B------:R-:W-:Y:S01]  /*f810*/  FFMA.FTZ R85, R85, c[0x0][0x23c], -R38.reuse ;  /* 0x00008f0055557a23 */ /* 0x100fe20000010826 */
[----:B------:R-:W-:Y:S01]  /*f820*/  MUFU.EX2 R137, R137 ;  /* 0x0000008900897308 */ /* 0x000fe20000000800 */
[--C-:B------:R-:W-:Y:S02]  /*f830*/  FFMA.FTZ R82, R82, c[0x0][0x23c], -R38.reuse ;  /* 0x00008f0052527a23 */ /* 0x100fe40000010826 */
[--C-:B------:R-:W-:Y:S02]  /*f840*/  FFMA.FTZ R80, R80, c[0x0][0x23c], -R38.reuse ;  /* 0x00008f0050507a23 */ /* 0x100fe40000010826 */
[----:B------:R-:W-:Y:S01]  /*f850*/  FFMA.FTZ R33, R33, c[0x0][0x23c], -R38 ;  /* 0x00008f0021217a23 */ /* 0x000fe20000010826 */
[----:B------:R-:W-:Y:S01]  /*f860*/  HMMA.16816.F32 R4, R12, R18, R4 ;  /* 0x000000120c04723c */ /* 0x000fe20000001804 */
[----:B------:R-:W3:Y:S01]  /*f870*/  LDSM.16.MT88.4 R16, [R223+0x6000] ;  /* 0x00600000df10783b */ /* 0x000ee20000004200 */
[----:B------:R-:W1:Y:S01]  /*f880*/  MUFU.EX2 R136, R136 ;  /* 0x0000008800887308 */ /* 0x000e620000000800 */
[----:B------:R-:W-:-:S02]  /*f890*/  FFMA.FTZ R134, R189, c[0x0][0x23c], -R79 ;  /* 0x00008f00bd867a23 */ /* 0x000fc4000001084f */
[--C-:B------:R-:W-:Y:S02]  /*f8a0*/  FFMA.FTZ R32, R32, c[0x0][0x23c], -R38.reuse ;  /* 0x00008f0020207a23 */ /* 0x100fe40000010826 */
[--C-:B------:R-:W-:Y:S01]  /*f8b0*/  FFMA.FTZ R44, R44, c[0x0][0x23c], -R38.reuse ;  /* 0x00008f002c2c7a23 */ /* 0x100fe20000010826 */
[C---:B-----5:R-:W-:Y:S01]  /*f8c0*/  HMMA.16816.F32 R24, R12.reuse, R28, R24 ;  /* 0x0000001c0c18723c */ /* 0x060fe20000001818 */
[--C-:B------:R-:W-:Y:S01]  /*f8d0*/  FFMA.FTZ R34, R34, c[0x0][0x23c], -R38.reuse ;  /* 0x00008f0022227a23 */ /* 0x100fe20000010826 */
[----:B------:R-:W5:Y:S01]  /*f8e0*/  MUFU.EX2 R133, R133 ;  /* 0x0000008500857308 */ /* 0x000f620000000800 */
[--C-:B------:R-:W-:Y:S02]  /*f8f0*/  FFMA.FTZ R47, R47, c[0x0][0x23c], -R38.reuse ;  /* 0x00008f002f2f7a23 */ /* 0x100fe40000010826 */
[----:B------:R-:W-:Y:S02]  /*f900*/  FFMA.FTZ R103, R142, c[0x0][0x23c], -R79 ;  /* 0x00008f008e677a23 */ /* 0x000fe4000001084f */
[--C-:B------:R-:W-:Y:S01]  /*f910*/  FFMA.FTZ R46, R46, c[0x0][0x23c], -R38.reuse ;  /* 0x00008f002e2e7a23 */ /* 0x100fe20000010826 */
[----:B------:R-:W-:Y:S01]  /*f920*/  HMMA.16816.F32 R20, R12, R30, R20 ;  /* 0x0000001e0c14723c */ /* 0x000fe20000001814 */
[----:B------:R-:W2:Y:S01]  /*f930*/  LDSM.16.MT88.4 R28, [R224+0x6400] ;  /* 0x00640000e01c783b */ /* 0x000ea20000004200 */
[----:B------:R-:W2:Y:S01]  /*f940*/  MUFU.EX2 R132, R132 ;  /* 0x0000008400847308 */ /* 0x000ea20000000800 */
[----:B------:R-:W-:-:S02]  /*f950*/  FFMA.FTZ R45, R45, c[0x0][0x23c], -R38 ;  /* 0x00008f002d2d7a23 */ /* 0x000fc40000010826 */
[----:B------:R-:W-:Y:S02]  /*f960*/  FFMA.FTZ R49, R49, c[0x0][0x23c], -R38 ;  /* 0x00008f0031317a23 */ /* 0x000fe40000010826 */
[----:B------:R-:W-:Y:S01]  /*f970*/  F2FP.PACK_AB R12, R94, R95 ;  /* 0x0000005f5e0c723e */ /* 0x000fe200000000ff */
[----:B------:R-:W-:Y:S01]  /*f980*/  FADD.FTZ R95, R95, R101 ;  /* 0x000000655f5f7221 */ /* 0x000fe20000010000 */
[----:B-1----:R-:W-:Y:S01]  /*f990*/  F2FP.PACK_AB R13, R140, R141 ;  /* 0x0000008d8c0d723e */ /* 0x002fe200000000ff */
[----:B------:R-:W-:Y:S01]  /*f9a0*/  MUFU.EX2 R131, R131 ;  /* 0x0000008300837308 */ /* 0x000fe20000000800 */
[----:B------:R-:W-:Y:S01]  /*f9b0*/  F2FP.PACK_AB R14, R92, R93 ;  /* 0x0000005d5c0e723e */ /* 0x000fe200000000ff */
[----:B------:R-:W-:Y:S01]  /*f9c0*/  FADD.FTZ R141, R141, R145 ;  /* 0x000000918d8d7221 */ /* 0x000fe20000010000 */
[----:B----4-:R-:W-:Y:S01]  /*f9d0*/  F2FP.PACK_AB R15, R173, R139 ;  /* 0x0000008bad0f723e */ /* 0x010fe200000000ff */
[----:B------:R-:W-:Y:S02]  /*f9e0*/  FADD.FTZ R95, R94, R95 ;  /* 0x0000005f5e5f7221 */ /* 0x000fe40000010000 */
[----:B------:R-:W-:-:S02]  /*f9f0*/  FADD.FTZ R141, R140, R141 ;  /* 0x0000008d8c8d7221 */ /* 0x000fc40000010000 */
[----:B------:R-:W1:Y:S01]  /*fa00*/  MUFU.EX2 R175, R175 ;  /* 0x000000af00af7308 */ /* 0x000e620000000800 */
[----:B------:R-:W-:Y:S01]  /*fa10*/  FADD.FTZ R93, R93, R95 ;  /* 0x0000005f5d5d7221 */ /* 0x000fe20000010000 */
[C---:B------:R-:W-:Y:S01]  /*fa20*/  HMMA.16816.F32 R8, R12.reuse, R40, R8 ;  /* 0x000000280c08723c */ /* 0x040fe20000001808 */
[----:B------:R-:W-:Y:S02]  /*fa30*/  FADD.FTZ R139, R139, R141 ;  /* 0x0000008d8b8b7221 */ /* 0x000fe40000010000 */
[----:B------:R-:W-:Y:S01]  /*fa40*/  FADD.FTZ R93, R92, R93 ;  /* 0x0000005d5c5d7221 */ /* 0x000fe20000010000 */
[----:B------:R-:W-:Y:S01]  /*fa50*/  LDSM.16.MT88.4 R140, [R224+0x8c00] ;  /* 0x008c0000e08c783b */ /* 0x000fe20000004200 */
[----:B------:R-:W-:Y:S01]  /*fa60*/  FADD.FTZ R139, R173, R139 ;  /* 0x0000008bad8b7221 */ /* 0x000fe20000010000 */
[----:B------:R-:W4:Y:S01]  /*fa70*/  MUFU.EX2 R129, R129 ;  /* 0x0000008100817308 */ /* 0x000f220000000800 */
[----:B------:R-:W-:Y:S01]  /*fa80*/  FADD.FTZ R93, R89, R93 ;  /* 0x0000005d595d7221 */ /* 0x000fe20000010000 */
[----:B------:R-:W-:Y:S01]  /*fa90*/  HMMA.16816.F32 R4, R12, R42, R4 ;  /* 0x0000002a0c04723c */ /* 0x000fe20000001804 */
[----:B------:R-:W1:Y:S01]  /*faa0*/  LDSM.16.MT88.4 R40, [R223+0x6400] ;  /* 0x00640000df28783b */ /* 0x000e620000004200 */
[----:B------:R-:W-:-:S02]  /*fab0*/  FFMA.FTZ R48, R48, c[0x0][0x23c], -R38 ;  /* 0x00008f0030307a23 */ /* 0x000fc40000010826 */
[----:B------:R-:W-:Y:S02]  /*fac0*/  FFMA.FTZ R241, R52, c[0x0][0x23c], -R38 ;  /* 0x00008f0034f17a23 */ /* 0x000fe40000010826 */
[----:B------:R-:W1:Y:S02]  /*fad0*/  MUFU.EX2 R117, R117 ;  /* 0x0000007500757308 */ /* 0x000e640000000800 */
[C---:B---3--:R-:W-:Y:S06]  /*fae0*/  HMMA.16816.F32 R24, R12.reuse, R16, R24 ;  /* 0x000000100c18723c */ /* 0x048fec0000001818 */
[----:B------:R-:W-:Y:S02]  /*faf0*/  MUFU.EX2 R178, R178 ;  /* 0x000000b200b27308 */ /* 0x000fe40000000800 */
[----:B------:R-:W-:Y:S01]  /*fb00*/  HMMA.16816.F32 R20, R12, R18, R20 ;  /* 0x000000120c14723c */ /* 0x000fe20000001814 */
[----:B------:R-:W3:Y:S05]  /*fb10*/  LDSM.16.MT88.4 R16, [R224+0x6800] ;  /* 0x00680000e010783b */ /* 0x000eea0000004200 */
[----:B------:R-:W1:Y:S01]  /*fb20*/  MUFU.EX2 R128, R128 ;  /* 0x0000008000807308 */ /* 0x000e620000000800 */
[C---:B------:R-:W-:Y:S01]  /*fb30*/  F2FP.PACK_AB R12, R88.reuse, R89 ;  /* 0x00000059580c723e */ /* 0x040fe200000000ff */
[----:B------:R-:W-:Y:S01]  /*fb40*/  FADD.FTZ R88, R88, R93 ;  /* 0x0000005d58587221 */ /* 0x000fe20000010000 */
[----:B--2---:R-:W-:Y:S01]  /*fb50*/  F2FP.PACK_AB R13, R135, R174 ;  /* 0x000000ae870d723e */ /* 0x004fe200000000ff */
[----:B------:R-:W-:Y:S01]  /*fb60*/  FADD.FTZ R174, R174, R139 ;  /* 0x0000008baeae7221 */ /* 0x000fe20000010000 */
[----:B------:R-:W-:Y:S01]  /*fb70*/  F2FP.PACK_AB R14, R83, R86 ;  /* 0x00000056530e723e */ /* 0x000fe200000000ff */
[----:B------:R-:W-:Y:S01]  /*fb80*/  FADD.FTZ R88, R86, R88 ;  /* 0x0000005856587221 */ /* 0x000fe20000010000 */
[----:B------:R-:W-:Y:S01]  /*fb90*/  F2FP.PACK_AB R15, R136, R137 ;  /* 0x00000089880f723e */ /* 0x000fe200000000ff */
[----:B------:R-:W2:Y:S01]  /*fba0*/  MUFU.EX2 R115, R115 ;  /* 0x0000007300737308 */ /* 0x000ea20000000800 */
[----:B------:R-:W-:-:S02]  /*fbb0*/  FADD.FTZ R174, R135, R174 ;  /* 0x000000ae87ae7221 */ /* 0x000fc40000010000 */
[----:B------:R-:W-:Y:S02]  /*fbc0*/  FADD.FTZ R83, R83, R88 ;  /* 0x0000005853537221 */ /* 0x000fe40000010000 */
[----:B------:R-:W-:Y:S01]  /*fbd0*/  FADD.FTZ R174, R137, R174 ;  /* 0x000000ae89ae7221 */ /* 0x000fe20000010000 */
[C---:B------:R-:W-:Y:S01]  /*fbe0*/  HMMA.16816.F32 R8, R12.reuse, R28, R8 ;  /* 0x0000001c0c08723c */ /* 0x040fe20000001808 */
[----:B------:R-:W-:Y:S01]  /*fbf0*/  FADD.FTZ R83, R81, R83 ;  /* 0x0000005351537221 */ /* 0x000fe20000010000 */
[----:B------:R-:W2:Y:S01]  /*fc00*/  MUFU.EX2 R114, R114 ;  /* 0x0000007200727308 */ /* 0x000ea20000000800 */
[----:B------:R-:W-:Y:S02]  /*fc10*/  FADD.FTZ R136, R136, R174 ;  /* 0x000000ae88887221 */ /* 0x000fe40000010000 */
[C---:B------:R-:W-:Y:S02]  /*fc20*/  FADD.FTZ R83, R78.reuse, R83 ;  /* 0x000000534e537221 */ /* 0x040fe40000010000 */
[----:B-----5:R-:W-:Y:S01]  /*fc30*/  FADD.FTZ R136, R133, R136 ;  /* 0x0000008885887221 */ /* 0x020fe20000010000 */
[C---:B------:R-:W-:Y:S01]  /*fc40*/  HMMA.16816.F32 R4, R12.reuse, R30, R4 ;  /* 0x0000001e0c04723c */ /* 0x040fe20000001804 */
[----:B------:R-:W5:Y:S01]  /*fc50*/  LDSM.16.MT88.4 R28, [R223+0x6800] ;  /* 0x00680000df1c783b */ /* 0x000f620000004200 */
[----:B------:R-:W-:Y:S06]  /*fc60*/  MUFU.EX2 R113, R113 ;  /* 0x0000007100717308 */ /* 0x000fec0000000800 */
[C---:B-1----:R-:W-:Y:S02]  /*fc70*/  HMMA.16816.F32 R24, R12.reuse, R40, R24 ;  /* 0x000000280c18723c */ /* 0x042fe40000001818 */
[----:B------:R-:W1:Y:S06]  /*fc80*/  MUFU.EX2 R177, R177 ;  /* 0x000000b100b17308 */ /* 0x000e6c0000000800 */
[----:B------:R-:W-:Y:S01]  /*fc90*/  HMMA.16816.F32 R20, R12, R42, R20 ;  /* 0x0000002a0c14723c */ /* 0x000fe20000001814 */
[----:B------:R-:W1:Y:S01]  /*fca0*/  LDSM.16.MT88.4 R40, [R224+0x6c00] ;  /* 0x006c0000e028783b */ /* 0x000e620000004200 */
[----:B------:R-:W-:Y:S05]  /*fcb0*/  MUFU.EX2 R65, R65 ;  /* 0x0000004100417308 */ /* 0x000fea0000000800 */
[----:B------:R-:W-:-:S02]  /*fcc0*/  F2FP.PACK_AB R12, R78, R81 ;  /* 0x000000514e0c723e */ /* 0x000fc400000000ff */
[----:B------:R-:W-:Y:S01]  /*fcd0*/  F2FP.PACK_AB R13, R132, R133 ;  /* 0x00000085840d723e */ /* 0x000fe200000000ff */
[----:B------:R-:W-:Y:S01]  /*fce0*/  MUFU.EX2 R64, R64 ;  /* 0x0000004000407308 */ /* 0x000fe20000000800 */
[----:B------:R-:W-:Y:S01]  /*fcf0*/  F2FP.PACK_AB R14, R76, R77 ;  /* 0x0000004d4c0e723e */ /* 0x000fe200000000ff */
[----:B------:R-:W-:Y:S01]  /*fd00*/  FADD.FTZ R132, R132, R136 ;  /* 0x0000008884847221 */ /* 0x000fe20000010000 */
[----:B------:R-:W-:Y:S01]  /*fd10*/  F2FP.PACK_AB R15, R175, R131 ;  /* 0x00000083af0f723e */ /* 0x000fe200000000ff */
[----:B------:R-:W-:Y:S02]  /*fd20*/  FADD.FTZ R77, R77, R83 ;  /* 0x000000534d4d7221 */ /* 0x000fe40000010000 */
[----:B------:R-:W-:Y:S02]  /*fd30*/  FADD.FTZ R132, R131, R132 ;  /* 0x0000008483847221 */ /* 0x000fe40000010000 */
[----:B------:R-:W1:Y:S01]  /*fd40*/  MUFU.EX2 R111, R111 ;  /* 0x0000006f006f7308 */ /* 0x000e620000000800 */
[----:B------:R-:W-:Y:S01]  /*fd50*/  FADD.FTZ R77, R76, R77 ;  /* 0x0000004d4c4d7221 */ /* 0x000fe20000010000 */
[----:B---3--:R-:W-:Y:S01]  /*fd60*/  HMMA.16816.F32 R8, R12, R16, R8 ;  /* 0x000000100c08723c */ /* 0x008fe20000001808 */
[----:B------:R-:W-:-:S04]  /*fd70*/  FADD.FTZ R175, R175, R132 ;  /* 0x00000084afaf7221 */ /* 0x000fc80000010000 */
[----:B----4-:R-:W-:Y:S01]  /*fd80*/  FADD.FTZ R175, R129, R175 ;  /* 0x000000af81af7221 */ /* 0x010fe20000010000 */
[----:B------:R-:W3:Y:S02]  /*fd90*/  MUFU.EX2 R109, R109 ;  /* 0x0000006d006d7308 */ /* 0x000ee40000000800 */
[----:B------:R-:W-:Y:S01]  /*fda0*/  HMMA.16816.F32 R4, R12, R18, R4 ;  /* 0x000000120c04723c */ /* 0x000fe20000001804 */
[----:B------:R-:W4:Y:S01]  /*fdb0*/  LDSM.16.MT88.4 R16, [R223+0x6c00] ;  /* 0x006c0000df10783b */ /* 0x000f220000004200 */
[----:B------:R-:W-:-:S04]  /*fdc0*/  FADD.FTZ R175, R117, R175 ;  /* 0x000000af75af7221 */ /* 0x000fc80000010000 */
[----:B------:R-:W-:Y:S02]  /*fdd0*/  MUFU.EX2 R176, R176 ;  /* 0x000000b000b07308 */ /* 0x000fe40000000800 */
[C---:B-----5:R-:W-:Y:S06]  /*fde0*/  HMMA.16816.F32 R24, R12.reuse, R28, R24 ;  /* 0x0000001c0c18723c */ /* 0x060fec0000001818 */
[----:B------:R-:W5:Y:S02]  /*fdf0*/  MUFU.EX2 R110, R110 ;  /* 0x0000006e006e7308 */ /* 0x000f640000000800 */
[----:B------:R-:W-:Y:S01]  /*fe00*/  HMMA.16816.F32 R20, R12, R30, R20 ;  /* 0x0000001e0c14723c */ /* 0x000fe20000001814 */
[----:B------:R-:W3:Y:S05]  /*fe10*/  LDSM.16.MT88.4 R28, [R224+0x7000] ;  /* 0x00700000e01c783b */ /* 0x000eea0000004200 */
[----:B------:R-:W-:Y:S01]  /*fe20*/  MUFU.EX2 R63, R63 ;  /* 0x0000003f003f7308 */ /* 0x000fe20000000800 */
[----:B------:R-:W-:Y:S01]  /*fe30*/  F2FP.PACK_AB R12, R74, R75 ;  /* 0x0000004b4a0c723e */ /* 0x000fe200000000ff */
[----:B------:R-:W-:Y:S01]  /*fe40*/  FADD.FTZ R75, R75, R77 ;  /* 0x0000004d4b4b7221 */ /* 0x000fe20000010000 */
[----:B------:R-:W-:-:S02]  /*fe50*/  F2FP.PACK_AB R13, R117, R129 ;  /* 0x00000081750d723e */ /* 0x000fc400000000ff */
[----:B------:R-:W-:Y:S01]  /*fe60*/  F2FP.PACK_AB R14, R72, R73 ;  /* 0x00000049480e723e */ /* 0x000fe200000000ff */
[----:B------:R-:W-:Y:S01]  /*fe70*/  FADD.FTZ R75, R74, R75 ;  /* 0x0000004b4a4b7221 */ /* 0x000fe20000010000 */
[----:B------:R-:W-:Y:S01]  /*fe80*/  F2FP.PACK_AB R15, R128, R178 ;  /* 0x000000b2800f723e */ /* 0x000fe200000000ff */
[----:B------:R-:W-:Y:S01]  /*fe90*/  MUFU.EX2 R62, R62 ;  /* 0x0000003e003e7308 */ /* 0x000fe20000000800 */
[----:B------:R-:W-:Y:S02]  /*fea0*/  FADD.FTZ R178, R178, R175 ;  /* 0x000000afb2b27221 */ /* 0x000fe40000010000 */
[----:B------:R-:W-:Y:S02]  /*feb0*/  FADD.FTZ R73, R73, R75 ;  /* 0x0000004b49497221 */ /* 0x000fe40000010000 */
[----:B------:R-:W-:Y:S01]  /*fec0*/  FADD.FTZ R178, R128, R178 ;  /* 0x000000b280b27221 */ /* 0x000fe20000010000 */
[----:B-1----:R-:W-:Y:S01]  /*fed0*/  HMMA.16816.F32 R8, R12, R40, R8 ;  /* 0x000000280c08723c */ /* 0x002fe20000001808 */
[----:B------:R-:W-:Y:S01]  /*fee0*/  FADD.FTZ R73, R72, R73 ;  /* 0x0000004948497221 */ /* 0x000fe20000010000 */
[----:B------:R-:W-:Y:S01]  /*fef0*/  MUFU.EX2 R61, R61 ;  /* 0x0000003d003d7308 */ /* 0x000fe20000000800 */
[----:B--2---:R-:W-:-:S02]  /*ff00*/  FADD.FTZ R178, R115, R178 ;  /* 0x000000b273b27221 */ /* 0x004fc40000010000 */
[----:B------:R-:W-:-:S03]  /*ff10*/  FADD.FTZ R73, R71, R73 ;  /* 0x0000004947497221 */ /* 0x000fc60000010000 */
[C---:B------:R-:W-:Y:S01]  /*ff20*/  HMMA.16816.F32 R4, R12.reuse, R42, R4 ;  /* 0x0000002a0c04723c */ /* 0x040fe20000001804 */
[----:B------:R-:W1:Y:S01]  /*ff30*/  LDSM.16.MT88.4 R40, [R223+0x7000] ;  /* 0x00700000df28783b */ /* 0x000e620000004200 */
[----:B------:R-:W-:Y:S06]  /*ff40*/  MUFU.EX2 R60, R60 ;  /* 0x0000003c003c7308 */ /* 0x000fec0000000800 */
[C---:B----4-:R-:W-:Y:S02]  /*ff50*/  HMMA.16816.F32 R24, R12.reuse, R16, R24 ;  /* 0x000000100c18723c */ /* 0x050fe40000001818 */
[----:B------:R-:W2:Y:S05]  /*ff60*/  MUFU.EX2 R107, R107 ;  /* 0x0000006b006b7308 */ /* 0x000eaa0000000800 */
[----:B------:R-:W-:Y:S01]  /*ff70*/  F2FP.PACK_AB R16, R70, R71 ;  /* 0x000000474610723e */ /* 0x000fe200000000ff */
[----:B------:R-:W-:Y:S01]  /*ff80*/  HMMA.16816.F32 R20, R12, R18, R20 ;  /* 0x000000120c14723c */ /* 0x000fe20000001814 */
[----:B------:R-:W-:Y:S01]  /*ff90*/  F2FP.PACK_AB R17, R114, R115 ;  /* 0x000000737211723e */ /* 0x000fe200000000ff */
[----:B------:R-:W4:Y:S01]  /*ffa0*/  LDSM.16.MT88.4 R12, [R224+0x7400] ;  /* 0x00740000e00c783b */ /* 0x000f220000004200 */
[----:B------:R-:W1:Y:S01]  /*ffb0*/  MUFU.EX2 R106, R106 ;  /* 0x0000006a006a7308 */ /* 0x000e620000000800 */
[----:B------:R-:W-:-:S02]  /*ffc0*/  FADD.FTZ R70, R70, R73 ;  /* 0x0000004946467221 */ /* 0x000fc40000010000 */
[----:B------:R-:W-:Y:S01]  /*ffd0*/  FADD.FTZ R114, R114, R178 ;  /* 0x000000b272727221 */ /* 0x000fe20000010000 */
[C---:B------:R-:W-:Y:S01]  /*ffe0*/  F2FP.PACK_AB R18, R68.reuse, R69 ;  /* 0x000000454412723e */ /* 0x040fe200000000ff */
[----:B------:R-:W-:Y:S01]  /*fff0*/  FADD.FTZ R70, R69, R70 ;  /* 0x0000004645467221 */ /* 0x000fe20000010000 */
[----:B------:R-:W-:Y:S01]  /*10000*/  F2FP.PACK_AB R19, R177, R113 ;  /* 0x00000071b113723e */ /* 0x000fe200000000ff */
[----:B------:R-:W-:Y:S01]  /*10010*/  FADD.FTZ R114, R113, R114 ;  /* 0x0000007271727221 */ /* 0x000fe20000010000 */
[----:B------:R-:W-:Y:S01]  /*10020*/  MUFU.EX2 R168, R168 ;  /* 0x000000a800a87308 */ /* 0x000fe20000000800 */
[----:B------:R-:W-:Y:S02]  /*10030*/  FADD.FTZ R70, R68, R70 ;  /* 0x0000004644467221 */ /* 0x000fe40000010000 */
[----:B------:R-:W-:Y:S02]  /*10040*/  FADD.FTZ R177, R177, R114 ;  /* 0x00000072b1b17221 */ /* 0x000fe40000010000 */
[C---:B---3--:R-:W-:Y:S02]  /*10050*/  HMMA.16816.F32 R8, R16.reuse, R28, R8 ;  /* 0x0000001c1008723c */ /* 0x048fe40000001808 */
[----:B------:R-:W-:Y:S01]  /*10060*/  FADD.FTZ R177, R111, R177 ;  /* 0x000000b16fb17221 */ /* 0x000fe20000010000 */
[----:B------:R-:W3:Y:S05]  /*10070*/  MUFU.EX2 R105, R105 ;  /* 0x0000006900697308 */ /* 0x000eea0000000800 */
[C---:B------:R-:W-:Y:S01]  /*10080*/  HMMA.16816.F32 R4, R16.reuse, R30, R4 ;  /* 0x0000001e1004723c */ /* 0x040fe20000001804 */
[----:B------:R-:W3:Y:S02]  /*10090*/  LDSM.16.MT88.4 R28, [R223+0x7400] ;  /* 0x00740000df1c783b */ /* 0x000ee40000004200 */
[----:B------:R-:W2:Y:S05]  /*100a0*/  MUFU.EX2 R59, R59 ;  /* 0x0000003b003b7308 */ /* 0x000eaa0000000800 */
[C---:B-1----:R-:W-:Y:S03]  /*100b0*/  HMMA.16816.F32 R24, R16.reuse, R40, R24 ;  /* 0x000000281018723c */ /* 0x042fe60000001818 */
[----:B------:R-:W-:Y:S04]  /*100c0*/  MUFU.EX2 R58, R58 ;  /* 0x0000003a003a7308 */ /* 0x000fe80000000800 */
[----:B------:R-:W-:Y:S01]  /*100d0*/  F2FP.PACK_AB R40, R66, R67 ;  /* 0x000000434228723e */ /* 0x000fe200000000ff */
[----:B------:R-:W-:Y:S01]  /*100e0*/  HMMA.16816.F32 R20, R16, R42, R20 ;  /* 0x0000002a1014723c */ /* 0x000fe20000001814 */
[----:B------:R-:W1:Y:S01]  /*100f0*/  LDSM.16.MT88.4 R16, [R224+0x7800] ;  /* 0x00780000e010783b */ /* 0x000e620000004200 */
[----:B------:R-:W-:Y:S01]  /*10100*/  F2FP.PACK_AB R41, R109, R111 ;  /* 0x0000006f6d29723e */ /* 0x000fe200000000ff */
[----:B------:R-:W-:Y:S01]  /*10110*/  MUFU.EX2 R57, R57 ;  /* 0x0000003900397308 */ /* 0x000fe20000000800 */
[----:B------:R-:W-:-:S02]  /*10120*/  FADD.FTZ R67, R67, R70 ;  /* 0x0000004643437221 */ /* 0x000fc40000010000 */
[----:B------:R-:W-:Y:S01]  /*10130*/  FADD.FTZ R109, R109, R177 ;  /* 0x000000b16d6d7221 */ /* 0x000fe20000010000 */
[----:B------:R-:W-:Y:S01]  /*10140*/  F2FP.PACK_AB R42, R64, R65 ;  /* 0x00000041402a723e */ /* 0x000fe200000000ff */
[----:B------:R-:W-:Y:S01]  /*10150*/  FADD.FTZ R67, R66, R67 ;  /* 0x0000004342437221 */ /* 0x000fe20000010000 */
[----:B-----5:R-:W-:Y:S01]  /*10160*/  F2FP.PACK_AB R43, R110, R176 ;  /* 0x000000b06e2b723e */ /* 0x020fe200000000ff */
[----:B------:R-:W-:Y:S01]  /*10170*/  FADD.FTZ R109, R176, R109 ;  /* 0x0000006db06d7221 */ /* 0x000fe20000010000 */
[----:B------:R-:W-:Y:S01]  /*10180*/  MUFU.EX2 R39, R39 ;  /* 0x0000002700277308 */ /* 0x000fe20000000800 */
[----:B------:R-:W-:Y:S02]  /*10190*/  FADD.FTZ R65, R65, R67 ;  /* 0x0000004341417221 */ /* 0x000fe40000010000 */
[----:B------:R-:W-:Y:S02]  /*101a0*/  FADD.FTZ R110, R110, R109 ;  /* 0x0000006d6e6e7221 */ /* 0x000fe40000010000 */
[----:B----4-:R-:W-:Y:S01]  /*101b0*/  HMMA.16816.F32 R8, R40, R12, R8 ;  /* 0x0000000c2808723c */ /* 0x010fe20000001808 */
[----:B------:R-:W-:-:S02]  /*101c0*/  FADD.FTZ R65, R64, R65 ;  /* 0x0000004140417221 */ /* 0x000fc40000010000 */
[----:B------:R-:W-:Y:S01]  /*101d0*/  MUFU.EX2 R91, R91 ;  /* 0x0000005b005b7308 */ /* 0x000fe20000000800 */
[----:B--2---:R-:W-:-:S04]  /*101e0*/  FADD.FTZ R110, R107, R110 ;  /* 0x0000006e6b6e7221 */ /* 0x004fc80000010000 */
[C---:B------:R-:W-:Y:S01]  /*101f0*/  HMMA.16816.F32 R4, R40.reuse, R14, R4 ;  /* 0x0000000e2804723c */ /* 0x040fe20000001804 */
[----:B------:R-:W2:Y:S01]  /*10200*/  LDSM.16.MT88.4 R12, [R223+0x7800] ;  /* 0x00780000df0c783b */ /* 0x000ea20000004200 */
[----:B------:R-:W-:Y:S01]  /*10210*/  FADD.FTZ R110, R106, R110 ;  /* 0x0000006e6a6e7221 */ /* 0x000fe20000010000 */
[----:B------:R4:W-:Y:S05]  /*10220*/  MUFU.EX2 R124, R90 ;  /* 0x0000005a007c7308 */ /* 0x0009ea0000000800 */
[C---:B---3--:R-:W-:Y:S03]  /*10230*/  HMMA.16816.F32 R24, R40.reuse, R28, R24 ;  /* 0x0000001c2818723c */ /* 0x048fe60000001818 */
[----:B------:R-:W-:Y:S05]  /*10240*/  MUFU.EX2 R3, R3 ;  /* 0x0000000300037308 */ /* 0x000fea0000000800 */
[----:B------:R-:W-:Y:S03]  /*10250*/  HMMA.16816.F32 R28, R40, R30, R20 ;  /* 0x0000001e281c723c */ /* 0x000fe60000001814 */
[----:B------:R-:W-:Y:S01]  /*10260*/  MUFU.EX2 R99, R99 ;  /* 0x0000006300637308 */ /* 0x000fe20000000800 */
[----:B----4-:R-:W-:-:S03]  /*10270*/  FFMA.FTZ R90, R98, c[0x0][0x23c], -R79 ;  /* 0x00008f00625a7a23 */ /* 0x010fc6000001084f */
[----:B------:R-:W-:Y:S01]  /*10280*/  FFMA.FTZ R20, R96, c[0x0][0x23c], -R38 ;  /* 0x00008f0060147a23 */ /* 0x000fe20000010826 */
[----:B------:R-:W-:Y:S01]  /*10290*/  F2FP.PACK_AB R40, R62, R63 ;  /* 0x0000003f3e28723e */ /* 0x000fe200000000ff */
[----:B------:R-:W-:Y:S01]  /*102a0*/  FADD.FTZ R63, R63, R65 ;  /* 0x000000413f3f7221 */ /* 0x000fe20000010000 */
[----:B------:R-:W-:Y:S01]  /*102b0*/  F2FP.PACK_AB R41, R106, R107 ;  /* 0x0000006b6a29723e */ /* 0x000fe200000000ff */
[----:B------:R-:W3:Y:S01]  /*102c0*/  MUFU.EX2 R96, R97 ;  /* 0x0000006100607308 */ /* 0x000ee20000000800 */
[----:B------:R-:W-:Y:S01]  /*102d0*/  F2FP.PACK_AB R42, R60, R61 ;  /* 0x0000003d3c2a723e */ /* 0x000fe200000000ff */
[----:B------:R-:W-:Y:S01]  /*102e0*/  FADD.FTZ R63, R62, R63 ;  /* 0x0000003f3e3f7221 */ /* 0x000fe20000010000 */
[----:B------:R-:W-:Y:S01]  /*102f0*/  F2FP.PACK_AB R43, R105, R168 ;  /* 0x000000a8692b723e */ /* 0x000fe200000000ff */
[----:B------:R-:W-:Y:S02]  /*10300*/  FADD.FTZ R168, R168, R110 ;  /* 0x0000006ea8a87221 */ /* 0x000fe40000010000 */
[----:B------:R-:W-:-:S02]  /*10310*/  FADD.FTZ R63, R61, R63 ;  /* 0x0000003f3d3f7221 */ /* 0x000fc40000010000 */
[----:B------:R4:W5:Y:S01]  /*10320*/  MUFU.EX2 R97, R20 ;  /* 0x0000001400617308 */ /* 0x0009620000000800 */
[----:B------:R-:W-:Y:S01]  /*10330*/  FADD.FTZ R168, R105, R168 ;  /* 0x000000a869a87221 */ /* 0x000fe20000010000 */
[----:B-1----:R-:W-:Y:S01]  /*10340*/  HMMA.16816.F32 R8, R40, R16, R8 ;  /* 0x000000102808723c */ /* 0x002fe20000001808 */
[----:B------:R-:W-:-:S04]  /*10350*/  FADD.FTZ R60, R60, R63 ;  /* 0x0000003f3c3c7221 */ /* 0x000fc80000010000 */
[----:B------:R-:W-:Y:S01]  /*10360*/  FADD.FTZ R60, R59, R60 ;  /* 0x0000003c3b3c7221 */ /* 0x000fe20000010000 */
[----:B------:R-:W-:Y:S01]  /*10370*/  MUFU.EX2 R144, R144 ;  /* 0x0000009000907308 */ /* 0x000fe20000000800 */
[----:B---3--:R-:W-:Y:S01]  /*10380*/  FADD.FTZ R168, R96, R168 ;  /* 0x000000a860a87221 */ /* 0x008fe20000010000 */
[----:B------:R-:W-:Y:S01]  /*10390*/  HMMA.16816.F32 R4, R40, R18, R4 ;  /* 0x000000122804723c */ /* 0x000fe20000001804 */
[----:B------:R-:W1:Y:S01]  /*103a0*/  LDSM.16.MT88.4 R16, [R223+0x7c00] ;  /* 0x007c0000df10783b */ /* 0x000e620000004200 */
[----:B------:R-:W-:-:S03]  /*103b0*/  FADD.FTZ R60, R58, R60 ;  /* 0x0000003c3a3c7221 */ /* 0x000fc60000010000 */
[----:B----4-:R-:W3:Y:S01]  /*103c0*/  LDSM.16.MT88.4 R20, [R224+0x7c00] ;  /* 0x007c0000e014783b */ /* 0x010ee20000004200 */
[----:B------:R-:W-:Y:S02]  /*103d0*/  MUFU.EX2 R138, R138 ;  /* 0x0000008a008a7308 */ /* 0x000fe40000000800 */
[C---:B--2---:R-:W-:Y:S07]  /*103e0*/  HMMA.16816.F32 R24, R40.reuse, R12, R24 ;  /* 0x0000000c2818723c */ /* 0x044fee0000001818 */
[----:B------:R-:W-:Y:S01]  /*103f0*/  F2FP.PACK_AB R12, R58, R59 ;  /* 0x0000003b3a0c723e */ /* 0x000fe200000000ff */
[----:B------:R-:W-:Y:S01]  /*10400*/  HMMA.16816.F32 R28, R40, R14, R28 ;  /* 0x0000000e281c723c */ /* 0x000fe2000000181c */
[C---:B-----5:R-:W-:Y:S01]  /*10410*/  F2FP.PACK_AB R13, R97.reuse, R96 ;  /* 0x00000060610d723e */ /* 0x060fe200000000ff */
[----:B------:R-:W2:Y:S01]  /*10420*/  LDSM.16.MT88.4 R40, [R224+0x8000] ;  /* 0x00800000e028783b */ /* 0x000ea20000004200 */
[----:B------:R-:W4:Y:S01]  /*10430*/  MUFU.EX2 R85, R85 ;  /* 0x0000005500557308 */ /* 0x000f220000000800 */
[----:B------:R-:W-:-:S03]  /*10440*/  FADD.FTZ R97, R97, R168 ;  /* 0x000000a861617221 */ /* 0x000fc60000010000 */
[----:B------:R-:W-:Y:S01]  /*10450*/  F2FP.PACK_AB R14, R39, R57 ;  /* 0x00000039270e723e */ /* 0x000fe200000000ff */
[----:B------:R-:W-:Y:S01]  /*10460*/  FADD.FTZ R57, R57, R60 ;  /* 0x0000003c39397221 */ /* 0x000fe20000010000 */
[C---:B------:R-:W-:Y:S01]  /*10470*/  F2FP.PACK_AB R15, R124.reuse, R91 ;  /* 0x0000005b7c0f723e */ /* 0x040fe200000000ff */
[----:B------:R-:W-:Y:S01]  /*10480*/  FADD.FTZ R97, R91, R97 ;  /* 0x000000615b617221 */ /* 0x000fe20000010000 */
[----:B------:R-:W5:Y:S01]  /*10490*/  MUFU.EX2 R82, R82 ;  /* 0x0000005200527308 */ /* 0x000f620000000800 */
[----:B------:R-:W-:Y:S02]  /*104a0*/  FADD.FTZ R57, R39, R57 ;  /* 0x0000003927397221 */ /* 0x000fe40000010000 */
[----:B------:R-:W-:-:S05]  /*104b0*/  FADD.FTZ R124, R124, R97 ;  /* 0x000000617c7c7221 */ /* 0x000fca0000010000 */
[----:B------:R-:W-:Y:S01]  /*104c0*/  MUFU.EX2 R80, R80 ;  /* 0x0000005000507308 */ /* 0x000fe20000000800 */
[----:B----4-:R-:W-:Y:S01]  /*104d0*/  FADD.FTZ R124, R85, R124 ;  /* 0x0000007c557c7221 */ /* 0x010fe20000010000 */
[C---:B-1----:R-:W-:Y:S06]  /*104e0*/  HMMA.16816.F32 R24, R12.reuse, R16, R24 ;  /* 0x000000100c18723c */ /* 0x042fec0000001818 */
[----:B------:R1:W4:Y:S02]  /*104f0*/  MUFU.EX2 R94, R33 ;  /* 0x00000021005e7308 */ /* 0x0003240000000800 */
[C---:B---3--:R-:W-:Y:S06]  /*10500*/  HMMA.16816.F32 R8, R12.reuse, R20, R8 ;  /* 0x000000140c08723c */ /* 0x048fec0000001808 */
[----:B------:R-:W-:Y:S02]  /*10510*/  MUFU.EX2 R134, R134 ;  /* 0x0000008600867308 */ /* 0x000fe40000000800 */
[C---:B------:R-:W-:Y:S01]  /*10520*/  HMMA.16816.F32 R4, R12.reuse, R22, R4 ;  /* 0x000000160c04723c */ /* 0x040fe20000001804 */
[----:B------:R-:W3:Y:S05]  /*10530*/  LDSM.16.MT88.4 R20, [R223+0x8000] ;  /* 0x00800000df14783b */ /* 0x000eea0000004200 */
[----:B------:R-:W2:Y:S01]  /*10540*/  MUFU.EX2 R130, R130 ;  /* 0x0000008200827308 */ /* 0x000ea20000000800 */
[----:B-1----:R-:W-:Y:S01]  /*10550*/  FFMA.FTZ R33, R87, c[0x0][0x23c], -R79 ;  /* 0x00008f0057217a23 */ /* 0x002fe2000001084f */
[----:B------:R-:W-:Y:S01]  /*10560*/  HMMA.16816.F32 R28, R12, R18, R28 ;  /* 0x000000120c1c723c */ /* 0x000fe2000000181c */
[----:B------:R-:W1:Y:S05]  /*10570*/  LDSM.16.MT88.4 R16, [R224+0x8400] ;  /* 0x00840000e010783b */ /* 0x000e6a0000004200 */
[----:B------:R-:W-:Y:S01]  /*10580*/  MUFU.EX2 R116, R116 ;  /* 0x0000007400747308 */ /* 0x000fe20000000800 */
[----:B------:R-:W-:Y:S01]  /*10590*/  F2FP.PACK_AB R12, R99, R3 ;  /* 0x00000003630c723e */ /* 0x000fe200000000ff */
[----:B------:R-:W-:Y:S01]  /*105a0*/  FADD.FTZ R3, R3, R57 ;  /* 0x0000003903037221 */ /* 0x000fe20000010000 */
[----:B-----5:R-:W-:-:S05]  /*105b0*/  F2FP.PACK_AB R13, R82, R85 ;  /* 0x00000055520d723e */ /* 0x020fca00000000ff */
[----:B------:R-:W-:Y:S01]  /*105c0*/  MUFU.EX2 R112, R112 ;  /* 0x0000007000707308 */ /* 0x000fe20000000800 */
[----:B------:R-:W-:Y:S01]  /*105d0*/  F2FP.PACK_AB R14, R138, R144 ;  /* 0x000000908a0e723e */ /* 0x000fe200000000ff */
[----:B------:R-:W-:Y:S01]  /*105e0*/  FADD.FTZ R3, R99, R3 ;  /* 0x0000000363037221 */ /* 0x000fe20000010000 */
[----:B----4-:R-:W-:Y:S01]  /*105f0*/  F2FP.PACK_AB R15, R94, R80 ;  /* 0x000000505e0f723e */ /* 0x010fe200000000ff */
[----:B------:R-:W-:Y:S02]  /*10600*/  FADD.FTZ R82, R82, R124 ;  /* 0x0000007c52527221 */ /* 0x000fe40000010000 */
[----:B------:R-:W-:Y:S02]  /*10610*/  FADD.FTZ R144, R144, R3 ;  /* 0x0000000390907221 */ /* 0x000fe40000010000 */
[----:B------:R-:W-:Y:S01]  /*10620*/  MUFU.EX2 R32, R32 ;  /* 0x0000002000207308 */ /* 0x000fe20000000800 */
[----:B------:R-:W-:Y:S01]  /*10630*/  FADD.FTZ R82, R80, R82 ;  /* 0x0000005250527221 */ /* 0x000fe20000010000 */
[----:B--2---:R-:W-:Y:S01]  /*10640*/  HMMA.16816.F32 R8, R12, R40, R8 ;  /* 0x000000280c08723c */ /* 0x004fe20000001808 */
[----:B------:R-:W-:-:S02]  /*10650*/  FADD.FTZ R144, R138, R144 ;  /* 0x000000908a907221 */ /* 0x000fc40000010000 */
[----:B------:R-:W-:-:S03]  /*10660*/  FADD.FTZ R82, R94, R82 ;  /* 0x000000525e527221 */ /* 0x000fc60000010000 */
[----:B------:R-:W2:Y:S02]  /*10670*/  MUFU.EX2 R44, R44 ;  /* 0x0000002c002c7308 */ /* 0x000ea40000000800 */
[C---:B------:R-:W-:Y:S01]  /*10680*/  HMMA.16816.F32 R4, R12.reuse, R42, R4 ;  /* 0x0000002a0c04723c */ /* 0x040fe20000001804 */
[----:B------:R-:W4:Y:S05]  /*10690*/  LDSM.16.MT88.4 R40, [R223+0x8400] ;  /* 0x00840000df28783b */ /* 0x000f2a0000004200 */
[----:B------:R-:W-:Y:S02]  /*106a0*/  MUFU.EX2 R34, R34 ;  /* 0x0000002200227308 */ /* 0x000fe40000000800 */
[C---:B---3--:R-:W-:Y:S06]  /*106b0*/  HMMA.16816.F32 R24, R12.reuse, R20, R24 ;  /* 0x000000140c18723c */ /* 0x048fec0000001818 */
[----:B------:R-:W3:Y:S02]  /*106c0*/  MUFU.EX2 R47, R47 ;  /* 0x0000002f002f7308 */ /* 0x000ee40000000800 */
[----:B------:R-:W-:Y:S01]  /*106d0*/  HMMA.16816.F32 R28, R12, R22, R28 ;  /* 0x000000160c1c723c */ /* 0x000fe2000000181c */
[----:B------:R-:W5:Y:S05]  /*106e0*/  LDSM.16.MT88.4 R20, [R224+0x8800] ;  /* 0x00880000e014783b */ /* 0x000f6a0000004200 */
[----:B------:R-:W-:Y:S01]  /*106f0*/  MUFU.EX2 R108, R108 ;  /* 0x0000006c006c7308 */ /* 0x000fe20000000800 */
[----:B------:R-:W-:Y:S01]  /*10700*/  F2FP.PACK_AB R12, R130, R134 ;  /* 0x00000086820c723e */ /* 0x000fe200000000ff */
[----:B------:R-:W-:Y:S01]  /*10710*/  FADD.FTZ R134, R134, R144 ;  /* 0x0000009086867221 */ /* 0x000fe20000010000 */
[----:B--2---:R-:W-:Y:S01]  /*10720*/  F2FP.PACK_AB R13, R44, R32 ;  /* 0x000000202c0d723e */ /* 0x004fe200000000ff */
[----:B------:R-:W-:Y:S01]  /*10730*/  FADD.FTZ R32, R32, R82 ;  /* 0x0000005220207221 */ /* 0x000fe20000010000 */
[----:B------:R-:W-:Y:S01]  /*10740*/  F2FP.PACK_AB R14, R112, R116 ;  /* 0x00000074700e723e */ /* 0x000fe200000000ff */
[----:B------:R-:W-:Y:S01]  /*10750*/  FADD.FTZ R134, R130, R134 ;  /* 0x0000008682867221 */ /* 0x000fe20000010000 */
[----:B---3--:R-:W-:Y:S01]  /*10760*/  F2FP.PACK_AB R15, R47, R34 ;  /* 0x000000222f0f723e */ /* 0x008fe200000000ff */
[----:B------:R-:W2:Y:S01]  /*10770*/  MUFU.EX2 R103, R103 ;  /* 0x0000006700677308 */ /* 0x000ea20000000800 */
[----:B------:R-:W-:-:S02]  /*10780*/  FADD.FTZ R32, R44, R32 ;  /* 0x000000202c207221 */ /* 0x000fc40000010000 */
[----:B------:R-:W-:Y:S02]  /*10790*/  FADD.FTZ R116, R116, R134 ;  /* 0x0000008674747221 */ /* 0x000fe40000010000 */
[----:B------:R-:W-:Y:S01]  /*107a0*/  FADD.FTZ R34, R34, R32 ;  /* 0x0000002022227221 */ /* 0x000fe20000010000 */
[----:B-1----:R-:W-:Y:S01]  /*107b0*/  HMMA.16816.F32 R8, R12, R16, R8 ;  /* 0x000000100c08723c */ /* 0x002fe20000001808 */
[----:B------:R-:W-:Y:S01]  /*107c0*/  FADD.FTZ R116, R112, R116 ;  /* 0x0000007470747221 */ /* 0x000fe20000010000 */
[----:B------:R-:W-:Y:S01]  /*107d0*/  MUFU.EX2 R90, R90 ;  /* 0x0000005a005a7308 */ /* 0x000fe20000000800 */
[----:B------:R-:W-:-:S05]  /*107e0*/  FADD.FTZ R34, R47, R34 ;  /* 0x000000222f227221 */ /* 0x000fca0000010000 */
[C---:B------:R-:W-:Y:S01]  /*107f0*/  HMMA.16816.F32 R4, R12.reuse, R18, R4 ;  /* 0x000000120c04723c */ /* 0x040fe20000001804 */
[----:B------:R-:W1:Y:S01]  /*10800*/  LDSM.16.MT88.4 R16, [R223+0x8800] ;  /* 0x00880000df10783b */ /* 0x000e620000004200 */
[----:B------:R-:W3:Y:S06]  /*10810*/  MUFU.EX2 R33, R33 ;  /* 0x0000002100217308 */ /* 0x000eec0000000800 */
[C---:B----4-:R-:W-:Y:S02]  /*10820*/  HMMA.16816.F32 R24, R12.reuse, R40, R24 ;  /* 0x000000280c18723c */ /* 0x050fe40000001818 */
[----:B------:R-:W-:Y:S05]  /*10830*/  MUFU.EX2 R46, R46 ;  /* 0x0000002e002e7308 */ /* 0x000fea0000000800 */
[--C-:B------:R-:W-:Y:S01]  /*10840*/  FFMA.FTZ R41, R50, c[0x0][0x23c], -R38.reuse ;  /* 0x00008f0032297a23 */ /* 0x100fe20000010826 */
[----:B------:R-:W-:Y:S01]  /*10850*/  HMMA.16816.F32 R28, R12, R42, R28 ;  /* 0x0000002a0c1c723c */ /* 0x000fe2000000181c */
[----:B------:R-:W-:Y:S01]  /*10860*/  FFMA.FTZ R40, R56, c[0x0][0x23c], -R79 ;  /* 0x00008f0038287a23 */ /* 0x000fe2000001084f */
[----:B------:R-:W4:Y:S05]  /*10870*/  MUFU.EX2 R45, R45 ;  /* 0x0000002d002d7308 */ /* 0x000f2a0000000800 */
[----:B--2---:R-:W-:Y:S01]  /*10880*/  F2FP.PACK_AB R12, R103, R108 ;  /* 0x0000006c670c723e */ /* 0x004fe200000000ff */
[--C-:B------:R-:W-:Y:S01]  /*10890*/  FFMA.FTZ R42, R54, c[0x0][0x23c], -R38.reuse ;  /* 0x00008f00362a7a23 */ /* 0x100fe20000010826 */
[----:B---3--:R-:W-:Y:S01]  /*108a0*/  F2FP.PACK_AB R14, R33, R90 ;  /* 0x0000005a210e723e */ /* 0x008fe200000000ff */
[----:B------:R-:W-:Y:S01]  /*108b0*/  MUFU.EX2 R49, R49 ;  /* 0x0000003100317308 */ /* 0x000fe20000000800 */
[----:B------:R-:W-:-:S02]  /*108c0*/  FFMA.FTZ R43, R53, c[0x0][0x23c], -R38 ;  /* 0x00008f00352b7a23 */ /* 0x000fc40000010826 */
[----:B------:R-:W-:-:S04]  /*108d0*/  FADD.FTZ R108, R108, R116 ;  /* 0x000000746c6c7221 */ /* 0x000fc80000010000 */
[----:B------:R-:W-:Y:S01]  /*108e0*/  FADD.FTZ R108, R103, R108 ;  /* 0x0000006c676c7221 */ /* 0x000fe20000010000 */
[----:B------:R-:W2:Y:S01]  /*108f0*/  MUFU.EX2 R48, R48 ;  /* 0x0000003000307308 */ /* 0x000ea20000000800 */
[C---:B----4-:R-:W-:Y:S01]  /*10900*/  F2FP.PACK_AB R13, R45.reuse, R46 ;  /* 0x0000002e2d0d723e */ /* 0x050fe200000000ff */
[----:B------:R-:W-:Y:S02]  /*10910*/  FADD.FTZ R46, R46, R34 ;  /* 0x000000222e2e7221 */ /* 0x000fe40000010000 */
[----:B------:R-:W-:Y:S02]  /*10920*/  FADD.FTZ R90, R90, R108 ;  /* 0x0000006c5a5a7221 */ /* 0x000fe40000010000 */
[----:B------:R-:W-:Y:S02]  /*10930*/  FADD.FTZ R46, R45, R46 ;  /* 0x0000002e2d2e7221 */ /* 0x000fe40000010000 */
[----:B------:R-:W3:Y:S01]  /*10940*/  MUFU.EX2 R84, R84 ;  /* 0x0000005400547308 */ /* 0x000ee20000000800 */
[----:B------:R-:W-:Y:S01]  /*10950*/  FADD.FTZ R90, R33, R90 ;  /* 0x0000005a215a7221 */ /* 0x000fe20000010000 */
[----:B--2---:R-:W-:-:S06]  /*10960*/  F2FP.PACK_AB R15, R48, R49 ;  /* 0x00000031300f723e */ /* 0x004fcc00000000ff */
[----:B------:R-:W2:Y:S01]  /*10970*/  MUFU.EX2 R41, R41 ;  /* 0x0000002900297308 */ /* 0x000ea20000000800 */
[----:B------:R-:W-:-:S04]  /*10980*/  FADD.FTZ R49, R49, R46 ;  /* 0x0000002e31317221 */ /* 0x000fc80000010000 */
[----:B------:R-:W-:Y:S01]  /*10990*/  FADD.FTZ R49, R48, R49 ;  /* 0x0000003130317221 */ /* 0x000fe20000010000 */
[C---:B-----5:R-:W-:Y:S01]  /*109a0*/  HMMA.16816.F32 R8, R12.reuse, R20, R8 ;  /* 0x000000140c08723c */ /* 0x060fe20000001808 */
[----:B---3--:R-:W-:Y:S01]  /*109b0*/  FADD.FTZ R90, R84, R90 ;  /* 0x0000005a545a7221 */ /* 0x008fe20000010000 */
[----:B------:R-:W3:Y:S06]  /*109c0*/  MUFU.EX2 R51, R51 ;  /* 0x0000003300337308 */ /* 0x000eec0000000800 */
[----:B------:R-:W-:Y:S01]  /*109d0*/  HMMA.16816.F32 R20, R12, R22, R4 ;  /* 0x000000160c14723c */ /* 0x000fe20000001804 */
[----:B------:R-:W4:Y:S01]  /*109e0*/  LDSM.16.MT88.4 R4, [R223+0x8c00] ;  /* 0x008c0000df04783b */ /* 0x000f220000004200 */
[----:B------:R-:W5:Y:S01]  /*109f0*/  MUFU.EX2 R40, R40 ;  /* 0x0000002800287308 */ /* 0x000f620000000800 */
[----:B--2---:R-:W-:-:S05]  /*10a00*/  FADD.FTZ R49, R41, R49 ;  /* 0x0000003129317221 */ /* 0x004fca0000010000 */
[----:B-1----:R-:W-:Y:S02]  /*10a10*/  HMMA.16816.F32 R24, R12, R16, R24 ;  /* 0x000000100c18723c */ /* 0x002fe40000001818 */
[----:B------:R-:W1:Y:S01]  /*10a20*/  MUFU.EX2 R242, R242 ;  /* 0x000000f200f27308 */ /* 0x000e620000000800 */
[----:B---3--:R-:W-:-:S05]  /*10a30*/  FADD.FTZ R90, R51, R90 ;  /* 0x0000005a335a7221 */ /* 0x008fca0000010000 */
[----:B------:R-:W-:Y:S02]  /*10a40*/  HMMA.16816.F32 R28, R12, R18, R28 ;  /* 0x000000120c1c723c */ /* 0x000fe4000000181c */
[----:B------:R-:W2:Y:S01]  /*10a50*/  MUFU.EX2 R42, R42 ;  /* 0x0000002a002a7308 */ /* 0x000ea20000000800 */
[----:B-----5:R-:W-:-:S04]  /*10a60*/  FADD.FTZ R90, R40, R90 ;  /* 0x0000005a285a7221 */ /* 0x020fc80000010000 */
[----:B------:R-:W-:-:S03]  /*10a70*/  F2FP.PACK_AB R12, R51, R84 ;  /* 0x00000054330c723e */ /* 0x000fc600000000ff */
[----:B------:R-:W3:Y:S01]  /*10a80*/  MUFU.EX2 R43, R43 ;  /* 0x0000002b002b7308 */ /* 0x000ee20000000800 */
[C---:B-1----:R-:W-:Y:S01]  /*10a90*/  F2FP.PACK_AB R14, R242.reuse, R40 ;  /* 0x00000028f20e723e */ /* 0x042fe200000000ff */
[----:B------:R-:W-:-:S06]  /*10aa0*/  FADD.FTZ R242, R242, R90 ;  /* 0x0000005af2f27221 */ /* 0x000fcc0000010000 */
[----:B------:R-:W1:Y:S01]  /*10ab0*/  MUFU.EX2 R241, R241 ;  /* 0x000000f100f17308 */ /* 0x000e620000000800 */
[C---:B--2---:R-:W-:Y:S01]  /*10ac0*/  F2FP.PACK_AB R13, R42.reuse, R41 ;  /* 0x000000292a0d723e */ /* 0x044fe200000000ff */
[----:B------:R-:W-:-:S04]  /*10ad0*/  FADD.FTZ R49, R42, R49 ;  /* 0x000000312a317221 */ /* 0x000fc80000010000 */
[----:B---3--:R-:W-:Y:S01]  /*10ae0*/  FADD.FTZ R49, R43, R49 ;  /* 0x000000312b317221 */ /* 0x008fe20000010000 */
[----:B-1----:R-:W-:-:S03]  /*10af0*/  F2FP.PACK_AB R15, R241, R43 ;  /* 0x0000002bf10f723e */ /* 0x002fc600000000ff */
[----:B------:R-:W-:-:S04]  /*10b00*/  FADD.FTZ R241, R241, R49 ;  /* 0x00000031f1f17221 */ /* 0x000fc80000010000 */
[C---:B------:R-:W-:Y:S08]  /*10b10*/  HMMA.16816.F32 R144, R12.reuse, R140, R8 ;  /* 0x0000008c0c90723c */ /* 0x040ff00000001808 */
[C---:B------:R-:W-:Y:S08]  /*10b20*/  HMMA.16816.F32 R140, R12.reuse, R142, R20 ;  /* 0x0000008e0c8c723c */ /* 0x040ff00000001814 */
[C---:B----4-:R-:W-:Y:S08]  /*10b30*/  HMMA.16816.F32 R136, R12.reuse, R4, R24 ;  /* 0x000000040c88723c */ /* 0x050ff00000001818 */
[----:B------:R-:W-:Y:S01]  /*10b40*/  HMMA.16816.F32 R132, R12, R6, R28 ;  /* 0x000000060c84723c */ /* 0x000fe2000000181c */
[----:B------:R-:W-:Y:S07]  /*10b50*/  @!P5 BRA `(.L_x_928) ;  /* 0x00005c600000d947 */ /* 0x000fee0003800000 */
[----:B------:R-:W-:Y:S01]  /*10b60*/  LOP3.LUT P1, RZ, R231, 0x8, RZ, 0xc0, !PT ;  /* 0x00000008e7ff7812 */ /* 0x000fe2000782c0ff */
[----:B------:R-:W-:-:S04]  /*10b70*/  DEPBAR.LE SB0, 0x0 ;  /* 0x000080000000791a */ /* 0x000fc80000000000 */
[----:B------:R-:W-:Y:S01]  /*10b80*/  IADD3 R237, R35, -0x2, RZ ;  /* 0xfffffffe23ed7810 */ /* 0x000fe20007ffe0ff */
[----:B------:R-:W-:Y:S07]  /*10b90*/  BAR.SYNC.DEFER_BLOCKING 0x0 ;  /* 0x0000000000007b1d */ /* 0x000fee0000010000 */
[----:B------:R-:W-:Y:S05]  /*10ba0*/  @!P1 BRA `(.L_x_929) ;  /* 0x000003b000009947 */ /* 0x000fea0003800000 */
[----:B------:R-:W-:Y:S01]  /*10bb0*/  IABS R3, c[0x0][0x2d0] ;  /* 0x0000b40000037a13 */ /* 0x000fe20000000000 */
[----:B------:R-:W-:-:S03]  /*10bc0*/  IMAD.SHL.U32 R4, R237, 0x100, RZ ;  /* 0x00000100ed047824 */ /* 0x000fc600078e00ff */
[----:B------:R-:W1:Y:S02]  /*10bd0*/  I2F.RP R12, R3 ;  /* 0x00000003000c7306 */ /* 0x000e640000209400 */
[C---:B------:R-:W-:Y:S02]  /*10be0*/  IADD3 R11, R4.reuse, 0x100, RZ ;  /* 0x00000100040b7810 */ /* 0x040fe40007ffe0ff */
[----:B------:R-:W-:Y:S02]  /*10bf0*/  IABS R6, R4 ;  /* 0x0000000400067213 */ /* 0x000fe40000000000 */
[----:B------:R-:W-:Y:S02]  /*10c00*/  IABS R8, R11 ;  /* 0x0000000b00087213 */ /* 0x000fe40000000000 */
[----:B------:R-:W-:Y:S02]  /*10c10*/  LOP3.LUT R11, R11, c[0x0][0x2d0], RZ, 0x3c, !PT ;  /* 0x0000b4000b0b7a12 */ /* 0x000fe400078e3cff */
[----:B------:R-:W-:-:S02]  /*10c20*/  LOP3.LUT R4, R4, c[0x0][0x2d0], RZ, 0x3c, !PT ;  /* 0x0000b40004047a12 */ /* 0x000fc400078e3cff */
[----:B------:R-:W-:Y:S02]  /*10c30*/  ISETP.GE.AND P3, PT, R11, RZ, PT ;  /* 0x000000ff0b00720c */ /* 0x000fe40003f66270 */
        /* <DEDUP_REMOVED lines=9> */
[----:B------:R-:W-:Y:S01]  /*10cd0*/  IMAD.HI.U32 R9, R9, R6, RZ ;  /* 0x0000000609097227 */ /* 0x000fe200078e00ff */
[----:B------:R-:W-:-:S03]  /*10ce0*/  IADD3 R7, -R10, RZ, RZ ;  /* 0x000000ff0a077210 */ /* 0x000fc60007ffe1ff */
[----:B------:R-:W-:Y:S02]  /*10cf0*/  IMAD.MOV R5, RZ, RZ, -R9 ;  /* 0x000000ffff057224 */ /* 0x000fe400078e0a09 */
[C---:B------:R-:W-:Y:S02]  /*10d00*/  IMAD R7, R3.reuse, R7, R8 ;  /* 0x0000000703077224 */ /* 0x040fe400078e0208 */
[----:B------:R-:W-:-:S03]  /*10d10*/  IMAD R5, R3, R5, R6 ;  /* 0x0000000503057224 */ /* 0x000fc600078e0206 */
[C---:B------:R-:W-:Y:S02]  /*10d20*/  ISETP.GT.U32.AND P1, PT, R3.reuse, R7, PT ;  /* 0x000000070300720c */ /* 0x040fe40003f24070 */
[----:B------:R-:W-:-:S11]  /*10d30*/  ISETP.GT.U32.AND P0, PT, R3, R5, PT ;  /* 0x000000050300720c */ /* 0x000fd60003f04070 */
[----:B------:R-:W-:Y:S01]  /*10d40*/  @!P1 IMAD.IADD R7, R7, 0x1, -R3 ;  /* 0x0000000107079824 */ /* 0x000fe200078e0a03 */
[----:B------:R-:W-:Y:S02]  /*10d50*/  @!P1 IADD3 R10, R10, 0x1, RZ ;  /* 0x000000010a0a9810 */ /* 0x000fe40007ffe0ff */
[-C--:B------:R-:W-:Y:S02]  /*10d60*/  @!P0 IADD3 R5, R5, -R3.reuse, RZ ;  /* 0x8000000305058210 */ /* 0x080fe40007ffe0ff */
[-C--:B------:R-:W-:Y:S02]  /*10d70*/  ISETP.GE.U32.AND P5, PT, R7, R3.reuse, PT ;  /* 0x000000030700720c */ /* 0x080fe40003fa6070 */
[----:B------:R-:W-:Y:S02]  /*10d80*/  ISETP.GE.U32.AND P4, PT, R5, R3, PT ;  /* 0x000000030500720c */ /* 0x000fe40003f86070 */
[----:B------:R-:W-:Y:S02]  /*10d90*/  @!P0 IADD3 R9, R9, 0x1, RZ ;  /* 0x0000000109098810 */ /* 0x000fe40007ffe0ff */
[----:B------:R-:W-:-:S02]  /*10da0*/  ISETP.NE.AND P0, PT, RZ, c[0x0][0x2d0], PT ;  /* 0x0000b400ff007a0c */ /* 0x000fc40003f05270 */
[----:B------:R-:W-:-:S05]  /*10db0*/  LOP3.LUT R5, RZ, c[0x0][0x2d0], RZ, 0x33, !PT ;  /* 0x0000b400ff057a12 */ /* 0x000fca00078e33ff */
[----:B------:R-:W-:Y:S02]  /*10dc0*/  @P5 IADD3 R10, R10, 0x1, RZ ;  /* 0x000000010a0a5810 */ /* 0x000fe40007ffe0ff */
[----:B------:R-:W-:-:S03]  /*10dd0*/  @P4 IADD3 R9, R9, 0x1, RZ ;  /* 0x0000000109094810 */ /* 0x000fc60007ffe0ff */
[----:B------:R-:W-:Y:S01]  /*10de0*/  IMAD.MOV.U32 R3, RZ, RZ, R10 ;  /* 0x000000ffff037224 */ /* 0x000fe200078e000a */
[----:B------:R-:W-:-:S03]  /*10df0*/  @!P2 IADD3 R9, -R9, RZ, RZ ;  /* 0x000000ff0909a210 */ /* 0x000fc60007ffe1ff */
[----:B------:R-:W-:-:S05]  /*10e00*/  @!P3 IMAD.MOV R3, RZ, RZ, -R3 ;  /* 0x000000ffff03b224 */ /* 0x000fca00078e0a03 */
[C---:B------:R-:W-:Y:S02]  /*10e10*/  SEL R3, R5.reuse, R3, !P0 ;  /* 0x0000000305037207 */ /* 0x040fe40004000000 */
[----:B------:R-:W-:-:S03]  /*10e20*/  SEL R5, R5, R9, !P0 ;  /* 0x0000000905057207 */ /* 0x000fc60004000000 */
[----:B------:R-:W-:-:S04]  /*10e30*/  IMAD.WIDE R8, R3, 0x4, R232 ;  /* 0x0000000403087825 */ /* 0x000fc800078e02e8 */
[----:B------:R-:W-:Y:S01]  /*10e40*/  IMAD.WIDE R6, R5, 0x4, R232 ;  /* 0x0000000405067825 */ /* 0x000fe200078e02e8 */
[----:B------:R1:W2:Y:S05]  /*10e50*/  LDG.E R4, [R8.64] ;  /* 0x0000000608047981 */ /* 0x0002aa000c1e1900 */
[----:B------:R-:W2:Y:S01]  /*10e60*/  LDG.E R6, [R6.64] ;  /* 0x0000000606067981 */ /* 0x000ea2000c1e1900 */
[----:B------:R-:W-:Y:S02]  /*10e70*/  IMAD.IADD R3, R3, 0x1, -R5 ;  /* 0x0000000103037824 */ /* 0x000fe400078e0a05 */
[----:B------:R-:W-:-:S04]  /*10e80*/  IMAD.MOV.U32 R5, RZ, RZ, c[0x0][0x2d0] ;  /* 0x0000b400ff057624 */ /* 0x000fc800078e00ff */
[----:B------:R-:W-:-:S05]  /*10e90*/  IMAD R5, R3, R5, -0x100 ;  /* 0xffffff0003057424 */ /* 0x000fca00078e0205 */
[----:B------:R-:W-:-:S05]  /*10ea0*/  SHF.R.S32.HI R3, RZ, 0x1f, R5 ;  /* 0x0000001fff037819 */ /* 0x000fca0000011405 */
[----:B------:R-:W-:Y:S02]  /*10eb0*/  IMAD R3, R3, c[0x0][0x1a0], RZ ;  /* 0x0000680003037a24 */ /* 0x000fe400078e02ff */
[----:B-1----:R-:W-:-:S04]  /*10ec0*/  IMAD.WIDE.U32 R8, R5, c[0x0][0x1a0], RZ ;  /* 0x0000680005087a25 */ /* 0x002fc800078e00ff */
[----:B------:R-:W-:-:S04]  /*10ed0*/  IMAD R3, R5, c[0x0][0x1a4], R3 ;  /* 0x0000690005037a24 */ /* 0x000fc800078e0203 */
[----:B------:R-:W-:Y:S01]  /*10ee0*/  IMAD.IADD R9, R9, 0x1, R3 ;  /* 0x0000000109097824 */ /* 0x000fe200078e0203 */
[----:B--2---:R-:W-:-:S04]  /*10ef0*/  IADD3 R6, -R4, R6, RZ ;  /* 0x0000000604067210 */ /* 0x004fc80007ffe1ff */
[----:B------:R-:W-:-:S05]  /*10f00*/  SHF.R.S32.HI R4, RZ, 0x1f, R6 ;  /* 0x0000001fff047819 */ /* 0x000fca0000011406 */
[----:B------:R-:W-:-:S04]  /*10f10*/  IMAD R4, R4, c[0x0][0x188], RZ ;  /* 0x0000620004047a24 */ /* 0x000fc800078e02ff */
[C---:B------:R-:W-:Y:S02]  /*10f20*/  IMAD R4, R6.reuse, c[0x0][0x18c], R4 ;  /* 0x0000630006047a24 */ /* 0x040fe400078e0204 */
[----:B------:R-:W-:-:S05]  /*10f30*/  IMAD.WIDE.U32 R6, R6, c[0x0][0x188], R8 ;  /* 0x0000620006067a25 */ /* 0x000fca00078e0008 */
[----:B------:R-:W-:Y:S01]  /*10f40*/  IADD3 R5, R7, R4, RZ ;  /* 0x0000000407057210 */ /* 0x000fe20007ffe0ff */
[----:B------:R-:W-:Y:S05]  /*10f50*/  BRA `(.L_x_930) ;  /* 0x0000003000007947 */ /* 0x000fea0003800000 */
.L_x_929:
[----:B------:R-:W-:-:S05]  /*10f60*/  IMAD.MOV.U32 R6, RZ, RZ, c[0x0][0x1a0] ;  /* 0x00006800ff067624 */ /* 0x000fca00078e00ff */
[----:B------:R-:W-:-:S04]  /*10f70*/  LEA R6, -R6, RZ, 0x8 ;  /* 0x000000ff06067211 */ /* 0x000fc800078e41ff */
[----:B------:R-:W-:Y:S02]  /*10f80*/  SHF.R.S32.HI R5, RZ, 0x1f, R6 ;  /* 0x0000001fff057819 */ /* 0x000fe40000011406 */
.L_x_930:
[----:B------:R-:W-:Y:S01]  /*10f90*/  ISETP.GE.AND P0, PT, R148, c[0x0][0x220], PT ;  /* 0x0000880094007a0c */ /* 0x000fe20003f06270 */
[----:B------:R-:W-:Y:S01]  /*10fa0*/  IMAD.SHL.U32 R151, R237, 0x100, RZ ;  /* 0x00000100ed977824 */ /* 0x000fe200078e00ff */
[----:B------:R-:W-:-:S04]  /*10fb0*/  LEA R153, P5, R6, R153, 0x1 ;  /* 0x0000009906997211 */ /* 0x000fc800078a08ff */
[----:B------:R-:W-:-:S07]  /*10fc0*/  LEA.HI.X R152, R6, R152, R5, 0x1, P5 ;  /* 0x0000009806987211 */ /* 0x000fce00028f0c05 */
[----:B------:R-:W-:Y:S01]  /*10fd0*/  @!P0 IMAD.MOV.U32 R4, RZ, RZ, c[0x0][0x1a0] ;  /* 0x00006800ff048624 */ /* 0x000fe200078e00ff */
[-C--:B------:R-:W-:Y:S01]  /*10fe0*/  @!P0 IADD3 R37, P4, P3, R6, R118.reuse, R37 ;  /* 0x0000007606258210 */ /* 0x080fe20007b9e025 */
[----:B------:R-:W-:Y:S01]  /*10ff0*/  @!P0 IMAD.MOV.U32 R14, RZ, RZ, c[0x0][0x1a0] ;  /* 0x00006800ff0e8624 */ /* 0x000fe200078e00ff */
[----:B------:R-:W-:Y:S01]  /*11000*/  @P0 STS [R234+0x5000], RZ ;  /* 0x005000ffea000388 */ /* 0x000fe20000000800 */
[----:B------:R-:W-:Y:S01]  /*11010*/  @!P0 IMAD.MOV.U32 R12, RZ, RZ, c[0x0][0x1a0] ;  /* 0x00006800ff0c8624 */ /* 0x000fe200078e00ff */
[----:B------:R-:W-:Y:S01]  /*11020*/  @!P0 LEA R7, P2, R4, R118, 0x6 ;  /* 0x0000007604078211 */ /* 0x000fe200078430ff */
[----:B------:R-:W-:Y:S01]  /*11030*/  @!P0 IMAD.MOV.U32 R8, RZ, RZ, R118 ;  /* 0x000000ffff088224 */ /* 0x000fe200078e0076 */
[----:B------:R-:W-:Y:S01]  /*11040*/  @P0 STS [R234+0x5004], RZ ;  /* 0x005004ffea000388 */ /* 0x000fe20000000800 */
[----:B------:R-:W-:Y:S01]  /*11050*/  @!P0 IMAD.MOV.U32 R9, RZ, RZ, R121 ;  /* 0x000000ffff098224 */ /* 0x000fe200078e0079 */
[----:B------:R-:W-:Y:S01]  /*11060*/  @!P0 IADD3.X R36, R5, R121, R36, P4, P3 ;  /* 0x0000007905248210 */ /* 0x000fe200027e6424 */
[----:B------:R-:W-:Y:S01]  /*11070*/  @!P0 IMAD.MOV.U32 R3, RZ, RZ, c[0x0][0x1a0] ;  /* 0x00006800ff038624 */ /* 0x000fe200078e00ff */
[----:B------:R-:W-:Y:S01]  /*11080*/  @P0 STS.64 [R234+0x5008], RZ ;  /* 0x005008ffea000388 */ /* 0x000fe20000000a00 */
[----:B------:R-:W-:Y:S01]  /*11090*/  @!P0 IMAD.MOV.U32 R16, RZ, RZ, c[0x0][0x1a0] ;  /* 0x00006800ff108624 */ /* 0x000fe200078e00ff */
[----:B------:R-:W-:Y:S01]  /*110a0*/  @!P0 IADD3 R7, P5, R6, R7, RZ ;  /* 0x0000000706078210 */ /* 0x000fe20007fbe0ff */
[----:B------:R-:W-:-:S02]  /*110b0*/  @!P0 IMAD.MOV.U32 R120, RZ, RZ, R118 ;  /* 0x000000ffff788224 */ /* 0x000fc400078e0076 */
[----:B------:R-:W-:Y:S02]  /*110c0*/  @!P0 IMAD.MOV.U32 R11, RZ, RZ, c[0x0][0x1a4] ;  /* 0x00006900ff0b8624 */ /* 0x000fe400078e00ff */
[----:B------:R-:W-:-:S03]  /*110d0*/  @!P0 IMAD.WIDE.U32 R14, R14, 0xa0, R8 ;  /* 0x000000a00e0e8825 */ /* 0x000fc600078e0008 */
[----:B------:R-:W-:Y:S01]  /*110e0*/  @!P0 LEA.HI.X R4, R4, R121, R11, 0x6, P2 ;  /* 0x0000007904048211 */ /* 0x000fe200010f340b */
[----:B------:R-:W-:Y:S01]  /*110f0*/  @!P0 IMAD.WIDE.U32 R12, R12, 0xc0, R8 ;  /* 0x000000c00c0c8825 */ /* 0x000fe200078e0008 */
[----:B------:R-:W-:Y:S02]  /*11100*/  @!P0 LEA R8, P1, R3, R118, 0x7 ;  /* 0x0000007603088211 */ /* 0x000fe400078238ff */
[C---:B------:R-:W-:Y:S01]  /*11110*/  @!P0 LEA R22, P2, R37.reuse, c[0x0][0x170], 0x1 ;  /* 0x00005c0025168a11 */ /* 0x040fe200078408ff */
[----:B------:R-:W-:Y:S01]  /*11120*/  @!P0 IMAD.MOV.U32 R20, RZ, RZ, R153 ;  /* 0x000000ffff148224 */ /* 0x000fe200078e0099 */
[C---:B------:R-:W-:Y:S01]  /*11130*/  @!P0 IADD3 R8, P4, R6.reuse, R8, RZ ;  /* 0x0000000806088210 */ /* 0x040fe20007f9e0ff */
[----:B------:R-:W-:Y:S01]  /*11140*/  @!P0 IMAD.MOV.U32 R21, RZ, RZ, R152 ;  /* 0x000000ffff158224 */ /* 0x000fe200078e0098 */
[----:B------:R-:W-:Y:S01]  /*11150*/  @!P0 LEA.HI.X R23, R37, c[0x0][0x174], R36, 0x1, P2 ;  /* 0x00005d0025178a11 */ /* 0x000fe200010f0c24 */
[----:B------:R-:W-:Y:S01]  /*11160*/  @!P0 IMAD.MOV.U32 R9, RZ, RZ, c[0x0][0x1a4] ;  /* 0x00006900ff098624 */ /* 0x000fe200078e00ff */
[----:B------:R-:W-:Y:S01]  /*11170*/  @!P0 IADD3 R12, P2, R6, R12, RZ ;  /* 0x0000000c060c8210 */ /* 0x000fe20007f5e0ff */
[----:B------:R-:W-:Y:S01]  /*11180*/  @!P0 IMAD.WIDE.U32 R16, R16, 0x60, R120 ;  /* 0x0000006010108825 */ /* 0x000fe200078e0078 */
[----:B------:R-:W-:Y:S01]  /*11190*/  @!PT LDS RZ, [RZ] ;  /* 0x00000000fffff984 */ /* 0x000fe20000000800 */
[----:B------:R-:W-:Y:S01]  /*111a0*/  @!PT LDS RZ, [RZ] ;  /* 0x00000000fffff984 */ /* 0x000fe20000000800 */
[----:B------:R-:W-:Y:S01]  /*111b0*/  @!PT LDS RZ, [RZ] ;  /* 0x00000000fffff984 */ /* 0x000fe20000000800 */
[----:B------:R1:W-:Y:S01]  /*111c0*/  @!P0 LDGSTS.E.BYPASS.LTC128B.128 [R234+0x5000], [R20.64] ;  /* 0x0500000014ea8fae */ /* 0x0003e2000b901d46 */
[----:B------:R-:W-:-:S02]  /*111d0*/  @!P0 IADD3 R14, P3, R6, R14, RZ ;  /* 0x0000000e060e8210 */ /* 0x000fc40007f7e0ff */
[----:B------:R-:W-:Y:S01]  /*111e0*/  @!P0 IMAD.MOV.U32 R10, RZ, RZ, c[0x0][0x1a4] ;  /* 0x00006900ff0a8624 */ /* 0x000fe200078e00ff */
[----:B------:R-:W-:Y:S01]  /*111f0*/  @!P0 LEA.HI.X R9, R3, R121, R9, 0x7, P1 ;  /* 0x0000007903098211 */ /* 0x000fe200008f3c09 */
[----:B------:R-:W-:Y:S01]  /*11200*/  @!P0 IMAD.MOV.U32 R18, RZ, RZ, c[0x0][0x1a0] ;  /* 0x00006800ff128624 */ /* 0x000fe200078e00ff */
[----:B------:R-:W-:Y:S01]  /*11210*/  @!P0 IADD3 R16, P1, R6, R16, RZ ;  /* 0x0000001006108210 */ /* 0x000fe20007f3e0ff */
[----:B------:R-:W-:Y:S01]  /*11220*/  @!P0 IMAD.MOV.U32 R119, RZ, RZ, R121 ;  /* 0x000000ffff778224 */ /* 0x000fe200078e0079 */
[----:B------:R-:W-:Y:S01]  /*11230*/  @P0 STS.128 [R234+0x5800], RZ ;  /* 0x005800ffea000388 */ /* 0x000fe20000000c00 */
[----:B------:R-:W-:Y:S02]  /*11240*/  @!P0 IMAD R11, R11, 0xc0, RZ ;  /* 0x000000c00b0b8824 */ /* 0x000fe400078e02ff */
[----:B------:R-:W-:Y:S01]  /*11250*/  @!P0 IMAD.WIDE.U32 R18, R18, 0xe0, R118 ;  /* 0x000000e012128825 */ /* 0x000fe200078e0076 */
[----:B------:R-:W-:Y:S01]  /*11260*/  @!PT LDS RZ, [RZ] ;  /* 0x00000000fffff984 */ /* 0x000fe20000000800 */
[----:B------:R-:W-:Y:S01]  /*11270*/  @!PT LDS RZ, [RZ] ;  /* 0x00000000fffff984 */ /* 0x000fe20000000800 */
[----:B------:R-:W-:Y:S01]  /*11280*/  @!PT LDS RZ, [RZ] ;  /* 0x00000000fffff984 */ /* 0x000fe20000000800 */
[----:B------:R2:W-:Y:S02]  /*11290*/  @!P0 LDGSTS.E.BYPASS.LTC128B.128 [R234+0x5800], [R22.64] ;  /* 0x0580000016ea8fae */ /* 0x0005e4000b901d46 */
[C---:B------:R-:W-:Y:S01]  /*112a0*/  @!P0 IADD3.X R11, R5.reuse, R11, R13, P2, !PT ;  /* 0x0000000b050b8210 */ /* 0x040fe200017fe40d */
[----:B------:R-:W-:Y:S01]  /*112b0*/  @!P0 IMAD.MOV.U32 R3, RZ, RZ, c[0x0][0x1a4] ;  /* 0x00006900ff038624 */ /* 0x000fe200078e00ff */
[----:B------:R-:W-:Y:S01]  /*112c0*/  @P0 STS.128 [R234+0x6000], RZ ;  /* 0x006000ffea000388 */ /* 0x000fe20000000c00 */
[----:B------:R-:W-:-:S02]  /*112d0*/  @!P0 IMAD.X R4, R5, 0x1, R4, P5 ;  /* 0x0000000105048824 */ /* 0x000fc400028e0604 */
[----:B------:R-:W-:Y:S02]  /*112e0*/  @!P0 IMAD R3, R3, 0xa0, RZ ;  /* 0x000000a003038824 */ /* 0x000fe400078e02ff */
[C---:B------:R-:W-:Y:S01]  /*112f0*/  @!P0 IMAD.X R9, R5.reuse, 0x1, R9, P4 ;  /* 0x0000000105098824 */ /* 0x040fe200020e0609 */
[C---:B------:R-:W-:Y:S02]  /*11300*/  @!P0 LEA R24, P4, R8.reuse, c[0x0][0x170], 0x1 ;  /* 0x00005c0008188a11 */ /* 0x040fe400078808ff */
[----:B------:R-:W-:Y:S02]  /*11310*/  @!P0 IADD3.X R3, R5, R15, R3, P3, !PT ;  /* 0x0000000f05038210 */ /* 0x000fe40001ffe403 */
[----:B------:R-:W-:Y:S01]  /*11320*/  @!P0 LEA.HI.X R25, R8, c[0x0][0x174], R9, 0x1, P4 ;  /* 0x00005d0008198a11 */ /* 0x000fe200020f0c09 */
[C---:B-1----:R-:W-:Y:S02]  /*11330*/  @!P0 IMAD R20, R10.reuse, 0x60, RZ ;  /* 0x000000600a148824 */ /* 0x042fe400078e02ff */
[----:B------:R-:W-:-:S03]  /*11340*/  @!P0 IMAD R10, R10, 0xe0, RZ ;  /* 0x000000e00a0a8824 */ /* 0x000fc600078e02ff */
[----:B------:R-:W-:Y:S02]  /*11350*/  @!P0 IADD3.X R20, R5, R17, R20, P1, !PT ;  /* 0x0000001105148210 */ /* 0x000fe40000ffe414 */
[----:B------:R-:W-:Y:S02]  /*11360*/  @!P0 IADD3 R17, P1, R6, R18, RZ ;  /* 0x0000001206118210 */ /* 0x000fe40007f3e0ff */
[----:B------:R-:W-:Y:S02]  /*11370*/  @!P0 LEA R18, P2, R7, c[0x0][0x170], 0x1 ;  /* 0x00005c0007128a11 */ /* 0x000fe400078408ff */
[----:B------:R-:W-:Y:S02]  /*11380*/  @!P0 IADD3.X R10, R5, R19, R10, P1, !PT ;  /* 0x00000013050a8210 */ /* 0x000fe40000ffe40a */
[----:B------:R-:W-:Y:S02]  /*11390*/  @!P0 LEA R6, P1, R16, c[0x0][0x170], 0x1 ;  /* 0x00005c0010068a11 */ /* 0x000fe400078208ff */
[----:B------:R-:W-:-:S02]  /*113a0*/  @!P0 LEA.HI.X R19, R7, c[0x0][0x174], R4, 0x1, P2 ;  /* 0x00005d0007138a11 */ /* 0x000fc400010f0c04 */
[----:B------:R-:W-:Y:S02]  /*113b0*/  @!P0 LEA.HI.X R7, R16, c[0x0][0x174], R20, 0x1, P1 ;  /* 0x00005d0010078a11 */ /* 0x000fe400008f0c14 */
[----:B--2---:R-:W-:Y:S01]  /*113c0*/  @!P0 LEA R22, P3, R14, c[0x0][0x170], 0x1 ;  /* 0x00005c000e168a11 */ /* 0x004fe200078608ff */
[----:B------:R-:W-:Y:S01]  /*113d0*/  @!PT LDS RZ, [RZ] ;  /* 0x00000000fffff984 */ /* 0x000fe20000000800 */
[----:B------:R-:W-:Y:S01]  /*113e0*/  @!PT LDS RZ, [RZ] ;  /* 0x00000000fffff984 */ /* 0x000fe20000000800 */
[----:B------:R-:W-:Y:S01]  /*113f0*/  @!PT LDS RZ, [RZ] ;  /* 0x00000000fffff984 */ /* 0x000fe20000000800 */
[----:B------:R1:W-:Y:S01]  /*11400*/  @!P0 LDGSTS.E.BYPASS.LTC128B.128 [R234+0x6000], [R18.64] ;  /* 0x0600000012ea8fae */ /* 0x0003e2000b901d46 */
[----:B------:R-:W-:Y:S02]  /*11410*/  @!P0 LEA R20, P2, R12, c[0x0][0x170], 0x1 ;  /* 0x00005c000c148a11 */ /* 0x000fe400078408ff */
[C---:B------:R-:W-:Y:S01]  /*11420*/  @!P0 LEA R4, P1, R17.reuse, c[0x0][0x170], 0x1 ;  /* 0x00005c0011048a11 */ /* 0x040fe200078208ff */
[----:B------:R-:W-:Y:S01]  /*11430*/  @P0 STS.128 [R234+0x6800], RZ ;  /* 0x006800ffea000388 */ /* 0x000fe20000000c00 */
[----:B------:R-:W-:Y:S02]  /*11440*/  @!P0 LEA.HI.X R23, R14, c[0x0][0x174], R3, 0x1, P3 ;  /* 0x00005d000e178a11 */ /* 0x000fe400018f0c03 */
[----:B------:R-:W-:Y:S01]  /*11450*/  @!P0 LEA.HI.X R21, R12, c[0x0][0x174], R11, 0x1, P2 ;  /* 0x00005d000c158a11 */ /* 0x000fe200010f0c0b */
[----:B------:R-:W-:Y:S01]  /*11460*/  @!PT LDS RZ, [RZ] ;  /* 0x00000000fffff984 */ /* 0x000fe20000000800 */
[----:B------:R-:W-:Y:S01]  /*11470*/  @!PT LDS RZ, [RZ] ;  /* 0x00000000fffff984 */ /* 0x000fe20000000800 */
[----:B------:R-:W-:Y:S01]  /*11480*/  @!PT LDS RZ, [RZ] ;  /* 0x00000000fffff984 */ /* 0x000fe20000000800 */
[----:B------:R2:W-:Y:S01]  /*11490*/  @!P0 LDGSTS.E.BYPASS.LTC128B.128 [R234+0x6800], [R6.64] ;  /* 0x0680000006ea8fae */ /* 0x0005e2000b901d46 */
[----:B------:R-:W-:-:S02]  /*114a0*/  @!P0 LEA.HI.X R5, R17, c[0x0][0x174], R10, 0x1, P1 ;  /* 0x00005d0011058a11 */ /* 0x000fc400008f0c0a */
[----:B------:R-:W-:Y:S01]  /*114b0*/  ISETP.GE.AND P1, PT, R35, 0x3, PT ;  /* 0x000000032300780c */ /* 0x000fe20003f26270 */
[----:B------:R-:W-:Y:S03]  /*114c0*/  @P0 STS.128 [R234+0x7000], RZ ;  /* 0x007000ffea000388 */ /* 0x000fe60000000c00 */
[----:B------:R-:W-:Y:S01]  /*114d0*/  P2R R158, PR, RZ, 0x2 ;  /* 0x00000002ff9e7803 */ /* 0x000fe20000000000 */
        /* <DEDUP_REMOVED lines=20> */
[----:B------:R-:W5:Y:S04]  /*11620*/  LDSM.16.M88.4 R48, [R226+0x1800] ;  /* 0x00180000e230783b */ /* 0x000f680000000200 */
[----:B------:R-:W5:Y:S04]  /*11630*/  LDSM.16.M88.4 R64, [R226+0x1000] ;  /* 0x00100000e240783b */ /* 0x000f680000000200 */
[----:B------:R-:W5:Y:S04]  /*11640*/  LDSM.16.M88.4 R56, [R226+0x1400] ;  /* 0x00140000e238783b */ /* 0x000f680000000200 */
[----:B------:R-:W-:Y:S04]  /*11650*/  LDSM.16.M88.4 R80, [R227] ;  /* 0x00000000e350783b */ /* 0x000fe80000000200 */
[----:B---3--:R-:W-:Y:S04]  /*11660*/  LDSM.16.M88.4 R24, [R225] ;  /* 0x00000000e118783b */ /* 0x008fe80000000200 */
[----:B--2---:R-:W2:Y:S04]  /*11670*/  LDSM.16.M88.4 R4, [R221] ;  /* 0x00000000dd04783b */ /* 0x004ea80000000200 */
[----:B-1----:R-:W1:Y:S04]  /*11680*/  LDSM.16.M88.4 R16, [R222] ;  /* 0x00000000de10783b */ /* 0x002e680000000200 */
[----:B------:R-:W3:Y:S04]  /*11690*/  LDSM.16.M88.4 R40, [R226+0x1c00] ;  /* 0x001c0000e228783b */ /* 0x000ee80000000200 */
[----:B----4-:R-:W4:Y:S04]  /*116a0*/  LDSM.16.M88.4 R20, [R226+0x2400] ;  /* 0x00240000e214783b */ /* 0x010f280000000200 */
[----:B------:R-:W1:Y:S01]  /*116b0*/  LDSM.16.M88.4 R12, [R226+0x2800] ;  /* 0x00280000e20c783b */ /* 0x000e620000000200 */
[C---:B-----5:R-:W-:Y:S03]  /*116c0*/  HMMA.16816.F32 R52, R88.reuse, R48, RZ ;  /* 0x000000305834723c */ /* 0x060fe600000018ff */
[----:B------:R-:W5:Y:S04]  /*116d0*/  LDSM.16.M88.4 R8, [R220] ;  /* 0x00000000dc08783b */ /* 0x000f680000000200 */
[----:B------:R-:W1:Y:S01]  /*116e0*/  LDSM.16.M88.4 R84, [R218] ;  /* 0x00000000da54783b */ /* 0x000e620000000200 */
[C---:B------:R-:W-:Y:S03]  /*116f0*/  HMMA.16816.F32 R48, R88.reuse, R50, RZ ;  /* 0x000000325830723c */ /* 0x040fe600000018ff */
[----:B------:R-:W-:Y:S04]  /*11700*/  LDSM.16.M88.4 R92, [R226+0x2c00] ;  /* 0x002c0000e25c783b */ /* 0x000fe80000000200 */
[----:B------:R-:W-:Y:S01]  /*11710*/  LDSM.16.M88.4 R72, [R226+0x3000] ;  /* 0x00300000e248783b */ /* 0x000fe20000000200 */
[C---:B------:R-:W-:Y:S03]  /*11720*/  HMMA.16816.F32 R68, R88.reuse, R64, RZ ;  /* 0x000000405844723c */ /* 0x040fe600000018ff */
[----:B------:R-:W-:Y:S04]  /*11730*/  LDSM.16.M88.4 R28, [R226+0x2000] ;  /* 0x00200000e21c783b */ /* 0x000fe80000000200 */
[----:B------:R-:W-:Y:S01]  /*11740*/  LDSM.16.M88.4 R76, [R216] ;  /* 0x00000000d84c783b */ /* 0x000fe20000000200 */
[C---:B------:R-:W-:Y:S03]  /*11750*/  HMMA.16816.F32 R60, R88.reuse, R56, RZ ;  /* 0x00000038583c723c */ /* 0x040fe600000018ff */
[----:B------:R-:W1:Y:S04]  /*11760*/  S2R R3, SR_TID.X ;  /* 0x0000000000037919 */ /* 0x000e680000002100 */
[----:B------:R-:W-:Y:S01]  /*11770*/  LDSM.16.M88.4 R100, [R215] ;  /* 0x00000000d764783b */ /* 0x000fe20000000200 */
[C---:B------:R-:W-:Y:S03]  /*11780*/  HMMA.16816.F32 R64, R88.reuse, R66, RZ ;  /* 0x000000425840723c */ /* 0x040fe600000018ff */
[----:B------:R-:W-:Y:S04]  /*11790*/  LDSM.16.M88.4 R96, [R219] ;  /* 0x00000000db60783b */ /* 0x000fe80000000200 */
[----:B------:R-:W-:Y:S01]  /*117a0*/  LDSM.16.M88.4 R104, [R226+0x3c00] ;  /* 0x003c0000e268783b */ /* 0x000fe20000000200 */
[----:B------:R-:W-:Y:S03]  /*117b0*/  HMMA.16816.F32 R56, R88, R58, RZ ;  /* 0x0000003a5838723c */ /* 0x000fe600000018ff */
[----:B------:R-:W-:Y:S04]  /*117c0*/  LDSM.16.M88.4 R112, [R226+0x4000] ;  /* 0x00400000e270783b */ /* 0x000fe80000000200 */
[----:B------:R-:W0:Y:S01]  /*117d0*/  LDGDEPBAR ;  /* 0x00000000000079af */ /* 0x000e220000000000 */
[----:B--2---:R-:W-:Y:S01]  /*117e0*/  HMMA.16816.F32 R52, R80, R4, R52 ;  /* 0x000000045034723c */ /* 0x004fe20000001834 */
[----:B-1----:R-:W-:-:S05]  /*117f0*/  IMAD.SHL.U32 R3, R3, 0x2, RZ ;  /* 0x0000000203037824 */ /* 0x002fca00078e00ff */
[----:B------:R-:W-:Y:S02]  /*11800*/  LOP3.LUT R155, R3, 0x6, RZ, 0xc0, !PT ;  /* 0x00000006039b7812 */ /* 0x000fe400078ec0ff */
[----:B------:R-:W-:Y:S01]  /*11810*/  HMMA.16816.F32 R48, R80, R6, R48 ;  /* 0x000000065030723c */ /* 0x000fe20000001830 */
[----:B------:R-:W1:Y:S01]  /*11820*/  LDSM.16.M88.4 R4, [R217] ;  /* 0x00000000d904783b */ /* 0x000e620000000200 */
[----:B------:R-:W-:-:S04]  /*11830*/  LOP3.LUT R157, R151, R155, RZ, 0xfc, !PT ;  /* 0x0000009b979d7212 */ /* 0x000fc800078efcff */
[C---:B------:R-:W-:Y:S02]  /*11840*/  IADD3 R32, R157.reuse, 0x1, RZ ;  /* 0x000000019d207810 */ /* 0x040fe40007ffe0ff */
[C---:B------:R-:W-:Y:S01]  /*11850*/  HMMA.16816.F32 R68, R80.reuse, R24, R68 ;  /* 0x000000185044723c */ /* 0x040fe20000001844 */
[----:B------:R-:W-:Y:S02]  /*11860*/  IADD3 R3, R157, 0x9, RZ ;  /* 0x000000099d037810 */ /* 0x000fe40007ffe0ff */
[CC--:B------:R-:W-:Y:S02]  /*11870*/  ISETP.GE.AND P2, PT, R32.reuse, R126.reuse, PT ;  /* 0x0000007e2000720c */ /* 0x0c0fe40003f46270 */
[-C--:B------:R-:W-:Y:S02]  /*11880*/  ISETP.GE.AND P1, PT, R32, R127.reuse, PT ;  /* 0x0000007f2000720c */ /* 0x080fe40003f26270 */
[C---:B------:R-:W-:Y:S01]  /*11890*/  ISETP.GE.AND P3, PT, R3.reuse, R126, PT ;  /* 0x0000007e0300720c */ /* 0x040fe20003f66270 */
[----:B------:R-:W-:Y:S01]  /*118a0*/  HMMA.16816.F32 R64, R80, R26, R64 ;  /* 0x0000001a5040723c */ /* 0x000fe20000001840 */
[----:B------:R-:W-:-:S02]  /*118b0*/  ISETP.GE.AND P4, PT, R3, R127, PT ;  /* 0x0000007f0300720c */ /* 0x000fc40003f86270 */
[----:B------:R-:W-:-:S05]  /*118c0*/  IADD3 R3, R157, 0x19, RZ ;  /* 0x000000199d037810 */ /* 0x000fca0007ffe0ff */
[C---:B------:R-:W-:Y:S08]  /*118d0*/  HMMA.16816.F32 R60, R80.reuse, R16, R60 ;  /* 0x00000010503c723c */ /* 0x040ff0000000183c */
[----:B------:R-:W-:Y:S01]  /*118e0*/  HMMA.16816.F32 R56, R80, R18, R56 ;  /* 0x000000125038723c */ /* 0x000fe20000001838 */
[----:B------:R-:W-:Y:S02]  /*118f0*/  FSEL R150, R71, -INF , !P1 ;  /* 0xff80000047967808 */ /* 0x000fe40004800000 */
[----:B------:R-:W-:-:S02]  /*11900*/  FSEL R156, R69, -INF , !P2 ;  /* 0xff800000459c7808 */ /* 0x000fc40005000000 */
[----:B------:R-:W-:-:S03]  /*11910*/  ISETP.GE.AND P2, PT, R3, R127, PT ;  /* 0x0000007f0300720c */ /* 0x000fc60003f46270 */
[C---:B---3--:R-:W-:Y:S01]  /*11920*/  HMMA.16816.F32 R44, R88.reuse, R40, RZ ;  /* 0x00000028582c723c */ /* 0x048fe200000018ff */
[----:B------:R-:W-:Y:S02]  /*11930*/  FSEL R71, R65, -INF , !P3 ;  /* 0xff80000041477808 */ /* 0x000fe40005800000 */
[-C--:B------:R-:W-:Y:S02]  /*11940*/  ISETP.GE.AND P3, PT, R3, R126.reuse, PT ;  /* 0x0000007e0300720c */ /* 0x080fe40003f66270 */
[C---:B------:R-:W-:Y:S02]  /*11950*/  IADD3 R3, R157.reuse, 0x21, RZ ;  /* 0x000000219d037810 */ /* 0x040fe40007ffe0ff */
[----:B------:R-:W-:Y:S01]  /*11960*/  IADD3 R65, R157, 0x29, RZ ;  /* 0x000000299d417810 */ /* 0x000fe20007ffe0ff */
[----:B----4-:R-:W-:Y:S01]  /*11970*/  HMMA.16816.F32 R24, R88, R20, RZ ;  /* 0x000000145818723c */ /* 0x010fe200000018ff */
[----:B------:R-:W-:Y:S02]  /*11980*/  FSEL R161, R67, -INF , !P4 ;  /* 0xff80000043a17808 */ /* 0x000fe40006000000 */
[----:B------:R-:W-:-:S04]  /*11990*/  ISETP.GE.AND P4, PT, R3, R126, PT ;  /* 0x0000007e0300720c */ /* 0x000fc80003f86270 */
[----:B------:R-:W-:Y:S01]  /*119a0*/  FSEL R178, R53, -INF , !P4 ;  /* 0xff80000035b27808 */ /* 0x000fe20006000000 */
[C---:B------:R-:W-:Y:S01]  /*119b0*/  HMMA.16816.F32 R16, R88.reuse, R12, RZ ;  /* 0x0000000c5810723c */ /* 0x040fe200000018ff */
[----:B------:R-:W-:Y:S02]  /*119c0*/  FSEL R162, R57, -INF , !P3 ;  /* 0xff80000039a27808 */ /* 0x000fe40005800000 */
[----:B------:R-:W-:Y:S02]  /*119d0*/  FSEL R165, R59, -INF , !P2 ;  /* 0xff8000003ba57808 */ /* 0x000fe40005000000 */
[C---:B------:R-:W-:Y:S02]  /*119e0*/  ISETP.GE.AND P3, PT, R65.reuse, R126, PT ;  /* 0x0000007e4100720c */ /* 0x040fe40003f66270 */
[----:B------:R-:W-:Y:S01]  /*119f0*/  ISETP.GE.AND P2, PT, R65, R127, PT ;  /* 0x0000007f4100720c */ /* 0x000fe20003f46270 */
[----:B------:R-:W-:Y:S01]  /*11a00*/  HMMA.16816.F32 R40, R88, R42, RZ ;  /* 0x0000002a5828723c */ /* 0x000fe200000018ff */
[----:B------:R-:W-:-:S02]  /*11a10*/  IADD3 R57, R157, 0x31, RZ ;  /* 0x000000319d397810 */ /* 0x000fc40007ffe0ff */
[----:B------:R-:W-:Y:S02]  /*11a20*/  FSEL R180, R49, -INF , !P3 ;  /* 0xff80000031b47808 */ /* 0x000fe40005800000 */
[----:B------:R-:W-:Y:S02]  /*11a30*/  FSEL R130, R51, -INF , !P2 ;  /* 0xff80000033827808 */ /* 0x000fe40005000000 */
[----:B------:R-:W-:Y:S01]  /*11a40*/  ISETP.GE.AND P4, PT, R57, R126, PT ;  /* 0x0000007e3900720c */ /* 0x000fe20003f86270 */
[----:B------:R-:W-:Y:S01]  /*11a50*/  HMMA.16816.F32 R20, R88, R22, RZ ;  /* 0x000000165814723c */ /* 0x000fe200000018ff */
[----:B------:R-:W-:-:S07]  /*11a60*/  IADD3 R49, R157, 0x41, RZ ;  /* 0x000000419d317810 */ /* 0x000fce0007ffe0ff */
[----:B------:R-:W-:Y:S08]  /*11a70*/  HMMA.16816.F32 R12, R88, R14, RZ ;  /* 0x0000000e580c723c */ /* 0x000ff000000018ff */
[C---:B-----5:R-:W-:Y:S08]  /*11a80*/  HMMA.16816.F32 R44, R80.reuse, R8, R44 ;  /* 0x00000008502c723c */ /* 0x060ff0000000182c */
[C---:B------:R-:W-:Y:S08]  /*11a90*/  HMMA.16816.F32 R40, R80.reuse, R10, R40 ;  /* 0x0000000a5028723c */ /* 0x040ff00000001828 */
[C---:B------:R-:W-:Y:S08]  /*11aa0*/  HMMA.16816.F32 R24, R80.reuse, R84, R24 ;  /* 0x000000545018723c */ /* 0x040ff00000001818 */
[----:B------:R-:W-:Y:S01]  /*11ab0*/  HMMA.16816.F32 R20, R80, R86, R20 ;  /* 0x000000565014723c */ /* 0x000fe20000001814 */
[----:B------:R-:W2:Y:S01]  /*11ac0*/  LDSM.16.M88.4 R84, [R226+0x3400] ;  /* 0x00340000e254783b */ /* 0x000ea20000000200 */
[----:B------:R-:W-:-:S02]  /*11ad0*/  FSEL R179, R45, -INF , !P4 ;  /* 0xff8000002db37808 */ /* 0x000fc40006000000 */
[----:B------:R-:W-:-:S04]  /*11ae0*/  ISETP.GE.AND P4, PT, R49, R126, PT ;  /* 0x0000007e3100720c */ /* 0x000fc80003f86270 */
[C---:B-1----:R-:W-:Y:S08]  /*11af0*/  HMMA.16816.F32 R16, R80.reuse, R4, R16 ;  /* 0x000000045010723c */ /* 0x042ff00000001810 */
[----:B------:R-:W-:Y:S08]  /*11b00*/  HMMA.16816.F32 R12, R80, R6, R12 ;  /* 0x00000006500c723c */ /* 0x000ff0000000180c */
[C---:B------:R-:W-:Y:S08]  /*11b10*/  HMMA.16816.F32 R8, R88.reuse, R92, RZ ;  /* 0x0000005c5808723c */ /* 0x040ff000000018ff */
[C---:B------:R-:W-:Y:S08]  /*11b20*/  HMMA.16816.F32 R4, R88.reuse, R94, RZ ;  /* 0x0000005e5804723c */ /* 0x040ff000000018ff */
[C---:B------:R-:W-:Y:S08]  /*11b30*/  HMMA.16816.F32 R92, R88.reuse, R72, RZ ;  /* 0x00000048585c723c */ /* 0x040ff000000018ff */
[C---:B------:R-:W-:Y:S08]  /*11b40*/  HMMA.16816.F32 R36, R88.reuse, R28, RZ ;  /* 0x0000001c5824723c */ /* 0x040ff000000018ff */
[----:B------:R-:W-:Y:S08]  /*11b50*/  HMMA.16816.F32 R28, R88, R30, RZ ;  /* 0x0000001e581c723c */ /* 0x000ff000000018ff */
[C---:B------:R-:W-:Y:S08]  /*11b60*/  HMMA.16816.F32 R8, R80.reuse, R76, R8 ;  /* 0x0000004c5008723c */ /* 0x040ff00000001808 */
[----:B------:R-:W-:Y:S01]  /*11b70*/  HMMA.16816.F32 R4, R80, R78, R4 ;  /* 0x0000004e5004723c */ /* 0x000fe20000001804 */
[----:B------:R-:W1:Y:S07]  /*11b80*/  LDSM.16.M88.4 R76, [R214] ;  /* 0x00000000d64c783b */ /* 0x000e6e0000000200 */
[----:B------:R-:W-:Y:S08]  /*11b90*/  HMMA.16816.F32 R72, R88, R74, RZ ;  /* 0x0000004a5848723c */ /* 0x000ff000000018ff */
[C---:B------:R-:W-:Y:S01]  /*11ba0*/  HMMA.16816.F32 R32, R80.reuse, R100, R92 ;  /* 0x000000645020723c */ /* 0x040fe2000000185c */
[----:B------:R-:W3:Y:S06]  /*11bb0*/  LDSM.16.M88.4 R92, [R226+0x3800] ;  /* 0x00380000e25c783b */ /* 0x000eec0000000200 */
[----:B------:R-:W-:Y:S01]  /*11bc0*/  IADD3 R100, R157, 0x11, RZ ;  /* 0x000000119d647810 */ /* 0x000fe20007ffe0ff */
[----:B------:R-:W-:Y:S03]  /*11bd0*/  HMMA.16816.F32 R36, R80, R96, R36 ;  /* 0x000000605024723c */ /* 0x000fe60000001824 */
[----:B------:R-:W-:-:S02]  /*11be0*/  ISETP.GE.AND P5, PT, R100, R126, PT ;  /* 0x0000007e6400720c */ /* 0x000fc40003fa6270 */
[-C--:B------:R-:W-:Y:S02]  /*11bf0*/  ISETP.GE.AND P1, PT, R100, R127.reuse, PT ;  /* 0x0000007f6400720c */ /* 0x080fe40003f26270 */
[----:B------:R-:W-:Y:S01]  /*11c00*/  FSEL R177, R61, -INF , !P5 ;  /* 0xff8000003db17808 */ /* 0x000fe20006800000 */
[----:B------:R-:W-:Y:S01]  /*11c10*/  HMMA.16816.F32 R28, R80, R98, R28 ;  /* 0x00000062501c723c */ /* 0x000fe2000000181c */
[----:B------:R-:W-:Y:S02]  /*11c20*/  FSEL R171, R63, -INF , !P1 ;  /* 0xff8000003fab7808 */ /* 0x000fe40004800000 */
[-C--:B------:R-:W-:Y:S02]  /*11c30*/  ISETP.GE.AND P1, PT, R3, R127.reuse, PT ;  /* 0x0000007f0300720c */ /* 0x080fe40003f26270 */
[----:B------:R-:W-:Y:S02]  /*11c40*/  IADD3 R3, R157, 0x39, RZ ;  /* 0x000000399d037810 */ /* 0x000fe40007ffe0ff */
[----:B------:R-:W-:Y:S01]  /*11c50*/  FSEL R131, R55, -INF , !P1 ;  /* 0xff80000037837808 */ /* 0x000fe20004800000 */
[----:B--2---:R-:W-:Y:S01]  /*11c60*/  HMMA.16816.F32 R96, R88, R84, RZ ;  /* 0x000000545860723c */ /* 0x004fe200000018ff */
[----:B------:R-:W-:-:S02]  /*11c70*/  ISETP.GE.AND P1, PT, R57, R127, PT ;  /* 0x0000007f3900720c */ /* 0x000fc40003f26270 */
[C---:B------:R-:W-:Y:S02]  /*11c80*/  ISETP.GE.AND P3, PT, R3.reuse, R126, PT ;  /* 0x0000007e0300720c */ /* 0x040fe40003f66270 */
[----:B------:R-:W-:Y:S02]  /*11c90*/  ISETP.GE.AND P2, PT, R3, R127, PT ;  /* 0x0000007f0300720c */ /* 0x000fe40003f46270 */
[----:B------:R-:W-:Y:S01]  /*11ca0*/  IADD3 R3, R157, 0x49, RZ ;  /* 0x000000499d037810 */ /* 0x000fe20007ffe0ff */
[----:B------:R-:W-:Y:S01]  /*11cb0*/  HMMA.16816.F32 R84, R88, R86, RZ ;  /* 0x000000565854723c */ /* 0x000fe200000018ff */
[----:B------:R-:W-:Y:S02]  /*11cc0*/  FSEL R129, R47, -INF , !P1 ;  /* 0xff8000002f817808 */ /* 0x000fe40004800000 */
[----:B------:R-:W-:Y:S02]  /*11cd0*/  FSEL R181, R41, -INF , !P3 ;  /* 0xff80000029b57808 */ /* 0x000fe40005800000 */
[----:B------:R-:W-:-:S02]  /*11ce0*/  FSEL R128, R43, -INF , !P2 ;  /* 0xff8000002b807808 */ /* 0x000fc40005000000 */
[-C--:B------:R-:W-:Y:S01]  /*11cf0*/  ISETP.GE.AND P1, PT, R49, R127.reuse, PT ;  /* 0x0000007f3100720c */ /* 0x080fe20003f26270 */
[C---:B------:R-:W-:Y:S01]  /*11d00*/  HMMA.16816.F32 R72, R80.reuse, R102, R72 ;  /* 0x000000665048723c */ /* 0x040fe20000001848 */
[----:B------:R-:W2:Y:S01]  /*11d10*/  LDSM.16.M88.4 R100, [R213] ;  /* 0x00000000d564783b */ /* 0x000ea20000000200 */
[C---:B------:R-:W-:Y:S02]  /*11d20*/  ISETP.GE.AND P3, PT, R3.reuse, R126, PT ;  /* 0x0000007e0300720c */ /* 0x040fe40003f66270 */
[----:B------:R-:W-:Y:S02]  /*11d30*/  ISETP.GE.AND P2, PT, R3, R127, PT ;  /* 0x0000007f0300720c */ /* 0x000fe40003f46270 */
[C---:B------:R-:W-:Y:S02]  /*11d40*/  IADD3 R3, R157.reuse, 0x51, RZ ;  /* 0x000000519d037810 */ /* 0x040fe40007ffe0ff */
[----:B-1----:R-:W-:Y:S01]  /*11d50*/  HMMA.16816.F32 R96, R80, R76, R96 ;  /* 0x0000004c5060723c */ /* 0x002fe20000001860 */
[----:B------:R-:W-:-:S02]  /*11d60*/  IADD3 R41, R157, 0x59, RZ ;  /* 0x000000599d297810 */ /* 0x000fc40007ffe0ff */
[----:B------:R-:W-:Y:S02]  /*11d70*/  FSEL R125, R39, -INF , !P1 ;  /* 0xff800000277d7808 */ /* 0x000fe40004800000 */
[----:B------:R-:W-:Y:S02]  /*11d80*/  FSEL R183, R37, -INF , !P4 ;  /* 0xff80000025b77808 */ /* 0x000fe40006000000 */
[----:B------:R-:W-:Y:S01]  /*11d90*/  ISETP.GE.AND P1, PT, R3, R127, PT ;  /* 0x0000007f0300720c */ /* 0x000fe20003f26270 */
[----:B------:R-:W-:Y:S01]  /*11da0*/  HMMA.16816.F32 R84, R80, R78, R84 ;  /* 0x0000004e5054723c */ /* 0x000fe20000001854 */
[----:B------:R-:W1:Y:S01]  /*11db0*/  LDSM.16.M88.4 R76, [R212] ;  /* 0x00000000d44c783b */ /* 0x000e620000000200 */
[----:B------:R-:W-:Y:S02]  /*11dc0*/  FSEL R124, R31, -INF , !P2 ;  /* 0xff8000001f7c7808 */ /* 0x000fe40005000000 */
[----:B------:R-:W-:Y:S02]  /*11dd0*/  ISETP.GE.AND P4, PT, R3, R126, PT ;  /* 0x0000007e0300720c */ /* 0x000fe40003f86270 */
[----:B------:R-:W-:-:S02]  /*11de0*/  FSEL R182, R29, -INF , !P3 ;  /* 0xff8000001db67808 */ /* 0x000fc40005800000 */
[C---:B---3--:R-:W-:Y:S01]  /*11df0*/  HMMA.16816.F32 R108, R88.reuse, R92, RZ ;  /* 0x0000005c586c723c */ /* 0x048fe200000018ff */
[----:B------:R-:W-:Y:S02]  /*11e00*/  ISETP.GE.AND P2, PT, R41, R127, PT ;  /* 0x0000007f2900720c */ /* 0x000fe40003f46270 */
[C---:B------:R-:W-:Y:S02]  /*11e10*/  IADD3 R31, R157.reuse, 0x61, RZ ;  /* 0x000000619d1f7810 */ /* 0x040fe40007ffe0ff */
[----:B------:R-:W-:Y:S02]  /*11e20*/  IADD3 R29, R157, 0x69, RZ ;  /* 0x000000699d1d7810 */ /* 0x000fe40007ffe0ff */
[----:B------:R-:W-:Y:S01]  /*11e30*/  ISETP.GE.AND P3, PT, R41, R126, PT ;  /* 0x0000007e2900720c */ /* 0x000fe20003f66270 */
[----:B------:R-:W-:Y:S01]  /*11e40*/  HMMA.16816.F32 R92, R88, R94, RZ ;  /* 0x0000005e585c723c */ /* 0x000fe200000018ff */
[----:B------:R-:W-:Y:S02]  /*11e50*/  FSEL R3, R27, -INF , !P1 ;  /* 0xff8000001b037808 */ /* 0x000fe40004800000 */
[----:B------:R-:W-:-:S02]  /*11e60*/  FSEL R185, R25, -INF , !P4 ;  /* 0xff80000019b97808 */ /* 0x000fc40006000000 */
[-C--:B------:R-:W-:Y:S02]  /*11e70*/  ISETP.GE.AND P1, PT, R31, R127.reuse, PT ;  /* 0x0000007f1f00720c */ /* 0x080fe40003f26270 */
[----:B------:R-:W-:Y:S01]  /*11e80*/  FSEL R23, R23, -INF , !P2 ;  /* 0xff80000017177808 */ /* 0x000fe20005000000 */
[----:B------:R-:W-:Y:S01]  /*11e90*/  HMMA.16816.F32 R116, R88, R104, RZ ;  /* 0x000000685874723c */ /* 0x000fe200000018ff */
[----:B------:R-:W-:Y:S02]  /*11ea0*/  ISETP.GE.AND P4, PT, R31, R126, PT ;  /* 0x0000007e1f00720c */ /* 0x000fe40003f86270 */
[----:B------:R-:W-:Y:S02]  /*11eb0*/  ISETP.GE.AND P2, PT, R29, R127, PT ;  /* 0x0000007f1d00720c */ /* 0x000fe40003f46270 */
[----:B------:R-:W-:Y:S02]  /*11ec0*/  IADD3 R27, R157, 0x71, RZ ;  /* 0x000000719d1b7810 */ /* 0x000fe40007ffe0ff */
[----:B------:R-:W-:Y:S01]  /*11ed0*/  FSEL R187, R21, -INF , !P3 ;  /* 0xff80000015bb7808 */ /* 0x000fe20005800000 */
[----:B--2---:R-:W-:Y:S01]  /*11ee0*/  HMMA.16816.F32 R108, R80, R100, R108 ;  /* 0x00000064506c723c */ /* 0x004fe2000000186c */
[----:B------:R-:W-:-:S02]  /*11ef0*/  FSEL R21, R19, -INF , !P1 ;  /* 0xff80000013157808 */ /* 0x000fc40004800000 */
[-C--:B------:R-:W-:Y:S02]  /*11f00*/  ISETP.GE.AND P3, PT, R29, R126.reuse, PT ;  /* 0x0000007e1d00720c */ /* 0x080fe40003f66270 */
[----:B------:R-:W-:Y:S02]  /*11f10*/  FSEL R186, R17, -INF , !P4 ;  /* 0xff80000011ba7808 */ /* 0x000fe40006000000 */
[----:B------:R-:W-:Y:S01]  /*11f20*/  ISETP.GE.AND P1, PT, R27, R127, PT ;  /* 0x0000007f1b00720c */ /* 0x000fe20003f26270 */
[----:B------:R-:W-:Y:S01]  /*11f30*/  HMMA.16816.F32 R104, R88, R106, RZ ;  /* 0x0000006a5868723c */ /* 0x000fe200000018ff */
[----:B------:R-:W-:Y:S02]  /*11f40*/  FSEL R45, R15, -INF , !P2 ;  /* 0xff8000000f2d7808 */ /* 0x000fe40005000000 */
[----:B------:R-:W-:Y:S02]  /*11f50*/  IADD3 R25, R157, 0x79, RZ ;  /* 0x000000799d197810 */ /* 0x000fe40007ffe0ff */
[----:B------:R-:W-:-:S02]  /*11f60*/  ISETP.GE.AND P4, PT, R27, R126, PT ;  /* 0x0000007e1b00720c */ /* 0x000fc40003f86270 */
[----:B------:R-:W-:Y:S01]  /*11f70*/  IADD3 R15, R157, 0x81, RZ ;  /* 0x000000819d0f7810 */ /* 0x000fe20007ffe0ff */
[C---:B------:R-:W-:Y:S01]  /*11f80*/  HMMA.16816.F32 R92, R80.reuse, R102, R92 ;  /* 0x00000066505c723c */ /* 0x040fe2000000185c */
[----:B------:R-:W-:Y:S01]  /*11f90*/  FSEL R188, R13, -INF , !P3 ;  /* 0xff8000000dbc7808 */ /* 0x000fe20005800000 */
[----:B------:R-:W2:Y:S01]  /*11fa0*/  LDSM.16.M88.4 R100, [R211] ;  /* 0x00000000d364783b */ /* 0x000ea20000000200 */
[----:B------:R-:W-:Y:S02]  /*11fb0*/  FSEL R47, R11, -INF , !P1 ;  /* 0xff8000000b2f7808 */ /* 0x000fe40004800000 */
[----:B------:R-:W-:Y:S02]  /*11fc0*/  ISETP.GE.AND P3, PT, R25, R126, PT ;  /* 0x0000007e1900720c */ /* 0x000fe40003f66270 */
[----:B------:R-:W-:Y:S01]  /*11fd0*/  FSEL R189, R9, -INF , !P4 ;  /* 0xff80000009bd7808 */ /* 0x000fe20006000000 */
        /* <DEDUP_REMOVED lines=8> */
[----:B------:R-:W-:-:S02]  /*12060*/  ISETP.GE.AND P4, PT, R15, R126, PT ;  /* 0x0000007e0f00720c */ /* 0x000fc40003f86270 */
[-C--:B------:R-:W-:Y:S01]  /*12070*/  ISETP.GE.AND P3, PT, R13, R126.reuse, PT ;  /* 0x0000007e0d00720c */ /* 0x080fe20003f66270 */
[C---:B------:R-:W-:Y:S01]  /*12080*/  HMMA.16816.F32 R120, R88.reuse, R112, RZ ;  /* 0x000000705878723c */ /* 0x040fe200000018ff */
[----:B------:R-:W-:Y:S02]  /*12090*/  FSEL R49, R7, -INF , !P2 ;  /* 0xff80000007317808 */ /* 0x000fe40005000000 */
[-C--:B------:R-:W-:Y:S02]  /*120a0*/  ISETP.GE.AND P1, PT, R9, R127.reuse, PT ;  /* 0x0000007f0900720c */ /* 0x080fe40003f26270 */
[----:B------:R-:W-:Y:S02]  /*120b0*/  IADD3 R7, R157, 0x99, RZ ;  /* 0x000000999d077810 */ /* 0x000fe40007ffe0ff */
[----:B------:R-:W-:Y:S01]  /*120c0*/  ISETP.GE.AND P2, PT, R13, R127, PT ;  /* 0x0000007f0d00720c */ /* 0x000fe20003f46270 */
[----:B------:R-:W-:Y:S01]  /*120d0*/  HMMA.16816.F32 R112, R88, R114, RZ ;  /* 0x000000725870723c */ /* 0x000fe200000018ff */
[----:B------:R-:W-:-:S02]  /*120e0*/  ISETP.GE.AND P5, PT, R9, R126, PT ;  /* 0x0000007e0900720c */ /* 0x000fc40003fa6270 */
[----:B------:R-:W-:Y:S02]  /*120f0*/  LOP3.LUT R9, R151, 0x8, R155, 0xfe, !PT ;  /* 0x0000000897097812 */ /* 0x000fe400078efe9b */
[----:B------:R-:W-:Y:S02]  /*12100*/  FSEL R190, R33, -INF , !P4 ;  /* 0xff80000021be7808 */ /* 0x000fe40006000000 */
[----:B------:R-:W-:Y:S02]  /*12110*/  FSEL R76, R73, -INF , !P3 ;  /* 0xff800000494c7808 */ /* 0x000fe40005800000 */
[----:B------:R-:W-:Y:S02]  /*12120*/  FSEL R55, R99, -INF , !P1 ;  /* 0xff80000063377808 */ /* 0x000fe40004800000 */
[C---:B------:R-:W-:Y:S02]  /*12130*/  ISETP.GE.AND P4, PT, R157.reuse, R126, PT ;  /* 0x0000007e9d00720c */ /* 0x040fe40003f86270 */
[----:B------:R-:W-:-:S02]  /*12140*/  ISETP.GE.AND P3, PT, R157, R127, PT ;  /* 0x0000007f9d00720c */ /* 0x000fc40003f66270 */
[-C--:B------:R-:W-:Y:S01]  /*12150*/  ISETP.GE.AND P1, PT, R7, R126.reuse, PT ;  /* 0x0000007e0700720c */ /* 0x080fe20003f26270 */
[C---:B--2---:R-:W-:Y:S01]  /*12160*/  HMMA.16816.F32 R120, R80.reuse, R100, R120 ;  /* 0x000000645078723c */ /* 0x044fe20000001878 */
[----:B------:R-:W-:Y:S02]  /*12170*/  LOP3.LUT R5, R151, 0x10, R155, 0xfe, !PT ;  /* 0x0000001097057812 */ /* 0x000fe400078efe9b */
[----:B------:R-:W-:Y:S02]  /*12180*/  FSEL R53, R75, -INF , !P2 ;  /* 0xff8000004b357808 */ /* 0x000fe40005000000 */
[----:B------:R-:W-:Y:S02]  /*12190*/  FSEL R73, R97, -INF , !P5 ;  /* 0xff80000061497808 */ /* 0x000fe40006800000 */
[C---:B------:R-:W-:Y:S01]  /*121a0*/  ISETP.GE.AND P5, PT, R9.reuse, R126, PT ;  /* 0x0000007e0900720c */ /* 0x040fe20003fa6270 */
[----:B------:R-:W-:Y:S01]  /*121b0*/  HMMA.16816.F32 R112, R80, R102, R112 ;  /* 0x000000665070723c */ /* 0x000fe20000001870 */
[----:B------:R-:W-:-:S02]  /*121c0*/  ISETP.GE.AND P2, PT, R9, R127, PT ;  /* 0x0000007f0900720c */ /* 0x000fc40003f46270 */
[----:B------:R-:W-:Y:S02]  /*121d0*/  FSEL R77, R68, -INF , !P4 ;  /* 0xff800000444d7808 */ /* 0x000fe40006000000 */
[----:B------:R-:W-:Y:S02]  /*121e0*/  FSEL R9, R70, -INF , !P3 ;  /* 0xff80000046097808 */ /* 0x000fe40005800000 */
[----:B------:R-:W-:Y:S02]  /*121f0*/  FSEL R75, R85, -INF , !P1 ;  /* 0xff800000554b7808 */ /* 0x000fe40004800000 */
[C---:B------:R-:W-:Y:S02]  /*12200*/  ISETP.GE.AND P3, PT, R5.reuse, R126, PT ;  /* 0x0000007e0500720c */ /* 0x040fe40003f66270 */
[-C--:B------:R-:W-:Y:S02]  /*12210*/  ISETP.GE.AND P4, PT, R5, R127.reuse, PT ;  /* 0x0000007f0500720c */ /* 0x080fe40003f86270 */
[----:B------:R-:W-:-:S02]  /*12220*/  ISETP.GE.AND P1, PT, R7, R127, PT ;  /* 0x0000007f0700720c */ /* 0x000fc40003f26270 */
[----:B------:R-:W-:Y:S02]  /*12230*/  FSEL R85, R64, -INF , !P5 ;  /* 0xff80000040557808 */ /* 0x000fe40006800000 */
[----:B------:R-:W-:Y:S02]  /*12240*/  FSEL R191, R66, -INF , !P2 ;  /* 0xff80000042bf7808 */ /* 0x000fe40005000000 */
[----:B------:R-:W-:Y:S01]  /*12250*/  IADD3 R5, R157, 0xa1, RZ ;  /* 0x000000a19d057810 */ /* 0x000fe20007ffe0ff */
[----:B------:R-:W1:Y:S01]  /*12260*/  LDSM.16.M88.4 R64, [R226+0x4400] ;  /* 0x00440000e240783b */ /* 0x000e620000000200 */
[----:B------:R-:W-:Y:S02]  /*12270*/  FSEL R57, R87, -INF , !P1 ;  /* 0xff80000057397808 */ /* 0x000fe40004800000 */
[----:B------:R-:W-:Y:S02]  /*12280*/  LOP3.LUT R13, R151, 0x18, R155, 0xfe, !PT ;  /* 0x00000018970d7812 */ /* 0x000fe400078efe9b */
[----:B------:R-:W-:-:S02]  /*12290*/  ISETP.GE.AND P1, PT, R5, R126, PT ;  /* 0x0000007e0500720c */ /* 0x000fc40003f26270 */
[----:B------:R-:W-:Y:S02]  /*122a0*/  LOP3.LUT R7, R151, 0x38, R155, 0xfe, !PT ;  /* 0x0000003897077812 */ /* 0x000fe400078efe9b */
[-C--:B------:R-:W-:Y:S02]  /*122b0*/  ISETP.GE.AND P2, PT, R13, R126.reuse, PT ;  /* 0x0000007e0d00720c */ /* 0x080fe40003f46270 */
[----:B------:R-:W-:Y:S02]  /*122c0*/  FSEL R35, R62, -INF , !P4 ;  /* 0xff8000003e237808 */ /* 0x000fe40006000000 */
[----:B------:R-:W-:Y:S02]  /*122d0*/  FSEL R192, R109, -INF , !P1 ;  /* 0xff8000006dc07808 */ /* 0x000fe40004800000 */
[----:B------:R-:W-:Y:S02]  /*122e0*/  FSEL R78, R60, -INF , !P3 ;  /* 0xff8000003c4e7808 */ /* 0x000fe40005800000 */
[C---:B------:R-:W-:Y:S01]  /*122f0*/  ISETP.GE.AND P4, PT, R7.reuse, R126, PT ;  /* 0x0000007e0700720c */ /* 0x040fe20003f86270 */
[----:B------:R-:W2:Y:S01]  /*12300*/  LDSM.16.M88.4 R60, [R226+0x4800] ;  /* 0x00480000e23c783b */ /* 0x000ea20000000200 */
[----:B------:R-:W-:-:S02]  /*12310*/  ISETP.GE.AND P5, PT, R7, R127, PT ;  /* 0x0000007f0700720c */ /* 0x000fc40003fa6270 */
[-C--:B------:R-:W-:Y:S02]  /*12320*/  ISETP.GE.AND P1, PT, R5, R127.reuse, PT ;  /* 0x0000007f0500720c */ /* 0x080fe40003f26270 */
[----:B------:R-:W-:Y:S02]  /*12330*/  ISETP.GE.AND P3, PT, R13, R127, PT ;  /* 0x0000007f0d00720c */ /* 0x000fe40003f66270 */
[----:B------:R-:W-:Y:S02]  /*12340*/  IADD3 R5, R157, 0xa9, RZ ;  /* 0x000000a99d057810 */ /* 0x000fe40007ffe0ff */
[----:B------:R-:W-:Y:S02]  /*12350*/  LOP3.LUT R13, R151, 0x40, R155, 0xfe, !PT ;  /* 0x00000040970d7812 */ /* 0x000fe400078efe9b */
[----:B------:R-:W-:Y:S02]  /*12360*/  FSEL R79, R56, -INF , !P2 ;  /* 0xff800000384f7808 */ /* 0x000fe40005000000 */
[----:B------:R-:W-:-:S02]  /*12370*/  FSEL R56, R111, -INF , !P1 ;  /* 0xff8000006f387808 */ /* 0x000fc40004800000 */
[----:B------:R-:W-:Y:S02]  /*12380*/  FSEL R87, R40, -INF , !P4 ;  /* 0xff80000028577808 */ /* 0x000fe40006000000 */
[----:B------:R-:W-:Y:S02]  /*12390*/  FSEL R174, R42, -INF , !P5 ;  /* 0xff8000002aae7808 */ /* 0x000fe40006800000 */
[----:B------:R-:W-:Y:S01]  /*123a0*/  FSEL R33, R58, -INF , !P3 ;  /* 0xff8000003a217808 */ /* 0x000fe20005800000 */
[----:B------:R-:W-:Y:S01]  /*123b0*/  LDSM.16.M88.4 R40, [R226+0x4c00] ;  /* 0x004c0000e228783b */ /* 0x000fe20000000200 */
[-C--:B------:R-:W-:Y:S02]  /*123c0*/  ISETP.GE.AND P1, PT, R5, R126.reuse, PT ;  /* 0x0000007e0500720c */ /* 0x080fe40003f26270 */
[C---:B------:R-:W-:Y:S02]  /*123d0*/  ISETP.GE.AND P2, PT, R13.reuse, R126, PT ;  /* 0x0000007e0d00720c */ /* 0x040fe40003f46270 */
[----:B------:R-:W-:-:S02]  /*123e0*/  ISETP.GE.AND P3, PT, R13, R127, PT ;  /* 0x0000007f0d00720c */ /* 0x000fc40003f66270 */
[----:B------:R-:W-:Y:S02]  /*123f0*/  LOP3.LUT R13, R151, 0x50, R155, 0xfe, !PT ;  /* 0x00000050970d7812 */ /* 0x000fe400078efe9b */
[----:B------:R-:W-:Y:S02]  /*12400*/  FSEL R193, R93, -INF , !P1 ;  /* 0xff8000005dc17808 */ /* 0x000fe40004800000 */
[----:B------:R-:W-:Y:S02]  /*12410*/  FSEL R93, R36, -INF , !P2 ;  /* 0xff800000245d7808 */ /* 0x000fe40005000000 */
[----:B------:R-:W-:Y:S02]  /*12420*/  FSEL R173, R38, -INF , !P3 ;  /* 0xff80000026ad7808 */ /* 0x000fe40005800000 */
[C---:B------:R-:W-:Y:S01]  /*12430*/  ISETP.GE.AND P2, PT, R13.reuse, R126, PT ;  /* 0x0000007e0d00720c */ /* 0x040fe20003f46270 */
[----:B-1----:R-:W-:Y:S01]  /*12440*/  HMMA.16816.F32 R36, R88, R64, RZ ;  /* 0x000000405824723c */ /* 0x002fe200000018ff */
[----:B------:R-:W-:-:S02]  /*12450*/  ISETP.GE.AND P3, PT, R13, R127, PT ;  /* 0x0000007f0d00720c */ /* 0x000fc40003f66270 */
[----:B------:R-:W-:Y:S02]  /*12460*/  FSEL R97, R24, -INF , !P2 ;  /* 0xff80000018617808 */ /* 0x000fe40005000000 */
[----:B------:R-:W-:Y:S02]  /*12470*/  FSEL R169, R26, -INF , !P3 ;  /* 0xff8000001aa97808 */ /* 0x000fe40005800000 */
[----:B------:R-:W1:Y:S01]  /*12480*/  LDSM.16.M88.4 R24, [R210] ;  /* 0x00000000d218783b */ /* 0x000e620000000200 */
[----:B------:R-:W-:Y:S01]  /*12490*/  LOP3.LUT R7, R151, 0x48, R155, 0xfe, !PT ;  /* 0x0000004897077812 */ /* 0x000fe200078efe9b */
[----:B------:R-:W-:Y:S01]  /*124a0*/  HMMA.16816.F32 R64, R88, R66, RZ ;  /* 0x000000425840723c */ /* 0x000fe200000018ff */
[----:B------:R-:W-:Y:S02]  /*124b0*/  ISETP.GE.AND P1, PT, R5, R127, PT ;  /* 0x0000007f0500720c */ /* 0x000fe40003f26270 */
[----:B------:R-:W-:Y:S02]  /*124c0*/  IADD3 R5, R157, 0xb1, RZ ;  /* 0x000000b19d057810 */ /* 0x000fe40007ffe0ff */
[----:B------:R-:W-:-:S02]  /*124d0*/  ISETP.GE.AND P4, PT, R7, R126, PT ;  /* 0x0000007e0700720c */ /* 0x000fc40003f86270 */
[----:B------:R-:W-:Y:S02]  /*124e0*/  ISETP.GE.AND P5, PT, R7, R127, PT ;  /* 0x0000007f0700720c */ /* 0x000fe40003fa6270 */
[----:B------:R-:W-:Y:S02]  /*124f0*/  LOP3.LUT R7, R151, 0x58, R155, 0xfe, !PT ;  /* 0x0000005897077812 */ /* 0x000fe400078efe9b */
[----:B------:R-:W-:Y:S02]  /*12500*/  FSEL R58, R95, -INF , !P1 ;  /* 0xff8000005f3a7808 */ /* 0x000fe40004800000 */
[----:B------:R-:W-:Y:S02]  /*12510*/  ISETP.GE.AND P1, PT, R5, R126, PT ;  /* 0x0000007e0500720c */ /* 0x000fe40003f26270 */
[----:B------:R-:W-:Y:S02]  /*12520*/  FSEL R95, R28, -INF , !P4 ;  /* 0xff8000001c5f7808 */ /* 0x000fe40006000000 */
[----:B------:R-:W-:-:S02]  /*12530*/  FSEL R170, R30, -INF , !P5 ;  /* 0xff8000001eaa7808 */ /* 0x000fc40006800000 */
[--C-:B------:R-:W-:Y:S01]  /*12540*/  LOP3.LUT R13, R151, 0x60, R155.reuse, 0xfe, !PT ;  /* 0x00000060970d7812 */ /* 0x100fe200078efe9b */
[C---:B--2---:R-:W-:Y:S01]  /*12550*/  HMMA.16816.F32 R28, R88.reuse, R60, RZ ;  /* 0x0000003c581c723c */ /* 0x044fe200000018ff */
[C---:B------:R-:W-:Y:S02]  /*12560*/  ISETP.GE.AND P4, PT, R7.reuse, R126, PT ;  /* 0x0000007e0700720c */ /* 0x040fe40003f86270 */
[-C--:B------:R-:W-:Y:S02]  /*12570*/  ISETP.GE.AND P5, PT, R7, R127.reuse, PT ;  /* 0x0000007f0700720c */ /* 0x080fe40003fa6270 */
[----:B------:R-:W-:Y:S02]  /*12580*/  LOP3.LUT R7, R151, 0x68, R155, 0xfe, !PT ;  /* 0x0000006897077812 */ /* 0x000fe400078efe9b */
[----:B------:R-:W-:Y:S01]  /*12590*/  FSEL R102, R117, -INF , !P1 ;  /* 0xff80000075667808 */ /* 0x000fe20004800000 */
[----:B------:R-:W-:Y:S01]  /*125a0*/  HMMA.16816.F32 R60, R88, R62, RZ ;  /* 0x0000003e583c723c */ /* 0x000fe200000018ff */
[----:B------:R-:W-:-:S02]  /*125b0*/  ISETP.GE.AND P1, PT, R5, R127, PT ;  /* 0x0000007f0500720c */ /* 0x000fc40003f26270 */
[C---:B------:R-:W-:Y:S02]  /*125c0*/  ISETP.GE.AND P2, PT, R13.reuse, R126, PT ;  /* 0x0000007e0d00720c */ /* 0x040fe40003f46270 */
[----:B------:R-:W-:Y:S02]  /*125d0*/  ISETP.GE.AND P3, PT, R13, R127, PT ;  /* 0x0000007f0d00720c */ /* 0x000fe40003f66270 */
[----:B------:R-:W-:Y:S02]  /*125e0*/  IADD3 R5, R157, 0xb9, RZ ;  /* 0x000000b99d057810 */ /* 0x000fe40007ffe0ff */
[----:B------:R-:W-:Y:S01]  /*125f0*/  FSEL R197, R20, -INF , !P4 ;  /* 0xff80000014c57808 */ /* 0x000fe20006000000 */
[----:B-1----:R-:W-:Y:S01]  /*12600*/  HMMA.16816.F32 R36, R80, R24, R36 ;  /* 0x000000185024723c */ /* 0x002fe20000001824 */
[----:B------:R-:W-:Y:S02]  /*12610*/  FSEL R167, R22, -INF , !P5 ;  /* 0xff80000016a77808 */ /* 0x000fe40006800000 */
[----:B------:R-:W-:-:S02]  /*12620*/  LOP3.LUT R13, R151, 0x70, R155, 0xfe, !PT ;  /* 0x00000070970d7812 */ /* 0x000fc400078efe9b */
[CC--:B------:R-:W-:Y:S02]  /*12630*/  ISETP.GE.AND P4, PT, R7.reuse, R126.reuse, PT ;  /* 0x0000007e0700720c */ /* 0x0c0fe40003f86270 */
[----:B------:R-:W-:Y:S01]  /*12640*/  ISETP.GE.AND P5, PT, R7, R127, PT ;  /* 0x0000007f0700720c */ /* 0x000fe20003fa6270 */
[----:B------:R-:W-:Y:S01]  /*12650*/  HMMA.16816.F32 R64, R80, R26, R64 ;  /* 0x0000001a5040723c */ /* 0x000fe20000001840 */
[----:B------:R-:W-:Y:S02]  /*12660*/  FSEL R59, R119, -INF , !P1 ;  /* 0xff800000773b7808 */ /* 0x000fe40004800000 */
[----:B------:R-:W-:Y:S02]  /*12670*/  ISETP.GE.AND P1, PT, R5, R126, PT ;  /* 0x0000007e0500720c */ /* 0x000fe40003f26270 */
[----:B------:R-:W-:Y:S02]  /*12680*/  FSEL R198, R16, -INF , !P2 ;  /* 0xff80000010c67808 */ /* 0x000fe40005000000 */
[----:B------:R-:W-:-:S02]  /*12690*/  FSEL R166, R18, -INF , !P3 ;  /* 0xff80000012a67808 */ /* 0x000fc40005800000 */
[C---:B------:R-:W-:Y:S01]  /*126a0*/  ISETP.GE.AND P2, PT, R13.reuse, R126, PT ;  /* 0x0000007e0d00720c */ /* 0x040fe20003f46270 */
[C---:B------:R-:W-:Y:S01]  /*126b0*/  HMMA.16816.F32 R16, R88.reuse, R40, RZ ;  /* 0x000000285810723c */ /* 0x040fe200000018ff */
[----:B------:R-:W-:Y:S02]  /*126c0*/  FSEL R199, R12, -INF , !P4 ;  /* 0xff8000000cc77808 */ /* 0x000fe40006000000 */
[-C--:B------:R-:W-:Y:S02]  /*126d0*/  ISETP.GE.AND P3, PT, R13, R127.reuse, PT ;  /* 0x0000007f0d00720c */ /* 0x080fe40003f66270 */
[----:B------:R-:W-:Y:S02]  /*126e0*/  FSEL R163, R14, -INF , !P5 ;  /* 0xff8000000ea37808 */ /* 0x000fe40006800000 */
[----:B------:R-:W1:Y:S01]  /*126f0*/  LDSM.16.M88.4 R12, [R209] ;  /* 0x00000000d10c783b */ /* 0x000e620000000200 */
[----:B------:R-:W-:Y:S01]  /*12700*/  FSEL R195, R105, -INF , !P1 ;  /* 0xff80000069c37808 */ /* 0x000fe20004800000 */
[----:B------:R-:W-:Y:S01]  /*12710*/  HMMA.16816.F32 R40, R88, R42, RZ ;  /* 0x0000002a5828723c */ /* 0x000fe200000018ff */
[----:B------:R-:W-:-:S02]  /*12720*/  ISETP.GE.AND P1, PT, R5, R127, PT ;  /* 0x0000007f0500720c */ /* 0x000fc40003f26270 */
[----:B------:R-:W-:Y:S02]  /*12730*/  IADD3 R5, R157, 0xc1, RZ ;  /* 0x000000c19d057810 */ /* 0x000fe40007ffe0ff */
[----:B------:R-:W-:Y:S02]  /*12740*/  LOP3.LUT R7, R151, 0x78, R155, 0xfe, !PT ;  /* 0x0000007897077812 */ /* 0x000fe400078efe9b */
[----:B------:R-:W-:Y:S02]  /*12750*/  FSEL R20, R107, -INF , !P1 ;  /* 0xff8000006b147808 */ /* 0x000fe40004800000 */
[-C--:B------:R-:W-:Y:S02]  /*12760*/  ISETP.GE.AND P1, PT, R5, R126.reuse, PT ;  /* 0x0000007e0500720c */ /* 0x080fe40003f26270 */
[----:B------:R-:W-:Y:S02]  /*12770*/  ISETP.GE.AND P4, PT, R7, R126, PT ;  /* 0x0000007e0700720c */ /* 0x000fe40003f86270 */
[----:B------:R-:W-:-:S02]  /*12780*/  FSEL R88, R8, -INF , !P2 ;  /* 0xff80000008587808 */ /* 0x000fc40005000000 */
[----:B------:R-:W-:Y:S02]  /*12790*/  FSEL R160, R10, -INF , !P3 ;  /* 0xff8000000aa07808 */ /* 0x000fe40005800000 */
[----:B------:R-:W-:Y:S02]  /*127a0*/  FSEL R8, R121, -INF , !P1 ;  /* 0xff80000079087808 */ /* 0x000fe40004800000 */
[-C--:B------:R-:W-:Y:S02]  /*127b0*/  ISETP.GE.AND P6, PT, R7, R127.reuse, PT ;  /* 0x0000007f0700720c */ /* 0x080fe40003fc6270 */
[----:B------:R-:W-:Y:S02]  /*127c0*/  FSEL R10, R4, -INF , !P4 ;  /* 0xff800000040a7808 */ /* 0x000fe40006000000 */
[----:B------:R-:W-:Y:S02]  /*127d0*/  ISETP.GE.AND P1, PT, R5, R127, PT ;  /* 0x0000007f0500720c */ /* 0x000fe40003f26270 */
[----:B------:R-:W-:-:S02]  /*127e0*/  LOP3.LUT R7, R151, 0x80, R155, 0xfe, !PT ;  /* 0x0000008097077812 */ /* 0x000fc400078efe9b */
[----:B------:R-:W-:Y:S02]  /*127f0*/  IADD3 R4, R157, 0xc9, RZ ;  /* 0x000000c99d047810 */ /* 0x000fe40007ffe0ff */
[----:B------:R-:W-:Y:S02]  /*12800*/  FSEL R154, R6, -INF , !P6 ;  /* 0xff800000069a7808 */ /* 0x000fe40007000000 */
[----:B------:R-:W-:Y:S02]  /*12810*/  FSEL R22, R123, -INF , !P1 ;  /* 0xff8000007b167808 */ /* 0x000fe40004800000 */
[C---:B------:R-:W-:Y:S02]  /*12820*/  ISETP.GE.AND P3, PT, R7.reuse, R126, PT ;  /* 0x0000007e0700720c */ /* 0x040fe40003f66270 */
[----:B------:R-:W-:Y:S02]  /*12830*/  ISETP.GE.AND P5, PT, R7, R127, PT ;  /* 0x0000007f0700720c */ /* 0x000fe40003fa6270 */
[C-C-:B------:R-:W-:Y:S01]  /*12840*/  LOP3.LUT R6, R151.reuse, 0x88, R155.reuse, 0xfe, !PT ;  /* 0x0000008897067812 */ /* 0x140fe200078efe9b */
[----:B-1----:R-:W-:Y:S01]  /*12850*/  HMMA.16816.F32 R28, R80, R12, R28 ;  /* 0x0000000c501c723c */ /* 0x002fe2000000181c */
[----:B------:R-:W-:-:S02]  /*12860*/  LOP3.LUT R5, R151, 0x90, R155, 0xfe, !PT ;  /* 0x0000009097057812 */ /* 0x000fc400078efe9b */
[-C--:B------:R-:W-:Y:S02]  /*12870*/  ISETP.GE.AND P1, PT, R4, R126.reuse, PT ;  /* 0x0000007e0400720c */ /* 0x080fe40003f26270 */
[----:B------:R-:W-:Y:S02]  /*12880*/  FSEL R32, R32, -INF , !P3 ;  /* 0xff80000020207808 */ /* 0x000fe40005800000 */
[----:B------:R-:W-:Y:S01]  /*12890*/  FSEL R123, R34, -INF , !P5 ;  /* 0xff800000227b7808 */ /* 0x000fe20006800000 */
[----:B------:R-:W-:Y:S01]  /*128a0*/  HMMA.16816.F32 R60, R80, R14, R60 ;  /* 0x0000000e503c723c */ /* 0x000fe2000000183c */
[----:B------:R-:W-:Y:S02]  /*128b0*/  FSEL R176, R113, -INF , !P1 ;  /* 0xff80000071b07808 */ /* 0x000fe40004800000 */
[C---:B------:R-:W-:Y:S02]  /*128c0*/  ISETP.GE.AND P2, PT, R6.reuse, R126, PT ;  /* 0x0000007e0600720c */ /* 0x040fe40003f46270 */
[----:B------:R-:W-:-:S02]  /*128d0*/  ISETP.GE.AND P3, PT, R6, R127, PT ;  /* 0x0000007f0600720c */ /* 0x000fc40003f66270 */
[C---:B------:R-:W-:Y:S02]  /*128e0*/  ISETP.GE.AND P4, PT, R5.reuse, R126, PT ;  /* 0x0000007e0500720c */ /* 0x040fe40003f86270 */
[-C--:B------:R-:W-:Y:S02]  /*128f0*/  ISETP.GE.AND P5, PT, R5, R127.reuse, PT ;  /* 0x0000007f0500720c */ /* 0x080fe40003fa6270 */
[----:B------:R-:W-:Y:S02]  /*12900*/  ISETP.GE.AND P1, PT, R4, R127, PT ;  /* 0x0000007f0400720c */ /* 0x000fe40003f26270 */
[----:B------:R-:W1:Y:S01]  /*12910*/  LDSM.16.M88.4 R4, [R208] ;  /* 0x00000000d004783b */ /* 0x000e620000000200 */
[----:B------:R-:W-:Y:S01]  /*12920*/  IADD3 R26, R157, 0xd1, RZ ;  /* 0x000000d19d1a7810 */ /* 0x000fe20007ffe0ff */
[----:B------:R-:W-:-:S04]  /*12930*/  DEPBAR.LE SB0, 0x0 ;  /* 0x000080000000791a */ /* 0x000fc80000000000 */
[----:B------:R-:W-:Y:S02]  /*12940*/  FSEL R68, R115, -INF , !P1 ;  /* 0xff80000073447808 */ /* 0x000fe40004800000 */
[C---:B------:R-:W-:Y:S02]  /*12950*/  ISETP.GE.AND P1, PT, R26.reuse, R126, PT ;  /* 0x0000007e1a00720c */ /* 0x040fe40003f26270 */
[----:B------:R-:W-:Y:S02]  /*12960*/  LOP3.LUT R25, R151, 0xa0, R155, 0xfe, !PT ;  /* 0x000000a097197812 */ /* 0x000fe400078efe9b */
[----:B------:R-:W-:Y:S02]  /*12970*/  FSEL R172, R37, -INF , !P1 ;  /* 0xff80000025ac7808 */ /* 0x000fe40004800000 */
[----:B------:R-:W-:Y:S02]  /*12980*/  ISETP.GE.AND P1, PT, R26, R127, PT ;  /* 0x0000007f1a00720c */ /* 0x000fe40003f26270 */
[----:B------:R-:W-:-:S02]  /*12990*/  IADD3 R26, R157, 0xd9, RZ ;  /* 0x000000d99d1a7810 */ /* 0x000fc40007ffe0ff */
[----:B------:R-:W-:Y:S02]  /*129a0*/  FSEL R39, R39, -INF , !P1 ;  /* 0xff80000027277808 */ /* 0x000fe40004800000 */
[----:B------:R-:W-:Y:S02]  /*129b0*/  ISETP.GE.AND P1, PT, R26, R126, PT ;  /* 0x0000007e1a00720c */ /* 0x000fe40003f26270 */
[----:B------:R-:W-:Y:S02]  /*129c0*/  FSEL R24, R96, -INF , !P4 ;  /* 0xff80000060187808 */ /* 0x000fe40006000000 */
[----:B------:R-:W-:Y:S02]  /*129d0*/  FSEL R164, R65, -INF , !P1 ;  /* 0xff80000041a47808 */ /* 0x000fe40004800000 */
[----:B------:R-:W-:Y:S02]  /*129e0*/  ISETP.GE.AND P1, PT, R26, R127, PT ;  /* 0x0000007f1a00720c */ /* 0x000fe40003f26270 */
[----:B------:R-:W-:-:S02]  /*129f0*/  IADD3 R26, R157, 0xe1, RZ ;  /* 0x000000e19d1a7810 */ /* 0x000fc40007ffe0ff */
[----:B------:R-:W-:Y:S02]  /*12a00*/  FSEL R117, R98, -INF , !P5 ;  /* 0xff80000062757808 */ /* 0x000fe40006800000 */
[----:B------:R-:W-:Y:S02]  /*12a10*/  FSEL R37, R67, -INF , !P1 ;  /* 0xff80000043257808 */ /* 0x000fe40004800000 */
[--C-:B------:R-:W-:Y:S02]  /*12a20*/  LOP3.LUT R27, R151, 0x98, R155.reuse, 0xfe, !PT ;  /* 0x00000098971b7812 */ /* 0x100fe400078efe9b */
[CC--:B------:R-:W-:Y:S02]  /*12a30*/  ISETP.GE.AND P4, PT, R25.reuse, R126.reuse, PT ;  /* 0x0000007e1900720c */ /* 0x0c0fe40003f86270 */
[----:B------:R-:W-:Y:S02]  /*12a40*/  ISETP.GE.AND P5, PT, R25, R127, PT ;  /* 0x0000007f1900720c */ /* 0x000fe40003fa6270 */
[----:B------:R-:W-:Y:S01]  /*12a50*/  ISETP.GE.AND P1, PT, R26, R126, PT ;  /* 0x0000007e1a00720c */ /* 0x000fe20003f26270 */
[----:B-1----:R-:W-:Y:S01]  /*12a60*/  HMMA.16816.F32 R16, R80, R4, R16 ;  /* 0x000000045010723c */ /* 0x002fe20000001810 */
[----:B------:R-:W-:-:S02]  /*12a70*/  LOP3.LUT R13, R151, 0xb0, R155, 0xfe, !PT ;  /* 0x000000b0970d7812 */ /* 0x000fc400078efe9b */
[----:B------:R-:W-:Y:S02]  /*12a80*/  FSEL R72, R72, -INF , !P2 ;  /* 0xff80000048487808 */ /* 0x000fe40005000000 */
[----:B------:R-:W-:Y:S02]  /*12a90*/  FSEL R121, R74, -INF , !P3 ;  /* 0xff8000004a797808 */ /* 0x000fe40005800000 */
[C---:B------:R-:W-:Y:S02]  /*12aa0*/  ISETP.GE.AND P2, PT, R27.reuse, R126, PT ;  /* 0x0000007e1b00720c */ /* 0x040fe40003f46270 */
[----:B------:R-:W-:Y:S02]  /*12ab0*/  ISETP.GE.AND P3, PT, R27, R127, PT ;  /* 0x0000007f1b00720c */ /* 0x000fe40003f66270 */
[----:B------:R-:W-:Y:S02]  /*12ac0*/  FSEL R12, R108, -INF , !P4 ;  /* 0xff8000006c0c7808 */ /* 0x000fe40006000000 */
[----:B------:R-:W-:-:S02]  /*12ad0*/  FSEL R110, R110, -INF , !P5 ;  /* 0xff8000006e6e7808 */ /* 0x000fc40006800000 */
[----:B------:R-:W-:Y:S02]  /*12ae0*/  FSEL R105, R29, -INF , !P1 ;  /* 0xff8000001d697808 */ /* 0x000fe40004800000 */
[--C-:B------:R-:W-:Y:S02]  /*12af0*/  LOP3.LUT R27, R151, 0xa8, R155.reuse, 0xfe, !PT ;  /* 0x000000a8971b7812 */ /* 0x100fe400078efe9b */
[C---:B------:R-:W-:Y:S02]  /*12b00*/  ISETP.GE.AND P4, PT, R13.reuse, R126, PT ;  /* 0x0000007e0d00720c */ /* 0x040fe40003f86270 */
[-C--:B------:R-:W-:Y:S02]  /*12b10*/  ISETP.GE.AND P5, PT, R13, R127.reuse, PT ;  /* 0x0000007f0d00720c */ /* 0x080fe40003fa6270 */
[----:B------:R-:W-:Y:S02]  /*12b20*/  ISETP.GE.AND P1, PT, R26, R127, PT ;  /* 0x0000007f1a00720c */ /* 0x000fe40003f26270 */
[----:B------:R-:W-:-:S02]  /*12b30*/  LOP3.LUT R14, R151, 0xc0, R155, 0xfe, !PT ;  /* 0x000000c0970e7812 */ /* 0x000fc400078efe9b */
[----:B------:R-:W-:Y:S02]  /*12b40*/  IADD3 R4, R157, 0xe9, RZ ;  /* 0x000000e99d047810 */ /* 0x000fe40007ffe0ff */
[----:B------:R-:W-:Y:S02]  /*12b50*/  FSEL R25, R84, -INF , !P2 ;  /* 0xff80000054197808 */ /* 0x000fe40005000000 */
[----:B------:R-:W-:Y:S01]  /*12b60*/  FSEL R113, R86, -INF , !P3 ;  /* 0xff80000056717808 */ /* 0x000fe20005800000 */
[----:B------:R-:W-:Y:S01]  /*12b70*/  BAR.SYNC.DEFER_BLOCKING 0x0 ;  /* 0x0000000000007b1d */ /* 0x000fe20000010000 */
[C---:B------:R-:W-:Y:S02]  /*12b80*/  ISETP.GE.AND P2, PT, R27.reuse, R126, PT ;  /* 0x0000007e1b00720c */ /* 0x040fe40003f46270 */
[----:B------:R-:W-:Y:S02]  /*12b90*/  ISETP.GE.AND P3, PT, R27, R127, PT ;  /* 0x0000007f1b00720c */ /* 0x000fe40003f66270 */
[----:B------:R-:W-:-:S02]  /*12ba0*/  FSEL R15, R116, -INF , !P4 ;  /* 0xff800000740f7808 */ /* 0x000fc40006000000 */
[----:B------:R-:W-:Y:S02]  /*12bb0*/  FSEL R65, R118, -INF , !P5 ;  /* 0xff80000076417808 */ /* 0x000fe40006800000 */
[----:B------:R-:W-:Y:S02]  /*12bc0*/  FSEL R69, R31, -INF , !P1 ;  /* 0xff8000001f457808 */ /* 0x000fe40004800000 */
[----:B------:R-:W-:Y:S02]  /*12bd0*/  LOP3.LUT R27, R151, 0xb8, R155, 0xfe, !PT ;  /* 0x000000b8971b7812 */ /* 0x000fe400078efe9b */
[CC--:B------:R-:W-:Y:S02]  /*12be0*/  ISETP.GE.AND P4, PT, R14.reuse, R126.reuse, PT ;  /* 0x0000007e0e00720c */ /* 0x0c0fe40003f86270 */
[----:B------:R-:W-:Y:S02]  /*12bf0*/  ISETP.GE.AND P5, PT, R14, R127, PT ;  /* 0x0000007f0e00720c */ /* 0x000fe40003fa6270 */
[----:B------:R-:W-:-:S02]  /*12c00*/  ISETP.GE.AND P1, PT, R4, R126, PT ;  /* 0x0000007e0400720c */ /* 0x000fc40003f26270 */
[----:B------:R-:W-:Y:S02]  /*12c10*/  LOP3.LUT R5, R151, 0xd0, R155, 0xfe, !PT ;  /* 0x000000d097057812 */ /* 0x000fe400078efe9b */
[----:B------:R-:W-:Y:S02]  /*12c20*/  FSEL R13, R92, -INF , !P2 ;  /* 0xff8000005c0d7808 */ /* 0x000fe40005000000 */
[----:B------:R-:W-:Y:S02]  /*12c30*/  FSEL R109, R94, -INF , !P3 ;  /* 0xff8000005e6d7808 */ /* 0x000fe40005800000 */
[C---:B------:R-:W-:Y:S02]  /*12c40*/  ISETP.GE.AND P2, PT, R27.reuse, R126, PT ;  /* 0x0000007e1b00720c */ /* 0x040fe40003f46270 */
[----:B------:R-:W-:Y:S02]  /*12c50*/  ISETP.GE.AND P3, PT, R27, R127, PT ;  /* 0x0000007f1b00720c */ /* 0x000fe40003f66270 */
[----:B------:R-:W-:-:S02]  /*12c60*/  FSEL R26, R120, -INF , !P4 ;  /* 0xff800000781a7808 */ /* 0x000fc40006000000 */
[----:B------:R-:W-:Y:S02]  /*12c70*/  FSEL R70, R122, -INF , !P5 ;  /* 0xff8000007a467808 */ /* 0x000fe40006800000 */
[----:B------:R-:W-:Y:S02]  /*12c80*/  FSEL R61, R61, -INF , !P1 ;  /* 0xff8000003d3d7808 */ /* 0x000fe40004800000 */
[----:B------:R-:W-:Y:S02]  /*12c90*/  LOP3.LUT R27, R151, 0xc8, R155, 0xfe, !PT ;  /* 0x000000c8971b7812 */ /* 0x000fe400078efe9b */
[C---:B------:R-:W-:Y:S02]  /*12ca0*/  ISETP.GE.AND P4, PT, R5.reuse, R126, PT ;  /* 0x0000007e0500720c */ /* 0x040fe40003f86270 */
[-C--:B------:R-:W-:Y:S02]  /*12cb0*/  ISETP.GE.AND P5, PT, R5, R127.reuse, PT ;  /* 0x0000007f0500720c */ /* 0x080fe40003fa6270 */
[----:B------:R-:W-:-:S02]  /*12cc0*/  ISETP.GE.AND P1, PT, R4, R127, PT ;  /* 0x0000007f0400720c */ /* 0x000fc40003f26270 */
[----:B------:R-:W-:Y:S01]  /*12cd0*/  HMMA.16816.F32 R4, R80, R6, R40 ;  /* 0x000000065004723c */ /* 0x000fe20000001828 */
[----:B------:R-:W-:Y:S02]  /*12ce0*/  FSEL R14, R104, -INF , !P2 ;  /* 0xff800000680e7808 */ /* 0x000fe40005000000 */
[----:B------:R-:W-:Y:S02]  /*12cf0*/  FSEL R67, R106, -INF , !P3 ;  /* 0xff8000006a437808 */ /* 0x000fe40005800000 */
[C---:B------:R-:W-:Y:S02]  /*12d00*/  ISETP.GE.AND P2, PT, R27.reuse, R126, PT ;  /* 0x0000007e1b00720c */ /* 0x040fe40003f46270 */
[----:B------:R-:W-:Y:S02]  /*12d10*/  ISETP.GE.AND P3, PT, R27, R127, PT ;  /* 0x0000007f1b00720c */ /* 0x000fe40003f66270 */
[----:B------:R-:W-:Y:S02]  /*12d20*/  IADD3 R27, R157, 0xf1, RZ ;  /* 0x000000f19d1b7810 */ /* 0x000fe40007ffe0ff */
[----:B------:R-:W-:-:S02]  /*12d30*/  FSEL R41, R63, -INF , !P1 ;  /* 0xff8000003f297808 */ /* 0x000fc40004800000 */
[----:B------:R-:W-:Y:S02]  /*12d40*/  LOP3.LUT R31, R151, 0xd8, R155, 0xfe, !PT ;  /* 0x000000d8971f7812 */ /* 0x000fe400078efe9b */
[----:B------:R-:W-:Y:S02]  /*12d50*/  ISETP.GE.AND P1, PT, R27, R126, PT ;  /* 0x0000007e1b00720c */ /* 0x000fe40003f26270 */
[----:B------:R-:W-:Y:S02]  /*12d60*/  FSEL R40, R114, -INF , !P3 ;  /* 0xff80000072287808 */ /* 0x000fe40005800000 */
[----:B------:R-:W-:Y:S02]  /*12d70*/  FSEL R184, R36, -INF , !P4 ;  /* 0xff80000024b87808 */ /* 0x000fe40006000000 */
[----:B------:R-:W-:Y:S02]  /*12d80*/  ISETP.GE.AND P3, PT, R31, R127, PT ;  /* 0x0000007f1f00720c */ /* 0x000fe40003f66270 */
[----:B------:R-:W-:-:S02]  /*12d90*/  FSEL R36, R17, -INF , !P1 ;  /* 0xff80000011247808 */ /* 0x000fc40004800000 */
[--C-:B------:R-:W-:Y:S02]  /*12da0*/  LOP3.LUT R17, R151, 0xe8, R155.reuse, 0xfe, !PT ;  /* 0x000000e897117812 */ /* 0x100fe400078efe9b */
[----:B------:R-:W-:Y:S02]  /*12db0*/  ISETP.GE.AND P1, PT, R27, R127, PT ;  /* 0x0000007f1b00720c */ /* 0x000fe40003f26270 */
[----:B------:R-:W-:Y:S02]  /*12dc0*/  FSEL R194, R112, -INF , !P2 ;  /* 0xff80000070c27808 */ /* 0x000fe40005000000 */
[----:B------:R-:W-:Y:S02]  /*12dd0*/  LOP3.LUT R29, R151, 0xe0, R155, 0xfe, !PT ;  /* 0x000000e0971d7812 */ /* 0x000fe400078efe9b */
[----:B------:R-:W-:Y:S02]  /*12de0*/  FSEL R38, R38, -INF , !P5 ;  /* 0xff80000026267808 */ /* 0x000fe40006800000 */
[----:B------:R-:W-:-:S02]  /*12df0*/  FSEL R42, R66, -INF , !P3 ;  /* 0xff800000422a7808 */ /* 0x000fc40005800000 */
[----:B------:R-:W-:Y:S02]  /*12e00*/  IADD3 R157, R157, 0xf9, RZ ;  /* 0x000000f99d9d7810 */ /* 0x000fe40007ffe0ff */
[-C--:B------:R-:W-:Y:S02]  /*12e10*/  ISETP.GE.AND P2, PT, R31, R126.reuse, PT ;  /* 0x0000007e1f00720c */ /* 0x080fe40003f46270 */
[C---:B------:R-:W-:Y:S02]  /*12e20*/  ISETP.GE.AND P3, PT, R17.reuse, R126, PT ;  /* 0x0000007e1100720c */ /* 0x040fe40003f66270 */
[----:B------:R-:W-:Y:S02]  /*12e30*/  ISETP.GE.AND P5, PT, R17, R127, PT ;  /* 0x0000007f1100720c */ /* 0x000fe40003fa6270 */
[----:B------:R-:W-:Y:S02]  /*12e40*/  LOP3.LUT R17, R151, 0xf0, R155, 0xfe, !PT ;  /* 0x000000f097117812 */ /* 0x000fe400078efe9b */
[----:B------:R-:W-:-:S02]  /*12e50*/  FSEL R43, R19, -INF , !P1 ;  /* 0xff800000132b7808 */ /* 0x000fc40004800000 */
[----:B------:R-:W-:Y:S02]  /*12e60*/  ISETP.GE.AND P6, PT, R29, R127, PT ;  /* 0x0000007f1d00720c */ /* 0x000fe40003fc6270 */
[-C--:B------:R-:W-:Y:S02]  /*12e70*/  ISETP.GE.AND P1, PT, R157, R126.reuse, PT ;  /* 0x0000007e9d00720c */ /* 0x080fe40003f26270 */
[----:B------:R-:W-:Y:S02]  /*12e80*/  FSEL R175, R64, -INF , !P2 ;  /* 0xff80000040af7808 */ /* 0x000fe40005000000 */
[----:B------:R-:W-:Y:S02]  /*12e90*/  LOP3.LUT R19, R151, 0x20, R155, 0xfe, !PT ;  /* 0x0000002097137812 */ /* 0x000fe400078efe9b */
[-C--:B------:R-:W-:Y:S02]  /*12ea0*/  ISETP.GE.AND P2, PT, R17, R126.reuse, PT ;  /* 0x0000007e1100720c */ /* 0x080fe40003f46270 */
[----:B------:R-:W-:-:S02]  /*12eb0*/  ISETP.GE.AND P4, PT, R29, R126, PT ;  /* 0x0000007e1d00720c */ /* 0x000fc40003f86270 */
[----:B------:R-:W-:Y:S02]  /*12ec0*/  FSEL R63, R30, -INF , !P6 ;  /* 0xff8000001e3f7808 */ /* 0x000fe40007000000 */
[----:B------:R-:W-:Y:S02]  /*12ed0*/  FSEL R64, R5, -INF , !P1 ;  /* 0xff80000005407808 */ /* 0x000fe40004800000 */
[----:B------:R-:W-:Y:S02]  /*12ee0*/  ISETP.NE.AND P6, PT, R158, RZ, PT ;  /* 0x000000ff9e00720c */ /* 0x000fe40003fc5270 */
[----:B------:R-:W-:Y:S02]  /*12ef0*/  LOP3.LUT R5, R151, 0x28, R155, 0xfe, !PT ;  /* 0x0000002897057812 */ /* 0x000fe400078efe9b */
[----:B------:R-:W-:Y:S02]  /*12f00*/  FSEL R108, R60, -INF , !P3 ;  /* 0xff8000003c6c7808 */ /* 0x000fe40005800000 */
[----:B------:R-:W-:-:S02]  /*12f10*/  ISETP.GE.AND P1, PT, R17, R127, PT ;  /* 0x0000007f1100720c */ /* 0x000fc40003f26270 */
[-C--:B------:R-:W-:Y:S02]  /*12f20*/  ISETP.GE.AND P3, PT, R19, R126.reuse, PT ;  /* 0x0000007e1300720c */ /* 0x080fe40003f66270 */
[----:B------:R-:W-:Y:S02]  /*12f30*/  FSEL R60, R16, -INF , !P2 ;  /* 0xff800000103c7808 */ /* 0x000fe40005000000 */
[C-C-:B------:R-:W-:Y:S02]  /*12f40*/  LOP3.LUT R19, R151.reuse, 0x30, R155.reuse, 0xfe, !PT ;  /* 0x0000003097137812 */ /* 0x140fe400078efe9b */
[----:B------:R-:W-:Y:S02]  /*12f50*/  LOP3.LUT R16, R151, 0x30, R155, 0xfe, !PT ;  /* 0x0000003097107812 */ /* 0x000fe400078efe9b */
[----:B------:R-:W-:Y:S02]  /*12f60*/  FSEL R168, R28, -INF , !P4 ;  /* 0xff8000001ca87808 */ /* 0x000fe40006000000 */
[----:B------:R-:W-:-:S02]  /*12f70*/  ISETP.GE.AND P4, PT, R5, R126, PT ;  /* 0x0000007e0500720c */ /* 0x000fc40003f86270 */
[----:B------:R-:W-:Y:S02]  /*12f80*/  FSEL R66, R18, -INF , !P1 ;  /* 0xff80000012427808 */ /* 0x000fe40004800000 */
[C-C-:B------:R-:W-:Y:S02]  /*12f90*/  LOP3.LUT R5, R151.reuse, 0x20, R155.reuse, 0xfe, !PT ;  /* 0x0000002097057812 */ /* 0x140fe400078efe9b */
[--C-:B------:R-:W-:Y:S02]  /*12fa0*/  LOP3.LUT R17, R151, 0xf8, R155.reuse, 0xfe, !PT ;  /* 0x000000f897117812 */ /* 0x100fe400078efe9b */
[----:B------:R-:W-:Y:S02]  /*12fb0*/  ISETP.GE.AND P2, PT, R19, R126, PT ;  /* 0x0000007e1300720c */ /* 0x000fe40003f46270 */
[----:B------:R-:W-:Y:S02]  /*12fc0*/  ISETP.GE.AND P1, PT, R16, R127, PT ;  /* 0x0000007f1000720c */ /* 0x000fe40003f26270 */
[----:B------:R-:W-:-:S02]  /*12fd0*/  LOP3.LUT R155, R151, 0x28, R155, 0xfe, !PT ;  /* 0x00000028979b7812 */ /* 0x000fc400078efe9b */
[----:B------:R-:W-:Y:S02]  /*12fe0*/  FSEL R52, R52, -INF , !P3 ;  /* 0xff80000034347808 */ /* 0x000fe40005800000 */
[----:B------:R-:W-:Y:S02]  /*12ff0*/  ISETP.GE.AND P3, PT, R5, R127, PT ;  /* 0x0000007f0500720c */ /* 0x000fe40003f66270 */
[----:B------:R-:W-:Y:S02]  /*13000*/  FSEL R62, R62, -INF , !P5 ;  /* 0xff8000003e3e7808 */ /* 0x000fe40006800000 */
[----:B------:R-:W-:Y:S02]  /*13010*/  FSEL R16, R48, -INF , !P4 ;  /* 0xff80000030107808 */ /* 0x000fe40006000000 */
[----:B------:R-:W-:Y:S02]  /*13020*/  FSEL R5, R44, -INF , !P2 ;  /* 0xff8000002c057808 */ /* 0x000fe40005000000 */
[----:B------:R-:W-:-:S02]  /*13030*/  FSEL R196, R46, -INF , !P1 ;  /* 0xff8000002ec47808 */ /* 0x000fc40004800000 */
[C---:B------:R-:W-:Y:S02]  /*13040*/  ISETP.GE.AND P5, PT, R17.reuse, R126, PT ;  /* 0x0000007e1100720c */ /* 0x040fe40003fa6270 */
[-C--:B------:R-:W-:Y:S02]  /*13050*/  ISETP.GE.AND P4, PT, R17, R127.reuse, PT ;  /* 0x0000007f1100720c */ /* 0x080fe40003f86270 */
[-C--:B------:R-:W-:Y:S02]  /*13060*/  ISETP.GE.AND P2, PT, R155, R127.reuse, PT ;  /* 0x0000007f9b00720c */ /* 0x080fe40003f46270 */
[----:B------:R-:W-:Y:S02]  /*13070*/  ISETP.GE.AND P1, PT, R157, R127, PT ;  /* 0x0000007f9d00720c */ /* 0x000fe40003f26270 */
[----:B------:R-:W-:Y:S02]  /*13080*/  FSEL R34, R54, -INF , !P3 ;  /* 0xff80000036227808 */ /* 0x000fe40005800000 */
[----:B------:R-:W-:-:S02]  /*13090*/  FSEL R200, R50, -INF , !P2 ;  /* 0xff80000032c87808 */ /* 0x000fc40005000000 */
[----:B------:R-:W-:Y:S02]  /*130a0*/  FSEL R48, R4, -INF , !P5 ;  /* 0xff80000004307808 */ /* 0x000fe40006800000 */
[----:B------:R-:W-:Y:S02]  /*130b0*/  FSEL R46, R6, -INF , !P4 ;  /* 0xff800000062e7808 */ /* 0x000fe40006000000 */
[----:B------:R-:W-:Y:S01]  /*130c0*/  FSEL R44, R7, -INF , !P1 ;  /* 0xff800000072c7808 */ /* 0x000fe20004800000 */
[----:B------:R-:W-:Y:S05]  /*130d0*/  @!P6 BRA `(.L_x_931) ;  /* 0x00000a600000e947 */ /* 0x000fea0003800000 */
[----:B------:R-:W-:Y:S01]  /*130e0*/  LOP3.LUT P6, RZ, R231, 0x8, RZ, 0xc0, !PT ;  /* 0x00000008e7ff7812 */ /* 0x000fe200078cc0ff */
[----:B------:R-:W-:-:S12]  /*130f0*/  ULDC.64 UR8, c[0x0][0x118] ;  /* 0x0000460000087ab9 */ /* 0x000fd80000000a00 */
        /* <DEDUP_REMOVED lines=58> */
[----:B------:R-:W-:Y:S05]  /*134a0*/  BRA `(.L_x_933) ;  /* 0x0000003000007947 */ /* 0x000fea0003800000 */
.L_x_932:
[----:B------:R-:W-:-:S05]  /*134b0*/  IMAD.MOV.U32 R18, RZ, RZ, c[0x0][0x198] ;  /* 0x00006600ff127624 */ /* 0x000fca00078e00ff */
[----:B------:R-:W-:-:S04]  /*134c0*/  LEA R18, -R18, RZ, 0x8 ;  /* 0x000000ff12127211 */ /* 0x000fc800078e41ff */
[----:B------:R-:W-:Y:S02]  /*134d0*/  SHF.R.S32.HI R17, RZ, 0x1f, R18 ;  /* 0x0000001fff117819 */ /* 0x000fe40000011412 */
.L_x_933:
[----:B------:R-:W-:Y:S01]  /*134e0*/  @!P0 IMAD.MOV.U32 R82, RZ, RZ, c[0x0][0x198] ;  /* 0x00006600ff528624 */ /* 0x000fe200078e00ff */
[----:B------:R-:W-:Y:S01]  /*134f0*/  @!P0 MOV R19, c[0x0][0x19c] ;  /* 0x0000670000138a02 */ /* 0x000fe20000000f00 */
[----:B------:R-:W-:Y:S01]  /*13500*/  @!P0 IMAD.MOV.U32 R80, RZ, RZ, c[0x0][0x198] ;  /* 0x00006600ff508624 */ /* 0x000fe200078e00ff */
[----:B------:R-:W-:Y:S01]  /*13510*/  ULDC.64 UR4, c[0x0][0x198] ;  /* 0x0000660000047ab9 */ /* 0x000fe20000000a00 */
[----:B------:R-:W-:Y:S01]  /*13520*/  @!P0 IMAD.MOV.U32 R30, RZ, RZ, c[0x0][0x198] ;  /* 0x00006600ff1e8624 */ /* 0x000fe200078e00ff */
[----:B------:R-:W-:Y:S01]  /*13530*/  USHF.L.U32 UR7, UR4, 0x5, URZ ;  /* 0x0000000504077899 */ /* 0x000fe2000800063f */
[----:B------:R-:W-:Y:S01]  /*13540*/  @!P0 IMAD.MOV.U32 R6, RZ, RZ, R18 ;  /* 0x000000ffff068224 */ /* 0x000fe200078e0012 */
[----:B------:R-:W-:Y:S01]  /*13550*/  UMOV UR6, 0x5 ;  /* 0x0000000500067882 */ /* 0x000fe20000000000 */
[----:B------:R-:W-:Y:S01]  /*13560*/  @!P0 IMAD.MOV.U32 R7, RZ, RZ, R17 ;  /* 0x000000ffff078224 */ /* 0x000fe200078e0011 */
[----:B------:R-:W-:Y:S01]  /*13570*/  USHF.L.U64.HI UR5, UR4, UR6, UR5 ;  /* 0x0000000604057299 */ /* 0x000fe20008010205 */
[----:B------:R-:W-:Y:S01]  /*13580*/  @!P0 IMAD.MOV.U32 R4, RZ, RZ, c[0x0][0x198] ;  /* 0x00006600ff048624 */ /* 0x000fe200078e00ff */
[----:B------:R-:W-:Y:S01]  /*13590*/  @!P0 IADD3 R50, P3, R18, UR7, RZ ;  /* 0x0000000712328c10 */ /* 0x000fe2000ff7e0ff */
[--C-:B------:R-:W-:Y:S01]  /*135a0*/  @!P0 IMAD.WIDE.U32 R82, R82, 0x60, R6.reuse ;  /* 0x0000006052528825 */ /* 0x100fe200078e0006 */
[----:B------:R1:W-:Y:S01]  /*135b0*/  @P0 STS [R234+0x1000], RZ ;  /* 0x001000ffea000388 */ /* 0x0003e20000000800 */
[----:B------:R-:W-:Y:S01]  /*135c0*/  BSSY B0, `(.L_x_934) ;  /* 0x0000054000007945 */ /* 0x000fe20003800000 */
[----:B------:R-:W-:Y:S01]  /*135d0*/  @!P0 LEA R29, P1, R4, R18, 0x7 ;  /* 0x00000012041d8211 */ /* 0x000fe200078238ff */
[----:B------:R-:W-:Y:S01]  /*135e0*/  @!P0 IMAD.WIDE.U32 R80, R80, 0xa0, R6 ;  /* 0x000000a050508825 */ /* 0x000fe200078e0006 */
[----:B------:R1:W-:Y:S01]  /*135f0*/  @P0 STS [R234+0x1004], RZ ;  /* 0x001004ffea000388 */ /* 0x0003e20000000800 */
[----:B------:R-:W-:-:S02]  /*13600*/  @!P0 LEA R106, P4, R50, R236, 0x1 ;  /* 0x000000ec326a8211 */ /* 0x000fc400078808ff */
[----:B------:R-:W-:Y:S01]  /*13610*/  @!P0 IMAD.WIDE.U32 R30, R30, 0xc0, R6 ;  /* 0x000000c01e1e8825 */ /* 0x000fe200078e0006 */
[----:B------:R1:W-:Y:S03]  /*13620*/  @P0 STS.64 [R234+0x1008], RZ ;  /* 0x001008ffea000388 */ /* 0x0003e60000000a00 */
[----:B------:R-:W-:Y:S02]  /*13630*/  @!P0 IMAD.MOV.U32 R6, RZ, RZ, c[0x0][0x198] ;  /* 0x00006600ff068624 */ /* 0x000fe400078e00ff */
[----:B------:R-:W-:Y:S02]  /*13640*/  @!P0 IMAD.MOV.U32 R28, RZ, RZ, c[0x0][0x19c] ;  /* 0x00006700ff1c8624 */ /* 0x000fe400078e00ff */
[----:B------:R-:W-:Y:S01]  /*13650*/  @!P0 IMAD.MOV.U32 R7, RZ, RZ, c[0x0][0x19c] ;  /* 0x00006700ff078624 */ /* 0x000fe200078e00ff */
[----:B------:R-:W-:Y:S02]  /*13660*/  @!P0 LEA R27, P2, R6, R18, 0x6 ;  /* 0x00000012061b8211 */ /* 0x000fe400078430ff */
[-C--:B------:R-:W-:Y:S01]  /*13670*/  @!P0 LEA.HI.X R28, R4, R17.reuse, R28, 0x7, P1 ;  /* 0x00000011041c8211 */ /* 0x080fe200008f3c1c */
[----:B------:R-:W-:Y:S01]  /*13680*/  @!P0 IMAD.MOV.U32 R4, RZ, RZ, c[0x0][0x19c] ;  /* 0x00006700ff048624 */ /* 0x000fe200078e00ff */
[----:B------:R-:W-:Y:S01]  /*13690*/  @!P0 LEA.HI.X R19, R6, R17, R19, 0x6, P2 ;  /* 0x0000001106138211 */ /* 0x000fe200010f3413 */
[----:B------:R-:W-:Y:S01]  /*136a0*/  @!P0 IMAD.MOV.U32 R6, RZ, RZ, c[0x0][0x19c] ;  /* 0x00006700ff068624 */ /* 0x000fe200078e00ff */
[-C--:B------:R-:W-:Y:S01]  /*136b0*/  @!P0 LEA R90, P1, R18, R236.reuse, 0x1 ;  /* 0x000000ec125a8211 */ /* 0x080fe200078208ff */
[----:B------:R-:W-:Y:S01]  /*136c0*/  @!P0 IMAD R4, R4, 0xc0, RZ ;  /* 0x000000c004048824 */ /* 0x000fe200078e02ff */
[-C--:B------:R-:W-:Y:S01]  /*136d0*/  @!P0 LEA R100, P2, R82, R236.reuse, 0x1 ;  /* 0x000000ec52648211 */ /* 0x080fe200078408ff */
[----:B------:R-:W-:Y:S01]  /*136e0*/  @!P0 IMAD R6, R6, 0xa0, RZ ;  /* 0x000000a006068824 */ /* 0x000fe200078e02ff */
[----:B------:R-:W-:Y:S01]  /*136f0*/  @!P0 LEA.HI.X R91, R18, R235, R17, 0x1, P1 ;  /* 0x000000eb125b8211 */ /* 0x000fe200008f0c11 */
[----:B------:R-:W-:Y:S01]  /*13700*/  @!P0 IMAD R7, R7, 0x60, RZ ;  /* 0x0000006007078824 */ /* 0x000fe200078e02ff */
[----:B------:R-:W-:Y:S01]  /*13710*/  @!P0 LEA R98, P1, R80, R236, 0x1 ;  /* 0x000000ec50628211 */ /* 0x000fe200078208ff */
[----:B------:R-:W-:-:S02]  /*13720*/  @!P0 IMAD.IADD R6, R6, 0x1, R81 ;  /* 0x0000000106068824 */ /* 0x000fc400078e0251 */
[----:B------:R-:W-:Y:S01]  /*13730*/  @!PT LDS RZ, [RZ] ;  /* 0x00000000fffff984 */ /* 0x000fe20000000800 */
[----:B------:R-:W-:Y:S01]  /*13740*/  @!PT LDS RZ, [RZ] ;  /* 0x00000000fffff984 */ /* 0x000fe20000000800 */
[----:B------:R-:W-:Y:S01]  /*13750*/  @!PT LDS RZ, [RZ] ;  /* 0x00000000fffff984 */ /* 0x000fe20000000800 */
[----:B------:R2:W-:Y:S01]  /*13760*/  @!P0 LDGSTS.E.BYPASS.LTC128B.128 [R234+0x1000], [R90.64] ;  /* 0x010000005aea8fae */ /* 0x0005e2000b901d48 */
[----:B------:R-:W-:Y:S02]  /*13770*/  @!P0 IADD3 R7, R7, R83, RZ ;  /* 0x0000005307078210 */ /* 0x000fe40007ffe0ff */
[-C--:B------:R-:W-:Y:S01]  /*13780*/  @!P0 LEA.HI.X R99, R80, R235.reuse, R6, 0x1, P1 ;  /* 0x000000eb50638211 */ /* 0x080fe200008f0c06 */
[----:B------:R-:W-:Y:S01]  /*13790*/  @!P0 IMAD.IADD R6, R4, 0x1, R31 ;  /* 0x0000000104068824 */ /* 0x000fe200078e021f */
[----:B------:R-:W-:Y:S01]  /*137a0*/  @!P0 IADD3.X R4, R17, UR5, RZ, P3, !PT ;  /* 0x0000000511048c10 */ /* 0x000fe20009ffe4ff */
[----:B------:R1:W-:Y:S01]  /*137b0*/  @P0 STS.128 [R234+0x1800], RZ ;  /* 0x001800ffea000388 */ /* 0x0003e20000000c00 */
[-C--:B------:R-:W-:Y:S02]  /*137c0*/  @!P0 LEA.HI.X R101, R82, R235.reuse, R7, 0x1, P2 ;  /* 0x000000eb52658211 */ /* 0x080fe400010f0c07 */
[----:B------:R-:W-:Y:S02]  /*137d0*/  @!P0 LEA.HI.X R107, R50, R235, R4, 0x1, P4 ;  /* 0x000000eb326b8211 */ /* 0x000fe400020f0c04 */
[----:B------:R-:W-:-:S02]  /*137e0*/  @!P0 LEA R82, P2, R29, R236, 0x1 ;  /* 0x000000ec1d528211 */ /* 0x000fc400078408ff */
[CC--:B------:R-:W-:Y:S01]  /*137f0*/  @!P0 LEA R80, P1, R30.reuse, R236.reuse, 0x1 ;  /* 0x000000ec1e508211 */ /* 0x0c0fe200078208ff */
[----:B------:R-:W-:Y:S01]  /*13800*/  @!PT LDS RZ, [RZ] ;  /* 0x00000000fffff984 */ /* 0x000fe20000000800 */
[----:B------:R-:W-:Y:S01]  /*13810*/  @!PT LDS RZ, [RZ] ;  /* 0x00000000fffff984 */ /* 0x000fe20000000800 */
[----:B------:R-:W-:Y:S01]  /*13820*/  @!PT LDS RZ, [RZ] ;  /* 0x00000000fffff984 */ /* 0x000fe20000000800 */
[----:B------:R1:W-:Y:S01]  /*13830*/  @!P0 LDGSTS.E.BYPASS.LTC128B.128 [R234+0x1800], [R106.64] ;  /* 0x018000006aea8fae */ /* 0x0003e2000b901d48 */
[-C--:B------:R-:W-:Y:S02]  /*13840*/  @!P0 LEA.HI.X R83, R29, R235.reuse, R28, 0x1, P2 ;  /* 0x000000eb1d538211 */ /* 0x080fe400010f0c1c */
[----:B------:R-:W-:Y:S01]  /*13850*/  @!P0 LEA.HI.X R81, R30, R235, R6, 0x1, P1 ;  /* 0x000000eb1e518211 */ /* 0x000fe200008f0c06 */
[----:B------:R1:W-:Y:S01]  /*13860*/  @P0 STS.128 [R234+0x2000], RZ ;  /* 0x002000ffea000388 */ /* 0x0003e20000000c00 */
[----:B--2---:R-:W-:-:S04]  /*13870*/  @!P0 LEA R90, P3, R27, R236, 0x1 ;  /* 0x000000ec1b5a8211 */ /* 0x004fc800078608ff */
[----:B------:R-:W-:-:S05]  /*13880*/  @!P0 LEA.HI.X R91, R27, R235, R19, 0x1, P3 ;  /* 0x000000eb1b5b8211 */ /* 0x000fca00018f0c13 */
        /* <DEDUP_REMOVED lines=26> */
[----:B------:R-:W-:Y:S01]  /*13a30*/  MOV R6, R18 ;  /* 0x0000001200067202 */ /* 0x000fe20000000f00 */
[----:B------:R-:W-:Y:S01]  /*13a40*/  IMAD.MOV.U32 R4, RZ, RZ, c[0x0][0x198] ;  /* 0x00006600ff047624 */ /* 0x000fe200078e00ff */
[----:B------:R-:W-:Y:S01]  /*13a50*/  ULDC UR4, c[0x0][0x19c] ;  /* 0x0000670000047ab9 */ /* 0x000fe20000000800 */
[----:B------:R-:W-:Y:S01]  /*13a60*/  IMAD.MOV.U32 R7, RZ, RZ, R17 ;  /* 0x000000ffff077224 */ /* 0x000fe200078e0011 */
[----:B------:R-:W-:-:S03]  /*13a70*/  UIMAD UR4, UR4, 0xe0, URZ ;  /* 0x000000e0040478a4 */ /* 0x000fc6000f8e023f */
[----:B------:R-:W-:-:S05]  /*13a80*/  IMAD.WIDE.U32 R28, R4, 0xe0, R6 ;  /* 0x000000e0041c7825 */ /* 0x000fca00078e0006 */
[----:B------:R-:W-:Y:S02]  /*13a90*/  IADD3 R4, R29, UR4, RZ ;  /* 0x000000041d047c10 */ /* 0x000fe4000fffe0ff */
[----:B------:R-:W-:-:S04]  /*13aa0*/  LEA R6, P0, R28, R236, 0x1 ;  /* 0x000000ec1c067211 */ /* 0x000fc800078008ff */
[----:B------:R-:W-:-:S05]  /*13ab0*/  LEA.HI.X R7, R28, R235, R4, 0x1, P0 ;  /* 0x000000eb1c077211 */ /* 0x000fca00000f0c04 */
[----:B------:R-:W-:Y:S01]  /*13ac0*/  @!PT LDS RZ, [RZ] ;  /* 0x00000000fffff984 */ /* 0x000fe20000000800 */
[----:B------:R-:W-:Y:S01]  /*13ad0*/  @!PT LDS RZ, [RZ] ;  /* 0x00000000fffff984 */ /* 0x000fe20000000800 */
[----:B------:R-:W-:Y:S01]  /*13ae0*/  @!PT LDS RZ, [RZ] ;  /* 0x00000000fffff984 */ /* 0x000fe20000000800 */
[----:B------:R2:W-:Y:S04]  /*13af0*/  LDGSTS.E.BYPASS.LTC128B.128 [R234+0x4800], [R6.64] ;  /* 0x0480000006ea7fae */ /* 0x0005e8000b901d48 */
.L_x_935:
[----:B------:R-:W-:Y:S05]  /*13b00*/  BSYNC B0 ;  /* 0x0000000000007941 */ /* 0x000fea0003800000 */
.L_x_934:
[----:B------:R-:W0:Y:S01]  /*13b10*/  LDGDEPBAR ;  /* 0x00000000000079af */ /* 0x000e220000000000 */
[----:B------:R-:W-:-:S04]  /*13b20*/  LEA R236, P0, R18, R236, 0x1 ;  /* 0x000000ec12ec7211 */ /* 0x000fc800078008ff */
[----:B------:R-:W-:Y:S02]  /*13b30*/  LEA.HI.X R235, R18, R235, R17, 0x1, P0 ;  /* 0x000000eb12eb7211 */ /* 0x000fe400000f0c11 */
.L_x_931:
[----:B--2---:R-:W-:Y:S01]  /*13b40*/  FMNMX.FTZ R6, R2, R77, !PT ;  /* 0x0000004d02067209 */ /* 0x004fe20007810000 */
[----:B------:R-:W-:Y:S03]  /*13b50*/  LDSM.16.MT88.4 R28, [R223+0x5400] ;  /* 0x00540000df1c783b */ /* 0x000fe60000004200 */
        /* <DEDUP_REMOVED lines=69> */
[----:B-1----:R-:W-:Y:S01]  /*13fb0*/  FMUL.FTZ R101, R103, c[0x0][0x23c] ;  /* 0x00008f0067657a20 */ /* 0x002fe20000410000 */
        /* <DEDUP_REMOVED lines=46> */
[----:B------:R-:W2:Y:S01]  /*142a0*/  MUFU.EX2 R151, R151 ;  /* 0x0000009700977308 */ /* 0x000ea20000000800 */
[----:B-1----:R-:W-:Y:S01]  /*142b0*/  F2FP.PACK_AB R12, R158, R159 ;  /* 0x0000009f9e0c723e */ /* 0x002fe200000000ff */
[--C-:B------:R-:W-:Y:S01]  /*142c0*/  FFMA.FTZ R122, R177, c[0x0][0x23c], -R101.reuse ;  /* 0x00008f00b17a7a23 */ /* 0x100fe20000010865 */
[----:B------:R-:W-:Y:S01]  /*142d0*/  FMNMX.FTZ R4, R173, R4, !PT ;  /* 0x00000004ad047209 */ /* 0x000fe20007810000 */
[--C-:B------:R-:W-:Y:S02]  /*142e0*/  FFMA.FTZ R85, R32, c[0x0][0x23c], -R101.reuse ;  /* 0x00008f0020557a23 */ /* 0x100fe40000010865 */
[--C-:B------:R-:W-:Y:S01]  /*142f0*/  FFMA.FTZ R116, R178, c[0x0][0x23c], -R101.reuse ;  /* 0x00008f00b2747a23 */ /* 0x100fe20000010865 */
[----:B------:R-:W-:Y:S01]  /*14300*/  FMNMX.FTZ R4, R125, R4, !PT ;  /* 0x000000047d047209 */ /* 0x000fe20007810000 */
[----:B------:R-:W-:Y:S01]  /*14310*/  MUFU.EX2 R126, R126 ;  /* 0x0000007e007e7308 */ /* 0x000fe20000000800 */
[----:B------:R-:W-:-:S02]  /*14320*/  FFMA.FTZ R114, R180, c[0x0][0x23c], -R101 ;  /* 0x00008f00b4727a23 */ /* 0x000fc40000010865 */
[----:B------:R-:W-:Y:S01]  /*14330*/  FMNMX.FTZ R4, R170, R4, !PT ;  /* 0x00000004aa047209 */ /* 0x000fe20007810000 */
[--C-:B------:R-:W-:Y:S02]  /*14340*/  FFMA.FTZ R111, R179, c[0x0][0x23c], -R101.reuse ;  /* 0x00008f00b36f7a23 */ /* 0x100fe40000010865 */
[--C-:B------:R-:W-:Y:S01]  /*14350*/  FFMA.FTZ R106, R181, c[0x0][0x23c], -R101.reuse ;  /* 0x00008f00b56a7a23 */ /* 0x100fe20000010865 */
[----:B------:R-:W-:Y:S01]  /*14360*/  FMNMX.FTZ R4, R124, R4, !PT ;  /* 0x000000047c047209 */ /* 0x000fe20007810000 */
[----:B------:R-:W1:Y:S01]  /*14370*/  MUFU.EX2 R122, R122 ;  /* 0x0000007a007a7308 */ /* 0x000e620000000800 */
[----:B--2---:R-:W-:Y:S01]  /*14380*/  F2FP.PACK_AB R14, R151, R156 ;  /* 0x0000009c970e723e */ /* 0x004fe200000000ff */
        /* <DEDUP_REMOVED lines=11> */
[----:B------:R-:W-:Y:S01]  /*14440*/  MUFU.EX2 R119, R119 ;  /* 0x0000007700777308 */ /* 0x000fe20000000800 */
        /* <DEDUP_REMOVED lines=13> */
[--C-:B------:R-:W-:Y:S02]  /*14520*/  FFMA.FTZ R89, R88, c[0x0][0x23c], -R101.reuse ;  /* 0x00008f0058597a23 */ /* 0x100fe40000010865 */
        /* <DEDUP_REMOVED lines=14> */
[----:B------:R-:W-:Y:S01]  /*14610*/  FFMA.FTZ R60, R60, c[0x0][0x23c], -R101 ;  /* 0x00008f003c3c7a23 */ /* 0x000fe20000010865 */
[----:B------:R-:W-:Y:S01]  /*14620*/  FMNMX.FTZ R4, R51, R4, !PT ;  /* 0x0000000433047209 */ /* 0x000fe20007810000 */
[----:B------:R-:W-:Y:S03]  /*14630*/  MUFU.EX2 R111, R111 ;  /* 0x0000006f006f7308 */ /* 0x000fe60000000800 */
[----:B------:R-:W-:-:S04]  /*14640*/  FMNMX.FTZ R4, R121, R4, !PT ;  /* 0x0000000479047209 */ /* 0x000fc80007810000 */
        /* <DEDUP_REMOVED lines=43> */
[----:B------:R-:W-:Y:S04]  /*14900*/  MUFU.EX2 R88, R88 ;  /* 0x0000005800587308 */ /* 0x000fe80000000800 */
[----:B------:R-:W1:Y:S04]  /*14910*/  SHFL.BFLY PT, R5, R4, 0x2, 0x1f ;  /* 0x0c401f0004057f89 */ /* 0x000e6800000e0000 */
        /* <DEDUP_REMOVED lines=12> */
[C---:B------:R-:W-:Y:S02]  /*149e0*/  FMUL.FTZ R50, R102.reuse, c[0x0][0x23c] ;  /* 0x00008f0066327a20 */ /* 0x040fe40000410000 */
[----:B------:R-:W-:Y:S01]  /*149f0*/  MUFU.EX2 R80, R80 ;  /* 0x0000005000507308 */ /* 0x000fe20000000800 */
[----:B------:R-:W-:Y:S02]  /*14a00*/  FSEL R10, R102, RZ, P0 ;  /* 0x000000ff660a7208 */ /* 0x000fe40000000000 */
[----:B------:R-:W-:-:S03]  /*14a10*/  FSEL R50, R50, RZ, P0 ;  /* 0x000000ff32327208 */ /* 0x000fc60000000000 */
[----:B------:R-:W-:Y:S02]  /*14a20*/  FADD.FTZ R10, R0, -R10 ;  /* 0x8000000a000a7221 */ /* 0x000fe40000010000 */
[--C-:B------:R-:W-:Y:S01]  /*14a30*/  FFMA.FTZ R157, R9, c[0x0][0x23c], -R50.reuse ;  /* 0x00008f00099d7a23 */ /* 0x100fe20000010832 */
[----:B------:R-:W-:Y:S01]  /*14a40*/  FSEL R9, R103, RZ, P1 ;  /* 0x000000ff67097208 */ /* 0x000fe20000800000 */
[--C-:B------:R-:W-:Y:S01]  /*14a50*/  FFMA.FTZ R155, R150, c[0x0][0x23c], -R50.reuse ;  /* 0x00008f00969b7a23 */ /* 0x100fe20000010832 */
[----:B------:R-:W-:Y:S01]  /*14a60*/  MUFU.EX2 R79, R79 ;  /* 0x0000004f004f7308 */ /* 0x000fe20000000800 */
[--C-:B------:R-:W-:Y:S02]  /*14a70*/  FFMA.FTZ R150, R191, c[0x0][0x23c], -R50.reuse ;  /* 0x00008f00bf967a23 */ /* 0x100fe40000010832 */
[----:B------:R-:W-:Y:S02]  /*14a80*/  FADD.FTZ R9, R2, -R9 ;  /* 0x8000000902097221 */ /* 0x000fe40000010000 */
[----:B------:R-:W-:-:S02]  /*14a90*/  FFMA.FTZ R2, R161, c[0x0][0x23c], -R50 ;  /* 0x00008f00a1027a23 */ /* 0x000fc40000010832 */
[----:B------:R-:W-:Y:S01]  /*14aa0*/  FMUL.FTZ R9, R9, c[0x0][0x23c] ;  /* 0x00008f0009097a20 */ /* 0x000fe20000410000 */
[----:B------:R-:W-:Y:S01]  /*14ab0*/  MUFU.EX2 R157, R157 ;  /* 0x0000009d009d7308 */ /* 0x000fe20000000800 */
[----:B------:R-:W-:Y:S02]  /*14ac0*/  FMUL.FTZ R10, R10, c[0x0][0x23c] ;  /* 0x00008f000a0a7a20 */ /* 0x000fe40000410000 */
[----:B------:R-:W-:Y:S02]  /*14ad0*/  FFMA.FTZ R0, R8, c[0x0][0x23c], -R101 ;  /* 0x00008f0008007a23 */ /* 0x000fe40000010865 */
[--C-:B------:R-:W-:Y:S02]  /*14ae0*/  FFMA.FTZ R127, R35, c[0x0][0x23c], -R50.reuse ;  /* 0x00008f00237f7a23 */ /* 0x100fe40000010832 */
[--C-:B------:R-:W-:Y:S01]  /*14af0*/  FFMA.FTZ R33, R33, c[0x0][0x23c], -R50.reuse ;  /* 0x00008f0021217a23 */ /* 0x100fe20000010832 */
[----:B------:R-:W2:Y:S01]  /*14b00*/  MUFU.EX2 R155, R155 ;  /* 0x0000009b009b7308 */ /* 0x000ea20000000800 */
        /* <DEDUP_REMOVED lines=9> */
[----:B------:R-:W3:Y:S01]  /*14ba0*/  MUFU.EX2 R2, R2 ;  /* 0x0000000200027308 */ /* 0x000ee20000000800 */
[----:B--2---:R-:W-:Y:S01]  /*14bb0*/  F2FP.PACK_AB R13, R155, R157 ;  /* 0x0000009d9b0d723e */ /* 0x004fe200000000ff */
[--C-:B------:R-:W-:Y:S02]  /*14bc0*/  FFMA.FTZ R154, R154, c[0x0][0x23c], -R50.reuse ;  /* 0x00008f009a9a7a23 */ /* 0x100fe40000010832 */
[--C-:B------:R-:W-:Y:S02]  /*14bd0*/  FFMA.FTZ R49, R49, c[0x0][0x23c], -R50.reuse ;  /* 0x00008f0031317a23 */ /* 0x100fe40000010832 */
[--C-:B------:R-:W-:Y:S02]  /*14be0*/  FFMA.FTZ R123, R123, c[0x0][0x23c], -R50.reuse ;  /* 0x00008f007b7b7a23 */ /* 0x100fe40000010832 */
[----:B------:R-:W2:Y:S01]  /*14bf0*/  MUFU.EX2 R162, R9 ;  /* 0x0000000900a27308 */ /* 0x000ea20000000800 */
[----:B------:R-:W-:-:S02]  /*14c00*/  FFMA.FTZ R51, R51, c[0x0][0x23c], -R50 ;  /* 0x00008f0033337a23 */ /* 0x000fc40000010832 */
[--C-:B------:R-:W-:Y:S02]  /*14c10*/  FFMA.FTZ R121, R121, c[0x0][0x23c], -R50.reuse ;  /* 0x00008f0079797a23 */ /* 0x100fe40000010832 */
[--C-:B------:R-:W-:Y:S02]  /*14c20*/  FFMA.FTZ R117, R117, c[0x0][0x23c], -R50.reuse ;  /* 0x00008f0075757a23 */ /* 0x100fe40000010832 */
[--C-:B------:R-:W-:Y:S01]  /*14c30*/  FFMA.FTZ R55, R55, c[0x0][0x23c], -R50.reuse ;  /* 0x00008f0037377a23 */ /* 0x100fe20000010832 */
[----:B------:R4:W5:Y:S01]  /*14c40*/  MUFU.EX2 R161, R10 ;  /* 0x0000000a00a17308 */ /* 0x0009620000000800 */
[----:B---3--:R-:W-:Y:S01]  /*14c50*/  F2FP.PACK_AB R15, R2, R150 ;  /* 0x00000096020f723e */ /* 0x008fe200000000ff */
[--C-:B------:R-:W-:Y:S02]  /*14c60*/  FFMA.FTZ R113, R113, c[0x0][0x23c], -R50.reuse ;  /* 0x00008f0071717a23 */ /* 0x100fe40000010832 */
[--C-:B------:R-:W-:Y:S02]  /*14c70*/  FFMA.FTZ R57, R57, c[0x0][0x23c], -R50.reuse ;  /* 0x00008f0039397a23 */ /* 0x100fe40000010832 */
[----:B------:R-:W-:-:S02]  /*14c80*/  FFMA.FTZ R110, R110, c[0x0][0x23c], -R50 ;  /* 0x00008f006e6e7a23 */ /* 0x000fc40000010832 */
[-C--:B--2---:R-:W-:Y:S01]  /*14c90*/  FMUL.FTZ R16, R144, R162.reuse ;  /* 0x000000a290107220 */ /* 0x084fe20000410000 */
[----:B------:R-:W-:Y:S01]  /*14ca0*/  MUFU.EX2 R127, R127 ;  /* 0x0000007f007f7308 */ /* 0x000fe20000000800 */
[-C--:B------:R-:W-:Y:S02]  /*14cb0*/  FMUL.FTZ R17, R145, R162.reuse ;  /* 0x000000a291117220 */ /* 0x080fe40000410000 */
[-C--:B------:R-:W-:Y:S02]  /*14cc0*/  FMUL.FTZ R140, R140, R162.reuse ;  /* 0x000000a28c8c7220 */ /* 0x080fe40000410000 */
[----:B------:R-:W-:Y:S01]  /*14cd0*/  FMUL.FTZ R141, R141, R162 ;  /* 0x000000a28d8d7220 */ /* 0x000fe20000410000 */
[----:B----4-:R-:W2:Y:S01]  /*14ce0*/  LDSM.16.MT88.4 R8, [R223+0x5000] ;  /* 0x00500000df08783b */ /* 0x010ea20000004200 */
[-C--:B-----5:R-:W-:Y:S01]  /*14cf0*/  FMUL.FTZ R18, R146, R161.reuse ;  /* 0x000000a192127220 */ /* 0x0a0fe20000410000 */
[----:B------:R-:W-:Y:S01]  /*14d00*/  MUFU.EX2 R131, R131 ;  /* 0x0000008300837308 */ /* 0x000fe20000000800 */
[----:B------:R-:W-:-:S02]  /*14d10*/  FMUL.FTZ R19, R147, R161 ;  /* 0x000000a193137220 */ /* 0x000fc40000410000 */
[-C--:B------:R-:W-:Y:S02]  /*14d20*/  FMUL.FTZ R142, R142, R161.reuse ;  /* 0x000000a18e8e7220 */ /* 0x080fe40000410000 */
[-C--:B------:R-:W-:Y:S02]  /*14d30*/  FMUL.FTZ R143, R143, R161.reuse ;  /* 0x000000a18f8f7220 */ /* 0x080fe40000410000 */
[----:B------:R-:W-:Y:S01]  /*14d40*/  FFMA.FTZ R144, R171, c[0x0][0x23c], -R50 ;  /* 0x00008f00ab907a23 */ /* 0x000fe20000010832 */
[----:B-1----:R-:W-:Y:S01]  /*14d50*/  HMMA.16816.F32 R16, R12, R4, R16 ;  /* 0x000000040c10723c */ /* 0x002fe20000001810 */
[-C--:B------:R-:W-:Y:S01]  /*14d60*/  FMUL.FTZ R136, R136, R162.reuse ;  /* 0x000000a288887220 */ /* 0x080fe20000410000 */
[----:B------:R-:W-:Y:S01]  /*14d70*/  MUFU.EX2 R129, R129 ;  /* 0x0000008100817308 */ /* 0x000fe20000000800 */
[----:B------:R-:W-:Y:S02]  /*14d80*/  FMUL.FTZ R137, R137, R162 ;  /* 0x000000a289897220 */ /* 0x000fe40000410000 */
[----:B------:R-:W-:-:S02]  /*14d90*/  FMUL.FTZ R138, R138, R161 ;  /* 0x000000a18a8a7220 */ /* 0x000fc40000410000 */
[-C--:B------:R-:W-:Y:S01]  /*14da0*/  FMUL.FTZ R139, R139, R161.reuse ;  /* 0x000000a18b8b7220 */ /* 0x080fe20000410000 */
[----:B------:R-:W-:Y:S01]  /*14db0*/  HMMA.16816.F32 R4, R12, R6, R140 ;  /* 0x000000060c04723c */ /* 0x000fe2000000188c */
[-C--:B------:R-:W-:Y:S01]  /*14dc0*/  FMUL.FTZ R132, R132, R162.reuse ;  /* 0x000000a284847220 */ /* 0x080fe20000410000 */
[----:B------:R-:W1:Y:S01]  /*14dd0*/  MUFU.EX2 R144, R144 ;  /* 0x0000009000907308 */ /* 0x000e620000000800 */
[----:B------:R-:W-:Y:S02]  /*14de0*/  FMUL.FTZ R133, R133, R162 ;  /* 0x000000a285857220 */ /* 0x000fe40000410000 */
[-C--:B------:R-:W-:Y:S02]  /*14df0*/  FMUL.FTZ R134, R134, R161.reuse ;  /* 0x000000a186867220 */ /* 0x080fe40000410000 */
[--C-:B------:R-:W-:Y:S02]  /*14e00*/  FFMA.FTZ R141, R165, c[0x0][0x23c], -R50.reuse ;  /* 0x00008f00a58d7a23 */ /* 0x100fe40000010832 */
[----:B------:R-:W-:Y:S01]  /*14e10*/  FMUL.FTZ R135, R135, R161 ;  /* 0x000000a187877220 */ /* 0x000fe20000410000 */
[----:B------:R1:W-:Y:S01]  /*14e20*/  MUFU.EX2 R140, R33 ;  /* 0x00000021008c7308 */ /* 0x0003e20000000800 */
[----:B------:R-:W-:-:S02]  /*14e30*/  FFMA.FTZ R142, R196, c[0x0][0x23c], -R50 ;  /* 0x00008f00c48e7a23 */ /* 0x000fc40000010832 */
[--C-:B------:R-:W-:Y:S02]  /*14e40*/  FFMA.FTZ R143, R128, c[0x0][0x23c], -R50.reuse ;  /* 0x00008f00808f7a23 */ /* 0x100fe40000010832 */
[--C-:B------:R-:W-:Y:S02]  /*14e50*/  FFMA.FTZ R145, R173, c[0x0][0x23c], -R50.reuse ;  /* 0x00008f00ad917a23 */ /* 0x100fe40000010832 */
[--C-:B------:R-:W-:Y:S01]  /*14e60*/  FFMA.FTZ R146, R170, c[0x0][0x23c], -R50.reuse ;  /* 0x00008f00aa927a23 */ /* 0x100fe20000010832 */
[----:B------:R-:W3:Y:S01]  /*14e70*/  MUFU.EX2 R141, R141 ;  /* 0x0000008d008d7308 */ /* 0x000ee20000000800 */
[--C-:B------:R-:W-:Y:S02]  /*14e80*/  FFMA.FTZ R147, R124, c[0x0][0x23c], -R50.reuse ;  /* 0x00008f007c937a23 */ /* 0x100fe40000010832 */
[----:B------:R-:W-:Y:S01]  /*14e90*/  FFMA.FTZ R170, R23, c[0x0][0x23c], -R50 ;  /* 0x00008f0017aa7a23 */ /* 0x000fe20000010832 */
[----:B--2---:R-:W-:Y:S01]  /*14ea0*/  HMMA.16816.F32 R136, R12, R8, R136 ;  /* 0x000000080c88723c */ /* 0x004fe20000001888 */
[----:B------:R-:W-:-:S02]  /*14eb0*/  FFMA.FTZ R165, R172, c[0x0][0x23c], -R101 ;  /* 0x00008f00aca57a23 */ /* 0x000fc40000010865 */
[--C-:B------:R-:W-:Y:S01]  /*14ec0*/  FFMA.FTZ R171, R166, c[0x0][0x23c], -R50.reuse ;  /* 0x00008f00a6ab7a23 */ /* 0x100fe20000010832 */
[----:B-1----:R-:W-:Y:S01]  /*14ed0*/  F2FP.PACK_AB R33, R144, R127 ;  /* 0x0000007f9021723e */ /* 0x002fe200000000ff */
[----:B------:R-:W-:Y:S01]  /*14ee0*/  MUFU.EX2 R142, R142 ;  /* 0x0000008e008e7308 */ /* 0x000fe20000000800 */
[--C-:B------:R-:W-:Y:S02]  /*14ef0*/  FFMA.FTZ R166, R21, c[0x0][0x23c], -R50.reuse ;  /* 0x00008f0015a67a23 */ /* 0x100fe40000010832 */
[----:B------:R-:W-:Y:S01]  /*14f00*/  HMMA.16816.F32 R12, R12, R10, R132 ;  /* 0x0000000a0c0c723c */ /* 0x000fe20000001884 */
[----:B------:R-:W1:Y:S01]  /*14f10*/  LDSM.16.MT88.4 R8, [R224+0x5800] ;  /* 0x00580000e008783b */ /* 0x000e620000004200 */
[--C-:B------:R-:W-:Y:S01]  /*14f20*/  FFMA.FTZ R172, R45, c[0x0][0x23c], -R50.reuse ;  /* 0x00008f002dac7a23 */ /* 0x100fe20000010832 */
[----:B---3--:R-:W-:Y:S02]  /*14f30*/  F2FP.PACK_AB R35, R141, R140 ;  /* 0x0000008c8d23723e */ /* 0x008fe400000000ff */
[----:B------:R2:W3:Y:S01]  /*14f40*/  MUFU.EX2 R132, R34 ;  /* 0x0000002200847308 */ /* 0x0004e20000000800 */
[----:B------:R-:W-:-:S02]  /*14f50*/  FFMA.FTZ R173, R160, c[0x0][0x23c], -R50 ;  /* 0x00008f00a0ad7a23 */ /* 0x000fc40000010832 */
[--C-:B------:R-:W-:Y:S02]  /*14f60*/  FFMA.FTZ R134, R200, c[0x0][0x23c], -R50.reuse ;  /* 0x00008f00c8867a23 */ /* 0x100fe40000010832 */
[--C-:B------:R-:W-:Y:S02]  /*14f70*/  FFMA.FTZ R133, R130, c[0x0][0x23c], -R50.reuse ;  /* 0x00008f0082857a23 */ /* 0x100fe40000010832 */
[--C-:B------:R-:W-:Y:S01]  /*14f80*/  FFMA.FTZ R135, R174, c[0x0][0x23c], -R50.reuse ;  /* 0x00008f00ae877a23 */ /* 0x100fe20000010832 */
[----:B------:R-:W-:Y:S01]  /*14f90*/  MUFU.EX2 R143, R143 ;  /* 0x0000008f008f7308 */ /* 0x000fe20000000800 */
[--C-:B------:R-:W-:Y:S02]  /*14fa0*/  FFMA.FTZ R160, R47, c[0x0][0x23c], -R50.reuse ;  /* 0x00008f002fa07a23 */ /* 0x100fe40000010832 */
[----:B------:R-:W-:Y:S02]  /*14fb0*/  FFMA.FTZ R47, R164, c[0x0][0x23c], -R101 ;  /* 0x00008f00a42f7a23 */ /* 0x000fe40000010865 */
[----:B------:R-:W-:-:S02]  /*14fc0*/  FFMA.FTZ R164, R53, c[0x0][0x23c], -R50 ;  /* 0x00008f0035a47a23 */ /* 0x000fc40000010832 */
[----:B------:R-:W-:Y:S01]  /*14fd0*/  FFMA.FTZ R159, R242, R162, R159 ;  /* 0x000000a2f29f7223 */ /* 0x000fe2000001009f */
[----:B--2---:R-:W-:Y:S01]  /*14fe0*/  F2FP.PACK_AB R34, R119, R120 ;  /* 0x000000787722723e */ /* 0x004fe200000000ff */
[----:B------:R-:W-:Y:S01]  /*14ff0*/  MUFU.EX2 R134, R134 ;  /* 0x0000008600867308 */ /* 0x000fe20000000800 */
[----:B------:R-:W-:Y:S02]  /*15000*/  FFMA.FTZ R161, R241, R161, R157 ;  /* 0x000000a1f1a17223 */ /* 0x000fe4000001009d */
[----:B------:R-:W-:Y:S02]  /*15010*/  FADD.FTZ R158, R158, R159 ;  /* 0x0000009f9e9e7221 */ /* 0x000fe40000010000 */
[----:B------:R-:W-:Y:S01]  /*15020*/  FADD.FTZ R161, R155, R161 ;  /* 0x000000a19ba17221 */ /* 0x000fe20000010000 */
[----:B------:R-:W-:Y:S01]  /*15030*/  HMMA.16816.F32 R16, R32, R24, R16 ;  /* 0x000000182010723c */ /* 0x000fe20000001810 */
[----:B------:R-:W-:Y:S01]  /*15040*/  FADD.FTZ R158, R156, R158 ;  /* 0x0000009e9c9e7221 */ /* 0x000fe20000010000 */
[----:B------:R-:W2:Y:S01]  /*15050*/  MUFU.EX2 R133, R133 ;  /* 0x0000008500857308 */ /* 0x000ea20000000800 */
[----:B------:R-:W-:-:S02]  /*15060*/  FADD.FTZ R150, R150, R161 ;  /* 0x000000a196967221 */ /* 0x000fc40000010000 */
[--C-:B------:R-:W-:Y:S02]  /*15070*/  FFMA.FTZ R56, R56, c[0x0][0x23c], -R50.reuse ;  /* 0x00008f0038387a23 */ /* 0x100fe40000010832 */
[--C-:B------:R-:W-:Y:S01]  /*15080*/  FFMA.FTZ R109, R109, c[0x0][0x23c], -R50.reuse ;  /* 0x00008f006d6d7a23 */ /* 0x100fe20000010832 */
[C---:B------:R-:W-:Y:S01]  /*15090*/  HMMA.16816.F32 R4, R32.reuse, R26, R4 ;  /* 0x0000001a2004723c */ /* 0x040fe20000001804 */
[----:B------:R-:W4:Y:S01]  /*150a0*/  LDSM.16.MT88.4 R24, [R223+0x5800] ;  /* 0x00580000df18783b */ /* 0x000f220000004200 */
[----:B------:R-:W5:Y:S01]  /*150b0*/  MUFU.EX2 R135, R135 ;  /* 0x0000008700877308 */ /* 0x000f620000000800 */
[----:B------:R-:W-:Y:S02]  /*150c0*/  FFMA.FTZ R58, R58, c[0x0][0x23c], -R50 ;  /* 0x00008f003a3a7a23 */ /* 0x000fe40000010832 */
        /* <DEDUP_REMOVED lines=8> */
[----:B------:R-:W-:Y:S01]  /*15150*/  HMMA.16816.F32 R28, R32, R30, R12 ;  /* 0x0000001e201c723c */ /* 0x000fe2000000180c */
[----:B------:R-:W5:Y:S01]  /*15160*/  LDSM.16.MT88.4 R12, [R224+0x5c00] ;  /* 0x005c0000e00c783b */ /* 0x000f620000004200 */
[----:B------:R-:W1:Y:S01]  /*15170*/  MUFU.EX2 R125, R125 ;  /* 0x0000007d007d7308 */ /* 0x000e620000000800 */
[----:B------:R-:W-:Y:S02]  /*15180*/  FADD.FTZ R122, R120, R122 ;  /* 0x0000007a787a7221 */ /* 0x000fe40000010000 */
[----:B------:R-:W-:Y:S02]  /*15190*/  FADD.FTZ R140, R140, R127 ;  /* 0x0000007f8c8c7221 */ /* 0x000fe40000010000 */
[----:B------:R-:W-:Y:S01]  /*151a0*/  F2FP.PACK_AB R32, R116, R118 ;  /* 0x000000767420723e */ /* 0x000fe200000000ff */
[----:B------:R-:W-:Y:S01]  /*151b0*/  FADD.FTZ R122, R119, R122 ;  /* 0x0000007a777a7221 */ /* 0x000fe20000010000 */
[----:B---3--:R-:W-:Y:S01]  /*151c0*/  F2FP.PACK_AB R33, R131, R132 ;  /* 0x000000848321723e */ /* 0x008fe200000000ff */
[----:B------:R-:W-:Y:S01]  /*151d0*/  MUFU.EX2 R146, R146 ;  /* 0x0000009200927308 */ /* 0x000fe20000000800 */
[----:B------:R-:W-:Y:S01]  /*151e0*/  F2FP.PACK_AB R34, R114, R115 ;  /* 0x000000737222723e */ /* 0x000fe200000000ff */
[----:B------:R-:W-:Y:S01]  /*151f0*/  FADD.FTZ R140, R141, R140 ;  /* 0x0000008c8d8c7221 */ /* 0x000fe20000010000 */
[----:B--2---:R-:W-:Y:S01]  /*15200*/  F2FP.PACK_AB R35, R133, R134 ;  /* 0x000000868523723e */ /* 0x004fe200000000ff */
[----:B------:R-:W-:-:S02]  /*15210*/  FADD.FTZ R118, R118, R122 ;  /* 0x0000007a76767221 */ /* 0x000fc40000010000 */
[----:B------:R-:W-:Y:S02]  /*15220*/  FADD.FTZ R132, R132, R140 ;  /* 0x0000008c84847221 */ /* 0x000fe40000010000 */
        /* <DEDUP_REMOVED lines=10> */
[----:B------:R-:W-:-:S02]  /*152d0*/  FADD.FTZ R134, R133, R134 ;  /* 0x0000008685867221 */ /* 0x000fc40000010000 */
[--C-:B------:R-:W-:Y:S02]  /*152e0*/  FFMA.FTZ R65, R65, c[0x0][0x23c], -R50.reuse ;  /* 0x00008f0041417a23 */ /* 0x100fe40000010832 */
[----:B------:R-:W3:Y:S01]  /*152f0*/  MUFU.EX2 R3, R3 ;  /* 0x0000000300037308 */ /* 0x000ee20000000800 */
[--C-:B------:R-:W-:Y:S01]  /*15300*/  FFMA.FTZ R59, R59, c[0x0][0x23c], -R50.reuse ;  /* 0x00008f003b3b7a23 */ /* 0x100fe20000010832 */
[C---:B----4-:R-:W-:Y:S01]  /*15310*/  HMMA.16816.F32 R136, R32.reuse, R24, R136 ;  /* 0x000000182088723c */ /* 0x050fe20000001888 */
[--C-:B------:R-:W-:Y:S02]  /*15320*/  FFMA.FTZ R67, R67, c[0x0][0x23c], -R50.reuse ;  /* 0x00008f0043437a23 */ /* 0x100fe40000010832 */
[--C-:B------:R-:W-:Y:S02]  /*15330*/  FFMA.FTZ R2, R108, c[0x0][0x23c], -R101.reuse ;  /* 0x00008f006c027a23 */ /* 0x100fe40000010865 */
[----:B------:R-:W-:Y:S01]  /*15340*/  FFMA.FTZ R108, R70, c[0x0][0x23c], -R50 ;  /* 0x00008f00466c7a23 */ /* 0x000fe20000010832 */
[----:B------:R-:W-:Y:S01]  /*15350*/  MUFU.EX2 R167, R167 ;  /* 0x000000a700a77308 */ /* 0x000fe20000000800 */
[--C-:B------:R-:W-:Y:S01]  /*15360*/  FFMA.FTZ R130, R194, c[0x0][0x23c], -R101.reuse ;  /* 0x00008f00c2827a23 */ /* 0x100fe20000010865 */
[----:B------:R-:W-:Y:S01]  /*15370*/  HMMA.16816.F32 R28, R32, R26, R28 ;  /* 0x0000001a201c723c */ /* 0x000fe2000000181c */
[----:B------:R-:W4:Y:S01]  /*15380*/  LDSM.16.MT88.4 R24, [R224+0x6000] ;  /* 0x00600000e018783b */ /* 0x000f220000004200 */
[----:B------:R-:W-:-:S02]  /*15390*/  FFMA.FTZ R128, R176, c[0x0][0x23c], -R101 ;  /* 0x00008f00b0807a23 */ /* 0x000fc40000010865 */
[----:B------:R-:W-:Y:S02]  /*153a0*/  FFMA.FTZ R70, R22, c[0x0][0x23c], -R50 ;  /* 0x00008f0016467a23 */ /* 0x000fe40000010832 */
[----:B------:R-:W1:Y:S01]  /*153b0*/  MUFU.EX2 R170, R170 ;  /* 0x000000aa00aa7308 */ /* 0x000e620000000800 */
[----:B------:R-:W-:Y:S01]  /*153c0*/  F2FP.PACK_AB R32, R111, R112 ;  /* 0x000000706f20723e */ /* 0x000fe200000000ff */
[----:B------:R-:W-:Y:S01]  /*153d0*/  FADD.FTZ R112, R112, R115 ;  /* 0x0000007370707221 */ /* 0x000fe20000010000 */
[----:B------:R-:W-:Y:S01]  /*153e0*/  F2FP.PACK_AB R33, R129, R142 ;  /* 0x0000008e8121723e */ /* 0x000fe200000000ff */
[----:B------:R-:W-:Y:S01]  /*153f0*/  FADD.FTZ R142, R142, R134 ;  /* 0x000000868e8e7221 */ /* 0x000fe20000010000 */
[----:B------:R-:W-:Y:S01]  /*15400*/  F2FP.PACK_AB R34, R106, R107 ;  /* 0x0000006b6a22723e */ /* 0x000fe200000000ff */
[----:B------:R-:W-:Y:S01]  /*15410*/  FADD.FTZ R112, R111, R112 ;  /* 0x000000706f707221 */ /* 0x000fe20000010000 */
[----:B-----5:R-:W-:Y:S01]  /*15420*/  F2FP.PACK_AB R35, R143, R135 ;  /* 0x000000878f23723e */ /* 0x020fe200000000ff */
[----:B------:R-:W-:Y:S01]  /*15430*/  MUFU.EX2 R171, R171 ;  /* 0x000000ab00ab7308 */ /* 0x000fe20000000800 */
[----:B------:R-:W-:-:S02]  /*15440*/  FADD.FTZ R142, R129, R142 ;  /* 0x0000008e818e7221 */ /* 0x000fc40000010000 */
[----:B------:R-:W-:Y:S02]  /*15450*/  FADD.FTZ R112, R107, R112 ;  /* 0x000000706b707221 */ /* 0x000fe40000010000 */
[----:B------:R-:W-:Y:S01]  /*15460*/  FADD.FTZ R135, R135, R142 ;  /* 0x0000008e87877221 */ /* 0x000fe20000010000 */
[C---:B------:R-:W-:Y:S01]  /*15470*/  HMMA.16816.F32 R16, R32.reuse, R12, R16 ;  /* 0x0000000c2010723c */ /* 0x040fe20000001810 */
[----:B------:R-:W-:Y:S01]  /*15480*/  FADD.FTZ R106, R106, R112 ;  /* 0x000000706a6a7221 */ /* 0x000fe20000010000 */
[----:B------:R-:W5:Y:S01]  /*15490*/  MUFU.EX2 R166, R166 ;  /* 0x000000a600a67308 */ /* 0x000f620000000800 */
[----:B------:R-:W-:Y:S02]  /*154a0*/  FADD.FTZ R135, R143, R135 ;  /* 0x000000878f877221 */ /* 0x000fe40000010000 */
[----:B------:R-:W-:Y:S01]  /*154b0*/  FADD.FTZ R106, R104, R106 ;  /* 0x0000006a686a7221 */ /* 0x000fe20000010000 */
[----:B------:R-:W-:Y:S01]  /*154c0*/  LDSM.16.MT88.4 R140, [R224+0x8c00] ;  /* 0x008c0000e08c783b */ /* 0x000fe20000004200 */
[----:B------:R-:W-:Y:S01]  /*154d0*/  FADD.FTZ R135, R145, R135 ;  /* 0x0000008791877221 */ /* 0x000fe20000010000 */
[----:B------:R-:W-:Y:S01]  /*154e0*/  HMMA.16816.F32 R4, R32, R14, R4 ;  /* 0x0000000e2004723c */ /* 0x000fe20000001804 */
[--C-:B------:R-:W-:Y:S01]  /*154f0*/  FFMA.FTZ R124, R184, c[0x0][0x23c], -R101.reuse ;  /* 0x00008f00b87c7a23 */ /* 0x100fe20000010865 */
[----:B------:R-:W3:Y:S01]  /*15500*/  LDSM.16.MT88.4 R12, [R223+0x6000] ;  /* 0x00600000df0c783b */ /* 0x000ee20000004200 */
[----:B------:R-:W-:Y:S01]  /*15510*/  MUFU.EX2 R163, R163 ;  /* 0x000000a300a37308 */ /* 0x000fe20000000800 */
[----:B------:R-:W-:-:S02]  /*15520*/  FFMA.FTZ R45, R175, c[0x0][0x23c], -R101 ;  /* 0x00008f00af2d7a23 */ /* 0x000fc40000010865 */
[--C-:B------:R-:W-:Y:S02]  /*15530*/  FFMA.FTZ R37, R37, c[0x0][0x23c], -R50.reuse ;  /* 0x00008f0025257a23 */ /* 0x100fe40000010832 */
[C---:B-1----:R-:W-:Y:S01]  /*15540*/  HMMA.16816.F32 R136, R32.reuse, R8, R136 ;  /* 0x000000082088723c */ /* 0x042fe20000001888 */
[--C-:B------:R-:W-:Y:S02]  /*15550*/  FFMA.FTZ R53, R168, c[0x0][0x23c], -R101.reuse ;  /* 0x00008f00a8357a23 */ /* 0x100fe40000010865 */
[----:B------:R-:W1:Y:S01]  /*15560*/  MUFU.EX2 R172, R172 ;  /* 0x000000ac00ac7308 */ /* 0x000e620000000800 */
[--C-:B------:R-:W-:Y:S02]  /*15570*/  FFMA.FTZ R41, R41, c[0x0][0x23c], -R50.reuse ;  /* 0x00008f0029297a23 */ /* 0x100fe40000010832 */
[----:B------:R-:W-:Y:S02]  /*15580*/  FFMA.FTZ R242, R64, c[0x0][0x23c], -R101 ;  /* 0x00008f0040f27a23 */ /* 0x000fe40000010865 */
[----:B------:R-:W-:Y:S01]  /*15590*/  HMMA.16816.F32 R28, R32, R10, R28 ;  /* 0x0000000a201c723c */ /* 0x000fe2000000181c */
[----:B------:R-:W1:Y:S01]  /*155a0*/  LDSM.16.MT88.4 R8, [R224+0x6400] ;  /* 0x00640000e008783b */ /* 0x000e620000004200 */
[----:B------:R-:W-:Y:S01]  /*155b0*/  FFMA.FTZ R241, R44, c[0x0][0x23c], -R50 ;  /* 0x00008f002cf17a23 */ /* 0x000fe20000010832 */
[----:B------:R-:W-:Y:S04]  /*155c0*/  MUFU.EX2 R173, R173 ;  /* 0x000000ad00ad7308 */ /* 0x000fe80000000800 */
[C---:B------:R-:W-:Y:S01]  /*155d0*/  F2FP.PACK_AB R32, R100.reuse, R104 ;  /* 0x000000686420723e */ /* 0x040fe200000000ff */
[----:B------:R-:W-:Y:S01]  /*155e0*/  FADD.FTZ R100, R100, R106 ;  /* 0x0000006a64647221 */ /* 0x000fe20000010000 */
[C---:B------:R-:W-:Y:S01]  /*155f0*/  F2FP.PACK_AB R33, R125.reuse, R145 ;  /* 0x000000917d21723e */ /* 0x040fe200000000ff */
[----:B------:R-:W-:Y:S01]  /*15600*/  FADD.FTZ R125, R125, R135 ;  /* 0x000000877d7d7221 */ /* 0x000fe20000010000 */
[----:B------:R-:W-:Y:S01]  /*15610*/  F2FP.PACK_AB R34, R98, R99 ;  /* 0x000000636222723e */ /* 0x000fe200000000ff */
[----:B------:R-:W1:Y:S01]  /*15620*/  MUFU.EX2 R160, R160 ;  /* 0x000000a000a07308 */ /* 0x000e620000000800 */
[----:B--2---:R-:W-:Y:S01]  /*15630*/  F2FP.PACK_AB R35, R147, R146 ;  /* 0x000000929323723e */ /* 0x004fe200000000ff */
[----:B------:R-:W-:Y:S01]  /*15640*/  FADD.FTZ R100, R99, R100 ;  /* 0x0000006463647221 */ /* 0x000fe20000010000 */
[----:B------:R-:W-:Y:S01]  /*15650*/  LDSM.16.MT88.4 R132, [R223+0x8c00] ;  /* 0x008c0000df84783b */ /* 0x000fe20000004200 */
[----:B------:R-:W-:-:S02]  /*15660*/  FADD.FTZ R125, R146, R125 ;  /* 0x0000007d927d7221 */ /* 0x000fc40000010000 */
[----:B------:R-:W-:Y:S02]  /*15670*/  FADD.FTZ R98, R98, R100 ;  /* 0x0000006462627221 */ /* 0x000fe40000010000 */
[----:B----4-:R-:W-:Y:S01]  /*15680*/  HMMA.16816.F32 R16, R32, R24, R16 ;  /* 0x000000182010723c */ /* 0x010fe20000001810 */
[----:B------:R-:W-:Y:S01]  /*15690*/  MUFU.EX2 R154, R154 ;  /* 0x0000009a009a7308 */ /* 0x000fe20000000800 */
[----:B------:R-:W-:Y:S02]  /*156a0*/  FADD.FTZ R147, R147, R125 ;  /* 0x0000007d93937221 */ /* 0x000fe40000010000 */
[----:B------:R-:W-:-:S04]  /*156b0*/  FADD.FTZ R98, R97, R98 ;  /* 0x0000006261627221 */ /* 0x000fc80000010000 */
[----:B------:R-:W-:Y:S01]  /*156c0*/  HMMA.16816.F32 R4, R32, R26, R4 ;  /* 0x0000001a2004723c */ /* 0x000fe20000001804 */
[----:B------:R-:W2:Y:S01]  /*156d0*/  LDSM.16.MT88.4 R24, [R223+0x6400] ;  /* 0x00640000df18783b */ /* 0x000ea20000004200 */
[----:B------:R-:W4:Y:S01]  /*156e0*/  MUFU.EX2 R49, R49 ;  /* 0x0000003100317308 */ /* 0x000f220000000800 */
[----:B------:R-:W-:-:S05]  /*156f0*/  FADD.FTZ R98, R96, R98 ;  /* 0x0000006260627221 */ /* 0x000fca0000010000 */
[C---:B---3--:R-:W-:Y:S02]  /*15700*/  HMMA.16816.F32 R136, R32.reuse, R12, R136 ;  /* 0x0000000c2088723c */ /* 0x048fe40000001888 */
[----:B------:R-:W-:Y:S06]  /*15710*/  MUFU.EX2 R123, R123 ;  /* 0x0000007b007b7308 */ /* 0x000fec0000000800 */
[----:B------:R-:W-:Y:S01]  /*15720*/  HMMA.16816.F32 R28, R32, R14, R28 ;  /* 0x0000000e201c723c */ /* 0x000fe2000000181c */
[----:B------:R-:W3:Y:S01]  /*15730*/  LDSM.16.MT88.4 R12, [R224+0x6800] ;  /* 0x00680000e00c783b */ /* 0x000ee20000004200 */
[----:B------:R-:W1:Y:S05]  /*15740*/  MUFU.EX2 R51, R51 ;  /* 0x0000003300337308 */ /* 0x000e6a0000000800 */
[----:B------:R-:W-:-:S02]  /*15750*/  F2FP.PACK_AB R32, R96, R97 ;  /* 0x000000616020723e */ /* 0x000fc400000000ff */
[----:B------:R-:W-:Y:S01]  /*15760*/  F2FP.PACK_AB R33, R3, R169 ;  /* 0x000000a90321723e */ /* 0x000fe200000000ff */
[----:B------:R-:W-:Y:S01]  /*15770*/  MUFU.EX2 R121, R121 ;  /* 0x0000007900797308 */ /* 0x000fe20000000800 */
        /* <DEDUP_REMOVED lines=9> */
[----:B------:R-:W-:Y:S02]  /*15810*/  MUFU.EX2 R117, R117 ;  /* 0x0000007500757308 */ /* 0x000fe40000000800 */
[C---:B--2---:R-:W-:Y:S06]  /*15820*/  HMMA.16816.F32 R136, R32.reuse, R24, R136 ;  /* 0x000000182088723c */ /* 0x044fec0000001888 */
[----:B------:R-:W2:Y:S02]  /*15830*/  MUFU.EX2 R55, R55 ;  /* 0x0000003700377308 */ /* 0x000ea40000000800 */
[----:B------:R-:W-:Y:S01]  /*15840*/  HMMA.16816.F32 R28, R32, R26, R28 ;  /* 0x0000001a201c723c */ /* 0x000fe2000000181c */
[----:B------:R-:W2:Y:S05]  /*15850*/  LDSM.16.MT88.4 R24, [R224+0x6c00] ;  /* 0x006c0000e018783b */ /* 0x000eaa0000004200 */
[----:B------:R-:W-:Y:S01]  /*15860*/  MUFU.EX2 R113, R113 ;  /* 0x0000007100717308 */ /* 0x000fe20000000800 */
[----:B------:R-:W-:Y:S01]  /*15870*/  F2FP.PACK_AB R32, R92, R93 ;  /* 0x0000005d5c20723e */ /* 0x000fe200000000ff */
[----:B------:R-:W-:Y:S01]  /*15880*/  FADD.FTZ R93, R93, R95 ;  /* 0x0000005f5d5d7221 */ /* 0x000fe20000010000 */
[----:B-----5:R-:W-:-:S02]  /*15890*/  F2FP.PACK_AB R33, R166, R171 ;  /* 0x000000aba621723e */ /* 0x020fc400000000ff */
[----:B------:R-:W-:Y:S01]  /*158a0*/  F2FP.PACK_AB R34, R90, R91 ;  /* 0x0000005b5a22723e */ /* 0x000fe200000000ff */
[----:B------:R-:W-:Y:S01]  /*158b0*/  FADD.FTZ R93, R92, R93 ;  /* 0x0000005d5c5d7221 */ /* 0x000fe20000010000 */
[----:B------:R-:W-:Y:S01]  /*158c0*/  F2FP.PACK_AB R35, R172, R163 ;  /* 0x000000a3ac23723e */ /* 0x000fe200000000ff */
[----:B------:R-:W5:Y:S02]  /*158d0*/  MUFU.EX2 R57, R57 ;  /* 0x0000003900397308 */ /* 0x000f640000000800 */
[----:B------:R-:W-:-:S04]  /*158e0*/  FADD.FTZ R93, R91, R93 ;  /* 0x0000005d5b5d7221 */ /* 0x000fc80000010000 */
[----:B---3--:R-:W-:Y:S01]  /*158f0*/  HMMA.16816.F32 R16, R32, R12, R16 ;  /* 0x0000000c2010723c */ /* 0x008fe20000001810 */
[----:B------:R-:W-:Y:S01]  /*15900*/  FADD.FTZ R90, R90, R93 ;  /* 0x0000005d5a5a7221 */ /* 0x000fe20000010000 */
[----:B------:R-:W3:Y:S03]  /*15910*/  MUFU.EX2 R77, R77 ;  /* 0x0000004d004d7308 */ /* 0x000ee60000000800 */
[----:B------:R-:W-:-:S03]  /*15920*/  FADD.FTZ R90, R89, R90 ;  /* 0x0000005a595a7221 */ /* 0x000fc60000010000 */
[C---:B------:R-:W-:Y:S01]  /*15930*/  HMMA.16816.F32 R4, R32.reuse, R14, R4 ;  /* 0x0000000e2004723c */ /* 0x040fe20000001804 */
[----:B------:R-:W3:Y:S01]  /*15940*/  LDSM.16.MT88.4 R12, [R223+0x6c00] ;  /* 0x006c0000df0c783b */ /* 0x000ee20000004200 */
[----:B------:R-:W2:Y:S06]  /*15950*/  MUFU.EX2 R76, R76 ;  /* 0x0000004c004c7308 */ /* 0x000eac0000000800 */
[C---:B-1----:R-:W-:Y:S02]  /*15960*/  HMMA.16816.F32 R136, R32.reuse, R8, R136 ;  /* 0x000000082088723c */ /* 0x042fe40000001888 */
[----:B------:R-:W-:Y:S06]  /*15970*/  MUFU.EX2 R75, R75 ;  /* 0x0000004b004b7308 */ /* 0x000fec0000000800 */
[----:B------:R-:W-:Y:S01]  /*15980*/  HMMA.16816.F32 R28, R32, R10, R28 ;  /* 0x0000000a201c723c */ /* 0x000fe2000000181c */
[----:B------:R-:W1:Y:S01]  /*15990*/  LDSM.16.MT88.4 R8, [R224+0x7000] ;  /* 0x00700000e008783b */ /* 0x000e620000004200 */
[----:B------:R-:W-:Y:S05]  /*159a0*/  MUFU.EX2 R74, R74 ;  /* 0x0000004a004a7308 */ /* 0x000fea0000000800 */
[C---:B------:R-:W-:Y:S01]  /*159b0*/  F2FP.PACK_AB R32, R88.reuse, R89 ;  /* 0x000000595820723e */ /* 0x040fe200000000ff */
[----:B------:R-:W-:Y:S01]  /*159c0*/  FADD.FTZ R88, R88, R90 ;  /* 0x0000005a58587221 */ /* 0x000fe20000010000 */
[----:B------:R-:W-:Y:S01]  /*159d0*/  F2FP.PACK_AB R33, R160, R173 ;  /* 0x000000ada021723e */ /* 0x000fe200000000ff */
[----:B------:R-:W-:Y:S01]  /*159e0*/  MUFU.EX2 R110, R110 ;  /* 0x0000006e006e7308 */ /* 0x000fe20000000800 */
[----:B------:R-:W-:Y:S01]  /*159f0*/  F2FP.PACK_AB R34, R86, R87 ;  /* 0x000000575622723e */ /* 0x000fe200000000ff */
[----:B------:R-:W-:Y:S01]  /*15a00*/  FADD.FTZ R88, R87, R88 ;  /* 0x0000005857587221 */ /* 0x000fe20000010000 */
[----:B----4-:R-:W-:-:S03]  /*15a10*/  F2FP.PACK_AB R35, R49, R154 ;  /* 0x0000009a3123723e */ /* 0x010fc600000000ff */
[----:B------:R-:W-:Y:S02]  /*15a20*/  FADD.FTZ R86, R86, R88 ;  /* 0x0000005856567221 */ /* 0x000fe40000010000 */
[----:B------:R-:W4:Y:S02]  /*15a30*/  MUFU.EX2 R56, R56 ;  /* 0x0000003800387308 */ /* 0x000f240000000800 */
[----:B--2---:R-:W-:Y:S01]  /*15a40*/  HMMA.16816.F32 R16, R32, R24, R16 ;  /* 0x000000182010723c */ /* 0x004fe20000001810 */
[----:B------:R-:W-:-:S04]  /*15a50*/  FADD.FTZ R86, R85, R86 ;  /* 0x0000005655567221 */ /* 0x000fc80000010000 */
[----:B------:R-:W-:Y:S01]  /*15a60*/  FADD.FTZ R86, R84, R86 ;  /* 0x0000005654567221 */ /* 0x000fe20000010000 */
[----:B------:R-:W-:Y:S02]  /*15a70*/  MUFU.EX2 R109, R109 ;  /* 0x0000006d006d7308 */ /* 0x000fe40000000800 */
[C---:B------:R-:W-:Y:S01]  /*15a80*/  HMMA.16816.F32 R4, R32.reuse, R26, R4 ;  /* 0x0000001a2004723c */ /* 0x040fe20000001804 */
[----:B------:R-:W2:Y:S05]  /*15a90*/  LDSM.16.MT88.4 R24, [R223+0x7000] ;  /* 0x00700000df18783b */ /* 0x000eaa0000004200 */
[----:B------:R1:W1:Y:S02]  /*15aa0*/  MUFU.EX2 R157, R58 ;  /* 0x0000003a009d7308 */ /* 0x0002640000000800 */
[C---:B---3--:R-:W-:Y:S06]  /*15ab0*/  HMMA.16816.F32 R136, R32.reuse, R12, R136 ;  /* 0x0000000c2088723c */ /* 0x048fec0000001888 */
[----:B------:R-:W-:Y:S02]  /*15ac0*/  MUFU.EX2 R73, R73 ;  /* 0x0000004900497308 */ /* 0x000fe40000000800 */
[----:B------:R-:W-:Y:S01]  /*15ad0*/  HMMA.16816.F32 R28, R32, R14, R28 ;  /* 0x0000000e201c723c */ /* 0x000fe2000000181c */
[----:B------:R-:W3:Y:S01]  /*15ae0*/  LDSM.16.MT88.4 R12, [R224+0x7400] ;  /* 0x00740000e00c783b */ /* 0x000ee20000004200 */
[----:B-1----:R-:W-:-:S05]  /*15af0*/  FFMA.FTZ R58, R105, c[0x0][0x23c], -R101 ;  /* 0x00008f00693a7a23 */ /* 0x002fca0000010865 */
[----:B------:R-:W-:Y:S01]  /*15b00*/  F2FP.PACK_AB R32, R84, R85 ;  /* 0x000000555420723e */ /* 0x000fe200000000ff */
[----:B------:R-:W-:Y:S01]  /*15b10*/  FFMA.FTZ R105, R20, c[0x0][0x23c], -R50 ;  /* 0x00008f0014697a23 */ /* 0x000fe20000010832 */
[----:B------:R-:W-:Y:S01]  /*15b20*/  F2FP.PACK_AB R33, R51, R123 ;  /* 0x0000007b3321723e */ /* 0x000fe200000000ff */
[----:B------:R-:W1:Y:S01]  /*15b30*/  MUFU.EX2 R72, R72 ;  /* 0x0000004800487308 */ /* 0x000e620000000800 */
[----:B------:R-:W-:Y:S01]  /*15b40*/  F2FP.PACK_AB R34, R82, R83 ;  /* 0x000000535222723e */ /* 0x000fe200000000ff */
[----:B------:R-:W-:Y:S01]  /*15b50*/  LDSM.16.MT88.4 R20, [R223+0x8000] ;  /* 0x00800000df14783b */ /* 0x000fe20000004200 */
[----:B------:R-:W-:Y:S01]  /*15b60*/  F2FP.PACK_AB R35, R164, R121 ;  /* 0x00000079a423723e */ /* 0x000fe200000000ff */
[----:B------:R-:W-:-:S04]  /*15b70*/  FADD.FTZ R83, R83, R86 ;  /* 0x0000005653537221 */ /* 0x000fc80000010000 */
[----:B------:R-:W-:Y:S01]  /*15b80*/  MUFU.EX2 R71, R71 ;  /* 0x0000004700477308 */ /* 0x000fe20000000800 */
[----:B------:R-:W-:Y:S01]  /*15b90*/  FADD.FTZ R83, R82, R83 ;  /* 0x0000005352537221 */ /* 0x000fe20000010000 */
[----:B------:R-:W-:Y:S03]  /*15ba0*/  HMMA.16816.F32 R16, R32, R8, R16 ;  /* 0x000000082010723c */ /* 0x000fe60000001810 */
[----:B------:R-:W-:-:S03]  /*15bb0*/  FADD.FTZ R83, R81, R83 ;  /* 0x0000005351537221 */ /* 0x000fc60000010000 */
        /* <DEDUP_REMOVED lines=11> */
[----:B------:R-:W-:-:S02]  /*15c70*/  F2FP.PACK_AB R33, R55, R117 ;  /* 0x000000753721723e */ /* 0x000fc400000000ff */
[C---:B------:R-:W-:Y:S01]  /*15c80*/  F2FP.PACK_AB R34, R78.reuse, R79 ;  /* 0x0000004f4e22723e */ /* 0x040fe200000000ff */
[----:B------:R-:W-:Y:S01]  /*15c90*/  FADD.FTZ R80, R79, R80 ;  /* 0x000000504f507221 */ /* 0x000fe20000010000 */
[----:B-----5:R-:W-:Y:S01]  /*15ca0*/  F2FP.PACK_AB R35, R57, R113 ;  /* 0x000000713923723e */ /* 0x020fe200000000ff */
[----:B------:R-:W5:Y:S02]  /*15cb0*/  MUFU.EX2 R105, R105 ;  /* 0x0000006900697308 */ /* 0x000f640000000800 */
[----:B------:R-:W-:-:S04]  /*15cc0*/  FADD.FTZ R78, R78, R80 ;  /* 0x000000504e4e7221 */ /* 0x000fc80000010000 */
[C---:B---3--:R-:W-:Y:S01]  /*15cd0*/  HMMA.16816.F32 R16, R32.reuse, R12, R16 ;  /* 0x0000000c2010723c */ /* 0x048fe20000001810 */
[----:B------:R-:W-:Y:S01]  /*15ce0*/  FADD.FTZ R78, R77, R78 ;  /* 0x0000004e4d4e7221 */ /* 0x000fe20000010000 */
[----:B------:R-:W3:Y:S06]  /*15cf0*/  MUFU.EX2 R52, R52 ;  /* 0x0000003400347308 */ /* 0x000eec0000000800 */
[C---:B------:R-:W-:Y:S01]  /*15d00*/  HMMA.16816.F32 R4, R32.reuse, R14, R4 ;  /* 0x0000000e2004723c */ /* 0x040fe20000001804 */
[----:B------:R-:W3:Y:S01]  /*15d10*/  LDSM.16.MT88.4 R12, [R223+0x7800] ;  /* 0x00780000df0c783b */ /* 0x000ee20000004200 */
[----:B------:R-:W2:Y:S06]  /*15d20*/  MUFU.EX2 R0, R0 ;  /* 0x0000000000007308 */ /* 0x000eac0000000800 */
[C---:B-1----:R-:W-:Y:S02]  /*15d30*/  HMMA.16816.F32 R136, R32.reuse, R8, R136 ;  /* 0x000000082088723c */ /* 0x042fe40000001888 */
[----:B------:R-:W-:Y:S05]  /*15d40*/  MUFU.EX2 R130, R130 ;  /* 0x0000008200827308 */ /* 0x000fea0000000800 */
[----:B------:R-:W-:Y:S01]  /*15d50*/  F2FP.PACK_AB R8, R76, R77 ;  /* 0x0000004d4c08723e */ /* 0x000fe200000000ff */
[----:B------:R-:W-:Y:S01]  /*15d60*/  HMMA.16816.F32 R28, R32, R10, R28 ;  /* 0x0000000a201c723c */ /* 0x000fe2000000181c */
[----:B----4-:R-:W-:Y:S01]  /*15d70*/  F2FP.PACK_AB R9, R56, R110 ;  /* 0x0000006e3809723e */ /* 0x010fe200000000ff */
[----:B------:R-:W1:Y:S01]  /*15d80*/  LDSM.16.MT88.4 R32, [R224+0x7c00] ;  /* 0x007c0000e020783b */ /* 0x000e620000004200 */
[----:B------:R-:W-:Y:S01]  /*15d90*/  MUFU.EX2 R128, R128 ;  /* 0x0000008000807308 */ /* 0x000fe20000000800 */
[----:B------:R-:W-:-:S03]  /*15da0*/  FADD.FTZ R76, R76, R78 ;  /* 0x0000004e4c4c7221 */ /* 0x000fc60000010000 */
[C---:B------:R-:W-:Y:S01]  /*15db0*/  F2FP.PACK_AB R10, R74.reuse, R75 ;  /* 0x0000004b4a0a723e */ /* 0x040fe200000000ff */
[----:B------:R-:W-:Y:S01]  /*15dc0*/  FADD.FTZ R76, R75, R76 ;  /* 0x0000004c4b4c7221 */ /* 0x000fe20000010000 */
[----:B------:R-:W-:Y:S02]  /*15dd0*/  F2FP.PACK_AB R11, R157, R109 ;  /* 0x0000006d9d0b723e */ /* 0x000fe400000000ff */
[----:B------:R-:W-:Y:S01]  /*15de0*/  MUFU.EX2 R108, R108 ;  /* 0x0000006c006c7308 */ /* 0x000fe20000000800 */
[----:B------:R-:W-:-:S04]  /*15df0*/  FADD.FTZ R76, R74, R76 ;  /* 0x0000004c4a4c7221 */ /* 0x000fc80000010000 */
[C---:B--2---:R-:W-:Y:S03]  /*15e00*/  HMMA.16816.F32 R16, R8.reuse, R24, R16 ;  /* 0x000000180810723c */ /* 0x044fe60000001810 */
[----:B------:R-:W2:Y:S05]  /*15e10*/  MUFU.EX2 R70, R70 ;  /* 0x0000004600467308 */ /* 0x000eaa0000000800 */
[C---:B------:R-:W-:Y:S01]  /*15e20*/  HMMA.16816.F32 R4, R8.reuse, R26, R4 ;  /* 0x0000001a0804723c */ /* 0x040fe20000001804 */
[----:B------:R-:W4:Y:S02]  /*15e30*/  LDSM.16.MT88.4 R24, [R223+0x7c00] ;  /* 0x007c0000df18783b */ /* 0x000f240000004200 */
[----:B------:R-:W-:Y:S05]  /*15e40*/  MUFU.EX2 R124, R124 ;  /* 0x0000007c007c7308 */ /* 0x000fea0000000800 */
[C---:B---3--:R-:W-:Y:S03]  /*15e50*/  HMMA.16816.F32 R136, R8.reuse, R12, R136 ;  /* 0x0000000c0888723c */ /* 0x048fe60000001888 */
[----:B------:R-:W-:Y:S05]  /*15e60*/  MUFU.EX2 R165, R165 ;  /* 0x000000a500a57308 */ /* 0x000fea0000000800 */
[----:B------:R-:W-:Y:S01]  /*15e70*/  HMMA.16816.F32 R28, R8, R14, R28 ;  /* 0x0000000e081c723c */ /* 0x000fe2000000181c */
[----:B------:R-:W3:Y:S02]  /*15e80*/  LDSM.16.MT88.4 R12, [R224+0x8000] ;  /* 0x00800000e00c783b */ /* 0x000ee40000004200 */
[----:B------:R-:W-:Y:S04]  /*15e90*/  MUFU.EX2 R45, R45 ;  /* 0x0000002d002d7308 */ /* 0x000fe80000000800 */
[----:B------:R-:W-:Y:S01]  /*15ea0*/  F2FP.PACK_AB R8, R72, R73 ;  /* 0x000000494808723e */ /* 0x000fe200000000ff */
[----:B------:R-:W-:Y:S01]  /*15eb0*/  FADD.FTZ R73, R73, R76 ;  /* 0x0000004c49497221 */ /* 0x000fe20000010000 */
[----:B------:R-:W-:-:S02]  /*15ec0*/  F2FP.PACK_AB R9, R59, R65 ;  /* 0x000000413b09723e */ /* 0x000fc400000000ff */
[----:B------:R-:W-:Y:S01]  /*15ed0*/  F2FP.PACK_AB R10, R54, R71 ;  /* 0x00000047360a723e */ /* 0x000fe200000000ff */
[----:B------:R-:W-:Y:S01]  /*15ee0*/  MUFU.EX2 R47, R47 ;  /* 0x0000002f002f7308 */ /* 0x000fe20000000800 */
[----:B-----5:R-:W-:Y:S01]  /*15ef0*/  F2FP.PACK_AB R11, R105, R67 ;  /* 0x00000043690b723e */ /* 0x020fe200000000ff */
[----:B------:R-:W-:-:S04]  /*15f00*/  FADD.FTZ R73, R72, R73 ;  /* 0x0000004948497221 */ /* 0x000fc80000010000 */
[----:B------:R-:W-:Y:S02]  /*15f10*/  FADD.FTZ R73, R71, R73 ;  /* 0x0000004947497221 */ /* 0x000fe40000010000 */
[----:B-1----:R-:W-:Y:S01]  /*15f20*/  HMMA.16816.F32 R16, R8, R32, R16 ;  /* 0x000000200810723c */ /* 0x002fe20000001810 */
[----:B------:R-:W-:Y:S01]  /*15f30*/  MUFU.EX2 R37, R37 ;  /* 0x0000002500257308 */ /* 0x000fe20000000800 */
[----:B------:R-:W-:-:S04]  /*15f40*/  FADD.FTZ R54, R54, R73 ;  /* 0x0000004936367221 */ /* 0x000fc80000010000 */
[----:B------:R-:W-:Y:S02]  /*15f50*/  FADD.FTZ R54, R52, R54 ;  /* 0x0000003634367221 */ /* 0x000fe40000010000 */
[C---:B----4-:R-:W-:Y:S01]  /*15f60*/  HMMA.16816.F32 R136, R8.reuse, R24, R136 ;  /* 0x000000180888723c */ /* 0x050fe20000001888 */
[--C-:B------:R-:W-:Y:S01]  /*15f70*/  FFMA.FTZ R32, R40, c[0x0][0x23c], -R50.reuse ;  /* 0x00008f0028207a23 */ /* 0x100fe20000010832 */
[----:B------:R-:W-:Y:S01]  /*15f80*/  MUFU.EX2 R53, R53 ;  /* 0x0000003500357308 */ /* 0x000fe20000000800 */
[----:B------:R-:W-:Y:S02]  /*15f90*/  FFMA.FTZ R33, R61, c[0x0][0x23c], -R101 ;  /* 0x00008f003d217a23 */ /* 0x000fe40000010865 */
[----:B------:R-:W-:Y:S02]  /*15fa0*/  FFMA.FTZ R40, R63, c[0x0][0x23c], -R50 ;  /* 0x00008f003f287a23 */ /* 0x000fe40000010832 */
[----:B------:R-:W-:Y:S01]  /*15fb0*/  FADD.FTZ R24, R169, R147 ;  /* 0x00000093a9187221 */ /* 0x000fe20000010000 */
[----:B------:R-:W-:Y:S02]  /*15fc0*/  HMMA.16816.F32 R4, R8, R34, R4 ;  /* 0x000000220804723c */ /* 0x000fe40000001804 */
[----:B------:R-:W-:Y:S01]  /*15fd0*/  MUFU.EX2 R32, R32 ;  /* 0x0000002000207308 */ /* 0x000fe20000000800 */
[----:B------:R-:W-:-:S04]  /*15fe0*/  FADD.FTZ R24, R3, R24 ;  /* 0x0000001803187221 */ /* 0x000fc80000010000 */
[----:B------:R-:W-:Y:S01]  /*15ff0*/  FADD.FTZ R24, R167, R24 ;  /* 0x00000018a7187221 */ /* 0x000fe20000010000 */
[----:B------:R-:W-:Y:S01]  /*16000*/  HMMA.16816.F32 R28, R8, R26, R28 ;  /* 0x0000001a081c723c */ /* 0x000fe2000000181c */
[----:B------:R-:W-:Y:S01]  /*16010*/  FFMA.FTZ R34, R68, c[0x0][0x23c], -R50 ;  /* 0x00008f0044227a23 */ /* 0x000fe20000010832 */
[----:B------:R-:W-:Y:S01]  /*16020*/  MUFU.EX2 R58, R58 ;  /* 0x0000003a003a7308 */ /* 0x000fe20000000800 */
[----:B------:R-:W-:Y:S02]  /*16030*/  FADD.FTZ R24, R170, R24 ;  /* 0x00000018aa187221 */ /* 0x000fe40000010000 */
[----:B------:R-:W-:Y:S02]  /*16040*/  FFMA.FTZ R35, R38, c[0x0][0x23c], -R50 ;  /* 0x00008f0026237a23 */ /* 0x000fe40000010832 */
[----:B------:R-:W-:Y:S01]  /*16050*/  FADD.FTZ R171, R171, R24 ;  /* 0x00000018abab7221 */ /* 0x000fe20000010000 */
[----:B------:R-:W-:Y:S01]  /*16060*/  F2FP.PACK_AB R8, R0, R52 ;  /* 0x000000340008723e */ /* 0x000fe200000000ff */
[----:B------:R-:W1:Y:S01]  /*16070*/  LDSM.16.MT88.4 R24, [R224+0x8400] ;  /* 0x00840000e018783b */ /* 0x000e620000004200 */
[----:B------:R-:W4:Y:S01]  /*16080*/  MUFU.EX2 R34, R34 ;  /* 0x0000002200227308 */ /* 0x000f220000000800 */
[----:B------:R-:W-:Y:S01]  /*16090*/  FADD.FTZ R171, R166, R171 ;  /* 0x000000aba6ab7221 */ /* 0x000fe20000010000 */
[----:B--2---:R-:W-:Y:S01]  /*160a0*/  F2FP.PACK_AB R9, R70, R108 ;  /* 0x0000006c4609723e */ /* 0x004fe200000000ff */
[----:B------:R-:W-:Y:S01]  /*160b0*/  FFMA.FTZ R38, R39, c[0x0][0x23c], -R50 ;  /* 0x00008f0027267a23 */ /* 0x000fe20000010832 */
[----:B------:R-:W-:Y:S01]  /*160c0*/  F2FP.PACK_AB R10, R128, R130 ;  /* 0x00000082800a723e */ /* 0x000fe200000000ff */
[----:B------:R-:W-:-:S02]  /*160d0*/  FADD.FTZ R163, R163, R171 ;  /* 0x000000aba3a37221 */ /* 0x000fc40000010000 */
[--C-:B------:R-:W-:Y:S01]  /*160e0*/  FFMA.FTZ R39, R42, c[0x0][0x23c], -R50.reuse ;  /* 0x00008f002a277a23 */ /* 0x100fe20000010832 */
[----:B------:R-:W-:Y:S01]  /*160f0*/  MUFU.EX2 R35, R35 ;  /* 0x0000002300237308 */ /* 0x000fe20000000800 */
[----:B------:R-:W-:Y:S02]  /*16100*/  FADD.FTZ R163, R172, R163 ;  /* 0x000000a3aca37221 */ /* 0x000fe40000010000 */
[----:B------:R-:W-:Y:S02]  /*16110*/  FFMA.FTZ R42, R69, c[0x0][0x23c], -R50 ;  /* 0x00008f00452a7a23 */ /* 0x000fe40000010832 */
[----:B------:R-:W-:Y:S02]  /*16120*/  FADD.FTZ R173, R173, R163 ;  /* 0x000000a3adad7221 */ /* 0x000fe40000010000 */
[----:B------:R-:W-:Y:S01]  /*16130*/  FADD.FTZ R0, R0, R54 ;  /* 0x0000003600007221 */ /* 0x000fe20000010000 */
[----:B----4-:R-:W-:Y:S01]  /*16140*/  F2FP.PACK_AB R11, R34, R32 ;  /* 0x00000020220b723e */ /* 0x010fe200000000ff */
[----:B------:R-:W-:Y:S01]  /*16150*/  FADD.FTZ R173, R160, R173 ;  /* 0x000000ada0ad7221 */ /* 0x000fe20000010000 */
[----:B------:R-:W2:Y:S01]  /*16160*/  MUFU.EX2 R38, R38 ;  /* 0x0000002600267308 */ /* 0x000ea20000000800 */
[----:B------:R-:W-:-:S02]  /*16170*/  FADD.FTZ R0, R130, R0 ;  /* 0x0000000082007221 */ /* 0x000fc40000010000 */
[----:B------:R-:W-:Y:S02]  /*16180*/  FADD.FTZ R173, R154, R173 ;  /* 0x000000ad9aad7221 */ /* 0x000fe40000010000 */
[C---:B---3--:R-:W-:Y:S01]  /*16190*/  HMMA.16816.F32 R16, R8.reuse, R12, R16 ;  /* 0x0000000c0810723c */ /* 0x048fe20000001810 */
[----:B------:R-:W-:Y:S01]  /*161a0*/  FADD.FTZ R128, R128, R0 ;  /* 0x0000000080807221 */ /* 0x000fe20000010000 */
[----:B------:R-:W-:Y:S01]  /*161b0*/  MOV R0, R102 ;  /* 0x0000006600007202 */ /* 0x000fe20000000f00 */
[----:B------:R-:W-:Y:S01]  /*161c0*/  FADD.FTZ R49, R49, R173 ;  /* 0x000000ad31317221 */ /* 0x000fe20000010000 */
[----:B------:R-:W3:Y:S01]  /*161d0*/  MUFU.EX2 R39, R39 ;  /* 0x0000002700277308 */ /* 0x000ee20000000800 */
[----:B------:R-:W-:Y:S02]  /*161e0*/  FADD.FTZ R128, R124, R128 ;  /* 0x000000807c807221 */ /* 0x000fe40000010000 */
[----:B------:R-:W-:Y:S01]  /*161f0*/  FADD.FTZ R49, R123, R49 ;  /* 0x000000317b317221 */ /* 0x000fe20000010000 */
[C---:B------:R-:W-:Y:S01]  /*16200*/  HMMA.16816.F32 R4, R8.reuse, R14, R4 ;  /* 0x0000000e0804723c */ /* 0x040fe20000001804 */
[----:B------:R-:W4:Y:S02]  /*16210*/  LDSM.16.MT88.4 R12, [R223+0x8400] ;  /* 0x00840000df0c783b */ /* 0x000f240000004200 */
[----:B------:R-:W-:Y:S01]  /*16220*/  FADD.FTZ R49, R51, R49 ;  /* 0x0000003133317221 */ /* 0x000fe20000010000 */
[----:B------:R-:W-:Y:S03]  /*16230*/  MUFU.EX2 R2, R2 ;  /* 0x0000000200027308 */ /* 0x000fe60000000800 */
[----:B------:R-:W-:Y:S01]  /*16240*/  FADD.FTZ R121, R121, R49 ;  /* 0x0000003179797221 */ /* 0x000fe20000010000 */
[----:B------:R-:W-:Y:S01]  /*16250*/  HMMA.16816.F32 R136, R8, R20, R136 ;  /* 0x000000140888723c */ /* 0x000fe20000001888 */
[----:B------:R-:W-:-:S02]  /*16260*/  FFMA.FTZ R49, R62, c[0x0][0x23c], -R50 ;  /* 0x00008f003e317a23 */ /* 0x000fc40000010832 */
[----:B------:R-:W-:Y:S01]  /*16270*/  FADD.FTZ R121, R164, R121 ;  /* 0x00000079a4797221 */ /* 0x000fe20000010000 */
[----:B------:R-:W-:Y:S03]  /*16280*/  MUFU.EX2 R33, R33 ;  /* 0x0000002100217308 */ /* 0x000fe60000000800 */
[----:B------:R-:W-:Y:S01]  /*16290*/  FADD.FTZ R117, R117, R121 ;  /* 0x0000007975757221 */ /* 0x000fe20000010000 */
[----:B------:R-:W-:Y:S01]  /*162a0*/  HMMA.16816.F32 R28, R8, R22, R28 ;  /* 0x00000016081c723c */ /* 0x000fe2000000181c */
[----:B------:R-:W5:Y:S02]  /*162b0*/  LDSM.16.MT88.4 R20, [R224+0x8800] ;  /* 0x00880000e014783b */ /* 0x000f640000004200 */
[----:B------:R-:W-:Y:S01]  /*162c0*/  FADD.FTZ R117, R55, R117 ;  /* 0x0000007537757221 */ /* 0x000fe20000010000 */
[----:B------:R-:W-:Y:S03]  /*162d0*/  MUFU.EX2 R40, R40 ;  /* 0x0000002800287308 */ /* 0x000fe60000000800 */
[----:B------:R-:W-:Y:S01]  /*162e0*/  FADD.FTZ R113, R113, R117 ;  /* 0x0000007571717221 */ /* 0x000fe20000010000 */
[C---:B------:R-:W-:Y:S01]  /*162f0*/  F2FP.PACK_AB R8, R165.reuse, R124 ;  /* 0x0000007ca508723e */ /* 0x040fe200000000ff */
[----:B------:R-:W-:Y:S01]  /*16300*/  FADD.FTZ R165, R165, R128 ;  /* 0x00000080a5a57221 */ /* 0x000fe20000010000 */
[----:B--2---:R-:W-:Y:S01]  /*16310*/  F2FP.PACK_AB R9, R38, R35 ;  /* 0x000000232609723e */ /* 0x004fe200000000ff */
[----:B------:R-:W-:Y:S01]  /*16320*/  FADD.FTZ R113, R57, R113 ;  /* 0x0000007139717221 */ /* 0x000fe20000010000 */
[----:B------:R-:W-:Y:S01]  /*16330*/  F2FP.PACK_AB R10, R47, R45 ;  /* 0x0000002d2f0a723e */ /* 0x000fe200000000ff */
[----:B------:R-:W2:Y:S01]  /*16340*/  MUFU.EX2 R42, R42 ;  /* 0x0000002a002a7308 */ /* 0x000ea20000000800 */
[----:B---3--:R-:W-:Y:S01]  /*16350*/  F2FP.PACK_AB R11, R37, R39 ;  /* 0x00000027250b723e */ /* 0x008fe200000000ff */
[----:B------:R-:W-:-:S02]  /*16360*/  FADD.FTZ R110, R110, R113 ;  /* 0x000000716e6e7221 */ /* 0x000fc40000010000 */
[----:B------:R-:W-:Y:S02]  /*16370*/  FADD.FTZ R165, R45, R165 ;  /* 0x000000a52da57221 */ /* 0x000fe40000010000 */
[----:B------:R-:W-:Y:S02]  /*16380*/  FADD.FTZ R110, R56, R110 ;  /* 0x0000006e386e7221 */ /* 0x000fe40000010000 */
[----:B-1----:R-:W-:Y:S01]  /*16390*/  HMMA.16816.F32 R16, R8, R24, R16 ;  /* 0x000000180810723c */ /* 0x002fe20000001810 */
[----:B------:R-:W-:Y:S01]  /*163a0*/  MUFU.EX2 R49, R49 ;  /* 0x0000003100317308 */ /* 0x000fe20000000800 */
[----:B------:R-:W-:Y:S02]  /*163b0*/  FADD.FTZ R110, R109, R110 ;  /* 0x0000006e6d6e7221 */ /* 0x000fe40000010000 */
[----:B------:R-:W-:Y:S02]  /*163c0*/  FADD.FTZ R47, R47, R165 ;  /* 0x000000a52f2f7221 */ /* 0x000fe40000010000 */
[----:B------:R-:W-:-:S02]  /*163d0*/  FADD.FTZ R157, R157, R110 ;  /* 0x0000006e9d9d7221 */ /* 0x000fc40000010000 */
[C---:B------:R-:W-:Y:S01]  /*163e0*/  HMMA.16816.F32 R4, R8.reuse, R26, R4 ;  /* 0x0000001a0804723c */ /* 0x040fe20000001804 */
[----:B------:R-:W1:Y:S01]  /*163f0*/  LDSM.16.MT88.4 R24, [R223+0x8800] ;  /* 0x00880000df18783b */ /* 0x000e620000004200 */
[----:B------:R-:W-:Y:S01]  /*16400*/  FADD.FTZ R157, R65, R157 ;  /* 0x0000009d419d7221 */ /* 0x000fe20000010000 */
[----:B------:R-:W3:Y:S01]  /*16410*/  MUFU.EX2 R41, R41 ;  /* 0x0000002900297308 */ /* 0x000ee20000000800 */
[----:B------:R-:W-:Y:S02]  /*16420*/  FADD.FTZ R47, R53, R47 ;  /* 0x0000002f352f7221 */ /* 0x000fe40000010000 */
[----:B------:R-:W-:Y:S02]  /*16430*/  FADD.FTZ R157, R59, R157 ;  /* 0x0000009d3b9d7221 */ /* 0x000fe40000010000 */
[----:B----4-:R-:W-:Y:S02]  /*16440*/  HMMA.16816.F32 R136, R8, R12, R136 ;  /* 0x0000000c0888723c */ /* 0x010fe40000001888 */
[----:B------:R-:W-:Y:S01]  /*16450*/  FADD.FTZ R67, R67, R157 ;  /* 0x0000009d43437221 */ /* 0x000fe20000010000 */
[----:B------:R-:W4:Y:S03]  /*16460*/  MUFU.EX2 R3, R60 ;  /* 0x0000003c00037308 */ /* 0x000f260000000800 */
[----:B------:R-:W-:-:S02]  /*16470*/  FADD.FTZ R67, R105, R67 ;  /* 0x0000004369437221 */ /* 0x000fc40000010000 */
[----:B------:R-:W-:Y:S01]  /*16480*/  HMMA.16816.F32 R28, R8, R14, R28 ;  /* 0x0000000e081c723c */ /* 0x000fe2000000181c */
[----:B------:R-:W-:Y:S02]  /*16490*/  FFMA.FTZ R12, R48, c[0x0][0x23c], -R101 ;  /* 0x00008f00300c7a23 */ /* 0x000fe40000010865 */
[----:B------:R-:W-:Y:S01]  /*164a0*/  FADD.FTZ R108, R108, R67 ;  /* 0x000000436c6c7221 */ /* 0x000fe20000010000 */
[----:B------:R-:W1:Y:S01]  /*164b0*/  MUFU.EX2 R36, R36 ;  /* 0x0000002400247308 */ /* 0x000e620000000800 */
[----:B------:R-:W-:Y:S02]  /*164c0*/  FFMA.FTZ R13, R66, c[0x0][0x23c], -R50 ;  /* 0x00008f00420d7a23 */ /* 0x000fe40000010832 */
[----:B------:R-:W-:Y:S01]  /*164d0*/  FADD.FTZ R108, R70, R108 ;  /* 0x0000006c466c7221 */ /* 0x000fe20000010000 */
[----:B------:R-:W-:Y:S01]  /*164e0*/  F2FP.PACK_AB R8, R58, R53 ;  /* 0x000000353a08723e */ /* 0x000fe200000000ff */
[----:B------:R-:W-:Y:S01]  /*164f0*/  FFMA.FTZ R14, R43, c[0x0][0x23c], -R50 ;  /* 0x00008f002b0e7a23 */ /* 0x000fe20000010832 */
[----:B--2---:R-:W-:Y:S01]  /*16500*/  F2FP.PACK_AB R9, R42, R40 ;  /* 0x000000282a09723e */ /* 0x004fe200000000ff */
[----:B------:R-:W-:Y:S01]  /*16510*/  FADD.FTZ R32, R32, R108 ;  /* 0x0000006c20207221 */ /* 0x000fe20000010000 */
[----:B------:R-:W-:Y:S01]  /*16520*/  F2FP.PACK_AB R10, R33, R2 ;  /* 0x00000002210a723e */ /* 0x000fe200000000ff */
[----:B------:R-:W-:Y:S01]  /*16530*/  FFMA.FTZ R15, R46, c[0x0][0x23c], -R50 ;  /* 0x00008f002e0f7a23 */ /* 0x000fe20000010832 */
[----:B---3--:R-:W-:Y:S01]  /*16540*/  F2FP.PACK_AB R11, R41, R49 ;  /* 0x00000031290b723e */ /* 0x008fe200000000ff */
[----:B------:R-:W-:Y:S01]  /*16550*/  FADD.FTZ R32, R34, R32 ;  /* 0x0000002022207221 */ /* 0x000fe20000010000 */
[----:B------:R-:W2:Y:S01]  /*16560*/  MUFU.EX2 R12, R12 ;  /* 0x0000000c000c7308 */ /* 0x000ea20000000800 */
[----:B------:R-:W-:-:S02]  /*16570*/  FADD.FTZ R58, R58, R47 ;  /* 0x0000002f3a3a7221 */ /* 0x000fc40000010000 */
[----:B------:R-:W-:Y:S02]  /*16580*/  FADD.FTZ R32, R35, R32 ;  /* 0x0000002023207221 */ /* 0x000fe40000010000 */
[C---:B-----5:R-:W-:Y:S01]  /*16590*/  HMMA.16816.F32 R16, R8.reuse, R20, R16 ;  /* 0x000000140810723c */ /* 0x060fe20000001810 */
[----:B------:R-:W-:Y:S01]  /*165a0*/  FADD.FTZ R58, R2, R58 ;  /* 0x0000003a023a7221 */ /* 0x000fe20000010000 */
[----:B------:R-:W-:Y:S01]  /*165b0*/  MOV R2, R103 ;  /* 0x0000006700027202 */ /* 0x000fe20000000f00 */
[----:B------:R-:W3:Y:S01]  /*165c0*/  MUFU.EX2 R242, R242 ;  /* 0x000000f200f27308 */ /* 0x000ee20000000800 */
[----:B------:R-:W-:Y:S02]  /*165d0*/  FADD.FTZ R38, R38, R32 ;  /* 0x0000002026267221 */ /* 0x000fe40000010000 */
[----:B------:R-:W-:Y:S02]  /*165e0*/  FADD.FTZ R33, R33, R58 ;  /* 0x0000003a21217221 */ /* 0x000fe40000010000 */
[----:B-1----:R-:W-:Y:S01]  /*165f0*/  HMMA.16816.F32 R136, R8, R24, R136 ;  /* 0x000000180888723c */ /* 0x002fe20000001888 */
[----:B------:R-:W-:-:S02]  /*16600*/  FADD.FTZ R38, R39, R38 ;  /* 0x0000002627267221 */ /* 0x000fc40000010000 */
[----:B------:R-:W-:Y:S01]  /*16610*/  MUFU.EX2 R13, R13 ;  /* 0x0000000d000d7308 */ /* 0x000fe20000000800 */
[----:B----4-:R-:W-:Y:S02]  /*16620*/  FADD.FTZ R33, R3, R33 ;  /* 0x0000002103217221 */ /* 0x010fe40000010000 */
[----:B------:R-:W-:Y:S02]  /*16630*/  FADD.FTZ R37, R37, R38 ;  /* 0x0000002625257221 */ /* 0x000fe40000010000 */
[----:B------:R-:W-:Y:S01]  /*16640*/  HMMA.16816.F32 R4, R8, R22, R4 ;  /* 0x000000160804723c */ /* 0x000fe20000001804 */
[----:B------:R-:W-:Y:S02]  /*16650*/  FADD.FTZ R33, R36, R33 ;  /* 0x0000002124217221 */ /* 0x000fe40000010000 */
[----:B------:R-:W1:Y:S01]  /*16660*/  MUFU.EX2 R14, R14 ;  /* 0x0000000e000e7308 */ /* 0x000e620000000800 */
[----:B------:R-:W-:Y:S02]  /*16670*/  FADD.FTZ R37, R40, R37 ;  /* 0x0000002528257221 */ /* 0x000fe40000010000 */
[----:B--2---:R-:W-:-:S02]  /*16680*/  FADD.FTZ R33, R12, R33 ;  /* 0x000000210c217221 */ /* 0x004fc40000010000 */
[----:B------:R-:W-:Y:S01]  /*16690*/  HMMA.16816.F32 R28, R8, R26, R28 ;  /* 0x0000001a081c723c */ /* 0x000fe2000000181c */
[----:B------:R-:W-:Y:S02]  /*166a0*/  FADD.FTZ R42, R42, R37 ;  /* 0x000000252a2a7221 */ /* 0x000fe40000010000 */
[----:B------:R-:W2:Y:S02]  /*166b0*/  MUFU.EX2 R15, R15 ;  /* 0x0000000f000f7308 */ /* 0x000ea40000000800 */
[----:B------:R-:W-:Y:S02]  /*166c0*/  FADD.FTZ R42, R49, R42 ;  /* 0x0000002a312a7221 */ /* 0x000fe40000010000 */
[----:B------:R-:W-:Y:S02]  /*166d0*/  F2FP.PACK_AB R8, R36, R3 ;  /* 0x000000032408723e */ /* 0x000fe400000000ff */
[----:B---3--:R-:W-:Y:S01]  /*166e0*/  F2FP.PACK_AB R10, R242, R12 ;  /* 0x0000000cf20a723e */ /* 0x008fe200000000ff */
[----:B------:R-:W-:Y:S01]  /*166f0*/  FADD.FTZ R41, R41, R42 ;  /* 0x0000002a29297221 */ /* 0x000fe20000010000 */
[----:B------:R-:W3:Y:S01]  /*16700*/  MUFU.EX2 R241, R241 ;  /* 0x000000f100f17308 */ /* 0x000ee20000000800 */
[----:B-1----:R-:W-:Y:S01]  /*16710*/  F2FP.PACK_AB R9, R14, R13 ;  /* 0x0000000d0e09723e */ /* 0x002fe200000000ff */
[----:B------:R-:W-:-:S02]  /*16720*/  FADD.FTZ R242, R242, R33 ;  /* 0x00000021f2f27221 */ /* 0x000fc40000010000 */
[----:B------:R-:W-:-:S04]  /*16730*/  FADD.FTZ R41, R13, R41 ;  /* 0x000000290d297221 */ /* 0x000fc80000010000 */
[----:B------:R-:W-:-:S04]  /*16740*/  FADD.FTZ R41, R14, R41 ;  /* 0x000000290e297221 */ /* 0x000fc80000010000 */
[----:B--2---:R-:W-:Y:S01]  /*16750*/  FADD.FTZ R41, R15, R41 ;  /* 0x000000290f297221 */ /* 0x004fe20000010000 */
[----:B---3--:R-:W-:-:S03]  /*16760*/  F2FP.PACK_AB R11, R241, R15 ;  /* 0x0000000ff10b723e */ /* 0x008fc600000000ff */
[----:B------:R-:W-:-:S04]  /*16770*/  FADD.FTZ R241, R241, R41 ;  /* 0x00000029f1f17221 */ /* 0x000fc80000010000 */
[C---:B------:R-:W-:Y:S08]  /*16780*/  HMMA.16816.F32 R144, R8.reuse, R140, R16 ;  /* 0x0000008c0890723c */ /* 0x040ff00000001810 */
[C---:B------:R-:W-:Y:S08]  /*16790*/  HMMA.16816.F32 R136, R8.reuse, R132, R136 ;  /* 0x000000840888723c */ /* 0x040ff00000001888 */
[C---:B------:R-:W-:Y:S08]  /*167a0*/  HMMA.16816.F32 R140, R8.reuse, R142, R4 ;  /* 0x0000008e088c723c */ /* 0x040ff00000001804 */
[----:B------:R-:W-:Y:S08]  /*167b0*/  HMMA.16816.F32 R132, R8, R134, R28 ;  /* 0x000000860884723c */ /* 0x000ff0000000181c */
.L_x_928:
[----:B------:R-:W-:-:S13]  /*167c0*/  ISETP.GE.AND P0, PT, R237, 0x1, PT ;  /* 0x00000001ed00780c */ /* 0x000fda0003f06270 */
[----:B------:R-:W-:Y:S05]  /*167d0*/  @!P0 BRA `(.L_x_936) ;  /* 0x0000478000008947 */ /* 0x000fea0003800000 */
[----:B------:R-:W-:Y:S01]  /*167e0*/  IMAD.MOV.U32 R240, RZ, RZ, c[0x0][0x1a0] ;  /* 0x00006800fff07624 */ /* 0x000fe200078e00ff */
[----:B------:R-:W-:Y:S01]  /*167f0*/  MOV R3, R0 ;  /* 0x0000000000037202 */ /* 0x000fe20000000f00 */
[----:B------:R-:W-:Y:S01]  /*16800*/  ULDC.64 UR8, c[0x0][0x118] ;  /* 0x0000460000087ab9 */ /* 0x000fe20000000a00 */
[----:B------:R-:W-:Y:S01]  /*16810*/  MOV R150, R2 ;  /* 0x0000000200967202 */ /* 0x000fe20000000f00 */
[----:B------:R-:W-:Y:S01]  /*16820*/  IMAD.U32 R239, R240, -0x100, RZ ;  /* 0xffffff00f0ef7824 */ /* 0x000fe200078e00ff */
[----:B------:R-:W-:-:S04]  /*16830*/  UMOV UR6, 0x5 ;  /* 0x0000000500067882 */ /* 0x000fc80000000000 */
[----:B------:R-:W-:Y:S02]  /*16840*/  SHF.R.S32.HI R238, RZ, 0x1f, R239 ;  /* 0x0000001fffee7819 */ /* 0x000fe400000114ef */
.L_x_940:
[----:B------:R-:W-:Y:S04]  /*16850*/  DEPBAR.LE SB0, 0x0 ;  /* 0x000080000000791a */ /* 0x000fe80000000000 */
[----:B------:R-:W-:Y:S01]  /*16860*/  BAR.SYNC.DEFER_BLOCKING 0x0 ;  /* 0x0000000000007b1d */ /* 0x000fe20000010000 */
[----:B------:R-:W-:Y:S01]  /*16870*/  LOP3.LUT P6, RZ, R231, 0x8, RZ, 0xc0, !PT ;  /* 0x00000008e7ff7812 */ /* 0x000fe200078cc0ff */
[----:B------:R-:W-:Y:S01]  /*16880*/  IMAD.MOV.U32 R4, RZ, RZ, R239 ;  /* 0x000000ffff047224 */ /* 0x000fe200078e00ef */
[----:B------:R-:W-:Y:S11]  /*16890*/  MOV R5, R238 ;  /* 0x000000ee00057202 */ /* 0x000ff60000000f00 */
        /* <DEDUP_REMOVED lines=23> */
[----:B------:R-:W-:Y:S03]  /*16a10*/  IMAD.MOV R6, RZ, RZ, -R9 ;  /* 0x000000ffff067224 */ /* 0x000fe600078e0a09 */
[C---:B------:R-:W-:Y:S01]  /*16a20*/  ISETP.GT.U32.AND P0, PT, R0.reuse, R5, PT ;  /* 0x000000050000720c */ /* 0x040fe20003f04070 */
[C---:B------:R-:W-:Y:S05]  /*16a30*/  IMAD R7, R0.reuse, R6, R7 ;  /* 0x0000000600077224 */ /* 0x040fea00078e0207 */
[----:B------:R-:W-:Y:S07]  /*16a40*/  ISETP.GT.U32.AND P1, PT, R0, R7, PT ;  /* 0x000000070000720c */ /* 0x000fee0003f24070 */
[--C-:B------:R-:W-:Y:S01]  /*16a50*/  @!P0 IMAD.IADD R5, R5, 0x1, -R0.reuse ;  /* 0x0000000105058824 */ /* 0x100fe200078e0a00 */
[----:B------:R-:W-:Y:S02]  /*16a60*/  @!P0 IADD3 R8, R8, 0x1, RZ ;  /* 0x0000000108088810 */ /* 0x000fe40007ffe0ff */
[----:B------:R-:W-:Y:S02]  /*16a70*/  ISETP.NE.AND P0, PT, RZ, c[0x0][0x2d0], PT ;  /* 0x0000b400ff007a0c */ /* 0x000fe40003f05270 */
[-C--:B------:R-:W-:Y:S01]  /*16a80*/  ISETP.GE.U32.AND P4, PT, R5, R0.reuse, PT ;  /* 0x000000000500720c */ /* 0x080fe20003f86070 */
[----:B------:R-:W-:Y:S01]  /*16a90*/  @!P1 IMAD.IADD R7, R7, 0x1, -R0 ;  /* 0x0000000107079824 */ /* 0x000fe200078e0a00 */
[----:B------:R-:W-:Y:S04]  /*16aa0*/  @!P1 IADD3 R9, R9, 0x1, RZ ;  /* 0x0000000109099810 */ /* 0x000fe80007ffe0ff */
[----:B------:R-:W-:Y:S02]  /*16ab0*/  ISETP.GE.U32.AND P5, PT, R7, R0, PT ;  /* 0x000000000700720c */ /* 0x000fe40003fa6070 */
[----:B------:R-:W-:Y:S05]  /*16ac0*/  LOP3.LUT R0, RZ, c[0x0][0x2d0], RZ, 0x33, !PT ;  /* 0x0000b400ff007a12 */ /* 0x000fea00078e33ff */
[----:B------:R-:W-:Y:S05]  /*16ad0*/  @P4 IADD3 R8, R8, 0x1, RZ ;  /* 0x0000000108084810 */ /* 0x000fea0007ffe0ff */
[----:B------:R-:W-:Y:S01]  /*16ae0*/  @!P2 IMAD.MOV R8, RZ, RZ, -R8 ;  /* 0x000000ffff08a224 */ /* 0x000fe200078e0a08 */
[----:B------:R-:W-:Y:S04]  /*16af0*/  @P5 IADD3 R9, R9, 0x1, RZ ;  /* 0x0000000109095810 */ /* 0x000fe80007ffe0ff */
[----:B------:R-:W-:Y:S01]  /*16b00*/  SEL R8, R0, R8, !P0 ;  /* 0x0000000800087207 */ /* 0x000fe20004000000 */
[----:B------:R-:W-:Y:S03]  /*16b10*/  @!P3 IMAD.MOV R9, RZ, RZ, -R9 ;  /* 0x000000ffff09b224 */ /* 0x000fe600078e0a09 */
[-C--:B------:R-:W-:Y:S02]  /*16b20*/  LEA R6, P1, R8, R232.reuse, 0x2 ;  /* 0x000000e808067211 */ /* 0x080fe400078210ff */
[----:B------:R-:W-:Y:S02]  /*16b30*/  SEL R0, R0, R9, !P0 ;  /* 0x0000000900007207 */ /* 0x000fe40004000000 */
[-C--:B------:R-:W-:Y:S02]  /*16b40*/  LEA.HI.X.SX32 R7, R8, R233.reuse, 0x2, P1 ;  /* 0x000000e908077211 */ /* 0x080fe400008f16ff */
[C---:B------:R-:W-:Y:S03]  /*16b50*/  LEA R4, P0, R0.reuse, R232, 0x2 ;  /* 0x000000e800047211 */ /* 0x040fe600078010ff */
[----:B------:R1:W2:Y:S01]  /*16b60*/  LDG.E R6, [R6.64] ;  /* 0x0000000806067981 */ /* 0x0002a2000c1e1900 */
[C---:B------:R-:W-:Y:S01]  /*16b70*/  LEA.HI.X.SX32 R5, R0.reuse, R233, 0x2, P0 ;  /* 0x000000e900057211 */ /* 0x040fe200000f16ff */
[----:B------:R-:W-:Y:S04]  /*16b80*/  IMAD.IADD R0, R0, 0x1, -R8 ;  /* 0x0000000100007824 */ /* 0x000fe800078e0a08 */
[----:B------:R-:W-:Y:S05]  /*16b90*/  IMAD R2, R0, R2, -0x100 ;  /* 0xffffff0000027424 */ /* 0x000fea00078e0202 */
[----:B------:R-:W-:Y:S05]  /*16ba0*/  SHF.R.S32.HI R0, RZ, 0x1f, R2 ;  /* 0x0000001fff007819 */ /* 0x000fea0000011402 */
[----:B------:R-:W-:Y:S04]  /*16bb0*/  IMAD R0, R0, c[0x0][0x1a0], RZ ;  /* 0x0000680000007a24 */ /* 0x000fe800078e02ff */
[C---:B------:R-:W-:Y:S01]  /*16bc0*/  IMAD R0, R2.reuse, c[0x0][0x1a4], R0 ;  /* 0x0000690002007a24 */ /* 0x040fe200078e0200 */
[----:B-1----:R1:W2:Y:S02]  /*16bd0*/  LDG.E R7, [R4.64] ;  /* 0x0000000804077981 */ /* 0x0022a4000c1e1900 */
[----:B-1----:R-:W-:Y:S04]  /*16be0*/  IMAD.WIDE.U32 R4, R2, c[0x0][0x1a0], RZ ;  /* 0x0000680002047a25 */ /* 0x002fe800078e00ff */
[----:B------:R-:W-:Y:S02]  /*16bf0*/  IMAD.IADD R5, R5, 0x1, R0 ;  /* 0x0000000105057824 */ /* 0x000fe400078e0200 */
[----:B--2---:R-:W-:Y:S04]  /*16c00*/  IMAD.IADD R6, R6, 0x1, -R7 ;  /* 0x0000000106067824 */ /* 0x004fe800078e0a07 */
[----:B------:R-:W-:Y:S01]  /*16c10*/  IMAD.WIDE.U32 R4, R6, c[0x0][0x188], R4 ;  /* 0x0000620006047a25 */ /* 0x000fe200078e0004 */
[----:B------:R-:W-:Y:S05]  /*16c20*/  SHF.R.S32.HI R2, RZ, 0x1f, R6 ;  /* 0x0000001fff027819 */ /* 0x000fea0000011406 */
[----:B------:R-:W-:Y:S04]  /*16c30*/  IMAD R2, R2, c[0x0][0x188], RZ ;  /* 0x0000620002027a24 */ /* 0x000fe800078e02ff */
[----:B------:R-:W-:Y:S04]  /*16c40*/  IMAD R2, R6, c[0x0][0x18c], R2 ;  /* 0x0000630006027a24 */ /* 0x000fe800078e0202 */
[----:B------:R-:W-:Y:S02]  /*16c50*/  IMAD.IADD R5, R5, 0x1, R2 ;  /* 0x0000000105057824 */ /* 0x000fe400078e0202 */
.L_x_937:
[----:B------:R-:W-:Y:S01]  /*16c60*/  ISETP.GE.AND P0, PT, R148, c[0x0][0x220], PT ;  /* 0x0000880094007a0c */ /* 0x000fe20003f06270 */
[----:B------:R-:W-:Y:S01]  /*16c70*/  ULDC.64 UR4, c[0x0][0x1a0] ;  /* 0x0000680000047ab9 */ /* 0x000fe20000000a00 */
[C---:B------:R-:W-:Y:S01]  /*16c80*/  LEA R244, P3, R4.reuse, R153, 0x1 ;  /* 0x0000009904f47211 */ /* 0x040fe200078608ff */
[----:B------:R-:W-:Y:S02]  /*16c90*/  USHF.L.U32 UR7, UR4, 0x5, URZ ;  /* 0x0000000504077899 */ /* 0x000fe4000800063f */
[----:B------:R-:W-:Y:S01]  /*16ca0*/  USHF.L.U64.HI UR5, UR4, UR6, UR5 ;  /* 0x0000000604057299 */ /* 0x000fe20008010205 */
[--C-:B------:R-:W-:Y:S07]  /*16cb0*/  LEA.HI.X R245, R4, R152, R5.reuse, 0x1, P3 ;  /* 0x0000009804f57211 */ /* 0x100fee00018f0c05 */
[----:B------:R-:W-:Y:S01]  /*16cc0*/  @!P0 IMAD.MOV.U32 R0, RZ, RZ, c[0x0][0x1a4] ;  /* 0x00006900ff008624 */ /* 0x000fe200078e00ff */
[CC--:B------:R-:W-:Y:S01]  /*16cd0*/  @!P0 LEA R2, P2, R240.reuse, R4.reuse, 0x6 ;  /* 0x00000004f0028211 */ /* 0x0c0fe200078430ff */
[----:B------:R-:W-:Y:S01]  /*16ce0*/  @!P0 IMAD.MOV.U32 R6, RZ, RZ, c[0x0][0x1a4] ;  /* 0x00006900ff068624 */ /* 0x000fe200078e00ff */
[C---:B------:R-:W-:Y:S01]  /*16cf0*/  @!P0 LEA R7, P1, R240.reuse, R4, 0x7 ;  /* 0x00000004f0078211 */ /* 0x040fe200078238ff */
[----:B------:R-:W-:Y:S01]  /*16d00*/  @P0 STS [R234+0x5000], RZ ;  /* 0x005000ffea000388 */ /* 0x000fe20000000800 */
[----:B------:R-:W-:Y:S01]  /*16d10*/  @!P0 LEA.HI.X R0, R240, R5, R0, 0x6, P2 ;  /* 0x00000005f0008211 */ /* 0x000fe200010f3400 */
[--C-:B------:R-:W-:Y:S01]  /*16d20*/  @!P0 IMAD.MOV.U32 R11, RZ, RZ, R5.reuse ;  /* 0x000000ffff0b8224 */ /* 0x100fe200078e0005 */
[----:B------:R-:W-:Y:S01]  /*16d30*/  @!P0 LEA R14, P2, R2, R153, 0x1 ;  /* 0x00000099020e8211 */ /* 0x000fe200078408ff */
[C---:B------:R-:W-:Y:S01]  /*16d40*/  @!P0 IMAD.WIDE.U32 R20, R240.reuse, 0x60, R4 ;  /* 0x00000060f0148825 */ /* 0x040fe200078e0004 */
[----:B------:R-:W-:Y:S01]  /*16d50*/  @!P0 LEA.HI.X R6, R240, R5, R6, 0x7, P1 ;  /* 0x00000005f0068211 */ /* 0x000fe200008f3c06 */
[----:B------:R-:W-:Y:S01]  /*16d60*/  @P0 STS [R234+0x5004], RZ ;  /* 0x005004ffea000388 */ /* 0x000fe20000000800 */
[C---:B------:R-:W-:Y:S01]  /*16d70*/  @!P0 LEA R12, P1, R7.reuse, R153, 0x1 ;  /* 0x00000099070c8211 */ /* 0x040fe200078208ff */
[----:B------:R-:W-:Y:S01]  /*16d80*/  @!P0 IMAD.MOV.U32 R19, RZ, RZ, R5 ;  /* 0x000000ffff138224 */ /* 0x000fe200078e0005 */
[-C--:B------:R-:W-:Y:S01]  /*16d90*/  @!P0 LEA.HI.X R15, R2, R152.reuse, R0, 0x1, P2 ;  /* 0x00000098020f8211 */ /* 0x080fe200010f0c00 */
[----:B------:R-:W-:Y:S01]  /*16da0*/  @!P0 IMAD.MOV.U32 R16, RZ, RZ, c[0x0][0x1a4] ;  /* 0x00006900ff108624 */ /* 0x000fe200078e00ff */
[----:B------:R-:W-:Y:S01]  /*16db0*/  @P0 STS.64 [R234+0x5008], RZ ;  /* 0x005008ffea000388 */ /* 0x000fe20000000a00 */
[-C--:B------:R-:W-:Y:S01]  /*16dc0*/  @!P0 LEA.HI.X R13, R7, R152.reuse, R6, 0x1, P1 ;  /* 0x00000098070d8211 */ /* 0x080fe200008f0c06 */
[----:B------:R-:W-:Y:S01]  /*16dd0*/  @!P0 IMAD.MOV.U32 R7, RZ, RZ, c[0x0][0x1a4] ;  /* 0x00006900ff078624 */ /* 0x000fe200078e00ff */
[----:B------:R-:W-:Y:S01]  /*16de0*/  @!P0 IADD3 R6, P2, R4, UR7, RZ ;  /* 0x0000000704068c10 */ /* 0x000fe2000ff5e0ff */
[--C-:B------:R-:W-:Y:S01]  /*16df0*/  @!P0 IMAD.MOV.U32 R10, RZ, RZ, R4.reuse ;  /* 0x000000ffff0a8224 */ /* 0x100fe200078e0004 */
[----:B------:R-:W-:Y:S01]  /*16e00*/  @!PT LDS RZ, [RZ] ;  /* 0x00000000fffff984 */ /* 0x000fe20000000800 */
[----:B------:R-:W-:Y:S01]  /*16e10*/  @!PT LDS RZ, [RZ] ;  /* 0x00000000fffff984 */ /* 0x000fe20000000800 */
[----:B------:R-:W-:Y:S01]  /*16e20*/  @!PT LDS RZ, [RZ] ;  /* 0x00000000fffff984 */ /* 0x000fe20000000800 */
[----:B------:R1:W-:Y:S01]  /*16e30*/  @!P0 LDGSTS.E.BYPASS.LTC128B.128 [R234+0x5000], [R244.64] ;  /* 0x05000000f4ea8fae */ /* 0x0003e2000b901d48 */
[----:B------:R-:W-:Y:S01]  /*16e40*/  @!P0 MOV R9, R5 ;  /* 0x0000000500098202 */ /* 0x000fe20000000f00 */
[----:B------:R-:W-:Y:S01]  /*16e50*/  @!P0 IMAD R7, R7, 0x60, RZ ;  /* 0x0000006007078824 */ /* 0x000fe200078e02ff */
[CC--:B------:R-:W-:Y:S01]  /*16e60*/  @!P0 LEA R24, P4, R6.reuse, R153.reuse, 0x1 ;  /* 0x0000009906188211 */ /* 0x0c0fe200078808ff */
[--C-:B------:R-:W-:Y:S01]  /*16e70*/  @!P0 IMAD.MOV.U32 R8, RZ, RZ, R4.reuse ;  /* 0x000000ffff088224 */ /* 0x100fe200078e0004 */
[----:B------:R-:W-:Y:S01]  /*16e80*/  @!P0 IADD3.X R5, R5, UR5, RZ, P2, !PT ;  /* 0x0000000505058c10 */ /* 0x000fe200097fe4ff */
[----:B------:R-:W-:Y:S01]  /*16e90*/  @P0 STS.128 [R234+0x5800], RZ ;  /* 0x005800ffea000388 */ /* 0x000fe20000000c00 */
[----:B------:R-:W-:Y:S02]  /*16ea0*/  @!P0 IMAD.IADD R7, R7, 0x1, R21 ;  /* 0x0000000107078824 */ /* 0x000fe400078e0215 */
[-C--:B------:R-:W-:Y:S01]  /*16eb0*/  @!P0 LEA.HI.X R25, R6, R152.reuse, R5, 0x1, P4 ;  /* 0x0000009806198211 */ /* 0x080fe200020f0c05 */
[----:B------:R-:W-:Y:S02]  /*16ec0*/  @!P0 IMAD.MOV.U32 R18, RZ, RZ, R4 ;  /* 0x000000ffff128224 */ /* 0x000fe400078e0004 */
[----:B------:R-:W-:Y:S01]  /*16ed0*/  @!P0 IMAD R4, R16, 0xa0, RZ ;  /* 0x000000a010048824 */ /* 0x000fe200078e02ff */
[-C--:B------:R-:W-:Y:S01]  /*16ee0*/  @!P0 LEA R16, P1, R20, R153.reuse, 0x1 ;  /* 0x0000009914108211 */ /* 0x080fe200078208ff */
[----:B------:R-:W-:Y:S01]  /*16ef0*/  @!PT LDS RZ, [RZ] ;  /* 0x00000000fffff984 */ /* 0x000fe20000000800 */
[----:B------:R-:W-:Y:S01]  /*16f00*/  @!PT LDS RZ, [RZ] ;  /* 0x00000000fffff984 */ /* 0x000fe20000000800 */
[----:B------:R-:W-:Y:S01]  /*16f10*/  @!PT LDS RZ, [RZ] ;  /* 0x00000000fffff984 */ /* 0x000fe20000000800 */
[----:B------:R2:W-:Y:S01]  /*16f20*/  @!P0 LDGSTS.E.BYPASS.LTC128B.128 [R234+0x5800], [R24.64] ;  /* 0x0580000018ea8fae */ /* 0x0005e2000b901d48 */
[----:B------:R-:W-:Y:S02]  /*16f30*/  @!P0 IMAD.WIDE.U32 R10, R240, 0xa0, R10 ;  /* 0x000000a0f00a8825 */ /* 0x000fe400078e000a */
[-C--:B------:R-:W-:Y:S02]  /*16f40*/  @!P0 LEA.HI.X R17, R20, R152.reuse, R7, 0x1, P1 ;  /* 0x0000009814118211 */ /* 0x080fe400008f0c07 */
[----:B------:R-:W-:Y:S01]  /*16f50*/  @P0 STS.128 [R234+0x6000], RZ ;  /* 0x006000ffea000388 */ /* 0x000fe20000000c00 */
[----:B------:R-:W-:Y:S01]  /*16f60*/  @!P0 IMAD.IADD R4, R4, 0x1, R11 ;  /* 0x0000000104048824 */ /* 0x000fe200078e020b */
[CC--:B------:R-:W-:Y:S01]  /*16f70*/  @!P0 LEA R22, P3, R10.reuse, R153.reuse, 0x1 ;  /* 0x000000990a168211 */ /* 0x0c0fe200078608ff */
[----:B------:R-:W-:Y:S02]  /*16f80*/  @!P0 IMAD.MOV.U32 R2, RZ, RZ, c[0x0][0x1a4] ;  /* 0x00006900ff028624 */ /* 0x000fe400078e00ff */
[----:B------:R-:W-:Y:S01]  /*16f90*/  @!PT LDS RZ, [RZ] ;  /* 0x00000000fffff984 */ /* 0x000fe20000000800 */
[----:B------:R-:W-:Y:S01]  /*16fa0*/  @!PT LDS RZ, [RZ] ;  /* 0x00000000fffff984 */ /* 0x000fe20000000800 */
[----:B------:R-:W-:Y:S01]  /*16fb0*/  @!PT LDS RZ, [RZ] ;  /* 0x00000000fffff984 */ /* 0x000fe20000000800 */
[----:B------:R3:W-:Y:S01]  /*16fc0*/  @!P0 LDGSTS.E.BYPASS.LTC128B.128 [R234+0x6000], [R14.64] ;  /* 0x060000000eea8fae */ /* 0x0007e2000b901d48 */
[-C--:B------:R-:W-:Y:S01]  /*16fd0*/  @!P0 LEA.HI.X R23, R10, R152.reuse, R4, 0x1, P3 ;  /* 0x000000980a178211 */ /* 0x080fe200018f0c04 */
[----:B------:R-:W-:Y:S03]  /*16fe0*/  @!P0 IMAD.WIDE.U32 R8, R240, 0xc0, R8 ;  /* 0x000000c0f0088825 */ /* 0x000fe600078e0008 */
[----:B------:R-:W-:Y:S01]  /*16ff0*/  @P0 STS.128 [R234+0x6800], RZ ;  /* 0x006800ffea000388 */ /* 0x000fe20000000c00 */
[----:B------:R-:W-:Y:S01]  /*17000*/  @!P0 IMAD R2, R2, 0xc0, RZ ;  /* 0x000000c002028824 */ /* 0x000fe200078e02ff */
[----:B------:R-:W-:Y:S01]  /*17010*/  @!P0 LEA R20, P2, R8, R153, 0x1 ;  /* 0x0000009908148211 */ /* 0x000fe200078408ff */
[----:B------:R-:W-:Y:S02]  /*17020*/  @!P0 IMAD.MOV.U32 R0, RZ, RZ, c[0x0][0x1a4] ;  /* 0x00006900ff008624 */ /* 0x000fe400078e00ff */
[----:B------:R-:W-:Y:S01]  /*17030*/  @!PT LDS RZ, [RZ] ;  /* 0x00000000fffff984 */ /* 0x000fe20000000800 */
[----:B------:R-:W-:Y:S01]  /*17040*/  @!PT LDS RZ, [RZ] ;  /* 0x00000000fffff984 */ /* 0x000fe20000000800 */
[----:B------:R-:W-:Y:S01]  /*17050*/  @!PT LDS RZ, [RZ] ;  /* 0x00000000fffff984 */ /* 0x000fe20000000800 */
[----:B------:R4:W-:Y:S01]  /*17060*/  @!P0 LDGSTS.E.BYPASS.LTC128B.128 [R234+0x6800], [R16.64] ;  /* 0x0680000010ea8fae */ /* 0x0009e2000b901d48 */
[----:B------:R-:W-:Y:S01]  /*17070*/  @!P0 IADD3 R2, R2, R9, RZ ;  /* 0x0000000902028210 */ /* 0x000fe20007ffe0ff */
[----:B------:R-:W-:Y:S03]  /*17080*/  @!P0 IMAD.WIDE.U32 R18, R240, 0xe0, R18 ;  /* 0x000000e0f0128825 */ /* 0x000fe600078e0012 */
[----:B------:R-:W-:Y:S01]  /*17090*/  @P0 STS.128 [R234+0x7000], RZ ;  /* 0x007000ffea000388 */ /* 0x000fe20000000c00 */
[-C--:B------:R-:W-:Y:S01]  /*170a0*/  @!P0 LEA.HI.X R21, R8, R152.reuse, R2, 0x1, P2 ;  /* 0x0000009808158211 */ /* 0x080fe200010f0c02 */
[----:B------:R-:W-:Y:S01]  /*170b0*/  @!P0 IMAD R0, R0, 0xe0, RZ ;  /* 0x000000e000008824 */ /* 0x000fe200078e02ff */
[----:B------:R-:W-:Y:S02]  /*170c0*/  @!P0 LEA R26, P1, R18, R153, 0x1 ;  /* 0x00000099121a8211 */ /* 0x000fe400078208ff */
[----:B------:R-:W-:Y:S01]  /*170d0*/  @!PT LDS RZ, [RZ] ;  /* 0x00000000fffff984 */ /* 0x000fe20000000800 */
[----:B------:R-:W-:Y:S01]  /*170e0*/  @!PT LDS RZ, [RZ] ;  /* 0x00000000fffff984 */ /* 0x000fe20000000800 */
[----:B------:R-:W-:Y:S01]  /*170f0*/  @!PT LDS RZ, [RZ] ;  /* 0x00000000fffff984 */ /* 0x000fe20000000800 */
[----:B------:R3:W-:Y:S01]  /*17100*/  @!P0 LDGSTS.E.BYPASS.LTC128B.128 [R234+0x7000], [R12.64] ;  /* 0x070000000cea8fae */ /* 0x0007e2000b901d48 */
[----:B------:R-:W-:Y:S04]  /*17110*/  @!P0 IMAD.IADD R0, R0, 0x1, R19 ;  /* 0x0000000100008824 */ /* 0x000fe800078e0213 */
[----:B------:R-:W-:Y:S01]  /*17120*/  @P0 STS.128 [R234+0x7800], RZ ;  /* 0x007800ffea000388 */ /* 0x000fe20000000c00 */
[----:B------:R-:W-:Y:S02]  /*17130*/  @!P0 LEA.HI.X R27, R18, R152, R0, 0x1, P1 ;  /* 0x00000098121b8211 */ /* 0x000fe400008f0c00 */
[----:B------:R-:W-:Y:S02]  /*17140*/  ISETP.GE.AND P1, PT, R237, 0x2, PT ;  /* 0x00000002ed00780c */ /* 0x000fe40003f26270 */
[----:B------:R-:W-:Y:S01]  /*17150*/  @!PT LDS RZ, [RZ] ;  /* 0x00000000fffff984 */ /* 0x000fe20000000800 */
[----:B------:R-:W-:Y:S01]  /*17160*/  @!PT LDS RZ, [RZ] ;  /* 0x00000000fffff984 */ /* 0x000fe20000000800 */
[----:B------:R-:W-:Y:S01]  /*17170*/  @!PT LDS RZ, [RZ] ;  /* 0x00000000fffff984 */ /* 0x000fe20000000800 */
[----:B------:R5:W-:Y:S05]  /*17180*/  @!P0 LDGSTS.E.BYPASS.LTC128B.128 [R234+0x7800], [R22.64] ;  /* 0x0780000016ea8fae */ /* 0x000bea000b901d48 */
[----:B------:R-:W-:Y:S05]  /*17190*/  @P0 STS.128 [R234+0x8000], RZ ;  /* 0x008000ffea000388 */ /* 0x000fea0000000c00 */
        /* <DEDUP_REMOVED lines=9> */
[----:B------:R-:W-:Y:S05]  /*17230*/  LDSM.16.M88.4 R128, [R228] ;  /* 0x00000000e480783b */ /* 0x000fea0000000200 */
[----:B------:R-:W1:Y:S05]  /*17240*/  LDSM.16.M88.4 R8, [R226+0x1000] ;  /* 0x00100000e208783b */ /* 0x000e6a0000000200 */
[----:B----4-:R-:W3:Y:S05]  /*17250*/  LDSM.16.M88.4 R16, [R226+0x1400] ;  /* 0x00140000e210783b */ /* 0x010eea0000000200 */
[----:B------:R-:W0:Y:S05]  /*17260*/  LDGDEPBAR ;  /* 0x00000000000079af */ /* 0x000e2a0000000000 */
[----:B------:R-:W-:Y:S05]  /*17270*/  LDSM.16.M88.4 R32, [R226+0x1c00] ;  /* 0x001c0000e220783b */ /* 0x000fea0000000200 */
[----:B--2---:R-:W5:Y:S05]  /*17280*/  LDSM.16.M88.4 R24, [R226+0x1800] ;  /* 0x00180000e218783b */ /* 0x004f6a0000000200 */
[----:B------:R-:W2:Y:S05]  /*17290*/  LDSM.16.M88.4 R40, [R226+0x2000] ;  /* 0x00200000e228783b */ /* 0x000eaa0000000200 */
[----:B------:R-:W4:Y:S05]  /*172a0*/  LDSM.16.M88.4 R48, [R226+0x2400] ;  /* 0x00240000e230783b */ /* 0x000f2a0000000200 */
[----:B------:R-:W2:Y:S01]  /*172b0*/  LDSM.16.M88.4 R56, [R226+0x2800] ;  /* 0x00280000e238783b */ /* 0x000ea20000000200 */
[C---:B-1----:R-:W-:Y:S04]  /*172c0*/  HMMA.16816.F32 R4, R128.reuse, R8, RZ ;  /* 0x000000088004723c */ /* 0x042fe800000018ff */
[----:B------:R-:W1:Y:S05]  /*172d0*/  LDSM.16.M88.4 R64, [R226+0x2c00] ;  /* 0x002c0000e240783b */ /* 0x000e6a0000000200 */
[----:B------:R-:W1:Y:S01]  /*172e0*/  LDSM.16.M88.4 R72, [R226+0x3000] ;  /* 0x00300000e248783b */ /* 0x000e620000000200 */
[C---:B------:R-:W-:Y:S04]  /*172f0*/  HMMA.16816.F32 R8, R128.reuse, R10, RZ ;  /* 0x0000000a8008723c */ /* 0x040fe800000018ff */
[----:B------:R-:W1:Y:S04]  /*17300*/  LDSM.16.M88.4 R80, [R226+0x3400] ;  /* 0x00340000e250783b */ /* 0x000e680000000200 */
[C---:B---3--:R-:W-:Y:S01]  /*17310*/  HMMA.16816.F32 R12, R128.reuse, R16, RZ ;  /* 0x00000010800c723c */ /* 0x048fe200000018ff */
[----:B------:R-:W3:Y:S05]  /*17320*/  LDSM.16.M88.4 R88, [R226+0x3800] ;  /* 0x00380000e258783b */ /* 0x000eea0000000200 */
[----:B------:R-:W1:Y:S02]  /*17330*/  LDSM.16.M88.4 R96, [R226+0x3c00] ;  /* 0x003c0000e260783b */ /* 0x000e640000000200 */
[C---:B------:R-:W-:Y:S03]  /*17340*/  HMMA.16816.F32 R16, R128.reuse, R18, RZ ;  /* 0x000000128010723c */ /* 0x040fe600000018ff */
[----:B------:R-:W1:Y:S05]  /*17350*/  LDSM.16.M88.4 R104, [R226+0x4000] ;  /* 0x00400000e268783b */ /* 0x000e6a0000000200 */
[C---:B-----5:R-:W-:Y:S01]  /*17360*/  HMMA.16816.F32 R20, R128.reuse, R24, RZ ;  /* 0x000000188014723c */ /* 0x060fe200000018ff */
[----:B------:R-:W5:Y:S05]  /*17370*/  LDSM.16.M88.4 R112, [R226+0x4400] ;  /* 0x00440000e270783b */ /* 0x000f6a0000000200 */
[----:B------:R-:W1:Y:S02]  /*17380*/  LDSM.16.M88.4 R120, [R226+0x4800] ;  /* 0x00480000e278783b */ /* 0x000e640000000200 */
[C---:B------:R-:W-:Y:S03]  /*17390*/  HMMA.16816.F32 R24, R128.reuse, R26, RZ ;  /* 0x0000001a8018723c */ /* 0x040fe600000018ff */
[----:B------:R-:W1:Y:S05]  /*173a0*/  LDSM.16.M88.4 R152, [R226+0x4c00] ;  /* 0x004c0000e298783b */ /* 0x000e6a0000000200 */
[C---:B------:R-:W-:Y:S01]  /*173b0*/  HMMA.16816.F32 R28, R128.reuse, R32, RZ ;  /* 0x00000020801c723c */ /* 0x040fe200000018ff */
[----:B------:R-:W-:Y:S05]  /*173c0*/  LDSM.16.M88.4 R156, [R227] ;  /* 0x00000000e39c783b */ /* 0x000fea0000000200 */
[----:B------:R-:W1:Y:S02]  /*173d0*/  LDSM.16.M88.4 R160, [R225] ;  /* 0x00000000e1a0783b */ /* 0x000e640000000200 */
[C---:B------:R-:W-:Y:S03]  /*173e0*/  HMMA.16816.F32 R32, R128.reuse, R34, RZ ;  /* 0x000000228020723c */ /* 0x040fe600000018ff */
[----:B------:R-:W1:Y:S05]  /*173f0*/  LDSM.16.M88.4 R164, [R222] ;  /* 0x00000000dea4783b */ /* 0x000e6a0000000200 */
[C---:B--2---:R-:W-:Y:S01]  /*17400*/  HMMA.16816.F32 R36, R128.reuse, R40, RZ ;  /* 0x000000288024723c */ /* 0x044fe200000018ff */
[----:B------:R-:W2:Y:S05]  /*17410*/  LDSM.16.M88.4 R168, [R221] ;  /* 0x00000000dda8783b */ /* 0x000eaa0000000200 */
[----:B------:R-:W-:Y:S02]  /*17420*/  LDSM.16.M88.4 R172, [R219] ;  /* 0x00000000dbac783b */ /* 0x000fe40000000200 */
[C---:B------:R-:W-:Y:S03]  /*17430*/  HMMA.16816.F32 R40, R128.reuse, R42, RZ ;  /* 0x0000002a8028723c */ /* 0x040fe600000018ff */
[----:B------:R-:W-:Y:S05]  /*17440*/  LDSM.16.M88.4 R176, [R218] ;  /* 0x00000000dab0783b */ /* 0x000fea0000000200 */
[C---:B----4-:R-:W-:Y:S01]  /*17450*/  HMMA.16816.F32 R44, R128.reuse, R48, RZ ;  /* 0x00000030802c723c */ /* 0x050fe200000018ff */
[----:B------:R-:W-:Y:S05]  /*17460*/  LDSM.16.M88.4 R180, [R217] ;  /* 0x00000000d9b4783b */ /* 0x000fea0000000200 */
[----:B------:R-:W-:Y:S02]  /*17470*/  LDSM.16.M88.4 R184, [R216] ;  /* 0x00000000d8b8783b */ /* 0x000fe40000000200 */
[C---:B------:R-:W-:Y:S03]  /*17480*/  HMMA.16816.F32 R48, R128.reuse, R50, RZ ;  /* 0x000000328030723c */ /* 0x040fe600000018ff */
[----:B------:R-:W-:Y:S05]  /*17490*/  LDSM.16.M88.4 R188, [R213] ;  /* 0x00000000d5bc783b */ /* 0x000fea0000000200 */
[C---:B------:R-:W-:Y:S01]  /*174a0*/  HMMA.16816.F32 R52, R128.reuse, R56, RZ ;  /* 0x000000388034723c */ /* 0x040fe200000018ff */
[----:B------:R-:W-:Y:S05]  /*174b0*/  LDSM.16.M88.4 R192, [R212] ;  /* 0x00000000d4c0783b */ /* 0x000fea0000000200 */
[----:B------:R-:W-:Y:S02]  /*174c0*/  LDSM.16.M88.4 R196, [R211] ;  /* 0x00000000d3c4783b */ /* 0x000fe40000000200 */
[C---:B------:R-:W-:Y:S03]  /*174d0*/  HMMA.16816.F32 R56, R128.reuse, R58, RZ ;  /* 0x0000003a8038723c */ /* 0x040fe600000018ff */
[----:B------:R-:W-:Y:S05]  /*174e0*/  LDSM.16.M88.4 R200, [R210] ;  /* 0x00000000d2c8783b */ /* 0x000fea0000000200 */
[C---:B-1----:R-:W-:Y:S01]  /*174f0*/  HMMA.16816.F32 R60, R128.reuse, R64, RZ ;  /* 0x00000040803c723c */ /* 0x042fe200000018ff */
[----:B------:R-:W-:Y:S07]  /*17500*/  LDSM.16.M88.4 R204, [R209] ;  /* 0x00000000d1cc783b */ /* 0x000fee0000000200 */
[C---:B------:R-:W-:Y:S08]  /*17510*/  HMMA.16816.F32 R64, R128.reuse, R66, RZ ;  /* 0x000000428040723c */ /* 0x040ff000000018ff */
[C---:B------:R-:W-:Y:S08]  /*17520*/  HMMA.16816.F32 R68, R128.reuse, R72, RZ ;  /* 0x000000488044723c */ /* 0x040ff000000018ff */
[C---:B------:R-:W-:Y:S08]  /*17530*/  HMMA.16816.F32 R72, R128.reuse, R74, RZ ;  /* 0x0000004a8048723c */ /* 0x040ff000000018ff */
[C---:B------:R-:W-:Y:S08]  /*17540*/  HMMA.16816.F32 R76, R128.reuse, R80, RZ ;  /* 0x00000050804c723c */ /* 0x040ff000000018ff */
[C---:B------:R-:W-:Y:S08]  /*17550*/  HMMA.16816.F32 R80, R128.reuse, R82, RZ ;  /* 0x000000528050723c */ /* 0x040ff000000018ff */
[C---:B---3--:R-:W-:Y:S08]  /*17560*/  HMMA.16816.F32 R84, R128.reuse, R88, RZ ;  /* 0x000000588054723c */ /* 0x048ff000000018ff */
[C---:B------:R-:W-:Y:S08]  /*17570*/  HMMA.16816.F32 R88, R128.reuse, R90, RZ ;  /* 0x0000005a8058723c */ /* 0x040ff000000018ff */
[C---:B------:R-:W-:Y:S08]  /*17580*/  HMMA.16816.F32 R92, R128.reuse, R96, RZ ;  /* 0x00000060805c723c */ /* 0x040ff000000018ff */
[C---:B------:R-:W-:Y:S08]  /*17590*/  HMMA.16816.F32 R96, R128.reuse, R98, RZ ;  /* 0x000000628060723c */ /* 0x040ff000000018ff */
[C---:B------:R-:W-:Y:S08]  /*175a0*/  HMMA.16816.F32 R100, R128.reuse, R104, RZ ;  /* 0x000000688064723c */ /* 0x040ff000000018ff */
[C---:B------:R-:W-:Y:S08]  /*175b0*/  HMMA.16816.F32 R104, R128.reuse, R106, RZ ;  /* 0x0000006a8068723c */ /* 0x040ff000000018ff */
[C---:B-----5:R-:W-:Y:S08]  /*175c0*/  HMMA.16816.F32 R108, R128.reuse, R112, RZ ;  /* 0x00000070806c723c */ /* 0x060ff000000018ff */
[C---:B------:R-:W-:Y:S08]  /*175d0*/  HMMA.16816.F32 R112, R128.reuse, R114, RZ ;  /* 0x000000728070723c */ /* 0x040ff000000018ff */
[C---:B------:R-:W-:Y:S08]  /*175e0*/  HMMA.16816.F32 R116, R128.reuse, R120, RZ ;  /* 0x000000788074723c */ /* 0x040ff000000018ff */
[C---:B------:R-:W-:Y:S08]  /*175f0*/  HMMA.16816.F32 R120, R128.reuse, R122, RZ ;  /* 0x0000007a8078723c */ /* 0x040ff000000018ff */
[C---:B------:R-:W-:Y:S08]  /*17600*/  HMMA.16816.F32 R124, R128.reuse, R152, RZ ;  /* 0x00000098807c723c */ /* 0x040ff000000018ff */
[----:B------:R-:W-:Y:S01]  /*17610*/  HMMA.16816.F32 R128, R128, R154, RZ ;  /* 0x0000009a8080723c */ /* 0x000fe200000018ff */
[----:B------:R-:W1:Y:S07]  /*17620*/  LDSM.16.M88.4 R152, [R220] ;  /* 0x00000000dc98783b */ /* 0x000e6e0000000200 */
[C---:B------:R-:W-:Y:S08]  /*17630*/  HMMA.16816.F32 R4, R156.reuse, R160, R4 ;  /* 0x000000a09c04723c */ /* 0x040ff00000001804 */
[C---:B------:R-:W-:Y:S01]  /*17640*/  HMMA.16816.F32 R8, R156.reuse, R162, R8 ;  /* 0x000000a29c08723c */ /* 0x040fe20000001808 */
[----:B------:R-:W3:Y:S07]  /*17650*/  LDSM.16.M88.4 R160, [R215] ;  /* 0x00000000d7a0783b */ /* 0x000eee0000000200 */
[C---:B------:R-:W-:Y:S08]  /*17660*/  HMMA.16816.F32 R12, R156.reuse, R164, R12 ;  /* 0x000000a49c0c723c */ /* 0x040ff0000000180c */
[C---:B------:R-:W-:Y:S01]  /*17670*/  HMMA.16816.F32 R16, R156.reuse, R166, R16 ;  /* 0x000000a69c10723c */ /* 0x040fe20000001810 */
[----:B------:R-:W4:Y:S07]  /*17680*/  LDSM.16.M88.4 R164, [R214] ;  /* 0x00000000d6a4783b */ /* 0x000f2e0000000200 */
[C---:B--2---:R-:W-:Y:S08]  /*17690*/  HMMA.16816.F32 R20, R156.reuse, R168, R20 ;  /* 0x000000a89c14723c */ /* 0x044ff00000001814 */
[C---:B------:R-:W-:Y:S01]  /*176a0*/  HMMA.16816.F32 R24, R156.reuse, R170, R24 ;  /* 0x000000aa9c18723c */ /* 0x040fe20000001818 */
[----:B------:R-:W2:Y:S01]  /*176b0*/  LDSM.16.M88.4 R168, [R208] ;  /* 0x00000000d0a8783b */ /* 0x000ea20000000200 */
        /* <DEDUP_REMOVED lines=14> */
[C---:B---3--:R-:W-:Y:S08]  /*177a0*/  HMMA.16816.F32 R68, R156.reuse, R160, R68 ;  /* 0x000000a09c44723c */ /* 0x048ff00000001844 */
[C---:B------:R-:W-:Y:S08]  /*177b0*/  HMMA.16816.F32 R72, R156.reuse, R162, R72 ;  /* 0x000000a29c48723c */ /* 0x040ff00000001848 */
[C---:B----4-:R-:W-:Y:S08]  /*177c0*/  HMMA.16816.F32 R76, R156.reuse, R164, R76 ;  /* 0x000000a49c4c723c */ /* 0x050ff0000000184c */
        /* <DEDUP_REMOVED lines=74> */
[----:B------:R-:W-:Y:S03]  /*17c70*/  SHF.R.S32.HI R2, RZ, 0x1f, R151 ;  /* 0x0000001fff027819 */ /* 0x000fe60000011497 */
[----:B------:R-:W-:Y:S02]  /*17c80*/  IMAD.MOV.U32 R155, RZ, RZ, R156 ;  /* 0x000000ffff9b7224 */ /* 0x000fe400078e009c */
[----:B------:R-:W-:Y:S04]  /*17c90*/  IMAD R2, R2, c[0x0][0x180], RZ ;  /* 0x0000600002027a24 */ /* 0x000fe800078e02ff */
[----:B------:R-:W-:Y:S04]  /*17ca0*/  IMAD R2, R151, c[0x0][0x184], R2 ;  /* 0x0000610097027a24 */ /* 0x000fe800078e0202 */
[----:B------:R-:W-:Y:S02]  /*17cb0*/  IMAD.IADD R154, R157, 0x1, R2 ;  /* 0x000000019d9a7824 */ /* 0x000fe400078e0202 */
.L_x_939:
[----:B------:R1:W-:Y:S01]  /*17cc0*/  @P0 STS [R234+0x1000], RZ ;  /* 0x001000ffea000388 */ /* 0x0003e20000000800 */
[----:B------:R-:W-:Y:S01]  /*17cd0*/  @!P0 IMAD.MOV.U32 R151, RZ, RZ, c[0x0][0x19c] ;  /* 0x00006700ff978624 */ /* 0x000fe200078e00ff */
[CC--:B------:R-:W-:Y:S01]  /*17ce0*/  @!P0 LEA R163, P1, R164.reuse, R155.reuse, 0x7 ;  /* 0x0000009ba4a38211 */ /* 0x0c0fe200078238ff */
[----:B------:R-:W-:Y:S01]  /*17cf0*/  @!P0 IMAD.MOV.U32 R168, RZ, RZ, R155 ;  /* 0x000000ffffa88224 */ /* 0x000fe200078e009b */
[----:B------:R1:W-:Y:S01]  /*17d00*/  @P0 STS [R234+0x1004], RZ ;  /* 0x001004ffea000388 */ /* 0x0003e20000000800 */
[----:B------:R-:W-:Y:S01]  /*17d10*/  @!P0 IMAD.MOV.U32 R169, RZ, RZ, R154 ;  /* 0x000000ffffa98224 */ /* 0x000fe200078e009a */
[-C--:B------:R-:W-:Y:S01]  /*17d20*/  @!P0 MOV R160, R155.reuse ;  /* 0x0000009b00a08202 */ /* 0x080fe20000000f00 */
[----:B------:R-:W-:Y:S01]  /*17d30*/  @!P0 IMAD.MOV.U32 R165, RZ, RZ, c[0x0][0x19c] ;  /* 0x00006700ffa58624 */ /* 0x000fe200078e00ff */
[----:B------:R1:W-:Y:S01]  /*17d40*/  @P0 STS.64 [R234+0x1008], RZ ;  /* 0x001008ffea000388 */ /* 0x0003e20000000a00 */
[C---:B------:R-:W-:Y:S01]  /*17d50*/  @!P0 IMAD.WIDE.U32 R168, R164.reuse, 0x60, R168 ;  /* 0x00000060a4a88825 */ /* 0x040fe200078e00a8 */
[-C--:B------:R-:W-:Y:S01]  /*17d60*/  @!P0 MOV R156, R155.reuse ;  /* 0x0000009b009c8202 */ /* 0x080fe20000000f00 */
[----:B------:R-:W-:Y:S01]  /*17d70*/  ULDC.64 UR4, c[0x0][0x198] ;  /* 0x0000660000047ab9 */ /* 0x000fe20000000a00 */
[C---:B------:R-:W-:Y:S01]  /*17d80*/  @!P0 LEA R2, P2, R164.reuse, R155, 0x6 ;  /* 0x0000009ba4028211 */ /* 0x040fe200078430ff */
[----:B------:R-:W-:Y:S01]  /*17d90*/  @!P0 IMAD.MOV.U32 R0, RZ, RZ, c[0x0][0x19c] ;  /* 0x00006700ff008624 */ /* 0x000fe200078e00ff */
[C---:B------:R-:W-:Y:S01]  /*17da0*/  @!P0 LEA.HI.X R151, R164.reuse, R154, R151, 0x7, P1 ;  /* 0x0000009aa4978211 */ /* 0x040fe200008f3c97 */
[----:B------:R-:W-:Y:S01]  /*17db0*/  @!P0 IMAD R165, R165, 0x60, RZ ;  /* 0x00000060a5a58824 */ /* 0x000fe200078e02ff */
[C---:B------:R-:W-:Y:S01]  /*17dc0*/  @!P0 LEA R162, P1, R163.reuse, R236, 0x1 ;  /* 0x000000eca3a28211 */ /* 0x040fe200078208ff */
[----:B------:R-:W-:Y:S01]  /*17dd0*/  @!P0 IMAD.MOV.U32 R161, RZ, RZ, R154 ;  /* 0x000000ffffa18224 */ /* 0x000fe200078e009a */
[----:B------:R-:W-:Y:S01]  /*17de0*/  @!P0 LEA.HI.X R0, R164, R154, R0, 0x6, P2 ;  /* 0x0000009aa4008211 */ /* 0x000fe200010f3400 */
[----:B------:R-:W-:Y:S01]  /*17df0*/  @!P0 IMAD.MOV.U32 R158, RZ, RZ, R155 ;  /* 0x000000ffff9e8224 */ /* 0x000fe200078e009b */
[-C--:B------:R-:W-:Y:S01]  /*17e00*/  @!P0 LEA.HI.X R163, R163, R235.reuse, R151, 0x1, P1 ;  /* 0x000000eba3a38211 */ /* 0x080fe200008f0c97 */
[--C-:B------:R-:W-:Y:S01]  /*17e10*/  @!P0 IMAD.MOV.U32 R159, RZ, RZ, R154.reuse ;  /* 0x000000ffff9f8224 */ /* 0x100fe200078e009a */
[----:B------:R-:W-:Y:S01]  /*17e20*/  USHF.L.U32 UR7, UR4, 0x5, URZ ;  /* 0x0000000504077899 */ /* 0x000fe2000800063f */
[----:B------:R-:W-:Y:S01]  /*17e30*/  @!P0 IMAD.MOV.U32 R157, RZ, RZ, R154 ;  /* 0x000000ffff9d8224 */ /* 0x000fe200078e009a */
[----:B------:R-:W-:Y:S01]  /*17e40*/  USHF.L.U64.HI UR5, UR4, UR6, UR5 ;  /* 0x0000000604057299 */ /* 0x000fe20008010205 */
[----:B------:R-:W-:Y:S01]  /*17e50*/  @!P0 IMAD.IADD R165, R165, 0x1, R169 ;  /* 0x00000001a5a58824 */ /* 0x000fe200078e02a9 */
[-C--:B------:R-:W-:Y:S01]  /*17e60*/  @!P0 LEA R166, P2, R2, R236.reuse, 0x1 ;  /* 0x000000ec02a68211 */ /* 0x080fe200078408ff */
[----:B------:R-:W-:Y:S03]  /*17e70*/  @!P0 IMAD.WIDE.U32 R160, R164, 0xa0, R160 ;  /* 0x000000a0a4a08825 */ /* 0x000fe600078e00a0 */
[-C--:B------:R-:W-:Y:S01]  /*17e80*/  @!P0 LEA.HI.X R167, R2, R235.reuse, R0, 0x1, P2 ;  /* 0x000000eb02a78211 */ /* 0x080fe200010f0c00 */
[----:B------:R-:W-:Y:S01]  /*17e90*/  @!P0 IMAD.WIDE.U32 R158, R164, 0xc0, R158 ;  /* 0x000000c0a49e8825 */ /* 0x000fe200078e009e */
[-C--:B------:R-:W-:Y:S02]  /*17ea0*/  @!P0 LEA R174, P4, R160, R236.reuse, 0x1 ;  /* 0x000000eca0ae8211 */ /* 0x080fe400078808ff */
[----:B------:R-:W-:Y:S01]  /*17eb0*/  @!P0 MOV R2, c[0x0][0x19c] ;  /* 0x0000670000028a02 */ /* 0x000fe20000000f00 */
[----:B------:R-:W-:Y:S01]  /*17ec0*/  @!P0 IMAD.WIDE.U32 R156, R164, 0xe0, R156 ;  /* 0x000000e0a49c8825 */ /* 0x000fe200078e009c */
[-C--:B------:R-:W-:Y:S02]  /*17ed0*/  @!P0 LEA R164, P1, R168, R236.reuse, 0x1 ;  /* 0x000000eca8a48211 */ /* 0x080fe400078208ff */
[-C--:B------:R-:W-:Y:S01]  /*17ee0*/  @!P0 LEA R172, P3, R158, R236.reuse, 0x1 ;  /* 0x000000ec9eac8211 */ /* 0x080fe200078608ff */
[----:B------:R-:W-:Y:S01]  /*17ef0*/  @!P0 IMAD R2, R2, 0xc0, RZ ;  /* 0x000000c002028824 */ /* 0x000fe200078e02ff */
[-C--:B------:R-:W-:Y:S01]  /*17f00*/  @!P0 LEA.HI.X R165, R168, R235.reuse, R165, 0x1, P1 ;  /* 0x000000eba8a58211 */ /* 0x080fe200008f0ca5 */
[----:B------:R-:W-:Y:S01]  /*17f10*/  @!P0 IMAD.MOV.U32 R151, RZ, RZ, c[0x0][0x19c] ;  /* 0x00006700ff978624 */ /* 0x000fe200078e00ff */
[-C--:B------:R-:W-:Y:S01]  /*17f20*/  LEA R168, P1, R155, R236.reuse, 0x1 ;  /* 0x000000ec9ba87211 */ /* 0x080fe200078208ff */
[----:B------:R-:W-:Y:S01]  /*17f30*/  @!P0 IMAD.IADD R2, R2, 0x1, R159 ;  /* 0x0000000102028824 */ /* 0x000fe200078e029f */
[-C--:B------:R-:W-:Y:S01]  /*17f40*/  @!P0 LEA R170, P2, R156, R236.reuse, 0x1 ;  /* 0x000000ec9caa8211 */ /* 0x080fe200078408ff */
[----:B------:R-:W-:Y:S01]  /*17f50*/  @!P0 IMAD R151, R151, 0xa0, RZ ;  /* 0x000000a097978824 */ /* 0x000fe200078e02ff */
[CC--:B------:R-:W-:Y:S01]  /*17f60*/  LEA.HI.X R169, R155.reuse, R235.reuse, R154, 0x1, P1 ;  /* 0x000000eb9ba97211 */ /* 0x0c0fe200008f0c9a */
[----:B------:R-:W-:Y:S01]  /*17f70*/  @!P0 IMAD.MOV.U32 R0, RZ, RZ, c[0x0][0x19c] ;  /* 0x00006700ff008624 */ /* 0x000fe200078e00ff */
[----:B------:R-:W-:Y:S01]  /*17f80*/  @!P0 IADD3 R155, P1, R155, UR7, RZ ;  /* 0x000000079b9b8c10 */ /* 0x000fe2000ff3e0ff */
[----:B------:R-:W-:Y:S01]  /*17f90*/  @!P0 IMAD.IADD R151, R151, 0x1, R161 ;  /* 0x0000000197978824 */ /* 0x000fe200078e02a1 */
[-C--:B------:R-:W-:Y:S01]  /*17fa0*/  @!P0 LEA.HI.X R173, R158, R235.reuse, R2, 0x1, P3 ;  /* 0x000000eb9ead8211 */ /* 0x080fe200018f0c02 */
[----:B------:R-:W-:Y:S01]  /*17fb0*/  @!PT LDS RZ, [RZ] ;  /* 0x00000000fffff984 */ /* 0x000fe20000000800 */
[----:B------:R-:W-:Y:S01]  /*17fc0*/  @!PT LDS RZ, [RZ] ;  /* 0x00000000fffff984 */ /* 0x000fe20000000800 */
[----:B------:R-:W-:Y:S01]  /*17fd0*/  @!PT LDS RZ, [RZ] ;  /* 0x00000000fffff984 */ /* 0x000fe20000000800 */
[----:B------:R1:W-:Y:S01]  /*17fe0*/  @!P0 LDGSTS.E.BYPASS.LTC128B.128 [R234+0x1000], [R168.64] ;  /* 0x01000000a8ea8fae */ /* 0x0003e2000b901d48 */
[----:B------:R-:W-:Y:S01]  /*17ff0*/  @!P0 IADD3.X R154, R154, UR5, RZ, P1, !PT ;  /* 0x000000059a9a8c10 */ /* 0x000fe20008ffe4ff */
[----:B------:R-:W-:Y:S01]  /*18000*/  @!P0 IMAD R0, R0, 0xe0, RZ ;  /* 0x000000e000008824 */ /* 0x000fe200078e02ff */
[C---:B------:R-:W-:Y:S01]  /*18010*/  @!P0 LEA R176, P1, R155.reuse, R236, 0x1 ;  /* 0x000000ec9bb08211 */ /* 0x040fe200078208ff */
[----:B------:R1:W-:Y:S01]  /*18020*/  @P0 STS.128 [R234+0x1800], RZ ;  /* 0x001800ffea000388 */ /* 0x0003e20000000c00 */
[-C--:B------:R-:W-:Y:S01]  /*18030*/  @!P0 LEA.HI.X R175, R160, R235.reuse, R151, 0x1, P4 ;  /* 0x000000eba0af8211 */ /* 0x080fe200020f0c97 */
[----:B------:R-:W-:Y:S01]  /*18040*/  IMAD.MOV.U32 R236, RZ, RZ, R168 ;  /* 0x000000ffffec7224 */ /* 0x000fe200078e00a8 */
[----:B------:R-:W-:Y:S02]  /*18050*/  @!P0 LEA.HI.X R177, R155, R235, R154, 0x1, P1 ;  /* 0x000000eb9bb18211 */ /* 0x000fe400008f0c9a */
[----:B------:R-:W-:Y:S03]  /*18060*/  @!P0 IADD3 R0, R0, R157, RZ ;  /* 0x0000009d00008210 */ /* 0x000fe60007ffe0ff */
[----:B------:R-:W-:Y:S01]  /*18070*/  @!PT LDS RZ, [RZ] ;  /* 0x00000000fffff984 */ /* 0x000fe20000000800 */
[----:B------:R-:W-:Y:S01]  /*18080*/  @!PT LDS RZ, [RZ] ;  /* 0x00000000fffff984 */ /* 0x000fe20000000800 */
[----:B------:R-:W-:Y:S01]  /*18090*/  @!PT LDS RZ, [RZ] ;  /* 0x00000000fffff984 */ /* 0x000fe20000000800 */
[----:B------:R1:W-:Y:S01]  /*180a0*/  @!P0 LDGSTS.E.BYPASS.LTC128B.128 [R234+0x1800], [R176.64] ;  /* 0x01800000b0ea8fae */ /* 0x0003e2000b901d48 */
[----:B------:R-:W-:Y:S01]  /*180b0*/  @!P0 LEA.HI.X R171, R156, R235, R0, 0x1, P2 ;  /* 0x000000eb9cab8211 */ /* 0x000fe200010f0c00 */
[----:B------:R-:W-:Y:S02]  /*180c0*/  IMAD.MOV.U32 R235, RZ, RZ, R169 ;  /* 0x000000ffffeb7224 */ /* 0x000fe400078e00a9 */
        /* <DEDUP_REMOVED lines=31> */
.L_x_938:
        /* <DEDUP_REMOVED lines=164> */
[--C-:B------:R-:W-:Y:S02]  /*18d00*/  FFMA.FTZ R179, R31, c[0x0][0x23c], -R151.reuse ;  /* 0x00008f001fb37a23 */ /* 0x100fe40000010897 */
[----:B------:R-:W5:Y:S01]  /*18d10*/  LDSM.16.MT88.4 R28, [R224+0x5400] ;  /* 0x00540000e01c783b */ /* 0x000f620000004200 */
[--C-:B-1----:R-:W-:Y:S02]  /*18d20*/  FFMA.FTZ R176, R32, c[0x0][0x23c], -R154.reuse ;  /* 0x00008f0020b07a23 */ /* 0x102fe4000001089a */
[--C-:B------:R-:W-:Y:S02]  /*18d30*/  FFMA.FTZ R173, R33, c[0x0][0x23c], -R154.reuse ;  /* 0x00008f0021ad7a23 */ /* 0x100fe4000001089a */
[----:B------:R-:W-:Y:S01]  /*18d40*/  MUFU.EX2 R198, R198 ;  /* 0x000000c600c67308 */ /* 0x000fe20000000800 */
[--C-:B------:R-:W-:Y:S02]  /*18d50*/  FFMA.FTZ R178, R34, c[0x0][0x23c], -R151.reuse ;  /* 0x00008f0022b27a23 */ /* 0x100fe40000010897 */
[--C-:B------:R-:W-:Y:S02]  /*18d60*/  FFMA.FTZ R174, R35, c[0x0][0x23c], -R151.reuse ;  /* 0x00008f0023ae7a23 */ /* 0x100fe40000010897 */
[----:B------:R-:W1:Y:S01]  /*18d70*/  LDSM.16.MT88.4 R32, [R223+0x5400] ;  /* 0x00540000df20783b */ /* 0x000e620000004200 */
        /* <DEDUP_REMOVED lines=111> */
[C---:B-----5:R-:W-:Y:S02]  /*19470*/  HMMA.16816.F32 R4, R20.reuse, R28, R4 ;  /* 0x0000001c1404723c */ /* 0x060fe40000001804 */
[----:B------:R-:W1:Y:S01]  /*19480*/  MUFU.EX2 R183, R183 ;  /* 0x000000b700b77308 */ /* 0x000e620000000800 */
[--C-:B------:R-:W-:Y:S02]  /*19490*/  FFMA.FTZ R67, R82, c[0x0][0x23c], -R151.reuse ;  /* 0x00008f0052437a23 */ /* 0x100fe40000010897 */
[--C-:B------:R-:W-:Y:S02]  /*194a0*/  FFMA.FTZ R65, R83, c[0x0][0x23c], -R151.reuse ;  /* 0x00008f0053417a23 */ /* 0x100fe40000010897 */
[--C-:B------:R-:W-:Y:S01]  /*194b0*/  FFMA.FTZ R68, R84, c[0x0][0x23c], -R154.reuse ;  /* 0x00008f0054447a23 */ /* 0x100fe2000001089a */
[C---:B------:R-:W-:Y:S01]  /*194c0*/  HMMA.16816.F32 R8, R20.reuse, R30, R8 ;  /* 0x0000001e1408723c */ /* 0x040fe20000001808 */
[----:B------:R-:W5:Y:S03]  /*194d0*/  LDSM.16.MT88.4 R28, [R224+0x5c00] ;  /* 0x005c0000e01c783b */ /* 0x000f660000004200 */
[----:B------:R-:W-:Y:S01]  /*194e0*/  MUFU.EX2 R185, R185 ;  /* 0x000000b900b97308 */ /* 0x000fe20000000800 */
[--C-:B------:R-:W-:Y:S02]  /*194f0*/  FFMA.FTZ R69, R85, c[0x0][0x23c], -R154.reuse ;  /* 0x00008f0055457a23 */ /* 0x100fe4000001089a */
[--C-:B------:R-:W-:Y:S01]  /*19500*/  FFMA.FTZ R71, R86, c[0x0][0x23c], -R151.reuse ;  /* 0x00008f0056477a23 */ /* 0x100fe20000010897 */
[C---:B------:R-:W-:Y:S04]  /*19510*/  HMMA.16816.F32 R12, R20.reuse, R32, R12 ;  /* 0x00000020140c723c */ /* 0x040fe8000000180c */
[--C-:B------:R-:W-:Y:S02]  /*19520*/  FFMA.FTZ R70, R87, c[0x0][0x23c], -R151.reuse ;  /* 0x00008f0057467a23 */ /* 0x100fe40000010897 */
[----:B------:R-:W4:Y:S01]  /*19530*/  MUFU.EX2 R180, R180 ;  /* 0x000000b400b47308 */ /* 0x000f220000000800 */
        /* <DEDUP_REMOVED lines=15> */
[----:B----4-:R-:W-:Y:S01]  /*19630*/  F2FP.PACK_AB R23, R180, R185 ;  /* 0x000000b9b417723e */ /* 0x010fe200000000ff */
        /* <DEDUP_REMOVED lines=55> */
[C---:B-----5:R-:W-:Y:S03]  /*199b0*/  HMMA.16816.F32 R4, R20.reuse, R28, R4 ;  /* 0x0000001c1404723c */ /* 0x060fe60000001804 */
        /* <DEDUP_REMOVED lines=346> */
.L_x_936:
[----:B------:R-:W1:Y:S01]  /*1af60*/  SHFL.BFLY PT, R4, R242, 0x2, 0x1f ;  /* 0x0c401f00f2047f89 */ /* 0x000e6200000e0000 */
[----:B------:R-:W-:Y:S01]  /*1af70*/  IMAD.MOV.U32 R9, RZ, RZ, 0x3f800000 ;  /* 0x3f800000ff097424 */ /* 0x000fe200078e00ff */
[----:B------:R-:W-:Y:S01]  /*1af80*/  ULDC.U8 UR4, c[0x0][0x328] ;  /* 0x0000ca0000047ab9 */ /* 0x000fe20000000000 */
[----:B------:R-:W-:Y:S01]  /*1af90*/  IMAD.MOV.U32 R10, RZ, RZ, 0x3f800000 ;  /* 0x3f800000ff0a7424 */ /* 0x000fe200078e00ff */
[----:B------:R-:W2:Y:S04]  /*1afa0*/  SHFL.BFLY PT, R3, R241, 0x2, 0x1f ;  /* 0x0c401f00f1037f89 */ /* 0x000ea800000e0000 */
[----:B------:R-:W3:Y:S01]  /*1afb0*/  S2R R5, SR_TID.X ;  /* 0x0000000000057919 */ /* 0x000ee20000002100 */
[----:B-1----:R-:W-:-:S03]  /*1afc0*/  FADD.FTZ R242, R4, R242 ;  /* 0x000000f204f27221 */ /* 0x002fc60000010000 */
[----:B------:R-:W1:Y:S01]  /*1afd0*/  S2R R4, SR_TID.X ;  /* 0x0000000000047919 */ /* 0x000e620000002100 */
[----:B--2---:R-:W-:-:S03]  /*1afe0*/  FADD.FTZ R241, R3, R241 ;  /* 0x000000f103f17221 */ /* 0x004fc60000010000 */
[----:B------:R-:W2:Y:S01]  /*1aff0*/  SHFL.BFLY PT, R7, R242, 0x1, 0x1f ;  /* 0x0c201f00f2077f89 */ /* 0x000ea200000e0000 */
[----:B---3--:R-:W-:-:S03]  /*1b000*/  SHF.R.S32.HI R11, RZ, 0x1f, R5 ;  /* 0x0000001fff0b7819 */ /* 0x008fc60000011405 */
[----:B------:R-:W3:Y:S01]  /*1b010*/  SHFL.BFLY PT, R6, R241, 0x1, 0x1f ;  /* 0x0c201f00f1067f89 */ /* 0x000ee200000e0000 */
[CC--:B------:R-:W-:Y:S02]  /*1b020*/  LEA.HI R12, R11.reuse, R5.reuse, RZ, 0x5 ;  /* 0x000000050b0c7211 */ /* 0x0c0fe400078f28ff */
[----:B------:R-:W-:Y:S02]  /*1b030*/  LEA.HI R11, R11, R5, RZ, 0x2 ;  /* 0x000000050b0b7211 */ /* 0x000fe400078f10ff */
[----:B------:R-:W-:Y:S02]  /*1b040*/  SHF.R.S32.HI R14, RZ, 0x5, R12 ;  /* 0x00000005ff0e7819 */ /* 0x000fe4000001140c */
[----:B------:R-:W-:-:S04]  /*1b050*/  LOP3.LUT R11, R11, 0xfffffffc, RZ, 0xc0, !PT ;  /* 0xfffffffc0b0b7812 */ /* 0x000fc800078ec0ff */
[----:B------:R-:W-:Y:S02]  /*1b060*/  IADD3 R11, -R11, R5, RZ ;  /* 0x000000050b0b7210 */ /* 0x000fe40007ffe1ff */
[----:B-1----:R-:W-:-:S03]  /*1b070*/  SHF.R.S32.HI R3, RZ, 0x1f, R4 ;  /* 0x0000001fff037819 */ /* 0x002fc60000011404 */
[----:B------:R-:W-:Y:S01]  /*1b080*/  IMAD R11, R14, 0x100, R11 ;  /* 0x000001000e0b7824 */ /* 0x000fe200078e020b */
[----:B------:R-:W-:Y:S01]  /*1b090*/  LEA.HI R3, R3, R4, RZ, 0x2 ;  /* 0x0000000403037211 */ /* 0x000fe200078f10ff */
[----:B--2---:R-:W-:-:S03]  /*1b0a0*/  FADD.FTZ R7, R242, R7 ;  /* 0x00000007f2077221 */ /* 0x004fc60000010000 */
[----:B------:R-:W-:Y:S01]  /*1b0b0*/  SHF.R.S32.HI R3, RZ, 0x2, R3 ;  /* 0x00000002ff037819 */ /* 0x000fe20000011403 */
[----:B---3--:R-:W-:Y:S01]  /*1b0c0*/  FADD.FTZ R6, R241, R6 ;  /* 0x00000006f1067221 */ /* 0x008fe20000010000 */
[----:B------:R-:W-:Y:S02]  /*1b0d0*/  FSETP.NE.FTZ.AND P1, PT, R7, RZ, PT ;  /* 0x000000ff0700720b */ /* 0x000fe40003f35000 */
[----:B------:R-:W-:Y:S02]  /*1b0e0*/  SHF.R.S32.HI R8, RZ, 0x1f, R3 ;  /* 0x0000001fff087819 */ /* 0x000fe40000011403 */
[----:B------:R-:W-:Y:S02]  /*1b0f0*/  FSETP.NE.FTZ.AND P0, PT, R6, RZ, PT ;  /* 0x000000ff0600720b */ /* 0x000fe40003f15000 */
[----:B------:R-:W-:-:S04]  /*1b100*/  LEA.HI R8, R8, R3, RZ, 0x3 ;  /* 0x0000000308087211 */ /* 0x000fc800078f18ff */
[----:B------:R-:W-:-:S03]  /*1b110*/  LOP3.LUT R8, R8, 0xfffffff8, RZ, 0xc0, !PT ;  /* 0xfffffff808087812 */ /* 0x000fc600078ec0ff */
[----:B------:R-:W1:Y:S02]  /*1b120*/  @P1 MUFU.RCP R9, R7 ;  /* 0x0000000700091308 */ /* 0x000e640000001000 */
[----:B------:R-:W-:-:S05]  /*1b130*/  IMAD.IADD R8, R3, 0x1, -R8 ;  /* 0x0000000103087824 */ /* 0x000fca00078e0a08 */
[C---:B------:R-:W-:Y:S01]  /*1b140*/  LEA.HI R13, R8.reuse, R8, RZ, 0x1 ;  /* 0x00000008080d7211 */ /* 0x040fe200078f08ff */
[----:B------:R-:W2:Y:S03]  /*1b150*/  @P0 MUFU.RCP R10, R6 ;  /* 0x00000006000a0308 */ /* 0x000ea60000001000 */
[----:B------:R-:W-:Y:S02]  /*1b160*/  SHF.R.S32.HI R15, RZ, 0x1, R13 ;  /* 0x00000001ff0f7819 */ /* 0x000fe4000001140d */
[----:B------:R-:W-:Y:S02]  /*1b170*/  LOP3.LUT R13, R13, 0x3fffffe, RZ, 0xc0, !PT ;  /* 0x03fffffe0d0d7812 */ /* 0x000fe400078ec0ff */
[C---:B------:R-:W-:Y:S01]  /*1b180*/  LOP3.LUT P2, RZ, R15.reuse, 0x2, RZ, 0xc0, !PT ;  /* 0x000000020fff7812 */ /* 0x040fe2000784c0ff */
[C---:B------:R-:W-:Y:S01]  /*1b190*/  IMAD.SHL.U32 R16, R15.reuse, 0x40, RZ ;  /* 0x000000400f107824 */ /* 0x040fe200078e00ff */
[----:B------:R-:W3:Y:S01]  /*1b1a0*/  @P1 MUFU.LG2 R7, R7 ;  /* 0x0000000700071308 */ /* 0x000ee20000000c00 */
[----:B------:R-:W-:Y:S01]  /*1b1b0*/  IMAD.IADD R13, R8, 0x1, -R13 ;  /* 0x00000001080d7824 */ /* 0x000fe200078e0a0d */
[----:B------:R-:W-:Y:S01]  /*1b1c0*/  LOP3.LUT R8, R15, 0x1, RZ, 0xc0, !PT ;  /* 0x000000010f087812 */ /* 0x000fe200078ec0ff */
[C---:B-1----:R-:W-:Y:S01]  /*1b1d0*/  FMUL.FTZ R144, R9.reuse, R144 ;  /* 0x0000009009907220 */ /* 0x042fe20000410000 */
[----:B------:R-:W-:Y:S01]  /*1b1e0*/  LOP3.LUT R16, R16, 0xc0, RZ, 0xc0, !PT ;  /* 0x000000c010107812 */ /* 0x000fe200078ec0ff */
[----:B------:R-:W-:Y:S01]  /*1b1f0*/  FMUL.FTZ R145, R9, R145 ;  /* 0x0000009109917220 */ /* 0x000fe20000410000 */
[----:B------:R-:W-:Y:S01]  /*1b200*/  LEA R11, R13, R11, 0x4 ;  /* 0x0000000b0d0b7211 */ /* 0x000fe200078e20ff */
[C---:B------:R-:W-:Y:S01]  /*1b210*/  FMUL.FTZ R140, R9.reuse, R140 ;  /* 0x0000008c098c7220 */ /* 0x040fe20000410000 */
[----:B------:R-:W-:Y:S01]  /*1b220*/  LEA.HI R16, R16, R16, RZ, 0x1d ;  /* 0x0000001010107211 */ /* 0x000fe200078fe8ff */
[C---:B------:R-:W-:Y:S01]  /*1b230*/  FMUL.FTZ R141, R9.reuse, R141 ;  /* 0x0000008d098d7220 */ /* 0x040fe20000410000 */
[----:B------:R-:W-:Y:S01]  /*1b240*/  ISETP.NE.U32.AND P3, PT, R8, 0x1, PT ;  /* 0x000000010800780c */ /* 0x000fe20003f65070 */
[----:B------:R-:W-:Y:S01]  /*1b250*/  FMUL.FTZ R136, R9, R136 ;  /* 0x0000008809887220 */ /* 0x000fe20000410000 */
[----:B------:R-:W-:Y:S01]  /*1b260*/  F2FP.PACK_AB R144, R145, R144 ;  /* 0x000000909190723e */ /* 0x000fe200000000ff */
[----:B------:R-:W-:Y:S01]  /*1b270*/  IMAD.U32 R11, R11, 0x2, R16 ;  /* 0x000000020b0b7824 */ /* 0x000fe200078e0010 */
[----:B------:R-:W-:Y:S01]  /*1b280*/  F2FP.PACK_AB R140, R141, R140 ;  /* 0x0000008c8d8c723e */ /* 0x000fe200000000ff */
[----:B------:R-:W-:-:S02]  /*1b290*/  FMUL.FTZ R137, R9, R137 ;  /* 0x0000008909897220 */ /* 0x000fc40000410000 */
[----:B------:R-:W-:Y:S01]  /*1b2a0*/  FMUL.FTZ R132, R9, R132 ;  /* 0x0000008409847220 */ /* 0x000fe20000410000 */
[----:B------:R-:W-:Y:S01]  /*1b2b0*/  SHF.L.U32 R11, R11, 0x1, RZ ;  /* 0x000000010b0b7819 */ /* 0x000fe200000006ff */
[----:B------:R-:W-:Y:S01]  /*1b2c0*/  FMUL.FTZ R9, R9, R133 ;  /* 0x0000008509097220 */ /* 0x000fe20000410000 */
[----:B------:R-:W-:Y:S01]  /*1b2d0*/  F2FP.PACK_AB R136, R137, R136 ;  /* 0x000000888988723e */ /* 0x000fe200000000ff */
[----:B------:R-:W-:Y:S02]  /*1b2e0*/  IMAD.MOV.U32 R8, RZ, RZ, -0x10 ;  /* 0xfffffff0ff087424 */ /* 0x000fe400078e00ff */
[C---:B--2---:R-:W-:Y:S01]  /*1b2f0*/  FMUL.FTZ R147, R10.reuse, R147 ;  /* 0x000000930a937220 */ /* 0x044fe20000410000 */
[----:B------:R-:W-:Y:S01]  /*1b300*/  F2FP.PACK_AB R132, R9, R132 ;  /* 0x000000840984723e */ /* 0x000fe200000000ff */
[----:B------:R-:W-:Y:S01]  /*1b310*/  FMUL.FTZ R146, R10, R146 ;  /* 0x000000920a927220 */ /* 0x000fe20000410000 */
[----:B------:R-:W-:Y:S01]  /*1b320*/  SEL R8, R8, 0x10, !P3 ;  /* 0x0000001008087807 */ /* 0x000fe20005800000 */
[C---:B------:R-:W-:Y:S01]  /*1b330*/  FMUL.FTZ R143, R10.reuse, R143 ;  /* 0x0000008f0a8f7220 */ /* 0x040fe20000410000 */
[C---:B------:R-:W-:Y:S01]  /*1b340*/  IADD3 R9, R11.reuse, 0x20, RZ ;  /* 0x000000200b097810 */ /* 0x040fe20007ffe0ff */
[C---:B------:R-:W-:Y:S01]  /*1b350*/  FMUL.FTZ R142, R10.reuse, R142 ;  /* 0x0000008e0a8e7220 */ /* 0x040fe20000410000 */
[----:B------:R-:W-:Y:S01]  /*1b360*/  @P2 IADD3 R9, R11, -0x20, RZ ;  /* 0xffffffe00b092810 */ /* 0x000fe20007ffe0ff */
[C---:B------:R-:W-:Y:S01]  /*1b370*/  FMUL.FTZ R139, R10.reuse, R139 ;  /* 0x0000008b0a8b7220 */ /* 0x040fe20000410000 */
[----:B------:R-:W-:Y:S01]  /*1b380*/  F2FP.PACK_AB R146, R147, R146 ;  /* 0x000000929392723e */ /* 0x000fe200000000ff */
[C---:B------:R-:W-:Y:S01]  /*1b390*/  FMUL.FTZ R138, R10.reuse, R138 ;  /* 0x0000008a0a8a7220 */ /* 0x040fe20000410000 */
[----:B------:R-:W-:Y:S01]  /*1b3a0*/  F2FP.PACK_AB R142, R143, R142 ;  /* 0x0000008e8f8e723e */ /* 0x000fe200000000ff */
[C---:B------:R-:W-:Y:S01]  /*1b3b0*/  FMUL.FTZ R135, R10.reuse, R135 ;  /* 0x000000870a877220 */ /* 0x040fe20000410000 */
[----:B------:R-:W-:Y:S01]  /*1b3c0*/  STS [R11], R144 ;  /* 0x000000900b007388 */ /* 0x000fe20000000800 */
[----:B------:R-:W-:Y:S01]  /*1b3d0*/  FMUL.FTZ R10, R10, R134 ;  /* 0x000000860a0a7220 */ /* 0x000fe20000410000 */
[----:B------:R-:W-:Y:S01]  /*1b3e0*/  F2FP.PACK_AB R138, R139, R138 ;  /* 0x0000008a8b8a723e */ /* 0x000fe200000000ff */
[----:B---3--:R-:W-:Y:S01]  /*1b3f0*/  @P1 FMUL.FTZ R7, R7, 0.69314718246459960938 ;  /* 0x3f31721807071820 */ /* 0x008fe20000410000 */
[----:B------:R-:W-:Y:S01]  /*1b400*/  STS [R11+0x200], R146 ;  /* 0x000200920b007388 */ /* 0x000fe20000000800 */
[----:B------:R-:W-:Y:S01]  /*1b410*/  ISETP.NE.AND P2, PT, RZ, UR4, PT ;  /* 0x00000004ff007c0c */ /* 0x000fe2000bf45270 */
[----:B------:R-:W-:Y:S01]  /*1b420*/  IMAD.MOV.U32 R13, RZ, RZ, 0x7f800000 ;  /* 0x7f800000ff0d7424 */ /* 0x000fe200078e00ff */
[----:B------:R-:W-:Y:S01]  /*1b430*/  F2FP.PACK_AB R135, R135, R10 ;  /* 0x0000000a8787723e */ /* 0x000fe200000000ff */
[----:B------:R-:W-:-:S02]  /*1b440*/  IMAD.IADD R10, R11, 0x1, R8 ;  /* 0x000000010b0a7824 */ /* 0x000fc400078e0208 */
[----:B------:R-:W-:-:S03]  /*1b450*/  IMAD.IADD R8, R8, 0x1, R9 ;  /* 0x0000000108087824 */ /* 0x000fc600078e0209 */
[----:B------:R-:W-:Y:S04]  /*1b460*/  STS [R10], R140 ;  /* 0x0000008c0a007388 */ /* 0x000fe80000000800 */
[----:B------:R1:W-:Y:S04]  /*1b470*/  STS [R10+0x200], R142 ;  /* 0x0002008e0a007388 */ /* 0x0003e80000000800 */
[----:B------:R2:W-:Y:S04]  /*1b480*/  STS [R9], R136 ;  /* 0x0000008809007388 */ /* 0x0005e80000000800 */
[----:B------:R2:W-:Y:S04]  /*1b490*/  STS [R9+0x200], R138 ;  /* 0x0002008a09007388 */ /* 0x0005e80000000800 */
[----:B------:R2:W-:Y:S04]  /*1b4a0*/  STS [R8], R132 ;  /* 0x0000008408007388 */ /* 0x0005e80000000800 */
[----:B------:R2:W-:Y:S01]  /*1b4b0*/  STS [R8+0x200], R135 ;  /* 0x0002008708007388 */ /* 0x0005e20000000800 */
[----:B-1----:R-:W1:Y:S02]  /*1b4c0*/  @P0 MUFU.LG2 R10, R6 ;  /* 0x00000006000a0308 */ /* 0x002e640000000c00 */
[----:B-1----:R-:W-:Y:S01]  /*1b4d0*/  @P0 FMUL.FTZ R10, R10, 0.69314718246459960938 ;  /* 0x3f3172180a0a0820 */ /* 0x002fe20000410000 */
[----:B------:R-:W-:Y:S01]  /*1b4e0*/  MOV R6, 0x7f800000 ;  /* 0x7f80000000067802 */ /* 0x000fe20000000f00 */
[----:B------:R-:W-:-:S02]  /*1b4f0*/  @P1 FFMA.FTZ R6, R2, c[0x0][0x238], R7 ;  /* 0x00008e0002061a23 */ /* 0x000fc40000010007 */
[----:B------:R-:W-:Y:S01]  /*1b500*/  @P0 FFMA.FTZ R13, R0, c[0x0][0x238], R10 ;  /* 0x00008e00000d0a23 */ /* 0x000fe2000001000a */
[----:B------:R-:W-:Y:S05]  /*1b510*/  @!P2 BRA `(.L_x_941) ;  /* 0x000000700000a947 */ /* 0x000fea0003800000 */
[----:B--2---:R-:W1:Y:S01]  /*1b520*/  S2R R0, SR_CTAID.Y ;  /* 0x0000000000007919 */ /* 0x004e620000002600 */
[----:B------:R-:W-:-:S03]  /*1b530*/  ISETP.NE.AND P0, PT, R230, -0x1, PT ;  /* 0xffffffffe600780c */ /* 0x000fc60003f05270 */
[----:B------:R-:W2:Y:S01]  /*1b540*/  S2R R2, SR_CTAID.Z ;  /* 0x0000000000027919 */ /* 0x000ea20000002700 */
[----:B-1----:R-:W-:-:S05]  /*1b550*/  IMAD R7, R0, c[0x0][0x214], RZ ;  /* 0x0000850000077a24 */ /* 0x002fca00078e02ff */
[----:B------:R-:W-:-:S05]  /*1b560*/  SEL R7, R7, R230, !P0 ;  /* 0x000000e607077207 */ /* 0x000fca0004000000 */
[----:B--2---:R-:W-:Y:S01]  /*1b570*/  IMAD R7, R2, c[0x0][0x234], R7 ;  /* 0x00008d0002077a24 */ /* 0x004fe200078e0207 */
[----:B------:R-:W-:Y:S05]  /*1b580*/  BRA `(.L_x_942) ;  /* 0x0000004000007947 */ /* 0x000fea0003800000 */
.L_x_941:
[----:B--2---:R-:W1:Y:S04]  /*1b590*/  S2R R2, SR_CTAID.Z ;  /* 0x0000000000027919 */ /* 0x004e680000002700 */
[----:B------:R-:W1:Y:S02]  /*1b5a0*/  S2R R0, SR_CTAID.Y ;  /* 0x0000000000007919 */ /* 0x000e640000002600 */
[----:B-1----:R-:W-:-:S04]  /*1b5b0*/  IMAD R7, R0, c[0x0][0x1c0], R2 ;  /* 0x0000700000077a24 */ /* 0x002fc800078e0202 */
[----:B------:R-:W-:Y:S02]  /*1b5c0*/  IMAD R7, R7, c[0x0][0x214], RZ ;  /* 0x0000850007077a24 */ /* 0x000fe400078e02ff */
.L_x_942:
[----:B------:R-:W-:Y:S01]  /*1b5d0*/  BAR.SYNC.DEFER_BLOCKING 0x0 ;  /* 0x0000000000007b1d */ /* 0x000fe20000010000 */
[----:B------:R-:W-:Y:S01]  /*1b5e0*/  SHF.R.S32.HI R15, RZ, 0x1f, R4 ;  /* 0x0000001fff0f7819 */ /* 0x000fe20000011404 */
[----:B------:R-:W-:Y:S01]  /*1b5f0*/  IMAD.WIDE.U32 R16, R230, c[0x0][0x1e8], RZ ;  /* 0x00007a00e6107a25 */ /* 0x000fe200078e00ff */
[----:B------:R-:W-:Y:S02]  /*1b600*/  LOP3.LUT R12, R12, 0xffffffe0, RZ, 0xc0, !PT ;  /* 0xffffffe00c0c7812 */ /* 0x000fe400078ec0ff */
[----:B------:R-:W-:Y:S01]  /*1b610*/  LEA.HI R15, R15, R4, RZ, 0x5 ;  /* 0x000000040f0f7211 */ /* 0x000fe200078f28ff */
[----:B------:R-:W-:Y:S01]  /*1b620*/  IMAD.WIDE.U32 R18, R0, c[0x0][0x1e0], RZ ;  /* 0x0000780000127a25 */ /* 0x000fe200078e00ff */
[C---:B------:R-:W-:Y:S01]  /*1b630*/  ISETP.NE.AND P0, PT, R230.reuse, -0x1, PT ;  /* 0xffffffffe600780c */ /* 0x040fe20003f05270 */
[----:B------:R-:W-:Y:S01]  /*1b640*/  ULDC.64 UR4, c[0x0][0x118] ;  /* 0x0000460000047ab9 */ /* 0x000fe20000000a00 */
[----:B------:R-:W-:Y:S01]  /*1b650*/  LOP3.LUT R15, R15, 0xffffffe0, RZ, 0xc0, !PT ;  /* 0xffffffe00f0f7812 */ /* 0x000fe200078ec0ff */
[----:B------:R-:W-:Y:S01]  /*1b660*/  IMAD.IADD R12, R5, 0x1, -R12 ;  /* 0x00000001050c7824 */ /* 0x000fe200078e0a0c */
[----:B------:R-:W-:Y:S01]  /*1b670*/  SHF.R.S32.HI R5, RZ, 0x1f, R14 ;  /* 0x0000001fff057819 */ /* 0x000fe2000001140e */
[----:B------:R-:W-:Y:S01]  /*1b680*/  BSSY B0, `(.L_x_943) ;  /* 0x0000020000007945 */ /* 0x000fe20003800000 */
[----:B------:R-:W-:Y:S01]  /*1b690*/  IMAD R230, R230, c[0x0][0x1ec], R17 ;  /* 0x00007b00e6e67a24 */ /* 0x000fe200078e0211 */
[----:B------:R-:W-:Y:S01]  /*1b6a0*/  SEL R16, R18, R16, !P0 ;  /* 0x0000001012107207 */ /* 0x000fe20004000000 */
[----:B------:R-:W-:Y:S01]  /*1b6b0*/  IMAD.IADD R15, R4, 0x1, -R15 ;  /* 0x00000001040f7824 */ /* 0x000fe200078e0a0f */
[----:B------:R-:W-:-:S02]  /*1b6c0*/  LOP3.LUT P1, RZ, R12, 0x3, RZ, 0xc0, !PT ;  /* 0x000000030cff7812 */ /* 0x000fc4000782c0ff */
[----:B------:R-:W-:Y:S02]  /*1b6d0*/  SHF.R.S32.HI R4, RZ, 0x1f, R0 ;  /* 0x0000001fff047819 */ /* 0x000fe40000011400 */
[----:B------:R-:W-:Y:S02]  /*1b6e0*/  SHF.R.S32.HI R12, RZ, 0x1f, R15 ;  /* 0x0000001fff0c7819 */ /* 0x000fe4000001140f */
[----:B------:R-:W-:Y:S01]  /*1b6f0*/  LEA.HI R5, R5, R14, RZ, 0x2 ;  /* 0x0000000e05057211 */ /* 0x000fe200078f10ff */
[----:B------:R-:W-:Y:S01]  /*1b700*/  IMAD R4, R4, c[0x0][0x1e0], RZ ;  /* 0x0000780004047a24 */ /* 0x000fe200078e02ff */
[----:B------:R1:W2:Y:S01]  /*1b710*/  LDS.128 R8, [R234] ;  /* 0x00000000ea087984 */ /* 0x0002a20000000c00 */
[----:B------:R-:W-:Y:S02]  /*1b720*/  LEA.HI R12, R12, R15, RZ, 0x2 ;  /* 0x0000000f0c0c7211 */ /* 0x000fe400078f10ff */
[----:B------:R-:W-:Y:S01]  /*1b730*/  LOP3.LUT R5, R5, 0xffffffc, RZ, 0xc0, !PT ;  /* 0x0ffffffc05057812 */ /* 0x000fe200078ec0ff */
[----:B------:R-:W3:Y:S01]  /*1b740*/  LDS.128 R232, [R234+0x800] ;  /* 0x00080000eae87984 */ /* 0x000ee20000000c00 */
[----:B------:R-:W-:Y:S01]  /*1b750*/  SHF.R.S32.HI R12, RZ, 0x2, R12 ;  /* 0x00000002ff0c7819 */ /* 0x000fe2000001140c */
[----:B------:R-:W-:-:S02]  /*1b760*/  IMAD R4, R0, c[0x0][0x1e4], R4 ;  /* 0x0000790000047a24 */ /* 0x000fc400078e0204 */
[----:B------:R-:W-:Y:S02]  /*1b770*/  IMAD.IADD R5, R14, 0x1, -R5 ;  /* 0x000000010e057824 */ /* 0x000fe400078e0a05 */
[----:B------:R-:W-:Y:S02]  /*1b780*/  @!P0 IMAD.IADD R230, R19, 0x1, R4 ;  /* 0x0000000113e68824 */ /* 0x000fe400078e0204 */
[----:B------:R-:W-:Y:S01]  /*1b790*/  IMAD R5, R5, 0x10, R12 ;  /* 0x0000001005057824 */ /* 0x000fe200078e020c */
        /* <DEDUP_REMOVED lines=14> */
.L_x_944:
[----:B------:R-:W-:Y:S05]  /*1b880*/  BSYNC B0 ;  /* 0x0000000000007941 */ /* 0x000fea0003800000 */
.L_x_943:
[----:B------:R-:W5:Y:S01]  /*1b890*/  S2R R4, SR_CTAID.X ;  /* 0x0000000000047919 */ /* 0x000f620000002500 */
[--C-:B------:R-:W-:Y:S01]  /*1b8a0*/  SHF.R.S32.HI R7, RZ, 0x1f, R148.reuse ;  /* 0x0000001fff077819 */ /* 0x100fe20000011494 */
[----:B----4-:R-:W-:Y:S01]  /*1b8b0*/  IMAD.MOV.U32 R6, RZ, RZ, R148 ;  /* 0x000000ffff067224 */ /* 0x010fe200078e0094 */
[----:B------:R-:W-:Y:S01]  /*1b8c0*/  ISETP.GE.AND P1, PT, R148, c[0x0][0x220], PT ;  /* 0x0000880094007a0c */ /* 0x000fe20003f26270 */
[----:B------:R-:W-:Y:S01]  /*1b8d0*/  BSSY B0, `(.L_x_945) ;  /* 0x0000019000007945 */ /* 0x000fe20003800000 */
[----:B------:R-:W-:-:S05]  /*1b8e0*/  SHF.R.S32.HI R5, RZ, 0x1f, R2 ;  /* 0x0000001fff057819 */ /* 0x000fca0000011402 */
[----:B------:R-:W-:-:S04]  /*1b8f0*/  IMAD R5, R5, c[0x0][0x1f0], RZ ;  /* 0x00007c0005057a24 */ /* 0x000fc800078e02ff */
[----:B------:R-:W-:Y:S02]  /*1b900*/  IMAD R5, R2, c[0x0][0x1f4], R5 ;  /* 0x00007d0002057a24 */ /* 0x000fe400078e0205 */
[----:B-----5:R-:W-:-:S04]  /*1b910*/  IMAD.SHL.U32 R4, R4, 0x40, RZ ;  /* 0x0000004004047824 */ /* 0x020fc800078e00ff */
[----:B------:R-:W-:Y:S01]  /*1b920*/  IMAD.WIDE.U32 R6, R4, c[0x0][0x1e8], R6 ;  /* 0x00007a0004067a25 */ /* 0x000fe200078e0006 */
[----:B------:R-:W-:-:S04]  /*1b930*/  SHF.R.S32.HI R0, RZ, 0x1f, R4 ;  /* 0x0000001fff007819 */ /* 0x000fc80000011404 */
[----:B------:R-:W-:Y:S01]  /*1b940*/  IADD3 R16, P0, R16, R6, RZ ;  /* 0x0000000610107210 */ /* 0x000fe20007f1e0ff */
[----:B------:R-:W-:-:S04]  /*1b950*/  IMAD R0, R0, c[0x0][0x1e8], RZ ;  /* 0x00007a0000007a24 */ /* 0x000fc800078e02ff */
[C---:B------:R-:W-:Y:S01]  /*1b960*/  IMAD R0, R4.reuse, c[0x0][0x1ec], R0 ;  /* 0x00007b0004007a24 */ /* 0x040fe200078e0200 */
[----:B------:R-:W-:-:S04]  /*1b970*/  IADD3 R4, -R4, R229, RZ ;  /* 0x000000e504047210 */ /* 0x000fc80007ffe1ff */
[----:B------:R-:W-:Y:S02]  /*1b980*/  IADD3.X R17, R230, R7, R0, P0, !PT ;  /* 0x00000007e6117210 */ /* 0x000fe400007fe400 */
[----:B------:R-:W-:Y:S02]  /*1b990*/  ISETP.GE.OR P0, PT, R3, R4, P1 ;  /* 0x000000040300720c */ /* 0x000fe40000f06670 */
[----:B------:R-:W-:Y:S01]  /*1b9a0*/  SHF.R.S32.HI R0, RZ, 0x1f, R3 ;  /* 0x0000001fff007819 */ /* 0x000fe20000011403 */
[----:B------:R-:W-:-:S04]  /*1b9b0*/  IMAD.WIDE.U32 R16, R2, c[0x0][0x1f0], R16 ;  /* 0x00007c0002107a25 */ /* 0x000fc800078e0010 */
[----:B------:R-:W-:-:S06]  /*1b9c0*/  IMAD.IADD R7, R5, 0x1, R17 ;  /* 0x0000000105077824 */ /* 0x000fcc00078e0211 */
        /* <DEDUP_REMOVED lines=9> */
.L_x_946:
[----:B------:R-:W-:Y:S05]  /*1ba60*/  BSYNC B0 ;  /* 0x0000000000007941 */ /* 0x000fea0003800000 */
.L_x_945:
[----:B------:R-:W-:-:S04]  /*1ba70*/  IADD3 R2, R3, 0x20, RZ ;  /* 0x0000002003027810 */ /* 0x000fc80007ffe0ff */
        /* <DEDUP_REMOVED lines=14> */
.L_x_947:
        /* <DEDUP_REMOVED lines=10> */
.L_x_5192:


//--------------------- .text._ZN5flash24flash_fwd_splitkv_kernelI23Flash_fwd_kernel_traitsILi32ELi64ELi256ELi4ELb0ELb0EN7cutlass6half_tE19Flash_kernel_traitsILi32ELi64ELi256ELi4ES3_EELb1ELb0ELb0ELb0ELb0ELb1ELb0ELb1EEEvNS_16Flash_fwd_paramsE --------------------------
	.section	.text._ZN5flash24flash_fwd_splitkv_kernelI23Flash_fwd_kernel_traitsILi32ELi64ELi256ELi4ELb0ELb0EN7cutlass6half_tE19Flash_kernel_traitsILi32ELi64ELi256ELi4ES3_EELb1ELb0ELb0ELb0ELb0ELb1ELb0ELb1EEEvNS_16Flash_fwd_paramsE,"ax",@progbits
	.sectioninfo	@"SHI_REGISTERS=255"
	.align	128
        .global         _ZN5flash24flash_fwd_splitkv_kernelI23Flash_fwd_kernel_traitsILi32ELi64ELi256ELi4ELb0ELb0EN7cutlass6half_tE19Flash_kernel_traitsILi32ELi64ELi256ELi4ES3_EELb1ELb0ELb0ELb0ELb0ELb1ELb0ELb1EEEvNS_16Flash_fwd_paramsE
        .type           _ZN5flash24flash_fwd_splitkv_kernelI23Flash_fwd_kernel_traitsILi32ELi64ELi256ELi4ELb0ELb0EN7cutlass6half_tE19Flash_kernel_traitsILi32ELi64ELi256ELi4ES3_EELb1ELb0ELb0ELb0ELb0ELb1ELb0ELb1EEEvNS_16Flash_fwd_paramsE,@function
        .size           _ZN5flash24flash_fwd_splitkv_kernelI23Flash_fwd_kernel_traitsILi32ELi64ELi256ELi4ELb0ELb0EN7cutlass6half_tE19Flash_kernel_traitsILi32ELi64ELi256ELi4ES3_EELb1ELb0ELb0ELb0ELb0ELb1ELb0ELb1EEEvNS_16Flash_fwd_paramsE,(.L_x_5193 - _ZN5flash24flash_fwd_splitkv_kernelI23Flash_fwd_kernel_traitsILi32ELi64ELi256ELi4ELb0ELb0EN7cutlass6half_tE19Flash_kernel_traitsILi32ELi64ELi256ELi4ES3_EELb1ELb0ELb0ELb0ELb0ELb1ELb0ELb1EEEvNS_16Flash_fwd_paramsE)
        .other          _ZN5flash24flash_fwd_splitkv_kernelI23Flash_fwd_kernel_traitsILi32ELi64ELi256ELi4ELb0ELb0EN7cutlass6half_tE19Flash_kernel_traitsILi32ELi64ELi256ELi4ES3_EELb1ELb0ELb0ELb0ELb0ELb1ELb0ELb1EEEvNS_16Flash_fwd_paramsE,@"STO_CUDA_ENTRY STV_DEFAULT"
_ZN5flash24flash_fwd_splitkv_kernelI23Flash_fwd_kernel_traitsILi32ELi64ELi256ELi4ELb0ELb0EN7cutlass6half_tE19Flash_kernel_traitsILi32ELi64ELi256ELi4ES3_EELb1ELb0ELb0ELb0ELb0ELb1ELb0ELb1EEEvNS_16Flash_fwd_paramsE:
.text._ZN5flash24flash_fwd_splitkv_kernelI23Flash_fwd_kernel_traitsILi32ELi64ELi256ELi4ELb0ELb0EN7cutlass6half_tE19Flash_kernel_traitsILi32ELi64ELi256ELi4ES3_EELb1ELb0ELb0ELb0ELb0ELb1ELb0ELb1EEEvNS_16Flash_fwd_paramsE:
[----:B------:R-:W-:Y:S02]  /*0000*/  MOV R1, c[0x0][0x28] ;  /* 0x00000a0000017a02 */ /* 0x000fe40000000f00 */
[----:B------:R-:W1:Y:S01]  /*0010*/  S2R R5, SR_CTAID.Y ;  /* 0x0000000000057919 */ /* 0x000e620000002600 */
[----:B------:R-:W2:Y:S01]  /*0020*/  LDC.U8 R0, c[0x0][0x312] ;  /* 0x0000c480ff007b82 */ /* 0x000ea20000000000 */
[----:B------:R-:W-:Y:S01]  /*0030*/  ISETP.NE.U32.AND P0, PT, RZ, c[0x0][0x240], PT ;  /* 0x00009000ff007a0c */ /* 0x000fe20003f05070 */
[----:B------:R-:W-:Y:S01]  /*0040*/  IMAD.MOV.U32 R6, RZ, RZ, 0x4 ;  /* 0x00000004ff067424 */ /* 0x000fe200078e00ff */
[----:B------:R-:W-:Y:S01]  /*0050*/  ULDC.64 UR6, c[0x0][0x118] ;  /* 0x0000460000067ab9 */ /* 0x000fe20000000a00 */
[----:B------:R-:W-:Y:S01]  /*0060*/  IMAD.MOV.U32 R245, RZ, RZ, -0x1 ;  /* 0xfffffffffff57424 */ /* 0x000fe200078e00ff */
[----:B------:R-:W-:Y:S02]  /*0070*/  ISETP.NE.AND.EX P0, PT, RZ, c[0x0][0x244], PT, P0 ;  /* 0x00009100ff007a0c */ /* 0x000fe40003f05300 */
[----:B------:R-:W-:Y:S02]  /*0080*/  ISETP.NE.U32.AND P2, PT, RZ, c[0x0][0x250], PT ;  /* 0x00009400ff007a0c */ /* 0x000fe40003f45070 */
[----:B------:R-:W-:-:S02]  /*0090*/  ISETP.EQ.U32.AND P3, PT, RZ, c[0x0][0x248], PT ;  /* 0x00009200ff007a0c */ /* 0x000fc40003f62070 */
[----:B------:R-:W-:Y:S02]  /*00a0*/  ISETP.NE.AND.EX P4, PT, RZ, c[0x0][0x254], PT, P2 ;  /* 0x00009500ff007a0c */ /* 0x000fe40003f85320 */
[----:B------:R-:W-:Y:S01]  /*00b0*/  IADD3 R1, R1, -0x8, RZ ;  /* 0xfffffff801017810 */ /* 0x000fe20007ffe0ff */
[----:B-1----:R-:W-:Y:S01]  /*00c0*/  IMAD.WIDE R2, R5, R6, c[0x0][0x240] ;  /* 0x0000900005027625 */ /* 0x002fe200078e0206 */
[----:B--2---:R-:W-:-:S04]  /*00d0*/  ISETP.NE.AND P1, PT, R0, RZ, PT ;  /* 0x000000ff0000720c */ /* 0x004fc80003f25270 */
[----:B------:R1:W2:Y:S01]  /*00e0*/  @P0 LDG.E R245, [R2.64] ;  /* 0x0000000602f50981 */ /* 0x0002a2000c1e1900 */
[----:B------:R-:W-:Y:S01]  /*00f0*/  IMAD.MOV.U32 R8, RZ, RZ, RZ ;  /* 0x000000ffff087224 */ /* 0x000fe200078e00ff */
[----:B------:R-:W-:Y:S02]  /*0100*/  ISETP.EQ.OR.EX P2, PT, RZ, c[0x0][0x24c], !P1, P3 ;  /* 0x00009300ff007a0c */ /* 0x000fe40004f42730 */
[----:B------:R1:W2:Y:S01]  /*0110*/  @P0 LDG.E R0, [R2.64+0x4] ;  /* 0x0000040602000981 */ /* 0x0002a2000c1e1900 */
[----:B------:R-:W-:-:S05]  /*0120*/  IMAD.WIDE R144, R5, R6, c[0x0][0x250] ;  /* 0x0000940005907625 */ /* 0x000fca00078e0206 */
[----:B------:R3:W5:Y:S01]  /*0130*/  @P4 LDG.E R8, [R144.64] ;  /* 0x0000000690084981 */ /* 0x000762000c1e1900 */
[----:B------:R-:W-:-:S03]  /*0140*/  IMAD.MOV.U32 R7, RZ, RZ, -0x1 ;  /* 0xffffffffff077424 */ /* 0x000fc600078e00ff */
[----:B------:R-:W4:Y:S04]  /*0150*/  S2R R23, SR_CTAID.X ;  /* 0x0000000000177919 */ /* 0x000f280000002500 */
[----:B------:R-:W2:Y:S04]  /*0160*/  S2R R100, SR_CTAID.Z ;  /* 0x0000000000647919 */ /* 0x000ea80000002700 */
[----:B------:R-:W2:Y:S01]  /*0170*/  S2R R134, SR_TID.X ;  /* 0x0000000000867919 */ /* 0x000ea20000002100 */
[----:B-1----:R-:W-:-:S05]  /*0180*/  IMAD.WIDE R2, R5, R6, c[0x0][0x248] ;  /* 0x0000920005027625 */ /* 0x002fca00078e0206 */
[----:B------:R3:W5:Y:S01]  /*0190*/  @!P2 LDG.E R7, [R2.64] ;  /* 0x000000060207a981 */ /* 0x000762000c1e1900 */
[----:B------:R-:W-:-:S04]  /*01a0*/  ISETP.NE.U32.AND P2, PT, RZ, c[0x0][0x248], PT ;  /* 0x00009200ff007a0c */ /* 0x000fc80003f45070 */
[----:B------:R-:W-:Y:S01]  /*01b0*/  ISETP.NE.AND.EX P2, PT, RZ, c[0x0][0x24c], PT, P2 ;  /* 0x00009300ff007a0c */ /* 0x000fe20003f45320 */
[----:B------:R-:W-:-:S04]  /*01c0*/  IMAD.MOV.U32 R11, RZ, RZ, R5 ;  /* 0x000000ffff0b7224 */ /* 0x000fc800078e0005 */
[--C-:B------:R-:W-:Y:S01]  /*01d0*/  IMAD.MOV.U32 R18, RZ, RZ, R11.reuse ;  /* 0x000000ffff127224 */ /* 0x100fe200078e000b */
[----:B------:R-:W-:Y:S01]  /*01e0*/  SHF.R.S32.HI R22, RZ, 0x1f, R11 ;  /* 0x0000001fff167819 */ /* 0x000fe2000001140b */
[----:B--2---:R-:W-:Y:S02]  /*01f0*/  @P0 IMAD.IADD R14, R0, 0x1, -R245 ;  /* 0x00000001000e0824 */ /* 0x004fe400078e0af5 */
[----:B------:R-:W-:-:S05]  /*0200*/  @!P0 IMAD.MOV.U32 R14, RZ, RZ, c[0x0][0x214] ;  /* 0x00008500ff0e8624 */ /* 0x000fca00078e00ff */
[----:B------:R3:W-:Y:S01]  /*0210*/  STL [R1], R14 ;  /* 0x0000000e01007387 */ /* 0x0007e20000100800 */
[----:B------:R-:W-:Y:S05]  /*0220*/  @!P2 BRA `(.L_x_948) ;  /* 0x000000400000a947 */ /* 0x000fea0003800000 */
[----:B----4-:R-:W2:Y:S02]  /*0230*/  @P1 LDG.E R0, [R2.64+0x4] ;  /* 0x0000040602001981 */ /* 0x010ea4000c1e1900 */
[----:B--2--5:R-:W-:-:S06]  /*0240*/  @P1 IADD3 R0, R0, -R7, RZ ;  /* 0x8000000700001210 */ /* 0x024fcc0007ffe0ff */
[----:B------:R1:W5:Y:S01]  /*0250*/  @!P1 LDG.E R0, [R2.64] ;  /* 0x0000000602009981 */ /* 0x000362000c1e1900 */
[----:B------:R-:W-:Y:S05]  /*0260*/  BRA `(.L_x_949) ;  /* 0x0000001000007947 */ /* 0x000fea0003800000 */
.L_x_948:
[----:B----4-:R-:W-:Y:S02]  /*0270*/  MOV R0, c[0x0][0x218] ;  /* 0x0000860000007a02 */ /* 0x010fe40000000f00 */
.L_x_949:
[----:B------:R-:W-:-:S04]  /*0280*/  ISETP.NE.U32.AND P0, PT, RZ, c[0x0][0x258], PT ;  /* 0x00009600ff007a0c */ /* 0x000fc80003f05070 */
[----:B------:R-:W-:-:S13]  /*0290*/  ISETP.NE.AND.EX P1, PT, RZ, c[0x0][0x25c], PT, P0 ;  /* 0x00009700ff007a0c */ /* 0x000fda0003f25300 */
[----:B-1-3--:R-:W-:-:S06]  /*02a0*/  @P1 IMAD.WIDE R2, R5, R6, c[0x0][0x258] ;  /* 0x0000960005021625 */ /* 0x00afcc00078e0206 */
[----:B------:R-:W2:Y:S01]  /*02b0*/  @P1 LDG.E R2, [R2.64] ;  /* 0x0000000602021981 */ /* 0x000ea2000c1e1900 */
[----:B------:R-:W-:Y:S01]  /*02c0*/  @!P1 ISETP.NE.U32.AND P0, PT, RZ, c[0x0][0x268], PT ;  /* 0x00009a00ff009a0c */ /* 0x000fe20003f05070 */
[----:B------:R-:W-:Y:S02]  /*02d0*/  IMAD.SHL.U32 R154, R23, 0x40, RZ ;  /* 0x00000040179a7824 */ /* 0x000fe400078e00ff */
[--C-:B-----5:R-:W-:Y:S01]  /*02e0*/  IMAD.IADD R88, R0, 0x1, -R8.reuse ;  /* 0x0000000100587824 */ /* 0x120fe200078e0a08 */
[----:B------:R-:W-:Y:S02]  /*02f0*/  @!P1 ISETP.NE.AND.EX P2, PT, RZ, c[0x0][0x26c], PT, P0 ;  /* 0x00009b00ff009a0c */ /* 0x000fe40003f45300 */
[----:B------:R-:W-:Y:S02]  /*0300*/  ISETP.GT.AND P0, PT, R14, R154, PT ;  /* 0x0000009a0e00720c */ /* 0x000fe40003f04270 */
[----:B------:R-:W-:Y:S01]  /*0310*/  @!P1 SEL R0, RZ, c[0x0][0x21c], !P2 ;  /* 0x00008700ff009a07 */ /* 0x000fe20005000000 */
        /* <DEDUP_REMOVED lines=25> */
[----:B------:R-:W-:Y:S02]  /*04b0*/  SHF.R.S32.HI R10, RZ, 0x1f, R154 ;  /* 0x0000001fff0a7819 */ /* 0x000fe4000001149a */
[----:B------:R-:W-:-:S03]  /*04c0*/  LOP3.LUT R0, R13, 0xfffffffc, RZ, 0xc0, !PT ;  /* 0xfffffffc0d007812 */ /* 0x000fc600078ec0ff */
[----:B------:R-:W-:Y:S01]  /*04d0*/  IMAD R10, R10, c[0x0][0x1e8], RZ ;  /* 0x00007a000a0a7a24 */ /* 0x000fe200078e02ff */
[----:B------:R-:W-:-:S03]  /*04e0*/  IADD3 R12, -R0, R134, RZ ;  /* 0x00000086000c7210 */ /* 0x000fc60007ffe1ff */
[----:B------:R-:W-:Y:S01]  /*04f0*/  @P0 IMAD.WIDE.U32 R2, R245, c[0x0][0x1e8], RZ ;  /* 0x00007a00f5020a25 */ /* 0x000fe200078e00ff */
[----:B------:R-:W-:-:S03]  /*0500*/  SHF.L.U32 R4, R12, 0x3, RZ ;  /* 0x000000030c047819 */ /* 0x000fc600000006ff */
[----:B------:R-:W-:Y:S01]  /*0510*/  @!P0 IMAD R8, R22, c[0x0][0x1e0], RZ ;  /* 0x0000780016088a24 */ /* 0x000fe200078e02ff */
[----:B------:R-:W-:Y:S01]  /*0520*/  SHF.R.S32.HI R5, RZ, 0x1f, R4 ;  /* 0x0000001fff057819 */ /* 0x000fe20000011404 */
[----:B------:R-:W-:Y:S01]  /*0530*/  @!P0 IMAD.WIDE.U32 R6, R11, c[0x0][0x1e0], RZ ;  /* 0x000078000b068a25 */ /* 0x000fe200078e00ff */
[----:B------:R-:W-:-:S03]  /*0540*/  ISETP.GE.AND P1, PT, R4, c[0x0][0x220], PT ;  /* 0x0000880004007a0c */ /* 0x000fc60003f26270 */
[----:B------:R-:W-:Y:S02]  /*0550*/  @P0 IMAD R9, R245, c[0x0][0x1ec], R3 ;  /* 0x00007b00f5090a24 */ /* 0x000fe400078e0203 */
[----:B------:R-:W-:Y:S01]  /*0560*/  @P0 IMAD.MOV.U32 R0, RZ, RZ, R2 ;  /* 0x000000ffff000224 */ /* 0x000fe200078e0002 */
[----:B------:R-:W-:Y:S01]  /*0570*/  @!P0 MOV R0, R6 ;  /* 0x0000000600008202 */ /* 0x000fe20000000f00 */
[----:B------:R-:W-:Y:S01]  /*0580*/  @!P0 IMAD R8, R11, c[0x0][0x1e4], R8 ;  /* 0x000079000b088a24 */ /* 0x000fe200078e0208 */
[----:B------:R-:W-:Y:S01]  /*0590*/  SHF.R.S32.HI R6, RZ, 0x1f, R100 ;  /* 0x0000001fff067819 */ /* 0x000fe20000011464 */
[----:B------:R-:W-:-:S04]  /*05a0*/  IMAD.WIDE.U32 R2, R154, c[0x0][0x1e8], R4 ;  /* 0x00007a009a027a25 */ /* 0x000fc800078e0004 */
[----:B------:R-:W-:Y:S01]  /*05b0*/  @!P0 IMAD.IADD R9, R7, 0x1, R8 ;  /* 0x0000000107098824 */ /* 0x000fe200078e0208 */
[----:B------:R-:W-:Y:S01]  /*05c0*/  IADD3 R2, P0, R0, R2, RZ ;  /* 0x0000000200027210 */ /* 0x000fe20007f1e0ff */
[C---:B------:R-:W-:Y:S01]  /*05d0*/  IMAD R5, R154.reuse, c[0x0][0x1ec], R10 ;  /* 0x00007b009a057a24 */ /* 0x040fe200078e020a */
[----:B------:R-:W-:Y:S01]  /*05e0*/  IADD3 R10, -R154, R14, RZ ;  /* 0x0000000e9a0a7210 */ /* 0x000fe20007ffe1ff */
[----:B------:R-:W-:Y:S01]  /*05f0*/  IMAD R6, R6, c[0x0][0x1f0], RZ ;  /* 0x00007c0006067a24 */ /* 0x000fe200078e02ff */
[----:B------:R-:W-:Y:S01]  /*0600*/  SHF.R.S32.HI R0, RZ, 0x2, R13 ;  /* 0x00000002ff007819 */ /* 0x000fe2000001140d */
[----:B------:R-:W-:Y:S01]  /*0610*/  IMAD R7, R11, c[0x0][0x1c0], R100 ;  /* 0x000070000b077a24 */ /* 0x000fe200078e0264 */
[----:B------:R-:W-:Y:S01]  /*0620*/  IADD3.X R3, R9, R3, R5, P0, !PT ;  /* 0x0000000309037210 */ /* 0x000fe200007fe405 */
[----:B------:R-:W-:Y:S01]  /*0630*/  IMAD R6, R100, c[0x0][0x1f4], R6 ;  /* 0x00007d0064067a24 */ /* 0x000fe200078e0206 */
[----:B------:R-:W-:Y:S01]  /*0640*/  ISETP.GE.OR P0, PT, R0, R10, P1 ;  /* 0x0000000a0000720c */ /* 0x000fe20000f06670 */
[----:B------:R-:W-:Y:S01]  /*0650*/  IMAD R11, R7, c[0x0][0x214], R154 ;  /* 0x00008500070b7a24 */ /* 0x000fe200078e029a */
[----:B------:R-:W-:Y:S01]  /*0660*/  SHF.R.S32.HI R13, RZ, 0x1f, R0 ;  /* 0x0000001fff0d7819 */ /* 0x000fe20000011400 */
[----:B------:R-:W-:-:S04]  /*0670*/  IMAD.WIDE.U32 R4, R100, c[0x0][0x1f0], R2 ;  /* 0x00007c0064047a25 */ /* 0x000fc800078e0002 */
[----:B------:R-:W-:-:S06]  /*0680*/  IMAD.IADD R3, R5, 0x1, R6 ;  /* 0x0000000105037824 */ /* 0x000fcc00078e0206 */
[----:B------:R-:W-:Y:S05]  /*0690*/  @P0 BRA `(.L_x_952) ;  /* 0x0000008000000947 */ /* 0x000fea0003800000 */
[----:B------:R-:W-:Y:S01]  /*06a0*/  MOV R2, R4 ;  /* 0x0000000400027202 */ /* 0x000fe20000000f00 */
[----:B------:R-:W-:-:S04]  /*06b0*/  IMAD R8, R13, c[0x0][0x1e8], RZ ;  /* 0x00007a000d087a24 */ /* 0x000fc800078e02ff */
[----:B------:R-:W-:-:S04]  /*06c0*/  IMAD.WIDE.U32 R6, R0, c[0x0][0x1e8], R2 ;  /* 0x00007a0000067a25 */ /* 0x000fc800078e0002 */
[----:B------:R-:W-:-:S05]  /*06d0*/  IMAD R8, R0, c[0x0][0x1ec], R8 ;  /* 0x00007b0000087a24 */ /* 0x000fca00078e0208 */
[----:B------:R-:W-:Y:S02]  /*06e0*/  IADD3 R7, R7, R8, RZ ;  /* 0x0000000807077210 */ /* 0x000fe40007ffe0ff */
[----:B------:R-:W-:-:S04]  /*06f0*/  LEA R8, P0, R6, c[0x0][0x1d0], 0x1 ;  /* 0x0000740006087a11 */ /* 0x000fc800078008ff */
[----:B------:R-:W-:-:S05]  /*0700*/  LEA.HI.X R9, R6, c[0x0][0x1d4], R7, 0x1, P0 ;  /* 0x0000750006097a11 */ /* 0x000fca00000f0c07 */
[----:B------:R1:W-:Y:S04]  /*0710*/  STG.E.128 [R8.64], RZ ;  /* 0x000000ff08007986 */ /* 0x0003e8000c101d06 */
.L_x_952:
[----:B------:R-:W-:Y:S05]  /*0720*/  BSYNC B0 ;  /* 0x0000000000007941 */ /* 0x000fea0003800000 */
.L_x_951:
[----:B------:R-:W-:Y:S01]  /*0730*/  IADD3 R6, R0, 0x20, RZ ;  /* 0x0000002000067810 */ /* 0x000fe20007ffe0ff */
[----:B------:R-:W-:Y:S03]  /*0740*/  BSSY B0, `(.L_x_953) ;  /* 0x000000e000007945 */ /* 0x000fe60003800000 */
[CC--:B------:R-:W-:Y:S02]  /*0750*/  ISETP.GE.OR P0, PT, R6.reuse, R10.reuse, P1 ;  /* 0x0000000a0600720c */ /* 0x0c0fe40000f06670 */
[----:B------:R-:W-:-:S11]  /*0760*/  ISETP.GE.AND P2, PT, R6, R10, PT ;  /* 0x0000000a0600720c */ /* 0x000fd60003f46270 */
[----:B------:R-:W-:Y:S05]  /*0770*/  @P0 BRA `(.L_x_954) ;  /* 0x000000a000000947 */ /* 0x000fea0003800000 */
[----:B------:R-:W-:-:S04]  /*0780*/  IADD3 R5, P0, R0, 0x20, RZ ;  /* 0x0000002000057810 */ /* 0x000fc80007f1e0ff */
[----:B------:R-:W-:-:S05]  /*0790*/  IADD3.X R2, RZ, R13, RZ, P0, !PT ;  /* 0x0000000dff027210 */ /* 0x000fca00007fe4ff */
[----:B-1----:R-:W-:Y:S01]  /*07a0*/  IMAD R8, R2, c[0x0][0x1e8], RZ ;  /* 0x00007a0002087a24 */ /* 0x002fe200078e02ff */
[----:B------:R-:W-:-:S05]  /*07b0*/  MOV R2, R4 ;  /* 0x0000000400027202 */ /* 0x000fca0000000f00 */
[----:B------:R-:W-:-:S04]  /*07c0*/  IMAD.WIDE.U32 R6, R5, c[0x0][0x1e8], R2 ;  /* 0x00007a0005067a25 */ /* 0x000fc800078e0002 */
[----:B------:R-:W-:Y:S01]  /*07d0*/  IMAD R3, R5, c[0x0][0x1ec], R8 ;  /* 0x00007b0005037a24 */ /* 0x000fe200078e0208 */
[----:B------:R-:W-:-:S04]  /*07e0*/  LEA R2, P0, R6, c[0x0][0x1d0], 0x1 ;  /* 0x0000740006027a11 */ /* 0x000fc800078008ff */
[----:B------:R-:W-:-:S04]  /*07f0*/  IADD3 R3, R7, R3, RZ ;  /* 0x0000000307037210 */ /* 0x000fc80007ffe0ff */
[----:B------:R-:W-:-:S05]  /*0800*/  LEA.HI.X R3, R6, c[0x0][0x1d4], R3, 0x1, P0 ;  /* 0x0000750006037a11 */ /* 0x000fca00000f0c03 */
[----:B------:R1:W-:Y:S02]  /*0810*/  STG.E.128 [R2.64], RZ ;  /* 0x000000ff02007986 */ /* 0x0003e4000c101d06 */
.L_x_954:
[----:B------:R-:W-:Y:S05]  /*0820*/  BSYNC B0 ;  /* 0x0000000000007941 */ /* 0x000fea0003800000 */
.L_x_953:
[----:B------:R-:W-:-:S04]  /*0830*/  ISETP.NE.AND P0, PT, R12, RZ, PT ;  /* 0x000000ff0c00720c */ /* 0x000fc80003f05270 */
[----:B------:R-:W-:Y:S02]  /*0840*/  ISETP.GE.OR P1, PT, R0, R10, P0 ;  /* 0x0000000a0000720c */ /* 0x000fe40000726670 */
[----:B------:R-:W-:-:S04]  /*0850*/  IADD3 R0, P0, R11, R0, RZ ;  /* 0x000000000b007210 */ /* 0x000fc80007f1e0ff */
[----:B-1----:R-:W-:Y:S02]  /*0860*/  LEA.HI.X.SX32 R3, R11, R13, 0x1, P0 ;  /* 0x0000000d0b037211 */ /* 0x002fe400000f0eff */
[----:B------:R-:W-:-:S04]  /*0870*/  LEA R2, P0, R0, c[0x0][0x200], 0x2 ;  /* 0x0000800000027a11 */ /* 0x000fc800078010ff */
[----:B------:R-:W-:Y:S01]  /*0880*/  LEA.HI.X R3, R0, c[0x0][0x204], R3, 0x2, P0 ;  /* 0x0000810000037a11 */ /* 0x000fe200000f1403 */
[----:B------:R-:W-:Y:S01]  /*0890*/  @!P1 IMAD.MOV.U32 R0, RZ, RZ, 0x7f800000 ;  /* 0x7f800000ff009424 */ /* 0x000fe200078e00ff */
[----:B------:R-:W-:-:S04]  /*08a0*/  ISETP.NE.OR P0, PT, R12, RZ, P2 ;  /* 0x000000ff0c00720c */ /* 0x000fc80001705670 */
[----:B------:R1:W-:Y:S09]  /*08b0*/  @!P1 STG.E [R2.64], R0 ;  /* 0x0000000002009986 */ /* 0x0003f2000c101906 */
[----:B------:R-:W-:Y:S05]  /*08c0*/  @P0 EXIT ;  /* 0x000000000000094d */ /* 0x000fea0003800000 */
[----:B-1----:R-:W-:-:S05]  /*08d0*/  MOV R0, 0x7f800000 ;  /* 0x7f80000000007802 */ /* 0x002fca0000000f00 */
[----:B------:R-:W-:Y:S01]  /*08e0*/  STG.E [R2.64+0x80], R0 ;  /* 0x0000800002007986 */ /* 0x000fe2000c101906 */
[----:B------:R-:W-:Y:S05]  /*08f0*/  EXIT ;  /* 0x000000000000794d */ /* 0x000fea0003800000 */
.L_x_950:
[----:B------:R-:W-:-:S04]  /*0900*/  ISETP.NE.U32.AND P0, PT, RZ, c[0x0][0x2b8], PT ;  /* 0x0000ae00ff007a0c */ /* 0x000fc80003f05070 */
[----:B------:R-:W-:-:S13]  /*0910*/  ISETP.NE.AND.EX P0, PT, RZ, c[0x0][0x2bc], PT, P0 ;  /* 0x0000af00ff007a0c */ /* 0x000fda0003f05300 */
[----:B------:R-:W-:-:S05]  /*0920*/  @P0 IMAD.WIDE R2, R5, R6, c[0x0][0x2b8] ;  /* 0x0000ae0005020625 */ /* 0x000fca00078e0206 */
[----:B------:R1:W5:Y:S01]  /*0930*/  @P0 LDG.E R11, [R2.64] ;  /* 0x00000006020b0981 */ /* 0x000362000c1e1900 */
[----:B------:R-:W-:Y:S01]  /*0940*/  ISETP.NE.U32.AND P0, PT, RZ, c[0x0][0x2c0], PT ;  /* 0x0000b000ff007a0c */ /* 0x000fe20003f05070 */
[----:B------:R-:W-:Y:S01]  /*0950*/  IMAD.MOV.U32 R4, RZ, RZ, RZ ;  /* 0x000000ffff047224 */ /* 0x000fe200078e00ff */
        /* <DEDUP_REMOVED lines=8> */
[----:B------:R-:W-:Y:S01]  /*09e0*/  @P1 SHF.L.U64.HI R2, R2, 0x2, R0 ;  /* 0x0000000202021819 */ /* 0x000fe20000010200 */
[----:B------:R-:W-:Y:S02]  /*09f0*/  IMAD.MOV.U32 R0, RZ, RZ, RZ ;  /* 0x000000ffff007224 */ /* 0x000fe400078e00ff */
[----:B------:R-:W-:Y:S01]  /*0a00*/  IMAD.MOV.U32 R210, RZ, RZ, R4 ;  /* 0x000000ffffd27224 */ /* 0x000fe200078e0004 */
[----:B------:R-:W-:Y:S02]  /*0a10*/  @P1 IADD3.X R0, R2, c[0x0][0x2c4], RZ, P0, !PT ;  /* 0x0000b10002001a10 */ /* 0x000fe400007fe4ff */
[----:B------:R-:W-:-:S03]  /*0a20*/  @P1 ISETP.NE.U32.AND P0, PT, R4, RZ, PT ;  /* 0x000000ff0400120c */ /* 0x000fc60003f05070 */
[----:B------:R-:W-:Y:S01]  /*0a30*/  IMAD.MOV.U32 R211, RZ, RZ, R0 ;  /* 0x000000ffffd37224 */ /* 0x000fe200078e0000 */
        /* <DEDUP_REMOVED lines=25> */
[----:B------:R-:W-:-:S04]  /*0bd0*/  @P2 IADD3 R0, R0, 0x1, RZ ;  /* 0x0000000100002810 */ /* 0x000fc80007ffe0ff */
[----:B------:R-:W-:-:S05]  /*0be0*/  MOV R4, R0 ;  /* 0x0000000000047202 */ /* 0x000fca0000000f00 */
[----:B------:R-:W-:Y:S01]  /*0bf0*/  @!P1 IMAD.MOV R4, RZ, RZ, -R4 ;  /* 0x000000ffff049224 */ /* 0x000fe200078e0a04 */
[----:B------:R-:W-:-:S05]  /*0c00*/  @!P0 LOP3.LUT R4, RZ, c[0x0][0x2d0], RZ, 0x33, !PT ;  /* 0x0000b400ff048a12 */ /* 0x000fca00078e33ff */
[----:B------:R-:W-:-:S05]  /*0c10*/  IMAD.WIDE R2, R4, 0x4, R210 ;  /* 0x0000000404027825 */ /* 0x000fca00078e02d2 */
[----:B------:R1:W2:Y:S01]  /*0c20*/  LDG.E R5, [R2.64] ;  /* 0x0000000602057981 */ /* 0x0002a2000c1e1900 */
[----:B------:R-:W-:Y:S02]  /*0c30*/  IABS R6, c[0x0][0x1c8] ;  /* 0x0000720000067a13 */ /* 0x000fe40000000000 */
[----:B------:R-:W-:Y:S02]  /*0c40*/  IABS R7, R100 ;  /* 0x0000006400077213 */ /* 0x000fe40000000000 */
[----:B-1----:R-:W1:Y:S08]  /*0c50*/  I2F.RP R2, R6 ;  /* 0x0000000600027306 */ /* 0x002e700000209400 */
[----:B-1----:R-:W1:Y:S02]  /*0c60*/  MUFU.RCP R2, R2 ;  /* 0x0000000200027308 */ /* 0x002e640000001000 */
[----:B-1----:R-:W-:-:S06]  /*0c70*/  IADD3 R2, R2, 0xffffffe, RZ ;  /* 0x0ffffffe02027810 */ /* 0x002fcc0007ffe0ff */
[----:B------:R-:W1:Y:S02]  /*0c80*/  F2I.FTZ.U32.TRUNC.NTZ R3, R2 ;  /* 0x0000000200037305 */ /* 0x000e64000021f000 */
[----:B-1----:R-:W-:Y:S01]  /*0c90*/  IADD3 R0, RZ, -R3, RZ ;  /* 0x80000003ff007210 */ /* 0x002fe20007ffe0ff */
[----:B------:R-:W-:-:S04]  /*0ca0*/  IMAD.MOV.U32 R2, RZ, RZ, RZ ;  /* 0x000000ffff027224 */ /* 0x000fc800078e00ff */
[----:B------:R-:W-:-:S04]  /*0cb0*/  IMAD R0, R0, R6, RZ ;  /* 0x0000000600007224 */ /* 0x000fc800078e02ff */
[----:B------:R-:W-:Y:S01]  /*0cc0*/  IMAD.HI.U32 R0, R3, R0, R2 ;  /* 0x0000000003007227 */ /* 0x000fe200078e0002 */
[----:B------:R-:W-:-:S05]  /*0cd0*/  MOV R3, R7 ;  /* 0x0000000700037202 */ /* 0x000fca0000000f00 */
[----:B------:R-:W-:-:S04]  /*0ce0*/  IMAD.HI.U32 R0, R0, R3, RZ ;  /* 0x0000000300007227 */ /* 0x000fc800078e00ff */
[----:B------:R-:W-:-:S04]  /*0cf0*/  IMAD.MOV R2, RZ, RZ, -R0 ;  /* 0x000000ffff027224 */ /* 0x000fc800078e0a00 */
[----:B------:R-:W-:Y:S01]  /*0d00*/  IMAD R2, R6, R2, R3 ;  /* 0x0000000206027224 */ /* 0x000fe200078e0203 */
[----:B------:R-:W-:-:S04]  /*0d10*/  LOP3.LUT R3, R100, c[0x0][0x1c8], RZ, 0x3c, !PT ;  /* 0x0000720064037a12 */ /* 0x000fc800078e3cff */
[----:B------:R-:W-:-:S13]  /*0d20*/  ISETP.GT.U32.AND P0, PT, R6, R2, PT ;  /* 0x000000020600720c */ /* 0x000fda0003f04070 */
[-C--:B------:R-:W-:Y:S02]  /*0d30*/  @!P0 IADD3 R2, R2, -R6.reuse, RZ ;  /* 0x8000000602028210 */ /* 0x080fe40007ffe0ff */
[----:B------:R-:W-:Y:S02]  /*0d40*/  @!P0 IADD3 R0, R0, 0x1, RZ ;  /* 0x0000000100008810 */ /* 0x000fe40007ffe0ff */
[----:B------:R-:W-:Y:S01]  /*0d50*/  ISETP.GE.U32.AND P1, PT, R2, R6, PT ;  /* 0x000000060200720c */ /* 0x000fe20003f26070 */
[----:B------:R-:W-:Y:S01]  /*0d60*/  IMAD.MOV R2, RZ, RZ, -R4 ;  /* 0x000000ffff027224 */ /* 0x000fe200078e0a04 */
[----:B------:R-:W-:-:S03]  /*0d70*/  ISETP.GE.AND P0, PT, R3, RZ, PT ;  /* 0x000000ff0300720c */ /* 0x000fc60003f06270 */
[----:B------:R-:W-:-:S05]  /*0d80*/  IMAD R10, R2, c[0x0][0x2d0], R12 ;  /* 0x0000b400020a7a24 */ /* 0x000fca00078e020c */
[----:B------:R-:W-:-:S03]  /*0d90*/  SHF.R.S32.HI R17, RZ, 0x1f, R10 ;  /* 0x0000001fff117819 */ /* 0x000fc6000001140a */
[----:B------:R-:W-:Y:S02]  /*0da0*/  @P1 IADD3 R0, R0, 0x1, RZ ;  /* 0x0000000100001810 */ /* 0x000fe40007ffe0ff */
[----:B------:R-:W-:Y:S01]  /*0db0*/  ISETP.NE.AND P1, PT, RZ, c[0x0][0x1c8], PT ;  /* 0x00007200ff007a0c */ /* 0x000fe20003f25270 */
[----:B------:R-:W-:Y:S01]  /*0dc0*/  IMAD R4, R17, c[0x0][0x198], RZ ;  /* 0x0000660011047a24 */ /* 0x000fe200078e02ff */
[----:B------:R-:W-:-:S03]  /*0dd0*/  @!P0 IADD3 R0, -R0, RZ, RZ ;  /* 0x000000ff00008210 */ /* 0x000fc60007ffe1ff */
[----:B------:R-:W-:-:S08]  /*0de0*/  IMAD R4, R10, c[0x0][0x19c], R4 ;  /* 0x000067000a047a24 */ /* 0x000fd000078e0204 */
[----:B------:R-:W-:-:S04]  /*0df0*/  @!P1 LOP3.LUT R0, RZ, c[0x0][0x1c8], RZ, 0x33, !PT ;  /* 0x00007200ff009a12 */ /* 0x000fc800078e33ff */
[----:B------:R-:W-:Y:S02]  /*0e00*/  SHF.R.S32.HI R16, RZ, 0x1f, R0 ;  /* 0x0000001fff107819 */ /* 0x000fe40000011400 */
[----:B------:R-:W-:Y:S02]  /*0e10*/  MOV R14, R0 ;  /* 0x00000000000e7202 */ /* 0x000fe40000000f00 */
[----:B--2---:R-:W-:Y:S01]  /*0e20*/  SHF.R.S32.HI R8, RZ, 0x1f, R5 ;  /* 0x0000001fff087819 */ /* 0x004fe20000011405 */
[----:B------:R-:W-:-:S04]  /*0e30*/  IMAD.WIDE.U32 R6, R5, c[0x0][0x180], RZ ;  /* 0x0000600005067a25 */ /* 0x000fc800078e00ff */
[----:B------:R-:W-:-:S04]  /*0e40*/  IMAD R2, R8, c[0x0][0x180], RZ ;  /* 0x0000600008027a24 */ /* 0x000fc800078e02ff */
[----:B------:R-:W-:-:S04]  /*0e50*/  IMAD R2, R5, c[0x0][0x184], R2 ;  /* 0x0000610005027a24 */ /* 0x000fc800078e0202 */
[----:B------:R-:W-:Y:S01]  /*0e60*/  IMAD.IADD R3, R7, 0x1, R2 ;  /* 0x0000000107037824 */ /* 0x000fe200078e0202 */
[----:B------:R-:W-:Y:S01]  /*0e70*/  MOV R2, R6 ;  /* 0x0000000600027202 */ /* 0x000fe20000000f00 */
[----:B------:R-:W-:-:S04]  /*0e80*/  IMAD R6, R8, c[0x0][0x188], RZ ;  /* 0x0000620008067a24 */ /* 0x000fc800078e02ff */
[----:B------:R-:W-:-:S04]  /*0e90*/  IMAD.WIDE.U32 R2, R10, c[0x0][0x198], R2 ;  /* 0x000066000a027a25 */ /* 0x000fc800078e0002 */
[----:B------:R-:W-:Y:S02]  /*0ea0*/  IMAD.IADD R3, R3, 0x1, R4 ;  /* 0x0000000103037824 */ /* 0x000fe400078e0204 */
[----:B------:R-:W-:Y:S02]  /*0eb0*/  IMAD R4, R16, c[0x0][0x1b0], RZ ;  /* 0x00006c0010047a24 */ /* 0x000fe400078e02ff */
[C---:B------:R-:W-:Y:S02]  /*0ec0*/  IMAD R8, R5.reuse, c[0x0][0x18c], R6 ;  /* 0x0000630005087a24 */ /* 0x040fe400078e0206 */
[----:B------:R-:W-:-:S04]  /*0ed0*/  IMAD.WIDE.U32 R6, R5, c[0x0][0x188], RZ ;  /* 0x0000620005067a25 */ /* 0x000fc800078e00ff */
[C---:B------:R-:W-:Y:S01]  /*0ee0*/  IMAD R4, R0.reuse, c[0x0][0x1b4], R4 ;  /* 0x00006d0000047a24 */ /* 0x040fe200078e0204 */
[----:B------:R-:W-:Y:S01]  /*0ef0*/  MOV R9, R6 ;  /* 0x0000000600097202 */ /* 0x000fe20000000f00 */
[----:B------:R-:W-:-:S04]  /*0f00*/  IMAD.WIDE.U32 R2, R0, c[0x0][0x1b0], R2 ;  /* 0x00006c0000027a25 */ /* 0x000fc800078e0002 */
[----:B------:R-:W-:Y:S01]  /*0f10*/  IMAD.IADD R13, R7, 0x1, R8 ;  /* 0x00000001070d7824 */ /* 0x000fe200078e0208 */
[----:B------:R-:W-:Y:S01]  /*0f20*/  IADD3 R21, R3, R4, RZ ;  /* 0x0000000403157210 */ /* 0x000fe20007ffe0ff */
[----:B------:R-:W-:Y:S01]  /*0f30*/  IMAD.MOV.U32 R20, RZ, RZ, R2 ;  /* 0x000000ffff147224 */ /* 0x000fe200078e0002 */
[----:B------:R-:W-:Y:S05]  /*0f40*/  BRA `(.L_x_956) ;  /* 0x0000049000007947 */ /* 0x000fea0003800000 */
.L_x_955:
        /* <DEDUP_REMOVED lines=17> */
.L_x_957:
[----:B------:R-:W-:Y:S01]  /*1060*/  IABS R4, c[0x0][0x1c8] ;  /* 0x0000720000047a13 */ /* 0x000fe20000000000 */
[----:B------:R-:W-:Y:S01]  /*1070*/  @P0 IMAD.IADD R7, R8, 0x1, R7 ;  /* 0x0000000108070824 */ /* 0x000fe200078e0207 */
[----:B------:R-:W-:Y:S02]  /*1080*/  IABS R9, R100 ;  /* 0x0000006400097213 */ /* 0x000fe40000000000 */
[----:B------:R-:W1:Y:S01]  /*1090*/  I2F.RP R2, R4 ;  /* 0x0000000400027306 */ /* 0x000e620000209400 */
[----:B------:R-:W-:-:S04]  /*10a0*/  LEA R12, R216, 0xffffff00, 0x8 ;  /* 0xffffff00d80c7811 */ /* 0x000fc800078e40ff */
[----:B------:R-:W-:Y:S02]  /*10b0*/  SHF.R.S32.HI R17, RZ, 0x1f, R12 ;  /* 0x0000001fff117819 */ /* 0x000fe4000001140c */
[----:B------:R-:W-:Y:S01]  /*10c0*/  MOV R10, R12 ;  /* 0x0000000c000a7202 */ /* 0x000fe20000000f00 */
[----:B-1----:R-:W1:Y:S02]  /*10d0*/  MUFU.RCP R2, R2 ;  /* 0x0000000200027308 */ /* 0x002e640000001000 */
[----:B-1----:R-:W-:-:S06]  /*10e0*/  IADD3 R2, R2, 0xffffffe, RZ ;  /* 0x0ffffffe02027810 */ /* 0x002fcc0007ffe0ff */
[----:B------:R-:W1:Y:S02]  /*10f0*/  F2I.FTZ.U32.TRUNC.NTZ R3, R2 ;  /* 0x0000000200037305 */ /* 0x000e64000021f000 */
[----:B-1----:R-:W-:Y:S01]  /*1100*/  IMAD.MOV R0, RZ, RZ, -R3 ;  /* 0x000000ffff007224 */ /* 0x002fe200078e0a03 */
[----:B------:R-:W-:-:S03]  /*1110*/  MOV R2, RZ ;  /* 0x000000ff00027202 */ /* 0x000fc60000000f00 */
[----:B------:R-:W-:-:S04]  /*1120*/  IMAD R0, R0, R4, RZ ;  /* 0x0000000400007224 */ /* 0x000fc800078e02ff */
[----:B------:R-:W-:-:S04]  /*1130*/  IMAD.HI.U32 R0, R3, R0, R2 ;  /* 0x0000000003007227 */ /* 0x000fc800078e0002 */
[----:B------:R-:W-:-:S04]  /*1140*/  IMAD.MOV.U32 R3, RZ, RZ, R9 ;  /* 0x000000ffff037224 */ /* 0x000fc800078e0009 */
[----:B------:R-:W-:-:S05]  /*1150*/  IMAD.HI.U32 R0, R0, R3, RZ ;  /* 0x0000000300007227 */ /* 0x000fca00078e00ff */
[----:B------:R-:W-:-:S05]  /*1160*/  IADD3 R2, -R0, RZ, RZ ;  /* 0x000000ff00027210 */ /* 0x000fca0007ffe1ff */
[----:B------:R-:W-:Y:S01]  /*1170*/  IMAD R2, R4, R2, R3 ;  /* 0x0000000204027224 */ /* 0x000fe200078e0203 */
[----:B------:R-:W-:-:S04]  /*1180*/  MOV R3, R6 ;  /* 0x0000000600037202 */ /* 0x000fc80000000f00 */
[----:B------:R-:W-:-:S13]  /*1190*/  ISETP.GT.U32.AND P1, PT, R4, R2, PT ;  /* 0x000000020400720c */ /* 0x000fda0003f24070 */
[----:B------:R-:W-:Y:S01]  /*11a0*/  @!P1 IMAD.IADD R2, R2, 0x1, -R4 ;  /* 0x0000000102029824 */ /* 0x000fe200078e0a04 */
[----:B------:R-:W-:Y:S02]  /*11b0*/  @!P1 IADD3 R0, R0, 0x1, RZ ;  /* 0x0000000100009810 */ /* 0x000fe40007ffe0ff */
[----:B------:R-:W-:Y:S02]  /*11c0*/  ISETP.NE.AND P1, PT, RZ, c[0x0][0x1c8], PT ;  /* 0x00007200ff007a0c */ /* 0x000fe40003f25270 */
[----:B------:R-:W-:Y:S01]  /*11d0*/  ISETP.GE.U32.AND P3, PT, R2, R4, PT ;  /* 0x000000040200720c */ /* 0x000fe20003f66070 */
[----:B------:R-:W-:Y:S01]  /*11e0*/  IMAD R4, R17, c[0x0][0x198], RZ ;  /* 0x0000660011047a24 */ /* 0x000fe200078e02ff */
[----:B------:R-:W-:-:S03]  /*11f0*/  LOP3.LUT R2, R100, c[0x0][0x1c8], RZ, 0x3c, !PT ;  /* 0x0000720064027a12 */ /* 0x000fc600078e3cff */
[----:B------:R-:W-:Y:S01]  /*1200*/  IMAD R4, R12, c[0x0][0x19c], R4 ;  /* 0x000067000c047a24 */ /* 0x000fe200078e0204 */
[----:B------:R-:W-:Y:S01]  /*1210*/  ISETP.GE.AND P2, PT, R2, RZ, PT ;  /* 0x000000ff0200720c */ /* 0x000fe20003f46270 */
[----:B------:R-:W-:-:S04]  /*1220*/  IMAD.MOV.U32 R2, RZ, RZ, R5 ;  /* 0x000000ffff027224 */ /* 0x000fc800078e0005 */
[----:B------:R-:W-:Y:S02]  /*1230*/  IMAD.WIDE.U32 R2, R12, c[0x0][0x198], R2 ;  /* 0x000066000c027a25 */ /* 0x000fe400078e0002 */
[----:B------:R-:W-:-:S03]  /*1240*/  @P3 IADD3 R0, R0, 0x1, RZ ;  /* 0x0000000100003810 */ /* 0x000fc60007ffe0ff */
[----:B------:R-:W-:Y:S01]  /*1250*/  IADD3 R3, R3, R4, RZ ;  /* 0x0000000403037210 */ /* 0x000fe20007ffe0ff */
[C---:B------:R-:W-:Y:S02]  /*1260*/  @P0 IMAD.WIDE.U32 R4, R7.reuse, c[0x0][0x1a0], RZ ;  /* 0x0000680007040a25 */ /* 0x040fe400078e00ff */
[----:B------:R-:W-:Y:S02]  /*1270*/  @!P2 IADD3 R0, -R0, RZ, RZ ;  /* 0x000000ff0000a210 */ /* 0x000fe40007ffe1ff */
[----:B------:R-:W-:Y:S01]  /*1280*/  @!P1 LOP3.LUT R0, RZ, c[0x0][0x1c8], RZ, 0x33, !PT ;  /* 0x00007200ff009a12 */ /* 0x000fe200078e33ff */
[----:B------:R-:W-:Y:S02]  /*1290*/  @P0 IMAD R13, R7, c[0x0][0x1a4], R5 ;  /* 0x00006900070d0a24 */ /* 0x000fe400078e0205 */
[----:B------:R-:W-:Y:S01]  /*12a0*/  @P0 IMAD.MOV.U32 R9, RZ, RZ, R4 ;  /* 0x000000ffff090224 */ /* 0x000fe200078e0004 */
[----:B------:R-:W-:Y:S01]  /*12b0*/  SHF.R.S32.HI R16, RZ, 0x1f, R0 ;  /* 0x0000001fff107819 */ /* 0x000fe20000011400 */
[----:B------:R-:W-:-:S04]  /*12c0*/  IMAD.WIDE.U32 R2, R0, c[0x0][0x1b0], R2 ;  /* 0x00006c0000027a25 */ /* 0x000fc800078e0002 */
[----:B------:R-:W-:Y:S01]  /*12d0*/  IMAD R6, R16, c[0x0][0x1b0], RZ ;  /* 0x00006c0010067a24 */ /* 0x000fe200078e02ff */
[----:B------:R-:W-:Y:S01]  /*12e0*/  MOV R20, R2 ;  /* 0x0000000200147202 */ /* 0x000fe20000000f00 */
[----:B------:R-:W-:Y:S02]  /*12f0*/  IMAD.MOV.U32 R14, RZ, RZ, R0 ;  /* 0x000000ffff0e7224 */ /* 0x000fe400078e0000 */
        /* <DEDUP_REMOVED lines=14> */
.L_x_956:
[----:B------:R1:W5:Y:S01]  /*13e0*/  @P4 LDG.E R19, [R144.64] ;  /* 0x0000000690134981 */ /* 0x000362000c1e1900 */
[----:B------:R-:W-:Y:S01]  /*13f0*/  ISETP.NE.AND P0, PT, R245, -0x1, PT ;  /* 0xfffffffff500780c */ /* 0x000fe20003f05270 */
[----:B-----5:R-:W-:Y:S01]  /*1400*/  IMAD.MOV.U32 R11, RZ, RZ, 0x2 ;  /* 0x00000002ff0b7424 */ /* 0x020fe200078e00ff */
[----:B------:R-:W-:Y:S01]  /*1410*/  SHF.R.S32.HI R7, RZ, 0x1f, R134 ;  /* 0x0000001fff077819 */ /* 0x000fe20000011486 */
[----:B------:R-:W-:Y:S01]  /*1420*/  IMAD.MOV.U32 R6, RZ, RZ, c[0x0][0x230] ;  /* 0x00008c00ff067624 */ /* 0x000fe200078e00ff */
[----:B------:R-:W-:Y:S01]  /*1430*/  MOV R102, c[0x0][0x198] ;  /* 0x0000660000667a02 */ /* 0x000fe20000000f00 */
[----:B------:R-:W-:Y:S01]  /*1440*/  IMAD.MOV.U32 R106, RZ, RZ, RZ ;  /* 0x000000ffff6a7224 */ /* 0x000fe200078e00ff */
[CC--:B------:R-:W-:Y:S01]  /*1450*/  LEA.HI R146, R7.reuse, R134.reuse, RZ, 0x3 ;  /* 0x0000008607927211 */ /* 0x0c0fe200078f18ff */
[----:B------:R-:W-:Y:S01]  /*1460*/  IMAD.MOV.U32 R107, RZ, RZ, c[0x0][0x230] ;  /* 0x00008c00ff6b7624 */ /* 0x000fe200078e00ff */
[----:B------:R-:W-:Y:S01]  /*1470*/  LEA.HI R135, R7, R134, RZ, 0x4 ;  /* 0x0000008607877211 */ /* 0x000fe200078f20ff */
[----:B------:R-:W-:Y:S01]  /*1480*/  IMAD.MOV.U32 R116, RZ, RZ, 0x5 ;  /* 0x00000005ff747424 */ /* 0x000fe200078e00ff */
[----:B------:R-:W-:Y:S01]  /*1490*/  SHF.R.S32.HI R127, RZ, 0x3, R146 ;  /* 0x00000003ff7f7819 */ /* 0x000fe20000011492 */
[----:B------:R-:W-:Y:S01]  /*14a0*/  IMAD.HI.U32 R106, R11, R6, R106 ;  /* 0x000000060b6a7227 */ /* 0x000fe200078e006a */
[----:B------:R-:W-:-:S02]  /*14b0*/  LEA.HI R6, R7, R134, RZ, 0x2 ;  /* 0x0000008607067211 */ /* 0x000fc400078f10ff */
[----:B------:R-:W-:Y:S01]  /*14c0*/  SHF.L.U64.HI R166, R102, R116, c[0x0][0x19c] ;  /* 0x0000670066a67619 */ /* 0x000fe20000010274 */
[----:B------:R-:W-:Y:S01]  /*14d0*/  @!P0 IMAD R0, R22, c[0x0][0x178], RZ ;  /* 0x00005e0016008a24 */ /* 0x000fe200078e02ff */
[----:B------:R-:W-:Y:S01]  /*14e0*/  SHF.R.S32.HI R70, RZ, 0x2, R6 ;  /* 0x00000002ff467819 */ /* 0x000fe20000011406 */
[----:B------:R-:W-:Y:S01]  /*14f0*/  @P0 IMAD.WIDE.U32 R4, R245, c[0x0][0x190], RZ ;  /* 0x00006400f5040a25 */ /* 0x000fe200078e00ff */
[----:B------:R-:W-:Y:S02]  /*1500*/  SHF.R.S32.HI R99, RZ, 0x1, R106 ;  /* 0x00000001ff637819 */ /* 0x000fe4000001146a */
[----:B------:R-:W-:Y:S01]  /*1510*/  SHF.R.S32.HI R71, RZ, 0x1f, R70 ;  /* 0x0000001fff477819 */ /* 0x000fe20000011446 */
[----:B------:R-:W-:Y:S01]  /*1520*/  @!P0 IMAD.WIDE.U32 R2, R18, c[0x0][0x178], RZ ;  /* 0x00005e0012028a25 */ /* 0x000fe200078e00ff */
[----:B------:R-:W-:-:S03]  /*1530*/  SHF.L.U32 R165, R102, 0x5, RZ ;  /* 0x0000000566a57819 */ /* 0x000fc600000006ff */
[----:B------:R-:W-:Y:S02]  /*1540*/  @!P0 IMAD R0, R18, c[0x0][0x17c], R0 ;  /* 0x00005f0012008a24 */ /* 0x000fe400078e0200 */
[----:B------:R-:W-:Y:S01]  /*1550*/  @P0 IMAD R8, R245, c[0x0][0x194], R5 ;  /* 0x00006500f5080a24 */ /* 0x000fe200078e0205 */
[----:B------:R-:W-:Y:S01]  /*1560*/  @P0 MOV R5, R4 ;  /* 0x0000000400050202 */ /* 0x000fe20000000f00 */
[----:B------:R-:W-:Y:S01]  /*1570*/  @!P0 IMAD.IADD R8, R3, 0x1, R0 ;  /* 0x0000000103088824 */ /* 0x000fe200078e0200 */
[C---:B------:R-:W-:Y:S01]  /*1580*/  LOP3.LUT R3, R6.reuse, 0xfffffffc, RZ, 0xc0, !PT ;  /* 0xfffffffc06037812 */ /* 0x040fe200078ec0ff */
[----:B------:R-:W-:Y:S01]  /*1590*/  IMAD.SHL.U32 R0, R127, 0x40, RZ ;  /* 0x000000407f007824 */ /* 0x000fe200078e00ff */
[----:B------:R-:W-:Y:S01]  /*15a0*/  LOP3.LUT R4, R135, 0xfffffff0, RZ, 0xc0, !PT ;  /* 0xfffffff087047812 */ /* 0x000fe200078ec0ff */
[----:B------:R-:W-:Y:S01]  /*15b0*/  @!P0 IMAD.MOV.U32 R5, RZ, RZ, R2 ;  /* 0x000000ffff058224 */ /* 0x000fe200078e0002 */
[----:B------:R-:W-:Y:S01]  /*15c0*/  IADD3 R15, -R3, R134, RZ ;  /* 0x00000086030f7210 */ /* 0x000fe20007ffe1ff */
[----:B------:R-:W-:Y:S01]  /*15d0*/  IMAD.MOV.U32 R33, RZ, RZ, 0x10 ;  /* 0x00000010ff217424 */ /* 0x000fe200078e00ff */
[----:B------:R-:W-:-:S02]  /*15e0*/  LEA.HI R2, R6, R70, RZ, 0x1 ;  /* 0x0000004606027211 */ /* 0x000fc400078f08ff */
[----:B------:R-:W-:Y:S01]  /*15f0*/  LEA.HI R3, R7, R134, RZ, 0x5 ;  /* 0x0000008607037211 */ /* 0x000fe200078f28ff */
[----:B------:R-:W-:Y:S01]  /*1600*/  IMAD.SHL.U32 R132, R15, 0x8, RZ ;  /* 0x000000080f847824 */ /* 0x000fe200078e00ff */
[----:B------:R-:W-:Y:S01]  /*1610*/  LOP3.LUT R0, R0, 0xc0, RZ, 0xc0, !PT ;  /* 0x000000c000007812 */ /* 0x000fe200078ec0ff */
[----:B------:R-:W-:Y:S01]  /*1620*/  IMAD.WIDE R6, R23, 0x40, R70 ;  /* 0x0000004017067825 */ /* 0x000fe200078e0246 */
[----:B------:R-:W-:Y:S02]  /*1630*/  LOP3.LUT R2, R2, 0x7fffffe, RZ, 0xc0, !PT ;  /* 0x07fffffe02027812 */ /* 0x000fe400078ec0ff */
[----:B------:R-:W-:Y:S02]  /*1640*/  SHF.R.S32.HI R128, RZ, 0x5, R3 ;  /* 0x00000005ff807819 */ /* 0x000fe40000011403 */
[----:B------:R-:W-:Y:S01]  /*1650*/  LOP3.LUT R3, R0, 0x18, R132, 0xf8, !PT ;  /* 0x0000001800037812 */ /* 0x000fe200078ef884 */
[----:B------:R-:W-:Y:S01]  /*1660*/  IMAD.IADD R2, R70, 0x1, -R2 ;  /* 0x0000000146027824 */ /* 0x000fe200078e0a02 */
[----:B------:R-:W-:-:S02]  /*1670*/  SHF.R.U32.HI R0, RZ, 0x3, R0 ;  /* 0x00000003ff007819 */ /* 0x000fc40000011600 */
[----:B------:R-:W-:Y:S01]  /*1680*/  IADD3 R118, -R4, R134, RZ ;  /* 0x0000008604767210 */ /* 0x000fe20007ffe1ff */
[----:B------:R-:W-:Y:S01]  /*1690*/  IMAD R2, R128, 0x8, R2 ;  /* 0x0000000880027824 */ /* 0x000fe200078e0202 */
[----:B------:R-:W-:Y:S01]  /*16a0*/  LOP3.LUT R3, R3, R0, RZ, 0x3c, !PT ;  /* 0x0000000003037212 */ /* 0x000fe200078e3cff */
[----:B------:R-:W-:Y:S01]  /*16b0*/  IMAD R0, R16, c[0x0][0x1b8], RZ ;  /* 0x00006e0010007a24 */ /* 0x000fe200078e02ff */
[----:B------:R-:W-:Y:S02]  /*16c0*/  LEA.HI R120, R118, R118, RZ, 0x1 ;  /* 0x0000007676787211 */ /* 0x000fe400078f08ff */
[----:B------:R-:W-:Y:S01]  /*16d0*/  IADD3 R4, P1, R132, R5, RZ ;  /* 0x0000000584047210 */ /* 0x000fe20007f3e0ff */
[----:B------:R-:W-:Y:S01]  /*16e0*/  IMAD.U32 R185, R2, 0x20, R3 ;  /* 0x0000002002b97824 */ /* 0x000fe200078e0003 */
[----:B------:R-:W-:Y:S01]  /*16f0*/  SHF.R.S32.HI R133, RZ, 0x1f, R132 ;  /* 0x0000001fff857819 */ /* 0x000fe20000011484 */
[----:B------:R-:W-:Y:S01]  /*1700*/  IMAD R11, R14, c[0x0][0x1bc], R0 ;  /* 0x00006f000e0b7a24 */ /* 0x000fe200078e0200 */
[----:B------:R-:W-:-:S02]  /*1710*/  IADD3 R2, P0, R132, R9, RZ ;  /* 0x0000000984027210 */ /* 0x000fc40007f1e0ff */
[----:B------:R-:W-:Y:S01]  /*1720*/  SHF.R.S32.HI R9, RZ, 0x1, R120 ;  /* 0x00000001ff097819 */ /* 0x000fe20000011478 */
[C---:B------:R-:W-:Y:S01]  /*1730*/  IMAD.X R5, R133.reuse, 0x1, R8, P1 ;  /* 0x0000000185057824 */ /* 0x040fe200008e0608 */
[----:B------:R-:W-:Y:S01]  /*1740*/  SHF.R.S32.HI R0, RZ, 0x1f, R120 ;  /* 0x0000001fff007819 */ /* 0x000fe20000011478 */
[----:B------:R-:W-:Y:S01]  /*1750*/  IMAD.X R3, R133, 0x1, R13, P0 ;  /* 0x0000000185037824 */ /* 0x000fe200000e060d */
[----:B------:R-:W-:Y:S01]  /*1760*/  IADD3 R8, P0, R70, R10, RZ ;  /* 0x0000000a46087210 */ /* 0x000fe20007f1e0ff */
[----:B------:R-:W-:Y:S01]  /*1770*/  IMAD.WIDE.U32 R4, R6, c[0x0][0x190], R4 ;  /* 0x0000640006047a25 */ /* 0x000fe200078e0004 */
[----:B------:R-:W-:-:S03]  /*1780*/  LEA.HI R10, R0, R9, RZ, 0x2 ;  /* 0x00000009000a7211 */ /* 0x000fc600078f10ff */
[----:B------:R-:W-:Y:S02]  /*1790*/  IMAD R0, R7, c[0x0][0x190], RZ ;  /* 0x0000640007007a24 */ /* 0x000fe400078e02ff */
[----:B------:R-:W-:-:S04]  /*17a0*/  IMAD.WIDE.U32 R2, R14, c[0x0][0x1b8], R2 ;  /* 0x00006e000e027a25 */ /* 0x000fc800078e0002 */
[----:B------:R-:W-:Y:S01]  /*17b0*/  IMAD R7, R6, c[0x0][0x194], R0 ;  /* 0x0000650006077a24 */ /* 0x000fe200078e0200 */
[----:B------:R-:W-:Y:S01]  /*17c0*/  IADD3.X R0, R71, R17, RZ, P0, !PT ;  /* 0x0000001147007210 */ /* 0x000fe200007fe4ff */
[----:B------:R-:W-:Y:S01]  /*17d0*/  IMAD.IADD R3, R3, 0x1, R11 ;  /* 0x0000000103037824 */ /* 0x000fe200078e020b */
[----:B------:R-:W-:Y:S01]  /*17e0*/  LOP3.LUT R6, R10, 0xfffffffc, RZ, 0xc0, !PT ;  /* 0xfffffffc0a067812 */ /* 0x000fe200078ec0ff */
[----:B------:R-:W-:Y:S01]  /*17f0*/  IMAD.IADD R5, R5, 0x1, R7 ;  /* 0x0000000105057824 */ /* 0x000fe200078e0207 */
[----:B------:R-:W-:Y:S01]  /*1800*/  SHF.R.S32.HI R10, RZ, 0x1f, R100 ;  /* 0x0000001fff0a7819 */ /* 0x000fe20000011464 */
[----:B------:R-:W-:Y:S02]  /*1810*/  IMAD R0, R0, c[0x0][0x1a0], RZ ;  /* 0x0000680000007a24 */ /* 0x000fe400078e02ff */
[----:B------:R-:W-:Y:S02]  /*1820*/  IMAD.IADD R125, R9, 0x1, -R6 ;  /* 0x00000001097d7824 */ /* 0x000fe400078e0a06 */
[----:B------:R-:W-:Y:S01]  /*1830*/  IMAD R7, R8, c[0x0][0x1a4], R0 ;  /* 0x0000690008077a24 */ /* 0x000fe200078e0200 */
[----:B------:R-:W-:Y:S01]  /*1840*/  SHF.R.S32.HI R0, RZ, 0x1f, R88 ;  /* 0x0000001fff007819 */ /* 0x000fe20000011458 */
[----:B------:R-:W-:Y:S01]  /*1850*/  IMAD R6, R10, c[0x0][0x1a8], RZ ;  /* 0x00006a000a067a24 */ /* 0x000fe200078e02ff */
[----:B------:R-:W-:Y:S01]  /*1860*/  LOP3.LUT P1, RZ, R125, 0x2, RZ, 0xc0, !PT ;  /* 0x000000027dff7812 */ /* 0x000fe2000782c0ff */
[----:B------:R-:W-:Y:S01]  /*1870*/  IMAD.WIDE.U32 R152, R8, c[0x0][0x1a0], R2 ;  /* 0x0000680008987a25 */ /* 0x000fe200078e0002 */
[----:B------:R-:W-:-:S02]  /*1880*/  LEA.HI R3, R0, R88, RZ, 0x8 ;  /* 0x0000005800037211 */ /* 0x000fc400078f40ff */
[----:B------:R-:W-:Y:S01]  /*1890*/  SEL R33, R33, 0xfffffff0, !P1 ;  /* 0xfffffff021217807 */ /* 0x000fe20004800000 */
[----:B------:R-:W-:Y:S01]  /*18a0*/  IMAD.MOV.U32 R10, RZ, RZ, c[0x0][0x1a0] ;  /* 0x00006800ff0a7624 */ /* 0x000fe200078e00ff */
[----:B------:R-:W-:Y:S01]  /*18b0*/  IADD3 R187, R153, R7, RZ ;  /* 0x0000000799bb7210 */ /* 0x000fe20007ffe0ff */
[C---:B------:R-:W-:Y:S02]  /*18c0*/  IMAD R6, R100.reuse, c[0x0][0x1ac], R6 ;  /* 0x00006b0064067a24 */ /* 0x040fe400078e0206 */
[----:B------:R-:W-:Y:S01]  /*18d0*/  IMAD.WIDE.U32 R100, R100, c[0x0][0x1a8], R4 ;  /* 0x00006a0064647a25 */ /* 0x000fe200078e0004 */
[----:B------:R-:W-:Y:S02]  /*18e0*/  SHF.R.S32.HI R5, RZ, 0x8, R3 ;  /* 0x00000008ff057819 */ /* 0x000fe40000011403 */
[----:B------:R-:W-:Y:S01]  /*18f0*/  SHF.L.U64.HI R2, R10, R116, c[0x0][0x1a4] ;  /* 0x000069000a027619 */ /* 0x000fe20000010274 */
[----:B------:R-:W-:Y:S01]  /*1900*/  IMAD.SHL.U32 R0, R15, 0x4, RZ ;  /* 0x000000040f007824 */ /* 0x000fe200078e00ff */
[----:B------:R-:W-:Y:S01]  /*1910*/  IADD3 R2, P0, R132, R20, RZ ;  /* 0x0000001484027210 */ /* 0x000fe20007f1e0ff */
[----:B------:R-:W-:Y:S01]  /*1920*/  IMAD R4, R71, c[0x0][0x198], RZ ;  /* 0x0000660047047a24 */ /* 0x000fe200078e02ff */
[----:B------:R-:W-:Y:S01]  /*1930*/  IMNMX R87, RZ, R5, !PT ;  /* 0x00000005ff577217 */ /* 0x000fe20007800200 */
[----:B------:R-:W-:-:S02]  /*1940*/  IMAD R114, R70, R99, R0 ;  /* 0x0000006346727224 */ /* 0x000fc400078e0200 */
[----:B------:R-:W-:Y:S01]  /*1950*/  IMAD.X R3, R133, 0x1, R21, P0 ;  /* 0x0000000185037824 */ /* 0x000fe200000e0615 */
[----:B------:R-:W-:Y:S01]  /*1960*/  ISETP.GT.AND P0, PT, R216, R87, PT ;  /* 0x00000057d800720c */ /* 0x000fe20003f04270 */
[--C-:B------:R-:W-:Y:S01]  /*1970*/  IMAD.IADD R119, R0, 0x1, R114.reuse ;  /* 0x0000000100777824 */ /* 0x100fe200078e0272 */
[----:B------:R-:W-:Y:S01]  /*1980*/  SHF.R.S32.HI R121, RZ, 0x1f, R114 ;  /* 0x0000001fff797819 */ /* 0x000fe20000011472 */
[C---:B------:R-:W-:Y:S02]  /*1990*/  IMAD R4, R70.reuse, c[0x0][0x19c], R4 ;  /* 0x0000670046047a24 */ /* 0x040fe400078e0204 */
[----:B------:R-:W-:Y:S01]  /*19a0*/  IMAD.WIDE.U32 R110, R70, c[0x0][0x198], R2 ;  /* 0x00006600466e7a25 */ /* 0x000fe200078e0002 */
[----:B------:R-:W-:-:S03]  /*19b0*/  SHF.R.S32.HI R122, RZ, 0x1f, R119 ;  /* 0x0000001fff7a7819 */ /* 0x000fc60000011477 */
[----:B------:R-:W-:Y:S02]  /*19c0*/  IMAD.IADD R115, R111, 0x1, R4 ;  /* 0x000000016f737824 */ /* 0x000fe400078e0204 */
[----:B------:R-:W-:Y:S01]  /*19d0*/  IMAD.IADD R117, R101, 0x1, R6 ;  /* 0x0000000165757824 */ /* 0x000fe200078e0206 */
[----:B------:R-:W-:Y:S01]  /*19e0*/  @!P4 MOV R19, RZ ;  /* 0x000000ff0013c202 */ /* 0x000fe20000000f00 */
[----:B------:R-:W-:Y:S05]  /*19f0*/  @!P0 BRA `(.L_x_958) ;  /* 0x000071b000008947 */ /* 0x000fea0003800000 */
[C---:B-1----:R-:W-:Y:S01]  /*1a00*/  IMAD R6, R22.reuse, c[0x0][0x280], RZ ;  /* 0x0000a00016067a24 */ /* 0x042fe200078e02ff */
[----:B------:R-:W-:Y:S01]  /*1a10*/  SHF.R.S32.HI R8, RZ, 0x1f, R12 ;  /* 0x0000001fff087819 */ /* 0x000fe2000001140c */
[----:B------:R-:W-:Y:S01]  /*1a20*/  IMAD R0, R22, c[0x0][0x278], RZ ;  /* 0x00009e0016007a24 */ /* 0x000fe200078e02ff */
[----:B------:R-:W-:Y:S01]  /*1a30*/  SHF.R.S32.HI R9, RZ, 0x1f, R88 ;  /* 0x0000001fff097819 */ /* 0x000fe20000011458 */
[----:B------:R-:W-:Y:S01]  /*1a40*/  IMAD.WIDE.U32 R4, R18, c[0x0][0x280], R132 ;  /* 0x0000a00012047a25 */ /* 0x000fe200078e0084 */
[----:B------:R-:W-:Y:S01]  /*1a50*/  UMOV UR12, 0x40 ;  /* 0x00000040000c7882 */ /* 0x000fe20000000000 */
[----:B------:R-:W-:Y:S01]  /*1a60*/  LOP3.LUT R188, R188, 0xfffffffb, RZ, 0xc0, !PT ;  /* 0xfffffffbbcbc7812 */ /* 0x000fe200078ec0ff */
[----:B------:R-:W-:Y:S01]  /*1a70*/  ULDC.64 UR4, c[0x0][0x1a0] ;  /* 0x0000680000047ab9 */ /* 0x000fe20000000a00 */
[C---:B------:R-:W-:Y:S01]  /*1a80*/  IMAD R6, R18.reuse, c[0x0][0x284], R6 ;  /* 0x0000a10012067a24 */ /* 0x040fe200078e0206 */
[----:B------:R-:W-:Y:S01]  /*1a90*/  UIMAD UR19, UR12, UR5, URZ ;  /* 0x000000050c1372a4 */ /* 0x000fe2000f8e023f */
[----:B------:R-:W-:Y:S01]  /*1aa0*/  IMAD R7, R18, c[0x0][0x27c], R0 ;  /* 0x00009f0012077a24 */ /* 0x000fe200078e0200 */
[----:B------:R-:W-:Y:S01]  /*1ab0*/  IADD3 R0, P1, P0, R12, R70, -R88 ;  /* 0x000000460c007210 */ /* 0x000fe2000783e858 */
[----:B------:R-:W-:Y:S01]  /*1ac0*/  IMAD.IADD R5, R5, 0x1, R6 ;  /* 0x0000000105057824 */ /* 0x000fe200078e0206 */
[----:B------:R-:W-:Y:S01]  /*1ad0*/  UMOV UR13, 0x80 ;  /* 0x00000080000d7882 */ /* 0x000fe20000000000 */
[----:B------:R-:W-:Y:S01]  /*1ae0*/  IMAD.WIDE.U32 R2, R18, c[0x0][0x278], R132 ;  /* 0x00009e0012027a25 */ /* 0x000fe200078e0084 */
[----:B------:R-:W-:Y:S01]  /*1af0*/  IADD3.X R6, R8, R71, ~R9, P1, P0 ;  /* 0x0000004708067210 */ /* 0x000fe20000fe0c09 */
[----:B------:R-:W-:Y:S01]  /*1b00*/  UIMAD UR18, UR13, UR5, URZ ;  /* 0x000000050d1272a4 */ /* 0x000fe2000f8e023f */
[----:B------:R-:W-:Y:S01]  /*1b10*/  IADD3 R80, R70, 0x20, RZ ;  /* 0x0000002046507810 */ /* 0x000fe20007ffe0ff */
[----:B------:R-:W-:Y:S01]  /*1b20*/  IMAD.IADD R3, R3, 0x1, R7 ;  /* 0x0000000103037824 */ /* 0x000fe200078e0207 */
[----:B------:R-:W-:Y:S01]  /*1b30*/  UMOV UR11, 0xc0 ;  /* 0x000000c0000b7882 */ /* 0x000fe20000000000 */
[C---:B------:R-:W-:Y:S01]  /*1b40*/  IMAD R7, R6.reuse, c[0x0][0x290], RZ ;  /* 0x0000a40006077a24 */ /* 0x040fe200078e02ff */
[----:B------:R-:W-:Y:S01]  /*1b50*/  UMOV UR10, 0x140 ;  /* 0x00000140000a7882 */ /* 0x000fe20000000000 */
[----:B------:R-:W-:Y:S01]  /*1b60*/  IMAD R6, R6, c[0x0][0x288], RZ ;  /* 0x0000a20006067a24 */ /* 0x000fe200078e02ff */
[----:B------:R-:W-:Y:S01]  /*1b70*/  UMOV UR9, 0x180 ;  /* 0x0000018000097882 */ /* 0x000fe20000000000 */
[----:B------:R-:W-:Y:S01]  /*1b80*/  IMAD.WIDE.U32 R8, R10, 0x40, RZ ;  /* 0x000000400a087825 */ /* 0x000fe200078e00ff */
[----:B------:R-:W-:Y:S01]  /*1b90*/  UMOV UR8, 0x1c0 ;  /* 0x000001c000087882 */ /* 0x000fe20000000000 */
[----:B------:R-:W-:Y:S01]  /*1ba0*/  IADD3 R86, R70, 0x40, RZ ;  /* 0x0000004046567810 */ /* 0x000fe20007ffe0ff */
[----:B------:R-:W-:Y:S01]  /*1bb0*/  UIMAD UR16, UR11, UR5, URZ ;  /* 0x000000050b1072a4 */ /* 0x000fe2000f8e023f */
[C---:B------:R-:W-:Y:S01]  /*1bc0*/  IMAD R7, R0.reuse, c[0x0][0x294], R7 ;  /* 0x0000a50000077a24 */ /* 0x040fe200078e0207 */
[----:B------:R-:W-:Y:S01]  /*1bd0*/  UIMAD UR15, UR10, UR5, URZ ;  /* 0x000000050a0f72a4 */ /* 0x000fe2000f8e023f */
[----:B------:R-:W-:Y:S01]  /*1be0*/  IMAD.WIDE.U32 R4, R0, c[0x0][0x290], R4 ;  /* 0x0000a40000047a25 */ /* 0x000fe200078e0004 */
[----:B------:R-:W-:Y:S01]  /*1bf0*/  UIMAD UR14, UR9, UR5, URZ ;  /* 0x00000005090e72a4 */ /* 0x000fe2000f8e023f */
[----:B------:R-:W-:Y:S01]  /*1c00*/  IADD3 R85, R70, 0x60, RZ ;  /* 0x0000006046557810 */ /* 0x000fe20007ffe0ff */
[----:B------:R-:W-:Y:S01]  /*1c10*/  UIMAD UR26, UR8, UR5, URZ ;  /* 0x00000005081a72a4 */ /* 0x000fe2000f8e023f */
[C---:B------:R-:W-:Y:S01]  /*1c20*/  IMAD R6, R0.reuse, c[0x0][0x28c], R6 ;  /* 0x0000a30000067a24 */ /* 0x040fe200078e0206 */
[----:B------:R-:W-:Y:S01]  /*1c30*/  UIMAD.WIDE.U32 UR32, UR11, UR4, URZ ;  /* 0x000000040b2072a5 */ /* 0x000fe2000f8e003f */
[----:B------:R-:W-:Y:S01]  /*1c40*/  IMAD.WIDE.U32 R2, R0, c[0x0][0x288], R2 ;  /* 0x0000a20000027a25 */ /* 0x000fe200078e0002 */
[----:B------:R-:W-:Y:S01]  /*1c50*/  IADD3 R0, R9, UR19, RZ ;  /* 0x0000001309007c10 */ /* 0x000fe2000fffe0ff */
[----:B------:R-:W-:Y:S01]  /*1c60*/  ULDC UR5, c[0x0][0x294] ;  /* 0x0000a50000057ab9 */ /* 0x000fe20000000800 */
[----:B------:R-:W-:Y:S01]  /*1c70*/  IADD3 R84, R70, 0x80, RZ ;  /* 0x0000008046547810 */ /* 0x000fe20007ffe0ff */
[----:B------:R-:W-:Y:S01]  /*1c80*/  IMAD.IADD R3, R3, 0x1, R6 ;  /* 0x0000000103037824 */ /* 0x000fe200078e0206 */
[----:B------:R-:W-:Y:S01]  /*1c90*/  SHF.L.U64.HI R98, R8, 0x1, R0 ;  /* 0x0000000108627819 */ /* 0x000fe20000010200 */
[----:B------:R-:W-:Y:S01]  /*1ca0*/  IMAD R0, R16, c[0x0][0x298], RZ ;  /* 0x0000a60010007a24 */ /* 0x000fe200078e02ff */
[----:B------:R-:W-:Y:S01]  /*1cb0*/  UIMAD.WIDE.U32 UR30, UR10, UR4, URZ ;  /* 0x000000040a1e72a5 */ /* 0x000fe2000f8e003f */
[----:B------:R-:W-:Y:S01]  /*1cc0*/  IMAD.WIDE.U32 R2, R14, c[0x0][0x298], R2 ;  /* 0x0000a6000e027a25 */ /* 0x000fe200078e0002 */
[----:B------:R-:W-:Y:S01]  /*1cd0*/  UIMAD.WIDE.U32 UR28, UR9, UR4, URZ ;  /* 0x00000004091c72a5 */ /* 0x000fe2000f8e003f */
[----:B------:R-:W-:Y:S01]  /*1ce0*/  IADD3 R83, R70, 0xa0, RZ ;  /* 0x000000a046537810 */ /* 0x000fe20007ffe0ff */
[----:B------:R-:W-:Y:S01]  /*1cf0*/  ULDC UR17, c[0x0][0x19c] ;  /* 0x0000670000117ab9 */ /* 0x000fe20000000800 */
[----:B------:R-:W-:Y:S01]  /*1d00*/  IMAD R52, R14, c[0x0][0x29c], R0 ;  /* 0x0000a7000e347a24 */ /* 0x000fe200078e0200 */
[----:B------:R-:W-:Y:S01]  /*1d10*/  LEA R53, P0, R2, c[0x0][0x268], 0x1 ;  /* 0x00009a0002357a11 */ /* 0x000fe200078008ff */
[----:B------:R-:W-:Y:S01]  /*1d20*/  IMAD.SHL.U32 R124, R8, 0x2, RZ ;  /* 0x00000002087c7824 */ /* 0x000fe200078e00ff */
[----:B------:R-:W-:Y:S01]  /*1d30*/  UIMAD UR11, UR11, UR5, URZ ;  /* 0x000000050b0b72a4 */ /* 0x000fe2000f8e023f */
[----:B------:R-:W-:Y:S01]  /*1d40*/  IMAD.IADD R52, R3, 0x1, R52 ;  /* 0x0000000103347824 */ /* 0x000fe200078e0234 */
[----:B------:R-:W-:Y:S01]  /*1d50*/  UIMAD UR10, UR10, UR5, URZ ;  /* 0x000000050a0a72a4 */ /* 0x000fe2000f8e023f */
[----:B------:R-:W-:Y:S01]  /*1d60*/  IMAD.WIDE.U32 R8, R10, 0x80, RZ ;  /* 0x000000800a087825 */ /* 0x000fe200078e00ff */
[----:B------:R-:W-:Y:S01]  /*1d70*/  UIMAD UR9, UR9, UR5, URZ ;  /* 0x00000005090972a4 */ /* 0x000fe2000f8e023f */
[----:B------:R-:W-:Y:S01]  /*1d80*/  IADD3 R82, R70, 0xc0, RZ ;  /* 0x000000c046527810 */ /* 0x000fe20007ffe0ff */
[----:B------:R-:W-:Y:S01]  /*1d90*/  UIMAD UR13, UR13, UR17, URZ ;  /* 0x000000110d0d72a4 */ /* 0x000fe2000f8e023f */
[----:B------:R-:W-:Y:S01]  /*1da0*/  IMAD.IADD R5, R5, 0x1, R7 ;  /* 0x0000000105057824 */ /* 0x000fe200078e0207 */
[----:B------:R-:W-:Y:S01]  /*1db0*/  LEA.HI.X R52, R2, c[0x0][0x26c], R52, 0x1, P0 ;  /* 0x00009b0002347a11 */ /* 0x000fe200000f0c34 */
[----:B------:R-:W-:Y:S01]  /*1dc0*/  IMAD R6, R16, c[0x0][0x2a0], RZ ;  /* 0x0000a80010067a24 */ /* 0x000fe200078e02ff */
[----:B------:R-:W-:Y:S01]  /*1dd0*/  ISETP.GE.AND P0, PT, R132, c[0x0][0x220], PT ;  /* 0x0000880084007a0c */ /* 0x000fe20003f06270 */
[----:B------:R-:W-:Y:S01]  /*1de0*/  IMAD.WIDE.U32 R4, R14, c[0x0][0x2a0], R4 ;  /* 0x0000a8000e047a25 */ /* 0x000fe200078e0004 */
[----:B------:R-:W-:Y:S01]  /*1df0*/  IADD3 R0, R9, UR18, RZ ;  /* 0x0000001209007c10 */ /* 0x000fe2000fffe0ff */
[----:B------:R-:W-:Y:S01]  /*1e00*/  UIMAD UR12, UR12, UR17, URZ ;  /* 0x000000110c0c72a4 */ /* 0x000fe2000f8e023f */
[----:B------:R-:W-:Y:S01]  /*1e10*/  IADD3 R81, R70, 0xe0, RZ ;  /* 0x000000e046517810 */ /* 0x000fe20007ffe0ff */
[----:B------:R-:W-:Y:S01]  /*1e20*/  IMAD R6, R14, c[0x0][0x2a4], R6 ;  /* 0x0000a9000e067a24 */ /* 0x000fe200078e0206 */
[----:B------:R-:W-:Y:S01]  /*1e30*/  SHF.L.U64.HI R97, R8, 0x1, R0 ;  /* 0x0000000108617819 */ /* 0x000fe20000010200 */
[----:B------:R-:W-:Y:S01]  /*1e40*/  IMAD.IADD R19, R19, 0x1, R12 ;  /* 0x0000000113137824 */ /* 0x000fe200078e020c */
[C---:B------:R-:W-:Y:S01]  /*1e50*/  LEA R61, P1, R4.reuse, c[0x0][0x270], 0x1 ;  /* 0x00009c00043d7a11 */ /* 0x040fe200078208ff */
[----:B------:R-:W-:Y:S01]  /*1e60*/  IMAD.IADD R0, R5, 0x1, R6 ;  /* 0x0000000105007824 */ /* 0x000fe200078e0206 */
[----:B------:R-:W-:Y:S01]  /*1e70*/  UIMAD UR5, UR8, UR5, URZ ;  /* 0x00000005080572a4 */ /* 0x000fe2000f8e023f */
[----:B------:R-:W-:Y:S01]  /*1e80*/  IMAD.MOV.U32 R2, RZ, RZ, c[0x0][0x290] ;  /* 0x0000a400ff027624 */ /* 0x000fe200078e00ff */
[----:B------:R-:W-:Y:S01]  /*1e90*/  UIMAD.WIDE.U32 UR34, UR8, UR4, URZ ;  /* 0x00000004082272a5 */ /* 0x000fe2000f8e003f */
[----:B------:R-:W-:Y:S01]  /*1ea0*/  IMAD.MOV.U32 R112, RZ, RZ, 0x6 ;  /* 0x00000006ff707424 */ /* 0x000fe200078e00ff */
[----:B------:R-:W-:Y:S01]  /*1eb0*/  LEA.HI.X R60, R4, c[0x0][0x274], R0, 0x1, P1 ;  /* 0x00009d00043c7a11 */ /* 0x000fe200008f0c00 */
[----:B------:R-:W-:Y:S01]  /*1ec0*/  IMAD.MOV.U32 R113, RZ, RZ, 0x7 ;  /* 0x00000007ff717424 */ /* 0x000fe200078e00ff */
[----:B------:R-:W-:Y:S01]  /*1ed0*/  @P0 LOP3.LUT R188, R188, 0x4, RZ, 0xfc, !PT ;  /* 0x00000004bcbc0812 */ /* 0x000fe200078efcff */
[----:B------:R-:W-:Y:S01]  /*1ee0*/  IMAD R0, R99, R19, RZ ;  /* 0x0000001363007224 */ /* 0x000fe200078e02ff */
[----:B------:R-:W-:Y:S01]  /*1ef0*/  LEA R50, P1, R110, c[0x0][0x168], 0x1 ;  /* 0x00005a006e327a11 */ /* 0x000fe200078208ff */
[----:B------:R-:W-:Y:S01]  /*1f00*/  IMAD.SHL.U32 R123, R8, 0x2, RZ ;  /* 0x00000002087b7824 */ /* 0x000fe200078e00ff */
[----:B------:R-:W-:Y:S01]  /*1f10*/  LEA R55, P0, R152, c[0x0][0x170], 0x1 ;  /* 0x00005c0098377a11 */ /* 0x000fe200078008ff */
[C---:B------:R-:W-:Y:S01]  /*1f20*/  IMAD.SHL.U32 R7, R2.reuse, 0x40, RZ ;  /* 0x0000004002077824 */ /* 0x040fe200078e00ff */
[C---:B------:R-:W-:Y:S01]  /*1f30*/  SHF.L.U64.HI R4, R2.reuse, R112, c[0x0][0x294] ;  /* 0x0000a50002047619 */ /* 0x040fe20000010270 */
[C---:B------:R-:W-:Y:S01]  /*1f40*/  IMAD.SHL.U32 R8, R2.reuse, 0x80, RZ ;  /* 0x0000008002087824 */ /* 0x040fe200078e00ff */
[CC--:B------:R-:W-:Y:S01]  /*1f50*/  SHF.L.U64.HI R5, R2.reuse, R113.reuse, c[0x0][0x294] ;  /* 0x0000a50002057619 */ /* 0x0c0fe20000010271 */
[C---:B------:R-:W-:Y:S01]  /*1f60*/  IMAD.SHL.U32 R9, R2.reuse, 0x20, RZ ;  /* 0x0000002002097824 */ /* 0x040fe200078e00ff */
[C---:B------:R-:W-:Y:S01]  /*1f70*/  SHF.L.U64.HI R6, R2.reuse, R116, c[0x0][0x294] ;  /* 0x0000a50002067619 */ /* 0x040fe20000010274 */
[----:B------:R-:W-:Y:S01]  /*1f80*/  IMAD.WIDE.U32 R142, R2, 0xc0, RZ ;  /* 0x000000c0028e7825 */ /* 0x000fe200078e00ff */
[----:B------:R-:W-:Y:S01]  /*1f90*/  LEA.HI.X R51, R110, c[0x0][0x16c], R115, 0x1, P1 ;  /* 0x00005b006e337a11 */ /* 0x000fe200008f0c73 */
[----:B------:R-:W-:Y:S01]  /*1fa0*/  ULDC UR25, c[0x0][0x28c] ;  /* 0x0000a30000197ab9 */ /* 0x000fe20000000800 */
[----:B------:R-:W-:Y:S01]  /*1fb0*/  LEA.HI.X R54, R152, c[0x0][0x174], R187, 0x1, P0 ;  /* 0x00005d0098367a11 */ /* 0x000fe200000f0cbb */
[C---:B------:R-:W-:Y:S01]  /*1fc0*/  IMAD.WIDE.U32 R140, R2.reuse, 0x140, RZ ;  /* 0x00000140028c7825 */ /* 0x040fe200078e00ff */
[----:B------:R-:W-:Y:S01]  /*1fd0*/  SHF.R.S32.HI R3, RZ, 0x1f, R0 ;  /* 0x0000001fff037819 */ /* 0x000fe20000011400 */
[----:B------:R-:W-:Y:S01]  /*1fe0*/  ULDC UR24, c[0x0][0x28c] ;  /* 0x0000a30000187ab9 */ /* 0x000fe20000000800 */
[----:B------:R-:W-:Y:S01]  /*1ff0*/  SHF.L.U64.HI R96, R7, 0x1, R4 ;  /* 0x0000000107607819 */ /* 0x000fe20000010204 */
[----:B------:R-:W-:Y:S01]  /*2000*/  IMAD.WIDE.U32 R138, R2, 0x180, RZ ;  /* 0x00000180028a7825 */ /* 0x000fe200078e00ff */
[----:B------:R-:W-:Y:S01]  /*2010*/  MOV R18, R216 ;  /* 0x000000d800127202 */ /* 0x000fe20000000f00 */
[----:B------:R-:W-:Y:S01]  /*2020*/  ULDC UR23, c[0x0][0x28c] ;  /* 0x0000a30000177ab9 */ /* 0x000fe20000000800 */
[----:B------:R-:W-:Y:S01]  /*2030*/  SHF.L.U64.HI R95, R8, 0x1, R5 ;  /* 0x00000001085f7819 */ /* 0x000fe20000010205 */
[----:B------:R-:W-:Y:S01]  /*2040*/  IMAD.WIDE.U32 R136, R2, 0x1c0, RZ ;  /* 0x000001c002887825 */ /* 0x000fe200078e00ff */
[-C--:B------:R-:W-:Y:S01]  /*2050*/  IADD3 R2, P1, R114, R0.reuse, RZ ;  /* 0x0000000072027210 */ /* 0x080fe20007f3e0ff */
[----:B------:R-:W-:Y:S01]  /*2060*/  ULDC UR22, c[0x0][0x28c] ;  /* 0x0000a30000167ab9 */ /* 0x000fe20000000800 */
[----:B------:R-:W-:Y:S01]  /*2070*/  IADD3 R0, P0, R119, R0, RZ ;  /* 0x0000000077007210 */ /* 0x000fe20007f1e0ff */
[----:B------:R-:W-:Y:S01]  /*2080*/  IMAD.MOV.U32 R109, RZ, RZ, c[0x0][0x288] ;  /* 0x0000a200ff6d7624 */ /* 0x000fe200078e00ff */
[C---:B------:R-:W-:Y:S01]  /*2090*/  SHF.L.U64.HI R94, R9.reuse, 0x1, R6 ;  /* 0x00000001095e7819 */ /* 0x040fe20000010206 */
[----:B------:R-:W-:Y:S01]  /*20a0*/  IMAD.WIDE.U32 R104, R102, 0x80, RZ ;  /* 0x0000008066687825 */ /* 0x000fe200078e00ff */
[----:B------:R-:W-:Y:S01]  /*20b0*/  SHF.L.U32 R129, R9, 0x1, RZ ;  /* 0x0000000109817819 */ /* 0x000fe200000006ff */
[----:B------:R-:W-:Y:S01]  /*20c0*/  ULDC UR21, c[0x0][0x28c] ;  /* 0x0000a30000157ab9 */ /* 0x000fe20000000800 */
[C---:B------:R-:W-:Y:S01]  /*20d0*/  SHF.L.U64.HI R112, R109.reuse, R112, c[0x0][0x28c] ;  /* 0x0000a3006d707619 */ /* 0x040fe20000010270 */
[--C-:B------:R-:W-:Y:S01]  /*20e0*/  IMAD.X R4, R122, 0x1, R3.reuse, P0 ;  /* 0x000000017a047824 */ /* 0x100fe200000e0603 */
[----:B------:R-:W-:Y:S01]  /*20f0*/  SHF.L.U64.HI R113, R109, R113, c[0x0][0x28c] ;  /* 0x0000a3006d717619 */ /* 0x000fe20000010271 */
[----:B------:R-:W-:Y:S01]  /*2100*/  IMAD.X R3, R121, 0x1, R3, P1 ;  /* 0x0000000179037824 */ /* 0x000fe200008e0603 */
[----:B------:R-:W-:Y:S01]  /*2110*/  SHF.L.U64.HI R116, R109, R116, c[0x0][0x28c] ;  /* 0x0000a3006d747619 */ /* 0x000fe20000010274 */
[----:B------:R-:W-:Y:S01]  /*2120*/  IMAD.WIDE.U32 R102, R102, 0x40, RZ ;  /* 0x0000004066667825 */ /* 0x000fe200078e00ff */
[----:B------:R-:W-:Y:S01]  /*2130*/  SHF.L.U64.HI R4, R0, 0x1, R4 ;  /* 0x0000000100047819 */ /* 0x000fe20000010204 */
[----:B------:R-:W-:Y:S01]  /*2140*/  ULDC UR20, c[0x0][0x28c] ;  /* 0x0000a30000147ab9 */ /* 0x000fe20000000800 */
[----:B------:R-:W-:Y:S01]  /*2150*/  SHF.L.U64.HI R3, R2, 0x1, R3 ;  /* 0x0000000102037819 */ /* 0x000fe20000010203 */
[----:B------:R-:W-:Y:S01]  /*2160*/  IMAD.SHL.U32 R0, R0, 0x2, RZ ;  /* 0x0000000200007824 */ /* 0x000fe200078e00ff */
[----:B------:R-:W-:Y:S01]  /*2170*/  IADD3 R79, R105, UR13, RZ ;  /* 0x0000000d694f7c10 */ /* 0x000fe2000fffe0ff */
[----:B------:R-:W-:Y:S01]  /*2180*/  IMAD.SHL.U32 R2, R2, 0x2, RZ ;  /* 0x0000000202027824 */ /* 0x000fe200078e00ff */
[----:B------:R-:W-:Y:S01]  /*2190*/  IADD3 R78, R103, UR12, RZ ;  /* 0x0000000c674e7c10 */ /* 0x000fe2000fffe0ff */
[C---:B------:R-:W-:Y:S01]  /*21a0*/  IMAD.SHL.U32 R68, R99.reuse, 0x20, RZ ;  /* 0x0000002063447824 */ /* 0x040fe200078e00ff */
[C---:B------:R-:W-:Y:S01]  /*21b0*/  IADD3 R58, P3, R0.reuse, c[0x0][0x2b0], RZ ;  /* 0x0000ac00003a7a10 */ /* 0x040fe20007f7e0ff */
[C---:B------:R-:W-:Y:S01]  /*21c0*/  IMAD.SHL.U32 R67, R99.reuse, 0x40, RZ ;  /* 0x0000004063437824 */ /* 0x040fe200078e00ff */
[----:B------:R-:W-:Y:S01]  /*21d0*/  IADD3 R59, P2, R0, c[0x0][0x2a8], RZ ;  /* 0x0000aa00003b7a10 */ /* 0x000fe20007f5e0ff */
[C---:B------:R-:W-:Y:S01]  /*21e0*/  IMAD R66, R99.reuse, 0x60, RZ ;  /* 0x0000006063427824 */ /* 0x040fe200078e02ff */
[C---:B------:R-:W-:Y:S01]  /*21f0*/  IADD3 R16, P1, R2.reuse, c[0x0][0x2b0], RZ ;  /* 0x0000ac0002107a10 */ /* 0x040fe20007f3e0ff */
[C---:B------:R-:W-:Y:S01]  /*2200*/  IMAD.SHL.U32 R65, R99.reuse, 0x80, RZ ;  /* 0x0000008063417824 */ /* 0x040fe200078e00ff */
[----:B------:R-:W-:Y:S01]  /*2210*/  IADD3 R32, P0, R2, c[0x0][0x2a8], RZ ;  /* 0x0000aa0002207a10 */ /* 0x000fe20007f1e0ff */
[C---:B------:R-:W-:Y:S01]  /*2220*/  IMAD R64, R99.reuse, 0xa0, RZ ;  /* 0x000000a063407824 */ /* 0x040fe200078e02ff */
[----:B------:R-:W-:Y:S01]  /*2230*/  SHF.R.S32.HI R77, RZ, 0x1f, R68 ;  /* 0x0000001fff4d7819 */ /* 0x000fe20000011444 */
[C---:B------:R-:W-:Y:S01]  /*2240*/  IMAD R63, R99.reuse, 0xc0, RZ ;  /* 0x000000c0633f7824 */ /* 0x040fe200078e02ff */
[----:B------:R-:W-:Y:S01]  /*2250*/  SHF.R.S32.HI R76, RZ, 0x1f, R67 ;  /* 0x0000001fff4c7819 */ /* 0x000fe20000011443 */
[----:B------:R-:W-:Y:S01]  /*2260*/  IMAD R62, R99, 0xe0, RZ ;  /* 0x000000e0633e7824 */ /* 0x000fe200078e02ff */
[----:B------:R-:W-:Y:S01]  /*2270*/  SHF.R.S32.HI R75, RZ, 0x1f, R66 ;  /* 0x0000001fff4b7819 */ /* 0x000fe20000011442 */
[----:B------:R-:W-:Y:S01]  /*2280*/  IMAD.MOV.U32 R126, RZ, RZ, c[0x0][0x290] ;  /* 0x0000a400ff7e7624 */ /* 0x000fe200078e00ff */
[----:B------:R-:W-:Y:S01]  /*2290*/  SHF.R.S32.HI R74, RZ, 0x1f, R65 ;  /* 0x0000001fff4a7819 */ /* 0x000fe20000011441 */
[C---:B------:R-:W-:Y:S01]  /*22a0*/  IMAD.SHL.U32 R107, R109.reuse, 0x40, RZ ;  /* 0x000000406d6b7824 */ /* 0x040fe200078e00ff */
[----:B------:R-:W-:Y:S01]  /*22b0*/  SHF.R.S32.HI R73, RZ, 0x1f, R64 ;  /* 0x0000001fff497819 */ /* 0x000fe20000011440 */
[C---:B------:R-:W-:Y:S01]  /*22c0*/  IMAD.SHL.U32 R108, R109.reuse, 0x80, RZ ;  /* 0x000000806d6c7824 */ /* 0x040fe200078e00ff */
[----:B------:R-:W-:Y:S01]  /*22d0*/  SHF.R.S32.HI R72, RZ, 0x1f, R63 ;  /* 0x0000001fff487819 */ /* 0x000fe2000001143f */
[----:B------:R-:W-:Y:S01]  /*22e0*/  IMAD.SHL.U32 R109, R109, 0x20, RZ ;  /* 0x000000206d6d7824 */ /* 0x000fe200078e00ff */
[----:B------:R-:W-:Y:S01]  /*22f0*/  SHF.R.S32.HI R69, RZ, 0x1f, R62 ;  /* 0x0000001fff457819 */ /* 0x000fe2000001143e */
[----:B------:R-:W-:Y:S01]  /*2300*/  IMAD.SHL.U32 R131, R7, 0x2, RZ ;  /* 0x0000000207837824 */ /* 0x000fe200078e00ff */
[----:B------:R-:W-:Y:S01]  /*2310*/  IADD3 R93, R143, UR11, RZ ;  /* 0x0000000b8f5d7c10 */ /* 0x000fe2000fffe0ff */
[----:B------:R-:W-:Y:S01]  /*2320*/  IMAD.SHL.U32 R130, R8, 0x2, RZ ;  /* 0x0000000208827824 */ /* 0x000fe200078e00ff */
[----:B------:R-:W-:Y:S01]  /*2330*/  IADD3 R92, R141, UR10, RZ ;  /* 0x0000000a8d5c7c10 */ /* 0x000fe2000fffe0ff */
[----:B------:R-:W-:Y:S01]  /*2340*/  IMAD.U32 R126, R126, -0x100, RZ ;  /* 0xffffff007e7e7824 */ /* 0x000fe200078e00ff */
[----:B------:R-:W-:Y:S01]  /*2350*/  IADD3 R90, R139, UR9, RZ ;  /* 0x000000098b5a7c10 */ /* 0x000fe2000fffe0ff */
[----:B------:R-:W-:Y:S01]  /*2360*/  ULDC UR19, c[0x0][0x28c] ;  /* 0x0000a30000137ab9 */ /* 0x000fe20000000800 */
[----:B------:R-:W-:Y:S01]  /*2370*/  IADD3 R91, R137, UR5, RZ ;  /* 0x00000005895b7c10 */ /* 0x000fe2000fffe0ff */
[----:B------:R-:W-:Y:S01]  /*2380*/  ULDC UR18, c[0x0][0x28c] ;  /* 0x0000a30000127ab9 */ /* 0x000fe20000000800 */
[C---:B------:R-:W-:Y:S01]  /*2390*/  IADD3.X R56, R4.reuse, c[0x0][0x2b4], RZ, P3, !PT ;  /* 0x0000ad0004387a10 */ /* 0x040fe20001ffe4ff */
[----:B------:R-:W-:Y:S01]  /*23a0*/  ULDC UR4, c[0x0][0x230] ;  /* 0x00008c0000047ab9 */ /* 0x000fe20000000800 */
[----:B------:R-:W-:Y:S01]  /*23b0*/  IADD3.X R57, R4, c[0x0][0x2ac], RZ, P2, !PT ;  /* 0x0000ab0004397a10 */ /* 0x000fe200017fe4ff */
[----:B------:R-:W-:Y:S01]  /*23c0*/  UIMAD UR25, UR25, 0xc0, URZ ;  /* 0x000000c0191978a4 */ /* 0x000fe2000f8e023f */
[C---:B------:R-:W-:Y:S01]  /*23d0*/  IADD3.X R15, R3.reuse, c[0x0][0x2b4], RZ, P1, !PT ;  /* 0x0000ad00030f7a10 */ /* 0x040fe20000ffe4ff */
[----:B------:R-:W-:Y:S01]  /*23e0*/  UIMAD UR24, UR24, 0x140, URZ ;  /* 0x00000140181878a4 */ /* 0x000fe2000f8e023f */
[----:B------:R-:W-:Y:S01]  /*23f0*/  IADD3.X R31, R3, c[0x0][0x2ac], RZ, P0, !PT ;  /* 0x0000ab00031f7a10 */ /* 0x000fe200007fe4ff */
[----:B------:R-:W-:-:S02]  /*2400*/  UIMAD UR23, UR23, 0x180, URZ ;  /* 0x00000180171778a4 */ /* 0x000fc4000f8e023f */
[----:B------:R-:W-:Y:S02]  /*2410*/  UIMAD UR22, UR22, 0x1c0, URZ ;  /* 0x000001c0161678a4 */ /* 0x000fe4000f8e023f */
[----:B------:R-:W-:Y:S02]  /*2420*/  UIMAD UR21, UR21, 0xc0, URZ ;  /* 0x000000c0151578a4 */ /* 0x000fe4000f8e023f */
[----:B------:R-:W-:Y:S02]  /*2430*/  UIMAD UR20, UR20, 0x140, URZ ;  /* 0x00000140141478a4 */ /* 0x000fe4000f8e023f */
[----:B------:R-:W-:Y:S02]  /*2440*/  UIMAD UR19, UR19, 0x180, URZ ;  /* 0x00000180131378a4 */ /* 0x000fe4000f8e023f */
[----:B------:R-:W-:Y:S02]  /*2450*/  UIMAD UR18, UR18, 0x1c0, URZ ;  /* 0x000001c0121278a4 */ /* 0x000fe4000f8e023f */
[----:B------:R-:W-:-:S02]  /*2460*/  UIADD3 UR16, UR33, UR16, URZ ;  /* 0x0000001021107290 */ /* 0x000fc4000fffe03f */
[----:B------:R-:W-:Y:S02]  /*2470*/  UIADD3 UR15, UR31, UR15, URZ ;  /* 0x0000000f1f0f7290 */ /* 0x000fe4000fffe03f */
[----:B------:R-:W-:Y:S02]  /*2480*/  UIADD3 UR14, UR29, UR14, URZ ;  /* 0x0000000e1d0e7290 */ /* 0x000fe4000fffe03f */
[----:B------:R-:W-:Y:S02]  /*2490*/  UIADD3 UR26, UR35, UR26, URZ ;  /* 0x0000001a231a7290 */ /* 0x000fe4000fffe03f */
[----:B------:R-:W-:Y:S02]  /*24a0*/  ULDC.U8 UR8, c[0x0][0x313] ;  /* 0x0000c4c000087ab9 */ /* 0x000fe40000000000 */
.L_x_1012:
[----:B------:R-:W-:Y:S01]  /*24b0*/  LOP3.LUT P4, RZ, R188, 0x4, RZ, 0xc0, !PT ;  /* 0x00000004bcff7812 */ /* 0x000fe2000788c0ff */
[----:B------:R-:W-:Y:S02]  /*24c0*/  IMAD.SHL.U32 R19, R18, 0x100, RZ ;  /* 0x0000010012137824 */ /* 0x000fe400078e00ff */
[----:B------:R-:W-:Y:S02]  /*24d0*/  IMAD.MOV.U32 R4, RZ, RZ, 0x5 ;  /* 0x00000005ff047424 */ /* 0x000fe400078e00ff */
[----:B------:R-:W-:Y:S01]  /*24e0*/  IMAD.MOV.U32 R2, RZ, RZ, c[0x0][0x1a0] ;  /* 0x00006800ff027624 */ /* 0x000fe200078e00ff */
[----:B------:R-:W-:Y:S01]  /*24f0*/  IADD3 R17, R19, -0x100, RZ ;  /* 0xffffff0013117810 */ /* 0x000fe20007ffe0ff */
[----:B------:R-:W-:Y:S02]  /*2500*/  IMAD.MOV.U32 R3, RZ, RZ, c[0x0][0x1a0] ;  /* 0x00006800ff037624 */ /* 0x000fe400078e00ff */
[----:B------:R-:W-:Y:S02]  /*2510*/  IMAD.SHL.U32 R2, R2, 0x20, RZ ;  /* 0x0000002002027824 */ /* 0x000fe400078e00ff */
[--C-:B------:R-:W-:Y:S01]  /*2520*/  IMAD.IADD R14, R89, 0x1, -R17.reuse ;  /* 0x00000001590e7824 */ /* 0x100fe200078e0a11 */
[----:B------:R-:W-:Y:S01]  /*2530*/  SHF.L.U64.HI R3, R3, R4, c[0x0][0x1a4] ;  /* 0x0000690003037619 */ /* 0x000fe20000010204 */
[----:B------:R-:W-:Y:S03]  /*2540*/  IMAD.IADD R0, R88, 0x1, -R17 ;  /* 0x0000000158007824 */ /* 0x000fe600078e0a11 */
[C---:B------:R-:W-:Y:S04]  /*2550*/  ISETP.GE.OR P0, PT, R80.reuse, R14, P4 ;  /* 0x0000000e5000720c */ /* 0x040fe80002706670 */
[----:B------:R-:W-:Y:S02]  /*2560*/  ISETP.LT.OR P2, PT, R80, R0, P0 ;  /* 0x000000005000720c */ /* 0x000fe40000741670 */
[C---:B------:R-:W-:Y:S04]  /*2570*/  ISETP.GE.OR P0, PT, R86.reuse, R14, P4 ;  /* 0x0000000e5600720c */ /* 0x040fe80002706670 */
[----:B------:R-:W-:Y:S02]  /*2580*/  ISETP.LT.OR P6, PT, R86, R0, P0 ;  /* 0x000000005600720c */ /* 0x000fe400007c1670 */
[C---:B------:R-:W-:Y:S04]  /*2590*/  ISETP.GE.OR P0, PT, R85.reuse, R14, P4 ;  /* 0x0000000e5500720c */ /* 0x040fe80002706670 */
[----:B------:R-:W-:Y:S02]  /*25a0*/  ISETP.LT.OR P3, PT, R85, R0, P0 ;  /* 0x000000005500720c */ /* 0x000fe40000761670 */
[C---:B------:R-:W-:Y:S02]  /*25b0*/  @!P2 LEA R10, P0, R2.reuse, R55, 0x1 ;  /* 0x00000037020aa211 */ /* 0x040fe400078008ff */
[C---:B------:R-:W-:Y:S02]  /*25c0*/  @!P2 IADD3 R12, P1, R61.reuse, R129, RZ ;  /* 0x000000813d0ca210 */ /* 0x040fe40007f3e0ff */
[----:B------:R-:W-:Y:S01]  /*25d0*/  @!P2 LEA.HI.X R11, R2, R54, R3, 0x1, P0 ;  /* 0x00000036020ba211 */ /* 0x000fe200000f0c03 */
[----:B------:R-:W-:Y:S01]  /*25e0*/  IMAD.MOV.U32 R3, RZ, RZ, R60 ;  /* 0x000000ffff037224 */ /* 0x000fe200078e003c */
[----:B------:R-:W-:Y:S01]  /*25f0*/  ISETP.GE.OR P0, PT, R84, R14, P4 ;  /* 0x0000000e5400720c */ /* 0x000fe20002706670 */
[----:B------:R-:W-:Y:S01]  /*2600*/  @!P2 IMAD.X R13, R60, 0x1, R94, P1 ;  /* 0x000000013c0da824 */ /* 0x000fe200008e065e */
[----:B------:R-:W-:Y:S02]  /*2610*/  P2R R2, PR, RZ, 0x4 ;  /* 0x00000004ff027803 */ /* 0x000fe40000000000 */
[----:B------:R-:W-:Y:S02]  /*2620*/  ISETP.LT.OR P2, PT, R84, R0, P0 ;  /* 0x000000005400720c */ /* 0x000fe40000741670 */
[C---:B------:R-:W-:Y:S02]  /*2630*/  @!P3 IADD3 R4, P0, R61.reuse, R142, RZ ;  /* 0x0000008e3d04b210 */ /* 0x040fe40007f1e0ff */
[----:B------:R-:W-:Y:S03]  /*2640*/  @!P6 IADD3 R8, P1, R61, R131, RZ ;  /* 0x000000833d08e210 */ /* 0x000fe60007f3e0ff */
[C---:B------:R-:W-:Y:S01]  /*2650*/  @!P3 IMAD.X R5, R60.reuse, 0x1, R93, P0 ;  /* 0x000000013c05b824 */ /* 0x040fe200000e065d */
[C---:B------:R-:W-:Y:S01]  /*2660*/  @!P3 IADD3 R26, P0, R55.reuse, UR32, RZ ;  /* 0x00000020371abc10 */ /* 0x040fe2000ff1e0ff */
[----:B------:R-:W-:Y:S01]  /*2670*/  @!P6 IMAD.X R9, R60, 0x1, R96, P1 ;  /* 0x000000013c09e824 */ /* 0x000fe200008e0660 */
[----:B------:R-:W-:Y:S02]  /*2680*/  @!P6 IADD3 R6, P1, R55, R124, RZ ;  /* 0x0000007c3706e210 */ /* 0x000fe40007f3e0ff */
[C---:B------:R-:W-:Y:S02]  /*2690*/  @!P3 IADD3.X R27, R54.reuse, UR16, RZ, P0, !PT ;  /* 0x00000010361bbc10 */ /* 0x040fe400087fe4ff */
[----:B------:R-:W-:Y:S01]  /*26a0*/  @!P2 IADD3 R24, P0, R61, R130, RZ ;  /* 0x000000823d18a210 */ /* 0x000fe20007f1e0ff */
[----:B------:R-:W-:Y:S01]  /*26b0*/  @!P6 IMAD.X R7, R54, 0x1, R98, P1 ;  /* 0x000000013607e824 */ /* 0x000fe200008e0662 */
[C---:B------:R-:W-:Y:S02]  /*26c0*/  LOP3.LUT P1, RZ, R188.reuse, 0x4, RZ, 0xc0, !PT ;  /* 0x00000004bcff7812 */ /* 0x040fe4000782c0ff */
[----:B------:R-:W-:Y:S01]  /*26d0*/  LOP3.LUT R188, R188, 0xfffffffd, RZ, 0xc0, !PT ;  /* 0xfffffffdbcbc7812 */ /* 0x000fe200078ec0ff */
[----:B------:R-:W-:Y:S01]  /*26e0*/  @!P2 IMAD.X R25, R60, 0x1, R95, P0 ;  /* 0x000000013c19a824 */ /* 0x000fe200000e065f */
[----:B------:R-:W-:Y:S02]  /*26f0*/  @!P2 IADD3 R34, P0, R55, R123, RZ ;  /* 0x0000007b3722a210 */ /* 0x000fe40007f1e0ff */
[----:B------:R-:W-:Y:S03]  /*2700*/  @P2 LOP3.LUT R188, R188, 0x2, RZ, 0xfc, !PT ;  /* 0x00000002bcbc2812 */ /* 0x000fe600078efcff */
[----:B------:R-:W-:Y:S01]  /*2710*/  @!P2 IMAD.X R35, R54, 0x1, R97, P0 ;  /* 0x000000013623a824 */ /* 0x000fe200000e0661 */
[C---:B------:R-:W-:Y:S04]  /*2720*/  ISETP.GE.OR P0, PT, R83.reuse, R14, P1 ;  /* 0x0000000e5300720c */ /* 0x040fe80000f06670 */
[----:B------:R-:W-:Y:S04]  /*2730*/  ISETP.LT.OR P4, PT, R83, R0, P0 ;  /* 0x000000005300720c */ /* 0x000fe80000781670 */
[----:B------:R-:W-:Y:S09]  /*2740*/  P2R R30, PR, RZ, 0x10 ;  /* 0x00000010ff1e7803 */ /* 0x000ff20000000000 */
[----:B------:R-:W-:Y:S05]  /*2750*/  @!P4 IADD3 R28, P0, R61, R140, RZ ;  /* 0x0000008c3d1cc210 */ /* 0x000fea0007f1e0ff */
[----:B------:R-:W-:Y:S01]  /*2760*/  @!P4 IMAD.X R29, R60, 0x1, R92, P0 ;  /* 0x000000013c1dc824 */ /* 0x000fe200000e065c */
[----:B------:R-:W-:Y:S04]  /*2770*/  @!P4 IADD3 R42, P0, R55, UR30, RZ ;  /* 0x0000001e372acc10 */ /* 0x000fe8000ff1e0ff */
[----:B------:R-:W-:Y:S02]  /*2780*/  @!P4 IADD3.X R43, R54, UR15, RZ, P0, !PT ;  /* 0x0000000f362bcc10 */ /* 0x000fe400087fe4ff */
[----:B------:R-:W-:Y:S02]  /*2790*/  ISETP.GE.OR P0, PT, R82, R14, P1 ;  /* 0x0000000e5200720c */ /* 0x000fe40000f06670 */
[----:B------:R-:W-:Y:S02]  /*27a0*/  LOP3.LUT P4, RZ, R188, 0x2, RZ, 0xc0, !PT ;  /* 0x00000002bcff7812 */ /* 0x000fe4000788c0ff */
[----:B------:R-:W-:Y:S02]  /*27b0*/  ISETP.LT.OR P5, PT, R82, R0, P0 ;  /* 0x000000005200720c */ /* 0x000fe400007a1670 */
[----:B------:R-:W-:Y:S11]  /*27c0*/  LOP3.LUT R188, R188, 0xfffffffe, RZ, 0xc0, !PT ;  /* 0xfffffffebcbc7812 */ /* 0x000ff600078ec0ff */
[----:B------:R-:W-:Y:S05]  /*27d0*/  @!P5 IADD3 R40, P0, R61, R138, RZ ;  /* 0x0000008a3d28d210 */ /* 0x000fea0007f1e0ff */
[----:B------:R-:W-:Y:S01]  /*27e0*/  @!P5 IMAD.X R41, R60, 0x1, R90, P0 ;  /* 0x000000013c29d824 */ /* 0x000fe200000e065a */
[----:B------:R-:W-:Y:S04]  /*27f0*/  @!P5 IADD3 R46, P0, R55, UR28, RZ ;  /* 0x0000001c372edc10 */ /* 0x000fe8000ff1e0ff */
[----:B------:R-:W-:Y:S02]  /*2800*/  @!P5 IADD3.X R47, R54, UR14, RZ, P0, !PT ;  /* 0x0000000e362fdc10 */ /* 0x000fe400087fe4ff */
[C---:B------:R-:W-:Y:S04]  /*2810*/  ISETP.GE.OR P0, PT, R81.reuse, R14, P1 ;  /* 0x0000000e5100720c */ /* 0x040fe80000f06670 */
[----:B------:R-:W-:Y:S11]  /*2820*/  ISETP.LT.OR P2, PT, R81, R0, P0 ;  /* 0x000000005100720c */ /* 0x000ff60000741670 */
[----:B------:R-:W-:Y:S02]  /*2830*/  @!UPT UIADD3 URZ, URZ, URZ, URZ ;  /* 0x0000003f3f3ff290 */ /* 0x000fe4000fffe03f */
[----:B------:R-:W-:Y:S02]  /*2840*/  @!P2 IADD3 R44, P0, R61, R136, RZ ;  /* 0x000000883d2ca210 */ /* 0x000fe40007f1e0ff */
[----:B------:R-:W-:Y:S03]  /*2850*/  @P2 LOP3.LUT R188, R188, 0x1, RZ, 0xfc, !PT ;  /* 0x00000001bcbc2812 */ /* 0x000fe600078efcff */
        /* <DEDUP_REMOVED lines=9> */
[----:B------:R-:W-:Y:S11]  /*28f0*/  LOP3.LUT P0, RZ, R188, 0x1, RZ, 0xc0, !PT ;  /* 0x00000001bcff7812 */ /* 0x000ff6000780c0ff */
[----:B------:R1:W2:Y:S02]  /*2900*/  @!P1 LDG.E.128 R20, [R2.64] ;  /* 0x0000000602149981 */ /* 0x0002a4000c1e1d00 */
[----:B-1----:R-:W-:Y:S02]  /*2910*/  @!P1 IMAD.MOV.U32 R2, RZ, RZ, R55 ;  /* 0x000000ffff029224 */ /* 0x002fe400078e0037 */
[----:B------:R-:W-:Y:S05]  /*2920*/  @!P1 IMAD.MOV.U32 R3, RZ, RZ, R54 ;  /* 0x000000ffff039224 */ /* 0x000fea00078e0036 */
[----:B--2---:R1:W-:Y:S04]  /*2930*/  @!P1 STG.E.128 [R2.64], R20 ;  /* 0x0000001402009986 */ /* 0x0043e8000c101d06 */
[----:B-1----:R-:W2:Y:S04]  /*2940*/  @!P2 LDG.E.128 R20, [R12.64] ;  /* 0x000000060c14a981 */ /* 0x002ea8000c1e1d00 */
[----:B--2---:R1:W-:Y:S04]  /*2950*/  @!P2 STG.E.128 [R10.64], R20 ;  /* 0x000000140a00a986 */ /* 0x0043e8000c101d06 */
[----:B-1----:R-:W2:Y:S04]  /*2960*/  @!P6 LDG.E.128 R8, [R8.64] ;  /* 0x000000060808e981 */ /* 0x002ea8000c1e1d00 */
[----:B--2---:R-:W-:Y:S04]  /*2970*/  @!P6 STG.E.128 [R6.64], R8 ;  /* 0x000000080600e986 */ /* 0x004fe8000c101d06 */
[----:B------:R-:W2:Y:S04]  /*2980*/  @!P3 LDG.E.128 R36, [R4.64] ;  /* 0x000000060424b981 */ /* 0x000ea8000c1e1d00 */
[----:B--2---:R1:W-:Y:S04]  /*2990*/  @!P3 STG.E.128 [R26.64], R36 ;  /* 0x000000241a00b986 */ /* 0x0043e8000c101d06 */
[----:B-1----:R-:W2:Y:S04]  /*29a0*/  @!P4 LDG.E.128 R24, [R24.64] ;  /* 0x000000061818c981 */ /* 0x002ea8000c1e1d00 */
[----:B--2---:R-:W-:Y:S01]  /*29b0*/  @!P4 STG.E.128 [R34.64], R24 ;  /* 0x000000182200c986 */ /* 0x004fe2000c101d06 */
[----:B------:R-:W-:Y:S11]  /*29c0*/  ISETP.NE.AND P4, PT, R30, RZ, PT ;  /* 0x000000ff1e00720c */ /* 0x000ff60003f85270 */
[----:B------:R-:W-:Y:S02]  /*29d0*/  @!UPT UIADD3 URZ, URZ, URZ, URZ ;  /* 0x0000003f3f3ff290 */ /* 0x000fe4000fffe03f */
[----:B------:R-:W2:Y:S04]  /*29e0*/  @!P4 LDG.E.128 R20, [R28.64] ;  /* 0x000000061c14c981 */ /* 0x000ea8000c1e1d00 */
[----:B--2---:R-:W-:Y:S04]  /*29f0*/  @!P4 STG.E.128 [R42.64], R20 ;  /* 0x000000142a00c986 */ /* 0x004fe8000c101d06 */
[----:B------:R-:W2:Y:S04]  /*2a00*/  @!P5 LDG.E.128 R4, [R40.64] ;  /* 0x000000062804d981 */ /* 0x000ea8000c1e1d00 */
        /* <DEDUP_REMOVED lines=15> */
[----:B--2---:R-:W-:Y:S02]  /*2b00*/  @!P0 MOV R2, R32 ;  /* 0x0000002000028202 */ /* 0x004fe40000000f00 */
[----:B------:R-:W-:Y:S05]  /*2b10*/  @!P0 MOV R3, R31 ;  /* 0x0000001f00038202 */ /* 0x000fea0000000f00 */
[----:B------:R2:W4:Y:S02]  /*2b20*/  @!P0 LDG.E.64 R20, [R2.64] ;  /* 0x0000000602148981 */ /* 0x000524000c1e1b00 */
[----:B--2---:R-:W-:Y:S02]  /*2b30*/  @!P0 MOV R2, R16 ;  /* 0x0000001000028202 */ /* 0x004fe40000000f00 */
[----:B------:R-:W-:Y:S05]  /*2b40*/  @!P0 MOV R3, R15 ;  /* 0x0000000f00038202 */ /* 0x000fea0000000f00 */
[----:B-1----:R-:W2:Y:S02]  /*2b50*/  @!P0 LDG.E.64 R4, [R2.64] ;  /* 0x0000000602048981 */ /* 0x002ea4000c1e1b00 */
[--C-:B--2---:R-:W-:Y:S01]  /*2b60*/  @!P0 HADD2.F32 R3, -RZ, R4.reuse.H0_H0 ;  /* 0x20000004ff038230 */ /* 0x104fe20000004100 */
[----:B---3--:R-:W-:Y:S01]  /*2b70*/  @!P0 MOV R0, R8 ;  /* 0x0000000800008202 */ /* 0x008fe20000000f00 */
[----:B------:R-:W-:Y:S01]  /*2b80*/  @!P0 HADD2.F32 R7, -RZ, R4.H1_H1 ;  /* 0x30000004ff078230 */ /* 0x000fe20000004100 */
[----:B------:R-:W-:Y:S01]  /*2b90*/  @!P0 IMAD.MOV.U32 R4, RZ, RZ, R9 ;  /* 0x000000ffff048224 */ /* 0x000fe200078e0009 */
[----:B----4-:R-:W-:Y:S02]  /*2ba0*/  @!P0 HADD2.F32 R14, -RZ, R20.H0_H0 ;  /* 0x20000014ff0e8230 */ /* 0x010fe40000004100 */
[--C-:B------:R-:W-:Y:S02]  /*2bb0*/  @!P0 HADD2.F32 R2, -RZ, R0.reuse.H0_H0 ;  /* 0x20000000ff028230 */ /* 0x100fe40000004100 */
[----:B------:R-:W-:Y:S02]  /*2bc0*/  @!P0 HADD2.F32 R6, -RZ, R0.H1_H1 ;  /* 0x30000000ff068230 */ /* 0x000fe40000004100 */
[--C-:B------:R-:W-:Y:S01]  /*2bd0*/  @!P0 HADD2.F32 R22, -RZ, R21.reuse.H0_H0 ;  /* 0x20000015ff168230 */ /* 0x100fe20000004100 */
[-C--:B------:R-:W-:Y:S01]  /*2be0*/  @!P0 FMUL.FTZ R0, R2, R3.reuse ;  /* 0x0000000302008220 */ /* 0x080fe20000410000 */
[----:B------:R-:W-:Y:S01]  /*2bf0*/  @!P0 HADD2.F32 R24, -RZ, R21.H1_H1 ;  /* 0x30000015ff188230 */ /* 0x000fe20000004100 */
[C---:B------:R-:W-:Y:S01]  /*2c00*/  @!P0 FMUL.FTZ R21, R6.reuse, R3 ;  /* 0x0000000306158220 */ /* 0x040fe20000410000 */
[----:B------:R-:W-:Y:S01]  /*2c10*/  @!P0 MOV R3, R10 ;  /* 0x0000000a00038202 */ /* 0x000fe20000000f00 */
[-C--:B------:R-:W-:Y:S01]  /*2c20*/  @!P0 FFMA.FTZ R0, R6, R14.reuse, R0 ;  /* 0x0000000e06008223 */ /* 0x080fe20000010000 */
[--C-:B------:R-:W-:Y:S01]  /*2c30*/  @!P0 HADD2.F32 R6, -RZ, R4.reuse.H0_H0 ;  /* 0x20000004ff068230 */ /* 0x100fe20000004100 */
[----:B------:R-:W-:Y:S01]  /*2c40*/  @!P0 FFMA.FTZ R26, R2, R14, -R21 ;  /* 0x0000000e021a8223 */ /* 0x000fe20000010815 */
[----:B------:R-:W-:Y:S01]  /*2c50*/  @!P0 HADD2.F32 R14, -RZ, R4.H1_H1 ;  /* 0x30000004ff0e8230 */ /* 0x000fe20000004100 */
[----:B------:R-:W-:Y:S01]  /*2c60*/  @!P0 MOV R2, R11 ;  /* 0x0000000b00028202 */ /* 0x000fe20000000f00 */
[----:B------:R-:W-:Y:S02]  /*2c70*/  @!P0 HADD2.F32 R21, -RZ, R3.H1_H1 ;  /* 0x30000003ff158230 */ /* 0x000fe40000004100 */
[----:B------:R-:W-:Y:S01]  /*2c80*/  @!P0 HADD2.F32 R13, -RZ, R5.H0_H0 ;  /* 0x20000005ff0d8230 */ /* 0x000fe20000004100 */
[----:B------:R-:W-:Y:S01]  /*2c90*/  @!P0 F2FP.PACK_AB R0, R0, R26 ;  /* 0x0000001a0000823e */ /* 0x000fe200000000ff */
[----:B------:R-:W-:Y:S02]  /*2ca0*/  @!P0 HADD2.F32 R20, -RZ, R20.H1_H1 ;  /* 0x30000014ff148230 */ /* 0x000fe40000004100 */
[----:B------:R-:W-:Y:S01]  /*2cb0*/  @!P0 HADD2.F32 R4, -RZ, R3.H0_H0 ;  /* 0x20000003ff048230 */ /* 0x000fe20000004100 */
[-C--:B------:R-:W-:Y:S01]  /*2cc0*/  @!P0 FMUL.FTZ R3, R14, R7.reuse ;  /* 0x000000070e038220 */ /* 0x080fe20000410000 */
[--C-:B------:R-:W-:Y:S01]  /*2cd0*/  @!P0 HADD2.F32 R23, -RZ, R2.reuse.H1_H1 ;  /* 0x30000002ff178230 */ /* 0x100fe20000004100 */
[----:B------:R-:W-:Y:S01]  /*2ce0*/  @!P0 MOV R8, R0 ;  /* 0x0000000000088202 */ /* 0x000fe20000000f00 */
[----:B------:R-:W-:Y:S01]  /*2cf0*/  @!P0 HADD2.F32 R12, -RZ, R5.H1_H1 ;  /* 0x30000005ff0c8230 */ /* 0x000fe20000004100 */
[C---:B------:R-:W-:Y:S01]  /*2d00*/  @!P0 FFMA.FTZ R25, R6.reuse, R20, -R3 ;  /* 0x0000001406198223 */ /* 0x040fe20000010803 */
[----:B------:R-:W-:Y:S01]  /*2d10*/  @!P0 HADD2.F32 R5, -RZ, R2.H0_H0 ;  /* 0x20000002ff058230 */ /* 0x000fe20000004100 */
[----:B------:R-:W-:Y:S02]  /*2d20*/  @!P0 FMUL.FTZ R2, R6, R7 ;  /* 0x0000000706028220 */ /* 0x000fe40000410000 */
[-C--:B------:R-:W-:Y:S02]  /*2d30*/  @!P0 FMUL.FTZ R7, R21, R13.reuse ;  /* 0x0000000d15078220 */ /* 0x080fe40000410000 */
[C---:B------:R-:W-:Y:S02]  /*2d40*/  @!P0 FMUL.FTZ R3, R4.reuse, R13 ;  /* 0x0000000d04038220 */ /* 0x040fe40000410000 */
[----:B------:R-:W-:Y:S02]  /*2d50*/  @!P0 FMUL.FTZ R6, R23, R12 ;  /* 0x0000000c17068220 */ /* 0x000fe40000410000 */
[----:B------:R-:W-:Y:S02]  /*2d60*/  @!P0 FFMA.FTZ R7, R4, R22, -R7 ;  /* 0x0000001604078223 */ /* 0x000fe40000010807 */
[----:B------:R-:W-:Y:S02]  /*2d70*/  @!P0 FFMA.FTZ R2, R14, R20, R2 ;  /* 0x000000140e028223 */ /* 0x000fe40000010002 */
[----:B------:R-:W-:Y:S02]  /*2d80*/  @!P0 FMUL.FTZ R4, R5, R12 ;  /* 0x0000000c05048220 */ /* 0x000fe40000410000 */
[----:B------:R-:W-:Y:S01]  /*2d90*/  @!P0 FFMA.FTZ R3, R21, R22, R3 ;  /* 0x0000001615038223 */ /* 0x000fe20000010003 */
[----:B------:R-:W-:Y:S01]  /*2da0*/  @!P0 F2FP.PACK_AB R2, R2, R25 ;  /* 0x000000190202823e */ /* 0x000fe200000000ff */
        /* <DEDUP_REMOVED lines=10> */
.L_x_962:
[----:B------:R-:W-:Y:S05]  /*2e50*/  BSYNC B0 ;  /* 0x0000000000007941 */ /* 0x000fea0003800000 */
.L_x_961:
        /* <DEDUP_REMOVED lines=13> */
[----:B------:R-:W-:Y:S03]  /*2f30*/  @!P0 IADD3 R2, P1, R2, R16, RZ ;  /* 0x0000001002028210 */ /* 0x000fe60007f3e0ff */
[----:B------:R1:W3:Y:S02]  /*2f40*/  @!P0 LDG.E.64 R20, [R4.64] ;  /* 0x0000000604148981 */ /* 0x0002e4000c1e1b00 */
[----:B------:R-:W-:Y:S05]  /*2f50*/  @!P0 IMAD.X R3, R0, 0x1, R15, P1 ;  /* 0x0000000100038824 */ /* 0x000fea00008e060f */
[----:B-1----:R-:W4:Y:S02]  /*2f60*/  @!P0 LDG.E.64 R4, [R2.64] ;  /* 0x0000000602048981 */ /* 0x002f24000c1e1b00 */
[--C-:B----4-:R-:W-:Y:S01]  /*2f70*/  @!P0 HADD2.F32 R3, -RZ, R4.reuse.H0_H0 ;  /* 0x20000004ff038230 */ /* 0x110fe20000004100 */
[----:B--2---:R-:W-:Y:S01]  /*2f80*/  @!P0 MOV R0, R8 ;  /* 0x0000000800008202 */ /* 0x004fe20000000f00 */
[----:B------:R-:W-:Y:S01]  /*2f90*/  @!P0 HADD2.F32 R7, -RZ, R4.H1_H1 ;  /* 0x30000004ff078230 */ /* 0x000fe20000004100 */
[----:B------:R-:W-:Y:S01]  /*2fa0*/  @!P0 MOV R4, R9 ;  /* 0x0000000900048202 */ /* 0x000fe20000000f00 */
[----:B---3--:R-:W-:Y:S02]  /*2fb0*/  @!P0 HADD2.F32 R14, -RZ, R20.H0_H0 ;  /* 0x20000014ff0e8230 */ /* 0x008fe40000004100 */
[--C-:B------:R-:W-:Y:S02]  /*2fc0*/  @!P0 HADD2.F32 R2, -RZ, R0.reuse.H0_H0 ;  /* 0x20000000ff028230 */ /* 0x100fe40000004100 */
[----:B------:R-:W-:Y:S02]  /*2fd0*/  @!P0 HADD2.F32 R6, -RZ, R0.H1_H1 ;  /* 0x30000000ff068230 */ /* 0x000fe40000004100 */
[--C-:B------:R-:W-:Y:S01]  /*2fe0*/  @!P0 HADD2.F32 R22, -RZ, R21.reuse.H0_H0 ;  /* 0x20000015ff168230 */ /* 0x100fe20000004100 */
[-C--:B------:R-:W-:Y:S01]  /*2ff0*/  @!P0 FMUL.FTZ R0, R2, R3.reuse ;  /* 0x0000000302008220 */ /* 0x080fe20000410000 */
[----:B------:R-:W-:Y:S01]  /*3000*/  @!P0 HADD2.F32 R24, -RZ, R21.H1_H1 ;  /* 0x30000015ff188230 */ /* 0x000fe20000004100 */
[----:B------:R-:W-:Y:S01]  /*3010*/  @!P0 FMUL.FTZ R21, R6, R3 ;  /* 0x0000000306158220 */ /* 0x000fe20000410000 */
[----:B------:R-:W-:Y:S01]  /*3020*/  @!P0 HADD2.F32 R20, -RZ, R20.H1_H1 ;  /* 0x30000014ff148230 */ /* 0x000fe20000004100 */
[----:B------:R-:W-:Y:S01]  /*3030*/  @!P0 IMAD.MOV.U32 R3, RZ, RZ, R10 ;  /* 0x000000ffff038224 */ /* 0x000fe200078e000a */
[----:B------:R-:W-:Y:S01]  /*3040*/  @!P0 HADD2.F32 R13, -RZ, R5.H0_H0 ;  /* 0x20000005ff0d8230 */ /* 0x000fe20000004100 */
[-C--:B------:R-:W-:Y:S01]  /*3050*/  @!P0 FFMA.FTZ R28, R2, R14.reuse, -R21 ;  /* 0x0000000e021c8223 */ /* 0x080fe20000010815 */
[----:B------:R-:W-:Y:S01]  /*3060*/  @!P0 MOV R2, R11 ;  /* 0x0000000b00028202 */ /* 0x000fe20000000f00 */
[----:B------:R-:W-:Y:S01]  /*3070*/  @!P0 FFMA.FTZ R0, R6, R14, R0 ;  /* 0x0000000e06008223 */ /* 0x000fe20000010000 */
[--C-:B------:R-:W-:Y:S02]  /*3080*/  @!P0 HADD2.F32 R14, -RZ, R4.reuse.H1_H1 ;  /* 0x30000004ff0e8230 */ /* 0x100fe40000004100 */
[----:B------:R-:W-:Y:S02]  /*3090*/  @!P0 HADD2.F32 R6, -RZ, R4.H0_H0 ;  /* 0x20000004ff068230 */ /* 0x000fe40000004100 */
[--C-:B------:R-:W-:Y:S01]  /*30a0*/  @!P0 HADD2.F32 R21, -RZ, R3.reuse.H1_H1 ;  /* 0x30000003ff158230 */ /* 0x100fe20000004100 */
[----:B------:R-:W-:Y:S01]  /*30b0*/  @!P0 F2FP.PACK_AB R0, R0, R28 ;  /* 0x0000001c0000823e */ /* 0x000fe200000000ff */
        /* <DEDUP_REMOVED lines=12> */
[----:B------:R-:W-:Y:S02]  /*3180*/  @!P0 FMUL.FTZ R4, R5, R12 ;  /* 0x0000000c05048220 */ /* 0x000fe40000410000 */
[----:B------:R-:W-:Y:S02]  /*3190*/  @!P0 FFMA.FTZ R2, R14, R20, R2 ;  /* 0x000000140e028223 */ /* 0x000fe40000010002 */
[----:B------:R-:W-:Y:S02]  /*31a0*/  @!P0 FFMA.FTZ R3, R21, R22, R3 ;  /* 0x0000001615038223 */ /* 0x000fe40000010003 */
[-C--:B------:R-:W-:Y:S01]  /*31b0*/  @!P0 FFMA.FTZ R6, R5, R24.reuse, -R6 ;  /* 0x0000001805068223 */ /* 0x080fe20000010806 */
[----:B------:R-:W-:Y:S01]  /*31c0*/  @!P0 F2FP.PACK_AB R2, R2, R25 ;  /* 0x000000190202823e */ /* 0x000fe200000000ff */
[----:B------:R-:W-:Y:S01]  /*31d0*/  @!P0 FFMA.FTZ R4, R23, R24, R4 ;  /* 0x0000001817048223 */ /* 0x000fe20000010004 */
[----:B------:R-:W-:Y:S03]  /*31e0*/  @!P0 F2FP.PACK_AB R3, R3, R7 ;  /* 0x000000070303823e */ /* 0x000fe600000000ff */
[----:B------:R-:W-:Y:S01]  /*31f0*/  @!P0 IMAD.MOV.U32 R9, RZ, RZ, R2 ;  /* 0x000000ffff098224 */ /* 0x000fe200078e0002 */
[----:B------:R-:W-:Y:S02]  /*3200*/  @!P0 F2FP.PACK_AB R4, R4, R6 ;  /* 0x000000060404823e */ /* 0x000fe400000000ff */
[----:B------:R-:W-:Y:S02]  /*3210*/  @!P0 MOV R10, R3 ;  /* 0x00000003000a8202 */ /* 0x000fe40000000f00 */
[----:B------:R-:W-:Y:S05]  /*3220*/  @!P0 MOV R11, R4 ;  /* 0x00000004000b8202 */ /* 0x000fea0000000f00 */
[----:B------:R1:W-:Y:S02]  /*3230*/  STG.E.128 [R26.64], R8 ;  /* 0x000000081a007986 */ /* 0x0003e4000c101d06 */
.L_x_964:
[----:B------:R-:W-:Y:S05]  /*3240*/  BSYNC B0 ;  /* 0x0000000000007941 */ /* 0x000fea0003800000 */
.L_x_963:
        /* <DEDUP_REMOVED lines=62> */
.L_x_966:
[----:B------:R-:W-:Y:S05]  /*3630*/  BSYNC B0 ;  /* 0x0000000000007941 */ /* 0x000fea0003800000 */
.L_x_965:
        /* <DEDUP_REMOVED lines=9> */
[----:B------:R-:W-:Y:S03]  /*36d0*/  @!P0 IADD3 R2, P1, R2, R16, RZ ;  /* 0x0000001002028210 */ /* 0x000fe60007f3e0ff */
[----:B------:R1:W2:Y:S01]  /*36e0*/  @!P0 LDG.E.64 R6, [R4.64] ;  /* 0x0000000604068981 */ /* 0x0002a2000c1e1b00 */
[----:B------:R-:W-:Y:S01]  /*36f0*/  @!P0 IADD3.X R3, R0, R15, RZ, P1, !PT ;  /* 0x0000000f00038210 */ /* 0x000fe20000ffe4ff */
[----:B------:R-:W-:Y:S04]  /*3700*/  IMAD.MOV.U32 R0, RZ, RZ, c[0x0][0x288] ;  /* 0x0000a200ff007624 */ /* 0x000fe800078e00ff */
[----:B------:R-:W-:Y:S05]  /*3710*/  IMAD.WIDE.U32 R8, R0, 0xc0, R8 ;  /* 0x000000c000087825 */ /* 0x000fea00078e0008 */
[----:B------:R-:W-:Y:S06]  /*3720*/  IADD3 R9, R9, UR25, RZ ;  /* 0x0000001909097c10 */ /* 0x000fec000fffe0ff */
[----:B------:R-:W3:Y:S08]  /*3730*/  LDG.E.128 R8, [R8.64] ;  /* 0x0000000608087981 */ /* 0x000ef0000c1e1d00 */
[----:B-1----:R-:W4:Y:S02]  /*3740*/  @!P0 LDG.E.64 R4, [R2.64] ;  /* 0x0000000602048981 */ /* 0x002f24000c1e1b00 */
[----:B----4-:R-:W-:Y:S01]  /*3750*/  @!P0 HADD2.F32 R3, -RZ, R4.H0_H0 ;  /* 0x20000004ff038230 */ /* 0x010fe20000004100 */
[----:B---3--:R-:W-:Y:S01]  /*3760*/  @!P0 MOV R0, R8 ;  /* 0x0000000800008202 */ /* 0x008fe20000000f00 */
[--C-:B--2---:R-:W-:Y:S02]  /*3770*/  @!P0 HADD2.F32 R20, -RZ, R6.reuse.H0_H0 ;  /* 0x20000006ff148230 */ /* 0x104fe40000004100 */
[----:B------:R-:W-:Y:S01]  /*3780*/  @!P0 HADD2.F32 R22, -RZ, R6.H1_H1 ;  /* 0x30000006ff168230 */ /* 0x000fe20000004100 */
[----:B------:R-:W-:Y:S01]  /*3790*/  @!P0 IMAD.MOV.U32 R6, RZ, RZ, R9 ;  /* 0x000000ffff068224 */ /* 0x000fe200078e0009 */
[--C-:B------:R-:W-:Y:S02]  /*37a0*/  @!P0 HADD2.F32 R14, -RZ, R0.reuse.H1_H1 ;  /* 0x30000000ff0e8230 */ /* 0x100fe40000004100 */
[----:B------:R-:W-:Y:S02]  /*37b0*/  @!P0 HADD2.F32 R2, -RZ, R0.H0_H0 ;  /* 0x20000000ff028230 */ /* 0x000fe40000004100 */
[--C-:B------:R-:W-:Y:S02]  /*37c0*/  @!P0 HADD2.F32 R24, -RZ, R7.reuse.H1_H1 ;  /* 0x30000007ff188230 */ /* 0x100fe40000004100 */
[----:B------:R-:W-:Y:S01]  /*37d0*/  @!P0 HADD2.F32 R23, -RZ, R7.H0_H0 ;  /* 0x20000007ff178230 */ /* 0x000fe20000004100 */
[-C--:B------:R-:W-:Y:S01]  /*37e0*/  @!P0 FMUL.FTZ R0, R2, R3.reuse ;  /* 0x0000000302008220 */ /* 0x080fe20000410000 */
[----:B------:R-:W-:Y:S01]  /*37f0*/  @!P0 HADD2.F32 R7, -RZ, R4.H1_H1 ;  /* 0x30000004ff078230 */ /* 0x000fe20000004100 */
[C---:B------:R-:W-:Y:S01]  /*3800*/  @!P0 FMUL.FTZ R4, R14.reuse, R3 ;  /* 0x000000030e048220 */ /* 0x040fe20000410000 */
[----:B------:R-:W-:Y:S01]  /*3810*/  @!P0 MOV R3, R11 ;  /* 0x0000000b00038202 */ /* 0x000fe20000000f00 */
[-C--:B------:R-:W-:Y:S01]  /*3820*/  @!P0 FFMA.FTZ R0, R14, R20.reuse, R0 ;  /* 0x000000140e008223 */ /* 0x080fe20000010000 */
[--C-:B------:R-:W-:Y:S01]  /*3830*/  @!P0 HADD2.F32 R21, -RZ, R6.reuse.H1_H1 ;  /* 0x30000006ff158230 */ /* 0x100fe20000004100 */
[----:B------:R-:W-:Y:S01]  /*3840*/  @!P0 FFMA.FTZ R27, R2, R20, -R4 ;  /* 0x00000014021b8223 */ /* 0x000fe20000010804 */
[----:B------:R-:W-:Y:S01]  /*3850*/  @!P0 MOV R2, R10 ;  /* 0x0000000a00028202 */ /* 0x000fe20000000f00 */
[----:B------:R-:W-:Y:S02]  /*3860*/  @!P0 HADD2.F32 R4, -RZ, R6.H0_H0 ;  /* 0x20000006ff048230 */ /* 0x000fe40000004100 */
[--C-:B------:R-:W-:Y:S02]  /*3870*/  @!P0 HADD2.F32 R13, -RZ, R5.reuse.H0_H0 ;  /* 0x20000005ff0d8230 */ /* 0x100fe40000004100 */
[----:B------:R-:W-:Y:S01]  /*3880*/  @!P0 HADD2.F32 R12, -RZ, R5.H1_H1 ;  /* 0x30000005ff0c8230 */ /* 0x000fe20000004100 */
[-C--:B------:R-:W-:Y:S01]  /*3890*/  @!P0 FMUL.FTZ R5, R21, R7.reuse ;  /* 0x0000000715058220 */ /* 0x080fe20000410000 */
[--C-:B------:R-:W-:Y:S02]  /*38a0*/  @!P0 HADD2.F32 R14, -RZ, R2.reuse.H1_H1 ;  /* 0x30000002ff0e8230 */ /* 0x100fe40000004100 */
[----:B------:R-:W-:Y:S01]  /*38b0*/  @!P0 HADD2.F32 R6, -RZ, R2.H0_H0 ;  /* 0x20000002ff068230 */ /* 0x000fe20000004100 */
[C---:B------:R-:W-:Y:S01]  /*38c0*/  @!P0 FFMA.FTZ R26, R4.reuse, R22, -R5 ;  /* 0x00000016041a8223 */ /* 0x040fe20000010805 */
[--C-:B------:R-:W-:Y:S01]  /*38d0*/  @!P0 HADD2.F32 R20, -RZ, R3.reuse.H1_H1 ;  /* 0x30000003ff148230 */ /* 0x100fe20000004100 */
[----:B------:R-:W-:Y:S01]  /*38e0*/  @!P0 FMUL.FTZ R2, R4, R7 ;  /* 0x0000000704028220 */ /* 0x000fe20000410000 */
[----:B------:R-:W-:Y:S01]  /*38f0*/  @!P0 HADD2.F32 R5, -RZ, R3.H0_H0 ;  /* 0x20000003ff058230 */ /* 0x000fe20000004100 */
[-C--:B------:R-:W-:Y:S02]  /*3900*/  @!P0 FMUL.FTZ R4, R14, R13.reuse ;  /* 0x0000000d0e048220 */ /* 0x080fe40000410000 */
[----:B------:R-:W-:Y:S01]  /*3910*/  @!P0 FMUL.FTZ R3, R6, R13 ;  /* 0x0000000d06038220 */ /* 0x000fe20000410000 */
[----:B------:R-:W-:Y:S01]  /*3920*/  MOV R13, R51 ;  /* 0x00000033000d7202 */ /* 0x000fe20000000f00 */
[-C--:B------:R-:W-:Y:S02]  /*3930*/  @!P0 FMUL.FTZ R7, R20, R12.reuse ;  /* 0x0000000c14078220 */ /* 0x080fe40000410000 */
[-C--:B------:R-:W-:Y:S01]  /*3940*/  @!P0 FFMA.FTZ R25, R6, R23.reuse, -R4 ;  /* 0x0000001706198223 */ /* 0x080fe20000010804 */
[----:B------:R-:W-:Y:S01]  /*3950*/  MOV R6, 0xc0 ;  /* 0x000000c000067802 */ /* 0x000fe20000000f00 */
[----:B------:R-:W-:Y:S02]  /*3960*/  @!P0 FMUL.FTZ R4, R5, R12 ;  /* 0x0000000c05048220 */ /* 0x000fe40000410000 */
[----:B------:R-:W-:Y:S02]  /*3970*/  @!P0 FFMA.FTZ R2, R21, R22, R2 ;  /* 0x0000001615028223 */ /* 0x000fe40000010002 */
[----:B------:R-:W-:Y:S02]  /*3980*/  @!P0 FFMA.FTZ R3, R14, R23, R3 ;  /* 0x000000170e038223 */ /* 0x000fe40000010003 */
[----:B------:R-:W-:Y:S01]  /*3990*/  @!P0 FFMA.FTZ R4, R20, R24, R4 ;  /* 0x0000001814048223 */ /* 0x000fe20000010004 */
[----:B------:R-:W-:Y:S01]  /*39a0*/  @!P0 F2FP.PACK_AB R2, R2, R26 ;  /* 0x0000001a0202823e */ /* 0x000fe200000000ff */
[----:B------:R-:W-:Y:S01]  /*39b0*/  @!P0 FFMA.FTZ R7, R5, R24, -R7 ;  /* 0x0000001805078223 */ /* 0x000fe20000010807 */
[----:B------:R-:W-:Y:S01]  /*39c0*/  @!P0 F2FP.PACK_AB R3, R3, R25 ;  /* 0x000000190303823e */ /* 0x000fe200000000ff */
[----:B------:R-:W-:Y:S01]  /*39d0*/  IMAD.MOV.U32 R12, RZ, RZ, R50 ;  /* 0x000000ffff0c7224 */ /* 0x000fe200078e0032 */
[----:B------:R-:W-:Y:S01]  /*39e0*/  @!P0 MOV R9, R2 ;  /* 0x0000000200098202 */ /* 0x000fe20000000f00 */
[C---:B------:R-:W-:Y:S01]  /*39f0*/  IMAD R5, R6.reuse, c[0x0][0x19c], RZ ;  /* 0x0000670006057a24 */ /* 0x040fe200078e02ff */
[----:B------:R-:W-:Y:S01]  /*3a00*/  @!P0 MOV R10, R3 ;  /* 0x00000003000a8202 */ /* 0x000fe20000000f00 */
[----:B------:R-:W-:Y:S01]  /*3a10*/  IMAD.WIDE.U32 R12, R6, c[0x0][0x198], R12 ;  /* 0x00006600060c7a25 */ /* 0x000fe200078e000c */
[----:B------:R-:W-:Y:S02]  /*3a20*/  @!P0 F2FP.PACK_AB R6, R0, R27 ;  /* 0x0000001b0006823e */ /* 0x000fe400000000ff */
[----:B------:R-:W-:Y:S02]  /*3a30*/  @!P0 F2FP.PACK_AB R0, R4, R7 ;  /* 0x000000070400823e */ /* 0x000fe400000000ff */
[----:B------:R-:W-:Y:S01]  /*3a40*/  IADD3 R5, R13, R5, RZ ;  /* 0x000000050d057210 */ /* 0x000fe20007ffe0ff */
[----:B------:R-:W-:Y:S01]  /*3a50*/  @!P0 IMAD.MOV.U32 R8, RZ, RZ, R6 ;  /* 0x000000ffff088224 */ /* 0x000fe200078e0006 */
[----:B------:R-:W-:Y:S02]  /*3a60*/  MOV R4, R12 ;  /* 0x0000000c00047202 */ /* 0x000fe40000000f00 */
[----:B------:R-:W-:Y:S05]  /*3a70*/  @!P0 MOV R11, R0 ;  /* 0x00000000000b8202 */ /* 0x000fea0000000f00 */
[----:B------:R1:W-:Y:S02]  /*3a80*/  STG.E.128 [R4.64], R8 ;  /* 0x0000000804007986 */ /* 0x0003e4000c101d06 */
.L_x_968:
[----:B------:R-:W-:Y:S05]  /*3a90*/  BSYNC B0 ;  /* 0x0000000000007941 */ /* 0x000fea0003800000 */
.L_x_967:
[----:B------:R-:W-:Y:S01]  /*3aa0*/  LOP3.LUT P0, RZ, R188, 0x2, RZ, 0xc0, !PT ;  /* 0x00000002bcff7812 */ /* 0x000fe2000780c0ff */
        /* <DEDUP_REMOVED lines=26> */
[--C-:B------:R-:W-:Y:S01]  /*3c50*/  @!P0 HADD2.F32 R12, -RZ, R5.reuse.H1_H1 ;  /* 0x30000005ff0c8230 */ /* 0x100fe20000004100 */
        /* <DEDUP_REMOVED lines=11> */
[----:B------:R-:W-:Y:S01]  /*3d10*/  @!P0 HADD2.F32 R20, -RZ, R20.H1_H1 ;  /* 0x30000014ff148230 */ /* 0x000fe20000004100 */
[----:B------:R-:W-:Y:S01]  /*3d20*/  @!P0 MOV R8, R0 ;  /* 0x0000000000088202 */ /* 0x000fe20000000f00 */
[--C-:B------:R-:W-:Y:S02]  /*3d30*/  @!P0 HADD2.F32 R23, -RZ, R2.reuse.H1_H1 ;  /* 0x30000002ff178230 */ /* 0x100fe40000004100 */
[----:B------:R-:W-:Y:S01]  /*3d40*/  @!P0 HADD2.F32 R5, -RZ, R2.H0_H0 ;  /* 0x20000002ff058230 */ /* 0x000fe20000004100 */
[C---:B------:R-:W-:Y:S02]  /*3d50*/  @!P0 FMUL.FTZ R2, R6.reuse, R7 ;  /* 0x0000000706028220 */ /* 0x040fe40000410000 */
[-C--:B------:R-:W-:Y:S02]  /*3d60*/  @!P0 FMUL.FTZ R7, R21, R13.reuse ;  /* 0x0000000d15078220 */ /* 0x080fe40000410000 */
[----:B------:R-:W-:Y:S02]  /*3d70*/  @!P0 FFMA.FTZ R25, R6, R20, -R3 ;  /* 0x0000001406198223 */ /* 0x000fe40000010803 */
        /* <DEDUP_REMOVED lines=9> */
[----:B------:R-:W-:Y:S02]  /*3e10*/  LEA R6, P1, R104, R50, 0x1 ;  /* 0x0000003268067211 */ /* 0x000fe400078208ff */
[----:B------:R-:W-:Y:S01]  /*3e20*/  @!P0 F2FP.PACK_AB R3, R3, R7 ;  /* 0x000000070303823e */ /* 0x000fe200000000ff */
[----:B------:R-:W-:Y:S01]  /*3e30*/  @!P0 IMAD.MOV.U32 R9, RZ, RZ, R2 ;  /* 0x000000ffff098224 */ /* 0x000fe200078e0002 */
[----:B------:R-:W-:Y:S02]  /*3e40*/  @!P0 F2FP.PACK_AB R4, R4, R5 ;  /* 0x000000050404823e */ /* 0x000fe400000000ff */
[----:B------:R-:W-:Y:S02]  /*3e50*/  LEA.HI.X R7, R104, R51, R79, 0x1, P1 ;  /* 0x0000003368077211 */ /* 0x000fe400008f0c4f */
[----:B------:R-:W-:Y:S02]  /*3e60*/  @!P0 MOV R10, R3 ;  /* 0x00000003000a8202 */ /* 0x000fe40000000f00 */
[----:B------:R-:W-:Y:S05]  /*3e70*/  @!P0 MOV R11, R4 ;  /* 0x00000004000b8202 */ /* 0x000fea0000000f00 */
[----:B------:R1:W-:Y:S02]  /*3e80*/  STG.E.128 [R6.64], R8 ;  /* 0x0000000806007986 */ /* 0x0003e4000c101d06 */
.L_x_970:
[----:B------:R-:W-:Y:S05]  /*3e90*/  BSYNC B0 ;  /* 0x0000000000007941 */ /* 0x000fea0003800000 */
.L_x_969:
        /* <DEDUP_REMOVED lines=15> */
[----:B------:R1:W3:Y:S06]  /*3f90*/  @!P0 LDG.E.64 R6, [R4.64] ;  /* 0x0000000604068981 */ /* 0x0002ec000c1e1b00 */
[----:B-1----:R-:W4:Y:S02]  /*3fa0*/  @!P0 LDG.E.64 R4, [R2.64] ;  /* 0x0000000602048981 */ /* 0x002f24000c1e1b00 */
[----:B----4-:R-:W-:Y:S01]  /*3fb0*/  @!P0 HADD2.F32 R3, -RZ, R4.H0_H0 ;  /* 0x20000004ff038230 */ /* 0x010fe20000004100 */
[----:B--2---:R-:W-:Y:S01]  /*3fc0*/  @!P0 MOV R0, R8 ;  /* 0x0000000800008202 */ /* 0x004fe20000000f00 */
[--C-:B---3--:R-:W-:Y:S02]  /*3fd0*/  @!P0 HADD2.F32 R20, -RZ, R6.reuse.H0_H0 ;  /* 0x20000006ff148230 */ /* 0x108fe40000004100 */
        /* <DEDUP_REMOVED lines=49> */
.L_x_972:
[----:B------:R-:W-:Y:S05]  /*42f0*/  BSYNC B0 ;  /* 0x0000000000007941 */ /* 0x000fea0003800000 */
.L_x_971:
        /* <DEDUP_REMOVED lines=69> */
.L_x_974:
[----:B------:R-:W-:Y:S05]  /*4750*/  BSYNC B0 ;  /* 0x0000000000007941 */ /* 0x000fea0003800000 */
.L_x_973:
[----:B------:R-:W-:Y:S01]  /*4760*/  LOP3.LUT P0, RZ, R188, 0x1, RZ, 0xc0, !PT ;  /* 0x00000001bcff7812 */ /* 0x000fe2000780c0ff */
        /* <DEDUP_REMOVED lines=70> */
.L_x_976:
[----:B------:R-:W-:Y:S05]  /*4bd0*/  BSYNC B0 ;  /* 0x0000000000007941 */ /* 0x000fea0003800000 */
.L_x_975:
[----:B------:R-:W-:Y:S01]  /*4be0*/  IMAD.MOV.U32 R0, RZ, RZ, c[0x0][0x230] ;  /* 0x00008c00ff007624 */ /* 0x000fe200078e00ff */
[----:B------:R-:W-:Y:S01]  /*4bf0*/  ULDC UR4, c[0x0][0x230] ;  /* 0x00008c0000047ab9 */ /* 0x000fe20000000800 */
[----:B------:R-:W-:Y:S02]  /*4c00*/  IMAD.MOV.U32 R30, RZ, RZ, R32 ;  /* 0x000000ffff1e7224 */ /* 0x000fe400078e0020 */
[----:B------:R-:W-:Y:S02]  /*4c10*/  IMAD.U32 R0, R0, -0x80, RZ ;  /* 0xffffff8000007824 */ /* 0x000fe400078e00ff */
[----:B------:R-:W-:Y:S03]  /*4c20*/  IMAD.MOV.U32 R14, RZ, RZ, R16 ;  /* 0x000000ffff0e7224 */ /* 0x000fe600078e0010 */
[C---:B------:R-:W-:Y:S02]  /*4c30*/  LEA R32, P1, R0.reuse, R30, 0x1 ;  /* 0x0000001e00207211 */ /* 0x040fe400078208ff */
[C---:B------:R-:W-:Y:S02]  /*4c40*/  LEA R16, P0, R0.reuse, R14, 0x1 ;  /* 0x0000000e00107211 */ /* 0x040fe400078008ff */
[C---:B------:R-:W-:Y:S02]  /*4c50*/  LEA.HI.X.SX32 R31, R0.reuse, R31, 0x1, P1 ;  /* 0x0000001f001f7211 */ /* 0x040fe400008f0eff */
[----:B------:R-:W-:Y:S01]  /*4c60*/  LEA.HI.X.SX32 R15, R0, R15, 0x1, P0 ;  /* 0x0000000f000f7211 */ /* 0x000fe200000f0eff */
[----:B------:R-:W-:-:S05]  /*4c70*/  BRA `(.L_x_977) ;  /* 0x000038f000007947 */ /* 0x000fca0003800000 */
.L_x_960:
        /* <DEDUP_REMOVED lines=19> */
[C---:B------:R-:W-:Y:S02]  /*4db0*/  LEA R6, P1, R0.reuse, R4, 0x1 ;  /* 0x0000000400067211 */ /* 0x040fe400078208ff */
[----:B------:R-:W-:Y:S02]  /*4dc0*/  MOV R4, R59 ;  /* 0x0000003b00047202 */ /* 0x000fe40000000f00 */
[----:B------:R-:W-:Y:S02]  /*4dd0*/  LEA.HI.X.SX32 R7, R0, R5, 0x1, P1 ;  /* 0x0000000500077211 */ /* 0x000fe400008f0eff */
[----:B------:R-:W-:Y:S02]  /*4de0*/  MOV R0, R34 ;  /* 0x0000002200007202 */ /* 0x000fe40000000f00 */
[----:B------:R-:W-:Y:S02]  /*4df0*/  @P0 IADD3 R0, RZ, -UR5, RZ ;  /* 0x80000005ff000c10 */ /* 0x000fe4000fffe0ff */
[----:B------:R-:W-:Y:S02]  /*4e00*/  MOV R5, R57 ;  /* 0x0000003900057202 */ /* 0x000fe40000000f00 */
[C---:B--2---:R-:W-:Y:S04]  /*4e10*/  LEA R2, P1, R0.reuse, R2, 0x1 ;  /* 0x0000000200027211 */ /* 0x044fe800078208ff */
[----:B------:R-:W-:Y:S02]  /*4e20*/  LEA.HI.X.SX32 R3, R0, R3, 0x1, P1 ;  /* 0x0000000300037211 */ /* 0x000fe400008f0eff */
[----:B------:R-:W-:Y:S02]  /*4e30*/  MOV R0, RZ ;  /* 0x000000ff00007202 */ /* 0x000fe40000000f00 */
[----:B------:R-:W-:Y:S04]  /*4e40*/  @P0 IADD3 R0, RZ, -UR5, RZ ;  /* 0x80000005ff000c10 */ /* 0x000fe8000fffe0ff */
[C---:B------:R-:W-:Y:S04]  /*4e50*/  LEA R24, P1, R0.reuse, R4, 0x1 ;  /* 0x0000000400187211 */ /* 0x040fe800078208ff */
[----:B------:R-:W-:Y:S02]  /*4e60*/  LEA.HI.X.SX32 R25, R0, R5, 0x1, P1 ;  /* 0x0000000500197211 */ /* 0x000fe400008f0eff */
[----:B------:R-:W2:Y:S08]  /*4e70*/  LDG.E.128 R4, [R6.64] ;  /* 0x0000000606047981 */ /* 0x000eb0000c1e1d00 */
[----:B------:R-:W3:Y:S01]  /*4e80*/  LDG.E.128 R24, [R24.64] ;  /* 0x0000000618187981 */ /* 0x000ee2000c1e1d00 */
[--C-:B--2---:R-:W-:Y:S02]  /*4e90*/  HADD2.F32 R0, -RZ, R4.reuse.H0_H0 ;  /* 0x20000004ff007230 */ /* 0x104fe40000004100 */
        /* <DEDUP_REMOVED lines=13> */
[--C-:B---3--:R-:W-:Y:S01]  /*4f70*/  HADD2.F32 R21, -RZ, R26.reuse.H0_H0 ;  /* 0x2000001aff157230 */ /* 0x108fe20000004100 */
[----:B------:R-:W2:Y:S01]  /*4f80*/  LDG.E.128 R4, [R2.64] ;  /* 0x0000000602047981 */ /* 0x000ea2000c1e1d00 */
[----:B------:R-:W-:Y:S01]  /*4f90*/  HADD2.F32 R22, -RZ, R26.H1_H1 ;  /* 0x3000001aff167230 */ /* 0x000fe20000004100 */
[----:B------:R-:W-:Y:S01]  /*4fa0*/  @!P0 FADD.FTZ R13, -R13, -RZ ;  /* 0x800000ff0d0d8221 */ /* 0x000fe20000010100 */
[----:B------:R-:W-:Y:S01]  /*4fb0*/  HADD2.F32 R23, -RZ, R27.H0_H0 ;  /* 0x2000001bff177230 */ /* 0x000fe20000004100 */
[----:B------:R-:W-:Y:S01]  /*4fc0*/  @!P0 FADD.FTZ R14, -R14, -RZ ;  /* 0x800000ff0e0e8221 */ /* 0x000fe20000010100 */
[--C-:B--2---:R-:W-:Y:S02]  /*4fd0*/  HADD2.F32 R2, -RZ, R4.reuse.H0_H0 ;  /* 0x20000004ff027230 */ /* 0x104fe40000004100 */
[----:B------:R-:W-:Y:S02]  /*4fe0*/  HADD2.F32 R3, -RZ, R4.H1_H1 ;  /* 0x30000004ff037230 */ /* 0x000fe40000004100 */
[----:B------:R-:W-:Y:S01]  /*4ff0*/  HADD2.F32 R4, -RZ, R5.H0_H0 ;  /* 0x20000005ff047230 */ /* 0x000fe20000004100 */
[----:B------:R-:W-:Y:S02]  /*5000*/  FMUL.FTZ R0, R2, R0 ;  /* 0x0000000002007220 */ /* 0x000fe40000410000 */
[----:B------:R-:W-:Y:S01]  /*5010*/  FMUL.FTZ R2, R3, R8 ;  /* 0x0000000803027220 */ /* 0x000fe20000410000 */
[----:B------:R-:W-:Y:S01]  /*5020*/  HADD2.F32 R8, -RZ, R7.H0_H0 ;  /* 0x20000007ff087230 */ /* 0x000fe20000004100 */
[----:B------:R-:W-:Y:S01]  /*5030*/  FMUL.FTZ R3, R4, R9 ;  /* 0x0000000904037220 */ /* 0x000fe20000410000 */
[----:B------:R-:W-:Y:S02]  /*5040*/  HADD2.F32 R4, -RZ, R5.H1_H1 ;  /* 0x30000005ff047230 */ /* 0x000fe40000004100 */
[----:B------:R-:W-:Y:S01]  /*5050*/  HADD2.F32 R9, -RZ, R7.H1_H1 ;  /* 0x30000007ff097230 */ /* 0x000fe20000004100 */
[----:B------:R-:W-:Y:S01]  /*5060*/  FMUL.FTZ R7, R8, R13 ;  /* 0x0000000d08077220 */ /* 0x000fe20000410000 */
[--C-:B------:R-:W-:Y:S01]  /*5070*/  HADD2.F32 R5, -RZ, R6.reuse.H0_H0 ;  /* 0x20000006ff057230 */ /* 0x100fe20000004100 */
[----:B------:R-:W-:Y:S01]  /*5080*/  FMUL.FTZ R4, R4, R10 ;  /* 0x0000000a04047220 */ /* 0x000fe20000410000 */
[----:B------:R-:W-:Y:S01]  /*5090*/  HADD2.F32 R6, -RZ, R6.H1_H1 ;  /* 0x30000006ff067230 */ /* 0x000fe20000004100 */
[----:B------:R-:W-:Y:S01]  /*50a0*/  FMUL.FTZ R8, R9, R14 ;  /* 0x0000000e09087220 */ /* 0x000fe20000410000 */
[----:B------:R-:W-:Y:S01]  /*50b0*/  HADD2.F32 R9, -RZ, R20.H0_H0 ;  /* 0x20000014ff097230 */ /* 0x000fe20000004100 */
[----:B------:R-:W-:Y:S01]  /*50c0*/  FMUL.FTZ R5, R5, R11 ;  /* 0x0000000b05057220 */ /* 0x000fe20000410000 */
[----:B------:R-:W-:Y:S01]  /*50d0*/  HADD2.F32 R10, -RZ, R24.H0_H0 ;  /* 0x20000018ff0a7230 */ /* 0x000fe20000004100 */
[----:B------:R-:W-:Y:S01]  /*50e0*/  FMUL.FTZ R6, R6, R12 ;  /* 0x0000000c06067220 */ /* 0x000fe20000410000 */
[----:B------:R-:W-:Y:S02]  /*50f0*/  HADD2.F32 R11, -RZ, R20.H1_H1 ;  /* 0x30000014ff0b7230 */ /* 0x000fe40000004100 */
[----:B------:R-:W-:Y:S01]  /*5100*/  HADD2.F32 R12, -RZ, R24.H1_H1 ;  /* 0x30000018ff0c7230 */ /* 0x000fe20000004100 */
[----:B------:R-:W-:Y:S01]  /*5110*/  FFMA.FTZ R0, R9, R10, R0 ;  /* 0x0000000a09007223 */ /* 0x000fe20000010000 */
[--C-:B------:R-:W-:Y:S02]  /*5120*/  HADD2.F32 R13, -RZ, R30.reuse.H0_H0 ;  /* 0x2000001eff0d7230 */ /* 0x100fe40000004100 */
[--C-:B------:R-:W-:Y:S01]  /*5130*/  HADD2.F32 R14, -RZ, R25.reuse.H0_H0 ;  /* 0x20000019ff0e7230 */ /* 0x100fe20000004100 */
[----:B------:R-:W-:Y:S01]  /*5140*/  FFMA.FTZ R2, R11, R12, R2 ;  /* 0x0000000c0b027223 */ /* 0x000fe20000010002 */
[----:B------:R-:W-:Y:S02]  /*5150*/  HADD2.F32 R20, -RZ, R25.H1_H1 ;  /* 0x30000019ff147230 */ /* 0x000fe40000004100 */
[----:B------:R-:W-:Y:S01]  /*5160*/  HADD2.F32 R9, -RZ, R30.H1_H1 ;  /* 0x3000001eff097230 */ /* 0x000fe20000004100 */
[----:B------:R-:W-:Y:S01]  /*5170*/  FFMA.FTZ R3, R13, R14, R3 ;  /* 0x0000000e0d037223 */ /* 0x000fe20000010003 */
[--C-:B------:R-:W-:Y:S02]  /*5180*/  HADD2.F32 R10, -RZ, R29.reuse.H0_H0 ;  /* 0x2000001dff0a7230 */ /* 0x100fe40000004100 */
[----:B------:R-:W-:Y:S01]  /*5190*/  HADD2.F32 R11, -RZ, R29.H1_H1 ;  /* 0x3000001dff0b7230 */ /* 0x000fe20000004100 */
[----:B------:R-:W-:Y:S01]  /*51a0*/  FFMA.FTZ R4, R9, R20, R4 ;  /* 0x0000001409047223 */ /* 0x000fe20000010004 */
[----:B------:R-:W-:Y:S01]  /*51b0*/  F2FP.PACK_AB R20, R2, R0 ;  /* 0x000000000214723e */ /* 0x000fe200000000ff */
[----:B------:R-:W-:Y:S01]  /*51c0*/  FFMA.FTZ R5, R10, R21, R5 ;  /* 0x000000150a057223 */ /* 0x000fe20000010005 */
[--C-:B------:R-:W-:Y:S01]  /*51d0*/  HADD2.F32 R12, -RZ, R28.reuse.H0_H0 ;  /* 0x2000001cff0c7230 */ /* 0x100fe20000004100 */
[----:B------:R-:W-:Y:S01]  /*51e0*/  FFMA.FTZ R6, R11, R22, R6 ;  /* 0x000000160b067223 */ /* 0x000fe20000010006 */
[----:B------:R-:W-:Y:S01]  /*51f0*/  F2FP.PACK_AB R21, R4, R3 ;  /* 0x000000030415723e */ /* 0x000fe200000000ff */
[----:B------:R-:W-:Y:S02]  /*5200*/  HADD2.F32 R24, -RZ, R27.H1_H1 ;  /* 0x3000001bff187230 */ /* 0x000fe40000004100 */
[----:B------:R-:W-:Y:S01]  /*5210*/  HADD2.F32 R13, -RZ, R28.H1_H1 ;  /* 0x3000001cff0d7230 */ /* 0x000fe20000004100 */
[----:B------:R-:W-:Y:S01]  /*5220*/  F2FP.PACK_AB R22, R6, R5 ;  /* 0x000000050616723e */ /* 0x000fe200000000ff */
[----:B------:R-:W-:Y:S03]  /*5230*/  FFMA.FTZ R7, R12, R23, R7 ;  /* 0x000000170c077223 */ /* 0x000fe60000010007 */
[----:B------:R-:W-:Y:S05]  /*5240*/  FFMA.FTZ R8, R13, R24, R8 ;  /* 0x000000180d087223 */ /* 0x000fea0000010008 */
[----:B------:R-:W-:Y:S02]  /*5250*/  F2FP.PACK_AB R23, R8, R7 ;  /* 0x000000070817723e */ /* 0x000fe400000000ff */
.L_x_981:
[----:B------:R-:W-:Y:S05]  /*5260*/  BSYNC B0 ;  /* 0x0000000000007941 */ /* 0x000fea0003800000 */
.L_x_980:
[----:B--2---:R-:W-:Y:S02]  /*5270*/  MOV R2, R50 ;  /* 0x0000003200027202 */ /* 0x004fe40000000f00 */
[----:B------:R-:W-:Y:S05]  /*5280*/  MOV R3, R51 ;  /* 0x0000003300037202 */ /* 0x000fea0000000f00 */
[----:B-----5:R2:W-:Y:S02]  /*5290*/  STG.E.128 [R2.64], R20 ;  /* 0x0000001402007986 */ /* 0x0205e4000c101d06 */
.L_x_979:
[----:B------:R-:W-:Y:S05]  /*52a0*/  BSYNC B1 ;  /* 0x0000000000017941 */ /* 0x000fea0003800000 */
.L_x_978:
        /* <DEDUP_REMOVED lines=14> */
[C---:B--2---:R-:W-:Y:S04]  /*5390*/  LEA R2, P1, R0.reuse, R2, 0x1 ;  /* 0x0000000200027211 */ /* 0x044fe800078208ff */
[----:B------:R-:W-:Y:S02]  /*53a0*/  LEA.HI.X.SX32 R3, R0, R3, 0x1, P1 ;  /* 0x0000000300037211 */ /* 0x000fe400008f0eff */
[----:B------:R-:W-:Y:S02]  /*53b0*/  MOV R0, RZ ;  /* 0x000000ff00007202 */ /* 0x000fe40000000f00 */
[----:B------:R-:W-:Y:S04]  /*53c0*/  @P0 IADD3 R0, RZ, -UR5, RZ ;  /* 0x80000005ff000c10 */ /* 0x000fe8000fffe0ff */
[----:B-1----:R-:W-:Y:S04]  /*53d0*/  IADD3 R5, P1, R68, R0, RZ ;  /* 0x0000000044057210 */ /* 0x002fe80007f3e0ff */
[-C--:B------:R-:W-:Y:S02]  /*53e0*/  LEA.HI.X.SX32 R7, R0, R77.reuse, 0x1, P1 ;  /* 0x0000004d00077211 */ /* 0x080fe400008f0eff */
[----:B------:R-:W-:Y:S02]  /*53f0*/  MOV R0, RZ ;  /* 0x000000ff00007202 */ /* 0x000fe40000000f00 */
[----:B------:R-:W-:Y:S04]  /*5400*/  @P0 IADD3 R0, RZ, -UR5, RZ ;  /* 0x80000005ff000c10 */ /* 0x000fe8000fffe0ff */
[----:B------:R-:W-:Y:S04]  /*5410*/  IADD3 R6, P1, R68, R0, RZ ;  /* 0x0000000044067210 */ /* 0x000fe80007f3e0ff */
[----:B------:R-:W-:Y:S02]  /*5420*/  LEA.HI.X.SX32 R0, R0, R77, 0x1, P1 ;  /* 0x0000004d00007211 */ /* 0x000fe400008f0eff */
[C---:B------:R-:W-:Y:S04]  /*5430*/  LEA R4, P1, R5.reuse, R58, 0x1 ;  /* 0x0000003a05047211 */ /* 0x040fe800078208ff */
[----:B------:R-:W-:Y:S02]  /*5440*/  LEA.HI.X R5, R5, R56, R7, 0x1, P1 ;  /* 0x0000003805057211 */ /* 0x000fe400008f0c07 */
[C---:B------:R-:W-:Y:S04]  /*5450*/  LEA R24, P1, R6.reuse, R59, 0x1 ;  /* 0x0000003b06187211 */ /* 0x040fe800078208ff */
[----:B------:R-:W-:Y:S02]  /*5460*/  LEA.HI.X R25, R6, R57, R0, 0x1, P1 ;  /* 0x0000003906197211 */ /* 0x000fe400008f0c00 */
        /* <DEDUP_REMOVED lines=63> */
.L_x_985:
[----:B------:R-:W-:Y:S05]  /*5860*/  BSYNC B0 ;  /* 0x0000000000007941 */ /* 0x000fea0003800000 */
.L_x_984:
[C---:B--2---:R-:W-:Y:S04]  /*5870*/  LEA R2, P0, R165.reuse, R50, 0x1 ;  /* 0x00000032a5027211 */ /* 0x044fe800078008ff */
[----:B------:R-:W-:Y:S05]  /*5880*/  LEA.HI.X R3, R165, R51, R166, 0x1, P0 ;  /* 0x00000033a5037211 */ /* 0x000fea00000f0ca6 */
[----:B-----5:R2:W-:Y:S04]  /*5890*/  STG.E.128 [R2.64], R20 ;  /* 0x0000001402007986 */ /* 0x0205e8000c101d06 */
.L_x_983:
[----:B------:R-:W-:Y:S05]  /*58a0*/  BSYNC B1 ;  /* 0x0000000000017941 */ /* 0x000fea0003800000 */
.L_x_982:
        /* <DEDUP_REMOVED lines=18> */
[C---:B-1----:R-:W-:Y:S04]  /*59d0*/  IADD3 R5, P1, R67.reuse, R0, RZ ;  /* 0x0000000043057210 */ /* 0x042fe80007f3e0ff */
[----:B------:R-:W-:Y:S02]  /*59e0*/  LEA.HI.X.SX32 R7, R0, R76, 0x1, P1 ;  /* 0x0000004c00077211 */ /* 0x000fe400008f0eff */
        /* <DEDUP_REMOVED lines=71> */
.L_x_989:
[----:B------:R-:W-:Y:S05]  /*5e60*/  BSYNC B0 ;  /* 0x0000000000007941 */ /* 0x000fea0003800000 */
.L_x_988:
[C---:B--2---:R-:W-:Y:S04]  /*5e70*/  LEA R2, P0, R102.reuse, R50, 0x1 ;  /* 0x0000003266027211 */ /* 0x044fe800078008ff */
[----:B------:R-:W-:Y:S05]  /*5e80*/  LEA.HI.X R3, R102, R51, R78, 0x1, P0 ;  /* 0x0000003366037211 */ /* 0x000fea00000f0c4e */
[----:B-----5:R2:W-:Y:S04]  /*5e90*/  STG.E.128 [R2.64], R20 ;  /* 0x0000001402007986 */ /* 0x0205e8000c101d06 */
.L_x_987:
[----:B------:R-:W-:Y:S05]  /*5ea0*/  BSYNC B1 ;  /* 0x0000000000017941 */ /* 0x000fea0003800000 */
.L_x_986:
        /* <DEDUP_REMOVED lines=29> */
[C---:B------:R-:W-:Y:S03]  /*6080*/  LEA R12, P1, R5.reuse, R59, 0x1 ;  /* 0x0000003b050c7211 */ /* 0x040fe600078208ff */
[----:B------:R1:W2:Y:S01]  /*6090*/  LDG.E.128 R36, [R20.64] ;  /* 0x0000000614247981 */ /* 0x0002a2000c1e1d00 */
[----:B------:R-:W-:Y:S07]  /*60a0*/  LEA.HI.X R13, R5, R57, R0, 0x1, P1 ;  /* 0x00000039050d7211 */ /* 0x000fee00008f0c00 */
[----:B------:R2:W3:Y:S08]  /*60b0*/  LDG.E.128 R4, [R2.64] ;  /* 0x0000000602047981 */ /* 0x0004f0000c1e1d00 */
[----:B------:R3:W4:Y:S01]  /*60c0*/  LDG.E.128 R24, [R12.64] ;  /* 0x000000060c187981 */ /* 0x000722000c1e1d00 */
[----:B-1----:R-:W-:Y:S01]  /*60d0*/  MOV R20, R8 ;  /* 0x0000000800147202 */ /* 0x002fe20000000f00 */
[--C-:B--2---:R-:W-:Y:S02]  /*60e0*/  HADD2.F32 R2, -RZ, R36.reuse.H1_H1 ;  /* 0x30000024ff027230 */ /* 0x104fe40000004100 */
[----:B------:R-:W-:Y:S02]  /*60f0*/  HADD2.F32 R8, -RZ, R37.H1_H1 ;  /* 0x30000025ff087230 */ /* 0x000fe40000004100 */
[----:B------:R-:W-:Y:S01]  /*6100*/  HADD2.F32 R0, -RZ, R36.H0_H0 ;  /* 0x20000024ff007230 */ /* 0x000fe20000004100 */
[----:B------:R-:W-:Y:S01]  /*6110*/  @!P0 FADD.FTZ R2, -R2, -RZ ;  /* 0x800000ff02028221 */ /* 0x000fe20000010100 */
[----:B------:R-:W-:Y:S01]  /*6120*/  HADD2.F32 R9, -RZ, R38.H0_H0 ;  /* 0x20000026ff097230 */ /* 0x000fe20000004100 */
[----:B------:R-:W-:Y:S01]  /*6130*/  @!P0 FADD.FTZ R8, -R8, -RZ ;  /* 0x800000ff08088221 */ /* 0x000fe20000010100 */
[--C-:B---3--:R-:W-:Y:S01]  /*6140*/  HADD2.F32 R13, -RZ, R4.reuse.H0_H0 ;  /* 0x20000004ff0d7230 */ /* 0x108fe20000004100 */
[----:B------:R-:W-:Y:S01]  /*6150*/  @!P0 FADD.FTZ R0, -R0, -RZ ;  /* 0x800000ff00008221 */ /* 0x000fe20000010100 */
[----:B------:R-:W-:Y:S01]  /*6160*/  HADD2.F32 R4, -RZ, R4.H1_H1 ;  /* 0x30000004ff047230 */ /* 0x000fe20000004100 */
[----:B------:R-:W-:Y:S01]  /*6170*/  @!P0 FADD.FTZ R9, -R9, -RZ ;  /* 0x800000ff09098221 */ /* 0x000fe20000010100 */
[--C-:B------:R-:W-:Y:S01]  /*6180*/  HADD2.F32 R14, -RZ, R5.reuse.H0_H0 ;  /* 0x20000005ff0e7230 */ /* 0x100fe20000004100 */
[----:B------:R-:W-:Y:S01]  /*6190*/  FMUL.FTZ R0, R13, R0 ;  /* 0x000000000d007220 */ /* 0x000fe20000410000 */
[----:B------:R-:W-:Y:S01]  /*61a0*/  HADD2.F32 R5, -RZ, R5.H1_H1 ;  /* 0x30000005ff057230 */ /* 0x000fe20000004100 */
[----:B------:R-:W-:Y:S01]  /*61b0*/  FMUL.FTZ R2, R4, R2 ;  /* 0x0000000204027220 */ /* 0x000fe20000410000 */
[----:B------:R-:W-:Y:S02]  /*61c0*/  HADD2.F32 R10, -RZ, R38.H1_H1 ;  /* 0x30000026ff0a7230 */ /* 0x000fe40000004100 */
[--C-:B------:R-:W-:Y:S01]  /*61d0*/  HADD2.F32 R11, -RZ, R39.reuse.H0_H0 ;  /* 0x20000027ff0b7230 */ /* 0x100fe20000004100 */
[----:B------:R-:W-:Y:S01]  /*61e0*/  FMUL.FTZ R4, R5, R8 ;  /* 0x0000000805047220 */ /* 0x000fe20000410000 */
[----:B------:R-:W-:Y:S01]  /*61f0*/  HADD2.F32 R12, -RZ, R39.H1_H1 ;  /* 0x30000027ff0c7230 */ /* 0x000fe20000004100 */
[----:B------:R-:W-:Y:S01]  /*6200*/  @!P0 FADD.FTZ R10, -R10, -RZ ;  /* 0x800000ff0a0a8221 */ /* 0x000fe20000010100 */
[----:B------:R-:W-:Y:S01]  /*6210*/  HADD2.F32 R3, -RZ, R37.H0_H0 ;  /* 0x20000025ff037230 */ /* 0x000fe20000004100 */
        /* <DEDUP_REMOVED lines=11> */
[----:B----4-:R-:W-:Y:S01]  /*62d0*/  HADD2.F32 R10, -RZ, R24.H0_H0 ;  /* 0x20000018ff0a7230 */ /* 0x010fe20000004100 */
[----:B------:R-:W-:Y:S01]  /*62e0*/  FMUL.FTZ R8, R13, R12 ;  /* 0x0000000c0d087220 */ /* 0x000fe20000410000 */
[----:B------:R-:W-:Y:S01]  /*62f0*/  HADD2.F32 R11, -RZ, R20.H1_H1 ;  /* 0x30000014ff0b7230 */ /* 0x000fe20000004100 */
[----:B------:R-:W-:Y:S01]  /*6300*/  FMUL.FTZ R3, R14, R3 ;  /* 0x000000030e037220 */ /* 0x000fe20000410000 */
        /* <DEDUP_REMOVED lines=8> */
[----:B------:R-:W-:Y:S01]  /*6390*/  HADD2.F32 R21, -RZ, R26.H0_H0 ;  /* 0x2000001aff157230 */ /* 0x000fe20000004100 */
[----:B------:R-:W-:Y:S01]  /*63a0*/  F2FP.PACK_AB R0, R2, R0 ;  /* 0x000000000200723e */ /* 0x000fe200000000ff */
[----:B------:R-:W-:Y:S01]  /*63b0*/  HADD2.F32 R10, -RZ, R30.H0_H0 ;  /* 0x2000001eff0a7230 */ /* 0x000fe20000004100 */
        /* <DEDUP_REMOVED lines=11> */
[----:B------:R-:W-:Y:S03]  /*6470*/  F2FP.PACK_AB R10, R6, R5 ;  /* 0x00000005060a723e */ /* 0x000fe600000000ff */
[----:B------:R-:W-:Y:S05]  /*6480*/  FFMA.FTZ R8, R13, R24, R8 ;  /* 0x000000180d087223 */ /* 0x000fea0000010008 */
[----:B------:R-:W-:Y:S02]  /*6490*/  F2FP.PACK_AB R11, R8, R7 ;  /* 0x00000007080b723e */ /* 0x000fe400000000ff */
[----:B------:R-:W-:Y:S02]  /*64a0*/  MOV R8, R0 ;  /* 0x0000000000087202 */ /* 0x000fe40000000f00 */
.L_x_993:
[----:B------:R-:W-:Y:S05]  /*64b0*/  BSYNC B0 ;  /* 0x0000000000007941 */ /* 0x000fea0003800000 */
.L_x_992:
[----:B------:R-:W-:Y:S02]  /*64c0*/  MOV R0, 0xc0 ;  /* 0x000000c000007802 */ /* 0x000fe40000000f00 */
[----:B--2---:R-:W-:Y:S02]  /*64d0*/  MOV R2, R50 ;  /* 0x0000003200027202 */ /* 0x004fe40000000f00 */
[----:B------:R-:W-:Y:S05]  /*64e0*/  MOV R3, R51 ;  /* 0x0000003300037202 */ /* 0x000fea0000000f00 */
[C---:B------:R-:W-:Y:S04]  /*64f0*/  IMAD.WIDE.U32 R2, R0.reuse, c[0x0][0x198], R2 ;  /* 0x0000660000027a25 */ /* 0x040fe800078e0002 */
[----:B------:R-:W-:Y:S05]  /*6500*/  IMAD R0, R0, c[0x0][0x19c], RZ ;  /* 0x0000670000007a24 */ /* 0x000fea00078e02ff */
[----:B------:R-:W-:Y:S05]  /*6510*/  IADD3 R3, R3, R0, RZ ;  /* 0x0000000003037210 */ /* 0x000fea0007ffe0ff */
[----:B-----5:R2:W-:Y:S02]  /*6520*/  STG.E.128 [R2.64], R8 ;  /* 0x0000000802007986 */ /* 0x0205e4000c101d06 */
.L_x_991:
[----:B------:R-:W-:Y:S05]  /*6530*/  BSYNC B1 ;  /* 0x0000000000017941 */ /* 0x000fea0003800000 */
.L_x_990:
[----:B------:R-:W-:Y:S01]  /*6540*/  LOP3.LUT P0, RZ, R188, 0x2, RZ, 0xc0, !PT ;  /* 0x00000002bcff7812 */ /* 0x000fe2000780c0ff */
[----:B------:R-:W-:Y:S01]  /*6550*/  @!UPT UIADD3 URZ, URZ, URZ, URZ ;  /* 0x0000003f3f3ff290 */ /* 0x000fe2000fffe03f */
[----:B------:R-:W-:Y:S11]  /*6560*/  BSSY B1, `(.L_x_994) ;  /* 0x0000061000017945 */ /* 0x000ff60003800000 */
        /* <DEDUP_REMOVED lines=8> */
[----:B-1----:R-:W-:Y:S02]  /*65f0*/  MOV R4, R34 ;  /* 0x0000002200047202 */ /* 0x002fe40000000f00 */
[----:B------:R-:W-:Y:S02]  /*6600*/  MOV R0, RZ ;  /* 0x000000ff00007202 */ /* 0x000fe40000000f00 */
[----:B-----5:R-:W-:Y:S02]  /*6610*/  MOV R20, R8 ;  /* 0x0000000800147202 */ /* 0x020fe40000000f00 */
[----:B------:R-:W-:Y:S02]  /*6620*/  MOV R28, R9 ;  /* 0x00000009001c7202 */ /* 0x000fe40000000f00 */
[----:B------:R-:W-:Y:S02]  /*6630*/  MOV R30, R10 ;  /* 0x0000000a001e7202 */ /* 0x000fe40000000f00 */
[----:B------:R-:W-:Y:S02]  /*6640*/  MOV R29, R11 ;  /* 0x0000000b001d7202 */ /* 0x000fe40000000f00 */
[----:B------:R-:W-:Y:S02]  /*6650*/  @P0 IADD3 R4, RZ, -UR5, RZ ;  /* 0x80000005ff040c10 */ /* 0x000fe4000fffe0ff */
[----:B------:R-:W-:Y:S02]  /*6660*/  @P0 IADD3 R0, RZ, -UR5, RZ ;  /* 0x80000005ff000c10 */ /* 0x000fe4000fffe0ff */
[C---:B--2---:R-:W-:Y:S04]  /*6670*/  LEA R2, P1, R4.reuse, R2, 0x1 ;  /* 0x0000000204027211 */ /* 0x044fe800078208ff */
[----:B------:R-:W-:Y:S02]  /*6680*/  LEA.HI.X.SX32 R3, R4, R3, 0x1, P1 ;  /* 0x0000000304037211 */ /* 0x000fe400008f0eff */
[C---:B------:R-:W-:Y:S04]  /*6690*/  IADD3 R4, P1, R65.reuse, R0, RZ ;  /* 0x0000000041047210 */ /* 0x040fe80007f3e0ff */
[----:B------:R-:W-:Y:S02]  /*66a0*/  LEA.HI.X.SX32 R0, R0, R74, 0x1, P1 ;  /* 0x0000004a00007211 */ /* 0x000fe400008f0eff */
[C---:B------:R-:W-:Y:S04]  /*66b0*/  LEA R12, P1, R4.reuse, R58, 0x1 ;  /* 0x0000003a040c7211 */ /* 0x040fe800078208ff */
[----:B------:R-:W-:Y:S02]  /*66c0*/  LEA.HI.X R13, R4, R56, R0, 0x1, P1 ;  /* 0x00000038040d7211 */ /* 0x000fe400008f0c00 */
[----:B------:R1:W2:Y:S01]  /*66d0*/  LDG.E.128 R4, [R2.64] ;  /* 0x0000000602047981 */ /* 0x0002a2000c1e1d00 */
[----:B------:R-:W-:Y:S02]  /*66e0*/  MOV R0, RZ ;  /* 0x000000ff00007202 */ /* 0x000fe40000000f00 */
[----:B------:R-:W-:Y:S05]  /*66f0*/  @P0 IADD3 R0, RZ, -UR5, RZ ;  /* 0x80000005ff000c10 */ /* 0x000fea000fffe0ff */
[----:B------:R2:W3:Y:S01]  /*6700*/  LDG.E.128 R36, [R12.64] ;  /* 0x000000060c247981 */ /* 0x0004e2000c1e1d00 */
[----:B-1----:R-:W-:Y:S04]  /*6710*/  IADD3 R3, P1, R65, R0, RZ ;  /* 0x0000000041037210 */ /* 0x002fe80007f3e0ff */
[----:B------:R-:W-:Y:S02]  /*6720*/  LEA.HI.X.SX32 R0, R0, R74, 0x1, P1 ;  /* 0x0000004a00007211 */ /* 0x000fe400008f0eff */
[C---:B------:R-:W-:Y:S04]  /*6730*/  LEA R2, P1, R3.reuse, R59, 0x1 ;  /* 0x0000003b03027211 */ /* 0x040fe800078208ff */
[----:B------:R-:W-:Y:S05]  /*6740*/  LEA.HI.X R3, R3, R57, R0, 0x1, P1 ;  /* 0x0000003903037211 */ /* 0x000fea00008f0c00 */
[----:B------:R3:W4:Y:S01]  /*6750*/  LDG.E.128 R24, [R2.64] ;  /* 0x0000000602187981 */ /* 0x000722000c1e1d00 */
[--C-:B--2---:R-:W-:Y:S02]  /*6760*/  HADD2.F32 R13, -RZ, R4.reuse.H0_H0 ;  /* 0x20000004ff0d7230 */ /* 0x104fe40000004100 */
[----:B------:R-:W-:Y:S02]  /*6770*/  HADD2.F32 R4, -RZ, R4.H1_H1 ;  /* 0x30000004ff047230 */ /* 0x000fe40000004100 */
[--C-:B------:R-:W-:Y:S02]  /*6780*/  HADD2.F32 R14, -RZ, R5.reuse.H0_H0 ;  /* 0x20000005ff0e7230 */ /* 0x100fe40000004100 */
[----:B------:R-:W-:Y:S02]  /*6790*/  HADD2.F32 R5, -RZ, R5.H1_H1 ;  /* 0x30000005ff057230 */ /* 0x000fe40000004100 */
[--C-:B---3--:R-:W-:Y:S02]  /*67a0*/  HADD2.F32 R2, -RZ, R36.reuse.H1_H1 ;  /* 0x30000024ff027230 */ /* 0x108fe40000004100 */
[----:B------:R-:W-:Y:S02]  /*67b0*/  HADD2.F32 R8, -RZ, R37.H1_H1 ;  /* 0x30000025ff087230 */ /* 0x000fe40000004100 */
        /* <DEDUP_REMOVED lines=11> */
[----:B------:R-:W-:Y:S01]  /*6870*/  @!P0 FADD.FTZ R9, -R9, -RZ ;  /* 0x800000ff09098221 */ /* 0x000fe20000010100 */
[--C-:B------:R-:W-:Y:S01]  /*6880*/  HADD2.F32 R5, -RZ, R6.reuse.H0_H0 ;  /* 0x20000006ff057230 */ /* 0x100fe20000004100 */
[----:B------:R-:W-:Y:S01]  /*6890*/  @!P0 FADD.FTZ R10, -R10, -RZ ;  /* 0x800000ff0a0a8221 */ /* 0x000fe20000010100 */
[----:B------:R-:W-:Y:S01]  /*68a0*/  HADD2.F32 R6, -RZ, R6.H1_H1 ;  /* 0x30000006ff067230 */ /* 0x000fe20000004100 */
[----:B------:R-:W-:Y:S01]  /*68b0*/  FMUL.FTZ R0, R13, R0 ;  /* 0x000000000d007220 */ /* 0x000fe20000410000 */
[--C-:B------:R-:W-:Y:S01]  /*68c0*/  HADD2.F32 R8, -RZ, R7.reuse.H0_H0 ;  /* 0x20000007ff087230 */ /* 0x100fe20000004100 */
[----:B------:R-:W-:Y:S01]  /*68d0*/  @!P0 FADD.FTZ R11, -R11, -RZ ;  /* 0x800000ff0b0b8221 */ /* 0x000fe20000010100 */
[----:B------:R-:W-:Y:S01]  /*68e0*/  HADD2.F32 R13, -RZ, R7.H1_H1 ;  /* 0x30000007ff0d7230 */ /* 0x000fe20000004100 */
[----:B------:R-:W-:Y:S02]  /*68f0*/  @!P0 FADD.FTZ R12, -R12, -RZ ;  /* 0x800000ff0c0c8221 */ /* 0x000fe40000010100 */
[----:B------:R-:W-:Y:S02]  /*6900*/  @!P0 FADD.FTZ R3, -R3, -RZ ;  /* 0x800000ff03038221 */ /* 0x000fe40000010100 */
[----:B------:R-:W-:Y:S01]  /*6910*/  FMUL.FTZ R5, R5, R9 ;  /* 0x0000000905057220 */ /* 0x000fe20000410000 */
[----:B------:R-:W-:Y:S01]  /*6920*/  HADD2.F32 R9, -RZ, R20.H0_H0 ;  /* 0x20000014ff097230 */ /* 0x000fe20000004100 */
[----:B------:R-:W-:Y:S02]  /*6930*/  FMUL.FTZ R6, R6, R10 ;  /* 0x0000000a06067220 */ /* 0x000fe40000410000 */
        /* <DEDUP_REMOVED lines=31> */
.L_x_997:
[----:B------:R-:W-:Y:S05]  /*6b30*/  BSYNC B0 ;  /* 0x0000000000007941 */ /* 0x000fea0003800000 */
.L_x_996:
[C---:B--2---:R-:W-:Y:S04]  /*6b40*/  LEA R2, P0, R104.reuse, R50, 0x1 ;  /* 0x0000003268027211 */ /* 0x044fe800078008ff */
[----:B------:R-:W-:Y:S05]  /*6b50*/  LEA.HI.X R3, R104, R51, R79, 0x1, P0 ;  /* 0x0000003368037211 */ /* 0x000fea00000f0c4f */
[----:B-----5:R2:W-:Y:S04]  /*6b60*/  STG.E.128 [R2.64], R8 ;  /* 0x0000000802007986 */ /* 0x0205e8000c101d06 */
.L_x_995:
[----:B------:R-:W-:Y:S05]  /*6b70*/  BSYNC B1 ;  /* 0x0000000000017941 */ /* 0x000fea0003800000 */
.L_x_994:
        /* <DEDUP_REMOVED lines=20> */
[----:B--2---:R-:W-:Y:S02]  /*6cc0*/  LEA R2, P1, R4, R2, 0x1 ;  /* 0x0000000204027211 */ /* 0x004fe400078208ff */
[----:B------:R-:W-:Y:S02]  /*6cd0*/  IADD3 R5, P2, R64, R0, RZ ;  /* 0x0000000040057210 */ /* 0x000fe40007f5e0ff */
[----:B------:R-:W-:Y:S02]  /*6ce0*/  LEA.HI.X.SX32 R3, R4, R3, 0x1, P1 ;  /* 0x0000000304037211 */ /* 0x000fe400008f0eff */
[C---:B------:R-:W-:Y:S02]  /*6cf0*/  LEA R12, P1, R5.reuse, R58, 0x1 ;  /* 0x0000003a050c7211 */ /* 0x040fe400078208ff */
[-C--:B------:R-:W-:Y:S04]  /*6d00*/  LEA.HI.X.SX32 R0, R0, R73.reuse, 0x1, P2 ;  /* 0x0000004900007211 */ /* 0x080fe800010f0eff */
        /* <DEDUP_REMOVED lines=71> */
.L_x_1001:
[----:B------:R-:W-:Y:S05]  /*7180*/  BSYNC B0 ;  /* 0x0000000000007941 */ /* 0x000fea0003800000 */
.L_x_1000:
[----:B------:R-:W-:Y:S02]  /*7190*/  MOV R0, 0x140 ;  /* 0x0000014000007802 */ /* 0x000fe40000000f00 */
[----:B--2---:R-:W-:Y:S02]  /*71a0*/  MOV R2, R50 ;  /* 0x0000003200027202 */ /* 0x004fe40000000f00 */
[----:B------:R-:W-:Y:S05]  /*71b0*/  MOV R3, R51 ;  /* 0x0000003300037202 */ /* 0x000fea0000000f00 */
[C---:B------:R-:W-:Y:S04]  /*71c0*/  IMAD.WIDE.U32 R2, R0.reuse, c[0x0][0x198], R2 ;  /* 0x0000660000027a25 */ /* 0x040fe800078e0002 */
[----:B------:R-:W-:Y:S05]  /*71d0*/  IMAD R0, R0, c[0x0][0x19c], RZ ;  /* 0x0000670000007a24 */ /* 0x000fea00078e02ff */
[----:B------:R-:W-:Y:S05]  /*71e0*/  IADD3 R3, R3, R0, RZ ;  /* 0x0000000003037210 */ /* 0x000fea0007ffe0ff */
[----:B-----5:R2:W-:Y:S02]  /*71f0*/  STG.E.128 [R2.64], R8 ;  /* 0x0000000802007986 */ /* 0x0205e4000c101d06 */
.L_x_999:
[----:B------:R-:W-:Y:S05]  /*7200*/  BSYNC B1 ;  /* 0x0000000000017941 */ /* 0x000fea0003800000 */
.L_x_998:
        /* <DEDUP_REMOVED lines=20> */
[C---:B--2---:R-:W-:Y:S02]  /*7350*/  LEA R2, P1, R4.reuse, R2, 0x1 ;  /* 0x0000000204027211 */ /* 0x044fe400078208ff */
[----:B------:R-:W-:Y:S02]  /*7360*/  IADD3 R5, P2, R63, R0, RZ ;  /* 0x000000003f057210 */ /* 0x000fe40007f5e0ff */
[----:B------:R-:W-:Y:S02]  /*7370*/  LEA.HI.X.SX32 R3, R4, R3, 0x1, P1 ;  /* 0x0000000304037211 */ /* 0x000fe400008f0eff */
[C---:B------:R-:W-:Y:S02]  /*7380*/  LEA R12, P1, R5.reuse, R58, 0x1 ;  /* 0x0000003a050c7211 */ /* 0x040fe400078208ff */
[----:B------:R-:W-:Y:S04]  /*7390*/  LEA.HI.X.SX32 R0, R0, R72, 0x1, P2 ;  /* 0x0000004800007211 */ /* 0x000fe800010f0eff */
        /* <DEDUP_REMOVED lines=71> */
.L_x_1005:
[----:B------:R-:W-:Y:S05]  /*7810*/  BSYNC B0 ;  /* 0x0000000000007941 */ /* 0x000fea0003800000 */
.L_x_1004:
[----:B------:R-:W-:Y:S02]  /*7820*/  MOV R0, 0x180 ;  /* 0x0000018000007802 */ /* 0x000fe40000000f00 */
[----:B--2---:R-:W-:Y:S02]  /*7830*/  MOV R2, R50 ;  /* 0x0000003200027202 */ /* 0x004fe40000000f00 */
[----:B------:R-:W-:Y:S05]  /*7840*/  MOV R3, R51 ;  /* 0x0000003300037202 */ /* 0x000fea0000000f00 */
[C---:B------:R-:W-:Y:S04]  /*7850*/  IMAD.WIDE.U32 R2, R0.reuse, c[0x0][0x198], R2 ;  /* 0x0000660000027a25 */ /* 0x040fe800078e0002 */
[----:B------:R-:W-:Y:S05]  /*7860*/  IMAD R0, R0, c[0x0][0x19c], RZ ;  /* 0x0000670000007a24 */ /* 0x000fea00078e02ff */
[----:B------:R-:W-:Y:S05]  /*7870*/  IADD3 R3, R3, R0, RZ ;  /* 0x0000000003037210 */ /* 0x000fea0007ffe0ff */
[----:B-----5:R2:W-:Y:S02]  /*7880*/  STG.E.128 [R2.64], R8 ;  /* 0x0000000802007986 */ /* 0x0205e4000c101d06 */
.L_x_1003:
[----:B------:R-:W-:Y:S05]  /*7890*/  BSYNC B1 ;  /* 0x0000000000017941 */ /* 0x000fea0003800000 */
.L_x_1002:
[----:B------:R-:W-:Y:S01]  /*78a0*/  LOP3.LUT P0, RZ, R188, 0x1, RZ, 0xc0, !PT ;  /* 0x00000001bcff7812 */ /* 0x000fe2000780c0ff */
        /* <DEDUP_REMOVED lines=13> */
[----:B------:R-:W-:Y:S02]  /*7980*/  MOV R0, RZ ;  /* 0x000000ff00007202 */ /* 0x000fe40000000f00 */
[----:B-----5:R-:W-:Y:S02]  /*7990*/  MOV R20, R8 ;  /* 0x0000000800147202 */ /* 0x020fe40000000f00 */
[----:B------:R-:W-:Y:S02]  /*79a0*/  MOV R28, R9 ;  /* 0x00000009001c7202 */ /* 0x000fe40000000f00 */
[----:B------:R-:W-:Y:S02]  /*79b0*/  MOV R30, R10 ;  /* 0x0000000a001e7202 */ /* 0x000fe40000000f00 */
[----:B------:R-:W-:Y:S03]  /*79c0*/  MOV R29, R11 ;  /* 0x0000000b001d7202 */ /* 0x000fe60000000f00 */
[----:B------:R-:W-:Y:S02]  /*79d0*/  @P0 IADD3 R34, RZ, -UR5, RZ ;  /* 0x80000005ff220c10 */ /* 0x000fe4000fffe0ff */
[----:B------:R-:W-:Y:S02]  /*79e0*/  @P0 IADD3 R0, RZ, -UR5, RZ ;  /* 0x80000005ff000c10 */ /* 0x000fe4000fffe0ff */
[----:B--2---:R-:W-:Y:S02]  /*79f0*/  LEA R2, P1, R34, R2, 0x1 ;  /* 0x0000000222027211 */ /* 0x004fe400078208ff */
[----:B-1----:R-:W-:Y:S02]  /*7a00*/  IADD3 R4, P2, R62, R0, RZ ;  /* 0x000000003e047210 */ /* 0x002fe40007f5e0ff */
[----:B------:R-:W-:Y:S02]  /*7a10*/  LEA.HI.X.SX32 R3, R34, R3, 0x1, P1 ;  /* 0x0000000322037211 */ /* 0x000fe400008f0eff */
[----:B------:R-:W-:Y:S02]  /*7a20*/  LEA R12, P1, R4, R58, 0x1 ;  /* 0x0000003a040c7211 */ /* 0x000fe400078208ff */
        /* <DEDUP_REMOVED lines=72> */
.L_x_1009:
[----:B------:R-:W-:Y:S05]  /*7eb0*/  BSYNC B0 ;  /* 0x0000000000007941 */ /* 0x000fea0003800000 */
.L_x_1008:
[----:B------:R-:W-:Y:S02]  /*7ec0*/  MOV R0, 0x1c0 ;  /* 0x000001c000007802 */ /* 0x000fe40000000f00 */
[----:B--2---:R-:W-:Y:S02]  /*7ed0*/  MOV R2, R50 ;  /* 0x0000003200027202 */ /* 0x004fe40000000f00 */
[----:B------:R-:W-:Y:S05]  /*7ee0*/  MOV R3, R51 ;  /* 0x0000003300037202 */ /* 0x000fea0000000f00 */
[C---:B------:R-:W-:Y:S04]  /*7ef0*/  IMAD.WIDE.U32 R2, R0.reuse, c[0x0][0x198], R2 ;  /* 0x0000660000027a25 */ /* 0x040fe800078e0002 */
[----:B------:R-:W-:Y:S05]  /*7f00*/  IMAD R0, R0, c[0x0][0x19c], RZ ;  /* 0x0000670000007a24 */ /* 0x000fea00078e02ff */
[----:B------:R-:W-:Y:S05]  /*7f10*/  IADD3 R3, R3, R0, RZ ;  /* 0x0000000003037210 */ /* 0x000fea0007ffe0ff */
[----:B-----5:R2:W-:Y:S02]  /*7f20*/  STG.E.128 [R2.64], R8 ;  /* 0x0000000802007986 */ /* 0x0205e4000c101d06 */
.L_x_1007:
[----:B------:R-:W-:Y:S05]  /*7f30*/  BSYNC B1 ;  /* 0x0000000000017941 */ /* 0x000fea0003800000 */
.L_x_1006:
        /* <DEDUP_REMOVED lines=12> */
.L_x_959:
[----:B------:R-:W-:Y:S01]  /*8000*/  @!P1 IMAD.MOV.U32 R3, RZ, RZ, R52 ;  /* 0x000000ffff039224 */ /* 0x000fe200078e0034 */
[-C--:B------:R-:W-:Y:S01]  /*8010*/  @!P1 MOV R2, R53.reuse ;  /* 0x0000003500029202 */ /* 0x080fe20000000f00 */
[----:B------:R-:W-:Y:S01]  /*8020*/  UMOV UR4, URZ ;  /* 0x0000003f00047c82 */ /* 0x000fe20008000000 */
[C---:B------:R-:W-:Y:S02]  /*8030*/  @!P2 LEA R8, P0, R109.reuse, R53, 0x1 ;  /* 0x000000356d08a211 */ /* 0x040fe400078008ff */
[----:B------:R-:W-:Y:S01]  /*8040*/  @!P3 MOV R0, c[0x0][0x288] ;  /* 0x0000a2000000ba02 */ /* 0x000fe20000000f00 */
[----:B------:R2:W3:Y:S01]  /*8050*/  @!P1 LDG.E.128 R20, [R2.64] ;  /* 0x0000000602149981 */ /* 0x0004e2000c1e1d00 */
[----:B------:R-:W-:Y:S02]  /*8060*/  @!P2 LEA.HI.X R9, R109, R52, R116, 0x1, P0 ;  /* 0x000000346d09a211 */ /* 0x000fe400000f0c74 */
[C---:B-1----:R-:W-:Y:S04]  /*8070*/  @!P2 LEA R6, P0, R165.reuse, R50, 0x1 ;  /* 0x00000032a506a211 */ /* 0x042fe800078008ff */
[----:B------:R-:W-:Y:S02]  /*8080*/  @!P2 LEA.HI.X R7, R165, R51, R166, 0x1, P0 ;  /* 0x00000033a507a211 */ /* 0x000fe400000f0ca6 */
[C---:B------:R-:W-:Y:S04]  /*8090*/  @!P6 LEA R4, P0, R107.reuse, R53, 0x1 ;  /* 0x000000356b04e211 */ /* 0x040fe800078008ff */
[----:B------:R-:W-:Y:S01]  /*80a0*/  @!P6 LEA.HI.X R5, R107, R52, R112, 0x1, P0 ;  /* 0x000000346b05e211 */ /* 0x000fe200000f0c70 */
[----:B--2---:R-:W-:Y:S01]  /*80b0*/  @!P1 IMAD.MOV.U32 R3, RZ, RZ, R51 ;  /* 0x000000ffff039224 */ /* 0x004fe200078e0033 */
[-C--:B------:R-:W-:Y:S05]  /*80c0*/  @!P1 MOV R2, R50.reuse ;  /* 0x0000003200029202 */ /* 0x080fea0000000f00 */
[----:B---3--:R1:W-:Y:S01]  /*80d0*/  @!P1 STG.E.128 [R2.64], R20 ;  /* 0x0000001402009986 */ /* 0x0083e2000c101d06 */
[----:B------:R-:W-:Y:S03]  /*80e0*/  LOP3.LUT P1, RZ, R188, 0x1, RZ, 0xc0, !PT ;  /* 0x00000001bcff7812 */ /* 0x000fe6000782c0ff */
[----:B------:R-:W2:Y:S01]  /*80f0*/  @!P2 LDG.E.128 R8, [R8.64] ;  /* 0x000000060808a981 */ /* 0x000ea2000c1e1d00 */
[C---:B-1----:R-:W-:Y:S04]  /*8100*/  @!P6 LEA R2, P0, R102.reuse, R50, 0x1 ;  /* 0x000000326602e211 */ /* 0x042fe800078008ff */
[----:B------:R-:W-:Y:S01]  /*8110*/  @!P6 LEA.HI.X R3, R102, R51, R78, 0x1, P0 ;  /* 0x000000336603e211 */ /* 0x000fe200000f0c4e */
[----:B--2---:R1:W-:Y:S01]  /*8120*/  @!P2 STG.E.128 [R6.64], R8 ;  /* 0x000000080600a986 */ /* 0x0043e2000c101d06 */
[----:B------:R-:W-:Y:S03]  /*8130*/  LOP3.LUT P2, RZ, R188, 0x2, RZ, 0xc0, !PT ;  /* 0x00000002bcff7812 */ /* 0x000fe6000784c0ff */
[----:B-1----:R-:W2:Y:S10]  /*8140*/  @!P6 LDG.E.128 R4, [R4.64] ;  /* 0x000000060404e981 */ /* 0x002eb4000c1e1d00 */
[CC--:B------:R-:W-:Y:S04]  /*8150*/  @!P2 LEA R8, P0, R108.reuse, R53.reuse, 0x1 ;  /* 0x000000356c08a211 */ /* 0x0c0fe800078008ff */
[----:B------:R-:W-:Y:S01]  /*8160*/  @!P2 LEA.HI.X R9, R108, R52, R113, 0x1, P0 ;  /* 0x000000346c09a211 */ /* 0x000fe200000f0c71 */
[----:B--2---:R1:W-:Y:S02]  /*8170*/  @!P6 STG.E.128 [R2.64], R4 ;  /* 0x000000040200e986 */ /* 0x0043e4000c101d06 */
[----:B-1----:R-:W-:Y:S01]  /*8180*/  @!P3 IMAD.MOV.U32 R4, RZ, RZ, c[0x0][0x28c] ;  /* 0x0000a300ff04b624 */ /* 0x002fe200078e00ff */
[----:B------:R-:W-:Y:S01]  /*8190*/  @!P3 MOV R2, R53 ;  /* 0x000000350002b202 */ /* 0x000fe20000000f00 */
[----:B------:R-:W-:Y:S04]  /*81a0*/  @!P3 IMAD.MOV.U32 R3, RZ, RZ, R52 ;  /* 0x000000ffff03b224 */ /* 0x000fe800078e0034 */
[----:B------:R-:W-:Y:S04]  /*81b0*/  @!P3 IMAD.WIDE.U32 R2, R0, 0xc0, R2 ;  /* 0x000000c00002b825 */ /* 0x000fe800078e0002 */
[----:B------:R-:W-:Y:S05]  /*81c0*/  @!P3 IMAD R0, R4, 0xc0, RZ ;  /* 0x000000c00400b824 */ /* 0x000fea00078e02ff */
[----:B------:R-:W-:Y:S01]  /*81d0*/  @!P3 IADD3 R3, R3, R0, RZ ;  /* 0x000000000303b210 */ /* 0x000fe20007ffe0ff */
[----:B------:R-:W-:Y:S04]  /*81e0*/  @!P3 IMAD.MOV.U32 R0, RZ, RZ, 0xc0 ;  /* 0x000000c0ff00b424 */ /* 0x000fe800078e00ff */
[----:B------:R1:W2:Y:S02]  /*81f0*/  @!P3 LDG.E.128 R4, [R2.64] ;  /* 0x000000060204b981 */ /* 0x0002a4000c1e1d00 */
[----:B-1----:R-:W-:Y:S01]  /*8200*/  @!P3 IMAD.MOV.U32 R3, RZ, RZ, R51 ;  /* 0x000000ffff03b224 */ /* 0x002fe200078e0033 */
[----:B------:R-:W-:Y:S05]  /*8210*/  @!P3 MOV R2, R50 ;  /* 0x000000320002b202 */ /* 0x000fea0000000f00 */
[C---:B------:R-:W-:Y:S04]  /*8220*/  @!P3 IMAD.WIDE.U32 R2, R0.reuse, c[0x0][0x198], R2 ;  /* 0x000066000002ba25 */ /* 0x040fe800078e0002 */
[----:B------:R-:W-:Y:S05]  /*8230*/  @!P3 IMAD R0, R0, c[0x0][0x19c], RZ ;  /* 0x000067000000ba24 */ /* 0x000fea00078e02ff */
[----:B------:R-:W-:Y:S01]  /*8240*/  @!P3 IADD3 R3, R3, R0, RZ ;  /* 0x000000000303b210 */ /* 0x000fe20007ffe0ff */
[----:B------:R-:W-:Y:S04]  /*8250*/  @!P4 IMAD.MOV.U32 R0, RZ, RZ, c[0x0][0x288] ;  /* 0x0000a200ff00c624 */ /* 0x000fe800078e00ff */
[----:B--2---:R1:W-:Y:S04]  /*8260*/  @!P3 STG.E.128 [R2.64], R4 ;  /* 0x000000040200b986 */ /* 0x0043e8000c101d06 */
[----:B------:R-:W2:Y:S01]  /*8270*/  @!P2 LDG.E.128 R8, [R8.64] ;  /* 0x000000060808a981 */ /* 0x000ea2000c1e1d00 */
[----:B-1----:R-:W-:Y:S01]  /*8280*/  @!P4 IMAD.MOV.U32 R2, RZ, RZ, R53 ;  /* 0x000000ffff02c224 */ /* 0x002fe200078e0035 */
[----:B------:R-:W-:Y:S02]  /*8290*/  @!P4 MOV R5, c[0x0][0x28c] ;  /* 0x0000a3000005ca02 */ /* 0x000fe40000000f00 */
[----:B------:R-:W-:Y:S02]  /*82a0*/  @!P4 MOV R3, R52 ;  /* 0x000000340003c202 */ /* 0x000fe40000000f00 */
[----:B------:R-:W-:Y:S02]  /*82b0*/  @!P2 LEA R4, P0, R104, R50, 0x1 ;  /* 0x000000326804a211 */ /* 0x000fe400078008ff */
[----:B------:R-:W-:Y:S01]  /*82c0*/  @!P5 MOV R6, c[0x0][0x28c] ;  /* 0x0000a3000006da02 */ /* 0x000fe20000000f00 */
[----:B------:R-:W-:Y:S04]  /*82d0*/  @!P4 IMAD.WIDE.U32 R2, R0, 0x140, R2 ;  /* 0x000001400002c825 */ /* 0x000fe800078e0002 */
[----:B------:R-:W-:Y:S01]  /*82e0*/  @!P4 IMAD R0, R5, 0x140, RZ ;  /* 0x000001400500c824 */ /* 0x000fe200078e02ff */
[-C--:B------:R-:W-:Y:S01]  /*82f0*/  @!P2 LEA.HI.X R5, R104, R51.reuse, R79, 0x1, P0 ;  /* 0x000000336805a211 */ /* 0x080fe200000f0c4f */
[----:B------:R-:W-:Y:S02]  /*8300*/  @!P5 IMAD R6, R6, 0x180, RZ ;  /* 0x000001800606d824 */ /* 0x000fe400078e02ff */
[----:B------:R-:W-:Y:S02]  /*8310*/  @!P4 IMAD.IADD R3, R3, 0x1, R0 ;  /* 0x000000010303c824 */ /* 0x000fe400078e0200 */
[----:B------:R-:W-:Y:S01]  /*8320*/  @!P4 IMAD.MOV.U32 R0, RZ, RZ, 0x140 ;  /* 0x00000140ff00c424 */ /* 0x000fe200078e00ff */
[----:B--2---:R1:W-:Y:S04]  /*8330*/  @!P2 STG.E.128 [R4.64], R8 ;  /* 0x000000080400a986 */ /* 0x0043e8000c101d06 */
[----:B-1----:R1:W2:Y:S01]  /*8340*/  @!P4 LDG.E.128 R8, [R2.64] ;  /* 0x000000060208c981 */ /* 0x0022a2000c1e1d00 */
[----:B------:R-:W-:Y:S02]  /*8350*/  @!P5 MOV R4, c[0x0][0x288] ;  /* 0x0000a2000004da02 */ /* 0x000fe40000000f00 */
[----:B------:R-:W-:Y:S01]  /*8360*/  @!P4 MOV R5, R51 ;  /* 0x000000330005c202 */ /* 0x000fe20000000f00 */
[----:B-1----:R-:W-:Y:S01]  /*8370*/  @!P5 IMAD.MOV.U32 R2, RZ, RZ, R53 ;  /* 0x000000ffff02d224 */ /* 0x002fe200078e0035 */
[----:B------:R-:W-:Y:S05]  /*8380*/  @!P5 MOV R3, R52 ;  /* 0x000000340003d202 */ /* 0x000fea0000000f00 */
[----:B------:R-:W-:Y:S04]  /*8390*/  @!P5 IMAD.WIDE.U32 R2, R4, 0x180, R2 ;  /* 0x000001800402d825 */ /* 0x000fe800078e0002 */
[----:B------:R-:W-:Y:S01]  /*83a0*/  @!P4 IMAD.MOV.U32 R4, RZ, RZ, R50 ;  /* 0x000000ffff04c224 */ /* 0x000fe200078e0032 */
[----:B------:R-:W-:Y:S01]  /*83b0*/  @!P5 IADD3 R3, R3, R6, RZ ;  /* 0x000000060303d210 */ /* 0x000fe20007ffe0ff */
[----:B------:R-:W-:Y:S02]  /*83c0*/  @!P1 IMAD.MOV.U32 R6, RZ, RZ, c[0x0][0x28c] ;  /* 0x0000a300ff069624 */ /* 0x000fe400078e00ff */
[C---:B------:R-:W-:Y:S04]  /*83d0*/  @!P4 IMAD.WIDE.U32 R4, R0.reuse, c[0x0][0x198], R4 ;  /* 0x000066000004ca25 */ /* 0x040fe800078e0004 */
[----:B------:R-:W-:Y:S02]  /*83e0*/  @!P4 IMAD R0, R0, c[0x0][0x19c], RZ ;  /* 0x000067000000ca24 */ /* 0x000fe400078e02ff */
[----:B------:R-:W-:Y:S02]  /*83f0*/  @!P1 IMAD R6, R6, 0x1c0, RZ ;  /* 0x000001c006069824 */ /* 0x000fe400078e02ff */
[----:B------:R-:W-:Y:S01]  /*8400*/  @!P4 IMAD.IADD R5, R5, 0x1, R0 ;  /* 0x000000010505c824 */ /* 0x000fe200078e0200 */
[----:B------:R-:W-:Y:S04]  /*8410*/  @!P5 MOV R0, 0x180 ;  /* 0x000001800000d802 */ /* 0x000fe80000000f00 */
[----:B--2---:R1:W-:Y:S02]  /*8420*/  @!P4 STG.E.128 [R4.64], R8 ;  /* 0x000000080400c986 */ /* 0x0043e4000c101d06 */
[----:B-1----:R-:W-:Y:S02]  /*8430*/  @!P1 IMAD.MOV.U32 R4, RZ, RZ, c[0x0][0x288] ;  /* 0x0000a200ff049624 */ /* 0x002fe400078e00ff */
[----:B------:R1:W2:Y:S01]  /*8440*/  @!P5 LDG.E.128 R8, [R2.64] ;  /* 0x000000060208d981 */ /* 0x0002a2000c1e1d00 */
[----:B------:R-:W-:Y:S02]  /*8450*/  @!P5 IMAD.MOV.U32 R5, RZ, RZ, R51 ;  /* 0x000000ffff05d224 */ /* 0x000fe400078e0033 */
[----:B-1----:R-:W-:Y:S01]  /*8460*/  @!P1 IMAD.MOV.U32 R3, RZ, RZ, R52 ;  /* 0x000000ffff039224 */ /* 0x002fe200078e0034 */
[----:B------:R-:W-:Y:S05]  /*8470*/  @!P1 MOV R2, R53 ;  /* 0x0000003500029202 */ /* 0x000fea0000000f00 */
[----:B------:R-:W-:Y:S01]  /*8480*/  @!P1 IMAD.WIDE.U32 R2, R4, 0x1c0, R2 ;  /* 0x000001c004029825 */ /* 0x000fe200078e0002 */
[----:B------:R-:W-:Y:S03]  /*8490*/  @!P5 MOV R4, R50 ;  /* 0x000000320004d202 */ /* 0x000fe60000000f00 */
[----:B------:R-:W-:Y:S02]  /*84a0*/  @!P1 IMAD.IADD R3, R3, 0x1, R6 ;  /* 0x0000000103039824 */ /* 0x000fe400078e0206 */
[C---:B------:R-:W-:Y:S04]  /*84b0*/  @!P5 IMAD.WIDE.U32 R4, R0.reuse, c[0x0][0x198], R4 ;  /* 0x000066000004da25 */ /* 0x040fe800078e0004 */
[----:B------:R-:W-:Y:S05]  /*84c0*/  @!P5 IMAD R0, R0, c[0x0][0x19c], RZ ;  /* 0x000067000000da24 */ /* 0x000fea00078e02ff */
[----:B------:R-:W-:Y:S02]  /*84d0*/  @!P5 IADD3 R5, R5, R0, RZ ;  /* 0x000000000505d210 */ /* 0x000fe40007ffe0ff */
[----:B------:R-:W-:Y:S03]  /*84e0*/  @!P1 MOV R0, 0x1c0 ;  /* 0x000001c000009802 */ /* 0x000fe60000000f00 */
[----:B--2---:R1:W-:Y:S04]  /*84f0*/  @!P5 STG.E.128 [R4.64], R8 ;  /* 0x000000080400d986 */ /* 0x0043e8000c101d06 */
[----:B-1----:R1:W2:Y:S02]  /*8500*/  @!P1 LDG.E.128 R4, [R2.64] ;  /* 0x0000000602049981 */ /* 0x0022a4000c1e1d00 */
[----:B-1----:R-:W-:Y:S01]  /*8510*/  @!P1 IMAD.MOV.U32 R2, RZ, RZ, R50 ;  /* 0x000000ffff029224 */ /* 0x002fe200078e0032 */
[----:B------:R-:W-:Y:S05]  /*8520*/  @!P1 MOV R3, R51 ;  /* 0x0000003300039202 */ /* 0x000fea0000000f00 */
[C---:B------:R-:W-:Y:S04]  /*8530*/  @!P1 IMAD.WIDE.U32 R2, R0.reuse, c[0x0][0x198], R2 ;  /* 0x0000660000029a25 */ /* 0x040fe800078e0002 */
[----:B------:R-:W-:Y:S05]  /*8540*/  @!P1 IMAD R0, R0, c[0x0][0x19c], RZ ;  /* 0x0000670000009a24 */ /* 0x000fea00078e02ff */
[----:B------:R-:W-:Y:S05]  /*8550*/  @!P1 IADD3 R3, R3, R0, RZ ;  /* 0x0000000003039210 */ /* 0x000fea0007ffe0ff */
[----:B--2---:R1:W-:Y:S02]  /*8560*/  @!P1 STG.E.128 [R2.64], R4 ;  /* 0x0000000402009986 */ /* 0x0043e4000c101d06 */
.L_x_977:
        /* <DEDUP_REMOVED lines=12> */
[----:B------:R-:W-:Y:S02]  /*8630*/  IABS R8, c[0x0][0x2d0] ;  /* 0x0000b40000087a13 */ /* 0x000fe40000000000 */
[----:B------:R-:W-:Y:S02]  /*8640*/  IABS R5, R17 ;  /* 0x0000001100057213 */ /* 0x000fe40000000000 */
[----:B------:R-:W1:Y:S10]  /*8650*/  I2F.RP R2, R8 ;  /* 0x0000000800027306 */ /* 0x000e740000209400 */
[----:B-1----:R-:W1:Y:S02]  /*8660*/  MUFU.RCP R2, R2 ;  /* 0x0000000200027308 */ /* 0x002e640000001000 */
[----:B-1----:R-:W-:Y:S08]  /*8670*/  IADD3 R2, R2, 0xffffffe, RZ ;  /* 0x0ffffffe02027810 */ /* 0x002ff00007ffe0ff */
[----:B------:R-:W1:Y:S02]  /*8680*/  F2I.FTZ.U32.TRUNC.NTZ R3, R2 ;  /* 0x0000000200037305 */ /* 0x000e64000021f000 */
[--C-:B-1----:R-:W-:Y:S02]  /*8690*/  IMAD.MOV R0, RZ, RZ, -R3.reuse ;  /* 0x000000ffff007224 */ /* 0x102fe400078e0a03 */
[----:B------:R-:W-:Y:S02]  /*86a0*/  IMAD.MOV.U32 R2, RZ, RZ, RZ ;  /* 0x000000ffff027224 */ /* 0x000fe400078e00ff */
[----:B------:R-:W-:Y:S01]  /*86b0*/  IMAD.MOV.U32 R6, RZ, RZ, R0 ;  /* 0x000000ffff067224 */ /* 0x000fe200078e0000 */
        /* <DEDUP_REMOVED lines=12> */
[----:B------:R-:W-:Y:S01]  /*8780*/  @!P1 IADD3 R3, R3, 0x1, RZ ;  /* 0x0000000103039810 */ /* 0x000fe20007ffe0ff */
[----:B------:R-:W-:Y:S01]  /*8790*/  @!P1 IMAD.IADD R5, R5, 0x1, -R8 ;  /* 0x0000000105059824 */ /* 0x000fe200078e0a08 */
[-C--:B------:R-:W-:Y:S02]  /*87a0*/  @!P0 IADD3 R4, R4, -R8.reuse, RZ ;  /* 0x8000000804048210 */ /* 0x080fe40007ffe0ff */
[----:B------:R-:W-:Y:S02]  /*87b0*/  @!P0 IADD3 R2, R2, 0x1, RZ ;  /* 0x0000000102028810 */ /* 0x000fe40007ffe0ff */
[-C--:B------:R-:W-:Y:S02]  /*87c0*/  ISETP.GE.U32.AND P3, PT, R4, R8.reuse, PT ;  /* 0x000000080400720c */ /* 0x080fe40003f66070 */
[----:B------:R-:W-:Y:S02]  /*87d0*/  ISETP.GE.U32.AND P4, PT, R5, R8, PT ;  /* 0x000000080500720c */ /* 0x000fe40003f86070 */
[----:B------:R-:W-:Y:S02]  /*87e0*/  LOP3.LUT R4, R17, c[0x0][0x2d0], RZ, 0x3c, !PT ;  /* 0x0000b40011047a12 */ /* 0x000fe400078e3cff */
[----:B------:R-:W-:Y:S02]  /*87f0*/  LOP3.LUT R5, R0, c[0x0][0x2d0], RZ, 0x3c, !PT ;  /* 0x0000b40000057a12 */ /* 0x000fe400078e3cff */
[----:B------:R-:W-:Y:S02]  /*8800*/  ISETP.GE.AND P2, PT, R4, RZ, PT ;  /* 0x000000ff0400720c */ /* 0x000fe40003f46270 */
[----:B------:R-:W-:Y:S02]  /*8810*/  ISETP.GE.AND P5, PT, R5, RZ, PT ;  /* 0x000000ff0500720c */ /* 0x000fe40003fa6270 */
[----:B------:R-:W-:Y:S02]  /*8820*/  ISETP.NE.AND P0, PT, RZ, c[0x0][0x2d0], PT ;  /* 0x0000b400ff007a0c */ /* 0x000fe40003f05270 */
[----:B------:R-:W-:Y:S02]  /*8830*/  @P3 IADD3 R2, R2, 0x1, RZ ;  /* 0x0000000102023810 */ /* 0x000fe40007ffe0ff */
[----:B------:R-:W-:Y:S02]  /*8840*/  @P4 IADD3 R3, R3, 0x1, RZ ;  /* 0x0000000103034810 */ /* 0x000fe40007ffe0ff */
[----:B------:R-:W-:Y:S02]  /*8850*/  LOP3.LUT R5, RZ, c[0x0][0x2d0], RZ, 0x33, !PT ;  /* 0x0000b400ff057a12 */ /* 0x000fe400078e33ff */
[----:B------:R-:W-:Y:S01]  /*8860*/  IADD3 R0, -R17, R0, RZ ;  /* 0x0000000011007210 */ /* 0x000fe20007ffe1ff */
[----:B------:R-:W-:Y:S02]  /*8870*/  @!P2 IMAD.MOV R3, RZ, RZ, -R3 ;  /* 0x000000ffff03a224 */ /* 0x000fe400078e0a03 */
[----:B------:R-:W-:Y:S05]  /*8880*/  @!P5 IMAD.MOV R2, RZ, RZ, -R2 ;  /* 0x000000ffff02d224 */ /* 0x000fea00078e0a02 */
        /* <DEDUP_REMOVED lines=8> */
[----:B------:R-:W-:Y:S02]  /*8910*/  IMAD R0, R2, c[0x0][0x2d0], R0 ;  /* 0x0000b40002007a24 */ /* 0x000fe400078e0200 */
[----:B------:R-:W2:Y:S02]  /*8920*/  LDG.E R6, [R6.64] ;  /* 0x0000000606067981 */ /* 0x000ea4000c1e1900 */
[----:B------:R-:W-:Y:S04]  /*8930*/  IMAD.WIDE.U32 R4, R0, c[0x0][0x1a0], RZ ;  /* 0x0000680000047a25 */ /* 0x000fe800078e00ff */
[----:B--2---:R-:W-:Y:S01]  /*8940*/  IMAD.IADD R9, R8, 0x1, -R6 ;  /* 0x0000000108097824 */ /* 0x004fe200078e0a06 */
[----:B------:R-:W-:Y:S03]  /*8950*/  SHF.R.S32.HI R6, RZ, 0x1f, R0 ;  /* 0x0000001fff067819 */ /* 0x000fe60000011400 */
[C---:B------:R-:W-:Y:S01]  /*8960*/  IMAD.WIDE.U32 R2, R9.reuse, c[0x0][0x180], RZ ;  /* 0x0000600009027a25 */ /* 0x040fe200078e00ff */
[----:B------:R-:W-:Y:S03]  /*8970*/  SHF.R.S32.HI R10, RZ, 0x1f, R9 ;  /* 0x0000001fff0a7819 */ /* 0x000fe60000011409 */
[----:B------:R-:W-:Y:S02]  /*8980*/  IMAD R7, R6, c[0x0][0x1a0], RZ ;  /* 0x0000680006077a24 */ /* 0x000fe400078e02ff */
[----:B------:R-:W-:Y:S02]  /*8990*/  IMAD R8, R10, c[0x0][0x180], RZ ;  /* 0x000060000a087a24 */ /* 0x000fe400078e02ff */
[----:B------:R-:W-:Y:S02]  /*89a0*/  IMAD R7, R0, c[0x0][0x1a4], R7 ;  /* 0x0000690000077a24 */ /* 0x000fe400078e0207 */
[----:B------:R-:W-:Y:S02]  /*89b0*/  IMAD R8, R9, c[0x0][0x184], R8 ;  /* 0x0000610009087a24 */ /* 0x000fe400078e0208 */
[----:B------:R-:W-:Y:S02]  /*89c0*/  IMAD.IADD R5, R5, 0x1, R7 ;  /* 0x0000000105057824 */ /* 0x000fe400078e0207 */
[----:B------:R-:W-:Y:S01]  /*89d0*/  IMAD R7, R10, c[0x0][0x188], RZ ;  /* 0x000062000a077a24 */ /* 0x000fe200078e02ff */
[----:B------:R-:W-:Y:S01]  /*89e0*/  IADD3 R3, R3, R8, RZ ;  /* 0x0000000803037210 */ /* 0x000fe20007ffe0ff */
[----:B------:R-:W-:Y:S02]  /*89f0*/  IMAD R6, R6, c[0x0][0x198], RZ ;  /* 0x0000660006067a24 */ /* 0x000fe400078e02ff */
[C---:B------:R-:W-:Y:S04]  /*8a00*/  IMAD.WIDE.U32 R4, R9.reuse, c[0x0][0x188], R4 ;  /* 0x0000620009047a25 */ /* 0x040fe800078e0004 */
        /* <DEDUP_REMOVED lines=10> */
.L_x_1010:
        /* <DEDUP_REMOVED lines=12> */
.L_x_1011:
[----:B------:R-:W-:Y:S04]  /*8b70*/  IADD3 R18, R18, -0x1, RZ ;  /* 0xffffffff12127810 */ /* 0x000fe80007ffe0ff */
[----:B------:R-:W-:Y:S11]  /*8b80*/  ISETP.GT.AND P0, PT, R18, R87, PT ;  /* 0x000000571200720c */ /* 0x000ff60003f04270 */
[----:B------:R-:W-:Y:S02]  /*8b90*/  @!UPT UIADD3 URZ, URZ, URZ, URZ ;  /* 0x0000003f3f3ff290 */ /* 0x000fe4000fffe03f */
[----:B------:R-:W-:-:S05]  /*8ba0*/  @P0 BRA `(.L_x_1012) ;  /* 0xffff990000000947 */ /* 0x000fca000383ffff */
.L_x_958:
[----:B-1----:R1:W5:Y:S04]  /*8bb0*/  LDL R47, [R1] ;  /* 0x00000000012f7983 */ /* 0x0023680000100800 */
[----:B------:R-:W-:Y:S01]  /*8bc0*/  BAR.SYNC.DEFER_BLOCKING 0x0 ;  /* 0x0000000000007b1d */ /* 0x000fe20000010000 */
        /* <DEDUP_REMOVED lines=12> */
[----:B------:R-:W-:Y:S01]  /*8c90*/  LEA R2, P3, R100, c[0x0][0x160], 0x1 ;  /* 0x0000580064027a11 */ /* 0x000fe200078608ff */
[----:B------:R-:W-:Y:S02]  /*8ca0*/  IMAD.SHL.U32 R32, R99, 0x20, RZ ;  /* 0x0000002063207824 */ /* 0x000fe400078e00ff */
[--C-:B-----5:R-:W-:Y:S01]  /*8cb0*/  IMAD.IADD R27, R47, 0x1, -R154.reuse ;  /* 0x000000012f1b7824 */ /* 0x120fe200078e0a9a */
[----:B--2---:R-:W-:Y:S02]  /*8cc0*/  IADD3 R3, R0, R88, R154 ;  /* 0x0000005800037210 */ /* 0x004fe40007ffe09a */
[----:B------:R-:W-:Y:S01]  /*8cd0*/  IADD3 R0, P0, R100, UR4, RZ ;  /* 0x0000000464007c10 */ /* 0x000fe2000ff1e0ff */
[----:B------:R-:W-:Y:S02]  /*8ce0*/  ULDC.U8 UR4, c[0x0][0x313] ;  /* 0x0000c4c000047ab9 */ /* 0x000fe40000000000 */
[----:B------:R-:W-:Y:S01]  /*8cf0*/  ISETP.NE.AND P4, PT, RZ, UR4, PT ;  /* 0x00000004ff007c0c */ /* 0x000fe2000bf85270 */
[----:B------:R-:W-:Y:S01]  /*8d00*/  IMAD R3, R99, R3, RZ ;  /* 0x0000000363037224 */ /* 0x000fe200078e02ff */
[----:B------:R-:W-:-:S02]  /*8d10*/  IADD3.X R5, R117, UR5, RZ, P0, !PT ;  /* 0x0000000575057c10 */ /* 0x000fc400087fe4ff */
[----:B------:R-:W-:Y:S02]  /*8d20*/  LEA R28, P0, R0, c[0x0][0x160], 0x1 ;  /* 0x00005800001c7a11 */ /* 0x000fe400078008ff */
[-C--:B------:R-:W-:Y:S02]  /*8d30*/  IADD3 R11, P2, R114, R3.reuse, RZ ;  /* 0x00000003720b7210 */ /* 0x080fe40007f5e0ff */
[----:B------:R-:W-:Y:S02]  /*8d40*/  IADD3 R26, P1, R119, R3, RZ ;  /* 0x00000003771a7210 */ /* 0x000fe40007f3e0ff */
[----:B------:R-:W-:Y:S02]  /*8d50*/  SHF.R.S32.HI R4, RZ, 0x1f, R3 ;  /* 0x0000001fff047819 */ /* 0x000fe40000011403 */
[----:B------:R-:W-:Y:S02]  /*8d60*/  LEA.HI.X R3, R100, c[0x0][0x164], R117, 0x1, P3 ;  /* 0x0000590064037a11 */ /* 0x000fe400018f0c75 */
[----:B------:R-:W-:Y:S01]  /*8d70*/  LEA.HI.X R29, R0, c[0x0][0x164], R5, 0x1, P0 ;  /* 0x00005900001d7a11 */ /* 0x000fe200000f0c05 */
[----:B------:R-:W-:-:S02]  /*8d80*/  IMAD.X R19, R121, 0x1, R4, P2 ;  /* 0x0000000179137824 */ /* 0x000fc400010e0604 */
        /* <DEDUP_REMOVED lines=15> */
[C---:B------:R-:W-:Y:S02]  /*8e80*/  SHF.L.U32 R8, R11.reuse, 0x1, RZ ;  /* 0x000000010b087819 */ /* 0x040fe400000006ff */
[----:B------:R-:W-:Y:S02]  /*8e90*/  SHF.L.U64.HI R0, R11, 0x1, R19 ;  /* 0x000000010b007819 */ /* 0x000fe40000010213 */
[C---:B---3--:R-:W-:Y:S02]  /*8ea0*/  IADD3 R2, P0, R8.reuse, c[0x0][0x2b0], RZ ;  /* 0x0000ac0008027a10 */ /* 0x048fe40007f1e0ff */
[----:B------:R-:W-:Y:S02]  /*8eb0*/  IADD3 R8, P1, R8, c[0x0][0x2a8], RZ ;  /* 0x0000aa0008087a10 */ /* 0x000fe40007f3e0ff */
[C---:B------:R-:W-:Y:S02]  /*8ec0*/  IADD3.X R3, R0.reuse, c[0x0][0x2b4], RZ, P0, !PT ;  /* 0x0000ad0000037a10 */ /* 0x040fe400007fe4ff */
[----:B------:R-:W-:-:S03]  /*8ed0*/  IADD3.X R9, R0, c[0x0][0x2ac], RZ, P1, !PT ;  /* 0x0000ab0000097a10 */ /* 0x000fc60000ffe4ff */
[----:B------:R3:W4:Y:S04]  /*8ee0*/  LDG.E.64 R12, [R2.64] ;  /* 0x00000006020c7981 */ /* 0x000728000c1e1b00 */
[----:B--2---:R4:W2:Y:S01]  /*8ef0*/  LDG.E.64 R14, [R8.64] ;  /* 0x00000006080e7981 */ /* 0x0048a2000c1e1b00 */
[----:B-----5:R-:W-:Y:S02]  /*8f00*/  MOV R0, R7 ;  /* 0x0000000700007202 */ /* 0x020fe40000000f00 */
[----:B------:R-:W-:Y:S02]  /*8f10*/  MOV R7, R4 ;  /* 0x0000000400077202 */ /* 0x000fe40000000f00 */
[----:B---3--:R-:W-:Y:S01]  /*8f20*/  MOV R3, R5 ;  /* 0x0000000500037202 */ /* 0x008fe20000000f00 */
[--C-:B------:R-:W-:Y:S01]  /*8f30*/  HADD2.F32 R2, -RZ, R0.reuse.H0_H0 ;  /* 0x20000000ff027230 */ /* 0x100fe20000004100 */
[----:B------:R-:W-:Y:S01]  /*8f40*/  MOV R5, R6 ;  /* 0x0000000600057202 */ /* 0x000fe20000000f00 */
[----:B------:R-:W-:-:S02]  /*8f50*/  HADD2.F32 R0, -RZ, R0.H1_H1 ;  /* 0x30000000ff007230 */ /* 0x000fc40000004100 */
[--C-:B------:R-:W-:Y:S02]  /*8f60*/  HADD2.F32 R4, -RZ, R3.reuse.H0_H0 ;  /* 0x20000003ff047230 */ /* 0x100fe40000004100 */
[----:B------:R-:W-:Y:S02]  /*8f70*/  HADD2.F32 R3, -RZ, R3.H1_H1 ;  /* 0x30000003ff037230 */ /* 0x000fe40000004100 */
[----:B----4-:R-:W-:Y:S02]  /*8f80*/  HADD2.F32 R9, -RZ, R12.H1_H1 ;  /* 0x3000000cff097230 */ /* 0x010fe40000004100 */
[----:B------:R-:W-:Y:S02]  /*8f90*/  HADD2.F32 R6, -RZ, R13.H1_H1 ;  /* 0x3000000dff067230 */ /* 0x000fe40000004100 */
[--C-:B--2---:R-:W-:Y:S01]  /*8fa0*/  HADD2.F32 R17, -RZ, R14.reuse.H1_H1 ;  /* 0x3000000eff117230 */ /* 0x104fe20000004100 */
[-C--:B------:R-:W-:Y:S01]  /*8fb0*/  FMUL.FTZ R10, R3, R9.reuse ;  /* 0x00000009030a7220 */ /* 0x080fe20000410000 */
[--C-:B------:R-:W-:Y:S01]  /*8fc0*/  HADD2.F32 R20, -RZ, R15.reuse.H1_H1 ;  /* 0x3000000fff147230 */ /* 0x100fe20000004100 */
[-C--:B------:R-:W-:Y:S01]  /*8fd0*/  FMUL.FTZ R8, R0, R6.reuse ;  /* 0x0000000600087220 */ /* 0x080fe20000410000 */
[----:B------:R-:W-:Y:S01]  /*8fe0*/  HADD2.F32 R14, -RZ, R14.H0_H0 ;  /* 0x2000000eff0e7230 */ /* 0x000fe20000004100 */
[----:B------:R-:W-:Y:S01]  /*8ff0*/  FMUL.FTZ R9, R4, R9 ;  /* 0x0000000904097220 */ /* 0x000fe20000410000 */
[----:B------:R-:W-:Y:S01]  /*9000*/  HADD2.F32 R15, -RZ, R15.H0_H0 ;  /* 0x2000000fff0f7230 */ /* 0x000fe20000004100 */
[----:B------:R-:W-:-:S02]  /*9010*/  FMUL.FTZ R6, R2, R6 ;  /* 0x0000000602067220 */ /* 0x000fc40000410000 */
[-C--:B------:R-:W-:Y:S01]  /*9020*/  FFMA.FTZ R18, R4, R17.reuse, -R10 ;  /* 0x0000001104127223 */ /* 0x080fe2000001080a */
[--C-:B------:R-:W-:Y:S01]  /*9030*/  HADD2.F32 R4, -RZ, R7.reuse.H0_H0 ;  /* 0x20000007ff047230 */ /* 0x100fe20000004100 */
[----:B------:R-:W-:Y:S01]  /*9040*/  FFMA.FTZ R17, R3, R17, R9 ;  /* 0x0000001103117223 */ /* 0x000fe20000010009 */
[----:B------:R-:W-:Y:S01]  /*9050*/  HADD2.F32 R3, -RZ, R7.H1_H1 ;  /* 0x30000007ff037230 */ /* 0x000fe20000004100 */
[-C--:B------:R-:W-:Y:S01]  /*9060*/  FFMA.FTZ R10, R0, R20.reuse, R6 ;  /* 0x00000014000a7223 */ /* 0x080fe20000010006 */
[----:B------:R-:W-:Y:S01]  /*9070*/  HADD2.F32 R6, -RZ, R12.H0_H0 ;  /* 0x2000000cff067230 */ /* 0x000fe20000004100 */
[----:B------:R-:W-:Y:S01]  /*9080*/  FFMA.FTZ R16, R2, R20, -R8 ;  /* 0x0000001402107223 */ /* 0x000fe20000010808 */
[----:B------:R-:W-:Y:S02]  /*9090*/  HADD2.F32 R8, -RZ, R13.H0_H0 ;  /* 0x2000000dff087230 */ /* 0x000fe40000004100 */
[--C-:B------:R-:W-:Y:S01]  /*90a0*/  HADD2.F32 R0, -RZ, R5.reuse.H1_H1 ;  /* 0x30000005ff007230 */ /* 0x100fe20000004100 */
[-C--:B------:R-:W-:Y:S01]  /*90b0*/  FMUL.FTZ R7, R3, R6.reuse ;  /* 0x0000000603077220 */ /* 0x080fe20000410000 */
[----:B------:R-:W-:Y:S01]  /*90c0*/  HADD2.F32 R2, -RZ, R5.H0_H0 ;  /* 0x20000005ff027230 */ /* 0x000fe20000004100 */
[----:B------:R-:W-:-:S02]  /*90d0*/  FMUL.FTZ R6, R4, R6 ;  /* 0x0000000604067220 */ /* 0x000fc40000410000 */
[-C--:B------:R-:W-:Y:S02]  /*90e0*/  FMUL.FTZ R5, R0, R8.reuse ;  /* 0x0000000800057220 */ /* 0x080fe40000410000 */
[----:B------:R-:W-:Y:S02]  /*90f0*/  FMUL.FTZ R8, R2, R8 ;  /* 0x0000000802087220 */ /* 0x000fe40000410000 */
[----:B------:R-:W-:Y:S01]  /*9100*/  FFMA.FTZ R9, R4, R14, -R7 ;  /* 0x0000000e04097223 */ /* 0x000fe20000010807 */
[----:B------:R-:W-:Y:S01]  /*9110*/  F2FP.PACK_AB R7, R10, R16 ;  /* 0x000000100a07723e */ /* 0x000fe200000000ff */
[----:B------:R-:W-:Y:S02]  /*9120*/  FFMA.FTZ R4, R3, R14, R6 ;  /* 0x0000000e03047223 */ /* 0x000fe40000010006 */
[-C--:B------:R-:W-:Y:S01]  /*9130*/  FFMA.FTZ R2, R2, R15.reuse, -R5 ;  /* 0x0000000f02027223 */ /* 0x080fe20000010805 */
[----:B------:R-:W-:Y:S01]  /*9140*/  F2FP.PACK_AB R5, R17, R18 ;  /* 0x000000121105723e */ /* 0x000fe200000000ff */
[----:B------:R-:W-:Y:S01]  /*9150*/  FFMA.FTZ R6, R0, R15, R8 ;  /* 0x0000000f00067223 */ /* 0x000fe20000010008 */
[----:B------:R-:W-:-:S04]  /*9160*/  F2FP.PACK_AB R4, R4, R9 ;  /* 0x000000090404723e */ /* 0x000fc800000000ff */
[----:B------:R-:W-:Y:S02]  /*9170*/  F2FP.PACK_AB R6, R6, R2 ;  /* 0x000000020606723e */ /* 0x000fe400000000ff */
.L_x_1019:
[----:B------:R-:W-:Y:S05]  /*9180*/  BSYNC B0 ;  /* 0x0000000000007941 */ /* 0x000fea0003800000 */
.L_x_1018:
[----:B-----5:R4:W-:Y:S02]  /*9190*/  STS.128 [R185], R4 ;  /* 0x00000004b9007388 */ /* 0x0209e40000000c00 */
.L_x_1017:
[----:B------:R-:W-:Y:S05]  /*91a0*/  BSYNC B1 ;  /* 0x0000000000017941 */ /* 0x000fea0003800000 */
.L_x_1016:
[----:B------:R-:W-:-:S04]  /*91b0*/  IADD3 R24, R70, 0x20, RZ ;  /* 0x0000002046187810 */ /* 0x000fc80007ffe0ff */
[----:B------:R-:W-:-:S04]  /*91c0*/  ISETP.GE.AND P0, PT, R24, R27, PT ;  /* 0x0000001b1800720c */ /* 0x000fc80003f06270 */
[----:B------:R-:W-:-:S13]  /*91d0*/  ISETP.LT.OR P0, PT, R134, -0x83, P0 ;  /* 0xffffff7d8600780c */ /* 0x000fda0000701670 */
[----:B------:R-:W-:Y:S05]  /*91e0*/  @P0 BRA `(.L_x_1020) ;  /* 0x000012b000000947 */ /* 0x000fea0003800000 */
[----:B------:R-:W-:-:S13]  /*91f0*/  ISETP.GE.AND P0, PT, R132, c[0x0][0x220], PT ;  /* 0x0000880084007a0c */ /* 0x000fda0003f06270 */
[----:B------:R1:W-:Y:S01]  /*9200*/  @P0 STS.128 [R185+0x800], RZ ;  /* 0x000800ffb9000388 */ /* 0x0003e20000000c00 */
[----:B------:R-:W-:Y:S05]  /*9210*/  @P0 BRA `(.L_x_1020) ;  /* 0x0000128000000947 */ /* 0x000fea0003800000 */
[----:B----4-:R4:W5:Y:S01]  /*9220*/  LDG.E.128 R4, [R28.64] ;  /* 0x000000061c047981 */ /* 0x010962000c1e1d00 */
[----:B------:R-:W-:Y:S01]  /*9230*/  ISETP.GE.AND P0, PT, R132, c[0x0][0x230], PT ;  /* 0x00008c0084007a0c */ /* 0x000fe20003f06270 */
[----:B------:R-:W-:-:S12]  /*9240*/  BSSY B0, `(.L_x_1021) ;  /* 0x0000034000007945 */ /* 0x000fd80003800000 */
[----:B------:R-:W-:Y:S05]  /*9250*/  @P0 BRA `(.L_x_1022) ;  /* 0x0000032000000947 */ /* 0x000fea0003800000 */
[----:B------:R-:W-:-:S04]  /*9260*/  IADD3 R0, P0, R32, R11, RZ ;  /* 0x0000000b20007210 */ /* 0x000fc80007f1e0ff */
[----:B---3--:R-:W-:Y:S02]  /*9270*/  LEA.HI.X.SX32 R2, R32, R19, 0x1, P0 ;  /* 0x0000001320027211 */ /* 0x008fe400000f0eff */
[C---:B------:R-:W-:Y:S02]  /*9280*/  SHF.L.U32 R8, R0.reuse, 0x1, RZ ;  /* 0x0000000100087819 */ /* 0x040fe400000006ff */
[----:B------:R-:W-:Y:S02]  /*9290*/  SHF.L.U64.HI R0, R0, 0x1, R2 ;  /* 0x0000000100007819 */ /* 0x000fe40000010202 */
[C---:B------:R-:W-:Y:S02]  /*92a0*/  IADD3 R2, P0, R8.reuse, c[0x0][0x2b0], RZ ;  /* 0x0000ac0008027a10 */ /* 0x040fe40007f1e0ff */
[----:B------:R-:W-:Y:S02]  /*92b0*/  IADD3 R8, P1, R8, c[0x0][0x2a8], RZ ;  /* 0x0000aa0008087a10 */ /* 0x000fe40007f3e0ff */
[----:B------:R-:W-:-:S02]  /*92c0*/  IADD3.X R3, R0, c[0x0][0x2b4], RZ, P0, !PT ;  /* 0x0000ad0000037a10 */ /* 0x000fc400007fe4ff */
[----:B------:R-:W-:-:S03]  /*92d0*/  IADD3.X R9, R0, c[0x0][0x2ac], RZ, P1, !PT ;  /* 0x0000ab0000097a10 */ /* 0x000fc60000ffe4ff */
[----:B--2---:R3:W2:Y:S04]  /*92e0*/  LDG.E.64 R12, [R2.64] ;  /* 0x00000006020c7981 */ /* 0x0046a8000c1e1b00 */
[----:B----4-:R2:W4:Y:S01]  /*92f0*/  LDG.E.64 R14, [R8.64] ;  /* 0x00000006080e7981 */ /* 0x010522000c1e1b00 */
        /* <DEDUP_REMOVED lines=8> */
[----:B--2---:R-:W-:Y:S02]  /*9380*/  HADD2.F32 R9, -RZ, R12.H1_H1 ;  /* 0x3000000cff097230 */ /* 0x004fe40000004100 */
[----:B------:R-:W-:Y:S02]  /*9390*/  HADD2.F32 R6, -RZ, R13.H1_H1 ;  /* 0x3000000dff067230 */ /* 0x000fe40000004100 */
[--C-:B----4-:R-:W-:Y:S01]  /*93a0*/  HADD2.F32 R16, -RZ, R14.reuse.H1_H1 ;  /* 0x3000000eff107230 */ /* 0x110fe20000004100 */
        /* <DEDUP_REMOVED lines=21> */
[-C--:B------:R-:W-:Y:S01]  /*9500*/  FFMA.FTZ R9, R4, R14.reuse, -R7 ;  /* 0x0000000e04097223 */ /* 0x080fe20000010807 */
[----:B------:R-:W-:Y:S01]  /*9510*/  F2FP.PACK_AB R7, R10, R11 ;  /* 0x0000000b0a07723e */ /* 0x000fe200000000ff */
[----:B------:R-:W-:Y:S02]  /*9520*/  FFMA.FTZ R4, R3, R14, R6 ;  /* 0x0000000e03047223 */ /* 0x000fe40000010006 */
[----:B------:R-:W-:Y:S01]  /*9530*/  FFMA.FTZ R2, R2, R15, -R5 ;  /* 0x0000000f02027223 */ /* 0x000fe20000010805 */
[----:B------:R-:W-:Y:S01]  /*9540*/  F2FP.PACK_AB R5, R16, R17 ;  /* 0x000000111005723e */ /* 0x000fe200000000ff */
[----:B------:R-:W-:Y:S01]  /*9550*/  FFMA.FTZ R6, R0, R15, R8 ;  /* 0x0000000f00067223 */ /* 0x000fe20000010008 */
[----:B------:R-:W-:-:S04]  /*9560*/  F2FP.PACK_AB R4, R4, R9 ;  /* 0x000000090404723e */ /* 0x000fc800000000ff */
[----:B------:R-:W-:Y:S02]  /*9570*/  F2FP.PACK_AB R6, R6, R2 ;  /* 0x000000020606723e */ /* 0x000fe400000000ff */
.L_x_1022:
[----:B------:R-:W-:Y:S05]  /*9580*/  BSYNC B0 ;  /* 0x0000000000007941 */ /* 0x000fea0003800000 */
.L_x_1021:
[----:B-----5:R1:W-:Y:S01]  /*9590*/  STS.128 [R185+0x800], R4 ;  /* 0x00080004b9007388 */ /* 0x0203e20000000c00 */
[----:B------:R-:W-:Y:S05]  /*95a0*/  BRA `(.L_x_1020) ;  /* 0x00000ef000007947 */ /* 0x000fea0003800000 */
.L_x_1015:
        /* <DEDUP_REMOVED lines=22> */
[C---:B------:R-:W-:Y:S02]  /*9710*/  LEA R8, P1, R10.reuse, c[0x0][0x2b0], 0x1 ;  /* 0x0000ac000a087a11 */ /* 0x040fe400078208ff */
[----:B---3--:R-:W-:Y:S01]  /*9720*/  @P0 SHF.R.S32.HI R2, RZ, 0x1, R106 ;  /* 0x00000001ff020819 */ /* 0x008fe2000001146a */
[----:B------:R-:W3:Y:S01]  /*9730*/  LDG.E.128 R12, [R12.64] ;  /* 0x000000060c0c7981 */ /* 0x000ee2000c1e1d00 */
[----:B------:R-:W-:Y:S02]  /*9740*/  LEA.HI.X R9, R10, c[0x0][0x2b4], R0, 0x1, P1 ;  /* 0x0000ad000a097a11 */ /* 0x000fe400008f0c00 */
[----:B------:R-:W-:Y:S02]  /*9750*/  MOV R0, RZ ;  /* 0x000000ff00007202 */ /* 0x000fe40000000f00 */
[----:B------:R-:W-:Y:S01]  /*9760*/  @P0 IADD3 R0, -R2, RZ, RZ ;  /* 0x000000ff02000210 */ /* 0x000fe20007ffe1ff */
[----:B--2---:R4:W2:Y:S03]  /*9770*/  LDG.E.128 R16, [R8.64] ;  /* 0x0000000608107981 */ /* 0x0048a6000c1e1d00 */
[----:B------:R-:W-:-:S04]  /*9780*/  IADD3 R3, P1, R0, R26, RZ ;  /* 0x0000001a00037210 */ /* 0x000fc80007f3e0ff */
[----:B------:R-:W-:Y:S02]  /*9790*/  LEA.HI.X.SX32 R0, R0, R25, 0x1, P1 ;  /* 0x0000001900007211 */ /* 0x000fe400008f0eff */
[----:B------:R-:W-:-:S04]  /*97a0*/  LEA R2, P1, R3, c[0x0][0x2a8], 0x1 ;  /* 0x0000aa0003027a11 */ /* 0x000fc800078208ff */
[----:B------:R-:W-:-:S05]  /*97b0*/  LEA.HI.X R3, R3, c[0x0][0x2ac], R0, 0x1, P1 ;  /* 0x0000ab0003037a11 */ /* 0x000fca00008f0c00 */
[----:B------:R1:W2:Y:S01]  /*97c0*/  LDG.E.128 R20, [R2.64] ;  /* 0x0000000602147981 */ /* 0x0002a2000c1e1d00 */
[----:B-----5:R-:W-:Y:S01]  /*97d0*/  MOV R24, R7 ;  /* 0x0000000700187202 */ /* 0x020fe20000000f00 */
[----:B------:R-:W-:Y:S01]  /*97e0*/  IMAD.MOV.U32 R11, RZ, RZ, R5 ;  /* 0x000000ffff0b7224 */ /* 0x000fe200078e0005 */
[----:B------:R-:W-:Y:S02]  /*97f0*/  MOV R10, R6 ;  /* 0x00000006000a7202 */ /* 0x000fe40000000f00 */
[----:B----4-:R-:W-:Y:S01]  /*9800*/  MOV R9, R4 ;  /* 0x0000000400097202 */ /* 0x010fe20000000f00 */
[----:B---3--:R-:W-:Y:S01]  /*9810*/  IMAD.MOV.U32 R31, RZ, RZ, R12 ;  /* 0x000000ffff1f7224 */ /* 0x008fe200078e000c */
[----:B------:R-:W-:Y:S02]  /*9820*/  MOV R30, R13 ;  /* 0x0000000d001e7202 */ /* 0x000fe40000000f00 */
[----:B------:R-:W-:Y:S01]  /*9830*/  MOV R35, R14 ;  /* 0x0000000e00237202 */ /* 0x000fe20000000f00 */
[----:B--2---:R-:W-:-:S02]  /*9840*/  HADD2.F32 R7, -RZ, R16.H1_H1 ;  /* 0x30000010ff077230 */ /* 0x004fc40000004100 */
[--C-:B------:R-:W-:Y:S02]  /*9850*/  HADD2.F32 R6, -RZ, R17.reuse.H0_H0 ;  /* 0x20000011ff067230 */ /* 0x100fe40000004100 */
[----:B------:R-:W-:Y:S02]  /*9860*/  HADD2.F32 R8, -RZ, R16.H0_H0 ;  /* 0x20000010ff087230 */ /* 0x000fe40000004100 */
[----:B------:R-:W-:Y:S01]  /*9870*/  HADD2.F32 R5, -RZ, R17.H1_H1 ;  /* 0x30000011ff057230 */ /* 0x000fe20000004100 */
[----:B------:R-:W-:Y:S01]  /*9880*/  MOV R34, R15 ;  /* 0x0000000f00227202 */ /* 0x000fe20000000f00 */
[--C-:B------:R-:W-:Y:S01]  /*9890*/  HADD2.F32 R13, -RZ, R31.reuse.H1_H1 ;  /* 0x3000001fff0d7230 */ /* 0x100fe20000004100 */
[----:B------:R-:W-:Y:S01]  /*98a0*/  @!P0 FADD.FTZ R7, -R7, -RZ ;  /* 0x800000ff07078221 */ /* 0x000fe20000010100 */
[--C-:B------:R-:W-:Y:S01]  /*98b0*/  HADD2.F32 R14, -RZ, R30.reuse.H0_H0 ;  /* 0x2000001eff0e7230 */ /* 0x100fe20000004100 */
[----:B------:R-:W-:Y:S01]  /*98c0*/  @!P0 FADD.FTZ R6, -R6, -RZ ;  /* 0x800000ff06068221 */ /* 0x000fe20000010100 */
[----:B------:R-:W-:Y:S01]  /*98d0*/  HADD2.F32 R12, -RZ, R31.H0_H0 ;  /* 0x2000001fff0c7230 */ /* 0x000fe20000004100 */
[----:B------:R-:W-:Y:S01]  /*98e0*/  @!P0 FADD.FTZ R8, -R8, -RZ ;  /* 0x800000ff08088221 */ /* 0x000fe20000010100 */
[----:B------:R-:W-:Y:S01]  /*98f0*/  HADD2.F32 R15, -RZ, R30.H1_H1 ;  /* 0x3000001eff0f7230 */ /* 0x000fe20000004100 */
[----:B------:R-:W-:Y:S01]  /*9900*/  @!P0 FADD.FTZ R5, -R5, -RZ ;  /* 0x800000ff05058221 */ /* 0x000fe20000010100 */
[----:B-1----:R-:W-:-:S02]  /*9910*/  HADD2.F32 R3, -RZ, R18.H1_H1 ;  /* 0x30000012ff037230 */ /* 0x002fc40000004100 */
[--C-:B------:R-:W-:Y:S02]  /*9920*/  HADD2.F32 R2, -RZ, R19.reuse.H0_H0 ;  /* 0x20000013ff027230 */ /* 0x100fe40000004100 */
[----:B------:R-:W-:Y:S02]  /*9930*/  HADD2.F32 R4, -RZ, R18.H0_H0 ;  /* 0x20000012ff047230 */ /* 0x000fe40000004100 */
[----:B------:R-:W-:Y:S01]  /*9940*/  HADD2.F32 R0, -RZ, R19.H1_H1 ;  /* 0x30000013ff007230 */ /* 0x000fe20000004100 */
[----:B------:R-:W-:Y:S01]  /*9950*/  FMUL.FTZ R7, R13, R7 ;  /* 0x000000070d077220 */ /* 0x000fe20000410000 */
[--C-:B------:R-:W-:Y:S01]  /*9960*/  HADD2.F32 R13, -RZ, R34.reuse.H0_H0 ;  /* 0x20000022ff0d7230 */ /* 0x100fe20000004100 */
[----:B------:R-:W-:Y:S01]  /*9970*/  FMUL.FTZ R6, R14, R6 ;  /* 0x000000060e067220 */ /* 0x000fe20000410000 */
[--C-:B------:R-:W-:Y:S01]  /*9980*/  HADD2.F32 R14, -RZ, R35.reuse.H1_H1 ;  /* 0x30000023ff0e7230 */ /* 0x100fe20000004100 */
[----:B------:R-:W-:Y:S01]  /*9990*/  FMUL.FTZ R8, R12, R8 ;  /* 0x000000080c087220 */ /* 0x000fe20000410000 */
[----:B------:R-:W-:Y:S01]  /*99a0*/  HADD2.F32 R12, -RZ, R34.H1_H1 ;  /* 0x30000022ff0c7230 */ /* 0x000fe20000004100 */
[----:B------:R-:W-:Y:S01]  /*99b0*/  FMUL.FTZ R5, R15, R5 ;  /* 0x000000050f057220 */ /* 0x000fe20000410000 */
[----:B------:R-:W-:Y:S01]  /*99c0*/  HADD2.F32 R15, -RZ, R35.H0_H0 ;  /* 0x20000023ff0f7230 */ /* 0x000fe20000004100 */
[----:B------:R-:W-:-:S02]  /*99d0*/  @!P0 FADD.FTZ R3, -R3, -RZ ;  /* 0x800000ff03038221 */ /* 0x000fc40000010100 */
[----:B------:R-:W-:Y:S02]  /*99e0*/  @!P0 FADD.FTZ R2, -R2, -RZ ;  /* 0x800000ff02028221 */ /* 0x000fe40000010100 */
[----:B------:R-:W-:Y:S02]  /*99f0*/  @!P0 FADD.FTZ R4, -R4, -RZ ;  /* 0x800000ff04048221 */ /* 0x000fe40000010100 */
[----:B------:R-:W-:Y:S02]  /*9a00*/  @!P0 FADD.FTZ R0, -R0, -RZ ;  /* 0x800000ff00008221 */ /* 0x000fe40000010100 */
[----:B------:R-:W-:Y:S01]  /*9a10*/  FMUL.FTZ R14, R14, R3 ;  /* 0x000000030e0e7220 */ /* 0x000fe20000410000 */
[--C-:B------:R-:W-:Y:S01]  /*9a20*/  HADD2.F32 R3, -RZ, R9.reuse.H0_H0 ;  /* 0x20000009ff037230 */ /* 0x100fe20000004100 */
[----:B------:R-:W-:Y:S01]  /*9a30*/  FMUL.FTZ R13, R13, R2 ;  /* 0x000000020d0d7220 */ /* 0x000fe20000410000 */
[----:B------:R-:W-:Y:S01]  /*9a40*/  HADD2.F32 R2, -RZ, R9.H1_H1 ;  /* 0x30000009ff027230 */ /* 0x000fe20000004100 */
[----:B------:R-:W-:Y:S01]  /*9a50*/  FMUL.FTZ R15, R15, R4 ;  /* 0x000000040f0f7220 */ /* 0x000fe20000410000 */
[----:B------:R-:W-:Y:S01]  /*9a60*/  HADD2.F32 R9, -RZ, R20.H0_H0 ;  /* 0x20000014ff097230 */ /* 0x000fe20000004100 */
[----:B------:R-:W-:Y:S01]  /*9a70*/  FMUL.FTZ R12, R12, R0 ;  /* 0x000000000c0c7220 */ /* 0x000fe20000410000 */
[----:B------:R-:W-:-:S02]  /*9a80*/  HADD2.F32 R0, -RZ, R11.H0_H0 ;  /* 0x2000000bff007230 */ /* 0x000fc40000004100 */
[--C-:B------:R-:W-:Y:S02]  /*9a90*/  HADD2.F32 R4, -RZ, R21.reuse.H0_H0 ;  /* 0x20000015ff047230 */ /* 0x100fe40000004100 */
[----:B------:R-:W-:Y:S01]  /*9aa0*/  HADD2.F32 R20, -RZ, R20.H1_H1 ;  /* 0x30000014ff147230 */ /* 0x000fe20000004100 */
[----:B------:R-:W-:Y:S01]  /*9ab0*/  FFMA.FTZ R9, R3, R9, R8 ;  /* 0x0000000903097223 */ /* 0x000fe20000010008 */
[----:B------:R-:W-:Y:S01]  /*9ac0*/  HADD2.F32 R21, -RZ, R21.H1_H1 ;  /* 0x30000015ff157230 */ /* 0x000fe20000004100 */
[----:B------:R-:W-:Y:S01]  /*9ad0*/  FFMA.FTZ R6, R0, R4, R6 ;  /* 0x0000000400067223 */ /* 0x000fe20000010006 */
[----:B------:R-:W-:Y:S01]  /*9ae0*/  HADD2.F32 R16, -RZ, R22.H0_H0 ;  /* 0x20000016ff107230 */ /* 0x000fe20000004100 */
[----:B------:R-:W-:Y:S01]  /*9af0*/  FFMA.FTZ R8, R2, R20, R7 ;  /* 0x0000001402087223 */ /* 0x000fe20000010007 */
[----:B------:R-:W-:Y:S02]  /*9b00*/  HADD2.F32 R17, -RZ, R23.H0_H0 ;  /* 0x20000017ff117230 */ /* 0x000fe40000004100 */
[----:B------:R-:W-:-:S02]  /*9b10*/  HADD2.F32 R4, -RZ, R11.H1_H1 ;  /* 0x3000000bff047230 */ /* 0x000fc40000004100 */
[----:B------:R-:W-:Y:S02]  /*9b20*/  HADD2.F32 R22, -RZ, R22.H1_H1 ;  /* 0x30000016ff167230 */ /* 0x000fe40000004100 */
[----:B------:R-:W-:Y:S02]  /*9b30*/  HADD2.F32 R23, -RZ, R23.H1_H1 ;  /* 0x30000017ff177230 */ /* 0x000fe40000004100 */
[--C-:B------:R-:W-:Y:S02]  /*9b40*/  HADD2.F32 R3, -RZ, R10.reuse.H0_H0 ;  /* 0x2000000aff037230 */ /* 0x100fe40000004100 */
[----:B------:R-:W-:Y:S02]  /*9b50*/  HADD2.F32 R2, -RZ, R10.H1_H1 ;  /* 0x3000000aff027230 */ /* 0x000fe40000004100 */
[--C-:B------:R-:W-:Y:S02]  /*9b60*/  HADD2.F32 R0, -RZ, R24.reuse.H0_H0 ;  /* 0x20000018ff007230 */ /* 0x100fe40000004100 */
[----:B------:R-:W-:Y:S01]  /*9b70*/  HADD2.F32 R7, -RZ, R24.H1_H1 ;  /* 0x30000018ff077230 */ /* 0x000fe20000004100 */
[----:B------:R-:W-:-:S02]  /*9b80*/  FFMA.FTZ R5, R4, R21, R5 ;  /* 0x0000001504057223 */ /* 0x000fc40000010005 */
[----:B------:R-:W-:Y:S02]  /*9b90*/  FFMA.FTZ R3, R3, R16, R15 ;  /* 0x0000001003037223 */ /* 0x000fe4000001000f */
[----:B------:R-:W-:Y:S02]  /*9ba0*/  FFMA.FTZ R2, R2, R22, R14 ;  /* 0x0000001602027223 */ /* 0x000fe4000001000e */
[----:B------:R-:W-:Y:S02]  /*9bb0*/  FFMA.FTZ R0, R0, R17, R13 ;  /* 0x0000001100007223 */ /* 0x000fe4000001000d */
[----:B------:R-:W-:Y:S01]  /*9bc0*/  FFMA.FTZ R7, R7, R23, R12 ;  /* 0x0000001707077223 */ /* 0x000fe2000001000c */
[----:B------:R-:W-:Y:S02]  /*9bd0*/  F2FP.PACK_AB R5, R5, R6 ;  /* 0x000000060505723e */ /* 0x000fe400000000ff */
[----:B------:R-:W-:Y:S02]  /*9be0*/  F2FP.PACK_AB R4, R8, R9 ;  /* 0x000000090804723e */ /* 0x000fe400000000ff */
[----:B------:R-:W-:-:S02]  /*9bf0*/  F2FP.PACK_AB R6, R2, R3 ;  /* 0x000000030206723e */ /* 0x000fc400000000ff */
[----:B------:R-:W-:Y:S02]  /*9c00*/  F2FP.PACK_AB R7, R7, R0 ;  /* 0x000000000707723e */ /* 0x000fe400000000ff */
.L_x_1026:
[----:B------:R-:W-:Y:S05]  /*9c10*/  BSYNC B0 ;  /* 0x0000000000007941 */ /* 0x000fea0003800000 */
.L_x_1025:
[----:B-----5:R4:W-:Y:S02]  /*9c20*/  STS.128 [R185], R4 ;  /* 0x00000004b9007388 */ /* 0x0209e40000000c00 */
.L_x_1024:
[----:B------:R-:W-:Y:S05]  /*9c30*/  BSYNC B1 ;  /* 0x0000000000017941 */ /* 0x000fea0003800000 */
.L_x_1023:
        /* <DEDUP_REMOVED lines=11> */
[----:B------:R-:W-:Y:S02]  /*9cf0*/  ISETP.GE.AND P0, PT, R132, R99, PT ;  /* 0x000000638400720c */ /* 0x000fe40003f06270 */
[----:B------:R-:W-:Y:S02]  /*9d00*/  MOV R0, RZ ;  /* 0x000000ff00007202 */ /* 0x000fe40000000f00 */
[----:B------:R-:W-:-:S04]  /*9d10*/  IADD3 R17, P1, R32, R26, RZ ;  /* 0x0000001a20117210 */ /* 0x000fc80007f3e0ff */
[----:B------:R-:W-:-:S05]  /*9d20*/  LEA.HI.X.SX32 R16, R32, R25, 0x1, P1 ;  /* 0x0000001920107211 */ /* 0x000fca00008f0eff */
[----:B---3--:R-:W-:-:S04]  /*9d30*/  @P0 SHF.R.S32.HI R2, RZ, 0x1, R106 ;  /* 0x00000001ff020819 */ /* 0x008fc8000001146a */
[C---:B------:R-:W-:Y:S02]  /*9d40*/  @P0 IADD3 R0, -R2.reuse, RZ, RZ ;  /* 0x000000ff02000210 */ /* 0x040fe40007ffe1ff */
[----:B------:R-:W-:Y:S02]  /*9d50*/  @P0 IADD3 R99, -R2, RZ, RZ ;  /* 0x000000ff02630210 */ /* 0x000fe40007ffe1ff */
[----:B------:R-:W-:-:S03]  /*9d60*/  IADD3 R3, P1, R0, R17, RZ ;  /* 0x0000001100037210 */ /* 0x000fc60007f3e0ff */
[----:B------:R-:W-:Y:S01]  /*9d70*/  IMAD.WIDE R8, R99, 0x2, R28 ;  /* 0x0000000263087825 */ /* 0x000fe200078e021c */
[----:B------:R-:W-:Y:S02]  /*9d80*/  LEA.HI.X.SX32 R0, R0, R16, 0x1, P1 ;  /* 0x0000001000007211 */ /* 0x000fe400008f0eff */
[----:B------:R-:W-:-:S03]  /*9d90*/  LEA R2, P1, R3, c[0x0][0x2b0], 0x1 ;  /* 0x0000ac0003027a11 */ /* 0x000fc600078208ff */
[----:B------:R-:W3:Y:S01]  /*9da0*/  LDG.E.128 R8, [R8.64] ;  /* 0x0000000608087981 */ /* 0x000ee2000c1e1d00 */
[----:B------:R-:W-:-:S05]  /*9db0*/  LEA.HI.X R3, R3, c[0x0][0x2b4], R0, 0x1, P1 ;  /* 0x0000ad0003037a11 */ /* 0x000fca00008f0c00 */
[----:B--2---:R1:W2:Y:S01]  /*9dc0*/  LDG.E.128 R12, [R2.64] ;  /* 0x00000006020c7981 */ /* 0x0042a2000c1e1d00 */
[----:B------:R-:W-:Y:S02]  /*9dd0*/  MOV R0, RZ ;  /* 0x000000ff00007202 */ /* 0x000fe40000000f00 */
[----:B-1----:R-:W-:-:S04]  /*9de0*/  @P0 SHF.R.S32.HI R2, RZ, 0x1, R106 ;  /* 0x00000001ff020819 */ /* 0x002fc8000001146a */
[----:B------:R-:W-:-:S04]  /*9df0*/  @P0 IADD3 R0, -R2, RZ, RZ ;  /* 0x000000ff02000210 */ /* 0x000fc80007ffe1ff */
[----:B------:R-:W-:-:S04]  /*9e00*/  IADD3 R3, P1, R0, R17, RZ ;  /* 0x0000001100037210 */ /* 0x000fc80007f3e0ff */
[----:B------:R-:W-:Y:S02]  /*9e10*/  LEA.HI.X.SX32 R0, R0, R16, 0x1, P1 ;  /* 0x0000001000007211 */ /* 0x000fe400008f0eff */
[----:B------:R-:W-:-:S04]  /*9e20*/  LEA R2, P1, R3, c[0x0][0x2a8], 0x1 ;  /* 0x0000aa0003027a11 */ /* 0x000fc800078208ff */
[----:B------:R-:W-:-:S05]  /*9e30*/  LEA.HI.X R3, R3, c[0x0][0x2ac], R0, 0x1, P1 ;  /* 0x0000ab0003037a11 */ /* 0x000fca00008f0c00 */
[----:B----4-:R1:W4:Y:S01]  /*9e40*/  LDG.E.128 R20, [R2.64] ;  /* 0x0000000602147981 */ /* 0x010322000c1e1d00 */
[----:B-----5:R-:W-:Y:S01]  /*9e50*/  MOV R19, R6 ;  /* 0x0000000600137202 */ /* 0x020fe20000000f00 */
[----:B------:R-:W-:Y:S01]  /*9e60*/  IMAD.MOV.U32 R16, RZ, RZ, R5 ;  /* 0x000000ffff107224 */ /* 0x000fe200078e0005 */
[----:B------:R-:W-:Y:S02]  /*9e70*/  MOV R18, R7 ;  /* 0x0000000700127202 */ /* 0x000fe40000000f00 */
[----:B------:R-:W-:Y:S02]  /*9e80*/  MOV R17, R4 ;  /* 0x0000000400117202 */ /* 0x000fe40000000f00 */
[----:B---3--:R-:W-:Y:S01]  /*9e90*/  MOV R25, R9 ;  /* 0x0000000900197202 */ /* 0x008fe20000000f00 */
[----:B------:R-:W-:Y:S01]  /*9ea0*/  IMAD.MOV.U32 R26, RZ, RZ, R8 ;  /* 0x000000ffff1a7224 */ /* 0x000fe200078e0008 */
[----:B------:R-:W-:Y:S01]  /*9eb0*/  MOV R28, R10 ;  /* 0x0000000a001c7202 */ /* 0x000fe20000000f00 */
[----:B--2---:R-:W-:-:S02]  /*9ec0*/  HADD2.F32 R6, -RZ, R13.H0_H0 ;  /* 0x2000000dff067230 */ /* 0x004fc40000004100 */
[----:B------:R-:W-:Y:S02]  /*9ed0*/  HADD2.F32 R5, -RZ, R13.H1_H1 ;  /* 0x3000000dff057230 */ /* 0x000fe40000004100 */
[--C-:B------:R-:W-:Y:S02]  /*9ee0*/  HADD2.F32 R7, -RZ, R12.reuse.H1_H1 ;  /* 0x3000000cff077230 */ /* 0x100fe40000004100 */
[----:B------:R-:W-:Y:S01]  /*9ef0*/  HADD2.F32 R8, -RZ, R12.H0_H0 ;  /* 0x2000000cff087230 */ /* 0x000fe20000004100 */
[----:B------:R-:W-:Y:S01]  /*9f00*/  MOV R27, R11 ;  /* 0x0000000b001b7202 */ /* 0x000fe20000000f00 */
[--C-:B------:R-:W-:Y:S01]  /*9f10*/  HADD2.F32 R9, -RZ, R25.reuse.H0_H0 ;  /* 0x20000019ff097230 */ /* 0x100fe20000004100 */
[----:B------:R-:W-:Y:S01]  /*9f20*/  @!P0 FADD.FTZ R6, -R6, -RZ ;  /* 0x800000ff06068221 */ /* 0x000fe20000010100 */
[----:B------:R-:W-:Y:S01]  /*9f30*/  HADD2.F32 R10, -RZ, R25.H1_H1 ;  /* 0x30000019ff0a7230 */ /* 0x000fe20000004100 */
[----:B------:R-:W-:Y:S01]  /*9f40*/  @!P0 FADD.FTZ R5, -R5, -RZ ;  /* 0x800000ff05058221 */ /* 0x000fe20000010100 */
[--C-:B------:R-:W-:Y:S01]  /*9f50*/  HADD2.F32 R12, -RZ, R26.reuse.H1_H1 ;  /* 0x3000001aff0c7230 */ /* 0x100fe20000004100 */
[----:B------:R-:W-:Y:S01]  /*9f60*/  @!P0 FADD.FTZ R7, -R7, -RZ ;  /* 0x800000ff07078221 */ /* 0x000fe20000010100 */
[----:B------:R-:W-:Y:S01]  /*9f70*/  HADD2.F32 R11, -RZ, R26.H0_H0 ;  /* 0x2000001aff0b7230 */ /* 0x000fe20000004100 */
[----:B------:R-:W-:Y:S01]  /*9f80*/  @!P0 FADD.FTZ R8, -R8, -RZ ;  /* 0x800000ff08088221 */ /* 0x000fe20000010100 */
[--C-:B------:R-:W-:Y:S01]  /*9f90*/  HADD2.F32 R4, -RZ, R14.reuse.H0_H0 ;  /* 0x2000000eff047230 */ /* 0x100fe20000004100 */
[----:B------:R-:W-:Y:S01]  /*9fa0*/  FMUL.FTZ R9, R9, R6 ;  /* 0x0000000609097220 */ /* 0x000fe20000410000 */
[--C-:B-1----:R-:W-:Y:S01]  /*9fb0*/  HADD2.F32 R2, -RZ, R15.reuse.H0_H0 ;  /* 0x2000000fff027230 */ /* 0x102fe20000004100 */
[----:B------:R-:W-:Y:S01]  /*9fc0*/  FMUL.FTZ R6, R10, R5 ;  /* 0x000000050a067220 */ /* 0x000fe20000410000 */
[----:B------:R-:W-:Y:S01]  /*9fd0*/  HADD2.F32 R3, -RZ, R14.H1_H1 ;  /* 0x3000000eff037230 */ /* 0x000fe20000004100 */
[----:B------:R-:W-:Y:S01]  /*9fe0*/  FMUL.FTZ R12, R12, R7 ;  /* 0x000000070c0c7220 */ /* 0x000fe20000410000 */
[----:B------:R-:W-:Y:S01]  /*9ff0*/  HADD2.F32 R0, -RZ, R15.H1_H1 ;  /* 0x3000000fff007230 */ /* 0x000fe20000004100 */
[----:B------:R-:W-:Y:S01]  /*a000*/  FMUL.FTZ R5, R11, R8 ;  /* 0x000000080b057220 */ /* 0x000fe20000410000 */
[--C-:B------:R-:W-:Y:S01]  /*a010*/  HADD2.F32 R7, -RZ, R28.reuse.H0_H0 ;  /* 0x2000001cff077230 */ /* 0x100fe20000004100 */
[----:B------:R-:W-:Y:S01]  /*a020*/  @!P0 FADD.FTZ R4, -R4, -RZ ;  /* 0x800000ff04048221 */ /* 0x000fe20000010100 */
[--C-:B------:R-:W-:Y:S01]  /*a030*/  HADD2.F32 R8, -RZ, R27.reuse.H0_H0 ;  /* 0x2000001bff087230 */ /* 0x100fe20000004100 */
[----:B------:R-:W-:Y:S01]  /*a040*/  @!P0 FADD.FTZ R2, -R2, -RZ ;  /* 0x800000ff02028221 */ /* 0x000fe20000010100 */
[----:B------:R-:W-:Y:S01]  /*a050*/  HADD2.F32 R13, -RZ, R28.H1_H1 ;  /* 0x3000001cff0d7230 */ /* 0x000fe20000004100 */
[----:B------:R-:W-:Y:S01]  /*a060*/  @!P0 FADD.FTZ R3, -R3, -RZ ;  /* 0x800000ff03038221 */ /* 0x000fe20000010100 */
[----:B------:R-:W-:Y:S01]  /*a070*/  HADD2.F32 R11, -RZ, R27.H1_H1 ;  /* 0x3000001bff0b7230 */ /* 0x000fe20000004100 */
[----:B------:R-:W-:-:S02]  /*a080*/  @!P0 FADD.FTZ R0, -R0, -RZ ;  /* 0x800000ff00008221 */ /* 0x000fc40000010100 */
[----:B------:R-:W-:Y:S02]  /*a090*/  FMUL.FTZ R14, R7, R4 ;  /* 0x00000004070e7220 */ /* 0x000fe40000410000 */
[----:B------:R-:W-:Y:S01]  /*a0a0*/  FMUL.FTZ R7, R8, R2 ;  /* 0x0000000208077220 */ /* 0x000fe20000410000 */
[--C-:B------:R-:W-:Y:S01]  /*a0b0*/  HADD2.F32 R2, -RZ, R16.reuse.H0_H0 ;  /* 0x20000010ff027230 */ /* 0x100fe20000004100 */
[----:B------:R-:W-:Y:S01]  /*a0c0*/  FMUL.FTZ R13, R13, R3 ;  /* 0x000000030d0d7220 */ /* 0x000fe20000410000 */
[----:B------:R-:W-:Y:S01]  /*a0d0*/  HADD2.F32 R3, -RZ, R17.H0_H0 ;  /* 0x20000011ff037230 */ /* 0x000fe20000004100 */
[----:B------:R-:W-:Y:S01]  /*a0e0*/  FMUL.FTZ R11, R11, R0 ;  /* 0x000000000b0b7220 */ /* 0x000fe20000410000 */
[----:B------:R-:W-:Y:S02]  /*a0f0*/  HADD2.F32 R0, -RZ, R16.H1_H1 ;  /* 0x30000010ff007230 */ /* 0x000fe40000004100 */
[--C-:B----4-:R-:W-:Y:S02]  /*a100*/  HADD2.F32 R10, -RZ, R21.reuse.H0_H0 ;  /* 0x20000015ff0a7230 */ /* 0x110fe40000004100 */
[----:B------:R-:W-:-:S02]  /*a110*/  HADD2.F32 R21, -RZ, R21.H1_H1 ;  /* 0x30000015ff157230 */ /* 0x000fc40000004100 */
[----:B------:R-:W-:Y:S01]  /*a120*/  HADD2.F32 R8, -RZ, R20.H0_H0 ;  /* 0x20000014ff087230 */ /* 0x000fe20000004100 */
[----:B------:R-:W-:Y:S01]  /*a130*/  FFMA.FTZ R10, R2, R10, R9 ;  /* 0x0000000a020a7223 */ /* 0x000fe20000010009 */
[--C-:B------:R-:W-:Y:S01]  /*a140*/  HADD2.F32 R15, -RZ, R23.reuse.H0_H0 ;  /* 0x20000017ff0f7230 */ /* 0x100fe20000004100 */
[----:B------:R-:W-:Y:S01]  /*a150*/  FFMA.FTZ R9, R0, R21, R6 ;  /* 0x0000001500097223 */ /* 0x000fe20000010006 */
[----:B------:R-:W-:Y:S01]  /*a160*/  HADD2.F32 R16, -RZ, R22.H0_H0 ;  /* 0x20000016ff107230 */ /* 0x000fe20000004100 */
[----:B------:R-:W-:Y:S01]  /*a170*/  FFMA.FTZ R8, R3, R8, R5 ;  /* 0x0000000803087223 */ /* 0x000fe20000010005 */
[----:B------:R-:W-:Y:S02]  /*a180*/  HADD2.F32 R2, -RZ, R18.H0_H0 ;  /* 0x20000012ff027230 */ /* 0x000fe40000004100 */
[----:B------:R-:W-:Y:S02]  /*a190*/  HADD2.F32 R20, -RZ, R20.H1_H1 ;  /* 0x30000014ff147230 */ /* 0x000fe40000004100 */
[----:B------:R-:W-:-:S02]  /*a1a0*/  HADD2.F32 R23, -RZ, R23.H1_H1 ;  /* 0x30000017ff177230 */ /* 0x000fc40000004100 */
[----:B------:R-:W-:Y:S02]  /*a1b0*/  HADD2.F32 R22, -RZ, R22.H1_H1 ;  /* 0x30000016ff167230 */ /* 0x000fe40000004100 */
[----:B------:R-:W-:Y:S02]  /*a1c0*/  HADD2.F32 R3, -RZ, R17.H1_H1 ;  /* 0x30000011ff037230 */ /* 0x000fe40000004100 */
[----:B------:R-:W-:Y:S02]  /*a1d0*/  HADD2.F32 R0, -RZ, R18.H1_H1 ;  /* 0x30000012ff007230 */ /* 0x000fe40000004100 */
[--C-:B------:R-:W-:Y:S02]  /*a1e0*/  HADD2.F32 R4, -RZ, R19.reuse.H0_H0 ;  /* 0x20000013ff047230 */ /* 0x100fe40000004100 */
[----:B------:R-:W-:Y:S01]  /*a1f0*/  HADD2.F32 R6, -RZ, R19.H1_H1 ;  /* 0x30000013ff067230 */ /* 0x000fe20000004100 */
[----:B------:R-:W-:Y:S02]  /*a200*/  FFMA.FTZ R7, R2, R15, R7 ;  /* 0x0000000f02077223 */ /* 0x000fe40000010007 */
[----:B------:R-:W-:-:S02]  /*a210*/  FFMA.FTZ R3, R3, R20, R12 ;  /* 0x0000001403037223 */ /* 0x000fc4000001000c */
[----:B------:R-:W-:Y:S02]  /*a220*/  FFMA.FTZ R0, R0, R23, R11 ;  /* 0x0000001700007223 */ /* 0x000fe4000001000b */
[----:B------:R-:W-:Y:S02]  /*a230*/  FFMA.FTZ R2, R4, R16, R14 ;  /* 0x0000001004027223 */ /* 0x000fe4000001000e */
[----:B------:R-:W-:Y:S01]  /*a240*/  FFMA.FTZ R6, R6, R22, R13 ;  /* 0x0000001606067223 */ /* 0x000fe2000001000d */
[----:B------:R-:W-:Y:S02]  /*a250*/  F2FP.PACK_AB R5, R9, R10 ;  /* 0x0000000a0905723e */ /* 0x000fe400000000ff */
[----:B------:R-:W-:Y:S02]  /*a260*/  F2FP.PACK_AB R4, R3, R8 ;  /* 0x000000080304723e */ /* 0x000fe400000000ff */
[----:B------:R-:W-:Y:S02]  /*a270*/  F2FP.PACK_AB R7, R0, R7 ;  /* 0x000000070007723e */ /* 0x000fe400000000ff */
[----:B------:R-:W-:-:S02]  /*a280*/  F2FP.PACK_AB R6, R6, R2 ;  /* 0x000000020606723e */ /* 0x000fc400000000ff */
.L_x_1028:
[----:B------:R-:W-:Y:S05]  /*a290*/  BSYNC B0 ;  /* 0x0000000000007941 */ /* 0x000fea0003800000 */
.L_x_1027:
[----:B-----5:R1:W-:Y:S01]  /*a2a0*/  STS.128 [R185+0x800], R4 ;  /* 0x00080004b9007388 */ /* 0x0203e20000000c00 */
[----:B------:R-:W-:Y:S05]  /*a2b0*/  BRA `(.L_x_1020) ;  /* 0x000001e000007947 */ /* 0x000fea0003800000 */
.L_x_1014:
[----:B-----5:R-:W-:Y:S01]  /*a2c0*/  IADD3 R0, -R154, R47, RZ ;  /* 0x0000002f9a007210 */ /* 0x020fe20007ffe1ff */
        /* <DEDUP_REMOVED lines=14> */
.L_x_1030:
[----:B------:R-:W-:Y:S05]  /*a3b0*/  BSYNC B0 ;  /* 0x0000000000007941 */ /* 0x000fea0003800000 */
.L_x_1029:
[----:B------:R-:W-:-:S04]  /*a3c0*/  IADD3 R24, R70, 0x20, RZ ;  /* 0x0000002046187810 */ /* 0x000fc80007ffe0ff */
[----:B------:R-:W-:-:S13]  /*a3d0*/  ISETP.GE.AND P0, PT, R24, R0, PT ;  /* 0x000000001800720c */ /* 0x000fda0003f06270 */
[----:B------:R-:W-:Y:S05]  /*a3e0*/  @P0 BRA `(.L_x_1020) ;  /* 0x000000b000000947 */ /* 0x000fea0003800000 */
[----:B------:R-:W-:-:S13]  /*a3f0*/  ISETP.GE.AND P0, PT, R132, c[0x0][0x220], PT ;  /* 0x0000880084007a0c */ /* 0x000fda0003f06270 */
[----:B------:R4:W-:Y:S01]  /*a400*/  @P0 STS.128 [R185+0x800], RZ ;  /* 0x000800ffb9000388 */ /* 0x0009e20000000c00 */
[----:B------:R-:W-:Y:S05]  /*a410*/  @P0 BRA `(.L_x_1020) ;  /* 0x0000008000000947 */ /* 0x000fea0003800000 */
[----:B------:R-:W-:-:S04]  /*a420*/  IADD3 R0, P0, R100, UR4, RZ ;  /* 0x0000000464007c10 */ /* 0x000fc8000ff1e0ff */
[----:B---3--:R-:W-:Y:S02]  /*a430*/  IADD3.X R3, R117, UR5, RZ, P0, !PT ;  /* 0x0000000575037c10 */ /* 0x008fe400087fe4ff */
[----:B------:R-:W-:-:S04]  /*a440*/  LEA R2, P0, R0, c[0x0][0x160], 0x1 ;  /* 0x0000580000027a11 */ /* 0x000fc800078008ff */
[----:B------:R-:W-:-:S05]  /*a450*/  LEA.HI.X R3, R0, c[0x0][0x164], R3, 0x1, P0 ;  /* 0x0000590000037a11 */ /* 0x000fca00000f0c03 */
[----:B------:R-:W-:Y:S01]  /*a460*/  @!PT LDS RZ, [RZ] ;  /* 0x00000000fffff984 */ /* 0x000fe20000000800 */
[----:B------:R-:W-:Y:S01]  /*a470*/  @!PT LDS RZ, [RZ] ;  /* 0x00000000fffff984 */ /* 0x000fe20000000800 */
[----:B------:R-:W-:Y:S01]  /*a480*/  @!PT LDS RZ, [RZ] ;  /* 0x00000000fffff984 */ /* 0x000fe20000000800 */
[----:B------:R3:W-:Y:S04]  /*a490*/  LDGSTS.E.BYPASS.LTC128B.128 [R185+0x800], [R2.64] ;  /* 0x0080000002b97fae */ /* 0x0007e8000b901d46 */
.L_x_1020:
[----:B------:R-:W-:Y:S05]  /*a4a0*/  BSYNC B2 ;  /* 0x0000000000027941 */ /* 0x000fea0003800000 */
.L_x_1013:
[----:B------:R-:W-:Y:S01]  /*a4b0*/  IADD3 R241, R216, -0x1, RZ ;  /* 0xffffffffd8f17810 */ /* 0x000fe20007ffe0ff */
[----:B------:R-:W-:Y:S01]  /*a4c0*/  BSSY B0, `(.L_x_1031) ;  /* 0x0000012000007945 */ /* 0x000fe20003800000 */
[----:B------:R-:W-:-:S03]  /*a4d0*/  LEA R189, P0, R110, c[0x0][0x168], 0x1 ;  /* 0x00005a006ebd7a11 */ /* 0x000fc600078008ff */
[----:B------:R-:W-:Y:S01]  /*a4e0*/  IMAD.SHL.U32 R60, R241, 0x100, RZ ;  /* 0x00000100f13c7824 */ /* 0x000fe200078e00ff */
[----:B------:R-:W-:-:S03]  /*a4f0*/  LEA.HI.X R190, R110, c[0x0][0x16c], R115, 0x1, P0 ;  /* 0x00005b006ebe7a11 */ /* 0x000fc600000f0c73 */
[----:B-1--4-:R-:W-:-:S05]  /*a500*/  IMAD.IADD R4, R89, 0x1, -R60 ;  /* 0x0000000159047824 */ /* 0x012fca00078e0a3c */
[----:B------:R-:W-:-:S13]  /*a510*/  ISETP.GE.AND P1, PT, R70, R4, PT ;  /* 0x000000044600720c */ /* 0x000fda0003f26270 */
[----:B------:R-:W-:Y:S05]  /*a520*/  @P1 BRA `(.L_x_1032) ;  /* 0x000000b000001947 */ /* 0x000fea0003800000 */
[----:B------:R-:W-:-:S13]  /*a530*/  ISETP.GE.AND P0, PT, R132, c[0x0][0x220], PT ;  /* 0x0000880084007a0c */ /* 0x000fda0003f06270 */
[----:B------:R1:W-:Y:S04]  /*a540*/  @P0 STS [R185+0x1000], RZ ;  /* 0x001000ffb9000388 */ /* 0x0003e80000000800 */
[----:B------:R1:W-:Y:S04]  /*a550*/  @P0 STS [R185+0x1004], RZ ;  /* 0x001004ffb9000388 */ /* 0x0003e80000000800 */
[----:B------:R1:W-:Y:S01]  /*a560*/  @P0 STS.64 [R185+0x1008], RZ ;  /* 0x001008ffb9000388 */ /* 0x0003e20000000a00 */
[----:B------:R-:W-:Y:S05]  /*a570*/  @P0 BRA `(.L_x_1032) ;  /* 0x0000006000000947 */ /* 0x000fea0003800000 */
[----:B---3--:R-:W-:Y:S02]  /*a580*/  MOV R2, R189 ;  /* 0x000000bd00027202 */ /* 0x008fe40000000f00 */
[----:B------:R-:W-:-:S05]  /*a590*/  MOV R3, R190 ;  /* 0x000000be00037202 */ /* 0x000fca0000000f00 */
[----:B------:R-:W-:Y:S01]  /*a5a0*/  @!PT LDS RZ, [RZ] ;  /* 0x00000000fffff984 */ /* 0x000fe20000000800 */
[----:B------:R-:W-:Y:S01]  /*a5b0*/  @!PT LDS RZ, [RZ] ;  /* 0x00000000fffff984 */ /* 0x000fe20000000800 */
[----:B------:R-:W-:Y:S01]  /*a5c0*/  @!PT LDS RZ, [RZ] ;  /* 0x00000000fffff984 */ /* 0x000fe20000000800 */
[----:B------:R3:W-:Y:S02]  /*a5d0*/  LDGSTS.E.BYPASS.LTC128B.128 [R185+0x1000], [R2.64] ;  /* 0x0100000002b97fae */ /* 0x0007e4000b901d46 */
.L_x_1032:
[----:B------:R-:W-:Y:S05]  /*a5e0*/  BSYNC B0 ;  /* 0x0000000000007941 */ /* 0x000fea0003800000 */
.L_x_1031:
[----:B------:R-:W-:Y:S01]  /*a5f0*/  ISETP.GE.AND P0, PT, R24, R4, PT ;  /* 0x000000041800720c */ /* 0x000fe20003f06270 */
[----:B------:R-:W-:-:S12]  /*a600*/  BSSY B0, `(.L_x_1033) ;  /* 0x000000b000007945 */ /* 0x000fd80003800000 */
[----:B------:R-:W-:Y:S05]  /*a610*/  @P0 BRA `(.L_x_1034) ;  /* 0x0000009000000947 */ /* 0x000fea0003800000 */
[----:B------:R-:W-:-:S13]  /*a620*/  ISETP.GE.AND P0, PT, R132, c[0x0][0x220], PT ;  /* 0x0000880084007a0c */ /* 0x000fda0003f06270 */
[----:B------:R4:W-:Y:S01]  /*a630*/  @P0 STS.128 [R185+0x1800], RZ ;  /* 0x001800ffb9000388 */ /* 0x0009e20000000c00 */
[----:B------:R-:W-:Y:S05]  /*a640*/  @P0 BRA `(.L_x_1034) ;  /* 0x0000006000000947 */ /* 0x000fea0003800000 */
[----:B---3--:R-:W-:-:S04]  /*a650*/  LEA R2, P0, R165, R189, 0x1 ;  /* 0x000000bda5027211 */ /* 0x008fc800078008ff */
[----:B------:R-:W-:-:S05]  /*a660*/  LEA.HI.X R3, R165, R190, R166, 0x1, P0 ;  /* 0x000000bea5037211 */ /* 0x000fca00000f0ca6 */
[----:B------:R-:W-:Y:S01]  /*a670*/  @!PT LDS RZ, [RZ] ;  /* 0x00000000fffff984 */ /* 0x000fe20000000800 */
[----:B------:R-:W-:Y:S01]  /*a680*/  @!PT LDS RZ, [RZ] ;  /* 0x00000000fffff984 */ /* 0x000fe20000000800 */
[----:B------:R-:W-:Y:S01]  /*a690*/  @!PT LDS RZ, [RZ] ;  /* 0x00000000fffff984 */ /* 0x000fe20000000800 */
[----:B------:R3:W-:Y:S04]  /*a6a0*/  LDGSTS.E.BYPASS.LTC128B.128 [R185+0x1800], [R2.64] ;  /* 0x0180000002b97fae */ /* 0x0007e8000b901d46 */
.L_x_1034:
[----:B------:R-:W-:Y:S05]  /*a6b0*/  BSYNC B0 ;  /* 0x0000000000007941 */ /* 0x000fea0003800000 */
.L_x_1033:
[----:B------:R-:W-:Y:S01]  /*a6c0*/  IADD3 R10, R70, 0x40, RZ ;  /* 0x00000040460a7810 */ /* 0x000fe20007ffe0ff */
[----:B------:R-:W-:Y:S03]  /*a6d0*/  BSSY B0, `(.L_x_1035) ;  /* 0x000000e000007945 */ /* 0x000fe60003800000 */
[----:B------:R-:W-:-:S13]  /*a6e0*/  ISETP.GE.AND P0, PT, R10, R4, PT ;  /* 0x000000040a00720c */ /* 0x000fda0003f06270 */
[----:B------:R-:W-:Y:S05]  /*a6f0*/  @P0 BRA `(.L_x_1036) ;  /* 0x000000b000000947 */ /* 0x000fea0003800000 */
[----:B------:R-:W-:-:S13]  /*a700*/  ISETP.GE.AND P0, PT, R132, c[0x0][0x220], PT ;  /* 0x0000880084007a0c */ /* 0x000fda0003f06270 */
[----:B------:R1:W-:Y:S01]  /*a710*/  @P0 STS.128 [R185+0x2000], RZ ;  /* 0x002000ffb9000388 */ /* 0x0003e20000000c00 */
[----:B------:R-:W-:Y:S05]  /*a720*/  @P0 BRA `(.L_x_1036) ;  /* 0x0000008000000947 */ /* 0x000fea0003800000 */
[----:B------:R-:W-:Y:S02]  /*a730*/  IMAD.MOV.U32 R0, RZ, RZ, c[0x0][0x198] ;  /* 0x00006600ff007624 */ /* 0x000fe400078e00ff */
[----:B---3--:R-:W-:-:S03]  /*a740*/  IMAD.MOV.U32 R3, RZ, RZ, c[0x0][0x19c] ;  /* 0x00006700ff037624 */ /* 0x008fc600078e00ff */
[----:B------:R-:W-:-:S04]  /*a750*/  LEA R2, P0, R0, R189, 0x7 ;  /* 0x000000bd00027211 */ /* 0x000fc800078038ff */
[----:B------:R-:W-:-:S05]  /*a760*/  LEA.HI.X R3, R0, R190, R3, 0x7, P0 ;  /* 0x000000be00037211 */ /* 0x000fca00000f3c03 */
[----:B------:R-:W-:Y:S01]  /*a770*/  @!PT LDS RZ, [RZ] ;  /* 0x00000000fffff984 */ /* 0x000fe20000000800 */
[----:B------:R-:W-:Y:S01]  /*a780*/  @!PT LDS RZ, [RZ] ;  /* 0x00000000fffff984 */ /* 0x000fe20000000800 */
[----:B------:R-:W-:Y:S01]  /*a790*/  @!PT LDS RZ, [RZ] ;  /* 0x00000000fffff984 */ /* 0x000fe20000000800 */
[----:B------:R3:W-:Y:S04]  /*a7a0*/  LDGSTS.E.BYPASS.LTC128B.128 [R185+0x2000], [R2.64] ;  /* 0x0200000002b97fae */ /* 0x0007e8000b901d46 */
.L_x_1036:
[----:B------:R-:W-:Y:S05]  /*a7b0*/  BSYNC B0 ;  /* 0x0000000000007941 */ /* 0x000fea0003800000 */
.L_x_1035:
[----:B------:R-:W-:Y:S01]  /*a7c0*/  IADD3 R9, R70, 0x60, RZ ;  /* 0x0000006046097810 */ /* 0x000fe20007ffe0ff */
        /* <DEDUP_REMOVED lines=8> */
[----:B---3--:R-:W-:Y:S01]  /*a850*/  MOV R2, R189 ;  /* 0x000000bd00027202 */ /* 0x008fe20000000f00 */
        /* <DEDUP_REMOVED lines=8> */
.L_x_1038:
[----:B------:R-:W-:Y:S05]  /*a8e0*/  BSYNC B0 ;  /* 0x0000000000007941 */ /* 0x000fea0003800000 */
.L_x_1037:
        /* <DEDUP_REMOVED lines=15> */
.L_x_1040:
[----:B------:R-:W-:Y:S05]  /*a9e0*/  BSYNC B0 ;  /* 0x0000000000007941 */ /* 0x000fea0003800000 */
.L_x_1039:
        /* <DEDUP_REMOVED lines=18> */
.L_x_1042:
[----:B------:R-:W-:Y:S05]  /*ab10*/  BSYNC B0 ;  /* 0x0000000000007941 */ /* 0x000fea0003800000 */
.L_x_1041:
        /* <DEDUP_REMOVED lines=18> */
.L_x_1044:
[----:B------:R-:W-:Y:S05]  /*ac40*/  BSYNC B0 ;  /* 0x0000000000007941 */ /* 0x000fea0003800000 */
.L_x_1043:
[----:B------:R-:W-:Y:S01]  /*ac50*/  IADD3 R5, R70, 0xe0, RZ ;  /* 0x000000e046057810 */ /* 0x000fe20007ffe0ff */
        /* <DEDUP_REMOVED lines=21> */
.L_x_1046:
[----:B------:R-:W-:Y:S05]  /*adb0*/  BSYNC B0 ;  /* 0x0000000000007941 */ /* 0x000fea0003800000 */
.L_x_1045:
[----:B------:R-:W0:Y:S01]  /*adc0*/  LDGDEPBAR ;  /* 0x00000000000079af */ /* 0x000e220000000000 */
[----:B------:R-:W-:Y:S01]  /*add0*/  ISETP.GE.AND P0, PT, R70, R4, PT ;  /* 0x000000044600720c */ /* 0x000fe20003f06270 */
[----:B---3--:R-:W-:Y:S01]  /*ade0*/  IMAD.SHL.U32 R3, R134, 0x2, RZ ;  /* 0x0000000286037824 */ /* 0x008fe200078e00ff */
        /* <DEDUP_REMOVED lines=24> */
.L_x_1048:
[----:B------:R-:W-:Y:S05]  /*af70*/  BSYNC B0 ;  /* 0x0000000000007941 */ /* 0x000fea0003800000 */
.L_x_1047:
        /* <DEDUP_REMOVED lines=8> */
[----:B------:R-:W-:Y:S02]  /*b000*/  IMAD.MOV.U32 R12, RZ, RZ, 0x5 ;  /* 0x00000005ff0c7424 */ /* 0x000fe400078e00ff */
[----:B------:R-:W-:Y:S02]  /*b010*/  IMAD.MOV.U32 R11, RZ, RZ, c[0x0][0x1a0] ;  /* 0x00006800ff0b7624 */ /* 0x000fe400078e00ff */
[----:B------:R-:W-:-:S03]  /*b020*/  IMAD.SHL.U32 R0, R0, 0x20, RZ ;  /* 0x0000002000007824 */ /* 0x000fc600078e00ff */
[----:B------:R-:W-:Y:S02]  /*b030*/  SHF.L.U64.HI R11, R11, R12, c[0x0][0x1a4] ;  /* 0x000069000b0b7619 */ /* 0x000fe4000001020c */
[----:B-1----:R-:W-:-:S04]  /*b040*/  LEA R2, P0, R0, R46, 0x1 ;  /* 0x0000002e00027211 */ /* 0x002fc800078008ff */
[----:B------:R-:W-:-:S05]  /*b050*/  LEA.HI.X R3, R0, R45, R11, 0x1, P0 ;  /* 0x0000002d00037211 */ /* 0x000fca00000f0c0b */
[----:B------:R-:W-:Y:S01]  /*b060*/  @!PT LDS RZ, [RZ] ;  /* 0x00000000fffff984 */ /* 0x000fe20000000800 */
[----:B------:R-:W-:Y:S01]  /*b070*/  @!PT LDS RZ, [RZ] ;  /* 0x00000000fffff984 */ /* 0x000fe20000000800 */
[----:B------:R-:W-:Y:S01]  /*b080*/  @!PT LDS RZ, [RZ] ;  /* 0x00000000fffff984 */ /* 0x000fe20000000800 */
[----:B------:R1:W-:Y:S04]  /*b090*/  LDGSTS.E.BYPASS.LTC128B.128 [R185+0x5800], [R2.64] ;  /* 0x0580000002b97fae */ /* 0x0003e8000b901d46 */
.L_x_1050:
[----:B------:R-:W-:Y:S05]  /*b0a0*/  BSYNC B0 ;  /* 0x0000000000007941 */ /* 0x000fea0003800000 */
.L_x_1049:
        /* <DEDUP_REMOVED lines=15> */
.L_x_1052:
[----:B------:R-:W-:Y:S05]  /*b1a0*/  BSYNC B0 ;  /* 0x0000000000007941 */ /* 0x000fea0003800000 */
.L_x_1051:
        /* <DEDUP_REMOVED lines=18> */
.L_x_1054:
[----:B------:R-:W-:Y:S05]  /*b2d0*/  BSYNC B0 ;  /* 0x0000000000007941 */ /* 0x000fea0003800000 */
.L_x_1053:
        /* <DEDUP_REMOVED lines=15> */
.L_x_1056:
[----:B------:R-:W-:Y:S05]  /*b3d0*/  BSYNC B0 ;  /* 0x0000000000007941 */ /* 0x000fea0003800000 */
.L_x_1055:
        /* <DEDUP_REMOVED lines=18> */
.L_x_1058:
[----:B------:R-:W-:Y:S05]  /*b500*/  BSYNC B0 ;  /* 0x0000000000007941 */ /* 0x000fea0003800000 */
.L_x_1057:
        /* <DEDUP_REMOVED lines=18> */
.L_x_1060:
[----:B------:R-:W-:Y:S05]  /*b630*/  BSYNC B0 ;  /* 0x0000000000007941 */ /* 0x000fea0003800000 */
.L_x_1059:
        /* <DEDUP_REMOVED lines=18> */
.L_x_1062:
[----:B------:R-:W-:Y:S05]  /*b760*/  BSYNC B0 ;  /* 0x0000000000007941 */ /* 0x000fea0003800000 */
.L_x_1061:
[----:B-1----:R-:W-:Y:S01]  /*b770*/  LOP3.LUT R2, R146, 0xfffffff8, RZ, 0xc0, !PT ;  /* 0xfffffff892027812 */ /* 0x002fe200078ec0ff */
[----:B------:R-:W-:Y:S01]  /*b780*/  IMAD.SHL.U32 R4, R125, 0x40, RZ ;  /* 0x000000407d047824 */ /* 0x000fe200078e00ff */
[----:B------:R-:W-:Y:S01]  /*b790*/  SHF.R.S32.HI R7, RZ, 0x4, R135 ;  /* 0x00000004ff077819 */ /* 0x000fe20000011487 */
[----:B------:R-:W0:Y:S01]  /*b7a0*/  LDGDEPBAR ;  /* 0x00000000000079af */ /* 0x000e220000000000 */
[----:B------:R-:W-:Y:S01]  /*b7b0*/  LOP3.LUT R3, R120, 0x7fffffe, RZ, 0xc0, !PT ;  /* 0x07fffffe78037812 */ /* 0x000fe200078ec0ff */
[----:B------:R-:W-:Y:S01]  /*b7c0*/  IMAD.IADD R2, R134, 0x1, -R2 ;  /* 0x0000000186027824 */ /* 0x000fe200078e0a02 */
[----:B------:R-:W-:Y:S02]  /*b7d0*/  LEA.HI R5, R135, R7, RZ, 0x1 ;  /* 0x0000000787057211 */ /* 0x000fe400078f08ff */
[----:B------:R-:W-:Y:S01]  /*b7e0*/  SHF.R.S32.HI R6, RZ, 0x1f, R118 ;  /* 0x0000001fff067819 */ /* 0x000fe20000011476 */
[----:B------:R-:W-:Y:S01]  /*b7f0*/  IMAD.IADD R34, R118, 0x1, -R3 ;  /* 0x0000000176227824 */ /* 0x000fe200078e0a03 */
[----:B------:R-:W-:-:S02]  /*b800*/  LEA.HI R0, R2, R2, RZ, 0x1 ;  /* 0x0000000202007211 */ /* 0x000fc400078f08ff */
[----:B------:R-:W-:Y:S02]  /*b810*/  LOP3.LUT R5, R5, 0xfffffffe, RZ, 0xc0, !PT ;  /* 0xfffffffe05057812 */ /* 0x000fe400078ec0ff */
[----:B------:R-:W-:Y:S02]  /*b820*/  LOP3.LUT R3, R0, 0x3fffffe, RZ, 0xc0, !PT ;  /* 0x03fffffe00037812 */ /* 0x000fe400078ec0ff */
[----:B------:R-:W-:Y:S01]  /*b830*/  SHF.R.S32.HI R9, RZ, 0x1, R0 ;  /* 0x00000001ff097819 */ /* 0x000fe20000011400 */
[----:B------:R-:W-:Y:S01]  /*b840*/  IMAD.IADD R7, R7, 0x1, -R5 ;  /* 0x0000000107077824 */ /* 0x000fe200078e0a05 */
[----:B------:R-:W-:Y:S01]  /*b850*/  LEA.HI R6, R6, R118, RZ, 0x3 ;  /* 0x0000007606067211 */ /* 0x000fe200078f18ff */
[----:B------:R-:W-:Y:S01]  /*b860*/  IMAD.IADD R8, R2, 0x1, -R3 ;  /* 0x0000000102087824 */ /* 0x000fe200078e0a03 */
[----:B------:R-:W-:Y:S01]  /*b870*/  LOP3.LUT R2, R4, 0xc0, RZ, 0xc0, !PT ;  /* 0x000000c004027812 */ /* 0x000fe200078ec0ff */
[C---:B------:R-:W-:Y:S01]  /*b880*/  IMAD.SHL.U32 R0, R9.reuse, 0x40, RZ ;  /* 0x0000004009007824 */ /* 0x040fe200078e00ff */
[----:B------:R-:W-:Y:S01]  /*b890*/  LOP3.LUT P0, RZ, R9, 0x2, RZ, 0xc0, !PT ;  /* 0x0000000209ff7812 */ /* 0x000fe2000780c0ff */
[----:B------:R-:W-:Y:S01]  /*b8a0*/  IMAD.SHL.U32 R3, R6, 0x20, RZ ;  /* 0x0000002006037824 */ /* 0x000fe200078e00ff */
[----:B------:R-:W-:Y:S01]  /*b8b0*/  LOP3.LUT R188, R188, 0xfffffffe, RZ, 0xc0, !PT ;  /* 0xfffffffebcbc7812 */ /* 0x000fe200078ec0ff */
[----:B------:R-:W-:Y:S01]  /*b8c0*/  IMAD.SHL.U32 R4, R7, 0x8, RZ ;  /* 0x0000000807047824 */ /* 0x000fe200078e00ff */
[----:B------:R-:W-:Y:S01]  /*b8d0*/  LOP3.LUT R0, R0, 0xc0, RZ, 0xc0, !PT ;  /* 0x000000c000007812 */ /* 0x000fe200078ec0ff */
[----:B------:R-:W-:Y:S01]  /*b8e0*/  IMAD.SHL.U32 R6, R127, 0x8, RZ ;  /* 0x000000087f067824 */ /* 0x000fe200078e00ff */
[----:B------:R-:W-:-:S02]  /*b8f0*/  LOP3.LUT R32, R3, 0xffffff00, RZ, 0xc0, !PT ;  /* 0xffffff0003207812 */ /* 0x000fc400078ec0ff */
[----:B------:R-:W-:Y:S02]  /*b900*/  LOP3.LUT R5, R2, 0x8, R4, 0xf8, !PT ;  /* 0x0000000802057812 */ /* 0x000fe400078ef804 */
[----:B------:R-:W-:Y:S01]  /*b910*/  LOP3.LUT R4, R0, 0x8, R6, 0xf8, !PT ;  /* 0x0000000800047812 */ /* 0x000fe200078ef806 */
[----:B------:R-:W-:Y:S01]  /*b920*/  IMAD R6, R7, 0x8, R8 ;  /* 0x0000000807067824 */ /* 0x000fe200078e0208 */
[----:B------:R-:W-:Y:S01]  /*b930*/  SHF.R.U32.HI R3, RZ, 0x3, R2 ;  /* 0x00000003ff037819 */ /* 0x000fe20000011602 */
[----:B------:R-:W-:Y:S01]  /*b940*/  IMAD R2, R128, 0x200, R32 ;  /* 0x0000020080027824 */ /* 0x000fe200078e0220 */
[----:B------:R-:W-:Y:S01]  /*b950*/  SHF.R.U32.HI R0, RZ, 0x3, R0 ;  /* 0x00000003ff007819 */ /* 0x000fe20000011600 */
[C---:B------:R-:W-:Y:S01]  /*b960*/  IMAD R113, R34.reuse, 0x20, R32 ;  /* 0x0000002022717824 */ /* 0x040fe200078e0220 */
[----:B------:R-:W-:Y:S01]  /*b970*/  LOP3.LUT R127, R5, R3, RZ, 0x3c, !PT ;  /* 0x00000003057f7212 */ /* 0x000fe200078e3cff */
[----:B------:R-:W-:Y:S01]  /*b980*/  IMAD R2, R34, 0x20, R2 ;  /* 0x0000002022027824 */ /* 0x000fe200078e0202 */
[----:B------:R-:W-:-:S03]  /*b990*/  LOP3.LUT R0, R4, R0, RZ, 0x3c, !PT ;  /* 0x0000000004007212 */ /* 0x000fc600078e3cff */
[----:B------:R-:W-:Y:S02]  /*b9a0*/  IMAD.IADD R2, R127, 0x1, R2 ;  /* 0x000000017f027824 */ /* 0x000fe400078e0202 */
[----:B------:R-:W-:Y:S02]  /*b9b0*/  IMAD.U32 R0, R6, 0x20, R0 ;  /* 0x0000002006007824 */ /* 0x000fe400078e0000 */
[----:B------:R-:W-:Y:S02]  /*b9c0*/  IMAD.SHL.U32 R168, R2, 0x2, RZ ;  /* 0x0000000202a87824 */ /* 0x000fe400078e00ff */
[----:B------:R-:W-:Y:S02]  /*b9d0*/  IMAD.SHL.U32 R164, R0, 0x2, RZ ;  /* 0x0000000200a47824 */ /* 0x000fe400078e00ff */
[----:B------:R-:W-:Y:S01]  /*b9e0*/  IMAD R169, R33, 0x2, R168 ;  /* 0x0000000221a97824 */ /* 0x000fe200078e02a8 */
[----:B------:R-:W-:Y:S01]  /*b9f0*/  LDSM.16.M88.4 R12, [R168] ;  /* 0x00000000a80c783b */ /* 0x000fe20000000200 */
[----:B------:R-:W-:Y:S01]  /*ba00*/  IMAD R2, R128, 0x10, R154 ;  /* 0x0000001080027824 */ /* 0x000fe200078e029a */
[----:B------:R-:W-:-:S02]  /*ba10*/  IADD3 R0, R164, 0x1000, RZ ;  /* 0x00001000a4007810 */ /* 0x000fc40007ffe0ff */
[----:B------:R-:W1:Y:S01]  /*ba20*/  LDSM.16.M88.4 R4, [R164+0x1000] ;  /* 0x00100000a404783b */ /* 0x000e620000000200 */
[----:B------:R-:W-:Y:S02]  /*ba30*/  IADD3 R167, R164, 0x1020, RZ ;  /* 0x00001020a4a77810 */ /* 0x000fe40007ffe0ff */
[----:B------:R-:W-:Y:S01]  /*ba40*/  @P0 IADD3 R167, R0, -0x20, RZ ;  /* 0xffffffe000a70810 */ /* 0x000fe20007ffe0ff */
[----:B------:R-:W-:Y:S03]  /*ba50*/  LDSM.16.M88.4 R8, [R169] ;  /* 0x00000000a908783b */ /* 0x000fe60000000200 */
[C---:B------:R-:W-:Y:S01]  /*ba60*/  IADD3 R184, R167.reuse, 0x400, RZ ;  /* 0x00000400a7b87810 */ /* 0x040fe20007ffe0ff */
[----:B------:R-:W-:Y:S01]  /*ba70*/  LDSM.16.M88.4 R24, [R167] ;  /* 0x00000000a718783b */ /* 0x000fe20000000200 */
[C---:B------:R-:W-:Y:S02]  /*ba80*/  IADD3 R183, R167.reuse, 0x800, RZ ;  /* 0x00000800a7b77810 */ /* 0x040fe40007ffe0ff */
[C---:B------:R-:W-:Y:S01]  /*ba90*/  IADD3 R182, R167.reuse, 0xc00, RZ ;  /* 0x00000c00a7b67810 */ /* 0x040fe20007ffe0ff */
[----:B------:R-:W5:Y:S01]  /*baa0*/  LDSM.16.M88.4 R28, [R164+0x1400] ;  /* 0x00140000a41c783b */ /* 0x000f620000000200 */
[----:B------:R-:W-:-:S02]  /*bab0*/  IADD3 R181, R167, 0x1000, RZ ;  /* 0x00001000a7b57810 */ /* 0x000fc40007ffe0ff */
[C---:B------:R-:W-:Y:S01]  /*bac0*/  IADD3 R180, R167.reuse, 0x1400, RZ ;  /* 0x00001400a7b47810 */ /* 0x040fe20007ffe0ff */
[----:B------:R-:W2:Y:S01]  /*bad0*/  LDSM.16.M88.4 R36, [R167+0x400] ;  /* 0x00040000a724783b */ /* 0x000ea20000000200 */
[C---:B------:R-:W-:Y:S02]  /*bae0*/  IADD3 R179, R167.reuse, 0x1800, RZ ;  /* 0x00001800a7b37810 */ /* 0x040fe40007ffe0ff */
[C---:B------:R-:W-:Y:S01]  /*baf0*/  IADD3 R178, R167.reuse, 0x1c00, RZ ;  /* 0x00001c00a7b27810 */ /* 0x040fe20007ffe0ff */
[----:B------:R-:W-:Y:S01]  /*bb00*/  LDSM.16.M88.4 R40, [R167+0x800] ;  /* 0x00080000a728783b */ /* 0x000fe20000000200 */
[C---:B------:R-:W-:Y:S02]  /*bb10*/  IADD3 R177, R167.reuse, 0x2000, RZ ;  /* 0x00002000a7b17810 */ /* 0x040fe40007ffe0ff */
[C---:B------:R-:W-:Y:S01]  /*bb20*/  IADD3 R176, R167.reuse, 0x2400, RZ ;  /* 0x00002400a7b07810 */ /* 0x040fe20007ffe0ff */
[----:B------:R-:W-:Y:S01]  /*bb30*/  LDSM.16.M88.4 R48, [R164+0x1c00] ;  /* 0x001c0000a430783b */ /* 0x000fe20000000200 */
[----:B------:R-:W-:-:S02]  /*bb40*/  IADD3 R175, R167, 0x2800, RZ ;  /* 0x00002800a7af7810 */ /* 0x000fc40007ffe0ff */
[C---:B------:R-:W-:Y:S01]  /*bb50*/  IADD3 R174, R167.reuse, 0x2c00, RZ ;  /* 0x00002c00a7ae7810 */ /* 0x040fe20007ffe0ff */
[----:B------:R-:W-:Y:S01]  /*bb60*/  LDSM.16.M88.4 R52, [R164+0x2c00] ;  /* 0x002c0000a434783b */ /* 0x000fe20000000200 */
[C---:B------:R-:W-:Y:S02]  /*bb70*/  IADD3 R173, R167.reuse, 0x3000, RZ ;  /* 0x00003000a7ad7810 */ /* 0x040fe40007ffe0ff */
[C---:B------:R-:W-:Y:S02]  /*bb80*/  IADD3 R172, R167.reuse, 0x3400, RZ ;  /* 0x00003400a7ac7810 */ /* 0x040fe40007ffe0ff */
[C---:B------:R-:W-:Y:S02]  /*bb90*/  IADD3 R171, R167.reuse, 0x3800, RZ ;  /* 0x00003800a7ab7810 */ /* 0x040fe40007ffe0ff */
[----:B------:R-:W-:Y:S01]  /*bba0*/  IADD3 R170, R167, 0x3c00, RZ ;  /* 0x00003c00a7aa7810 */ /* 0x000fe20007ffe0ff */
[C---:B-1----:R-:W-:Y:S08]  /*bbb0*/  HMMA.16816.F32 R16, R12.reuse, R4, RZ ;  /* 0x000000040c10723c */ /* 0x042ff000000018ff */
[C---:B------:R-:W-:Y:S08]  /*bbc0*/  HMMA.16816.F32 R4, R12.reuse, R6, RZ ;  /* 0x000000060c04723c */ /* 0x040ff000000018ff */
[----:B-----5:R-:W-:Y:S08]  /*bbd0*/  HMMA.16816.F32 R20, R12, R28, RZ ;  /* 0x0000001c0c14723c */ /* 0x020ff000000018ff */
[C---:B------:R-:W-:Y:S08]  /*bbe0*/  HMMA.16816.F32 R56, R8.reuse, R24, R16 ;  /* 0x000000180838723c */ /* 0x040ff00000001810 */
[----:B------:R-:W-:Y:S01]  /*bbf0*/  HMMA.16816.F32 R4, R8, R26, R4 ;  /* 0x0000001a0804723c */ /* 0x000fe20000001804 */
[----:B------:R-:W1:Y:S07]  /*bc00*/  LDSM.16.M88.4 R24, [R164+0x1800] ;  /* 0x00180000a418783b */ /* 0x000e6e0000000200 */
[----:B------:R-:W-:Y:S08]  /*bc10*/  HMMA.16816.F32 R16, R12, R30, RZ ;  /* 0x0000001e0c10723c */ /* 0x000ff000000018ff */
[----:B------:R-:W-:Y:S01]  /*bc20*/  FMUL.FTZ R0, R58, c[0x0][0x2ec] ;  /* 0x0000bb003a007a20 */ /* 0x000fe20000410000 */
[C---:B--2---:R-:W-:Y:S03]  /*bc30*/  HMMA.16816.F32 R20, R8.reuse, R36, R20 ;  /* 0x000000240814723c */ /* 0x044fe60000001814 */
[----:B------:R2:W5:Y:S11]  /*bc40*/  MUFU.TANH R117, R0 ;  /* 0x0000000000757308 */ /* 0x0005760000002400 */
[----:B------:R-:W-:Y:S01]  /*bc50*/  @!UPT UIADD3 URZ, URZ, URZ, URZ ;  /* 0x0000003f3f3ff290 */ /* 0x000fe2000fffe03f */
[----:B------:R-:W-:Y:S01]  /*bc60*/  HMMA.16816.F32 R28, R8, R38, R16 ;  /* 0x00000026081c723c */ /* 0x000fe20000001810 */
[----:B------:R-:W3:Y:S01]  /*bc70*/  LDSM.16.M88.4 R36, [R167+0xc00] ;  /* 0x000c0000a724783b */ /* 0x000ee20000000200 */
[----:B--2---:R-:W-:-:S04]  /*bc80*/  FMUL.FTZ R0, R57, c[0x0][0x2ec] ;  /* 0x0000bb0039007a20 */ /* 0x004fc80000410000 */
[----:B------:R2:W-:Y:S02]  /*bc90*/  MUFU.TANH R105, R0 ;  /* 0x0000000000697308 */ /* 0x0005e40000002400 */
[----:B-1----:R-:W-:Y:S01]  /*bca0*/  HMMA.16816.F32 R16, R12, R26, RZ ;  /* 0x0000001a0c10723c */ /* 0x002fe200000018ff */
[----:B--2---:R-:W-:-:S05]  /*bcb0*/  FMUL.FTZ R0, R59, c[0x0][0x2ec] ;  /* 0x0000bb003b007a20 */ /* 0x004fca0000410000 */
[----:B------:R1:W-:Y:S02]  /*bcc0*/  MUFU.TANH R118, R0 ;  /* 0x0000000000767308 */ /* 0x0003e40000002400 */
[----:B-1----:R-:W-:-:S06]  /*bcd0*/  FMUL.FTZ R0, R4, c[0x0][0x2ec] ;  /* 0x0000bb0004007a20 */ /* 0x002fcc0000410000 */
[----:B------:R1:W2:Y:S02]  /*bce0*/  MUFU.TANH R108, R0 ;  /* 0x00000000006c7308 */ /* 0x0002a40000002400 */
[----:B-1----:R-:W-:-:S06]  /*bcf0*/  FMUL.FTZ R0, R5, c[0x0][0x2ec] ;  /* 0x0000bb0005007a20 */ /* 0x002fcc0000410000 */
[----:B------:R1:W-:Y:S02]  /*bd00*/  MUFU.TANH R107, R0 ;  /* 0x00000000006b7308 */ /* 0x0003e40000002400 */
[----:B-1----:R-:W-:-:S06]  /*bd10*/  FMUL.FTZ R0, R6, c[0x0][0x2ec] ;  /* 0x0000bb0006007a20 */ /* 0x002fcc0000410000 */
[----:B------:R1:W-:Y:S02]  /*bd20*/  MUFU.TANH R123, R0 ;  /* 0x00000000007b7308 */ /* 0x0003e40000002400 */
[----:B-1----:R-:W-:Y:S02]  /*bd30*/  FMUL.FTZ R0, R7, c[0x0][0x2ec] ;  /* 0x0000bb0007007a20 */ /* 0x002fe40000410000 */
[----:B------:R-:W-:Y:S04]  /*bd40*/  HMMA.16816.F32 R4, R12, R24, RZ ;  /* 0x000000180c04723c */ /* 0x000fe800000018ff */
[----:B------:R1:W-:Y:S04]  /*bd50*/  MUFU.TANH R125, R0 ;  /* 0x00000000007d7308 */ /* 0x0003e80000002400 */
[----:B------:R-:W-:Y:S08]  /*bd60*/  HMMA.16816.F32 R24, R8, R42, R16 ;  /* 0x0000002a0818723c */ /* 0x000ff00000001810 */
[----:B------:R-:W-:Y:S01]  /*bd70*/  HMMA.16816.F32 R16, R12, R48, RZ ;  /* 0x000000300c10723c */ /* 0x000fe200000018ff */
[----:B-1----:R-:W-:-:S04]  /*bd80*/  FMUL.FTZ R0, R20, c[0x0][0x2ec] ;  /* 0x0000bb0014007a20 */ /* 0x002fc80000410000 */
[----:B------:R1:W-:Y:S03]  /*bd90*/  MUFU.TANH R106, R0 ;  /* 0x00000000006a7308 */ /* 0x0003e60000002400 */
[----:B------:R-:W-:Y:S01]  /*bda0*/  HMMA.16816.F32 R4, R8, R40, R4 ;  /* 0x000000280804723c */ /* 0x000fe20000001804 */
[----:B------:R-:W4:Y:S01]  /*bdb0*/  LDSM.16.M88.4 R40, [R164+0x2000] ;  /* 0x00200000a428783b */ /* 0x000f220000000200 */
[----:B-1----:R-:W-:-:S04]  /*bdc0*/  FMUL.FTZ R0, R21, c[0x0][0x2ec] ;  /* 0x0000bb0015007a20 */ /* 0x002fc80000410000 */
[----:B------:R1:W-:Y:S02]  /*bdd0*/  MUFU.TANH R103, R0 ;  /* 0x0000000000677308 */ /* 0x0003e40000002400 */
[----:B-1----:R-:W-:-:S06]  /*bde0*/  FMUL.FTZ R0, R22, c[0x0][0x2ec] ;  /* 0x0000bb0016007a20 */ /* 0x002fcc0000410000 */
[----:B------:R1:W1:Y:S02]  /*bdf0*/  MUFU.TANH R120, R0 ;  /* 0x0000000000787308 */ /* 0x0002640000002400 */
[----:B-1----:R-:W-:Y:S02]  /*be00*/  FMUL.FTZ R0, R23, c[0x0][0x2ec] ;  /* 0x0000bb0017007a20 */ /* 0x002fe40000410000 */
[----:B------:R-:W-:Y:S01]  /*be10*/  HMMA.16816.F32 R20, R12, R50, RZ ;  /* 0x000000320c14723c */ /* 0x000fe200000018ff */
[----:B------:R-:W1:Y:S03]  /*be20*/  LDSM.16.M88.4 R48, [R167+0x1000] ;  /* 0x00100000a730783b */ /* 0x000e660000000200 */
[----:B------:R2:W1:Y:S02]  /*be30*/  MUFU.TANH R119, R0 ;  /* 0x0000000000777308 */ /* 0x0004640000002400 */
[----:B--2---:R-:W-:-:S06]  /*be40*/  FMUL.FTZ R0, R28, c[0x0][0x2ec] ;  /* 0x0000bb001c007a20 */ /* 0x004fcc0000410000 */
[----:B------:R2:W1:Y:S02]  /*be50*/  MUFU.TANH R102, R0 ;  /* 0x0000000000667308 */ /* 0x0004640000002400 */
[----:B--2---:R-:W-:-:S06]  /*be60*/  FMUL.FTZ R0, R29, c[0x0][0x2ec] ;  /* 0x0000bb001d007a20 */ /* 0x004fcc0000410000 */
[----:B------:R2:W-:Y:S02]  /*be70*/  MUFU.TANH R104, R0 ;  /* 0x0000000000687308 */ /* 0x0005e40000002400 */
[----:B--2---:R-:W-:-:S06]  /*be80*/  FMUL.FTZ R0, R30, c[0x0][0x2ec] ;  /* 0x0000bb001e007a20 */ /* 0x004fcc0000410000 */
[----:B------:R2:W1:Y:S02]  /*be90*/  MUFU.TANH R121, R0 ;  /* 0x0000000000797308 */ /* 0x0004640000002400 */
[----:B--2---:R-:W-:Y:S02]  /*bea0*/  FMUL.FTZ R0, R31, c[0x0][0x2ec] ;  /* 0x0000bb001f007a20 */ /* 0x004fe40000410000 */
[----:B---3--:R-:W-:Y:S04]  /*beb0*/  HMMA.16816.F32 R28, R8, R38, R20 ;  /* 0x00000026081c723c */ /* 0x008fe80000001814 */
[----:B------:R2:W-:Y:S04]  /*bec0*/  MUFU.TANH R122, R0 ;  /* 0x00000000007a7308 */ /* 0x0005e80000002400 */
[----:B----4-:R-:W-:Y:S01]  /*bed0*/  HMMA.16816.F32 R20, R12, R42, RZ ;  /* 0x0000002a0c14723c */ /* 0x010fe200000018ff */
[----:B--2---:R-:W-:-:S04]  /*bee0*/  FMUL.FTZ R0, R4, c[0x0][0x2ec] ;  /* 0x0000bb0004007a20 */ /* 0x004fc80000410000 */
[----:B------:R2:W3:Y:S02]  /*bef0*/  MUFU.TANH R101, R0 ;  /* 0x0000000000657308 */ /* 0x0004e40000002400 */
[----:B--2---:R-:W-:-:S06]  /*bf00*/  FMUL.FTZ R0, R5, c[0x0][0x2ec] ;  /* 0x0000bb0005007a20 */ /* 0x004fcc0000410000 */
[----:B------:R2:W-:Y:S02]  /*bf10*/  MUFU.TANH R99, R0 ;  /* 0x0000000000637308 */ /* 0x0005e40000002400 */
[----:B--2---:R-:W-:-:S06]  /*bf20*/  FMUL.FTZ R0, R6, c[0x0][0x2ec] ;  /* 0x0000bb0006007a20 */ /* 0x004fcc0000410000 */
[----:B------:R2:W-:Y:S02]  /*bf30*/  MUFU.TANH R124, R0 ;  /* 0x00000000007c7308 */ /* 0x0005e40000002400 */
[----:B--2---:R-:W-:Y:S02]  /*bf40*/  FMUL.FTZ R0, R7, c[0x0][0x2ec] ;  /* 0x0000bb0007007a20 */ /* 0x004fe40000410000 */
[----:B------:R-:W-:Y:S01]  /*bf50*/  HMMA.16816.F32 R4, R8, R36, R16 ;  /* 0x000000240804723c */ /* 0x000fe20000001810 */
[----:B------:R-:W2:Y:S03]  /*bf60*/  LDSM.16.M88.4 R36, [R164+0x2400] ;  /* 0x00240000a424783b */ /* 0x000ea60000000200 */
[----:B------:R4:W1:Y:S04]  /*bf70*/  MUFU.TANH R126, R0 ;  /* 0x00000000007e7308 */ /* 0x0008680000002400 */
[----:B------:R-:W-:Y:S01]  /*bf80*/  HMMA.16816.F32 R16, R12, R40, RZ ;  /* 0x000000280c10723c */ /* 0x000fe200000018ff */
[----:B------:R-:W1:Y:S01]  /*bf90*/  LDSM.16.M88.4 R40, [R167+0x1400] ;  /* 0x00140000a728783b */ /* 0x000e620000000200 */
[----:B----4-:R-:W-:-:S04]  /*bfa0*/  FMUL.FTZ R0, R24, c[0x0][0x2ec] ;  /* 0x0000bb0018007a20 */ /* 0x010fc80000410000 */
[----:B------:R4:W1:Y:S02]  /*bfb0*/  MUFU.TANH R98, R0 ;  /* 0x0000000000627308 */ /* 0x0008640000002400 */
[----:B----4-:R-:W-:-:S06]  /*bfc0*/  FMUL.FTZ R0, R25, c[0x0][0x2ec] ;  /* 0x0000bb0019007a20 */ /* 0x010fcc0000410000 */
[----:B------:R4:W-:Y:S02]  /*bfd0*/  MUFU.TANH R97, R0 ;  /* 0x0000000000617308 */ /* 0x0009e40000002400 */
[----:B----4-:R-:W-:-:S06]  /*bfe0*/  FMUL.FTZ R0, R26, c[0x0][0x2ec] ;  /* 0x0000bb001a007a20 */ /* 0x010fcc0000410000 */
[----:B------:R4:W1:Y:S02]  /*bff0*/  MUFU.TANH R129, R0 ;  /* 0x0000000000817308 */ /* 0x0008640000002400 */
[----:B----4-:R-:W-:Y:S02]  /*c000*/  FMUL.FTZ R0, R27, c[0x0][0x2ec] ;  /* 0x0000bb001b007a20 */ /* 0x010fe40000410000 */
[----:B-1----:R-:W-:Y:S04]  /*c010*/  HMMA.16816.F32 R24, R8, R50, R20 ;  /* 0x000000320818723c */ /* 0x002fe80000001814 */
[----:B------:R1:W4:Y:S04]  /*c020*/  MUFU.TANH R130, R0 ;  /* 0x0000000000827308 */ /* 0x0003280000002400 */
[----:B--2---:R-:W-:Y:S01]  /*c030*/  HMMA.16816.F32 R20, R12, R38, RZ ;  /* 0x000000260c14723c */ /* 0x004fe200000018ff */
[----:B-1----:R-:W-:-:S04]  /*c040*/  FMUL.FTZ R0, R4, c[0x0][0x2ec] ;  /* 0x0000bb0004007a20 */ /* 0x002fc80000410000 */
[----:B------:R1:W2:Y:S02]  /*c050*/  MUFU.TANH R100, R0 ;  /* 0x0000000000647308 */ /* 0x0002a40000002400 */
[----:B-1----:R-:W-:-:S06]  /*c060*/  FMUL.FTZ R0, R5, c[0x0][0x2ec] ;  /* 0x0000bb0005007a20 */ /* 0x002fcc0000410000 */
[----:B------:R1:W-:Y:S02]  /*c070*/  MUFU.TANH R96, R0 ;  /* 0x0000000000607308 */ /* 0x0003e40000002400 */
[----:B-1----:R-:W-:-:S06]  /*c080*/  FMUL.FTZ R0, R6, c[0x0][0x2ec] ;  /* 0x0000bb0006007a20 */ /* 0x002fcc0000410000 */
[----:B------:R1:W1:Y:S02]  /*c090*/  MUFU.TANH R131, R0 ;  /* 0x0000000000837308 */ /* 0x0002640000002400 */
[----:B-1----:R-:W-:Y:S02]  /*c0a0*/  FMUL.FTZ R0, R7, c[0x0][0x2ec] ;  /* 0x0000bb0007007a20 */ /* 0x002fe40000410000 */
[----:B------:R-:W-:Y:S01]  /*c0b0*/  HMMA.16816.F32 R4, R8, R48, R16 ;  /* 0x000000300804723c */ /* 0x000fe20000001810 */
[----:B------:R-:W1:Y:S03]  /*c0c0*/  LDSM.16.M88.4 R48, [R164+0x2800] ;  /* 0x00280000a430783b */ /* 0x000e660000000200 */
[----:B------:R2:W1:Y:S04]  /*c0d0*/  MUFU.TANH R134, R0 ;  /* 0x0000000000867308 */ /* 0x0004680000002400 */
[----:B------:R-:W-:Y:S01]  /*c0e0*/  HMMA.16816.F32 R16, R12, R36, RZ ;  /* 0x000000240c10723c */ /* 0x000fe200000018ff */
[----:B------:R-:W1:Y:S01]  /*c0f0*/  LDSM.16.M88.4 R36, [R167+0x1800] ;  /* 0x00180000a724783b */ /* 0x000e620000000200 */
[----:B--2---:R-:W-:-:S04]  /*c100*/  FMUL.FTZ R0, R28, c[0x0][0x2ec] ;  /* 0x0000bb001c007a20 */ /* 0x004fc80000410000 */
[----:B------:R2:W-:Y:S02]  /*c110*/  MUFU.TANH R94, R0 ;  /* 0x00000000005e7308 */ /* 0x0005e40000002400 */
[----:B--2---:R-:W-:-:S06]  /*c120*/  FMUL.FTZ R0, R29, c[0x0][0x2ec] ;  /* 0x0000bb001d007a20 */ /* 0x004fcc0000410000 */
[----:B------:R2:W1:Y:S02]  /*c130*/  MUFU.TANH R93, R0 ;  /* 0x00000000005d7308 */ /* 0x0004640000002400 */
[----:B--2---:R-:W-:-:S06]  /*c140*/  FMUL.FTZ R0, R30, c[0x0][0x2ec] ;  /* 0x0000bb001e007a20 */ /* 0x004fcc0000410000 */
[----:B------:R2:W-:Y:S02]  /*c150*/  MUFU.TANH R135, R0 ;  /* 0x0000000000877308 */ /* 0x0005e40000002400 */
[----:B--2---:R-:W-:Y:S02]  /*c160*/  FMUL.FTZ R0, R31, c[0x0][0x2ec] ;  /* 0x0000bb001f007a20 */ /* 0x004fe40000410000 */
[----:B------:R-:W-:Y:S04]  /*c170*/  HMMA.16816.F32 R28, R8, R42, R20 ;  /* 0x0000002a081c723c */ /* 0x000fe80000001814 */
[----:B------:R2:W2:Y:S04]  /*c180*/  MUFU.TANH R136, R0 ;  /* 0x0000000000887308 */ /* 0x0004a80000002400 */
[----:B-1----:R-:W-:Y:S01]  /*c190*/  HMMA.16816.F32 R20, R12, R50, RZ ;  /* 0x000000320c14723c */ /* 0x002fe200000018ff */
[----:B--2---:R-:W-:-:S04]  /*c1a0*/  FMUL.FTZ R0, R4, c[0x0][0x2ec] ;  /* 0x0000bb0004007a20 */ /* 0x004fc80000410000 */
[----:B------:R1:W-:Y:S02]  /*c1b0*/  MUFU.TANH R95, R0 ;  /* 0x00000000005f7308 */ /* 0x0003e40000002400 */
[----:B-1----:R-:W-:-:S06]  /*c1c0*/  FMUL.FTZ R0, R5, c[0x0][0x2ec] ;  /* 0x0000bb0005007a20 */ /* 0x002fcc0000410000 */
[----:B------:R1:W-:Y:S02]  /*c1d0*/  MUFU.TANH R92, R0 ;  /* 0x00000000005c7308 */ /* 0x0003e40000002400 */
[----:B-1----:R-:W-:-:S06]  /*c1e0*/  FMUL.FTZ R0, R6, c[0x0][0x2ec] ;  /* 0x0000bb0006007a20 */ /* 0x002fcc0000410000 */
[----:B------:R1:W-:Y:S02]  /*c1f0*/  MUFU.TANH R137, R0 ;  /* 0x0000000000897308 */ /* 0x0003e40000002400 */
[----:B-1----:R-:W-:Y:S02]  /*c200*/  FMUL.FTZ R0, R7, c[0x0][0x2ec] ;  /* 0x0000bb0007007a20 */ /* 0x002fe40000410000 */
[----:B------:R-:W-:Y:S01]  /*c210*/  HMMA.16816.F32 R4, R8, R40, R16 ;  /* 0x000000280804723c */ /* 0x000fe20000001810 */
[----:B------:R-:W1:Y:S03]  /*c220*/  LDSM.16.M88.4 R40, [R167+0x1c00] ;  /* 0x001c0000a728783b */ /* 0x000e660000000200 */
[----:B------:R2:W-:Y:S04]  /*c230*/  MUFU.TANH R139, R0 ;  /* 0x00000000008b7308 */ /* 0x0005e80000002400 */
[----:B------:R-:W-:Y:S01]  /*c240*/  HMMA.16816.F32 R16, R12, R48, RZ ;  /* 0x000000300c10723c */ /* 0x000fe200000018ff */
[----:B------:R-:W-:Y:S01]  /*c250*/  LDSM.16.M88.4 R48, [R167+0x2800] ;  /* 0x00280000a730783b */ /* 0x000fe20000000200 */
[----:B--2---:R-:W-:-:S04]  /*c260*/  FMUL.FTZ R0, R24, c[0x0][0x2ec] ;  /* 0x0000bb0018007a20 */ /* 0x004fc80000410000 */
[----:B------:R2:W1:Y:S02]  /*c270*/  MUFU.TANH R90, R0 ;  /* 0x00000000005a7308 */ /* 0x0004640000002400 */
[----:B--2---:R-:W-:-:S06]  /*c280*/  FMUL.FTZ R0, R25, c[0x0][0x2ec] ;  /* 0x0000bb0019007a20 */ /* 0x004fcc0000410000 */
[----:B------:R2:W-:Y:S02]  /*c290*/  MUFU.TANH R57, R0 ;  /* 0x0000000000397308 */ /* 0x0005e40000002400 */
[----:B--2---:R-:W-:-:S06]  /*c2a0*/  FMUL.FTZ R0, R26, c[0x0][0x2ec] ;  /* 0x0000bb001a007a20 */ /* 0x004fcc0000410000 */
[----:B------:R2:W1:Y:S02]  /*c2b0*/  MUFU.TANH R138, R0 ;  /* 0x00000000008a7308 */ /* 0x0004640000002400 */
[----:B--2---:R-:W-:Y:S02]  /*c2c0*/  FMUL.FTZ R0, R27, c[0x0][0x2ec] ;  /* 0x0000bb001b007a20 */ /* 0x004fe40000410000 */
[----:B------:R-:W-:Y:S04]  /*c2d0*/  HMMA.16816.F32 R24, R8, R38, R20 ;  /* 0x000000260818723c */ /* 0x000fe80000001814 */
[----:B------:R2:W1:Y:S04]  /*c2e0*/  MUFU.TANH R141, R0 ;  /* 0x00000000008d7308 */ /* 0x0004680000002400 */
[----:B------:R-:W-:Y:S01]  /*c2f0*/  HMMA.16816.F32 R20, R12, R52, RZ ;  /* 0x000000340c14723c */ /* 0x000fe200000018ff */
[----:B--2---:R-:W-:-:S04]  /*c300*/  FMUL.FTZ R0, R4, c[0x0][0x2ec] ;  /* 0x0000bb0004007a20 */ /* 0x004fc80000410000 */
[----:B------:R2:W2:Y:S11]  /*c310*/  MUFU.TANH R88, R0 ;  /* 0x0000000000587308 */ /* 0x0004b60000002400 */
[----:B------:R-:W-:Y:S08]  /*c320*/  @!UPT UIADD3 URZ, URZ, URZ, URZ ;  /* 0x0000003f3f3ff290 */ /* 0x000ff0000fffe03f */
[----:B-1----:R-:W-:Y:S01]  /*c330*/  HMMA.16816.F32 R20, R8, R40, R20 ;  /* 0x000000280814723c */ /* 0x002fe20000001814 */
[----:B--2---:R-:W-:-:S04]  /*c340*/  FMUL.FTZ R0, R5, c[0x0][0x2ec] ;  /* 0x0000bb0005007a20 */ /* 0x004fc80000410000 */
[----:B------:R1:W-:Y:S02]  /*c350*/  MUFU.TANH R91, R0 ;  /* 0x00000000005b7308 */ /* 0x0003e40000002400 */
[----:B-1----:R-:W-:-:S06]  /*c360*/  FMUL.FTZ R0, R6, c[0x0][0x2ec] ;  /* 0x0000bb0006007a20 */ /* 0x002fcc0000410000 */
[----:B------:R1:W2:Y:S02]  /*c370*/  MUFU.TANH R142, R0 ;  /* 0x00000000008e7308 */ /* 0x0002a40000002400 */
[----:B-1----:R-:W-:Y:S02]  /*c380*/  FMUL.FTZ R0, R7, c[0x0][0x2ec] ;  /* 0x0000bb0007007a20 */ /* 0x002fe40000410000 */
[----:B------:R-:W-:Y:S01]  /*c390*/  HMMA.16816.F32 R4, R8, R36, R16 ;  /* 0x000000240804723c */ /* 0x000fe20000001810 */
[----:B------:R-:W-:Y:S03]  /*c3a0*/  LDSM.16.M88.4 R36, [R167+0x2000] ;  /* 0x00200000a724783b */ /* 0x000fe60000000200 */
[----:B------:R1:W1:Y:S04]  /*c3b0*/  MUFU.TANH R145, R0 ;  /* 0x0000000000917308 */ /* 0x0002680000002400 */
[----:B------:R-:W-:Y:S01]  /*c3c0*/  HMMA.16816.F32 R16, R12, R54, RZ ;  /* 0x000000360c10723c */ /* 0x000fe200000018ff */
[----:B-1----:R-:W-:-:S04]  /*c3d0*/  FMUL.FTZ R0, R28, c[0x0][0x2ec] ;  /* 0x0000bb001c007a20 */ /* 0x002fc80000410000 */
[----:B------:R1:W1:Y:S02]  /*c3e0*/  MUFU.TANH R87, R0 ;  /* 0x0000000000577308 */ /* 0x0002640000002400 */
[----:B-1----:R-:W-:-:S06]  /*c3f0*/  FMUL.FTZ R0, R29, c[0x0][0x2ec] ;  /* 0x0000bb001d007a20 */ /* 0x002fcc0000410000 */
[----:B------:R1:W-:Y:S02]  /*c400*/  MUFU.TANH R85, R0 ;  /* 0x0000000000557308 */ /* 0x0003e40000002400 */
[----:B-1----:R-:W-:-:S06]  /*c410*/  FMUL.FTZ R0, R30, c[0x0][0x2ec] ;  /* 0x0000bb001e007a20 */ /* 0x002fcc0000410000 */
[----:B------:R1:W1:Y:S02]  /*c420*/  MUFU.TANH R143, R0 ;  /* 0x00000000008f7308 */ /* 0x0002640000002400 */
[----:B-1----:R-:W-:Y:S02]  /*c430*/  FMUL.FTZ R0, R31, c[0x0][0x2ec] ;  /* 0x0000bb001f007a20 */ /* 0x002fe40000410000 */
[----:B------:R-:W1:Y:S04]  /*c440*/  LDSM.16.M88.4 R28, [R164+0x3000] ;  /* 0x00300000a41c783b */ /* 0x000e680000000200 */
[----:B------:R2:W-:Y:S02]  /*c450*/  MUFU.TANH R144, R0 ;  /* 0x0000000000907308 */ /* 0x0005e40000002400 */
[----:B--2---:R-:W-:-:S06]  /*c460*/  FMUL.FTZ R0, R4, c[0x0][0x2ec] ;  /* 0x0000bb0004007a20 */ /* 0x004fcc0000410000 */
[----:B------:R2:W1:Y:S02]  /*c470*/  MUFU.TANH R84, R0 ;  /* 0x0000000000547308 */ /* 0x0004640000002400 */
[----:B--2---:R-:W-:-:S06]  /*c480*/  FMUL.FTZ R0, R5, c[0x0][0x2ec] ;  /* 0x0000bb0005007a20 */ /* 0x004fcc0000410000 */
[----:B------:R2:W-:Y:S02]  /*c490*/  MUFU.TANH R86, R0 ;  /* 0x0000000000567308 */ /* 0x0005e40000002400 */
[----:B--2---:R-:W-:-:S06]  /*c4a0*/  FMUL.FTZ R0, R6, c[0x0][0x2ec] ;  /* 0x0000bb0006007a20 */ /* 0x004fcc0000410000 */
[----:B------:R2:W1:Y:S02]  /*c4b0*/  MUFU.TANH R146, R0 ;  /* 0x0000000000927308 */ /* 0x0004640000002400 */
[----:B--2---:R-:W-:Y:S02]  /*c4c0*/  FMUL.FTZ R0, R7, c[0x0][0x2ec] ;  /* 0x0000bb0007007a20 */ /* 0x004fe40000410000 */
[----:B------:R-:W-:Y:S01]  /*c4d0*/  HMMA.16816.F32 R4, R8, R42, R16 ;  /* 0x0000002a0804723c */ /* 0x000fe20000001810 */
[----:B------:R-:W2:Y:S03]  /*c4e0*/  LDSM.16.M88.4 R40, [R164+0x3400] ;  /* 0x00340000a428783b */ /* 0x000ea60000000200 */
[----:B------:R3:W-:Y:S04]  /*c4f0*/  MUFU.TANH R149, R0 ;  /* 0x0000000000957308 */ /* 0x0007e80000002400 */
[----:B-1----:R-:W-:Y:S01]  /*c500*/  HMMA.16816.F32 R16, R12, R28, RZ ;  /* 0x0000001c0c10723c */ /* 0x002fe200000018ff */
[----:B---3--:R-:W-:-:S04]  /*c510*/  FMUL.FTZ R0, R24, c[0x0][0x2ec] ;  /* 0x0000bb0018007a20 */ /* 0x008fc80000410000 */
[----:B------:R1:W-:Y:S02]  /*c520*/  MUFU.TANH R83, R0 ;  /* 0x0000000000537308 */ /* 0x0003e40000002400 */
[----:B-1----:R-:W-:-:S06]  /*c530*/  FMUL.FTZ R0, R25, c[0x0][0x2ec] ;  /* 0x0000bb0019007a20 */ /* 0x002fcc0000410000 */
[----:B------:R1:W3:Y:S02]  /*c540*/  MUFU.TANH R81, R0 ;  /* 0x0000000000517308 */ /* 0x0002e40000002400 */
[----:B-1----:R-:W-:-:S06]  /*c550*/  FMUL.FTZ R0, R26, c[0x0][0x2ec] ;  /* 0x0000bb001a007a20 */ /* 0x002fcc0000410000 */
[----:B------:R1:W-:Y:S02]  /*c560*/  MUFU.TANH R147, R0 ;  /* 0x0000000000937308 */ /* 0x0003e40000002400 */
        /* <DEDUP_REMOVED lines=23> */
[----:B------:R1:W1:Y:S02]  /*c6e0*/  MUFU.TANH R151, R0 ;  /* 0x0000000000977308 */ /* 0x0002640000002400 */
[----:B-1----:R-:W-:-:S06]  /*c6f0*/  FMUL.FTZ R0, R20, c[0x0][0x2ec] ;  /* 0x0000bb0014007a20 */ /* 0x002fcc0000410000 */
[----:B------:R1:W-:Y:S11]  /*c700*/  MUFU.TANH R76, R0 ;  /* 0x00000000004c7308 */ /* 0x0003f60000002400 */
[----:B------:R-:W-:Y:S01]  /*c710*/  @!UPT UIADD3 URZ, URZ, URZ, URZ ;  /* 0x0000003f3f3ff290 */ /* 0x000fe2000fffe03f */
[----:B------:R-:W-:Y:S02]  /*c720*/  FMUL.FTZ R3, R6, c[0x0][0x2ec] ;  /* 0x0000bb0006037a20 */ /* 0x000fe40000410000 */
[----:B------:R-:W-:Y:S02]  /*c730*/  FMUL.FTZ R7, R7, c[0x0][0x2ec] ;  /* 0x0000bb0007077a20 */ /* 0x000fe40000410000 */
[----:B------:R-:W-:Y:S01]  /*c740*/  MUFU.TANH R74, R3 ;  /* 0x00000003004a7308 */ /* 0x000fe20000002400 */
[----:B-1----:R-:W-:-:S07]  /*c750*/  FMUL.FTZ R0, R21, c[0x0][0x2ec] ;  /* 0x0000bb0015007a20 */ /* 0x002fce0000410000 */
[----:B------:R-:W-:Y:S08]  /*c760*/  MUFU.TANH R140, R7 ;  /* 0x00000007008c7308 */ /* 0x000ff00000002400 */
[----:B------:R1:W-:Y:S02]  /*c770*/  MUFU.TANH R159, R0 ;  /* 0x00000000009f7308 */ /* 0x0003e40000002400 */
[----:B-1----:R-:W-:-:S06]  /*c780*/  FMUL.FTZ R0, R22, c[0x0][0x2ec] ;  /* 0x0000bb0016007a20 */ /* 0x002fcc0000410000 */
[----:B------:R1:W1:Y:S02]  /*c790*/  MUFU.TANH R75, R0 ;  /* 0x00000000004b7308 */ /* 0x0002640000002400 */
[----:B-1----:R-:W-:Y:S02]  /*c7a0*/  FMUL.FTZ R0, R23, c[0x0][0x2ec] ;  /* 0x0000bb0017007a20 */ /* 0x002fe40000410000 */
[----:B------:R-:W-:Y:S04]  /*c7b0*/  HMMA.16816.F32 R20, R8, R28, R16 ;  /* 0x0000001c0814723c */ /* 0x000fe80000001810 */
[----:B------:R1:W1:Y:S04]  /*c7c0*/  MUFU.TANH R157, R0 ;  /* 0x00000000009d7308 */ /* 0x0002680000002400 */
[----:B------:R-:W-:Y:S01]  /*c7d0*/  HMMA.16816.F32 R16, R12, R42, RZ ;  /* 0x0000002a0c10723c */ /* 0x000fe200000018ff */
[----:B------:R-:W3:Y:S01]  /*c7e0*/  LDSM.16.M88.4 R40, [R164+0x3c00] ;  /* 0x003c0000a428783b */ /* 0x000ee20000000200 */
[----:B-1----:R-:W-:-:S04]  /*c7f0*/  FMUL.FTZ R0, R4, c[0x0][0x2ec] ;  /* 0x0000bb0004007a20 */ /* 0x002fc80000410000 */
[----:B------:R1:W-:Y:S10]  /*c800*/  MUFU.TANH R77, R0 ;  /* 0x00000000004d7308 */ /* 0x0003f40000002400 */
[----:B------:R-:W-:-:S02]  /*c810*/  FMUL.FTZ R6, R20, c[0x0][0x2ec] ;  /* 0x0000bb0014067a20 */ /* 0x000fc40000410000 */
[----:B------:R-:W-:Y:S02]  /*c820*/  FMUL.FTZ R7, R23, c[0x0][0x2ec] ;  /* 0x0000bb0017077a20 */ /* 0x000fe40000410000 */
[----:B------:R-:W3:Y:S04]  /*c830*/  MUFU.TANH R73, R6 ;  /* 0x0000000600497308 */ /* 0x000ee80000002400 */
[----:B------:R-:W-:Y:S01]  /*c840*/  HMMA.16816.F32 R24, R8, R30, R16 ;  /* 0x0000001e0818723c */ /* 0x000fe20000001810 */
[----:B------:R-:W-:Y:S01]  /*c850*/  LDSM.16.M88.4 R28, [R164+0x4000] ;  /* 0x00400000a41c783b */ /* 0x000fe20000000200 */
[----:B-1----:R-:W-:-:S06]  /*c860*/  FMUL.FTZ R0, R5, c[0x0][0x2ec] ;  /* 0x0000bb0005007a20 */ /* 0x002fcc0000410000 */
[----:B--2---:R-:W-:Y:S01]  /*c870*/  HMMA.16816.F32 R16, R12, R36, RZ ;  /* 0x000000240c10723c */ /* 0x004fe200000018ff */
[----:B------:R1:W2:Y:S02]  /*c880*/  MUFU.TANH R158, R0 ;  /* 0x00000000009e7308 */ /* 0x0002a40000002400 */
[----:B-1----:R-:W-:-:S04]  /*c890*/  IADD3 R0, R2, 0x1, R35 ;  /* 0x0000000102007810 */ /* 0x002fc80007ffe023 */
[----:B------:R-:W-:Y:S01]  /*c8a0*/  IADD3 R2, R89, R0, -R47 ;  /* 0x0000000059027210 */ /* 0x000fe20007ffe82f */
[----:B------:R-:W-:Y:S02]  /*c8b0*/  IMAD.IADD R0, R60, 0x1, R44 ;  /* 0x000000013c007824 */ /* 0x000fe400078e022c */
[----:B------:R1:W-:Y:S01]  /*c8c0*/  MUFU.TANH R44, R7 ;  /* 0x00000007002c7308 */ /* 0x0003e20000002400 */
[----:B------:R-:W-:Y:S02]  /*c8d0*/  IADD3 R2, R2, c[0x0][0x2e8], RZ ;  /* 0x0000ba0002027a10 */ /* 0x000fe40007ffe0ff */
[----:B------:R-:W-:Y:S02]  /*c8e0*/  IADD3 R6, R0, 0x9, RZ ;  /* 0x0000000900067810 */ /* 0x000fe40007ffe0ff */
[C---:B------:R-:W-:Y:S02]  /*c8f0*/  IADD3 R3, R2.reuse, 0x8, RZ ;  /* 0x0000000802037810 */ /* 0x040fe40007ffe0ff */
[----:B------:R-:W-:-:S02]  /*c900*/  IMNMX R4, R2, R89, PT ;  /* 0x0000005902047217 */ /* 0x000fc40003800200 */
[----:B------:R-:W-:Y:S02]  /*c910*/  IMNMX R2, R3, R89, PT ;  /* 0x0000005903027217 */ /* 0x000fe40003800200 */
[----:B------:R-:W-:Y:S02]  /*c920*/  IADD3 R3, R0, 0x8, RZ ;  /* 0x0000000800037810 */ /* 0x000fe40007ffe0ff */
[-C--:B------:R-:W-:Y:S02]  /*c930*/  ISETP.GE.AND P4, PT, R6, R4.reuse, PT ;  /* 0x000000040600720c */ /* 0x080fe40003f86270 */
[----:B------:R-:W-:Y:S01]  /*c940*/  ISETP.GE.AND P3, PT, R3, R4, PT ;  /* 0x000000040300720c */ /* 0x000fe20003f66270 */
[----:B-1----:R-:W-:Y:S01]  /*c950*/  FMUL.FTZ R7, R25, c[0x0][0x2ec] ;  /* 0x0000bb0019077a20 */ /* 0x002fe20000410000 */
[-C--:B------:R-:W-:Y:S01]  /*c960*/  ISETP.GE.AND P5, PT, R3, R2.reuse, PT ;  /* 0x000000020300720c */ /* 0x080fe20003fa6270 */
[----:B------:R-:W-:Y:S01]  /*c970*/  FMUL.FTZ R3, R21, c[0x0][0x2ec] ;  /* 0x0000bb0015037a20 */ /* 0x000fe20000410000 */
[C---:B------:R-:W-:Y:S01]  /*c980*/  IADD3 R5, R0.reuse, 0x1, RZ ;  /* 0x0000000100057810 */ /* 0x040fe20007ffe0ff */
[----:B------:R-:W-:Y:S01]  /*c990*/  MUFU.TANH R70, R7 ;  /* 0x0000000700467308 */ /* 0x000fe20000002400 */
[----:B------:R-:W-:-:S02]  /*c9a0*/  ISETP.GE.AND P1, PT, R0, R2, PT ;  /* 0x000000020000720c */ /* 0x000fc40003f26270 */
[C---:B------:R-:W-:Y:S02]  /*c9b0*/  ISETP.GE.AND P2, PT, R5.reuse, R4, PT ;  /* 0x000000040500720c */ /* 0x040fe40003f46270 */
[----:B------:R-:W-:Y:S02]  /*c9c0*/  ISETP.GE.AND P0, PT, R5, R2, PT ;  /* 0x000000020500720c */ /* 0x000fe40003f06270 */
[----:B------:R-:W-:Y:S01]  /*c9d0*/  IADD3 R5, R0, 0x10, RZ ;  /* 0x0000001000057810 */ /* 0x000fe20007ffe0ff */
[----:B------:R1:W-:Y:S01]  /*c9e0*/  MUFU.TANH R128, R3 ;  /* 0x0000000300807308 */ /* 0x0003e20000002400 */
[----:B-----5:R-:W-:Y:S02]  /*c9f0*/  FSEL R117, R117, -INF , !P1 ;  /* 0xff80000075757808 */ /* 0x020fe40004800000 */
[----:B------:R-:W-:Y:S02]  /*ca00*/  FSEL R108, R108, -INF , !P3 ;  /* 0xff8000006c6c7808 */ /* 0x000fe40005800000 */
[----:B------:R-:W-:-:S02]  /*ca10*/  ISETP.GE.AND P6, PT, R5, R4, PT ;  /* 0x000000040500720c */ /* 0x000fc40003fc6270 */
[----:B------:R-:W-:Y:S02]  /*ca20*/  ISETP.GE.AND P1, PT, R5, R2, PT ;  /* 0x000000020500720c */ /* 0x000fe40003f26270 */
[----:B------:R-:W-:Y:S02]  /*ca30*/  IADD3 R5, R0, 0x18, RZ ;  /* 0x0000001800057810 */ /* 0x000fe40007ffe0ff */
[----:B------:R-:W-:Y:S02]  /*ca40*/  FSEL R105, R105, -INF , !P2 ;  /* 0xff80000069697808 */ /* 0x000fe40005000000 */
[----:B------:R-:W-:Y:S02]  /*ca50*/  FSEL R118, R118, -INF , !P0 ;  /* 0xff80000076767808 */ /* 0x000fe40004000000 */
[----:B------:R-:W-:Y:S02]  /*ca60*/  FSEL R120, R120, -INF , !P1 ;  /* 0xff80000078787808 */ /* 0x000fe40004800000 */
[----:B-1----:R-:W-:-:S02]  /*ca70*/  P2R R3, PR, RZ, 0x10 ;  /* 0x00000010ff037803 */ /* 0x002fc40000000000 */
[----:B------:R-:W-:Y:S01]  /*ca80*/  ISETP.GE.AND P4, PT, R6, R2, PT ;  /* 0x000000020600720c */ /* 0x000fe20003f86270 */
[----:B------:R-:W-:Y:S01]  /*ca90*/  FMUL.FTZ R6, R22, c[0x0][0x2ec] ;  /* 0x0000bb0016067a20 */ /* 0x000fe20000410000 */
[----:B------:R-:W-:Y:S01]  /*caa0*/  ISETP.NE.AND P3, PT, R3, RZ, PT ;  /* 0x000000ff0300720c */ /* 0x000fe20003f65270 */
[----:B------:R-:W-:Y:S01]  /*cab0*/  HMMA.16816.F32 R20, R8, R48, R16 ;  /* 0x000000300814723c */ /* 0x000fe20000001810 */
[----:B------:R-:W-:Y:S01]  /*cac0*/  FMUL.FTZ R3, R24, c[0x0][0x2ec] ;  /* 0x0000bb0018037a20 */ /* 0x000fe20000410000 */
[----:B------:R1:W5:Y:S01]  /*cad0*/  MUFU.TANH R72, R6 ;  /* 0x0000000600487308 */ /* 0x0003620000002400 */
[----:B------:R-:W-:Y:S02]  /*cae0*/  FSEL R107, R107, -INF , !P3 ;  /* 0xff8000006b6b7808 */ /* 0x000fe40005800000 */
[----:B------:R-:W-:Y:S02]  /*caf0*/  ISETP.GE.AND P3, PT, R5, R4, PT ;  /* 0x000000040500720c */ /* 0x000fe40003f66270 */
[----:B------:R-:W-:Y:S01]  /*cb00*/  FSEL R123, R123, -INF , !P5 ;  /* 0xff8000007b7b7808 */ /* 0x000fe20006800000 */
[----:B------:R-:W-:Y:S01]  /*cb10*/  HMMA.16816.F32 R16, R12, R38, RZ ;  /* 0x000000260c10723c */ /* 0x000fe200000018ff */
[----:B------:R-:W2:Y:S01]  /*cb20*/  LDSM.16.M88.4 R36, [R167+0x2c00] ;  /* 0x002c0000a724783b */ /* 0x000ea20000000200 */
[----:B------:R3:W2:Y:S01]  /*cb30*/  MUFU.TANH R71, R3 ;  /* 0x0000000300477308 */ /* 0x0006a20000002400 */
[----:B------:R-:W-:-:S02]  /*cb40*/  FSEL R125, R125, -INF , !P4 ;  /* 0xff8000007d7d7808 */ /* 0x000fc40006000000 */
[----:B------:R-:W-:Y:S02]  /*cb50*/  ISETP.GE.AND P4, PT, R5, R2, PT ;  /* 0x000000020500720c */ /* 0x000fe40003f86270 */
[----:B------:R-:W-:Y:S02]  /*cb60*/  IADD3 R5, R0, 0x19, RZ ;  /* 0x0000001900057810 */ /* 0x000fe40007ffe0ff */
[----:B------:R-:W-:Y:S02]  /*cb70*/  FSEL R106, R106, -INF , !P6 ;  /* 0xff8000006a6a7808 */ /* 0x000fe40007000000 */
[----:B-1----:R-:W-:Y:S02]  /*cb80*/  IADD3 R6, R0, 0x11, RZ ;  /* 0x0000001100067810 */ /* 0x002fe40007ffe0ff */
[-C--:B------:R-:W-:Y:S02]  /*cb90*/  ISETP.GE.AND P6, PT, R5, R4.reuse, PT ;  /* 0x000000040500720c */ /* 0x080fe40003fc6270 */
[----:B------:R-:W-:-:S02]  /*cba0*/  ISETP.GE.AND P2, PT, R6, R4, PT ;  /* 0x000000040600720c */ /* 0x000fc40003f46270 */
[----:B------:R-:W-:Y:S02]  /*cbb0*/  ISETP.GE.AND P0, PT, R6, R2, PT ;  /* 0x000000020600720c */ /* 0x000fe40003f06270 */
[----:B------:R-:W-:Y:S02]  /*cbc0*/  P2R R6, PR, RZ, 0x8 ;  /* 0x00000008ff067803 */ /* 0x000fe40000000000 */
[----:B---3--:R-:W-:Y:S02]  /*cbd0*/  IADD3 R3, R0, 0x20, RZ ;  /* 0x0000002000037810 */ /* 0x008fe40007ffe0ff */
[----:B------:R-:W-:Y:S01]  /*cbe0*/  ISETP.NE.AND P1, PT, R6, RZ, PT ;  /* 0x000000ff0600720c */ /* 0x000fe20003f25270 */
[----:B------:R-:W-:Y:S01]  /*cbf0*/  FMUL.FTZ R6, R26, c[0x0][0x2ec] ;  /* 0x0000bb001a067a20 */ /* 0x000fe20000410000 */
[----:B------:R-:W-:Y:S02]  /*cc00*/  FSEL R119, R119, -INF , !P0 ;  /* 0xff80000077777808 */ /* 0x000fe40004000000 */
[C---:B------:R-:W-:Y:S01]  /*cc10*/  ISETP.GE.AND P5, PT, R3.reuse, R4, PT ;  /* 0x000000040300720c */ /* 0x040fe20003fa6270 */
[----:B------:R1:W3:Y:S01]  /*cc20*/  MUFU.TANH R47, R6 ;  /* 0x00000006002f7308 */ /* 0x0002e20000002400 */
[----:B------:R-:W-:-:S02]  /*cc30*/  ISETP.GE.AND P0, PT, R3, R2, PT ;  /* 0x000000020300720c */ /* 0x000fc40003f06270 */
[C---:B------:R-:W-:Y:S02]  /*cc40*/  IADD3 R3, R0.reuse, 0x21, RZ ;  /* 0x0000002100037810 */ /* 0x040fe40007ffe0ff */
[----:B------:R-:W-:Y:S02]  /*cc50*/  FSEL R103, R103, -INF , !P2 ;  /* 0xff80000067677808 */ /* 0x000fe40005000000 */
[----:B------:R-:W-:Y:S02]  /*cc60*/  ISETP.GE.AND P3, PT, R5, R2, PT ;  /* 0x000000020500720c */ /* 0x000fe40003f66270 */
[----:B------:R-:W-:Y:S02]  /*cc70*/  ISETP.GE.AND P2, PT, R3, R4, PT ;  /* 0x000000040300720c */ /* 0x000fe40003f46270 */
[----:B------:R-:W-:Y:S02]  /*cc80*/  IADD3 R5, R0, 0x28, RZ ;  /* 0x0000002800057810 */ /* 0x000fe40007ffe0ff */
[----:B------:R-:W-:-:S02]  /*cc90*/  FSEL R102, R102, -INF , !P1 ;  /* 0xff80000066667808 */ /* 0x000fc40004800000 */
[----:B------:R-:W-:Y:S01]  /*cca0*/  ISETP.GE.AND P1, PT, R3, R2, PT ;  /* 0x000000020300720c */ /* 0x000fe20003f26270 */
[----:B-1----:R-:W-:Y:S01]  /*ccb0*/  FMUL.FTZ R6, R27, c[0x0][0x2ec] ;  /* 0x0000bb001b067a20 */ /* 0x002fe20000410000 */
[----:B------:R-:W-:Y:S01]  /*ccc0*/  FSEL R121, R121, -INF , !P4 ;  /* 0xff80000079797808 */ /* 0x000fe20006000000 */
[----:B------:R-:W-:Y:S01]  /*ccd0*/  HMMA.16816.F32 R24, R8, R50, R16 ;  /* 0x000000320818723c */ /* 0x000fe20000001810 */
[----:B------:R-:W-:Y:S01]  /*cce0*/  P2R R3, PR, RZ, 0x4 ;  /* 0x00000004ff037803 */ /* 0x000fe20000000000 */
[----:B------:R1:W1:Y:S01]  /*ccf0*/  MUFU.TANH R67, R6 ;  /* 0x0000000600437308 */ /* 0x0002620000002400 */
[C---:B------:R-:W-:Y:S01]  /*cd00*/  ISETP.GE.AND P4, PT, R5.reuse, R4, PT ;  /* 0x000000040500720c */ /* 0x040fe20003f86270 */
[----:B------:R-:W3:Y:S01]  /*cd10*/  LDSM.16.M88.4 R48, [R167+0x3000] ;  /* 0x00300000a730783b */ /* 0x000ee20000000200 */
[----:B------:R-:W-:Y:S01]  /*cd20*/  ISETP.GE.AND P2, PT, R5, R2, PT ;  /* 0x000000020500720c */ /* 0x000fe20003f46270 */
[----:B------:R-:W-:Y:S01]  /*cd30*/  FMUL.FTZ R5, R20, c[0x0][0x2ec] ;  /* 0x0000bb0014057a20 */ /* 0x000fe20000410000 */
[----:B------:R-:W-:Y:S01]  /*cd40*/  FSEL R101, R101, -INF , !P5 ;  /* 0xff80000065657808 */ /* 0x000fe20006800000 */
[----:B------:R-:W-:Y:S01]  /*cd50*/  HMMA.16816.F32 R16, R12, R40, RZ ;  /* 0x000000280c10723c */ /* 0x000fe200000018ff */
[----:B------:R-:W-:Y:S01]  /*cd60*/  FSEL R126, R126, -INF , !P1 ;  /* 0xff8000007e7e7808 */ /* 0x000fe20004800000 */
[----:B------:R2:W2:Y:S01]  /*cd70*/  MUFU.TANH R69, R5 ;  /* 0x0000000500457308 */ /* 0x0004a20000002400 */
[----:B------:R-:W-:-:S02]  /*cd80*/  FSEL R104, R104, -INF , !P6 ;  /* 0xff80000068687808 */ /* 0x000fc40007000000 */
[----:B------:R-:W-:Y:S02]  /*cd90*/  ISETP.NE.AND P6, PT, R3, RZ, PT ;  /* 0x000000ff0300720c */ /* 0x000fe40003fc5270 */
[----:B------:R-:W-:Y:S02]  /*cda0*/  IADD3 R3, R0, 0x29, RZ ;  /* 0x0000002900037810 */ /* 0x000fe40007ffe0ff */
[----:B------:R-:W-:Y:S01]  /*cdb0*/  FSEL R122, R122, -INF , !P3 ;  /* 0xff8000007a7a7808 */ /* 0x000fe20005800000 */
[----:B-1----:R-:W-:Y:S01]  /*cdc0*/  FMUL.FTZ R6, R21, c[0x0][0x2ec] ;  /* 0x0000bb0015067a20 */ /* 0x002fe20000410000 */
[----:B------:R-:W-:Y:S02]  /*cdd0*/  FSEL R124, R124, -INF , !P0 ;  /* 0xff8000007c7c7808 */ /* 0x000fe40004000000 */
[C---:B------:R-:W-:Y:S01]  /*cde0*/  ISETP.GE.AND P3, PT, R3.reuse, R4, PT ;  /* 0x000000040300720c */ /* 0x040fe20003f66270 */
[----:B------:R1:W-:Y:S01]  /*cdf0*/  MUFU.TANH R116, R6 ;  /* 0x0000000600747308 */ /* 0x0003e20000002400 */
[----:B------:R-:W-:-:S02]  /*ce00*/  ISETP.GE.AND P0, PT, R3, R2, PT ;  /* 0x000000020300720c */ /* 0x000fc40003f06270 */
[C---:B------:R-:W-:Y:S02]  /*ce10*/  IADD3 R3, R0.reuse, 0x31, RZ ;  /* 0x0000003100037810 */ /* 0x040fe40007ffe0ff */
[----:B--2---:R-:W-:Y:S02]  /*ce20*/  IADD3 R5, R0, 0x30, RZ ;  /* 0x0000003000057810 */ /* 0x004fe40007ffe0ff */
[----:B------:R-:W-:Y:S02]  /*ce30*/  FSEL R98, R98, -INF , !P4 ;  /* 0xff80000062627808 */ /* 0x000fe40006000000 */
[C---:B------:R-:W-:Y:S02]  /*ce40*/  ISETP.GE.AND P5, PT, R5.reuse, R4, PT ;  /* 0x000000040500720c */ /* 0x040fe40003fa6270 */
[----:B------:R-:W-:Y:S01]  /*ce50*/  ISETP.GE.AND P1, PT, R5, R2, PT ;  /* 0x000000020500720c */ /* 0x000fe20003f26270 */
[----:B------:R-:W-:Y:S01]  /*ce60*/  FMUL.FTZ R5, R22, c[0x0][0x2ec] ;  /* 0x0000bb0016057a20 */ /* 0x000fe20000410000 */
[----:B------:R-:W-:-:S02]  /*ce70*/  FSEL R129, R129, -INF , !P2 ;  /* 0xff80000081817808 */ /* 0x000fc40005000000 */
[----:B------:R-:W-:Y:S01]  /*ce80*/  FSEL R97, R97, -INF , !P3 ;  /* 0xff80000061617808 */ /* 0x000fe20005800000 */
[----:B-1----:R-:W-:Y:S01]  /*ce90*/  FMUL.FTZ R6, R23, c[0x0][0x2ec] ;  /* 0x0000bb0017067a20 */ /* 0x002fe20000410000 */
[----:B------:R1:W2:Y:S01]  /*cea0*/  MUFU.TANH R35, R5 ;  /* 0x0000000500237308 */ /* 0x0002a20000002400 */
[----:B------:R-:W-:Y:S01]  /*ceb0*/  HMMA.16816.F32 R20, R8, R36, R16 ;  /* 0x000000240814723c */ /* 0x000fe20000001810 */
[----:B----4-:R-:W-:Y:S02]  /*cec0*/  FSEL R130, R130, -INF , !P0 ;  /* 0xff80000082827808 */ /* 0x010fe40004000000 */
[C---:B------:R-:W-:Y:S02]  /*ced0*/  ISETP.GE.AND P4, PT, R3.reuse, R4, PT ;  /* 0x000000040300720c */ /* 0x040fe40003f86270 */
[----:B------:R-:W-:Y:S02]  /*cee0*/  ISETP.GE.AND P2, PT, R3, R2, PT ;  /* 0x000000020300720c */ /* 0x000fe40003f46270 */
[----:B------:R-:W-:Y:S01]  /*cef0*/  IADD3 R3, R0, 0x39, RZ ;  /* 0x0000003900037810 */ /* 0x000fe20007ffe0ff */
[----:B------:R-:W-:Y:S01]  /*cf00*/  HMMA.16816.F32 R16, R12, R42, RZ ;  /* 0x0000002a0c10723c */ /* 0x000fe200000018ff */
[----:B------:R-:W-:Y:S01]  /*cf10*/  FSEL R100, R100, -INF , !P5 ;  /* 0xff80000064647808 */ /* 0x000fe20006800000 */
[----:B------:R4:W-:Y:S01]  /*cf20*/  MUFU.TANH R34, R6 ;  /* 0x0000000600227308 */ /* 0x0009e20000002400 */
[----:B------:R-:W-:Y:S01]  /*cf30*/  FSEL R131, R131, -INF , !P1 ;  /* 0xff80000083837808 */ /* 0x000fe20004800000 */
[----:B------:R-:W2:Y:S01]  /*cf40*/  LDSM.16.M88.4 R40, [R164+0x4400] ;  /* 0x00440000a428783b */ /* 0x000ea20000000200 */
[----:B------:R-:W-:-:S02]  /*cf50*/  FSEL R96, R96, -INF , !P4 ;  /* 0xff80000060607808 */ /* 0x000fc40006000000 */
[----:B-1----:R-:W-:Y:S02]  /*cf60*/  IADD3 R5, R0, 0x38, RZ ;  /* 0x0000003800057810 */ /* 0x002fe40007ffe0ff */
[----:B------:R-:W-:Y:S02]  /*cf70*/  FSEL R134, R134, -INF , !P2 ;  /* 0xff80000086867808 */ /* 0x000fe40005000000 */
[C---:B------:R-:W-:Y:S02]  /*cf80*/  ISETP.GE.AND P3, PT, R5.reuse, R4, PT ;  /* 0x000000040500720c */ /* 0x040fe40003f66270 */
[----:B------:R-:W-:Y:S02]  /*cf90*/  ISETP.GE.AND P0, PT, R5, R2, PT ;  /* 0x000000020500720c */ /* 0x000fe40003f06270 */
[----:B------:R-:W-:Y:S02]  /*cfa0*/  IADD3 R5, R0, 0x40, RZ ;  /* 0x0000004000057810 */ /* 0x000fe40007ffe0ff */
[----:B------:R-:W-:Y:S01]  /*cfb0*/  ISETP.GE.AND P5, PT, R3, R4, PT ;  /* 0x000000040300720c */ /* 0x000fe20003fa6270 */
[----:B----4-:R-:W-:Y:S01]  /*cfc0*/  FMUL.FTZ R6, R25, c[0x0][0x2ec] ;  /* 0x0000bb0019067a20 */ /* 0x010fe20000410000 */
[----:B------:R-:W-:Y:S01]  /*cfd0*/  ISETP.GE.AND P1, PT, R3, R2, PT ;  /* 0x000000020300720c */ /* 0x000fe20003f26270 */
[----:B------:R-:W-:Y:S01]  /*cfe0*/  FMUL.FTZ R3, R24, c[0x0][0x2ec] ;  /* 0x0000bb0018037a20 */ /* 0x000fe20000410000 */
[C---:B------:R-:W-:Y:S01]  /*cff0*/  ISETP.GE.AND P4, PT, R5.reuse, R4, PT ;  /* 0x000000040500720c */ /* 0x040fe20003f86270 */
[----:B------:R1:W-:Y:S01]  /*d000*/  MUFU.TANH R65, R6 ;  /* 0x0000000600417308 */ /* 0x0003e20000002400 */
[----:B------:R-:W-:-:S02]  /*d010*/  ISETP.GE.AND P2, PT, R5, R2, PT ;  /* 0x000000020500720c */ /* 0x000fc40003f46270 */
[----:B------:R-:W-:Y:S02]  /*d020*/  IADD3 R5, R0, 0x48, RZ ;  /* 0x0000004800057810 */ /* 0x000fe40007ffe0ff */
[----:B------:R-:W-:Y:S02]  /*d030*/  FSEL R93, R93, -INF , !P5 ;  /* 0xff8000005d5d7808 */ /* 0x000fe40006800000 */
[----:B------:R-:W-:Y:S01]  /*d040*/  FSEL R136, R136, -INF , !P1 ;  /* 0xff80000088887808 */ /* 0x000fe20004800000 */
[----:B------:R4:W2:Y:S01]  /*d050*/  MUFU.TANH R66, R3 ;  /* 0x0000000300427308 */ /* 0x0008a20000002400 */
[C---:B------:R-:W-:Y:S02]  /*d060*/  ISETP.GE.AND P5, PT, R5.reuse, R4, PT ;  /* 0x000000040500720c */ /* 0x040fe40003fa6270 */
[----:B------:R-:W-:Y:S01]  /*d070*/  ISETP.GE.AND P1, PT, R5, R2, PT ;  /* 0x000000020500720c */ /* 0x000fe20003f26270 */
[----:B------:R-:W-:Y:S01]  /*d080*/  FMUL.FTZ R5, R27, c[0x0][0x2ec] ;  /* 0x0000bb001b057a20 */ /* 0x000fe20000410000 */
[----:B------:R-:W-:-:S02]  /*d090*/  FSEL R94, R94, -INF , !P3 ;  /* 0xff8000005e5e7808 */ /* 0x000fc40005800000 */
[----:B------:R-:W-:Y:S01]  /*d0a0*/  FSEL R135, R135, -INF , !P0 ;  /* 0xff80000087877808 */ /* 0x000fe20004000000 */
[----:B-1----:R-:W-:Y:S01]  /*d0b0*/  FMUL.FTZ R6, R26, c[0x0][0x2ec] ;  /* 0x0000bb001a067a20 */ /* 0x002fe20000410000 */
[----:B------:R1:W-:Y:S01]  /*d0c0*/  MUFU.TANH R62, R5 ;  /* 0x00000005003e7308 */ /* 0x0003e20000002400 */
[----:B------:R-:W-:Y:S01]  /*d0d0*/  HMMA.16816.F32 R24, R8, R38, R16 ;  /* 0x000000260818723c */ /* 0x000fe20000001810 */
[----:B------:R-:W-:Y:S01]  /*d0e0*/  FSEL R90, R90, -INF , !P5 ;  /* 0xff8000005a5a7808 */ /* 0x000fe20006800000 */
[----:B------:R-:W-:Y:S01]  /*d0f0*/  LDSM.16.M88.4 R36, [R164+0x4800] ;  /* 0x00480000a424783b */ /* 0x000fe20000000200 */
[----:B------:R-:W-:Y:S02]  /*d100*/  FSEL R138, R138, -INF , !P1 ;  /* 0xff8000008a8a7808 */ /* 0x000fe40004800000 */
[----:B------:R-:W-:Y:S02]  /*d110*/  FSEL R95, R95, -INF , !P4 ;  /* 0xff8000005f5f7808 */ /* 0x000fe40006000000 */
[----:B------:R2:W2:Y:S01]  /*d120*/  MUFU.TANH R7, R6 ;  /* 0x0000000600077308 */ /* 0x0004a20000002400 */
[----:B------:R-:W-:Y:S01]  /*d130*/  HMMA.16816.F32 R16, R12, R28, RZ ;  /* 0x0000001c0c10723c */ /* 0x000fe200000018ff */
[----:B----4-:R-:W-:-:S02]  /*d140*/  IADD3 R3, R0, 0x41, RZ ;  /* 0x0000004100037810 */ /* 0x010fc40007ffe0ff */
[----:B------:R-:W-:Y:S02]  /*d150*/  FSEL R137, R137, -INF , !P2 ;  /* 0xff80000089897808 */ /* 0x000fe40005000000 */
[C---:B------:R-:W-:Y:S01]  /*d160*/  ISETP.GE.AND P3, PT, R3.reuse, R4, PT ;  /* 0x000000040300720c */ /* 0x040fe20003f66270 */
[----:B-1----:R-:W-:Y:S01]  /*d170*/  FMUL.FTZ R5, R20, c[0x0][0x2ec] ;  /* 0x0000bb0014057a20 */ /* 0x002fe20000410000 */
[----:B------:R-:W-:Y:S02]  /*d180*/  ISETP.GE.AND P0, PT, R3, R2, PT ;  /* 0x000000020300720c */ /* 0x000fe40003f06270 */
[----:B------:R-:W-:Y:S01]  /*d190*/  IADD3 R3, R0, 0x49, RZ ;  /* 0x0000004900037810 */ /* 0x000fe20007ffe0ff */
[----:B------:R1:W-:Y:S01]  /*d1a0*/  MUFU.TANH R63, R5 ;  /* 0x00000005003f7308 */ /* 0x0003e20000002400 */
[----:B------:R-:W-:Y:S02]  /*d1b0*/  FSEL R92, R92, -INF , !P3 ;  /* 0xff8000005c5c7808 */ /* 0x000fe40005800000 */
[----:B------:R-:W-:Y:S01]  /*d1c0*/  ISETP.GE.AND P4, PT, R3, R4, PT ;  /* 0x000000040300720c */ /* 0x000fe20003f86270 */
[----:B--2---:R-:W-:Y:S01]  /*d1d0*/  FMUL.FTZ R6, R21, c[0x0][0x2ec] ;  /* 0x0000bb0015067a20 */ /* 0x004fe20000410000 */
[----:B------:R-:W-:-:S02]  /*d1e0*/  ISETP.GE.AND P2, PT, R3, R2, PT ;  /* 0x000000020300720c */ /* 0x000fc40003f46270 */
[C---:B------:R-:W-:Y:S01]  /*d1f0*/  IADD3 R3, R0.reuse, 0x50, RZ ;  /* 0x0000005000037810 */ /* 0x040fe20007ffe0ff */
[----:B------:R2:W4:Y:S01]  /*d200*/  MUFU.TANH R112, R6 ;  /* 0x0000000600707308 */ /* 0x0005220000002400 */
[----:B------:R-:W-:Y:S02]  /*d210*/  FSEL R139, R139, -INF , !P0 ;  /* 0xff8000008b8b7808 */ /* 0x000fe40004000000 */
[C---:B------:R-:W-:Y:S02]  /*d220*/  ISETP.GE.AND P3, PT, R3.reuse, R4, PT ;  /* 0x000000040300720c */ /* 0x040fe40003f66270 */
[----:B------:R-:W-:Y:S02]  /*d230*/  ISETP.GE.AND P0, PT, R3, R2, PT ;  /* 0x000000020300720c */ /* 0x000fe40003f06270 */
[C---:B------:R-:W-:Y:S02]  /*d240*/  IADD3 R3, R0.reuse, 0x58, RZ ;  /* 0x0000005800037810 */ /* 0x040fe40007ffe0ff */
[----:B-1----:R-:W-:-:S02]  /*d250*/  IADD3 R5, R0, 0x51, RZ ;  /* 0x0000005100057810 */ /* 0x002fc40007ffe0ff */
[----:B------:R-:W-:Y:S02]  /*d260*/  FSEL R89, R57, -INF , !P4 ;  /* 0xff80000039597808 */ /* 0x000fe40006000000 */
[C---:B------:R-:W-:Y:S02]  /*d270*/  ISETP.GE.AND P5, PT, R5.reuse, R4, PT ;  /* 0x000000040500720c */ /* 0x040fe40003fa6270 */
[----:B------:R-:W-:Y:S01]  /*d280*/  ISETP.GE.AND P1, PT, R5, R2, PT ;  /* 0x000000020500720c */ /* 0x000fe20003f26270 */
[----:B------:R-:W-:Y:S01]  /*d290*/  FMUL.FTZ R5, R22, c[0x0][0x2ec] ;  /* 0x0000bb0016057a20 */ /* 0x000fe20000410000 */
[----:B------:R-:W-:Y:S01]  /*d2a0*/  FSEL R141, R141, -INF , !P2 ;  /* 0xff8000008d8d7808 */ /* 0x000fe20005000000 */
[----:B--2---:R-:W-:Y:S01]  /*d2b0*/  FMUL.FTZ R6, R23, c[0x0][0x2ec] ;  /* 0x0000bb0017067a20 */ /* 0x004fe20000410000 */
[----:B------:R-:W-:Y:S01]  /*d2c0*/  FSEL R88, R88, -INF , !P3 ;  /* 0xff80000058587808 */ /* 0x000fe20005800000 */
[----:B---3--:R-:W-:Y:S01]  /*d2d0*/  HMMA.16816.F32 R20, R8, R48, R16 ;  /* 0x000000300814723c */ /* 0x008fe20000001810 */
[----:B------:R1:W-:Y:S01]  /*d2e0*/  MUFU.TANH R32, R5 ;  /* 0x0000000500207308 */ /* 0x0003e20000002400 */
[----:B------:R-:W-:-:S02]  /*d2f0*/  FSEL R142, R142, -INF , !P0 ;  /* 0xff8000008e8e7808 */ /* 0x000fc40004000000 */
[C---:B------:R-:W-:Y:S02]  /*d300*/  ISETP.GE.AND P4, PT, R3.reuse, R4, PT ;  /* 0x000000040300720c */ /* 0x040fe40003f86270 */
[----:B------:R-:W-:Y:S02]  /*d310*/  ISETP.GE.AND P2, PT, R3, R2, PT ;  /* 0x000000020300720c */ /* 0x000fe40003f46270 */
[----:B------:R-:W-:Y:S01]  /*d320*/  HMMA.16816.F32 R16, R12, R30, RZ ;  /* 0x0000001e0c10723c */ /* 0x000fe200000018ff */
[----:B------:R-:W2:Y:S01]  /*d330*/  LDSM.16.M88.4 R28, [R167+0x3400] ;  /* 0x00340000a71c783b */ /* 0x000ea20000000200 */
[----:B------:R-:W-:Y:S01]  /*d340*/  IADD3 R3, R0, 0x60, RZ ;  /* 0x0000006000037810 */ /* 0x000fe20007ffe0ff */
[----:B------:R3:W2:Y:S01]  /*d350*/  MUFU.TANH R109, R6 ;  /* 0x00000006006d7308 */ /* 0x0006a20000002400 */
[----:B------:R-:W-:Y:S02]  /*d360*/  FSEL R91, R91, -INF , !P5 ;  /* 0xff8000005b5b7808 */ /* 0x000fe40006800000 */
[----:B------:R-:W-:-:S02]  /*d370*/  FSEL R145, R145, -INF , !P1 ;  /* 0xff80000091917808 */ /* 0x000fc40004800000 */
[----:B------:R-:W-:Y:S02]  /*d380*/  FSEL R87, R87, -INF , !P4 ;  /* 0xff80000057577808 */ /* 0x000fe40006000000 */
[C---:B-1----:R-:W-:Y:S02]  /*d390*/  IADD3 R5, R0.reuse, 0x59, RZ ;  /* 0x0000005900057810 */ /* 0x042fe40007ffe0ff */
[----:B------:R-:W-:Y:S02]  /*d3a0*/  FSEL R143, R143, -INF , !P2 ;  /* 0xff8000008f8f7808 */ /* 0x000fe40005000000 */
[C---:B------:R-:W-:Y:S02]  /*d3b0*/  ISETP.GE.AND P3, PT, R5.reuse, R4, PT ;  /* 0x000000040500720c */ /* 0x040fe40003f66270 */
[----:B------:R-:W-:Y:S02]  /*d3c0*/  ISETP.GE.AND P0, PT, R5, R2, PT ;  /* 0x000000020500720c */ /* 0x000fe40003f06270 */
[----:B------:R-:W-:Y:S01]  /*d3d0*/  IADD3 R5, R0, 0x61, RZ ;  /* 0x0000006100057810 */ /* 0x000fe20007ffe0ff */
[----:B---3--:R-:W-:Y:S01]  /*d3e0*/  FMUL.FTZ R6, R25, c[0x0][0x2ec] ;  /* 0x0000bb0019067a20 */ /* 0x008fe20000410000 */
[----:B------:R-:W-:-:S02]  /*d3f0*/  ISETP.GE.AND P5, PT, R3, R4, PT ;  /* 0x000000040300720c */ /* 0x000fc40003fa6270 */
[----:B------:R-:W-:Y:S01]  /*d400*/  ISETP.GE.AND P1, PT, R3, R2, PT ;  /* 0x000000020300720c */ /* 0x000fe20003f26270 */
[----:B------:R1:W-:Y:S01]  /*d410*/  MUFU.TANH R64, R6 ;  /* 0x0000000600407308 */ /* 0x0003e20000002400 */
[C---:B------:R-:W-:Y:S01]  /*d420*/  ISETP.GE.AND P4, PT, R5.reuse, R4, PT ;  /* 0x000000040500720c */ /* 0x040fe20003f86270 */
[----:B------:R-:W-:Y:S01]  /*d430*/  FMUL.FTZ R3, R24, c[0x0][0x2ec] ;  /* 0x0000bb0018037a20 */ /* 0x000fe20000410000 */
[----:B------:R-:W-:Y:S02]  /*d440*/  ISETP.GE.AND P2, PT, R5, R2, PT ;  /* 0x000000020500720c */ /* 0x000fe40003f46270 */
[----:B------:R-:W-:Y:S02]  /*d450*/  IADD3 R5, R0, 0x69, RZ ;  /* 0x0000006900057810 */ /* 0x000fe40007ffe0ff */
[----:B------:R-:W-:Y:S01]  /*d460*/  FSEL R84, R84, -INF , !P5 ;  /* 0xff80000054547808 */ /* 0x000fe20006800000 */
[----:B------:R3:W2:Y:S01]  /*d470*/  MUFU.TANH R68, R3 ;  /* 0x0000000300447308 */ /* 0x0006a20000002400 */
[----:B------:R-:W-:-:S02]  /*d480*/  FSEL R146, R146, -INF , !P1 ;  /* 0xff80000092927808 */ /* 0x000fc40004800000 */
[C---:B------:R-:W-:Y:S02]  /*d490*/  ISETP.GE.AND P5, PT, R5.reuse, R4, PT ;  /* 0x000000040500720c */ /* 0x040fe40003fa6270 */
[----:B------:R-:W-:Y:S01]  /*d4a0*/  ISETP.GE.AND P1, PT, R5, R2, PT ;  /* 0x000000020500720c */ /* 0x000fe20003f26270 */
[----:B------:R-:W-:Y:S01]  /*d4b0*/  FMUL.FTZ R5, R27, c[0x0][0x2ec] ;  /* 0x0000bb001b057a20 */ /* 0x000fe20000410000 */
[----:B------:R-:W-:Y:S01]  /*d4c0*/  FSEL R85, R85, -INF , !P3 ;  /* 0xff80000055557808 */ /* 0x000fe20005800000 */
[----:B-1----:R-:W-:Y:S01]  /*d4d0*/  FMUL.FTZ R6, R26, c[0x0][0x2ec] ;  /* 0x0000bb001a067a20 */ /* 0x002fe20000410000 */
[----:B------:R-:W-:Y:S01]  /*d4e0*/  FSEL R144, R144, -INF , !P0 ;  /* 0xff80000090907808 */ /* 0x000fe20004000000 */
[----:B------:R-:W-:Y:S01]  /*d4f0*/  HMMA.16816.F32 R24, R8, R50, R16 ;  /* 0x000000320818723c */ /* 0x000fe20000001810 */
[----:B------:R1:W-:Y:S01]  /*d500*/  MUFU.TANH R61, R5 ;  /* 0x00000005003d7308 */ /* 0x0003e20000002400 */
[----:B------:R-:W-:Y:S02]  /*d510*/  FSEL R81, R81, -INF , !P5 ;  /* 0xff80000051517808 */ /* 0x000fe40006800000 */
[----:B------:R-:W-:-:S02]  /*d520*/  FSEL R148, R148, -INF , !P1 ;  /* 0xff80000094947808 */ /* 0x000fc40004800000 */
[C---:B---3--:R-:W-:Y:S02]  /*d530*/  IADD3 R3, R0.reuse, 0x68, RZ ;  /* 0x0000006800037810 */ /* 0x048fe40007ffe0ff */
[----:B------:R-:W-:Y:S01]  /*d540*/  HMMA.16816.F32 R16, R12, R40, RZ ;  /* 0x000000280c10723c */ /* 0x000fe200000018ff */
[----:B------:R3:W2:Y:S01]  /*d550*/  MUFU.TANH R59, R6 ;  /* 0x00000006003b7308 */ /* 0x0006a20000002400 */
[C---:B------:R-:W-:Y:S02]  /*d560*/  ISETP.GE.AND P3, PT, R3.reuse, R4, PT ;  /* 0x000000040300720c */ /* 0x040fe40003f66270 */
[----:B------:R-:W-:Y:S02]  /*d570*/  ISETP.GE.AND P0, PT, R3, R2, PT ;  /* 0x000000020300720c */ /* 0x000fe40003f06270 */
[----:B------:R-:W-:Y:S02]  /*d580*/  IADD3 R3, R0, 0x70, RZ ;  /* 0x0000007000037810 */ /* 0x000fe40007ffe0ff */
[----:B------:R-:W-:Y:S01]  /*d590*/  FSEL R86, R86, -INF , !P4 ;  /* 0xff80000056567808 */ /* 0x000fe20006000000 */
[----:B-1----:R-:W-:Y:S01]  /*d5a0*/  FMUL.FTZ R5, R20, c[0x0][0x2ec] ;  /* 0x0000bb0014057a20 */ /* 0x002fe20000410000 */
[----:B------:R-:W-:-:S02]  /*d5b0*/  FSEL R149, R149, -INF , !P2 ;  /* 0xff80000095957808 */ /* 0x000fc40005000000 */
[C---:B------:R-:W-:Y:S01]  /*d5c0*/  ISETP.GE.AND P4, PT, R3.reuse, R4, PT ;  /* 0x000000040300720c */ /* 0x040fe20003f86270 */
[----:B------:R1:W1:Y:S01]  /*d5d0*/  MUFU.TANH R57, R5 ;  /* 0x0000000500397308 */ /* 0x0002620000002400 */
[----:B------:R-:W-:Y:S02]  /*d5e0*/  ISETP.GE.AND P2, PT, R3, R2, PT ;  /* 0x000000020300720c */ /* 0x000fe40003f46270 */
[----:B------:R-:W-:Y:S01]  /*d5f0*/  IADD3 R3, R0, 0x71, RZ ;  /* 0x0000007100037810 */ /* 0x000fe20007ffe0ff */
[----:B---3--:R-:W-:Y:S01]  /*d600*/  FMUL.FTZ R6, R21, c[0x0][0x2ec] ;  /* 0x0000bb0015067a20 */ /* 0x008fe20000410000 */
[----:B------:R-:W-:Y:S02]  /*d610*/  FSEL R83, R83, -INF , !P3 ;  /* 0xff80000053537808 */ /* 0x000fe40005800000 */
[----:B------:R-:W-:Y:S01]  /*d620*/  FSEL R147, R147, -INF , !P0 ;  /* 0xff80000093937808 */ /* 0x000fe20004000000 */
[----:B------:R3:W-:Y:S01]  /*d630*/  MUFU.TANH R58, R6 ;  /* 0x00000006003a7308 */ /* 0x0007e20000002400 */
[----:B------:R-:W-:-:S02]  /*d640*/  ISETP.GE.AND P3, PT, R3, R4, PT ;  /* 0x000000040300720c */ /* 0x000fc40003f66270 */
[----:B------:R-:W-:Y:S02]  /*d650*/  ISETP.GE.AND P0, PT, R3, R2, PT ;  /* 0x000000020300720c */ /* 0x000fe40003f06270 */
[----:B------:R-:W-:Y:S02]  /*d660*/  IADD3 R3, R0, 0x79, RZ ;  /* 0x0000007900037810 */ /* 0x000fe40007ffe0ff */
[----:B------:R-:W-:Y:S02]  /*d670*/  FSEL R80, R80, -INF , !P4 ;  /* 0xff80000050507808 */ /* 0x000fe40006000000 */
[----:B-1----:R-:W-:Y:S02]  /*d680*/  IADD3 R5, R0, 0x78, RZ ;  /* 0x0000007800057810 */ /* 0x002fe40007ffe0ff */
[----:B------:R-:W-:Y:S02]  /*d690*/  FSEL R150, R150, -INF , !P2 ;  /* 0xff80000096967808 */ /* 0x000fe40005000000 */
[----:B------:R-:W-:-:S02]  /*d6a0*/  ISETP.GE.AND P5, PT, R5, R4, PT ;  /* 0x000000040500720c */ /* 0x000fc40003fa6270 */
[----:B------:R-:W-:Y:S01]  /*d6b0*/  ISETP.GE.AND P1, PT, R5, R2, PT ;  /* 0x000000020500720c */ /* 0x000fe20003f26270 */
[----:B------:R-:W-:Y:S01]  /*d6c0*/  FMUL.FTZ R5, R22, c[0x0][0x2ec] ;  /* 0x0000bb0016057a20 */ /* 0x000fe20000410000 */
[----:B------:R-:W-:Y:S01]  /*d6d0*/  FSEL R79, R79, -INF , !P3 ;  /* 0xff8000004f4f7808 */ /* 0x000fe20005800000 */
[----:B---3--:R-:W-:Y:S01]  /*d6e0*/  FMUL.FTZ R6, R23, c[0x0][0x2ec] ;  /* 0x0000bb0017067a20 */ /* 0x008fe20000410000 */
[----:B------:R-:W-:Y:S01]  /*d6f0*/  FSEL R155, R155, -INF , !P0 ;  /* 0xff8000009b9b7808 */ /* 0x000fe20004000000 */
[----:B--2---:R-:W-:Y:S01]  /*d700*/  HMMA.16816.F32 R20, R8, R28, R16 ;  /* 0x0000001c0814723c */ /* 0x004fe20000001810 */
[----:B------:R1:W2:Y:S01]  /*d710*/  MUFU.TANH R54, R5 ;  /* 0x0000000500367308 */ /* 0x0002a20000002400 */
[C---:B------:R-:W-:Y:S02]  /*d720*/  ISETP.GE.AND P4, PT, R3.reuse, R4, PT ;  /* 0x000000040300720c */ /* 0x040fe40003f86270 */
[----:B------:R-:W-:Y:S02]  /*d730*/  ISETP.GE.AND P2, PT, R3, R2, PT ;  /* 0x000000020300720c */ /* 0x000fe40003f46270 */
[----:B------:R-:W-:-:S02]  /*d740*/  IADD3 R3, R0, 0x81, RZ ;  /* 0x0000008100037810 */ /* 0x000fc40007ffe0ff */
[----:B------:R-:W-:Y:S01]  /*d750*/  HMMA.16816.F32 R16, R12, R42, RZ ;  /* 0x0000002a0c10723c */ /* 0x000fe200000018ff */
[----:B------:R-:W3:Y:S01]  /*d760*/  LDSM.16.M88.4 R40, [R167+0x3800] ;  /* 0x00380000a728783b */ /* 0x000ee20000000200 */
[----:B------:R-:W-:Y:S01]  /*d770*/  FSEL R82, R82, -INF , !P5 ;  /* 0xff80000052527808 */ /* 0x000fe20006800000 */
[----:B------:R2:W2:Y:S01]  /*d780*/  MUFU.TANH R55, R6 ;  /* 0x0000000600377308 */ /* 0x0004a20000002400 */
[----:B------:R-:W-:Y:S02]  /*d790*/  FSEL R156, R52, -INF , !P1 ;  /* 0xff800000349c7808 */ /* 0x000fe40004800000 */
[----:B------:R-:W-:Y:S02]  /*d7a0*/  FSEL R78, R78, -INF , !P4 ;  /* 0xff8000004e4e7808 */ /* 0x000fe40006000000 */
[----:B------:R-:W-:Y:S02]  /*d7b0*/  FSEL R151, R151, -INF , !P2 ;  /* 0xff80000097977808 */ /* 0x000fe40005000000 */
[----:B-1----:R-:W-:-:S02]  /*d7c0*/  IADD3 R5, R0, 0x80, RZ ;  /* 0x0000008000057810 */ /* 0x002fc40007ffe0ff */
[-C--:B------:R-:W-:Y:S02]  /*d7d0*/  ISETP.GE.AND P5, PT, R3, R4.reuse, PT ;  /* 0x000000040300720c */ /* 0x080fe40003fa6270 */
[C---:B------:R-:W-:Y:S02]  /*d7e0*/  ISETP.GE.AND P3, PT, R5.reuse, R4, PT ;  /* 0x000000040500720c */ /* 0x040fe40003f66270 */
[-C--:B------:R-:W-:Y:S02]  /*d7f0*/  ISETP.GE.AND P0, PT, R5, R2.reuse, PT ;  /* 0x000000020500720c */ /* 0x080fe40003f06270 */
[----:B------:R-:W-:Y:S01]  /*d800*/  IADD3 R5, R0, 0x88, RZ ;  /* 0x0000008800057810 */ /* 0x000fe20007ffe0ff */
[----:B--2---:R-:W-:Y:S01]  /*d810*/  FMUL.FTZ R6, R25, c[0x0][0x2ec] ;  /* 0x0000bb0019067a20 */ /* 0x004fe20000410000 */
[----:B------:R-:W-:Y:S01]  /*d820*/  ISETP.GE.AND P1, PT, R3, R2, PT ;  /* 0x000000020300720c */ /* 0x000fe20003f26270 */
[----:B------:R-:W-:Y:S01]  /*d830*/  FMUL.FTZ R3, R24, c[0x0][0x2ec] ;  /* 0x0000bb0018037a20 */ /* 0x000fe20000410000 */
[C---:B------:R-:W-:Y:S01]  /*d840*/  ISETP.GE.AND P4, PT, R5.reuse, R4, PT ;  /* 0x000000040500720c */ /* 0x040fe20003f86270 */
[----:B------:R1:W2:Y:S01]  /*d850*/  MUFU.TANH R53, R6 ;  /* 0x0000000600357308 */ /* 0x0002a20000002400 */
[----:B------:R-:W-:-:S02]  /*d860*/  ISETP.GE.AND P2, PT, R5, R2, PT ;  /* 0x000000020500720c */ /* 0x000fc40003f46270 */
[----:B------:R-:W-:Y:S02]  /*d870*/  IADD3 R5, R0, 0x90, RZ ;  /* 0x0000009000057810 */ /* 0x000fe40007ffe0ff */
[----:B------:R-:W-:Y:S02]  /*d880*/  FSEL R154, R75, -INF , !P0 ;  /* 0xff8000004b9a7808 */ /* 0x000fe40004000000 */
[----:B------:R-:W-:Y:S01]  /*d890*/  FSEL R75, R159, -INF , !P5 ;  /* 0xff8000009f4b7808 */ /* 0x000fe20006800000 */
[----:B------:R2:W-:Y:S01]  /*d8a0*/  MUFU.TANH R52, R3 ;  /* 0x0000000300347308 */ /* 0x0005e20000002400 */
[----:B------:R-:W-:Y:S02]  /*d8b0*/  FSEL R157, R157, -INF , !P1 ;  /* 0xff8000009d9d7808 */ /* 0x000fe40004800000 */
[C---:B------:R-:W-:Y:S02]  /*d8c0*/  ISETP.GE.AND P5, PT, R5.reuse, R4, PT ;  /* 0x000000040500720c */ /* 0x040fe40003fa6270 */
[----:B------:R-:W-:Y:S01]  /*d8d0*/  ISETP.GE.AND P1, PT, R5, R2, PT ;  /* 0x000000020500720c */ /* 0x000fe20003f26270 */
[----:B------:R-:W-:Y:S01]  /*d8e0*/  FMUL.FTZ R5, R27, c[0x0][0x2ec] ;  /* 0x0000bb001b057a20 */ /* 0x000fe20000410000 */
[----:B------:R-:W-:Y:S01]  /*d8f0*/  FSEL R76, R76, -INF , !P3 ;  /* 0xff8000004c4c7808 */ /* 0x000fe20005800000 */
[----:B-1----:R-:W-:Y:S01]  /*d900*/  FMUL.FTZ R6, R26, c[0x0][0x2ec] ;  /* 0x0000bb001a067a20 */ /* 0x002fe20000410000 */
[----:B------:R-:W-:Y:S01]  /*d910*/  FSEL R159, R74, -INF , !P2 ;  /* 0xff8000004a9f7808 */ /* 0x000fe20005000000 */
[----:B------:R-:W-:Y:S01]  /*d920*/  HMMA.16816.F32 R24, R8, R30, R16 ;  /* 0x0000001e0818723c */ /* 0x000fe20000001810 */
[----:B------:R-:W1:Y:S01]  /*d930*/  LDSM.16.M88.4 R28, [R164+0x4c00] ;  /* 0x004c0000a41c783b */ /* 0x000e620000000200 */
[----:B------:R3:W1:Y:S01]  /*d940*/  MUFU.TANH R51, R5 ;  /* 0x0000000500337308 */ /* 0x0006620000002400 */
[----:B------:R-:W-:-:S02]  /*d950*/  FSEL R73, R73, -INF , !P5 ;  /* 0xff80000049497808 */ /* 0x000fc40006800000 */
[----:B------:R-:W-:Y:S02]  /*d960*/  FSEL R77, R77, -INF , !P4 ;  /* 0xff8000004d4d7808 */ /* 0x000fe40006000000 */
[----:B--2---:R-:W-:Y:S01]  /*d970*/  IADD3 R3, R0, 0x89, RZ ;  /* 0x0000008900037810 */ /* 0x004fe20007ffe0ff */
[----:B------:R-:W-:Y:S01]  /*d980*/  HMMA.16816.F32 R16, R12, R36, RZ ;  /* 0x000000240c10723c */ /* 0x000fe200000018ff */
[----:B------:R-:W-:Y:S01]  /*d990*/  FSEL R99, R99, -INF , !P6 ;  /* 0xff80000063637808 */ /* 0x000fe20007000000 */
[----:B------:R2:W1:Y:S01]  /*d9a0*/  MUFU.TANH R50, R6 ;  /* 0x0000000600327308 */ /* 0x0004620000002400 */
[C---:B------:R-:W-:Y:S02]  /*d9b0*/  ISETP.GE.AND P3, PT, R3.reuse, R4, PT ;  /* 0x000000040300720c */ /* 0x040fe40003f66270 */
[----:B------:R-:W-:Y:S02]  /*d9c0*/  ISETP.GE.AND P0, PT, R3, R2, PT ;  /* 0x000000020300720c */ /* 0x000fe40003f06270 */
[----:B------:R-:W-:-:S02]  /*d9d0*/  FSEL R74, R158, -INF , !P3 ;  /* 0xff8000009e4a7808 */ /* 0x000fc40005800000 */
[----:B------:R-:W-:Y:S01]  /*d9e0*/  FSEL R158, R140, -INF , !P0 ;  /* 0xff8000008c9e7808 */ /* 0x000fe20004000000 */
[----:B---3--:R-:W-:Y:S01]  /*d9f0*/  FMUL.FTZ R5, R20, c[0x0][0x2ec] ;  /* 0x0000bb0014057a20 */ /* 0x008fe20000410000 */
[----:B-----5:R-:W-:Y:S02]  /*da00*/  FSEL R140, R72, -INF , !P1 ;  /* 0xff800000488c7808 */ /* 0x020fe40004800000 */
[----:B------:R-:W-:Y:S01]  /*da10*/  IADD3 R3, R0, 0x91, RZ ;  /* 0x0000009100037810 */ /* 0x000fe20007ffe0ff */
[----:B------:R3:W-:Y:S03]  /*da20*/  MUFU.TANH R49, R5 ;  /* 0x0000000500317308 */ /* 0x0007e60000002400 */
[----:B------:R-:W-:Y:S01]  /*da30*/  ISETP.GE.AND P4, PT, R3, R4, PT ;  /* 0x000000040300720c */ /* 0x000fe20003f86270 */
[----:B--2---:R-:W-:Y:S01]  /*da40*/  FMUL.FTZ R6, R21, c[0x0][0x2ec] ;  /* 0x0000bb0015067a20 */ /* 0x004fe20000410000 */
[----:B------:R-:W-:-:S02]  /*da50*/  ISETP.GE.AND P2, PT, R3, R2, PT ;  /* 0x000000020300720c */ /* 0x000fc40003f46270 */
[----:B------:R-:W-:Y:S01]  /*da60*/  IADD3 R3, R0, 0x98, RZ ;  /* 0x0000009800037810 */ /* 0x000fe20007ffe0ff */
[----:B------:R2:W-:Y:S01]  /*da70*/  MUFU.TANH R48, R6 ;  /* 0x0000000600307308 */ /* 0x0005e20000002400 */
[----:B------:R-:W-:Y:S02]  /*da80*/  FSEL R160, R44, -INF , !P2 ;  /* 0xff8000002ca07808 */ /* 0x000fe40005000000 */
[C---:B------:R-:W-:Y:S02]  /*da90*/  ISETP.GE.AND P3, PT, R3.reuse, R4, PT ;  /* 0x000000040300720c */ /* 0x040fe40003f66270 */
[----:B------:R-:W-:Y:S02]  /*daa0*/  ISETP.GE.AND P0, PT, R3, R2, PT ;  /* 0x000000020300720c */ /* 0x000fe40003f06270 */
[C---:B------:R-:W-:Y:S02]  /*dab0*/  IADD3 R3, R0.reuse, 0xa0, RZ ;  /* 0x000000a000037810 */ /* 0x040fe40007ffe0ff */
[----:B---3--:R-:W-:-:S02]  /*dac0*/  IADD3 R5, R0, 0x99, RZ ;  /* 0x0000009900057810 */ /* 0x008fc40007ffe0ff */
[----:B------:R-:W-:Y:S02]  /*dad0*/  FSEL R72, R128, -INF , !P4 ;  /* 0xff80000080487808 */ /* 0x000fe40006000000 */
[C---:B------:R-:W-:Y:S02]  /*dae0*/  ISETP.GE.AND P5, PT, R5.reuse, R4, PT ;  /* 0x000000040500720c */ /* 0x040fe40003fa6270 */
[----:B------:R-:W-:Y:S01]  /*daf0*/  ISETP.GE.AND P1, PT, R5, R2, PT ;  /* 0x000000020500720c */ /* 0x000fe20003f26270 */
[----:B------:R-:W-:Y:S01]  /*db00*/  FMUL.FTZ R5, R22, c[0x0][0x2ec] ;  /* 0x0000bb0016057a20 */ /* 0x000fe20000410000 */
[----:B------:R-:W-:Y:S01]  /*db10*/  FSEL R71, R71, -INF , !P3 ;  /* 0xff80000047477808 */ /* 0x000fe20005800000 */
[----:B--2---:R-:W-:Y:S01]  /*db20*/  FMUL.FTZ R6, R23, c[0x0][0x2ec] ;  /* 0x0000bb0017067a20 */ /* 0x004fe20000410000 */
[----:B------:R-:W-:Y:S01]  /*db30*/  FSEL R161, R47, -INF , !P0 ;  /* 0xff8000002fa17808 */ /* 0x000fe20004000000 */
[----:B------:R-:W-:Y:S01]  /*db40*/  HMMA.16816.F32 R20, R8, R40, R16 ;  /* 0x000000280814723c */ /* 0x000fe20000001810 */
[----:B------:R2:W3:Y:S01]  /*db50*/  MUFU.TANH R44, R5 ;  /* 0x00000005002c7308 */ /* 0x0004e20000002400 */
[----:B------:R-:W-:-:S02]  /*db60*/  ISETP.GE.AND P4, PT, R3, R4, PT ;  /* 0x000000040300720c */ /* 0x000fc40003f86270 */
[----:B------:R-:W-:Y:S02]  /*db70*/  ISETP.GE.AND P2, PT, R3, R2, PT ;  /* 0x000000020300720c */ /* 0x000fe40003f46270 */
[----:B------:R-:W-:Y:S02]  /*db80*/  IADD3 R3, R0, 0xa8, RZ ;  /* 0x000000a800037810 */ /* 0x000fe40007ffe0ff */
[----:B------:R-:W-:Y:S01]  /*db90*/  HMMA.16816.F32 R16, R12, R38, RZ ;  /* 0x000000260c10723c */ /* 0x000fe200000018ff */
[----:B------:R-:W5:Y:S01]  /*dba0*/  LDSM.16.M88.4 R36, [R167+0x3c00] ;  /* 0x003c0000a724783b */ /* 0x000f620000000200 */
[----:B------:R-:W-:Y:S01]  /*dbb0*/  FSEL R70, R70, -INF , !P5 ;  /* 0xff80000046467808 */ /* 0x000fe20006800000 */
[----:B------:R1:W1:Y:S01]  /*dbc0*/  MUFU.TANH R47, R6 ;  /* 0x00000006002f7308 */ /* 0x0002620000002400 */
[----:B------:R-:W-:Y:S01]  /*dbd0*/  FSEL R162, R67, -INF , !P1 ;  /* 0xff80000043a27808 */ /* 0x000fe20004800000 */
[----:B------:R-:W-:-:S04]  /*dbe0*/  DEPBAR.LE SB0, 0x0 ;  /* 0x000080000000791a */ /* 0x000fc80000000000 */
[C---:B--2---:R-:W-:Y:S02]  /*dbf0*/  IADD3 R5, R0.reuse, 0xa1, RZ ;  /* 0x000000a100057810 */ /* 0x044fe40007ffe0ff */
[----:B------:R-:W-:Y:S01]  /*dc00*/  FSEL R69, R69, -INF , !P4 ;  /* 0xff80000045457808 */ /* 0x000fe20006000000 */
[----:B------:R-:W-:Y:S01]  /*dc10*/  BAR.SYNC.DEFER_BLOCKING 0x0 ;  /* 0x0000000000007b1d */ /* 0x000fe20000010000 */
[C---:B------:R-:W-:Y:S02]  /*dc20*/  ISETP.GE.AND P3, PT, R5.reuse, R4, PT ;  /* 0x000000040500720c */ /* 0x040fe40003f66270 */
[----:B------:R-:W-:Y:S02]  /*dc30*/  ISETP.GE.AND P0, PT, R5, R2, PT ;  /* 0x000000020500720c */ /* 0x000fe40003f06270 */
[----:B------:R-:W-:Y:S02]  /*dc40*/  IADD3 R5, R0, 0xa9, RZ ;  /* 0x000000a900057810 */ /* 0x000fe40007ffe0ff */
[----:B------:R-:W-:Y:S01]  /*dc50*/  FSEL R128, R35, -INF , !P2 ;  /* 0xff80000023807808 */ /* 0x000fe20005000000 */
[----:B-1----:R-:W-:Y:S01]  /*dc60*/  FMUL.FTZ R6, R25, c[0x0][0x2ec] ;  /* 0x0000bb0019067a20 */ /* 0x002fe20000410000 */
[----:B------:R-:W-:-:S02]  /*dc70*/  ISETP.GE.AND P5, PT, R3, R4, PT ;  /* 0x000000040300720c */ /* 0x000fc40003fa6270 */
[----:B------:R-:W-:Y:S01]  /*dc80*/  ISETP.GE.AND P1, PT, R3, R2, PT ;  /* 0x000000020300720c */ /* 0x000fe20003f26270 */
[----:B------:R-:W-:Y:S01]  /*dc90*/  FMUL.FTZ R3, R24, c[0x0][0x2ec] ;  /* 0x0000bb0018037a20 */ /* 0x000fe20000410000 */
[C---:B------:R-:W-:Y:S01]  /*dca0*/  ISETP.GE.AND P4, PT, R5.reuse, R4, PT ;  /* 0x000000040500720c */ /* 0x040fe20003f86270 */
[----:B------:R1:W2:Y:S01]  /*dcb0*/  MUFU.TANH R41, R6 ;  /* 0x0000000600297308 */ /* 0x0002a20000002400 */
[----:B------:R-:W-:Y:S02]  /*dcc0*/  ISETP.GE.AND P2, PT, R5, R2, PT ;  /* 0x000000020500720c */ /* 0x000fe40003f46270 */
[----:B------:R-:W-:Y:S02]  /*dcd0*/  IADD3 R5, R0, 0xb1, RZ ;  /* 0x000000b100057810 */ /* 0x000fe40007ffe0ff */
[----:B------:R-:W-:Y:S02]  /*dce0*/  FSEL R66, R66, -INF , !P5 ;  /* 0xff80000042427808 */ /* 0x000fe40006800000 */
[----:B------:R-:W-:Y:S01]  /*dcf0*/  FSEL R191, R7, -INF , !P1 ;  /* 0xff80000007bf7808 */ /* 0x000fe20004800000 */
[----:B------:R2:W-:Y:S01]  /*dd00*/  MUFU.TANH R40, R3 ;  /* 0x0000000300287308 */ /* 0x0005e20000002400 */
[----:B------:R-:W-:-:S02]  /*dd10*/  ISETP.GE.AND P5, PT, R5, R4, PT ;  /* 0x000000040500720c */ /* 0x000fc40003fa6270 */
[----:B------:R-:W-:Y:S01]  /*dd20*/  ISETP.GE.AND P1, PT, R5, R2, PT ;  /* 0x000000020500720c */ /* 0x000fe20003f26270 */
[----:B------:R-:W-:Y:S01]  /*dd30*/  FMUL.FTZ R5, R27, c[0x0][0x2ec] ;  /* 0x0000bb001b057a20 */ /* 0x000fe20000410000 */
[----:B------:R-:W-:Y:S02]  /*dd40*/  FSEL R67, R116, -INF , !P3 ;  /* 0xff80000074437808 */ /* 0x000fe40005800000 */
[----:B------:R-:W-:Y:S01]  /*dd50*/  FSEL R116, R34, -INF , !P0 ;  /* 0xff80000022747808 */ /* 0x000fe20004000000 */
[----:B-1----:R-:W-:Y:S01]  /*dd60*/  FMUL.FTZ R6, R26, c[0x0][0x2ec] ;  /* 0x0000bb001a067a20 */ /* 0x002fe20000410000 */
[----:B------:R1:W1:Y:S01]  /*dd70*/  MUFU.TANH R35, R5 ;  /* 0x0000000500237308 */ /* 0x0002620000002400 */
[----:B------:R-:W-:Y:S01]  /*dd80*/  HMMA.16816.F32 R24, R8, R42, R16 ;  /* 0x0000002a0818723c */ /* 0x000fe20000001810 */
[----:B------:R-:W-:Y:S02]  /*dd90*/  FSEL R163, R62, -INF , !P2 ;  /* 0xff8000003ea37808 */ /* 0x000fe40005000000 */
[----:B----4-:R-:W-:-:S02]  /*dda0*/  FSEL R62, R112, -INF , !P5 ;  /* 0xff800000703e7808 */ /* 0x010fc40006800000 */
[----:B------:R-:W-:Y:S02]  /*ddb0*/  FSEL R65, R65, -INF , !P4 ;  /* 0xff80000041417808 */ /* 0x000fe40006000000 */
[----:B--2---:R-:W-:Y:S01]  /*ddc0*/  IADD3 R3, R0, 0xb0, RZ ;  /* 0x000000b000037810 */ /* 0x004fe20007ffe0ff */
[C---:B------:R-:W-:Y:S01]  /*ddd0*/  HMMA.16816.F32 R16, R12.reuse, R28, RZ ;  /* 0x0000001c0c10723c */ /* 0x040fe200000018ff */
[----:B------:R-:W-:Y:S01]  /*dde0*/  FSEL R112, R109, -INF , !P1 ;  /* 0xff8000006d707808 */ /* 0x000fe20004800000 */
[----:B------:R2:W-:Y:S01]  /*ddf0*/  MUFU.TANH R34, R6 ;  /* 0x0000000600227308 */ /* 0x0005e20000002400 */
[C---:B------:R-:W-:Y:S02]  /*de00*/  ISETP.GE.AND P3, PT, R3.reuse, R4, PT ;  /* 0x000000040300720c */ /* 0x040fe40003f66270 */
[----:B------:R-:W-:Y:S01]  /*de10*/  ISETP.GE.AND P0, PT, R3, R2, PT ;  /* 0x000000020300720c */ /* 0x000fe20003f06270 */
[----:B-1----:R-:W-:Y:S01]  /*de20*/  FMUL.FTZ R5, R20, c[0x0][0x2ec] ;  /* 0x0000bb0014057a20 */ /* 0x002fe20000410000 */
[----:B------:R-:W-:Y:S01]  /*de30*/  IADD3 R3, R0, 0xb8, RZ ;  /* 0x000000b800037810 */ /* 0x000fe20007ffe0ff */
[----:B------:R-:W-:Y:S01]  /*de40*/  HMMA.16816.F32 R12, R12, R30, RZ ;  /* 0x0000001e0c0c723c */ /* 0x000fe200000018ff */
[----:B------:R-:W-:Y:S01]  /*de50*/  FSEL R63, R63, -INF , !P3 ;  /* 0xff8000003f3f7808 */ /* 0x000fe20005800000 */
[----:B------:R1:W-:Y:S01]  /*de60*/  MUFU.TANH R7, R5 ;  /* 0x0000000500077308 */ /* 0x0003e20000002400 */
[----:B------:R-:W-:-:S02]  /*de70*/  ISETP.GE.AND P4, PT, R3, R4, PT ;  /* 0x000000040300720c */ /* 0x000fc40003f86270 */
[----:B------:R-:W-:Y:S02]  /*de80*/  ISETP.GE.AND P2, PT, R3, R2, PT ;  /* 0x000000020300720c */ /* 0x000fe40003f46270 */
[----:B------:R-:W-:Y:S02]  /*de90*/  IADD3 R3, R0, 0xb9, RZ ;  /* 0x000000b900037810 */ /* 0x000fe40007ffe0ff */
[----:B------:R-:W-:Y:S01]  /*dea0*/  FSEL R192, R32, -INF , !P0 ;  /* 0xff80000020c07808 */ /* 0x000fe20004000000 */
[----:B--2---:R-:W-:Y:S01]  /*deb0*/  FMUL.FTZ R6, R21, c[0x0][0x2ec] ;  /* 0x0000bb0015067a20 */ /* 0x004fe20000410000 */
[C---:B------:R-:W-:Y:S02]  /*dec0*/  ISETP.GE.AND P3, PT, R3.reuse, R4, PT ;  /* 0x000000040300720c */ /* 0x040fe40003f66270 */
[----:B------:R-:W-:Y:S01]  /*ded0*/  ISETP.GE.AND P0, PT, R3, R2, PT ;  /* 0x000000020300720c */ /* 0x000fe20003f06270 */
[----:B------:R2:W-:Y:S01]  /*dee0*/  MUFU.TANH R32, R6 ;  /* 0x0000000600207308 */ /* 0x0005e20000002400 */
[----:B------:R-:W-:Y:S01]  /*def0*/  IADD3 R3, R0, 0xc1, RZ ;  /* 0x000000c100037810 */ /* 0x000fe20007ffe0ff */
[----:B-----5:R-:W-:Y:S01]  /*df00*/  HMMA.16816.F32 R16, R8, R36, R16 ;  /* 0x000000240810723c */ /* 0x020fe20000001810 */
[----:B------:R-:W-:-:S02]  /*df10*/  FSEL R43, R68, -INF , !P4 ;  /* 0xff800000442b7808 */ /* 0x000fc40006000000 */
[----:B-1----:R-:W-:Y:S02]  /*df20*/  IADD3 R5, R0, 0xc0, RZ ;  /* 0x000000c000057810 */ /* 0x002fe40007ffe0ff */
[----:B------:R-:W-:Y:S02]  /*df30*/  FSEL R195, R59, -INF , !P2 ;  /* 0xff8000003bc37808 */ /* 0x000fe40005000000 */
[C---:B------:R-:W-:Y:S01]  /*df40*/  ISETP.GE.AND P5, PT, R5.reuse, R4, PT ;  /* 0x000000040500720c */ /* 0x040fe20003fa6270 */
[----:B------:R-:W-:Y:S01]  /*df50*/  HMMA.16816.F32 R12, R8, R38, R12 ;  /* 0x00000026080c723c */ /* 0x000fe2000000180c */
[----:B------:R-:W-:Y:S01]  /*df60*/  ISETP.GE.AND P1, PT, R5, R2, PT ;  /* 0x000000020500720c */ /* 0x000fe20003f26270 */
[----:B------:R-:W-:Y:S01]  /*df70*/  FMUL.FTZ R5, R22, c[0x0][0x2ec] ;  /* 0x0000bb0016057a20 */ /* 0x000fe20000410000 */
[----:B------:R-:W-:Y:S02]  /*df80*/  FSEL R42, R64, -INF , !P3 ;  /* 0xff800000402a7808 */ /* 0x000fe40005800000 */
[----:B------:R-:W-:Y:S01]  /*df90*/  FSEL R196, R61, -INF , !P0 ;  /* 0xff8000003dc47808 */ /* 0x000fe20004000000 */
[----:B------:R1:W4:Y:S01]  /*dfa0*/  MUFU.TANH R28, R5 ;  /* 0x00000005001c7308 */ /* 0x0003220000002400 */
[----:B------:R-:W-:Y:S01]  /*dfb0*/  ISETP.GE.AND P4, PT, R3, R4, PT ;  /* 0x000000040300720c */ /* 0x000fe20003f86270 */
[----:B--2---:R-:W-:Y:S01]  /*dfc0*/  FMUL.FTZ R6, R23, c[0x0][0x2ec] ;  /* 0x0000bb0017067a20 */ /* 0x004fe20000410000 */
[----:B------:R-:W-:-:S02]  /*dfd0*/  ISETP.GE.AND P2, PT, R3, R2, PT ;  /* 0x000000020300720c */ /* 0x000fc40003f46270 */
[----:B------:R-:W-:Y:S02]  /*dfe0*/  IADD3 R3, R0, 0xc9, RZ ;  /* 0x000000c900037810 */ /* 0x000fe40007ffe0ff */
[----:B------:R-:W-:Y:S01]  /*dff0*/  FSEL R57, R57, -INF , !P5 ;  /* 0xff80000039397808 */ /* 0x000fe20006800000 */
[----:B------:R2:W5:Y:S01]  /*e000*/  MUFU.TANH R29, R6 ;  /* 0x00000006001d7308 */ /* 0x0005620000002400 */
[----:B------:R-:W-:Y:S02]  /*e010*/  FSEL R197, R54, -INF , !P1 ;  /* 0xff80000036c57808 */ /* 0x000fe40004800000 */
[----:B------:R-:W-:Y:S02]  /*e020*/  FSEL R198, R55, -INF , !P2 ;  /* 0xff80000037c67808 */ /* 0x000fe40005000000 */
[C---:B------:R-:W-:Y:S02]  /*e030*/  ISETP.GE.AND P6, PT, R3.reuse, R4, PT ;  /* 0x000000040300720c */ /* 0x040fe40003fc6270 */
[----:B------:R-:W-:-:S02]  /*e040*/  ISETP.GE.AND P1, PT, R3, R2, PT ;  /* 0x000000020300720c */ /* 0x000fc40003f26270 */
[----:B-1----:R-:W-:Y:S01]  /*e050*/  IADD3 R5, R0, 0xc8, RZ ;  /* 0x000000c800057810 */ /* 0x002fe20007ffe0ff */
[----:B------:R-:W-:Y:S01]  /*e060*/  FMUL.FTZ R15, R15, c[0x0][0x2ec] ;  /* 0x0000bb000f0f7a20 */ /* 0x000fe20000410000 */
[----:B------:R-:W-:Y:S02]  /*e070*/  FSEL R53, R53, -INF , !P6 ;  /* 0xff80000035357808 */ /* 0x000fe40007000000 */
[C---:B------:R-:W-:Y:S02]  /*e080*/  ISETP.GE.AND P3, PT, R5.reuse, R4, PT ;  /* 0x000000040500720c */ /* 0x040fe40003f66270 */
[----:B------:R-:W-:Y:S01]  /*e090*/  ISETP.GE.AND P0, PT, R5, R2, PT ;  /* 0x000000020500720c */ /* 0x000fe20003f06270 */
[----:B--2---:R-:W-:Y:S01]  /*e0a0*/  FMUL.FTZ R6, R24, c[0x0][0x2ec] ;  /* 0x0000bb0018067a20 */ /* 0x004fe20000410000 */
[----:B------:R-:W-:Y:S01]  /*e0b0*/  IADD3 R5, R0, 0xd0, RZ ;  /* 0x000000d000057810 */ /* 0x000fe20007ffe0ff */
[----:B------:R-:W-:Y:S01]  /*e0c0*/  MUFU.TANH R15, R15 ;  /* 0x0000000f000f7308 */ /* 0x000fe20000002400 */
[----:B------:R-:W-:-:S02]  /*e0d0*/  FSEL R200, R51, -INF , !P1 ;  /* 0xff80000033c87808 */ /* 0x000fc40004800000 */
[C---:B------:R-:W-:Y:S02]  /*e0e0*/  ISETP.GE.AND P5, PT, R5.reuse, R4, PT ;  /* 0x000000040500720c */ /* 0x040fe40003fa6270 */
[----:B------:R-:W-:Y:S02]  /*e0f0*/  ISETP.GE.AND P2, PT, R5, R2, PT ;  /* 0x000000020500720c */ /* 0x000fe40003f46270 */
[C---:B------:R-:W-:Y:S01]  /*e100*/  IADD3 R5, R0.reuse, 0xd8, RZ ;  /* 0x000000d800057810 */ /* 0x040fe20007ffe0ff */
[----:B------:R1:W2:Y:S01]  /*e110*/  MUFU.TANH R23, R6 ;  /* 0x0000000600177308 */ /* 0x0002a20000002400 */
[----:B------:R-:W-:Y:S02]  /*e120*/  IADD3 R3, R0, 0xd1, RZ ;  /* 0x000000d100037810 */ /* 0x000fe40007ffe0ff */
[C---:B------:R-:W-:Y:S02]  /*e130*/  ISETP.GE.AND P6, PT, R5.reuse, R4, PT ;  /* 0x000000040500720c */ /* 0x040fe40003fc6270 */
[----:B------:R-:W-:Y:S01]  /*e140*/  ISETP.GE.AND P1, PT, R5, R2, PT ;  /* 0x000000020500720c */ /* 0x000fe20003f26270 */
[----:B------:R-:W-:Y:S01]  /*e150*/  FMUL.FTZ R5, R27, c[0x0][0x2ec] ;  /* 0x0000bb001b057a20 */ /* 0x000fe20000410000 */
[----:B------:R-:W-:-:S02]  /*e160*/  FSEL R58, R58, -INF , !P4 ;  /* 0xff8000003a3a7808 */ /* 0x000fc40006000000 */
[----:B------:R-:W-:Y:S01]  /*e170*/  FSEL R199, R50, -INF , !P0 ;  /* 0xff80000032c77808 */ /* 0x000fe20004000000 */
[----:B------:R2:W-:Y:S01]  /*e180*/  MUFU.TANH R20, R5 ;  /* 0x0000000500147308 */ /* 0x0005e20000002400 */
[C---:B------:R-:W-:Y:S02]  /*e190*/  ISETP.GE.AND P4, PT, R3.reuse, R4, PT ;  /* 0x000000040300720c */ /* 0x040fe40003f86270 */
[----:B------:R-:W-:Y:S02]  /*e1a0*/  ISETP.GE.AND P0, PT, R3, R2, PT ;  /* 0x000000020300720c */ /* 0x000fe40003f06270 */
[----:B------:R-:W-:Y:S01]  /*e1b0*/  IADD3 R3, R0, 0xd9, RZ ;  /* 0x000000d900037810 */ /* 0x000fe20007ffe0ff */
[----:B-1----:R-:W-:Y:S01]  /*e1c0*/  FMUL.FTZ R6, R25, c[0x0][0x2ec] ;  /* 0x0000bb0019067a20 */ /* 0x002fe20000410000 */
[----:B---3--:R-:W-:Y:S02]  /*e1d0*/  FSEL R202, R44, -INF , !P2 ;  /* 0xff8000002cca7808 */ /* 0x008fe40005000000 */
[----:B------:R-:W-:Y:S01]  /*e1e0*/  FSEL R52, R52, -INF , !P3 ;  /* 0xff80000034347808 */ /* 0x000fe20005800000 */
[----:B------:R1:W-:Y:S01]  /*e1f0*/  MUFU.TANH R22, R6 ;  /* 0x0000000600167308 */ /* 0x0003e20000002400 */
[----:B------:R-:W-:-:S02]  /*e200*/  FSEL R54, R49, -INF , !P5 ;  /* 0xff80000031367808 */ /* 0x000fc40006800000 */
[----:B------:R-:W-:Y:S02]  /*e210*/  FSEL R44, R48, -INF , !P4 ;  /* 0xff800000302c7808 */ /* 0x000fe40006000000 */
[----:B------:R-:W-:Y:S02]  /*e220*/  FSEL R203, R47, -INF , !P0 ;  /* 0xff8000002fcb7808 */ /* 0x000fe40004000000 */
[----:B--2---:R-:W-:Y:S02]  /*e230*/  IADD3 R5, R0, 0xe0, RZ ;  /* 0x000000e000057810 */ /* 0x004fe40007ffe0ff */
[C---:B------:R-:W-:Y:S02]  /*e240*/  ISETP.GE.AND P5, PT, R3.reuse, R4, PT ;  /* 0x000000040300720c */ /* 0x040fe40003fa6270 */
[----:B------:R-:W-:Y:S02]  /*e250*/  ISETP.GE.AND P3, PT, R3, R2, PT ;  /* 0x000000020300720c */ /* 0x000fe40003f66270 */
[----:B------:R-:W-:-:S02]  /*e260*/  ISETP.GE.AND P4, PT, R5, R4, PT ;  /* 0x000000040500720c */ /* 0x000fc40003f86270 */
[----:B------:R-:W-:Y:S01]  /*e270*/  ISETP.GE.AND P0, PT, R5, R2, PT ;  /* 0x000000020500720c */ /* 0x000fe20003f06270 */
[----:B-1----:R-:W-:Y:S01]  /*e280*/  FMUL.FTZ R6, R26, c[0x0][0x2ec] ;  /* 0x0000bb001a067a20 */ /* 0x002fe20000410000 */
[----:B------:R-:W-:Y:S02]  /*e290*/  IADD3 R5, R0, 0xe8, RZ ;  /* 0x000000e800057810 */ /* 0x000fe40007ffe0ff */
[----:B------:R-:W-:Y:S01]  /*e2a0*/  FSEL R55, R41, -INF , !P5 ;  /* 0xff80000029377808 */ /* 0x000fe20006800000 */
[----:B------:R1:W2:Y:S01]  /*e2b0*/  MUFU.TANH R21, R6 ;  /* 0x0000000600157308 */ /* 0x0002a20000002400 */
[----:B------:R-:W-:Y:S02]  /*e2c0*/  FSEL R204, R35, -INF , !P3 ;  /* 0xff80000023cc7808 */ /* 0x000fe40005800000 */
[C---:B------:R-:W-:Y:S02]  /*e2d0*/  ISETP.GE.AND P5, PT, R5.reuse, R4, PT ;  /* 0x000000040500720c */ /* 0x040fe40003fa6270 */
[----:B------:R-:W-:-:S02]  /*e2e0*/  ISETP.GE.AND P3, PT, R5, R2, PT ;  /* 0x000000020500720c */ /* 0x000fc40003f66270 */
[----:B------:R-:W-:Y:S02]  /*e2f0*/  IADD3 R5, R0, 0xf0, RZ ;  /* 0x000000f000057810 */ /* 0x000fe40007ffe0ff */
[----:B----4-:R-:W-:Y:S02]  /*e300*/  FSEL R206, R28, -INF , !P0 ;  /* 0xff8000001cce7808 */ /* 0x010fe40004000000 */
[-C--:B------:R-:W-:Y:S02]  /*e310*/  ISETP.GE.AND P0, PT, R5, R4.reuse, PT ;  /* 0x000000040500720c */ /* 0x080fe40003f06270 */
[----:B------:R-:W-:Y:S02]  /*e320*/  IADD3 R3, R0, 0xe1, RZ ;  /* 0x000000e100037810 */ /* 0x000fe40007ffe0ff */
[----:B------:R-:W-:Y:S01]  /*e330*/  FSEL R47, R40, -INF , !P6 ;  /* 0xff800000282f7808 */ /* 0x000fe20007000000 */
[----:B-1----:R-:W-:Y:S01]  /*e340*/  FMUL.FTZ R6, R16, c[0x0][0x2ec] ;  /* 0x0000bb0010067a20 */ /* 0x002fe20000410000 */
[----:B------:R-:W-:-:S02]  /*e350*/  ISETP.GE.AND P6, PT, R3, R4, PT ;  /* 0x000000040300720c */ /* 0x000fc40003fc6270 */
[----:B------:R-:W-:Y:S01]  /*e360*/  ISETP.GE.AND P2, PT, R3, R2, PT ;  /* 0x000000020300720c */ /* 0x000fe20003f46270 */
[----:B------:R1:W3:Y:S01]  /*e370*/  MUFU.TANH R16, R6 ;  /* 0x0000000600107308 */ /* 0x0002e20000002400 */
[----:B------:R-:W-:Y:S02]  /*e380*/  IADD3 R3, R0, 0xe9, RZ ;  /* 0x000000e900037810 */ /* 0x000fe40007ffe0ff */
[----:B------:R-:W-:Y:S02]  /*e390*/  FSEL R59, R7, -INF , !P4 ;  /* 0xff800000073b7808 */ /* 0x000fe40006000000 */
[----:B------:R-:W-:Y:S02]  /*e3a0*/  FSEL R205, R34, -INF , !P1 ;  /* 0xff80000022cd7808 */ /* 0x000fe40004800000 */
[C---:B------:R-:W-:Y:S02]  /*e3b0*/  ISETP.GE.AND P4, PT, R3.reuse, R4, PT ;  /* 0x000000040300720c */ /* 0x040fe40003f86270 */
[----:B------:R-:W-:-:S02]  /*e3c0*/  ISETP.GE.AND P1, PT, R3, R2, PT ;  /* 0x000000020300720c */ /* 0x000fc40003f26270 */
[----:B------:R-:W-:Y:S02]  /*e3d0*/  IADD3 R3, R0, 0xf1, RZ ;  /* 0x000000f100037810 */ /* 0x000fe40007ffe0ff */
[----:B------:R-:W-:Y:S02]  /*e3e0*/  @P0 LOP3.LUT R188, R188, 0x1, RZ, 0xfc, !PT ;  /* 0x00000001bcbc0812 */ /* 0x000fe400078efcff */
[----:B------:R-:W-:Y:S01]  /*e3f0*/  ISETP.GE.AND P0, PT, R5, R2, PT ;  /* 0x000000020500720c */ /* 0x000fe20003f06270 */
[----:B-1----:R-:W-:Y:S01]  /*e400*/  FMUL.FTZ R6, R17, c[0x0][0x2ec] ;  /* 0x0000bb0011067a20 */ /* 0x002fe20000410000 */
[----:B------:R-:W-:Y:S01]  /*e410*/  FSEL R61, R32, -INF , !P6 ;  /* 0xff800000203d7808 */ /* 0x000fe20007000000 */
[----:B------:R-:W-:Y:S01]  /*e420*/  FMUL.FTZ R5, R12, c[0x0][0x2ec] ;  /* 0x0000bb000c057a20 */ /* 0x000fe20000410000 */
[----:B-----5:R-:W-:Y:S01]  /*e430*/  FSEL R207, R29, -INF , !P2 ;  /* 0xff8000001dcf7808 */ /* 0x020fe20005000000 */
[----:B------:R1:W4:Y:S01]  /*e440*/  MUFU.TANH R8, R6 ;  /* 0x0000000600087308 */ /* 0x0003220000002400 */
[----:B------:R-:W-:-:S02]  /*e450*/  FSEL R109, R23, -INF , !P5 ;  /* 0xff800000176d7808 */ /* 0x000fc40006800000 */
[----:B------:R-:W-:Y:S02]  /*e460*/  LOP3.LUT P2, RZ, R188, 0x1, RZ, 0xc0, !PT ;  /* 0x00000001bcff7812 */ /* 0x000fe4000784c0ff */
[C---:B------:R-:W-:Y:S02]  /*e470*/  ISETP.GE.AND P6, PT, R3.reuse, R4, PT ;  /* 0x000000040300720c */ /* 0x040fe40003fc6270 */
[----:B------:R-:W-:Y:S01]  /*e480*/  ISETP.GE.AND P5, PT, R3, R2, PT ;  /* 0x000000020300720c */ /* 0x000fe20003fa6270 */
[----:B------:R5:W-:Y:S01]  /*e490*/  MUFU.TANH R10, R5 ;  /* 0x00000005000a7308 */ /* 0x000be20000002400 */
[----:B------:R-:W-:Y:S02]  /*e4a0*/  IADD3 R3, R0, 0xf8, RZ ;  /* 0x000000f800037810 */ /* 0x000fe40007ffe0ff */
[----:B--2---:R-:W-:Y:S02]  /*e4b0*/  FSEL R208, R21, -INF , !P3 ;  /* 0xff80000015d07808 */ /* 0x004fe40005800000 */
[----:B---3--:R-:W-:-:S02]  /*e4c0*/  FSEL R194, R16, -INF , !P2 ;  /* 0xff80000010c27808 */ /* 0x008fc40005000000 */
[C---:B------:R-:W-:Y:S01]  /*e4d0*/  ISETP.GE.AND P3, PT, R3.reuse, R4, PT ;  /* 0x000000040300720c */ /* 0x040fe20003f66270 */
[----:B-1----:R-:W-:Y:S01]  /*e4e0*/  FMUL.FTZ R6, R18, c[0x0][0x2ec] ;  /* 0x0000bb0012067a20 */ /* 0x002fe20000410000 */
[----:B------:R-:W-:Y:S01]  /*e4f0*/  ISETP.GE.AND P2, PT, R3, R2, PT ;  /* 0x000000020300720c */ /* 0x000fe20003f46270 */
[----:B------:R-:W-:Y:S01]  /*e500*/  FMUL.FTZ R3, R14, c[0x0][0x2ec] ;  /* 0x0000bb000e037a20 */ /* 0x000fe20000410000 */
[----:B------:R-:W-:Y:S01]  /*e510*/  FSEL R193, R22, -INF , !P4 ;  /* 0xff80000016c17808 */ /* 0x000fe20006000000 */
[----:B------:R1:W2:Y:S01]  /*e520*/  MUFU.TANH R7, R6 ;  /* 0x0000000600077308 */ /* 0x0002a20000002400 */
[C---:B------:R-:W-:Y:S02]  /*e530*/  ISETP.GE.AND P4, PT, R0.reuse, R4, PT ;  /* 0x000000040000720c */ /* 0x040fe40003f86270 */
[----:B------:R-:W-:Y:S01]  /*e540*/  IADD3 R0, R0, 0xf9, RZ ;  /* 0x000000f900007810 */ /* 0x000fe20007ffe0ff */
[----:B-----5:R-:W-:Y:S01]  /*e550*/  FMUL.FTZ R5, R13, c[0x0][0x2ec] ;  /* 0x0000bb000d057a20 */ /* 0x020fe20000410000 */
[----:B------:R-:W-:-:S02]  /*e560*/  FSEL R209, R20, -INF , !P1 ;  /* 0xff80000014d17808 */ /* 0x000fc40004800000 */
[----:B------:R-:W-:Y:S01]  /*e570*/  ISETP.GE.AND P1, PT, R0, R4, PT ;  /* 0x000000040000720c */ /* 0x000fe20003f26270 */
[----:B------:R-:W3:Y:S01]  /*e580*/  MUFU.TANH R9, R5 ;  /* 0x0000000500097308 */ /* 0x000ee20000002400 */
[----:B----4-:R-:W-:Y:S01]  /*e590*/  FSEL R201, R8, -INF , !P6 ;  /* 0xff80000008c97808 */ /* 0x010fe20007000000 */
[----:B-1----:R-:W-:-:S06]  /*e5a0*/  FMUL.FTZ R6, R19, c[0x0][0x2ec] ;  /* 0x0000bb0013067a20 */ /* 0x002fcc0000410000 */
[----:B------:R1:W4:Y:S01]  /*e5b0*/  MUFU.TANH R5, R3 ;  /* 0x0000000300057308 */ /* 0x0003220000002400 */
[----:B--2---:R-:W-:Y:S02]  /*e5c0*/  FSEL R212, R7, -INF , !P0 ;  /* 0xff80000007d47808 */ /* 0x004fe40004000000 */
[----:B------:R-:W-:Y:S01]  /*e5d0*/  ISETP.GE.AND P0, PT, R0, R2, PT ;  /* 0x000000020000720c */ /* 0x000fe20003f06270 */
[----:B------:R-:W-:Y:S01]  /*e5e0*/  IMAD.IADD R0, R127, 0x1, R113 ;  /* 0x000000017f007824 */ /* 0x000fe200078e0271 */
[----:B------:R-:W-:Y:S02]  /*e5f0*/  FSEL R113, R10, -INF , !P3 ;  /* 0xff8000000a717808 */ /* 0x000fe40005800000 */
[----:B---3--:R-:W-:Y:S01]  /*e600*/  FSEL R127, R9, -INF , !P1 ;  /* 0xff800000097f7808 */ /* 0x008fe20004800000 */
[----:B------:R-:W2:Y:S01]  /*e610*/  MUFU.TANH R6, R6 ;  /* 0x0000000600067308 */ /* 0x000ea20000002400 */
[----:B------:R-:W-:Y:S01]  /*e620*/  FSEL R215, R15, -INF , !P0 ;  /* 0xff8000000fd77808 */ /* 0x000fe20004000000 */
[----:B-1----:R-:W-:Y:S01]  /*e630*/  FMUL.FTZ R3, R56, c[0x0][0x2ec] ;  /* 0x0000bb0038037a20 */ /* 0x002fe20000410000 */
[----:B----4-:R-:W-:-:S05]  /*e640*/  FSEL R214, R5, -INF , !P2 ;  /* 0xff80000005d67808 */ /* 0x010fca0005000000 */
[----:B------:R-:W1:Y:S01]  /*e650*/  MUFU.TANH R3, R3 ;  /* 0x0000000300037308 */ /* 0x000e620000002400 */
[----:B--2---:R-:W-:Y:S02]  /*e660*/  FSEL R213, R6, -INF , !P5 ;  /* 0xff80000006d57808 */ /* 0x004fe40006800000 */
[----:B------:R-:W-:Y:S02]  /*e670*/  ISETP.GE.AND P5, PT, R216, 0x2, PT ;  /* 0x00000002d800780c */ /* 0x000fe40003fa6270 */
[----:B-1----:R-:W-:-:S11]  /*e680*/  FSEL R26, R3, -INF , !P4 ;  /* 0xff800000031a7808 */ /* 0x002fd60006000000 */
[----:B------:R-:W-:Y:S05]  /*e690*/  @!P5 BRA `(.L_x_1063) ;  /* 0x00000af00000d947 */ /* 0x000fea0003800000 */
[----:B------:R-:W-:-:S13]  /*e6a0*/  LOP3.LUT P6, RZ, R188, 0x8, RZ, 0xc0, !PT ;  /* 0x00000008bcff7812 */ /* 0x000fda00078cc0ff */
[----:B------:R-:W-:Y:S05]  /*e6b0*/  @!P6 BRA `(.L_x_1064) ;  /* 0x000003c00000e947 */ /* 0x000fea0003800000 */
[----:B------:R-:W-:Y:S02]  /*e6c0*/  IABS R11, c[0x0][0x2d0] ;  /* 0x0000b400000b7a13 */ /* 0x000fe40000000000 */
[----:B------:R-:W-:Y:S02]  /*e6d0*/  IADD3 R8, R60, -0x100, RZ ;  /* 0xffffff003c087810 */ /* 0x000fe40007ffe0ff */
[----:B------:R-:W1:Y:S01]  /*e6e0*/  I2F.RP R6, R11 ;  /* 0x0000000b00067306 */ /* 0x000e620000209400 */
[----:B------:R-:W-:Y:S02]  /*e6f0*/  IABS R5, R60 ;  /* 0x0000003c00057213 */ /* 0x000fe40000000000 */
[----:B------:R-:W-:Y:S02]  /*e700*/  IABS R9, R8 ;  /* 0x0000000800097213 */ /* 0x000fe40000000000 */
[----:B------:R-:W-:-:S03]  /*e710*/  LOP3.LUT R8, R8, c[0x0][0x2d0], RZ, 0x3c, !PT ;  /* 0x0000b40008087a12 */ /* 0x000fc600078e3cff */
[----:B-1----:R-:W1:Y:S02]  /*e720*/  MUFU.RCP R6, R6 ;  /* 0x0000000600067308 */ /* 0x002e640000001000 */
[----:B-1----:R-:W-:-:S06]  /*e730*/  IADD3 R6, R6, 0xffffffe, RZ ;  /* 0x0ffffffe06067810 */ /* 0x002fcc0007ffe0ff */
[----:B------:R-:W1:Y:S02]  /*e740*/  F2I.FTZ.U32.TRUNC.NTZ R7, R6 ;  /* 0x0000000600077305 */ /* 0x000e64000021f000 */
[----:B-1----:R-:W-:Y:S02]  /*e750*/  IMAD.MOV R3, RZ, RZ, -R7 ;  /* 0x000000ffff037224 */ /* 0x002fe400078e0a07 */
[----:B------:R-:W-:Y:S02]  /*e760*/  IMAD.MOV.U32 R6, RZ, RZ, RZ ;  /* 0x000000ffff067224 */ /* 0x000fe400078e00ff */
[----:B------:R-:W-:-:S04]  /*e770*/  IMAD R3, R3, R11, RZ ;  /* 0x0000000b03037224 */ /* 0x000fc800078e02ff */
[----:B------:R-:W-:Y:S01]  /*e780*/  IMAD.HI.U32 R3, R7, R3, R6 ;  /* 0x0000000307037227 */ /* 0x000fe200078e0006 */
[----:B------:R-:W-:-:S03]  /*e790*/  MOV R6, R9 ;  /* 0x0000000900067202 */ /* 0x000fc60000000f00 */
[----:B------:R-:W-:-:S04]  /*e7a0*/  IMAD.MOV.U32 R7, RZ, RZ, R5 ;  /* 0x000000ffff077224 */ /* 0x000fc800078e0005 */
        /* <DEDUP_REMOVED lines=13> */
[----:B------:R-:W-:Y:S02]  /*e880*/  LOP3.LUT R6, R60, c[0x0][0x2d0], RZ, 0x3c, !PT ;  /* 0x0000b4003c067a12 */ /* 0x000fe400078e3cff */
[----:B------:R-:W-:-:S02]  /*e890*/  @!P0 IADD3 R5, R5, 0x1, RZ ;  /* 0x0000000105058810 */ /* 0x000fc40007ffe0ff */
[----:B------:R-:W-:Y:S02]  /*e8a0*/  ISETP.GE.AND P4, PT, R6, RZ, PT ;  /* 0x000000ff0600720c */ /* 0x000fe40003f86270 */
[----:B------:R-:W-:Y:S02]  /*e8b0*/  ISETP.GE.AND P0, PT, R8, RZ, PT ;  /* 0x000000ff0800720c */ /* 0x000fe40003f06270 */
[----:B------:R-:W-:Y:S02]  /*e8c0*/  ISETP.NE.AND P1, PT, RZ, c[0x0][0x2d0], PT ;  /* 0x0000b400ff007a0c */ /* 0x000fe40003f25270 */
[----:B------:R-:W-:Y:S02]  /*e8d0*/  @P2 IADD3 R3, R3, 0x1, RZ ;  /* 0x0000000103032810 */ /* 0x000fe40007ffe0ff */
[----:B------:R-:W-:Y:S02]  /*e8e0*/  @P3 IADD3 R5, R5, 0x1, RZ ;  /* 0x0000000105053810 */ /* 0x000fe40007ffe0ff */
[----:B------:R-:W-:-:S03]  /*e8f0*/  LOP3.LUT R6, RZ, c[0x0][0x2d0], RZ, 0x33, !PT ;  /* 0x0000b400ff067a12 */ /* 0x000fc600078e33ff */
[----:B------:R-:W-:Y:S02]  /*e900*/  @!P4 IMAD.MOV R5, RZ, RZ, -R5 ;  /* 0x000000ffff05c224 */ /* 0x000fe400078e0a05 */
[----:B------:R-:W-:-:S03]  /*e910*/  @!P0 IADD3 R3, -R3, RZ, RZ ;  /* 0x000000ff03038210 */ /* 0x000fc60007ffe1ff */
[C---:B------:R-:W-:Y:S02]  /*e920*/  SEL R5, R6.reuse, R5, !P1 ;  /* 0x0000000506057207 */ /* 0x040fe40004800000 */
[----:B------:R-:W-:-:S03]  /*e930*/  SEL R3, R6, R3, !P1 ;  /* 0x0000000306037207 */ /* 0x000fc60004800000 */
[----:B------:R-:W-:-:S04]  /*e940*/  IMAD.WIDE R6, R5, 0x4, R210 ;  /* 0x0000000405067825 */ /* 0x000fc800078e02d2 */
[----:B------:R-:W-:Y:S02]  /*e950*/  IMAD.WIDE R8, R3, 0x4, R210 ;  /* 0x0000000403087825 */ /* 0x000fe400078e02d2 */
[----:B------:R-:W2:Y:S04]  /*e960*/  LDG.E R6, [R6.64] ;  /* 0x0000000606067981 */ /* 0x000ea8000c1e1900 */
[----:B------:R-:W2:Y:S01]  /*e970*/  LDG.E R8, [R8.64] ;  /* 0x0000000608087981 */ /* 0x000ea2000c1e1900 */
[----:B------:R-:W-:Y:S02]  /*e980*/  IMAD.IADD R3, R5, 0x1, -R3 ;  /* 0x0000000105037824 */ /* 0x000fe400078e0a03 */
[----:B------:R-:W-:-:S04]  /*e990*/  IMAD.MOV.U32 R5, RZ, RZ, c[0x0][0x2d0] ;  /* 0x0000b400ff057624 */ /* 0x000fc800078e00ff */
[----:B------:R-:W-:-:S05]  /*e9a0*/  IMAD R3, R3, R5, -0x100 ;  /* 0xffffff0003037424 */ /* 0x000fca00078e0205 */
[----:B------:R-:W-:-:S05]  /*e9b0*/  SHF.R.S32.HI R5, RZ, 0x1f, R3 ;  /* 0x0000001fff057819 */ /* 0x000fca0000011403 */
[----:B------:R-:W-:Y:S01]  /*e9c0*/  IMAD R5, R5, c[0x0][0x198], RZ ;  /* 0x0000660005057a24 */ /* 0x000fe200078e02ff */
[----:B--2---:R-:W-:Y:S01]  /*e9d0*/  IADD3 R8, -R6, R8, RZ ;  /* 0x0000000806087210 */ /* 0x004fe20007ffe1ff */
[----:B------:R-:W-:-:S03]  /*e9e0*/  IMAD.WIDE.U32 R6, R3, c[0x0][0x198], RZ ;  /* 0x0000660003067a25 */ /* 0x000fc600078e00ff */
[----:B------:R-:W-:Y:S01]  /*e9f0*/  SHF.R.S32.HI R9, RZ, 0x1f, R8 ;  /* 0x0000001fff097819 */ /* 0x000fe20000011408 */
[----:B------:R-:W-:-:S04]  /*ea00*/  IMAD R3, R3, c[0x0][0x19c], R5 ;  /* 0x0000670003037a24 */ /* 0x000fc800078e0205 */
[----:B------:R-:W-:Y:S02]  /*ea10*/  IMAD.IADD R7, R7, 0x1, R3 ;  /* 0x0000000107077824 */ /* 0x000fe400078e0203 */
[----:B------:R-:W-:Y:S02]  /*ea20*/  IMAD R5, R9, c[0x0][0x180], RZ ;  /* 0x0000600009057a24 */ /* 0x000fe400078e02ff */
[----:B------:R-:W-:-:S04]  /*ea30*/  IMAD.WIDE.U32 R6, R8, c[0x0][0x180], R6 ;  /* 0x0000600008067a25 */ /* 0x000fc800078e0006 */
[----:B------:R-:W-:Y:S01]  /*ea40*/  IMAD R5, R8, c[0x0][0x184], R5 ;  /* 0x0000610008057a24 */ /* 0x000fe200078e0205 */
[----:B------:R-:W-:-:S03]  /*ea50*/  MOV R3, R6 ;  /* 0x0000000600037202 */ /* 0x000fc60000000f00 */
[----:B------:R-:W-:Y:S01]  /*ea60*/  IMAD.IADD R5, R7, 0x1, R5 ;  /* 0x0000000107057824 */ /* 0x000fe200078e0205 */
[----:B------:R-:W-:Y:S05]  /*ea70*/  BRA `(.L_x_1065) ;  /* 0x0000003000007947 */ /* 0x000fea0003800000 */
.L_x_1064:
[----:B------:R-:W-:-:S05]  /*ea80*/  IMAD.MOV.U32 R3, RZ, RZ, c[0x0][0x198] ;  /* 0x00006600ff037624 */ /* 0x000fca00078e00ff */
[----:B------:R-:W-:-:S04]  /*ea90*/  LEA R3, -R3, RZ, 0x8 ;  /* 0x000000ff03037211 */ /* 0x000fc800078e41ff */
[----:B------:R-:W-:Y:S02]  /*eaa0*/  SHF.R.S32.HI R5, RZ, 0x1f, R3 ;  /* 0x0000001fff057819 */ /* 0x000fe40000011403 */
.L_x_1065:
[----:B------:R-:W-:Y:S01]  /*eab0*/  ISETP.GE.AND P0, PT, R132, c[0x0][0x220], PT ;  /* 0x0000880084007a0c */ /* 0x000fe20003f06270 */
[----:B------:R-:W-:-:S12]  /*eac0*/  BSSY B0, `(.L_x_1066) ;  /* 0x0000069000007945 */ /* 0x000fd80003800000 */
[-C--:B------:R-:W-:Y:S01]  /*ead0*/  @!P0 IADD3 R12, P2, P1, R3, R110.reuse, R165 ;  /* 0x0000006e030c8210 */ /* 0x080fe2000795e0a5 */
[----:B------:R-:W-:Y:S01]  /*eae0*/  @!P0 IMAD.MOV.U32 R15, RZ, RZ, c[0x0][0x198] ;  /* 0x00006600ff0f8624 */ /* 0x000fe200078e00ff */
[----:B------:R1:W-:Y:S01]  /*eaf0*/  @P0 STS [R185+0x1000], RZ ;  /* 0x001000ffb9000388 */ /* 0x0003e20000000800 */
[----:B------:R-:W-:Y:S01]  /*eb00*/  @!P0 IMAD.MOV.U32 R17, RZ, RZ, c[0x0][0x19c] ;  /* 0x00006700ff118624 */ /* 0x000fe200078e00ff */
[-C--:B------:R-:W-:Y:S01]  /*eb10*/  @!P0 IADD3.X R13, R5, R115.reuse, R166, P2, P1 ;  /* 0x00000073050d8210 */ /* 0x080fe200017e24a6 */
[----:B------:R-:W-:Y:S01]  /*eb20*/  @!P0 IMAD.MOV.U32 R6, RZ, RZ, c[0x0][0x198] ;  /* 0x00006600ff068624 */ /* 0x000fe200078e00ff */
[C---:B------:R-:W-:Y:S01]  /*eb30*/  @!P0 LEA R18, P2, R12.reuse, c[0x0][0x168], 0x1 ;  /* 0x00005a000c128a11 */ /* 0x040fe200078408ff */
[--C-:B------:R-:W-:Y:S01]  /*eb40*/  @!P0 IMAD.MOV.U32 R8, RZ, RZ, R110.reuse ;  /* 0x000000ffff088224 */ /* 0x100fe200078e006e */
[CC--:B------:R-:W-:Y:S01]  /*eb50*/  @!P0 LEA R14, P1, R15.reuse, R110.reuse, 0x6 ;  /* 0x0000006e0f0e8211 */ /* 0x0c0fe200078230ff */
[----:B------:R-:W-:Y:S01]  /*eb60*/  @!P0 IMAD.MOV.U32 R9, RZ, RZ, R115 ;  /* 0x000000ffff098224 */ /* 0x000fe200078e0073 */
[----:B------:R-:W-:Y:S01]  /*eb70*/  @!P0 LEA.HI.X R19, R12, c[0x0][0x16c], R13, 0x1, P2 ;  /* 0x00005b000c138a11 */ /* 0x000fe200010f0c0d */
[----:B------:R-:W-:Y:S01]  /*eb80*/  @!P0 IMAD.MOV.U32 R24, RZ, RZ, c[0x0][0x198] ;  /* 0x00006600ff188624 */ /* 0x000fe200078e00ff */
[----:B------:R-:W-:Y:S01]  /*eb90*/  @!P0 LEA.HI.X R12, R15, R115, R17, 0x6, P1 ;  /* 0x000000730f0c8211 */ /* 0x000fe200008f3411 */
[----:B------:R-:W-:Y:S01]  /*eba0*/  @!P0 IMAD.MOV.U32 R10, RZ, RZ, c[0x0][0x198] ;  /* 0x00006600ff0a8624 */ /* 0x000fe200078e00ff */
[----:B------:R1:W-:Y:S01]  /*ebb0*/  @P0 STS [R185+0x1004], RZ ;  /* 0x001004ffb9000388 */ /* 0x0003e20000000800 */
[----:B------:R-:W-:Y:S01]  /*ebc0*/  @!P0 IMAD.MOV.U32 R114, RZ, RZ, R110 ;  /* 0x000000ffff728224 */ /* 0x000fe200078e006e */
[----:B------:R-:W-:Y:S01]  /*ebd0*/  @!P0 LEA R22, P1, R24, R110, 0x7 ;  /* 0x0000006e18168211 */ /* 0x000fe200078238ff */
[----:B------:R-:W-:Y:S01]  /*ebe0*/  @!P0 IMAD.WIDE.U32 R8, R6, 0xa0, R8 ;  /* 0x000000a006088825 */ /* 0x000fe200078e0008 */
[----:B------:R1:W-:Y:S03]  /*ebf0*/  @P0 STS.64 [R185+0x1008], RZ ;  /* 0x001008ffb9000388 */ /* 0x0003e60000000a00 */
[----:B------:R-:W-:Y:S01]  /*ec00*/  @!P0 IMAD.MOV.U32 R15, RZ, RZ, c[0x0][0x19c] ;  /* 0x00006700ff0f8624 */ /* 0x000fe200078e00ff */
[----:B------:R-:W-:Y:S01]  /*ec10*/  @!P0 IADD3 R21, P3, R3, R8, RZ ;  /* 0x0000000803158210 */ /* 0x000fe20007f7e0ff */
[----:B------:R-:W-:-:S02]  /*ec20*/  @!P0 IMAD.MOV.U32 R16, RZ, RZ, c[0x0][0x198] ;  /* 0x00006600ff108624 */ /* 0x000fc400078e00ff */
[----:B------:R-:W-:Y:S01]  /*ec30*/  @!P0 IMAD.MOV.U32 R6, RZ, RZ, R110 ;  /* 0x000000ffff068224 */ /* 0x000fe200078e006e */
[----:B------:R-:W-:Y:S01]  /*ec40*/  @!P0 LEA.HI.X R24, R24, R115, R15, 0x7, P1 ;  /* 0x0000007318188211 */ /* 0x000fe200008f3c0f */
[--C-:B------:R-:W-:Y:S01]  /*ec50*/  @!P0 IMAD.MOV.U32 R7, RZ, RZ, R115.reuse ;  /* 0x000000ffff078224 */ /* 0x100fe200078e0073 */
[----:B------:R-:W-:Y:S01]  /*ec60*/  @!P0 IADD3 R8, P1, R3, R14, RZ ;  /* 0x0000000e03088210 */ /* 0x000fe20007f3e0ff */
[----:B------:R-:W-:-:S04]  /*ec70*/  @!P0 IMAD.WIDE.U32 R10, R10, 0x60, R114 ;  /* 0x000000600a0a8825 */ /* 0x000fc800078e0072 */
[----:B------:R-:W-:Y:S01]  /*ec80*/  @!P0 IMAD.MOV.U32 R13, RZ, RZ, c[0x0][0x19c] ;  /* 0x00006700ff0d8624 */ /* 0x000fe200078e00ff */
[----:B------:R-:W-:Y:S01]  /*ec90*/  @!P0 IADD3 R10, P2, R3, R10, RZ ;  /* 0x0000000a030a8210 */ /* 0x000fe20007f5e0ff */
[----:B------:R-:W-:-:S04]  /*eca0*/  @!P0 IMAD.WIDE.U32 R6, R16, 0xc0, R6 ;  /* 0x000000c010068825 */ /* 0x000fc800078e0006 */
[----:B------:R-:W-:Y:S01]  /*ecb0*/  @!P0 IMAD.MOV.U32 R25, RZ, RZ, c[0x0][0x19c] ;  /* 0x00006700ff198624 */ /* 0x000fe200078e00ff */
[----:B------:R-:W-:Y:S01]  /*ecc0*/  @!P0 IADD3 R20, P4, R3, R6, RZ ;  /* 0x0000000603148210 */ /* 0x000fe20007f9e0ff */
[----:B------:R-:W-:Y:S02]  /*ecd0*/  @!P0 IMAD.MOV.U32 R23, RZ, RZ, c[0x0][0x19c] ;  /* 0x00006700ff178624 */ /* 0x000fe400078e00ff */
        /* <DEDUP_REMOVED lines=57> */
[----:B-1----:R-:W-:Y:S01]  /*f070*/  IMAD.MOV.U32 R8, RZ, RZ, c[0x0][0x198] ;  /* 0x00006600ff087624 */ /* 0x002fe200078e00ff */
[----:B------:R-:W-:Y:S01]  /*f080*/  ULDC UR4, c[0x0][0x19c] ;  /* 0x0000670000047ab9 */ /* 0x000fe20000000800 */
[----:B------:R-:W-:Y:S01]  /*f090*/  IMAD.MOV.U32 R6, RZ, RZ, R110 ;  /* 0x000000ffff067224 */ /* 0x000fe200078e006e */
        /* <DEDUP_REMOVED lines=11> */
.L_x_1067:
[----:B------:R-:W-:Y:S05]  /*f150*/  BSYNC B0 ;  /* 0x0000000000007941 */ /* 0x000fea0003800000 */
.L_x_1066:
[----:B------:R-:W0:Y:S01]  /*f160*/  LDGDEPBAR ;  /* 0x00000000000079af */ /* 0x000e220000000000 */
[----:B------:R-:W-:-:S04]  /*f170*/  LEA R189, P0, R3, R189, 0x1 ;  /* 0x000000bd03bd7211 */ /* 0x000fc800078008ff */
[----:B------:R-:W-:Y:S02]  /*f180*/  LEA.HI.X R190, R3, R190, R5, 0x1, P0 ;  /* 0x000000be03be7211 */ /* 0x000fe400000f0c05 */
.L_x_1063:
[----:B------:R-:W-:Y:S02]  /*f190*/  FMNMX.FTZ R20, R26, R105, !PT ;  /* 0x000000691a147209 */ /* 0x000fe40007810000 */
[----:B------:R-:W-:Y:S02]  /*f1a0*/  SHF.L.U32 R165, R0, 0x1, RZ ;  /* 0x0000000100a57819 */ /* 0x000fe400000006ff */
[----:B------:R-:W-:Y:S02]  /*f1b0*/  FMNMX.FTZ R20, R108, R20, !PT ;  /* 0x000000146c147209 */ /* 0x000fe40007810000 */
[----:B------:R-:W-:Y:S01]  /*f1c0*/  LEA R166, R33, R165, 0x1 ;  /* 0x000000a521a67211 */ /* 0x000fe200078e08ff */
[----:B-1----:R-:W-:Y:S01]  /*f1d0*/  LDSM.16.MT88.4 R16, [R165+0x5000] ;  /* 0x00500000a510783b */ /* 0x002fe20000004200 */
[----:B------:R-:W-:-:S03]  /*f1e0*/  FMNMX.FTZ R20, R107, R20, !PT ;  /* 0x000000146b147209 */ /* 0x000fc60007810000 */
[----:B------:R-:W-:Y:S01]  /*f1f0*/  LDSM.16.MT88.4 R12, [R166+0x5000] ;  /* 0x00500000a60c783b */ /* 0x000fe20000004200 */
[----:B------:R-:W-:-:S03]  /*f200*/  FMNMX.FTZ R20, R106, R20, !PT ;  /* 0x000000146a147209 */ /* 0x000fc60007810000 */
[----:B------:R-:W-:Y:S01]  /*f210*/  LDSM.16.MT88.4 R32, [R165+0x5400] ;  /* 0x00540000a520783b */ /* 0x000fe20000004200 */
[----:B------:R-:W-:-:S03]  /*f220*/  FMNMX.FTZ R20, R103, R20, !PT ;  /* 0x0000001467147209 */ /* 0x000fc60007810000 */
[----:B------:R-:W-:Y:S01]  /*f230*/  LDSM.16.MT88.4 R36, [R166+0x5400] ;  /* 0x00540000a624783b */ /* 0x000fe20000004200 */
        /* <DEDUP_REMOVED lines=58> */
[----:B------:R-:W1:Y:S02]  /*f5e0*/  SHFL.BFLY PT, R3, R20, 0x2, 0x1f ;  /* 0x0c401f0014037f89 */ /* 0x000e6400000e0000 */
[----:B-1----:R-:W-:-:S05]  /*f5f0*/  FMNMX.FTZ R20, R20, R3, !PT ;  /* 0x0000000314147209 */ /* 0x002fca0007810000 */
[----:B------:R-:W1:Y:S02]  /*f600*/  SHFL.BFLY PT, R3, R20, 0x1, 0x1f ;  /* 0x0c201f0014037f89 */ /* 0x000e6400000e0000 */
[----:B-1----:R-:W-:-:S04]  /*f610*/  FMNMX.FTZ R20, R20, R3, !PT ;  /* 0x0000000314147209 */ /* 0x002fc80007810000 */
[C---:B------:R-:W-:Y:S01]  /*f620*/  FSETP.NEU.FTZ.AND P0, PT, R20.reuse, -INF , PT ;  /* 0xff8000001400780b */ /* 0x040fe20003f1d000 */
[----:B------:R-:W-:-:S05]  /*f630*/  FMUL.FTZ R6, R20, c[0x0][0x23c] ;  /* 0x00008f0014067a20 */ /* 0x000fca0000410000 */
[----:B------:R-:W-:-:S05]  /*f640*/  FSEL R6, R6, RZ, P0 ;  /* 0x000000ff06067208 */ /* 0x000fca0000000000 */
[--C-:B------:R-:W-:Y:S02]  /*f650*/  FFMA.FTZ R3, R26, c[0x0][0x23c], -R6.reuse ;  /* 0x00008f001a037a23 */ /* 0x100fe40000010806 */
[--C-:B------:R-:W-:Y:S02]  /*f660*/  FFMA.FTZ R5, R106, c[0x0][0x23c], -R6.reuse ;  /* 0x00008f006a057a23 */ /* 0x100fe40000010806 */
[----:B------:R1:W-:Y:S01]  /*f670*/  MUFU.EX2 R111, R3 ;  /* 0x00000003006f7308 */ /* 0x0003e20000000800 */
[----:B------:R-:W-:-:S07]  /*f680*/  FFMA.FTZ R7, R69, c[0x0][0x23c], -R6 ;  /* 0x00008f0045077a23 */ /* 0x000fce0000010806 */
[----:B------:R-:W-:Y:S01]  /*f690*/  MUFU.EX2 R23, R7 ;  /* 0x0000000700177308 */ /* 0x000fe20000000800 */
[----:B-1----:R-:W-:-:S07]  /*f6a0*/  FFMA.FTZ R3, R105, c[0x0][0x23c], -R6 ;  /* 0x00008f0069037a23 */ /* 0x002fce0000010806 */
[----:B------:R1:W2:Y:S02]  /*f6b0*/  MUFU.EX2 R110, R3 ;  /* 0x00000003006e7308 */ /* 0x0002a40000000800 */
[----:B-1----:R-:W-:-:S06]  /*f6c0*/  FFMA.FTZ R3, R108, c[0x0][0x23c], -R6 ;  /* 0x00008f006c037a23 */ /* 0x002fcc0000010806 */
[----:B------:R1:W3:Y:S02]  /*f6d0*/  MUFU.EX2 R108, R3 ;  /* 0x00000003006c7308 */ /* 0x0002e40000000800 */
[----:B-1----:R-:W-:-:S06]  /*f6e0*/  FFMA.FTZ R3, R107, c[0x0][0x23c], -R6 ;  /* 0x00008f006b037a23 */ /* 0x002fcc0000010806 */
[----:B------:R1:W-:Y:S08]  /*f6f0*/  MUFU.EX2 R107, R5 ;  /* 0x00000005006b7308 */ /* 0x0003f00000000800 */
[----:B------:R4:W5:Y:S01]  /*f700*/  MUFU.EX2 R114, R3 ;  /* 0x0000000300727308 */ /* 0x0009620000000800 */
[----:B-1----:R-:W-:-:S07]  /*f710*/  FFMA.FTZ R5, R103, c[0x0][0x23c], -R6 ;  /* 0x00008f0067057a23 */ /* 0x002fce0000010806 */
[----:B------:R1:W1:Y:S01]  /*f720*/  MUFU.EX2 R218, R5 ;  /* 0x0000000500da7308 */ /* 0x0002620000000800 */
[----:B----4-:R-:W-:-:S04]  /*f730*/  FMNMX.FTZ R3, R117, R118, !PT ;  /* 0x0000007675037209 */ /* 0x010fc80007810000 */
[----:B------:R-:W-:-:S04]  /*f740*/  FMNMX.FTZ R3, R123, R3, !PT ;  /* 0x000000037b037209 */ /* 0x000fc80007810000 */
[----:B------:R-:W-:-:S04]  /*f750*/  FMNMX.FTZ R3, R125, R3, !PT ;  /* 0x000000037d037209 */ /* 0x000fc80007810000 */
[----:B------:R-:W-:Y:S01]  /*f760*/  FMNMX.FTZ R3, R120, R3, !PT ;  /* 0x0000000378037209 */ /* 0x000fe20007810000 */
[----:B-1----:R-:W-:-:S03]  /*f770*/  FFMA.FTZ R5, R102, c[0x0][0x23c], -R6 ;  /* 0x00008f0066057a23 */ /* 0x002fc60000010806 */
[----:B------:R-:W-:Y:S01]  /*f780*/  FMNMX.FTZ R3, R119, R3, !PT ;  /* 0x0000000377037209 */ /* 0x000fe20007810000 */
[----:B------:R1:W4:Y:S03]  /*f790*/  MUFU.EX2 R217, R5 ;  /* 0x0000000500d97308 */ /* 0x0003260000000800 */
[----:B------:R-:W-:-:S04]  /*f7a0*/  FMNMX.FTZ R3, R121, R3, !PT ;  /* 0x0000000379037209 */ /* 0x000fc80007810000 */
[----:B------:R-:W-:-:S04]  /*f7b0*/  FMNMX.FTZ R3, R122, R3, !PT ;  /* 0x000000037a037209 */ /* 0x000fc80007810000 */
[----:B------:R-:W-:-:S04]  /*f7c0*/  FMNMX.FTZ R3, R124, R3, !PT ;  /* 0x000000037c037209 */ /* 0x000fc80007810000 */
[----:B------:R-:W-:Y:S01]  /*f7d0*/  FMNMX.FTZ R3, R126, R3, !PT ;  /* 0x000000037e037209 */ /* 0x000fe20007810000 */
[----:B-1----:R-:W-:-:S03]  /*f7e0*/  FFMA.FTZ R5, R104, c[0x0][0x23c], -R6 ;  /* 0x00008f0068057a23 */ /* 0x002fc60000010806 */
[----:B------:R-:W-:Y:S01]  /*f7f0*/  FMNMX.FTZ R3, R129, R3, !PT ;  /* 0x0000000381037209 */ /* 0x000fe20007810000 */
[----:B------:R1:W1:Y:S03]  /*f800*/  MUFU.EX2 R220, R5 ;  /* 0x0000000500dc7308 */ /* 0x0002660000000800 */
        /* <DEDUP_REMOVED lines=72> */
[----:B------:R-:W-:Y:S01]  /*fc90*/  FMNMX.FTZ R3, R215, R3, !PT ;  /* 0x00000003d7037209 */ /* 0x000fe20007810000 */
[----:B-1----:R-:W-:-:S04]  /*fca0*/  FFMA.FTZ R5, R90, c[0x0][0x23c], -R6 ;  /* 0x00008f005a057a23 */ /* 0x002fc80000010806 */
[----:B------:R-:W1:Y:S01]  /*fcb0*/  SHFL.BFLY PT, R8, R3, 0x2, 0x1f ;  /* 0x0c401f0003087f89 */ /* 0x000e6200000e0000 */
[----:B------:R2:W1:Y:S02]  /*fcc0*/  MUFU.EX2 R229, R5 ;  /* 0x0000000500e57308 */ /* 0x0004640000000800 */
[----:B--2---:R-:W-:-:S06]  /*fcd0*/  FFMA.FTZ R5, R89, c[0x0][0x23c], -R6 ;  /* 0x00008f0059057a23 */ /* 0x004fcc0000010806 */
[----:B------:R2:W2:Y:S01]  /*fce0*/  MUFU.EX2 R231, R5 ;  /* 0x0000000500e77308 */ /* 0x0004a20000000800 */
[----:B-1----:R-:W-:Y:S02]  /*fcf0*/  FMNMX.FTZ R3, R3, R8, !PT ;  /* 0x0000000803037209 */ /* 0x002fe40007810000 */
[----:B------:R-:W-:-:S03]  /*fd00*/  F2FP.PACK_AB R8, R110, R111 ;  /* 0x0000006f6e08723e */ /* 0x000fc600000000ff */
[----:B------:R-:W1:Y:S01]  /*fd10*/  SHFL.BFLY PT, R7, R3, 0x1, 0x1f ;  /* 0x0c201f0003077f89 */ /* 0x000e6200000e0000 */
[----:B--2---:R-:W-:-:S04]  /*fd20*/  FFMA.FTZ R5, R88, c[0x0][0x23c], -R6 ;  /* 0x00008f0058057a23 */ /* 0x004fc80000010806 */
[----:B------:R2:W2:Y:S01]  /*fd30*/  MUFU.EX2 R233, R5 ;  /* 0x0000000500e97308 */ /* 0x0004a20000000800 */
[----:B-1----:R-:W-:Y:S01]  /*fd40*/  FMNMX.FTZ R3, R3, R7, !PT ;  /* 0x0000000703037209 */ /* 0x002fe20007810000 */
[----:B------:R-:W-:-:S03]  /*fd50*/  FFMA.FTZ R7, R43, c[0x0][0x23c], -R6 ;  /* 0x00008f002b077a23 */ /* 0x000fc60000010806 */
[----:B------:R-:W-:-:S03]  /*fd60*/  FSETP.NEU.FTZ.AND P0, PT, R3, -INF , PT ;  /* 0xff8000000300780b */ /* 0x000fc60003f1d000 */
[----:B------:R1:W-:Y:S01]  /*fd70*/  MUFU.EX2 R10, R7 ;  /* 0x00000007000a7308 */ /* 0x0003e20000000800 */
[----:B--2---:R-:W-:-:S07]  /*fd80*/  FFMA.FTZ R5, R91, c[0x0][0x23c], -R6 ;  /* 0x00008f005b057a23 */ /* 0x004fce0000010806 */
[----:B------:R2:W2:Y:S01]  /*fd90*/  MUFU.EX2 R232, R5 ;  /* 0x0000000500e87308 */ /* 0x0004a20000000800 */
[----:B-1----:R-:W-:-:S07]  /*fda0*/  FFMA.FTZ R7, R42, c[0x0][0x23c], -R6 ;  /* 0x00008f002a077a23 */ /* 0x002fce0000010806 */
[----:B------:R1:W1:Y:S01]  /*fdb0*/  MUFU.EX2 R11, R7 ;  /* 0x00000007000b7308 */ /* 0x0002620000000800 */
[----:B--2---:R-:W-:-:S07]  /*fdc0*/  FFMA.FTZ R5, R87, c[0x0][0x23c], -R6 ;  /* 0x00008f0057057a23 */ /* 0x004fce0000010806 */
[----:B------:R2:W-:Y:S01]  /*fdd0*/  MUFU.EX2 R234, R5 ;  /* 0x0000000500ea7308 */ /* 0x0005e20000000800 */
[----:B-1----:R-:W-:-:S04]  /*fde0*/  FADD.FTZ R7, R111, R110 ;  /* 0x0000006e6f077221 */ /* 0x002fc80000010000 */
[----:B---3--:R-:W-:Y:S02]  /*fdf0*/  FADD.FTZ R7, R108, R7 ;  /* 0x000000076c077221 */ /* 0x008fe40000010000 */
[----:B--2---:R-:W-:Y:S02]  /*fe00*/  FFMA.FTZ R5, R85, c[0x0][0x23c], -R6 ;  /* 0x00008f0055057a23 */ /* 0x004fe40000010806 */
[----:B-----5:R-:W-:Y:S02]  /*fe10*/  FADD.FTZ R7, R114, R7 ;  /* 0x0000000772077221 */ /* 0x020fe40000010000 */
[----:B------:R1:W-:Y:S02]  /*fe20*/  MUFU.EX2 R235, R5 ;  /* 0x0000000500eb7308 */ /* 0x0003e40000000800 */
[----:B------:R-:W-:-:S04]  /*fe30*/  FADD.FTZ R7, R107, R7 ;  /* 0x000000076b077221 */ /* 0x000fc80000010000 */
[----:B------:R-:W-:-:S04]  /*fe40*/  FADD.FTZ R7, R218, R7 ;  /* 0x00000007da077221 */ /* 0x000fc80000010000 */
[----:B----4-:R-:W-:-:S04]  /*fe50*/  FADD.FTZ R7, R217, R7 ;  /* 0x00000007d9077221 */ /* 0x010fc80000010000 */
[----:B------:R-:W-:Y:S02]  /*fe60*/  FADD.FTZ R7, R220, R7 ;  /* 0x00000007dc077221 */ /* 0x000fe40000010000 */
[----:B-1----:R-:W-:Y:S02]  /*fe70*/  FFMA.FTZ R5, R84, c[0x0][0x23c], -R6 ;  /* 0x00008f0054057a23 */ /* 0x002fe40000010806 */
[----:B------:R-:W-:Y:S02]  /*fe80*/  FADD.FTZ R7, R219, R7 ;  /* 0x00000007db077221 */ /* 0x000fe40000010000 */
[----:B------:R1:W-:Y:S02]  /*fe90*/  MUFU.EX2 R236, R5 ;  /* 0x0000000500ec7308 */ /* 0x0003e40000000800 */
[----:B------:R-:W-:-:S04]  /*fea0*/  FADD.FTZ R7, R222, R7 ;  /* 0x00000007de077221 */ /* 0x000fc80000010000 */
[----:B------:R-:W-:-:S04]  /*feb0*/  FADD.FTZ R7, R221, R7 ;  /* 0x00000007dd077221 */ /* 0x000fc80000010000 */
[----:B------:R-:W-:-:S04]  /*fec0*/  FADD.FTZ R7, R223, R7 ;  /* 0x00000007df077221 */ /* 0x000fc80000010000 */
        /* <DEDUP_REMOVED lines=13> */
[----:B------:R-:W-:Y:S02]  /*ffa0*/  FADD.FTZ R7, R232, R7 ;  /* 0x00000007e8077221 */ /* 0x000fe40000010000 */
[----:B-1----:R-:W-:-:S04]  /*ffb0*/  FFMA.FTZ R5, R81, c[0x0][0x23c], -R6 ;  /* 0x00008f0051057a23 */ /* 0x002fc80000010806 */
[----:B------:R1:W-:Y:S02]  /*ffc0*/  MUFU.EX2 R240, R5 ;  /* 0x0000000500f07308 */ /* 0x0003e40000000800 */
[----:B-1----:R-:W-:-:S06]  /*ffd0*/  FFMA.FTZ R5, R80, c[0x0][0x23c], -R6 ;  /* 0x00008f0050057a23 */ /* 0x002fcc0000010806 */
        /* <DEDUP_REMOVED lines=32> */
[----:B------:R1:W2:Y:S02]  /*101e0*/  MUFU.EX2 R9, R5 ;  /* 0x0000000500097308 */ /* 0x0002a40000000800 */
[----:B-1----:R-:W-:-:S05]  /*101f0*/  FMUL.FTZ R5, R3, c[0x0][0x23c] ;  /* 0x00008f0003057a20 */ /* 0x002fca0000410000 */
[----:B------:R-:W-:-:S05]  /*10200*/  FSEL R5, R5, RZ, P0 ;  /* 0x000000ff05057208 */ /* 0x000fca0000000000 */
[----:B------:R-:W-:-:S04]  /*10210*/  FFMA.FTZ R0, R117, c[0x0][0x23c], -R5 ;  /* 0x00008f0075007a23 */ /* 0x000fc80000010805 */
[----:B------:R1:W-:Y:S02]  /*10220*/  MUFU.EX2 R56, R0 ;  /* 0x0000000000387308 */ /* 0x0003e40000000800 */
[----:B-1----:R-:W-:-:S06]  /*10230*/  FFMA.FTZ R0, R118, c[0x0][0x23c], -R5 ;  /* 0x00008f0076007a23 */ /* 0x002fcc0000010805 */
[----:B------:R1:W3:Y:S02]  /*10240*/  MUFU.EX2 R21, R0 ;  /* 0x0000000000157308 */ /* 0x0002e40000000800 */
[----:B-1----:R-:W-:Y:S01]  /*10250*/  FFMA.FTZ R0, R123, c[0x0][0x23c], -R5 ;  /* 0x00008f007b007a23 */ /* 0x002fe20000010805 */
[----:B------:R-:W-:-:S05]  /*10260*/  MOV R123, R11 ;  /* 0x0000000b007b7202 */ /* 0x000fca0000000f00 */
[----:B------:R1:W-:Y:S02]  /*10270*/  MUFU.EX2 R60, R0 ;  /* 0x00000000003c7308 */ /* 0x0003e40000000800 */
[----:B-1----:R-:W-:Y:S01]  /*10280*/  FFMA.FTZ R0, R125, c[0x0][0x23c], -R5 ;  /* 0x00008f007d007a23 */ /* 0x002fe20000010805 */
[----:B------:R-:W-:Y:S02]  /*10290*/  MOV R125, R10 ;  /* 0x0000000a007d7202 */ /* 0x000fe40000000f00 */
[----:B------:R-:W-:-:S03]  /*102a0*/  F2FP.PACK_AB R10, R114, R108 ;  /* 0x0000006c720a723e */ /* 0x000fc600000000ff */
[----:B------:R1:W4:Y:S02]  /*102b0*/  MUFU.EX2 R63, R0 ;  /* 0x00000000003f7308 */ /* 0x0003240000000800 */
[----:B-1----:R-:W-:Y:S01]  /*102c0*/  FFMA.FTZ R0, R120, c[0x0][0x23c], -R5 ;  /* 0x00008f0078007a23 */ /* 0x002fe20000010805 */
[----:B--2---:R-:W-:Y:S02]  /*102d0*/  MOV R120, R9 ;  /* 0x0000000900787202 */ /* 0x004fe40000000f00 */
[----:B---3--:R-:W-:-:S03]  /*102e0*/  F2FP.PACK_AB R9, R21, R56 ;  /* 0x000000381509723e */ /* 0x008fc600000000ff */
[----:B------:R1:W-:Y:S01]  /*102f0*/  MUFU.EX2 R64, R0 ;  /* 0x0000000000407308 */ /* 0x0003e20000000800 */
[----:B----4-:R-:W-:Y:S01]  /*10300*/  F2FP.PACK_AB R11, R63, R60 ;  /* 0x0000003c3f0b723e */ /* 0x010fe200000000ff */
[----:B------:R-:W-:-:S04]  /*10310*/  FADD.FTZ R21, R56, R21 ;  /* 0x0000001538157221 */ /* 0x000fc80000010000 */
[----:B------:R-:W-:Y:S02]  /*10320*/  FADD.FTZ R21, R60, R21 ;  /* 0x000000153c157221 */ /* 0x000fe40000010000 */
[----:B------:R-:W-:Y:S01]  /*10330*/  HMMA.16816.F32 R28, R8, R16, RZ ;  /* 0x00000010081c723c */ /* 0x000fe200000018ff */
[----:B-1----:R-:W-:-:S04]  /*10340*/  FFMA.FTZ R0, R119, c[0x0][0x23c], -R5 ;  /* 0x00008f0077007a23 */ /* 0x002fc80000010805 */
[----:B------:R1:W2:Y:S02]  /*10350*/  MUFU.EX2 R72, R0 ;  /* 0x0000000000487308 */ /* 0x0002a40000000800 */
[----:B-1----:R-:W-:Y:S01]  /*10360*/  FFMA.FTZ R0, R121, c[0x0][0x23c], -R5 ;  /* 0x00008f0079007a23 */ /* 0x002fe20000010805 */
[----:B------:R-:W-:-:S05]  /*10370*/  MOV R121, R25 ;  /* 0x0000001900797202 */ /* 0x000fca0000000f00 */
[----:B------:R1:W-:Y:S02]  /*10380*/  MUFU.EX2 R102, R0 ;  /* 0x0000000000667308 */ /* 0x0003e40000000800 */
[----:B-1----:R-:W-:Y:S01]  /*10390*/  FFMA.FTZ R0, R122, c[0x0][0x23c], -R5 ;  /* 0x00008f007a007a23 */ /* 0x002fe20000010805 */
[----:B------:R-:W-:Y:S02]  /*103a0*/  MOV R122, R24 ;  /* 0x00000018007a7202 */ /* 0x000fe40000000f00 */
[C---:B------:R-:W-:Y:S03]  /*103b0*/  HMMA.16816.F32 R24, R8.reuse, R18, RZ ;  /* 0x000000120818723c */ /* 0x040fe600000018ff */
[----:B------:R1:W3:Y:S05]  /*103c0*/  MUFU.EX2 R101, R0 ;  /* 0x0000000000657308 */ /* 0x0002ea0000000800 */
[C---:B------:R-:W-:Y:S08]  /*103d0*/  HMMA.16816.F32 R16, R8.reuse, R12, RZ ;  /* 0x0000000c0810723c */ /* 0x040ff000000018ff */
[----:B------:R-:W-:Y:S01]  /*103e0*/  HMMA.16816.F32 R12, R8, R14, RZ ;  /* 0x0000000e080c723c */ /* 0x000fe200000018ff */
[----:B-1----:R-:W-:-:S04]  /*103f0*/  FFMA.FTZ R0, R57, c[0x0][0x23c], -R6 ;  /* 0x00008f0039007a23 */ /* 0x002fc80000010806 */
[----:B------:R1:W-:Y:S02]  /*10400*/  MUFU.EX2 R119, R0 ;  /* 0x0000000000777308 */ /* 0x0003e40000000800 */
[----:B------:R-:W-:Y:S02]  /*10410*/  F2FP.PACK_AB R8, R218, R107 ;  /* 0x0000006bda08723e */ /* 0x000fe400000000ff */
[----:B--2---:R-:W-:Y:S02]  /*10420*/  F2FP.PACK_AB R9, R72, R64 ;  /* 0x000000404809723e */ /* 0x004fe400000000ff */
[----:B------:R-:W-:Y:S02]  /*10430*/  F2FP.PACK_AB R10, R220, R217 ;  /* 0x000000d9dc0a723e */ /* 0x000fe400000000ff */
[----:B---3--:R-:W-:-:S07]  /*10440*/  F2FP.PACK_AB R11, R101, R102 ;  /* 0x00000066650b723e */ /* 0x008fce00000000ff */
[C---:B------:R-:W-:Y:S01]  /*10450*/  HMMA.16816.F32 R28, R8.reuse, R32, R28 ;  /* 0x00000020081c723c */ /* 0x040fe2000000181c */
[--C-:B-1----:R-:W-:Y:S01]  /*10460*/  FFMA.FTZ R0, R124, c[0x0][0x23c], -R5.reuse ;  /* 0x00008f007c007a23 */ /* 0x102fe20000010805 */
[----:B------:R-:W-:Y:S02]  /*10470*/  MOV R124, R40 ;  /* 0x00000028007c7202 */ /* 0x000fe40000000f00 */
[----:B------:R-:W1:Y:S01]  /*10480*/  LDSM.16.MT88.4 R40, [R165+0x5800] ;  /* 0x00580000a528783b */ /* 0x000e620000004200 */
[----:B------:R2:W-:Y:S03]  /*10490*/  MUFU.EX2 R98, R0 ;  /* 0x0000000000627308 */ /* 0x0005e60000000800 */
[C---:B------:R-:W-:Y:S01]  /*104a0*/  HMMA.16816.F32 R24, R8.reuse, R34, R24 ;  /* 0x000000220818723c */ /* 0x040fe20000001818 */
[----:B------:R-:W-:Y:S07]  /*104b0*/  LDSM.16.MT88.4 R32, [R165+0x5c00] ;  /* 0x005c0000a520783b */ /* 0x000fee0000004200 */
[----:B------:R-:W-:Y:S01]  /*104c0*/  HMMA.16816.F32 R16, R8, R36, R16 ;  /* 0x000000240810723c */ /* 0x000fe20000001810 */
[----:B--2---:R-:W-:Y:S01]  /*104d0*/  FFMA.FTZ R0, R126, c[0x0][0x23c], -R5 ;  /* 0x00008f007e007a23 */ /* 0x004fe20000010805 */
[----:B------:R-:W-:-:S02]  /*104e0*/  MOV R126, R48 ;  /* 0x00000030007e7202 */ /* 0x000fc40000000f00 */
[----:B------:R-:W2:Y:S01]  /*104f0*/  LDSM.16.MT88.4 R48, [R166+0x5800] ;  /* 0x00580000a630783b */ /* 0x000ea20000004200 */
[----:B------:R3:W4:Y:S03]  /*10500*/  MUFU.EX2 R99, R0 ;  /* 0x0000000000637308 */ /* 0x0007260000000800 */
[----:B------:R-:W-:Y:S01]  /*10510*/  HMMA.16816.F32 R12, R8, R38, R12 ;  /* 0x00000026080c723c */ /* 0x000fe2000000180c */
[----:B------:R-:W5:Y:S06]  /*10520*/  LDSM.16.MT88.4 R36, [R166+0x5c00] ;  /* 0x005c0000a624783b */ /* 0x000f6c0000004200 */
[----:B------:R-:W-:-:S02]  /*10530*/  F2FP.PACK_AB R8, R222, R219 ;  /* 0x000000dbde08723e */ /* 0x000fc400000000ff */
[----:B------:R-:W-:Y:S01]  /*10540*/  F2FP.PACK_AB R10, R223, R221 ;  /* 0x000000dddf0a723e */ /* 0x000fe200000000ff */
[--C-:B---3--:R-:W-:Y:S01]  /*10550*/  FFMA.FTZ R0, R129, c[0x0][0x23c], -R5.reuse ;  /* 0x00008f0081007a23 */ /* 0x108fe20000010805 */
[----:B----4-:R-:W-:Y:S02]  /*10560*/  F2FP.PACK_AB R9, R99, R98 ;  /* 0x000000626309723e */ /* 0x010fe400000000ff */
[----:B------:R-:W-:Y:S01]  /*10570*/  MOV R129, R23 ;  /* 0x0000001700817202 */ /* 0x000fe20000000f00 */
[----:B------:R3:W-:Y:S02]  /*10580*/  MUFU.EX2 R100, R0 ;  /* 0x0000000000647308 */ /* 0x0007e40000000800 */
[----:B---3--:R-:W-:Y:S01]  /*10590*/  FFMA.FTZ R0, R130, c[0x0][0x23c], -R5 ;  /* 0x00008f0082007a23 */ /* 0x008fe20000010805 */
[----:B------:R-:W-:-:S05]  /*105a0*/  MOV R130, R22 ;  /* 0x0000001600827202 */ /* 0x000fca0000000f00 */
[----:B------:R3:W4:Y:S02]  /*105b0*/  MUFU.EX2 R97, R0 ;  /* 0x0000000000617308 */ /* 0x0007240000000800 */
[----:B---3--:R-:W-:Y:S01]  /*105c0*/  FFMA.FTZ R0, R58, c[0x0][0x23c], -R6 ;  /* 0x00008f003a007a23 */ /* 0x008fe20000010806 */
[----:B----4-:R-:W-:-:S05]  /*105d0*/  F2FP.PACK_AB R11, R97, R100 ;  /* 0x00000064610b723e */ /* 0x010fca00000000ff */
[----:B------:R3:W-:Y:S02]  /*105e0*/  MUFU.EX2 R118, R0 ;  /* 0x0000000000767308 */ /* 0x0007e40000000800 */
[C---:B-1----:R-:W-:Y:S08]  /*105f0*/  HMMA.16816.F32 R28, R8.reuse, R40, R28 ;  /* 0x00000028081c723c */ /* 0x042ff0000000181c */
[----:B------:R-:W-:Y:S01]  /*10600*/  HMMA.16816.F32 R24, R8, R42, R24 ;  /* 0x0000002a0818723c */ /* 0x000fe20000001818 */
[----:B------:R-:W1:Y:S01]  /*10610*/  LDSM.16.MT88.4 R40, [R165+0x6000] ;  /* 0x00600000a528783b */ /* 0x000e620000004200 */
[----:B---3--:R-:W-:-:S04]  /*10620*/  FFMA.FTZ R0, R131, c[0x0][0x23c], -R5 ;  /* 0x00008f0083007a23 */ /* 0x008fc80000010805 */
[----:B------:R3:W-:Y:S02]  /*10630*/  MUFU.EX2 R62, R0 ;  /* 0x00000000003e7308 */ /* 0x0007e40000000800 */
[C---:B--2---:R-:W-:Y:S08]  /*10640*/  HMMA.16816.F32 R16, R8.reuse, R48, R16 ;  /* 0x000000300810723c */ /* 0x044ff00000001810 */
[----:B------:R-:W-:Y:S01]  /*10650*/  HMMA.16816.F32 R12, R8, R50, R12 ;  /* 0x00000032080c723c */ /* 0x000fe2000000180c */
[----:B------:R-:W2:Y:S01]  /*10660*/  LDSM.16.MT88.4 R48, [R166+0x6000] ;  /* 0x00600000a630783b */ /* 0x000ea20000004200 */
[----:B---3--:R-:W-:-:S05]  /*10670*/  FFMA.FTZ R0, R134, c[0x0][0x23c], -R5 ;  /* 0x00008f0086007a23 */ /* 0x008fca0000010805 */
[----:B------:R-:W-:Y:S02]  /*10680*/  F2FP.PACK_AB R8, R226, R224 ;  /* 0x000000e0e208723e */ /* 0x000fe400000000ff */
[----:B------:R-:W-:Y:S01]  /*10690*/  F2FP.PACK_AB R10, R227, R225 ;  /* 0x000000e1e30a723e */ /* 0x000fe200000000ff */
[----:B------:R3:W4:Y:S02]  /*106a0*/  MUFU.EX2 R96, R0 ;  /* 0x0000000000607308 */ /* 0x0007240000000800 */
[----:B---3--:R-:W-:Y:S01]  /*106b0*/  FFMA.FTZ R0, R135, c[0x0][0x23c], -R5 ;  /* 0x00008f0087007a23 */ /* 0x008fe20000010805 */
[----:B----4-:R-:W-:-:S05]  /*106c0*/  F2FP.PACK_AB R9, R96, R62 ;  /* 0x0000003e6009723e */ /* 0x010fca00000000ff */
[----:B------:R3:W-:Y:S02]  /*106d0*/  MUFU.EX2 R95, R0 ;  /* 0x00000000005f7308 */ /* 0x0007e40000000800 */
[----:B---3--:R-:W-:-:S06]  /*106e0*/  FFMA.FTZ R0, R136, c[0x0][0x23c], -R5 ;  /* 0x00008f0088007a23 */ /* 0x008fcc0000010805 */
[----:B------:R3:W4:Y:S02]  /*106f0*/  MUFU.EX2 R94, R0 ;  /* 0x00000000005e7308 */ /* 0x0007240000000800 */
[----:B---3--:R-:W-:Y:S01]  /*10700*/  FFMA.FTZ R0, R52, c[0x0][0x23c], -R6 ;  /* 0x00008f0034007a23 */ /* 0x008fe20000010806 */
[----:B----4-:R-:W-:-:S05]  /*10710*/  F2FP.PACK_AB R11, R94, R95 ;  /* 0x0000005f5e0b723e */ /* 0x010fca00000000ff */
[----:B------:R3:W-:Y:S02]  /*10720*/  MUFU.EX2 R117, R0 ;  /* 0x0000000000757308 */ /* 0x0007e40000000800 */
[C---:B------:R-:W-:Y:S08]  /*10730*/  HMMA.16816.F32 R28, R8.reuse, R32, R28 ;  /* 0x00000020081c723c */ /* 0x040ff0000000181c */
[----:B------:R-:W-:Y:S01]  /*10740*/  HMMA.16816.F32 R24, R8, R34, R24 ;  /* 0x000000220818723c */ /* 0x000fe20000001818 */
[----:B------:R-:W4:Y:S01]  /*10750*/  LDSM.16.MT88.4 R32, [R165+0x6400] ;  /* 0x00640000a520783b */ /* 0x000f220000004200 */
[----:B---3--:R-:W-:-:S04]  /*10760*/  FFMA.FTZ R0, R137, c[0x0][0x23c], -R5 ;  /* 0x00008f0089007a23 */ /* 0x008fc80000010805 */
[----:B------:R3:W-:Y:S02]  /*10770*/  MUFU.EX2 R91, R0 ;  /* 0x00000000005b7308 */ /* 0x0007e40000000800 */
[C---:B-----5:R-:W-:Y:S08]  /*10780*/  HMMA.16816.F32 R16, R8.reuse, R36, R16 ;  /* 0x000000240810723c */ /* 0x060ff00000001810 */
[----:B------:R-:W-:Y:S01]  /*10790*/  HMMA.16816.F32 R12, R8, R38, R12 ;  /* 0x00000026080c723c */ /* 0x000fe2000000180c */
[----:B------:R-:W5:Y:S01]  /*107a0*/  LDSM.16.MT88.4 R36, [R166+0x6400] ;  /* 0x00640000a624783b */ /* 0x000f620000004200 */
[----:B---3--:R-:W-:-:S05]  /*107b0*/  FFMA.FTZ R0, R139, c[0x0][0x23c], -R5 ;  /* 0x00008f008b007a23 */ /* 0x008fca0000010805 */
[----:B------:R-:W-:Y:S02]  /*107c0*/  F2FP.PACK_AB R8, R230, R228 ;  /* 0x000000e4e608723e */ /* 0x000fe400000000ff */
[----:B------:R-:W-:Y:S01]  /*107d0*/  F2FP.PACK_AB R10, R231, R229 ;  /* 0x000000e5e70a723e */ /* 0x000fe200000000ff */
[----:B------:R3:W1:Y:S02]  /*107e0*/  MUFU.EX2 R92, R0 ;  /* 0x00000000005c7308 */ /* 0x0006640000000800 */
[----:B---3--:R-:W-:Y:S01]  /*107f0*/  FFMA.FTZ R0, R138, c[0x0][0x23c], -R5 ;  /* 0x00008f008a007a23 */ /* 0x008fe20000010805 */
[----:B-1----:R-:W-:-:S05]  /*10800*/  F2FP.PACK_AB R9, R92, R91 ;  /* 0x0000005b5c09723e */ /* 0x002fca00000000ff */
[----:B------:R1:W-:Y:S02]  /*10810*/  MUFU.EX2 R90, R0 ;  /* 0x00000000005a7308 */ /* 0x0003e40000000800 */
[----:B-1----:R-:W-:-:S06]  /*10820*/  FFMA.FTZ R0, R141, c[0x0][0x23c], -R5 ;  /* 0x00008f008d007a23 */ /* 0x002fcc0000010805 */
[----:B------:R1:W3:Y:S02]  /*10830*/  MUFU.EX2 R89, R0 ;  /* 0x0000000000597308 */ /* 0x0002e40000000800 */
[----:B-1----:R-:W-:Y:S01]  /*10840*/  FFMA.FTZ R0, R53, c[0x0][0x23c], -R6 ;  /* 0x00008f0035007a23 */ /* 0x002fe20000010806 */
[----:B---3--:R-:W-:-:S05]  /*10850*/  F2FP.PACK_AB R11, R89, R90 ;  /* 0x0000005a590b723e */ /* 0x008fca00000000ff */
[----:B------:R1:W-:Y:S02]  /*10860*/  MUFU.EX2 R115, R0 ;  /* 0x0000000000737308 */ /* 0x0003e40000000800 */
[C---:B------:R-:W-:Y:S08]  /*10870*/  HMMA.16816.F32 R28, R8.reuse, R40, R28 ;  /* 0x00000028081c723c */ /* 0x040ff0000000181c */
[----:B------:R-:W-:Y:S01]  /*10880*/  HMMA.16816.F32 R24, R8, R42, R24 ;  /* 0x0000002a0818723c */ /* 0x000fe20000001818 */
[----:B------:R-:W3:Y:S01]  /*10890*/  LDSM.16.MT88.4 R40, [R165+0x6800] ;  /* 0x00680000a528783b */ /* 0x000ee20000004200 */
[----:B-1----:R-:W-:-:S04]  /*108a0*/  FFMA.FTZ R0, R142, c[0x0][0x23c], -R5 ;  /* 0x00008f008e007a23 */ /* 0x002fc80000010805 */
[----:B------:R1:W-:Y:S02]  /*108b0*/  MUFU.EX2 R86, R0 ;  /* 0x0000000000567308 */ /* 0x0003e40000000800 */
[C---:B--2---:R-:W-:Y:S08]  /*108c0*/  HMMA.16816.F32 R16, R8.reuse, R48, R16 ;  /* 0x000000300810723c */ /* 0x044ff00000001810 */
[----:B------:R-:W-:Y:S01]  /*108d0*/  HMMA.16816.F32 R12, R8, R50, R12 ;  /* 0x00000032080c723c */ /* 0x000fe2000000180c */
[----:B------:R-:W2:Y:S01]  /*108e0*/  LDSM.16.MT88.4 R48, [R166+0x6800] ;  /* 0x00680000a630783b */ /* 0x000ea20000004200 */
[----:B-1----:R-:W-:-:S05]  /*108f0*/  FFMA.FTZ R0, R145, c[0x0][0x23c], -R5 ;  /* 0x00008f0091007a23 */ /* 0x002fca0000010805 */
[----:B------:R-:W-:Y:S02]  /*10900*/  F2FP.PACK_AB R8, R232, R233 ;  /* 0x000000e9e808723e */ /* 0x000fe400000000ff */
[----:B------:R-:W-:Y:S01]  /*10910*/  F2FP.PACK_AB R10, R235, R234 ;  /* 0x000000eaeb0a723e */ /* 0x000fe200000000ff */
[----:B------:R1:W1:Y:S02]  /*10920*/  MUFU.EX2 R88, R0 ;  /* 0x0000000000587308 */ /* 0x0002640000000800 */
[----:B-1----:R-:W-:Y:S01]  /*10930*/  FFMA.FTZ R0, R143, c[0x0][0x23c], -R5 ;  /* 0x00008f008f007a23 */ /* 0x002fe20000010805 */
[----:B------:R-:W-:-:S05]  /*10940*/  F2FP.PACK_AB R9, R88, R86 ;  /* 0x000000565809723e */ /* 0x000fca00000000ff */
[----:B------:R1:W-:Y:S02]  /*10950*/  MUFU.EX2 R87, R0 ;  /* 0x0000000000577308 */ /* 0x0003e40000000800 */
[----:B-1----:R-:W-:-:S06]  /*10960*/  FFMA.FTZ R0, R144, c[0x0][0x23c], -R5 ;  /* 0x00008f0090007a23 */ /* 0x002fcc0000010805 */
[----:B------:R1:W1:Y:S02]  /*10970*/  MUFU.EX2 R85, R0 ;  /* 0x0000000000557308 */ /* 0x0002640000000800 */
[----:B-1----:R-:W-:Y:S01]  /*10980*/  FFMA.FTZ R0, R54, c[0x0][0x23c], -R6 ;  /* 0x00008f0036007a23 */ /* 0x002fe20000010806 */
[----:B------:R-:W-:-:S05]  /*10990*/  F2FP.PACK_AB R11, R85, R87 ;  /* 0x00000057550b723e */ /* 0x000fca00000000ff */
[----:B------:R1:W-:Y:S02]  /*109a0*/  MUFU.EX2 R106, R0 ;  /* 0x00000000006a7308 */ /* 0x0003e40000000800 */
[C---:B----4-:R-:W-:Y:S08]  /*109b0*/  HMMA.16816.F32 R28, R8.reuse, R32, R28 ;  /* 0x00000020081c723c */ /* 0x050ff0000000181c */
[----:B------:R-:W-:Y:S01]  /*109c0*/  HMMA.16816.F32 R24, R8, R34, R24 ;  /* 0x000000220818723c */ /* 0x000fe20000001818 */
[----:B------:R-:W4:Y:S01]  /*109d0*/  LDSM.16.MT88.4 R32, [R165+0x6c00] ;  /* 0x006c0000a520783b */ /* 0x000f220000004200 */
[----:B-1----:R-:W-:-:S04]  /*109e0*/  FFMA.FTZ R0, R146, c[0x0][0x23c], -R5 ;  /* 0x00008f0092007a23 */ /* 0x002fc80000010805 */
[----:B------:R1:W-:Y:S02]  /*109f0*/  MUFU.EX2 R81, R0 ;  /* 0x0000000000517308 */ /* 0x0003e40000000800 */
[C---:B-----5:R-:W-:Y:S08]  /*10a00*/  HMMA.16816.F32 R16, R8.reuse, R36, R16 ;  /* 0x000000240810723c */ /* 0x060ff00000001810 */
[----:B------:R-:W-:Y:S01]  /*10a10*/  HMMA.16816.F32 R12, R8, R38, R12 ;  /* 0x00000026080c723c */ /* 0x000fe2000000180c */
[----:B------:R-:W5:Y:S01]  /*10a20*/  LDSM.16.MT88.4 R36, [R166+0x6c00] ;  /* 0x006c0000a624783b */ /* 0x000f620000004200 */
        /* <DEDUP_REMOVED lines=12> */
[C---:B---3--:R-:W-:Y:S08]  /*10af0*/  HMMA.16816.F32 R28, R8.reuse, R40, R28 ;  /* 0x00000028081c723c */ /* 0x048ff0000000181c */
[----:B------:R-:W-:Y:S01]  /*10b00*/  HMMA.16816.F32 R24, R8, R42, R24 ;  /* 0x0000002a0818723c */ /* 0x000fe20000001818 */
[----:B------:R-:W3:Y:S01]  /*10b10*/  LDSM.16.MT88.4 R40, [R165+0x7000] ;  /* 0x00700000a528783b */ /* 0x000ee20000004200 */
[----:B-1----:R-:W-:-:S04]  /*10b20*/  FFMA.FTZ R0, R150, c[0x0][0x23c], -R5 ;  /* 0x00008f0096007a23 */ /* 0x002fc80000010805 */
[----:B------:R1:W-:Y:S02]  /*10b30*/  MUFU.EX2 R78, R0 ;  /* 0x00000000004e7308 */ /* 0x0003e40000000800 */
[C---:B--2---:R-:W-:Y:S08]  /*10b40*/  HMMA.16816.F32 R16, R8.reuse, R48, R16 ;  /* 0x000000300810723c */ /* 0x044ff00000001810 */
[----:B------:R-:W-:Y:S01]  /*10b50*/  HMMA.16816.F32 R12, R8, R50, R12 ;  /* 0x00000032080c723c */ /* 0x000fe2000000180c */
[----:B------:R-:W-:Y:S01]  /*10b60*/  LDSM.16.MT88.4 R48, [R165+0x7800] ;  /* 0x00780000a530783b */ /* 0x000fe20000004200 */
[----:B-1----:R-:W-:-:S05]  /*10b70*/  FFMA.FTZ R0, R155, c[0x0][0x23c], -R5 ;  /* 0x00008f009b007a23 */ /* 0x002fca0000010805 */
[----:B------:R-:W-:Y:S02]  /*10b80*/  F2FP.PACK_AB R8, R242, R239 ;  /* 0x000000eff208723e */ /* 0x000fe400000000ff */
[----:B------:R-:W-:Y:S01]  /*10b90*/  F2FP.PACK_AB R10, R244, R243 ;  /* 0x000000f3f40a723e */ /* 0x000fe200000000ff */
[----:B------:R1:W2:Y:S02]  /*10ba0*/  MUFU.EX2 R79, R0 ;  /* 0x00000000004f7308 */ /* 0x0002a40000000800 */
[----:B-1----:R-:W-:Y:S01]  /*10bb0*/  FFMA.FTZ R0, R156, c[0x0][0x23c], -R5 ;  /* 0x00008f009c007a23 */ /* 0x002fe20000010805 */
[----:B--2---:R-:W-:-:S05]  /*10bc0*/  F2FP.PACK_AB R9, R79, R78 ;  /* 0x0000004e4f09723e */ /* 0x004fca00000000ff */
[----:B------:R1:W-:Y:S02]  /*10bd0*/  MUFU.EX2 R77, R0 ;  /* 0x00000000004d7308 */ /* 0x0003e40000000800 */
[----:B-1----:R-:W-:-:S06]  /*10be0*/  FFMA.FTZ R0, R151, c[0x0][0x23c], -R5 ;  /* 0x00008f0097007a23 */ /* 0x002fcc0000010805 */
[----:B------:R1:W2:Y:S02]  /*10bf0*/  MUFU.EX2 R44, R0 ;  /* 0x00000000002c7308 */ /* 0x0002a40000000800 */
[----:B-1----:R-:W-:Y:S01]  /*10c00*/  FFMA.FTZ R0, R47, c[0x0][0x23c], -R6 ;  /* 0x00008f002f007a23 */ /* 0x002fe20000010806 */
[----:B--2---:R-:W-:-:S05]  /*10c10*/  F2FP.PACK_AB R11, R44, R77 ;  /* 0x0000004d2c0b723e */ /* 0x004fca00000000ff */
[----:B------:R1:W-:Y:S02]  /*10c20*/  MUFU.EX2 R104, R0 ;  /* 0x0000000000687308 */ /* 0x0003e40000000800 */
[C---:B----4-:R-:W-:Y:S08]  /*10c30*/  HMMA.16816.F32 R28, R8.reuse, R32, R28 ;  /* 0x00000020081c723c */ /* 0x050ff0000000181c */
[----:B------:R-:W-:Y:S01]  /*10c40*/  HMMA.16816.F32 R24, R8, R34, R24 ;  /* 0x000000220818723c */ /* 0x000fe20000001818 */
[----:B------:R-:W2:Y:S01]  /*10c50*/  LDSM.16.MT88.4 R32, [R166+0x7000] ;  /* 0x00700000a620783b */ /* 0x000ea20000004200 */
[----:B-1----:R-:W-:-:S04]  /*10c60*/  FFMA.FTZ R0, R154, c[0x0][0x23c], -R5 ;  /* 0x00008f009a007a23 */ /* 0x002fc80000010805 */
[----:B------:R1:W-:Y:S02]  /*10c70*/  MUFU.EX2 R73, R0 ;  /* 0x0000000000497308 */ /* 0x0003e40000000800 */
[C---:B-----5:R-:W-:Y:S08]  /*10c80*/  HMMA.16816.F32 R16, R8.reuse, R36, R16 ;  /* 0x000000240810723c */ /* 0x060ff00000001810 */
[----:B------:R-:W-:Y:S01]  /*10c90*/  HMMA.16816.F32 R12, R8, R38, R12 ;  /* 0x00000026080c723c */ /* 0x000fe2000000180c */
[----:B------:R-:W4:Y:S01]  /*10ca0*/  LDSM.16.MT88.4 R36, [R165+0x7400] ;  /* 0x00740000a524783b */ /* 0x000f220000004200 */
[----:B-1----:R-:W-:-:S05]  /*10cb0*/  FFMA.FTZ R0, R157, c[0x0][0x23c], -R5 ;  /* 0x00008f009d007a23 */ /* 0x002fca0000010805 */
[----:B------:R-:W-:Y:S02]  /*10cc0*/  F2FP.PACK_AB R8, R246, R247 ;  /* 0x000000f7f608723e */ /* 0x000fe400000000ff */
[----:B------:R-:W-:Y:S01]  /*10cd0*/  F2FP.PACK_AB R10, R249, R248 ;  /* 0x000000f8f90a723e */ /* 0x000fe200000000ff */
[----:B------:R1:W5:Y:S02]  /*10ce0*/  MUFU.EX2 R76, R0 ;  /* 0x00000000004c7308 */ /* 0x0003640000000800 */
[----:B-1----:R-:W-:Y:S01]  /*10cf0*/  FFMA.FTZ R0, R159, c[0x0][0x23c], -R5 ;  /* 0x00008f009f007a23 */ /* 0x002fe20000010805 */
[----:B-----5:R-:W-:-:S05]  /*10d00*/  F2FP.PACK_AB R9, R76, R73 ;  /* 0x000000494c09723e */ /* 0x020fca00000000ff */
[----:B------:R1:W-:Y:S02]  /*10d10*/  MUFU.EX2 R75, R0 ;  /* 0x00000000004b7308 */ /* 0x0003e40000000800 */
[----:B-1----:R-:W-:-:S06]  /*10d20*/  FFMA.FTZ R0, R158, c[0x0][0x23c], -R5 ;  /* 0x00008f009e007a23 */ /* 0x002fcc0000010805 */
[----:B------:R1:W5:Y:S02]  /*10d30*/  MUFU.EX2 R74, R0 ;  /* 0x00000000004a7308 */ /* 0x0003640000000800 */
[----:B-1----:R-:W-:Y:S01]  /*10d40*/  FFMA.FTZ R0, R55, c[0x0][0x23c], -R6 ;  /* 0x00008f0037007a23 */ /* 0x002fe20000010806 */
[----:B-----5:R-:W-:Y:S01]  /*10d50*/  F2FP.PACK_AB R11, R74, R75 ;  /* 0x0000004b4a0b723e */ /* 0x020fe200000000ff */
[----:B------:R-:W-:Y:S04]  /*10d60*/  LDSM.16.MT88.4 R52, [R166+0x7800] ;  /* 0x00780000a634783b */ /* 0x000fe80000004200 */
[----:B------:R1:W-:Y:S02]  /*10d70*/  MUFU.EX2 R103, R0 ;  /* 0x0000000000677308 */ /* 0x0003e40000000800 */
[C---:B---3--:R-:W-:Y:S08]  /*10d80*/  HMMA.16816.F32 R28, R8.reuse, R40, R28 ;  /* 0x00000028081c723c */ /* 0x048ff0000000181c */
[----:B------:R-:W-:Y:S01]  /*10d90*/  HMMA.16816.F32 R24, R8, R42, R24 ;  /* 0x0000002a0818723c */ /* 0x000fe20000001818 */
[----:B------:R-:W3:Y:S01]  /*10da0*/  LDSM.16.MT88.4 R40, [R166+0x7400] ;  /* 0x00740000a628783b */ /* 0x000ee20000004200 */
[----:B-1----:R-:W-:-:S03]  /*10db0*/  FFMA.FTZ R0, R140, c[0x0][0x23c], -R5 ;  /* 0x00008f008c007a23 */ /* 0x002fc60000010805 */
[----:B------:R-:W-:Y:S01]  /*10dc0*/  LDSM.16.MT88.4 R140, [R165+0x8800] ;  /* 0x00880000a58c783b */ /* 0x000fe20000004200 */
[----:B------:R1:W-:Y:S02]  /*10dd0*/  MUFU.EX2 R69, R0 ;  /* 0x0000000000457308 */ /* 0x0003e40000000800 */
[C---:B--2---:R-:W-:Y:S08]  /*10de0*/  HMMA.16816.F32 R16, R8.reuse, R32, R16 ;  /* 0x000000200810723c */ /* 0x044ff00000001810 */
[----:B------:R-:W-:Y:S01]  /*10df0*/  HMMA.16816.F32 R12, R8, R34, R12 ;  /* 0x00000022080c723c */ /* 0x000fe2000000180c */
[----:B-1----:R-:W-:-:S06]  /*10e00*/  FFMA.FTZ R0, R160, c[0x0][0x23c], -R5 ;  /* 0x00008f00a0007a23 */ /* 0x002fcc0000010805 */
        /* <DEDUP_REMOVED lines=9> */
[----:B--2---:R-:W-:Y:S01]  /*10ea0*/  F2FP.PACK_AB R11, R68, R70 ;  /* 0x00000046440b723e */ /* 0x004fe200000000ff */
[----:B------:R-:W1:Y:S04]  /*10eb0*/  LDSM.16.MT88.4 R56, [R165+0x7c00] ;  /* 0x007c0000a538783b */ /* 0x000e680000004200 */
[----:B------:R2:W-:Y:S02]  /*10ec0*/  MUFU.EX2 R93, R0 ;  /* 0x00000000005d7308 */ /* 0x0005e40000000800 */
[C---:B----4-:R-:W-:Y:S08]  /*10ed0*/  HMMA.16816.F32 R32, R8.reuse, R36, R28 ;  /* 0x000000240820723c */ /* 0x050ff0000000181c */
[----:B------:R-:W-:Y:S01]  /*10ee0*/  HMMA.16816.F32 R28, R8, R38, R24 ;  /* 0x00000026081c723c */ /* 0x000fe20000001818 */
[----:B--2---:R-:W-:-:S04]  /*10ef0*/  FFMA.FTZ R0, R128, c[0x0][0x23c], -R5 ;  /* 0x00008f0080007a23 */ /* 0x004fc80000010805 */
[----:B------:R2:W-:Y:S03]  /*10f00*/  MUFU.EX2 R22, R0 ;  /* 0x0000000000167308 */ /* 0x0005e60000000800 */
[C---:B---3--:R-:W-:Y:S07]  /*10f10*/  HMMA.16816.F32 R36, R8.reuse, R40, R16 ;  /* 0x000000280824723c */ /* 0x048fee0000001810 */
[----:B------:R-:W-:Y:S01]  /*10f20*/  FADD.FTZ R16, R63, R21 ;  /* 0x000000153f107221 */ /* 0x000fe20000010000 */
[----:B------:R-:W-:Y:S03]  /*10f30*/  HMMA.16816.F32 R24, R8, R42, R12 ;  /* 0x0000002a0818723c */ /* 0x000fe6000000180c */
[----:B------:R-:W-:-:S02]  /*10f40*/  FADD.FTZ R16, R64, R16 ;  /* 0x0000001040107221 */ /* 0x000fc40000010000 */
[--C-:B--2---:R-:W-:Y:S02]  /*10f50*/  FFMA.FTZ R0, R116, c[0x0][0x23c], -R5.reuse ;  /* 0x00008f0074007a23 */ /* 0x104fe40000010805 */
[----:B------:R-:W-:Y:S01]  /*10f60*/  F2FP.PACK_AB R8, R126, R129 ;  /* 0x000000817e08723e */ /* 0x000fe200000000ff */
[--C-:B------:R-:W-:Y:S01]  /*10f70*/  FFMA.FTZ R12, R112, c[0x0][0x23c], -R5.reuse ;  /* 0x00008f00700c7a23 */ /* 0x100fe20000010805 */
[----:B------:R-:W-:Y:S01]  /*10f80*/  F2FP.PACK_AB R10, R122, R124 ;  /* 0x0000007c7a0a723e */ /* 0x000fe200000000ff */
[----:B------:R2:W3:Y:S08]  /*10f90*/  MUFU.EX2 R23, R0 ;  /* 0x0000000000177308 */ /* 0x0004f00000000800 */
[----:B------:R4:W-:Y:S01]  /*10fa0*/  MUFU.EX2 R21, R12 ;  /* 0x0000000c00157308 */ /* 0x0009e20000000800 */
[----:B--2---:R-:W-:Y:S01]  /*10fb0*/  FFMA.FTZ R0, R191, c[0x0][0x23c], -R5 ;  /* 0x00008f00bf007a23 */ /* 0x004fe20000010805 */
[----:B---3--:R-:W-:-:S06]  /*10fc0*/  F2FP.PACK_AB R9, R23, R22 ;  /* 0x000000161709723e */ /* 0x008fcc00000000ff */
[----:B------:R2:W-:Y:S01]  /*10fd0*/  MUFU.EX2 R67, R0 ;  /* 0x0000000000437308 */ /* 0x0005e20000000800 */
[----:B----4-:R-:W-:-:S07]  /*10fe0*/  FFMA.FTZ R12, R195, c[0x0][0x23c], -R5 ;  /* 0x00008f00c30c7a23 */ /* 0x010fce0000010805 */
[----:B------:R3:W-:Y:S01]  /*10ff0*/  MUFU.EX2 R64, R12 ;  /* 0x0000000c00407308 */ /* 0x0007e20000000800 */
[----:B--2---:R-:W-:-:S07]  /*11000*/  FFMA.FTZ R0, R163, c[0x0][0x23c], -R5 ;  /* 0x00008f00a3007a23 */ /* 0x004fce0000010805 */
[----:B------:R2:W4:Y:S01]  /*11010*/  MUFU.EX2 R66, R0 ;  /* 0x0000000000427308 */ /* 0x0005220000000800 */
[----:B---3--:R-:W-:-:S07]  /*11020*/  FFMA.FTZ R12, R196, c[0x0][0x23c], -R5 ;  /* 0x00008f00c40c7a23 */ /* 0x008fce0000010805 */
[----:B------:R3:W-:Y:S01]  /*11030*/  MUFU.EX2 R63, R12 ;  /* 0x0000000c003f7308 */ /* 0x0007e20000000800 */
[----:B--2---:R-:W-:Y:S01]  /*11040*/  FFMA.FTZ R0, R61, c[0x0][0x23c], -R6 ;  /* 0x00008f003d007a23 */ /* 0x004fe20000010806 */
[----:B----4-:R-:W-:-:S06]  /*11050*/  F2FP.PACK_AB R11, R66, R67 ;  /* 0x00000043420b723e */ /* 0x010fcc00000000ff */
[----:B------:R2:W-:Y:S01]  /*11060*/  MUFU.EX2 R82, R0 ;  /* 0x0000000000527308 */ /* 0x0005e20000000800 */
[----:B------:R-:W-:Y:S01]  /*11070*/  HMMA.16816.F32 R32, R8, R48, R32 ;  /* 0x000000300820723c */ /* 0x000fe20000001820 */
[----:B---3--:R-:W-:-:S07]  /*11080*/  FFMA.FTZ R12, R109, c[0x0][0x23c], -R6 ;  /* 0x00008f006d0c7a23 */ /* 0x008fce0000010806 */
[----:B------:R-:W-:Y:S01]  /*11090*/  HMMA.16816.F32 R28, R8, R50, R28 ;  /* 0x00000032081c723c */ /* 0x000fe2000000181c */
[----:B------:R-:W3:Y:S01]  /*110a0*/  LDSM.16.MT88.4 R48, [R166+0x7c00] ;  /* 0x007c0000a630783b */ /* 0x000ee20000004200 */
[----:B--2---:R-:W-:-:S04]  /*110b0*/  FFMA.FTZ R0, R192, c[0x0][0x23c], -R5 ;  /* 0x00008f00c0007a23 */ /* 0x004fc80000010805 */
[----:B------:R2:W4:Y:S02]  /*110c0*/  MUFU.EX2 R65, R0 ;  /* 0x0000000000417308 */ /* 0x0005240000000800 */
[----:B------:R-:W-:Y:S01]  /*110d0*/  HMMA.16816.F32 R24, R8, R54, R24 ;  /* 0x000000360818723c */ /* 0x000fe20000001818 */
[----:B--2---:R-:W-:-:S05]  /*110e0*/  FADD.FTZ R0, R72, R16 ;  /* 0x0000001048007221 */ /* 0x004fca0000010000 */
[----:B------:R2:W-:Y:S02]  /*110f0*/  MUFU.EX2 R72, R12 ;  /* 0x0000000c00487308 */ /* 0x0005e40000000800 */
[----:B------:R-:W-:Y:S01]  /*11100*/  HMMA.16816.F32 R16, R8, R52, R36 ;  /* 0x000000340810723c */ /* 0x000fe20000001824 */
[----:B------:R-:W-:Y:S01]  /*11110*/  FADD.FTZ R0, R102, R0 ;  /* 0x0000000066007221 */ /* 0x000fe20000010000 */
[----:B------:R-:W5:Y:S03]  /*11120*/  LDSM.16.MT88.4 R52, [R165+0x8000] ;  /* 0x00800000a534783b */ /* 0x000f660000004200 */
[----:B------:R-:W-:Y:S01]  /*11130*/  FADD.FTZ R0, R101, R0 ;  /* 0x0000000065007221 */ /* 0x000fe20000010000 */
[----:B------:R-:W5:Y:S01]  /*11140*/  LDSM.16.MT88.4 R36, [R166+0x8000] ;  /* 0x00800000a624783b */ /* 0x000f620000004200 */
[----:B------:R-:W-:Y:S02]  /*11150*/  F2FP.PACK_AB R8, R120, R121 ;  /* 0x000000797808723e */ /* 0x000fe400000000ff */
[----:B------:R-:W-:Y:S01]  /*11160*/  FADD.FTZ R0, R98, R0 ;  /* 0x0000000062007221 */ /* 0x000fe20000010000 */
[----:B----4-:R-:W-:-:S02]  /*11170*/  F2FP.PACK_AB R9, R21, R65 ;  /* 0x000000411509723e */ /* 0x010fc400000000ff */
[----:B------:R-:W-:Y:S01]  /*11180*/  F2FP.PACK_AB R10, R123, R125 ;  /* 0x0000007d7b0a723e */ /* 0x000fe200000000ff */
[----:B------:R-:W-:Y:S01]  /*11190*/  FADD.FTZ R0, R99, R0 ;  /* 0x0000000063007221 */ /* 0x000fe20000010000 */
[----:B------:R-:W-:Y:S01]  /*111a0*/  F2FP.PACK_AB R11, R63, R64 ;  /* 0x000000403f0b723e */ /* 0x000fe200000000ff */
[----:B--2---:R-:W-:Y:S02]  /*111b0*/  FFMA.FTZ R12, R197, c[0x0][0x23c], -R5 ;  /* 0x00008f00c50c7a23 */ /* 0x004fe40000010805 */
[----:B------:R-:W-:-:S04]  /*111c0*/  FADD.FTZ R0, R100, R0 ;  /* 0x0000000064007221 */ /* 0x000fc80000010000 */
[----:B------:R-:W-:Y:S01]  /*111d0*/  FADD.FTZ R0, R97, R0 ;  /* 0x0000000061007221 */ /* 0x000fe20000010000 */
[C---:B-1----:R-:W-:Y:S03]  /*111e0*/  HMMA.16816.F32 R40, R8.reuse, R56, R32 ;  /* 0x000000380828723c */ /* 0x042fe60000001820 */
[----:B------:R-:W-:Y:S02]  /*111f0*/  FADD.FTZ R0, R62, R0 ;  /* 0x000000003e007221 */ /* 0x000fe40000010000 */
[----:B------:R1:W-:Y:S02]  /*11200*/  MUFU.EX2 R62, R12 ;  /* 0x0000000c003e7308 */ /* 0x0003e40000000800 */
[----:B------:R-:W-:Y:S01]  /*11210*/  FADD.FTZ R0, R96, R0 ;  /* 0x0000000060007221 */ /* 0x000fe20000010000 */
[----:B------:R-:W-:Y:S03]  /*11220*/  HMMA.16816.F32 R32, R8, R58, R28 ;  /* 0x0000003a0820723c */ /* 0x000fe6000000181c */
[----:B------:R-:W-:-:S04]  /*11230*/  FADD.FTZ R0, R95, R0 ;  /* 0x000000005f007221 */ /* 0x000fc80000010000 */
[----:B------:R-:W-:Y:S01]  /*11240*/  FADD.FTZ R0, R94, R0 ;  /* 0x000000005e007221 */ /* 0x000fe20000010000 */
[C---:B---3--:R-:W-:Y:S03]  /*11250*/  HMMA.16816.F32 R28, R8.reuse, R48, R16 ;  /* 0x00000030081c723c */ /* 0x048fe60000001810 */
[----:B------:R-:W-:Y:S02]  /*11260*/  FADD.FTZ R0, R91, R0 ;  /* 0x000000005b007221 */ /* 0x000fe40000010000 */
[----:B-1----:R-:W-:Y:S02]  /*11270*/  FFMA.FTZ R12, R198, c[0x0][0x23c], -R5 ;  /* 0x00008f00c60c7a23 */ /* 0x002fe40000010805 */
[----:B------:R-:W-:Y:S01]  /*11280*/  FADD.FTZ R0, R92, R0 ;  /* 0x000000005c007221 */ /* 0x000fe20000010000 */
[----:B------:R-:W-:Y:S01]  /*11290*/  HMMA.16816.F32 R16, R8, R50, R24 ;  /* 0x000000320810723c */ /* 0x000fe20000001818 */
[----:B------:R1:W2:Y:S01]  /*112a0*/  MUFU.EX2 R61, R12 ;  /* 0x0000000c003d7308 */ /* 0x0002a20000000800 */
[----:B------:R-:W3:Y:S01]  /*112b0*/  LDSM.16.MT88.4 R24, [R166+0x8400] ;  /* 0x00840000a618783b */ /* 0x000ee20000004200 */
[----:B------:R-:W-:-:S03]  /*112c0*/  FADD.FTZ R0, R90, R0 ;  /* 0x000000005a007221 */ /* 0x000fc60000010000 */
[----:B------:R-:W4:Y:S01]  /*112d0*/  LDSM.16.MT88.4 R48, [R165+0x8400] ;  /* 0x00840000a530783b */ /* 0x000f220000004200 */
[----:B------:R-:W-:Y:S01]  /*112e0*/  FADD.FTZ R0, R89, R0 ;  /* 0x0000000059007221 */ /* 0x000fe20000010000 */
[----:B------:R-:W-:Y:S02]  /*112f0*/  F2FP.PACK_AB R8, R118, R119 ;  /* 0x000000777608723e */ /* 0x000fe400000000ff */
[----:B------:R-:W-:Y:S01]  /*11300*/  F2FP.PACK_AB R10, R115, R117 ;  /* 0x00000075730a723e */ /* 0x000fe200000000ff */
[----:B------:R-:W-:-:S04]  /*11310*/  FADD.FTZ R0, R86, R0 ;  /* 0x0000000056007221 */ /* 0x000fc80000010000 */
[----:B------:R-:W-:Y:S02]  /*11320*/  FADD.FTZ R0, R88, R0 ;  /* 0x0000000058007221 */ /* 0x000fe40000010000 */
[----:B-1----:R-:W-:Y:S01]  /*11330*/  FFMA.FTZ R12, R199, c[0x0][0x23c], -R5 ;  /* 0x00008f00c70c7a23 */ /* 0x002fe20000010805 */
[----:B--2---:R-:W-:Y:S01]  /*11340*/  F2FP.PACK_AB R9, R61, R62 ;  /* 0x0000003e3d09723e */ /* 0x004fe200000000ff */
        /* <DEDUP_REMOVED lines=8> */
[----:B------:R1:W2:Y:S02]  /*113d0*/  MUFU.EX2 R57, R12 ;  /* 0x0000000c00397308 */ /* 0x0002a40000000800 */
[----:B------:R-:W-:-:S04]  /*113e0*/  FADD.FTZ R0, R78, R0 ;  /* 0x000000004e007221 */ /* 0x000fc80000010000 */
[----:B------:R-:W-:-:S04]  /*113f0*/  FADD.FTZ R0, R79, R0 ;  /* 0x000000004f007221 */ /* 0x000fc80000010000 */
[----:B------:R-:W-:-:S04]  /*11400*/  FADD.FTZ R0, R77, R0 ;  /* 0x000000004d007221 */ /* 0x000fc80000010000 */
[----:B------:R-:W-:Y:S02]  /*11410*/  FADD.FTZ R0, R44, R0 ;  /* 0x000000002c007221 */ /* 0x000fe40000010000 */
[----:B-1----:R-:W-:Y:S01]  /*11420*/  FFMA.FTZ R12, R193, c[0x0][0x23c], -R6 ;  /* 0x00008f00c10c7a23 */ /* 0x002fe20000010806 */
[----:B--2---:R-:W-:Y:S01]  /*11430*/  F2FP.PACK_AB R11, R57, R60 ;  /* 0x0000003c390b723e */ /* 0x004fe200000000ff */
[----:B------:R-:W-:Y:S02]  /*11440*/  FADD.FTZ R0, R73, R0 ;  /* 0x0000000049007221 */ /* 0x000fe40000010000 */
[----:B------:R1:W-:Y:S02]  /*11450*/  MUFU.EX2 R59, R12 ;  /* 0x0000000c003b7308 */ /* 0x0003e40000000800 */
[----:B------:R-:W-:Y:S02]  /*11460*/  FADD.FTZ R0, R76, R0 ;  /* 0x000000004c007221 */ /* 0x000fe40000010000 */
[----:B-----5:R-:W-:Y:S02]  /*11470*/  HMMA.16816.F32 R40, R8, R52, R40 ;  /* 0x000000340828723c */ /* 0x020fe40000001828 */
[----:B------:R-:W-:-:S04]  /*11480*/  FADD.FTZ R0, R75, R0 ;  /* 0x000000004b007221 */ /* 0x000fc80000010000 */
[----:B------:R-:W-:Y:S02]  /*11490*/  FADD.FTZ R0, R74, R0 ;  /* 0x000000004a007221 */ /* 0x000fe40000010000 */
[C---:B------:R-:W-:Y:S02]  /*114a0*/  HMMA.16816.F32 R32, R8.reuse, R54, R32 ;  /* 0x000000360820723c */ /* 0x040fe40000001820 */
[----:B------:R-:W-:Y:S02]  /*114b0*/  FADD.FTZ R0, R69, R0 ;  /* 0x0000000045007221 */ /* 0x000fe40000010000 */
[----:B-1----:R-:W-:Y:S02]  /*114c0*/  FFMA.FTZ R12, R194, c[0x0][0x23c], -R6 ;  /* 0x00008f00c20c7a23 */ /* 0x002fe40000010806 */
[----:B------:R-:W-:Y:S02]  /*114d0*/  FADD.FTZ R0, R71, R0 ;  /* 0x0000000047007221 */ /* 0x000fe40000010000 */
[----:B------:R1:W-:Y:S01]  /*114e0*/  MUFU.EX2 R58, R12 ;  /* 0x0000000c003a7308 */ /* 0x0003e20000000800 */
[----:B------:R-:W-:Y:S01]  /*114f0*/  HMMA.16816.F32 R16, R8, R38, R16 ;  /* 0x000000260810723c */ /* 0x000fe20000001810 */
[----:B------:R-:W-:-:S04]  /*11500*/  FADD.FTZ R0, R70, R0 ;  /* 0x0000000046007221 */ /* 0x000fc80000010000 */
[----:B------:R-:W-:-:S03]  /*11510*/  FADD.FTZ R0, R68, R0 ;  /* 0x0000000044007221 */ /* 0x000fc60000010000 */
[----:B------:R-:W-:Y:S01]  /*11520*/  HMMA.16816.F32 R28, R8, R36, R28 ;  /* 0x00000024081c723c */ /* 0x000fe2000000181c */
[----:B------:R-:W-:-:S04]  /*11530*/  FADD.FTZ R0, R22, R0 ;  /* 0x0000000016007221 */ /* 0x000fc80000010000 */
[----:B------:R-:W-:Y:S02]  /*11540*/  FADD.FTZ R0, R23, R0 ;  /* 0x0000000017007221 */ /* 0x000fe40000010000 */
[----:B-1----:R-:W-:Y:S01]  /*11550*/  FADD.FTZ R12, R234, R7 ;  /* 0x00000007ea0c7221 */ /* 0x002fe20000010000 */
[----:B------:R-:W-:Y:S01]  /*11560*/  F2FP.PACK_AB R8, R105, R106 ;  /* 0x0000006a6908723e */ /* 0x000fe200000000ff */
[----:B------:R-:W-:Y:S01]  /*11570*/  FFMA.FTZ R7, R202, c[0x0][0x23c], -R5 ;  /* 0x00008f00ca077a23 */ /* 0x000fe20000010805 */
[----:B------:R-:W-:Y:S01]  /*11580*/  F2FP.PACK_AB R10, R103, R104 ;  /* 0x00000068670a723e */ /* 0x000fe200000000ff */
[----:B------:R-:W-:Y:S02]  /*11590*/  FADD.FTZ R0, R67, R0 ;  /* 0x0000000043007221 */ /* 0x000fe40000010000 */
[----:B------:R1:W-:Y:S02]  /*115a0*/  MUFU.EX2 R56, R7 ;  /* 0x0000000700387308 */ /* 0x0003e40000000800 */
[----:B------:R-:W-:-:S04]  /*115b0*/  FADD.FTZ R0, R66, R0 ;  /* 0x0000000042007221 */ /* 0x000fc80000010000 */
[----:B------:R-:W-:-:S04]  /*115c0*/  FADD.FTZ R0, R65, R0 ;  /* 0x0000000041007221 */ /* 0x000fc80000010000 */
[----:B------:R-:W-:-:S04]  /*115d0*/  FADD.FTZ R0, R21, R0 ;  /* 0x0000000015007221 */ /* 0x000fc80000010000 */
[----:B------:R-:W-:Y:S02]  /*115e0*/  FADD.FTZ R0, R64, R0 ;  /* 0x0000000040007221 */ /* 0x000fe40000010000 */
[----:B-1----:R-:W-:Y:S02]  /*115f0*/  FADD.FTZ R7, R235, R12 ;  /* 0x0000000ceb077221 */ /* 0x002fe40000010000 */
[----:B------:R-:W-:Y:S02]  /*11600*/  FFMA.FTZ R12, R203, c[0x0][0x23c], -R5 ;  /* 0x00008f00cb0c7a23 */ /* 0x000fe40000010805 */
[----:B------:R-:W-:Y:S02]  /*11610*/  FADD.FTZ R7, R236, R7 ;  /* 0x00000007ec077221 */ /* 0x000fe40000010000 */
[----:B------:R-:W1:Y:S01]  /*11620*/  MUFU.EX2 R53, R12 ;  /* 0x0000000c00357308 */ /* 0x000e620000000800 */
[----:B------:R-:W-:Y:S02]  /*11630*/  FADD.FTZ R0, R63, R0 ;  /* 0x000000003f007221 */ /* 0x000fe40000010000 */
[----:B------:R-:W-:-:S02]  /*11640*/  FADD.FTZ R7, R238, R7 ;  /* 0x00000007ee077221 */ /* 0x000fc40000010000 */
[----:B------:R-:W-:Y:S02]  /*11650*/  FADD.FTZ R0, R62, R0 ;  /* 0x000000003e007221 */ /* 0x000fe40000010000 */
[----:B------:R-:W-:Y:S02]  /*11660*/  FADD.FTZ R7, R237, R7 ;  /* 0x00000007ed077221 */ /* 0x000fe40000010000 */
[----:B------:R-:W-:Y:S02]  /*11670*/  FADD.FTZ R0, R61, R0 ;  /* 0x000000003d007221 */ /* 0x000fe40000010000 */
[----:B------:R-:W-:Y:S02]  /*11680*/  FADD.FTZ R7, R240, R7 ;  /* 0x00000007f0077221 */ /* 0x000fe40000010000 */
[----:B------:R-:W-:Y:S02]  /*11690*/  FADD.FTZ R0, R60, R0 ;  /* 0x000000003c007221 */ /* 0x000fe40000010000 */
[----:B------:R-:W-:Y:S01]  /*116a0*/  FADD.FTZ R7, R239, R7 ;  /* 0x00000007ef077221 */ /* 0x000fe20000010000 */
[----:B-1----:R-:W-:Y:S01]  /*116b0*/  F2FP.PACK_AB R9, R53, R56 ;  /* 0x000000383509723e */ /* 0x002fe200000000ff */
[----:B------:R-:W-:-:S02]  /*116c0*/  FFMA.FTZ R12, R205, c[0x0][0x23c], -R5 ;  /* 0x00008f00cd0c7a23 */ /* 0x000fc40000010805 */
[----:B------:R-:W-:Y:S02]  /*116d0*/  FADD.FTZ R7, R242, R7 ;  /* 0x00000007f2077221 */ /* 0x000fe40000010000 */
[----:B------:R1:W2:Y:S01]  /*116e0*/  MUFU.EX2 R52, R12 ;  /* 0x0000000c00347308 */ /* 0x0002a20000000800 */
[----:B------:R-:W-:Y:S02]  /*116f0*/  FADD.FTZ R0, R57, R0 ;  /* 0x0000000039007221 */ /* 0x000fe40000010000 */
[----:B------:R-:W-:Y:S02]  /*11700*/  FADD.FTZ R7, R243, R7 ;  /* 0x00000007f3077221 */ /* 0x000fe40000010000 */
[----:B------:R-:W-:Y:S02]  /*11710*/  FADD.FTZ R0, R56, R0 ;  /* 0x0000000038007221 */ /* 0x000fe40000010000 */
[----:B------:R-:W-:Y:S02]  /*11720*/  FADD.FTZ R7, R244, R7 ;  /* 0x00000007f4077221 */ /* 0x000fe40000010000 */
[----:B------:R-:W-:-:S02]  /*11730*/  FADD.FTZ R0, R53, R0 ;  /* 0x0000000035007221 */ /* 0x000fc40000010000 */
[----:B------:R-:W-:-:S04]  /*11740*/  FADD.FTZ R7, R247, R7 ;  /* 0x00000007f7077221 */ /* 0x000fc80000010000 */
[----:B------:R-:W-:Y:S02]  /*11750*/  FADD.FTZ R7, R246, R7 ;  /* 0x00000007f6077221 */ /* 0x000fe40000010000 */
[----:B-1----:R-:W-:Y:S02]  /*11760*/  FFMA.FTZ R12, R204, c[0x0][0x23c], -R5 ;  /* 0x00008f00cc0c7a23 */ /* 0x002fe40000010805 */
[----:B------:R-:W-:Y:S02]  /*11770*/  FADD.FTZ R7, R248, R7 ;  /* 0x00000007f8077221 */ /* 0x000fe40000010000 */
[----:B------:R-:W1:Y:S01]  /*11780*/  MUFU.EX2 R47, R12 ;  /* 0x0000000c002f7308 */ /* 0x000e620000000800 */
[----:B--2---:R-:W-:Y:S02]  /*11790*/  FADD.FTZ R0, R52, R0 ;  /* 0x0000000034007221 */ /* 0x004fe40000010000 */
[----:B------:R-:W-:-:S04]  /*117a0*/  FADD.FTZ R7, R249, R7 ;  /* 0x00000007f9077221 */ /* 0x000fc80000010000 */
[----:B------:R-:W-:-:S04]  /*117b0*/  FADD.FTZ R7, R250, R7 ;  /* 0x00000007fa077221 */ /* 0x000fc80000010000 */
[----:B------:R-:W-:-:S04]  /*117c0*/  FADD.FTZ R7, R251, R7 ;  /* 0x00000007fb077221 */ /* 0x000fc80000010000 */
[----:B------:R-:W-:Y:S01]  /*117d0*/  FADD.FTZ R7, R252, R7 ;  /* 0x00000007fc077221 */ /* 0x000fe20000010000 */
[----:B-1----:R-:W-:Y:S01]  /*117e0*/  F2FP.PACK_AB R11, R47, R52 ;  /* 0x000000342f0b723e */ /* 0x002fe200000000ff */
[----:B------:R-:W-:Y:S02]  /*117f0*/  FFMA.FTZ R12, R201, c[0x0][0x23c], -R6 ;  /* 0x00008f00c90c7a23 */ /* 0x000fe40000010806 */
[----:B------:R-:W-:Y:S02]  /*11800*/  FADD.FTZ R7, R130, R7 ;  /* 0x0000000782077221 */ /* 0x000fe40000010000 */
[----:B------:R1:W2:Y:S01]  /*11810*/  MUFU.EX2 R54, R12 ;  /* 0x0000000c00367308 */ /* 0x0002a20000000800 */
[----:B------:R-:W-:Y:S01]  /*11820*/  FADD.FTZ R0, R47, R0 ;  /* 0x000000002f007221 */ /* 0x000fe20000010000 */
[C---:B---3--:R-:W-:Y:S01]  /*11830*/  HMMA.16816.F32 R144, R8.reuse, R24, R28 ;  /* 0x000000180890723c */ /* 0x048fe2000000181c */
[----:B------:R-:W-:Y:S01]  /*11840*/  FADD.FTZ R7, R129, R7 ;  /* 0x0000000781077221 */ /* 0x000fe20000010000 */
[----:B------:R-:W3:Y:S06]  /*11850*/  LDSM.16.MT88.4 R28, [R166+0x8800] ;  /* 0x00880000a61c783b */ /* 0x000eec0000004200 */
[----:B----4-:R-:W-:Y:S01]  /*11860*/  HMMA.16816.F32 R136, R8, R48, R40 ;  /* 0x000000300888723c */ /* 0x010fe20000001828 */
[----:B-1----:R-:W-:Y:S01]  /*11870*/  FFMA.FTZ R12, R206, c[0x0][0x23c], -R5 ;  /* 0x00008f00ce0c7a23 */ /* 0x002fe20000010805 */
[----:B--2---:R-:W-:-:S06]  /*11880*/  F2FP.PACK_AB R148, R54, R58 ;  /* 0x0000003a3694723e */ /* 0x004fcc00000000ff */
[C---:B------:R-:W-:Y:S01]  /*11890*/  HMMA.16816.F32 R32, R8.reuse, R50, R32 ;  /* 0x000000320820723c */ /* 0x040fe20000001820 */
[----:B------:R1:W2:Y:S07]  /*118a0*/  MUFU.EX2 R44, R12 ;  /* 0x0000000c002c7308 */ /* 0x0002ae0000000800 */
[----:B------:R-:W-:Y:S01]  /*118b0*/  HMMA.16816.F32 R16, R8, R26, R16 ;  /* 0x0000001a0810723c */ /* 0x000fe20000001810 */
[----:B------:R-:W-:Y:S06]  /*118c0*/  LDSM.16.MT88.4 R24, [R166+0x8c00] ;  /* 0x008c0000a618783b */ /* 0x000fec0000004200 */
[----:B------:R-:W-:-:S02]  /*118d0*/  F2FP.PACK_AB R8, R82, R93 ;  /* 0x0000005d5208723e */ /* 0x000fc400000000ff */
[----:B------:R-:W-:Y:S01]  /*118e0*/  F2FP.PACK_AB R10, R59, R72 ;  /* 0x000000483b0a723e */ /* 0x000fe200000000ff */
[--C-:B-1----:R-:W-:Y:S02]  /*118f0*/  FFMA.FTZ R12, R207, c[0x0][0x23c], -R5.reuse ;  /* 0x00008f00cf0c7a23 */ /* 0x102fe40000010805 */
[----:B--2---:R-:W-:Y:S02]  /*11900*/  FADD.FTZ R0, R44, R0 ;  /* 0x000000002c007221 */ /* 0x004fe40000010000 */
[----:B------:R1:W2:Y:S02]  /*11910*/  MUFU.EX2 R39, R12 ;  /* 0x0000000c00277308 */ /* 0x0002a40000000800 */
[----:B-1----:R-:W-:Y:S01]  /*11920*/  FFMA.FTZ R12, R208, c[0x0][0x23c], -R5 ;  /* 0x00008f00d00c7a23 */ /* 0x002fe20000010805 */
[C---:B--2---:R-:W-:Y:S01]  /*11930*/  F2FP.PACK_AB R9, R39.reuse, R44 ;  /* 0x0000002c2709723e */ /* 0x044fe200000000ff */
[----:B------:R-:W-:-:S04]  /*11940*/  FADD.FTZ R0, R39, R0 ;  /* 0x0000000027007221 */ /* 0x000fc80000010000 */
[----:B------:R1:W2:Y:S02]  /*11950*/  MUFU.EX2 R38, R12 ;  /* 0x0000000c00267308 */ /* 0x0002a40000000800 */
[----:B-1----:R-:W-:Y:S02]  /*11960*/  FFMA.FTZ R12, R209, c[0x0][0x23c], -R5 ;  /* 0x00008f00d10c7a23 */ /* 0x002fe40000010805 */
[----:B--2---:R-:W-:-:S04]  /*11970*/  FADD.FTZ R0, R38, R0 ;  /* 0x0000000026007221 */ /* 0x004fc80000010000 */
[----:B------:R1:W2:Y:S02]  /*11980*/  MUFU.EX2 R37, R12 ;  /* 0x0000000c00257308 */ /* 0x0002a40000000800 */
[----:B-1----:R-:W-:Y:S01]  /*11990*/  FFMA.FTZ R12, R113, c[0x0][0x23c], -R6 ;  /* 0x00008f00710c7a23 */ /* 0x002fe20000010806 */
[C---:B--2---:R-:W-:Y:S01]  /*119a0*/  F2FP.PACK_AB R11, R37.reuse, R38 ;  /* 0x00000026250b723e */ /* 0x044fe200000000ff */
[----:B------:R-:W-:-:S04]  /*119b0*/  FADD.FTZ R0, R37, R0 ;  /* 0x0000000025007221 */ /* 0x000fc80000010000 */
[----:B------:R1:W-:Y:S02]  /*119c0*/  MUFU.EX2 R36, R12 ;  /* 0x0000000c00247308 */ /* 0x0003e40000000800 */
[C---:B------:R-:W-:Y:S08]  /*119d0*/  HMMA.16816.F32 R136, R8.reuse, R140, R136 ;  /* 0x0000008c0888723c */ /* 0x040ff00000001888 */
[----:B------:R-:W-:Y:S01]  /*119e0*/  HMMA.16816.F32 R140, R8, R142, R32 ;  /* 0x0000008e088c723c */ /* 0x000fe20000001820 */
[----:B-1----:R-:W-:-:S02]  /*119f0*/  FFMA.FTZ R12, R127, c[0x0][0x23c], -R6 ;  /* 0x00008f007f0c7a23 */ /* 0x002fc40000010806 */
[----:B------:R-:W-:Y:S02]  /*11a00*/  FADD.FTZ R6, R126, R7 ;  /* 0x000000077e067221 */ /* 0x000fe40000010000 */
[----:B------:R-:W-:Y:S01]  /*11a10*/  FFMA.FTZ R7, R212, c[0x0][0x23c], -R5 ;  /* 0x00008f00d4077a23 */ /* 0x000fe20000010805 */
[----:B------:R1:W2:Y:S01]  /*11a20*/  MUFU.EX2 R242, R12 ;  /* 0x0000000c00f27308 */ /* 0x0002a20000000800 */
[----:B------:R-:W-:Y:S01]  /*11a30*/  FADD.FTZ R6, R124, R6 ;  /* 0x000000067c067221 */ /* 0x000fe20000010000 */
[----:B---3--:R-:W-:Y:S03]  /*11a40*/  HMMA.16816.F32 R144, R8, R28, R144 ;  /* 0x0000001c0890723c */ /* 0x008fe60000001890 */
[----:B------:R-:W-:-:S03]  /*11a50*/  FADD.FTZ R6, R122, R6 ;  /* 0x000000067a067221 */ /* 0x000fc60000010000 */
[----:B------:R3:W4:Y:S01]  /*11a60*/  MUFU.EX2 R23, R7 ;  /* 0x0000000700177308 */ /* 0x0007220000000800 */
[----:B------:R-:W-:Y:S01]  /*11a70*/  FADD.FTZ R6, R121, R6 ;  /* 0x0000000679067221 */ /* 0x000fe20000010000 */
[----:B------:R-:W-:Y:S03]  /*11a80*/  HMMA.16816.F32 R16, R8, R30, R16 ;  /* 0x0000001e0810723c */ /* 0x000fe60000001810 */
[----:B------:R-:W-:Y:S01]  /*11a90*/  FADD.FTZ R6, R120, R6 ;  /* 0x0000000678067221 */ /* 0x000fe20000010000 */
[----:B-1----:R-:W1:Y:S03]  /*11aa0*/  LDSM.16.MT88.4 R12, [R165+0x8c00] ;  /* 0x008c0000a50c783b */ /* 0x002e660000004200 */
[----:B------:R-:W-:Y:S01]  /*11ab0*/  FADD.FTZ R6, R125, R6 ;  /* 0x000000067d067221 */ /* 0x000fe20000010000 */
[----:B--2---:R-:W-:-:S03]  /*11ac0*/  F2FP.PACK_AB R150, R242, R36 ;  /* 0x00000024f296723e */ /* 0x004fc600000000ff */
[----:B------:R-:W-:Y:S02]  /*11ad0*/  FADD.FTZ R6, R123, R6 ;  /* 0x000000067b067221 */ /* 0x000fe40000010000 */
[--C-:B---3--:R-:W-:Y:S02]  /*11ae0*/  FFMA.FTZ R7, R213, c[0x0][0x23c], -R5.reuse ;  /* 0x00008f00d5077a23 */ /* 0x108fe40000010805 */
[----:B----4-:R-:W-:Y:S02]  /*11af0*/  FADD.FTZ R0, R23, R0 ;  /* 0x0000000017007221 */ /* 0x010fe40000010000 */
[----:B------:R2:W3:Y:S02]  /*11b00*/  MUFU.EX2 R22, R7 ;  /* 0x0000000700167308 */ /* 0x0004e40000000800 */
[----:B--2---:R-:W-:Y:S01]  /*11b10*/  FFMA.FTZ R7, R214, c[0x0][0x23c], -R5 ;  /* 0x00008f00d6077a23 */ /* 0x004fe20000010805 */
[C---:B---3--:R-:W-:Y:S01]  /*11b20*/  F2FP.PACK_AB R149, R22.reuse, R23 ;  /* 0x000000171695723e */ /* 0x048fe200000000ff */
[----:B------:R-:W-:-:S04]  /*11b30*/  FADD.FTZ R0, R22, R0 ;  /* 0x0000000016007221 */ /* 0x000fc80000010000 */
[----:B------:R2:W3:Y:S02]  /*11b40*/  MUFU.EX2 R21, R7 ;  /* 0x0000000700157308 */ /* 0x0004e40000000800 */
[----:B--2---:R-:W-:Y:S02]  /*11b50*/  FFMA.FTZ R7, R215, c[0x0][0x23c], -R5 ;  /* 0x00008f00d7077a23 */ /* 0x004fe40000010805 */
[----:B------:R-:W-:Y:S02]  /*11b60*/  FADD.FTZ R5, R119, R6 ;  /* 0x0000000677057221 */ /* 0x000fe40000010000 */
[----:B---3--:R-:W-:Y:S02]  /*11b70*/  FADD.FTZ R0, R21, R0 ;  /* 0x0000000015007221 */ /* 0x008fe40000010000 */
[----:B------:R-:W-:Y:S01]  /*11b80*/  FADD.FTZ R5, R118, R5 ;  /* 0x0000000576057221 */ /* 0x000fe20000010000 */
[----:B------:R-:W2:Y:S03]  /*11b90*/  MUFU.EX2 R7, R7 ;  /* 0x0000000700077308 */ /* 0x000ea60000000800 */
[----:B------:R-:W-:-:S04]  /*11ba0*/  FADD.FTZ R5, R117, R5 ;  /* 0x0000000575057221 */ /* 0x000fc80000010000 */
[----:B------:R-:W-:-:S04]  /*11bb0*/  FADD.FTZ R5, R115, R5 ;  /* 0x0000000573057221 */ /* 0x000fc80000010000 */
[----:B------:R-:W-:-:S04]  /*11bc0*/  FADD.FTZ R5, R106, R5 ;  /* 0x000000056a057221 */ /* 0x000fc80000010000 */
[----:B------:R-:W-:Y:S01]  /*11bd0*/  FADD.FTZ R5, R105, R5 ;  /* 0x0000000569057221 */ /* 0x000fe20000010000 */
[C---:B--2---:R-:W-:Y:S01]  /*11be0*/  F2FP.PACK_AB R151, R7.reuse, R21 ;  /* 0x000000150797723e */ /* 0x044fe200000000ff */
[----:B------:R-:W-:Y:S02]  /*11bf0*/  FADD.FTZ R243, R7, R0 ;  /* 0x0000000007f37221 */ /* 0x000fe40000010000 */
[----:B------:R-:W-:-:S04]  /*11c00*/  FADD.FTZ R5, R104, R5 ;  /* 0x0000000568057221 */ /* 0x000fc80000010000 */
[----:B------:R-:W-:Y:S01]  /*11c10*/  FADD.FTZ R5, R103, R5 ;  /* 0x0000000567057221 */ /* 0x000fe20000010000 */
[----:B-1----:R-:W-:Y:S03]  /*11c20*/  HMMA.16816.F32 R136, R148, R12, R136 ;  /* 0x0000000c9488723c */ /* 0x002fe60000001888 */
[----:B------:R-:W-:-:S04]  /*11c30*/  FADD.FTZ R5, R93, R5 ;  /* 0x000000055d057221 */ /* 0x000fc80000010000 */
[----:B------:R-:W-:Y:S01]  /*11c40*/  FADD.FTZ R5, R82, R5 ;  /* 0x0000000552057221 */ /* 0x000fe20000010000 */
[----:B------:R-:W-:Y:S03]  /*11c50*/  HMMA.16816.F32 R140, R148, R14, R140 ;  /* 0x0000000e948c723c */ /* 0x000fe6000000188c */
        /* <DEDUP_REMOVED lines=8> */
[----:B------:R-:W-:Y:S05]  /*11ce0*/  @!P5 BRA `(.L_x_1068) ;  /* 0x00006db00000d947 */ /* 0x000fea0003800000 */
        /* <DEDUP_REMOVED lines=18> */
[----:B-1----:R-:W-:Y:S01]  /*11e10*/  IMAD.MOV R0, RZ, RZ, -R7 ;  /* 0x000000ffff007224 */ /* 0x002fe200078e0a07 */
[----:B------:R-:W-:-:S03]  /*11e20*/  MOV R6, RZ ;  /* 0x000000ff00067202 */ /* 0x000fc60000000f00 */
[----:B------:R-:W-:-:S04]  /*11e30*/  IMAD R0, R0, R12, RZ ;  /* 0x0000000c00007224 */ /* 0x000fc800078e02ff */
[----:B------:R-:W-:-:S04]  /*11e40*/  IMAD.HI.U32 R0, R7, R0, R6 ;  /* 0x0000000007007227 */ /* 0x000fc800078e0006 */
[----:B------:R-:W-:Y:S02]  /*11e50*/  IMAD.MOV.U32 R7, RZ, RZ, R5 ;  /* 0x000000ffff077224 */ /* 0x000fe400078e0005 */
[----:B------:R-:W-:Y:S02]  /*11e60*/  IMAD.MOV.U32 R6, RZ, RZ, R9 ;  /* 0x000000ffff067224 */ /* 0x000fe400078e0009 */
        /* <DEDUP_REMOVED lines=18> */
[----:B------:R-:W-:Y:S02]  /*11f90*/  @!P3 IMAD.MOV R5, RZ, RZ, -R5 ;  /* 0x000000ffff05b224 */ /* 0x000fe400078e0a05 */
[----:B------:R-:W-:-:S03]  /*11fa0*/  @!P2 IMAD.MOV R0, RZ, RZ, -R0 ;  /* 0x000000ffff00a224 */ /* 0x000fc600078e0a00 */
[C---:B------:R-:W-:Y:S02]  /*11fb0*/  SEL R5, R6.reuse, R5, !P0 ;  /* 0x0000000506057207 */ /* 0x040fe40004000000 */
[----:B------:R-:W-:-:S03]  /*11fc0*/  SEL R0, R6, R0, !P0 ;  /* 0x0000000006007207 */ /* 0x000fc60004000000 */
[----:B------:R-:W-:-:S04]  /*11fd0*/  IMAD.WIDE R6, R5, 0x4, R210 ;  /* 0x0000000405067825 */ /* 0x000fc800078e02d2 */
[----:B------:R-:W-:Y:S02]  /*11fe0*/  IMAD.WIDE R8, R0, 0x4, R210 ;  /* 0x0000000400087825 */ /* 0x000fe400078e02d2 */
[----:B------:R-:W2:Y:S04]  /*11ff0*/  LDG.E R6, [R6.64] ;  /* 0x0000000606067981 */ /* 0x000ea8000c1e1900 */
[----:B------:R-:W2:Y:S01]  /*12000*/  LDG.E R8, [R8.64] ;  /* 0x0000000608087981 */ /* 0x000ea2000c1e1900 */
[----:B------:R-:W-:Y:S01]  /*12010*/  IADD3 R0, R5, -R0, RZ ;  /* 0x8000000005007210 */ /* 0x000fe20007ffe0ff */
[----:B------:R-:W-:-:S04]  /*12020*/  IMAD.MOV.U32 R5, RZ, RZ, c[0x0][0x2d0] ;  /* 0x0000b400ff057624 */ /* 0x000fc800078e00ff */
[----:B------:R-:W-:-:S05]  /*12030*/  IMAD R0, R0, R5, -0x100 ;  /* 0xffffff0000007424 */ /* 0x000fca00078e0205 */
[----:B------:R-:W-:-:S05]  /*12040*/  SHF.R.S32.HI R5, RZ, 0x1f, R0 ;  /* 0x0000001fff057819 */ /* 0x000fca0000011400 */
[----:B------:R-:W-:Y:S02]  /*12050*/  IMAD R5, R5, c[0x0][0x1a0], RZ ;  /* 0x0000680005057a24 */ /* 0x000fe400078e02ff */
[----:B--2---:R-:W-:Y:S02]  /*12060*/  IMAD.IADD R8, R8, 0x1, -R6 ;  /* 0x0000000108087824 */ /* 0x004fe400078e0a06 */
[----:B------:R-:W-:-:S03]  /*12070*/  IMAD.WIDE.U32 R6, R0, c[0x0][0x1a0], RZ ;  /* 0x0000680000067a25 */ /* 0x000fc600078e00ff */
[----:B------:R-:W-:Y:S01]  /*12080*/  SHF.R.S32.HI R9, RZ, 0x1f, R8 ;  /* 0x0000001fff097819 */ /* 0x000fe20000011408 */
[----:B------:R-:W-:-:S04]  /*12090*/  IMAD R0, R0, c[0x0][0x1a4], R5 ;  /* 0x0000690000007a24 */ /* 0x000fc800078e0205 */
[----:B------:R-:W-:Y:S01]  /*120a0*/  IMAD R5, R9, c[0x0][0x188], RZ ;  /* 0x0000620009057a24 */ /* 0x000fe200078e02ff */
[----:B------:R-:W-:-:S03]  /*120b0*/  IADD3 R7, R7, R0, RZ ;  /* 0x0000000007077210 */ /* 0x000fc60007ffe0ff */
[C---:B------:R-:W-:Y:S02]  /*120c0*/  IMAD R5, R8.reuse, c[0x0][0x18c], R5 ;  /* 0x0000630008057a24 */ /* 0x040fe400078e0205 */
[----:B------:R-:W-:-:S04]  /*120d0*/  IMAD.WIDE.U32 R6, R8, c[0x0][0x188], R6 ;  /* 0x0000620008067a25 */ /* 0x000fc800078e0006 */
[----:B------:R-:W-:Y:S01]  /*120e0*/  IMAD.IADD R5, R7, 0x1, R5 ;  /* 0x0000000107057824 */ /* 0x000fe200078e0205 */
[----:B------:R-:W-:Y:S01]  /*120f0*/  MOV R0, R6 ;  /* 0x0000000600007202 */ /* 0x000fe20000000f00 */
[----:B------:R-:W-:Y:S05]  /*12100*/  BRA `(.L_x_1070) ;  /* 0x0000003000007947 */ /* 0x000fea0003800000 */
.L_x_1069:
[----:B------:R-:W-:-:S05]  /*12110*/  IMAD.MOV.U32 R0, RZ, RZ, c[0x0][0x1a0] ;  /* 0x00006800ff007624 */ /* 0x000fca00078e00ff */
[----:B------:R-:W-:-:S04]  /*12120*/  LEA R0, -R0, RZ, 0x8 ;  /* 0x000000ff00007211 */ /* 0x000fc800078e41ff */
[----:B------:R-:W-:Y:S02]  /*12130*/  SHF.R.S32.HI R5, RZ, 0x1f, R0 ;  /* 0x0000001fff057819 */ /* 0x000fe40000011400 */
.L_x_1070:
[----:B------:R-:W-:Y:S01]  /*12140*/  ISETP.GE.AND P0, PT, R132, c[0x0][0x220], PT ;  /* 0x0000880084007a0c */ /* 0x000fe20003f06270 */
[----:B------:R-:W-:Y:S01]  /*12150*/  IMAD.MOV.U32 R16, RZ, RZ, c[0x0][0x1a0] ;  /* 0x00006800ff107624 */ /* 0x000fe200078e00ff */
[----:B------:R-:W-:Y:S01]  /*12160*/  LEA R46, P5, R0, R46, 0x1 ;  /* 0x0000002e002e7211 */ /* 0x000fe200078a08ff */
[----:B------:R-:W-:Y:S01]  /*12170*/  IMAD.MOV.U32 R24, RZ, RZ, 0x5 ;  /* 0x00000005ff187424 */ /* 0x000fe200078e00ff */
[----:B------:R-:W1:Y:S01]  /*12180*/  S2R R44, SR_TID.X ;  /* 0x00000000002c7919 */ /* 0x000e620000002100 */
[----:B------:R-:W-:Y:S01]  /*12190*/  IMAD.SHL.U32 R16, R16, 0x20, RZ ;  /* 0x0000002010107824 */ /* 0x000fe200078e00ff */
[----:B------:R-:W-:Y:S01]  /*121a0*/  LEA.HI.X R45, R0, R45, R5, 0x1, P5 ;  /* 0x0000002d002d7211 */ /* 0x000fe200028f0c05 */
[----:B------:R-:W-:Y:S01]  /*121b0*/  IMAD.MOV.U32 R23, RZ, RZ, c[0x0][0x1a0] ;  /* 0x00006800ff177624 */ /* 0x000fe200078e00ff */
[----:B------:R-:W-:-:S04]  /*121c0*/  LOP3.LUT R188, R188, 0xfffffffe, RZ, 0xc0, !PT ;  /* 0xfffffffebcbc7812 */ /* 0x000fc800078ec0ff */
[----:B------:R-:W-:Y:S01]  /*121d0*/  SHF.L.U64.HI R23, R23, R24, c[0x0][0x1a4] ;  /* 0x0000690017177619 */ /* 0x000fe20000010218 */
[----:B------:R-:W-:Y:S01]  /*121e0*/  @!P0 IMAD.MOV.U32 R6, RZ, RZ, c[0x0][0x1a0] ;  /* 0x00006800ff068624 */ /* 0x000fe200078e00ff */
[----:B------:R-:W-:Y:S01]  /*121f0*/  @P0 STS [R185+0x5000], RZ ;  /* 0x005000ffb9000388 */ /* 0x000fe20000000800 */
[----:B------:R-:W-:Y:S01]  /*12200*/  @!P0 IMAD.MOV.U32 R7, RZ, RZ, c[0x0][0x1a0] ;  /* 0x00006800ff078624 */ /* 0x000fe200078e00ff */
[----:B------:R-:W-:Y:S01]  /*12210*/  @!P0 IADD3 R16, P4, P3, R0, R152, R16 ;  /* 0x0000009800108210 */ /* 0x000fe20007b9e010 */
[--C-:B------:R-:W-:Y:S01]  /*12220*/  @!P0 IMAD.MOV.U32 R10, RZ, RZ, R152.reuse ;  /* 0x000000ffff0a8224 */ /* 0x100fe200078e0098 */
[----:B------:R-:W-:Y:S01]  /*12230*/  @P0 STS [R185+0x5004], RZ ;  /* 0x005004ffb9000388 */ /* 0x000fe20000000800 */
[--C-:B------:R-:W-:Y:S02]  /*12240*/  @!P0 IMAD.MOV.U32 R11, RZ, RZ, R187.reuse ;  /* 0x000000ffff0b8224 */ /* 0x100fe400078e00bb */
[----:B------:R-:W-:Y:S01]  /*12250*/  @!P0 IMAD.MOV.U32 R8, RZ, RZ, R152 ;  /* 0x000000ffff088224 */ /* 0x000fe200078e0098 */
[----:B------:R-:W-:Y:S01]  /*12260*/  @P0 STS.64 [R185+0x5008], RZ ;  /* 0x005008ffb9000388 */ /* 0x000fe20000000a00 */
[----:B------:R-:W-:-:S02]  /*12270*/  @!P0 IMAD.MOV.U32 R9, RZ, RZ, R187 ;  /* 0x000000ffff098224 */ /* 0x000fc400078e00bb */
[----:B------:R-:W-:-:S04]  /*12280*/  @!P0 IMAD.WIDE.U32 R10, R6, 0xa0, R10 ;  /* 0x000000a0060a8825 */ /* 0x000fc800078e000a */
[----:B------:R-:W-:-:S04]  /*12290*/  @!P0 IMAD.WIDE.U32 R8, R7, 0xc0, R8 ;  /* 0x000000c007088825 */ /* 0x000fc800078e0008 */
[----:B------:R-:W-:Y:S02]  /*122a0*/  @!P0 IMAD.MOV.U32 R17, RZ, RZ, c[0x0][0x1a0] ;  /* 0x00006800ff118624 */ /* 0x000fe400078e00ff */
[----:B------:R-:W-:Y:S02]  /*122b0*/  @!P0 IMAD.MOV.U32 R6, RZ, RZ, R152 ;  /* 0x000000ffff068224 */ /* 0x000fe400078e0098 */
[----:B------:R-:W-:Y:S02]  /*122c0*/  @!P0 IMAD.MOV.U32 R7, RZ, RZ, R187 ;  /* 0x000000ffff078224 */ /* 0x000fe400078e00bb */
[----:B------:R-:W-:Y:S02]  /*122d0*/  @!P0 IMAD.MOV.U32 R14, RZ, RZ, c[0x0][0x1a0] ;  /* 0x00006800ff0e8624 */ /* 0x000fe400078e00ff */
[----:B------:R-:W-:Y:S02]  /*122e0*/  @!P0 IMAD.MOV.U32 R18, RZ, RZ, R46 ;  /* 0x000000ffff128224 */ /* 0x000fe400078e002e */
[----:B------:R-:W-:Y:S01]  /*122f0*/  @!P0 IMAD.MOV.U32 R19, RZ, RZ, R45 ;  /* 0x000000ffff138224 */ /* 0x000fe200078e002d */
[----:B------:R-:W-:Y:S01]  /*12300*/  @!P0 LEA R27, P1, R14, R152, 0x7 ;  /* 0x000000980e1b8211 */ /* 0x000fe200078238ff */
[----:B------:R-:W-:-:S02]  /*12310*/  @!P0 IMAD.MOV.U32 R15, RZ, RZ, c[0x0][0x1a0] ;  /* 0x00006800ff0f8624 */ /* 0x000fc400078e00ff */
[----:B------:R-:W-:Y:S01]  /*12320*/  @!P0 IMAD.MOV.U32 R12, RZ, RZ, c[0x0][0x1a0] ;  /* 0x00006800ff0c8624 */ /* 0x000fe200078e00ff */
[----:B------:R-:W-:Y:S01]  /*12330*/  @!PT LDS RZ, [RZ] ;  /* 0x00000000fffff984 */ /* 0x000fe20000000800 */
[----:B------:R-:W-:Y:S01]  /*12340*/  @!PT LDS RZ, [RZ] ;  /* 0x00000000fffff984 */ /* 0x000fe20000000800 */
[----:B------:R-:W-:Y:S01]  /*12350*/  @!PT LDS RZ, [RZ] ;  /* 0x00000000fffff984 */ /* 0x000fe20000000800 */
[----:B------:R2:W-:Y:S01]  /*12360*/  @!P0 LDGSTS.E.BYPASS.LTC128B.128 [R185+0x5000], [R18.64] ;  /* 0x0500000012b98fae */ /* 0x0005e2000b901d46 */
[----:B------:R-:W-:Y:S01]  /*12370*/  @!P0 IMAD.MOV.U32 R186, RZ, RZ, R152 ;  /* 0x000000ffffba8224 */ /* 0x000fe200078e0098 */
[----:B------:R-:W-:Y:S01]  /*12380*/  @!P0 LEA R22, P2, R15, R152, 0x6 ;  /* 0x000000980f168211 */ /* 0x000fe200078430ff */
[----:B------:R-:W-:Y:S01]  /*12390*/  @!P0 IMAD.WIDE.U32 R6, R17, 0xe0, R6 ;  /* 0x000000e011068825 */ /* 0x000fe200078e0006 */
[----:B------:R-:W-:Y:S03]  /*123a0*/  @P0 STS.128 [R185+0x5800], RZ ;  /* 0x005800ffb9000388 */ /* 0x000fe60000000c00 */
[----:B------:R-:W-:Y:S02]  /*123b0*/  @!P0 IMAD.MOV.U32 R17, RZ, RZ, c[0x0][0x1a4] ;  /* 0x00006900ff118624 */ /* 0x000fe400078e00ff */
[----:B------:R-:W-:-:S02]  /*123c0*/  @!P0 IMAD.MOV.U32 R21, RZ, RZ, c[0x0][0x1a4] ;  /* 0x00006900ff158624 */ /* 0x000fc400078e00ff */
[----:B------:R-:W-:Y:S01]  /*123d0*/  @!P0 IMAD.WIDE.U32 R12, R12, 0x60, R186 ;  /* 0x000000600c0c8825 */ /* 0x000fe200078e00ba */
[-C--:B------:R-:W-:Y:S02]  /*123e0*/  @!P0 LEA.HI.X R25, R14, R187.reuse, R17, 0x7, P1 ;  /* 0x000000bb0e198211 */ /* 0x080fe400008f3c11 */
[----:B------:R-:W-:Y:S01]  /*123f0*/  @!P0 LEA.HI.X R26, R15, R187, R21, 0x6, P2 ;  /* 0x000000bb0f1a8211 */ /* 0x000fe200010f3415 */
[----:B------:R-:W-:Y:S01]  /*12400*/  @!P0 IMAD.MOV.U32 R14, RZ, RZ, c[0x0][0x1a4] ;  /* 0x00006900ff0e8624 */ /* 0x000fe200078e00ff */
[----:B------:R-:W-:Y:S01]  /*12410*/  @!P0 IADD3 R15, P1, R0, R12, RZ ;  /* 0x0000000c000f8210 */ /* 0x000fe20007f3e0ff */
[----:B------:R-:W-:Y:S02]  /*12420*/  @!P0 IMAD.MOV.U32 R12, RZ, RZ, c[0x0][0x1a4] ;  /* 0x00006900ff0c8624 */ /* 0x000fe400078e00ff */
[----:B------:R-:W-:Y:S02]  /*12430*/  @!P0 IMAD R14, R14, 0xc0, RZ ;  /* 0x000000c00e0e8824 */ /* 0x000fe400078e02ff */
[----:B-1----:R-:W-:-:S05]  /*12440*/  IMAD.SHL.U32 R44, R44, 0x2, RZ ;  /* 0x000000022c2c7824 */ /* 0x002fca00078e00ff */
[----:B------:R-:W-:Y:S01]  /*12450*/  LOP3.LUT R44, R44, 0x6, RZ, 0xc0, !PT ;  /* 0x000000062c2c7812 */ /* 0x000fe200078ec0ff */
[----:B--2---:R-:W-:Y:S01]  /*12460*/  @!P0 IMAD.MOV.U32 R18, RZ, RZ, c[0x0][0x1a4] ;  /* 0x00006900ff128624 */ /* 0x004fe200078e00ff */
[----:B------:R-:W-:-:S03]  /*12470*/  @!P0 IADD3.X R19, R5, R187, R23, P4, P3 ;  /* 0x000000bb05138210 */ /* 0x000fc600027e6417 */
[----:B------:R-:W-:Y:S01]  /*12480*/  @!P0 IMAD R17, R18, 0x60, RZ ;  /* 0x0000006012118824 */ /* 0x000fe200078e02ff */
[----:B------:R-:W-:-:S04]  /*12490*/  @!P0 LEA R18, P2, R16, c[0x0][0x170], 0x1 ;  /* 0x00005c0010128a11 */ /* 0x000fc800078408ff */
[----:B------:R-:W-:Y:S01]  /*124a0*/  @!P0 IADD3.X R24, R5, R13, R17, P1, !PT ;  /* 0x0000000d05188210 */ /* 0x000fe20000ffe411 */
[----:B------:R-:W-:Y:S01]  /*124b0*/  @!P0 IMAD R13, R12, 0xe0, RZ ;  /* 0x000000e00c0d8824 */ /* 0x000fe200078e02ff */
[----:B------:R-:W-:Y:S01]  /*124c0*/  @!P0 LEA.HI.X R19, R16, c[0x0][0x174], R19, 0x1, P2 ;  /* 0x00005d0010138a11 */ /* 0x000fe200010f0c13 */
[----:B------:R-:W-:Y:S01]  /*124d0*/  @!P0 IMAD R16, R21, 0xa0, RZ ;  /* 0x000000a015108824 */ /* 0x000fe200078e02ff */
[C---:B------:R-:W-:Y:S02]  /*124e0*/  @!P0 IADD3 R12, P5, R0.reuse, R22, RZ ;  /* 0x00000016000c8210 */ /* 0x040fe40007fbe0ff */
[C---:B------:R-:W-:Y:S01]  /*124f0*/  @!P0 IADD3 R21, P3, R0.reuse, R10, RZ ;  /* 0x0000000a00158210 */ /* 0x040fe20007f7e0ff */
[----:B------:R-:W-:Y:S01]  /*12500*/  @!PT LDS RZ, [RZ] ;  /* 0x00000000fffff984 */ /* 0x000fe20000000800 */
[----:B------:R-:W-:Y:S01]  /*12510*/  @!PT LDS RZ, [RZ] ;  /* 0x00000000fffff984 */ /* 0x000fe20000000800 */
[----:B------:R-:W-:Y:S01]  /*12520*/  @!PT LDS RZ, [RZ] ;  /* 0x00000000fffff984 */ /* 0x000fe20000000800 */
[----:B------:R1:W-:Y:S01]  /*12530*/  @!P0 LDGSTS.E.BYPASS.LTC128B.128 [R185+0x5800], [R18.64] ;  /* 0x0580000012b98fae */ /* 0x0003e2000b901d46 */
[C---:B------:R-:W-:Y:S02]  /*12540*/  @!P0 IADD3 R22, P2, R0.reuse, R8, RZ ;  /* 0x0000000800168210 */ /* 0x040fe40007f5e0ff */
[C---:B------:R-:W-:Y:S01]  /*12550*/  @!P0 IADD3 R23, P1, R0.reuse, R6, RZ ;  /* 0x0000000600178210 */ /* 0x040fe20007f3e0ff */
[C---:B------:R-:W-:Y:S01]  /*12560*/  @!P0 IMAD.X R6, R5.reuse, 0x1, R26, P5 ;  /* 0x0000000105068824 */ /* 0x040fe200028e061a */
[----:B------:R-:W-:Y:S01]  /*12570*/  @!P0 IADD3 R0, P4, R0, R27, RZ ;  /* 0x0000001b00008210 */ /* 0x000fe20007f9e0ff */
[----:B------:R-:W-:Y:S01]  /*12580*/  @P0 STS.128 [R185+0x6000], RZ ;  /* 0x006000ffb9000388 */ /* 0x000fe20000000c00 */
[----:B------:R-:W-:-:S02]  /*12590*/  @!P0 IADD3.X R11, R5, R11, R16, P3, !PT ;  /* 0x0000000b050b8210 */ /* 0x000fc40001ffe410 */
[C---:B------:R-:W-:Y:S02]  /*125a0*/  @!P0 IADD3.X R9, R5.reuse, R14, R9, P2, !PT ;  /* 0x0000000e05098210 */ /* 0x040fe400017fe409 */
[C---:B------:R-:W-:Y:S02]  /*125b0*/  @!P0 LEA R16, P2, R12.reuse, c[0x0][0x170], 0x1 ;  /* 0x00005c000c108a11 */ /* 0x040fe400078408ff */
[C---:B------:R-:W-:Y:S01]  /*125c0*/  @!P0 IADD3.X R7, R5.reuse, R7, R13, P1, !PT ;  /* 0x0000000705078210 */ /* 0x040fe20000ffe40d */
[----:B------:R-:W-:Y:S01]  /*125d0*/  @!P0 IMAD.X R5, R5, 0x1, R25, P4 ;  /* 0x0000000105058824 */ /* 0x000fe200020e0619 */
[----:B------:R-:W-:Y:S02]  /*125e0*/  @!P0 LEA R14, P1, R15, c[0x0][0x170], 0x1 ;  /* 0x00005c000f0e8a11 */ /* 0x000fe400078208ff */
[----:B------:R-:W-:Y:S02]  /*125f0*/  @!P0 LEA.HI.X R17, R12, c[0x0][0x174], R6, 0x1, P2 ;  /* 0x00005d000c118a11 */ /* 0x000fe400010f0c06 */
[----:B------:R-:W-:-:S02]  /*12600*/  @!P0 LEA R12, P4, R0, c[0x0][0x170], 0x1 ;  /* 0x00005c00000c8a11 */ /* 0x000fc400078808ff */
[----:B------:R-:W-:Y:S01]  /*12610*/  @!P0 LEA.HI.X R15, R15, c[0x0][0x174], R24, 0x1, P1 ;  /* 0x00005d000f0f8a11 */ /* 0x000fe200008f0c18 */
[----:B------:R-:W-:Y:S01]  /*12620*/  @!PT LDS RZ, [RZ] ;  /* 0x00000000fffff984 */ /* 0x000fe20000000800 */
[----:B------:R-:W-:Y:S01]  /*12630*/  @!PT LDS RZ, [RZ] ;  /* 0x00000000fffff984 */ /* 0x000fe20000000800 */
[----:B------:R-:W-:Y:S01]  /*12640*/  @!PT LDS RZ, [RZ] ;  /* 0x00000000fffff984 */ /* 0x000fe20000000800 */
[----:B------:R1:W-:Y:S01]  /*12650*/  @!P0 LDGSTS.E.BYPASS.LTC128B.128 [R185+0x6000], [R16.64] ;  /* 0x0600000010b98fae */ /* 0x0003e2000b901d46 */
[----:B------:R-:W-:Y:S02]  /*12660*/  @!P0 LEA R10, P3, R21, c[0x0][0x170], 0x1 ;  /* 0x00005c00150a8a11 */ /* 0x000fe400078608ff */
[----:B------:R-:W-:Y:S01]  /*12670*/  @!P0 LEA R8, P2, R22, c[0x0][0x170], 0x1 ;  /* 0x00005c0016088a11 */ /* 0x000fe200078408ff */
[----:B------:R-:W-:Y:S01]  /*12680*/  @P0 STS.128 [R185+0x6800], RZ ;  /* 0x006800ffb9000388 */ /* 0x000fe20000000c00 */
[----:B------:R-:W-:Y:S02]  /*12690*/  @!P0 LEA.HI.X R13, R0, c[0x0][0x174], R5, 0x1, P4 ;  /* 0x00005d00000d8a11 */ /* 0x000fe400020f0c05 */
[----:B------:R-:W-:Y:S01]  /*126a0*/  @!P0 LEA R6, P1, R23, c[0x0][0x170], 0x1 ;  /* 0x00005c0017068a11 */ /* 0x000fe200078208ff */
[----:B------:R-:W-:Y:S01]  /*126b0*/  @!PT LDS RZ, [RZ] ;  /* 0x00000000fffff984 */ /* 0x000fe20000000800 */
[----:B------:R-:W-:Y:S01]  /*126c0*/  @!PT LDS RZ, [RZ] ;  /* 0x00000000fffff984 */ /* 0x000fe20000000800 */
[----:B------:R-:W-:Y:S01]  /*126d0*/  @!PT LDS RZ, [RZ] ;  /* 0x00000000fffff984 */ /* 0x000fe20000000800 */
[----:B------:R2:W-:Y:S01]  /*126e0*/  @!P0 LDGSTS.E.BYPASS.LTC128B.128 [R185+0x6800], [R14.64] ;  /* 0x068000000eb98fae */ /* 0x0005e2000b901d46 */
[----:B------:R-:W-:-:S02]  /*126f0*/  @!P0 LEA.HI.X R11, R21, c[0x0][0x174], R11, 0x1, P3 ;  /* 0x00005d00150b8a11 */ /* 0x000fc400018f0c0b */
[----:B------:R-:W-:Y:S01]  /*12700*/  @!P0 LEA.HI.X R9, R22, c[0x0][0x174], R9, 0x1, P2 ;  /* 0x00005d0016098a11 */ /* 0x000fe200010f0c09 */
[----:B------:R-:W-:Y:S01]  /*12710*/  @P0 STS.128 [R185+0x7000], RZ ;  /* 0x007000ffb9000388 */ /* 0x000fe20000000c00 */
[----:B------:R-:W-:Y:S02]  /*12720*/  @!P0 LEA.HI.X R7, R23, c[0x0][0x174], R7, 0x1, P1 ;  /* 0x00005d0017078a11 */ /* 0x000fe400008f0c07 */
[----:B------:R-:W-:Y:S01]  /*12730*/  ISETP.GE.AND P1, PT, R216, 0x3, PT ;  /* 0x00000003d800780c */ /* 0x000fe20003f26270 */
        /* <DEDUP_REMOVED lines=9> */
[----:B------:R-:W-:Y:S01]  /*127d0*/  @P0 STS.128 [R185+0x8000], RZ ;  /* 0x008000ffb9000388 */ /* 0x000fe20000000c00 */
[----:B------:R-:W-:-:S03]  /*127e0*/  @P1 LOP3.LUT R188, R188, 0x1, RZ, 0xfc, !PT ;  /* 0x00000001bcbc1812 */ /* 0x000fc600078efcff */
        /* <DEDUP_REMOVED lines=9> */
[----:B--2---:R-:W-:Y:S04]  /*12880*/  LDSM.16.M88.4 R12, [R168] ;  /* 0x00000000a80c783b */ /* 0x004fe80000000200 */
[----:B-1----:R-:W1:Y:S04]  /*12890*/  LDSM.16.M88.4 R16, [R164+0x1000] ;  /* 0x00100000a410783b */ /* 0x002e680000000200 */
[----:B------:R-:W-:Y:S04]  /*128a0*/  LDSM.16.M88.4 R32, [R167] ;  /* 0x00000000a720783b */ /* 0x000fe80000000200 */
[----:B------:R-:W-:Y:S04]  /*128b0*/  LDSM.16.M88.4 R40, [R164+0x1400] ;  /* 0x00140000a428783b */ /* 0x000fe80000000200 */
[----:B---3--:R-:W2:Y:S04]  /*128c0*/  LDSM.16.M88.4 R8, [R169] ;  /* 0x00000000a908783b */ /* 0x008ea80000000200 */
[----:B------:R-:W3:Y:S01]  /*128d0*/  LDSM.16.M88.4 R48, [R184] ;  /* 0x00000000b830783b */ /* 0x000ee20000000200 */
[----:B----4-:R-:W-:-:S03]  /*128e0*/  IMAD.SHL.U32 R6, R241, 0x100, RZ ;  /* 0x00000100f1067824 */ /* 0x010fc600078e00ff */
[----:B------:R-:W4:Y:S04]  /*128f0*/  LDSM.16.M88.4 R52, [R164+0x1800] ;  /* 0x00180000a434783b */ /* 0x000f280000000200 */
[----:B------:R-:W-:Y:S04]  /*12900*/  LDSM.16.M88.4 R56, [R164+0x1c00] ;  /* 0x001c0000a438783b */ /* 0x000fe80000000200 */
[----:B------:R-:W0:Y:S01]  /*12910*/  LDGDEPBAR ;  /* 0x00000000000079af */ /* 0x000e220000000000 */
[C---:B-1----:R-:W-:Y:S08]  /*12920*/  HMMA.16816.F32 R24, R12.reuse, R16, RZ ;  /* 0x000000100c18723c */ /* 0x042ff000000018ff */
[----:B------:R-:W-:Y:S11]  /*12930*/  HMMA.16816.F32 R16, R12, R18, RZ ;  /* 0x000000120c10723c */ /* 0x000ff600000018ff */
[----:B------:R-:W-:Y:S05]  /*12940*/  @!UPT UIADD3 URZ, URZ, URZ, URZ ;  /* 0x0000003f3f3ff290 */ /* 0x000fea000fffe03f */
[----:B--2---:R-:W-:Y:S08]  /*12950*/  HMMA.16816.F32 R28, R8, R32, R24 ;  /* 0x00000020081c723c */ /* 0x004ff00000001818 */
[----:B------:R-:W-:Y:S08]  /*12960*/  HMMA.16816.F32 R24, R12, R40, RZ ;  /* 0x000000280c18723c */ /* 0x000ff000000018ff */
[----:B------:R-:W-:Y:S08]  /*12970*/  HMMA.16816.F32 R36, R8, R34, R16 ;  /* 0x000000220824723c */ /* 0x000ff00000001810 */
[----:B------:R-:W-:Y:S01]  /*12980*/  HMMA.16816.F32 R16, R12, R42, RZ ;  /* 0x0000002a0c10723c */ /* 0x000fe200000018ff */
[----:B------:R-:W1:Y:S01]  /*12990*/  LDSM.16.M88.4 R40, [R183] ;  /* 0x00000000b728783b */ /* 0x000e620000000200 */
[----:B------:R-:W-:-:S02]  /*129a0*/  FMUL.FTZ R28, R28, c[0x0][0x2ec] ;  /* 0x0000bb001c1c7a20 */ /* 0x000fc40000410000 */
[----:B------:R-:W-:Y:S02]  /*129b0*/  FMUL.FTZ R29, R29, c[0x0][0x2ec] ;  /* 0x0000bb001d1d7a20 */ /* 0x000fe40000410000 */
[----:B------:R-:W-:Y:S01]  /*129c0*/  FMUL.FTZ R30, R30, c[0x0][0x2ec] ;  /* 0x0000bb001e1e7a20 */ /* 0x000fe20000410000 */
[----:B------:R-:W-:Y:S01]  /*129d0*/  MUFU.TANH R201, R28 ;  /* 0x0000001c00c97308 */ /* 0x000fe20000002400 */
[----:B------:R-:W-:Y:S01]  /*129e0*/  FMUL.FTZ R31, R31, c[0x0][0x2ec] ;  /* 0x0000bb001f1f7a20 */ /* 0x000fe20000410000 */
[----:B---3--:R-:W-:Y:S06]  /*129f0*/  HMMA.16816.F32 R32, R8, R48, R24 ;  /* 0x000000300820723c */ /* 0x008fec0000001818 */
[----:B------:R-:W-:Y:S01]  /*12a00*/  MUFU.TANH R101, R29 ;  /* 0x0000001d00657308 */ /* 0x000fe20000002400 */
[----:B------:R-:W-:Y:S01]  /*12a10*/  FMUL.FTZ R36, R36, c[0x0][0x2ec] ;  /* 0x0000bb0024247a20 */ /* 0x000fe20000410000 */
[----:B----4-:R-:W-:Y:S01]  /*12a20*/  HMMA.16816.F32 R24, R12, R54, RZ ;  /* 0x000000360c18723c */ /* 0x010fe200000018ff */
[----:B------:R-:W-:-:S02]  /*12a30*/  FMUL.FTZ R37, R37, c[0x0][0x2ec] ;  /* 0x0000bb0025257a20 */ /* 0x000fc40000410000 */
[----:B------:R-:W-:Y:S02]  /*12a40*/  FMUL.FTZ R38, R38, c[0x0][0x2ec] ;  /* 0x0000bb0026267a20 */ /* 0x000fe40000410000 */
[----:B------:R-:W-:Y:S01]  /*12a50*/  FMUL.FTZ R39, R39, c[0x0][0x2ec] ;  /* 0x0000bb0027277a20 */ /* 0x000fe20000410000 */
[----:B------:R-:W-:Y:S02]  /*12a60*/  MUFU.TANH R222, R30 ;  /* 0x0000001e00de7308 */ /* 0x000fe40000002400 */
[----:B------:R-:W-:Y:S01]  /*12a70*/  HMMA.16816.F32 R16, R8, R50, R16 ;  /* 0x000000320810723c */ /* 0x000fe20000001810 */
[----:B------:R-:W2:Y:S05]  /*12a80*/  LDSM.16.M88.4 R48, [R182] ;  /* 0x00000000b630783b */ /* 0x000eaa0000000200 */
[----:B------:R3:W4:Y:S02]  /*12a90*/  MUFU.TANH R105, R31 ;  /* 0x0000001f00697308 */ /* 0x0007240000002400 */
[----:B------:R-:W-:-:S02]  /*12aa0*/  FMUL.FTZ R32, R32, c[0x0][0x2ec] ;  /* 0x0000bb0020207a20 */ /* 0x000fc40000410000 */
[----:B------:R-:W-:Y:S02]  /*12ab0*/  FMUL.FTZ R33, R33, c[0x0][0x2ec] ;  /* 0x0000bb0021217a20 */ /* 0x000fe40000410000 */
[----:B------:R-:W-:Y:S02]  /*12ac0*/  FMUL.FTZ R34, R34, c[0x0][0x2ec] ;  /* 0x0000bb0022227a20 */ /* 0x000fe40000410000 */
[----:B------:R-:W-:Y:S01]  /*12ad0*/  FMUL.FTZ R35, R35, c[0x0][0x2ec] ;  /* 0x0000bb0023237a20 */ /* 0x000fe20000410000 */
[----:B------:R-:W-:Y:S01]  /*12ae0*/  MUFU.TANH R221, R36 ;  /* 0x0000002400dd7308 */ /* 0x000fe20000002400 */
[----:B---3--:R-:W-:Y:S07]  /*12af0*/  HMMA.16816.F32 R28, R12, R52, RZ ;  /* 0x000000340c1c723c */ /* 0x008fee00000018ff */
[----:B------:R-:W3:Y:S01]  /*12b00*/  MUFU.TANH R100, R37 ;  /* 0x0000002500647308 */ /* 0x000ee20000002400 */
[----:B------:R-:W-:Y:S01]  /*12b10*/  FMUL.FTZ R16, R16, c[0x0][0x2ec] ;  /* 0x0000bb0010107a20 */ /* 0x000fe20000410000 */
[----:B------:R-:W-:Y:S01]  /*12b20*/  LDSM.16.M88.4 R52, [R178] ;  /* 0x00000000b234783b */ /* 0x000fe20000000200 */
[----:B------:R-:W-:-:S02]  /*12b30*/  FMUL.FTZ R17, R17, c[0x0][0x2ec] ;  /* 0x0000bb0011117a20 */ /* 0x000fc40000410000 */
[----:B------:R-:W-:Y:S02]  /*12b40*/  FMUL.FTZ R18, R18, c[0x0][0x2ec] ;  /* 0x0000bb0012127a20 */ /* 0x000fe40000410000 */
[----:B------:R-:W-:Y:S01]  /*12b50*/  FMUL.FTZ R19, R19, c[0x0][0x2ec] ;  /* 0x0000bb0013137a20 */ /* 0x000fe20000410000 */
[----:B------:R-:W-:Y:S08]  /*12b60*/  MUFU.TANH R220, R38 ;  /* 0x0000002600dc7308 */ /* 0x000ff00000002400 */
[----:B------:R5:W1:Y:S08]  /*12b70*/  MUFU.TANH R106, R39 ;  /* 0x00000027006a7308 */ /* 0x000a700000002400 */
[----:B------:R-:W-:Y:S01]  /*12b80*/  MUFU.TANH R219, R32 ;  /* 0x0000002000db7308 */ /* 0x000fe20000002400 */
[----:B-----5:R-:W5:Y:S07]  /*12b90*/  LDSM.16.M88.4 R36, [R164+0x2000] ;  /* 0x00200000a424783b */ /* 0x020f6e0000000200 */
[----:B------:R-:W-:Y:S08]  /*12ba0*/  MUFU.TANH R91, R33 ;  /* 0x00000021005b7308 */ /* 0x000ff00000002400 */
[----:B------:R-:W-:Y:S08]  /*12bb0*/  MUFU.TANH R218, R34 ;  /* 0x0000002200da7308 */ /* 0x000ff00000002400 */
[----:B------:R1:W-:Y:S08]  /*12bc0*/  MUFU.TANH R107, R35 ;  /* 0x00000023006b7308 */ /* 0x0003f00000002400 */
[----:B------:R-:W-:Y:S01]  /*12bd0*/  MUFU.TANH R217, R16 ;  /* 0x0000001000d97308 */ /* 0x000fe20000002400 */
[C---:B-1----:R-:W-:Y:S07]  /*12be0*/  HMMA.16816.F32 R32, R8.reuse, R40, R28 ;  /* 0x000000280820723c */ /* 0x042fee000000181c */
[----:B------:R-:W1:Y:S01]  /*12bf0*/  MUFU.TANH R99, R17 ;  /* 0x0000001100637308 */ /* 0x000e620000002400 */
[----:B------:R-:W-:Y:S07]  /*12c00*/  HMMA.16816.F32 R28, R8, R42, R24 ;  /* 0x0000002a081c723c */ /* 0x000fee0000001818 */
[----:B------:R-:W-:Y:S01]  /*12c10*/  MUFU.TANH R215, R18 ;  /* 0x0000001200d77308 */ /* 0x000fe20000002400 */
[----:B------:R-:W1:Y:S01]  /*12c20*/  LDSM.16.M88.4 R40, [R181] ;  /* 0x00000000b528783b */ /* 0x000e620000000200 */
[----:B------:R-:W-:Y:S06]  /*12c30*/  HMMA.16816.F32 R24, R12, R56, RZ ;  /* 0x000000380c18723c */ /* 0x000fec00000018ff */
[----:B------:R2:W1:Y:S01]  /*12c40*/  MUFU.TANH R109, R19 ;  /* 0x00000013006d7308 */ /* 0x0004620000002400 */
[----:B------:R-:W-:-:S02]  /*12c50*/  FMUL.FTZ R32, R32, c[0x0][0x2ec] ;  /* 0x0000bb0020207a20 */ /* 0x000fc40000410000 */
[----:B------:R-:W-:Y:S02]  /*12c60*/  FMUL.FTZ R33, R33, c[0x0][0x2ec] ;  /* 0x0000bb0021217a20 */ /* 0x000fe40000410000 */
[----:B------:R-:W-:-:S03]  /*12c70*/  FMUL.FTZ R34, R34, c[0x0][0x2ec] ;  /* 0x0000bb0022227a20 */ /* 0x000fc60000410000 */
[----:B------:R-:W-:Y:S01]  /*12c80*/  MUFU.TANH R226, R32 ;  /* 0x0000002000e27308 */ /* 0x000fe20000002400 */
[----:B------:R-:W-:Y:S02]  /*12c90*/  FMUL.FTZ R35, R35, c[0x0][0x2ec] ;  /* 0x0000bb0023237a20 */ /* 0x000fe40000410000 */
[----:B------:R-:W-:Y:S01]  /*12ca0*/  FMUL.FTZ R0, R28, c[0x0][0x2ec] ;  /* 0x0000bb001c007a20 */ /* 0x000fe20000410000 */
[----:B--2---:R-:W-:Y:S01]  /*12cb0*/  HMMA.16816.F32 R16, R12, R58, RZ ;  /* 0x0000003a0c10723c */ /* 0x004fe200000018ff */
[----:B------:R-:W-:Y:S03]  /*12cc0*/  LDSM.16.M88.4 R56, [R164+0x3c00] ;  /* 0x003c0000a438783b */ /* 0x000fe60000000200 */
[----:B------:R2:W-:Y:S04]  /*12cd0*/  MUFU.TANH R224, R0 ;  /* 0x0000000000e07308 */ /* 0x0005e80000002400 */
[----:B------:R-:W-:Y:S04]  /*12ce0*/  HMMA.16816.F32 R84, R8, R48, R24 ;  /* 0x000000300854723c */ /* 0x000fe80000001818 */
[----:B------:R-:W-:Y:S04]  /*12cf0*/  MUFU.TANH R95, R33 ;  /* 0x00000021005f7308 */ /* 0x000fe80000002400 */
[----:B-----5:R-:W-:Y:S01]  /*12d00*/  HMMA.16816.F32 R24, R12, R38, RZ ;  /* 0x000000260c18723c */ /* 0x020fe200000018ff */
[----:B--2---:R-:W-:-:S03]  /*12d10*/  FMUL.FTZ R0, R29, c[0x0][0x2ec] ;  /* 0x0000bb001d007a20 */ /* 0x004fc60000410000 */
[----:B------:R-:W-:Y:S08]  /*12d20*/  MUFU.TANH R225, R34 ;  /* 0x0000002200e17308 */ /* 0x000ff00000002400 */
[----:B------:R2:W5:Y:S08]  /*12d30*/  MUFU.TANH R96, R0 ;  /* 0x0000000000607308 */ /* 0x0005700000002400 */
[----:B------:R1:W-:Y:S01]  /*12d40*/  MUFU.TANH R111, R35 ;  /* 0x00000023006f7308 */ /* 0x0003e20000002400 */
[----:B--2---:R-:W-:-:S07]  /*12d50*/  FMUL.FTZ R0, R30, c[0x0][0x2ec] ;  /* 0x0000bb001e007a20 */ /* 0x004fce0000410000 */
[----:B------:R2:W-:Y:S01]  /*12d60*/  MUFU.TANH R223, R0 ;  /* 0x0000000000df7308 */ /* 0x0005e20000002400 */
[----:B-1----:R-:W-:Y:S01]  /*12d70*/  HMMA.16816.F32 R32, R8, R50, R16 ;  /* 0x000000320820723c */ /* 0x002fe20000001810 */
[----:B------:R-:W-:Y:S07]  /*12d80*/  LDSM.16.M88.4 R48, [R179] ;  /* 0x00000000b330783b */ /* 0x000fee0000000200 */
[----:B------:R-:W-:Y:S01]  /*12d90*/  HMMA.16816.F32 R16, R12, R36, RZ ;  /* 0x000000240c10723c */ /* 0x000fe200000018ff */
[----:B------:R-:W-:Y:S01]  /*12da0*/  LDSM.16.M88.4 R36, [R180] ;  /* 0x00000000b424783b */ /* 0x000fe20000000200 */
[----:B--2---:R-:W-:-:S03]  /*12db0*/  FMUL.FTZ R0, R31, c[0x0][0x2ec] ;  /* 0x0000bb001f007a20 */ /* 0x004fc60000410000 */
[----:B------:R-:W1:Y:S01]  /*12dc0*/  LDSM.16.M88.4 R28, [R164+0x2400] ;  /* 0x00240000a41c783b */ /* 0x000e620000000200 */
[----:B------:R2:W1:Y:S02]  /*12dd0*/  MUFU.TANH R113, R0 ;  /* 0x0000000000717308 */ /* 0x0004640000002400 */
[----:B--2---:R-:W-:Y:S11]  /*12de0*/  FMUL.FTZ R0, R85, c[0x0][0x2ec] ;  /* 0x0000bb0055007a20 */ /* 0x004ff60000410000 */
[----:B------:R-:W-:Y:S05]  /*12df0*/  @!UPT UIADD3 URZ, URZ, URZ, URZ ;  /* 0x0000003f3f3ff290 */ /* 0x000fea000fffe03f */
[C---:B------:R-:W-:Y:S01]  /*12e00*/  HMMA.16816.F32 R16, R8.reuse, R40, R16 ;  /* 0x000000280810723c */ /* 0x040fe20000001810 */
[----:B------:R2:W1:Y:S07]  /*12e10*/  MUFU.TANH R97, R0 ;  /* 0x0000000000617308 */ /* 0x00046e0000002400 */
[----:B------:R-:W-:Y:S01]  /*12e20*/  HMMA.16816.F32 R40, R8, R42, R24 ;  /* 0x0000002a0828723c */ /* 0x000fe20000001818 */
[----:B--2---:R-:W-:-:S07]  /*12e30*/  FMUL.FTZ R0, R87, c[0x0][0x2ec] ;  /* 0x0000bb0057007a20 */ /* 0x004fce0000410000 */
[C---:B-1----:R-:W-:Y:S01]  /*12e40*/  HMMA.16816.F32 R24, R12.reuse, R28, RZ ;  /* 0x0000001c0c18723c */ /* 0x042fe200000018ff */
[----:B------:R1:W2:Y:S07]  /*12e50*/  MUFU.TANH R115, R0 ;  /* 0x0000000000737308 */ /* 0x0002ae0000002400 */
[----:B------:R-:W-:Y:S01]  /*12e60*/  HMMA.16816.F32 R28, R12, R30, RZ ;  /* 0x0000001e0c1c723c */ /* 0x000fe200000018ff */
[----:B-1----:R-:W-:-:S04]  /*12e70*/  FMUL.FTZ R0, R32, c[0x0][0x2ec] ;  /* 0x0000bb0020007a20 */ /* 0x002fc80000410000 */
[----:B------:R1:W-:Y:S02]  /*12e80*/  MUFU.TANH R214, R0 ;  /* 0x0000000000d67308 */ /* 0x0003e40000002400 */
[----:B-1----:R-:W-:-:S06]  /*12e90*/  FMUL.FTZ R0, R33, c[0x0][0x2ec] ;  /* 0x0000bb0021007a20 */ /* 0x002fcc0000410000 */
[----:B------:R1:W1:Y:S02]  /*12ea0*/  MUFU.TANH R98, R0 ;  /* 0x0000000000627308 */ /* 0x0002640000002400 */
[----:B-1----:R-:W-:-:S06]  /*12eb0*/  FMUL.FTZ R0, R34, c[0x0][0x2ec] ;  /* 0x0000bb0022007a20 */ /* 0x002fcc0000410000 */
[----:B------:R1:W-:Y:S02]  /*12ec0*/  MUFU.TANH R213, R0 ;  /* 0x0000000000d57308 */ /* 0x0003e40000002400 */
[----:B-1----:R-:W-:Y:S02]  /*12ed0*/  FMUL.FTZ R0, R35, c[0x0][0x2ec] ;  /* 0x0000bb0023007a20 */ /* 0x002fe40000410000 */
[----:B------:R-:W1:Y:S04]  /*12ee0*/  LDSM.16.M88.4 R32, [R164+0x2800] ;  /* 0x00280000a420783b */ /* 0x000e680000000200 */
[----:B------:R2:W1:Y:S02]  /*12ef0*/  MUFU.TANH R116, R0 ;  /* 0x0000000000747308 */ /* 0x0004640000002400 */
[----:B--2---:R-:W-:-:S06]  /*12f00*/  FMUL.FTZ R0, R16, c[0x0][0x2ec] ;  /* 0x0000bb0010007a20 */ /* 0x004fcc0000410000 */
[----:B------:R2:W-:Y:S02]  /*12f10*/  MUFU.TANH R212, R0 ;  /* 0x0000000000d47308 */ /* 0x0005e40000002400 */
[----:B--2---:R-:W-:-:S06]  /*12f20*/  FMUL.FTZ R0, R17, c[0x0][0x2ec] ;  /* 0x0000bb0011007a20 */ /* 0x004fcc0000410000 */
[----:B------:R2:W1:Y:S02]  /*12f30*/  MUFU.TANH R94, R0 ;  /* 0x00000000005e7308 */ /* 0x0004640000002400 */
[----:B--2---:R-:W-:-:S06]  /*12f40*/  FMUL.FTZ R0, R18, c[0x0][0x2ec] ;  /* 0x0000bb0012007a20 */ /* 0x004fcc0000410000 */
[----:B------:R2:W-:Y:S02]  /*12f50*/  MUFU.TANH R209, R0 ;  /* 0x0000000000d17308 */ /* 0x0005e40000002400 */
[----:B--2---:R-:W-:Y:S02]  /*12f60*/  FMUL.FTZ R0, R19, c[0x0][0x2ec] ;  /* 0x0000bb0013007a20 */ /* 0x004fe40000410000 */
[C---:B------:R-:W-:Y:S04]  /*12f70*/  HMMA.16816.F32 R16, R8.reuse, R36, R24 ;  /* 0x000000240810723c */ /* 0x040fe80000001818 */
[----:B------:R2:W2:Y:S04]  /*12f80*/  MUFU.TANH R119, R0 ;  /* 0x0000000000777308 */ /* 0x0004a80000002400 */
[----:B------:R-:W-:Y:S08]  /*12f90*/  HMMA.16816.F32 R36, R8, R38, R28 ;  /* 0x000000260824723c */ /* 0x000ff0000000181c */
[----:B-1----:R-:W-:Y:S01]  /*12fa0*/  HMMA.16816.F32 R28, R12, R32, RZ ;  /* 0x000000200c1c723c */ /* 0x002fe200000018ff */
[----:B--2---:R-:W-:-:S04]  /*12fb0*/  FMUL.FTZ R0, R40, c[0x0][0x2ec] ;  /* 0x0000bb0028007a20 */ /* 0x004fc80000410000 */
[----:B------:R1:W-:Y:S03]  /*12fc0*/  MUFU.TANH R208, R0 ;  /* 0x0000000000d07308 */ /* 0x0003e60000002400 */
[----:B------:R-:W-:Y:S01]  /*12fd0*/  HMMA.16816.F32 R24, R12, R34, RZ ;  /* 0x000000220c18723c */ /* 0x000fe200000018ff */
[----:B-1----:R-:W-:Y:S11]  /*12fe0*/  FMUL.FTZ R0, R41, c[0x0][0x2ec] ;  /* 0x0000bb0029007a20 */ /* 0x002ff60000410000 */
[----:B------:R-:W-:Y:S04]  /*12ff0*/  @!UPT UIADD3 URZ, URZ, URZ, URZ ;  /* 0x0000003f3f3ff290 */ /* 0x000fe8000fffe03f */
[C---:B------:R-:W-:Y:S01]  /*13000*/  HMMA.16816.F32 R32, R8.reuse, R48, R28 ;  /* 0x000000300820723c */ /* 0x040fe2000000181c */
[----:B------:R1:W2:Y:S07]  /*13010*/  MUFU.TANH R87, R0 ;  /* 0x0000000000577308 */ /* 0x0002ae0000002400 */
[----:B------:R-:W-:Y:S01]  /*13020*/  HMMA.16816.F32 R28, R8, R50, R24 ;  /* 0x00000032081c723c */ /* 0x000fe20000001818 */
[----:B------:R-:W2:Y:S01]  /*13030*/  LDSM.16.M88.4 R48, [R164+0x3000] ;  /* 0x00300000a430783b */ /* 0x000ea20000000200 */
[----:B-1----:R-:W-:-:S04]  /*13040*/  FMUL.FTZ R0, R42, c[0x0][0x2ec] ;  /* 0x0000bb002a007a20 */ /* 0x002fc80000410000 */
[----:B------:R1:W-:Y:S02]  /*13050*/  MUFU.TANH R207, R0 ;  /* 0x0000000000cf7308 */ /* 0x0003e40000002400 */
[----:B-1----:R-:W-:Y:S02]  /*13060*/  FMUL.FTZ R0, R43, c[0x0][0x2ec] ;  /* 0x0000bb002b007a20 */ /* 0x002fe40000410000 */
[----:B------:R-:W1:Y:S04]  /*13070*/  LDSM.16.M88.4 R40, [R164+0x2c00] ;  /* 0x002c0000a428783b */ /* 0x000e680000000200 */
[----:B------:R3:W1:Y:S01]  /*13080*/  MUFU.TANH R121, R0 ;  /* 0x0000000000797308 */ /* 0x0006620000002400 */
[----:B--2---:R-:W-:Y:S01]  /*13090*/  HMMA.16816.F32 R24, R12, R48, RZ ;  /* 0x000000300c18723c */ /* 0x004fe200000018ff */
[----:B---3--:R-:W-:-:S06]  /*130a0*/  FMUL.FTZ R0, R16, c[0x0][0x2ec] ;  /* 0x0000bb0010007a20 */ /* 0x008fcc0000410000 */
[----:B------:R2:W-:Y:S02]  /*130b0*/  MUFU.TANH R206, R0 ;  /* 0x0000000000ce7308 */ /* 0x0005e40000002400 */
[----:B--2---:R-:W-:-:S06]  /*130c0*/  FMUL.FTZ R0, R17, c[0x0][0x2ec] ;  /* 0x0000bb0011007a20 */ /* 0x004fcc0000410000 */
[----:B------:R2:W-:Y:S02]  /*130d0*/  MUFU.TANH R81, R0 ;  /* 0x0000000000517308 */ /* 0x0005e40000002400 */
[----:B--2---:R-:W-:-:S06]  /*130e0*/  FMUL.FTZ R0, R18, c[0x0][0x2ec] ;  /* 0x0000bb0012007a20 */ /* 0x004fcc0000410000 */
[----:B------:R2:W-:Y:S02]  /*130f0*/  MUFU.TANH R205, R0 ;  /* 0x0000000000cd7308 */ /* 0x0005e40000002400 */
[----:B--2---:R-:W-:Y:S02]  /*13100*/  FMUL.FTZ R0, R19, c[0x0][0x2ec] ;  /* 0x0000bb0013007a20 */ /* 0x004fe40000410000 */
[----:B-1----:R-:W-:Y:S04]  /*13110*/  HMMA.16816.F32 R16, R12, R40, RZ ;  /* 0x000000280c10723c */ /* 0x002fe800000018ff */
[----:B------:R1:W-:Y:S02]  /*13120*/  MUFU.TANH R122, R0 ;  /* 0x00000000007a7308 */ /* 0x0003e40000002400 */
[----:B-1----:R-:W-:-:S06]  /*13130*/  FMUL.FTZ R0, R36, c[0x0][0x2ec] ;  /* 0x0000bb0024007a20 */ /* 0x002fcc0000410000 */
[----:B------:R1:W-:Y:S11]  /*13140*/  MUFU.TANH R204, R0 ;  /* 0x0000000000cc7308 */ /* 0x0003f60000002400 */
[----:B------:R-:W-:Y:S01]  /*13150*/  @!UPT UIADD3 URZ, URZ, URZ, URZ ;  /* 0x0000003f3f3ff290 */ /* 0x000fe2000fffe03f */
[----:B------:R-:W-:Y:S01]  /*13160*/  HMMA.16816.F32 R16, R8, R52, R16 ;  /* 0x000000340810723c */ /* 0x000fe20000001810 */
[----:B-1----:R-:W-:-:S04]  /*13170*/  FMUL.FTZ R0, R37, c[0x0][0x2ec] ;  /* 0x0000bb0025007a20 */ /* 0x002fc80000410000 */
[----:B------:R1:W2:Y:S02]  /*13180*/  MUFU.TANH R85, R0 ;  /* 0x0000000000557308 */ /* 0x0002a40000002400 */
[----:B-1----:R-:W-:-:S06]  /*13190*/  FMUL.FTZ R0, R38, c[0x0][0x2ec] ;  /* 0x0000bb0026007a20 */ /* 0x002fcc0000410000 */
[----:B------:R1:W-:Y:S02]  /*131a0*/  MUFU.TANH R203, R0 ;  /* 0x0000000000cb7308 */ /* 0x0003e40000002400 */
[----:B-1----:R-:W-:Y:S02]  /*131b0*/  FMUL.FTZ R0, R39, c[0x0][0x2ec] ;  /* 0x0000bb0027007a20 */ /* 0x002fe40000410000 */
[----:B------:R-:W-:Y:S01]  /*131c0*/  HMMA.16816.F32 R36, R12, R42, RZ ;  /* 0x0000002a0c24723c */ /* 0x000fe200000018ff */
[----:B------:R-:W-:Y:S03]  /*131d0*/  LDSM.16.M88.4 R40, [R176] ;  /* 0x00000000b028783b */ /* 0x000fe60000000200 */
[----:B------:R1:W3:Y:S02]  /*131e0*/  MUFU.TANH R123, R0 ;  /* 0x00000000007b7308 */ /* 0x0002e40000002400 */
[----:B-1----:R-:W-:-:S06]  /*131f0*/  FMUL.FTZ R0, R32, c[0x0][0x2ec] ;  /* 0x0000bb0020007a20 */ /* 0x002fcc0000410000 */
[----:B------:R1:W-:Y:S11]  /*13200*/  MUFU.TANH R196, R0 ;  /* 0x0000000000c47308 */ /* 0x0003f60000002400 */
[----:B------:R-:W-:Y:S01]  /*13210*/  @!UPT UIADD3 URZ, URZ, URZ, URZ ;  /* 0x0000003f3f3ff290 */ /* 0x000fe2000fffe03f */
[----:B------:R-:W-:Y:S01]  /*13220*/  HMMA.16816.F32 R36, R8, R54, R36 ;  /* 0x000000360824723c */ /* 0x000fe20000001824 */
[----:B------:R-:W-:Y:S01]  /*13230*/  LDSM.16.M88.4 R52, [R175] ;  /* 0x00000000af34783b */ /* 0x000fe20000000200 */
[----:B-1----:R-:W-:-:S04]  /*13240*/  FMUL.FTZ R0, R33, c[0x0][0x2ec] ;  /* 0x0000bb0021007a20 */ /* 0x002fc80000410000 */
[----:B------:R1:W1:Y:S02]  /*13250*/  MUFU.TANH R89, R0 ;  /* 0x0000000000597308 */ /* 0x0002640000002400 */
[----:B-1----:R-:W-:-:S06]  /*13260*/  FMUL.FTZ R0, R34, c[0x0][0x2ec] ;  /* 0x0000bb0022007a20 */ /* 0x002fcc0000410000 */
[----:B------:R1:W-:Y:S02]  /*13270*/  MUFU.TANH R195, R0 ;  /* 0x0000000000c37308 */ /* 0x0003e40000002400 */
[----:B-1----:R-:W-:Y:S02]  /*13280*/  FMUL.FTZ R0, R35, c[0x0][0x2ec] ;  /* 0x0000bb0023007a20 */ /* 0x002fe40000410000 */
[----:B------:R-:W1:Y:S04]  /*13290*/  LDSM.16.M88.4 R32, [R177] ;  /* 0x00000000b120783b */ /* 0x000e680000000200 */
[----:B------:R2:W1:Y:S02]  /*132a0*/  MUFU.TANH R125, R0 ;  /* 0x00000000007d7308 */ /* 0x0004640000002400 */
[----:B--2---:R-:W-:-:S06]  /*132b0*/  FMUL.FTZ R0, R28, c[0x0][0x2ec] ;  /* 0x0000bb001c007a20 */ /* 0x004fcc0000410000 */
[----:B------:R2:W-:Y:S02]  /*132c0*/  MUFU.TANH R193, R0 ;  /* 0x0000000000c17308 */ /* 0x0005e40000002400 */
[----:B--2---:R-:W-:Y:S01]  /*132d0*/  FMUL.FTZ R0, R29, c[0x0][0x2ec] ;  /* 0x0000bb001d007a20 */ /* 0x004fe20000410000 */
[----:B-1----:R-:W-:Y:S05]  /*132e0*/  HMMA.16816.F32 R24, R8, R32, R24 ;  /* 0x000000200818723c */ /* 0x002fea0000001818 */
[----:B------:R1:W-:Y:S02]  /*132f0*/  MUFU.TANH R90, R0 ;  /* 0x00000000005a7308 */ /* 0x0003e40000002400 */
[----:B-1----:R-:W-:-:S06]  /*13300*/  FMUL.FTZ R0, R30, c[0x0][0x2ec] ;  /* 0x0000bb001e007a20 */ /* 0x002fcc0000410000 */
[----:B------:R1:W-:Y:S02]  /*13310*/  MUFU.TANH R192, R0 ;  /* 0x0000000000c07308 */ /* 0x0003e40000002400 */
[----:B-1----:R-:W-:Y:S02]  /*13320*/  FMUL.FTZ R0, R31, c[0x0][0x2ec] ;  /* 0x0000bb001f007a20 */ /* 0x002fe40000410000 */
[----:B------:R-:W1:Y:S04]  /*13330*/  LDSM.16.M88.4 R28, [R164+0x3400] ;  /* 0x00340000a41c783b */ /* 0x000e680000000200 */
[----:B------:R2:W-:Y:S02]  /*13340*/  MUFU.TANH R112, R0 ;  /* 0x0000000000707308 */ /* 0x0005e40000002400 */
[----:B--2---:R-:W-:-:S06]  /*13350*/  FMUL.FTZ R0, R16, c[0x0][0x2ec] ;  /* 0x0000bb0010007a20 */ /* 0x004fcc0000410000 */
[----:B------:R2:W-:Y:S02]  /*13360*/  MUFU.TANH R187, R0 ;  /* 0x0000000000bb7308 */ /* 0x0005e40000002400 */
[----:B--2---:R-:W-:-:S06]  /*13370*/  FMUL.FTZ R0, R17, c[0x0][0x2ec] ;  /* 0x0000bb0011007a20 */ /* 0x004fcc0000410000 */
[----:B------:R2:W1:Y:S02]  /*13380*/  MUFU.TANH R93, R0 ;  /* 0x00000000005d7308 */ /* 0x0004640000002400 */
[----:B--2---:R-:W-:-:S06]  /*13390*/  FMUL.FTZ R0, R18, c[0x0][0x2ec] ;  /* 0x0000bb0012007a20 */ /* 0x004fcc0000410000 */
[----:B------:R2:W-:Y:S02]  /*133a0*/  MUFU.TANH R162, R0 ;  /* 0x0000000000a27308 */ /* 0x0005e40000002400 */
[----:B--2---:R-:W-:Y:S02]  /*133b0*/  FMUL.FTZ R0, R19, c[0x0][0x2ec] ;  /* 0x0000bb0013007a20 */ /* 0x004fe40000410000 */
[----:B------:R-:W-:Y:S01]  /*133c0*/  HMMA.16816.F32 R16, R12, R50, RZ ;  /* 0x000000320c10723c */ /* 0x000fe200000018ff */
[----:B------:R-:W2:Y:S03]  /*133d0*/  LDSM.16.M88.4 R48, [R164+0x3800] ;  /* 0x00380000a430783b */ /* 0x000ea60000000200 */
[----:B------:R1:W1:Y:S02]  /*133e0*/  MUFU.TANH R110, R0 ;  /* 0x00000000006e7308 */ /* 0x0002640000002400 */
[----:B-1----:R-:W-:-:S06]  /*133f0*/  FMUL.FTZ R0, R36, c[0x0][0x2ec] ;  /* 0x0000bb0024007a20 */ /* 0x002fcc0000410000 */
[----:B------:R1:W-:Y:S02]  /*13400*/  MUFU.TANH R159, R0 ;  /* 0x00000000009f7308 */ /* 0x0003e40000002400 */
[----:B-1----:R-:W-:-:S06]  /*13410*/  FMUL.FTZ R0, R37, c[0x0][0x2ec] ;  /* 0x0000bb0025007a20 */ /* 0x002fcc0000410000 */
[----:B------:R1:W-:Y:S02]  /*13420*/  MUFU.TANH R82, R0 ;  /* 0x0000000000527308 */ /* 0x0003e40000002400 */
[----:B-1----:R-:W-:-:S06]  /*13430*/  FMUL.FTZ R0, R38, c[0x0][0x2ec] ;  /* 0x0000bb0026007a20 */ /* 0x002fcc0000410000 */
[----:B------:R1:W-:Y:S02]  /*13440*/  MUFU.TANH R158, R0 ;  /* 0x00000000009e7308 */ /* 0x0003e40000002400 */
[----:B-1----:R-:W-:Y:S02]  /*13450*/  FMUL.FTZ R0, R39, c[0x0][0x2ec] ;  /* 0x0000bb0027007a20 */ /* 0x002fe40000410000 */
[----:B------:R-:W-:Y:S04]  /*13460*/  HMMA.16816.F32 R36, R8, R34, R16 ;  /* 0x000000220824723c */ /* 0x000fe80000001810 */
[----:B------:R1:W-:Y:S04]  /*13470*/  MUFU.TANH R47, R0 ;  /* 0x00000000002f7308 */ /* 0x0003e80000002400 */
[C---:B------:R-:W-:Y:S08]  /*13480*/  HMMA.16816.F32 R16, R12.reuse, R28, RZ ;  /* 0x0000001c0c10723c */ /* 0x040ff000000018ff */
[----:B------:R-:W-:Y:S01]  /*13490*/  HMMA.16816.F32 R28, R12, R30, RZ ;  /* 0x0000001e0c1c723c */ /* 0x000fe200000018ff */
[----:B-1----:R-:W-:-:S04]  /*134a0*/  FMUL.FTZ R0, R24, c[0x0][0x2ec] ;  /* 0x0000bb0018007a20 */ /* 0x002fc80000410000 */
[----:B------:R1:W-:Y:S03]  /*134b0*/  MUFU.TANH R155, R0 ;  /* 0x00000000009b7308 */ /* 0x0003e60000002400 */
[----:B--2---:R-:W-:Y:S08]  /*134c0*/  HMMA.16816.F32 R32, R12, R48, RZ ;  /* 0x000000300c20723c */ /* 0x004ff000000018ff */
[----:B------:R-:W-:Y:S01]  /*134d0*/  HMMA.16816.F32 R16, R8, R40, R16 ;  /* 0x000000280810723c */ /* 0x000fe20000001810 */
[----:B-1----:R-:W-:-:S07]  /*134e0*/  FMUL.FTZ R0, R25, c[0x0][0x2ec] ;  /* 0x0000bb0019007a20 */ /* 0x002fce0000410000 */
[C---:B------:R-:W-:Y:S01]  /*134f0*/  HMMA.16816.F32 R60, R8.reuse, R42, R28 ;  /* 0x0000002a083c723c */ /* 0x040fe2000000181c */
[----:B------:R-:W1:Y:S01]  /*13500*/  LDSM.16.M88.4 R40, [R174] ;  /* 0x00000000ae28783b */ /* 0x000e620000000200 */
[----:B------:R2:W1:Y:S06]  /*13510*/  MUFU.TANH R92, R0 ;  /* 0x00000000005c7308 */ /* 0x00046c0000002400 */
[----:B------:R-:W-:Y:S01]  /*13520*/  HMMA.16816.F32 R76, R8, R52, R32 ;  /* 0x00000034084c723c */ /* 0x000fe20000001820 */
[----:B------:R-:W-:Y:S07]  /*13530*/  LDSM.16.M88.4 R32, [R172] ;  /* 0x00000000ac20783b */ /* 0x000fee0000000200 */
[----:B------:R-:W-:Y:S01]  /*13540*/  HMMA.16816.F32 R28, R12, R56, RZ ;  /* 0x000000380c1c723c */ /* 0x000fe200000018ff */
[----:B------:R-:W-:-:S02]  /*13550*/  FMUL.FTZ R5, R19, c[0x0][0x2ec] ;  /* 0x0000bb0013057a20 */ /* 0x000fc40000410000 */
[----:B--2---:R-:W-:Y:S02]  /*13560*/  FMUL.FTZ R0, R26, c[0x0][0x2ec] ;  /* 0x0000bb001a007a20 */ /* 0x004fe40000410000 */
[----:B------:R-:W-:Y:S03]  /*13570*/  MUFU.TANH R103, R5 ;  /* 0x0000000500677308 */ /* 0x000fe60000002400 */
[----:B------:R-:W-:-:S05]  /*13580*/  FMUL.FTZ R21, R61, c[0x0][0x2ec] ;  /* 0x0000bb003d157a20 */ /* 0x000fca0000410000 */
[----:B------:R2:W-:Y:S08]  /*13590*/  MUFU.TANH R152, R0 ;  /* 0x0000000000987308 */ /* 0x0005f00000002400 */
[----:B------:R3:W-:Y:S03]  /*135a0*/  MUFU.TANH R23, R21 ;  /* 0x0000001500177308 */ /* 0x0007e60000002400 */
[----:B-1----:R-:W-:Y:S01]  /*135b0*/  HMMA.16816.F32 R68, R8, R40, R28 ;  /* 0x000000280844723c */ /* 0x002fe2000000181c */
[----:B--2---:R-:W-:-:S04]  /*135c0*/  FMUL.FTZ R0, R27, c[0x0][0x2ec] ;  /* 0x0000bb001b007a20 */ /* 0x004fc80000410000 */
[----:B------:R1:W2:Y:S03]  /*135d0*/  MUFU.TANH R108, R0 ;  /* 0x00000000006c7308 */ /* 0x0002a60000002400 */
[----:B------:R-:W-:Y:S01]  /*135e0*/  HMMA.16816.F32 R24, R12, R50, RZ ;  /* 0x000000320c18723c */ /* 0x000fe200000018ff */
[----:B------:R-:W2:Y:S01]  /*135f0*/  LDSM.16.M88.4 R48, [R164+0x4400] ;  /* 0x00440000a430783b */ /* 0x000ea20000000200 */
[----:B---3--:R-:W-:-:S04]  /*13600*/  FMUL.FTZ R21, R63, c[0x0][0x2ec] ;  /* 0x0000bb003f157a20 */ /* 0x008fc80000410000 */
[----:B------:R-:W-:Y:S01]  /*13610*/  MUFU.TANH R102, R21 ;  /* 0x0000001500667308 */ /* 0x000fe20000002400 */
[----:B-1----:R-:W-:-:S07]  /*13620*/  FMUL.FTZ R0, R36, c[0x0][0x2ec] ;  /* 0x0000bb0024007a20 */ /* 0x002fce0000410000 */
[----:B------:R1:W-:Y:S10]  /*13630*/  MUFU.TANH R130, R0 ;  /* 0x0000000000827308 */ /* 0x0003f40000002400 */
[----:B------:R-:W-:Y:S01]  /*13640*/  HMMA.16816.F32 R72, R8, R54, R24 ;  /* 0x000000360848723c */ /* 0x000fe20000001818 */
[----:B------:R-:W-:Y:S07]  /*13650*/  LDSM.16.M88.4 R52, [R173] ;  /* 0x00000000ad34783b */ /* 0x000fee0000000200 */
[----:B------:R-:W-:Y:S01]  /*13660*/  HMMA.16816.F32 R24, R12, R58, RZ ;  /* 0x0000003a0c18723c */ /* 0x000fe200000018ff */
[----:B-1----:R-:W-:-:S04]  /*13670*/  FMUL.FTZ R0, R37, c[0x0][0x2ec] ;  /* 0x0000bb0025007a20 */ /* 0x002fc80000410000 */
[----:B------:R1:W-:Y:S02]  /*13680*/  MUFU.TANH R83, R0 ;  /* 0x0000000000537308 */ /* 0x0003e40000002400 */
[----:B-1----:R-:W-:Y:S11]  /*13690*/  FMUL.FTZ R0, R38, c[0x0][0x2ec] ;  /* 0x0000bb0026007a20 */ /* 0x002ff60000410000 */
[----:B------:R-:W-:Y:S06]  /*136a0*/  @!UPT UIADD3 URZ, URZ, URZ, URZ ;  /* 0x0000003f3f3ff290 */ /* 0x000fec000fffe03f */
[----:B------:R-:W-:Y:S01]  /*136b0*/  HMMA.16816.F32 R64, R8, R42, R24 ;  /* 0x0000002a0840723c */ /* 0x000fe20000001818 */
[----:B------:R-:W-:Y:S01]  /*136c0*/  LDSM.16.M88.4 R40, [R164+0x4c00] ;  /* 0x004c0000a428783b */ /* 0x000fe20000000200 */
[----:B------:R1:W-:Y:S06]  /*136d0*/  MUFU.TANH R127, R0 ;  /* 0x00000000007f7308 */ /* 0x0003ec0000002400 */
[----:B--2---:R-:W-:Y:S01]  /*136e0*/  HMMA.16816.F32 R24, R12, R48, RZ ;  /* 0x000000300c18723c */ /* 0x004fe200000018ff */
[----:B-1----:R-:W-:Y:S02]  /*136f0*/  FMUL.FTZ R0, R39, c[0x0][0x2ec] ;  /* 0x0000bb0027007a20 */ /* 0x002fe40000410000 */
[----:B------:R-:W1:Y:S02]  /*13700*/  LDSM.16.M88.4 R36, [R164+0x4000] ;  /* 0x00400000a424783b */ /* 0x000e640000000200 */
[----:B------:R2:W-:Y:S02]  /*13710*/  MUFU.TANH R104, R0 ;  /* 0x0000000000687308 */ /* 0x0005e40000002400 */
[----:B--2---:R-:W-:-:S06]  /*13720*/  FMUL.FTZ R0, R16, c[0x0][0x2ec] ;  /* 0x0000bb0010007a20 */ /* 0x004fcc0000410000 */
[----:B------:R2:W-:Y:S02]  /*13730*/  MUFU.TANH R124, R0 ;  /* 0x00000000007c7308 */ /* 0x0005e40000002400 */
[----:B--2---:R-:W-:Y:S01]  /*13740*/  FMUL.FTZ R0, R17, c[0x0][0x2ec] ;  /* 0x0000bb0011007a20 */ /* 0x004fe20000410000 */
[----:B-1----:R-:W-:Y:S05]  /*13750*/  HMMA.16816.F32 R28, R12, R38, RZ ;  /* 0x000000260c1c723c */ /* 0x002fea00000018ff */
[----:B------:R1:W2:Y:S02]  /*13760*/  MUFU.TANH R88, R0 ;  /* 0x0000000000587308 */ /* 0x0002a40000002400 */
[----:B-1----:R-:W-:-:S02]  /*13770*/  FMUL.FTZ R0, R18, c[0x0][0x2ec] ;  /* 0x0000bb0012007a20 */ /* 0x002fc40000410000 */
[----:B------:R-:W-:Y:S01]  /*13780*/  HMMA.16816.F32 R16, R12, R36, RZ ;  /* 0x000000240c10723c */ /* 0x000fe200000018ff */
[----:B------:R-:W1:Y:S03]  /*13790*/  LDSM.16.M88.4 R36, [R164+0x4800] ;  /* 0x00480000a424783b */ /* 0x000e660000000200 */
[----:B------:R3:W-:Y:S02]  /*137a0*/  MUFU.TANH R120, R0 ;  /* 0x0000000000787308 */ /* 0x0007e40000002400 */
[----:B---3--:R-:W-:-:S04]  /*137b0*/  LOP3.LUT R0, R6, R44, RZ, 0xfc, !PT ;  /* 0x0000002c06007212 */ /* 0x008fc800078efcff */
[C---:B------:R-:W-:Y:S02]  /*137c0*/  IADD3 R7, R0.reuse, 0x1, RZ ;  /* 0x0000000100077810 */ /* 0x040fe40007ffe0ff */
[----:B------:R-:W-:Y:S02]  /*137d0*/  IADD3 R5, R0, 0x9, RZ ;  /* 0x0000000900057810 */ /* 0x000fe40007ffe0ff */
[C---:B------:R-:W-:Y:S02]  /*137e0*/  ISETP.GE.AND P2, PT, R7.reuse, R4, PT ;  /* 0x000000040700720c */ /* 0x040fe40003f46270 */
[----:B------:R-:W-:Y:S01]  /*137f0*/  ISETP.GE.AND P1, PT, R7, R2, PT ;  /* 0x000000020700720c */ /* 0x000fe20003f26270 */
[----:B------:R-:W-:Y:S01]  /*13800*/  FMUL.FTZ R7, R60, c[0x0][0x2ec] ;  /* 0x0000bb003c077a20 */ /* 0x000fe20000410000 */
[----:B------:R-:W-:Y:S02]  /*13810*/  ISETP.GE.AND P3, PT, R5, R4, PT ;  /* 0x000000040500720c */ /* 0x000fe40003f66270 */
[----:B----4-:R-:W-:Y:S01]  /*13820*/  FSEL R105, R105, -INF , !P1 ;  /* 0xff80000069697808 */ /* 0x010fe20004800000 */
[----:B------:R3:W-:Y:S01]  /*13830*/  MUFU.TANH R118, R7 ;  /* 0x0000000700767308 */ /* 0x0007e20000002400 */
[----:B------:R-:W-:-:S02]  /*13840*/  ISETP.GE.AND P4, PT, R5, R2, PT ;  /* 0x000000020500720c */ /* 0x000fc40003f86270 */
[----:B------:R-:W-:Y:S02]  /*13850*/  IADD3 R5, R0, 0x19, RZ ;  /* 0x0000001900057810 */ /* 0x000fe40007ffe0ff */
[----:B------:R-:W-:Y:S02]  /*13860*/  FSEL R101, R101, -INF , !P2 ;  /* 0xff80000065657808 */ /* 0x000fe40005000000 */
[----:B------:R-:W-:Y:S02]  /*13870*/  FSEL R100, R100, -INF , !P3 ;  /* 0xff80000064647808 */ /* 0x000fe40005800000 */
[----:B------:R-:W-:Y:S02]  /*13880*/  FSEL R106, R106, -INF , !P4 ;  /* 0xff8000006a6a7808 */ /* 0x000fe40006000000 */
[C---:B------:R-:W-:Y:S02]  /*13890*/  ISETP.GE.AND P3, PT, R5.reuse, R4, PT ;  /* 0x000000040500720c */ /* 0x040fe40003f66270 */
[----:B------:R-:W-:-:S02]  /*138a0*/  ISETP.GE.AND P2, PT, R5, R2, PT ;  /* 0x000000020500720c */ /* 0x000fc40003f46270 */
[C---:B------:R-:W-:Y:S02]  /*138b0*/  IADD3 R5, R0.reuse, 0x29, RZ ;  /* 0x0000002900057810 */ /* 0x040fe40007ffe0ff */
[----:B---3--:R-:W-:Y:S02]  /*138c0*/  IADD3 R7, R0, 0x11, RZ ;  /* 0x0000001100077810 */ /* 0x008fe40007ffe0ff */
[----:B------:R-:W-:Y:S02]  /*138d0*/  FSEL R99, R99, -INF , !P3 ;  /* 0xff80000063637808 */ /* 0x000fe40005800000 */
[C---:B------:R-:W-:Y:S02]  /*138e0*/  ISETP.GE.AND P5, PT, R7.reuse, R4, PT ;  /* 0x000000040700720c */ /* 0x040fe40003fa6270 */
[----:B------:R-:W-:Y:S01]  /*138f0*/  ISETP.GE.AND P1, PT, R7, R2, PT ;  /* 0x000000020700720c */ /* 0x000fe20003f26270 */
[----:B------:R-:W-:Y:S01]  /*13900*/  FMUL.FTZ R7, R62, c[0x0][0x2ec] ;  /* 0x0000bb003e077a20 */ /* 0x000fe20000410000 */
[----:B------:R-:W-:Y:S01]  /*13910*/  FSEL R109, R109, -INF , !P2 ;  /* 0xff8000006d6d7808 */ /* 0x000fe20005000000 */
[----:B------:R-:W-:Y:S01]  /*13920*/  HMMA.16816.F32 R60, R8, R52, R16 ;  /* 0x00000034083c723c */ /* 0x000fe20000001810 */
[----:B------:R-:W-:Y:S01]  /*13930*/  FSEL R107, R107, -INF , !P1 ;  /* 0xff8000006b6b7808 */ /* 0x000fe20004800000 */
[----:B------:R3:W-:Y:S01]  /*13940*/  MUFU.TANH R114, R7 ;  /* 0x0000000700727308 */ /* 0x0007e20000002400 */
[----:B------:R-:W-:-:S02]  /*13950*/  ISETP.GE.AND P3, PT, R5, R4, PT ;  /* 0x000000040500720c */ /* 0x000fc40003f66270 */
[----:B------:R-:W-:Y:S02]  /*13960*/  ISETP.GE.AND P2, PT, R5, R2, PT ;  /* 0x000000020500720c */ /* 0x000fe40003f46270 */
[----:B------:R-:W-:Y:S01]  /*13970*/  IADD3 R5, R0, 0x31, RZ ;  /* 0x0000003100057810 */ /* 0x000fe20007ffe0ff */
[----:B------:R-:W-:Y:S01]  /*13980*/  HMMA.16816.F32 R16, R12, R50, RZ ;  /* 0x000000320c10723c */ /* 0x000fe200000018ff */
[----:B-----5:R-:W-:Y:S02]  /*13990*/  FSEL R96, R96, -INF , !P3 ;  /* 0xff80000060607808 */ /* 0x020fe40005800000 */
[----:B------:R-:W-:Y:S02]  /*139a0*/  FSEL R113, R113, -INF , !P2 ;  /* 0xff80000071717808 */ /* 0x000fe40005000000 */
[----:B------:R-:W-:-:S03]  /*139b0*/  FSEL R91, R91, -INF , !P5 ;  /* 0xff8000005b5b7808 */ /* 0x000fc60006800000 */
[----:B------:R-:W-:Y:S01]  /*139c0*/  HMMA.16816.F32 R52, R8, R54, R28 ;  /* 0x000000360834723c */ /* 0x000fe2000000181c */
[----:B------:R-:W4:Y:S01]  /*139d0*/  LDSM.16.M88.4 R28, [R171] ;  /* 0x00000000ab1c783b */ /* 0x000f220000000200 */
[----:B---3--:R-:W-:-:S04]  /*139e0*/  IADD3 R7, R0, 0x21, RZ ;  /* 0x0000002100077810 */ /* 0x008fc80007ffe0ff */
[C---:B------:R-:W-:Y:S02]  /*139f0*/  ISETP.GE.AND P4, PT, R7.reuse, R4, PT ;  /* 0x000000040700720c */ /* 0x040fe40003f86270 */
[----:B------:R-:W-:Y:S01]  /*13a00*/  ISETP.GE.AND P1, PT, R7, R2, PT ;  /* 0x000000020700720c */ /* 0x000fe20003f26270 */
[----:B------:R-:W-:Y:S01]  /*13a10*/  FMUL.FTZ R7, R77, c[0x0][0x2ec] ;  /* 0x0000bb004d077a20 */ /* 0x000fe20000410000 */
[----:B------:R-:W-:Y:S01]  /*13a20*/  FSEL R95, R95, -INF , !P4 ;  /* 0xff8000005f5f7808 */ /* 0x000fe20006000000 */
[----:B------:R-:W-:Y:S01]  /*13a30*/  HMMA.16816.F32 R48, R8, R32, R24 ;  /* 0x000000200830723c */ /* 0x000fe20000001818 */
[----:B------:R-:W-:Y:S01]  /*13a40*/  FSEL R111, R111, -INF , !P1 ;  /* 0xff8000006f6f7808 */ /* 0x000fe20004800000 */
[----:B------:R3:W-:Y:S01]  /*13a50*/  MUFU.TANH R80, R7 ;  /* 0x0000000700507308 */ /* 0x0007e20000002400 */
[----:B------:R-:W-:Y:S01]  /*13a60*/  ISETP.GE.AND P4, PT, R5, R4, PT ;  /* 0x000000040500720c */ /* 0x000fe20003f86270 */
[----:B------:R-:W-:Y:S01]  /*13a70*/  FMUL.FTZ R21, R61, c[0x0][0x2ec] ;  /* 0x0000bb003d157a20 */ /* 0x000fe20000410000 */
[----:B------:R-:W-:-:S02]  /*13a80*/  ISETP.GE.AND P1, PT, R5, R2, PT ;  /* 0x000000020500720c */ /* 0x000fc40003f26270 */
[C---:B------:R-:W-:Y:S01]  /*13a90*/  IADD3 R5, R0.reuse, 0x39, RZ ;  /* 0x0000003900057810 */ /* 0x040fe20007ffe0ff */
[----:B------:R-:W-:Y:S01]  /*13aa0*/  HMMA.16816.F32 R56, R8, R34, R16 ;  /* 0x000000220838723c */ /* 0x000fe20000001810 */
[----:B------:R-:W-:Y:S02]  /*13ab0*/  FSEL R97, R97, -INF , !P4 ;  /* 0xff80000061617808 */ /* 0x000fe40006000000 */
[C---:B------:R-:W-:Y:S02]  /*13ac0*/  ISETP.GE.AND P3, PT, R5.reuse, R4, PT ;  /* 0x000000040500720c */ /* 0x040fe40003f66270 */
[----:B------:R-:W-:Y:S02]  /*13ad0*/  ISETP.GE.AND P2, PT, R5, R2, PT ;  /* 0x000000020500720c */ /* 0x000fe40003f46270 */
[----:B------:R-:W-:Y:S01]  /*13ae0*/  FMUL.FTZ R16, R67, c[0x0][0x2ec] ;  /* 0x0000bb0043107a20 */ /* 0x000fe20000410000 */
[----:B------:R-:W-:Y:S01]  /*13af0*/  IADD3 R5, R0, 0x41, RZ ;  /* 0x0000004100057810 */ /* 0x000fe20007ffe0ff */
[----:B-1----:R-:W-:Y:S01]  /*13b00*/  HMMA.16816.F32 R24, R12, R38, RZ ;  /* 0x000000260c18723c */ /* 0x002fe200000018ff */
[----:B---3--:R-:W-:Y:S01]  /*13b10*/  FMUL.FTZ R7, R79, c[0x0][0x2ec] ;  /* 0x0000bb004f077a20 */ /* 0x008fe20000410000 */
[----:B------:R1:W-:Y:S01]  /*13b20*/  MUFU.TANH R67, R16 ;  /* 0x0000001000437308 */ /* 0x0003e20000002400 */
[----:B------:R-:W-:-:S02]  /*13b30*/  FSEL R115, R115, -INF , !P1 ;  /* 0xff80000073737808 */ /* 0x000fc40004800000 */
[C---:B------:R-:W-:Y:S02]  /*13b40*/  ISETP.GE.AND P4, PT, R5.reuse, R4, PT ;  /* 0x000000040500720c */ /* 0x040fe40003f86270 */
[----:B------:R-:W-:Y:S01]  /*13b50*/  ISETP.GE.AND P1, PT, R5, R2, PT ;  /* 0x000000020500720c */ /* 0x000fe20003f26270 */
[----:B------:R-:W-:Y:S01]  /*13b60*/  HMMA.16816.F32 R32, R12, R42, RZ ;  /* 0x0000002a0c20723c */ /* 0x000fe200000018ff */
[----:B------:R-:W-:Y:S01]  /*13b70*/  IADD3 R5, R0, 0x49, RZ ;  /* 0x0000004900057810 */ /* 0x000fe20007ffe0ff */
[----:B------:R3:W5:Y:S01]  /*13b80*/  MUFU.TANH R22, R7 ;  /* 0x0000000700167308 */ /* 0x0007620000002400 */
[----:B------:R-:W-:Y:S02]  /*13b90*/  FSEL R98, R98, -INF , !P3 ;  /* 0xff80000062627808 */ /* 0x000fe40005800000 */
[----:B------:R-:W-:Y:S02]  /*13ba0*/  FSEL R116, R116, -INF , !P2 ;  /* 0xff80000074747808 */ /* 0x000fe40005000000 */
[----:B------:R-:W-:-:S02]  /*13bb0*/  ISETP.GE.AND P3, PT, R5, R4, PT ;  /* 0x000000040500720c */ /* 0x000fc40003f66270 */
[----:B------:R-:W-:Y:S01]  /*13bc0*/  ISETP.GE.AND P2, PT, R5, R2, PT ;  /* 0x000000020500720c */ /* 0x000fe20003f46270 */
[C---:B-1----:R-:W-:Y:S01]  /*13bd0*/  HMMA.16816.F32 R16, R12.reuse, R36, RZ ;  /* 0x000000240c10723c */ /* 0x042fe200000018ff */
[----:B------:R-:W-:Y:S02]  /*13be0*/  IADD3 R5, R0, 0x51, RZ ;  /* 0x0000005100057810 */ /* 0x000fe40007ffe0ff */
[----:B------:R-:W-:Y:S02]  /*13bf0*/  FSEL R94, R94, -INF , !P4 ;  /* 0xff8000005e5e7808 */ /* 0x000fe40006000000 */
[----:B------:R-:W-:Y:S02]  /*13c00*/  FSEL R119, R119, -INF , !P1 ;  /* 0xff80000077777808 */ /* 0x000fe40004800000 */
[----:B------:R-:W-:Y:S01]  /*13c10*/  ISETP.GE.AND P4, PT, R5, R4, PT ;  /* 0x000000040500720c */ /* 0x000fe20003f86270 */
[----:B---3--:R-:W-:Y:S01]  /*13c20*/  FMUL.FTZ R7, R73, c[0x0][0x2ec] ;  /* 0x0000bb0049077a20 */ /* 0x008fe20000410000 */
[----:B------:R-:W-:Y:S01]  /*13c30*/  HMMA.16816.F32 R36, R12, R40, RZ ;  /* 0x000000280c24723c */ /* 0x000fe200000018ff */
[----:B------:R-:W1:Y:S01]  /*13c40*/  LDSM.16.M88.4 R12, [R170] ;  /* 0x00000000aa0c783b */ /* 0x000e620000000200 */
[----:B------:R-:W-:Y:S01]  /*13c50*/  ISETP.GE.AND P1, PT, R5, R2, PT ;  /* 0x000000020500720c */ /* 0x000fe20003f26270 */
[----:B------:R3:W-:Y:S01]  /*13c60*/  MUFU.TANH R77, R7 ;  /* 0x00000007004d7308 */ /* 0x0007e20000002400 */
[----:B------:R-:W-:Y:S01]  /*13c70*/  IADD3 R5, R0, 0x59, RZ ;  /* 0x0000005900057810 */ /* 0x000fe20007ffe0ff */
[----:B------:R-:W-:-:S04]  /*13c80*/  DEPBAR.LE SB0, 0x0 ;  /* 0x000080000000791a */ /* 0x000fc80000000000 */
[----:B------:R-:W-:Y:S01]  /*13c90*/  FSEL R87, R87, -INF , !P3 ;  /* 0xff80000057577808 */ /* 0x000fe20005800000 */
[C---:B----4-:R-:W-:Y:S01]  /*13ca0*/  HMMA.16816.F32 R24, R8.reuse, R30, R24 ;  /* 0x0000001e0818723c */ /* 0x050fe20000001818 */
[----:B------:R-:W-:Y:S01]  /*13cb0*/  FSEL R121, R121, -INF , !P2 ;  /* 0xff80000079797808 */ /* 0x000fe20005000000 */
[----:B------:R-:W-:Y:S01]  /*13cc0*/  BAR.SYNC.DEFER_BLOCKING 0x0 ;  /* 0x0000000000007b1d */ /* 0x000fe20000010000 */
[C---:B------:R-:W-:Y:S02]  /*13cd0*/  ISETP.GE.AND P3, PT, R5.reuse, R4, PT ;  /* 0x000000040500720c */ /* 0x040fe40003f66270 */
[----:B------:R-:W-:Y:S02]  /*13ce0*/  ISETP.GE.AND P2, PT, R5, R2, PT ;  /* 0x000000020500720c */ /* 0x000fe40003f46270 */
[----:B------:R-:W-:Y:S01]  /*13cf0*/  FSEL R85, R85, -INF , !P3 ;  /* 0xff80000055557808 */ /* 0x000fe20005800000 */
[----:B------:R-:W-:Y:S01]  /*13d00*/  HMMA.16816.F32 R40, R8, R28, R16 ;  /* 0x0000001c0828723c */ /* 0x000fe20000001810 */
[----:B---3--:R-:W-:Y:S01]  /*13d10*/  FMUL.FTZ R7, R75, c[0x0][0x2ec] ;  /* 0x0000bb004b077a20 */ /* 0x008fe20000410000 */
[----:B------:R-:W-:-:S02]  /*13d20*/  FSEL R123, R123, -INF , !P2 ;  /* 0xff8000007b7b7808 */ /* 0x000fc40005000000 */
[----:B------:R-:W-:Y:S01]  /*13d30*/  IADD3 R5, R0, 0x61, RZ ;  /* 0x0000006100057810 */ /* 0x000fe20007ffe0ff */
[----:B------:R3:W-:Y:S01]  /*13d40*/  MUFU.TANH R75, R7 ;  /* 0x00000007004b7308 */ /* 0x0007e20000002400 */
[----:B------:R-:W-:Y:S01]  /*13d50*/  FSEL R81, R81, -INF , !P4 ;  /* 0xff80000051517808 */ /* 0x000fe20006000000 */
[----:B------:R-:W-:Y:S01]  /*13d60*/  FMUL.FTZ R16, R57, c[0x0][0x2ec] ;  /* 0x0000bb0039107a20 */ /* 0x000fe20000410000 */
[----:B------:R-:W-:Y:S02]  /*13d70*/  FSEL R122, R122, -INF , !P1 ;  /* 0xff8000007a7a7808 */ /* 0x000fe40004800000 */
[C---:B------:R-:W-:Y:S02]  /*13d80*/  ISETP.GE.AND P4, PT, R5.reuse, R4, PT ;  /* 0x000000040500720c */ /* 0x040fe40003f86270 */
[----:B------:R-:W-:Y:S01]  /*13d90*/  ISETP.GE.AND P1, PT, R5, R2, PT ;  /* 0x000000020500720c */ /* 0x000fe20003f26270 */
[----:B------:R4:W-:Y:S01]  /*13da0*/  MUFU.TANH R29, R16 ;  /* 0x00000010001d7308 */ /* 0x0009e20000002400 */
[----:B------:R-:W-:-:S02]  /*13db0*/  IADD3 R5, R0, 0x71, RZ ;  /* 0x0000007100057810 */ /* 0x000fc40007ffe0ff */
[----:B------:R-:W-:Y:S02]  /*13dc0*/  FSEL R89, R89, -INF , !P4 ;  /* 0xff80000059597808 */ /* 0x000fe40006000000 */
[----:B------:R-:W-:Y:S02]  /*13dd0*/  FSEL R125, R125, -INF , !P1 ;  /* 0xff8000007d7d7808 */ /* 0x000fe40004800000 */
[----:B------:R-:W-:Y:S01]  /*13de0*/  ISETP.GE.AND P4, PT, R5, R4, PT ;  /* 0x000000040500720c */ /* 0x000fe20003f86270 */
[----:B---3--:R-:W-:Y:S01]  /*13df0*/  FMUL.FTZ R7, R69, c[0x0][0x2ec] ;  /* 0x0000bb0045077a20 */ /* 0x008fe20000410000 */
[----:B------:R-:W-:Y:S01]  /*13e00*/  ISETP.GE.AND P1, PT, R5, R2, PT ;  /* 0x000000020500720c */ /* 0x000fe20003f26270 */
[----:B-1----:R-:W-:Y:S01]  /*13e10*/  HMMA.16816.F32 R32, R8, R14, R32 ;  /* 0x0000000e0820723c */ /* 0x002fe20000001820 */
[----:B------:R-:W-:Y:S01]  /*13e20*/  IADD3 R5, R0, 0x81, RZ ;  /* 0x0000008100057810 */ /* 0x000fe20007ffe0ff */
[----:B------:R1:W3:Y:S01]  /*13e30*/  MUFU.TANH R73, R7 ;  /* 0x0000000700497308 */ /* 0x0002e20000002400 */
[----:B------:R-:W-:-:S02]  /*13e40*/  FSEL R93, R93, -INF , !P4 ;  /* 0xff8000005d5d7808 */ /* 0x000fc40006000000 */
[----:B------:R-:W-:Y:S01]  /*13e50*/  FSEL R129, R110, -INF , !P1 ;  /* 0xff8000006e817808 */ /* 0x000fe20004800000 */
[----:B----4-:R-:W-:Y:S01]  /*13e60*/  FMUL.FTZ R16, R59, c[0x0][0x2ec] ;  /* 0x0000bb003b107a20 */ /* 0x010fe20000410000 */
[C---:B------:R-:W-:Y:S02]  /*13e70*/  ISETP.GE.AND P4, PT, R5.reuse, R4, PT ;  /* 0x000000040500720c */ /* 0x040fe40003f86270 */
[----:B------:R-:W-:Y:S02]  /*13e80*/  ISETP.GE.AND P1, PT, R5, R2, PT ;  /* 0x000000020500720c */ /* 0x000fe40003f26270 */
[----:B------:R-:W-:Y:S02]  /*13e90*/  IADD3 R5, R0, 0x91, RZ ;  /* 0x0000009100057810 */ /* 0x000fe40007ffe0ff */
[----:B------:R-:W-:Y:S02]  /*13ea0*/  FSEL R92, R92, -INF , !P4 ;  /* 0xff8000005c5c7808 */ /* 0x000fe40006000000 */
[----:B------:R-:W-:-:S02]  /*13eb0*/  FSEL R131, R108, -INF , !P1 ;  /* 0xff8000006c837808 */ /* 0x000fc40004800000 */
[----:B------:R-:W-:Y:S01]  /*13ec0*/  ISETP.GE.AND P4, PT, R5, R4, PT ;  /* 0x000000040500720c */ /* 0x000fe20003f86270 */
[----:B-1----:R-:W-:Y:S01]  /*13ed0*/  FMUL.FTZ R7, R71, c[0x0][0x2ec] ;  /* 0x0000bb0047077a20 */ /* 0x002fe20000410000 */
[-C--:B------:R-:W-:Y:S02]  /*13ee0*/  ISETP.GE.AND P1, PT, R5, R2.reuse, PT ;  /* 0x000000020500720c */ /* 0x080fe40003f26270 */
[----:B------:R-:W-:Y:S01]  /*13ef0*/  IADD3 R5, R0, 0xa1, RZ ;  /* 0x000000a100057810 */ /* 0x000fe20007ffe0ff */
[----:B------:R1:W4:Y:S01]  /*13f00*/  MUFU.TANH R71, R7 ;  /* 0x0000000700477308 */ /* 0x0003220000002400 */
[----:B------:R-:W-:Y:S02]  /*13f10*/  FSEL R153, R103, -INF , !P1 ;  /* 0xff80000067997808 */ /* 0x000fe40004800000 */
[----:B------:R-:W-:Y:S02]  /*13f20*/  ISETP.GE.AND P1, PT, R5, R2, PT ;  /* 0x000000020500720c */ /* 0x000fe40003f26270 */
[----:B--2---:R-:W-:-:S02]  /*13f30*/  FSEL R88, R88, -INF , !P4 ;  /* 0xff80000058587808 */ /* 0x004fc40006000000 */
[----:B-----5:R-:W-:Y:S02]  /*13f40*/  FSEL R156, R22, -INF , !P1 ;  /* 0xff800000169c7808 */ /* 0x020fe40004800000 */
[-C--:B------:R-:W-:Y:S02]  /*13f50*/  ISETP.GE.AND P4, PT, R5, R4.reuse, PT ;  /* 0x000000040500720c */ /* 0x080fe40003f86270 */
[----:B------:R-:W-:Y:S02]  /*13f60*/  IADD3 R5, R0, 0xb1, RZ ;  /* 0x000000b100057810 */ /* 0x000fe40007ffe0ff */
[----:B------:R-:W-:Y:S02]  /*13f70*/  FSEL R80, R80, -INF , !P4 ;  /* 0xff80000050507808 */ /* 0x000fe40006000000 */
[----:B------:R-:W-:Y:S01]  /*13f80*/  ISETP.GE.AND P4, PT, R5, R4, PT ;  /* 0x000000040500720c */ /* 0x000fe20003f86270 */
[----:B-1----:R-:W-:Y:S01]  /*13f90*/  FMUL.FTZ R7, R65, c[0x0][0x2ec] ;  /* 0x0000bb0041077a20 */ /* 0x002fe20000410000 */
[----:B------:R-:W-:Y:S01]  /*13fa0*/  ISETP.GE.AND P1, PT, R5, R2, PT ;  /* 0x000000020500720c */ /* 0x000fe20003f26270 */
[----:B------:R1:W-:Y:S01]  /*13fb0*/  MUFU.TANH R65, R21 ;  /* 0x0000001500417308 */ /* 0x0003e20000002400 */
[----:B------:R-:W-:-:S02]  /*13fc0*/  IADD3 R5, R0, 0xc1, RZ ;  /* 0x000000c100057810 */ /* 0x000fc40007ffe0ff */
[----:B---3--:R-:W-:Y:S02]  /*13fd0*/  FSEL R73, R73, -INF , !P4 ;  /* 0xff80000049497808 */ /* 0x008fe40006000000 */
[----:B----4-:R-:W-:Y:S02]  /*13fe0*/  FSEL R160, R71, -INF , !P1 ;  /* 0xff80000047a07808 */ /* 0x010fe40004800000 */
[C---:B------:R-:W-:Y:S01]  /*13ff0*/  ISETP.GE.AND P4, PT, R5.reuse, R4, PT ;  /* 0x000000040500720c */ /* 0x040fe20003f86270 */
[----:B------:R2:W-:Y:S01]  /*14000*/  MUFU.TANH R69, R7 ;  /* 0x0000000700457308 */ /* 0x0005e20000002400 */
[----:B------:R-:W-:Y:S02]  /*14010*/  ISETP.GE.AND P1, PT, R5, R2, PT ;  /* 0x000000020500720c */ /* 0x000fe40003f26270 */
[C---:B------:R-:W-:Y:S02]  /*14020*/  IADD3 R5, R0.reuse, 0xd1, RZ ;  /* 0x000000d100057810 */ /* 0x040fe40007ffe0ff */
[----:B------:R-:W-:Y:S01]  /*14030*/  IADD3 R15, R0, 0xf9, RZ ;  /* 0x000000f9000f7810 */ /* 0x000fe20007ffe0ff */
[----:B-1----:R-:W-:-:S04]  /*14040*/  FMUL.FTZ R21, R63, c[0x0][0x2ec] ;  /* 0x0000bb003f157a20 */ /* 0x002fc80000410000 */
[----:B------:R1:W3:Y:S01]  /*14050*/  MUFU.TANH R63, R21 ;  /* 0x00000015003f7308 */ /* 0x0002e20000002400 */
[----:B--2---:R-:W-:-:S04]  /*14060*/  IADD3 R7, R0, 0x69, RZ ;  /* 0x0000006900077810 */ /* 0x004fc80007ffe0ff */
[C---:B------:R-:W-:Y:S02]  /*14070*/  ISETP.GE.AND P3, PT, R7.reuse, R4, PT ;  /* 0x000000040700720c */ /* 0x040fe40003f66270 */
[----:B------:R-:W-:Y:S02]  /*14080*/  ISETP.GE.AND P2, PT, R7, R2, PT ;  /* 0x000000020700720c */ /* 0x000fe40003f46270 */
[----:B------:R-:W-:Y:S02]  /*14090*/  IADD3 R7, R0, 0x79, RZ ;  /* 0x0000007900077810 */ /* 0x000fe40007ffe0ff */
[----:B------:R-:W-:Y:S02]  /*140a0*/  FSEL R90, R90, -INF , !P3 ;  /* 0xff8000005a5a7808 */ /* 0x000fe40005800000 */
[----:B------:R-:W-:Y:S01]  /*140b0*/  FSEL R126, R112, -INF , !P2 ;  /* 0xff800000707e7808 */ /* 0x000fe20005000000 */
[----:B-1----:R-:W-:Y:S01]  /*140c0*/  FMUL.FTZ R21, R53, c[0x0][0x2ec] ;  /* 0x0000bb0035157a20 */ /* 0x002fe20000410000 */
[----:B------:R-:W-:-:S02]  /*140d0*/  ISETP.GE.AND P3, PT, R7, R4, PT ;  /* 0x000000040700720c */ /* 0x000fc40003f66270 */
[----:B------:R-:W-:Y:S01]  /*140e0*/  ISETP.GE.AND P2, PT, R7, R2, PT ;  /* 0x000000020700720c */ /* 0x000fe20003f46270 */
[----:B------:R1:W2:Y:S01]  /*140f0*/  MUFU.TANH R61, R21 ;  /* 0x00000015003d7308 */ /* 0x0002a20000002400 */
[----:B------:R-:W-:Y:S02]  /*14100*/  IADD3 R7, R0, 0x89, RZ ;  /* 0x0000008900077810 */ /* 0x000fe40007ffe0ff */
[----:B------:R-:W-:Y:S02]  /*14110*/  FSEL R82, R82, -INF , !P3 ;  /* 0xff80000052527808 */ /* 0x000fe40005800000 */
[----:B------:R-:W-:Y:S02]  /*14120*/  FSEL R128, R47, -INF , !P2 ;  /* 0xff8000002f807808 */ /* 0x000fe40005000000 */
[C---:B------:R-:W-:Y:S02]  /*14130*/  ISETP.GE.AND P3, PT, R7.reuse, R4, PT ;  /* 0x000000040700720c */ /* 0x040fe40003f66270 */
[----:B------:R-:W-:-:S02]  /*14140*/  ISETP.GE.AND P2, PT, R7, R2, PT ;  /* 0x000000020700720c */ /* 0x000fc40003f46270 */
[----:B------:R-:W-:Y:S02]  /*14150*/  IADD3 R7, R0, 0x99, RZ ;  /* 0x0000009900077810 */ /* 0x000fe40007ffe0ff */
[----:B------:R-:W-:Y:S02]  /*14160*/  FSEL R83, R83, -INF , !P3 ;  /* 0xff80000053537808 */ /* 0x000fe40005800000 */
[----:B------:R-:W-:Y:S01]  /*14170*/  ISETP.GE.AND P3, PT, R7, R4, PT ;  /* 0x000000040700720c */ /* 0x000fe20003f66270 */
[----:B-1----:R-:W-:Y:S01]  /*14180*/  FMUL.FTZ R21, R55, c[0x0][0x2ec] ;  /* 0x0000bb0037157a20 */ /* 0x002fe20000410000 */
[----:B------:R-:W-:Y:S02]  /*14190*/  FSEL R134, R104, -INF , !P2 ;  /* 0xff80000068867808 */ /* 0x000fe40005000000 */
[----:B------:R-:W-:Y:S01]  /*141a0*/  FSEL R79, R23, -INF , !P3 ;  /* 0xff800000174f7808 */ /* 0x000fe20005800000 */
[----:B------:R1:W4:Y:S01]  /*141b0*/  MUFU.TANH R53, R21 ;  /* 0x0000001500357308 */ /* 0x0003220000002400 */
[----:B------:R-:W-:-:S02]  /*141c0*/  ISETP.GE.AND P2, PT, R7, R2, PT ;  /* 0x000000020700720c */ /* 0x000fc40003f46270 */
[----:B------:R-:W-:Y:S02]  /*141d0*/  IADD3 R7, R0, 0xa9, RZ ;  /* 0x000000a900077810 */ /* 0x000fe40007ffe0ff */
[----:B------:R-:W-:Y:S02]  /*141e0*/  FSEL R154, R102, -INF , !P2 ;  /* 0xff800000669a7808 */ /* 0x000fe40005000000 */
[C---:B------:R-:W-:Y:S01]  /*141f0*/  ISETP.GE.AND P3, PT, R7.reuse, R4, PT ;  /* 0x000000040700720c */ /* 0x040fe20003f66270 */
[----:B------:R5:W-:Y:S01]  /*14200*/  MUFU.TANH R23, R16 ;  /* 0x0000001000177308 */ /* 0x000be20000002400 */
[----:B------:R-:W-:Y:S01]  /*14210*/  ISETP.GE.AND P2, PT, R7, R2, PT ;  /* 0x000000020700720c */ /* 0x000fe20003f46270 */
[----:B------:R-:W-:Y:S01]  /*14220*/  FMUL.FTZ R7, R41, c[0x0][0x2ec] ;  /* 0x0000bb0029077a20 */ /* 0x000fe20000410000 */
[----:B------:R-:W-:Y:S02]  /*14230*/  FSEL R77, R77, -INF , !P3 ;  /* 0xff8000004d4d7808 */ /* 0x000fe40005800000 */
[----:B------:R-:W-:-:S02]  /*14240*/  FSEL R157, R75, -INF , !P2 ;  /* 0xff8000004b9d7808 */ /* 0x000fc40005000000 */
[----:B---3--:R-:W-:Y:S01]  /*14250*/  FSEL R163, R63, -INF , !P1 ;  /* 0xff8000003fa37808 */ /* 0x008fe20004800000 */
[----:B-1----:R-:W-:Y:S01]  /*14260*/  FMUL.FTZ R21, R49, c[0x0][0x2ec] ;  /* 0x0000bb0031157a20 */ /* 0x002fe20000410000 */
[----:B------:R1:W-:Y:S01]  /*14270*/  MUFU.TANH R22, R7 ;  /* 0x0000000700167308 */ /* 0x0003e20000002400 */
[----:B------:R-:W-:Y:S01]  /*14280*/  ISETP.GE.AND P1, PT, R5, R2, PT ;  /* 0x000000020500720c */ /* 0x000fe20003f26270 */
[----:B-----5:R-:W-:Y:S06]  /*14290*/  HMMA.16816.F32 R16, R8, R12, R36 ;  /* 0x0000000c0810723c */ /* 0x020fec0000001824 */
[----:B------:R3:W5:Y:S01]  /*142a0*/  MUFU.TANH R47, R21 ;  /* 0x00000015002f7308 */ /* 0x0007620000002400 */
[----:B------:R-:W-:Y:S01]  /*142b0*/  FMUL.FTZ R12, R43, c[0x0][0x2ec] ;  /* 0x0000bb002b0c7a20 */ /* 0x000fe20000410000 */
[----:B-1----:R-:W-:Y:S01]  /*142c0*/  IADD3 R7, R0, 0xb9, RZ ;  /* 0x000000b900077810 */ /* 0x002fe20007ffe0ff */
[----:B------:R-:W-:-:S02]  /*142d0*/  FMUL.FTZ R8, R27, c[0x0][0x2ec] ;  /* 0x0000bb001b087a20 */ /* 0x000fc40000410000 */
[----:B------:R-:W-:Y:S01]  /*142e0*/  FMUL.FTZ R11, R76, c[0x0][0x2ec] ;  /* 0x0000bb004c0b7a20 */ /* 0x000fe20000410000 */
[C---:B------:R-:W-:Y:S02]  /*142f0*/  ISETP.GE.AND P3, PT, R7.reuse, R4, PT ;  /* 0x000000040700720c */ /* 0x040fe40003f66270 */
[----:B------:R1:W-:Y:S01]  /*14300*/  MUFU.TANH R13, R8 ;  /* 0x00000008000d7308 */ /* 0x0003e20000002400 */
[----:B------:R-:W-:Y:S01]  /*14310*/  ISETP.GE.AND P2, PT, R7, R2, PT ;  /* 0x000000020700720c */ /* 0x000fe20003f46270 */
[----:B------:R-:W-:Y:S01]  /*14320*/  FMUL.FTZ R9, R78, c[0x0][0x2ec] ;  /* 0x0000bb004e097a20 */ /* 0x000fe20000410000 */
[----:B------:R-:W-:Y:S01]  /*14330*/  IADD3 R7, R0, 0xc9, RZ ;  /* 0x000000c900077810 */ /* 0x000fe20007ffe0ff */
[----:B---3--:R-:W-:Y:S01]  /*14340*/  FMUL.FTZ R21, R51, c[0x0][0x2ec] ;  /* 0x0000bb0033157a20 */ /* 0x008fe20000410000 */
[----:B------:R-:W-:Y:S02]  /*14350*/  FSEL R69, R69, -INF , !P3 ;  /* 0xff80000045457808 */ /* 0x000fe40005800000 */
[----:B------:R-:W-:Y:S01]  /*14360*/  FSEL R161, R67, -INF , !P2 ;  /* 0xff80000043a17808 */ /* 0x000fe20005000000 */
[----:B------:R-:W3:Y:S01]  /*14370*/  MUFU.TANH R28, R21 ;  /* 0x00000015001c7308 */ /* 0x000ee20000002400 */
[----:B------:R-:W-:-:S02]  /*14380*/  ISETP.GE.AND P3, PT, R7, R4, PT ;  /* 0x000000040700720c */ /* 0x000fc40003f66270 */
[----:B------:R-:W-:Y:S02]  /*14390*/  ISETP.GE.AND P2, PT, R7, R2, PT ;  /* 0x000000020700720c */ /* 0x000fe40003f46270 */
[----:B------:R-:W-:Y:S02]  /*143a0*/  IADD3 R7, R0, 0xd9, RZ ;  /* 0x000000d900077810 */ /* 0x000fe40007ffe0ff */
[----:B--2---:R-:W-:Y:S01]  /*143b0*/  FSEL R75, R61, -INF , !P3 ;  /* 0xff8000003d4b7808 */ /* 0x004fe20005800000 */
[----:B------:R2:W2:Y:S01]  /*143c0*/  MUFU.TANH R21, R12 ;  /* 0x0000000c00157308 */ /* 0x0004a20000002400 */
[----:B-1----:R-:W-:Y:S01]  /*143d0*/  FMUL.FTZ R8, R17, c[0x0][0x2ec] ;  /* 0x0000bb0011087a20 */ /* 0x002fe20000410000 */
[----:B----4-:R-:W-:Y:S02]  /*143e0*/  FSEL R191, R53, -INF , !P2 ;  /* 0xff80000035bf7808 */ /* 0x010fe40005000000 */
[C---:B------:R-:W-:Y:S02]  /*143f0*/  ISETP.GE.AND P3, PT, R7.reuse, R4, PT ;  /* 0x000000040700720c */ /* 0x040fe40003f66270 */
[----:B------:R-:W-:Y:S01]  /*14400*/  ISETP.GE.AND P2, PT, R7, R2, PT ;  /* 0x000000020700720c */ /* 0x000fe20003f46270 */
[----:B------:R-:W-:Y:S01]  /*14410*/  FMUL.FTZ R7, R19, c[0x0][0x2ec] ;  /* 0x0000bb0013077a20 */ /* 0x000fe20000410000 */
[----:B------:R-:W-:Y:S01]  /*14420*/  FSEL R67, R65, -INF , !P4 ;  /* 0xff80000041437808 */ /* 0x000fe20006000000 */
[----:B------:R-:W-:Y:S01]  /*14430*/  MUFU.TANH R36, R11 ;  /* 0x0000000b00247308 */ /* 0x000fe20000002400 */
[----:B------:R-:W-:-:S02]  /*14440*/  ISETP.GE.AND P4, PT, R5, R4, PT ;  /* 0x000000040500720c */ /* 0x000fc40003f86270 */
[----:B------:R-:W-:Y:S02]  /*14450*/  IADD3 R5, R0, 0xe1, RZ ;  /* 0x000000e100057810 */ /* 0x000fe40007ffe0ff */
[----:B-----5:R-:W-:Y:S01]  /*14460*/  FSEL R104, R47, -INF , !P4 ;  /* 0xff8000002f687808 */ /* 0x020fe20006000000 */
[----:B--2---:R-:W-:Y:S02]  /*14470*/  FMUL.FTZ R12, R25, c[0x0][0x2ec] ;  /* 0x0000bb00190c7a20 */ /* 0x004fe40000410000 */
[----:B------:R1:W2:Y:S01]  /*14480*/  MUFU.TANH R10, R7 ;  /* 0x00000007000a7308 */ /* 0x0002a20000002400 */
[----:B---3--:R-:W-:Y:S02]  /*14490*/  FSEL R194, R28, -INF , !P1 ;  /* 0xff8000001cc27808 */ /* 0x008fe40004800000 */
[C---:B------:R-:W-:Y:S02]  /*144a0*/  ISETP.GE.AND P4, PT, R5.reuse, R4, PT ;  /* 0x000000040500720c */ /* 0x040fe40003f86270 */
[----:B------:R-:W-:-:S02]  /*144b0*/  ISETP.GE.AND P1, PT, R5, R2, PT ;  /* 0x000000020500720c */ /* 0x000fc40003f26270 */
[C---:B------:R-:W-:Y:S01]  /*144c0*/  IADD3 R5, R0.reuse, 0xf1, RZ ;  /* 0x000000f100057810 */ /* 0x040fe20007ffe0ff */
[----:B------:R-:W3:Y:S01]  /*144d0*/  MUFU.TANH R14, R12 ;  /* 0x0000000c000e7308 */ /* 0x000ee20000002400 */
[----:B------:R-:W-:Y:S02]  /*144e0*/  FSEL R117, R29, -INF , !P3 ;  /* 0xff8000001d757808 */ /* 0x000fe40005800000 */
[----:B------:R-:W-:Y:S02]  /*144f0*/  FSEL R199, R21, -INF , !P1 ;  /* 0xff80000015c77808 */ /* 0x000fe40004800000 */
[----:B------:R-:W-:Y:S02]  /*14500*/  ISETP.GE.AND P1, PT, R5, R2, PT ;  /* 0x000000020500720c */ /* 0x000fe40003f26270 */
[----:B------:R-:W-:Y:S01]  /*14510*/  FSEL R198, R23, -INF , !P2 ;  /* 0xff80000017c67808 */ /* 0x000fe20005000000 */
[----:B------:R4:W5:Y:S01]  /*14520*/  MUFU.TANH R12, R8 ;  /* 0x00000008000c7308 */ /* 0x0009620000002400 */
[----:B-1----:R-:W-:-:S02]  /*14530*/  IADD3 R7, R0, 0xe9, RZ ;  /* 0x000000e900077810 */ /* 0x002fc40007ffe0ff */
[----:B--2---:R-:W-:Y:S02]  /*14540*/  FSEL R202, R10, -INF , !P1 ;  /* 0xff8000000aca7808 */ /* 0x004fe40004800000 */
[C---:B------:R-:W-:Y:S02]  /*14550*/  ISETP.GE.AND P3, PT, R7.reuse, R4, PT ;  /* 0x000000040700720c */ /* 0x040fe40003f66270 */
[----:B------:R-:W-:Y:S02]  /*14560*/  ISETP.GE.AND P2, PT, R7, R2, PT ;  /* 0x000000020700720c */ /* 0x000fe40003f46270 */
[----:B---3--:R-:W-:Y:S02]  /*14570*/  FSEL R186, R14, -INF , !P3 ;  /* 0xff8000000eba7808 */ /* 0x008fe40005800000 */
[-C--:B------:R-:W-:Y:S01]  /*14580*/  ISETP.GE.AND P3, PT, R0, R4.reuse, PT ;  /* 0x000000040000720c */ /* 0x080fe20003f66270 */
[----:B------:R-:W-:Y:S01]  /*14590*/  MUFU.TANH R14, R9 ;  /* 0x00000009000e7308 */ /* 0x000fe20000002400 */
[----:B------:R-:W-:-:S02]  /*145a0*/  ISETP.GE.AND P5, PT, R5, R4, PT ;  /* 0x000000040500720c */ /* 0x000fc40003fa6270 */
[----:B------:R-:W-:Y:S01]  /*145b0*/  ISETP.GE.AND P1, PT, R15, R4, PT ;  /* 0x000000040f00720c */ /* 0x000fe20003f26270 */
[----:B----4-:R-:W-:Y:S01]  /*145c0*/  FMUL.FTZ R8, R33, c[0x0][0x2ec] ;  /* 0x0000bb0021087a20 */ /* 0x010fe20000410000 */
[C-C-:B------:R-:W-:Y:S02]  /*145d0*/  LOP3.LUT R7, R6.reuse, 0x8, R44.reuse, 0xfe, !PT ;  /* 0x0000000806077812 */ /* 0x140fe400078efe2c */
[----:B------:R-:W-:Y:S02]  /*145e0*/  LOP3.LUT R5, R6, 0x10, R44, 0xfe, !PT ;  /* 0x0000001006057812 */ /* 0x000fe400078efe2c */
[----:B------:R-:W-:Y:S01]  /*145f0*/  FSEL R29, R201, -INF , !P3 ;  /* 0xff800000c91d7808 */ /* 0x000fe20005800000 */
[----:B------:R-:W1:Y:S01]  /*14600*/  MUFU.TANH R8, R8 ;  /* 0x0000000800087308 */ /* 0x000e620000002400 */
[----:B------:R-:W-:Y:S02]  /*14610*/  FSEL R135, R22, -INF , !P4 ;  /* 0xff80000016877808 */ /* 0x000fe40006000000 */
[----:B------:R-:W-:-:S02]  /*14620*/  FSEL R200, R13, -INF , !P2 ;  /* 0xff8000000dc87808 */ /* 0x000fc40005000000 */
[-C--:B------:R-:W-:Y:S01]  /*14630*/  ISETP.GE.AND P4, PT, R0, R2.reuse, PT ;  /* 0x000000020000720c */ /* 0x080fe20003f86270 */
[----:B------:R-:W-:Y:S01]  /*14640*/  FMUL.FTZ R0, R72, c[0x0][0x2ec] ;  /* 0x0000bb0048007a20 */ /* 0x000fe20000410000 */
[----:B------:R-:W-:Y:S02]  /*14650*/  ISETP.GE.AND P2, PT, R7, R2, PT ;  /* 0x000000020700720c */ /* 0x000fe40003f46270 */
[-C--:B------:R-:W-:Y:S01]  /*14660*/  ISETP.GE.AND P3, PT, R5, R4.reuse, PT ;  /* 0x000000040500720c */ /* 0x080fe20003f66270 */
[----:B------:R2:W3:Y:S01]  /*14670*/  MUFU.TANH R28, R0 ;  /* 0x00000000001c7308 */ /* 0x0004e20000002400 */
[----:B-----5:R-:W-:Y:S02]  /*14680*/  FSEL R197, R12, -INF , !P5 ;  /* 0xff8000000cc57808 */ /* 0x020fe40006800000 */
[----:B------:R-:W-:Y:S01]  /*14690*/  ISETP.GE.AND P5, PT, R7, R4, PT ;  /* 0x000000040700720c */ /* 0x000fe20003fa6270 */
[----:B------:R-:W-:Y:S01]  /*146a0*/  FMUL.FTZ R7, R74, c[0x0][0x2ec] ;  /* 0x0000bb004a077a20 */ /* 0x000fe20000410000 */
[----:B------:R-:W-:-:S02]  /*146b0*/  FSEL R59, R222, -INF , !P4 ;  /* 0xff800000de3b7808 */ /* 0x000fc40006000000 */
[----:B-1----:R-:W-:Y:S01]  /*146c0*/  FSEL R201, R8, -INF , !P1 ;  /* 0xff80000008c97808 */ /* 0x002fe20004800000 */
[----:B------:R1:W4:Y:S01]  /*146d0*/  MUFU.TANH R11, R7 ;  /* 0x00000007000b7308 */ /* 0x0003220000002400 */
[----:B------:R-:W-:Y:S02]  /*146e0*/  ISETP.GE.AND P1, PT, R5, R2, PT ;  /* 0x000000020500720c */ /* 0x000fe40003f26270 */
[--C-:B------:R-:W-:Y:S02]  /*146f0*/  LOP3.LUT R5, R6, 0x18, R44.reuse, 0xfe, !PT ;  /* 0x0000001806057812 */ /* 0x100fe400078efe2c */
[----:B------:R-:W-:Y:S02]  /*14700*/  FSEL R61, R220, -INF , !P2 ;  /* 0xff800000dc3d7808 */ /* 0x000fe40005000000 */
[C---:B------:R-:W-:Y:S02]  /*14710*/  ISETP.GE.AND P4, PT, R5.reuse, R4, PT ;  /* 0x000000040500720c */ /* 0x040fe40003f86270 */
[----:B------:R-:W-:Y:S01]  /*14720*/  ISETP.GE.AND P2, PT, R5, R2, PT ;  /* 0x000000020500720c */ /* 0x000fe20003f46270 */
[----:B------:R-:W-:Y:S01]  /*14730*/  FMUL.FTZ R5, R68, c[0x0][0x2ec] ;  /* 0x0000bb0044057a20 */ /* 0x000fe20000410000 */
[----:B--2---:R-:W-:-:S02]  /*14740*/  LOP3.LUT R0, R6, 0x38, R44, 0xfe, !PT ;  /* 0x0000003806007812 */ /* 0x004fc400078efe2c */
[----:B------:R-:W-:Y:S01]  /*14750*/  FSEL R31, R219, -INF , !P3 ;  /* 0xff800000db1f7808 */ /* 0x000fe20005800000 */
[----:B------:R2:W5:Y:S01]  /*14760*/  MUFU.TANH R8, R5 ;  /* 0x0000000500087308 */ /* 0x0005620000002400 */
[----:B------:R-:W-:Y:S01]  /*14770*/  FSEL R63, R218, -INF , !P1 ;  /* 0xff800000da3f7808 */ /* 0x000fe20004800000 */
[----:B-1----:R-:W-:Y:S01]  /*14780*/  FMUL.FTZ R7, R70, c[0x0][0x2ec] ;  /* 0x0000bb0046077a20 */ /* 0x002fe20000410000 */
[C---:B------:R-:W-:Y:S02]  /*14790*/  ISETP.GE.AND P3, PT, R0.reuse, R4, PT ;  /* 0x000000040000720c */ /* 0x040fe40003f66270 */
[----:B------:R-:W-:Y:S02]  /*147a0*/  ISETP.GE.AND P1, PT, R0, R2, PT ;  /* 0x000000020000720c */ /* 0x000fe40003f26270 */
[----:B------:R-:W-:Y:S01]  /*147b0*/  LOP3.LUT R0, R6, 0x40, R44, 0xfe, !PT ;  /* 0x0000004006007812 */ /* 0x000fe200078efe2c */
[----:B------:R1:W1:Y:S01]  /*147c0*/  MUFU.TANH R13, R7 ;  /* 0x00000007000d7308 */ /* 0x0002620000002400 */
[----:B------:R-:W-:-:S02]  /*147d0*/  FSEL R33, R217, -INF , !P4 ;  /* 0xff800000d9217808 */ /* 0x000fc40006000000 */
[----:B------:R-:W-:Y:S02]  /*147e0*/  FSEL R65, R215, -INF , !P2 ;  /* 0xff800000d7417808 */ /* 0x000fe40005000000 */
[----:B------:R-:W-:Y:S02]  /*147f0*/  FSEL R37, R214, -INF , !P3 ;  /* 0xff800000d6257808 */ /* 0x000fe40005800000 */
[----:B------:R-:W-:Y:S02]  /*14800*/  ISETP.GE.AND P4, PT, R0, R4, PT ;  /* 0x000000040000720c */ /* 0x000fe40003f86270 */
[----:B--2---:R-:W-:Y:S02]  /*14810*/  LOP3.LUT R5, R6, 0x48, R44, 0xfe, !PT ;  /* 0x0000004806057812 */ /* 0x004fe400078efe2c */
[----:B------:R-:W-:Y:S02]  /*14820*/  ISETP.GE.AND P2, PT, R0, R2, PT ;  /* 0x000000020000720c */ /* 0x000fe40003f46270 */
[----:B------:R-:W-:-:S02]  /*14830*/  ISETP.GE.AND P3, PT, R5, R4, PT ;  /* 0x000000040500720c */ /* 0x000fc40003f66270 */
[--C-:B------:R-:W-:Y:S01]  /*14840*/  LOP3.LUT R0, R6, 0x50, R44.reuse, 0xfe, !PT ;  /* 0x0000005006007812 */ /* 0x100fe200078efe2c */
[----:B-1----:R-:W-:Y:S01]  /*14850*/  FMUL.FTZ R7, R64, c[0x0][0x2ec] ;  /* 0x0000bb0040077a20 */ /* 0x002fe20000410000 */
[----:B------:R-:W-:Y:S02]  /*14860*/  FSEL R64, R213, -INF , !P1 ;  /* 0xff800000d5407808 */ /* 0x000fe40004800000 */
[----:B------:R-:W-:Y:S01]  /*14870*/  ISETP.GE.AND P1, PT, R5, R2, PT ;  /* 0x000000020500720c */ /* 0x000fe20003f26270 */
[----:B------:R1:W-:Y:S01]  /*14880*/  MUFU.TANH R27, R7 ;  /* 0x00000007001b7308 */ /* 0x0003e20000002400 */
[----:B------:R-:W-:Y:S02]  /*14890*/  LOP3.LUT R5, R6, 0x58, R44, 0xfe, !PT ;  /* 0x0000005806057812 */ /* 0x000fe400078efe2c */
[----:B------:R-:W-:Y:S02]  /*148a0*/  FSEL R38, R212, -INF , !P4 ;  /* 0xff800000d4267808 */ /* 0x000fe40006000000 */
[----:B------:R-:W-:-:S02]  /*148b0*/  FSEL R68, R209, -INF , !P2 ;  /* 0xff800000d1447808 */ /* 0x000fc40005000000 */
[----:B------:R-:W-:Y:S02]  /*148c0*/  FSEL R39, R208, -INF , !P3 ;  /* 0xff800000d0277808 */ /* 0x000fe40005800000 */
[C---:B------:R-:W-:Y:S02]  /*148d0*/  ISETP.GE.AND P4, PT, R0.reuse, R4, PT ;  /* 0x000000040000720c */ /* 0x040fe40003f86270 */
[----:B------:R-:W-:Y:S02]  /*148e0*/  ISETP.GE.AND P2, PT, R0, R2, PT ;  /* 0x000000020000720c */ /* 0x000fe40003f46270 */
[----:B------:R-:W-:Y:S02]  /*148f0*/  ISETP.GE.AND P3, PT, R5, R4, PT ;  /* 0x000000040500720c */ /* 0x000fe40003f66270 */
[----:B------:R-:W-:Y:S01]  /*14900*/  LOP3.LUT R0, R6, 0x60, R44, 0xfe, !PT ;  /* 0x0000006006007812 */ /* 0x000fe200078efe2c */
[----:B-1----:R-:W-:Y:S01]  /*14910*/  FMUL.FTZ R7, R66, c[0x0][0x2ec] ;  /* 0x0000bb0042077a20 */ /* 0x002fe20000410000 */
[----:B------:R-:W-:-:S02]  /*14920*/  FSEL R66, R207, -INF , !P1 ;  /* 0xff800000cf427808 */ /* 0x000fc40004800000 */
[----:B------:R-:W-:Y:S01]  /*14930*/  ISETP.GE.AND P1, PT, R5, R2, PT ;  /* 0x000000020500720c */ /* 0x000fe20003f26270 */
[----:B------:R-:W-:Y:S01]  /*14940*/  FMUL.FTZ R5, R60, c[0x0][0x2ec] ;  /* 0x0000bb003c057a20 */ /* 0x000fe20000410000 */
[----:B------:R-:W-:Y:S01]  /*14950*/  FSEL R41, R206, -INF , !P4 ;  /* 0xff800000ce297808 */ /* 0x000fe20006000000 */
[----:B------:R1:W-:Y:S01]  /*14960*/  MUFU.TANH R25, R7 ;  /* 0x0000000700197308 */ /* 0x0003e20000002400 */
[----:B------:R-:W-:Y:S02]  /*14970*/  FSEL R70, R205, -INF , !P2 ;  /* 0xff800000cd467808 */ /* 0x000fe40005000000 */
[C---:B------:R-:W-:Y:S02]  /*14980*/  ISETP.GE.AND P4, PT, R0.reuse, R4, PT ;  /* 0x000000040000720c */ /* 0x040fe40003f86270 */
[----:B------:R-:W-:Y:S02]  /*14990*/  ISETP.GE.AND P2, PT, R0, R2, PT ;  /* 0x000000020000720c */ /* 0x000fe40003f46270 */
[----:B------:R-:W-:Y:S01]  /*149a0*/  LOP3.LUT R0, R6, 0x68, R44, 0xfe, !PT ;  /* 0x0000006806007812 */ /* 0x000fe200078efe2c */
[----:B------:R2:W-:Y:S01]  /*149b0*/  MUFU.TANH R23, R5 ;  /* 0x0000000500177308 */ /* 0x0005e20000002400 */
[----:B------:R-:W-:-:S02]  /*149c0*/  FSEL R43, R204, -INF , !P3 ;  /* 0xff800000cc2b7808 */ /* 0x000fc40005800000 */
[----:B------:R-:W-:Y:S02]  /*149d0*/  FSEL R72, R203, -INF , !P1 ;  /* 0xff800000cb487808 */ /* 0x000fe40004800000 */
[----:B------:R-:W-:Y:S02]  /*149e0*/  FSEL R47, R196, -INF , !P4 ;  /* 0xff800000c42f7808 */ /* 0x000fe40006000000 */
[----:B------:R-:W-:Y:S01]  /*149f0*/  FSEL R74, R195, -INF , !P2 ;  /* 0xff800000c34a7808 */ /* 0x000fe20005000000 */
[----:B-1----:R-:W-:Y:S01]  /*14a00*/  FMUL.FTZ R7, R62, c[0x0][0x2ec] ;  /* 0x0000bb003e077a20 */ /* 0x002fe20000410000 */
[C---:B------:R-:W-:Y:S02]  /*14a10*/  ISETP.GE.AND P3, PT, R0.reuse, R4, PT ;  /* 0x000000040000720c */ /* 0x040fe40003f66270 */
[----:B------:R-:W-:Y:S01]  /*14a20*/  ISETP.GE.AND P1, PT, R0, R2, PT ;  /* 0x000000020000720c */ /* 0x000fe20003f26270 */
[----:B------:R1:W1:Y:S01]  /*14a30*/  MUFU.TANH R22, R7 ;  /* 0x0000000700167308 */ /* 0x0002620000002400 */
[----:B------:R-:W-:-:S02]  /*14a40*/  LOP3.LUT R0, R6, 0x78, R44, 0xfe, !PT ;  /* 0x0000007806007812 */ /* 0x000fc400078efe2c */
[----:B------:R-:W-:Y:S02]  /*14a50*/  FSEL R49, R193, -INF , !P3 ;  /* 0xff800000c1317808 */ /* 0x000fe40005800000 */
[--C-:B--2---:R-:W-:Y:S02]  /*14a60*/  LOP3.LUT R5, R6, 0x70, R44.reuse, 0xfe, !PT ;  /* 0x0000007006057812 */ /* 0x104fe400078efe2c */
[----:B------:R-:W-:Y:S02]  /*14a70*/  FSEL R76, R192, -INF , !P1 ;  /* 0xff800000c04c7808 */ /* 0x000fe40004800000 */
[C---:B------:R-:W-:Y:S02]  /*14a80*/  ISETP.GE.AND P4, PT, R5.reuse, R4, PT ;  /* 0x000000040500720c */ /* 0x040fe40003f86270 */
[----:B------:R-:W-:Y:S02]  /*14a90*/  ISETP.GE.AND P2, PT, R5, R2, PT ;  /* 0x000000020500720c */ /* 0x000fe40003f46270 */
[----:B------:R-:W-:-:S02]  /*14aa0*/  LOP3.LUT R5, R6, 0x80, R44, 0xfe, !PT ;  /* 0x0000008006057812 */ /* 0x000fc400078efe2c */
[----:B------:R-:W-:Y:S01]  /*14ab0*/  FSEL R51, R187, -INF , !P4 ;  /* 0xff800000bb337808 */ /* 0x000fe20006000000 */
[----:B-1----:R-:W-:Y:S01]  /*14ac0*/  FMUL.FTZ R7, R52, c[0x0][0x2ec] ;  /* 0x0000bb0034077a20 */ /* 0x002fe20000410000 */
[----:B------:R-:W-:Y:S02]  /*14ad0*/  FSEL R78, R162, -INF , !P2 ;  /* 0xff800000a24e7808 */ /* 0x000fe40005000000 */
[C---:B------:R-:W-:Y:S01]  /*14ae0*/  ISETP.GE.AND P3, PT, R0.reuse, R4, PT ;  /* 0x000000040000720c */ /* 0x040fe20003f66270 */
[----:B------:R1:W2:Y:S01]  /*14af0*/  MUFU.TANH R12, R7 ;  /* 0x00000007000c7308 */ /* 0x0002a20000002400 */
[----:B------:R-:W-:Y:S02]  /*14b00*/  ISETP.GE.AND P1, PT, R0, R2, PT ;  /* 0x000000020000720c */ /* 0x000fe40003f26270 */
[C---:B------:R-:W-:Y:S02]  /*14b10*/  ISETP.GE.AND P4, PT, R5.reuse, R4, PT ;  /* 0x000000040500720c */ /* 0x040fe40003f86270 */
[----:B------:R-:W-:Y:S01]  /*14b20*/  ISETP.GE.AND P2, PT, R5, R2, PT ;  /* 0x000000020500720c */ /* 0x000fe20003f46270 */
[----:B------:R-:W-:Y:S01]  /*14b30*/  FMUL.FTZ R5, R48, c[0x0][0x2ec] ;  /* 0x0000bb0030057a20 */ /* 0x000fe20000410000 */
[----:B------:R-:W-:-:S02]  /*14b40*/  LOP3.LUT R0, R6, 0x88, R44, 0xfe, !PT ;  /* 0x0000008806007812 */ /* 0x000fc400078efe2c */
[----:B------:R-:W-:Y:S01]  /*14b50*/  FSEL R52, R159, -INF , !P3 ;  /* 0xff8000009f347808 */ /* 0x000fe20005800000 */
[----:B------:R2:W-:Y:S01]  /*14b60*/  MUFU.TANH R19, R5 ;  /* 0x0000000500137308 */ /* 0x0005e20000002400 */
[----:B------:R-:W-:Y:S02]  /*14b70*/  FSEL R103, R158, -INF , !P1 ;  /* 0xff8000009e677808 */ /* 0x000fe40004800000 */
[C---:B------:R-:W-:Y:S02]  /*14b80*/  ISETP.GE.AND P3, PT, R0.reuse, R4, PT ;  /* 0x000000040000720c */ /* 0x040fe40003f66270 */
[----:B------:R-:W-:Y:S01]  /*14b90*/  ISETP.GE.AND P1, PT, R0, R2, PT ;  /* 0x000000020000720c */ /* 0x000fe20003f26270 */
[----:B-1----:R-:W-:Y:S01]  /*14ba0*/  FMUL.FTZ R7, R54, c[0x0][0x2ec] ;  /* 0x0000bb0036077a20 */ /* 0x002fe20000410000 */
[----:B------:R-:W-:Y:S02]  /*14bb0*/  LOP3.LUT R0, R6, 0x90, R44, 0xfe, !PT ;  /* 0x0000009006007812 */ /* 0x000fe400078efe2c */
[----:B------:R-:W-:Y:S01]  /*14bc0*/  FSEL R48, R155, -INF , !P4 ;  /* 0xff8000009b307808 */ /* 0x000fe20006000000 */
[----:B------:R1:W1:Y:S01]  /*14bd0*/  MUFU.TANH R21, R7 ;  /* 0x0000000700157308 */ /* 0x0002620000002400 */
[----:B------:R-:W-:-:S02]  /*14be0*/  FSEL R108, R152, -INF , !P2 ;  /* 0xff800000986c7808 */ /* 0x000fc40005000000 */
[----:B------:R-:W-:Y:S02]  /*14bf0*/  FSEL R53, R130, -INF , !P3 ;  /* 0xff80000082357808 */ /* 0x000fe40005800000 */
[----:B------:R-:W-:Y:S02]  /*14c00*/  FSEL R110, R127, -INF , !P1 ;  /* 0xff8000007f6e7808 */ /* 0x000fe40004800000 */
[----:B--2---:R-:W-:Y:S02]  /*14c10*/  LOP3.LUT R5, R6, 0x98, R44, 0xfe, !PT ;  /* 0x0000009806057812 */ /* 0x004fe400078efe2c */
[C---:B------:R-:W-:Y:S02]  /*14c20*/  ISETP.GE.AND P4, PT, R0.reuse, R4, PT ;  /* 0x000000040000720c */ /* 0x040fe40003f86270 */
[----:B------:R-:W-:Y:S02]  /*14c30*/  ISETP.GE.AND P2, PT, R0, R2, PT ;  /* 0x000000020000720c */ /* 0x000fe40003f46270 */
[----:B------:R-:W-:-:S02]  /*14c40*/  ISETP.GE.AND P3, PT, R5, R4, PT ;  /* 0x000000040500720c */ /* 0x000fc40003f66270 */
[----:B------:R-:W-:Y:S01]  /*14c50*/  ISETP.GE.AND P1, PT, R5, R2, PT ;  /* 0x000000020500720c */ /* 0x000fe20003f26270 */
[----:B-1----:R-:W-:Y:S01]  /*14c60*/  FMUL.FTZ R7, R50, c[0x0][0x2ec] ;  /* 0x0000bb0032077a20 */ /* 0x002fe20000410000 */
[C-C-:B------:R-:W-:Y:S02]  /*14c70*/  LOP3.LUT R0, R6.reuse, 0xa0, R44.reuse, 0xfe, !PT ;  /* 0x000000a006007812 */ /* 0x140fe400078efe2c */
[----:B------:R-:W-:Y:S01]  /*14c80*/  LOP3.LUT R5, R6, 0xa8, R44, 0xfe, !PT ;  /* 0x000000a806057812 */ /* 0x000fe200078efe2c */
[----:B------:R1:W2:Y:S01]  /*14c90*/  MUFU.TANH R10, R7 ;  /* 0x00000007000a7308 */ /* 0x0002a20000002400 */
[----:B------:R-:W-:Y:S02]  /*14ca0*/  FSEL R112, R120, -INF , !P2 ;  /* 0xff80000078707808 */ /* 0x000fe40005000000 */
[----:B------:R-:W-:Y:S02]  /*14cb0*/  FSEL R54, R118, -INF , !P3 ;  /* 0xff80000076367808 */ /* 0x000fe40005800000 */
[----:B------:R-:W-:-:S02]  /*14cc0*/  FSEL R114, R114, -INF , !P1 ;  /* 0xff80000072727808 */ /* 0x000fc40004800000 */
[----:B------:R-:W-:Y:S02]  /*14cd0*/  ISETP.GE.AND P2, PT, R0, R2, PT ;  /* 0x000000020000720c */ /* 0x000fe40003f46270 */
[C---:B------:R-:W-:Y:S02]  /*14ce0*/  ISETP.GE.AND P3, PT, R5.reuse, R4, PT ;  /* 0x000000040500720c */ /* 0x040fe40003f66270 */
[----:B------:R-:W-:Y:S01]  /*14cf0*/  ISETP.GE.AND P1, PT, R5, R2, PT ;  /* 0x000000020500720c */ /* 0x000fe20003f26270 */
[----:B------:R-:W-:Y:S01]  /*14d00*/  FMUL.FTZ R5, R40, c[0x0][0x2ec] ;  /* 0x0000bb0028057a20 */ /* 0x000fe20000410000 */
[----:B------:R-:W-:Y:S02]  /*14d10*/  FSEL R55, R124, -INF , !P4 ;  /* 0xff8000007c377808 */ /* 0x000fe40006000000 */
[----:B------:R-:W-:Y:S01]  /*14d20*/  ISETP.GE.AND P4, PT, R0, R4, PT ;  /* 0x000000040000720c */ /* 0x000fe20003f86270 */
[----:B-1----:R-:W-:Y:S01]  /*14d30*/  FMUL.FTZ R7, R56, c[0x0][0x2ec] ;  /* 0x0000bb0038077a20 */ /* 0x002fe20000410000 */
[----:B------:R-:W-:-:S02]  /*14d40*/  FSEL R118, R14, -INF , !P2 ;  /* 0xff8000000e767808 */ /* 0x000fc40005000000 */
[----:B------:R-:W-:Y:S01]  /*14d50*/  LOP3.LUT R0, R6, 0xb0, R44, 0xfe, !PT ;  /* 0x000000b006007812 */ /* 0x000fe200078efe2c */
[----:B------:R1:W-:Y:S01]  /*14d60*/  MUFU.TANH R17, R7 ;  /* 0x0000000700117308 */ /* 0x0003e20000002400 */
[----:B------:R-:W-:Y:S02]  /*14d70*/  FSEL R50, R36, -INF , !P4 ;  /* 0xff80000024327808 */ /* 0x000fe40006000000 */
[----:B------:R-:W-:Y:S02]  /*14d80*/  ISETP.GE.AND P4, PT, R0, R4, PT ;  /* 0x000000040000720c */ /* 0x000fe40003f86270 */
[----:B---3--:R-:W-:Y:S02]  /*14d90*/  FSEL R40, R28, -INF , !P3 ;  /* 0xff8000001c287808 */ /* 0x008fe40005800000 */
[----:B----4-:R-:W-:Y:S01]  /*14da0*/  FSEL R120, R11, -INF , !P1 ;  /* 0xff8000000b787808 */ /* 0x010fe20004800000 */
[----:B------:R3:W-:Y:S01]  /*14db0*/  MUFU.TANH R14, R5 ;  /* 0x00000005000e7308 */ /* 0x0007e20000002400 */
[----:B------:R-:W-:-:S02]  /*14dc0*/  ISETP.GE.AND P2, PT, R0, R2, PT ;  /* 0x000000020000720c */ /* 0x000fc40003f46270 */
[--C-:B------:R-:W-:Y:S02]  /*14dd0*/  LOP3.LUT R0, R6, 0xc0, R44.reuse, 0xfe, !PT ;  /* 0x000000c006007812 */ /* 0x100fe400078efe2c */
[----:B-----5:R-:W-:Y:S01]  /*14de0*/  FSEL R36, R8, -INF , !P4 ;  /* 0xff80000008247808 */ /* 0x020fe20006000000 */
[----:B------:R-:W-:Y:S01]  /*14df0*/  FMUL.FTZ R8, R24, c[0x0][0x2ec] ;  /* 0x0000bb0018087a20 */ /* 0x000fe20000410000 */
[----:B------:R-:W-:Y:S01]  /*14e00*/  FSEL R124, R13, -INF , !P2 ;  /* 0xff8000000d7c7808 */ /* 0x000fe20005000000 */
[----:B-1----:R-:W-:Y:S01]  /*14e10*/  FMUL.FTZ R7, R58, c[0x0][0x2ec] ;  /* 0x0000bb003a077a20 */ /* 0x002fe20000410000 */
[C---:B------:R-:W-:Y:S01]  /*14e20*/  ISETP.GE.AND P4, PT, R0.reuse, R4, PT ;  /* 0x000000040000720c */ /* 0x040fe20003f86270 */
[----:B------:R-:W-:Y:S01]  /*14e30*/  MUFU.TANH R13, R8 ;  /* 0x00000008000d7308 */ /* 0x000fe20000002400 */
[----:B------:R-:W-:Y:S02]  /*14e40*/  ISETP.GE.AND P2, PT, R0, R2, PT ;  /* 0x000000020000720c */ /* 0x000fe40003f46270 */
[----:B------:R-:W-:-:S02]  /*14e50*/  LOP3.LUT R0, R6, 0xd0, R44, 0xfe, !PT ;  /* 0x000000d006007812 */ /* 0x000fc400078efe2c */
[----:B------:R-:W-:Y:S02]  /*14e60*/  FSEL R130, R22, -INF , !P2 ;  /* 0xff80000016827808 */ /* 0x000fe40005000000 */
[--C-:B---3--:R-:W-:Y:S01]  /*14e70*/  LOP3.LUT R5, R6, 0xb8, R44.reuse, 0xfe, !PT ;  /* 0x000000b806057812 */ /* 0x108fe200078efe2c */
[----:B------:R1:W3:Y:S01]  /*14e80*/  MUFU.TANH R9, R7 ;  /* 0x0000000700097308 */ /* 0x0002e20000002400 */
[----:B------:R-:W-:Y:S02]  /*14e90*/  ISETP.GE.AND P2, PT, R0, R2, PT ;  /* 0x000000020000720c */ /* 0x000fe40003f46270 */
[C---:B------:R-:W-:Y:S02]  /*14ea0*/  ISETP.GE.AND P3, PT, R5.reuse, R4, PT ;  /* 0x000000040500720c */ /* 0x040fe40003f66270 */
[----:B------:R-:W-:Y:S02]  /*14eb0*/  ISETP.GE.AND P1, PT, R5, R2, PT ;  /* 0x000000020500720c */ /* 0x000fe40003f26270 */
[----:B------:R-:W-:-:S02]  /*14ec0*/  LOP3.LUT R5, R6, 0xc8, R44, 0xfe, !PT ;  /* 0x000000c806057812 */ /* 0x000fc400078efe2c */
[----:B------:R-:W-:Y:S02]  /*14ed0*/  FSEL R27, R27, -INF , !P3 ;  /* 0xff8000001b1b7808 */ /* 0x000fe40005800000 */
[----:B------:R-:W-:Y:S02]  /*14ee0*/  FSEL R127, R25, -INF , !P1 ;  /* 0xff800000197f7808 */ /* 0x000fe40004800000 */
[C---:B------:R-:W-:Y:S02]  /*14ef0*/  ISETP.GE.AND P3, PT, R5.reuse, R4, PT ;  /* 0x000000040500720c */ /* 0x040fe40003f66270 */
[----:B------:R-:W-:Y:S01]  /*14f00*/  ISETP.GE.AND P1, PT, R5, R2, PT ;  /* 0x000000020500720c */ /* 0x000fe20003f26270 */
[----:B-1----:R-:W-:Y:S01]  /*14f10*/  FMUL.FTZ R7, R42, c[0x0][0x2ec] ;  /* 0x0000bb002a077a20 */ /* 0x002fe20000410000 */
[----:B------:R-:W-:Y:S02]  /*14f20*/  LOP3.LUT R5, R6, 0xd8, R44, 0xfe, !PT ;  /* 0x000000d806057812 */ /* 0x000fe400078efe2c */
[----:B------:R-:W-:Y:S01]  /*14f30*/  FSEL R58, R12, -INF , !P3 ;  /* 0xff8000000c3a7808 */ /* 0x000fe20005800000 */
[----:B------:R1:W4:Y:S01]  /*14f40*/  MUFU.TANH R11, R7 ;  /* 0x00000007000b7308 */ /* 0x0003220000002400 */
[----:B------:R-:W-:-:S02]  /*14f50*/  FSEL R152, R21, -INF , !P1 ;  /* 0xff80000015987808 */ /* 0x000fc40004800000 */
[C---:B------:R-:W-:Y:S02]  /*14f60*/  ISETP.GE.AND P3, PT, R5.reuse, R4, PT ;  /* 0x000000040500720c */ /* 0x040fe40003f66270 */
[----:B------:R-:W-:Y:S01]  /*14f70*/  ISETP.GE.AND P1, PT, R5, R2, PT ;  /* 0x000000020500720c */ /* 0x000fe20003f26270 */
[----:B------:R-:W-:Y:S01]  /*14f80*/  FMUL.FTZ R5, R18, c[0x0][0x2ec] ;  /* 0x0000bb0012057a20 */ /* 0x000fe20000410000 */
[----:B------:R-:W-:Y:S02]  /*14f90*/  FSEL R28, R23, -INF , !P4 ;  /* 0xff800000171c7808 */ /* 0x000fe40006000000 */
[----:B------:R-:W-:Y:S02]  /*14fa0*/  ISETP.GE.AND P4, PT, R0, R4, PT ;  /* 0x000000040000720c */ /* 0x000fe40003f86270 */
[----:B--2---:R-:W-:Y:S02]  /*14fb0*/  FSEL R158, R10, -INF , !P2 ;  /* 0xff8000000a9e7808 */ /* 0x004fe40005000000 */
[----:B------:R-:W-:Y:S01]  /*14fc0*/  LOP3.LUT R0, R6, 0xe0, R44, 0xfe, !PT ;  /* 0x000000e006007812 */ /* 0x000fe200078efe2c */
[----:B------:R2:W-:Y:S01]  /*14fd0*/  MUFU.TANH R10, R5 ;  /* 0x00000005000a7308 */ /* 0x0005e20000002400 */
[----:B------:R-:W-:Y:S01]  /*14fe0*/  FSEL R30, R221, -INF , !P5 ;  /* 0xff800000dd1e7808 */ /* 0x000fe20006800000 */
[----:B-1----:R-:W-:Y:S01]  /*14ff0*/  FMUL.FTZ R7, R26, c[0x0][0x2ec] ;  /* 0x0000bb001a077a20 */ /* 0x002fe20000410000 */
[----:B------:R-:W-:-:S02]  /*15000*/  FSEL R62, R19, -INF , !P4 ;  /* 0xff800000133e7808 */ /* 0x000fc40006000000 */
[C---:B------:R-:W-:Y:S02]  /*15010*/  ISETP.GE.AND P5, PT, R0.reuse, R4, PT ;  /* 0x000000040000720c */ /* 0x040fe40003fa6270 */
[----:B------:R-:W-:Y:S01]  /*15020*/  ISETP.GE.AND P2, PT, R0, R2, PT ;  /* 0x000000020000720c */ /* 0x000fe20003f46270 */
[----:B------:R1:W5:Y:S01]  /*15030*/  MUFU.TANH R8, R7 ;  /* 0x0000000700087308 */ /* 0x0003620000002400 */
[----:B---3--:R-:W-:Y:S02]  /*15040*/  FSEL R159, R9, -INF , !P1 ;  /* 0xff800000099f7808 */ /* 0x008fe40004800000 */
[----:B------:R-:W-:Y:S02]  /*15050*/  LOP3.LUT R0, R6, 0xf0, R44, 0xfe, !PT ;  /* 0x000000f006007812 */ /* 0x000fe400078efe2c */
[----:B------:R-:W-:Y:S02]  /*15060*/  FSEL R71, R17, -INF , !P3 ;  /* 0xff80000011477808 */ /* 0x000fe40005800000 */
[----:B----4-:R-:W-:-:S02]  /*15070*/  FSEL R162, R11, -INF , !P2 ;  /* 0xff8000000ba27808 */ /* 0x010fc40005000000 */
[--C-:B--2---:R-:W-:Y:S02]  /*15080*/  LOP3.LUT R5, R6, 0xe8, R44.reuse, 0xfe, !PT ;  /* 0x000000e806057812 */ /* 0x104fe400078efe2c */
[-C--:B------:R-:W-:Y:S02]  /*15090*/  ISETP.GE.AND P3, PT, R0, R4.reuse, PT ;  /* 0x000000040000720c */ /* 0x080fe40003f66270 */
[C---:B------:R-:W-:Y:S02]  /*150a0*/  ISETP.GE.AND P4, PT, R5.reuse, R4, PT ;  /* 0x000000040500720c */ /* 0x040fe40003f86270 */
[-C--:B------:R-:W-:Y:S01]  /*150b0*/  ISETP.GE.AND P1, PT, R5, R2.reuse, PT ;  /* 0x000000020500720c */ /* 0x080fe20003f26270 */
[----:B-1----:R-:W-:Y:S01]  /*150c0*/  FMUL.FTZ R7, R16, c[0x0][0x2ec] ;  /* 0x0000bb0010077a20 */ /* 0x002fe20000410000 */
[--C-:B------:R-:W-:Y:S02]  /*150d0*/  LOP3.LUT R5, R6, 0x20, R44.reuse, 0xfe, !PT ;  /* 0x0000002006057812 */ /* 0x100fe400078efe2c */
[----:B------:R-:W-:Y:S01]  /*150e0*/  ISETP.GE.AND P2, PT, R0, R2, PT ;  /* 0x000000020000720c */ /* 0x000fe20003f46270 */
[----:B------:R1:W2:Y:S01]  /*150f0*/  MUFU.TANH R12, R7 ;  /* 0x00000007000c7308 */ /* 0x0002a20000002400 */
[----:B------:R-:W-:-:S02]  /*15100*/  LOP3.LUT R0, R6, 0x28, R44, 0xfe, !PT ;  /* 0x0000002806007812 */ /* 0x000fc400078efe2c */
[----:B------:R-:W-:Y:S02]  /*15110*/  FSEL R102, R14, -INF , !P5 ;  /* 0xff8000000e667808 */ /* 0x000fe40006800000 */
[----:B-----5:R-:W-:Y:S02]  /*15120*/  FSEL R187, R8, -INF , !P1 ;  /* 0xff80000008bb7808 */ /* 0x020fe40004800000 */
[-C--:B------:R-:W-:Y:S02]  /*15130*/  ISETP.GE.AND P6, PT, R0, R4.reuse, PT ;  /* 0x000000040000720c */ /* 0x080fe40003fc6270 */
[----:B------:R-:W-:Y:S02]  /*15140*/  LOP3.LUT R0, R6, 0xf8, R44, 0xfe, !PT ;  /* 0x000000f806007812 */ /* 0x000fe400078efe2c */
[----:B------:R-:W-:Y:S02]  /*15150*/  FSEL R25, R224, -INF , !P6 ;  /* 0xff800000e0197808 */ /* 0x000fe40007000000 */
[----:B------:R-:W-:-:S02]  /*15160*/  ISETP.GE.AND P1, PT, R0, R4, PT ;  /* 0x000000040000720c */ /* 0x000fc40003f26270 */
[----:B------:R-:W-:Y:S01]  /*15170*/  LOP3.LUT P6, RZ, R188, 0x1, RZ, 0xc0, !PT ;  /* 0x00000001bcff7812 */ /* 0x000fe200078cc0ff */
[----:B-1----:R-:W-:Y:S01]  /*15180*/  FMUL.FTZ R7, R32, c[0x0][0x2ec] ;  /* 0x0000bb0020077a20 */ /* 0x002fe20000410000 */
[----:B--2---:R-:W-:Y:S02]  /*15190*/  FSEL R155, R12, -INF , !P3 ;  /* 0xff8000000c9b7808 */ /* 0x004fe40005800000 */
[----:B------:R-:W-:Y:S01]  /*151a0*/  FSEL R193, R10, -INF , !P2 ;  /* 0xff8000000ac17808 */ /* 0x000fe20005000000 */
[----:B------:R1:W2:Y:S02]  /*151b0*/  MUFU.TANH R9, R7 ;  /* 0x0000000700097308 */ /* 0x0002a40000002400 */
[----:B-1----:R-:W-:Y:S01]  /*151c0*/  FMUL.FTZ R7, R84, c[0x0][0x2ec] ;  /* 0x0000bb0054077a20 */ /* 0x002fe20000410000 */
[----:B------:R-:W-:Y:S02]  /*151d0*/  FSEL R84, R13, -INF , !P4 ;  /* 0xff8000000d547808 */ /* 0x000fe40006000000 */
[----:B------:R-:W-:-:S03]  /*151e0*/  ISETP.GE.AND P4, PT, R5, R4, PT ;  /* 0x000000040500720c */ /* 0x000fc60003f86270 */
[----:B------:R1:W3:Y:S01]  /*151f0*/  MUFU.TANH R11, R7 ;  /* 0x00000007000b7308 */ /* 0x0002e20000002400 */
[--C-:B------:R-:W-:Y:S02]  /*15200*/  LOP3.LUT R5, R6, 0x30, R44.reuse, 0xfe, !PT ;  /* 0x0000003006057812 */ /* 0x100fe400078efe2c */
[----:B--2---:R-:W-:Y:S02]  /*15210*/  FSEL R192, R9, -INF , !P1 ;  /* 0xff80000009c07808 */ /* 0x004fe40004800000 */
[----:B------:R-:W-:Y:S01]  /*15220*/  ISETP.GE.AND P5, PT, R5, R4, PT ;  /* 0x000000040500720c */ /* 0x000fe20003fa6270 */
[----:B------:R-:W-:Y:S01]  /*15230*/  FMUL.FTZ R5, R35, c[0x0][0x2ec] ;  /* 0x0000bb0023057a20 */ /* 0x000fe20000410000 */
[-C--:B------:R-:W-:Y:S02]  /*15240*/  ISETP.GE.AND P1, PT, R0, R2.reuse, PT ;  /* 0x000000020000720c */ /* 0x080fe40003f26270 */
[C-C-:B------:R-:W-:Y:S02]  /*15250*/  LOP3.LUT R0, R6.reuse, 0x28, R44.reuse, 0xfe, !PT ;  /* 0x0000002806007812 */ /* 0x140fe400078efe2c */
[----:B------:R-:W-:Y:S01]  /*15260*/  LOP3.LUT R4, R6, 0x20, R44, 0xfe, !PT ;  /* 0x0000002006047812 */ /* 0x000fe200078efe2c */
[----:B------:R-:W-:Y:S01]  /*15270*/  MUFU.TANH R5, R5 ;  /* 0x0000000500057308 */ /* 0x000fe20000002400 */
[----:B------:R-:W-:-:S02]  /*15280*/  ISETP.GE.AND P3, PT, R0, R2, PT ;  /* 0x000000020000720c */ /* 0x000fc40003f66270 */
[----:B------:R-:W-:Y:S01]  /*15290*/  LOP3.LUT R0, R6, 0x30, R44, 0xfe, !PT ;  /* 0x0000003006007812 */ /* 0x000fe200078efe2c */
[----:B-1----:R-:W-:Y:S01]  /*152a0*/  FMUL.FTZ R7, R34, c[0x0][0x2ec] ;  /* 0x0000bb0022077a20 */ /* 0x002fe20000410000 */
[----:B------:R-:W-:Y:S02]  /*152b0*/  FSEL R24, R226, -INF , !P4 ;  /* 0xff800000e2187808 */ /* 0x000fe40006000000 */
[-C--:B------:R-:W-:Y:S01]  /*152c0*/  ISETP.GE.AND P4, PT, R4, R2.reuse, PT ;  /* 0x000000020400720c */ /* 0x080fe20003f86270 */
[----:B------:R1:W2:Y:S01]  /*152d0*/  MUFU.TANH R8, R7 ;  /* 0x0000000700087308 */ /* 0x0002a20000002400 */
[----:B------:R-:W-:Y:S02]  /*152e0*/  ISETP.GE.AND P2, PT, R0, R2, PT ;  /* 0x000000020000720c */ /* 0x000fe40003f46270 */
[----:B---3--:R-:W-:Y:S02]  /*152f0*/  FSEL R26, R11, -INF , !P5 ;  /* 0xff8000000b1a7808 */ /* 0x008fe40006800000 */
[----:B------:R-:W-:-:S02]  /*15300*/  FSEL R56, R223, -INF , !P3 ;  /* 0xff800000df387808 */ /* 0x000fc40005800000 */
[----:B------:R-:W-:Y:S01]  /*15310*/  FSEL R42, R225, -INF , !P4 ;  /* 0xff800000e12a7808 */ /* 0x000fe20006000000 */
[----:B-1----:R-:W-:Y:S01]  /*15320*/  FMUL.FTZ R7, R86, c[0x0][0x2ec] ;  /* 0x0000bb0056077a20 */ /* 0x002fe20000410000 */
[----:B--2---:R-:W-:Y:S02]  /*15330*/  FSEL R195, R8, -INF , !P1 ;  /* 0xff80000008c37808 */ /* 0x004fe40004800000 */
[----:B------:R-:W-:-:S03]  /*15340*/  ISETP.GE.AND P1, PT, R15, R2, PT ;  /* 0x000000020f00720c */ /* 0x000fc60003f26270 */
[----:B------:R-:W1:Y:S01]  /*15350*/  MUFU.TANH R7, R7 ;  /* 0x0000000700077308 */ /* 0x000e620000002400 */
[----:B------:R-:W-:Y:S02]  /*15360*/  FSEL R196, R5, -INF , !P1 ;  /* 0xff80000005c47808 */ /* 0x000fe40004800000 */
[----:B-1----:R-:W-:Y:S01]  /*15370*/  FSEL R57, R7, -INF , !P2 ;  /* 0xff80000007397808 */ /* 0x002fe20005000000 */
        /* <DEDUP_REMOVED lines=9> */
[----:B------:R-:W-:-:S04]  /*15410*/  LOP3.LUT R6, R6, c[0x0][0x2d0], RZ, 0x3c, !PT ;  /* 0x0000b40006067a12 */ /* 0x000fc800078e3cff */
        /* <DEDUP_REMOVED lines=19> */
[----:B------:R-:W-:Y:S02]  /*15550*/  @!P2 IADD3 R0, R0, 0x1, RZ ;  /* 0x000000010000a810 */ /* 0x000fe40007ffe0ff */
[-C--:B------:R-:W-:Y:S02]  /*15560*/  ISETP.GE.U32.AND P5, PT, R5, R10.reuse, PT ;  /* 0x0000000a0500720c */ /* 0x080fe40003fa6070 */
[----:B------:R-:W-:Y:S02]  /*15570*/  ISETP.GE.U32.AND P4, PT, R4, R10, PT ;  /* 0x0000000a0400720c */ /* 0x000fe40003f86070 */
[----:B------:R-:W-:Y:S02]  /*15580*/  LOP3.LUT R4, R9, c[0x0][0x2d0], RZ, 0x3c, !PT ;  /* 0x0000b40009047a12 */ /* 0x000fe400078e3cff */
[----:B------:R-:W-:-:S02]  /*15590*/  ISETP.NE.AND P2, PT, RZ, c[0x0][0x2d0], PT ;  /* 0x0000b400ff007a0c */ /* 0x000fc40003f45270 */
[----:B------:R-:W-:Y:S02]  /*155a0*/  ISETP.GE.AND P1, PT, R4, RZ, PT ;  /* 0x000000ff0400720c */ /* 0x000fe40003f26270 */
[----:B------:R-:W-:-:S03]  /*155b0*/  LOP3.LUT R4, RZ, c[0x0][0x2d0], RZ, 0x33, !PT ;  /* 0x0000b400ff047a12 */ /* 0x000fc600078e33ff */
[----:B------:R-:W-:Y:S02]  /*155c0*/  @P5 IADD3 R2, R2, 0x1, RZ ;  /* 0x0000000102025810 */ /* 0x000fe40007ffe0ff */
[----:B------:R-:W-:Y:S02]  /*155d0*/  @P4 IADD3 R0, R0, 0x1, RZ ;  /* 0x0000000100004810 */ /* 0x000fe40007ffe0ff */
[----:B------:R-:W-:-:S04]  /*155e0*/  @!P3 IADD3 R2, -R2, RZ, RZ ;  /* 0x000000ff0202b210 */ /* 0x000fc80007ffe1ff */
[----:B------:R-:W-:Y:S01]  /*155f0*/  @!P1 IMAD.MOV R0, RZ, RZ, -R0 ;  /* 0x000000ffff009224 */ /* 0x000fe200078e0a00 */
[----:B------:R-:W-:-:S04]  /*15600*/  SEL R2, R4, R2, !P2 ;  /* 0x0000000204027207 */ /* 0x000fc80005000000 */
[----:B------:R-:W-:Y:S01]  /*15610*/  SEL R0, R4, R0, !P2 ;  /* 0x0000000004007207 */ /* 0x000fe20005000000 */
[----:B------:R-:W-:-:S04]  /*15620*/  IMAD.WIDE R4, R2, 0x4, R210 ;  /* 0x0000000402047825 */ /* 0x000fc800078e02d2 */
[----:B------:R-:W-:Y:S02]  /*15630*/  IMAD.WIDE R6, R0, 0x4, R210 ;  /* 0x0000000400067825 */ /* 0x000fe400078e02d2 */
[----:B------:R-:W2:Y:S04]  /*15640*/  LDG.E R4, [R4.64] ;  /* 0x0000000804047981 */ /* 0x000ea8000c1e1900 */
[----:B------:R-:W2:Y:S01]  /*15650*/  LDG.E R6, [R6.64] ;  /* 0x0000000806067981 */ /* 0x000ea2000c1e1900 */
[----:B------:R-:W-:Y:S01]  /*15660*/  IMAD.IADD R0, R2, 0x1, -R0 ;  /* 0x0000000102007824 */ /* 0x000fe200078e0a00 */
[----:B------:R-:W-:-:S05]  /*15670*/  MOV R2, c[0x0][0x2d0] ;  /* 0x0000b40000027a02 */ /* 0x000fca0000000f00 */
[----:B------:R-:W-:-:S05]  /*15680*/  IMAD R0, R0, R2, -0x100 ;  /* 0xffffff0000007424 */ /* 0x000fca00078e0202 */
[----:B------:R-:W-:-:S05]  /*15690*/  SHF.R.S32.HI R2, RZ, 0x1f, R0 ;  /* 0x0000001fff027819 */ /* 0x000fca0000011400 */
[----:B------:R-:W-:Y:S02]  /*156a0*/  IMAD R2, R2, c[0x0][0x198], RZ ;  /* 0x0000660002027a24 */ /* 0x000fe400078e02ff */
[----:B--2---:R-:W-:Y:S02]  /*156b0*/  IMAD.IADD R6, R6, 0x1, -R4 ;  /* 0x0000000106067824 */ /* 0x004fe400078e0a04 */
[----:B------:R-:W-:-:S03]  /*156c0*/  IMAD.WIDE.U32 R4, R0, c[0x0][0x198], RZ ;  /* 0x0000660000047a25 */ /* 0x000fc600078e00ff */
[----:B------:R-:W-:Y:S01]  /*156d0*/  SHF.R.S32.HI R7, RZ, 0x1f, R6 ;  /* 0x0000001fff077819 */ /* 0x000fe20000011406 */
[----:B------:R-:W-:-:S04]  /*156e0*/  IMAD R0, R0, c[0x0][0x19c], R2 ;  /* 0x0000670000007a24 */ /* 0x000fc800078e0202 */
[----:B------:R-:W-:Y:S02]  /*156f0*/  IMAD R2, R7, c[0x0][0x180], RZ ;  /* 0x0000600007027a24 */ /* 0x000fe400078e02ff */
[----:B------:R-:W-:Y:S02]  /*15700*/  IMAD.IADD R5, R5, 0x1, R0 ;  /* 0x0000000105057824 */ /* 0x000fe400078e0200 */
[C---:B------:R-:W-:Y:S02]  /*15710*/  IMAD R2, R6.reuse, c[0x0][0x184], R2 ;  /* 0x0000610006027a24 */ /* 0x040fe400078e0202 */
[----:B------:R-:W-:-:S04]  /*15720*/  IMAD.WIDE.U32 R4, R6, c[0x0][0x180], R4 ;  /* 0x0000600006047a25 */ /* 0x000fc800078e0004 */
[----:B------:R-:W-:Y:S01]  /*15730*/  IMAD.MOV.U32 R0, RZ, RZ, R4 ;  /* 0x000000ffff007224 */ /* 0x000fe200078e0004 */
[----:B------:R-:W-:Y:S01]  /*15740*/  IADD3 R2, R5, R2, RZ ;  /* 0x0000000205027210 */ /* 0x000fe20007ffe0ff */
[----:B------:R-:W-:Y:S05]  /*15750*/  BRA `(.L_x_1073) ;  /* 0x0000003000007947 */ /* 0x000fea0003800000 */
.L_x_1072:
[----:B------:R-:W-:-:S05]  /*15760*/  IMAD.MOV.U32 R0, RZ, RZ, c[0x0][0x198] ;  /* 0x00006600ff007624 */ /* 0x000fca00078e00ff */
[----:B------:R-:W-:-:S04]  /*15770*/  LEA R0, -R0, RZ, 0x8 ;  /* 0x000000ff00007211 */ /* 0x000fc800078e41ff */
[----:B------:R-:W-:Y:S02]  /*15780*/  SHF.R.S32.HI R2, RZ, 0x1f, R0 ;  /* 0x0000001fff027819 */ /* 0x000fe40000011400 */
.L_x_1073:
[----:B------:R-:W-:Y:S01]  /*15790*/  @!P0 IMAD.MOV.U32 R10, RZ, RZ, c[0x0][0x198] ;  /* 0x00006600ff0a8624 */ /* 0x000fe200078e00ff */
[----:B------:R-:W-:Y:S01]  /*157a0*/  UMOV UR6, 0x5 ;  /* 0x0000000500067882 */ /* 0x000fe20000000000 */
[----:B------:R-:W-:Y:S01]  /*157b0*/  @!P0 IMAD.MOV.U32 R8, RZ, RZ, c[0x0][0x198] ;  /* 0x00006600ff088624 */ /* 0x000fe200078e00ff */
[----:B------:R-:W-:Y:S01]  /*157c0*/  ULDC.64 UR4, c[0x0][0x198] ;  /* 0x0000660000047ab9 */ /* 0x000fe20000000a00 */
[----:B------:R-:W-:Y:S01]  /*157d0*/  @!P0 IMAD.MOV.U32 R6, RZ, RZ, c[0x0][0x198] ;  /* 0x00006600ff068624 */ /* 0x000fe200078e00ff */
[-C--:B------:R-:W-:Y:S01]  /*157e0*/  @!P0 LEA R19, P1, R10, R0.reuse, 0x7 ;  /* 0x000000000a138211 */ /* 0x080fe200078238ff */
[----:B------:R-:W-:Y:S01]  /*157f0*/  @!P0 IMAD.MOV.U32 R4, RZ, RZ, R0 ;  /* 0x000000ffff048224 */ /* 0x000fe200078e0000 */
[----:B------:R-:W-:Y:S01]  /*15800*/  USHF.L.U64.HI UR5, UR4, UR6, UR5 ;  /* 0x0000000604057299 */ /* 0x000fe20008010205 */
[----:B------:R-:W-:Y:S01]  /*15810*/  @!P0 IMAD.MOV.U32 R5, RZ, RZ, R2 ;  /* 0x000000ffff058224 */ /* 0x000fe200078e0002 */
[----:B------:R-:W-:Y:S01]  /*15820*/  USHF.L.U32 UR4, UR4, 0x5, URZ ;  /* 0x0000000504047899 */ /* 0x000fe2000800063f */
[----:B------:R-:W-:Y:S01]  /*15830*/  @!P0 IMAD.MOV.U32 R11, RZ, RZ, c[0x0][0x198] ;  /* 0x00006600ff0b8624 */ /* 0x000fe200078e00ff */
[----:B------:R1:W-:Y:S01]  /*15840*/  @P0 STS [R185+0x1000], RZ ;  /* 0x001000ffb9000388 */ /* 0x0003e20000000800 */
[----:B------:R-:W-:Y:S01]  /*15850*/  @!P0 IMAD.MOV.U32 R12, RZ, RZ, c[0x0][0x19c] ;  /* 0x00006700ff0c8624 */ /* 0x000fe200078e00ff */
[----:B------:R-:W-:Y:S01]  /*15860*/  BSSY B0, `(.L_x_1074) ;  /* 0x0000052000007945 */ /* 0x000fe20003800000 */
[----:B------:R-:W-:Y:S01]  /*15870*/  @!P0 IMAD.WIDE.U32 R8, R8, 0x60, R4 ;  /* 0x0000006008088825 */ /* 0x000fe200078e0004 */
[----:B------:R-:W-:Y:S01]  /*15880*/  @!P0 LEA R18, P2, R11, R0, 0x6 ;  /* 0x000000000b128211 */ /* 0x000fe200078430ff */
[----:B------:R1:W-:Y:S01]  /*15890*/  @P0 STS [R185+0x1004], RZ ;  /* 0x001004ffb9000388 */ /* 0x0003e20000000800 */
[----:B------:R-:W-:Y:S01]  /*158a0*/  @!P0 LEA.HI.X R22, R10, R2, R12, 0x7, P1 ;  /* 0x000000020a168211 */ /* 0x000fe200008f3c0c */
[----:B------:R-:W-:-:S02]  /*158b0*/  @!P0 IMAD.WIDE.U32 R6, R6, 0xa0, R4 ;  /* 0x000000a006068825 */ /* 0x000fc400078e0004 */
[----:B------:R1:W-:Y:S02]  /*158c0*/  @P0 STS.64 [R185+0x1008], RZ ;  /* 0x001008ffb9000388 */ /* 0x0003e40000000a00 */
[----:B------:R-:W-:Y:S02]  /*158d0*/  @!P0 IMAD.MOV.U32 R13, RZ, RZ, c[0x0][0x19c] ;  /* 0x00006700ff0d8624 */ /* 0x000fe400078e00ff */
[----:B------:R-:W-:Y:S01]  /*158e0*/  @!P0 IMAD.WIDE.U32 R4, R10, 0xc0, R4 ;  /* 0x000000c00a048825 */ /* 0x000fe200078e0004 */
[CC--:B------:R-:W-:Y:S02]  /*158f0*/  @!P0 LEA R10, P1, R0.reuse, R189.reuse, 0x1 ;  /* 0x000000bd000a8211 */ /* 0x0c0fe400078208ff */
[----:B------:R-:W-:Y:S01]  /*15900*/  @!P0 LEA.HI.X R23, R11, R2, R13, 0x6, P2 ;  /* 0x000000020b178211 */ /* 0x000fe200010f340d */
[----:B------:R-:W-:Y:S01]  /*15910*/  @!P0 IMAD.MOV.U32 R14, RZ, RZ, c[0x0][0x19c] ;  /* 0x00006700ff0e8624 */ /* 0x000fe200078e00ff */
[----:B------:R-:W-:Y:S01]  /*15920*/  @!P0 LEA.HI.X R11, R0, R190, R2, 0x1, P1 ;  /* 0x000000be000b8211 */ /* 0x000fe200008f0c02 */
[----:B------:R-:W-:Y:S01]  /*15930*/  @!P0 IMAD R12, R12, 0xa0, RZ ;  /* 0x000000a00c0c8824 */ /* 0x000fe200078e02ff */
[----:B------:R-:W-:Y:S01]  /*15940*/  @!P0 LEA R16, P2, R8, R189, 0x1 ;  /* 0x000000bd08108211 */ /* 0x000fe200078408ff */
[----:B------:R-:W-:-:S02]  /*15950*/  @!P0 IMAD R13, R13, 0x60, RZ ;  /* 0x000000600d0d8824 */ /* 0x000fc400078e02ff */
[----:B------:R-:W-:Y:S01]  /*15960*/  @!P0 IMAD R21, R14, 0xc0, RZ ;  /* 0x000000c00e158824 */ /* 0x000fe200078e02ff */
[-C--:B------:R-:W-:Y:S01]  /*15970*/  @!P0 LEA R14, P1, R6, R189.reuse, 0x1 ;  /* 0x000000bd060e8211 */ /* 0x080fe200078208ff */
[----:B------:R-:W-:Y:S01]  /*15980*/  @!P0 IMAD.IADD R12, R12, 0x1, R7 ;  /* 0x000000010c0c8824 */ /* 0x000fe200078e0207 */
[----:B------:R-:W-:Y:S01]  /*15990*/  @!P0 IADD3 R7, P3, R0, UR4, RZ ;  /* 0x0000000400078c10 */ /* 0x000fe2000ff7e0ff */
[----:B------:R-:W-:Y:S01]  /*159a0*/  @!P0 IMAD.IADD R13, R13, 0x1, R9 ;  /* 0x000000010d0d8824 */ /* 0x000fe200078e0209 */
[----:B------:R-:W-:Y:S01]  /*159b0*/  @!PT LDS RZ, [RZ] ;  /* 0x00000000fffff984 */ /* 0x000fe20000000800 */
[----:B------:R-:W-:Y:S01]  /*159c0*/  @!PT LDS RZ, [RZ] ;  /* 0x00000000fffff984 */ /* 0x000fe20000000800 */
[----:B------:R-:W-:Y:S01]  /*159d0*/  @!PT LDS RZ, [RZ] ;  /* 0x00000000fffff984 */ /* 0x000fe20000000800 */
[----:B------:R2:W-:Y:S01]  /*159e0*/  @!P0 LDGSTS.E.BYPASS.LTC128B.128 [R185+0x1000], [R10.64] ;  /* 0x010000000ab98fae */ /* 0x0005e2000b901d48 */
[----:B------:R-:W-:Y:S01]  /*159f0*/  @!P0 IMAD.IADD R9, R21, 0x1, R5 ;  /* 0x0000000115098824 */ /* 0x000fe200078e0205 */
[----:B------:R-:W-:Y:S02]  /*15a00*/  @!P0 LEA.HI.X R15, R6, R190, R12, 0x1, P1 ;  /* 0x000000be060f8211 */ /* 0x000fe400008f0c0c */
[----:B------:R-:W-:Y:S01]  /*15a10*/  @!P0 IADD3.X R5, R2, UR5, RZ, P3, !PT ;  /* 0x0000000502058c10 */ /* 0x000fe20009ffe4ff */
[----:B------:R1:W-:Y:S01]  /*15a20*/  @P0 STS.128 [R185+0x1800], RZ ;  /* 0x001800ffb9000388 */ /* 0x0003e20000000c00 */
[----:B------:R-:W-:-:S02]  /*15a30*/  @!P0 LEA R12, P4, R7, R189, 0x1 ;  /* 0x000000bd070c8211 */ /* 0x000fc400078808ff */
[-C--:B------:R-:W-:Y:S02]  /*15a40*/  @!P0 LEA.HI.X R17, R8, R190.reuse, R13, 0x1, P2 ;  /* 0x000000be08118211 */ /* 0x080fe400010f0c0d */
[-C--:B------:R-:W-:Y:S02]  /*15a50*/  @!P0 LEA.HI.X R13, R7, R190.reuse, R5, 0x1, P4 ;  /* 0x000000be070d8211 */ /* 0x080fe400020f0c05 */
[CC--:B------:R-:W-:Y:S02]  /*15a60*/  @!P0 LEA R6, P1, R4.reuse, R189.reuse, 0x1 ;  /* 0x000000bd04068211 */ /* 0x0c0fe400078208ff */
        /* <DEDUP_REMOVED lines=37> */
[----:B-1----:R-:W-:Y:S01]  /*15cc0*/  IMAD.MOV.U32 R6, RZ, RZ, c[0x0][0x198] ;  /* 0x00006600ff067624 */ /* 0x002fe200078e00ff */
        /* <DEDUP_REMOVED lines=11> */
.L_x_1075:
[----:B------:R-:W-:Y:S05]  /*15d80*/  BSYNC B0 ;  /* 0x0000000000007941 */ /* 0x000fea0003800000 */
.L_x_1074:
[----:B------:R-:W0:Y:S01]  /*15d90*/  LDGDEPBAR ;  /* 0x00000000000079af */ /* 0x000e220000000000 */
[----:B------:R-:W-:-:S04]  /*15da0*/  LEA R189, P0, R0, R189, 0x1 ;  /* 0x000000bd00bd7211 */ /* 0x000fc800078008ff */
[----:B------:R-:W-:Y:S02]  /*15db0*/  LEA.HI.X R190, R0, R190, R2, 0x1, P0 ;  /* 0x000000be00be7211 */ /* 0x000fe400000f0c02 */
.L_x_1071:
[----:B------:R-:W-:Y:S01]  /*15dc0*/  FMNMX.FTZ R0, R20, R29, !PT ;  /* 0x0000001d14007209 */ /* 0x000fe20007810000 */
[----:B-1----:R-:W-:Y:S01]  /*15dd0*/  LDSM.16.MT88.4 R8, [R165+0x5000] ;  /* 0x00500000a508783b */ /* 0x002fe20000004200 */
[----:B------:R-:W-:Y:S02]  /*15de0*/  FMNMX.FTZ R4, R3, R59, !PT ;  /* 0x0000003b03047209 */ /* 0x000fe40007810000 */
[----:B------:R-:W-:Y:S01]  /*15df0*/  FMNMX.FTZ R0, R101, R0, !PT ;  /* 0x0000000065007209 */ /* 0x000fe20007810000 */
        /* <DEDUP_REMOVED lines=72> */
[----:B------:R1:W-:Y:S08]  /*16280*/  MUFU.EX2 R203, R0 ;  /* 0x0000000000cb7308 */ /* 0x0003f00000000800 */
[----:B------:R-:W-:Y:S01]  /*16290*/  MUFU.EX2 R249, R5 ;  /* 0x0000000500f97308 */ /* 0x000fe20000000800 */
[----:B-1----:R-:W-:-:S07]  /*162a0*/  FFMA.FTZ R0, R101, c[0x0][0x23c], -R2 ;  /* 0x00008f0065007a23 */ /* 0x002fce0000010802 */
[----:B------:R1:W-:Y:S02]  /*162b0*/  MUFU.EX2 R204, R0 ;  /* 0x0000000000cc7308 */ /* 0x0003e40000000800 */
[----:B-1----:R-:W-:-:S06]  /*162c0*/  FFMA.FTZ R0, R30, c[0x0][0x23c], -R2 ;  /* 0x00008f001e007a23 */ /* 0x002fcc0000010802 */
[----:B------:R1:W-:Y:S02]  /*162d0*/  MUFU.EX2 R205, R0 ;  /* 0x0000000000cd7308 */ /* 0x0003e40000000800 */
[----:B-1----:R-:W-:-:S06]  /*162e0*/  FFMA.FTZ R0, R100, c[0x0][0x23c], -R2 ;  /* 0x00008f0064007a23 */ /* 0x002fcc0000010802 */
[----:B------:R1:W2:Y:S02]  /*162f0*/  MUFU.EX2 R206, R0 ;  /* 0x0000000000ce7308 */ /* 0x0002a40000000800 */
[----:B-1----:R-:W-:Y:S01]  /*16300*/  FMNMX.FTZ R0, R105, R4, !PT ;  /* 0x0000000469007209 */ /* 0x002fe20007810000 */
[----:B------:R-:W-:-:S03]  /*16310*/  FFMA.FTZ R4, R31, c[0x0][0x23c], -R2 ;  /* 0x00008f001f047a23 */ /* 0x000fc60000010802 */
[----:B------:R-:W-:Y:S02]  /*16320*/  FMNMX.FTZ R0, R61, R0, !PT ;  /* 0x000000003d007209 */ /* 0x000fe40007810000 */
[----:B------:R1:W-:Y:S02]  /*16330*/  MUFU.EX2 R208, R4 ;  /* 0x0000000400d07308 */ /* 0x0003e40000000800 */
[----:B------:R-:W-:-:S04]  /*16340*/  FMNMX.FTZ R0, R106, R0, !PT ;  /* 0x000000006a007209 */ /* 0x000fc80007810000 */
[----:B------:R-:W-:-:S04]  /*16350*/  FMNMX.FTZ R0, R63, R0, !PT ;  /* 0x000000003f007209 */ /* 0x000fc80007810000 */
[----:B------:R-:W-:-:S04]  /*16360*/  FMNMX.FTZ R0, R107, R0, !PT ;  /* 0x000000006b007209 */ /* 0x000fc80007810000 */
[----:B------:R-:W-:Y:S01]  /*16370*/  FMNMX.FTZ R0, R65, R0, !PT ;  /* 0x0000000041007209 */ /* 0x000fe20007810000 */
[----:B-1----:R-:W-:-:S03]  /*16380*/  FFMA.FTZ R4, R91, c[0x0][0x23c], -R2 ;  /* 0x00008f005b047a23 */ /* 0x002fc60000010802 */
[----:B------:R-:W-:Y:S01]  /*16390*/  FMNMX.FTZ R0, R109, R0, !PT ;  /* 0x000000006d007209 */ /* 0x000fe20007810000 */
[----:B------:R1:W-:Y:S03]  /*163a0*/  MUFU.EX2 R207, R4 ;  /* 0x0000000400cf7308 */ /* 0x0003e60000000800 */
        /* <DEDUP_REMOVED lines=77> */
[----:B------:R-:W-:-:S05]  /*16880*/  FMNMX.FTZ R0, R196, R0, !PT ;  /* 0x00000000c4007209 */ /* 0x000fca0007810000 */
[----:B------:R-:W3:Y:S01]  /*16890*/  SHFL.BFLY PT, R6, R0, 0x2, 0x1f ;  /* 0x0c401f0000067f89 */ /* 0x000ee200000e0000 */
[----:B-1----:R-:W-:-:S04]  /*168a0*/  FFMA.FTZ R4, R94, c[0x0][0x23c], -R2 ;  /* 0x00008f005e047a23 */ /* 0x002fc80000010802 */
[----:B------:R1:W-:Y:S01]  /*168b0*/  MUFU.EX2 R222, R4 ;  /* 0x0000000400de7308 */ /* 0x0003e20000000800 */
[----:B---3--:R-:W-:Y:S02]  /*168c0*/  FMNMX.FTZ R0, R0, R6, !PT ;  /* 0x0000000600007209 */ /* 0x008fe40007810000 */
[----:B------:R-:W-:Y:S01]  /*168d0*/  FSEL R6, R60, RZ, P1 ;  /* 0x000000ff3c067208 */ /* 0x000fe20000800000 */
[----:B-1----:R-:W-:Y:S02]  /*168e0*/  FFMA.FTZ R4, R39, c[0x0][0x23c], -R2 ;  /* 0x00008f0027047a23 */ /* 0x002fe40000010802 */
[----:B------:R-:W1:Y:S02]  /*168f0*/  SHFL.BFLY PT, R5, R0, 0x1, 0x1f ;  /* 0x0c201f0000057f89 */ /* 0x000e6400000e0000 */
[----:B------:R-:W-:Y:S01]  /*16900*/  FADD.FTZ R6, R20, -R6 ;  /* 0x8000000614067221 */ /* 0x000fe20000010000 */
[----:B------:R3:W-:Y:S03]  /*16910*/  MUFU.EX2 R224, R4 ;  /* 0x0000000400e07308 */ /* 0x0007e60000000800 */
[----:B------:R-:W-:-:S02]  /*16920*/  FMUL.FTZ R6, R6, c[0x0][0x23c] ;  /* 0x00008f0006067a20 */ /* 0x000fc40000410000 */
[----:B---3--:R-:W-:-:S04]  /*16930*/  FFMA.FTZ R4, R87, c[0x0][0x23c], -R2 ;  /* 0x00008f0057047a23 */ /* 0x008fc80000010802 */
[----:B------:R3:W-:Y:S02]  /*16940*/  MUFU.EX2 R223, R4 ;  /* 0x0000000400df7308 */ /* 0x0007e40000000800 */
[----:B---3--:R-:W-:-:S06]  /*16950*/  FFMA.FTZ R4, R41, c[0x0][0x23c], -R2 ;  /* 0x00008f0029047a23 */ /* 0x008fcc0000010802 */
        /* <DEDUP_REMOVED lines=8> */
[----:B------:R2:W3:Y:S08]  /*169e0*/  MUFU.EX2 R47, R6 ;  /* 0x00000006002f7308 */ /* 0x0004f00000000800 */
[----:B------:R4:W-:Y:S01]  /*169f0*/  MUFU.EX2 R229, R4 ;  /* 0x0000000400e57308 */ /* 0x0009e20000000800 */
[----:B--2---:R-:W-:Y:S01]  /*16a00*/  F2FP.PACK_AB R6, R206, R205 ;  /* 0x000000cdce06723e */ /* 0x004fe200000000ff */
[----:B---3--:R-:W-:-:S02]  /*16a10*/  FMUL.FTZ R136, R136, R47 ;  /* 0x0000002f88887220 */ /* 0x008fc40000410000 */
[-C--:B------:R-:W-:Y:S02]  /*16a20*/  FMUL.FTZ R137, R137, R47.reuse ;  /* 0x0000002f89897220 */ /* 0x080fe40000410000 */
[-C--:B------:R-:W-:Y:S02]  /*16a30*/  FMUL.FTZ R140, R140, R47.reuse ;  /* 0x0000002f8c8c7220 */ /* 0x080fe40000410000 */
[-C--:B------:R-:W-:Y:S02]  /*16a40*/  FMUL.FTZ R141, R141, R47.reuse ;  /* 0x0000002f8d8d7220 */ /* 0x080fe40000410000 */
[----:B----4-:R-:W-:Y:S02]  /*16a50*/  FFMA.FTZ R4, R89, c[0x0][0x23c], -R2 ;  /* 0x00008f0059047a23 */ /* 0x010fe40000010802 */
[-C--:B------:R-:W-:Y:S02]  /*16a60*/  FMUL.FTZ R148, R148, R47.reuse ;  /* 0x0000002f94947220 */ /* 0x080fe40000410000 */
[----:B------:R2:W-:Y:S01]  /*16a70*/  MUFU.EX2 R230, R4 ;  /* 0x0000000400e67308 */ /* 0x0005e20000000800 */
[----:B------:R-:W-:-:S02]  /*16a80*/  FMUL.FTZ R149, R149, R47 ;  /* 0x0000002f95957220 */ /* 0x000fc40000410000 */
[-C--:B------:R-:W-:Y:S02]  /*16a90*/  FMUL.FTZ R144, R144, R47.reuse ;  /* 0x0000002f90907220 */ /* 0x080fe40000410000 */
[----:B------:R-:W-:Y:S02]  /*16aa0*/  FMUL.FTZ R145, R145, R47 ;  /* 0x0000002f91917220 */ /* 0x000fe40000410000 */
[----:B--2---:R-:W-:-:S04]  /*16ab0*/  FFMA.FTZ R4, R49, c[0x0][0x23c], -R2 ;  /* 0x00008f0031047a23 */ /* 0x004fc80000010802 */
[----:B------:R2:W-:Y:S02]  /*16ac0*/  MUFU.EX2 R232, R4 ;  /* 0x0000000400e87308 */ /* 0x0005e40000000800 */
[----:B--2---:R-:W-:-:S06]  /*16ad0*/  FFMA.FTZ R4, R90, c[0x0][0x23c], -R2 ;  /* 0x00008f005a047a23 */ /* 0x004fcc0000010802 */
[----:B------:R2:W-:Y:S02]  /*16ae0*/  MUFU.EX2 R231, R4 ;  /* 0x0000000400e77308 */ /* 0x0005e40000000800 */
[----:B--2---:R-:W-:-:S06]  /*16af0*/  FFMA.FTZ R4, R51, c[0x0][0x23c], -R2 ;  /* 0x00008f0033047a23 */ /* 0x004fcc0000010802 */
[----:B------:R2:W-:Y:S02]  /*16b00*/  MUFU.EX2 R234, R4 ;  /* 0x0000000400ea7308 */ /* 0x0005e40000000800 */
[----:B--2---:R-:W-:-:S06]  /*16b10*/  FFMA.FTZ R4, R93, c[0x0][0x23c], -R2 ;  /* 0x00008f005d047a23 */ /* 0x004fcc0000010802 */
[----:B------:R2:W-:Y:S02]  /*16b20*/  MUFU.EX2 R233, R4 ;  /* 0x0000000400e97308 */ /* 0x0005e40000000800 */
[--C-:B--2---:R-:W-:Y:S01]  /*16b30*/  FFMA.FTZ R4, R52, c[0x0][0x23c], -R2.reuse ;  /* 0x00008f0034047a23 */ /* 0x104fe20000010802 */
[----:B-1----:R-:W-:Y:S01]  /*16b40*/  FMNMX.FTZ R52, R0, R5, !PT ;  /* 0x0000000500347209 */ /* 0x002fe20007810000 */
[----:B------:R-:W-:-:S04]  /*16b50*/  FFMA.FTZ R0, R27, c[0x0][0x23c], -R2 ;  /* 0x00008f001b007a23 */ /* 0x000fc80000010802 */
[----:B------:R1:W-:Y:S01]  /*16b60*/  MUFU.EX2 R235, R4 ;  /* 0x0000000400eb7308 */ /* 0x0003e20000000800 */
[C---:B------:R-:W-:Y:S01]  /*16b70*/  FSETP.NEU.FTZ.AND P0, PT, R52.reuse, -INF , PT ;  /* 0xff8000003400780b */ /* 0x040fe20003f1d000 */
[----:B------:R-:W2:Y:S03]  /*16b80*/  LDSM.16.MT88.4 R24, [R165+0x5400] ;  /* 0x00540000a518783b */ /* 0x000ea60000004200 */
[----:B------:R-:W-:-:S03]  /*16b90*/  FSEL R5, R52, RZ, P0 ;  /* 0x000000ff34057208 */ /* 0x000fc60000000000 */
[----:B------:R3:W-:Y:S02]  /*16ba0*/  MUFU.EX2 R30, R0 ;  /* 0x00000000001e7308 */ /* 0x0007e40000000800 */
[----:B------:R-:W-:-:S04]  /*16bb0*/  FADD.FTZ R3, R3, -R5 ;  /* 0x8000000503037221 */ /* 0x000fc80000010000 */
[----:B------:R-:W-:Y:S02]  /*16bc0*/  FMUL.FTZ R3, R3, c[0x0][0x23c] ;  /* 0x00008f0003037a20 */ /* 0x000fe40000410000 */
[----:B-1----:R-:W-:Y:S02]  /*16bd0*/  FFMA.FTZ R4, R82, c[0x0][0x23c], -R2 ;  /* 0x00008f0052047a23 */ /* 0x002fe40000010802 */
[----:B------:R1:W4:Y:S01]  /*16be0*/  MUFU.EX2 R44, R3 ;  /* 0x00000003002c7308 */ /* 0x0003220000000800 */
[----:B---3--:R-:W-:-:S07]  /*16bf0*/  FMUL.FTZ R0, R52, c[0x0][0x23c] ;  /* 0x00008f0034007a20 */ /* 0x008fce0000410000 */
[----:B------:R3:W-:Y:S01]  /*16c00*/  MUFU.EX2 R236, R4 ;  /* 0x0000000400ec7308 */ /* 0x0007e20000000800 */
[----:B------:R-:W-:Y:S01]  /*16c10*/  FSEL R0, R0, RZ, P0 ;  /* 0x000000ff00007208 */ /* 0x000fe20000000000 */
[----:B-1----:R-:W-:Y:S02]  /*16c20*/  FFMA.FTZ R3, R67, c[0x0][0x23c], -R2 ;  /* 0x00008f0043037a23 */ /* 0x002fe40000010802 */
[----:B----4-:R-:W-:-:S04]  /*16c30*/  FMUL.FTZ R138, R138, R44 ;  /* 0x0000002c8a8a7220 */ /* 0x010fc80000410000 */
[----:B------:R1:W-:Y:S01]  /*16c40*/  MUFU.EX2 R252, R3 ;  /* 0x0000000300fc7308 */ /* 0x0003e20000000800 */
[-C--:B------:R-:W-:Y:S02]  /*16c50*/  FMUL.FTZ R139, R139, R44.reuse ;  /* 0x0000002c8b8b7220 */ /* 0x080fe40000410000 */
[-C--:B------:R-:W-:Y:S02]  /*16c60*/  FMUL.FTZ R142, R142, R44.reuse ;  /* 0x0000002c8e8e7220 */ /* 0x080fe40000410000 */
[----:B---3--:R-:W-:Y:S02]  /*16c70*/  FFMA.FTZ R4, R48, c[0x0][0x23c], -R2 ;  /* 0x00008f0030047a23 */ /* 0x008fe40000010802 */
[-C--:B------:R-:W-:Y:S02]  /*16c80*/  FMUL.FTZ R143, R143, R44.reuse ;  /* 0x0000002c8f8f7220 */ /* 0x080fe40000410000 */
[----:B------:R3:W-:Y:S01]  /*16c90*/  MUFU.EX2 R237, R4 ;  /* 0x0000000400ed7308 */ /* 0x0007e20000000800 */
[----:B------:R-:W-:-:S02]  /*16ca0*/  FMUL.FTZ R150, R150, R44 ;  /* 0x0000002c96967220 */ /* 0x000fc40000410000 */
[-C--:B------:R-:W-:Y:S02]  /*16cb0*/  FMUL.FTZ R151, R151, R44.reuse ;  /* 0x0000002c97977220 */ /* 0x080fe40000410000 */
[-C--:B------:R-:W-:Y:S02]  /*16cc0*/  FMUL.FTZ R146, R146, R44.reuse ;  /* 0x0000002c92927220 */ /* 0x080fe40000410000 */
[----:B-1----:R-:W-:Y:S02]  /*16cd0*/  FFMA.FTZ R3, R63, c[0x0][0x23c], -R0 ;  /* 0x00008f003f037a23 */ /* 0x002fe40000010800 */
[----:B------:R-:W-:Y:S02]  /*16ce0*/  FMUL.FTZ R147, R147, R44 ;  /* 0x0000002c93937220 */ /* 0x000fe40000410000 */
[----:B------:R1:W-:Y:S01]  /*16cf0*/  MUFU.EX2 R97, R3 ;  /* 0x0000000300617308 */ /* 0x0003e20000000800 */
[----:B---3--:R-:W-:-:S07]  /*16d00*/  FFMA.FTZ R4, R92, c[0x0][0x23c], -R2 ;  /* 0x00008f005c047a23 */ /* 0x008fce0000010802 */
[----:B------:R3:W-:Y:S01]  /*16d10*/  MUFU.EX2 R239, R4 ;  /* 0x0000000400ef7308 */ /* 0x0007e20000000800 */
[----:B-1----:R-:W-:-:S07]  /*16d20*/  FFMA.FTZ R3, R107, c[0x0][0x23c], -R0 ;  /* 0x00008f006b037a23 */ /* 0x002fce0000010800 */
[----:B------:R1:W-:Y:S01]  /*16d30*/  MUFU.EX2 R96, R3 ;  /* 0x0000000300607308 */ /* 0x0003e20000000800 */
[----:B---3--:R-:W-:-:S07]  /*16d40*/  FFMA.FTZ R4, R53, c[0x0][0x23c], -R2 ;  /* 0x00008f0035047a23 */ /* 0x008fce0000010802 */
[----:B------:R3:W-:Y:S01]  /*16d50*/  MUFU.EX2 R238, R4 ;  /* 0x0000000400ee7308 */ /* 0x0007e20000000800 */
[----:B-1----:R-:W-:-:S07]  /*16d60*/  FFMA.FTZ R3, R65, c[0x0][0x23c], -R0 ;  /* 0x00008f0041037a23 */ /* 0x002fce0000010800 */
[----:B------:R1:W-:Y:S01]  /*16d70*/  MUFU.EX2 R95, R3 ;  /* 0x00000003005f7308 */ /* 0x0003e20000000800 */
[----:B---3--:R-:W-:-:S07]  /*16d80*/  FFMA.FTZ R4, R83, c[0x0][0x23c], -R2 ;  /* 0x00008f0053047a23 */ /* 0x008fce0000010802 */
[----:B------:R3:W-:Y:S01]  /*16d90*/  MUFU.EX2 R240, R4 ;  /* 0x0000000400f07308 */ /* 0x0007e20000000800 */
[----:B-1----:R-:W-:Y:S02]  /*16da0*/  FFMA.FTZ R3, R109, c[0x0][0x23c], -R0 ;  /* 0x00008f006d037a23 */ /* 0x002fe40000010800 */
[----:B---3--:R-:W-:-:S05]  /*16db0*/  FFMA.FTZ R4, R55, c[0x0][0x23c], -R2 ;  /* 0x00008f0037047a23 */ /* 0x008fca0000010802 */
[----:B------:R1:W-:Y:S08]  /*16dc0*/  MUFU.EX2 R55, R3 ;  /* 0x0000000300377308 */ /* 0x0003f00000000800 */
[----:B------:R3:W-:Y:S01]  /*16dd0*/  MUFU.EX2 R244, R4 ;  /* 0x0000000400f47308 */ /* 0x0007e20000000800 */
[----:B-1----:R-:W-:Y:S02]  /*16de0*/  FFMA.FTZ R3, R42, c[0x0][0x23c], -R0 ;  /* 0x00008f002a037a23 */ /* 0x002fe40000010800 */
[----:B---3--:R-:W-:-:S05]  /*16df0*/  FFMA.FTZ R4, R88, c[0x0][0x23c], -R2 ;  /* 0x00008f0058047a23 */ /* 0x008fca0000010802 */
[----:B------:R1:W-:Y:S02]  /*16e00*/  MUFU.EX2 R246, R4 ;  /* 0x0000000400f67308 */ /* 0x0003e40000000800 */
[----:B-1----:R-:W-:-:S06]  /*16e10*/  FFMA.FTZ R4, R54, c[0x0][0x23c], -R2 ;  /* 0x00008f0036047a23 */ /* 0x002fcc0000010802 */
[----:B------:R1:W-:Y:S08]  /*16e20*/  MUFU.EX2 R54, R3 ;  /* 0x0000000300367308 */ /* 0x0003f00000000800 */
        /* <DEDUP_REMOVED lines=11> */
[--C-:B---3--:R-:W-:Y:S02]  /*16ee0*/  FFMA.FTZ R4, R40, c[0x0][0x23c], -R2.reuse ;  /* 0x00008f0028047a23 */ /* 0x108fe40000010802 */
[----:B------:R-:W-:Y:S05]  /*16ef0*/  LDSM.16.MT88.4 R40, [R165+0x7800] ;  /* 0x00780000a528783b */ /* 0x000fea0000004200 */
[----:B------:R3:W-:Y:S01]  /*16f00*/  MUFU.EX2 R251, R4 ;  /* 0x0000000400fb7308 */ /* 0x0007e20000000800 */
[----:B-1----:R-:W-:-:S07]  /*16f10*/  FFMA.FTZ R3, R58, c[0x0][0x23c], -R2 ;  /* 0x00008f003a037a23 */ /* 0x002fce0000010802 */
[----:B------:R1:W-:Y:S01]  /*16f20*/  MUFU.EX2 R107, R3 ;  /* 0x00000003006b7308 */ /* 0x0003e20000000800 */
[----:B---3--:R-:W-:-:S07]  /*16f30*/  FFMA.FTZ R4, R77, c[0x0][0x23c], -R2 ;  /* 0x00008f004d047a23 */ /* 0x008fce0000010802 */
[----:B------:R3:W4:Y:S01]  /*16f40*/  MUFU.EX2 R86, R4 ;  /* 0x0000000400567308 */ /* 0x0007220000000800 */
[----:B-1----:R-:W-:-:S07]  /*16f50*/  FFMA.FTZ R3, R57, c[0x0][0x23c], -R0 ;  /* 0x00008f0039037a23 */ /* 0x002fce0000010800 */
[----:B------:R1:W-:Y:S01]  /*16f60*/  MUFU.EX2 R88, R3 ;  /* 0x0000000300587308 */ /* 0x0003e20000000800 */
[----:B---3--:R-:W-:Y:S01]  /*16f70*/  FFMA.FTZ R4, R36, c[0x0][0x23c], -R2 ;  /* 0x00008f0024047a23 */ /* 0x008fe20000010802 */
[----:B----4-:R-:W-:Y:S01]  /*16f80*/  MOV R111, R86 ;  /* 0x00000056006f7202 */ /* 0x010fe20000000f00 */
[----:B------:R-:W-:Y:S05]  /*16f90*/  LDSM.16.MT88.4 R36, [R166+0x5c00] ;  /* 0x005c0000a624783b */ /* 0x000fea0000004200 */
        /* <DEDUP_REMOVED lines=12> */
[----:B------:R3:W4:Y:S01]  /*17060*/  MUFU.EX2 R32, R4 ;  /* 0x0000000400207308 */ /* 0x0007220000000800 */
[----:B-1----:R-:W-:Y:S02]  /*17070*/  FFMA.FTZ R3, R75, c[0x0][0x23c], -R2 ;  /* 0x00008f004b037a23 */ /* 0x002fe40000010802 */
[--C-:B---3--:R-:W-:Y:S01]  /*17080*/  FFMA.FTZ R4, R59, c[0x0][0x23c], -R0.reuse ;  /* 0x00008f003b047a23 */ /* 0x108fe20000010800 */
[----:B----4-:R-:W-:Y:S02]  /*17090*/  MOV R109, R32 ;  /* 0x00000020006d7202 */ /* 0x010fe40000000f00 */
[----:B------:R-:W1:Y:S02]  /*170a0*/  LDSM.16.MT88.4 R32, [R166+0x5400] ;  /* 0x00540000a620783b */ /* 0x000e640000004200 */
[----:B------:R3:W-:Y:S02]  /*170b0*/  MUFU.EX2 R48, R4 ;  /* 0x0000000400307308 */ /* 0x0007e40000000800 */
[----:B---3--:R-:W-:-:S06]  /*170c0*/  FFMA.FTZ R4, R105, c[0x0][0x23c], -R0 ;  /* 0x00008f0069047a23 */ /* 0x008fcc0000010800 */
[----:B------:R3:W4:Y:S02]  /*170d0*/  MUFU.EX2 R49, R4 ;  /* 0x0000000400317308 */ /* 0x0007240000000800 */
[----:B---3--:R-:W-:Y:S01]  /*170e0*/  FFMA.FTZ R4, R61, c[0x0][0x23c], -R0 ;  /* 0x00008f003d047a23 */ /* 0x008fe20000010800 */
[----:B----4-:R-:W-:-:S05]  /*170f0*/  F2FP.PACK_AB R5, R49, R48 ;  /* 0x000000303105723e */ /* 0x010fca00000000ff */
[----:B------:R3:W-:Y:S02]  /*17100*/  MUFU.EX2 R98, R4 ;  /* 0x0000000400627308 */ /* 0x0007e40000000800 */
[----:B---3--:R-:W-:-:S06]  /*17110*/  FFMA.FTZ R4, R106, c[0x0][0x23c], -R0 ;  /* 0x00008f006a047a23 */ /* 0x008fcc0000010800 */
[----:B------:R3:W-:Y:S08]  /*17120*/  MUFU.EX2 R106, R3 ;  /* 0x00000003006a7308 */ /* 0x0007f00000000800 */
[----:B------:R4:W5:Y:S01]  /*17130*/  MUFU.EX2 R99, R4 ;  /* 0x0000000400637308 */ /* 0x0009620000000800 */
[----:B---3--:R-:W-:-:S07]  /*17140*/  FFMA.FTZ R3, R68, c[0x0][0x23c], -R0 ;  /* 0x00008f0044037a23 */ /* 0x008fce0000010800 */
[----:B------:R3:W-:Y:S01]  /*17150*/  MUFU.EX2 R86, R3 ;  /* 0x0000000300567308 */ /* 0x0007e20000000800 */
[----:B----4-:R-:W-:Y:S02]  /*17160*/  F2FP.PACK_AB R4, R204, R203 ;  /* 0x000000cbcc04723e */ /* 0x010fe400000000ff */
[----:B-----5:R-:W-:-:S07]  /*17170*/  F2FP.PACK_AB R7, R99, R98 ;  /* 0x000000626307723e */ /* 0x020fce00000000ff */
[----:B------:R-:W-:Y:S01]  /*17180*/  HMMA.16816.F32 R16, R4, R8, R136 ;  /* 0x000000080410723c */ /* 0x000fe20000001888 */
[----:B---3--:R-:W-:-:S04]  /*17190*/  FFMA.FTZ R3, R119, c[0x0][0x23c], -R0 ;  /* 0x00008f0077037a23 */ /* 0x008fc80000010800 */
[----:B------:R3:W4:Y:S03]  /*171a0*/  MUFU.EX2 R87, R3 ;  /* 0x0000000300577308 */ /* 0x0007260000000800 */
[C---:B------:R-:W-:Y:S01]  /*171b0*/  HMMA.16816.F32 R20, R4.reuse, R10, R140 ;  /* 0x0000000a0414723c */ /* 0x040fe2000000188c */
[----:B------:R-:W-:Y:S07]  /*171c0*/  LDSM.16.MT88.4 R140, [R165+0x8800] ;  /* 0x00880000a58c783b */ /* 0x000fee0000004200 */
[C---:B------:R-:W-:Y:S07]  /*171d0*/  HMMA.16816.F32 R8, R4.reuse, R14, R148 ;  /* 0x0000000e0408723c */ /* 0x040fee0000001894 */
[----:B------:R-:W-:Y:S01]  /*171e0*/  MOV R150, R30 ;  /* 0x0000001e00967202 */ /* 0x000fe20000000f00 */
[----:B------:R-:W-:Y:S01]  /*171f0*/  HMMA.16816.F32 R144, R4, R12, R144 ;  /* 0x0000000c0490723c */ /* 0x000fe20000001890 */
[----:B------:R-:W-:Y:S01]  /*17200*/  MOV R148, R29 ;  /* 0x0000001d00947202 */ /* 0x000fe20000000f00 */
[----:B------:R-:W5:Y:S01]  /*17210*/  LDSM.16.MT88.4 R12, [R165+0x5800] ;  /* 0x00580000a50c783b */ /* 0x000f620000004200 */
[----:B---3--:R-:W-:Y:S01]  /*17220*/  FFMA.FTZ R3, R66, c[0x0][0x23c], -R0 ;  /* 0x00008f0042037a23 */ /* 0x008fe20000010800 */
[----:B------:R-:W-:-:S02]  /*17230*/  MOV R149, R101 ;  /* 0x0000006500957202 */ /* 0x000fc40000000f00 */
[----:B------:R-:W3:Y:S01]  /*17240*/  LDSM.16.MT88.4 R28, [R166+0x5800] ;  /* 0x00580000a61c783b */ /* 0x000ee20000004200 */
[----:B------:R-:W-:Y:S01]  /*17250*/  F2FP.PACK_AB R4, R207, R208 ;  /* 0x000000d0cf04723e */ /* 0x000fe200000000ff */
[----:B------:R1:W-:Y:S01]  /*17260*/  MUFU.EX2 R85, R3 ;  /* 0x0000000300557308 */ /* 0x0003e20000000800 */
[----:B------:R-:W-:Y:S02]  /*17270*/  F2FP.PACK_AB R5, R96, R97 ;  /* 0x000000616005723e */ /* 0x000fe400000000ff */
[----:B------:R-:W-:Y:S02]  /*17280*/  F2FP.PACK_AB R6, R213, R209 ;  /* 0x000000d1d506723e */ /* 0x000fe400000000ff */
[----:B------:R-:W-:Y:S02]  /*17290*/  F2FP.PACK_AB R7, R55, R95 ;  /* 0x0000005f3707723e */ /* 0x000fe400000000ff */
[----:B------:R-:W-:-:S05]  /*172a0*/  MOV R151, R100 ;  /* 0x0000006400977202 */ /* 0x000fca0000000f00 */
[----:B--2---:R-:W-:Y:S01]  /*172b0*/  HMMA.16816.F32 R16, R4, R24, R16 ;  /* 0x000000180410723c */ /* 0x004fe20000001810 */
[----:B-1----:R-:W-:-:S07]  /*172c0*/  FFMA.FTZ R3, R121, c[0x0][0x23c], -R0 ;  /* 0x00008f0079037a23 */ /* 0x002fce0000010800 */
[C---:B------:R-:W-:Y:S01]  /*172d0*/  HMMA.16816.F32 R20, R4.reuse, R26, R20 ;  /* 0x0000001a0414723c */ /* 0x040fe20000001814 */
[----:B------:R1:W2:Y:S07]  /*172e0*/  MUFU.EX2 R83, R3 ;  /* 0x0000000300537308 */ /* 0x0002ae0000000800 */
[C---:B------:R-:W-:Y:S08]  /*172f0*/  HMMA.16816.F32 R8, R4.reuse, R34, R8 ;  /* 0x000000220408723c */ /* 0x040ff00000001808 */
[----:B------:R-:W-:Y:S01]  /*17300*/  HMMA.16816.F32 R24, R4, R32, R144 ;  /* 0x000000200418723c */ /* 0x000fe20000001890 */
[----:B------:R-:W2:Y:S01]  /*17310*/  LDSM.16.MT88.4 R32, [R165+0x5c00] ;  /* 0x005c0000a520783b */ /* 0x000ea20000004200 */
[----:B-1----:R-:W-:-:S04]  /*17320*/  FFMA.FTZ R3, R62, c[0x0][0x23c], -R2 ;  /* 0x00008f003e037a23 */ /* 0x002fc80000010802 */
[----:B------:R1:W-:Y:S01]  /*17330*/  MUFU.EX2 R105, R3 ;  /* 0x0000000300697308 */ /* 0x0003e20000000800 */
[----:B------:R-:W-:Y:S02]  /*17340*/  F2FP.PACK_AB R4, R215, R212 ;  /* 0x000000d4d704723e */ /* 0x000fe400000000ff */
[----:B------:R-:W-:Y:S02]  /*17350*/  F2FP.PACK_AB R5, R94, R54 ;  /* 0x000000365e05723e */ /* 0x000fe400000000ff */
[----:B------:R-:W-:Y:S02]  /*17360*/  F2FP.PACK_AB R6, R216, R214 ;  /* 0x000000d6d806723e */ /* 0x000fe400000000ff */
[----:B------:R-:W-:-:S07]  /*17370*/  F2FP.PACK_AB R7, R93, R92 ;  /* 0x0000005c5d07723e */ /* 0x000fce00000000ff */
[----:B-----5:R-:W-:Y:S01]  /*17380*/  HMMA.16816.F32 R16, R4, R12, R16 ;  /* 0x0000000c0410723c */ /* 0x020fe20000001810 */
[----:B-1----:R-:W-:-:S04]  /*17390*/  FFMA.FTZ R3, R70, c[0x0][0x23c], -R0 ;  /* 0x00008f0046037a23 */ /* 0x002fc80000010800 */
[----:B------:R1:W-:Y:S03]  /*173a0*/  MUFU.EX2 R53, R3 ;  /* 0x0000000300357308 */ /* 0x0003e60000000800 */
[C---:B------:R-:W-:Y:S01]  /*173b0*/  HMMA.16816.F32 R20, R4.reuse, R14, R20 ;  /* 0x0000000e0414723c */ /* 0x040fe20000001814 */
[----:B------:R-:W5:Y:S07]  /*173c0*/  LDSM.16.MT88.4 R12, [R165+0x6000] ;  /* 0x00600000a50c783b */ /* 0x000f6e0000004200 */
[----:B---3--:R-:W-:Y:S01]  /*173d0*/  HMMA.16816.F32 R8, R4, R30, R8 ;  /* 0x0000001e0408723c */ /* 0x008fe20000001808 */
[----:B-1----:R-:W-:-:S07]  /*173e0*/  FFMA.FTZ R3, R122, c[0x0][0x23c], -R0 ;  /* 0x00008f007a037a23 */ /* 0x002fce0000010800 */
[----:B------:R-:W-:Y:S01]  /*173f0*/  HMMA.16816.F32 R24, R4, R28, R24 ;  /* 0x0000001c0418723c */ /* 0x000fe20000001818 */
[----:B------:R-:W1:Y:S01]  /*17400*/  LDSM.16.MT88.4 R28, [R166+0x6000] ;  /* 0x00600000a61c783b */ /* 0x000e620000004200 */
[----:B------:R3:W1:Y:S05]  /*17410*/  MUFU.EX2 R82, R3 ;  /* 0x0000000300527308 */ /* 0x00066a0000000800 */
[----:B------:R-:W-:Y:S02]  /*17420*/  F2FP.PACK_AB R4, R218, R217 ;  /* 0x000000d9da04723e */ /* 0x000fe400000000ff */
[----:B------:R-:W-:Y:S02]  /*17430*/  F2FP.PACK_AB R5, R91, R88 ;  /* 0x000000585b05723e */ /* 0x000fe400000000ff */
[----:B------:R-:W-:-:S02]  /*17440*/  F2FP.PACK_AB R6, R219, R220 ;  /* 0x000000dcdb06723e */ /* 0x000fc400000000ff */
[----:B------:R-:W-:Y:S01]  /*17450*/  F2FP.PACK_AB R7, R89, R90 ;  /* 0x0000005a5907723e */ /* 0x000fe200000000ff */
[----:B---3--:R-:W-:-:S06]  /*17460*/  FFMA.FTZ R3, R72, c[0x0][0x23c], -R0 ;  /* 0x00008f0048037a23 */ /* 0x008fcc0000010800 */
[C---:B--2---:R-:W-:Y:S01]  /*17470*/  HMMA.16816.F32 R16, R4.reuse, R32, R16 ;  /* 0x000000200410723c */ /* 0x044fe20000001810 */
[----:B------:R2:W-:Y:S07]  /*17480*/  MUFU.EX2 R81, R3 ;  /* 0x0000000300517308 */ /* 0x0005ee0000000800 */
[C---:B------:R-:W-:Y:S01]  /*17490*/  HMMA.16816.F32 R20, R4.reuse, R34, R20 ;  /* 0x000000220414723c */ /* 0x040fe20000001814 */
[----:B------:R-:W3:Y:S07]  /*174a0*/  LDSM.16.MT88.4 R32, [R165+0x6400] ;  /* 0x00640000a520783b */ /* 0x000eee0000004200 */
[----:B------:R-:W-:Y:S01]  /*174b0*/  HMMA.16816.F32 R8, R4, R38, R8 ;  /* 0x000000260408723c */ /* 0x000fe20000001808 */
[----:B--2---:R-:W-:-:S04]  /*174c0*/  FFMA.FTZ R3, R123, c[0x0][0x23c], -R0 ;  /* 0x00008f007b037a23 */ /* 0x004fc80000010800 */
[----:B------:R2:W1:Y:S03]  /*174d0*/  MUFU.EX2 R80, R3 ;  /* 0x0000000300507308 */ /* 0x0004660000000800 */
[----:B------:R-:W-:Y:S01]  /*174e0*/  HMMA.16816.F32 R24, R4, R36, R24 ;  /* 0x000000240418723c */ /* 0x000fe20000001818 */
[----:B------:R-:W3:Y:S06]  /*174f0*/  LDSM.16.MT88.4 R36, [R166+0x6400] ;  /* 0x00640000a624783b */ /* 0x000eec0000004200 */
[----:B------:R-:W-:-:S02]  /*17500*/  F2FP.PACK_AB R4, R222, R221 ;  /* 0x000000ddde04723e */ /* 0x000fc400000000ff */
[----:B----4-:R-:W-:Y:S02]  /*17510*/  F2FP.PACK_AB R5, R87, R86 ;  /* 0x000000565705723e */ /* 0x010fe400000000ff */
[----:B------:R-:W-:Y:S02]  /*17520*/  F2FP.PACK_AB R6, R223, R224 ;  /* 0x000000e0df06723e */ /* 0x000fe400000000ff */
[----:B------:R-:W-:Y:S01]  /*17530*/  F2FP.PACK_AB R7, R83, R85 ;  /* 0x000000555307723e */ /* 0x000fe200000000ff */
[----:B--2---:R-:W-:-:S04]  /*17540*/  FFMA.FTZ R3, R104, c[0x0][0x23c], -R2 ;  /* 0x00008f0068037a23 */ /* 0x004fc80000010802 */
[----:B------:R2:W-:Y:S02]  /*17550*/  MUFU.EX2 R104, R3 ;  /* 0x0000000300687308 */ /* 0x0005e40000000800 */
[C---:B-----5:R-:W-:Y:S08]  /*17560*/  HMMA.16816.F32 R16, R4.reuse, R12, R16 ;  /* 0x0000000c0410723c */ /* 0x060ff00000001810 */
[----:B------:R-:W-:Y:S01]  /*17570*/  HMMA.16816.F32 R20, R4, R14, R20 ;  /* 0x0000000e0414723c */ /* 0x000fe20000001814 */
[----:B------:R-:W4:Y:S01]  /*17580*/  LDSM.16.MT88.4 R12, [R165+0x6800] ;  /* 0x00680000a50c783b */ /* 0x000f220000004200 */
[----:B--2---:R-:W-:-:S06]  /*17590*/  FFMA.FTZ R3, R74, c[0x0][0x23c], -R0 ;  /* 0x00008f004a037a23 */ /* 0x004fcc0000010800 */
[C---:B-1----:R-:W-:Y:S01]  /*175a0*/  HMMA.16816.F32 R8, R4.reuse, R30, R8 ;  /* 0x0000001e0408723c */ /* 0x042fe20000001808 */
[----:B------:R1:W-:Y:S07]  /*175b0*/  MUFU.EX2 R74, R3 ;  /* 0x00000003004a7308 */ /* 0x0003ee0000000800 */
[----:B------:R-:W-:Y:S01]  /*175c0*/  HMMA.16816.F32 R24, R4, R28, R24 ;  /* 0x0000001c0418723c */ /* 0x000fe20000001818 */
[----:B------:R-:W2:Y:S06]  /*175d0*/  LDSM.16.MT88.4 R28, [R166+0x6800] ;  /* 0x00680000a61c783b */ /* 0x000eac0000004200 */
[----:B------:R-:W-:-:S02]  /*175e0*/  F2FP.PACK_AB R4, R227, R225 ;  /* 0x000000e1e304723e */ /* 0x000fc400000000ff */
[----:B------:R-:W-:Y:S01]  /*175f0*/  F2FP.PACK_AB R5, R82, R53 ;  /* 0x000000355205723e */ /* 0x000fe200000000ff */
[--C-:B-1----:R-:W-:Y:S01]  /*17600*/  FFMA.FTZ R3, R125, c[0x0][0x23c], -R0.reuse ;  /* 0x00008f007d037a23 */ /* 0x102fe20000010800 */
[----:B------:R-:W-:Y:S02]  /*17610*/  F2FP.PACK_AB R6, R228, R226 ;  /* 0x000000e2e406723e */ /* 0x000fe400000000ff */
[----:B------:R-:W-:Y:S01]  /*17620*/  F2FP.PACK_AB R7, R80, R81 ;  /* 0x000000515007723e */ /* 0x000fe200000000ff */
[----:B------:R1:W5:Y:S06]  /*17630*/  MUFU.EX2 R79, R3 ;  /* 0x00000003004f7308 */ /* 0x00036c0000000800 */
[C---:B---3--:R-:W-:Y:S08]  /*17640*/  HMMA.16816.F32 R16, R4.reuse, R32, R16 ;  /* 0x000000200410723c */ /* 0x048ff00000001810 */
[----:B------:R-:W-:Y:S01]  /*17650*/  HMMA.16816.F32 R20, R4, R34, R20 ;  /* 0x000000220414723c */ /* 0x000fe20000001814 */
[----:B------:R-:W3:Y:S01]  /*17660*/  LDSM.16.MT88.4 R32, [R165+0x6c00] ;  /* 0x006c0000a520783b */ /* 0x000ee20000004200 */
[----:B-1----:R-:W-:-:S04]  /*17670*/  FFMA.FTZ R3, R76, c[0x0][0x23c], -R0 ;  /* 0x00008f004c037a23 */ /* 0x002fc80000010800 */
[----:B------:R1:W-:Y:S02]  /*17680*/  MUFU.EX2 R77, R3 ;  /* 0x00000003004d7308 */ /* 0x0003e40000000800 */
[C---:B------:R-:W-:Y:S08]  /*17690*/  HMMA.16816.F32 R8, R4.reuse, R38, R8 ;  /* 0x000000260408723c */ /* 0x040ff00000001808 */
[----:B------:R-:W-:Y:S01]  /*176a0*/  HMMA.16816.F32 R24, R4, R36, R24 ;  /* 0x000000240418723c */ /* 0x000fe20000001818 */
[----:B------:R-:W2:Y:S01]  /*176b0*/  LDSM.16.MT88.4 R36, [R166+0x6c00] ;  /* 0x006c0000a624783b */ /* 0x000ea20000004200 */
[----:B-1----:R-:W-:-:S05]  /*176c0*/  FFMA.FTZ R3, R126, c[0x0][0x23c], -R0 ;  /* 0x00008f007e037a23 */ /* 0x002fca0000010800 */
[----:B------:R-:W-:Y:S02]  /*176d0*/  F2FP.PACK_AB R4, R230, R229 ;  /* 0x000000e5e604723e */ /* 0x000fe400000000ff */
[----:B-----5:R-:W-:Y:S01]  /*176e0*/  F2FP.PACK_AB R5, R79, R74 ;  /* 0x0000004a4f05723e */ /* 0x020fe200000000ff */
[----:B------:R1:W5:Y:S01]  /*176f0*/  MUFU.EX2 R76, R3 ;  /* 0x00000003004c7308 */ /* 0x0003620000000800 */
[----:B------:R-:W-:Y:S01]  /*17700*/  F2FP.PACK_AB R6, R231, R232 ;  /* 0x000000e8e706723e */ /* 0x000fe200000000ff */
[----:B-1----:R-:W-:Y:S01]  /*17710*/  FFMA.FTZ R3, R71, c[0x0][0x23c], -R2 ;  /* 0x00008f0047037a23 */ /* 0x002fe20000010802 */
[----:B-----5:R-:W-:-:S05]  /*17720*/  F2FP.PACK_AB R7, R76, R77 ;  /* 0x0000004d4c07723e */ /* 0x020fca00000000ff */
[----:B------:R1:W-:Y:S02]  /*17730*/  MUFU.EX2 R101, R3 ;  /* 0x0000000300657308 */ /* 0x0003e40000000800 */
[C---:B----4-:R-:W-:Y:S08]  /*17740*/  HMMA.16816.F32 R16, R4.reuse, R12, R16 ;  /* 0x0000000c0410723c */ /* 0x050ff00000001810 */
[----:B------:R-:W-:Y:S01]  /*17750*/  HMMA.16816.F32 R20, R4, R14, R20 ;  /* 0x0000000e0414723c */ /* 0x000fe20000001814 */
[----:B------:R-:W4:Y:S01]  /*17760*/  LDSM.16.MT88.4 R12, [R165+0x7000] ;  /* 0x00700000a50c783b */ /* 0x000f220000004200 */
        /* <DEDUP_REMOVED lines=15> */
[----:B-----5:R-:W-:-:S05]  /*17860*/  F2FP.PACK_AB R7, R71, R72 ;  /* 0x000000484707723e */ /* 0x020fca00000000ff */
[----:B------:R1:W-:Y:S02]  /*17870*/  MUFU.EX2 R100, R3 ;  /* 0x0000000300647308 */ /* 0x0003e40000000800 */
[C---:B---3--:R-:W-:Y:S08]  /*17880*/  HMMA.16816.F32 R16, R4.reuse, R32, R16 ;  /* 0x000000200410723c */ /* 0x048ff00000001810 */
[----:B------:R-:W-:Y:S01]  /*17890*/  HMMA.16816.F32 R20, R4, R34, R20 ;  /* 0x000000220414723c */ /* 0x000fe20000001814 */
[----:B------:R-:W3:Y:S01]  /*178a0*/  LDSM.16.MT88.4 R32, [R165+0x7400] ;  /* 0x00740000a520783b */ /* 0x000ee20000004200 */
[----:B-1----:R-:W-:-:S04]  /*178b0*/  FFMA.FTZ R3, R108, c[0x0][0x23c], -R0 ;  /* 0x00008f006c037a23 */ /* 0x002fc80000010800 */
[----:B------:R1:W-:Y:S02]  /*178c0*/  MUFU.EX2 R66, R3 ;  /* 0x0000000300427308 */ /* 0x0003e40000000800 */
[C---:B------:R-:W-:Y:S08]  /*178d0*/  HMMA.16816.F32 R8, R4.reuse, R38, R8 ;  /* 0x000000260408723c */ /* 0x040ff00000001808 */
        /* <DEDUP_REMOVED lines=16> */
[----:B-1----:R-:W-:-:S04]  /*179e0*/  FFMA.FTZ R3, R112, c[0x0][0x23c], -R0 ;  /* 0x00008f0070037a23 */ /* 0x002fc80000010800 */
[----:B------:R1:W-:Y:S03]  /*179f0*/  MUFU.EX2 R61, R3 ;  /* 0x00000003003d7308 */ /* 0x0003e60000000800 */
[C---:B--2---:R-:W-:Y:S07]  /*17a00*/  HMMA.16816.F32 R12, R4.reuse, R30, R8 ;  /* 0x0000001e040c723c */ /* 0x044fee0000001808 */
[----:B------:R-:W-:Y:S01]  /*17a10*/  FFMA.FTZ R8, R242, R47, R203 ;  /* 0x0000002ff2087223 */ /* 0x000fe200000100cb */
[----:B------:R-:W-:Y:S01]  /*17a20*/  HMMA.16816.F32 R24, R4, R28, R24 ;  /* 0x0000001c0418723c */ /* 0x000fe20000001818 */
[----:B------:R-:W-:-:S02]  /*17a30*/  FFMA.FTZ R9, R157, c[0x0][0x23c], -R0 ;  /* 0x00008f009d097a23 */ /* 0x000fc40000010800 */
[----:B------:R-:W-:Y:S02]  /*17a40*/  FADD.FTZ R8, R204, R8 ;  /* 0x00000008cc087221 */ /* 0x000fe40000010000 */
[----:B------:R-:W-:Y:S01]  /*17a50*/  MUFU.EX2 R57, R9 ;  /* 0x0000000900397308 */ /* 0x000fe20000000800 */
[----:B-1----:R-:W-:Y:S01]  /*17a60*/  FFMA.FTZ R3, R153, c[0x0][0x23c], -R0 ;  /* 0x00008f0099037a23 */ /* 0x002fe20000010800 */
[----:B------:R-:W-:Y:S01]  /*17a70*/  F2FP.PACK_AB R4, R246, R244 ;  /* 0x000000f4f604723e */ /* 0x000fe200000000ff */
[----:B------:R-:W-:Y:S01]  /*17a80*/  FADD.FTZ R8, R205, R8 ;  /* 0x00000008cd087221 */ /* 0x000fe20000010000 */
[----:B------:R-:W-:-:S04]  /*17a90*/  F2FP.PACK_AB R6, R248, R247 ;  /* 0x000000f7f806723e */ /* 0x000fc800000000ff */
[----:B------:R1:W2:Y:S01]  /*17aa0*/  MUFU.EX2 R65, R3 ;  /* 0x0000000300417308 */ /* 0x0002a20000000800 */
        /* <DEDUP_REMOVED lines=24> */
[----:B---3--:R-:W-:Y:S02]  /*17c30*/  HMMA.16816.F32 R16, R4, R32, R16 ;  /* 0x000000200410723c */ /* 0x008fe40000001810 */
[----:B------:R-:W-:-:S04]  /*17c40*/  FADD.FTZ R8, R223, R8 ;  /* 0x00000008df087221 */ /* 0x000fc80000010000 */
[----:B------:R-:W-:Y:S02]  /*17c50*/  FADD.FTZ R8, R225, R8 ;  /* 0x00000008e1087221 */ /* 0x000fe40000010000 */
[C---:B-----5:R-:W-:Y:S02]  /*17c60*/  HMMA.16816.F32 R24, R4.reuse, R36, R24 ;  /* 0x000000240418723c */ /* 0x060fe40000001818 */
[----:B------:R-:W-:Y:S02]  /*17c70*/  FADD.FTZ R8, R227, R8 ;  /* 0x00000008e3087221 */ /* 0x000fe40000010000 */
[----:B-1----:R-:W-:Y:S02]  /*17c80*/  FFMA.FTZ R3, R156, c[0x0][0x23c], -R0 ;  /* 0x00008f009c037a23 */ /* 0x002fe40000010800 */
[----:B------:R-:W-:Y:S02]  /*17c90*/  FADD.FTZ R8, R226, R8 ;  /* 0x00000008e2087221 */ /* 0x000fe40000010000 */
[----:B------:R1:W2:Y:S01]  /*17ca0*/  MUFU.EX2 R11, R3 ;  /* 0x00000003000b7308 */ /* 0x0002a20000000800 */
[C---:B------:R-:W-:Y:S01]  /*17cb0*/  HMMA.16816.F32 R12, R4.reuse, R38, R12 ;  /* 0x00000026040c723c */ /* 0x040fe2000000180c */
[----:B------:R-:W-:Y:S07]  /*17cc0*/  LDSM.16.MT88.4 R36, [R166+0x7c00] ;  /* 0x007c0000a624783b */ /* 0x000fee0000004200 */
[----:B------:R-:W-:Y:S01]  /*17cd0*/  HMMA.16816.F32 R20, R4, R34, R20 ;  /* 0x000000220414723c */ /* 0x000fe20000001814 */
[----:B------:R-:W-:Y:S01]  /*17ce0*/  LDSM.16.MT88.4 R32, [R165+0x7c00] ;  /* 0x007c0000a520783b */ /* 0x000fe20000004200 */
[----:B-1----:R-:W-:-:S05]  /*17cf0*/  FFMA.FTZ R3, R120, c[0x0][0x23c], -R0 ;  /* 0x00008f0078037a23 */ /* 0x002fca0000010800 */
[----:B------:R-:W-:Y:S02]  /*17d00*/  F2FP.PACK_AB R4, R250, R249 ;  /* 0x000000f9fa04723e */ /* 0x000fe400000000ff */
[----:B--2---:R-:W-:Y:S01]  /*17d10*/  F2FP.PACK_AB R5, R11, R58 ;  /* 0x0000003a0b05723e */ /* 0x004fe200000000ff */
[----:B------:R1:W2:Y:S01]  /*17d20*/  MUFU.EX2 R59, R3 ;  /* 0x00000003003b7308 */ /* 0x0002a20000000800 */
[----:B------:R-:W-:Y:S01]  /*17d30*/  F2FP.PACK_AB R6, R111, R251 ;  /* 0x000000fb6f06723e */ /* 0x000fe200000000ff */
[----:B-1----:R-:W-:Y:S01]  /*17d40*/  FFMA.FTZ R3, R243, R44, R48 ;  /* 0x0000002cf3037223 */ /* 0x002fe20000010030 */
[----:B--2---:R-:W-:-:S03]  /*17d50*/  F2FP.PACK_AB R7, R57, R59 ;  /* 0x0000003b3907723e */ /* 0x004fc600000000ff */
[----:B------:R-:W-:Y:S02]  /*17d60*/  FADD.FTZ R9, R49, R3 ;  /* 0x0000000331097221 */ /* 0x000fe40000010000 */
[----:B------:R-:W-:Y:S01]  /*17d70*/  FFMA.FTZ R3, R135, c[0x0][0x23c], -R2 ;  /* 0x00008f0087037a23 */ /* 0x000fe20000010802 */
[----:B------:R-:W1:Y:S01]  /*17d80*/  LDSM.16.MT88.4 R48, [R166+0x7800] ;  /* 0x00780000a630783b */ /* 0x000e620000004200 */
[----:B------:R-:W-:Y:S01]  /*17d90*/  FADD.FTZ R9, R98, R9 ;  /* 0x0000000962097221 */ /* 0x000fe20000010000 */
[----:B------:R-:W-:Y:S01]  /*17da0*/  HMMA.16816.F32 R28, R4, R40, R16 ;  /* 0x00000028041c723c */ /* 0x000fe20000001810 */
[----:B------:R2:W-:Y:S02]  /*17db0*/  MUFU.EX2 R75, R3 ;  /* 0x00000003004b7308 */ /* 0x0005e40000000800 */
[----:B------:R-:W-:-:S04]  /*17dc0*/  FADD.FTZ R9, R99, R9 ;  /* 0x0000000963097221 */ /* 0x000fc80000010000 */
[----:B------:R-:W-:Y:S01]  /*17dd0*/  FADD.FTZ R9, R97, R9 ;  /* 0x0000000961097221 */ /* 0x000fe20000010000 */
[----:B------:R-:W-:Y:S01]  /*17de0*/  HMMA.16816.F32 R20, R4, R42, R20 ;  /* 0x0000002a0414723c */ /* 0x000fe20000001814 */
[----:B------:R-:W3:Y:S01]  /*17df0*/  LDSM.16.MT88.4 R40, [R165+0x8000] ;  /* 0x00800000a528783b */ /* 0x000ee20000004200 */
[----:B--2---:R-:W-:-:S04]  /*17e00*/  FFMA.FTZ R3, R124, c[0x0][0x23c], -R0 ;  /* 0x00008f007c037a23 */ /* 0x004fc80000010800 */
[----:B------:R2:W-:Y:S02]  /*17e10*/  MUFU.EX2 R10, R3 ;  /* 0x00000003000a7308 */ /* 0x0005e40000000800 */
[----:B--2---:R-:W-:Y:S01]  /*17e20*/  FADD.FTZ R3, R96, R9 ;  /* 0x0000000960037221 */ /* 0x004fe20000010000 */
[C---:B-1----:R-:W-:Y:S01]  /*17e30*/  HMMA.16816.F32 R16, R4.reuse, R48, R24 ;  /* 0x000000300410723c */ /* 0x042fe20000001818 */
[----:B------:R-:W-:Y:S02]  /*17e40*/  FFMA.FTZ R9, R160, c[0x0][0x23c], -R0 ;  /* 0x00008f00a0097a23 */ /* 0x000fe40000010800 */
[----:B------:R-:W-:Y:S02]  /*17e50*/  FADD.FTZ R3, R95, R3 ;  /* 0x000000035f037221 */ /* 0x000fe40000010000 */
[----:B------:R1:W2:Y:S02]  /*17e60*/  MUFU.EX2 R56, R9 ;  /* 0x0000000900387308 */ /* 0x0002a40000000800 */
[----:B------:R-:W-:Y:S01]  /*17e70*/  FADD.FTZ R3, R55, R3 ;  /* 0x0000000337037221 */ /* 0x000fe20000010000 */
[----:B------:R-:W-:Y:S03]  /*17e80*/  HMMA.16816.F32 R12, R4, R50, R12 ;  /* 0x00000032040c723c */ /* 0x000fe6000000180c */
[----:B------:R-:W-:-:S04]  /*17e90*/  FADD.FTZ R3, R54, R3 ;  /* 0x0000000336037221 */ /* 0x000fc80000010000 */
[----:B------:R-:W-:Y:S01]  /*17ea0*/  FADD.FTZ R3, R94, R3 ;  /* 0x000000035e037221 */ /* 0x000fe20000010000 */
[----:B------:R-:W-:Y:S02]  /*17eb0*/  F2FP.PACK_AB R4, R149, R148 ;  /* 0x000000949504723e */ /* 0x000fe400000000ff */
[----:B------:R-:W-:Y:S01]  /*17ec0*/  F2FP.PACK_AB R6, R151, R150 ;  /* 0x000000969706723e */ /* 0x000fe200000000ff */
        /* <DEDUP_REMOVED lines=21> */
[----:B------:R-:W-:Y:S02]  /*18020*/  HMMA.16816.F32 R28, R4, R32, R28 ;  /* 0x00000020041c723c */ /* 0x000fe4000000181c */
[----:B------:R-:W-:-:S04]  /*18030*/  FADD.FTZ R3, R80, R3 ;  /* 0x0000000350037221 */ /* 0x000fc80000010000 */
[----:B------:R-:W-:Y:S02]  /*18040*/  FADD.FTZ R3, R74, R3 ;  /* 0x000000034a037221 */ /* 0x000fe40000010000 */
[C---:B------:R-:W-:Y:S01]  /*18050*/  HMMA.16816.F32 R24, R4.reuse, R34, R20 ;  /* 0x000000220418723c */ /* 0x040fe20000001814 */
[----:B------:R-:W2:Y:S01]  /*18060*/  LDSM.16.MT88.4 R20, [R166+0x8000] ;  /* 0x00800000a614783b */ /* 0x000ea20000004200 */
[----:B------:R-:W-:Y:S02]  /*18070*/  FADD.FTZ R3, R79, R3 ;  /* 0x000000034f037221 */ /* 0x000fe40000010000 */
[----:B-1----:R-:W-:Y:S01]  /*18080*/  FFMA.FTZ R9, R130, c[0x0][0x23c], -R0 ;  /* 0x00008f0082097a23 */ /* 0x002fe20000010800 */
[----:B------:R-:W-:Y:S01]  /*18090*/  LDSM.16.MT88.4 R32, [R166+0x8400] ;  /* 0x00840000a620783b */ /* 0x000fe20000004200 */
        /* <DEDUP_REMOVED lines=8> */
[----:B-1----:R-:W-:Y:S01]  /*18120*/  FFMA.FTZ R9, R163, c[0x0][0x23c], -R0 ;  /* 0x00008f00a3097a23 */ /* 0x002fe20000010800 */
[----:B------:R-:W-:Y:S01]  /*18130*/  F2FP.PACK_AB R4, R252, R109 ;  /* 0x0000006dfc04723e */ /* 0x000fe200000000ff */
[----:B------:R-:W-:Y:S01]  /*18140*/  FADD.FTZ R3, R71, R3 ;  /* 0x0000000347037221 */ /* 0x000fe20000010000 */
[----:B------:R-:W-:Y:S01]  /*18150*/  F2FP.PACK_AB R6, R106, R107 ;  /* 0x0000006b6a06723e */ /* 0x000fe200000000ff */
[----:B------:R1:W4:Y:S02]  /*18160*/  MUFU.EX2 R51, R9 ;  /* 0x0000000900337308 */ /* 0x0003240000000800 */
[----:B------:R-:W-:-:S04]  /*18170*/  FADD.FTZ R3, R66, R3 ;  /* 0x0000000342037221 */ /* 0x000fc80000010000 */
[----:B------:R-:W-:-:S04]  /*18180*/  FADD.FTZ R3, R69, R3 ;  /* 0x0000000345037221 */ /* 0x000fc80000010000 */
[----:B------:R-:W-:-:S04]  /*18190*/  FADD.FTZ R3, R68, R3 ;  /* 0x0000000344037221 */ /* 0x000fc80000010000 */
[----:B------:R-:W-:Y:S02]  /*181a0*/  FADD.FTZ R3, R67, R3 ;  /* 0x0000000343037221 */ /* 0x000fe40000010000 */
[----:B-1----:R-:W-:Y:S01]  /*181b0*/  FFMA.FTZ R9, R152, c[0x0][0x23c], -R0 ;  /* 0x00008f0098097a23 */ /* 0x002fe20000010800 */
[----:B----4-:R-:W-:Y:S01]  /*181c0*/  F2FP.PACK_AB R5, R51, R49 ;  /* 0x000000313305723e */ /* 0x010fe200000000ff */
[----:B------:R-:W-:Y:S02]  /*181d0*/  FADD.FTZ R3, R61, R3 ;  /* 0x000000033d037221 */ /* 0x000fe40000010000 */
[----:B------:R1:W-:Y:S02]  /*181e0*/  MUFU.EX2 R48, R9 ;  /* 0x0000000900307308 */ /* 0x0003e40000000800 */
[----:B------:R-:W-:-:S04]  /*181f0*/  FADD.FTZ R3, R65, R3 ;  /* 0x0000000341037221 */ /* 0x000fc80000010000 */
[----:B------:R-:W-:-:S04]  /*18200*/  FADD.FTZ R3, R63, R3 ;  /* 0x000000033f037221 */ /* 0x000fc80000010000 */
[----:B------:R-:W-:-:S04]  /*18210*/  FADD.FTZ R3, R62, R3 ;  /* 0x000000033e037221 */ /* 0x000fc80000010000 */
[----:B------:R-:W-:Y:S02]  /*18220*/  FADD.FTZ R3, R58, R3 ;  /* 0x000000033a037221 */ /* 0x000fe40000010000 */
[----:B-1----:R-:W-:-:S04]  /*18230*/  FFMA.FTZ R9, R191, c[0x0][0x23c], -R0 ;  /* 0x00008f00bf097a23 */ /* 0x002fc80000010800 */
[----:B------:R1:W4:Y:S02]  /*18240*/  MUFU.EX2 R47, R9 ;  /* 0x00000009002f7308 */ /* 0x0003240000000800 */
[----:B-1----:R-:W-:Y:S01]  /*18250*/  FFMA.FTZ R9, R186, c[0x0][0x23c], -R2 ;  /* 0x00008f00ba097a23 */ /* 0x002fe20000010802 */
[----:B----4-:R-:W-:-:S05]  /*18260*/  F2FP.PACK_AB R7, R47, R48 ;  /* 0x000000302f07723e */ /* 0x010fca00000000ff */
[----:B------:R1:W-:Y:S02]  /*18270*/  MUFU.EX2 R53, R9 ;  /* 0x0000000900357308 */ /* 0x0003e40000000800 */
[C---:B---3--:R-:W-:Y:S01]  /*18280*/  HMMA.16816.F32 R136, R4.reuse, R40, R28 ;  /* 0x000000280488723c */ /* 0x048fe2000000181c */
[----:B------:R-:W3:Y:S07]  /*18290*/  LDSM.16.MT88.4 R28, [R165+0x8400] ;  /* 0x00840000a51c783b */ /* 0x000eee0000004200 */
[----:B------:R-:W-:Y:S01]  /*182a0*/  HMMA.16816.F32 R24, R4, R42, R24 ;  /* 0x0000002a0418723c */ /* 0x000fe20000001818 */
[----:B-1----:R-:W-:-:S04]  /*182b0*/  FFMA.FTZ R9, R155, c[0x0][0x23c], -R2 ;  /* 0x00008f009b097a23 */ /* 0x002fc80000010802 */
[----:B------:R1:W-:Y:S03]  /*182c0*/  MUFU.EX2 R50, R9 ;  /* 0x0000000900327308 */ /* 0x0003e60000000800 */
[C---:B--2---:R-:W-:Y:S08]  /*182d0*/  HMMA.16816.F32 R16, R4.reuse, R20, R16 ;  /* 0x000000140410723c */ /* 0x044ff00000001810 */
[----:B------:R-:W-:Y:S01]  /*182e0*/  HMMA.16816.F32 R12, R4, R22, R12 ;  /* 0x00000016040c723c */ /* 0x000fe2000000180c */
[----:B-1----:R-:W-:-:S06]  /*182f0*/  FADD.FTZ R9, R228, R8 ;  /* 0x00000008e4097221 */ /* 0x002fcc0000010000 */
[----:B------:R-:W-:Y:S01]  /*18300*/  F2FP.PACK_AB R4, R104, R105 ;  /* 0x000000696804723e */ /* 0x000fe200000000ff */
[----:B------:R-:W-:Y:S01]  /*18310*/  FFMA.FTZ R8, R158, c[0x0][0x23c], -R0 ;  /* 0x00008f009e087a23 */ /* 0x000fe20000010800 */
[----:B------:R-:W-:-:S03]  /*18320*/  F2FP.PACK_AB R6, R100, R101 ;  /* 0x000000656406723e */ /* 0x000fc600000000ff */
[----:B------:R1:W-:Y:S02]  /*18330*/  MUFU.EX2 R44, R8 ;  /* 0x00000008002c7308 */ /* 0x0003e40000000800 */
[----:B-1----:R-:W-:Y:S02]  /*18340*/  FADD.FTZ R8, R229, R9 ;  /* 0x00000009e5087221 */ /* 0x002fe40000010000 */
[----:B------:R-:W-:Y:S02]  /*18350*/  FFMA.FTZ R9, R194, c[0x0][0x23c], -R0 ;  /* 0x00008f00c2097a23 */ /* 0x000fe40000010800 */
        /* <DEDUP_REMOVED lines=26> */
[C---:B---3--:R-:W-:Y:S08]  /*18500*/  HMMA.16816.F32 R136, R4.reuse, R28, R136 ;  /* 0x0000001c0488723c */ /* 0x048ff00000001888 */
[----:B------:R-:W-:Y:S01]  /*18510*/  HMMA.16816.F32 R20, R4, R30, R24 ;  /* 0x0000001e0414723c */ /* 0x000fe20000001818 */
[----:B------:R-:W2:Y:S01]  /*18520*/  LDSM.16.MT88.4 R24, [R166+0x8800] ;  /* 0x00880000a618783b */ /* 0x000ea20000004200 */
[----:B-1----:R-:W-:-:S04]  /*18530*/  FFMA.FTZ R9, R162, c[0x0][0x23c], -R0 ;  /* 0x00008f00a2097a23 */ /* 0x002fc80000010800 */
[----:B------:R1:W-:Y:S02]  /*18540*/  MUFU.EX2 R38, R9 ;  /* 0x0000000900267308 */ /* 0x0003e40000000800 */
[C---:B------:R-:W-:Y:S01]  /*18550*/  HMMA.16816.F32 R144, R4.reuse, R32, R16 ;  /* 0x000000200490723c */ /* 0x040fe20000001810 */
[----:B------:R-:W3:Y:S07]  /*18560*/  LDSM.16.MT88.4 R16, [R165+0x8c00] ;  /* 0x008c0000a510783b */ /* 0x000eee0000004200 */
[----:B------:R-:W-:Y:S01]  /*18570*/  HMMA.16816.F32 R12, R4, R34, R12 ;  /* 0x00000022040c723c */ /* 0x000fe2000000180c */
[----:B-1----:R-:W-:-:S06]  /*18580*/  FFMA.FTZ R9, R199, c[0x0][0x23c], -R0 ;  /* 0x00008f00c7097a23 */ /* 0x002fcc0000010800 */
[----:B------:R-:W-:Y:S02]  /*18590*/  F2FP.PACK_AB R4, R75, R78 ;  /* 0x0000004e4b04723e */ /* 0x000fe400000000ff */
[----:B------:R-:W-:Y:S01]  /*185a0*/  F2FP.PACK_AB R6, R53, R64 ;  /* 0x000000403506723e */ /* 0x000fe200000000ff */
[----:B------:R1:W4:Y:S02]  /*185b0*/  MUFU.EX2 R36, R9 ;  /* 0x0000000900247308 */ /* 0x0003240000000800 */
[----:B-1----:R-:W-:Y:S01]  /*185c0*/  FFMA.FTZ R9, R187, c[0x0][0x23c], -R0 ;  /* 0x00008f00bb097a23 */ /* 0x002fe20000010800 */
[----:B----4-:R-:W-:-:S05]  /*185d0*/  F2FP.PACK_AB R5, R36, R38 ;  /* 0x000000262405723e */ /* 0x010fca00000000ff */
[----:B------:R1:W-:Y:S02]  /*185e0*/  MUFU.EX2 R37, R9 ;  /* 0x0000000900257308 */ /* 0x0003e40000000800 */
[----:B-1----:R-:W-:-:S06]  /*185f0*/  FFMA.FTZ R9, R200, c[0x0][0x23c], -R0 ;  /* 0x00008f00c8097a23 */ /* 0x002fcc0000010800 */
[----:B------:R1:W4:Y:S02]  /*18600*/  MUFU.EX2 R29, R9 ;  /* 0x00000009001d7308 */ /* 0x0003240000000800 */
[----:B-1----:R-:W-:Y:S01]  /*18610*/  FFMA.FTZ R9, R192, c[0x0][0x23c], -R2 ;  /* 0x00008f00c0097a23 */ /* 0x002fe20000010802 */
[----:B----4-:R-:W-:-:S05]  /*18620*/  F2FP.PACK_AB R7, R29, R37 ;  /* 0x000000251d07723e */ /* 0x010fca00000000ff */
[----:B------:R1:W-:Y:S02]  /*18630*/  MUFU.EX2 R28, R9 ;  /* 0x00000009001c7308 */ /* 0x0003e40000000800 */
[C---:B------:R-:W-:Y:S08]  /*18640*/  HMMA.16816.F32 R136, R4.reuse, R140, R136 ;  /* 0x0000008c0488723c */ /* 0x040ff00000001888 */
[----:B------:R-:W-:Y:S01]  /*18650*/  HMMA.16816.F32 R140, R4, R142, R20 ;  /* 0x0000008e048c723c */ /* 0x000fe20000001814 */
[----:B------:R-:W4:Y:S01]  /*18660*/  LDSM.16.MT88.4 R20, [R166+0x8c00] ;  /* 0x008c0000a614783b */ /* 0x000f220000004200 */
[----:B-1----:R-:W-:-:S02]  /*18670*/  FFMA.FTZ R9, R201, c[0x0][0x23c], -R2 ;  /* 0x00008f00c9097a23 */ /* 0x002fc40000010802 */
[----:B------:R-:W-:Y:S02]  /*18680*/  FADD.FTZ R2, R11, R3 ;  /* 0x000000030b027221 */ /* 0x000fe40000010000 */
[----:B------:R-:W-:Y:S01]  /*18690*/  FADD.FTZ R3, R251, R8 ;  /* 0x00000008fb037221 */ /* 0x000fe20000010000 */
[----:B------:R-:W1:Y:S01]  /*186a0*/  MUFU.EX2 R242, R9 ;  /* 0x0000000900f27308 */ /* 0x000e620000000800 */
[----:B------:R-:W-:Y:S01]  /*186b0*/  FADD.FTZ R2, R59, R2 ;  /* 0x000000023b027221 */ /* 0x000fe20000010000 */
[----:B--2---:R-:W-:Y:S01]  /*186c0*/  HMMA.16816.F32 R144, R4, R24, R144 ;  /* 0x000000180490723c */ /* 0x004fe20000001890 */
[----:B------:R-:W-:Y:S02]  /*186d0*/  FADD.FTZ R3, R111, R3 ;  /* 0x000000036f037221 */ /* 0x000fe40000010000 */
[----:B------:R-:W-:Y:S02]  /*186e0*/  FADD.FTZ R2, R57, R2 ;  /* 0x0000000239027221 */ /* 0x000fe40000010000 */
[----:B------:R-:W-:-:S02]  /*186f0*/  FFMA.FTZ R8, R193, c[0x0][0x23c], -R0 ;  /* 0x00008f00c1087a23 */ /* 0x000fc40000010800 */
[----:B------:R-:W-:Y:S01]  /*18700*/  FADD.FTZ R3, R148, R3 ;  /* 0x0000000394037221 */ /* 0x000fe20000010000 */
[----:B------:R-:W-:Y:S01]  /*18710*/  HMMA.16816.F32 R12, R4, R26, R12 ;  /* 0x0000001a040c723c */ /* 0x000fe2000000180c */
[----:B------:R-:W-:Y:S01]  /*18720*/  FADD.FTZ R2, R10, R2 ;  /* 0x000000020a027221 */ /* 0x000fe20000010000 */
[----:B------:R2:W-:Y:S01]  /*18730*/  MUFU.EX2 R11, R8 ;  /* 0x00000008000b7308 */ /* 0x0005e20000000800 */
[----:B------:R-:W-:Y:S01]  /*18740*/  FADD.FTZ R3, R149, R3 ;  /* 0x0000000395037221 */ /* 0x000fe20000010000 */
[----:B------:R-:W-:Y:S01]  /*18750*/  F2FP.PACK_AB R148, R42, R50 ;  /* 0x000000322a94723e */ /* 0x000fe200000000ff */
[----:B------:R-:W-:Y:S02]  /*18760*/  FADD.FTZ R2, R56, R2 ;  /* 0x0000000238027221 */ /* 0x000fe40000010000 */
[----:B------:R-:W-:Y:S01]  /*18770*/  FADD.FTZ R3, R150, R3 ;  /* 0x0000000396037221 */ /* 0x000fe20000010000 */
[----:B-1----:R-:W-:Y:S01]  /*18780*/  F2FP.PACK_AB R150, R242, R28 ;  /* 0x0000001cf296723e */ /* 0x002fe200000000ff */
[----:B------:R-:W-:-:S02]  /*18790*/  FADD.FTZ R2, R55, R2 ;  /* 0x0000000237027221 */ /* 0x000fc40000010000 */
[----:B------:R-:W-:Y:S02]  /*187a0*/  FADD.FTZ R3, R151, R3 ;  /* 0x0000000397037221 */ /* 0x000fe40000010000 */
[----:B------:R-:W-:Y:S02]  /*187b0*/  FADD.FTZ R2, R54, R2 ;  /* 0x0000000236027221 */ /* 0x000fe40000010000 */
[----:B------:R-:W-:Y:S02]  /*187c0*/  FADD.FTZ R3, R109, R3 ;  /* 0x000000036d037221 */ /* 0x000fe40000010000 */
[----:B--2---:R-:W-:-:S04]  /*187d0*/  FFMA.FTZ R8, R202, c[0x0][0x23c], -R0 ;  /* 0x00008f00ca087a23 */ /* 0x004fc80000010800 */
[----:B------:R1:W2:Y:S02]  /*187e0*/  MUFU.EX2 R10, R8 ;  /* 0x00000008000a7308 */ /* 0x0002a40000000800 */
[----:B-1----:R-:W-:Y:S01]  /*187f0*/  FFMA.FTZ R8, R195, c[0x0][0x23c], -R0 ;  /* 0x00008f00c3087a23 */ /* 0x002fe20000010800 */
[----:B--2---:R-:W-:-:S05]  /*18800*/  F2FP.PACK_AB R149, R10, R11 ;  /* 0x0000000b0a95723e */ /* 0x004fca00000000ff */
[----:B------:R1:W-:Y:S02]  /*18810*/  MUFU.EX2 R9, R8 ;  /* 0x0000000800097308 */ /* 0x0003e40000000800 */
[----:B-1----:R-:W-:Y:S02]  /*18820*/  FFMA.FTZ R8, R196, c[0x0][0x23c], -R0 ;  /* 0x00008f00c4087a23 */ /* 0x002fe40000010800 */
[----:B------:R-:W-:Y:S02]  /*18830*/  FADD.FTZ R0, R49, R2 ;  /* 0x0000000231007221 */ /* 0x000fe40000010000 */
[----:B------:R-:W-:Y:S01]  /*18840*/  FADD.FTZ R2, R252, R3 ;  /* 0x00000003fc027221 */ /* 0x000fe20000010000 */
[----:B------:R-:W-:Y:S01]  /*18850*/  MOV R3, R52 ;  /* 0x0000003400037202 */ /* 0x000fe20000000f00 */
[----:B------:R-:W-:Y:S01]  /*18860*/  FADD.FTZ R0, R51, R0 ;  /* 0x0000000033007221 */ /* 0x000fe20000010000 */
[----:B------:R-:W1:Y:S01]  /*18870*/  MUFU.EX2 R8, R8 ;  /* 0x0000000800087308 */ /* 0x000e620000000800 */
[----:B------:R-:W-:-:S02]  /*18880*/  FADD.FTZ R2, R107, R2 ;  /* 0x000000026b027221 */ /* 0x000fc40000010000 */
[----:B------:R-:W-:Y:S02]  /*18890*/  FADD.FTZ R0, R48, R0 ;  /* 0x0000000030007221 */ /* 0x000fe40000010000 */
[----:B------:R-:W-:Y:S02]  /*188a0*/  FADD.FTZ R2, R106, R2 ;  /* 0x000000026a027221 */ /* 0x000fe40000010000 */
[----:B------:R-:W-:Y:S02]  /*188b0*/  FADD.FTZ R0, R47, R0 ;  /* 0x000000002f007221 */ /* 0x000fe40000010000 */
[----:B------:R-:W-:Y:S02]  /*188c0*/  FADD.FTZ R2, R105, R2 ;  /* 0x0000000269027221 */ /* 0x000fe40000010000 */
[----:B------:R-:W-:Y:S02]  /*188d0*/  FADD.FTZ R0, R44, R0 ;  /* 0x000000002c007221 */ /* 0x000fe40000010000 */
[----:B------:R-:W-:-:S02]  /*188e0*/  FADD.FTZ R2, R104, R2 ;  /* 0x0000000268027221 */ /* 0x000fc40000010000 */
[----:B------:R-:W-:Y:S01]  /*188f0*/  FADD.FTZ R0, R40, R0 ;  /* 0x0000000028007221 */ /* 0x000fe20000010000 */
[----:B-1----:R-:W-:Y:S01]  /*18900*/  F2FP.PACK_AB R151, R8, R9 ;  /* 0x000000090897723e */ /* 0x002fe200000000ff */
[----:B------:R-:W-:Y:S02]  /*18910*/  FADD.FTZ R2, R101, R2 ;  /* 0x0000000265027221 */ /* 0x000fe40000010000 */
[----:B------:R-:W-:Y:S02]  /*18920*/  FADD.FTZ R0, R41, R0 ;  /* 0x0000000029007221 */ /* 0x000fe40000010000 */
[----:B------:R-:W-:Y:S02]  /*18930*/  FADD.FTZ R2, R100, R2 ;  /* 0x0000000264027221 */ /* 0x000fe40000010000 */
[----:B------:R-:W-:Y:S01]  /*18940*/  FADD.FTZ R0, R39, R0 ;  /* 0x0000000027007221 */ /* 0x000fe20000010000 */
[----:B---3--:R-:W-:Y:S01]  /*18950*/  HMMA.16816.F32 R136, R148, R16, R136 ;  /* 0x000000109488723c */ /* 0x008fe20000001888 */
[----:B------:R-:W-:-:S02]  /*18960*/  FADD.FTZ R2, R78, R2 ;  /* 0x000000024e027221 */ /* 0x000fc40000010000 */
[----:B------:R-:W-:Y:S02]  /*18970*/  FADD.FTZ R0, R38, R0 ;  /* 0x0000000026007221 */ /* 0x000fe40000010000 */
[----:B------:R-:W-:Y:S02]  /*18980*/  FADD.FTZ R2, R75, R2 ;  /* 0x000000024b027221 */ /* 0x000fe40000010000 */
[----:B------:R-:W-:Y:S01]  /*18990*/  FADD.FTZ R0, R36, R0 ;  /* 0x0000000024007221 */ /* 0x000fe20000010000 */
[----:B------:R-:W-:Y:S01]  /*189a0*/  HMMA.16816.F32 R140, R148, R18, R140 ;  /* 0x00000012948c723c */ /* 0x000fe2000000188c */
[----:B------:R-:W-:Y:S02]  /*189b0*/  FADD.FTZ R2, R64, R2 ;  /* 0x0000000240027221 */ /* 0x000fe40000010000 */
[----:B------:R-:W-:Y:S02]  /*189c0*/  FADD.FTZ R0, R37, R0 ;  /* 0x0000000025007221 */ /* 0x000fe40000010000 */
[----:B------:R-:W-:-:S02]  /*189d0*/  FADD.FTZ R2, R53, R2 ;  /* 0x0000000235027221 */ /* 0x000fc40000010000 */
[----:B------:R-:W-:Y:S01]  /*189e0*/  FADD.FTZ R0, R29, R0 ;  /* 0x000000001d007221 */ /* 0x000fe20000010000 */
[C---:B----4-:R-:W-:Y:S01]  /*189f0*/  HMMA.16816.F32 R144, R148.reuse, R20, R144 ;  /* 0x000000149490723c */ /* 0x050fe20000001890 */
[----:B------:R-:W-:Y:S02]  /*18a00*/  FADD.FTZ R2, R50, R2 ;  /* 0x0000000232027221 */ /* 0x000fe40000010000 */
[----:B------:R-:W-:Y:S02]  /*18a10*/  FADD.FTZ R0, R11, R0 ;  /* 0x000000000b007221 */ /* 0x000fe40000010000 */
[----:B------:R-:W-:Y:S02]  /*18a20*/  FADD.FTZ R2, R42, R2 ;  /* 0x000000022a027221 */ /* 0x000fe40000010000 */
[----:B------:R-:W-:Y:S01]  /*18a30*/  FADD.FTZ R0, R10, R0 ;  /* 0x000000000a007221 */ /* 0x000fe20000010000 */
[----:B------:R-:W-:Y:S01]  /*18a40*/  HMMA.16816.F32 R148, R148, R22, R12 ;  /* 0x000000169494723c */ /* 0x000fe2000000180c */
[----:B------:R-:W-:Y:S01]  /*18a50*/  FADD.FTZ R2, R28, R2 ;  /* 0x000000021c027221 */ /* 0x000fe20000010000 */
[----:B------:R-:W-:Y:S01]  /*18a60*/  MOV R20, R60 ;  /* 0x0000003c00147202 */ /* 0x000fe20000000f00 */
[----:B------:R-:W-:-:S02]  /*18a70*/  FADD.FTZ R0, R9, R0 ;  /* 0x0000000009007221 */ /* 0x000fc40000010000 */
[----:B------:R-:W-:Y:S02]  /*18a80*/  FADD.FTZ R242, R242, R2 ;  /* 0x00000002f2f27221 */ /* 0x000fe40000010000 */
[----:B------:R-:W-:Y:S02]  /*18a90*/  FADD.FTZ R243, R8, R0 ;  /* 0x0000000008f37221 */ /* 0x000fe40000010000 */
.L_x_1068:
        /* <DEDUP_REMOVED lines=9> */
.L_x_1080:
        /* <DEDUP_REMOVED lines=32> */
[--C-:B------:R-:W-:Y:S01]  /*18d30*/  @!P0 IMAD.IADD R3, R3, 0x1, -R9.reuse ;  /* 0x0000000103038824 */ /* 0x100fe200078e0a09 */
[----:B------:R-:W-:Y:S01]  /*18d40*/  ISETP.NE.AND P0, PT, RZ, c[0x0][0x2d0], PT ;  /* 0x0000b400ff007a0c */ /* 0x000fe20003f05270 */
[----:B------:R-:W-:Y:S01]  /*18d50*/  @!P1 IMAD.IADD R4, R4, 0x1, -R9 ;  /* 0x0000000104049824 */ /* 0x000fe200078e0a09 */
[----:B------:R-:W-:Y:S02]  /*18d60*/  @!P1 IADD3 R2, R2, 0x1, RZ ;  /* 0x0000000102029810 */ /* 0x000fe40007ffe0ff */
[-C--:B------:R-:W-:Y:S02]  /*18d70*/  ISETP.GE.U32.AND P4, PT, R3, R9.reuse, PT ;  /* 0x000000090300720c */ /* 0x080fe40003f86070 */
[----:B------:R-:W-:Y:S02]  /*18d80*/  LOP3.LUT R3, RZ, c[0x0][0x2d0], RZ, 0x33, !PT ;  /* 0x0000b400ff037a12 */ /* 0x000fe400078e33ff */
[----:B------:R-:W-:Y:S09]  /*18d90*/  ISETP.GE.U32.AND P5, PT, R4, R9, PT ;  /* 0x000000090400720c */ /* 0x000ff20003fa6070 */
[----:B------:R-:W-:Y:S04]  /*18da0*/  @P4 IADD3 R0, R0, 0x1, RZ ;  /* 0x0000000100004810 */ /* 0x000fe80007ffe0ff */
[----:B------:R-:W-:Y:S02]  /*18db0*/  @!P2 IADD3 R0, -R0, RZ, RZ ;  /* 0x000000ff0000a210 */ /* 0x000fe40007ffe1ff */
[----:B------:R-:W-:Y:S02]  /*18dc0*/  @P5 IADD3 R2, R2, 0x1, RZ ;  /* 0x0000000102025810 */ /* 0x000fe40007ffe0ff */
[C---:B------:R-:W-:Y:S03]  /*18dd0*/  SEL R6, R3.reuse, R0, !P0 ;  /* 0x0000000003067207 */ /* 0x040fe60004000000 */
[----:B------:R-:W-:Y:S01]  /*18de0*/  @!P3 IMAD.MOV R2, RZ, RZ, -R2 ;  /* 0x000000ffff02b224 */ /* 0x000fe200078e0a02 */
[C---:B------:R-:W-:Y:S04]  /*18df0*/  LEA R4, P1, R6.reuse, R210, 0x2 ;  /* 0x000000d206047211 */ /* 0x040fe800078210ff */
[-C--:B------:R-:W-:Y:S02]  /*18e00*/  LEA.HI.X.SX32 R5, R6, R211.reuse, 0x2, P1 ;  /* 0x000000d306057211 */ /* 0x080fe400008f16ff */
[----:B------:R-:W-:Y:S03]  /*18e10*/  SEL R0, R3, R2, !P0 ;  /* 0x0000000203007207 */ /* 0x000fe60004000000 */
[----:B------:R1:W2:Y:S01]  /*18e20*/  LDG.E R7, [R4.64] ;  /* 0x0000000804077981 */ /* 0x0002a2000c1e1900 */
[C---:B------:R-:W-:Y:S04]  /*18e30*/  LEA R2, P0, R0.reuse, R210, 0x2 ;  /* 0x000000d200027211 */ /* 0x040fe800078010ff */
[C---:B------:R-:W-:Y:S01]  /*18e40*/  LEA.HI.X.SX32 R3, R0.reuse, R211, 0x2, P0 ;  /* 0x000000d300037211 */ /* 0x040fe200000f16ff */
[----:B------:R-:W-:Y:S04]  /*18e50*/  IMAD.IADD R0, R0, 0x1, -R6 ;  /* 0x0000000100007824 */ /* 0x000fe800078e0a06 */
[----:B-1----:R1:W2:Y:S02]  /*18e60*/  LDG.E R5, [R2.64] ;  /* 0x0000000802057981 */ /* 0x0022a4000c1e1900 */
[----:B-1----:R-:W-:Y:S04]  /*18e70*/  IMAD.MOV.U32 R2, RZ, RZ, c[0x0][0x2d0] ;  /* 0x0000b400ff027624 */ /* 0x002fe800078e00ff */
[----:B------:R-:W-:Y:S05]  /*18e80*/  IMAD R0, R0, R2, -0x100 ;  /* 0xffffff0000007424 */ /* 0x000fea00078e0202 */
[----:B------:R-:W-:Y:S05]  /*18e90*/  SHF.R.S32.HI R2, RZ, 0x1f, R0 ;  /* 0x0000001fff027819 */ /* 0x000fea0000011400 */
[----:B------:R-:W-:Y:S02]  /*18ea0*/  IMAD R4, R2, c[0x0][0x1a0], RZ ;  /* 0x0000680002047a24 */ /* 0x000fe400078e02ff */
[C---:B------:R-:W-:Y:S04]  /*18eb0*/  IMAD.WIDE.U32 R2, R0.reuse, c[0x0][0x1a0], RZ ;  /* 0x0000680000027a25 */ /* 0x040fe800078e00ff */
[----:B------:R-:W-:Y:S05]  /*18ec0*/  IMAD R0, R0, c[0x0][0x1a4], R4 ;  /* 0x0000690000007a24 */ /* 0x000fea00078e0204 */
[----:B------:R-:W-:Y:S01]  /*18ed0*/  IADD3 R3, R3, R0, RZ ;  /* 0x0000000003037210 */ /* 0x000fe20007ffe0ff */
[----:B--2---:R-:W-:Y:S05]  /*18ee0*/  IMAD.IADD R7, R7, 0x1, -R5 ;  /* 0x0000000107077824 */ /* 0x004fea00078e0a05 */
[----:B------:R-:W-:Y:S05]  /*18ef0*/  SHF.R.S32.HI R4, RZ, 0x1f, R7 ;  /* 0x0000001fff047819 */ /* 0x000fea0000011407 */
[----:B------:R-:W-:Y:S02]  /*18f00*/  IMAD R0, R4, c[0x0][0x188], RZ ;  /* 0x0000620004007a24 */ /* 0x000fe400078e02ff */
[C---:B------:R-:W-:Y:S04]  /*18f10*/  IMAD.WIDE.U32 R4, R7.reuse, c[0x0][0x188], R2 ;  /* 0x0000620007047a25 */ /* 0x040fe800078e0002 */
[----:B------:R-:W-:Y:S02]  /*18f20*/  IMAD R2, R7, c[0x0][0x18c], R0 ;  /* 0x0000630007027a24 */ /* 0x000fe400078e0200 */
[----:B------:R-:W-:Y:S02]  /*18f30*/  IMAD.MOV.U32 R0, RZ, RZ, R4 ;  /* 0x000000ffff007224 */ /* 0x000fe400078e0004 */
[----:B------:R-:W-:Y:S02]  /*18f40*/  IMAD.IADD R2, R5, 0x1, R2 ;  /* 0x0000000105027824 */ /* 0x000fe400078e0202 */
.L_x_1077:
[----:B------:R-:W-:Y:S01]  /*18f50*/  ULDC.64 UR4, c[0x0][0x1a0] ;  /* 0x0000680000047ab9 */ /* 0x000fe20000000a00 */
[----:B------:R-:W-:Y:S02]  /*18f60*/  ISETP.GE.AND P0, PT, R132, c[0x0][0x220], PT ;  /* 0x0000880084007a0c */ /* 0x000fe40003f06270 */
[C---:B------:R-:W-:Y:S03]  /*18f70*/  LEA R186, P3, R0.reuse, R46, 0x1 ;  /* 0x0000002e00ba7211 */ /* 0x040fe600078608ff */
[----:B------:R-:W-:Y:S01]  /*18f80*/  USHF.L.U32 UR7, UR4, 0x5, URZ ;  /* 0x0000000504077899 */ /* 0x000fe2000800063f */
[-C--:B------:R-:W-:Y:S01]  /*18f90*/  LEA.HI.X R187, R0, R45.reuse, R2, 0x1, P3 ;  /* 0x0000002d00bb7211 */ /* 0x080fe200018f0c02 */
[----:B------:R-:W-:Y:S06]  /*18fa0*/  USHF.L.U64.HI UR5, UR4, UR6, UR5 ;  /* 0x0000000604057299 */ /* 0x000fec0008010205 */
[----:B------:R-:W-:Y:S01]  /*18fb0*/  @P0 STS.64 [R185+0x5008], RZ ;  /* 0x005008ffb9000388 */ /* 0x000fe20000000a00 */
[-C--:B------:R-:W-:Y:S02]  /*18fc0*/  @!P0 MOV R10, R0.reuse ;  /* 0x00000000000a8202 */ /* 0x080fe40000000f00 */
[CC--:B------:R-:W-:Y:S02]  /*18fd0*/  @!P0 LEA R3, P2, R244.reuse, R0.reuse, 0x6 ;  /* 0x00000000f4038211 */ /* 0x0c0fe400078430ff */
[C---:B------:R-:W-:Y:S01]  /*18fe0*/  @!P0 LEA R4, P1, R244.reuse, R0, 0x7 ;  /* 0x00000000f4048211 */ /* 0x040fe200078238ff */
[----:B------:R-:W-:Y:S01]  /*18ff0*/  @P0 STS [R185+0x5000], RZ ;  /* 0x005000ffb9000388 */ /* 0x000fe20000000800 */
[----:B------:R-:W-:Y:S02]  /*19000*/  @!P0 MOV R8, c[0x0][0x1a4] ;  /* 0x0000690000088a02 */ /* 0x000fe40000000f00 */
[-C--:B------:R-:W-:Y:S01]  /*19010*/  @!P0 MOV R15, R2.reuse ;  /* 0x00000002000f8202 */ /* 0x080fe20000000f00 */
[----:B------:R-:W-:Y:S01]  /*19020*/  @P0 STS [R185+0x5004], RZ ;  /* 0x005004ffb9000388 */ /* 0x000fe20000000800 */
[-C--:B------:R-:W-:Y:S02]  /*19030*/  @!P0 MOV R13, R2.reuse ;  /* 0x00000002000d8202 */ /* 0x080fe40000000f00 */
[-C--:B------:R-:W-:Y:S01]  /*19040*/  @!P0 MOV R11, R2.reuse ;  /* 0x00000002000b8202 */ /* 0x080fe20000000f00 */
[----:B------:R-:W-:Y:S01]  /*19050*/  @!PT LDS RZ, [RZ] ;  /* 0x00000000fffff984 */ /* 0x000fe20000000800 */
[----:B------:R-:W-:Y:S01]  /*19060*/  @!PT LDS RZ, [RZ] ;  /* 0x00000000fffff984 */ /* 0x000fe20000000800 */
[----:B------:R-:W-:Y:S01]  /*19070*/  @!PT LDS RZ, [RZ] ;  /* 0x00000000fffff984 */ /* 0x000fe20000000800 */
[----:B------:R1:W-:Y:S01]  /*19080*/  @!P0 LDGSTS.E.BYPASS.LTC128B.128 [R185+0x5000], [R186.64] ;  /* 0x05000000bab98fae */ /* 0x0003e2000b901d48 */
[----:B------:R-:W-:Y:S02]  /*19090*/  @!P0 MOV R6, c[0x0][0x1a4] ;  /* 0x0000690000068a02 */ /* 0x000fe40000000f00 */
[----:B------:R-:W-:Y:S01]  /*190a0*/  @!P0 MOV R5, c[0x0][0x1a4] ;  /* 0x0000690000058a02 */ /* 0x000fe20000000f00 */
[C---:B------:R-:W-:Y:S01]  /*190b0*/  @!P0 IMAD.WIDE.U32 R10, R244.reuse, 0xe0, R10 ;  /* 0x000000e0f40a8825 */ /* 0x040fe200078e000a */
[C---:B------:R-:W-:Y:S02]  /*190c0*/  @!P0 LEA.HI.X R6, R244.reuse, R2, R6, 0x6, P2 ;  /* 0x00000002f4068211 */ /* 0x040fe400010f3406 */
[C---:B------:R-:W-:Y:S01]  /*190d0*/  @!P0 LEA R20, P2, R3.reuse, R46, 0x1 ;  /* 0x0000002e03148211 */ /* 0x040fe200078408ff */
[----:B------:R-:W-:Y:S01]  /*190e0*/  @P0 STS.128 [R185+0x5800], RZ ;  /* 0x005800ffb9000388 */ /* 0x000fe20000000c00 */
[----:B------:R-:W-:Y:S02]  /*190f0*/  @!P0 LEA.HI.X R5, R244, R2, R5, 0x7, P1 ;  /* 0x00000002f4058211 */ /* 0x000fe400008f3c05 */
[C---:B------:R-:W-:Y:S02]  /*19100*/  @!P0 LEA R18, P1, R4.reuse, R46, 0x1 ;  /* 0x0000002e04128211 */ /* 0x040fe400078208ff */
[-C--:B------:R-:W-:Y:S02]  /*19110*/  @!P0 LEA.HI.X R21, R3, R45.reuse, R6, 0x1, P2 ;  /* 0x0000002d03158211 */ /* 0x080fe400010f0c06 */
[----:B------:R-:W-:Y:S02]  /*19120*/  @!P0 LEA.HI.X R19, R4, R45, R5, 0x1, P1 ;  /* 0x0000002d04138211 */ /* 0x000fe400008f0c05 */
[----:B------:R-:W-:Y:S02]  /*19130*/  @!P0 MOV R5, R2 ;  /* 0x0000000200058202 */ /* 0x000fe40000000f00 */
[-C--:B------:R-:W-:Y:S02]  /*19140*/  @!P0 MOV R4, R0.reuse ;  /* 0x0000000000048202 */ /* 0x080fe40000000f00 */
[----:B------:R-:W-:Y:S02]  /*19150*/  @!P0 MOV R6, c[0x0][0x1a4] ;  /* 0x0000690000068a02 */ /* 0x000fe40000000f00 */
[----:B------:R-:W-:Y:S01]  /*19160*/  @!P0 MOV R9, c[0x0][0x1a4] ;  /* 0x0000690000098a02 */ /* 0x000fe20000000f00 */
[----:B------:R-:W-:Y:S01]  /*19170*/  @!P0 IMAD.WIDE.U32 R4, R244, 0x60, R4 ;  /* 0x00000060f4048825 */ /* 0x000fe200078e0004 */
[-C--:B------:R-:W-:Y:S02]  /*19180*/  @!P0 MOV R14, R0.reuse ;  /* 0x00000000000e8202 */ /* 0x080fe40000000f00 */
[----:B------:R-:W-:Y:S01]  /*19190*/  @!P0 MOV R12, R0 ;  /* 0x00000000000c8202 */ /* 0x000fe20000000f00 */
[----:B------:R-:W-:Y:S01]  /*191a0*/  @!P0 IMAD R7, R6, 0xa0, RZ ;  /* 0x000000a006078824 */ /* 0x000fe200078e02ff */
[-C--:B------:R-:W-:Y:S01]  /*191b0*/  @!P0 LEA R16, P1, R4, R46.reuse, 0x1 ;  /* 0x0000002e04108211 */ /* 0x080fe200078208ff */
[----:B------:R-:W-:Y:S01]  /*191c0*/  @!P0 IMAD.WIDE.U32 R14, R244, 0xa0, R14 ;  /* 0x000000a0f40e8825 */ /* 0x000fe200078e000e */
[----:B------:R-:W-:Y:S02]  /*191d0*/  @!P0 IADD3 R0, P2, R0, UR7, RZ ;  /* 0x0000000700008c10 */ /* 0x000fe4000ff5e0ff */
[----:B------:R-:W-:Y:S01]  /*191e0*/  @!P0 MOV R3, c[0x0][0x1a4] ;  /* 0x0000690000038a02 */ /* 0x000fe20000000f00 */
[----:B------:R-:W-:Y:S01]  /*191f0*/  @!P0 IMAD.WIDE.U32 R12, R244, 0xc0, R12 ;  /* 0x000000c0f40c8825 */ /* 0x000fe200078e000c */
[----:B------:R-:W-:Y:S03]  /*19200*/  @!P0 IADD3 R7, R7, R15, RZ ;  /* 0x0000000f07078210 */ /* 0x000fe60007ffe0ff */
[----:B------:R-:W-:Y:S05]  /*19210*/  @!P0 IMAD R3, R3, 0x60, RZ ;  /* 0x0000006003038824 */ /* 0x000fea00078e02ff */
[----:B------:R-:W-:Y:S01]  /*19220*/  @!P0 IADD3 R6, R3, R5, RZ ;  /* 0x0000000503068210 */ /* 0x000fe20007ffe0ff */
[----:B------:R-:W-:Y:S01]  /*19230*/  @!P0 IMAD R3, R9, 0xe0, RZ ;  /* 0x000000e009038824 */ /* 0x000fe200078e02ff */
[----:B------:R-:W-:Y:S01]  /*19240*/  @!P0 IADD3.X R9, R2, UR5, RZ, P2, !PT ;  /* 0x0000000502098c10 */ /* 0x000fe200097fe4ff */
[----:B------:R-:W-:Y:S01]  /*19250*/  @!P0 IMAD R5, R8, 0xc0, RZ ;  /* 0x000000c008058824 */ /* 0x000fe200078e02ff */
[CC--:B------:R-:W-:Y:S02]  /*19260*/  @!P0 LEA R8, P4, R0.reuse, R46.reuse, 0x1 ;  /* 0x0000002e00088211 */ /* 0x0c0fe400078808ff */
[----:B------:R-:W-:Y:S02]  /*19270*/  @!P0 IADD3 R3, R3, R11, RZ ;  /* 0x0000000b03038210 */ /* 0x000fe40007ffe0ff */
[-C--:B------:R-:W-:Y:S02]  /*19280*/  @!P0 LEA.HI.X R9, R0, R45.reuse, R9, 0x1, P4 ;  /* 0x0000002d00098211 */ /* 0x080fe400020f0c09 */
[-C--:B------:R-:W-:Y:S02]  /*19290*/  @!P0 LEA.HI.X R17, R4, R45.reuse, R6, 0x1, P1 ;  /* 0x0000002d04118211 */ /* 0x080fe400008f0c06 */
[-C--:B------:R-:W-:Y:S01]  /*192a0*/  @!P0 LEA R6, P3, R14, R46.reuse, 0x1 ;  /* 0x0000002e0e068211 */ /* 0x080fe200078608ff */
[----:B------:R-:W-:Y:S01]  /*192b0*/  @!PT LDS RZ, [RZ] ;  /* 0x00000000fffff984 */ /* 0x000fe20000000800 */
[----:B------:R-:W-:Y:S01]  /*192c0*/  @!PT LDS RZ, [RZ] ;  /* 0x00000000fffff984 */ /* 0x000fe20000000800 */
[----:B------:R-:W-:Y:S01]  /*192d0*/  @!PT LDS RZ, [RZ] ;  /* 0x00000000fffff984 */ /* 0x000fe20000000800 */
[----:B------:R2:W-:Y:S01]  /*192e0*/  @!P0 LDGSTS.E.BYPASS.LTC128B.128 [R185+0x5800], [R8.64] ;  /* 0x0580000008b98fae */ /* 0x0005e2000b901d48 */
[-C--:B------:R-:W-:Y:S02]  /*192f0*/  @!P0 LEA R4, P2, R12, R46.reuse, 0x1 ;  /* 0x0000002e0c048211 */ /* 0x080fe400078408ff */
[----:B------:R-:W-:Y:S02]  /*19300*/  @!P0 LEA.HI.X R7, R14, R45, R7, 0x1, P3 ;  /* 0x0000002d0e078211 */ /* 0x000fe400018f0c07 */
[C---:B------:R-:W-:Y:S02]  /*19310*/  @!P0 LEA R2, P1, R10.reuse, R46, 0x1 ;  /* 0x0000002e0a028211 */ /* 0x040fe400078208ff */
[----:B------:R-:W-:Y:S01]  /*19320*/  @!P0 IADD3 R5, R5, R13, RZ ;  /* 0x0000000d05058210 */ /* 0x000fe20007ffe0ff */
[----:B------:R-:W-:Y:S01]  /*19330*/  @P0 STS.128 [R185+0x6000], RZ ;  /* 0x006000ffb9000388 */ /* 0x000fe20000000c00 */
[-C--:B------:R-:W-:Y:S02]  /*19340*/  @!P0 LEA.HI.X R3, R10, R45.reuse, R3, 0x1, P1 ;  /* 0x0000002d0a038211 */ /* 0x080fe400008f0c03 */
[----:B------:R-:W-:Y:S02]  /*19350*/  @!P0 LEA.HI.X R5, R12, R45, R5, 0x1, P2 ;  /* 0x0000002d0c058211 */ /* 0x000fe400010f0c05 */
[----:B------:R-:W-:Y:S03]  /*19360*/  ISETP.GE.AND P1, PT, R241, 0x2, PT ;  /* 0x00000002f100780c */ /* 0x000fe60003f26270 */
        /* <DEDUP_REMOVED lines=31> */
[----:B--2---:R-:W5:Y:S08]  /*19560*/  LDSM.16.M88.4 R8, [R164+0x1000] ;  /* 0x00100000a408783b */ /* 0x004f700000000200 */
[----:B----4-:R-:W2:Y:S08]  /*19570*/  LDSM.16.M88.4 R16, [R164+0x1400] ;  /* 0x00140000a410783b */ /* 0x010eb00000000200 */
        /* <DEDUP_REMOVED lines=14> */
[----:B------:R-:W-:Y:S08]  /*19660*/  LDSM.16.M88.4 R156, [R169] ;  /* 0x00000000a99c783b */ /* 0x000ff00000000200 */
[----:B------:R-:W1:Y:S01]  /*19670*/  LDSM.16.M88.4 R160, [R167] ;  /* 0x00000000a7a0783b */ /* 0x000e620000000200 */
[C---:B-----5:R-:W-:Y:S08]  /*19680*/  HMMA.16816.F32 R4, R128.reuse, R8, RZ ;  /* 0x000000088004723c */ /* 0x060ff000000018ff */
[C---:B------:R-:W-:Y:S08]  /*19690*/  HMMA.16816.F32 R8, R128.reuse, R10, RZ ;  /* 0x0000000a8008723c */ /* 0x040ff000000018ff */
[C---:B--2---:R-:W-:Y:S08]  /*196a0*/  HMMA.16816.F32 R12, R128.reuse, R16, RZ ;  /* 0x00000010800c723c */ /* 0x044ff000000018ff */
[C---:B------:R-:W-:Y:S08]  /*196b0*/  HMMA.16816.F32 R16, R128.reuse, R18, RZ ;  /* 0x000000128010723c */ /* 0x040ff000000018ff */
[C---:B---3--:R-:W-:Y:S08]  /*196c0*/  HMMA.16816.F32 R20, R128.reuse, R24, RZ ;  /* 0x000000188014723c */ /* 0x048ff000000018ff */
[C---:B------:R-:W-:Y:S08]  /*196d0*/  HMMA.16816.F32 R24, R128.reuse, R26, RZ ;  /* 0x0000001a8018723c */ /* 0x040ff000000018ff */
[C---:B----4-:R-:W-:Y:S08]  /*196e0*/  HMMA.16816.F32 R28, R128.reuse, R32, RZ ;  /* 0x00000020801c723c */ /* 0x050ff000000018ff */
        /* <DEDUP_REMOVED lines=25> */
[----:B------:R-:W1:Y:S07]  /*19880*/  LDSM.16.M88.4 R152, [R184] ;  /* 0x00000000b898783b */ /* 0x000e6e0000000200 */
        /* <DEDUP_REMOVED lines=19> */
[----:B------:R-:W-:Y:S02]  /*199c0*/  FMUL.FTZ R14, R14, c[0x0][0x2ec] ;  /* 0x0000bb000e0e7a20 */ /* 0x000fe40000410000 */
[----:B------:R-:W-:Y:S02]  /*199d0*/  FMUL.FTZ R15, R15, c[0x0][0x2ec] ;  /* 0x0000bb000f0f7a20 */ /* 0x000fe40000410000 */
[----:B------:R-:W-:Y:S01]  /*199e0*/  FMUL.FTZ R16, R16, c[0x0][0x2ec] ;  /* 0x0000bb0010107a20 */ /* 0x000fe20000410000 */
[----:B------:R-:W1:Y:S01]  /*199f0*/  MUFU.TANH R207, R8 ;  /* 0x0000000800cf7308 */ /* 0x000e620000002400 */
[----:B------:R-:W-:Y:S02]  /*19a00*/  FMUL.FTZ R17, R17, c[0x0][0x2ec] ;  /* 0x0000bb0011117a20 */ /* 0x000fe40000410000 */
[----:B------:R-:W-:Y:S02]  /*19a10*/  FMUL.FTZ R18, R18, c[0x0][0x2ec] ;  /* 0x0000bb0012127a20 */ /* 0x000fe40000410000 */
[----:B------:R-:W-:Y:S05]  /*19a20*/  FMUL.FTZ R19, R19, c[0x0][0x2ec] ;  /* 0x0000bb0013137a20 */ /* 0x000fea0000410000 */
[----:B------:R-:W1:Y:S01]  /*19a30*/  MUFU.TANH R206, R9 ;  /* 0x0000000900ce7308 */ /* 0x000e620000002400 */
[----:B----4-:R-:W4:Y:S09]  /*19a40*/  LDSM.16.M88.4 R4, [R183] ;  /* 0x00000000b704783b */ /* 0x010f320000000200 */
[----:B------:R-:W1:Y:S10]  /*19a50*/  MUFU.TANH R205, R10 ;  /* 0x0000000a00cd7308 */ /* 0x000e740000002400 */
[----:B------:R5:W1:Y:S10]  /*19a60*/  MUFU.TANH R204, R11 ;  /* 0x0000000b00cc7308 */ /* 0x000a740000002400 */
[----:B------:R-:W1:Y:S10]  /*19a70*/  MUFU.TANH R203, R12 ;  /* 0x0000000c00cb7308 */ /* 0x000e740000002400 */
[----:B------:R-:W1:Y:S01]  /*19a80*/  MUFU.TANH R200, R13 ;  /* 0x0000000d00c87308 */ /* 0x000e620000002400 */
[----:B-----5:R-:W5:Y:S01]  /*19a90*/  LDSM.16.M88.4 R8, [R182] ;  /* 0x00000000b608783b */ /* 0x020f620000000200 */
[C---:B----4-:R-:W-:Y:S08]  /*19aa0*/  HMMA.16816.F32 R20, R156.reuse, R4, R20 ;  /* 0x000000049c14723c */ /* 0x050ff00000001814 */
[----:B------:R-:W4:Y:S01]  /*19ab0*/  MUFU.TANH R199, R14 ;  /* 0x0000000e00c77308 */ /* 0x000f220000002400 */
[C---:B------:R-:W-:Y:S01]  /*19ac0*/  HMMA.16816.F32 R24, R156.reuse, R6, R24 ;  /* 0x000000069c18723c */ /* 0x040fe20000001818 */
[----:B------:R-:W1:Y:S08]  /*19ad0*/  LDSM.16.M88.4 R4, [R181] ;  /* 0x00000000b504783b */ /* 0x000e700000000200 */
[----:B------:R-:W1:Y:S06]  /*19ae0*/  MUFU.TANH R198, R15 ;  /* 0x0000000f00c67308 */ /* 0x000e6c0000002400 */
[----:B------:R-:W-:Y:S04]  /*19af0*/  FMUL.FTZ R21, R21, c[0x0][0x2ec] ;  /* 0x0000bb0015157a20 */ /* 0x000fe80000410000 */
[----:B------:R-:W1:Y:S01]  /*19b00*/  MUFU.TANH R197, R16 ;  /* 0x0000001000c57308 */ /* 0x000e620000002400 */
[----:B------:R-:W-:Y:S02]  /*19b10*/  FMUL.FTZ R22, R22, c[0x0][0x2ec] ;  /* 0x0000bb0016167a20 */ /* 0x000fe40000410000 */
[----:B------:R-:W-:Y:S02]  /*19b20*/  FMUL.FTZ R20, R20, c[0x0][0x2ec] ;  /* 0x0000bb0014147a20 */ /* 0x000fe40000410000 */
[----:B------:R-:W-:Y:S02]  /*19b30*/  FMUL.FTZ R23, R23, c[0x0][0x2ec] ;  /* 0x0000bb0017177a20 */ /* 0x000fe40000410000 */
[----:B------:R-:W-:Y:S02]  /*19b40*/  FMUL.FTZ R24, R24, c[0x0][0x2ec] ;  /* 0x0000bb0018187a20 */ /* 0x000fe40000410000 */
[----:B------:R-:W-:Y:S01]  /*19b50*/  FMUL.FTZ R25, R25, c[0x0][0x2ec] ;  /* 0x0000bb0019197a20 */ /* 0x000fe20000410000 */
[----:B------:R-:W2:Y:S01]  /*19b60*/  MUFU.TANH R192, R21 ;  /* 0x0000001500c07308 */ /* 0x000ea20000002400 */
[----:B------:R-:W-:Y:S02]  /*19b70*/  FMUL.FTZ R26, R26, c[0x0][0x2ec] ;  /* 0x0000bb001a1a7a20 */ /* 0x000fe40000410000 */
[----:B------:R-:W-:Y:S01]  /*19b80*/  FMUL.FTZ R27, R27, c[0x0][0x2ec] ;  /* 0x0000bb001b1b7a20 */ /* 0x000fe20000410000 */
[C---:B-----5:R-:W-:Y:S06]  /*19b90*/  HMMA.16816.F32 R28, R156.reuse, R8, R28 ;  /* 0x000000089c1c723c */ /* 0x060fec000000181c */
[----:B------:R-:W2:Y:S02]  /*19ba0*/  MUFU.TANH R196, R17 ;  /* 0x0000001100c47308 */ /* 0x000ea40000002400 */
[C---:B------:R-:W-:Y:S01]  /*19bb0*/  HMMA.16816.F32 R32, R156.reuse, R10, R32 ;  /* 0x0000000a9c20723c */ /* 0x040fe20000001820 */
[----:B------:R-:W5:Y:S07]  /*19bc0*/  LDSM.16.M88.4 R8, [R180] ;  /* 0x00000000b408783b */ /* 0x000f6e0000000200 */
[----:B------:R-:W2:Y:S01]  /*19bd0*/  MUFU.TANH R195, R18 ;  /* 0x0000001200c37308 */ /* 0x000ea20000002400 */
[C---:B-1----:R-:W-:Y:S07]  /*19be0*/  HMMA.16816.F32 R36, R156.reuse, R4, R36 ;  /* 0x000000049c24723c */ /* 0x042fee0000001824 */
[----:B------:R-:W-:Y:S01]  /*19bf0*/  FMUL.FTZ R28, R28, c[0x0][0x2ec] ;  /* 0x0000bb001c1c7a20 */ /* 0x000fe20000410000 */
[C---:B------:R-:W-:Y:S01]  /*19c00*/  HMMA.16816.F32 R40, R156.reuse, R6, R40 ;  /* 0x000000069c28723c */ /* 0x040fe20000001828 */
[----:B------:R-:W1:Y:S01]  /*19c10*/  MUFU.TANH R194, R19 ;  /* 0x0000001300c27308 */ /* 0x000e620000002400 */
[----:B------:R-:W1:Y:S02]  /*19c20*/  LDSM.16.M88.4 R4, [R179] ;  /* 0x00000000b304783b */ /* 0x000e640000000200 */
[----:B------:R-:W-:Y:S02]  /*19c30*/  FMUL.FTZ R29, R29, c[0x0][0x2ec] ;  /* 0x0000bb001d1d7a20 */ /* 0x000fe40000410000 */
[----:B------:R-:W-:Y:S02]  /*19c40*/  FMUL.FTZ R30, R30, c[0x0][0x2ec] ;  /* 0x0000bb001e1e7a20 */ /* 0x000fe40000410000 */
[----:B------:R-:W-:Y:S03]  /*19c50*/  FMUL.FTZ R31, R31, c[0x0][0x2ec] ;  /* 0x0000bb001f1f7a20 */ /* 0x000fe60000410000 */
[----:B------:R-:W1:Y:S01]  /*19c60*/  MUFU.TANH R154, R28 ;  /* 0x0000001c009a7308 */ /* 0x000e620000002400 */
[----:B------:R-:W-:Y:S02]  /*19c70*/  FMUL.FTZ R32, R32, c[0x0][0x2ec] ;  /* 0x0000bb0020207a20 */ /* 0x000fe40000410000 */
[----:B------:R-:W-:Y:S02]  /*19c80*/  FMUL.FTZ R33, R33, c[0x0][0x2ec] ;  /* 0x0000bb0021217a20 */ /* 0x000fe40000410000 */
[----:B------:R-:W-:Y:S02]  /*19c90*/  FMUL.FTZ R34, R34, c[0x0][0x2ec] ;  /* 0x0000bb0022227a20 */ /* 0x000fe40000410000 */
[----:B------:R-:W-:Y:S02]  /*19ca0*/  FMUL.FTZ R35, R35, c[0x0][0x2ec] ;  /* 0x0000bb0023237a20 */ /* 0x000fe40000410000 */
[----:B------:R-:W-:Y:S01]  /*19cb0*/  FMUL.FTZ R36, R36, c[0x0][0x2ec] ;  /* 0x0000bb0024247a20 */ /* 0x000fe20000410000 */
[----:B------:R-:W2:Y:S01]  /*19cc0*/  MUFU.TANH R153, R29 ;  /* 0x0000001d00997308 */ /* 0x000ea20000002400 */
[----:B------:R-:W-:Y:S01]  /*19cd0*/  FMUL.FTZ R37, R37, c[0x0][0x2ec] ;  /* 0x0000bb0025257a20 */ /* 0x000fe20000410000 */
[C---:B-----5:R-:W-:Y:S03]  /*19ce0*/  HMMA.16816.F32 R44, R156.reuse, R8, R44 ;  /* 0x000000089c2c723c */ /* 0x060fe6000000182c */
[----:B------:R-:W-:Y:S02]  /*19cf0*/  FMUL.FTZ R38, R38, c[0x0][0x2ec] ;  /* 0x0000bb0026267a20 */ /* 0x000fe40000410000 */
[----:B------:R-:W-:Y:S03]  /*19d00*/  FMUL.FTZ R39, R39, c[0x0][0x2ec] ;  /* 0x0000bb0027277a20 */ /* 0x000fe60000410000 */
[----:B------:R-:W2:Y:S01]  /*19d10*/  MUFU.TANH R193, R20 ;  /* 0x0000001400c17308 */ /* 0x000ea20000002400 */
[C---:B------:R-:W-:Y:S01]  /*19d20*/  HMMA.16816.F32 R48, R156.reuse, R10, R48 ;  /* 0x0000000a9c30723c */ /* 0x040fe20000001830 */
[----:B------:R-:W5:Y:S02]  /*19d30*/  LDSM.16.M88.4 R8, [R178] ;  /* 0x00000000b208783b */ /* 0x000f640000000200 */
[----:B------:R-:W-:Y:S02]  /*19d40*/  FMUL.FTZ R40, R40, c[0x0][0x2ec] ;  /* 0x0000bb0028287a20 */ /* 0x000fe40000410000 */
[----:B------:R-:W-:Y:S02]  /*19d50*/  FMUL.FTZ R41, R41, c[0x0][0x2ec] ;  /* 0x0000bb0029297a20 */ /* 0x000fe40000410000 */
[----:B------:R-:W-:Y:S02]  /*19d60*/  FMUL.FTZ R42, R42, c[0x0][0x2ec] ;  /* 0x0000bb002a2a7a20 */ /* 0x000fe40000410000 */
[----:B------:R-:W2:Y:S01]  /*19d70*/  MUFU.TANH R191, R22 ;  /* 0x0000001600bf7308 */ /* 0x000ea20000002400 */
[C---:B-1----:R-:W-:Y:S03]  /*19d80*/  HMMA.16816.F32 R52, R156.reuse, R4, R52 ;  /* 0x000000049c34723c */ /* 0x042fe60000001834 */
[----:B------:R-:W-:Y:S02]  /*19d90*/  FMUL.FTZ R43, R43, c[0x0][0x2ec] ;  /* 0x0000bb002b2b7a20 */ /* 0x000fe40000410000 */
[----:B------:R-:W-:Y:S03]  /*19da0*/  FMUL.FTZ R45, R45, c[0x0][0x2ec] ;  /* 0x0000bb002d2d7a20 */ /* 0x000fe60000410000 */
[C---:B------:R-:W-:Y:S01]  /*19db0*/  HMMA.16816.F32 R56, R156.reuse, R6, R56 ;  /* 0x000000069c38723c */ /* 0x040fe20000001838 */
[----:B------:R-:W1:Y:S01]  /*19dc0*/  MUFU.TANH R163, R23 ;  /* 0x0000001700a37308 */ /* 0x000e620000002400 */
[----:B------:R-:W1:Y:S02]  /*19dd0*/  LDSM.16.M88.4 R4, [R177] ;  /* 0x00000000b104783b */ /* 0x000e640000000200 */
[----:B------:R-:W-:Y:S02]  /*19de0*/  FMUL.FTZ R46, R46, c[0x0][0x2ec] ;  /* 0x0000bb002e2e7a20 */ /* 0x000fe40000410000 */
[----:B------:R-:W-:Y:S02]  /*19df0*/  FMUL.FTZ R47, R47, c[0x0][0x2ec] ;  /* 0x0000bb002f2f7a20 */ /* 0x000fe40000410000 */
[----:B------:R-:W-:Y:S03]  /*19e00*/  FMUL.FTZ R48, R48, c[0x0][0x2ec] ;  /* 0x0000bb0030307a20 */ /* 0x000fe60000410000 */
[----:B------:R2:W1:Y:S01]  /*19e10*/  MUFU.TANH R29, R45 ;  /* 0x0000002d001d7308 */ /* 0x0004620000002400 */
[----:B------:R-:W-:Y:S02]  /*19e20*/  FMUL.FTZ R49, R49, c[0x0][0x2ec] ;  /* 0x0000bb0031317a20 */ /* 0x000fe40000410000 */
[----:B------:R-:W-:Y:S02]  /*19e30*/  FMUL.FTZ R50, R50, c[0x0][0x2ec] ;  /* 0x0000bb0032327a20 */ /* 0x000fe40000410000 */
[----:B------:R-:W-:Y:S02]  /*19e40*/  FMUL.FTZ R51, R51, c[0x0][0x2ec] ;  /* 0x0000bb0033337a20 */ /* 0x000fe40000410000 */
[----:B------:R-:W-:Y:S02]  /*19e50*/  FMUL.FTZ R52, R52, c[0x0][0x2ec] ;  /* 0x0000bb0034347a20 */ /* 0x000fe40000410000 */
[----:B------:R-:W-:Y:S01]  /*19e60*/  FMUL.FTZ R53, R53, c[0x0][0x2ec] ;  /* 0x0000bb0035357a20 */ /* 0x000fe20000410000 */
[----:B------:R3:W3:Y:S01]  /*19e70*/  MUFU.TANH R28, R46 ;  /* 0x0000002e001c7308 */ /* 0x0006e20000002400 */
[----:B------:R-:W-:Y:S01]  /*19e80*/  FMUL.FTZ R54, R54, c[0x0][0x2ec] ;  /* 0x0000bb0036367a20 */ /* 0x000fe20000410000 */
[C---:B-----5:R-:W-:Y:S03]  /*19e90*/  HMMA.16816.F32 R60, R156.reuse, R8, R60 ;  /* 0x000000089c3c723c */ /* 0x060fe6000000183c */
[----:B------:R-:W-:Y:S02]  /*19ea0*/  FMUL.FTZ R55, R55, c[0x0][0x2ec] ;  /* 0x0000bb0037377a20 */ /* 0x000fe40000410000 */
[----:B------:R-:W-:Y:S02]  /*19eb0*/  FMUL.FTZ R56, R56, c[0x0][0x2ec] ;  /* 0x0000bb0038387a20 */ /* 0x000fe40000410000 */
[----:B------:R-:W-:Y:S01]  /*19ec0*/  FMUL.FTZ R57, R57, c[0x0][0x2ec] ;  /* 0x0000bb0039397a20 */ /* 0x000fe20000410000 */
[----:B------:R4:W4:Y:S01]  /*19ed0*/  MUFU.TANH R162, R24 ;  /* 0x0000001800a27308 */ /* 0x0009220000002400 */
[C---:B------:R-:W-:Y:S01]  /*19ee0*/  HMMA.16816.F32 R64, R156.reuse, R10, R64 ;  /* 0x0000000a9c40723c */ /* 0x040fe20000001840 */
[----:B------:R-:W5:Y:S02]  /*19ef0*/  LDSM.16.M88.4 R8, [R176] ;  /* 0x00000000b008783b */ /* 0x000f640000000200 */
[----:B------:R-:W-:Y:S01]  /*19f00*/  FMUL.FTZ R58, R58, c[0x0][0x2ec] ;  /* 0x0000bb003a3a7a20 */ /* 0x000fe20000410000 */
[----:B--2---:R-:W-:Y:S01]  /*19f10*/  MOV R45, R187 ;  /* 0x000000bb002d7202 */ /* 0x004fe20000000f00 */
[----:B------:R-:W-:Y:S02]  /*19f20*/  FMUL.FTZ R59, R59, c[0x0][0x2ec] ;  /* 0x0000bb003b3b7a20 */ /* 0x000fe40000410000 */
[----:B------:R-:W-:Y:S02]  /*19f30*/  FMUL.FTZ R44, R44, c[0x0][0x2ec] ;  /* 0x0000bb002c2c7a20 */ /* 0x000fe40000410000 */
[----:B------:R2:W2:Y:S01]  /*19f40*/  MUFU.TANH R161, R25 ;  /* 0x0000001900a17308 */ /* 0x0004a20000002400 */
[C---:B-1----:R-:W-:Y:S03]  /*19f50*/  HMMA.16816.F32 R68, R156.reuse, R4, R68 ;  /* 0x000000049c44723c */ /* 0x042fe60000001844 */
[----:B---3--:R-:W-:Y:S02]  /*19f60*/  MOV R46, R186 ;  /* 0x000000ba002e7202 */ /* 0x008fe40000000f00 */
[----:B------:R-:W-:Y:S02]  /*19f70*/  FMUL.FTZ R60, R60, c[0x0][0x2ec] ;  /* 0x0000bb003c3c7a20 */ /* 0x000fe40000410000 */
[----:B------:R-:W-:Y:S01]  /*19f80*/  FMUL.FTZ R61, R61, c[0x0][0x2ec] ;  /* 0x0000bb003d3d7a20 */ /* 0x000fe20000410000 */
[C---:B------:R-:W-:Y:S01]  /*19f90*/  HMMA.16816.F32 R72, R156.reuse, R6, R72 ;  /* 0x000000069c48723c */ /* 0x040fe20000001848 */
[----:B------:R1:W3:Y:S01]  /*19fa0*/  MUFU.TANH R160, R26 ;  /* 0x0000001a00a07308 */ /* 0x0002e20000002400 */
        /* <DEDUP_REMOVED lines=10> */
[----:B------:R2:W2:Y:S01]  /*1a050*/  MUFU.TANH R152, R30 ;  /* 0x0000001e00987308 */ /* 0x0004a20000002400 */
[----:B------:R-:W-:Y:S01]  /*1a060*/  FMUL.FTZ R70, R70, c[0x0][0x2ec] ;  /* 0x0000bb0046467a20 */ /* 0x000fe20000410000 */
[C---:B-----5:R-:W-:Y:S03]  /*1a070*/  HMMA.16816.F32 R76, R156.reuse, R8, R76 ;  /* 0x000000089c4c723c */ /* 0x060fe6000000184c */
[----:B------:R-:W-:Y:S02]  /*1a080*/  FMUL.FTZ R71, R71, c[0x0][0x2ec] ;  /* 0x0000bb0047477a20 */ /* 0x000fe40000410000 */
[----:B------:R-:W-:Y:S02]  /*1a090*/  FMUL.FTZ R72, R72, c[0x0][0x2ec] ;  /* 0x0000bb0048487a20 */ /* 0x000fe40000410000 */
[----:B------:R-:W-:Y:S01]  /*1a0a0*/  FMUL.FTZ R73, R73, c[0x0][0x2ec] ;  /* 0x0000bb0049497a20 */ /* 0x000fe20000410000 */
[----:B------:R-:W2:Y:S01]  /*1a0b0*/  MUFU.TANH R31, R31 ;  /* 0x0000001f001f7308 */ /* 0x000ea20000002400 */
[C---:B------:R-:W-:Y:S01]  /*1a0c0*/  HMMA.16816.F32 R80, R156.reuse, R10, R80 ;  /* 0x0000000a9c50723c */ /* 0x040fe20000001850 */
[----:B------:R-:W5:Y:S02]  /*1a0d0*/  LDSM.16.M88.4 R8, [R174] ;  /* 0x00000000ae08783b */ /* 0x000f640000000200 */
[----:B------:R-:W-:Y:S02]  /*1a0e0*/  FMUL.FTZ R74, R74, c[0x0][0x2ec] ;  /* 0x0000bb004a4a7a20 */ /* 0x000fe40000410000 */
[----:B------:R-:W-:Y:S04]  /*1a0f0*/  FMUL.FTZ R75, R75, c[0x0][0x2ec] ;  /* 0x0000bb004b4b7a20 */ /* 0x000fe80000410000 */
[----:B------:R-:W2:Y:S01]  /*1a100*/  MUFU.TANH R32, R32 ;  /* 0x0000002000207308 */ /* 0x000ea20000002400 */
[C---:B-1----:R-:W-:Y:S05]  /*1a110*/  HMMA.16816.F32 R84, R156.reuse, R4, R84 ;  /* 0x000000049c54723c */ /* 0x042fea0000001854 */
[----:B------:R-:W-:Y:S02]  /*1a120*/  FMUL.FTZ R76, R76, c[0x0][0x2ec] ;  /* 0x0000bb004c4c7a20 */ /* 0x000fe40000410000 */
        /* <DEDUP_REMOVED lines=48> */
[----:B------:R-:W5:Y:S01]  /*1a430*/  LDSM.16.M88.4 R8, [R170] ;  /* 0x00000000aa08783b */ /* 0x000f620000000200 */
[----:B------:R-:W-:Y:S04]  /*1a440*/  DEPBAR.LE SB0, 0x0 ;  /* 0x000080000000791a */ /* 0x000fe80000000000 */
[----:B------:R-:W-:Y:S02]  /*1a450*/  FMUL.FTZ R106, R106, c[0x0][0x2ec] ;  /* 0x0000bb006a6a7a20 */ /* 0x000fe40000410000 */
[----:B------:R-:W-:Y:S01]  /*1a460*/  FMUL.FTZ R107, R107, c[0x0][0x2ec] ;  /* 0x0000bb006b6b7a20 */ /* 0x000fe20000410000 */
[----:B------:R-:W2:Y:S01]  /*1a470*/  MUFU.TANH R42, R42 ;  /* 0x0000002a002a7308 */ /* 0x000ea20000002400 */
[----:B------:R-:W-:Y:S01]  /*1a480*/  BAR.SYNC.DEFER_BLOCKING 0x0 ;  /* 0x0000000000007b1d */ /* 0x000fe20000010000 */
[C---:B-1----:R-:W-:Y:S05]  /*1a490*/  HMMA.16816.F32 R116, R156.reuse, R4, R116 ;  /* 0x000000049c74723c */ /* 0x042fea0000001874 */
[----:B------:R-:W-:Y:S02]  /*1a4a0*/  FMUL.FTZ R108, R108, c[0x0][0x2ec] ;  /* 0x0000bb006c6c7a20 */ /* 0x000fe40000410000 */
[----:B------:R-:W-:Y:S01]  /*1a4b0*/  FMUL.FTZ R109, R109, c[0x0][0x2ec] ;  /* 0x0000bb006d6d7a20 */ /* 0x000fe20000410000 */
[----:B------:R-:W1:Y:S01]  /*1a4c0*/  MUFU.TANH R43, R43 ;  /* 0x0000002b002b7308 */ /* 0x000e620000002400 */
[C---:B------:R-:W-:Y:S03]  /*1a4d0*/  HMMA.16816.F32 R120, R156.reuse, R6, R120 ;  /* 0x000000069c78723c */ /* 0x040fe60000001878 */
[----:B------:R-:W-:Y:S02]  /*1a4e0*/  FMUL.FTZ R110, R110, c[0x0][0x2ec] ;  /* 0x0000bb006e6e7a20 */ /* 0x000fe40000410000 */
[----:B------:R-:W-:Y:S02]  /*1a4f0*/  FMUL.FTZ R111, R111, c[0x0][0x2ec] ;  /* 0x0000bb006f6f7a20 */ /* 0x000fe40000410000 */
[----:B------:R-:W-:Y:S02]  /*1a500*/  FMUL.FTZ R112, R112, c[0x0][0x2ec] ;  /* 0x0000bb0070707a20 */ /* 0x000fe40000410000 */
[----:B------:R1:W1:Y:S03]  /*1a510*/  MUFU.TANH R30, R44 ;  /* 0x0000002c001e7308 */ /* 0x0002660000002400 */
        /* <DEDUP_REMOVED lines=10> */
[----:B------:R-:W1:Y:S01]  /*1a5c0*/  MUFU.TANH R48, R48 ;  /* 0x0000003000307308 */ /* 0x000e620000002400 */
[----:B------:R-:W-:Y:S03]  /*1a5d0*/  HMMA.16816.F32 R128, R156, R10, R128 ;  /* 0x0000000a9c80723c */ /* 0x000fe60000001880 */
[----:B------:R-:W-:Y:S02]  /*1a5e0*/  FMUL.FTZ R121, R121, c[0x0][0x2ec] ;  /* 0x0000bb0079797a20 */ /* 0x000fe40000410000 */
[----:B------:R-:W-:Y:S02]  /*1a5f0*/  FMUL.FTZ R122, R122, c[0x0][0x2ec] ;  /* 0x0000bb007a7a7a20 */ /* 0x000fe40000410000 */
[----:B------:R-:W-:Y:S02]  /*1a600*/  FMUL.FTZ R123, R123, c[0x0][0x2ec] ;  /* 0x0000bb007b7b7a20 */ /* 0x000fe40000410000 */
[----:B------:R-:W1:Y:S06]  /*1a610*/  MUFU.TANH R49, R49 ;  /* 0x0000003100317308 */ /* 0x000e6c0000002400 */
[----:B------:R-:W-:Y:S02]  /*1a620*/  FMUL.FTZ R124, R124, c[0x0][0x2ec] ;  /* 0x0000bb007c7c7a20 */ /* 0x000fe40000410000 */
[----:B------:R-:W-:Y:S02]  /*1a630*/  FMUL.FTZ R125, R125, c[0x0][0x2ec] ;  /* 0x0000bb007d7d7a20 */ /* 0x000fe40000410000 */
[----:B------:R-:W1:Y:S01]  /*1a640*/  MUFU.TANH R50, R50 ;  /* 0x0000003200327308 */ /* 0x000e620000002400 */
[----:B------:R-:W-:Y:S02]  /*1a650*/  FMUL.FTZ R126, R126, c[0x0][0x2ec] ;  /* 0x0000bb007e7e7a20 */ /* 0x000fe40000410000 */
[----:B------:R-:W-:Y:S02]  /*1a660*/  FMUL.FTZ R127, R127, c[0x0][0x2ec] ;  /* 0x0000bb007f7f7a20 */ /* 0x000fe40000410000 */
[----:B------:R-:W-:Y:S02]  /*1a670*/  FMUL.FTZ R128, R128, c[0x0][0x2ec] ;  /* 0x0000bb0080807a20 */ /* 0x000fe40000410000 */
[----:B------:R-:W-:Y:S02]  /*1a680*/  FMUL.FTZ R129, R129, c[0x0][0x2ec] ;  /* 0x0000bb0081817a20 */ /* 0x000fe40000410000 */
[----:B------:R-:W-:Y:S01]  /*1a690*/  FMUL.FTZ R21, R130, c[0x0][0x2ec] ;  /* 0x0000bb0082157a20 */ /* 0x000fe20000410000 */
[----:B------:R-:W1:Y:S01]  /*1a6a0*/  MUFU.TANH R51, R51 ;  /* 0x0000003300337308 */ /* 0x000e620000002400 */
[----:B------:R-:W-:Y:S09]  /*1a6b0*/  FMUL.FTZ R0, R131, c[0x0][0x2ec] ;  /* 0x0000bb0083007a20 */ /* 0x000ff20000410000 */
        /* <DEDUP_REMOVED lines=79> */
[----:B------:R1:W1:Y:S01]  /*1abb0*/  MUFU.TANH R22, R0 ;  /* 0x0000000000167308 */ /* 0x0002620000002400 */
[----:B------:R-:W-:-:S05]  /*1abc0*/  @!P1 BRA `(.L_x_1078) ;  /* 0x00000a1000009947 */ /* 0x000fca0003800000 */
[----:B--234-:R-:W-:Y:S05]  /*1abd0*/  IMAD.MOV.U32 R16, RZ, RZ, c[0x0][0x198] ;  /* 0x00006600ff107624 */ /* 0x01cfea00078e00ff */
[----:B-1----:R-:W-:Y:S04]  /*1abe0*/  LEA R0, -R16, RZ, 0x8 ;  /* 0x000000ff10007211 */ /* 0x002fe800078e41ff */
[----:B------:R-:W-:Y:S01]  /*1abf0*/  SHF.R.S32.HI R2, RZ, 0x1f, R0 ;  /* 0x0000001fff027819 */ /* 0x000fe20000011400 */
[----:B------:R-:W-:-:S05]  /*1ac00*/  @!P6 BRA `(.L_x_1079) ;  /* 0x000003d00000e947 */ /* 0x000fca0003800000 */
        /* <DEDUP_REMOVED lines=13> */
[--C-:B-1----:R-:W-:Y:S04]  /*1ace0*/  IMAD.MOV R2, RZ, RZ, -R3.reuse ;  /* 0x000000ffff027224 */ /* 0x102fe800078e0a03 */
[----:B------:R-:W-:Y:S02]  /*1acf0*/  IMAD R0, R2, R9, RZ ;  /* 0x0000000902007224 */ /* 0x000fe400078e02ff */
[----:B------:R-:W-:Y:S04]  /*1ad00*/  IMAD.MOV.U32 R2, RZ, RZ, RZ ;  /* 0x000000ffff027224 */ /* 0x000fe800078e00ff */
        /* <DEDUP_REMOVED lines=29> */
[----:B------:R1:W2:Y:S04]  /*1aee0*/  LDG.E R7, [R4.64] ;  /* 0x0000000804077981 */ /* 0x0002a8000c1e1900 */
[----:B-1----:R1:W2:Y:S02]  /*1aef0*/  LDG.E R5, [R2.64] ;  /* 0x0000000802057981 */ /* 0x0022a4000c1e1900 */
[----:B-1----:R-:W-:Y:S04]  /*1af00*/  IMAD.MOV.U32 R2, RZ, RZ, c[0x0][0x2d0] ;  /* 0x0000b400ff027624 */ /* 0x002fe800078e00ff */
[----:B------:R-:W-:Y:S05]  /*1af10*/  IMAD R0, R0, R2, -0x100 ;  /* 0xffffff0000007424 */ /* 0x000fea00078e0202 */
[----:B------:R-:W-:Y:S05]  /*1af20*/  SHF.R.S32.HI R2, RZ, 0x1f, R0 ;  /* 0x0000001fff027819 */ /* 0x000fea0000011400 */
[----:B------:R-:W-:Y:S02]  /*1af30*/  IMAD R4, R2, c[0x0][0x198], RZ ;  /* 0x0000660002047a24 */ /* 0x000fe400078e02ff */
[C---:B------:R-:W-:Y:S04]  /*1af40*/  IMAD.WIDE.U32 R2, R0.reuse, c[0x0][0x198], RZ ;  /* 0x0000660000027a25 */ /* 0x040fe800078e00ff */
[----:B------:R-:W-:Y:S04]  /*1af50*/  IMAD R0, R0, c[0x0][0x19c], R4 ;  /* 0x0000670000007a24 */ /* 0x000fe800078e0204 */
[----:B------:R-:W-:Y:S02]  /*1af60*/  IMAD.IADD R3, R3, 0x1, R0 ;  /* 0x0000000103037824 */ /* 0x000fe400078e0200 */
[----:B--2---:R-:W-:Y:S05]  /*1af70*/  IMAD.IADD R7, R7, 0x1, -R5 ;  /* 0x0000000107077824 */ /* 0x004fea00078e0a05 */
[----:B------:R-:W-:Y:S05]  /*1af80*/  SHF.R.S32.HI R4, RZ, 0x1f, R7 ;  /* 0x0000001fff047819 */ /* 0x000fea0000011407 */
[----:B------:R-:W-:Y:S02]  /*1af90*/  IMAD R0, R4, c[0x0][0x180], RZ ;  /* 0x0000600004007a24 */ /* 0x000fe400078e02ff */
[C---:B------:R-:W-:Y:S04]  /*1afa0*/  IMAD.WIDE.U32 R4, R7.reuse, c[0x0][0x180], R2 ;  /* 0x0000600007047a25 */ /* 0x040fe800078e0002 */
[----:B------:R-:W-:Y:S02]  /*1afb0*/  IMAD R2, R7, c[0x0][0x184], R0 ;  /* 0x0000610007027a24 */ /* 0x000fe400078e0200 */
[----:B------:R-:W-:Y:S02]  /*1afc0*/  IMAD.MOV.U32 R0, RZ, RZ, R4 ;  /* 0x000000ffff007224 */ /* 0x000fe400078e0004 */
[----:B------:R-:W-:Y:S02]  /*1afd0*/  IMAD.IADD R2, R5, 0x1, R2 ;  /* 0x0000000105027824 */ /* 0x000fe400078e0202 */
.L_x_1079:
[----:B------:R1:W-:Y:S01]  /*1afe0*/  @P0 STS [R185+0x1000], RZ ;  /* 0x001000ffb9000388 */ /* 0x0003e20000000800 */
[----:B------:R-:W-:Y:S01]  /*1aff0*/  @!P0 IMAD.MOV.U32 R14, RZ, RZ, c[0x0][0x19c] ;  /* 0x00006700ff0e8624 */ /* 0x000fe200078e00ff */
[CC--:B------:R-:W-:Y:S01]  /*1b000*/  @!P0 LEA R3, P2, R16.reuse, R0.reuse, 0x6 ;  /* 0x0000000010038211 */ /* 0x0c0fe200078430ff */
[----:B------:R-:W-:Y:S01]  /*1b010*/  @!P0 IMAD.MOV.U32 R5, RZ, RZ, R2 ;  /* 0x000000ffff058224 */ /* 0x000fe200078e0002 */
[----:B------:R1:W-:Y:S01]  /*1b020*/  @P0 STS [R185+0x1004], RZ ;  /* 0x001004ffb9000388 */ /* 0x0003e20000000800 */
[----:B------:R-:W-:Y:S01]  /*1b030*/  @!P0 IMAD.MOV.U32 R13, RZ, RZ, c[0x0][0x19c] ;  /* 0x00006700ff0d8624 */ /* 0x000fe200078e00ff */
[C---:B------:R-:W-:Y:S01]  /*1b040*/  @!P0 LEA R12, P1, R16.reuse, R0, 0x7 ;  /* 0x00000000100c8211 */ /* 0x040fe200078238ff */
[----:B------:R-:W-:Y:S01]  /*1b050*/  @!P0 IMAD.MOV.U32 R15, RZ, RZ, c[0x0][0x19c] ;  /* 0x00006700ff0f8624 */ /* 0x000fe200078e00ff */
[----:B------:R1:W-:Y:S01]  /*1b060*/  @P0 STS.64 [R185+0x1008], RZ ;  /* 0x001008ffb9000388 */ /* 0x0003e20000000a00 */
[----:B------:R-:W-:Y:S01]  /*1b070*/  @!P0 IMAD.MOV.U32 R4, RZ, RZ, R0 ;  /* 0x000000ffff048224 */ /* 0x000fe200078e0000 */
[CC--:B------:R-:W-:Y:S01]  /*1b080*/  @!P0 LEA.HI.X R14, R16.reuse, R2.reuse, R14, 0x6, P2 ;  /* 0x00000002100e8211 */ /* 0x0c0fe200010f340e */
[----:B------:R-:W-:Y:S01]  /*1b090*/  @!P0 IMAD R15, R15, 0x60, RZ ;  /* 0x000000600f0f8824 */ /* 0x000fe200078e02ff */
[CC--:B------:R-:W-:Y:S01]  /*1b0a0*/  @!P0 LEA R26, P2, R3.reuse, R189.reuse, 0x1 ;  /* 0x000000bd031a8211 */ /* 0x0c0fe200078408ff */
[C---:B------:R-:W-:Y:S01]  /*1b0b0*/  @!P0 IMAD.WIDE.U32 R4, R16.reuse, 0x60, R4 ;  /* 0x0000006010048825 */ /* 0x040fe200078e0004 */
[----:B------:R-:W-:Y:S01]  /*1b0c0*/  @!P0 LEA.HI.X R13, R16, R2, R13, 0x7, P1 ;  /* 0x00000002100d8211 */ /* 0x000fe200008f3c0d */
[----:B------:R-:W-:Y:S01]  /*1b0d0*/  ULDC.64 UR4, c[0x0][0x198] ;  /* 0x0000660000047ab9 */ /* 0x000fe20000000a00 */
[CC--:B------:R-:W-:Y:S01]  /*1b0e0*/  @!P0 LEA R18, P1, R12.reuse, R189.reuse, 0x1 ;  /* 0x000000bd0c128211 */ /* 0x0c0fe200078208ff */
[----:B------:R-:W-:Y:S01]  /*1b0f0*/  USHF.L.U32 UR7, UR4, 0x5, URZ ;  /* 0x0000000504077899 */ /* 0x000fe2000800063f */
[-C--:B------:R-:W-:Y:S01]  /*1b100*/  @!P0 LEA.HI.X R27, R3, R190.reuse, R14, 0x1, P2 ;  /* 0x000000be031b8211 */ /* 0x080fe200010f0c0e */
[----:B------:R-:W-:Y:S01]  /*1b110*/  @!P0 IMAD.IADD R3, R15, 0x1, R5 ;  /* 0x000000010f038824 */ /* 0x000fe200078e0205 */
[----:B------:R-:W-:Y:S01]  /*1b120*/  @!P0 LEA.HI.X R19, R12, R190, R13, 0x1, P1 ;  /* 0x000000be0c138211 */ /* 0x000fe200008f0c0d */
[----:B------:R-:W-:Y:S01]  /*1b130*/  @!P0 IMAD.MOV.U32 R7, RZ, RZ, R2 ;  /* 0x000000ffff078224 */ /* 0x000fe200078e0002 */
[CC--:B------:R-:W-:Y:S01]  /*1b140*/  @!P0 LEA R24, P1, R4.reuse, R189.reuse, 0x1 ;  /* 0x000000bd04188211 */ /* 0x0c0fe200078208ff */
[----:B------:R-:W-:Y:S01]  /*1b150*/  @!P0 IMAD.MOV.U32 R5, RZ, RZ, c[0x0][0x19c] ;  /* 0x00006700ff058624 */ /* 0x000fe200078e00ff */
[----:B------:R-:W-:Y:S01]  /*1b160*/  @!P0 MOV R6, R0 ;  /* 0x0000000000068202 */ /* 0x000fe20000000f00 */
[----:B------:R-:W-:Y:S01]  /*1b170*/  USHF.L.U64.HI UR5, UR4, UR6, UR5 ;  /* 0x0000000604057299 */ /* 0x000fe20008010205 */
[----:B------:R-:W-:Y:S01]  /*1b180*/  @!P0 LEA.HI.X R25, R4, R190, R3, 0x1, P1 ;  /* 0x000000be04198211 */ /* 0x000fe200008f0c03 */
[----:B------:R-:W-:Y:S01]  /*1b190*/  @!P0 IMAD R3, R5, 0xe0, RZ ;  /* 0x000000e005038824 */ /* 0x000fe200078e02ff */
[----:B------:R-:W-:Y:S01]  /*1b1a0*/  LEA R4, P1, R0, R189, 0x1 ;  /* 0x000000bd00047211 */ /* 0x000fe200078208ff */
[----:B------:R-:W-:Y:S01]  /*1b1b0*/  @!P0 IMAD.WIDE.U32 R6, R16, 0xe0, R6 ;  /* 0x000000e010068825 */ /* 0x000fe200078e0006 */
[----:B------:R-:W-:Y:S02]  /*1b1c0*/  @!P0 MOV R10, R0 ;  /* 0x00000000000a8202 */ /* 0x000fe40000000f00 */
[CC--:B------:R-:W-:Y:S01]  /*1b1d0*/  LEA.HI.X R5, R0.reuse, R190.reuse, R2, 0x1, P1 ;  /* 0x000000be00057211 */ /* 0x0c0fe200008f0c02 */
[----:B------:R-:W-:Y:S01]  /*1b1e0*/  @!P0 IMAD.MOV.U32 R8, RZ, RZ, R0 ;  /* 0x000000ffff088224 */ /* 0x000fe200078e0000 */
[----:B------:R-:W-:Y:S01]  /*1b1f0*/  @!P0 IADD3 R0, P1, R0, UR7, RZ ;  /* 0x0000000700008c10 */ /* 0x000fe2000ff3e0ff */
[--C-:B------:R-:W-:Y:S01]  /*1b200*/  @!P0 IMAD.MOV.U32 R11, RZ, RZ, R2.reuse ;  /* 0x000000ffff0b8224 */ /* 0x100fe200078e0002 */
[----:B------:R-:W-:Y:S01]  /*1b210*/  @!P0 IADD3 R7, R3, R7, RZ ;  /* 0x0000000703078210 */ /* 0x000fe20007ffe0ff */
[----:B------:R-:W-:Y:S01]  /*1b220*/  @!PT LDS RZ, [RZ] ;  /* 0x00000000fffff984 */ /* 0x000fe20000000800 */
[----:B------:R-:W-:Y:S01]  /*1b230*/  @!PT LDS RZ, [RZ] ;  /* 0x00000000fffff984 */ /* 0x000fe20000000800 */
[----:B------:R-:W-:Y:S01]  /*1b240*/  @!PT LDS RZ, [RZ] ;  /* 0x00000000fffff984 */ /* 0x000fe20000000800 */
[----:B------:R1:W-:Y:S01]  /*1b250*/  @!P0 LDGSTS.E.BYPASS.LTC128B.128 [R185+0x1000], [R4.64] ;  /* 0x0100000004b98fae */ /* 0x0003e2000b901d48 */
[----:B------:R-:W-:Y:S01]  /*1b260*/  @!P0 IMAD.MOV.U32 R9, RZ, RZ, R2 ;  /* 0x000000ffff098224 */ /* 0x000fe200078e0002 */
[----:B------:R-:W-:Y:S01]  /*1b270*/  @!P0 IADD3.X R3, R2, UR5, RZ, P1, !PT ;  /* 0x0000000502038c10 */ /* 0x000fe20008ffe4ff */
[----:B------:R-:W-:Y:S01]  /*1b280*/  @!P0 IMAD.WIDE.U32 R10, R16, 0xa0, R10 ;  /* 0x000000a0100a8825 */ /* 0x000fe200078e000a */
[----:B------:R1:W-:Y:S01]  /*1b290*/  @P0 STS.128 [R185+0x1800], RZ ;  /* 0x001800ffb9000388 */ /* 0x0003e20000000c00 */
[-C--:B------:R-:W-:Y:S02]  /*1b2a0*/  @!P0 LEA R2, P1, R0, R189.reuse, 0x1 ;  /* 0x000000bd00028211 */ /* 0x080fe400078208ff */
[----:B------:R-:W-:Y:S01]  /*1b2b0*/  @!P0 IMAD.MOV.U32 R13, RZ, RZ, c[0x0][0x19c] ;  /* 0x00006700ff0d8624 */ /* 0x000fe200078e00ff */
[----:B------:R-:W-:Y:S01]  /*1b2c0*/  @!P0 MOV R12, c[0x0][0x19c] ;  /* 0x00006700000c8a02 */ /* 0x000fe20000000f00 */
[----:B------:R-:W-:Y:S01]  /*1b2d0*/  @!P0 IMAD.WIDE.U32 R8, R16, 0xc0, R8 ;  /* 0x000000c010088825 */ /* 0x000fe200078e0008 */
[-C--:B------:R-:W-:Y:S02]  /*1b2e0*/  @!P0 LEA.HI.X R3, R0, R190.reuse, R3, 0x1, P1 ;  /* 0x000000be00038211 */ /* 0x080fe400008f0c03 */
[-C--:B------:R-:W-:Y:S01]  /*1b2f0*/  @!P0 LEA R16, P4, R10, R189.reuse, 0x1 ;  /* 0x000000bd0a108211 */ /* 0x080fe200078808ff */
[----:B------:R-:W-:Y:S01]  /*1b300*/  @!P0 IMAD R12, R12, 0xc0, RZ ;  /* 0x000000c00c0c8824 */ /* 0x000fe200078e02ff */
[-C--:B------:R-:W-:Y:S01]  /*1b310*/  @!P0 LEA R14, P3, R8, R189.reuse, 0x1 ;  /* 0x000000bd080e8211 */ /* 0x080fe200078608ff */
[----:B------:R-:W-:Y:S01]  /*1b320*/  @!PT LDS RZ, [RZ] ;  /* 0x00000000fffff984 */ /* 0x000fe20000000800 */
[----:B------:R-:W-:Y:S01]  /*1b330*/  @!PT LDS RZ, [RZ] ;  /* 0x00000000fffff984 */ /* 0x000fe20000000800 */
[----:B------:R-:W-:Y:S01]  /*1b340*/  @!PT LDS RZ, [RZ] ;  /* 0x00000000fffff984 */ /* 0x000fe20000000800 */
[----:B------:R1:W-:Y:S01]  /*1b350*/  @!P0 LDGSTS.E.BYPASS.LTC128B.128 [R185+0x1800], [R2.64] ;  /* 0x0180000002b98fae */ /* 0x0003e2000b901d48 */
[----:B------:R-:W-:Y:S02]  /*1b360*/  @!P0 IMAD R13, R13, 0xa0, RZ ;  /* 0x000000a00d0d8824 */ /* 0x000fe400078e02ff */
[----:B------:R-:W-:Y:S01]  /*1b370*/  @!P0 IMAD.IADD R9, R12, 0x1, R9 ;  /* 0x000000010c098824 */ /* 0x000fe200078e0209 */
[----:B------:R1:W-:Y:S01]  /*1b380*/  @P0 STS.128 [R185+0x2000], RZ ;  /* 0x002000ffb9000388 */ /* 0x0003e20000000c00 */
[----:B------:R-:W-:Y:S01]  /*1b390*/  @!P0 LEA R12, P2, R6, R189, 0x1 ;  /* 0x000000bd060c8211 */ /* 0x000fe200078408ff */
[----:B------:R-:W-:Y:S02]  /*1b3a0*/  @!P0 IMAD.IADD R13, R13, 0x1, R11 ;  /* 0x000000010d0d8824 */ /* 0x000fe400078e020b */
[----:B------:R-:W-:Y:S01]  /*1b3b0*/  @!PT LDS RZ, [RZ] ;  /* 0x00000000fffff984 */ /* 0x000fe20000000800 */
[----:B------:R-:W-:Y:S01]  /*1b3c0*/  @!PT LDS RZ, [RZ] ;  /* 0x00000000fffff984 */ /* 0x000fe20000000800 */
[----:B------:R-:W-:Y:S01]  /*1b3d0*/  @!PT LDS RZ, [RZ] ;  /* 0x00000000fffff984 */ /* 0x000fe20000000800 */
[----:B------:R1:W-:Y:S01]  /*1b3e0*/  @!P0 LDGSTS.E.BYPASS.LTC128B.128 [R185+0x2000], [R26.64] ;  /* 0x020000001ab98fae */ /* 0x0003e2000b901d48 */
[-C--:B------:R-:W-:Y:S01]  /*1b3f0*/  @!P0 LEA.HI.X R15, R8, R190.reuse, R9, 0x1, P3 ;  /* 0x000000be080f8211 */ /* 0x080fe200018f0c09 */
[----:B------:R-:W-:Y:S01]  /*1b400*/  IMAD.MOV.U32 R189, RZ, RZ, R4 ;  /* 0x000000ffffbd7224 */ /* 0x000fe200078e0004 */
[-C--:B------:R-:W-:Y:S01]  /*1b410*/  @!P0 LEA.HI.X R17, R10, R190.reuse, R13, 0x1, P4 ;  /* 0x000000be0a118211 */ /* 0x080fe200020f0c0d */
[----:B------:R1:W-:Y:S01]  /*1b420*/  @P0 STS.128 [R185+0x2800], RZ ;  /* 0x002800ffb9000388 */ /* 0x0003e20000000c00 */
        /* <DEDUP_REMOVED lines=27> */
.L_x_1078:
[----:B-1234-:R-:W-:Y:S01]  /*1b5e0*/  FMNMX.FTZ R0, R202, R134, !PT ;  /* 0x00000086ca007209 */ /* 0x01efe20007810000 */
[----:B------:R-:W-:Y:S03]  /*1b5f0*/  LDSM.16.MT88.4 R12, [R165+0x5000] ;  /* 0x00500000a50c783b */ /* 0x000fe60000004200 */
        /* <DEDUP_REMOVED lines=126> */
[----:B------:R-:W-:Y:S01]  /*1bde0*/  SHFL.BFLY PT, R3, R20, 0x2, 0x1f ;  /* 0x0c401f0014037f89 */ /* 0x000fe200000e0000 */
[----:B------:R-:W-:Y:S07]  /*1bdf0*/  FMNMX.FTZ R0, R22, R0, !PT ;  /* 0x0000000016007209 */ /* 0x000fee0007810000 */
[----:B------:R-:W1:Y:S02]  /*1be00*/  SHFL.BFLY PT, R2, R0, 0x2, 0x1f ;  /* 0x0c401f0000027f89 */ /* 0x000e6400000e0000 */
[----:B-1----:R-:W-:Y:S02]  /*1be10*/  FMNMX.FTZ R0, R0, R2, !PT ;  /* 0x0000000200007209 */ /* 0x002fe40007810000 */
[----:B------:R-:W-:Y:S04]  /*1be20*/  FMNMX.FTZ R20, R20, R3, !PT ;  /* 0x0000000314147209 */ /* 0x000fe80007810000 */
[----:B------:R-:W1:Y:S08]  /*1be30*/  SHFL.BFLY PT, R3, R0, 0x1, 0x1f ;  /* 0x0c201f0000037f89 */ /* 0x000e7000000e0000 */
[----:B------:R-:W2:Y:S01]  /*1be40*/  SHFL.BFLY PT, R4, R20, 0x1, 0x1f ;  /* 0x0c201f0014047f89 */ /* 0x000ea200000e0000 */
[----:B-1----:R-:W-:Y:S05]  /*1be50*/  FMNMX.FTZ R3, R0, R3, !PT ;  /* 0x0000000300037209 */ /* 0x002fea0007810000 */
[----:B------:R-:W-:Y:S01]  /*1be60*/  FMUL.FTZ R44, R3, c[0x0][0x23c] ;  /* 0x00008f00032c7a20 */ /* 0x000fe20000410000 */
[----:B--2---:R-:W-:Y:S04]  /*1be70*/  FMNMX.FTZ R20, R20, R4, !PT ;  /* 0x0000000414147209 */ /* 0x004fe80007810000 */
[C---:B------:R-:W-:Y:S01]  /*1be80*/  FSETP.NEU.FTZ.AND P0, PT, R20.reuse, -INF , PT ;  /* 0xff8000001400780b */ /* 0x040fe20003f1d000 */
[C---:B------:R-:W-:Y:S02]  /*1be90*/  FMUL.FTZ R23, R20.reuse, c[0x0][0x23c] ;  /* 0x00008f0014177a20 */ /* 0x040fe40000410000 */
[----:B------:R-:W-:Y:S03]  /*1bea0*/  FADD.FTZ R2, -R20, R134 ;  /* 0x0000008614027221 */ /* 0x000fe60000010100 */
[----:B------:R-:W-:Y:S01]  /*1beb0*/  FSEL R23, R23, RZ, P0 ;  /* 0x000000ff17177208 */ /* 0x000fe20000000000 */
[----:B------:R-:W-:Y:S01]  /*1bec0*/  FMUL.FTZ R0, R2, c[0x0][0x23c] ;  /* 0x00008f0002007a20 */ /* 0x000fe20000410000 */
[----:B------:R-:W-:Y:S03]  /*1bed0*/  FSETP.NEU.FTZ.AND P0, PT, R3, -INF , PT ;  /* 0xff8000000300780b */ /* 0x000fe60003f1d000 */
[----:B------:R-:W1:Y:S01]  /*1bee0*/  MUFU.EX2 R2, R0 ;  /* 0x0000000000027308 */ /* 0x000e620000000800 */
[--C-:B------:R-:W-:Y:S01]  /*1bef0*/  FFMA.FTZ R4, R202, c[0x0][0x23c], -R23.reuse ;  /* 0x00008f00ca047a23 */ /* 0x100fe20000010817 */
[----:B------:R-:W-:Y:S01]  /*1bf00*/  FSEL R44, R44, RZ, P0 ;  /* 0x000000ff2c2c7208 */ /* 0x000fe20000000000 */
[--C-:B------:R-:W-:Y:S01]  /*1bf10*/  FFMA.FTZ R7, R203, c[0x0][0x23c], -R23.reuse ;  /* 0x00008f00cb077a23 */ /* 0x100fe20000010817 */
[----:B------:R-:W-:Y:S01]  /*1bf20*/  ISETP.GT.AND P0, PT, R241, 0x1, PT ;  /* 0x00000001f100780c */ /* 0x000fe20003f04270 */
[--C-:B------:R-:W-:Y:S02]  /*1bf30*/  FFMA.FTZ R5, R207, c[0x0][0x23c], -R23.reuse ;  /* 0x00008f00cf057a23 */ /* 0x100fe40000010817 */
[--C-:B------:R-:W-:Y:S02]  /*1bf40*/  FFMA.FTZ R8, R69, c[0x0][0x23c], -R23.reuse ;  /* 0x00008f0045087a23 */ /* 0x100fe40000010817 */
[--C-:B------:R-:W-:Y:S01]  /*1bf50*/  FFMA.FTZ R16, R75, c[0x0][0x23c], -R44.reuse ;  /* 0x00008f004b107a23 */ /* 0x100fe2000001082c */
[----:B------:R2:W-:Y:S01]  /*1bf60*/  MUFU.EX2 R131, R4 ;  /* 0x0000000400837308 */ /* 0x0005e20000000800 */
[--C-:B------:R-:W-:Y:S02]  /*1bf70*/  FFMA.FTZ R6, R200, c[0x0][0x23c], -R23.reuse ;  /* 0x00008f00c8067a23 */ /* 0x100fe40000010817 */
[----:B------:R-:W-:Y:S02]  /*1bf80*/  FFMA.FTZ R19, R76, c[0x0][0x23c], -R23 ;  /* 0x00008f004c137a23 */ /* 0x000fe40000010817 */
[--C-:B------:R-:W-:Y:S05]  /*1bf90*/  FFMA.FTZ R21, R21, c[0x0][0x23c], -R44.reuse ;  /* 0x00008f0015157a23 */ /* 0x100fea000001082c */
[----:B------:R3:W-:Y:S01]  /*1bfa0*/  MUFU.EX2 R200, R6 ;  /* 0x0000000600c87308 */ /* 0x0007e20000000800 */
[C---:B-1----:R-:W-:Y:S02]  /*1bfb0*/  FMUL.FTZ R9, R2.reuse, R141 ;  /* 0x0000008d02097220 */ /* 0x042fe40000410000 */
[----:B------:R-:W-:Y:S02]  /*1bfc0*/  FMUL.FTZ R17, R2, R149 ;  /* 0x0000009502117220 */ /* 0x000fe40000410000 */
[----:B------:R-:W-:Y:S05]  /*1bfd0*/  FADD.FTZ R0, -R3, R135 ;  /* 0x0000008703007221 */ /* 0x000fea0000010100 */
[----:B------:R1:W-:Y:S01]  /*1bfe0*/  MUFU.EX2 R159, R7 ;  /* 0x00000007009f7308 */ /* 0x0003e20000000800 */
[----:B------:R-:W-:Y:S02]  /*1bff0*/  FMUL.FTZ R0, R0, c[0x0][0x23c] ;  /* 0x00008f0000007a20 */ /* 0x000fe40000410000 */
[--C-:B--2---:R-:W-:Y:S07]  /*1c000*/  FFMA.FTZ R4, R209, c[0x0][0x23c], -R23.reuse ;  /* 0x00008f00d1047a23 */ /* 0x104fee0000010817 */
[----:B------:R2:W4:Y:S01]  /*1c010*/  MUFU.EX2 R156, R4 ;  /* 0x00000004009c7308 */ /* 0x0005220000000800 */
[--C-:B---3--:R-:W-:Y:S09]  /*1c020*/  FFMA.FTZ R6, R192, c[0x0][0x23c], -R23.reuse ;  /* 0x00008f00c0067a23 */ /* 0x108ff20000010817 */
[----:B------:R3:W-:Y:S01]  /*1c030*/  MUFU.EX2 R192, R6 ;  /* 0x0000000600c07308 */ /* 0x0007e20000000800 */
[--C-:B-1----:R-:W-:Y:S09]  /*1c040*/  FFMA.FTZ R7, R193, c[0x0][0x23c], -R23.reuse ;  /* 0x00008f00c1077a23 */ /* 0x102ff20000010817 */
[----:B------:R1:W-:Y:S01]  /*1c050*/  MUFU.EX2 R193, R7 ;  /* 0x0000000700c17308 */ /* 0x0003e20000000800 */
[--C-:B--2---:R-:W-:Y:S01]  /*1c060*/  FFMA.FTZ R4, R201, c[0x0][0x23c], -R44.reuse ;  /* 0x00008f00c9047a23 */ /* 0x104fe2000001082c */
[----:B----4-:R-:W-:Y:S08]  /*1c070*/  F2FP.PACK_AB R24, R156, R131 ;  /* 0x000000839c18723e */ /* 0x010ff000000000ff */
[----:B------:R2:W-:Y:S01]  /*1c080*/  MUFU.EX2 R130, R4 ;  /* 0x0000000400827308 */ /* 0x0005e20000000800 */
[--C-:B---3--:R-:W-:Y:S09]  /*1c090*/  FFMA.FTZ R6, R153, c[0x0][0x23c], -R23.reuse ;  /* 0x00008f0099067a23 */ /* 0x108ff20000010817 */
[----:B------:R3:W-:Y:S01]  /*1c0a0*/  MUFU.EX2 R135, R5 ;  /* 0x0000000500877308 */ /* 0x0007e20000000800 */
[--C-:B-1----:R-:W-:Y:S09]  /*1c0b0*/  FFMA.FTZ R7, R154, c[0x0][0x23c], -R23.reuse ;  /* 0x00008f009a077a23 */ /* 0x102ff20000010817 */
[----:B------:R1:W-:Y:S01]  /*1c0c0*/  MUFU.EX2 R201, R6 ;  /* 0x0000000600c97308 */ /* 0x0003e20000000800 */
[--C-:B--2---:R-:W-:Y:S09]  /*1c0d0*/  FFMA.FTZ R4, R208, c[0x0][0x23c], -R44.reuse ;  /* 0x00008f00d0047a23 */ /* 0x104ff2000001082c */
[----:B------:R2:W4:Y:S01]  /*1c0e0*/  MUFU.EX2 R134, R4 ;  /* 0x0000000400867308 */ /* 0x0005220000000800 */
[--C-:B---3--:R-:W-:Y:S09]  /*1c0f0*/  FFMA.FTZ R5, R197, c[0x0][0x23c], -R23.reuse ;  /* 0x00008f00c5057a23 */ /* 0x108ff20000010817 */
[----:B------:R3:W-:Y:S01]  /*1c100*/  MUFU.EX2 R197, R5 ;  /* 0x0000000500c57308 */ /* 0x0007e20000000800 */
[--C-:B-1----:R-:W-:Y:S09]  /*1c110*/  FFMA.FTZ R6, R37, c[0x0][0x23c], -R23.reuse ;  /* 0x00008f0025067a23 */ /* 0x102ff20000010817 */
[----:B------:R1:W-:Y:S01]  /*1c120*/  MUFU.EX2 R208, R6 ;  /* 0x0000000600d07308 */ /* 0x0003e20000000800 */
[--C-:B--2---:R-:W-:Y:S01]  /*1c130*/  FFMA.FTZ R4, R206, c[0x0][0x23c], -R23.reuse ;  /* 0x00008f00ce047a23 */ /* 0x104fe20000010817 */
[----:B----4-:R-:W-:Y:S08]  /*1c140*/  F2FP.PACK_AB R25, R134, R130 ;  /* 0x000000828619723e */ /* 0x010ff000000000ff */
        /* <DEDUP_REMOVED lines=14> */
[--C-:B---3--:R-:W-:Y:S02]  /*1c230*/  FFMA.FTZ R5, R40, c[0x0][0x23c], -R23.reuse ;  /* 0x00008f0028057a23 */ /* 0x108fe40000010817 */
[--C-:B------:R-:W-:Y:S07]  /*1c240*/  FFMA.FTZ R40, R77, c[0x0][0x23c], -R23.reuse ;  /* 0x00008f004d287a23 */ /* 0x100fee0000010817 */
        /* <DEDUP_REMOVED lines=25> */
[----:B------:R-:W3:Y:S01]  /*1c3e0*/  MUFU.EX2 R0, R0 ;  /* 0x0000000000007308 */ /* 0x000ee20000000800 */
[--C-:B-1----:R-:W-:Y:S09]  /*1c3f0*/  FFMA.FTZ R8, R72, c[0x0][0x23c], -R23.reuse ;  /* 0x00008f0048087a23 */ /* 0x102ff20000010817 */
[----:B------:R1:W-:Y:S01]  /*1c400*/  MUFU.EX2 R230, R5 ;  /* 0x0000000500e67308 */ /* 0x0003e20000000800 */
[--C-:B--2---:R-:W-:Y:S09]  /*1c410*/  FFMA.FTZ R4, R194, c[0x0][0x23c], -R44.reuse ;  /* 0x00008f00c2047a23 */ /* 0x104ff2000001082c */
[----:B------:R2:W4:Y:S01]  /*1c420*/  MUFU.EX2 R194, R4 ;  /* 0x0000000400c27308 */ /* 0x0005220000000800 */
[C---:B---3--:R-:W-:Y:S02]  /*1c430*/  FMUL.FTZ R10, R0.reuse, R142 ;  /* 0x0000008e000a7220 */ /* 0x048fe40000410000 */
[C---:B------:R-:W-:Y:S02]  /*1c440*/  FMUL.FTZ R11, R0.reuse, R143 ;  /* 0x0000008f000b7220 */ /* 0x040fe40000410000 */
[----:B------:R-:W-:Y:S05]  /*1c450*/  FMUL.FTZ R18, R0, R150 ;  /* 0x0000009600127220 */ /* 0x000fea0000410000 */
[----:B------:R3:W-:Y:S01]  /*1c460*/  MUFU.EX2 R233, R6 ;  /* 0x0000000600e97308 */ /* 0x0007e20000000800 */
[----:B-1----:R-:W-:Y:S09]  /*1c470*/  FMUL.FTZ R5, R2, R137 ;  /* 0x0000008902057220 */ /* 0x002ff20000410000 */
[----:B------:R1:W-:Y:S01]  /*1c480*/  MUFU.EX2 R239, R8 ;  /* 0x0000000800ef7308 */ /* 0x0003e20000000800 */
[--C-:B--2---:R-:W-:Y:S09]  /*1c490*/  FFMA.FTZ R4, R191, c[0x0][0x23c], -R44.reuse ;  /* 0x00008f00bf047a23 */ /* 0x104ff2000001082c */
[----:B------:R2:W-:Y:S01]  /*1c4a0*/  MUFU.EX2 R191, R4 ;  /* 0x0000000400bf7308 */ /* 0x0005e20000000800 */
[----:B---3--:R-:W-:Y:S09]  /*1c4b0*/  FMUL.FTZ R6, R0, R138 ;  /* 0x0000008a00067220 */ /* 0x008ff20000410000 */
[----:B------:R3:W-:Y:S01]  /*1c4c0*/  MUFU.EX2 R143, R40 ;  /* 0x00000028008f7308 */ /* 0x0007e20000000800 */
[--C-:B-1----:R-:W-:Y:S09]  /*1c4d0*/  FFMA.FTZ R8, R73, c[0x0][0x23c], -R23.reuse ;  /* 0x00008f0049087a23 */ /* 0x102ff20000010817 */
[----:B------:R1:W-:Y:S01]  /*1c4e0*/  MUFU.EX2 R237, R8 ;  /* 0x0000000800ed7308 */ /* 0x0003e20000000800 */
[--C-:B--2---:R-:W-:Y:S09]  /*1c4f0*/  FFMA.FTZ R4, R163, c[0x0][0x23c], -R44.reuse ;  /* 0x00008f00a3047a23 */ /* 0x104ff2000001082c */
[----:B------:R2:W5:Y:S01]  /*1c500*/  MUFU.EX2 R163, R4 ;  /* 0x0000000400a37308 */ /* 0x0005620000000800 */
[--C-:B---3--:R-:W-:Y:S02]  /*1c510*/  FFMA.FTZ R40, R78, c[0x0][0x23c], -R44.reuse ;  /* 0x00008f004e287a23 */ /* 0x108fe4000001082c */
[----:B-1----:R-:W-:Y:S02]  /*1c520*/  FMUL.FTZ R8, R2, R140 ;  /* 0x0000008c02087220 */ /* 0x002fe40000410000 */
[--C-:B--2---:R-:W-:Y:S05]  /*1c530*/  FFMA.FTZ R4, R161, c[0x0][0x23c], -R23.reuse ;  /* 0x00008f00a1047a23 */ /* 0x104fea0000010817 */
[----:B------:R1:W2:Y:S02]  /*1c540*/  MUFU.EX2 R161, R4 ;  /* 0x0000000400a17308 */ /* 0x0002a40000000800 */
[--C-:B-1----:R-:W-:Y:S08]  /*1c550*/  FFMA.FTZ R4, R160, c[0x0][0x23c], -R44.reuse ;  /* 0x00008f00a0047a23 */ /* 0x102ff0000001082c */
[----:B------:R1:W-:Y:S02]  /*1c560*/  MUFU.EX2 R160, R4 ;  /* 0x0000000400a07308 */ /* 0x0003e40000000800 */
[--C-:B-1----:R-:W-:Y:S08]  /*1c570*/  FFMA.FTZ R4, R155, c[0x0][0x23c], -R44.reuse ;  /* 0x00008f009b047a23 */ /* 0x102ff0000001082c */
[----:B------:R1:W3:Y:S02]  /*1c580*/  MUFU.EX2 R155, R4 ;  /* 0x00000004009b7308 */ /* 0x0002e40000000800 */
[--C-:B-1----:R-:W-:Y:S08]  /*1c590*/  FFMA.FTZ R4, R152, c[0x0][0x23c], -R44.reuse ;  /* 0x00008f0098047a23 */ /* 0x102ff0000001082c */
[----:B------:R1:W-:Y:S02]  /*1c5a0*/  MUFU.EX2 R152, R4 ;  /* 0x0000000400987308 */ /* 0x0003e40000000800 */
[--C-:B-1----:R-:W-:Y:S08]  /*1c5b0*/  FFMA.FTZ R4, R31, c[0x0][0x23c], -R44.reuse ;  /* 0x00008f001f047a23 */ /* 0x102ff0000001082c */
[----:B------:R1:W1:Y:S02]  /*1c5c0*/  MUFU.EX2 R153, R4 ;  /* 0x0000000400997308 */ /* 0x0002640000000800 */
[--C-:B-1----:R-:W-:Y:S08]  /*1c5d0*/  FFMA.FTZ R4, R33, c[0x0][0x23c], -R23.reuse ;  /* 0x00008f0021047a23 */ /* 0x102ff00000010817 */
[----:B------:R1:W1:Y:S02]  /*1c5e0*/  MUFU.EX2 R207, R4 ;  /* 0x0000000400cf7308 */ /* 0x0002640000000800 */
[--C-:B-1----:R-:W-:Y:S08]  /*1c5f0*/  FFMA.FTZ R4, R34, c[0x0][0x23c], -R44.reuse ;  /* 0x00008f0022047a23 */ /* 0x102ff0000001082c */
[----:B------:R1:W-:Y:S02]  /*1c600*/  MUFU.EX2 R154, R4 ;  /* 0x00000004009a7308 */ /* 0x0003e40000000800 */
[--C-:B-1----:R-:W-:Y:S02]  /*1c610*/  FFMA.FTZ R4, R35, c[0x0][0x23c], -R44.reuse ;  /* 0x00008f0023047a23 */ /* 0x102fe4000001082c */
[----:B------:R-:W-:Y:S06]  /*1c620*/  LDSM.16.MT88.4 R32, [R165+0x5400] ;  /* 0x00540000a520783b */ /* 0x000fec0000004200 */
[----:B------:R1:W1:Y:S02]  /*1c630*/  MUFU.EX2 R203, R4 ;  /* 0x0000000400cb7308 */ /* 0x0002640000000800 */
[--C-:B-1----:R-:W-:Y:S08]  /*1c640*/  FFMA.FTZ R4, R38, c[0x0][0x23c], -R44.reuse ;  /* 0x00008f0026047a23 */ /* 0x102ff0000001082c */
[----:B------:R1:W-:Y:S02]  /*1c650*/  MUFU.EX2 R204, R4 ;  /* 0x0000000400cc7308 */ /* 0x0003e40000000800 */
[--C-:B-1----:R-:W-:Y:S02]  /*1c660*/  FFMA.FTZ R4, R39, c[0x0][0x23c], -R44.reuse ;  /* 0x00008f0027047a23 */ /* 0x102fe4000001082c */
[----:B------:R-:W-:Y:S06]  /*1c670*/  LDSM.16.MT88.4 R36, [R166+0x5400] ;  /* 0x00540000a624783b */ /* 0x000fec0000004200 */
[----:B------:R1:W1:Y:S02]  /*1c680*/  MUFU.EX2 R205, R4 ;  /* 0x0000000400cd7308 */ /* 0x0002640000000800 */
[--C-:B-1----:R-:W-:Y:S08]  /*1c690*/  FFMA.FTZ R4, R41, c[0x0][0x23c], -R23.reuse ;  /* 0x00008f0029047a23 */ /* 0x102ff00000010817 */
[----:B------:R1:W1:Y:S02]  /*1c6a0*/  MUFU.EX2 R214, R4 ;  /* 0x0000000400d67308 */ /* 0x0002640000000800 */
[--C-:B-1----:R-:W-:Y:S08]  /*1c6b0*/  FFMA.FTZ R4, R42, c[0x0][0x23c], -R44.reuse ;  /* 0x00008f002a047a23 */ /* 0x102ff0000001082c */
[----:B------:R1:W-:Y:S02]  /*1c6c0*/  MUFU.EX2 R212, R4 ;  /* 0x0000000400d47308 */ /* 0x0003e40000000800 */
[--C-:B-1----:R-:W-:Y:S08]  /*1c6d0*/  FFMA.FTZ R4, R43, c[0x0][0x23c], -R44.reuse ;  /* 0x00008f002b047a23 */ /* 0x102ff0000001082c */
[----:B------:R1:W1:Y:S02]  /*1c6e0*/  MUFU.EX2 R215, R4 ;  /* 0x0000000400d77308 */ /* 0x0002640000000800 */
[--C-:B-1----:R-:W-:Y:S02]  /*1c6f0*/  FFMA.FTZ R4, R28, c[0x0][0x23c], -R44.reuse ;  /* 0x00008f001c047a23 */ /* 0x102fe4000001082c */
[----:B------:R-:W1:Y:S06]  /*1c700*/  LDSM.16.MT88.4 R28, [R166+0x5000] ;  /* 0x00500000a61c783b */ /* 0x000e6c0000004200 */
[----:B------:R2:W-:Y:S02]  /*1c710*/  MUFU.EX2 R213, R4 ;  /* 0x0000000400d57308 */ /* 0x0005e40000000800 */
[--C-:B--2---:R-:W-:Y:S08]  /*1c720*/  FFMA.FTZ R4, R47, c[0x0][0x23c], -R44.reuse ;  /* 0x00008f002f047a23 */ /* 0x104ff0000001082c */
[----:B------:R2:W-:Y:S10]  /*1c730*/  MUFU.EX2 R47, R40 ;  /* 0x00000028002f7308 */ /* 0x0005f40000000800 */
[----:B------:R1:W1:Y:S01]  /*1c740*/  MUFU.EX2 R218, R4 ;  /* 0x0000000400da7308 */ /* 0x0002620000000800 */
[----:B--2---:R-:W-:Y:S01]  /*1c750*/  LDSM.16.MT88.4 R40, [R166+0x5800] ;  /* 0x00580000a628783b */ /* 0x004fe20000004200 */
[--C-:B-1----:R-:W-:Y:S08]  /*1c760*/  FFMA.FTZ R4, R49, c[0x0][0x23c], -R23.reuse ;  /* 0x00008f0031047a23 */ /* 0x102ff00000010817 */
[----:B------:R1:W2:Y:S02]  /*1c770*/  MUFU.EX2 R220, R4 ;  /* 0x0000000400dc7308 */ /* 0x0002a40000000800 */
[--C-:B-1----:R-:W-:Y:S08]  /*1c780*/  FFMA.FTZ R4, R50, c[0x0][0x23c], -R44.reuse ;  /* 0x00008f0032047a23 */ /* 0x102ff0000001082c */
[----:B------:R1:W-:Y:S02]  /*1c790*/  MUFU.EX2 R48, R4 ;  /* 0x0000000400307308 */ /* 0x0003e40000000800 */
[--C-:B-1----:R-:W-:Y:S08]  /*1c7a0*/  FFMA.FTZ R4, R51, c[0x0][0x23c], -R44.reuse ;  /* 0x00008f0033047a23 */ /* 0x102ff0000001082c */
[----:B------:R1:W-:Y:S10]  /*1c7b0*/  MUFU.EX2 R51, R7 ;  /* 0x0000000700337308 */ /* 0x0003f40000000800 */
[----:B------:R2:W2:Y:S01]  /*1c7c0*/  MUFU.EX2 R50, R4 ;  /* 0x0000000400327308 */ /* 0x0004a20000000800 */
[--C-:B-1----:R-:W-:Y:S09]  /*1c7d0*/  FFMA.FTZ R7, R60, c[0x0][0x23c], -R23.reuse ;  /* 0x00008f003c077a23 */ /* 0x102ff20000010817 */
[----:B------:R1:W-:Y:S01]  /*1c7e0*/  MUFU.EX2 R224, R7 ;  /* 0x0000000700e07308 */ /* 0x0003e20000000800 */
[--C-:B--2---:R-:W-:Y:S09]  /*1c7f0*/  FFMA.FTZ R4, R54, c[0x0][0x23c], -R44.reuse ;  /* 0x00008f0036047a23 */ /* 0x104ff2000001082c */
[----:B------:R2:W-:Y:S01]  /*1c800*/  MUFU.EX2 R49, R4 ;  /* 0x0000000400317308 */ /* 0x0005e20000000800 */
[----:B-1----:R-:W-:Y:S02]  /*1c810*/  FMUL.FTZ R7, R0, R139 ;  /* 0x0000008b00077220 */ /* 0x002fe40000410000 */
[--C-:B--2---:R-:W-:Y:S07]  /*1c820*/  FFMA.FTZ R4, R55, c[0x0][0x23c], -R44.reuse ;  /* 0x00008f0037047a23 */ /* 0x104fee000001082c */
[----:B------:R1:W2:Y:S02]  /*1c830*/  MUFU.EX2 R52, R4 ;  /* 0x0000000400347308 */ /* 0x0002a40000000800 */
[--C-:B-1----:R-:W-:Y:S08]  /*1c840*/  FFMA.FTZ R4, R57, c[0x0][0x23c], -R23.reuse ;  /* 0x00008f0039047a23 */ /* 0x102ff00000010817 */
[----:B------:R1:W1:Y:S02]  /*1c850*/  MUFU.EX2 R227, R4 ;  /* 0x0000000400e37308 */ /* 0x0002640000000800 */
[--C-:B-1----:R-:W-:Y:S08]  /*1c860*/  FFMA.FTZ R4, R58, c[0x0][0x23c], -R44.reuse ;  /* 0x00008f003a047a23 */ /* 0x102ff0000001082c */
[----:B------:R1:W-:Y:S02]  /*1c870*/  MUFU.EX2 R221, R4 ;  /* 0x0000000400dd7308 */ /* 0x0003e40000000800 */
[--C-:B-1----:R-:W-:Y:S08]  /*1c880*/  FFMA.FTZ R4, R59, c[0x0][0x23c], -R44.reuse ;  /* 0x00008f003b047a23 */ /* 0x102ff0000001082c */
[----:B------:R1:W1:Y:S02]  /*1c890*/  MUFU.EX2 R225, R4 ;  /* 0x0000000400e17308 */ /* 0x0002640000000800 */
        /* <DEDUP_REMOVED lines=14> */
[----:B-1----:R-:W-:Y:S07]  /*1c980*/  FMUL.FTZ R4, R2, R136 ;  /* 0x0000008802047220 */ /* 0x002fee0000410000 */
[C---:B------:R-:W-:Y:S07]  /*1c990*/  HMMA.16816.F32 R4, R24.reuse, R12, R4 ;  /* 0x0000000c1804723c */ /* 0x040fee0000001804 */
[----:B------:R-:W-:Y:S01]  /*1c9a0*/  FFMA.FTZ R12, R74, c[0x0][0x23c], -R44 ;  /* 0x00008f004a0c7a23 */ /* 0x000fe2000001082c */
[C---:B------:R-:W-:Y:S03]  /*1c9b0*/  HMMA.16816.F32 R8, R24.reuse, R14, R8 ;  /* 0x0000000e1808723c */ /* 0x040fe60000001808 */
[----:B------:R1:W-:Y:S01]  /*1c9c0*/  MUFU.EX2 R229, R12 ;  /* 0x0000000c00e57308 */ /* 0x0003e20000000800 */
[----:B------:R-:W-:Y:S03]  /*1c9d0*/  FMUL.FTZ R13, R2, R145 ;  /* 0x00000091020d7220 */ /* 0x000fe60000410000 */
[C---:B------:R-:W-:Y:S02]  /*1c9e0*/  FMUL.FTZ R14, R0.reuse, R146 ;  /* 0x00000092000e7220 */ /* 0x040fe40000410000 */
[----:B------:R-:W-:Y:S04]  /*1c9f0*/  FMUL.FTZ R15, R0, R147 ;  /* 0x00000093000f7220 */ /* 0x000fe80000410000 */
[----:B------:R2:W2:Y:S01]  /*1ca00*/  MUFU.EX2 R145, R16 ;  /* 0x0000001000917308 */ /* 0x0004a20000000800 */
[C---:B-1----:R-:W-:Y:S09]  /*1ca10*/  FMUL.FTZ R12, R2.reuse, R144 ;  /* 0x00000090020c7220 */ /* 0x042ff20000410000 */
[----:B------:R1:W1:Y:S01]  /*1ca20*/  MUFU.EX2 R144, R19 ;  /* 0x0000001300907308 */ /* 0x0002620000000800 */
[C---:B------:R-:W-:Y:S03]  /*1ca30*/  HMMA.16816.F32 R12, R24.reuse, R28, R12 ;  /* 0x0000001c180c723c */ /* 0x040fe6000000180c */
[----:B--2---:R-:W-:Y:S02]  /*1ca40*/  FMUL.FTZ R16, R2, R148 ;  /* 0x0000009402107220 */ /* 0x004fe40000410000 */
[C---:B-1----:R-:W-:Y:S02]  /*1ca50*/  FMUL.FTZ R19, R0.reuse, R151 ;  /* 0x0000009700137220 */ /* 0x042fe40000410000 */
[----:B------:R-:W-:Y:S05]  /*1ca60*/  FFMA.FTZ R0, R0, R243, R130 ;  /* 0x000000f300007223 */ /* 0x000fea0000010082 */
[----:B------:R-:W-:Y:S01]  /*1ca70*/  HMMA.16816.F32 R16, R24, R30, R16 ;  /* 0x0000001e1810723c */ /* 0x000fe20000001810 */
[----:B------:R-:W1:Y:S06]  /*1ca80*/  LDSM.16.MT88.4 R28, [R165+0x5800] ;  /* 0x00580000a51c783b */ /* 0x000e6c0000004200 */
[----:B------:R-:W-:Y:S02]  /*1ca90*/  F2FP.PACK_AB R24, R200, R159 ;  /* 0x0000009fc818723e */ /* 0x000fe400000000ff */
[----:B------:R-:W-:Y:S03]  /*1caa0*/  F2FP.PACK_AB R25, R198, R187 ;  /* 0x000000bbc619723e */ /* 0x000fe600000000ff */
[----:B------:R-:W-:Y:S02]  /*1cab0*/  F2FP.PACK_AB R26, R196, R197 ;  /* 0x000000c5c41a723e */ /* 0x000fe400000000ff */
[----:B----4-:R-:W-:Y:S07]  /*1cac0*/  F2FP.PACK_AB R27, R194, R195 ;  /* 0x000000c3c21b723e */ /* 0x010fee00000000ff */
[C---:B------:R-:W-:Y:S07]  /*1cad0*/  HMMA.16816.F32 R4, R24.reuse, R32, R4 ;  /* 0x000000201804723c */ /* 0x040fee0000001804 */
[--C-:B------:R-:W-:Y:S01]  /*1cae0*/  FFMA.FTZ R32, R79, c[0x0][0x23c], -R44.reuse ;  /* 0x00008f004f207a23 */ /* 0x100fe2000001082c */
[C---:B------:R-:W-:Y:S03]  /*1caf0*/  HMMA.16816.F32 R8, R24.reuse, R34, R8 ;  /* 0x000000221808723c */ /* 0x040fe60000001808 */
[----:B------:R2:W4:Y:S05]  /*1cb00*/  MUFU.EX2 R142, R32 ;  /* 0x00000020008e7308 */ /* 0x00052a0000000800 */
[C---:B------:R-:W-:Y:S07]  /*1cb10*/  HMMA.16816.F32 R12, R24.reuse, R36, R12 ;  /* 0x00000024180c723c */ /* 0x040fee000000180c */
[--C-:B------:R-:W-:Y:S01]  /*1cb20*/  FFMA.FTZ R36, R82, c[0x0][0x23c], -R44.reuse ;  /* 0x00008f0052247a23 */ /* 0x100fe2000001082c */
[----:B------:R-:W-:Y:S03]  /*1cb30*/  HMMA.16816.F32 R16, R24, R38, R16 ;  /* 0x000000261810723c */ /* 0x000fe60000001810 */
[----:B------:R4:W-:Y:S04]  /*1cb40*/  MUFU.EX2 R136, R36 ;  /* 0x0000002400887308 */ /* 0x0009e80000000800 */
[----:B------:R-:W-:Y:S02]  /*1cb50*/  F2FP.PACK_AB R24, R192, R193 ;  /* 0x000000c1c018723e */ /* 0x000fe400000000ff */
[----:B-----5:R-:W-:Y:S03]  /*1cb60*/  F2FP.PACK_AB R25, R163, R191 ;  /* 0x000000bfa319723e */ /* 0x020fe600000000ff */
[--C-:B--2---:R-:W-:Y:S01]  /*1cb70*/  FFMA.FTZ R32, R80, c[0x0][0x23c], -R23.reuse ;  /* 0x00008f0050207a23 */ /* 0x104fe20000010817 */
[----:B------:R-:W-:Y:S02]  /*1cb80*/  F2FP.PACK_AB R26, R161, R162 ;  /* 0x000000a2a11a723e */ /* 0x000fe400000000ff */
[----:B---3--:R-:W-:Y:S01]  /*1cb90*/  F2FP.PACK_AB R27, R155, R160 ;  /* 0x000000a09b1b723e */ /* 0x008fe200000000ff */
[----:B------:R2:W-:Y:S06]  /*1cba0*/  MUFU.EX2 R141, R32 ;  /* 0x00000020008d7308 */ /* 0x0005ec0000000800 */
[C---:B-1----:R-:W-:Y:S03]  /*1cbb0*/  HMMA.16816.F32 R4, R24.reuse, R28, R4 ;  /* 0x0000001c1804723c */ /* 0x042fe60000001804 */
[--C-:B----4-:R-:W-:Y:S04]  /*1cbc0*/  FFMA.FTZ R36, R84, c[0x0][0x23c], -R23.reuse ;  /* 0x00008f0054247a23 */ /* 0x110fe80000010817 */
[--C-:B------:R-:W-:Y:S01]  /*1cbd0*/  FFMA.FTZ R28, R83, c[0x0][0x23c], -R44.reuse ;  /* 0x00008f00531c7a23 */ /* 0x100fe2000001082c */
[C---:B------:R-:W-:Y:S01]  /*1cbe0*/  HMMA.16816.F32 R8, R24.reuse, R30, R8 ;  /* 0x0000001e1808723c */ /* 0x040fe20000001808 */
[----:B------:R1:W-:Y:S07]  /*1cbf0*/  MUFU.EX2 R138, R36 ;  /* 0x00000024008a7308 */ /* 0x0003ee0000000800 */
[C---:B------:R-:W-:Y:S03]  /*1cc00*/  HMMA.16816.F32 R12, R24.reuse, R40, R12 ;  /* 0x00000028180c723c */ /* 0x040fe6000000180c */
[----:B------:R3:W-:Y:S01]  /*1cc10*/  MUFU.EX2 R140, R28 ;  /* 0x0000001c008c7308 */ /* 0x0007e20000000800 */
[--C-:B--2---:R-:W-:Y:S03]  /*1cc20*/  FFMA.FTZ R32, R81, c[0x0][0x23c], -R23.reuse ;  /* 0x00008f0051207a23 */ /* 0x104fe60000010817 */
[--C-:B------:R-:W-:Y:S01]  /*1cc30*/  FFMA.FTZ R40, R86, c[0x0][0x23c], -R44.reuse ;  /* 0x00008f0056287a23 */ /* 0x100fe2000001082c */
[----:B------:R-:W-:Y:S05]  /*1cc40*/  HMMA.16816.F32 R16, R24, R42, R16 ;  /* 0x0000002a1810723c */ /* 0x000fea0000001810 */
[----:B------:R2:W4:Y:S02]  /*1cc50*/  MUFU.EX2 R139, R32 ;  /* 0x00000020008b7308 */ /* 0x0005240000000800 */
[----:B------:R-:W-:Y:S02]  /*1cc60*/  F2FP.PACK_AB R24, R201, R199 ;  /* 0x000000c7c918723e */ /* 0x000fe400000000ff */
[----:B------:R-:W-:Y:S03]  /*1cc70*/  F2FP.PACK_AB R25, R153, R152 ;  /* 0x000000989919723e */ /* 0x000fe600000000ff */
[----:B------:R-:W-:Y:S01]  /*1cc80*/  F2FP.PACK_AB R26, R207, R202 ;  /* 0x000000cacf1a723e */ /* 0x000fe200000000ff */
[--C-:B-1----:R-:W-:Y:S01]  /*1cc90*/  FFMA.FTZ R36, R85, c[0x0][0x23c], -R23.reuse ;  /* 0x00008f0055247a23 */ /* 0x102fe20000010817 */
[----:B------:R-:W-:Y:S01]  /*1cca0*/  F2FP.PACK_AB R27, R203, R154 ;  /* 0x0000009acb1b723e */ /* 0x000fe200000000ff */
[----:B------:R1:W-:Y:S01]  /*1ccb0*/  MUFU.EX2 R85, R40 ;  /* 0x0000002800557308 */ /* 0x0003e20000000800 */
[----:B---3--:R-:W-:Y:S09]  /*1ccc0*/  LDSM.16.MT88.4 R28, [R166+0x5c00] ;  /* 0x005c0000a61c783b */ /* 0x008ff20000004200 */
[----:B------:R3:W5:Y:S01]  /*1ccd0*/  MUFU.EX2 R137, R36 ;  /* 0x0000002400897308 */ /* 0x0007620000000800 */
[----:B--2---:R-:W2:Y:S01]  /*1cce0*/  LDSM.16.MT88.4 R32, [R165+0x5c00] ;  /* 0x005c0000a520783b */ /* 0x004ea20000004200 */
[--C-:B-1----:R-:W-:Y:S08]  /*1ccf0*/  FFMA.FTZ R40, R87, c[0x0][0x23c], -R44.reuse ;  /* 0x00008f0057287a23 */ /* 0x102ff0000001082c */
[----:B------:R1:W1:Y:S01]  /*1cd00*/  MUFU.EX2 R86, R40 ;  /* 0x0000002800567308 */ /* 0x0002620000000800 */
[----:B---3--:R-:W3:Y:S01]  /*1cd10*/  LDSM.16.MT88.4 R36, [R165+0x6000] ;  /* 0x00600000a524783b */ /* 0x008ee20000004200 */
[--C-:B-1----:R-:W-:Y:S01]  /*1cd20*/  FFMA.FTZ R40, R89, c[0x0][0x23c], -R23.reuse ;  /* 0x00008f0059287a23 */ /* 0x102fe20000010817 */
[C---:B--2---:R-:W-:Y:S07]  /*1cd30*/  HMMA.16816.F32 R4, R24.reuse, R32, R4 ;  /* 0x000000201804723c */ /* 0x044fee0000001804 */
[----:B------:R1:W-:Y:S01]  /*1cd40*/  MUFU.EX2 R83, R40 ;  /* 0x0000002800537308 */ /* 0x0003e20000000800 */
[--C-:B------:R-:W-:Y:S01]  /*1cd50*/  FFMA.FTZ R32, R88, c[0x0][0x23c], -R23.reuse ;  /* 0x00008f0058207a23 */ /* 0x100fe20000010817 */
[C---:B------:R-:W-:Y:S08]  /*1cd60*/  HMMA.16816.F32 R8, R24.reuse, R34, R8 ;  /* 0x000000221808723c */ /* 0x040ff00000001808 */
[----:B------:R2:W2:Y:S01]  /*1cd70*/  MUFU.EX2 R84, R32 ;  /* 0x0000002000547308 */ /* 0x0004a20000000800 */
[C---:B------:R-:W-:Y:S07]  /*1cd80*/  HMMA.16816.F32 R12, R24.reuse, R28, R12 ;  /* 0x0000001c180c723c */ /* 0x040fee000000180c */
[--C-:B------:R-:W-:Y:S01]  /*1cd90*/  FFMA.FTZ R28, R90, c[0x0][0x23c], -R44.reuse ;  /* 0x00008f005a1c7a23 */ /* 0x100fe2000001082c */
[----:B------:R-:W-:Y:S01]  /*1cda0*/  HMMA.16816.F32 R16, R24, R30, R16 ;  /* 0x0000001e1810723c */ /* 0x000fe20000001810 */
[----:B-1----:R-:W-:Y:S02]  /*1cdb0*/  LDSM.16.MT88.4 R40, [R166+0x6400] ;  /* 0x00640000a628783b */ /* 0x002fe40000004200 */
[----:B------:R1:W-:Y:S04]  /*1cdc0*/  MUFU.EX2 R82, R28 ;  /* 0x0000001c00527308 */ /* 0x0003e80000000800 */
[----:B------:R-:W-:Y:S02]  /*1cdd0*/  F2FP.PACK_AB R24, R208, R206 ;  /* 0x000000ced018723e */ /* 0x000fe400000000ff */
[----:B------:R-:W-:Y:S01]  /*1cde0*/  F2FP.PACK_AB R25, R205, R204 ;  /* 0x000000cccd19723e */ /* 0x000fe200000000ff */
[----:B--2---:R-:W2:Y:S02]  /*1cdf0*/  LDSM.16.MT88.4 R32, [R166+0x6000] ;  /* 0x00600000a620783b */ /* 0x004ea40000004200 */
[----:B------:R-:W-:Y:S02]  /*1ce00*/  F2FP.PACK_AB R26, R214, R209 ;  /* 0x000000d1d61a723e */ /* 0x000fe400000000ff */
[----:B------:R-:W-:Y:S07]  /*1ce10*/  F2FP.PACK_AB R27, R215, R212 ;  /* 0x000000d4d71b723e */ /* 0x000fee00000000ff */
[C---:B---3--:R-:W-:Y:S03]  /*1ce20*/  HMMA.16816.F32 R4, R24.reuse, R36, R4 ;  /* 0x000000241804723c */ /* 0x048fe60000001804 */
[--C-:B-1----:R-:W-:Y:S04]  /*1ce30*/  FFMA.FTZ R28, R91, c[0x0][0x23c], -R44.reuse ;  /* 0x00008f005b1c7a23 */ /* 0x102fe8000001082c */
[--C-:B------:R-:W-:Y:S01]  /*1ce40*/  FFMA.FTZ R36, R92, c[0x0][0x23c], -R23.reuse ;  /* 0x00008f005c247a23 */ /* 0x100fe20000010817 */
[C---:B------:R-:W-:Y:S01]  /*1ce50*/  HMMA.16816.F32 R8, R24.reuse, R38, R8 ;  /* 0x000000261808723c */ /* 0x040fe20000001808 */
[----:B------:R1:W3:Y:S10]  /*1ce60*/  MUFU.EX2 R81, R28 ;  /* 0x0000001c00517308 */ /* 0x0002f40000000800 */
[----:B------:R3:W-:Y:S01]  /*1ce70*/  MUFU.EX2 R80, R36 ;  /* 0x0000002400507308 */ /* 0x0007e20000000800 */
[C---:B--2---:R-:W-:Y:S01]  /*1ce80*/  HMMA.16816.F32 R12, R24.reuse, R32, R12 ;  /* 0x00000020180c723c */ /* 0x044fe2000000180c */
[----:B-1----:R-:W1:Y:S06]  /*1ce90*/  LDSM.16.MT88.4 R28, [R165+0x6400] ;  /* 0x00640000a51c783b */ /* 0x002e6c0000004200 */
[--C-:B------:R-:W-:Y:S01]  /*1cea0*/  FFMA.FTZ R32, R94, c[0x0][0x23c], -R44.reuse ;  /* 0x00008f005e207a23 */ /* 0x100fe2000001082c */
[----:B------:R-:W-:Y:S03]  /*1ceb0*/  HMMA.16816.F32 R16, R24, R34, R16 ;  /* 0x000000221810723c */ /* 0x000fe60000001810 */
[----:B------:R2:W-:Y:S01]  /*1cec0*/  MUFU.EX2 R78, R32 ;  /* 0x00000020004e7308 */ /* 0x0005e20000000800 */
[--C-:B---3--:R-:W-:Y:S03]  /*1ced0*/  FFMA.FTZ R36, R93, c[0x0][0x23c], -R23.reuse ;  /* 0x00008f005d247a23 */ /* 0x108fe60000010817 */
[----:B------:R-:W-:Y:S02]  /*1cee0*/  F2FP.PACK_AB R24, R217, R216 ;  /* 0x000000d8d918723e */ /* 0x000fe400000000ff */
[----:B------:R-:W-:Y:S03]  /*1cef0*/  F2FP.PACK_AB R25, R218, R213 ;  /* 0x000000d5da19723e */ /* 0x000fe600000000ff */
[----:B------:R-:W-:Y:S01]  /*1cf00*/  F2FP.PACK_AB R26, R220, R219 ;  /* 0x000000dbdc1a723e */ /* 0x000fe200000000ff */
[----:B------:R3:W3:Y:S01]  /*1cf10*/  MUFU.EX2 R79, R36 ;  /* 0x00000024004f7308 */ /* 0x0006e20000000800 */
[----:B------:R-:W-:Y:S01]  /*1cf20*/  F2FP.PACK_AB R27, R50, R48 ;  /* 0x00000030321b723e */ /* 0x000fe200000000ff */
[----:B--2---:R-:W2:Y:S06]  /*1cf30*/  LDSM.16.MT88.4 R32, [R165+0x6800] ;  /* 0x00680000a520783b */ /* 0x004eac0000004200 */
[C---:B-1----:R-:W-:Y:S03]  /*1cf40*/  HMMA.16816.F32 R4, R24.reuse, R28, R4 ;  /* 0x0000001c1804723c */ /* 0x042fe60000001804 */
[--C-:B---3--:R-:W-:Y:S04]  /*1cf50*/  FFMA.FTZ R36, R95, c[0x0][0x23c], -R44.reuse ;  /* 0x00008f005f247a23 */ /* 0x108fe8000001082c */
[----:B------:R1:W3:Y:S01]  /*1cf60*/  MUFU.EX2 R76, R36 ;  /* 0x00000024004c7308 */ /* 0x0002e20000000800 */
[C---:B------:R-:W-:Y:S04]  /*1cf70*/  HMMA.16816.F32 R8, R24.reuse, R30, R8 ;  /* 0x0000001e1808723c */ /* 0x040fe80000001808 */
[--C-:B------:R-:W-:Y:S04]  /*1cf80*/  FFMA.FTZ R28, R97, c[0x0][0x23c], -R23.reuse ;  /* 0x00008f00611c7a23 */ /* 0x100fe80000010817 */
[C---:B------:R-:W-:Y:S01]  /*1cf90*/  HMMA.16816.F32 R12, R24.reuse, R40, R12 ;  /* 0x00000028180c723c */ /* 0x040fe2000000180c */
[----:B------:R2:W-:Y:S06]  /*1cfa0*/  MUFU.EX2 R77, R28 ;  /* 0x0000001c004d7308 */ /* 0x0005ec0000000800 */
[--C-:B------:R-:W-:Y:S01]  /*1cfb0*/  FFMA.FTZ R40, R99, c[0x0][0x23c], -R44.reuse ;  /* 0x00008f0063287a23 */ /* 0x100fe2000001082c */
[----:B------:R-:W-:Y:S03]  /*1cfc0*/  HMMA.16816.F32 R16, R24, R42, R16 ;  /* 0x0000002a1810723c */ /* 0x000fe60000001810 */
[----:B------:R3:W-:Y:S04]  /*1cfd0*/  MUFU.EX2 R73, R40 ;  /* 0x0000002800497308 */ /* 0x0007e80000000800 */
[----:B------:R-:W-:Y:S01]  /*1cfe0*/  F2FP.PACK_AB R24, R222, R51 ;  /* 0x00000033de18723e */ /* 0x000fe200000000ff */
[--C-:B-1----:R-:W-:Y:S01]  /*1cff0*/  FFMA.FTZ R36, R96, c[0x0][0x23c], -R23.reuse ;  /* 0x00008f0060247a23 */ /* 0x102fe20000010817 */
[----:B------:R-:W-:Y:S03]  /*1d000*/  F2FP.PACK_AB R25, R52, R49 ;  /* 0x000000313419723e */ /* 0x000fe600000000ff */
[----:B------:R-:W-:Y:S01]  /*1d010*/  F2FP.PACK_AB R26, R227, R223 ;  /* 0x000000dfe31a723e */ /* 0x000fe200000000ff */
[----:B------:R1:W1:Y:S01]  /*1d020*/  MUFU.EX2 R75, R36 ;  /* 0x00000024004b7308 */ /* 0x0002620000000800 */
[----:B------:R-:W-:Y:S01]  /*1d030*/  F2FP.PACK_AB R27, R225, R221 ;  /* 0x000000dde11b723e */ /* 0x000fe200000000ff */
[----:B--2---:R-:W2:Y:S06]  /*1d040*/  LDSM.16.MT88.4 R28, [R166+0x6800] ;  /* 0x00680000a61c783b */ /* 0x004eac0000004200 */
[C---:B------:R-:W-:Y:S03]  /*1d050*/  HMMA.16816.F32 R4, R24.reuse, R32, R4 ;  /* 0x000000201804723c */ /* 0x040fe60000001804 */
[--C-:B---3--:R-:W-:Y:S04]  /*1d060*/  FFMA.FTZ R40, R100, c[0x0][0x23c], -R23.reuse ;  /* 0x00008f0064287a23 */ /* 0x108fe80000010817 */
[--C-:B------:R-:W-:Y:S01]  /*1d070*/  FFMA.FTZ R32, R101, c[0x0][0x23c], -R23.reuse ;  /* 0x00008f0065207a23 */ /* 0x100fe20000010817 */
[C---:B------:R-:W-:Y:S01]  /*1d080*/  HMMA.16816.F32 R8, R24.reuse, R34, R8 ;  /* 0x000000221808723c */ /* 0x040fe20000001808 */
[----:B------:R3:W-:Y:S03]  /*1d090*/  MUFU.EX2 R72, R40 ;  /* 0x0000002800487308 */ /* 0x0007e60000000800 */
[--C-:B-1----:R-:W-:Y:S07]  /*1d0a0*/  FFMA.FTZ R36, R98, c[0x0][0x23c], -R44.reuse ;  /* 0x00008f0062247a23 */ /* 0x102fee000001082c */
[----:B------:R1:W-:Y:S10]  /*1d0b0*/  MUFU.EX2 R71, R32 ;  /* 0x0000002000477308 */ /* 0x0003f40000000800 */
[----:B------:R4:W4:Y:S01]  /*1d0c0*/  MUFU.EX2 R74, R36 ;  /* 0x00000024004a7308 */ /* 0x0009220000000800 */
[----:B---3--:R-:W-:Y:S01]  /*1d0d0*/  LDSM.16.MT88.4 R40, [R166+0x6c00] ;  /* 0x006c0000a628783b */ /* 0x008fe20000004200 */
[C---:B--2---:R-:W-:Y:S07]  /*1d0e0*/  HMMA.16816.F32 R12, R24.reuse, R28, R12 ;  /* 0x0000001c180c723c */ /* 0x044fee000000180c */
[--C-:B------:R-:W-:Y:S01]  /*1d0f0*/  FFMA.FTZ R28, R103, c[0x0][0x23c], -R44.reuse ;  /* 0x00008f00671c7a23 */ /* 0x100fe2000001082c */
[----:B------:R-:W-:Y:S03]  /*1d100*/  HMMA.16816.F32 R16, R24, R30, R16 ;  /* 0x0000001e1810723c */ /* 0x000fe60000001810 */
[----:B------:R2:W-:Y:S01]  /*1d110*/  MUFU.EX2 R67, R28 ;  /* 0x0000001c00437308 */ /* 0x0005e20000000800 */
[--C-:B-1----:R-:W-:Y:S03]  /*1d120*/  FFMA.FTZ R32, R102, c[0x0][0x23c], -R44.reuse ;  /* 0x00008f0066207a23 */ /* 0x102fe6000001082c */
[----:B------:R-:W-:Y:S02]  /*1d130*/  F2FP.PACK_AB R24, R228, R224 ;  /* 0x000000e0e418723e */ /* 0x000fe400000000ff */
[----:B------:R-:W-:Y:S01]  /*1d140*/  F2FP.PACK_AB R25, R231, R226 ;  /* 0x000000e2e719723e */ /* 0x000fe200000000ff */
[----:B----4-:R-:W1:Y:S02]  /*1d150*/  LDSM.16.MT88.4 R36, [R165+0x6c00] ;  /* 0x006c0000a524783b */ /* 0x010e640000004200 */
[----:B------:R-:W-:Y:S01]  /*1d160*/  F2FP.PACK_AB R26, R235, R230 ;  /* 0x000000e6eb1a723e */ /* 0x000fe200000000ff */
[----:B------:R3:W4:Y:S01]  /*1d170*/  MUFU.EX2 R70, R32 ;  /* 0x0000002000467308 */ /* 0x0007220000000800 */
[----:B------:R-:W-:Y:S04]  /*1d180*/  F2FP.PACK_AB R27, R234, R232 ;  /* 0x000000e8ea1b723e */ /* 0x000fe800000000ff */
[----:B--2---:R-:W2:Y:S01]  /*1d190*/  LDSM.16.MT88.4 R28, [R165+0x7000] ;  /* 0x00700000a51c783b */ /* 0x004ea20000004200 */
[----:B---3--:R-:W-:Y:S04]  /*1d1a0*/  FFMA.FTZ R32, R104, c[0x0][0x23c], -R23 ;  /* 0x00008f0068207a23 */ /* 0x008fe80000010817 */
[----:B------:R3:W-:Y:S01]  /*1d1b0*/  MUFU.EX2 R69, R32 ;  /* 0x0000002000457308 */ /* 0x0007e20000000800 */
[C---:B-1----:R-:W-:Y:S07]  /*1d1c0*/  HMMA.16816.F32 R4, R24.reuse, R36, R4 ;  /* 0x000000241804723c */ /* 0x042fee0000001804 */
[----:B------:R-:W-:Y:S01]  /*1d1d0*/  FFMA.FTZ R36, R2, R242, R131 ;  /* 0x000000f202247223 */ /* 0x000fe20000010083 */
[C---:B------:R-:W-:Y:S04]  /*1d1e0*/  HMMA.16816.F32 R8, R24.reuse, R38, R8 ;  /* 0x000000261808723c */ /* 0x040fe80000001808 */
[----:B------:R-:W-:Y:S02]  /*1d1f0*/  FFMA.FTZ R2, R107, c[0x0][0x23c], -R44 ;  /* 0x00008f006b027a23 */ /* 0x000fe4000001082c */
[--C-:B---3--:R-:W-:Y:S02]  /*1d200*/  FFMA.FTZ R32, R105, c[0x0][0x23c], -R23.reuse ;  /* 0x00008f0069207a23 */ /* 0x108fe40000010817 */
[C---:B------:R-:W-:Y:S01]  /*1d210*/  HMMA.16816.F32 R12, R24.reuse, R40, R12 ;  /* 0x00000028180c723c */ /* 0x040fe2000000180c */
[----:B------:R1:W-:Y:S06]  /*1d220*/  MUFU.EX2 R65, R2 ;  /* 0x0000000200417308 */ /* 0x0003ec0000000800 */
[----:B------:R-:W-:Y:S01]  /*1d230*/  FADD.FTZ R40, R156, R36 ;  /* 0x000000249c287221 */ /* 0x000fe20000010000 */
[----:B------:R-:W-:Y:S03]  /*1d240*/  HMMA.16816.F32 R16, R24, R42, R16 ;  /* 0x0000002a1810723c */ /* 0x000fe60000001810 */
[----:B------:R3:W3:Y:S01]  /*1d250*/  MUFU.EX2 R68, R32 ;  /* 0x0000002000447308 */ /* 0x0006e20000000800 */
[----:B------:R-:W-:Y:S01]  /*1d260*/  FADD.FTZ R36, R134, R0 ;  /* 0x0000000086247221 */ /* 0x000fe20000010000 */
[----:B------:R-:W-:Y:S01]  /*1d270*/  MOV R134, R20 ;  /* 0x0000001400867202 */ /* 0x000fe20000000f00 */
[--C-:B------:R-:W-:Y:S01]  /*1d280*/  FFMA.FTZ R0, R108, c[0x0][0x23c], -R23.reuse ;  /* 0x00008f006c007a23 */ /* 0x100fe20000010817 */
[----:B------:R-:W-:Y:S01]  /*1d290*/  F2FP.PACK_AB R24, R240, R233 ;  /* 0x000000e9f018723e */ /* 0x000fe200000000ff */
[----:B------:R-:W-:Y:S01]  /*1d2a0*/  FADD.FTZ R40, R135, R40 ;  /* 0x0000002887287221 */ /* 0x000fe20000010000 */
[----:B------:R-:W-:Y:S03]  /*1d2b0*/  F2FP.PACK_AB R25, R238, R236 ;  /* 0x000000ecee19723e */ /* 0x000fe600000000ff */
[----:B------:R-:W-:Y:S01]  /*1d2c0*/  FADD.FTZ R40, R158, R40 ;  /* 0x000000289e287221 */ /* 0x000fe20000010000 */
[----:B------:R-:W-:Y:S01]  /*1d2d0*/  F2FP.PACK_AB R26, R237, R239 ;  /* 0x000000efed1a723e */ /* 0x000fe200000000ff */
[--C-:B------:R-:W-:Y:S01]  /*1d2e0*/  FFMA.FTZ R41, R120, c[0x0][0x23c], -R23.reuse ;  /* 0x00008f0078297a23 */ /* 0x100fe20000010817 */
[----:B------:R-:W-:Y:S01]  /*1d2f0*/  F2FP.PACK_AB R27, R145, R229 ;  /* 0x000000e5911b723e */ /* 0x000fe200000000ff */
[----:B------:R4:W-:Y:S01]  /*1d300*/  MUFU.EX2 R64, R0 ;  /* 0x0000000000407308 */ /* 0x0009e20000000800 */
[----:B-1----:R-:W-:Y:S01]  /*1d310*/  FADD.FTZ R2, R157, R36 ;  /* 0x000000249d027221 */ /* 0x002fe20000010000 */
[----:B------:R-:W-:Y:S01]  /*1d320*/  MOV R135, R3 ;  /* 0x0000000300877202 */ /* 0x000fe20000000f00 */
[----:B------:R-:W-:Y:S03]  /*1d330*/  LDSM.16.MT88.4 R36, [R165+0x7400] ;  /* 0x00740000a524783b */ /* 0x000fe60000004200 */
[C---:B--2---:R-:W-:Y:S03]  /*1d340*/  HMMA.16816.F32 R4, R24.reuse, R28, R4 ;  /* 0x0000001c1804723c */ /* 0x044fe60000001804 */
[----:B---3--:R-:W-:Y:S04]  /*1d350*/  FFMA.FTZ R32, R106, c[0x0][0x23c], -R44 ;  /* 0x00008f006a207a23 */ /* 0x008fe8000001082c */
[----:B------:R-:W-:Y:S01]  /*1d360*/  FFMA.FTZ R28, R109, c[0x0][0x23c], -R23 ;  /* 0x00008f006d1c7a23 */ /* 0x000fe20000010817 */
[C---:B------:R-:W-:Y:S01]  /*1d370*/  HMMA.16816.F32 R8, R24.reuse, R30, R8 ;  /* 0x0000001e1808723c */ /* 0x040fe20000001808 */
[----:B------:R1:W2:Y:S10]  /*1d380*/  MUFU.EX2 R66, R32 ;  /* 0x0000002000427308 */ /* 0x0002b40000000800 */
[----:B------:R3:W2:Y:S01]  /*1d390*/  MUFU.EX2 R63, R28 ;  /* 0x0000001c003f7308 */ /* 0x0006a20000000800 */
[----:B----4-:R-:W-:Y:S02]  /*1d3a0*/  FADD.FTZ R0, R186, R2 ;  /* 0x00000002ba007221 */ /* 0x010fe40000010000 */
[----:B------:R-:W-:Y:S02]  /*1d3b0*/  FADD.FTZ R2, R159, R40 ;  /* 0x000000289f027221 */ /* 0x000fe40000010000 */
[----:B------:R-:W-:Y:S02]  /*1d3c0*/  FADD.FTZ R0, R187, R0 ;  /* 0x00000000bb007221 */ /* 0x000fe40000010000 */
[----:B------:R-:W-:Y:S04]  /*1d3d0*/  FADD.FTZ R2, R200, R2 ;  /* 0x00000002c8027221 */ /* 0x000fe80000010000 */
[----:B------:R-:W-:Y:S01]  /*1d3e0*/  FADD.FTZ R29, R197, R2 ;  /* 0x00000002c51d7221 */ /* 0x000fe20000010000 */
[----:B-1----:R-:W1:Y:S03]  /*1d3f0*/  LDSM.16.MT88.4 R32, [R166+0x7000] ;  /* 0x00700000a620783b */ /* 0x002e660000004200 */
[----:B------:R-:W-:Y:S02]  /*1d400*/  FADD.FTZ R40, R196, R29 ;  /* 0x0000001dc4287221 */ /* 0x000fe40000010000 */
[----:B---3--:R-:W-:Y:S02]  /*1d410*/  FADD.FTZ R28, R198, R0 ;  /* 0x00000000c61c7221 */ /* 0x008fe40000010000 */
[----:B------:R-:W-:Y:S02]  /*1d420*/  FFMA.FTZ R0, R110, c[0x0][0x23c], -R44 ;  /* 0x00008f006e007a23 */ /* 0x000fe4000001082c */
[----:B------:R-:W-:Y:S02]  /*1d430*/  FADD.FTZ R2, R195, R28 ;  /* 0x0000001cc3027221 */ /* 0x000fe40000010000 */
[----:B------:R3:W-:Y:S01]  /*1d440*/  MUFU.EX2 R62, R0 ;  /* 0x00000000003e7308 */ /* 0x0007e20000000800 */
[----:B------:R-:W4:Y:S01]  /*1d450*/  LDSM.16.MT88.4 R28, [R166+0x7400] ;  /* 0x00740000a61c783b */ /* 0x000f220000004200 */
[----:B---3--:R-:W-:Y:S01]  /*1d460*/  FADD.FTZ R0, R194, R2 ;  /* 0x00000002c2007221 */ /* 0x008fe20000010000 */
[C---:B-1----:R-:W-:Y:S03]  /*1d470*/  HMMA.16816.F32 R12, R24.reuse, R32, R12 ;  /* 0x00000020180c723c */ /* 0x042fe6000000180c */
[----:B------:R-:W-:Y:S02]  /*1d480*/  FADD.FTZ R2, R193, R40 ;  /* 0x00000028c1027221 */ /* 0x000fe40000010000 */
[----:B------:R-:W-:Y:S02]  /*1d490*/  FADD.FTZ R0, R191, R0 ;  /* 0x00000000bf007221 */ /* 0x000fe40000010000 */
[----:B------:R-:W-:Y:S01]  /*1d4a0*/  FFMA.FTZ R32, R111, c[0x0][0x23c], -R44 ;  /* 0x00008f006f207a23 */ /* 0x000fe2000001082c */
[----:B------:R-:W-:Y:S03]  /*1d4b0*/  HMMA.16816.F32 R16, R24, R34, R16 ;  /* 0x000000221810723c */ /* 0x000fe60000001810 */
[----:B------:R1:W3:Y:S01]  /*1d4c0*/  MUFU.EX2 R61, R32 ;  /* 0x00000020003d7308 */ /* 0x0002e20000000800 */
[----:B------:R-:W-:Y:S02]  /*1d4d0*/  FADD.FTZ R40, R192, R2 ;  /* 0x00000002c0287221 */ /* 0x000fe40000010000 */
[----:B------:R-:W-:Y:S01]  /*1d4e0*/  FADD.FTZ R2, R163, R0 ;  /* 0x00000000a3027221 */ /* 0x000fe20000010000 */
[----:B------:R-:W-:Y:S01]  /*1d4f0*/  F2FP.PACK_AB R24, R143, R144 ;  /* 0x000000908f18723e */ /* 0x000fe200000000ff */
[--C-:B------:R-:W-:Y:S01]  /*1d500*/  FFMA.FTZ R0, R112, c[0x0][0x23c], -R23.reuse ;  /* 0x00008f0070007a23 */ /* 0x100fe20000010817 */
[----:B------:R-:W-:Y:S03]  /*1d510*/  F2FP.PACK_AB R25, R142, R47 ;  /* 0x0000002f8e19723e */ /* 0x000fe600000000ff */
[----:B------:R-:W-:Y:S01]  /*1d520*/  FADD.FTZ R40, R162, R40 ;  /* 0x00000028a2287221 */ /* 0x000fe20000010000 */
[----:B------:R-:W-:Y:S01]  /*1d530*/  F2FP.PACK_AB R26, R139, R141 ;  /* 0x0000008d8b1a723e */ /* 0x000fe200000000ff */
[----:B------:R-:W-:Y:S01]  /*1d540*/  FADD.FTZ R2, R160, R2 ;  /* 0x00000002a0027221 */ /* 0x000fe20000010000 */
[----:B------:R-:W-:Y:S01]  /*1d550*/  F2FP.PACK_AB R27, R140, R136 ;  /* 0x000000888c1b723e */ /* 0x000fe200000000ff */
[----:B------:R-:W-:Y:S01]  /*1d560*/  FADD.FTZ R40, R161, R40 ;  /* 0x00000028a1287221 */ /* 0x000fe20000010000 */
[----:B------:R2:W-:Y:S05]  /*1d570*/  MUFU.EX2 R60, R0 ;  /* 0x00000000003c7308 */ /* 0x0005ea0000000800 */
[C---:B------:R-:W-:Y:S01]  /*1d580*/  HMMA.16816.F32 R4, R24.reuse, R36, R4 ;  /* 0x000000241804723c */ /* 0x040fe20000001804 */
[----:B-1----:R-:W1:Y:S06]  /*1d590*/  LDSM.16.MT88.4 R32, [R165+0x7800] ;  /* 0x00780000a520783b */ /* 0x002e6c0000004200 */
[--C-:B------:R-:W-:Y:S01]  /*1d5a0*/  FFMA.FTZ R36, R113, c[0x0][0x23c], -R23.reuse ;  /* 0x00008f0071247a23 */ /* 0x100fe20000010817 */
[C---:B------:R-:W-:Y:S03]  /*1d5b0*/  HMMA.16816.F32 R8, R24.reuse, R38, R8 ;  /* 0x000000261808723c */ /* 0x040fe60000001808 */
[----:B------:R3:W1:Y:S05]  /*1d5c0*/  MUFU.EX2 R59, R36 ;  /* 0x00000024003b7308 */ /* 0x00066a0000000800 */
[C---:B----4-:R-:W-:Y:S04]  /*1d5d0*/  HMMA.16816.F32 R12, R24.reuse, R28, R12 ;  /* 0x0000001c180c723c */ /* 0x050fe8000000180c */
[----:B--2---:R-:W-:Y:S02]  /*1d5e0*/  FADD.FTZ R0, R155, R2 ;  /* 0x000000029b007221 */ /* 0x004fe40000010000 */
[----:B------:R-:W-:Y:S02]  /*1d5f0*/  FADD.FTZ R2, R199, R40 ;  /* 0x00000028c7027221 */ /* 0x000fe40000010000 */
[--C-:B------:R-:W-:Y:S01]  /*1d600*/  FFMA.FTZ R40, R114, c[0x0][0x23c], -R44.reuse ;  /* 0x00008f0072287a23 */ /* 0x100fe2000001082c */
[----:B------:R-:W-:Y:S03]  /*1d610*/  HMMA.16816.F32 R16, R24, R30, R16 ;  /* 0x0000001e1810723c */ /* 0x000fe60000001810 */
[----:B------:R-:W-:Y:S01]  /*1d620*/  FFMA.FTZ R28, R115, c[0x0][0x23c], -R44 ;  /* 0x00008f00731c7a23 */ /* 0x000fe2000001082c */
[----:B------:R2:W-:Y:S01]  /*1d630*/  MUFU.EX2 R58, R40 ;  /* 0x00000028003a7308 */ /* 0x0005e20000000800 */
[----:B------:R-:W-:Y:S02]  /*1d640*/  FADD.FTZ R0, R152, R0 ;  /* 0x0000000098007221 */ /* 0x000fe40000010000 */
[----:B------:R-:W-:Y:S01]  /*1d650*/  FADD.FTZ R2, R201, R2 ;  /* 0x00000002c9027221 */ /* 0x000fe20000010000 */
[----:B-----5:R-:W-:Y:S01]  /*1d660*/  F2FP.PACK_AB R24, R137, R138 ;  /* 0x0000008a8918723e */ /* 0x020fe200000000ff */
[----:B------:R-:W-:Y:S01]  /*1d670*/  FADD.FTZ R0, R153, R0 ;  /* 0x0000000099007221 */ /* 0x000fe20000010000 */
[----:B---3--:R-:W3:Y:S02]  /*1d680*/  LDSM.16.MT88.4 R36, [R166+0x7800] ;  /* 0x00780000a624783b */ /* 0x008ee40000004200 */
[----:B------:R-:W-:Y:S01]  /*1d690*/  FADD.FTZ R2, R202, R2 ;  /* 0x00000002ca027221 */ /* 0x000fe20000010000 */
[----:B------:R-:W-:Y:S01]  /*1d6a0*/  F2FP.PACK_AB R25, R86, R85 ;  /* 0x000000555619723e */ /* 0x000fe200000000ff */
[----:B------:R-:W-:Y:S01]  /*1d6b0*/  FADD.FTZ R0, R154, R0 ;  /* 0x000000009a007221 */ /* 0x000fe20000010000 */
[----:B------:R-:W-:Y:S01]  /*1d6c0*/  F2FP.PACK_AB R26, R83, R84 ;  /* 0x00000054531a723e */ /* 0x000fe200000000ff */
[----:B------:R-:W-:Y:S01]  /*1d6d0*/  FADD.FTZ R2, R207, R2 ;  /* 0x00000002cf027221 */ /* 0x000fe20000010000 */
[----:B------:R-:W-:Y:S01]  /*1d6e0*/  F2FP.PACK_AB R27, R81, R82 ;  /* 0x00000052511b723e */ /* 0x000fe200000000ff */
[----:B------:R-:W-:Y:S01]  /*1d6f0*/  FADD.FTZ R0, R203, R0 ;  /* 0x00000000cb007221 */ /* 0x000fe20000010000 */
[----:B------:R4:W5:Y:S01]  /*1d700*/  MUFU.EX2 R57, R28 ;  /* 0x0000001c00397308 */ /* 0x0009620000000800 */
[----:B------:R-:W-:Y:S02]  /*1d710*/  FADD.FTZ R2, R206, R2 ;  /* 0x00000002ce027221 */ /* 0x000fe40000010000 */
[----:B------:R-:W-:Y:S02]  /*1d720*/  FADD.FTZ R0, R204, R0 ;  /* 0x00000000cc007221 */ /* 0x000fe40000010000 */
[----:B------:R-:W-:Y:S01]  /*1d730*/  FADD.FTZ R29, R208, R2 ;  /* 0x00000002d01d7221 */ /* 0x000fe20000010000 */
[C---:B-1----:R-:W-:Y:S03]  /*1d740*/  HMMA.16816.F32 R4, R24.reuse, R32, R4 ;  /* 0x000000201804723c */ /* 0x042fe60000001804 */
[--C-:B------:R-:W-:Y:S02]  /*1d750*/  FFMA.FTZ R2, R116, c[0x0][0x23c], -R23.reuse ;  /* 0x00008f0074027a23 */ /* 0x100fe40000010817 */
[----:B--2---:R-:W-:Y:S02]  /*1d760*/  FADD.FTZ R40, R205, R0 ;  /* 0x00000000cd287221 */ /* 0x004fe40000010000 */
[----:B------:R-:W-:Y:S01]  /*1d770*/  FFMA.FTZ R32, R117, c[0x0][0x23c], -R23 ;  /* 0x00008f0075207a23 */ /* 0x000fe20000010817 */
[C---:B------:R-:W-:Y:S01]  /*1d780*/  HMMA.16816.F32 R8, R24.reuse, R34, R8 ;  /* 0x000000221808723c */ /* 0x040fe20000001808 */
[----:B------:R1:W-:Y:S03]  /*1d790*/  MUFU.EX2 R56, R2 ;  /* 0x0000000200387308 */ /* 0x0003e60000000800 */
[----:B------:R-:W-:Y:S02]  /*1d7a0*/  FADD.FTZ R0, R209, R29 ;  /* 0x0000001dd1007221 */ /* 0x000fe40000010000 */
[----:B----4-:R-:W2:Y:S05]  /*1d7b0*/  LDSM.16.MT88.4 R28, [R165+0x7c00] ;  /* 0x007c0000a51c783b */ /* 0x010eaa0000004200 */
[----:B------:R4:W-:Y:S01]  /*1d7c0*/  MUFU.EX2 R55, R32 ;  /* 0x0000002000377308 */ /* 0x0009e20000000800 */
[C---:B---3--:R-:W-:Y:S07]  /*1d7d0*/  HMMA.16816.F32 R12, R24.reuse, R36, R12 ;  /* 0x00000024180c723c */ /* 0x048fee000000180c */
[----:B------:R-:W-:Y:S01]  /*1d7e0*/  FFMA.FTZ R36, R119, c[0x0][0x23c], -R44 ;  /* 0x00008f0077247a23 */ /* 0x000fe2000001082c */
[----:B------:R-:W-:Y:S03]  /*1d7f0*/  HMMA.16816.F32 R16, R24, R38, R16 ;  /* 0x000000261810723c */ /* 0x000fe60000001810 */
[----:B------:R3:W-:Y:S01]  /*1d800*/  MUFU.EX2 R53, R36 ;  /* 0x0000002400357308 */ /* 0x0007e20000000800 */
[----:B-1----:R-:W-:Y:S02]  /*1d810*/  FADD.FTZ R2, R212, R40 ;  /* 0x00000028d4027221 */ /* 0x002fe40000010000 */
[----:B------:R-:W-:Y:S01]  /*1d820*/  FADD.FTZ R40, R214, R0 ;  /* 0x00000000d6287221 */ /* 0x000fe20000010000 */
[----:B------:R-:W-:Y:S01]  /*1d830*/  F2FP.PACK_AB R24, R79, R80 ;  /* 0x000000504f18723e */ /* 0x000fe200000000ff */
[----:B------:R-:W-:Y:S01]  /*1d840*/  FADD.FTZ R0, R215, R2 ;  /* 0x00000002d7007221 */ /* 0x000fe20000010000 */
[----:B------:R-:W-:Y:S01]  /*1d850*/  F2FP.PACK_AB R25, R76, R78 ;  /* 0x0000004e4c19723e */ /* 0x000fe200000000ff */
[----:B----4-:R-:W1:Y:S02]  /*1d860*/  LDSM.16.MT88.4 R32, [R166+0x7c00] ;  /* 0x007c0000a620783b */ /* 0x010e640000004200 */
[----:B------:R-:W-:Y:S01]  /*1d870*/  FADD.FTZ R2, R216, R40 ;  /* 0x00000028d8027221 */ /* 0x000fe20000010000 */
[----:B------:R-:W-:Y:S01]  /*1d880*/  F2FP.PACK_AB R26, R77, R75 ;  /* 0x0000004b4d1a723e */ /* 0x000fe200000000ff */
[----:B------:R-:W-:Y:S01]  /*1d890*/  FADD.FTZ R0, R213, R0 ;  /* 0x00000000d5007221 */ /* 0x000fe20000010000 */
[----:B------:R-:W-:Y:S01]  /*1d8a0*/  F2FP.PACK_AB R27, R73, R74 ;  /* 0x0000004a491b723e */ /* 0x000fe200000000ff */
[----:B------:R-:W-:Y:S02]  /*1d8b0*/  FADD.FTZ R40, R217, R2 ;  /* 0x00000002d9287221 */ /* 0x000fe40000010000 */
[----:B------:R-:W-:Y:S02]  /*1d8c0*/  FFMA.FTZ R2, R118, c[0x0][0x23c], -R44 ;  /* 0x00008f0076027a23 */ /* 0x000fe4000001082c */
[----:B------:R-:W-:Y:S02]  /*1d8d0*/  FADD.FTZ R0, R218, R0 ;  /* 0x00000000da007221 */ /* 0x000fe40000010000 */
[----:B------:R-:W-:Y:S01]  /*1d8e0*/  FADD.FTZ R40, R219, R40 ;  /* 0x00000028db287221 */ /* 0x000fe20000010000 */
[----:B------:R4:W-:Y:S01]  /*1d8f0*/  MUFU.EX2 R54, R2 ;  /* 0x0000000200367308 */ /* 0x0009e20000000800 */
[----:B------:R-:W-:Y:S01]  /*1d900*/  FADD.FTZ R0, R48, R0 ;  /* 0x0000000030007221 */ /* 0x000fe20000010000 */
[C---:B--2---:R-:W-:Y:S01]  /*1d910*/  HMMA.16816.F32 R4, R24.reuse, R28, R4 ;  /* 0x0000001c1804723c */ /* 0x044fe20000001804 */
[----:B---3--:R-:W2:Y:S02]  /*1d920*/  LDSM.16.MT88.4 R36, [R165+0x8000] ;  /* 0x00800000a524783b */ /* 0x008ea40000004200 */
[----:B------:R-:W-:Y:S04]  /*1d930*/  FADD.FTZ R0, R50, R0 ;  /* 0x0000000032007221 */ /* 0x000fe80000010000 */
[----:B------:R-:W-:Y:S01]  /*1d940*/  FADD.FTZ R0, R49, R0 ;  /* 0x0000000031007221 */ /* 0x000fe20000010000 */
[C---:B------:R-:W-:Y:S04]  /*1d950*/  HMMA.16816.F32 R8, R24.reuse, R30, R8 ;  /* 0x0000001e1808723c */ /* 0x040fe80000001808 */
[----:B------:R-:W-:Y:S02]  /*1d960*/  FADD.FTZ R0, R52, R0 ;  /* 0x0000000034007221 */ /* 0x000fe40000010000 */
[--C-:B------:R-:W-:Y:S01]  /*1d970*/  FFMA.FTZ R29, R121, c[0x0][0x23c], -R23.reuse ;  /* 0x00008f00791d7a23 */ /* 0x100fe20000010817 */
[----:B------:R-:W-:Y:S01]  /*1d980*/  MUFU.EX2 R52, R41 ;  /* 0x0000002900347308 */ /* 0x000fe20000000800 */
[----:B----4-:R-:W-:Y:S01]  /*1d990*/  FADD.FTZ R2, R220, R40 ;  /* 0x00000028dc027221 */ /* 0x010fe20000010000 */
[C---:B-1----:R-:W-:Y:S03]  /*1d9a0*/  HMMA.16816.F32 R12, R24.reuse, R32, R12 ;  /* 0x00000020180c723c */ /* 0x042fe6000000180c */
[----:B------:R-:W-:Y:S05]  /*1d9b0*/  FADD.FTZ R2, R51, R2 ;  /* 0x0000000233027221 */ /* 0x000fea0000010000 */
[----:B------:R1:W-:Y:S01]  /*1d9c0*/  MUFU.EX2 R51, R29 ;  /* 0x0000001d00337308 */ /* 0x0003e20000000800 */
[----:B------:R-:W-:Y:S01]  /*1d9d0*/  FFMA.FTZ R32, R122, c[0x0][0x23c], -R44 ;  /* 0x00008f007a207a23 */ /* 0x000fe2000001082c */
[----:B------:R-:W-:Y:S03]  /*1d9e0*/  HMMA.16816.F32 R16, R24, R34, R16 ;  /* 0x000000221810723c */ /* 0x000fe60000001810 */
[----:B------:R-:W-:Y:S05]  /*1d9f0*/  FADD.FTZ R2, R222, R2 ;  /* 0x00000002de027221 */ /* 0x000fea0000010000 */
[----:B------:R3:W-:Y:S01]  /*1da00*/  MUFU.EX2 R50, R32 ;  /* 0x0000002000327308 */ /* 0x0007e20000000800 */
[----:B------:R-:W-:Y:S03]  /*1da10*/  FADD.FTZ R40, R223, R2 ;  /* 0x00000002df287221 */ /* 0x000fe60000010000 */
[----:B------:R-:W-:Y:S01]  /*1da20*/  F2FP.PACK_AB R24, R71, R72 ;  /* 0x000000484718723e */ /* 0x000fe200000000ff */
[----:B------:R-:W-:Y:S01]  /*1da30*/  FADD.FTZ R2, R221, R0 ;  /* 0x00000000dd027221 */ /* 0x000fe20000010000 */
[----:B------:R-:W-:Y:S01]  /*1da40*/  F2FP.PACK_AB R25, R67, R70 ;  /* 0x000000464319723e */ /* 0x000fe200000000ff */
[----:B------:R-:W-:Y:S01]  /*1da50*/  FADD.FTZ R0, R227, R40 ;  /* 0x00000028e3007221 */ /* 0x000fe20000010000 */
[----:B------:R-:W-:Y:S01]  /*1da60*/  F2FP.PACK_AB R26, R68, R69 ;  /* 0x00000045441a723e */ /* 0x000fe200000000ff */
[----:B------:R-:W-:Y:S01]  /*1da70*/  FADD.FTZ R2, R225, R2 ;  /* 0x00000002e1027221 */ /* 0x000fe20000010000 */
[----:B------:R-:W-:Y:S01]  /*1da80*/  F2FP.PACK_AB R27, R65, R66 ;  /* 0x00000042411b723e */ /* 0x000fe200000000ff */
[----:B------:R-:W-:Y:S02]  /*1da90*/  FADD.FTZ R28, R224, R0 ;  /* 0x00000000e01c7221 */ /* 0x000fe40000010000 */
[----:B------:R-:W-:Y:S02]  /*1daa0*/  FADD.FTZ R0, R226, R2 ;  /* 0x00000002e2007221 */ /* 0x000fe40000010000 */
[----:B------:R-:W-:Y:S02]  /*1dab0*/  FADD.FTZ R2, R228, R28 ;  /* 0x0000001ce4027221 */ /* 0x000fe40000010000 */
[----:B------:R-:W-:Y:S01]  /*1dac0*/  FADD.FTZ R0, R231, R0 ;  /* 0x00000000e7007221 */ /* 0x000fe20000010000 */
[----:B-1----:R-:W1:Y:S01]  /*1dad0*/  LDSM.16.MT88.4 R28, [R166+0x8000] ;  /* 0x00800000a61c783b */ /* 0x002e620000004200 */
[----:B------:R-:W-:Y:S01]  /*1dae0*/  FADD.FTZ R2, R230, R2 ;  /* 0x00000002e6027221 */ /* 0x000fe20000010000 */
[C---:B--2---:R-:W-:Y:S03]  /*1daf0*/  HMMA.16816.F32 R4, R24.reuse, R36, R4 ;  /* 0x000000241804723c */ /* 0x044fe60000001804 */
[----:B------:R-:W-:Y:S02]  /*1db00*/  FADD.FTZ R0, R232, R0 ;  /* 0x00000000e8007221 */ /* 0x000fe40000010000 */
[----:B------:R-:W-:Y:S02]  /*1db10*/  FADD.FTZ R2, R235, R2 ;  /* 0x00000002eb027221 */ /* 0x000fe40000010000 */
[----:B---3--:R-:W-:Y:S01]  /*1db20*/  FADD.FTZ R32, R234, R0 ;  /* 0x00000000ea207221 */ /* 0x008fe20000010000 */
[C---:B------:R-:W-:Y:S04]  /*1db30*/  HMMA.16816.F32 R8, R24.reuse, R38, R8 ;  /* 0x000000261808723c */ /* 0x040fe80000001808 */
[----:B------:R-:W-:Y:S02]  /*1db40*/  FFMA.FTZ R0, R123, c[0x0][0x23c], -R44 ;  /* 0x00008f007b007a23 */ /* 0x000fe4000001082c */
[--C-:B------:R-:W-:Y:S02]  /*1db50*/  FFMA.FTZ R36, R124, c[0x0][0x23c], -R23.reuse ;  /* 0x00008f007c247a23 */ /* 0x100fe40000010817 */
[----:B------:R-:W-:Y:S01]  /*1db60*/  FADD.FTZ R40, R233, R2 ;  /* 0x00000002e9287221 */ /* 0x000fe20000010000 */
[----:B------:R2:W-:Y:S03]  /*1db70*/  MUFU.EX2 R49, R0 ;  /* 0x0000000000317308 */ /* 0x0005e60000000800 */
[----:B------:R-:W-:Y:S02]  /*1db80*/  FADD.FTZ R2, R236, R32 ;  /* 0x00000020ec027221 */ /* 0x000fe40000010000 */
[----:B------:R-:W-:Y:S01]  /*1db90*/  FADD.FTZ R40, R240, R40 ;  /* 0x00000028f0287221 */ /* 0x000fe20000010000 */
[----:B------:R-:W3:Y:S04]  /*1dba0*/  LDSM.16.MT88.4 R32, [R165+0x8400] ;  /* 0x00840000a520783b */ /* 0x000ee80000004200 */
[----:B------:R4:W-:Y:S01]  /*1dbb0*/  MUFU.EX2 R48, R36 ;  /* 0x0000002400307308 */ /* 0x0009e20000000800 */
[C---:B-1----:R-:W-:Y:S03]  /*1dbc0*/  HMMA.16816.F32 R12, R24.reuse, R28, R12 ;  /* 0x0000001c180c723c */ /* 0x042fe6000000180c */
[----:B--2---:R-:W-:Y:S02]  /*1dbd0*/  FADD.FTZ R0, R238, R2 ;  /* 0x00000002ee007221 */ /* 0x004fe40000010000 */
[----:B------:R-:W-:Y:S02]  /*1dbe0*/  FADD.FTZ R2, R239, R40 ;  /* 0x00000028ef027221 */ /* 0x000fe40000010000 */
[----:B------:R-:W-:Y:S01]  /*1dbf0*/  FADD.FTZ R0, R229, R0 ;  /* 0x00000000e5007221 */ /* 0x000fe20000010000 */
[----:B------:R-:W-:Y:S04]  /*1dc00*/  HMMA.16816.F32 R16, R24, R30, R16 ;  /* 0x0000001e1810723c */ /* 0x000fe80000001810 */
[----:B------:R-:W-:Y:S02]  /*1dc10*/  FADD.FTZ R37, R237, R2 ;  /* 0x00000002ed257221 */ /* 0x000fe40000010000 */
[----:B----4-:R-:W-:Y:S01]  /*1dc20*/  FADD.FTZ R36, R145, R0 ;  /* 0x0000000091247221 */ /* 0x010fe20000010000 */
[----:B------:R-:W-:Y:S01]  /*1dc30*/  F2FP.PACK_AB R24, R63, R64 ;  /* 0x000000403f18723e */ /* 0x000fe200000000ff */
[----:B------:R-:W-:Y:S01]  /*1dc40*/  FFMA.FTZ R2, R125, c[0x0][0x23c], -R23 ;  /* 0x00008f007d027a23 */ /* 0x000fe20000010817 */
[----:B------:R-:W-:Y:S03]  /*1dc50*/  F2FP.PACK_AB R25, R61, R62 ;  /* 0x0000003e3d19723e */ /* 0x000fe600000000ff */
[----:B------:R-:W-:Y:S01]  /*1dc60*/  FADD.FTZ R40, R47, R36 ;  /* 0x000000242f287221 */ /* 0x000fe20000010000 */
[----:B------:R-:W-:Y:S01]  /*1dc70*/  F2FP.PACK_AB R26, R59, R60 ;  /* 0x0000003c3b1a723e */ /* 0x000fe200000000ff */
[----:B------:R-:W-:Y:S01]  /*1dc80*/  FADD.FTZ R0, R144, R37 ;  /* 0x0000002590007221 */ /* 0x000fe20000010000 */
[----:B------:R1:W2:Y:S01]  /*1dc90*/  MUFU.EX2 R47, R2 ;  /* 0x00000002002f7308 */ /* 0x0002a20000000800 */
[----:B------:R-:W-:Y:S01]  /*1dca0*/  FFMA.FTZ R28, R126, c[0x0][0x23c], -R44 ;  /* 0x00008f007e1c7a23 */ /* 0x000fe2000001082c */
[----:B------:R-:W4:Y:S01]  /*1dcb0*/  LDSM.16.MT88.4 R36, [R166+0x8400] ;  /* 0x00840000a624783b */ /* 0x000f220000004200 */
[----:B-----5:R-:W-:Y:S07]  /*1dcc0*/  F2FP.PACK_AB R27, R57, R58 ;  /* 0x0000003a391b723e */ /* 0x020fee00000000ff */
[----:B------:R5:W-:Y:S01]  /*1dcd0*/  MUFU.EX2 R43, R28 ;  /* 0x0000001c002b7308 */ /* 0x000be20000000800 */
[C---:B---3--:R-:W-:Y:S08]  /*1dce0*/  HMMA.16816.F32 R4, R24.reuse, R32, R4 ;  /* 0x000000201804723c */ /* 0x048ff00000001804 */
[C---:B------:R-:W-:Y:S04]  /*1dcf0*/  HMMA.16816.F32 R8, R24.reuse, R34, R8 ;  /* 0x000000221808723c */ /* 0x040fe80000001808 */
[----:B-1----:R-:W-:Y:S01]  /*1dd00*/  FADD.FTZ R2, R143, R0 ;  /* 0x000000008f027221 */ /* 0x002fe20000010000 */
[----:B--2---:R-:W-:Y:S01]  /*1dd10*/  F2FP.PACK_AB R148, R47, R48 ;  /* 0x000000302f94723e */ /* 0x004fe200000000ff */
[----:B------:R-:W-:Y:S02]  /*1dd20*/  FADD.FTZ R0, R142, R40 ;  /* 0x000000288e007221 */ /* 0x000fe40000010000 */
[----:B------:R-:W-:Y:S04]  /*1dd30*/  FADD.FTZ R2, R141, R2 ;  /* 0x000000028d027221 */ /* 0x000fe80000010000 */
[----:B------:R-:W-:Y:S02]  /*1dd40*/  FADD.FTZ R0, R136, R0 ;  /* 0x0000000088007221 */ /* 0x000fe40000010000 */
[----:B------:R-:W-:Y:S01]  /*1dd50*/  FADD.FTZ R41, R139, R2 ;  /* 0x000000028b297221 */ /* 0x000fe20000010000 */
[----:B-----5:R-:W1:Y:S01]  /*1dd60*/  LDSM.16.MT88.4 R28, [R165+0x8800] ;  /* 0x00880000a51c783b */ /* 0x020e620000004200 */
[----:B------:R-:W-:Y:S02]  /*1dd70*/  FFMA.FTZ R2, R127, c[0x0][0x23c], -R44 ;  /* 0x00008f007f027a23 */ /* 0x000fe4000001082c */
[----:B------:R-:W-:Y:S02]  /*1dd80*/  FADD.FTZ R0, R140, R0 ;  /* 0x000000008c007221 */ /* 0x000fe40000010000 */
[----:B------:R-:W-:Y:S01]  /*1dd90*/  FADD.FTZ R41, R138, R41 ;  /* 0x000000298a297221 */ /* 0x000fe20000010000 */
[----:B------:R2:W3:Y:S01]  /*1dda0*/  MUFU.EX2 R42, R2 ;  /* 0x00000002002a7308 */ /* 0x0004e20000000800 */
[----:B------:R-:W-:Y:S01]  /*1ddb0*/  FADD.FTZ R40, R85, R0 ;  /* 0x0000000055287221 */ /* 0x000fe20000010000 */
[----:B------:R-:W-:Y:S01]  /*1ddc0*/  LDSM.16.MT88.4 R140, [R165+0x8c00] ;  /* 0x008c0000a58c783b */ /* 0x000fe20000004200 */
[----:B------:R-:W-:Y:S01]  /*1ddd0*/  FADD.FTZ R0, R137, R41 ;  /* 0x0000002989007221 */ /* 0x000fe20000010000 */
[C---:B----4-:R-:W-:Y:S03]  /*1dde0*/  HMMA.16816.F32 R12, R24.reuse, R36, R12 ;  /* 0x00000024180c723c */ /* 0x050fe6000000180c */
[----:B------:R-:W-:Y:S02]  /*1ddf0*/  FADD.FTZ R32, R86, R40 ;  /* 0x0000002856207221 */ /* 0x000fe40000010000 */
[----:B------:R-:W-:Y:S03]  /*1de00*/  FFMA.FTZ R44, R22, c[0x0][0x23c], -R44 ;  /* 0x00008f00162c7a23 */ /* 0x000fe6000001082c */
[----:B------:R-:W-:Y:S03]  /*1de10*/  HMMA.16816.F32 R16, R24, R38, R16 ;  /* 0x000000261810723c */ /* 0x000fe60000001810 */
[----:B------:R-:W-:Y:S04]  /*1de20*/  MUFU.EX2 R44, R44 ;  /* 0x0000002c002c7308 */ /* 0x000fe80000000800 */
[----:B------:R-:W-:Y:S02]  /*1de30*/  F2FP.PACK_AB R24, R55, R56 ;  /* 0x000000383718723e */ /* 0x000fe400000000ff */
[----:B------:R-:W-:Y:S03]  /*1de40*/  F2FP.PACK_AB R25, R53, R54 ;  /* 0x000000363519723e */ /* 0x000fe600000000ff */
[--C-:B--2---:R-:W-:Y:S01]  /*1de50*/  FFMA.FTZ R2, R128, c[0x0][0x23c], -R23.reuse ;  /* 0x00008f0080027a23 */ /* 0x104fe20000010817 */
[----:B------:R-:W-:Y:S01]  /*1de60*/  F2FP.PACK_AB R26, R51, R52 ;  /* 0x00000034331a723e */ /* 0x000fe200000000ff */
[----:B------:R-:W-:Y:S01]  /*1de70*/  FFMA.FTZ R23, R129, c[0x0][0x23c], -R23 ;  /* 0x00008f0081177a23 */ /* 0x000fe20000010817 */
[----:B------:R-:W-:Y:S01]  /*1de80*/  F2FP.PACK_AB R27, R49, R50 ;  /* 0x00000032311b723e */ /* 0x000fe200000000ff */
[----:B------:R2:W-:Y:S01]  /*1de90*/  MUFU.EX2 R41, R2 ;  /* 0x0000000200297308 */ /* 0x0005e20000000800 */
[----:B---3--:R-:W-:Y:S05]  /*1dea0*/  F2FP.PACK_AB R149, R42, R43 ;  /* 0x0000002b2a95723e */ /* 0x008fea00000000ff */
[C---:B-1----:R-:W-:Y:S04]  /*1deb0*/  HMMA.16816.F32 R4, R24.reuse, R28, R4 ;  /* 0x0000001c1804723c */ /* 0x042fe80000001804 */
[----:B------:R-:W1:Y:S04]  /*1dec0*/  MUFU.EX2 R40, R23 ;  /* 0x0000001700287308 */ /* 0x000e680000000800 */
[C---:B------:R-:W-:Y:S01]  /*1ded0*/  HMMA.16816.F32 R8, R24.reuse, R30, R8 ;  /* 0x0000001e1808723c */ /* 0x040fe20000001808 */
[----:B------:R-:W-:Y:S05]  /*1dee0*/  LDSM.16.MT88.4 R28, [R166+0x8c00] ;  /* 0x008c0000a61c783b */ /* 0x000fea0000004200 */
[----:B------:R-:W3:Y:S01]  /*1def0*/  MUFU.EX2 R23, R21 ;  /* 0x0000001500177308 */ /* 0x000ee20000000800 */
[----:B--2---:R-:W-:Y:S02]  /*1df00*/  FADD.FTZ R2, R84, R0 ;  /* 0x0000000054027221 */ /* 0x004fe40000010000 */
[----:B------:R-:W-:Y:S03]  /*1df10*/  FADD.FTZ R0, R82, R32 ;  /* 0x0000002052007221 */ /* 0x000fe60000010000 */
[----:B------:R-:W-:Y:S01]  /*1df20*/  FADD.FTZ R2, R83, R2 ;  /* 0x0000000253027221 */ /* 0x000fe20000010000 */
[----:B------:R-:W2:Y:S01]  /*1df30*/  LDSM.16.MT88.4 R32, [R166+0x8800] ;  /* 0x00880000a620783b */ /* 0x000ea20000004200 */
[----:B------:R-:W-:Y:S02]  /*1df40*/  FADD.FTZ R0, R81, R0 ;  /* 0x0000000051007221 */ /* 0x000fe40000010000 */
[----:B------:R-:W-:Y:S01]  /*1df50*/  FADD.FTZ R2, R80, R2 ;  /* 0x0000000250027221 */ /* 0x000fe20000010000 */
[----:B-1----:R-:W-:Y:S01]  /*1df60*/  F2FP.PACK_AB R150, R40, R41 ;  /* 0x000000292896723e */ /* 0x002fe200000000ff */
[----:B------:R-:W-:Y:S02]  /*1df70*/  FADD.FTZ R0, R78, R0 ;  /* 0x000000004e007221 */ /* 0x000fe40000010000 */
[----:B------:R-:W-:Y:S02]  /*1df80*/  FADD.FTZ R2, R79, R2 ;  /* 0x000000024f027221 */ /* 0x000fe40000010000 */
[----:B------:R-:W-:Y:S02]  /*1df90*/  FADD.FTZ R0, R76, R0 ;  /* 0x000000004c007221 */ /* 0x000fe40000010000 */
[----:B------:R-:W-:Y:S02]  /*1dfa0*/  FADD.FTZ R2, R75, R2 ;  /* 0x000000024b027221 */ /* 0x000fe40000010000 */
[----:B------:R-:W-:Y:S01]  /*1dfb0*/  FADD.FTZ R0, R74, R0 ;  /* 0x000000004a007221 */ /* 0x000fe20000010000 */
[----:B---3--:R-:W-:Y:S01]  /*1dfc0*/  F2FP.PACK_AB R151, R44, R23 ;  /* 0x000000172c97723e */ /* 0x008fe200000000ff */
[----:B------:R-:W-:Y:S02]  /*1dfd0*/  FADD.FTZ R2, R77, R2 ;  /* 0x000000024d027221 */ /* 0x000fe40000010000 */
        /* <DEDUP_REMOVED lines=11> */
[----:B------:R-:W-:Y:S01]  /*1e090*/  FADD.FTZ R0, R63, R21 ;  /* 0x000000153f007221 */ /* 0x000fe20000010000 */
[C---:B--2---:R-:W-:Y:S03]  /*1e0a0*/  HMMA.16816.F32 R12, R24.reuse, R32, R12 ;  /* 0x00000020180c723c */ /* 0x044fe6000000180c */
[----:B------:R-:W-:Y:S02]  /*1e0b0*/  FADD.FTZ R2, R61, R2 ;  /* 0x000000023d027221 */ /* 0x000fe40000010000 */
[----:B------:R-:W-:Y:S02]  /*1e0c0*/  FADD.FTZ R21, R60, R0 ;  /* 0x000000003c157221 */ /* 0x000fe40000010000 */
[----:B------:R-:W-:Y:S01]  /*1e0d0*/  FADD.FTZ R0, R58, R2 ;  /* 0x000000023a007221 */ /* 0x000fe20000010000 */
[----:B------:R-:W-:Y:S04]  /*1e0e0*/  HMMA.16816.F32 R16, R24, R34, R16 ;  /* 0x000000221810723c */ /* 0x000fe80000001810 */
[----:B------:R-:W-:Y:S02]  /*1e0f0*/  FADD.FTZ R2, R59, R21 ;  /* 0x000000153b027221 */ /* 0x000fe40000010000 */
[----:B------:R-:W-:Y:S02]  /*1e100*/  FADD.FTZ R0, R57, R0 ;  /* 0x0000000039007221 */ /* 0x000fe40000010000 */
[C---:B------:R-:W-:Y:S05]  /*1e110*/  HMMA.16816.F32 R136, R148.reuse, R140, R4 ;  /* 0x0000008c9488723c */ /* 0x040fea0000001804 */
[----:B------:R-:W-:Y:S02]  /*1e120*/  FADD.FTZ R2, R56, R2 ;  /* 0x0000000238027221 */ /* 0x000fe40000010000 */
[----:B------:R-:W-:Y:S01]  /*1e130*/  FADD.FTZ R0, R54, R0 ;  /* 0x0000000036007221 */ /* 0x000fe20000010000 */
[C---:B------:R-:W-:Y:S04]  /*1e140*/  HMMA.16816.F32 R140, R148.reuse, R142, R8 ;  /* 0x0000008e948c723c */ /* 0x040fe80000001808 */
[----:B------:R-:W-:Y:S02]  /*1e150*/  FADD.FTZ R2, R55, R2 ;  /* 0x0000000237027221 */ /* 0x000fe40000010000 */
[----:B------:R-:W-:Y:S02]  /*1e160*/  FADD.FTZ R0, R53, R0 ;  /* 0x0000000035007221 */ /* 0x000fe40000010000 */
[----:B------:R-:W-:Y:S01]  /*1e170*/  FADD.FTZ R2, R52, R2 ;  /* 0x0000000234027221 */ /* 0x000fe20000010000 */
[C---:B------:R-:W-:Y:S03]  /*1e180*/  HMMA.16816.F32 R144, R148.reuse, R28, R12 ;  /* 0x0000001c9490723c */ /* 0x040fe6000000180c */
[----:B------:R-:W-:Y:S02]  /*1e190*/  FADD.FTZ R0, R50, R0 ;  /* 0x0000000032007221 */ /* 0x000fe40000010000 */
[----:B------:R-:W-:Y:S02]  /*1e1a0*/  FADD.FTZ R2, R51, R2 ;  /* 0x0000000233027221 */ /* 0x000fe40000010000 */
[----:B------:R-:W-:Y:S01]  /*1e1b0*/  FADD.FTZ R0, R49, R0 ;  /* 0x0000000031007221 */ /* 0x000fe20000010000 */
[----:B------:R-:W-:Y:S04]  /*1e1c0*/  HMMA.16816.F32 R148, R148, R30, R16 ;  /* 0x0000001e9494723c */ /* 0x000fe80000001810 */
[----:B------:R-:W-:Y:S02]  /*1e1d0*/  FADD.FTZ R2, R48, R2 ;  /* 0x0000000230027221 */ /* 0x000fe40000010000 */
[----:B------:R-:W-:Y:S02]  /*1e1e0*/  FADD.FTZ R0, R43, R0 ;  /* 0x000000002b007221 */ /* 0x000fe40000010000 */
[----:B------:R-:W-:Y:S04]  /*1e1f0*/  FADD.FTZ R2, R47, R2 ;  /* 0x000000022f027221 */ /* 0x000fe80000010000 */
[----:B------:R-:W-:Y:S02]  /*1e200*/  FADD.FTZ R0, R42, R0 ;  /* 0x000000002a007221 */ /* 0x000fe40000010000 */
[----:B------:R-:W-:Y:S02]  /*1e210*/  FADD.FTZ R4, R41, R2 ;  /* 0x0000000229047221 */ /* 0x000fe40000010000 */
[----:B------:R-:W-:Y:S01]  /*1e220*/  FADD.FTZ R2, R23, R0 ;  /* 0x0000000017027221 */ /* 0x000fe20000010000 */
[----:B------:R-:W-:Y:S01]  /*1e230*/  IADD3 R0, R241, -0x1, RZ ;  /* 0xfffffffff1007810 */ /* 0x000fe20007ffe0ff */
[----:B------:R-:W-:Y:S02]  /*1e240*/  FADD.FTZ R242, R40, R4 ;  /* 0x0000000428f27221 */ /* 0x000fe40000010000 */
[----:B------:R-:W-:Y:S01]  /*1e250*/  FADD.FTZ R243, R44, R2 ;  /* 0x000000022cf37221 */ /* 0x000fe20000010000 */
[----:B------:R-:W-:Y:S01]  /*1e260*/  MOV R241, R0 ;  /* 0x0000000000f17202 */ /* 0x000fe20000000f00 */
[----:B------:R-:W-:-:S05]  /*1e270*/  @P0 BRA `(.L_x_1080) ;  /* 0xffffa8b000000947 */ /* 0x000fca000383ffff */
.L_x_1076:
[----:B------:R-:W1:Y:S01]  /*1e280*/  SHFL.BFLY PT, R2, R242, 0x2, 0x1f ;  /* 0x0c401f00f2027f89 */ /* 0x000e6200000e0000 */
[----:B------:R-:W-:-:S03]  /*1e290*/  ULDC.U8 UR4, c[0x0][0x328] ;  /* 0x0000ca0000047ab9 */ /* 0x000fc60000000000 */
[----:B------:R-:W2:Y:S04]  /*1e2a0*/  SHFL.BFLY PT, R0, R243, 0x2, 0x1f ;  /* 0x0c401f00f3007f89 */ /* 0x000ea800000e0000 */
[----:B------:R-:W3:Y:S04]  /*1e2b0*/  S2R R27, SR_TID.X ;  /* 0x00000000001b7919 */ /* 0x000ee80000002100 */
[----:B------:R-:W4:Y:S01]  /*1e2c0*/  S2R R26, SR_TID.X ;  /* 0x00000000001a7919 */ /* 0x000f220000002100 */
[----:B-1----:R-:W-:Y:S02]  /*1e2d0*/  FADD.FTZ R2, R2, R242 ;  /* 0x000000f202027221 */ /* 0x002fe40000010000 */
[----:B--2---:R-:W-:-:S03]  /*1e2e0*/  FADD.FTZ R0, R0, R243 ;  /* 0x000000f300007221 */ /* 0x004fc60000010000 */
[----:B------:R-:W1:Y:S01]  /*1e2f0*/  SHFL.BFLY PT, R5, R2, 0x1, 0x1f ;  /* 0x0c201f0002057f89 */ /* 0x000e6200000e0000 */
[----:B---3--:R-:W-:-:S03]  /*1e300*/  SHF.R.S32.HI R15, RZ, 0x1f, R27 ;  /* 0x0000001fff0f7819 */ /* 0x008fc6000001141b */
[----:B------:R-:W2:Y:S01]  /*1e310*/  SHFL.BFLY PT, R4, R0, 0x1, 0x1f ;  /* 0x0c201f0000047f89 */ /* 0x000ea200000e0000 */
[----:B------:R-:W-:-:S04]  /*1e320*/  LEA.HI R15, R15, R27, RZ, 0x2 ;  /* 0x0000001b0f0f7211 */ /* 0x000fc800078f10ff */
[----:B------:R-:W-:Y:S01]  /*1e330*/  SHF.R.S32.HI R15, RZ, 0x2, R15 ;  /* 0x00000002ff0f7819 */ /* 0x000fe2000001140f */
[----:B-1----:R-:W-:-:S03]  /*1e340*/  FADD.FTZ R13, R2, R5 ;  /* 0x00000005020d7221 */ /* 0x002fc60000010000 */
[----:B------:R-:W-:Y:S01]  /*1e350*/  SHF.R.S32.HI R5, RZ, 0x1f, R15 ;  /* 0x0000001fff057819 */ /* 0x000fe2000001140f */
[----:B------:R-:W-:Y:S02]  /*1e360*/  IMAD.MOV.U32 R2, RZ, RZ, 0x3f800000 ;  /* 0x3f800000ff027424 */ /* 0x000fe400078e00ff */
[----:B--2---:R-:W-:Y:S01]  /*1e370*/  FADD.FTZ R16, R0, R4 ;  /* 0x0000000400107221 */ /* 0x004fe20000010000 */
[----:B------:R-:W-:Y:S01]  /*1e380*/  FSETP.NE.FTZ.AND P1, PT, R13, RZ, PT ;  /* 0x000000ff0d00720b */ /* 0x000fe20003f35000 */
[----:B------:R-:W-:Y:S01]  /*1e390*/  IMAD.MOV.U32 R0, RZ, RZ, 0x3f800000 ;  /* 0x3f800000ff007424 */ /* 0x000fe200078e00ff */
[----:B------:R-:W-:Y:S02]  /*1e3a0*/  LEA.HI R5, R5, R15, RZ, 0x3 ;  /* 0x0000000f05057211 */ /* 0x000fe400078f18ff */
[----:B------:R-:W-:Y:S02]  /*1e3b0*/  FSETP.NE.FTZ.AND P0, PT, R16, RZ, PT ;  /* 0x000000ff1000720b */ /* 0x000fe40003f15000 */
[----:B------:R-:W-:-:S05]  /*1e3c0*/  LOP3.LUT R5, R5, 0xfffffff8, RZ, 0xc0, !PT ;  /* 0xfffffff805057812 */ /* 0x000fca00078ec0ff */
[----:B------:R-:W-:Y:S02]  /*1e3d0*/  IMAD.IADD R5, R15, 0x1, -R5 ;  /* 0x000000010f057824 */ /* 0x000fe400078e0a05 */
[----:B------:R-:W1:Y:S03]  /*1e3e0*/  @P1 MUFU.RCP R0, R13 ;  /* 0x0000000d00001308 */ /* 0x000e660000001000 */
[----:B------:R-:W-:-:S05]  /*1e3f0*/  LEA.HI R4, R5, R5, RZ, 0x1 ;  /* 0x0000000505047211 */ /* 0x000fca00078f08ff */
[----:B------:R-:W2:Y:S01]  /*1e400*/  @P0 MUFU.RCP R2, R16 ;  /* 0x0000001000020308 */ /* 0x000ea20000001000 */
[----:B-1----:R-:W-:-:S07]  /*1e410*/  FMUL.FTZ R136, R0, R136 ;  /* 0x0000008800887220 */ /* 0x002fce0000410000 */
[----:B------:R-:W1:Y:S01]  /*1e420*/  @P1 MUFU.LG2 R13, R13 ;  /* 0x0000000d000d1308 */ /* 0x000e620000000c00 */
[C---:B------:R-:W-:Y:S02]  /*1e430*/  FMUL.FTZ R14, R0.reuse, R137 ;  /* 0x00000089000e7220 */ /* 0x040fe40000410000 */
[C---:B------:R-:W-:Y:S02]  /*1e440*/  FMUL.FTZ R140, R0.reuse, R140 ;  /* 0x0000008c008c7220 */ /* 0x040fe40000410000 */
[----:B------:R-:W-:Y:S01]  /*1e450*/  FMUL.FTZ R11, R0, R141 ;  /* 0x0000008d000b7220 */ /* 0x000fe20000410000 */
[----:B------:R-:W-:Y:S01]  /*1e460*/  F2FP.PACK_AB R14, R14, R136 ;  /* 0x000000880e0e723e */ /* 0x000fe200000000ff */
[C---:B------:R-:W-:Y:S02]  /*1e470*/  FMUL.FTZ R144, R0.reuse, R144 ;  /* 0x0000009000907220 */ /* 0x040fe40000410000 */
[C---:B------:R-:W-:Y:S01]  /*1e480*/  FMUL.FTZ R9, R0.reuse, R145 ;  /* 0x0000009100097220 */ /* 0x040fe20000410000 */
[----:B------:R-:W-:Y:S01]  /*1e490*/  F2FP.PACK_AB R11, R11, R140 ;  /* 0x0000008c0b0b723e */ /* 0x000fe200000000ff */
[----:B------:R-:W-:-:S02]  /*1e4a0*/  FMUL.FTZ R148, R0, R148 ;  /* 0x0000009400947220 */ /* 0x000fc40000410000 */
[----:B------:R-:W-:Y:S01]  /*1e4b0*/  FMUL.FTZ R7, R0, R149 ;  /* 0x0000009500077220 */ /* 0x000fe20000410000 */
[----:B----4-:R-:W-:Y:S01]  /*1e4c0*/  SHF.R.S32.HI R0, RZ, 0x1f, R26 ;  /* 0x0000001fff007819 */ /* 0x010fe2000001141a */
[C---:B--2---:R-:W-:Y:S01]  /*1e4d0*/  FMUL.FTZ R139, R2.reuse, R139 ;  /* 0x0000008b028b7220 */ /* 0x044fe20000410000 */
[----:B------:R-:W-:Y:S01]  /*1e4e0*/  F2FP.PACK_AB R9, R9, R144 ;  /* 0x000000900909723e */ /* 0x000fe200000000ff */
[----:B------:R-:W-:Y:S01]  /*1e4f0*/  FMUL.FTZ R12, R2, R138 ;  /* 0x0000008a020c7220 */ /* 0x000fe20000410000 */
[-C--:B------:R-:W-:Y:S01]  /*1e500*/  LEA.HI R25, R0, R26.reuse, RZ, 0x5 ;  /* 0x0000001a00197211 */ /* 0x080fe200078f28ff */
[----:B------:R-:W-:Y:S01]  /*1e510*/  FMUL.FTZ R143, R2, R143 ;  /* 0x0000008f028f7220 */ /* 0x000fe20000410000 */
[----:B------:R-:W-:Y:S01]  /*1e520*/  LEA.HI R0, R0, R26, RZ, 0x2 ;  /* 0x0000001a00007211 */ /* 0x000fe200078f10ff */
[C---:B------:R-:W-:Y:S01]  /*1e530*/  FMUL.FTZ R10, R2.reuse, R142 ;  /* 0x0000008e020a7220 */ /* 0x040fe20000410000 */
[----:B------:R-:W-:Y:S01]  /*1e540*/  SHF.R.S32.HI R24, RZ, 0x5, R25 ;  /* 0x00000005ff187819 */ /* 0x000fe20000011419 */
[C---:B------:R-:W-:Y:S01]  /*1e550*/  FMUL.FTZ R147, R2.reuse, R147 ;  /* 0x0000009302937220 */ /* 0x040fe20000410000 */
[----:B------:R-:W-:Y:S01]  /*1e560*/  F2FP.PACK_AB R12, R139, R12 ;  /* 0x0000000c8b0c723e */ /* 0x000fe200000000ff */
[C---:B------:R-:W-:Y:S01]  /*1e570*/  FMUL.FTZ R8, R2.reuse, R146 ;  /* 0x0000009202087220 */ /* 0x040fe20000410000 */
[----:B------:R-:W-:Y:S01]  /*1e580*/  F2FP.PACK_AB R10, R143, R10 ;  /* 0x0000000a8f0a723e */ /* 0x000fe200000000ff */
[C---:B------:R-:W-:Y:S01]  /*1e590*/  FMUL.FTZ R151, R2.reuse, R151 ;  /* 0x0000009702977220 */ /* 0x040fe20000410000 */
[----:B------:R-:W-:Y:S01]  /*1e5a0*/  F2FP.PACK_AB R7, R7, R148 ;  /* 0x000000940707723e */ /* 0x000fe200000000ff */
[----:B------:R-:W-:Y:S01]  /*1e5b0*/  FMUL.FTZ R150, R2, R150 ;  /* 0x0000009602967220 */ /* 0x000fe20000410000 */
[----:B------:R-:W-:-:S02]  /*1e5c0*/  LOP3.LUT R2, R0, 0xfffffffc, RZ, 0xc0, !PT ;  /* 0xfffffffc00027812 */ /* 0x000fc400078ec0ff */
[----:B------:R-:W-:Y:S02]  /*1e5d0*/  SHF.R.S32.HI R0, RZ, 0x1, R4 ;  /* 0x00000001ff007819 */ /* 0x000fe40000011404 */
[----:B------:R-:W-:Y:S02]  /*1e5e0*/  LOP3.LUT R4, R4, 0x3fffffe, RZ, 0xc0, !PT ;  /* 0x03fffffe04047812 */ /* 0x000fe400078ec0ff */
[----:B------:R-:W-:Y:S01]  /*1e5f0*/  IADD3 R2, -R2, R26, RZ ;  /* 0x0000001a02027210 */ /* 0x000fe20007ffe1ff */
[C---:B------:R-:W-:Y:S01]  /*1e600*/  IMAD.SHL.U32 R6, R0.reuse, 0x40, RZ ;  /* 0x0000004000067824 */ /* 0x040fe200078e00ff */
[----:B------:R-:W-:Y:S01]  /*1e610*/  LOP3.LUT P2, RZ, R0, 0x2, RZ, 0xc0, !PT ;  /* 0x0000000200ff7812 */ /* 0x000fe2000784c0ff */
[----:B------:R-:W-:Y:S01]  /*1e620*/  IMAD.IADD R4, R5, 0x1, -R4 ;  /* 0x0000000105047824 */ /* 0x000fe200078e0a04 */
[----:B------:R-:W-:Y:S01]  /*1e630*/  F2FP.PACK_AB R8, R147, R8 ;  /* 0x000000089308723e */ /* 0x000fe200000000ff */
[----:B------:R-:W-:Y:S01]  /*1e640*/  IMAD R2, R24, 0x100, R2 ;  /* 0x0000010018027824 */ /* 0x000fe200078e0202 */
[----:B------:R-:W-:-:S02]  /*1e650*/  LOP3.LUT R5, R6, 0xc0, RZ, 0xc0, !PT ;  /* 0x000000c006057812 */ /* 0x000fc400078ec0ff */
[----:B------:R-:W-:Y:S02]  /*1e660*/  F2FP.PACK_AB R6, R151, R150 ;  /* 0x000000969706723e */ /* 0x000fe400000000ff */
[----:B------:R-:W-:Y:S02]  /*1e670*/  LEA R2, R4, R2, 0x4 ;  /* 0x0000000204027211 */ /* 0x000fe400078e20ff */
[----:B------:R-:W-:Y:S02]  /*1e680*/  LEA.HI R4, R5, R5, RZ, 0x1d ;  /* 0x0000000505047211 */ /* 0x000fe400078fe8ff */
[----:B------:R-:W-:-:S03]  /*1e690*/  LOP3.LUT R5, R0, 0x1, RZ, 0xc0, !PT ;  /* 0x0000000100057812 */ /* 0x000fc600078ec0ff */
[----:B------:R-:W-:Y:S01]  /*1e6a0*/  IMAD.U32 R0, R2, 0x2, R4 ;  /* 0x0000000202007824 */ /* 0x000fe200078e0004 */
[----:B------:R-:W-:Y:S01]  /*1e6b0*/  ISETP.NE.U32.AND P3, PT, R5, 0x1, PT ;  /* 0x000000010500780c */ /* 0x000fe20003f65070 */
[----:B------:R-:W-:-:S03]  /*1e6c0*/  IMAD.MOV.U32 R4, RZ, RZ, -0x10 ;  /* 0xfffffff0ff047424 */ /* 0x000fc600078e00ff */
[----:B------:R-:W-:Y:S02]  /*1e6d0*/  SHF.L.U32 R0, R0, 0x1, RZ ;  /* 0x0000000100007819 */ /* 0x000fe400000006ff */
[----:B------:R-:W-:Y:S02]  /*1e6e0*/  SEL R4, R4, 0x10, !P3 ;  /* 0x0000001004047807 */ /* 0x000fe40005800000 */
[C---:B------:R-:W-:Y:S01]  /*1e6f0*/  IADD3 R2, R0.reuse, 0x20, RZ ;  /* 0x0000002000027810 */ /* 0x040fe20007ffe0ff */
[----:B------:R2:W-:Y:S01]  /*1e700*/  STS [R0], R14 ;  /* 0x0000000e00007388 */ /* 0x0005e20000000800 */
[C---:B------:R-:W-:Y:S01]  /*1e710*/  @P2 IADD3 R2, R0.reuse, -0x20, RZ ;  /* 0xffffffe000022810 */ /* 0x040fe20007ffe0ff */
[----:B------:R-:W-:Y:S01]  /*1e720*/  IMAD.IADD R5, R0, 0x1, R4 ;  /* 0x0000000100057824 */ /* 0x000fe200078e0204 */
[----:B------:R-:W-:Y:S01]  /*1e730*/  ISETP.NE.AND P2, PT, RZ, UR4, PT ;  /* 0x00000004ff007c0c */ /* 0x000fe2000bf45270 */
[----:B------:R3:W-:Y:S04]  /*1e740*/  STS [R0+0x200], R12 ;  /* 0x0002000c00007388 */ /* 0x0007e80000000800 */
[----:B------:R-:W-:Y:S04]  /*1e750*/  STS [R5], R11 ;  /* 0x0000000b05007388 */ /* 0x000fe80000000800 */
[----:B------:R-:W-:Y:S04]  /*1e760*/  STS [R5+0x200], R10 ;  /* 0x0002000a05007388 */ /* 0x000fe80000000800 */
[----:B------:R-:W-:Y:S04]  /*1e770*/  STS [R2], R9 ;  /* 0x0000000902007388 */ /* 0x000fe80000000800 */
[----:B------:R1:W-:Y:S01]  /*1e780*/  STS [R2+0x200], R8 ;  /* 0x0002000802007388 */ /* 0x0003e20000000800 */
[----:B--2---:R-:W-:-:S02]  /*1e790*/  IMAD.MOV.U32 R14, RZ, RZ, 0x7f800000 ;  /* 0x7f800000ff0e7424 */ /* 0x004fc400078e00ff */
[----:B---3--:R-:W-:Y:S01]  /*1e7a0*/  IMAD.IADD R0, R4, 0x1, R2 ;  /* 0x0000000104007824 */ /* 0x008fe200078e0202 */
[----:B------:R-:W-:Y:S01]  /*1e7b0*/  MOV R12, 0x7f800000 ;  /* 0x7f800000000c7802 */ /* 0x000fe20000000f00 */
[----:B------:R-:W2:Y:S03]  /*1e7c0*/  @P0 MUFU.LG2 R4, R16 ;  /* 0x0000001000040308 */ /* 0x000ea60000000c00 */
[----:B------:R-:W-:Y:S04]  /*1e7d0*/  STS [R0], R7 ;  /* 0x0000000700007388 */ /* 0x000fe80000000800 */
[----:B------:R2:W-:Y:S01]  /*1e7e0*/  STS [R0+0x200], R6 ;  /* 0x0002000600007388 */ /* 0x0005e20000000800 */
[----:B-1----:R-:W-:-:S04]  /*1e7f0*/  @P1 FMUL.FTZ R2, R13, 0.69314718246459960938 ;  /* 0x3f3172180d021820 */ /* 0x002fc80000410000 */
[----:B------:R-:W-:Y:S02]  /*1e800*/  @P1 FFMA.FTZ R12, R20, c[0x0][0x238], R2 ;  /* 0x00008e00140c1a23 */ /* 0x000fe40000010002 */
[----:B--2---:R-:W-:-:S04]  /*1e810*/  @P0 FMUL.FTZ R0, R4, 0.69314718246459960938 ;  /* 0x3f31721804000820 */ /* 0x004fc80000410000 */
[----:B------:R-:W-:Y:S01]  /*1e820*/  @P0 FFMA.FTZ R14, R3, c[0x0][0x238], R0 ;  /* 0x00008e00030e0a23 */ /* 0x000fe20000010000 */
[----:B------:R-:W-:Y:S05]  /*1e830*/  @!P2 BRA `(.L_x_1081) ;  /* 0x000000700000a947 */ /* 0x000fea0003800000 */
[----:B------:R-:W1:Y:S01]  /*1e840*/  S2R R0, SR_CTAID.Y ;  /* 0x0000000000007919 */ /* 0x000e620000002600 */
[----:B------:R-:W-:-:S03]  /*1e850*/  ISETP.NE.AND P0, PT, R245, -0x1, PT ;  /* 0xfffffffff500780c */ /* 0x000fc60003f05270 */
[----:B------:R-:W2:Y:S01]  /*1e860*/  S2R R7, SR_CTAID.Z ;  /* 0x0000000000077919 */ /* 0x000ea20000002700 */
[----:B-1----:R-:W-:-:S05]  /*1e870*/  IMAD R2, R0, c[0x0][0x214], RZ ;  /* 0x0000850000027a24 */ /* 0x002fca00078e02ff */
[----:B------:R-:W-:-:S05]  /*1e880*/  SEL R2, R2, R245, !P0 ;  /* 0x000000f502027207 */ /* 0x000fca0004000000 */
[----:B--2---:R-:W-:Y:S01]  /*1e890*/  IMAD R10, R7, c[0x0][0x234], R2 ;  /* 0x00008d00070a7a24 */ /* 0x004fe200078e0202 */
[----:B------:R-:W-:Y:S05]  /*1e8a0*/  BRA `(.L_x_1082) ;  /* 0x0000004000007947 */ /* 0x000fea0003800000 */
.L_x_1081:
[----:B------:R-:W1:Y:S04]  /*1e8b0*/  S2R R7, SR_CTAID.Z ;  /* 0x0000000000077919 */ /* 0x000e680000002700 */
[----:B------:R-:W1:Y:S02]  /*1e8c0*/  S2R R0, SR_CTAID.Y ;  /* 0x0000000000007919 */ /* 0x000e640000002600 */
[----:B-1----:R-:W-:-:S04]  /*1e8d0*/  IMAD R2, R0, c[0x0][0x1c0], R7 ;  /* 0x0000700000027a24 */ /* 0x002fc800078e0207 */
[----:B------:R-:W-:Y:S02]  /*1e8e0*/  IMAD R10, R2, c[0x0][0x214], RZ ;  /* 0x00008500020a7a24 */ /* 0x000fe400078e02ff */
.L_x_1082:
[----:B------:R1:W5:Y:S01]  /*1e8f0*/  LDL R13, [R1] ;  /* 0x00000000010d7983 */ /* 0x0003620000100800 */
[----:B------:R-:W-:Y:S01]  /*1e900*/  SHF.R.S32.HI R2, RZ, 0x1f, R27 ;  /* 0x0000001fff027819 */ /* 0x000fe2000001141b */
[----:B------:R-:W-:Y:S01]  /*1e910*/  ULDC.64 UR4, c[0x0][0x118] ;  /* 0x0000460000047ab9 */ /* 0x000fe20000000a00 */
[----:B------:R-:W-:Y:S01]  /*1e920*/  LOP3.LUT R3, R25, 0xffffffe0, RZ, 0xc0, !PT ;  /* 0xffffffe019037812 */ /* 0x000fe200078ec0ff */
[----:B------:R-:W-:Y:S01]  /*1e930*/  BAR.SYNC.DEFER_BLOCKING 0x0 ;  /* 0x0000000000007b1d */ /* 0x000fe20000010000 */
[----:B------:R-:W-:Y:S02]  /*1e940*/  LEA.HI R2, R2, R27, RZ, 0x5 ;  /* 0x0000001b02027211 */ /* 0x000fe400078f28ff */
[----:B------:R-:W-:Y:S01]  /*1e950*/  SHF.R.S32.HI R6, RZ, 0x1f, R24 ;  /* 0x0000001fff067819 */ /* 0x000fe20000011418 */
[----:B------:R-:W-:Y:S01]  /*1e960*/  IMAD.IADD R4, R26, 0x1, -R3 ;  /* 0x000000011a047824 */ /* 0x000fe200078e0a03 */
[----:B------:R-:W-:Y:S01]  /*1e970*/  LOP3.LUT R2, R2, 0xffffffe0, RZ, 0xc0, !PT ;  /* 0xffffffe002027812 */ /* 0x000fe200078ec0ff */
[----:B------:R-:W-:Y:S01]  /*1e980*/  BSSY B0, `(.L_x_1083) ;  /* 0x0000023000007945 */ /* 0x000fe20003800000 */
[----:B------:R-:W-:-:S02]  /*1e990*/  SHF.R.S32.HI R3, RZ, 0x1f, R0 ;  /* 0x0000001fff037819 */ /* 0x000fc40000011400 */
[----:B------:R-:W-:Y:S01]  /*1e9a0*/  LOP3.LUT P1, RZ, R4, 0x3, RZ, 0xc0, !PT ;  /* 0x0000000304ff7812 */ /* 0x000fe2000782c0ff */
[----:B------:R-:W-:Y:S01]  /*1e9b0*/  IMAD.IADD R2, R27, 0x1, -R2 ;  /* 0x000000011b027824 */ /* 0x000fe200078e0a02 */
[----:B------:R-:W-:Y:S01]  /*1e9c0*/  ISETP.NE.AND P0, PT, R245, -0x1, PT ;  /* 0xfffffffff500780c */ /* 0x000fe20003f05270 */
[----:B------:R-:W-:Y:S01]  /*1e9d0*/  IMAD R3, R3, c[0x0][0x1e0], RZ ;  /* 0x0000780003037a24 */ /* 0x000fe200078e02ff */
[----:B------:R-:W-:Y:S02]  /*1e9e0*/  LEA.HI R6, R6, R24, RZ, 0x2 ;  /* 0x0000001806067211 */ /* 0x000fe400078f10ff */
[----:B------:R-:W-:Y:S01]  /*1e9f0*/  SHF.R.S32.HI R4, RZ, 0x1f, R2 ;  /* 0x0000001fff047819 */ /* 0x000fe20000011402 */
[----:B------:R-:W-:Y:S01]  /*1ea00*/  IMAD R8, R0, c[0x0][0x1e4], R3 ;  /* 0x0000790000087a24 */ /* 0x000fe200078e0203 */
[----:B------:R-:W-:Y:S02]  /*1ea10*/  LOP3.LUT R6, R6, 0xffffffc, RZ, 0xc0, !PT ;  /* 0x0ffffffc06067812 */ /* 0x000fe400078ec0ff */
[----:B------:R-:W-:Y:S01]  /*1ea20*/  LEA.HI R9, R4, R2, RZ, 0x2 ;  /* 0x0000000204097211 */ /* 0x000fe200078f10ff */
[C---:B------:R-:W-:Y:S01]  /*1ea30*/  IMAD.WIDE.U32 R4, R245.reuse, c[0x0][0x1e8], RZ ;  /* 0x00007a00f5047a25 */ /* 0x040fe200078e00ff */
[----:B------:R1:W2:Y:S03]  /*1ea40*/  LDS.128 R16, [R185] ;  /* 0x00000000b9107984 */ /* 0x0002a60000000c00 */
[----:B------:R-:W-:Y:S01]  /*1ea50*/  IMAD.WIDE.U32 R2, R0, c[0x0][0x1e0], RZ ;  /* 0x0000780000027a25 */ /* 0x000fe200078e00ff */
[----:B------:R-:W-:Y:S01]  /*1ea60*/  SHF.R.S32.HI R0, RZ, 0x2, R9 ;  /* 0x00000002ff007819 */ /* 0x000fe20000011409 */
[----:B------:R1:W3:Y:S02]  /*1ea70*/  LDS.128 R20, [R185+0x800] ;  /* 0x00080000b9147984 */ /* 0x0002e40000000c00 */
[----:B------:R-:W-:-:S02]  /*1ea80*/  IMAD R11, R245, c[0x0][0x1ec], R5 ;  /* 0x00007b00f50b7a24 */ /* 0x000fc400078e0205 */
[----:B------:R-:W-:Y:S01]  /*1ea90*/  IMAD.IADD R5, R24, 0x1, -R6 ;  /* 0x0000000118057824 */ /* 0x000fe200078e0a06 */
[----:B------:R-:W-:Y:S01]  /*1eaa0*/  SEL R6, R2, R4, !P0 ;  /* 0x0000000402067207 */ /* 0x000fe20004000000 */
[----:B------:R-:W-:Y:S02]  /*1eab0*/  @!P0 IMAD.IADD R11, R3, 0x1, R8 ;  /* 0x00000001030b8824 */ /* 0x000fe400078e0208 */
[----:B------:R-:W-:Y:S01]  /*1eac0*/  IMAD R0, R5, 0x10, R0 ;  /* 0x0000001005007824 */ /* 0x000fe200078e0200 */
[----:B------:R-:W-:Y:S05]  /*1ead0*/  @P1 BRA `(.L_x_1084) ;  /* 0x000000d000001947 */ /* 0x000fea0003800000 */
[----:B------:R-:W4:Y:S01]  /*1eae0*/  S2R R2, SR_CTAID.X ;  /* 0x0000000000027919 */ /* 0x000f220000002500 */
[----:B------:R-:W-:Y:S01]  /*1eaf0*/  IADD3 R4, R0, 0x8, RZ ;  /* 0x0000000800047810 */ /* 0x000fe20007ffe0ff */
[C---:B----4-:R-:W-:Y:S02]  /*1eb00*/  IMAD R3, R2.reuse, 0x40, R10 ;  /* 0x0000004002037824 */ /* 0x050fe400078e020a */
[----:B-----5:R-:W-:-:S03]  /*1eb10*/  IMAD R2, R2, -0x40, R13 ;  /* 0xffffffc002027824 */ /* 0x020fc600078e020d */
[----:B------:R-:W-:Y:S02]  /*1eb20*/  SHF.R.S32.HI R5, RZ, 0x1f, R3 ;  /* 0x0000001fff057819 */ /* 0x000fe40000011403 */
[C---:B------:R-:W-:Y:S02]  /*1eb30*/  IADD3 R3, P0, R0.reuse, R3, RZ ;  /* 0x0000000300037210 */ /* 0x040fe40007f1e0ff */
[-C--:B------:R-:W-:Y:S02]  /*1eb40*/  ISETP.GE.AND P2, PT, R0, R2.reuse, PT ;  /* 0x000000020000720c */ /* 0x080fe40003f46270 */
[----:B------:R-:W-:Y:S02]  /*1eb50*/  ISETP.GE.AND P1, PT, R4, R2, PT ;  /* 0x000000020400720c */ /* 0x000fe40003f26270 */
[----:B------:R-:W-:Y:S02]  /*1eb60*/  LEA.HI.X.SX32 R0, R0, R5, 0x1, P0 ;  /* 0x0000000500007211 */ /* 0x000fe400000f0eff */
[----:B------:R-:W-:-:S04]  /*1eb70*/  LEA R2, P0, R3, c[0x0][0x200], 0x2 ;  /* 0x0000800003027a11 */ /* 0x000fc800078010ff */
[----:B------:R-:W-:-:S05]  /*1eb80*/  LEA.HI.X R3, R3, c[0x0][0x204], R0, 0x2, P0 ;  /* 0x0000810003037a11 */ /* 0x000fca00000f1400 */
[----:B------:R4:W-:Y:S04]  /*1eb90*/  @!P2 STG.E [R2.64], R12 ;  /* 0x0000000c0200a986 */ /* 0x0009e8000c101904 */
[----:B------:R4:W-:Y:S02]  /*1eba0*/  @!P1 STG.E [R2.64+0x20], R14 ;  /* 0x0000200e02009986 */ /* 0x0009e4000c101904 */
.L_x_1084:
[----:B------:R-:W-:Y:S05]  /*1ebb0*/  BSYNC B0 ;  /* 0x0000000000007941 */ /* 0x000fea0003800000 */
.L_x_1083:
[----:B------:R-:W1:Y:S01]  /*1ebc0*/  S2R R10, SR_CTAID.X ;  /* 0x00000000000a7919 */ /* 0x000e620000002500 */
[--C-:B----4-:R-:W-:Y:S01]  /*1ebd0*/  SHF.R.S32.HI R3, RZ, 0x1f, R132.reuse ;  /* 0x0000001fff037819 */ /* 0x110fe20000011484 */
[----:B------:R-:W-:Y:S01]  /*1ebe0*/  IMAD.MOV.U32 R2, RZ, RZ, R132 ;  /* 0x000000ffff027224 */ /* 0x000fe200078e0084 */
[----:B------:R-:W-:Y:S01]  /*1ebf0*/  ISETP.GE.AND P1, PT, R132, c[0x0][0x220], PT ;  /* 0x0000880084007a0c */ /* 0x000fe20003f26270 */
[----:B------:R-:W-:Y:S01]  /*1ec00*/  BSSY B0, `(.L_x_1085) ;  /* 0x0000019000007945 */ /* 0x000fe20003800000 */
[----:B------:R-:W-:Y:S01]  /*1ec10*/  SHF.R.S32.HI R5, RZ, 0x1f, R7 ;  /* 0x0000001fff057819 */ /* 0x000fe20000011407 */
[----:B-1----:R-:W-:-:S04]  /*1ec20*/  IMAD.SHL.U32 R10, R10, 0x40, RZ ;  /* 0x000000400a0a7824 */ /* 0x002fc800078e00ff */
[----:B------:R-:W-:Y:S01]  /*1ec30*/  IMAD.WIDE.U32 R2, R10, c[0x0][0x1e8], R2 ;  /* 0x00007a000a027a25 */ /* 0x000fe200078e0002 */
[----:B------:R-:W-:-:S04]  /*1ec40*/  SHF.R.S32.HI R0, RZ, 0x1f, R10 ;  /* 0x0000001fff007819 */ /* 0x000fc8000001140a */
[----:B------:R-:W-:Y:S01]  /*1ec50*/  IADD3 R2, P0, R6, R2, RZ ;  /* 0x0000000206027210 */ /* 0x000fe20007f1e0ff */
[----:B------:R-:W-:-:S04]  /*1ec60*/  IMAD R0, R0, c[0x0][0x1e8], RZ ;  /* 0x00007a0000007a24 */ /* 0x000fc800078e02ff */
[C---:B------:R-:W-:Y:S01]  /*1ec70*/  IMAD R4, R10.reuse, c[0x0][0x1ec], R0 ;  /* 0x00007b000a047a24 */ /* 0x040fe200078e0200 */
[----:B-----5:R-:W-:Y:S01]  /*1ec80*/  IADD3 R10, -R10, R13, RZ ;  /* 0x0000000d0a0a7210 */ /* 0x020fe20007ffe1ff */
[----:B------:R-:W-:-:S03]  /*1ec90*/  IMAD R0, R5, c[0x0][0x1f0], RZ ;  /* 0x00007c0005007a24 */ /* 0x000fc600078e02ff */
[----:B------:R-:W-:Y:S01]  /*1eca0*/  IADD3.X R3, R11, R3, R4, P0, !PT ;  /* 0x000000030b037210 */ /* 0x000fe200007fe404 */
[----:B------:R-:W-:Y:S01]  /*1ecb0*/  IMAD R0, R7, c[0x0][0x1f4], R0 ;  /* 0x00007d0007007a24 */ /* 0x000fe200078e0200 */
        /* <DEDUP_REMOVED lines=13> */
.L_x_1086:
[----:B------:R-:W-:Y:S05]  /*1ed90*/  BSYNC B0 ;  /* 0x0000000000007941 */ /* 0x000fea0003800000 */
.L_x_1085:
[----:B------:R-:W-:-:S04]  /*1eda0*/  IADD3 R0, R15, 0x20, RZ ;  /* 0x000000200f007810 */ /* 0x000fc80007ffe0ff */
[----:B------:R-:W-:-:S13]  /*1edb0*/  ISETP.GE.OR P0, PT, R0, R10, P1 ;  /* 0x0000000a0000720c */ /* 0x000fda0000f06670 */
[----:B------:R-:W-:Y:S05]  /*1edc0*/  @P0 EXIT ;  /* 0x000000000000094d */ /* 0x000fea0003800000 */
        /* <DEDUP_REMOVED lines=11> */
.L_x_1087:
        /* <DEDUP_REMOVED lines=16> */
.L_x_5193:


//--------------------- .text._ZN5flash24flash_fwd_splitkv_kernelI23Flash_fwd_kernel_traitsILi32ELi64ELi256ELi4ELb0ELb0EN7cutlass6half_tE19Flash_kernel_traitsILi32ELi64ELi256ELi4ES3_EELb1ELb0ELb0ELb0ELb0ELb0ELb1ELb0EEEvNS_16Flash_fwd_paramsE --------------------------
	.section	.text._ZN5flash24flash_fwd_splitkv_kernelI23Flash_fwd_kernel_traitsILi32ELi64ELi256ELi4ELb0ELb0EN7cutlass6half_tE19Flash_kernel_traitsILi32ELi64ELi256ELi4ES3_EELb1ELb0ELb0ELb0ELb0ELb0ELb1ELb0EEEvNS_16Flash_fwd_paramsE,"ax",@progbits
	.sectioninfo	@"SHI_REGISTERS=255"
	.align	128
        .global         _ZN5flash24flash_fwd_splitkv_kernelI23Flash_fwd_kernel_traitsILi32ELi64ELi256ELi4ELb0ELb0EN7cutlass6half_tE19Flash_kernel_traitsILi32ELi64ELi256ELi4ES3_EELb1ELb0ELb0ELb0ELb0ELb0ELb1ELb0EEEvNS_16Flash_fwd_paramsE
        .type           _ZN5flash24flash_fwd_splitkv_kernelI23Flash_fwd_kernel_traitsILi32ELi64ELi256ELi4ELb0ELb0EN7cutlass6half_tE19Flash_kernel_traitsILi32ELi64ELi256ELi4ES3_EELb1ELb0ELb0ELb0ELb0ELb0ELb1ELb0EEEvNS_16Flash_fwd_paramsE,@function
        .size           _ZN5flash24flash_fwd_splitkv_kernelI23Flash_fwd_kernel_traitsILi32ELi64ELi256ELi4ELb0ELb0EN7cutlass6half_tE19Flash_kernel_traitsILi32ELi64ELi256ELi4ES3_EELb1ELb0ELb0ELb0ELb0ELb0ELb1ELb0EEEvNS_16Flash_fwd_paramsE,(.L_x_5194 - _ZN5flash24flash_fwd_splitkv_kernelI23Flash_fwd_kernel_traitsILi32ELi64ELi256ELi4ELb0ELb0EN7cutlass6half_tE19Flash_kernel_traitsILi32ELi64ELi256ELi4ES3_EELb1ELb0ELb0ELb0ELb0ELb0ELb1ELb0EEEvNS_16Flash_fwd_paramsE)
        .other          _ZN5flash24flash_fwd_splitkv_kernelI23Flash_fwd_kernel_traitsILi32ELi64ELi256ELi4ELb0ELb0EN7cutlass6half_tE19Flash_kernel_traitsILi32ELi64ELi256ELi4ES3_EELb1ELb0ELb0ELb0ELb0ELb0ELb1ELb0EEEvNS_16Flash_fwd_paramsE,@"STO_CUDA_ENTRY STV_DEFAULT"
_ZN5flash24flash_fwd_splitkv_kernelI23Flash_fwd_kernel_traitsILi32ELi64ELi256ELi4ELb0ELb0EN7cutlass6half_tE19Flash_kernel_traitsILi32ELi64ELi256ELi4ES3_EELb1ELb0ELb0ELb0ELb0ELb0ELb1ELb0EEEvNS_16Flash_fwd_paramsE:
.text._ZN5flash24flash_fwd_splitkv_kernelI23Flash_fwd_kernel_traitsILi32ELi64ELi256ELi4ELb0ELb0EN7cutlass6half_tE19Flash_kernel_traitsILi32ELi64ELi256ELi4ES3_EELb1ELb0ELb0ELb0ELb0ELb0ELb1ELb0EEEvNS_16Flash_fwd_paramsE:
[----:B------:R-:W-:Y:S02]  /*0000*/  MOV R1, c[0x0][0x28] ;  /* 0x00000a0000017a02 */ /* 0x000fe40000000f00 */
[----:B------:R-:W1:Y:S01]  /*0010*/  I2F.U32.RP R4, c[0x0][0x1c0] ;  /* 0x0000700000047b06 */ /* 0x000e620000209000 */
[----:B------:R-:W2:Y:S01]  /*0020*/  S2R R9, SR_CTAID.Z ;  /* 0x0000000000097919 */ /* 0x000ea20000002700 */
[----:B------:R-:W-:Y:S01]  /*0030*/  IMAD.MOV.U32 R2, RZ, RZ, RZ ;  /* 0x000000ffff027224 */ /* 0x000fe200078e00ff */
[----:B------:R-:W-:Y:S01]  /*0040*/  ISETP.NE.U32.AND P1, PT, RZ, c[0x0][0x1c0], PT ;  /* 0x00007000ff007a0c */ /* 0x000fe20003f25070 */
[----:B------:R-:W-:Y:S01]  /*0050*/  IMAD.MOV.U32 R8, RZ, RZ, -0x1 ;  /* 0xffffffffff087424 */ /* 0x000fe200078e00ff */
[----:B------:R-:W-:-:S03]  /*0060*/  ULDC.64 UR6, c[0x0][0x118] ;  /* 0x0000460000067ab9 */ /* 0x000fc60000000a00 */
[----:B-1----:R-:W1:Y:S02]  /*0070*/  MUFU.RCP R3, R4 ;  /* 0x0000000400037308 */ /* 0x002e640000001000 */
[----:B-1----:R-:W-:-:S06]  /*0080*/  IADD3 R3, R3, 0xffffffe, RZ ;  /* 0x0ffffffe03037810 */ /* 0x002fcc0007ffe0ff */
[----:B------:R-:W1:Y:S02]  /*0090*/  F2I.FTZ.U32.TRUNC.NTZ R3, R3 ;  /* 0x0000000300037305 */ /* 0x000e64000021f000 */
[----:B-1----:R-:W-:-:S04]  /*00a0*/  IMAD.MOV R0, RZ, RZ, -R3 ;  /* 0x000000ffff007224 */ /* 0x002fc800078e0a03 */
[----:B------:R-:W-:Y:S02]  /*00b0*/  IMAD R5, R0, c[0x0][0x1c0], RZ ;  /* 0x0000700000057a24 */ /* 0x000fe400078e02ff */
[----:B------:R-:W1:Y:S02]  /*00c0*/  LDC.U8 R0, c[0x0][0x312] ;  /* 0x0000c480ff007b82 */ /* 0x000e640000000000 */
[----:B------:R-:W-:-:S04]  /*00d0*/  IMAD.HI.U32 R2, R3, R5, R2 ;  /* 0x0000000503027227 */ /* 0x000fc800078e0002 */
[----:B------:R-:W-:Y:S02]  /*00e0*/  IMAD.MOV.U32 R3, RZ, RZ, 0x4 ;  /* 0x00000004ff037424 */ /* 0x000fe400078e00ff */
[----:B--2---:R-:W-:-:S04]  /*00f0*/  IMAD.HI.U32 R234, R2, R9, RZ ;  /* 0x0000000902ea7227 */ /* 0x004fc800078e00ff */
[----:B------:R-:W-:-:S04]  /*0100*/  IMAD.MOV R2, RZ, RZ, -R234 ;  /* 0x000000ffff027224 */ /* 0x000fc800078e0aea */
[----:B------:R-:W-:-:S05]  /*0110*/  IMAD R2, R2, c[0x0][0x1c0], R9 ;  /* 0x0000700002027a24 */ /* 0x000fca00078e0209 */
[----:B------:R-:W-:Y:S02]  /*0120*/  ISETP.GE.U32.AND P2, PT, R2, c[0x0][0x1c0], PT ;  /* 0x0000700002007a0c */ /* 0x000fe40003f46070 */
[----:B-1----:R-:W-:-:S11]  /*0130*/  ISETP.NE.AND P3, PT, R0, RZ, PT ;  /* 0x000000ff0000720c */ /* 0x002fd60003f65270 */
[----:B------:R-:W-:Y:S02]  /*0140*/  @P2 IADD3 R2, R2, -c[0x0][0x1c0], RZ ;  /* 0x8000700002022a10 */ /* 0x000fe40007ffe0ff */
[----:B------:R-:W-:Y:S02]  /*0150*/  @P2 IADD3 R234, R234, 0x1, RZ ;  /* 0x00000001eaea2810 */ /* 0x000fe40007ffe0ff */
[----:B------:R-:W-:Y:S02]  /*0160*/  ISETP.GE.U32.AND P0, PT, R2, c[0x0][0x1c0], PT ;  /* 0x0000700002007a0c */ /* 0x000fe40003f06070 */
[----:B------:R-:W-:-:S04]  /*0170*/  ISETP.NE.U32.AND P2, PT, RZ, c[0x0][0x240], PT ;  /* 0x00009000ff007a0c */ /* 0x000fc80003f45070 */
[----:B------:R-:W-:-:S07]  /*0180*/  ISETP.NE.AND.EX P2, PT, RZ, c[0x0][0x244], PT, P2 ;  /* 0x00009100ff007a0c */ /* 0x000fce0003f45320 */
[----:B------:R-:W-:Y:S02]  /*0190*/  @P0 IADD3 R234, R234, 0x1, RZ ;  /* 0x00000001eaea0810 */ /* 0x000fe40007ffe0ff */
[----:B------:R-:W-:Y:S02]  /*01a0*/  @!P1 LOP3.LUT R234, RZ, c[0x0][0x1c0], RZ, 0x33, !PT ;  /* 0x00007000ffea9a12 */ /* 0x000fe400078e33ff */
[----:B------:R-:W-:Y:S01]  /*01b0*/  ISETP.EQ.U32.AND P1, PT, RZ, c[0x0][0x248], PT ;  /* 0x00009200ff007a0c */ /* 0x000fe20003f22070 */
[----:B------:R-:W-:Y:S01]  /*01c0*/  IMAD.MOV.U32 R6, RZ, RZ, -0x1 ;  /* 0xffffffffff067424 */ /* 0x000fe200078e00ff */
[----:B------:R-:W-:Y:S01]  /*01d0*/  ISETP.NE.U32.AND P0, PT, RZ, c[0x0][0x250], PT ;  /* 0x00009400ff007a0c */ /* 0x000fe20003f05070 */
[CC--:B------:R-:W-:Y:S01]  /*01e0*/  IMAD.WIDE R16, R234.reuse, R3.reuse, c[0x0][0x240] ;  /* 0x00009000ea107625 */ /* 0x0c0fe200078e0203 */
[----:B------:R-:W-:Y:S02]  /*01f0*/  ISETP.EQ.OR.EX P1, PT, RZ, c[0x0][0x24c], !P3, P1 ;  /* 0x00009300ff007a0c */ /* 0x000fe40005f22710 */
[----:B------:R-:W-:Y:S01]  /*0200*/  ISETP.NE.AND.EX P0, PT, RZ, c[0x0][0x254], PT, P0 ;  /* 0x00009500ff007a0c */ /* 0x000fe20003f05300 */
[----:B------:R-:W-:Y:S01]  /*0210*/  IMAD.WIDE R10, R234, R3, c[0x0][0x248] ;  /* 0x00009200ea0a7625 */ /* 0x000fe200078e0203 */
[----:B------:R-:W2:Y:S04]  /*0220*/  @P2 LDG.E R8, [R16.64] ;  /* 0x0000000610082981 */ /* 0x000ea8000c1e1900 */
[----:B------:R-:W2:Y:S01]  /*0230*/  @P2 LDG.E R13, [R16.64+0x4] ;  /* 0x00000406100d2981 */ /* 0x000ea2000c1e1900 */
[----:B------:R-:W-:-:S04]  /*0240*/  MOV R5, RZ ;  /* 0x000000ff00057202 */ /* 0x000fc80000000f00 */
[----:B------:R1:W5:Y:S02]  /*0250*/  @!P1 LDG.E R6, [R10.64] ;  /* 0x000000060a069981 */ /* 0x000364000c1e1900 */
[----:B------:R-:W-:Y:S02]  /*0260*/  @P0 IMAD.WIDE R14, R234, R3, c[0x0][0x250] ;  /* 0x00009400ea0e0625 */ /* 0x000fe400078e0203 */
[----:B------:R-:W3:Y:S04]  /*0270*/  S2R R21, SR_CTAID.X ;  /* 0x0000000000157919 */ /* 0x000ee80000002500 */
[----:B------:R1:W5:Y:S01]  /*0280*/  @P0 LDG.E R5, [R14.64] ;  /* 0x000000060e050981 */ /* 0x000362000c1e1900 */
[----:B------:R-:W-:-:S03]  /*0290*/  ISETP.NE.U32.AND P0, PT, RZ, c[0x0][0x248], PT ;  /* 0x00009200ff007a0c */ /* 0x000fc60003f05070 */
[----:B------:R-:W4:Y:S04]  /*02a0*/  S2R R7, SR_CTAID.Y ;  /* 0x0000000000077919 */ /* 0x000f280000002600 */
[----:B------:R-:W1:Y:S01]  /*02b0*/  S2R R25, SR_TID.X ;  /* 0x0000000000197919 */ /* 0x000e620000002100 */
[----:B------:R-:W-:Y:S01]  /*02c0*/  ISETP.NE.AND.EX P0, PT, RZ, c[0x0][0x24c], PT, P0 ;  /* 0x00009300ff007a0c */ /* 0x000fe20003f05300 */
[----:B------:R-:W-:-:S04]  /*02d0*/  IMAD.MOV R12, RZ, RZ, -R234 ;  /* 0x000000ffff0c7224 */ /* 0x000fc800078e0aea */
[----:B------:R-:W-:Y:S01]  /*02e0*/  IMAD R12, R12, c[0x0][0x1c0], R9 ;  /* 0x000070000c0c7a24 */ /* 0x000fe200078e0209 */
[----:B--2---:R-:W-:Y:S01]  /*02f0*/  @P2 IADD3 R2, R13, -R8, RZ ;  /* 0x800000080d022210 */ /* 0x004fe20007ffe0ff */
[----:B------:R-:W-:-:S06]  /*0300*/  @!P2 IMAD.MOV.U32 R2, RZ, RZ, c[0x0][0x214] ;  /* 0x00008500ff02a624 */ /* 0x000fcc00078e00ff */
[----:B------:R-:W-:Y:S05]  /*0310*/  @!P0 BRA `(.L_x_1088) ;  /* 0x0000004000008947 */ /* 0x000fea0003800000 */
[----:B-1-34-:R-:W2:Y:S02]  /*0320*/  @P3 LDG.E R9, [R10.64+0x4] ;  /* 0x000004060a093981 */ /* 0x01aea4000c1e1900 */
[----:B--2--5:R-:W-:-:S06]  /*0330*/  @P3 IADD3 R4, R9, -R6, RZ ;  /* 0x8000000609043210 */ /* 0x024fcc0007ffe0ff */
[----:B------:R1:W5:Y:S01]  /*0340*/  @!P3 LDG.E R4, [R10.64] ;  /* 0x000000060a04b981 */ /* 0x000362000c1e1900 */
[----:B------:R-:W-:Y:S05]  /*0350*/  BRA `(.L_x_1089) ;  /* 0x0000001000007947 */ /* 0x000fea0003800000 */
.L_x_1088:
[----:B-1-34-:R-:W-:Y:S02]  /*0360*/  MOV R4, c[0x0][0x218] ;  /* 0x0000860000047a02 */ /* 0x01afe40000000f00 */
.L_x_1089:
[----:B------:R-:W-:-:S04]  /*0370*/  ISETP.NE.U32.AND P2, PT, RZ, c[0x0][0x258], PT ;  /* 0x00009600ff007a0c */ /* 0x000fc80003f45070 */
[----:B------:R-:W-:-:S13]  /*0380*/  ISETP.NE.AND.EX P2, PT, RZ, c[0x0][0x25c], PT, P2 ;  /* 0x00009700ff007a0c */ /* 0x000fda0003f45320 */
[----:B-1----:R-:W-:-:S06]  /*0390*/  @P2 IMAD.WIDE R10, R234, R3, c[0x0][0x258] ;  /* 0x00009600ea0a2625 */ /* 0x002fcc00078e0203 */
        /* <DEDUP_REMOVED lines=9> */
[----:B------:R-:W-:Y:S01]  /*0430*/  IABS R9, c[0x0][0x10] ;  /* 0x0000040000097a13 */ /* 0x000fe20000000000 */
[----:B------:R-:W-:-:S03]  /*0440*/  IMAD.MOV.U32 R11, RZ, RZ, c[0x0][0x218] ;  /* 0x00008600ff0b7624 */ /* 0x000fc600078e00ff */
[----:B------:R-:W1:Y:S02]  /*0450*/  I2F.RP R0, R9 ;  /* 0x0000000900007306 */ /* 0x000e640000209400 */
[----:B------:R-:W-:-:S04]  /*0460*/  IADD3 R11, R11, 0xff, RZ ;  /* 0x000000ff0b0b7810 */ /* 0x000fc80007ffe0ff */
[----:B------:R-:W-:-:S04]  /*0470*/  SHF.R.S32.HI R10, RZ, 0x1f, R11 ;  /* 0x0000001fff0a7819 */ /* 0x000fc8000001140b */
[----:B------:R-:W-:-:S04]  /*0480*/  LEA.HI R10, R10, R11, RZ, 0x8 ;  /* 0x0000000b0a0a7211 */ /* 0x000fc800078f40ff */
[----:B------:R-:W-:Y:S01]  /*0490*/  LEA.HI.SX32 R10, R10, c[0x0][0x10], 0x18 ;  /* 0x000004000a0a7a11 */ /* 0x000fe200078fc2ff */
[----:B-1----:R-:W1:Y:S03]  /*04a0*/  MUFU.RCP R14, R0 ;  /* 0x00000000000e7308 */ /* 0x002e660000001000 */
[----:B------:R-:W-:Y:S02]  /*04b0*/  IADD3 R10, R10, -0x1, RZ ;  /* 0xffffffff0a0a7810 */ /* 0x000fe40007ffe0ff */
[----:B-1----:R-:W-:Y:S02]  /*04c0*/  IADD3 R14, R14, 0xffffffe, RZ ;  /* 0x0ffffffe0e0e7810 */ /* 0x002fe40007ffe0ff */
[----:B------:R-:W-:Y:S02]  /*04d0*/  IABS R0, R10 ;  /* 0x0000000a00007213 */ /* 0x000fe40000000000 */
[----:B------:R-:W1:Y:S01]  /*04e0*/  F2I.FTZ.U32.TRUNC.NTZ R15, R14 ;  /* 0x0000000e000f7305 */ /* 0x000e62000021f000 */
[----:B------:R-:W-:-:S04]  /*04f0*/  LOP3.LUT R10, R10, c[0x0][0x10], RZ, 0x3c, !PT ;  /* 0x000004000a0a7a12 */ /* 0x000fc800078e3cff */
[----:B------:R-:W-:Y:S01]  /*0500*/  ISETP.GE.AND P0, PT, R10, RZ, PT ;  /* 0x000000ff0a00720c */ /* 0x000fe20003f06270 */
[----:B-1----:R-:W-:Y:S02]  /*0510*/  IMAD.MOV R4, RZ, RZ, -R15 ;  /* 0x000000ffff047224 */ /* 0x002fe400078e0a0f */
        /* <DEDUP_REMOVED lines=12> */
[----:B------:R-:W-:-:S04]  /*05e0*/  IADD3 R0, -R2, 0x13f, R141 ;  /* 0x0000013f02007810 */ /* 0x000fc80007ffe18d */
[----:B------:R-:W-:-:S04]  /*05f0*/  IADD3 R9, R0, c[0x0][0x2e8], R137 ;  /* 0x0000ba0000097a10 */ /* 0x000fc80007ffe089 */
[----:B------:R-:W-:-:S03]  /*0600*/  SHF.R.S32.HI R0, RZ, 0x1f, R9 ;  /* 0x0000001fff007819 */ /* 0x000fc60000011409 */
[----:B------:R-:W-:Y:S02]  /*0610*/  @P2 IADD3 R11, R11, 0x1, RZ ;  /* 0x000000010b0b2810 */ /* 0x000fe40007ffe0ff */
[----:B------:R-:W-:-:S03]  /*0620*/  LEA.HI R0, R0, R9, RZ, 0x8 ;  /* 0x0000000900007211 */ /* 0x000fc600078f40ff */
[----:B------:R-:W-:Y:S01]  /*0630*/  IMAD.MOV.U32 R10, RZ, RZ, R11 ;  /* 0x000000ffff0a7224 */ /* 0x000fe200078e000b */
[----:B------:R-:W-:Y:S02]  /*0640*/  IADD3 R11, R137, 0xff, RZ ;  /* 0x000000ff890b7810 */ /* 0x000fe40007ffe0ff */
[----:B------:R-:W-:Y:S01]  /*0650*/  SHF.R.S32.HI R0, RZ, 0x8, R0 ;  /* 0x00000008ff007819 */ /* 0x000fe20000011400 */
[----:B------:R-:W-:Y:S01]  /*0660*/  @!P0 IMAD.MOV R10, RZ, RZ, -R10 ;  /* 0x000000ffff0a8224 */ /* 0x000fe200078e0a0a */
[----:B------:R-:W-:Y:S02]  /*0670*/  @!P1 LOP3.LUT R10, RZ, c[0x0][0x10], RZ, 0x33, !PT ;  /* 0x00000400ff0a9a12 */ /* 0x000fe400078e33ff */
[----:B------:R-:W-:-:S03]  /*0680*/  SHF.R.S32.HI R4, RZ, 0x1f, R11 ;  /* 0x0000001fff047819 */ /* 0x000fc6000001140b */
[----:B------:R-:W-:Y:S01]  /*0690*/  IMAD R230, R10, R7, RZ ;  /* 0x000000070ae67224 */ /* 0x000fe200078e02ff */
[----:B------:R-:W-:-:S03]  /*06a0*/  LEA.HI R4, R4, R11, RZ, 0x8 ;  /* 0x0000000b04047211 */ /* 0x000fc600078f40ff */
[----:B------:R-:W-:Y:S01]  /*06b0*/  IMAD.IADD R9, R10, 0x1, R230 ;  /* 0x000000010a097824 */ /* 0x000fe200078e02e6 */
[----:B------:R-:W-:-:S04]  /*06c0*/  SHF.R.S32.HI R4, RZ, 0x8, R4 ;  /* 0x00000008ff047819 */ /* 0x000fc80000011404 */
[----:B------:R-:W-:-:S04]  /*06d0*/  IMNMX R9, R4, R9, PT ;  /* 0x0000000904097217 */ /* 0x000fc80003800200 */
[----:B------:R-:W-:-:S04]  /*06e0*/  IMNMX R153, R9, R0, PT ;  /* 0x0000000009997217 */ /* 0x000fc80003800200 */
[----:B------:R-:W-:-:S13]  /*06f0*/  ISETP.GE.AND P0, PT, R230, R153, PT ;  /* 0x00000099e600720c */ /* 0x000fda0003f06270 */
[----:B------:R-:W-:Y:S05]  /*0700*/  @!P0 BRA `(.L_x_1090) ;  /* 0x0000034000008947 */ /* 0x000fea0003800000 */
[----:B------:R-:W-:Y:S01]  /*0710*/  SHF.R.S32.HI R0, RZ, 0x1f, R25 ;  /* 0x0000001fff007819 */ /* 0x000fe20000011419 */
[----:B------:R-:W-:-:S03]  /*0720*/  IMAD R7, R7, c[0x0][0x210], R234 ;  /* 0x0000840007077a24 */ /* 0x000fc600078e02ea */
[----:B------:R-:W-:Y:S01]  /*0730*/  LEA.HI R0, R0, R25, RZ, 0x3 ;  /* 0x0000001900007211 */ /* 0x000fe200078f18ff */
[----:B------:R-:W-:-:S03]  /*0740*/  IMAD R12, R7, c[0x0][0x1c0], R12 ;  /* 0x00007000070c7a24 */ /* 0x000fc600078e020c */
[----:B------:R-:W-:Y:S01]  /*0750*/  LOP3.LUT R4, R0, 0xfffffff8, RZ, 0xc0, !PT ;  /* 0xfffffff800047812 */ /* 0x000fe200078ec0ff */
[--C-:B------:R-:W-:Y:S01]  /*0760*/  IMAD R5, R12, c[0x0][0x214], R141.reuse ;  /* 0x000085000c057a24 */ /* 0x100fe200078e028d */
[----:B------:R-:W-:Y:S01]  /*0770*/  SHF.R.S32.HI R0, RZ, 0x3, R0 ;  /* 0x00000003ff007819 */ /* 0x000fe20000011400 */
[----:B------:R-:W-:Y:S02]  /*0780*/  IMAD.IADD R141, R2, 0x1, -R141 ;  /* 0x00000001028d7824 */ /* 0x000fe400078e0a8d */
[----:B------:R-:W-:Y:S01]  /*0790*/  IMAD.IADD R25, R25, 0x1, -R4 ;  /* 0x0000000119197824 */ /* 0x000fe200078e0a04 */
[----:B------:R-:W-:Y:S01]  /*07a0*/  IADD3 R4, R0, 0x10, RZ ;  /* 0x0000001000047810 */ /* 0x000fe20007ffe0ff */
[----:B------:R-:W-:Y:S02]  /*07b0*/  IMAD R3, R5, c[0x0][0x22c], RZ ;  /* 0x00008b0005037a24 */ /* 0x000fe400078e02ff */
[----:B------:R-:W-:Y:S01]  /*07c0*/  IMAD.SHL.U32 R8, R25, 0x4, RZ ;  /* 0x0000000419087824 */ /* 0x000fe200078e00ff */
[----:B------:R-:W-:-:S02]  /*07d0*/  ISETP.GE.AND P1, PT, R4, R141, PT ;  /* 0x0000008d0400720c */ /* 0x000fc40003f26270 */
[----:B------:R-:W-:Y:S02]  /*07e0*/  ISETP.NE.AND P3, PT, R25, RZ, PT ;  /* 0x000000ff1900720c */ /* 0x000fe40003f65270 */
[--C-:B------:R-:W-:Y:S02]  /*07f0*/  SHF.R.S32.HI R9, RZ, 0x1f, R8.reuse ;  /* 0x0000001fff097819 */ /* 0x100fe40000011408 */
[----:B------:R-:W-:Y:S02]  /*0800*/  ISETP.GE.AND P6, PT, R8, c[0x0][0x220], PT ;  /* 0x0000880008007a0c */ /* 0x000fe40003fc6270 */
[CC--:B------:R-:W-:Y:S01]  /*0810*/  ISETP.GE.OR P3, PT, R0.reuse, R141.reuse, P3 ;  /* 0x0000008d0000720c */ /* 0x0c0fe20001f66670 */
[C---:B------:R-:W-:Y:S01]  /*0820*/  IMAD.WIDE R6, R0.reuse, 0x20, R8 ;  /* 0x0000002000067825 */ /* 0x040fe200078e0208 */
[-C--:B------:R-:W-:Y:S02]  /*0830*/  ISETP.GE.OR P5, PT, R0, R141.reuse, P6 ;  /* 0x0000008d0000720c */ /* 0x080fe400037a6670 */
[----:B------:R-:W-:-:S02]  /*0840*/  ISETP.GE.OR P4, PT, R4, R141, P6 ;  /* 0x0000008d0400720c */ /* 0x000fc40003786670 */
[C---:B------:R-:W-:Y:S02]  /*0850*/  IADD3 R2, P0, R3.reuse, R6, RZ ;  /* 0x0000000603027210 */ /* 0x040fe40007f1e0ff */
[----:B------:R-:W-:Y:S02]  /*0860*/  IADD3 R4, R0, 0x20, RZ ;  /* 0x0000002000047810 */ /* 0x000fe40007ffe0ff */
[----:B------:R-:W-:Y:S02]  /*0870*/  LEA.HI.X.SX32 R3, R3, R7, 0x1, P0 ;  /* 0x0000000703037211 */ /* 0x000fe400000f0eff */
[C---:B------:R-:W-:Y:S02]  /*0880*/  LEA R6, P0, R2.reuse, c[0x0][0x1d8], 0x2 ;  /* 0x0000760002067a11 */ /* 0x040fe400078010ff */
[----:B------:R-:W-:Y:S02]  /*0890*/  ISETP.NE.OR P1, PT, R25, RZ, P1 ;  /* 0x000000ff1900720c */ /* 0x000fe40000f25670 */
[----:B------:R-:W-:-:S02]  /*08a0*/  LEA.HI.X R7, R2, c[0x0][0x1dc], R3, 0x2, P0 ;  /* 0x0000770002077a11 */ /* 0x000fc400000f1403 */
[-C--:B------:R-:W-:Y:S02]  /*08b0*/  ISETP.GE.AND P0, PT, R4, R141.reuse, PT ;  /* 0x0000008d0400720c */ /* 0x080fe40003f06270 */
[----:B------:R-:W-:Y:S01]  /*08c0*/  IADD3 R2, R0, 0x30, RZ ;  /* 0x0000003000027810 */ /* 0x000fe20007ffe0ff */
[----:B------:R1:W-:Y:S01]  /*08d0*/  @!P5 STG.E.128 [R6.64], RZ ;  /* 0x000000ff0600d986 */ /* 0x0003e2000c101d06 */
[----:B------:R-:W-:Y:S02]  /*08e0*/  ISETP.NE.OR P0, PT, R25, RZ, P0 ;  /* 0x000000ff1900720c */ /* 0x000fe40000705670 */
[----:B------:R-:W-:Y:S01]  /*08f0*/  SHF.R.S32.HI R3, RZ, 0x1f, R5 ;  /* 0x0000001fff037819 */ /* 0x000fe20000011405 */
[----:B------:R1:W-:Y:S01]  /*0900*/  @!P4 STG.E.128 [R6.64+0x800], RZ ;  /* 0x000800ff0600c986 */ /* 0x0003e2000c101d06 */
[----:B------:R-:W-:Y:S02]  /*0910*/  IADD3 R5, P2, R5, R0, RZ ;  /* 0x0000000005057210 */ /* 0x000fe40007f5e0ff */
[-C--:B------:R-:W-:Y:S01]  /*0920*/  ISETP.GE.OR P5, PT, R4, R141.reuse, P6 ;  /* 0x0000008d0400720c */ /* 0x080fe200037a6670 */
[----:B------:R-:W-:Y:S01]  /*0930*/  @!P3 IMAD.MOV.U32 R4, RZ, RZ, -0x800000 ;  /* 0xff800000ff04b424 */ /* 0x000fe200078e00ff */
[----:B------:R-:W-:-:S02]  /*0940*/  ISETP.GE.OR P6, PT, R2, R141, P6 ;  /* 0x0000008d0200720c */ /* 0x000fc400037c6670 */
[----:B------:R-:W-:Y:S01]  /*0950*/  LEA.HI.X.SX32 R0, R0, R3, 0x1, P2 ;  /* 0x0000000300007211 */ /* 0x000fe200010f0eff */
[----:B------:R-:W-:Y:S01]  /*0960*/  @!P1 IMAD.MOV.U32 R3, RZ, RZ, -0x800000 ;  /* 0xff800000ff039424 */ /* 0x000fe200078e00ff */
[----:B------:R-:W-:-:S04]  /*0970*/  LEA R8, P2, R5, c[0x0][0x208], 0x2 ;  /* 0x0000820005087a11 */ /* 0x000fc800078410ff */
[----:B------:R-:W-:Y:S01]  /*0980*/  LEA.HI.X R9, R5, c[0x0][0x20c], R0, 0x2, P2 ;  /* 0x0000830005097a11 */ /* 0x000fe200010f1400 */
[----:B------:R-:W-:Y:S02]  /*0990*/  @!P0 IMAD.MOV.U32 R0, RZ, RZ, -0x800000 ;  /* 0xff800000ff008424 */ /* 0x000fe400078e00ff */
[----:B------:R1:W-:Y:S04]  /*09a0*/  @!P5 STG.E.128 [R6.64+0x1000], RZ ;  /* 0x001000ff0600d986 */ /* 0x0003e8000c101d06 */
[----:B------:R1:W-:Y:S04]  /*09b0*/  @!P6 STG.E.128 [R6.64+0x1800], RZ ;  /* 0x001800ff0600e986 */ /* 0x0003e8000c101d06 */
[----:B------:R1:W-:Y:S01]  /*09c0*/  @!P0 STG.E [R8.64+0x80], R0 ;  /* 0x0000800008008986 */ /* 0x0003e2000c101906 */
[----:B------:R-:W-:-:S03]  /*09d0*/  ISETP.GE.AND P0, PT, R2, R141, PT ;  /* 0x0000008d0200720c */ /* 0x000fc60003f06270 */
[----:B------:R1:W-:Y:S01]  /*09e0*/  @!P1 STG.E [R8.64+0x40], R3 ;  /* 0x0000400308009986 */ /* 0x0003e2000c101906 */
[----:B------:R-:W-:-:S03]  /*09f0*/  ISETP.NE.OR P0, PT, R25, RZ, P0 ;  /* 0x000000ff1900720c */ /* 0x000fc60000705670 */
[----:B------:R1:W-:Y:S10]  /*0a00*/  @!P3 STG.E [R8.64], R4 ;  /* 0x000000040800b986 */ /* 0x0003f4000c101906 */
[----:B------:R-:W-:Y:S05]  /*0a10*/  @P0 EXIT ;  /* 0x000000000000094d */ /* 0x000fea0003800000 */
[----:B-1----:R-:W-:-:S05]  /*0a20*/  MOV R3, 0xff800000 ;  /* 0xff80000000037802 */ /* 0x002fca0000000f00 */
[----:B------:R-:W-:Y:S01]  /*0a30*/  STG.E [R8.64+0xc0], R3 ;  /* 0x0000c00308007986 */ /* 0x000fe2000c101906 */
[----:B------:R-:W-:Y:S05]  /*0a40*/  EXIT ;  /* 0x000000000000794d */ /* 0x000fea0003800000 */
.L_x_1090:
[----:B------:R-:W-:Y:S01]  /*0a50*/  ISETP.NE.U32.AND P0, PT, RZ, c[0x0][0x2b8], PT ;  /* 0x0000ae00ff007a0c */ /* 0x000fe20003f05070 */
[----:B------:R-:W-:Y:S01]  /*0a60*/  IMAD.MOV.U32 R0, RZ, RZ, R234 ;  /* 0x000000ffff007224 */ /* 0x000fe200078e00ea */
[----:B------:R-:W-:Y:S02]  /*0a70*/  ISETP.NE.U32.AND P1, PT, RZ, c[0x0][0x2c0], PT ;  /* 0x0000b000ff007a0c */ /* 0x000fe40003f25070 */
[----:B------:R-:W-:Y:S02]  /*0a80*/  ISETP.NE.AND.EX P0, PT, RZ, c[0x0][0x2bc], PT, P0 ;  /* 0x0000af00ff007a0c */ /* 0x000fe40003f05300 */
[----:B------:R-:W-:-:S11]  /*0a90*/  ISETP.NE.AND.EX P1, PT, RZ, c[0x0][0x2c4], PT, P1 ;  /* 0x0000b100ff007a0c */ /* 0x000fd60003f25310 */
[C---:B------:R-:W-:Y:S02]  /*0aa0*/  @P0 IMAD.WIDE R14, R234.reuse, R3, c[0x0][0x2b8] ;  /* 0x0000ae00ea0e0625 */ /* 0x040fe400078e0203 */
[----:B------:R-:W-:Y:S02]  /*0ab0*/  @P1 SHF.R.S32.HI R3, RZ, 0x1f, R234 ;  /* 0x0000001fff031819 */ /* 0x000fe400000114ea */
[----:B------:R-:W-:Y:S01]  /*0ac0*/  @P1 IMAD.WIDE.U32 R10, R234, c[0x0][0x2c8], RZ ;  /* 0x0000b200ea0a1a25 */ /* 0x000fe200078e00ff */
[----:B------:R-:W-:Y:S01]  /*0ad0*/  CS2R R236, SRZ ;  /* 0x0000000000ec7805 */ /* 0x000fe2000001ff00 */
[----:B------:R1:W5:Y:S01]  /*0ae0*/  @P0 LDG.E R0, [R14.64] ;  /* 0x000000060e000981 */ /* 0x000362000c1e1900 */
[----:B------:R-:W-:Y:S01]  /*0af0*/  PLOP3.LUT P6, PT, PT, PT, PT, 0x8, 0x0 ;  /* 0x000000000000781c */ /* 0x000fe20003fce170 */
[----:B------:R-:W-:Y:S01]  /*0b00*/  @P1 IMAD R3, R3, c[0x0][0x2c8], RZ ;  /* 0x0000b20003031a24 */ /* 0x000fe200078e02ff */
[----:B------:R-:W-:Y:S02]  /*0b10*/  @P1 LEA R236, P0, R10, c[0x0][0x2c0], 0x2 ;  /* 0x0000b0000aec1a11 */ /* 0x000fe400078010ff */
[----:B------:R-:W-:Y:S01]  /*0b20*/  IABS R152, c[0x0][0x2d0] ;  /* 0x0000b40000987a13 */ /* 0x000fe20000000000 */
[----:B------:R-:W-:-:S04]  /*0b30*/  @P1 IMAD R3, R234, c[0x0][0x2cc], R3 ;  /* 0x0000b300ea031a24 */ /* 0x000fc800078e0203 */
[----:B------:R-:W-:-:S05]  /*0b40*/  @P1 IMAD.IADD R3, R11, 0x1, R3 ;  /* 0x000000010b031824 */ /* 0x000fca00078e0203 */
[----:B------:R-:W-:-:S04]  /*0b50*/  @P1 SHF.L.U64.HI R3, R10, 0x2, R3 ;  /* 0x000000020a031819 */ /* 0x000fc80000010203 */
[----:B------:R-:W-:Y:S02]  /*0b60*/  @P1 IADD3.X R237, R3, c[0x0][0x2c4], RZ, P0, !PT ;  /* 0x0000b10003ed1a10 */ /* 0x000fe400007fe4ff */
[----:B------:R-:W-:-:S04]  /*0b70*/  @P1 ISETP.NE.U32.AND P0, PT, R236, RZ, PT ;  /* 0x000000ffec00120c */ /* 0x000fc80003f05070 */
[----:B------:R-:W-:-:S13]  /*0b80*/  @P1 ISETP.NE.AND.EX P6, PT, R237, RZ, PT, P0 ;  /* 0x000000ffed00120c */ /* 0x000fda0003fc5300 */
[----:B------:R-:W-:Y:S05]  /*0b90*/  @!P6 BRA `(.L_x_1091) ;  /* 0x000004700000e947 */ /* 0x000fea0003800000 */
[----:B-1----:R-:W1:Y:S01]  /*0ba0*/  I2F.RP R6, R152 ;  /* 0x0000009800067306 */ /* 0x002e620000209400 */
[----:B------:R-:W-:Y:S01]  /*0bb0*/  IMAD.MOV.U32 R4, RZ, RZ, RZ ;  /* 0x000000ffff047224 */ /* 0x000fe200078e00ff */
[----:B------:R-:W-:-:S04]  /*0bc0*/  LEA R9, R153, 0xffffff00, 0x8 ;  /* 0xffffff0099097811 */ /* 0x000fc800078e40ff */
[----:B-----5:R-:W-:Y:S02]  /*0bd0*/  IABS R0, R9 ;  /* 0x0000000900007213 */ /* 0x020fe40000000000 */
[----:B-1----:R-:W1:Y:S02]  /*0be0*/  MUFU.RCP R5, R6 ;  /* 0x0000000600057308 */ /* 0x002e640000001000 */
[----:B-1----:R-:W-:-:S06]  /*0bf0*/  IADD3 R5, R5, 0xffffffe, RZ ;  /* 0x0ffffffe05057810 */ /* 0x002fcc0007ffe0ff */
[----:B------:R-:W1:Y:S02]  /*0c00*/  F2I.FTZ.U32.TRUNC.NTZ R5, R5 ;  /* 0x0000000500057305 */ /* 0x000e64000021f000 */
[----:B-1----:R-:W-:-:S04]  /*0c10*/  IMAD.MOV R3, RZ, RZ, -R5 ;  /* 0x000000ffff037224 */ /* 0x002fc800078e0a05 */
[----:B------:R-:W-:-:S04]  /*0c20*/  IMAD R3, R3, R152, RZ ;  /* 0x0000009803037224 */ /* 0x000fc800078e02ff */
[----:B------:R-:W-:-:S06]  /*0c30*/  IMAD.HI.U32 R3, R5, R3, R4 ;  /* 0x0000000305037227 */ /* 0x000fcc00078e0004 */
[----:B------:R-:W-:-:S05]  /*0c40*/  IMAD.HI.U32 R4, R3, R0, RZ ;  /* 0x0000000003047227 */ /* 0x000fca00078e00ff */
[----:B------:R-:W-:-:S05]  /*0c50*/  IADD3 R3, -R4, RZ, RZ ;  /* 0x000000ff04037210 */ /* 0x000fca0007ffe1ff */
[----:B------:R-:W-:Y:S01]  /*0c60*/  IMAD R3, R152, R3, R0 ;  /* 0x0000000398037224 */ /* 0x000fe200078e0200 */
[----:B------:R-:W-:-:S04]  /*0c70*/  LOP3.LUT R0, R9, c[0x0][0x2d0], RZ, 0x3c, !PT ;  /* 0x0000b40009007a12 */ /* 0x000fc800078e3cff */
[----:B------:R-:W-:Y:S02]  /*0c80*/  ISETP.GT.U32.AND P1, PT, R152, R3, PT ;  /* 0x000000039800720c */ /* 0x000fe40003f24070 */
[----:B------:R-:W-:-:S11]  /*0c90*/  ISETP.GE.AND P0, PT, R0, RZ, PT ;  /* 0x000000ff0000720c */ /* 0x000fd60003f06270 */
[----:B------:R-:W-:Y:S01]  /*0ca0*/  @!P1 IMAD.IADD R3, R3, 0x1, -R152 ;  /* 0x0000000103039824 */ /* 0x000fe200078e0a98 */
[----:B------:R-:W-:Y:S02]  /*0cb0*/  @!P1 IADD3 R4, R4, 0x1, RZ ;  /* 0x0000000104049810 */ /* 0x000fe40007ffe0ff */
[----:B------:R-:W-:Y:S02]  /*0cc0*/  ISETP.NE.AND P1, PT, RZ, c[0x0][0x2d0], PT ;  /* 0x0000b400ff007a0c */ /* 0x000fe40003f25270 */
[----:B------:R-:W-:-:S13]  /*0cd0*/  ISETP.GE.U32.AND P2, PT, R3, R152, PT ;  /* 0x000000980300720c */ /* 0x000fda0003f46070 */
[----:B------:R-:W-:-:S04]  /*0ce0*/  @P2 IADD3 R4, R4, 0x1, RZ ;  /* 0x0000000104042810 */ /* 0x000fc80007ffe0ff */
[----:B------:R-:W-:-:S05]  /*0cf0*/  MOV R3, R4 ;  /* 0x0000000400037202 */ /* 0x000fca0000000f00 */
[----:B------:R-:W-:Y:S01]  /*0d00*/  @!P0 IMAD.MOV R3, RZ, RZ, -R3 ;  /* 0x000000ffff038224 */ /* 0x000fe200078e0a03 */
[----:B------:R-:W-:-:S05]  /*0d10*/  @!P1 LOP3.LUT R3, RZ, c[0x0][0x2d0], RZ, 0x33, !PT ;  /* 0x0000b400ff039a12 */ /* 0x000fca00078e33ff */
[----:B------:R-:W-:-:S06]  /*0d20*/  IMAD.WIDE R32, R3, 0x4, R236 ;  /* 0x0000000403207825 */ /* 0x000fcc00078e02ec */
[----:B------:R-:W2:Y:S01]  /*0d30*/  LDG.E R32, [R32.64] ;  /* 0x0000000620207981 */ /* 0x000ea2000c1e1900 */
[----:B------:R-:W-:-:S04]  /*0d40*/  IABS R0, c[0x0][0x1c8] ;  /* 0x0000720000007a13 */ /* 0x000fc80000000000 */
[----:B------:R-:W1:Y:S08]  /*0d50*/  I2F.RP R10, R0 ;  /* 0x00000000000a7306 */ /* 0x000e700000209400 */
[----:B-1----:R-:W1:Y:S02]  /*0d60*/  MUFU.RCP R6, R10 ;  /* 0x0000000a00067308 */ /* 0x002e640000001000 */
[----:B-1----:R-:W-:-:S06]  /*0d70*/  IADD3 R6, R6, 0xffffffe, RZ ;  /* 0x0ffffffe06067810 */ /* 0x002fcc0007ffe0ff */
[----:B------:R-:W1:Y:S02]  /*0d80*/  F2I.FTZ.U32.TRUNC.NTZ R7, R6 ;  /* 0x0000000600077305 */ /* 0x000e64000021f000 */
[----:B-1----:R-:W-:Y:S01]  /*0d90*/  IADD3 R4, RZ, -R7, RZ ;  /* 0x80000007ff047210 */ /* 0x002fe20007ffe0ff */
[----:B------:R-:W-:-:S04]  /*0da0*/  IMAD.MOV.U32 R6, RZ, RZ, RZ ;  /* 0x000000ffff067224 */ /* 0x000fc800078e00ff */
[----:B------:R-:W-:Y:S01]  /*0db0*/  IMAD R5, R4, R0, RZ ;  /* 0x0000000004057224 */ /* 0x000fe200078e02ff */
[----:B------:R-:W-:-:S03]  /*0dc0*/  IABS R4, R12 ;  /* 0x0000000c00047213 */ /* 0x000fc60000000000 */
[----:B------:R-:W-:-:S06]  /*0dd0*/  IMAD.HI.U32 R5, R7, R5, R6 ;  /* 0x0000000507057227 */ /* 0x000fcc00078e0006 */
[----:B------:R-:W-:-:S05]  /*0de0*/  IMAD.HI.U32 R16, R5, R4, RZ ;  /* 0x0000000405107227 */ /* 0x000fca00078e00ff */
[----:B------:R-:W-:-:S05]  /*0df0*/  IADD3 R5, -R16, RZ, RZ ;  /* 0x000000ff10057210 */ /* 0x000fca0007ffe1ff */
[----:B------:R-:W-:Y:S01]  /*0e00*/  IMAD R5, R0, R5, R4 ;  /* 0x0000000500057224 */ /* 0x000fe200078e0204 */
[----:B------:R-:W-:-:S04]  /*0e10*/  LOP3.LUT R4, R12, c[0x0][0x1c8], RZ, 0x3c, !PT ;  /* 0x000072000c047a12 */ /* 0x000fc800078e3cff */
[----:B------:R-:W-:-:S13]  /*0e20*/  ISETP.GT.U32.AND P0, PT, R0, R5, PT ;  /* 0x000000050000720c */ /* 0x000fda0003f04070 */
[----:B------:R-:W-:Y:S01]  /*0e30*/  @!P0 IMAD.IADD R5, R5, 0x1, -R0 ;  /* 0x0000000105058824 */ /* 0x000fe200078e0a00 */
[----:B------:R-:W-:Y:S02]  /*0e40*/  @!P0 IADD3 R16, R16, 0x1, RZ ;  /* 0x0000000110108810 */ /* 0x000fe40007ffe0ff */
[----:B------:R-:W-:Y:S02]  /*0e50*/  ISETP.GE.AND P0, PT, R4, RZ, PT ;  /* 0x000000ff0400720c */ /* 0x000fe40003f06270 */
[----:B------:R-:W-:Y:S02]  /*0e60*/  ISETP.GE.U32.AND P1, PT, R5, R0, PT ;  /* 0x000000000500720c */ /* 0x000fe40003f26070 */
[----:B------:R-:W-:-:S05]  /*0e70*/  IADD3 R0, -R3, RZ, RZ ;  /* 0x000000ff03007210 */ /* 0x000fca0007ffe1ff */
[----:B------:R-:W-:-:S05]  /*0e80*/  IMAD R9, R0, c[0x0][0x2d0], R9 ;  /* 0x0000b40000097a24 */ /* 0x000fca00078e0209 */
[----:B------:R-:W-:Y:S02]  /*0e90*/  SHF.R.S32.HI R3, RZ, 0x1f, R9 ;  /* 0x0000001fff037819 */ /* 0x000fe40000011409 */
[----:B------:R-:W-:Y:S02]  /*0ea0*/  @P1 IADD3 R16, R16, 0x1, RZ ;  /* 0x0000000110101810 */ /* 0x000fe40007ffe0ff */
[----:B------:R-:W-:Y:S01]  /*0eb0*/  ISETP.NE.AND P1, PT, RZ, c[0x0][0x1c8], PT ;  /* 0x00007200ff007a0c */ /* 0x000fe20003f25270 */
[----:B------:R-:W-:Y:S02]  /*0ec0*/  IMAD R0, R3, c[0x0][0x198], RZ ;  /* 0x0000660003007a24 */ /* 0x000fe400078e02ff */
[----:B------:R-:W-:-:S10]  /*0ed0*/  @!P0 IMAD.MOV R16, RZ, RZ, -R16 ;  /* 0x000000ffff108224 */ /* 0x000fd400078e0a10 */
[----:B------:R-:W-:Y:S02]  /*0ee0*/  @!P1 LOP3.LUT R16, RZ, c[0x0][0x1c8], RZ, 0x33, !PT ;  /* 0x00007200ff109a12 */ /* 0x000fe400078e33ff */
[----:B--2---:R-:W-:Y:S01]  /*0ef0*/  SHF.R.S32.HI R11, RZ, 0x1f, R32 ;  /* 0x0000001fff0b7819 */ /* 0x004fe20000011420 */
[----:B------:R-:W-:-:S04]  /*0f00*/  IMAD.WIDE.U32 R6, R32, c[0x0][0x180], RZ ;  /* 0x0000600020067a25 */ /* 0x000fc800078e00ff */
[C---:B------:R-:W-:Y:S02]  /*0f10*/  IMAD R5, R11.reuse, c[0x0][0x180], RZ ;  /* 0x000060000b057a24 */ /* 0x040fe400078e02ff */
[----:B------:R-:W-:Y:S02]  /*0f20*/  IMAD R11, R11, c[0x0][0x188], RZ ;  /* 0x000062000b0b7a24 */ /* 0x000fe400078e02ff */
[----:B------:R-:W-:Y:S02]  /*0f30*/  IMAD R4, R32, c[0x0][0x184], R5 ;  /* 0x0000610020047a24 */ /* 0x000fe400078e0205 */
[----:B------:R-:W-:-:S03]  /*0f40*/  IMAD R5, R9, c[0x0][0x19c], R0 ;  /* 0x0000670009057a24 */ /* 0x000fc600078e0200 */
[----:B------:R-:W-:-:S05]  /*0f50*/  IADD3 R7, R7, R4, RZ ;  /* 0x0000000407077210 */ /* 0x000fca0007ffe0ff */
[----:B------:R-:W-:Y:S01]  /*0f60*/  IMAD.WIDE.U32 R30, R9, c[0x0][0x198], R6 ;  /* 0x00006600091e7a25 */ /* 0x000fe200078e0006 */
[----:B------:R-:W-:-:S03]  /*0f70*/  SHF.R.S32.HI R7, RZ, 0x1f, R16 ;  /* 0x0000001fff077819 */ /* 0x000fc60000011410 */
[----:B------:R-:W-:Y:S02]  /*0f80*/  IMAD.IADD R31, R31, 0x1, R5 ;  /* 0x000000011f1f7824 */ /* 0x000fe400078e0205 */
[----:B------:R-:W-:Y:S02]  /*0f90*/  IMAD R5, R7, c[0x0][0x1b0], RZ ;  /* 0x00006c0007057a24 */ /* 0x000fe400078e02ff */
[C---:B------:R-:W-:Y:S02]  /*0fa0*/  IMAD R6, R32.reuse, c[0x0][0x18c], R11 ;  /* 0x0000630020067a24 */ /* 0x040fe400078e020b */
[----:B------:R-:W-:-:S04]  /*0fb0*/  IMAD.WIDE.U32 R32, R32, c[0x0][0x188], RZ ;  /* 0x0000620020207a25 */ /* 0x000fc800078e00ff */
[C---:B------:R-:W-:Y:S01]  /*0fc0*/  IMAD R4, R16.reuse, c[0x0][0x1b4], R5 ;  /* 0x00006d0010047a24 */ /* 0x040fe200078e0205 */
[----:B------:R-:W-:Y:S01]  /*0fd0*/  IADD3 R6, R33, R6, RZ ;  /* 0x0000000621067210 */ /* 0x000fe20007ffe0ff */
[----:B------:R-:W-:-:S04]  /*0fe0*/  IMAD.WIDE.U32 R30, R16, c[0x0][0x1b0], R30 ;  /* 0x00006c00101e7a25 */ /* 0x000fc800078e001e */
[----:B------:R-:W-:Y:S01]  /*0ff0*/  IMAD.IADD R4, R31, 0x1, R4 ;  /* 0x000000011f047824 */ /* 0x000fe200078e0204 */
[----:B------:R-:W-:Y:S05]  /*1000*/  BRA `(.L_x_1092) ;  /* 0x0000041000007947 */ /* 0x000fea0003800000 */
.L_x_1091:
[----:B-1----:R-:W-:-:S13]  /*1010*/  ISETP.NE.AND P3, PT, R6, -0x1, PT ;  /* 0xffffffff0600780c */ /* 0x002fda0003f65270 */
        /* <DEDUP_REMOVED lines=14> */
.L_x_1093:
[----:B------:R-:W-:Y:S02]  /*1100*/  IABS R9, c[0x0][0x1c8] ;  /* 0x0000720000097a13 */ /* 0x000fe40000000000 */
[----:B------:R-:W-:Y:S02]  /*1110*/  @P3 IADD3 R6, R5, R6, RZ ;  /* 0x0000000605063210 */ /* 0x000fe40007ffe0ff */
[----:B------:R-:W1:Y:S03]  /*1120*/  I2F.RP R11, R9 ;  /* 0x00000009000b7306 */ /* 0x000e660000209400 */
[----:B------:R-:W-:-:S04]  /*1130*/  @P3 IMAD.WIDE.U32 R32, R6, c[0x0][0x1a0], RZ ;  /* 0x0000680006203a25 */ /* 0x000fc800078e00ff */
[----:B------:R-:W-:Y:S01]  /*1140*/  @P3 IMAD R6, R6, c[0x0][0x1a4], R33 ;  /* 0x0000690006063a24 */ /* 0x000fe200078e0221 */
[----:B-1----:R-:W1:Y:S02]  /*1150*/  MUFU.RCP R14, R11 ;  /* 0x0000000b000e7308 */ /* 0x002e640000001000 */
[----:B-1----:R-:W-:Y:S01]  /*1160*/  IADD3 R14, R14, 0xffffffe, RZ ;  /* 0x0ffffffe0e0e7810 */ /* 0x002fe20007ffe0ff */
[----:B------:R-:W-:-:S05]  /*1170*/  IMAD.MOV.U32 R11, RZ, RZ, R7 ;  /* 0x000000ffff0b7224 */ /* 0x000fca00078e0007 */
[----:B------:R-:W1:Y:S02]  /*1180*/  F2I.FTZ.U32.TRUNC.NTZ R15, R14 ;  /* 0x0000000e000f7305 */ /* 0x000e64000021f000 */
[----:B-1----:R-:W-:Y:S02]  /*1190*/  IMAD.MOV R3, RZ, RZ, -R15 ;  /* 0x000000ffff037224 */ /* 0x002fe400078e0a0f */
[----:B------:R-:W-:Y:S02]  /*11a0*/  IMAD.MOV.U32 R14, RZ, RZ, RZ ;  /* 0x000000ffff0e7224 */ /* 0x000fe400078e00ff */
[----:B------:R-:W-:Y:S01]  /*11b0*/  IMAD R4, R3, R9, RZ ;  /* 0x0000000903047224 */ /* 0x000fe200078e02ff */
[----:B------:R-:W-:-:S03]  /*11c0*/  IABS R3, R12 ;  /* 0x0000000c00037213 */ /* 0x000fc60000000000 */
        /* <DEDUP_REMOVED lines=10> */
[----:B------:R-:W-:Y:S02]  /*1270*/  ISETP.GE.U32.AND P2, PT, R4, R9, PT ;  /* 0x000000090400720c */ /* 0x000fe40003f46070 */
[----:B------:R-:W-:-:S04]  /*1280*/  LEA R9, R153, 0xffffff00, 0x8 ;  /* 0xffffff0099097811 */ /* 0x000fc800078e40ff */
[----:B------:R-:W-:Y:S01]  /*1290*/  SHF.R.S32.HI R3, RZ, 0x1f, R9 ;  /* 0x0000001fff037819 */ /* 0x000fe20000011409 */
[----:B------:R-:W-:-:S04]  /*12a0*/  IMAD.WIDE.U32 R10, R9, c[0x0][0x198], R10 ;  /* 0x00006600090a7a25 */ /* 0x000fc800078e000a */
[----:B------:R-:W-:Y:S01]  /*12b0*/  IMAD R4, R3, c[0x0][0x198], RZ ;  /* 0x0000660003047a24 */ /* 0x000fe200078e02ff */
[----:B------:R-:W-:Y:S02]  /*12c0*/  MOV R30, R10 ;  /* 0x0000000a001e7202 */ /* 0x000fe40000000f00 */
[----:B------:R-:W-:Y:S01]  /*12d0*/  @P2 IADD3 R16, R16, 0x1, RZ ;  /* 0x0000000110102810 */ /* 0x000fe20007ffe0ff */
[----:B------:R-:W-:-:S03]  /*12e0*/  IMAD R13, R9, c[0x0][0x19c], R4 ;  /* 0x00006700090d7a24 */ /* 0x000fc600078e0204 */
[----:B------:R-:W-:Y:S01]  /*12f0*/  @!P1 IADD3 R16, -R16, RZ, RZ ;  /* 0x000000ff10109210 */ /* 0x000fe20007ffe1ff */
[----:B------:R-:W-:Y:S01]  /*1300*/  IMAD.IADD R31, R11, 0x1, R13 ;  /* 0x000000010b1f7824 */ /* 0x000fe200078e020d */
[----:B------:R-:W-:-:S04]  /*1310*/  @!P0 LOP3.LUT R16, RZ, c[0x0][0x1c8], RZ, 0x33, !PT ;  /* 0x00007200ff108a12 */ /* 0x000fc800078e33ff */
[----:B------:R-:W-:Y:S01]  /*1320*/  SHF.R.S32.HI R7, RZ, 0x1f, R16 ;  /* 0x0000001fff077819 */ /* 0x000fe20000011410 */
[----:B------:R-:W-:-:S04]  /*1330*/  IMAD.WIDE.U32 R30, R16, c[0x0][0x1b0], R30 ;  /* 0x00006c00101e7a25 */ /* 0x000fc800078e001e */
[----:B------:R-:W-:-:S04]  /*1340*/  IMAD R11, R7, c[0x0][0x1b0], RZ ;  /* 0x00006c00070b7a24 */ /* 0x000fc800078e02ff */
[----:B------:R-:W-:-:S04]  /*1350*/  IMAD R4, R16, c[0x0][0x1b4], R11 ;  /* 0x00006d0010047a24 */ /* 0x000fc800078e020b */
[----:B------:R-:W-:Y:S01]  /*1360*/  IMAD.IADD R4, R31, 0x1, R4 ;  /* 0x000000011f047824 */ /* 0x000fe200078e0204 */
[----:B------:R-:W-:Y:S05]  /*1370*/  @P3 BRA `(.L_x_1092) ;  /* 0x000000a000003947 */ /* 0x000fea0003800000 */
[----:B------:R-:W-:Y:S01]  /*1380*/  SHF.R.S32.HI R10, RZ, 0x1f, R5 ;  /* 0x0000001fff0a7819 */ /* 0x000fe20000011405 */
[----:B------:R-:W-:Y:S01]  /*1390*/  IMAD.WIDE.U32 R14, R5, c[0x0][0x1a0], RZ ;  /* 0x00006800050e7a25 */ /* 0x000fe200078e00ff */
[----:B-----5:R-:W-:-:S03]  /*13a0*/  SHF.R.S32.HI R6, RZ, 0x1f, R0 ;  /* 0x0000001fff067819 */ /* 0x020fc60000011400 */
[----:B------:R-:W-:-:S04]  /*13b0*/  IMAD R10, R10, c[0x0][0x1a0], RZ ;  /* 0x000068000a0a7a24 */ /* 0x000fc800078e02ff */
[----:B------:R-:W-:Y:S02]  /*13c0*/  IMAD R10, R5, c[0x0][0x1a4], R10 ;  /* 0x00006900050a7a24 */ /* 0x000fe400078e020a */
[----:B------:R-:W-:-:S03]  /*13d0*/  IMAD R5, R6, c[0x0][0x188], RZ ;  /* 0x0000620006057a24 */ /* 0x000fc600078e02ff */
[----:B------:R-:W-:Y:S01]  /*13e0*/  IADD3 R15, R15, R10, RZ ;  /* 0x0000000a0f0f7210 */ /* 0x000fe20007ffe0ff */
[----:B------:R-:W-:-:S04]  /*13f0*/  IMAD R5, R0, c[0x0][0x18c], R5 ;  /* 0x0000630000057a24 */ /* 0x000fc800078e0205 */
[----:B------:R-:W-:-:S05]  /*1400*/  IMAD.WIDE.U32 R32, R0, c[0x0][0x188], R14 ;  /* 0x0000620000207a25 */ /* 0x000fca00078e000e */
[----:B------:R-:W-:Y:S02]  /*1410*/  IADD3 R6, R33, R5, RZ ;  /* 0x0000000521067210 */ /* 0x000fe40007ffe0ff */
.L_x_1092:
[----:B------:R-:W-:Y:S01]  /*1420*/  ISETP.NE.AND P0, PT, R8, -0x1, PT ;  /* 0xffffffff0800780c */ /* 0x000fe20003f05270 */
[----:B------:R-:W-:Y:S01]  /*1430*/  IMAD.IADD R229, R2, 0x1, -R141 ;  /* 0x0000000102e57824 */ /* 0x000fe200078e0a8d */
[----:B------:R-:W-:Y:S01]  /*1440*/  SHF.R.S32.HI R14, RZ, 0x1f, R25 ;  /* 0x0000001fff0e7819 */ /* 0x000fe20000011419 */
[----:B------:R-:W-:Y:S01]  /*1450*/  IMAD R7, R7, c[0x0][0x1b8], RZ ;  /* 0x00006e0007077a24 */ /* 0x000fe200078e02ff */
[----:B------:R-:W-:Y:S02]  /*1460*/  BSSY B0, `(.L_x_1094) ;  /* 0x0000062000007945 */ /* 0x000fe40003800000 */
[----:B------:R-:W-:Y:S01]  /*1470*/  LEA.HI R11, R14, R25, RZ, 0x2 ;  /* 0x000000190e0b7211 */ /* 0x000fe200078f10ff */
[----:B------:R-:W-:-:S03]  /*1480*/  IMAD R7, R16, c[0x0][0x1bc], R7 ;  /* 0x00006f0010077a24 */ /* 0x000fc600078e0207 */
[----:B------:R-:W-:Y:S02]  /*1490*/  LOP3.LUT R10, R11, 0xfffffffc, RZ, 0xc0, !PT ;  /* 0xfffffffc0b0a7812 */ /* 0x000fe400078ec0ff */
[----:B------:R-:W-:Y:S01]  /*14a0*/  SHF.R.S32.HI R28, RZ, 0x2, R11 ;  /* 0x00000002ff1c7819 */ /* 0x000fe2000001140b */
[----:B------:R-:W-:Y:S01]  /*14b0*/  @!P0 IMAD.WIDE.U32 R18, R234, c[0x0][0x178], RZ ;  /* 0x00005e00ea128a25 */ /* 0x000fe200078e00ff */
[----:B------:R-:W-:Y:S02]  /*14c0*/  @!P0 SHF.R.S32.HI R5, RZ, 0x1f, R234 ;  /* 0x0000001fff058819 */ /* 0x000fe400000114ea */
[----:B------:R-:W-:Y:S01]  /*14d0*/  SHF.R.S32.HI R29, RZ, 0x1f, R28 ;  /* 0x0000001fff1d7819 */ /* 0x000fe2000001141c */
[----:B------:R-:W-:Y:S02]  /*14e0*/  IMAD.IADD R233, R25, 0x1, -R10 ;  /* 0x0000000119e97824 */ /* 0x000fe400078e0a0a */
[----:B------:R-:W-:Y:S02]  /*14f0*/  @!P0 IMAD R5, R5, c[0x0][0x178], RZ ;  /* 0x00005e0005058a24 */ /* 0x000fe400078e02ff */
[----:B------:R-:W-:-:S02]  /*1500*/  IMAD.SHL.U32 R233, R233, 0x8, RZ ;  /* 0x00000008e9e97824 */ /* 0x000fc400078e00ff */
[----:B------:R-:W-:-:S03]  /*1510*/  @P0 IMAD.WIDE.U32 R22, R8, c[0x0][0x190], RZ ;  /* 0x0000640008160a25 */ /* 0x000fc600078e00ff */
[----:B------:R-:W-:Y:S01]  /*1520*/  SHF.R.S32.HI R13, RZ, 0x1f, R233 ;  /* 0x0000001fff0d7819 */ /* 0x000fe200000114e9 */
[----:B-----5:R-:W-:Y:S01]  /*1530*/  @!P0 IMAD R0, R234, c[0x0][0x17c], R5 ;  /* 0x00005f00ea008a24 */ /* 0x020fe200078e0205 */
[C---:B------:R-:W-:Y:S01]  /*1540*/  IADD3 R30, P2, R233.reuse, R30, RZ ;  /* 0x0000001ee91e7210 */ /* 0x040fe20007f5e0ff */
[----:B------:R-:W-:Y:S01]  /*1550*/  @!P0 IMAD.MOV.U32 R22, RZ, RZ, R18 ;  /* 0x000000ffff168224 */ /* 0x000fe200078e0012 */
[----:B------:R-:W-:Y:S01]  /*1560*/  LEA.HI R5, R14, R25, RZ, 0x3 ;  /* 0x000000190e057211 */ /* 0x000fe200078f18ff */
[----:B------:R-:W-:Y:S01]  /*1570*/  @P0 IMAD R8, R8, c[0x0][0x194], R23 ;  /* 0x0000650008080a24 */ /* 0x000fe200078e0217 */
[----:B------:R-:W-:Y:S01]  /*1580*/  IADD3 R32, P1, R233, R32, RZ ;  /* 0x00000020e9207210 */ /* 0x000fe20007f3e0ff */
[----:B------:R-:W-:Y:S01]  /*1590*/  @!P0 IMAD.IADD R8, R19, 0x1, R0 ;  /* 0x0000000113088824 */ /* 0x000fe200078e0200 */
[----:B------:R-:W-:Y:S01]  /*15a0*/  IADD3 R22, P0, R233, R22, RZ ;  /* 0x00000016e9167210 */ /* 0x000fe20007f1e0ff */
[C---:B------:R-:W-:Y:S01]  /*15b0*/  IMAD.X R31, R13.reuse, 0x1, R4, P2 ;  /* 0x000000010d1f7824 */ /* 0x040fe200010e0604 */
[----:B------:R-:W-:Y:S01]  /*15c0*/  SHF.R.S32.HI R0, RZ, 0x3, R5 ;  /* 0x00000003ff007819 */ /* 0x000fe20000011405 */
[----:B------:R-:W-:Y:S01]  /*15d0*/  IMAD.X R33, R13, 0x1, R6, P1 ;  /* 0x000000010d217824 */ /* 0x000fe200008e0606 */
[----:B------:R-:W-:Y:S01]  /*15e0*/  LOP3.LUT R4, R5, 0xfffffff8, RZ, 0xc0, !PT ;  /* 0xfffffff805047812 */ /* 0x000fe200078ec0ff */
[----:B------:R-:W-:Y:S01]  /*15f0*/  IMAD.X R23, R13, 0x1, R8, P0 ;  /* 0x000000010d177824 */ /* 0x000fe200000e0608 */
[----:B------:R-:W-:Y:S01]  /*1600*/  LEA.HI R15, R5, R0, RZ, 0x1 ;  /* 0x00000000050f7211 */ /* 0x000fe200078f08ff */
[----:B------:R-:W-:Y:S01]  /*1610*/  IMAD.WIDE.U32 R16, R16, c[0x0][0x1b8], R32 ;  /* 0x00006e0010107a25 */ /* 0x000fe200078e0020 */
[----:B------:R-:W-:-:S02]  /*1620*/  SHF.L.U32 R8, R0, 0x6, RZ ;  /* 0x0000000600087819 */ /* 0x000fc400000006ff */
[----:B------:R-:W-:Y:S01]  /*1630*/  LOP3.LUT R15, R15, 0xfffffffe, RZ, 0xc0, !PT ;  /* 0xfffffffe0f0f7812 */ /* 0x000fe200078ec0ff */
[----:B------:R-:W-:Y:S01]  /*1640*/  IMAD.IADD R5, R25, 0x1, -R4 ;  /* 0x0000000119057824 */ /* 0x000fe200078e0a04 */
[----:B------:R-:W-:Y:S01]  /*1650*/  LOP3.LUT R8, R8, 0xc0, RZ, 0xc0, !PT ;  /* 0x000000c008087812 */ /* 0x000fe200078ec0ff */
[----:B------:R-:W-:Y:S01]  /*1660*/  IMAD.IADD R17, R17, 0x1, R7 ;  /* 0x0000000111117824 */ /* 0x000fe200078e0207 */
[----:B------:R-:W-:Y:S01]  /*1670*/  LEA.HI R13, R11, R28, RZ, 0x1 ;  /* 0x0000001c0b0d7211 */ /* 0x000fe200078f08ff */
[----:B------:R-:W-:Y:S01]  /*1680*/  IMAD.IADD R6, R0, 0x1, -R15 ;  /* 0x0000000100067824 */ /* 0x000fe200078e0a0f */
[----:B------:R-:W-:Y:S01]  /*1690*/  LEA.HI R4, R5, R5, RZ, 0x1 ;  /* 0x0000000505047211 */ /* 0x000fe200078f08ff */
[----:B------:R-:W-:Y:S01]  /*16a0*/  IMAD R165, R29, c[0x0][0x198], RZ ;  /* 0x000066001da57a24 */ /* 0x000fe200078e02ff */
[----:B------:R-:W-:Y:S01]  /*16b0*/  LOP3.LUT R10, R8, 0x18, R233, 0xf8, !PT ;  /* 0x00000018080a7812 */ /* 0x000fe200078ef8e9 */
[----:B------:R-:W-:Y:S01]  /*16c0*/  IMAD.WIDE.U32 R30, R28, c[0x0][0x198], R30 ;  /* 0x000066001c1e7a25 */ /* 0x000fe200078e001e */
[----:B------:R-:W-:-:S02]  /*16d0*/  SHF.R.U32.HI R11, RZ, 0x3, R8 ;  /* 0x00000003ff0b7819 */ /* 0x000fc40000011608 */
[----:B------:R-:W-:Y:S01]  /*16e0*/  LOP3.LUT R8, R4, 0xfffffffe, RZ, 0xc0, !PT ;  /* 0xfffffffe04087812 */ /* 0x000fe200078ec0ff */
[----:B------:R-:W-:Y:S01]  /*16f0*/  IMAD R165, R28, c[0x0][0x19c], R165 ;  /* 0x000067001ca57a24 */ /* 0x000fe200078e02a5 */
[CC--:B------:R-:W-:Y:S01]  /*1700*/  LEA.HI R0, R14.reuse, R25.reuse, RZ, 0x5 ;  /* 0x000000190e007211 */ /* 0x0c0fe200078f28ff */
[----:B------:R-:W-:Y:S01]  /*1710*/  IMAD.WIDE R20, R21, 0x40, R28 ;  /* 0x0000004015147825 */ /* 0x000fe200078e021c */
[----:B------:R-:W-:Y:S02]  /*1720*/  LEA.HI R14, R14, R25, RZ, 0x4 ;  /* 0x000000190e0e7211 */ /* 0x000fe400078f20ff */
[----:B------:R-:W-:Y:S01]  /*1730*/  LOP3.LUT R13, R13, 0x7fffffe, RZ, 0xc0, !PT ;  /* 0x07fffffe0d0d7812 */ /* 0x000fe200078ec0ff */
[----:B------:R-:W-:Y:S01]  /*1740*/  IMAD.IADD R5, R5, 0x1, -R8 ;  /* 0x0000000105057824 */ /* 0x000fe200078e0a08 */
[----:B------:R-:W-:Y:S01]  /*1750*/  LOP3.LUT R8, R14, 0xfffffff0, RZ, 0xc0, !PT ;  /* 0xfffffff00e087812 */ /* 0x000fe200078ec0ff */
[----:B------:R-:W-:Y:S01]  /*1760*/  IMAD.IADD R165, R31, 0x1, R165 ;  /* 0x000000011fa57824 */ /* 0x000fe200078e02a5 */
[----:B------:R-:W-:Y:S01]  /*1770*/  SHF.R.S32.HI R27, RZ, 0x5, R0 ;  /* 0x00000005ff1b7819 */ /* 0x000fe20000011400 */
[----:B------:R-:W-:Y:S01]  /*1780*/  IMAD.IADD R232, R28, 0x1, -R13 ;  /* 0x000000011ce87824 */ /* 0x000fe200078e0a0d */
[----:B------:R-:W-:Y:S01]  /*1790*/  LOP3.LUT R11, R10, R11, RZ, 0x3c, !PT ;  /* 0x0000000b0a0b7212 */ /* 0x000fe200078e3cff */
[----:B------:R-:W-:Y:S01]  /*17a0*/  IMAD.IADD R8, R25, 0x1, -R8 ;  /* 0x0000000119087824 */ /* 0x000fe200078e0a08 */
[----:B------:R-:W-:Y:S01]  /*17b0*/  IADD3 R154, P0, R28, R9, RZ ;  /* 0x000000091c9a7210 */ /* 0x000fe20007f1e0ff */
[----:B------:R-:W-:Y:S01]  /*17c0*/  IMAD R232, R27, 0x8, R232 ;  /* 0x000000081be87824 */ /* 0x000fe200078e02e8 */
[----:B------:R-:W-:Y:S01]  /*17d0*/  SHF.R.S32.HI R19, RZ, 0x1f, R12 ;  /* 0x0000001fff137819 */ /* 0x000fe2000001140c */
[----:B------:R-:W-:Y:S01]  /*17e0*/  IMAD.MOV.U32 R164, RZ, RZ, R30 ;  /* 0x000000ffffa47224 */ /* 0x000fe200078e001e */
[----:B------:R-:W-:Y:S01]  /*17f0*/  LEA.HI R9, R8, R8, RZ, 0x1 ;  /* 0x0000000808097211 */ /* 0x000fe200078f08ff */
[----:B------:R-:W-:Y:S01]  /*1800*/  IMAD.U32 R232, R232, 0x20, R11 ;  /* 0x00000020e8e87824 */ /* 0x000fe200078e000b */
[----:B------:R-:W-:Y:S01]  /*1810*/  IADD3.X R3, R29, R3, RZ, P0, !PT ;  /* 0x000000031d037210 */ /* 0x000fe200007fe4ff */
[----:B------:R-:W-:Y:S01]  /*1820*/  IMAD R19, R19, c[0x0][0x1a8], RZ ;  /* 0x00006a0013137a24 */ /* 0x000fe200078e02ff */
[--C-:B------:R-:W-:Y:S01]  /*1830*/  SHF.R.S32.HI R11, RZ, 0x1, R9.reuse ;  /* 0x00000001ff0b7819 */ /* 0x100fe20000011409 */
[----:B------:R-:W-:Y:S01]  /*1840*/  IMAD.SHL.U32 R232, R232, 0x2, RZ ;  /* 0x00000002e8e87824 */ /* 0x000fe200078e00ff */
[----:B------:R-:W-:Y:S01]  /*1850*/  SHF.R.S32.HI R10, RZ, 0x1f, R9 ;  /* 0x0000001fff0a7819 */ /* 0x000fe20000011409 */
[----:B------:R-:W-:Y:S01]  /*1860*/  IMAD R3, R3, c[0x0][0x1a0], RZ ;  /* 0x0000680003037a24 */ /* 0x000fe200078e02ff */
[----:B------:R-:W-:Y:S01]  /*1870*/  ISETP.GE.AND P0, PT, R28, R229, PT ;  /* 0x000000e51c00720c */ /* 0x000fe20003f06270 */
[----:B------:R-:W-:Y:S01]  /*1880*/  IMAD R19, R12, c[0x0][0x1ac], R19 ;  /* 0x00006b000c137a24 */ /* 0x000fe200078e0213 */
[----:B------:R-:W-:Y:S01]  /*1890*/  LEA.HI R10, R10, R11, RZ, 0x2 ;  /* 0x0000000b0a0a7211 */ /* 0x000fe200078f10ff */
[C---:B------:R-:W-:Y:S01]  /*18a0*/  IMAD R157, R154.reuse, c[0x0][0x1a4], R3 ;  /* 0x000069009a9d7a24 */ /* 0x040fe200078e0203 */
[----:B------:R-:W-:Y:S01]  /*18b0*/  MOV R3, 0x10 ;  /* 0x0000001000037802 */ /* 0x000fe20000000f00 */
[----:B------:R-:W-:Y:S01]  /*18c0*/  IMAD.WIDE.U32 R154, R154, c[0x0][0x1a0], R16 ;  /* 0x000068009a9a7a25 */ /* 0x000fe200078e0010 */
[----:B------:R-:W-:-:S02]  /*18d0*/  LOP3.LUT R10, R10, 0xfffffffc, RZ, 0xc0, !PT ;  /* 0xfffffffc0a0a7812 */ /* 0x000fc400078ec0ff */
[----:B------:R-:W-:Y:S01]  /*18e0*/  LOP3.LUT R16, R0, 0xffffffe0, RZ, 0xc0, !PT ;  /* 0xffffffe000107812 */ /* 0x000fe200078ec0ff */
[----:B------:R-:W-:Y:S01]  /*18f0*/  IMAD.WIDE.U32 R12, R12, c[0x0][0x1a8], R22 ;  /* 0x00006a000c0c7a25 */ /* 0x000fe200078e0016 */
[----:B------:R-:W-:-:S03]  /*1900*/  SHF.R.S32.HI R4, RZ, 0x1, R4 ;  /* 0x00000001ff047819 */ /* 0x000fc60000011404 */
[----:B------:R-:W-:Y:S02]  /*1910*/  IMAD.IADD R7, R11, 0x1, -R10 ;  /* 0x000000010b077824 */ /* 0x000fe400078e0a0a */
[----:B------:R-:W-:Y:S02]  /*1920*/  IMAD.IADD R16, R25, 0x1, -R16 ;  /* 0x0000000119107824 */ /* 0x000fe400078e0a10 */
[----:B------:R-:W-:Y:S01]  /*1930*/  IMAD.IADD R19, R13, 0x1, R19 ;  /* 0x000000010d137824 */ /* 0x000fe200078e0213 */
[----:B------:R-:W-:Y:S01]  /*1940*/  LOP3.LUT P1, RZ, R7, 0x2, RZ, 0xc0, !PT ;  /* 0x0000000207ff7812 */ /* 0x000fe2000782c0ff */
[----:B------:R-:W-:-:S03]  /*1950*/  IMAD.IADD R157, R155, 0x1, R157 ;  /* 0x000000019b9d7824 */ /* 0x000fc600078e029d */
[----:B------:R-:W-:Y:S01]  /*1960*/  SEL R3, R3, 0xfffffff0, !P1 ;  /* 0xfffffff003037807 */ /* 0x000fe20004800000 */
        /* <DEDUP_REMOVED lines=17> */
.L_x_1095:
[----:B------:R-:W-:Y:S05]  /*1a80*/  BSYNC B0 ;  /* 0x0000000000007941 */ /* 0x000fea0003800000 */
.L_x_1094:
        /* <DEDUP_REMOVED lines=20> */
.L_x_1097:
[----:B------:R-:W-:Y:S05]  /*1bd0*/  BSYNC B0 ;  /* 0x0000000000007941 */ /* 0x000fea0003800000 */
.L_x_1096:
        /* <DEDUP_REMOVED lines=17> */
.L_x_1099:
[----:B------:R-:W-:Y:S05]  /*1cf0*/  BSYNC B0 ;  /* 0x0000000000007941 */ /* 0x000fea0003800000 */
.L_x_1098:
[----:B------:R-:W-:Y:S01]  /*1d00*/  ISETP.GE.AND P0, PT, R11, R10, PT ;  /* 0x0000000a0b00720c */ /* 0x000fe20003f06270 */
[----:B------:R-:W-:-:S12]  /*1d10*/  BSSY B0, `(.L_x_1100) ;  /* 0x000000f000007945 */ /* 0x000fd80003800000 */
[----:B------:R-:W-:Y:S05]  /*1d20*/  @P0 BRA `(.L_x_1101) ;  /* 0x000000d000000947 */ /* 0x000fea0003800000 */
[----:B------:R-:W-:-:S13]  /*1d30*/  ISETP.GE.AND P0, PT, R233, c[0x0][0x220], PT ;  /* 0x00008800e9007a0c */ /* 0x000fda0003f06270 */
[----:B------:R1:W-:Y:S01]  /*1d40*/  @P0 STS.128 [R232+0x1800], RZ ;  /* 0x001800ffe8000388 */ /* 0x0003e20000000c00 */
[----:B------:R-:W-:Y:S05]  /*1d50*/  @P0 BRA `(.L_x_1101) ;  /* 0x000000a000000947 */ /* 0x000fea0003800000 */
[----:B----4-:R-:W-:Y:S02]  /*1d60*/  IMAD.MOV.U32 R13, RZ, RZ, c[0x0][0x198] ;  /* 0x00006600ff0d7624 */ /* 0x010fe400078e00ff */
[----:B------:R-:W-:-:S03]  /*1d70*/  IMAD.MOV.U32 R12, RZ, RZ, c[0x0][0x19c] ;  /* 0x00006700ff0c7624 */ /* 0x000fc600078e00ff */
        /* <DEDUP_REMOVED lines=8> */
.L_x_1101:
[----:B------:R-:W-:Y:S05]  /*1e00*/  BSYNC B0 ;  /* 0x0000000000007941 */ /* 0x000fea0003800000 */
.L_x_1100:
[----:B--2---:R-:W-:Y:S01]  /*1e10*/  IADD3 R23, R28, 0x40, RZ ;  /* 0x000000401c177810 */ /* 0x004fe20007ffe0ff */
        /* <DEDUP_REMOVED lines=16> */
.L_x_1103:
[----:B------:R-:W-:Y:S05]  /*1f20*/  BSYNC B0 ;  /* 0x0000000000007941 */ /* 0x000fea0003800000 */
.L_x_1102:
[----:B------:R-:W-:Y:S01]  /*1f30*/  IADD3 R21, R28, 0x60, RZ ;  /* 0x000000601c157810 */ /* 0x000fe20007ffe0ff */
[----:B------:R-:W-:Y:S03]  /*1f40*/  BSSY B0, `(.L_x_1104) ;  /* 0x0000011000007945 */ /* 0x000fe60003800000 */
[----:B------:R-:W-:-:S13]  /*1f50*/  ISETP.GE.AND P0, PT, R21, R10, PT ;  /* 0x0000000a1500720c */ /* 0x000fda0003f06270 */
[----:B------:R-:W-:Y:S05]  /*1f60*/  @P0 BRA `(.L_x_1105) ;  /* 0x000000e000000947 */ /* 0x000fea0003800000 */
[----:B------:R-:W-:-:S13]  /*1f70*/  ISETP.GE.AND P0, PT, R233, c[0x0][0x220], PT ;  /* 0x00008800e9007a0c */ /* 0x000fda0003f06270 */
[----:B------:R1:W-:Y:S01]  /*1f80*/  @P0 STS.128 [R232+0x2800], RZ ;  /* 0x002800ffe8000388 */ /* 0x0003e20000000c00 */
[----:B------:R-:W-:Y:S05]  /*1f90*/  @P0 BRA `(.L_x_1105) ;  /* 0x000000b000000947 */ /* 0x000fea0003800000 */
[----:B----4-:R-:W-:Y:S01]  /*1fa0*/  IMAD.MOV.U32 R12, RZ, RZ, c[0x0][0x198] ;  /* 0x00006600ff0c7624 */ /* 0x010fe200078e00ff */
[----:B------:R-:W-:Y:S02]  /*1fb0*/  ULDC UR4, c[0x0][0x19c] ;  /* 0x0000670000047ab9 */ /* 0x000fe40000000800 */
[----:B------:R-:W-:Y:S01]  /*1fc0*/  UIMAD UR4, UR4, 0x60, URZ ;  /* 0x00000060040478a4 */ /* 0x000fe2000f8e023f */
        /* <DEDUP_REMOVED lines=8> */
.L_x_1105:
[----:B------:R-:W-:Y:S05]  /*2050*/  BSYNC B0 ;  /* 0x0000000000007941 */ /* 0x000fea0003800000 */
.L_x_1104:
[----:B----4-:R-:W-:Y:S01]  /*2060*/  IADD3 R19, R28, 0x80, RZ ;  /* 0x000000801c137810 */ /* 0x010fe20007ffe0ff */
[----:B------:R-:W-:Y:S03]  /*2070*/  BSSY B0, `(.L_x_1106) ;  /* 0x0000010000007945 */ /* 0x000fe60003800000 */
[----:B------:R-:W-:-:S13]  /*2080*/  ISETP.GE.AND P0, PT, R19, R10, PT ;  /* 0x0000000a1300720c */ /* 0x000fda0003f06270 */
[----:B------:R-:W-:Y:S05]  /*2090*/  @P0 BRA `(.L_x_1107) ;  /* 0x000000d000000947 */ /* 0x000fea0003800000 */
[----:B------:R-:W-:-:S13]  /*20a0*/  ISETP.GE.AND P0, PT, R233, c[0x0][0x220], PT ;  /* 0x00008800e9007a0c */ /* 0x000fda0003f06270 */
[----:B------:R4:W-:Y:S01]  /*20b0*/  @P0 STS.128 [R232+0x3000], RZ ;  /* 0x003000ffe8000388 */ /* 0x0009e20000000c00 */
[----:B------:R-:W-:Y:S05]  /*20c0*/  @P0 BRA `(.L_x_1107) ;  /* 0x000000a000000947 */ /* 0x000fea0003800000 */
[----:B------:R-:W-:Y:S02]  /*20d0*/  IMAD.MOV.U32 R13, RZ, RZ, c[0x0][0x198] ;  /* 0x00006600ff0d7624 */ /* 0x000fe400078e00ff */
        /* <DEDUP_REMOVED lines=9> */
.L_x_1107:
[----:B------:R-:W-:Y:S05]  /*2170*/  BSYNC B0 ;  /* 0x0000000000007941 */ /* 0x000fea0003800000 */
.L_x_1106:
[----:B------:R-:W-:Y:S01]  /*2180*/  IADD3 R17, R28, 0xa0, RZ ;  /* 0x000000a01c117810 */ /* 0x000fe20007ffe0ff */
[----:B------:R-:W-:Y:S03]  /*2190*/  BSSY B0, `(.L_x_1108) ;  /* 0x0000011000007945 */ /* 0x000fe60003800000 */
[----:B------:R-:W-:-:S13]  /*21a0*/  ISETP.GE.AND P0, PT, R17, R10, PT ;  /* 0x0000000a1100720c */ /* 0x000fda0003f06270 */
[----:B------:R-:W-:Y:S05]  /*21b0*/  @P0 BRA `(.L_x_1109) ;  /* 0x000000e000000947 */ /* 0x000fea0003800000 */
[----:B------:R-:W-:-:S13]  /*21c0*/  ISETP.GE.AND P0, PT, R233, c[0x0][0x220], PT ;  /* 0x00008800e9007a0c */ /* 0x000fda0003f06270 */
[----:B------:R1:W-:Y:S01]  /*21d0*/  @P0 STS.128 [R232+0x3800], RZ ;  /* 0x003800ffe8000388 */ /* 0x0003e20000000c00 */
[----:B------:R-:W-:Y:S05]  /*21e0*/  @P0 BRA `(.L_x_1109) ;  /* 0x000000b000000947 */ /* 0x000fea0003800000 */
[----:B------:R-:W-:Y:S01]  /*21f0*/  IMAD.MOV.U32 R12, RZ, RZ, c[0x0][0x198] ;  /* 0x00006600ff0c7624 */ /* 0x000fe200078e00ff */
[----:B------:R-:W-:Y:S02]  /*2200*/  ULDC UR4, c[0x0][0x19c] ;  /* 0x0000670000047ab9 */ /* 0x000fe40000000800 */
[----:B------:R-:W-:Y:S01]  /*2210*/  UIMAD UR4, UR4, 0xa0, URZ ;  /* 0x000000a0040478a4 */ /* 0x000fe2000f8e023f */
[----:B------:R-:W-:-:S05]  /*2220*/  IMAD.WIDE.U32 R32, R12, 0xa0, R164 ;  /* 0x000000a00c207825 */ /* 0x000fca00078e00a4 */
[----:B------:R-:W-:Y:S02]  /*2230*/  IADD3 R12, R33, UR4, RZ ;  /* 0x00000004210c7c10 */ /* 0x000fe4000fffe0ff */
[----:B-1----:R-:W-:-:S04]  /*2240*/  LEA R30, P0, R32, c[0x0][0x168], 0x1 ;  /* 0x00005a00201e7a11 */ /* 0x002fc800078008ff */
[----:B------:R-:W-:-:S05]  /*2250*/  LEA.HI.X R31, R32, c[0x0][0x16c], R12, 0x1, P0 ;  /* 0x00005b00201f7a11 */ /* 0x000fca00000f0c0c */
[----:B------:R-:W-:Y:S01]  /*2260*/  @!PT LDS RZ, [RZ] ;  /* 0x00000000fffff984 */ /* 0x000fe20000000800 */
[----:B------:R-:W-:Y:S01]  /*2270*/  @!PT LDS RZ, [RZ] ;  /* 0x00000000fffff984 */ /* 0x000fe20000000800 */
[----:B------:R-:W-:Y:S01]  /*2280*/  @!PT LDS RZ, [RZ] ;  /* 0x00000000fffff984 */ /* 0x000fe20000000800 */
[----:B------:R1:W-:Y:S04]  /*2290*/  LDGSTS.E.BYPASS.LTC128B.128 [R232+0x3800], [R30.64] ;  /* 0x038000001ee87fae */ /* 0x0003e8000b901d46 */
.L_x_1109:
[----:B------:R-:W-:Y:S05]  /*22a0*/  BSYNC B0 ;  /* 0x0000000000007941 */ /* 0x000fea0003800000 */
.L_x_1108:
        /* <DEDUP_REMOVED lines=18> */
.L_x_1111:
[----:B------:R-:W-:Y:S05]  /*23d0*/  BSYNC B0 ;  /* 0x0000000000007941 */ /* 0x000fea0003800000 */
.L_x_1110:
        /* <DEDUP_REMOVED lines=18> */
.L_x_1113:
[----:B------:R-:W-:Y:S05]  /*2500*/  BSYNC B0 ;  /* 0x0000000000007941 */ /* 0x000fea0003800000 */
.L_x_1112:
[----:B------:R-:W0:Y:S01]  /*2510*/  LDGDEPBAR ;  /* 0x00000000000079af */ /* 0x000e220000000000 */
[----:B------:R-:W-:Y:S01]  /*2520*/  ISETP.GE.AND P1, PT, R28, R10, PT ;  /* 0x0000000a1c00720c */ /* 0x000fe20003f26270 */
[----:B------:R-:W-:Y:S01]  /*2530*/  BSSY B0, `(.L_x_1114) ;  /* 0x0000012000007945 */ /* 0x000fe20003800000 */
[----:B------:R-:W-:-:S04]  /*2540*/  LEA R242, P0, R154, c[0x0][0x170], 0x1 ;  /* 0x00005c009af27a11 */ /* 0x000fc800078008ff */
[----:B------:R-:W-:Y:S01]  /*2550*/  LEA.HI.X R243, R154, c[0x0][0x174], R157, 0x1, P0 ;  /* 0x00005d009af37a11 */ /* 0x000fe200000f0c9d */
        /* <DEDUP_REMOVED lines=11> */
[----:B------:R-:W-:Y:S01]  /*2610*/  @!PT LDS RZ, [RZ] ;  /* 0x00000000fffff984 */ /* 0x000fe20000000800 */
[----:B------:R-:W-:Y:S01]  /*2620*/  @!PT LDS RZ, [RZ] ;  /* 0x00000000fffff984 */ /* 0x000fe20000000800 */
[----:B------:R-:W-:Y:S01]  /*2630*/  @!PT LDS RZ, [RZ] ;  /* 0x00000000fffff984 */ /* 0x000fe20000000800 */
[----:B------:R1:W-:Y:S02]  /*2640*/  LDGSTS.E.BYPASS.LTC128B.128 [R232+0x5000], [R242.64] ;  /* 0x05000000f2e87fae */ /* 0x0003e4000b901d46 */
.L_x_1115:
[----:B------:R-:W-:Y:S05]  /*2650*/  BSYNC B0 ;  /* 0x0000000000007941 */ /* 0x000fea0003800000 */
.L_x_1114:
        /* <DEDUP_REMOVED lines=9> */
[----:B------:R-:W-:-:S04]  /*26f0*/  LEA R28, P0, R11, R242, 0x6 ;  /* 0x000000f20b1c7211 */ /* 0x000fc800078030ff */
[----:B------:R-:W-:-:S05]  /*2700*/  LEA.HI.X R29, R11, R243, R12, 0x6, P0 ;  /* 0x000000f30b1d7211 */ /* 0x000fca00000f340c */
[----:B------:R-:W-:Y:S01]  /*2710*/  @!PT LDS RZ, [RZ] ;  /* 0x00000000fffff984 */ /* 0x000fe20000000800 */
[----:B------:R-:W-:Y:S01]  /*2720*/  @!PT LDS RZ, [RZ] ;  /* 0x00000000fffff984 */ /* 0x000fe20000000800 */
[----:B------:R-:W-:Y:S01]  /*2730*/  @!PT LDS RZ, [RZ] ;  /* 0x00000000fffff984 */ /* 0x000fe20000000800 */
[----:B------:R1:W-:Y:S04]  /*2740*/  LDGSTS.E.BYPASS.LTC128B.128 [R232+0x5800], [R28.64] ;  /* 0x058000001ce87fae */ /* 0x0003e8000b901d46 */
.L_x_1117:
[----:B------:R-:W-:Y:S05]  /*2750*/  BSYNC B0 ;  /* 0x0000000000007941 */ /* 0x000fea0003800000 */
.L_x_1116:
        /* <DEDUP_REMOVED lines=15> */
.L_x_1119:
[----:B------:R-:W-:Y:S05]  /*2850*/  BSYNC B0 ;  /* 0x0000000000007941 */ /* 0x000fea0003800000 */
.L_x_1118:
        /* <DEDUP_REMOVED lines=8> */
[----:B------:R-:W-:Y:S02]  /*28e0*/  ULDC UR4, c[0x0][0x1a4] ;  /* 0x0000690000047ab9 */ /* 0x000fe40000000800 */
[----:B------:R-:W-:Y:S02]  /*28f0*/  UIMAD UR4, UR4, 0xc0, URZ ;  /* 0x000000c0040478a4 */ /* 0x000fe4000f8e023f */
[----:B------:R-:W-:-:S05]  /*2900*/  IMAD.WIDE.U32 R20, R11, 0xc0, R242 ;  /* 0x000000c00b147825 */ /* 0x000fca00078e00f2 */
[----:B------:R-:W-:-:S05]  /*2910*/  IADD3 R21, R21, UR4, RZ ;  /* 0x0000000415157c10 */ /* 0x000fca000fffe0ff */
[----:B------:R-:W-:Y:S01]  /*2920*/  @!PT LDS RZ, [RZ] ;  /* 0x00000000fffff984 */ /* 0x000fe20000000800 */
[----:B------:R-:W-:Y:S01]  /*2930*/  @!PT LDS RZ, [RZ] ;  /* 0x00000000fffff984 */ /* 0x000fe20000000800 */
[----:B------:R-:W-:Y:S01]  /*2940*/  @!PT LDS RZ, [RZ] ;  /* 0x00000000fffff984 */ /* 0x000fe20000000800 */
[----:B------:R1:W-:Y:S02]  /*2950*/  LDGSTS.E.BYPASS.LTC128B.128 [R232+0x6800], [R20.64] ;  /* 0x0680000014e87fae */ /* 0x0003e4000b901d46 */
.L_x_1121:
[----:B------:R-:W-:Y:S05]  /*2960*/  BSYNC B0 ;  /* 0x0000000000007941 */ /* 0x000fea0003800000 */
.L_x_1120:
        /* <DEDUP_REMOVED lines=15> */
.L_x_1123:
[----:B------:R-:W-:Y:S05]  /*2a60*/  BSYNC B0 ;  /* 0x0000000000007941 */ /* 0x000fea0003800000 */
.L_x_1122:
        /* <DEDUP_REMOVED lines=10> */
[----:B-1----:R-:W-:-:S05]  /*2b10*/  IMAD.WIDE.U32 R18, R11, 0x140, R242 ;  /* 0x000001400b127825 */ /* 0x002fca00078e00f2 */
[----:B------:R-:W-:-:S05]  /*2b20*/  IADD3 R19, R19, UR4, RZ ;  /* 0x0000000413137c10 */ /* 0x000fca000fffe0ff */
[----:B------:R-:W-:Y:S01]  /*2b30*/  @!PT LDS RZ, [RZ] ;  /* 0x00000000fffff984 */ /* 0x000fe20000000800 */
[----:B------:R-:W-:Y:S01]  /*2b40*/  @!PT LDS RZ, [RZ] ;  /* 0x00000000fffff984 */ /* 0x000fe20000000800 */
[----:B------:R-:W-:Y:S01]  /*2b50*/  @!PT LDS RZ, [RZ] ;  /* 0x00000000fffff984 */ /* 0x000fe20000000800 */
[----:B------:R1:W-:Y:S02]  /*2b60*/  LDGSTS.E.BYPASS.LTC128B.128 [R232+0x7800], [R18.64] ;  /* 0x0780000012e87fae */ /* 0x0003e4000b901d46 */
.L_x_1125:
[----:B------:R-:W-:Y:S05]  /*2b70*/  BSYNC B0 ;  /* 0x0000000000007941 */ /* 0x000fea0003800000 */
.L_x_1124:
        /* <DEDUP_REMOVED lines=16> */
.L_x_1127:
[----:B------:R-:W-:Y:S05]  /*2c80*/  BSYNC B0 ;  /* 0x0000000000007941 */ /* 0x000fea0003800000 */
.L_x_1126:
[----:B------:R-:W-:Y:S01]  /*2c90*/  ISETP.GE.AND P0, PT, R13, R10, PT ;  /* 0x0000000a0d00720c */ /* 0x000fe20003f06270 */
[----:B------:R-:W-:Y:S01]  /*2ca0*/  BSSY B0, `(.L_x_1128) ;  /* 0x0000013000007945 */ /* 0x000fe20003800000 */
[----:B------:R-:W-:Y:S02]  /*2cb0*/  SHF.R.S32.HI R11, RZ, 0x1f, R16 ;  /* 0x0000001fff0b7819 */ /* 0x000fe40000011410 */
[----:B------:R-:W-:Y:S02]  /*2cc0*/  SHF.R.S32.HI R14, RZ, 0x4, R14 ;  /* 0x00000004ff0e7819 */ /* 0x000fe4000001140e */
[----:B------:R-:W-:-:S04]  /*2cd0*/  LEA.HI R24, R11, R16, RZ, 0x2 ;  /* 0x000000100b187211 */ /* 0x000fc800078f10ff */
[----:B------:R-:W-:-:S03]  /*2ce0*/  SHF.R.S32.HI R24, RZ, 0x2, R24 ;  /* 0x00000002ff187819 */ /* 0x000fc60000011418 */
        /* <DEDUP_REMOVED lines=14> */
.L_x_1129:
[----:B------:R-:W-:Y:S05]  /*2dd0*/  BSYNC B0 ;  /* 0x0000000000007941 */ /* 0x000fea0003800000 */
.L_x_1128:
[----:B-1----:R-:W-:Y:S01]  /*2de0*/  LEA.HI R11, R14, R14, RZ, 0x1 ;  /* 0x0000000e0e0b7211 */ /* 0x002fe200078f08ff */
[----:B------:R-:W-:Y:S01]  /*2df0*/  IMAD.SHL.U32 R136, R7, 0x40, RZ ;  /* 0x0000004007887824 */ /* 0x000fe200078e00ff */
[----:B------:R-:W-:Y:S01]  /*2e00*/  LOP3.LUT R139, R9, 0x7fffffe, RZ, 0xc0, !PT ;  /* 0x07fffffe098b7812 */ /* 0x000fe200078ec0ff */
[----:B------:R-:W-:Y:S01]  /*2e10*/  IMAD.SHL.U32 R6, R6, 0x8, RZ ;  /* 0x0000000806067824 */ /* 0x000fe200078e00ff */
[----:B------:R-:W-:Y:S01]  /*2e20*/  SHF.R.S32.HI R9, RZ, 0x1f, R8 ;  /* 0x0000001fff097819 */ /* 0x000fe20000011408 */
[----:B------:R-:W-:Y:S01]  /*2e30*/  IMAD.SHL.U32 R158, R25, 0x2, RZ ;  /* 0x00000002199e7824 */ /* 0x000fe200078e00ff */
[----:B------:R-:W-:Y:S01]  /*2e40*/  LOP3.LUT R11, R11, 0xfffffffe, RZ, 0xc0, !PT ;  /* 0xfffffffe0b0b7812 */ /* 0x000fe200078ec0ff */
[----:B------:R-:W-:Y:S01]  /*2e50*/  IMAD.IADD R139, R8, 0x1, -R139 ;  /* 0x00000001088b7824 */ /* 0x000fe200078e0a8b */
[----:B------:R-:W-:Y:S01]  /*2e60*/  LEA.HI R138, R9, R8, RZ, 0x3 ;  /* 0x00000008098a7211 */ /* 0x000fe200078f18ff */
[----:B------:R-:W-:Y:S01]  /*2e70*/  IMAD.SHL.U32 R9, R4, 0x40, RZ ;  /* 0x0000004004097824 */ /* 0x000fe200078e00ff */
[----:B------:R-:W-:Y:S01]  /*2e80*/  LOP3.LUT R136, R136, 0xc0, RZ, 0xc0, !PT ;  /* 0x000000c088887812 */ /* 0x000fe200078ec0ff */
[----:B------:R-:W-:Y:S01]  /*2e90*/  IMAD.IADD R8, R14, 0x1, -R11 ;  /* 0x000000010e087824 */ /* 0x000fe200078e0a0b */
[----:B------:R-:W-:Y:S01]  /*2ea0*/  LOP3.LUT P0, RZ, R4, 0x2, RZ, 0xc0, !PT ;  /* 0x0000000204ff7812 */ /* 0x000fe2000780c0ff */
[----:B------:R-:W-:Y:S01]  /*2eb0*/  IMAD.SHL.U32 R138, R138, 0x20, RZ ;  /* 0x000000208a8a7824 */ /* 0x000fe200078e00ff */
[----:B------:R-:W-:Y:S01]  /*2ec0*/  LOP3.LUT R7, R9, 0xc0, RZ, 0xc0, !PT ;  /* 0x000000c009077812 */ /* 0x000fe200078ec0ff */
[C---:B------:R-:W-:Y:S01]  /*2ed0*/  IMAD.SHL.U32 R9, R8.reuse, 0x8, RZ ;  /* 0x0000000808097824 */ /* 0x040fe200078e00ff */
[----:B------:R-:W0:Y:S01]  /*2ee0*/  LDGDEPBAR ;  /* 0x00000000000079af */ /* 0x000e220000000000 */
[----:B------:R-:W-:Y:S01]  /*2ef0*/  IMAD R5, R8, 0x8, R5 ;  /* 0x0000000808057824 */ /* 0x000fe200078e0205 */
[----:B------:R-:W-:-:S02]  /*2f00*/  LOP3.LUT R138, R138, 0xffffff00, RZ, 0xc0, !PT ;  /* 0xffffff008a8a7812 */ /* 0x000fc400078ec0ff */
[----:B------:R-:W-:Y:S02]  /*2f10*/  LOP3.LUT R10, R7, 0x8, R6, 0xf8, !PT ;  /* 0x00000008070a7812 */ /* 0x000fe400078ef806 */
[----:B------:R-:W-:Y:S01]  /*2f20*/  LOP3.LUT R9, R136, 0x8, R9, 0xf8, !PT ;  /* 0x0000000888097812 */ /* 0x000fe200078ef809 */
[C---:B------:R-:W-:Y:S01]  /*2f30*/  IMAD R6, R27.reuse, 0x200, R138 ;  /* 0x000002001b067824 */ /* 0x040fe200078e028a */
[----:B------:R-:W-:Y:S01]  /*2f40*/  SHF.R.U32.HI R7, RZ, 0x3, R7 ;  /* 0x00000003ff077819 */ /* 0x000fe20000011607 */
[----:B------:R-:W-:Y:S01]  /*2f50*/  IMAD R27, R27, 0x10, R141 ;  /* 0x000000101b1b7824 */ /* 0x000fe200078e028d */
[----:B------:R-:W-:Y:S02]  /*2f60*/  SHF.R.U32.HI R136, RZ, 0x3, R136 ;  /* 0x00000003ff887819 */ /* 0x000fe40000011688 */
[----:B------:R-:W-:Y:S01]  /*2f70*/  LOP3.LUT R10, R10, R7, RZ, 0x3c, !PT ;  /* 0x000000070a0a7212 */ /* 0x000fe200078e3cff */
[----:B------:R-:W-:Y:S01]  /*2f80*/  IMAD R7, R139, 0x20, R6 ;  /* 0x000000208b077824 */ /* 0x000fe200078e0206 */
[----:B------:R-:W-:Y:S01]  /*2f90*/  LOP3.LUT R136, R9, R136, RZ, 0x3c, !PT ;  /* 0x0000008809887212 */ /* 0x000fe200078e3cff */
[----:B------:R-:W-:Y:S01]  /*2fa0*/  IMAD R139, R139, 0x20, R138 ;  /* 0x000000208b8b7824 */ /* 0x000fe200078e028a */
[----:B------:R-:W-:Y:S01]  /*2fb0*/  IADD3 R24, R27, 0x1, R24 ;  /* 0x000000011b187810 */ /* 0x000fe20007ffe018 */
[----:B------:R-:W-:-:S02]  /*2fc0*/  IMAD.U32 R226, R5, 0x20, R10 ;  /* 0x0000002005e27824 */ /* 0x000fc400078e000a */
[----:B------:R-:W-:Y:S01]  /*2fd0*/  IMAD.IADD R228, R136, 0x1, R7 ;  /* 0x0000000188e47824 */ /* 0x000fe200078e0207 */
[----:B------:R-:W-:Y:S01]  /*2fe0*/  IADD3 R2, R137, R24, -R2 ;  /* 0x0000001889027210 */ /* 0x000fe20007ffe802 */
[----:B------:R-:W-:Y:S02]  /*2ff0*/  IMAD.SHL.U32 R226, R226, 0x2, RZ ;  /* 0x00000002e2e27824 */ /* 0x000fe400078e00ff */
[----:B------:R-:W-:-:S03]  /*3000*/  IMAD.SHL.U32 R228, R228, 0x2, RZ ;  /* 0x00000002e4e47824 */ /* 0x000fc600078e00ff */
[----:B------:R-:W-:Y:S01]  /*3010*/  LDSM.16.M88.4 R12, [R226+0x1000] ;  /* 0x00100000e20c783b */ /* 0x000fe20000000200 */
[C---:B------:R-:W-:Y:S01]  /*3020*/  IADD3 R4, R226.reuse, 0x1000, RZ ;  /* 0x00001000e2047810 */ /* 0x040fe20007ffe0ff */
[----:B------:R-:W-:Y:S01]  /*3030*/  IMAD R227, R3, 0x2, R228 ;  /* 0x0000000203e37824 */ /* 0x000fe200078e02e4 */
[----:B------:R-:W-:Y:S01]  /*3040*/  IADD3 R225, R226, 0x1020, RZ ;  /* 0x00001020e2e17810 */ /* 0x000fe20007ffe0ff */
[----:B------:R-:W1:Y:S01]  /*3050*/  LDSM.16.M88.4 R20, [R228] ;  /* 0x00000000e414783b */ /* 0x000e620000000200 */
[----:B------:R-:W-:-:S03]  /*3060*/  @P0 IADD3 R225, R4, -0x20, RZ ;  /* 0xffffffe004e10810 */ /* 0x000fc60007ffe0ff */
[----:B------:R-:W-:Y:S01]  /*3070*/  LDSM.16.M88.4 R144, [R227] ;  /* 0x00000000e390783b */ /* 0x000fe20000000200 */
[C---:B------:R-:W-:Y:S02]  /*3080*/  IADD3 R222, R225.reuse, 0x400, RZ ;  /* 0x00000400e1de7810 */ /* 0x040fe40007ffe0ff */
[C---:B------:R-:W-:Y:S01]  /*3090*/  IADD3 R221, R225.reuse, 0x800, RZ ;  /* 0x00000800e1dd7810 */ /* 0x040fe20007ffe0ff */
[----:B------:R-:W-:Y:S01]  /*30a0*/  LDSM.16.M88.4 R4, [R225] ;  /* 0x00000000e104783b */ /* 0x000fe20000000200 */
[C---:B------:R-:W-:Y:S02]  /*30b0*/  IADD3 R220, R225.reuse, 0xc00, RZ ;  /* 0x00000c00e1dc7810 */ /* 0x040fe40007ffe0ff */
[C---:B------:R-:W-:Y:S01]  /*30c0*/  IADD3 R219, R225.reuse, 0x1000, RZ ;  /* 0x00001000e1db7810 */ /* 0x040fe20007ffe0ff */
[----:B------:R-:W5:Y:S01]  /*30d0*/  LDSM.16.M88.4 R132, [R226+0x1400] ;  /* 0x00140000e284783b */ /* 0x000f620000000200 */
[C---:B------:R-:W-:Y:S02]  /*30e0*/  IADD3 R218, R225.reuse, 0x1400, RZ ;  /* 0x00001400e1da7810 */ /* 0x040fe40007ffe0ff */
[C---:B------:R-:W-:Y:S01]  /*30f0*/  IADD3 R217, R225.reuse, 0x1800, RZ ;  /* 0x00001800e1d97810 */ /* 0x040fe20007ffe0ff */
[----:B------:R-:W2:Y:S01]  /*3100*/  LDSM.16.M88.4 R148, [R225+0x400] ;  /* 0x00040000e194783b */ /* 0x000ea20000000200 */
[----:B------:R-:W-:-:S02]  /*3110*/  IADD3 R216, R225, 0x1c00, RZ ;  /* 0x00001c00e1d87810 */ /* 0x000fc40007ffe0ff */
        /* <DEDUP_REMOVED lines=10> */
[----:B------:R-:W-:Y:S01]  /*31c0*/  LDSM.16.M88.4 R100, [R226+0x2400] ;  /* 0x00240000e264783b */ /* 0x000fe20000000200 */
[----:B------:R-:W-:-:S03]  /*31d0*/  IADD3 R208, R225, 0x3c00, RZ ;  /* 0x00003c00e1d07810 */ /* 0x000fc60007ffe0ff */
[----:B------:R-:W-:Y:S01]  /*31e0*/  LDSM.16.M88.4 R92, [R226+0x2800] ;  /* 0x00280000e25c783b */ /* 0x000fe20000000200 */
[C---:B-1----:R-:W-:Y:S03]  /*31f0*/  HMMA.16816.F32 R16, R20.reuse, R12, RZ ;  /* 0x0000000c1410723c */ /* 0x042fe600000018ff */
[----:B------:R-:W-:Y:S04]  /*3200*/  LDSM.16.M88.4 R84, [R226+0x2c00] ;  /* 0x002c0000e254783b */ /* 0x000fe80000000200 */
[----:B------:R-:W-:Y:S01]  /*3210*/  LDSM.16.M88.4 R76, [R226+0x3000] ;  /* 0x00300000e24c783b */ /* 0x000fe20000000200 */
[C---:B------:R-:W-:Y:S03]  /*3220*/  HMMA.16816.F32 R12, R20.reuse, R14, RZ ;  /* 0x0000000e140c723c */ /* 0x040fe600000018ff */
[----:B------:R-:W-:Y:S04]  /*3230*/  LDSM.16.M88.4 R68, [R226+0x3400] ;  /* 0x00340000e244783b */ /* 0x000fe80000000200 */
[----:B------:R-:W-:Y:S01]  /*3240*/  LDSM.16.M88.4 R60, [R226+0x3800] ;  /* 0x00380000e23c783b */ /* 0x000fe20000000200 */
[----:B-----5:R-:W-:Y:S03]  /*3250*/  HMMA.16816.F32 R8, R20, R132, RZ ;  /* 0x000000841408723c */ /* 0x020fe600000018ff */
[----:B------:R-:W-:Y:S04]  /*3260*/  LDSM.16.M88.4 R52, [R226+0x3c00] ;  /* 0x003c0000e234783b */ /* 0x000fe80000000200 */
[----:B------:R-:W-:Y:S01]  /*3270*/  LDSM.16.M88.4 R44, [R226+0x4000] ;  /* 0x00400000e22c783b */ /* 0x000fe20000000200 */
[C---:B------:R-:W-:Y:S03]  /*3280*/  HMMA.16816.F32 R16, R144.reuse, R4, R16 ;  /* 0x000000049010723c */ /* 0x040fe60000001810 */
[----:B------:R-:W-:Y:S04]  /*3290*/  LDSM.16.M88.4 R36, [R226+0x4400] ;  /* 0x00440000e224783b */ /* 0x000fe80000000200 */
[----:B------:R-:W-:Y:S01]  /*32a0*/  LDSM.16.M88.4 R28, [R226+0x4800] ;  /* 0x00480000e21c783b */ /* 0x000fe20000000200 */
[C---:B------:R-:W-:Y:S03]  /*32b0*/  HMMA.16816.F32 R12, R144.reuse, R6, R12 ;  /* 0x00000006900c723c */ /* 0x040fe6000000180c */
[----:B------:R-:W1:Y:S04]  /*32c0*/  LDSM.16.M88.4 R4, [R226+0x4c00] ;  /* 0x004c0000e204783b */ /* 0x000e680000000200 */
[----:B------:R-:W5:Y:S01]  /*32d0*/  LDSM.16.M88.4 R140, [R225+0x800] ;  /* 0x00080000e18c783b */ /* 0x000f620000000200 */
[----:B--2---:R-:W-:Y:S08]  /*32e0*/  HMMA.16816.F32 R8, R144, R148, R8 ;  /* 0x000000949008723c */ /* 0x004ff00000001808 */
[C---:B------:R-:W-:Y:S08]  /*32f0*/  HMMA.16816.F32 R132, R20.reuse, R134, RZ ;  /* 0x000000861484723c */ /* 0x040ff000000018ff */
[C---:B---3--:R-:W-:Y:S08]  /*3300*/  HMMA.16816.F32 R128, R20.reuse, R124, RZ ;  /* 0x0000007c1480723c */ /* 0x048ff000000018ff */
[C---:B----4-:R-:W-:Y:S08]  /*3310*/  HMMA.16816.F32 R120, R20.reuse, R116, RZ ;  /* 0x000000741478723c */ /* 0x050ff000000018ff */
[C---:B------:R-:W-:Y:S08]  /*3320*/  HMMA.16816.F32 R112, R20.reuse, R108, RZ ;  /* 0x0000006c1470723c */ /* 0x040ff000000018ff */
[C---:B-1----:R-:W-:Y:S07]  /*3330*/  HMMA.16816.F32 R24, R20.reuse, R4, RZ ;  /* 0x000000041418723c */ /* 0x042fee00000018ff */
[----:B------:R-:W-:Y:S01]  /*3340*/  IADD3 R4, R2, c[0x0][0x2e8], RZ ;  /* 0x0000ba0002047a10 */ /* 0x000fe20007ffe0ff */
[----:B------:R-:W-:Y:S01]  /*3350*/  HMMA.16816.F32 R104, R20, R100, RZ ;  /* 0x000000641468723c */ /* 0x000fe200000018ff */
[----:B------:R-:W-:-:S02]  /*3360*/  LOP3.LUT R5, R158, 0x6, RZ, 0xc0, !PT ;  /* 0x000000069e057812 */ /* 0x000fc400078ec0ff */
[C---:B------:R-:W-:Y:S02]  /*3370*/  IADD3 R166, R4.reuse, 0x8, RZ ;  /* 0x0000000804a67810 */ /* 0x040fe40007ffe0ff */
[-C--:B------:R-:W-:Y:S01]  /*3380*/  IMNMX R167, R4, R137.reuse, PT ;  /* 0x0000008904a77217 */ /* 0x080fe20003800200 */
[----:B------:R-:W-:Y:S01]  /*3390*/  IMAD.IADD R2, R0, 0x1, R5 ;  /* 0x0000000100027824 */ /* 0x000fe200078e0205 */
[----:B------:R-:W-:Y:S01]  /*33a0*/  IMNMX R166, R166, R137, PT ;  /* 0x00000089a6a67217 */ /* 0x000fe20003800200 */
[----:B------:R-:W-:Y:S01]  /*33b0*/  HMMA.16816.F32 R96, R20, R92, RZ ;  /* 0x0000005c1460723c */ /* 0x000fe200000018ff */
[----:B------:R-:W-:Y:S02]  /*33c0*/  IMAD.IADD R4, R136, 0x1, R139 ;  /* 0x0000000188047824 */ /* 0x000fe400078e028b */
[C---:B------:R-:W-:Y:S01]  /*33d0*/  ISETP.GE.AND P0, PT, R2.reuse, R166, PT ;  /* 0x000000a60200720c */ /* 0x040fe20003f06270 */
[----:B------:R-:W1:Y:S01]  /*33e0*/  LDSM.16.M88.4 R136, [R225+0xc00] ;  /* 0x000c0000e188783b */ /* 0x000e620000000200 */
[----:B------:R-:W-:-:S02]  /*33f0*/  IADD3 R5, R2, 0x8, RZ ;  /* 0x0000000802057810 */ /* 0x000fc40007ffe0ff */
[----:B------:R-:W-:Y:S01]  /*3400*/  IADD3 R148, R2, 0x11, RZ ;  /* 0x0000001102947810 */ /* 0x000fe20007ffe0ff */
[C---:B------:R-:W-:Y:S01]  /*3410*/  HMMA.16816.F32 R88, R20.reuse, R84, RZ ;  /* 0x000000541458723c */ /* 0x040fe200000018ff */
[C---:B------:R-:W-:Y:S02]  /*3420*/  ISETP.GE.AND P4, PT, R5.reuse, R167, PT ;  /* 0x000000a70500720c */ /* 0x040fe40003f86270 */
[----:B------:R-:W-:Y:S02]  /*3430*/  ISETP.GE.AND P1, PT, R5, R166, PT ;  /* 0x000000a60500720c */ /* 0x000fe40003f26270 */
[----:B------:R-:W-:Y:S02]  /*3440*/  FSEL R5, R12, -INF , !P4 ;  /* 0xff8000000c057808 */ /* 0x000fe40006000000 */
[C---:B------:R-:W-:Y:S01]  /*3450*/  IADD3 R12, R2.reuse, 0x18, RZ ;  /* 0x00000018020c7810 */ /* 0x040fe20007ffe0ff */
        /* <DEDUP_REMOVED lines=21> */
[C---:B------:R-:W-:Y:S01]  /*35b0*/  IADD3 R6, R2.reuse, 0x1, RZ ;  /* 0x0000000102067810 */ /* 0x040fe20007ffe0ff */
[----:B------:R-:W-:Y:S01]  /*35c0*/  HMMA.16816.F32 R132, R144, R150, R132 ;  /* 0x000000969084723c */ /* 0x000fe20000001884 */
[----:B------:R-:W-:-:S02]  /*35d0*/  IADD3 R7, R2, 0x9, RZ ;  /* 0x0000000902077810 */ /* 0x000fc40007ffe0ff */
[CC--:B------:R-:W-:Y:S02]  /*35e0*/  ISETP.GE.AND P2, PT, R6.reuse, R167.reuse, PT ;  /* 0x000000a70600720c */ /* 0x0c0fe40003f46270 */
[-C--:B------:R-:W-:Y:S02]  /*35f0*/  ISETP.GE.AND P5, PT, R6, R166.reuse, PT ;  /* 0x000000a60600720c */ /* 0x080fe40003fa6270 */
[----:B------:R-:W-:Y:S01]  /*3600*/  FSEL R6, R18, -INF , !P0 ;  /* 0xff80000012067808 */ /* 0x000fe20004000000 */
[----:B-----5:R-:W-:Y:S01]  /*3610*/  HMMA.16816.F32 R128, R144, R140, R128 ;  /* 0x0000008c9080723c */ /* 0x020fe20000001880 */
[C---:B------:R-:W-:Y:S02]  /*3620*/  ISETP.GE.AND P3, PT, R7.reuse, R167, PT ;  /* 0x000000a70700720c */ /* 0x040fe40003f66270 */
[----:B------:R-:W-:Y:S02]  /*3630*/  ISETP.GE.AND P0, PT, R7, R166, PT ;  /* 0x000000a60700720c */ /* 0x000fe40003f06270 */
[----:B------:R-:W-:-:S02]  /*3640*/  IADD3 R7, R2, 0x10, RZ ;  /* 0x0000001002077810 */ /* 0x000fc40007ffe0ff */
[----:B------:R-:W-:Y:S01]  /*3650*/  FSEL R17, R17, -INF , !P2 ;  /* 0xff80000011117808 */ /* 0x000fe20005000000 */
[C---:B------:R-:W-:Y:S01]  /*3660*/  HMMA.16816.F32 R124, R144.reuse, R142, R124 ;  /* 0x0000008e907c723c */ /* 0x040fe2000000187c */
[C---:B------:R-:W-:Y:S02]  /*3670*/  ISETP.GE.AND P2, PT, R7.reuse, R167, PT ;  /* 0x000000a70700720c */ /* 0x040fe40003f46270 */
[----:B------:R-:W-:Y:S02]  /*3680*/  ISETP.GE.AND P4, PT, R7, R166, PT ;  /* 0x000000a60700720c */ /* 0x000fe40003f86270 */
        /* <DEDUP_REMOVED lines=8> */
[----:B------:R-:W1:Y:S01]  /*3710*/  LDSM.16.M88.4 R12, [R225+0x1000] ;  /* 0x00100000e10c783b */ /* 0x000e620000000200 */
        /* <DEDUP_REMOVED lines=9> */
[CC--:B------:R-:W-:Y:S02]  /*37b0*/  ISETP.GE.AND P3, PT, R8.reuse, R167.reuse, PT ;  /* 0x000000a70800720c */ /* 0x0c0fe40003f66270 */
[----:B------:R-:W-:Y:S02]  /*37c0*/  ISETP.GE.AND P0, PT, R8, R166, PT ;  /* 0x000000a60800720c */ /* 0x000fe40003f06270 */
        /* <DEDUP_REMOVED lines=12> */
[----:B------:R-:W1:Y:S01]  /*3890*/  LDSM.16.M88.4 R8, [R225+0x1400] ;  /* 0x00140000e108783b */ /* 0x000e620000000200 */
[----:B------:R-:W-:Y:S02]  /*38a0*/  IADD3 R132, R2, 0x29, RZ ;  /* 0x0000002902847810 */ /* 0x000fe40007ffe0ff */
[----:B------:R-:W-:Y:S01]  /*38b0*/  FSEL R196, R130, -INF , !P0 ;  /* 0xff80000082c47808 */ /* 0x000fe20004000000 */
[----:B------:R-:W-:Y:S01]  /*38c0*/  HMMA.16816.F32 R108, R144, R14, R108 ;  /* 0x0000000e906c723c */ /* 0x000fe2000000186c */
[C---:B------:R-:W-:Y:S02]  /*38d0*/  IADD3 R128, R2.reuse, 0x30, RZ ;  /* 0x0000003002807810 */ /* 0x040fe40007ffe0ff */
[----:B------:R-:W-:Y:S02]  /*38e0*/  IADD3 R130, R2, 0x31, RZ ;  /* 0x0000003102827810 */ /* 0x000fe40007ffe0ff */
[----:B------:R-:W-:-:S02]  /*38f0*/  FSEL R194, R131, -INF , !P4 ;  /* 0xff80000083c27808 */ /* 0x000fc40006000000 */
[----:B------:R-:W-:Y:S02]  /*3900*/  FSEL R129, R129, -INF , !P2 ;  /* 0xff80000081817808 */ /* 0x000fe40005000000 */
[----:B------:R-:W-:Y:S02]  /*3910*/  FSEL R131, R124, -INF , !P1 ;  /* 0xff8000007c837808 */ /* 0x000fe40004800000 */
[CC--:B------:R-:W-:Y:S02]  /*3920*/  ISETP.GE.AND P0, PT, R132.reuse, R167.reuse, PT ;  /* 0x000000a78400720c */ /* 0x0c0fe40003f06270 */
[----:B------:R-:W-:Y:S02]  /*3930*/  ISETP.GE.AND P2, PT, R132, R166, PT ;  /* 0x000000a68400720c */ /* 0x000fe40003f46270 */
[----:B------:R-:W-:Y:S02]  /*3940*/  ISETP.GE.AND P4, PT, R128, R167, PT ;  /* 0x000000a78000720c */ /* 0x000fe40003f86270 */
[----:B------:R-:W-:-:S02]  /*3950*/  FSEL R192, R126, -INF , !P3 ;  /* 0xff8000007ec07808 */ /* 0x000fc40005800000 */
[----:B------:R-:W-:Y:S02]  /*3960*/  IADD3 R124, R2, 0x38, RZ ;  /* 0x00000038027c7810 */ /* 0x000fe40007ffe0ff */
[----:B------:R-:W-:Y:S02]  /*3970*/  ISETP.GE.AND P1, PT, R128, R166, PT ;  /* 0x000000a68000720c */ /* 0x000fe40003f26270 */
[----:B------:R-:W-:Y:S02]  /*3980*/  ISETP.GE.AND P3, PT, R130, R167, PT ;  /* 0x000000a78200720c */ /* 0x000fe40003f66270 */
[----:B------:R-:W-:Y:S02]  /*3990*/  IADD3 R12, R2, 0x39, RZ ;  /* 0x00000039020c7810 */ /* 0x000fe40007ffe0ff */
[----:B------:R-:W-:Y:S02]  /*39a0*/  FSEL R139, R125, -INF , !P0 ;  /* 0xff8000007d8b7808 */ /* 0x000fe40004000000 */
[----:B------:R-:W-:-:S02]  /*39b0*/  FSEL R190, R127, -INF , !P2 ;  /* 0xff8000007fbe7808 */ /* 0x000fc40005000000 */
[----:B------:R-:W-:Y:S02]  /*39c0*/  FSEL R161, R120, -INF , !P4 ;  /* 0xff80000078a17808 */ /* 0x000fe40006000000 */
[-C--:B------:R-:W-:Y:S02]  /*39d0*/  ISETP.GE.AND P0, PT, R130, R166.reuse, PT ;  /* 0x000000a68200720c */ /* 0x080fe40003f06270 */
[C---:B------:R-:W-:Y:S01]  /*39e0*/  ISETP.GE.AND P2, PT, R124.reuse, R167, PT ;  /* 0x000000a77c00720c */ /* 0x040fe20003f46270 */
[----:B-1----:R-:W-:Y:S01]  /*39f0*/  HMMA.16816.F32 R104, R144, R8, R104 ;  /* 0x000000089068723c */ /* 0x002fe20000001868 */
[----:B------:R-:W-:Y:S02]  /*3a00*/  ISETP.GE.AND P4, PT, R124, R166, PT ;  /* 0x000000a67c00720c */ /* 0x000fe40003f86270 */
[----:B------:R-:W-:Y:S01]  /*3a10*/  FSEL R188, R122, -INF , !P1 ;  /* 0xff8000007abc7808 */ /* 0x000fe20004800000 */
[----:B------:R-:W1:Y:S01]  /*3a20*/  LDSM.16.M88.4 R124, [R225+0x1800] ;  /* 0x00180000e17c783b */ /* 0x000e620000000200 */
[----:B------:R-:W-:-:S02]  /*3a30*/  FSEL R163, R121, -INF , !P3 ;  /* 0xff80000079a37808 */ /* 0x000fc40005800000 */
[CC--:B------:R-:W-:Y:S01]  /*3a40*/  ISETP.GE.AND P1, PT, R12.reuse, R167.reuse, PT ;  /* 0x000000a70c00720c */ /* 0x0c0fe20003f26270 */
[----:B------:R-:W-:Y:S01]  /*3a50*/  HMMA.16816.F32 R100, R144, R10, R100 ;  /* 0x0000000a9064723c */ /* 0x000fe20000001864 */
[----:B------:R-:W-:Y:S02]  /*3a60*/  ISETP.GE.AND P3, PT, R12, R166, PT ;  /* 0x000000a60c00720c */ /* 0x000fe40003f66270 */
[----:B------:R-:W-:Y:S02]  /*3a70*/  IADD3 R12, R2, 0x40, RZ ;  /* 0x00000040020c7810 */ /* 0x000fe40007ffe0ff */
[----:B------:R-:W-:Y:S02]  /*3a80*/  FSEL R184, R123, -INF , !P0 ;  /* 0xff8000007bb87808 */ /* 0x000fe40004000000 */
[----:B------:R-:W-:Y:S02]  /*3a90*/  FSEL R123, R116, -INF , !P2 ;  /* 0xff800000747b7808 */ /* 0x000fe40005000000 */
[----:B------:R-:W-:-:S02]  /*3aa0*/  ISETP.GE.AND P0, PT, R12, R167, PT ;  /* 0x000000a70c00720c */ /* 0x000fc40003f06270 */
[----:B------:R-:W-:Y:S02]  /*3ab0*/  ISETP.GE.AND P2, PT, R12, R166, PT ;  /* 0x000000a60c00720c */ /* 0x000fe40003f46270 */
[C---:B------:R-:W-:Y:S02]  /*3ac0*/  IADD3 R13, R2.reuse, 0x41, RZ ;  /* 0x00000041020d7810 */ /* 0x040fe40007ffe0ff */
[----:B------:R-:W-:Y:S02]  /*3ad0*/  IADD3 R12, R2, 0x48, RZ ;  /* 0x00000048020c7810 */ /* 0x000fe40007ffe0ff */
        /* <DEDUP_REMOVED lines=8> */
[----:B------:R-:W2:Y:S01]  /*3b60*/  LDSM.16.M88.4 R12, [R225+0x1c00] ;  /* 0x001c0000e10c783b */ /* 0x000ea20000000200 */
[----:B------:R-:W-:-:S02]  /*3b70*/  IADD3 R8, R2, 0x49, RZ ;  /* 0x0000004902087810 */ /* 0x000fc40007ffe0ff */
[----:B------:R-:W-:Y:S01]  /*3b80*/  FSEL R180, R114, -INF , !P2 ;  /* 0xff80000072b47808 */ /* 0x000fe20005000000 */
[C---:B-1----:R-:W-:Y:S01]  /*3b90*/  HMMA.16816.F32 R96, R144.reuse, R124, R96 ;  /* 0x0000007c9060723c */ /* 0x042fe20000001860 */
[----:B------:R-:W-:Y:S02]  /*3ba0*/  FSEL R171, R113, -INF , !P4 ;  /* 0xff80000071ab7808 */ /* 0x000fe40006000000 */
[C---:B------:R-:W-:Y:S02]  /*3bb0*/  ISETP.GE.AND P2, PT, R8.reuse, R167, PT ;  /* 0x000000a70800720c */ /* 0x040fe40003f46270 */
[----:B------:R-:W-:Y:S02]  /*3bc0*/  ISETP.GE.AND P4, PT, R8, R166, PT ;  /* 0x000000a60800720c */ /* 0x000fe40003f86270 */
[----:B------:R-:W-:Y:S01]  /*3bd0*/  IADD3 R8, R2, 0x50, RZ ;  /* 0x0000005002087810 */ /* 0x000fe20007ffe0ff */
[----:B------:R-:W-:Y:S01]  /*3be0*/  HMMA.16816.F32 R92, R144, R126, R92 ;  /* 0x0000007e905c723c */ /* 0x000fe2000000185c */
[----:B------:R-:W-:-:S02]  /*3bf0*/  FSEL R178, R115, -INF , !P1 ;  /* 0xff80000073b27808 */ /* 0x000fc40004800000 */
[----:B------:R-:W-:Y:S02]  /*3c00*/  FSEL R173, R108, -INF , !P3 ;  /* 0xff8000006cad7808 */ /* 0x000fe40005800000 */
        /* <DEDUP_REMOVED lines=11> */
[----:B------:R-:W-:Y:S01]  /*3cc0*/  ISETP.GE.AND P1, PT, R8, R166, PT ;  /* 0x000000a60800720c */ /* 0x000fe20003f26270 */
[C---:B--2---:R-:W-:Y:S01]  /*3cd0*/  HMMA.16816.F32 R88, R144.reuse, R12, R88 ;  /* 0x0000000c9058723c */ /* 0x044fe20000001858 */
[----:B------:R-:W1:Y:S01]  /*3ce0*/  LDSM.16.M88.4 R8, [R225+0x2000] ;  /* 0x00200000e108783b */ /* 0x000e620000000200 */
[----:B------:R-:W-:Y:S02]  /*3cf0*/  IADD3 R108, R2, 0x59, RZ ;  /* 0x00000059026c7810 */ /* 0x000fe40007ffe0ff */
[----:B------:R-:W-:Y:S02]  /*3d00*/  FSEL R172, R106, -INF , !P3 ;  /* 0xff8000006aac7808 */ /* 0x000fe40005800000 */
[C---:B------:R-:W-:Y:S02]  /*3d10*/  IADD3 R104, R2.reuse, 0x60, RZ ;  /* 0x0000006002687810 */ /* 0x040fe40007ffe0ff */
[----:B------:R-:W-:Y:S01]  /*3d20*/  IADD3 R106, R2, 0x61, RZ ;  /* 0x00000061026a7810 */ /* 0x000fe20007ffe0ff */
[----:B------:R-:W-:Y:S01]  /*3d30*/  HMMA.16816.F32 R84, R144, R14, R84 ;  /* 0x0000000e9054723c */ /* 0x000fe20000001854 */
[----:B------:R-:W-:-:S02]  /*3d40*/  FSEL R105, R105, -INF , !P0 ;  /* 0xff80000069697808 */ /* 0x000fc40004000000 */
[----:B------:R-:W-:Y:S02]  /*3d50*/  FSEL R168, R107, -INF , !P2 ;  /* 0xff8000006ba87808 */ /* 0x000fe40005000000 */
[----:B------:R-:W-:Y:S02]  /*3d60*/  FSEL R125, R100, -INF , !P4 ;  /* 0xff800000647d7808 */ /* 0x000fe40006000000 */
[----:B------:R-:W-:Y:S02]  /*3d70*/  ISETP.GE.AND P0, PT, R108, R166, PT ;  /* 0x000000a66c00720c */ /* 0x000fe40003f06270 */
[----:B------:R-:W-:Y:S02]  /*3d80*/  ISETP.GE.AND P2, PT, R104, R167, PT ;  /* 0x000000a76800720c */ /* 0x000fe40003f46270 */
[----:B------:R-:W-:Y:S02]  /*3d90*/  FSEL R162, R102, -INF , !P1 ;  /* 0xff80000066a27808 */ /* 0x000fe40004800000 */
[----:B------:R-:W-:-:S02]  /*3da0*/  IADD3 R100, R2, 0x68, RZ ;  /* 0x0000006802647810 */ /* 0x000fc40007ffe0ff */
[-C--:B------:R-:W-:Y:S02]  /*3db0*/  ISETP.GE.AND P3, PT, R108, R167.reuse, PT ;  /* 0x000000a76c00720c */ /* 0x080fe40003f66270 */
[----:B------:R-:W-:Y:S02]  /*3dc0*/  ISETP.GE.AND P4, PT, R104, R166, PT ;  /* 0x000000a66800720c */ /* 0x000fe40003f86270 */
[----:B------:R-:W-:Y:S02]  /*3dd0*/  ISETP.GE.AND P1, PT, R106, R167, PT ;  /* 0x000000a76a00720c */ /* 0x000fe40003f26270 */
[----:B------:R-:W-:Y:S02]  /*3de0*/  IADD3 R12, R2, 0x69, RZ ;  /* 0x00000069020c7810 */ /* 0x000fe40007ffe0ff */
[----:B------:R-:W-:Y:S02]  /*3df0*/  FSEL R170, R103, -INF , !P0 ;  /* 0xff80000067aa7808 */ /* 0x000fe40004000000 */
[----:B------:R-:W-:-:S02]  /*3e00*/  FSEL R179, R96, -INF , !P2 ;  /* 0xff80000060b37808 */ /* 0x000fc40005000000 */
[----:B------:R-:W-:Y:S02]  /*3e10*/  FSEL R175, R101, -INF , !P3 ;  /* 0xff80000065af7808 */ /* 0x000fe40005800000 */
[C---:B------:R-:W-:Y:S02]  /*3e20*/  ISETP.GE.AND P0, PT, R100.reuse, R167, PT ;  /* 0x000000a76400720c */ /* 0x040fe40003f06270 */
[-C--:B------:R-:W-:Y:S01]  /*3e30*/  ISETP.GE.AND P2, PT, R100, R166.reuse, PT ;  /* 0x000000a66400720c */ /* 0x080fe20003f46270 */
[----:B-1----:R-:W-:Y:S01]  /*3e40*/  HMMA.16816.F32 R80, R144, R8, R80 ;  /* 0x000000089050723c */ /* 0x002fe20000001850 */
[----:B------:R-:W-:Y:S01]  /*3e50*/  FSEL R160, R98, -INF , !P4 ;  /* 0xff80000062a07808 */ /* 0x000fe20006000000 */
[----:B------:R-:W1:Y:S01]  /*3e60*/  LDSM.16.M88.4 R100, [R225+0x2400] ;  /* 0x00240000e164783b */ /* 0x000e620000000200 */
[----:B------:R-:W-:Y:S02]  /*3e70*/  FSEL R181, R97, -INF , !P1 ;  /* 0xff80000061b57808 */ /* 0x000fe40004800000 */
[----:B------:R-:W-:-:S02]  /*3e80*/  ISETP.GE.AND P3, PT, R106, R166, PT ;  /* 0x000000a66a00720c */ /* 0x000fc40003f66270 */
        /* <DEDUP_REMOVED lines=19> */
[----:B------:R-:W-:Y:S01]  /*3fc0*/  IADD3 R8, R2, 0x79, RZ ;  /* 0x0000007902087810 */ /* 0x000fe20007ffe0ff */
[----:B-1----:R-:W-:Y:S01]  /*3fd0*/  HMMA.16816.F32 R72, R144, R100, R72 ;  /* 0x000000649048723c */ /* 0x002fe20000001848 */
[----:B------:R-:W-:-:S02]  /*3fe0*/  FSEL R142, R90, -INF , !P0 ;  /* 0xff8000005a8e7808 */ /* 0x000fc40004000000 */
[----:B------:R-:W-:Y:S02]  /*3ff0*/  FSEL R189, R89, -INF , !P2 ;  /* 0xff80000059bd7808 */ /* 0x000fe40005000000 */
[C---:B------:R-:W-:Y:S02]  /*4000*/  ISETP.GE.AND P0, PT, R8.reuse, R167, PT ;  /* 0x000000a70800720c */ /* 0x040fe40003f06270 */
[----:B------:R-:W-:Y:S01]  /*4010*/  ISETP.GE.AND P2, PT, R8, R166, PT ;  /* 0x000000a60800720c */ /* 0x000fe20003f46270 */
[----:B------:R-:W-:Y:S01]  /*4020*/  HMMA.16816.F32 R68, R144, R102, R68 ;  /* 0x000000669044723c */ /* 0x000fe20000001844 */
[----:B------:R-:W-:Y:S02]  /*4030*/  IADD3 R8, R2, 0x80, RZ ;  /* 0x0000008002087810 */ /* 0x000fe40007ffe0ff */
[----:B------:R-:W-:Y:S02]  /*4040*/  FSEL R138, R91, -INF , !P4 ;  /* 0xff8000005b8a7808 */ /* 0x000fe40006000000 */
[----:B------:R-:W-:-:S02]  /*4050*/  FSEL R193, R84, -INF , !P1 ;  /* 0xff80000054c17808 */ /* 0x000fc40004800000 */
[C---:B------:R-:W-:Y:S02]  /*4060*/  ISETP.GE.AND P4, PT, R8.reuse, R167, PT ;  /* 0x000000a70800720c */ /* 0x040fe40003f86270 */
[----:B------:R-:W-:Y:S02]  /*4070*/  ISETP.GE.AND P1, PT, R8, R166, PT ;  /* 0x000000a60800720c */ /* 0x000fe40003f26270 */
[C---:B------:R-:W-:Y:S02]  /*4080*/  IADD3 R9, R2.reuse, 0x81, RZ ;  /* 0x0000008102097810 */ /* 0x040fe40007ffe0ff */
[----:B------:R-:W-:Y:S02]  /*4090*/  IADD3 R8, R2, 0x88, RZ ;  /* 0x0000008802087810 */ /* 0x000fe40007ffe0ff */
[----:B------:R-:W-:Y:S02]  /*40a0*/  FSEL R136, R86, -INF , !P3 ;  /* 0xff80000056887808 */ /* 0x000fe40005800000 */
[----:B------:R-:W-:-:S02]  /*40b0*/  FSEL R195, R85, -INF , !P0 ;  /* 0xff80000055c37808 */ /* 0x000fc40004000000 */
[----:B------:R-:W-:Y:S02]  /*40c0*/  FSEL R140, R87, -INF , !P2 ;  /* 0xff800000578c7808 */ /* 0x000fe40005000000 */
[----:B------:R-:W-:Y:S02]  /*40d0*/  FSEL R101, R80, -INF , !P4 ;  /* 0xff80000050657808 */ /* 0x000fe40006000000 */
[CC--:B------:R-:W-:Y:S02]  /*40e0*/  ISETP.GE.AND P3, PT, R9.reuse, R167.reuse, PT ;  /* 0x000000a70900720c */ /* 0x0c0fe40003f66270 */
[-C--:B------:R-:W-:Y:S02]  /*40f0*/  ISETP.GE.AND P0, PT, R9, R166.reuse, PT ;  /* 0x000000a60900720c */ /* 0x080fe40003f06270 */
[----:B------:R-:W-:Y:S02]  /*4100*/  IADD3 R84, R2, 0x89, RZ ;  /* 0x0000008902547810 */ /* 0x000fe40007ffe0ff */
[C---:B------:R-:W-:Y:S01]  /*4110*/  ISETP.GE.AND P2, PT, R8.reuse, R167, PT ;  /* 0x000000a70800720c */ /* 0x040fe20003f46270 */
[----:B--2---:R-:W-:Y:S01]  /*4120*/  HMMA.16816.F32 R60, R144, R14, R60 ;  /* 0x0000000e903c723c */ /* 0x004fe2000000183c */
[----:B------:R-:W-:-:S02]  /*4130*/  ISETP.GE.AND P4, PT, R8, R166, PT ;  /* 0x000000a60800720c */ /* 0x000fc40003f86270 */
[----:B------:R-:W1:Y:S01]  /*4140*/  LDSM.16.M88.4 R8, [R225+0x2c00] ;  /* 0x002c0000e108783b */ /* 0x000e620000000200 */
[----:B------:R-:W-:Y:S02]  /*4150*/  FSEL R134, R82, -INF , !P1 ;  /* 0xff80000052867808 */ /* 0x000fe40004800000 */
[----:B------:R-:W-:Y:S02]  /*4160*/  ISETP.GE.AND P1, PT, R84, R167, PT ;  /* 0x000000a75400720c */ /* 0x000fe40003f26270 */
[----:B------:R-:W-:Y:S02]  /*4170*/  FSEL R197, R81, -INF , !P3 ;  /* 0xff80000051c57808 */ /* 0x000fe40005800000 */
        /* <DEDUP_REMOVED lines=10> */
[----:B------:R-:W-:Y:S01]  /*4220*/  HMMA.16816.F32 R80, R144, R12, R64 ;  /* 0x0000000c9050723c */ /* 0x000fe20000001840 */
[----:B------:R-:W-:Y:S01]  /*4230*/  ISETP.GE.AND P3, PT, R84, R166, PT ;  /* 0x000000a65400720c */ /* 0x000fe20003f66270 */
[----:B------:R-:W2:Y:S01]  /*4240*/  LDSM.16.M88.4 R64, [R225+0x3000] ;  /* 0x00300000e140783b */ /* 0x000ea20000000200 */
[C---:B------:R-:W-:Y:S02]  /*4250*/  IADD3 R76, R2.reuse, 0x98, RZ ;  /* 0x00000098024c7810 */ /* 0x040fe40007ffe0ff */
[----:B------:R-:W-:Y:S02]  /*4260*/  FSEL R128, R79, -INF , !P3 ;  /* 0xff8000004f807808 */ /* 0x000fe40005800000 */
[----:B------:R-:W-:Y:S02]  /*4270*/  IADD3 R12, R2, 0x99, RZ ;  /* 0x00000099020c7810 */ /* 0x000fe40007ffe0ff */
[----:B------:R-:W-:-:S02]  /*4280*/  FSEL R126, R74, -INF , !P2 ;  /* 0xff8000004a7e7808 */ /* 0x000fc40005000000 */
[----:B------:R-:W-:Y:S02]  /*4290*/  FSEL R205, R73, -INF , !P4 ;  /* 0xff80000049cd7808 */ /* 0x000fe40006000000 */
[-C--:B------:R-:W-:Y:S01]  /*42a0*/  ISETP.GE.AND P3, PT, R76, R167.reuse, PT ;  /* 0x000000a74c00720c */ /* 0x080fe20003f66270 */
[C---:B-1----:R-:W-:Y:S01]  /*42b0*/  HMMA.16816.F32 R56, R144.reuse, R8, R56 ;  /* 0x000000089038723c */ /* 0x042fe20000001838 */
[C---:B------:R-:W-:Y:S02]  /*42c0*/  ISETP.GE.AND P2, PT, R12.reuse, R167, PT ;  /* 0x000000a70c00720c */ /* 0x040fe40003f46270 */
[----:B------:R-:W-:Y:S02]  /*42d0*/  ISETP.GE.AND P4, PT, R12, R166, PT ;  /* 0x000000a60c00720c */ /* 0x000fe40003f86270 */
[----:B------:R-:W-:Y:S02]  /*42e0*/  IADD3 R12, R2, 0xa0, RZ ;  /* 0x000000a0020c7810 */ /* 0x000fe40007ffe0ff */
[----:B------:R-:W-:Y:S01]  /*42f0*/  FSEL R124, R75, -INF , !P1 ;  /* 0xff8000004b7c7808 */ /* 0x000fe20004800000 */
[----:B------:R-:W-:Y:S01]  /*4300*/  HMMA.16816.F32 R52, R144, R10, R52 ;  /* 0x0000000a9034723c */ /* 0x000fe20000001834 */
[----:B------:R-:W-:-:S02]  /*4310*/  FSEL R223, R68, -INF , !P3 ;  /* 0xff80000044df7808 */ /* 0x000fc40005800000 */
[----:B------:R-:W-:Y:S02]  /*4320*/  FSEL R203, R72, -INF , !P0 ;  /* 0xff80000048cb7808 */ /* 0x000fe40004000000 */
[C---:B------:R-:W-:Y:S02]  /*4330*/  ISETP.GE.AND P1, PT, R12.reuse, R167, PT ;  /* 0x000000a70c00720c */ /* 0x040fe40003f26270 */
[-C--:B------:R-:W-:Y:S02]  /*4340*/  ISETP.GE.AND P3, PT, R12, R166.reuse, PT ;  /* 0x000000a60c00720c */ /* 0x080fe40003f66270 */
[----:B------:R-:W-:Y:S02]  /*4350*/  ISETP.GE.AND P0, PT, R76, R166, PT ;  /* 0x000000a64c00720c */ /* 0x000fe40003f06270 */
[C---:B------:R-:W-:Y:S02]  /*4360*/  IADD3 R13, R2.reuse, 0xa1, RZ ;  /* 0x000000a1020d7810 */ /* 0x040fe40007ffe0ff */
[----:B------:R-:W-:-:S02]  /*4370*/  IADD3 R12, R2, 0xa8, RZ ;  /* 0x000000a8020c7810 */ /* 0x000fc40007ffe0ff */
[----:B------:R-:W-:Y:S02]  /*4380*/  FSEL R120, R70, -INF , !P0 ;  /* 0xff80000046787808 */ /* 0x000fe40004000000 */
[----:B------:R-:W-:Y:S02]  /*4390*/  FSEL R235, R69, -INF , !P2 ;  /* 0xff80000045eb7808 */ /* 0x000fe40005000000 */
[----:B------:R-:W-:Y:S01]  /*43a0*/  FSEL R122, R71, -INF , !P4 ;  /* 0xff800000477a7808 */ /* 0x000fe20006000000 */
[----:B--2---:R-:W-:Y:S01]  /*43b0*/  HMMA.16816.F32 R48, R144, R64, R48 ;  /* 0x000000409030723c */ /* 0x004fe20000001830 */
[----:B------:R-:W-:Y:S02]  /*43c0*/  FSEL R239, R80, -INF , !P1 ;  /* 0xff80000050ef7808 */ /* 0x000fe40004800000 */
[C---:B------:R-:W-:Y:S02]  /*43d0*/  ISETP.GE.AND P0, PT, R13.reuse, R167, PT ;  /* 0x000000a70d00720c */ /* 0x040fe40003f06270 */
[----:B------:R-:W-:-:S02]  /*43e0*/  ISETP.GE.AND P2, PT, R13, R166, PT ;  /* 0x000000a60d00720c */ /* 0x000fc40003f46270 */
[CC--:B------:R-:W-:Y:S01]  /*43f0*/  ISETP.GE.AND P4, PT, R12.reuse, R167.reuse, PT ;  /* 0x000000a70c00720c */ /* 0x0c0fe20003f86270 */
[----:B------:R-:W-:Y:S01]  /*4400*/  HMMA.16816.F32 R44, R144, R66, R44 ;  /* 0x00000042902c723c */ /* 0x000fe2000000182c */
[----:B------:R-:W-:Y:S02]  /*4410*/  ISETP.GE.AND P1, PT, R12, R166, PT ;  /* 0x000000a60c00720c */ /* 0x000fe40003f26270 */
[----:B------:R-:W1:Y:S01]  /*4420*/  LDSM.16.M88.4 R12, [R225+0x3400] ;  /* 0x00340000e10c783b */ /* 0x000e620000000200 */
[----:B------:R-:W-:Y:S02]  /*4430*/  IADD3 R8, R2, 0xa9, RZ ;  /* 0x000000a902087810 */ /* 0x000fe40007ffe0ff */
[----:B------:R-:W-:Y:S02]  /*4440*/  FSEL R116, R82, -INF , !P3 ;  /* 0xff80000052747808 */ /* 0x000fe40005800000 */
[----:B------:R-:W-:Y:S02]  /*4450*/  FSEL R241, R81, -INF , !P0 ;  /* 0xff80000051f17808 */ /* 0x000fe40004000000 */
[----:B------:R-:W-:-:S02]  /*4460*/  ISETP.GE.AND P3, PT, R8, R167, PT ;  /* 0x000000a70800720c */ /* 0x000fc40003f66270 */
[-C--:B------:R-:W-:Y:S02]  /*4470*/  ISETP.GE.AND P0, PT, R8, R166.reuse, PT ;  /* 0x000000a60800720c */ /* 0x080fe40003f06270 */
[----:B------:R-:W-:Y:S02]  /*4480*/  IADD3 R8, R2, 0xb0, RZ ;  /* 0x000000b002087810 */ /* 0x000fe40007ffe0ff */
[----:B------:R-:W-:Y:S02]  /*4490*/  FSEL R114, R83, -INF , !P2 ;  /* 0xff80000053727808 */ /* 0x000fe40005000000 */
[----:B------:R-:W-:Y:S02]  /*44a0*/  FSEL R245, R60, -INF , !P4 ;  /* 0xff8000003cf57808 */ /* 0x000fe40006000000 */
        /* <DEDUP_REMOVED lines=10> */
[----:B------:R-:W-:Y:S02]  /*4550*/  IADD3 R60, R2, 0xb9, RZ ;  /* 0x000000b9023c7810 */ /* 0x000fe40007ffe0ff */
[C---:B------:R-:W-:Y:S02]  /*4560*/  ISETP.GE.AND P0, PT, R8.reuse, R167, PT ;  /* 0x000000a70800720c */ /* 0x040fe40003f06270 */
[----:B------:R-:W-:Y:S02]  /*4570*/  ISETP.GE.AND P2, PT, R8, R166, PT ;  /* 0x000000a60800720c */ /* 0x000fe40003f46270 */
[----:B------:R-:W2:Y:S01]  /*4580*/  LDSM.16.M88.4 R8, [R225+0x3800] ;  /* 0x00380000e108783b */ /* 0x000ea20000000200 */
[----:B------:R-:W-:-:S02]  /*4590*/  FSEL R104, R58, -INF , !P4 ;  /* 0xff8000003a687808 */ /* 0x000fc40006000000 */
[----:B------:R-:W-:Y:S02]  /*45a0*/  ISETP.GE.AND P4, PT, R60, R167, PT ;  /* 0x000000a73c00720c */ /* 0x000fe40003f86270 */
[----:B------:R-:W-:Y:S02]  /*45b0*/  FSEL R251, R57, -INF , !P1 ;  /* 0xff80000039fb7808 */ /* 0x000fe40004800000 */
        /* <DEDUP_REMOVED lines=10> */
[----:B-1----:R-:W-:Y:S01]  /*4660*/  HMMA.16816.F32 R56, R144, R12, R40 ;  /* 0x0000000c9038723c */ /* 0x002fe20000001828 */
[----:B------:R-:W1:Y:S01]  /*4670*/  LDSM.16.M88.4 R40, [R225+0x3c00] ;  /* 0x003c0000e128783b */ /* 0x000e620000000200 */
[----:B------:R-:W-:Y:S01]  /*4680*/  FSEL R86, R50, -INF , !P0 ;  /* 0xff80000032567808 */ /* 0x000fe20004000000 */
[----:B------:R-:W-:-:S04]  /*4690*/  DEPBAR.LE SB0, 0x0 ;  /* 0x000080000000791a */ /* 0x000fc80000000000 */
[----:B------:R-:W-:Y:S02]  /*46a0*/  IADD3 R12, R2, 0xc9, RZ ;  /* 0x000000c9020c7810 */ /* 0x000fe40007ffe0ff */
[----:B------:R-:W-:Y:S02]  /*46b0*/  FSEL R191, R49, -INF , !P2 ;  /* 0xff80000031bf7808 */ /* 0x000fe40005000000 */
[C---:B------:R-:W-:Y:S02]  /*46c0*/  ISETP.GE.AND P0, PT, R12.reuse, R167, PT ;  /* 0x000000a70c00720c */ /* 0x040fe40003f06270 */
[-C--:B------:R-:W-:Y:S01]  /*46d0*/  ISETP.GE.AND P2, PT, R12, R166.reuse, PT ;  /* 0x000000a60c00720c */ /* 0x080fe20003f46270 */
[----:B--2---:R-:W-:Y:S01]  /*46e0*/  HMMA.16816.F32 R32, R144, R8, R32 ;  /* 0x000000089020723c */ /* 0x004fe20000001820 */
[----:B------:R-:W-:Y:S02]  /*46f0*/  IADD3 R53, R2, 0xc8, RZ ;  /* 0x000000c802357810 */ /* 0x000fe40007ffe0ff */
[----:B------:R-:W-:-:S02]  /*4700*/  ISETP.GE.AND P1, PT, R60, R166, PT ;  /* 0x000000a63c00720c */ /* 0x000fc40003f26270 */
[----:B------:R-:W-:Y:S02]  /*4710*/  FSEL R207, R48, -INF , !P3 ;  /* 0xff80000030cf7808 */ /* 0x000fe40005800000 */
[----:B------:R-:W-:Y:S01]  /*4720*/  ISETP.GE.AND P3, PT, R53, R166, PT ;  /* 0x000000a63500720c */ /* 0x000fe20003f66270 */
[C---:B------:R-:W-:Y:S01]  /*4730*/  HMMA.16816.F32 R12, R144.reuse, R14, R36 ;  /* 0x0000000e900c723c */ /* 0x040fe20000001824 */
[----:B------:R-:W-:Y:S02]  /*4740*/  FSEL R92, R55, -INF , !P1 ;  /* 0xff800000375c7808 */ /* 0x000fe40004800000 */
[C---:B------:R-:W-:Y:S02]  /*4750*/  IADD3 R48, R2.reuse, 0xd0, RZ ;  /* 0x000000d002307810 */ /* 0x040fe40007ffe0ff */
[----:B------:R-:W-:Y:S02]  /*4760*/  ISETP.GE.AND P1, PT, R53, R167, PT ;  /* 0x000000a73500720c */ /* 0x000fe40003f26270 */
[----:B------:R-:W-:Y:S01]  /*4770*/  IADD3 R36, R2, 0xd1, RZ ;  /* 0x000000d102247810 */ /* 0x000fe20007ffe0ff */
[----:B------:R-:W-:Y:S01]  /*4780*/  HMMA.16816.F32 R28, R144, R10, R28 ;  /* 0x0000000a901c723c */ /* 0x000fe2000000181c */
[----:B------:R-:W-:-:S02]  /*4790*/  FSEL R84, R51, -INF , !P4 ;  /* 0xff80000033547808 */ /* 0x000fc40006000000 */
[----:B------:R-:W-:Y:S02]  /*47a0*/  FSEL R80, R46, -INF , !P3 ;  /* 0xff8000002e507808 */ /* 0x000fe40005800000 */
[----:B------:R-:W-:Y:S02]  /*47b0*/  FSEL R169, R45, -INF , !P0 ;  /* 0xff8000002da97808 */ /* 0x000fe40004000000 */
[-C--:B------:R-:W-:Y:S02]  /*47c0*/  ISETP.GE.AND P4, PT, R48, R167.reuse, PT ;  /* 0x000000a73000720c */ /* 0x080fe40003f86270 */
[C---:B------:R-:W-:Y:S02]  /*47d0*/  ISETP.GE.AND P3, PT, R36.reuse, R167, PT ;  /* 0x000000a72400720c */ /* 0x040fe40003f66270 */
[----:B------:R-:W-:Y:S01]  /*47e0*/  ISETP.GE.AND P0, PT, R36, R166, PT ;  /* 0x000000a62400720c */ /* 0x000fe20003f06270 */
[----:B-1----:R-:W-:Y:S01]  /*47f0*/  HMMA.16816.F32 R24, R144, R40, R24 ;  /* 0x000000289018723c */ /* 0x002fe20000001818 */
[----:B------:R-:W-:-:S02]  /*4800*/  FSEL R177, R44, -INF , !P1 ;  /* 0xff8000002cb17808 */ /* 0x000fc40004800000 */
[----:B------:R-:W-:Y:S02]  /*4810*/  IADD3 R36, R2, 0xd8, RZ ;  /* 0x000000d802247810 */ /* 0x000fe40007ffe0ff */
[----:B------:R-:W-:Y:S02]  /*4820*/  ISETP.GE.AND P1, PT, R48, R166, PT ;  /* 0x000000a63000720c */ /* 0x000fe40003f26270 */
[----:B------:R-:W-:Y:S01]  /*4830*/  IADD3 R8, R2, 0xd9, RZ ;  /* 0x000000d902087810 */ /* 0x000fe20007ffe0ff */
[----:B------:R-:W-:Y:S01]  /*4840*/  HMMA.16816.F32 R20, R144, R42, R20 ;  /* 0x0000002a9014723c */ /* 0x000fe20000001814 */
[----:B------:R-:W-:Y:S02]  /*4850*/  FSEL R76, R47, -INF , !P2 ;  /* 0xff8000002f4c7808 */ /* 0x000fe40005000000 */
[----:B------:R-:W-:Y:S01]  /*4860*/  FSEL R137, R56, -INF , !P4 ;  /* 0xff80000038897808 */ /* 0x000fe20006000000 */
[----:B------:R-:W-:Y:S01]  /*4870*/  BAR.SYNC.DEFER_BLOCKING 0x0 ;  /* 0x0000000000007b1d */ /* 0x000fe20000010000 */
[----:B------:R-:W-:-:S02]  /*4880*/  ISETP.GE.AND P2, PT, R36, R167, PT ;  /* 0x000000a72400720c */ /* 0x000fc40003f46270 */
[-C--:B------:R-:W-:Y:S02]  /*4890*/  ISETP.GE.AND P4, PT, R36, R166.reuse, PT ;  /* 0x000000a62400720c */ /* 0x080fe40003f86270 */
        /* <DEDUP_REMOVED lines=29> */
[-C--:B------:R-:W-:Y:S02]  /*4a70*/  ISETP.GE.AND P1, PT, R9, R167.reuse, PT ;  /* 0x000000a70900720c */ /* 0x080fe40003f26270 */
[C---:B------:R-:W-:Y:S02]  /*4a80*/  ISETP.GE.AND P0, PT, R8.reuse, R167, PT ;  /* 0x000000a70800720c */ /* 0x040fe40003f06270 */
[-C--:B------:R-:W-:Y:S02]  /*4a90*/  ISETP.GE.AND P2, PT, R8, R166.reuse, PT ;  /* 0x000000a60800720c */ /* 0x080fe40003f46270 */
[----:B------:R-:W-:Y:S02]  /*4aa0*/  IADD3 R8, R2, 0xf8, RZ ;  /* 0x000000f802087810 */ /* 0x000fe40007ffe0ff */
[----:B------:R-:W-:Y:S02]  /*4ab0*/  FSEL R79, R24, -INF , !P1 ;  /* 0xff800000184f7808 */ /* 0x000fe40004800000 */
[----:B------:R-:W-:-:S02]  /*4ac0*/  ISETP.GE.AND P1, PT, R8, R166, PT ;  /* 0x000000a60800720c */ /* 0x000fc40003f26270 */
[----:B------:R-:W-:Y:S02]  /*4ad0*/  FSEL R95, R28, -INF , !P3 ;  /* 0xff8000001c5f7808 */ /* 0x000fe40005800000 */
[----:B------:R-:W-:Y:S02]  /*4ae0*/  FSEL R47, R22, -INF , !P1 ;  /* 0xff800000162f7808 */ /* 0x000fe40004800000 */
[----:B------:R-:W-:Y:S02]  /*4af0*/  ISETP.GT.AND P1, PT, R231, R230, PT ;  /* 0x000000e6e700720c */ /* 0x000fe40003f24270 */
[----:B------:R-:W-:Y:S02]  /*4b00*/  FSEL R19, R19, -INF , !P5 ;  /* 0xff80000013137808 */ /* 0x000fe40006800000 */
[----:B------:R-:W-:Y:S02]  /*4b10*/  ISETP.GE.AND P3, PT, R9, R166, PT ;  /* 0x000000a60900720c */ /* 0x000fe40003f66270 */
[----:B------:R-:W-:-:S02]  /*4b20*/  ISETP.GE.AND P5, PT, R2, R167, PT ;  /* 0x000000a70200720c */ /* 0x000fc40003fa6270 */
[----:B------:R-:W-:Y:S02]  /*4b30*/  IADD3 R2, R2, 0xf9, RZ ;  /* 0x000000f902027810 */ /* 0x000fe40007ffe0ff */
[----:B------:R-:W-:Y:S02]  /*4b40*/  FSEL R41, R31, -INF , !P4 ;  /* 0xff8000001f297808 */ /* 0x000fe40006000000 */
[----:B------:R-:W-:Y:S02]  /*4b50*/  FSEL R44, R26, -INF , !P3 ;  /* 0xff8000001a2c7808 */ /* 0x000fe40005800000 */
[----:B------:R-:W-:Y:S02]  /*4b60*/  FSEL R45, R25, -INF , !P0 ;  /* 0xff800000192d7808 */ /* 0x000fe40004000000 */
[-C--:B------:R-:W-:Y:S02]  /*4b70*/  ISETP.GE.AND P4, PT, R8, R167.reuse, PT ;  /* 0x000000a70800720c */ /* 0x080fe40003f86270 */
[----:B------:R-:W-:-:S02]  /*4b80*/  ISETP.GE.AND P3, PT, R2, R167, PT ;  /* 0x000000a70200720c */ /* 0x000fc40003f66270 */
[----:B------:R-:W-:Y:S02]  /*4b90*/  ISETP.GE.AND P0, PT, R2, R166, PT ;  /* 0x000000a60200720c */ /* 0x000fe40003f06270 */
[----:B------:R-:W-:Y:S02]  /*4ba0*/  FSEL R16, R16, -INF , !P5 ;  /* 0xff80000010107808 */ /* 0x000fe40006800000 */
[----:B------:R-:W-:Y:S02]  /*4bb0*/  FSEL R48, R27, -INF , !P2 ;  /* 0xff8000001b307808 */ /* 0x000fe40005000000 */
[----:B------:R-:W-:Y:S02]  /*4bc0*/  FSEL R50, R20, -INF , !P4 ;  /* 0xff80000014327808 */ /* 0x000fe40006000000 */
[----:B------:R-:W-:Y:S02]  /*4bd0*/  FSEL R49, R21, -INF , !P3 ;  /* 0xff80000015317808 */ /* 0x000fe40005800000 */
[----:B------:R-:W-:Y:S01]  /*4be0*/  FSEL R46, R23, -INF , !P0 ;  /* 0xff800000172e7808 */ /* 0x000fe20004000000 */
[----:B------:R-:W-:Y:S05]  /*4bf0*/  @!P1 BRA `(.L_x_1130) ;  /* 0x00000a8000009947 */ /* 0x000fea0003800000 */
[----:B------:R-:W-:Y:S05]  /*4c00*/  @!P6 BRA `(.L_x_1131) ;  /* 0x000003900000e947 */ /* 0x000fea0003800000 */
[----:B------:R-:W1:Y:S01]  /*4c10*/  I2F.RP R13, R152 ;  /* 0x00000098000d7306 */ /* 0x000e620000209400 */
[----:B------:R-:W-:-:S02]  /*4c20*/  IADD3 R12, R0, -0x100, RZ ;  /* 0xffffff00000c7810 */ /* 0x000fc40007ffe0ff */
[----:B------:R-:W-:Y:S02]  /*4c30*/  IABS R8, R0 ;  /* 0x0000000000087213 */ /* 0x000fe40000000000 */
[----:B------:R-:W-:Y:S02]  /*4c40*/  IABS R2, R12 ;  /* 0x0000000c00027213 */ /* 0x000fe40000000000 */
[----:B------:R-:W-:Y:S02]  /*4c50*/  LOP3.LUT R0, R0, c[0x0][0x2d0], RZ, 0x3c, !PT ;  /* 0x0000b40000007a12 */ /* 0x000fe400078e3cff */
[----:B------:R-:W-:Y:S02]  /*4c60*/  LOP3.LUT R12, R12, c[0x0][0x2d0], RZ, 0x3c, !PT ;  /* 0x0000b4000c0c7a12 */ /* 0x000fe400078e3cff */
[----:B------:R-:W-:Y:S02]  /*4c70*/  ISETP.GE.AND P3, PT, R0, RZ, PT ;  /* 0x000000ff0000720c */ /* 0x000fe40003f66270 */
[----:B------:R-:W-:Y:S01]  /*4c80*/  LOP3.LUT R0, RZ, c[0x0][0x2d0], RZ, 0x33, !PT ;  /* 0x0000b400ff007a12 */ /* 0x000fe200078e33ff */
        /* <DEDUP_REMOVED lines=20> */
[----:B------:R-:W-:Y:S02]  /*4dd0*/  ISETP.GE.AND P0, PT, R12, RZ, PT ;  /* 0x000000ff0c00720c */ /* 0x000fe40003f06270 */
[----:B------:R-:W-:-:S02]  /*4de0*/  @!P2 IADD3 R10, R10, 0x1, RZ ;  /* 0x000000010a0aa810 */ /* 0x000fc40007ffe0ff */
[----:B------:R-:W-:-:S05]  /*4df0*/  ISETP.NE.AND P2, PT, RZ, c[0x0][0x2d0], PT ;  /* 0x0000b400ff007a0c */ /* 0x000fca0003f45270 */
[----:B------:R-:W-:Y:S02]  /*4e00*/  @P5 IADD3 R13, R13, 0x1, RZ ;  /* 0x000000010d0d5810 */ /* 0x000fe40007ffe0ff */
[----:B------:R-:W-:-:S03]  /*4e10*/  @P4 IADD3 R10, R10, 0x1, RZ ;  /* 0x000000010a0a4810 */ /* 0x000fc60007ffe0ff */
[----:B------:R-:W-:Y:S02]  /*4e20*/  @!P3 IMAD.MOV R13, RZ, RZ, -R13 ;  /* 0x000000ffff0db224 */ /* 0x000fe400078e0a0d */
[----:B------:R-:W-:-:S03]  /*4e30*/  @!P0 IMAD.MOV R10, RZ, RZ, -R10 ;  /* 0x000000ffff0a8224 */ /* 0x000fc600078e0a0a */
[C---:B------:R-:W-:Y:S02]  /*4e40*/  SEL R9, R0.reuse, R13, !P2 ;  /* 0x0000000d00097207 */ /* 0x040fe40005000000 */
[----:B------:R-:W-:-:S03]  /*4e50*/  SEL R0, R0, R10, !P2 ;  /* 0x0000000a00007207 */ /* 0x000fc60005000000 */
[----:B------:R-:W-:-:S04]  /*4e60*/  IMAD.WIDE R14, R9, 0x4, R236 ;  /* 0x00000004090e7825 */ /* 0x000fc800078e02ec */
[----:B------:R-:W-:Y:S01]  /*4e70*/  IMAD.WIDE R12, R0, 0x4, R236 ;  /* 0x00000004000c7825 */ /* 0x000fe200078e02ec */
[----:B------:R-:W2:Y:S04]  /*4e80*/  LDG.E R11, [R14.64] ;  /* 0x000000060e0b7981 */ /* 0x000ea8000c1e1900 */
[----:B------:R-:W2:Y:S01]  /*4e90*/  LDG.E R8, [R12.64] ;  /* 0x000000060c087981 */ /* 0x000ea2000c1e1900 */
[----:B------:R-:W-:Y:S01]  /*4ea0*/  IADD3 R0, R9, -R0, RZ ;  /* 0x8000000009007210 */ /* 0x000fe20007ffe0ff */
[----:B------:R-:W-:-:S04]  /*4eb0*/  IMAD.MOV.U32 R9, RZ, RZ, c[0x0][0x2d0] ;  /* 0x0000b400ff097624 */ /* 0x000fc800078e00ff */
[----:B------:R-:W-:-:S05]  /*4ec0*/  IMAD R9, R0, R9, -0x100 ;  /* 0xffffff0000097424 */ /* 0x000fca00078e0209 */
[----:B------:R-:W-:-:S05]  /*4ed0*/  SHF.R.S32.HI R0, RZ, 0x1f, R9 ;  /* 0x0000001fff007819 */ /* 0x000fca0000011409 */
[----:B------:R-:W-:-:S04]  /*4ee0*/  IMAD R0, R0, c[0x0][0x198], RZ ;  /* 0x0000660000007a24 */ /* 0x000fc800078e02ff */
[C---:B------:R-:W-:Y:S02]  /*4ef0*/  IMAD R0, R9.reuse, c[0x0][0x19c], R0 ;  /* 0x0000670009007a24 */ /* 0x040fe400078e0200 */
[----:B--2---:R-:W-:Y:S02]  /*4f00*/  IMAD.IADD R8, R8, 0x1, -R11 ;  /* 0x0000000108087824 */ /* 0x004fe400078e0a0b */
[----:B------:R-:W-:-:S03]  /*4f10*/  IMAD.WIDE.U32 R10, R9, c[0x0][0x198], RZ ;  /* 0x00006600090a7a25 */ /* 0x000fc600078e00ff */
[----:B------:R-:W-:Y:S02]  /*4f20*/  SHF.R.S32.HI R2, RZ, 0x1f, R8 ;  /* 0x0000001fff027819 */ /* 0x000fe40000011408 */
[----:B------:R-:W-:-:S03]  /*4f30*/  IADD3 R11, R11, R0, RZ ;  /* 0x000000000b0b7210 */ /* 0x000fc60007ffe0ff */
[----:B------:R-:W-:Y:S02]  /*4f40*/  IMAD R9, R2, c[0x0][0x180], RZ ;  /* 0x0000600002097a24 */ /* 0x000fe400078e02ff */
[----:B------:R-:W-:-:S04]  /*4f50*/  IMAD.WIDE.U32 R10, R8, c[0x0][0x180], R10 ;  /* 0x00006000080a7a25 */ /* 0x000fc800078e000a */
[----:B------:R-:W-:Y:S01]  /*4f60*/  IMAD R9, R8, c[0x0][0x184], R9 ;  /* 0x0000610008097a24 */ /* 0x000fe200078e0209 */
[----:B------:R-:W-:-:S03]  /*4f70*/  MOV R15, R10 ;  /* 0x0000000a000f7202 */ /* 0x000fc60000000f00 */
[----:B------:R-:W-:Y:S01]  /*4f80*/  IMAD.IADD R20, R11, 0x1, R9 ;  /* 0x000000010b147824 */ /* 0x000fe200078e0209 */
[----:B------:R-:W-:Y:S05]  /*4f90*/  BRA `(.L_x_1132) ;  /* 0x0000003000007947 */ /* 0x000fea0003800000 */
.L_x_1131:
[----:B------:R-:W-:-:S05]  /*4fa0*/  IMAD.MOV.U32 R15, RZ, RZ, c[0x0][0x198] ;  /* 0x00006600ff0f7624 */ /* 0x000fca00078e00ff */
[----:B------:R-:W-:-:S04]  /*4fb0*/  LEA R15, -R15, RZ, 0x8 ;  /* 0x000000ff0f0f7211 */ /* 0x000fc800078e41ff */
[----:B------:R-:W-:Y:S02]  /*4fc0*/  SHF.R.S32.HI R20, RZ, 0x1f, R15 ;  /* 0x0000001fff147819 */ /* 0x000fe4000001140f */
.L_x_1132:
[----:B------:R-:W-:Y:S01]  /*4fd0*/  ISETP.GE.AND P0, PT, R233, c[0x0][0x220], PT ;  /* 0x00008800e9007a0c */ /* 0x000fe20003f06270 */
[----:B------:R-:W-:-:S12]  /*4fe0*/  BSSY B0, `(.L_x_1133) ;  /* 0x0000066000007945 */ /* 0x000fd80003800000 */
[-C--:B------:R-:W-:Y:S01]  /*4ff0*/  @!P0 IADD3 R9, P2, R15, R164.reuse, RZ ;  /* 0x000000a40f098210 */ /* 0x080fe20007f5e0ff */
[----:B------:R-:W-:Y:S01]  /*5000*/  @!P0 IMAD.MOV.U32 R13, RZ, RZ, c[0x0][0x198] ;  /* 0x00006600ff0d8624 */ /* 0x000fe200078e00ff */
[----:B------:R1:W-:Y:S01]  /*5010*/  @P0 STS [R232+0x1000], RZ ;  /* 0x001000ffe8000388 */ /* 0x0003e20000000800 */
[----:B------:R-:W-:Y:S01]  /*5020*/  @!P0 IMAD.MOV.U32 R0, RZ, RZ, c[0x0][0x19c] ;  /* 0x00006700ff008624 */ /* 0x000fe200078e00ff */
[----:B------:R-:W-:Y:S01]  /*5030*/  @!P0 LEA R28, P3, R9, c[0x0][0x168], 0x1 ;  /* 0x00005a00091c8a11 */ /* 0x000fe200078608ff */
[--C-:B------:R-:W-:Y:S01]  /*5040*/  @!P0 IMAD.X R2, R20, 0x1, R165.reuse, P2 ;  /* 0x0000000114028824 */ /* 0x100fe200010e06a5 */
[CC--:B------:R-:W-:Y:S01]  /*5050*/  @!P0 LEA R14, P2, R13.reuse, R164.reuse, 0x5 ;  /* 0x000000a40d0e8211 */ /* 0x0c0fe200078428ff */
[----:B------:R-:W-:Y:S01]  /*5060*/  @!P0 IMAD.MOV.U32 R11, RZ, RZ, c[0x0][0x198] ;  /* 0x00006600ff0b8624 */ /* 0x000fe200078e00ff */
[----:B------:R1:W-:Y:S01]  /*5070*/  @P0 STS [R232+0x1004], RZ ;  /* 0x001004ffe8000388 */ /* 0x0003e20000000800 */
[----:B------:R-:W-:Y:S01]  /*5080*/  @!P0 IMAD.MOV.U32 R30, RZ, RZ, c[0x0][0x198] ;  /* 0x00006600ff1e8624 */ /* 0x000fe200078e00ff */
[-C--:B------:R-:W-:Y:S01]  /*5090*/  @!P0 LEA.HI.X R13, R13, R165.reuse, R0, 0x5, P2 ;  /* 0x000000a50d0d8211 */ /* 0x080fe200010f2c00 */
[----:B------:R-:W-:Y:S01]  /*50a0*/  @!P0 IMAD.MOV.U32 R26, RZ, RZ, c[0x0][0x198] ;  /* 0x00006600ff1a8624 */ /* 0x000fe200078e00ff */
[----:B------:R-:W-:Y:S01]  /*50b0*/  @!P0 LEA.HI.X R29, R9, c[0x0][0x16c], R2, 0x1, P3 ;  /* 0x00005b00091d8a11 */ /* 0x000fe200018f0c02 */
[----:B------:R-:W-:Y:S01]  /*50c0*/  @!P0 IMAD.WIDE.U32 R30, R30, 0x60, R164 ;  /* 0x000000601e1e8825 */ /* 0x000fe200078e00a4 */
[C---:B------:R-:W-:Y:S01]  /*50d0*/  @!P0 LEA R12, P2, R11.reuse, R164, 0x6 ;  /* 0x000000a40b0c8211 */ /* 0x040fe200078430ff */
[----:B------:R1:W-:Y:S02]  /*50e0*/  @P0 STS.64 [R232+0x1008], RZ ;  /* 0x001008ffe8000388 */ /* 0x0003e40000000a00 */
[----:B------:R-:W-:Y:S01]  /*50f0*/  @!P0 IMAD.MOV.U32 R10, RZ, RZ, c[0x0][0x19c] ;  /* 0x00006700ff0a8624 */ /* 0x000fe200078e00ff */
[----:B------:R-:W-:Y:S01]  /*5100*/  @!P0 LEA.HI.X R11, R11, R165, R0, 0x6, P2 ;  /* 0x000000a50b0b8211 */ /* 0x000fe200010f3400 */
[----:B------:R-:W-:Y:S01]  /*5110*/  @!P0 IMAD.MOV.U32 R23, RZ, RZ, c[0x0][0x198] ;  /* 0x00006600ff178624 */ /* 0x000fe200078e00ff */
[----:B------:R-:W-:Y:S01]  /*5120*/  @!P0 IADD3 R21, P4, R15, R30, RZ ;  /* 0x0000001e0f158210 */ /* 0x000fe20007f9e0ff */
[----:B------:R-:W-:Y:S01]  /*5130*/  @!P0 IMAD.WIDE.U32 R26, R26, 0xa0, R164 ;  /* 0x000000a01a1a8825 */ /* 0x000fe200078e00a4 */
[----:B------:R-:W-:Y:S01]  /*5140*/  @!PT LDS RZ, [RZ] ;  /* 0x00000000fffff984 */ /* 0x000fe20000000800 */
[----:B------:R-:W-:Y:S01]  /*5150*/  @!PT LDS RZ, [RZ] ;  /* 0x00000000fffff984 */ /* 0x000fe20000000800 */
[----:B------:R-:W-:Y:S01]  /*5160*/  @!PT LDS RZ, [RZ] ;  /* 0x00000000fffff984 */ /* 0x000fe20000000800 */
[----:B------:R1:W-:Y:S02]  /*5170*/  @!P0 LDGSTS.E.BYPASS.LTC128B.128 [R232+0x1000], [R28.64] ;  /* 0x010000001ce88fae */ /* 0x0003e4000b901d46 */
[----:B------:R-:W-:Y:S01]  /*5180*/  @!P0 LEA R9, P2, R23, R164, 0x7 ;  /* 0x000000a417098211 */ /* 0x000fe200078438ff */
[----:B------:R-:W-:Y:S01]  /*5190*/  @!P0 IMAD.MOV.U32 R2, RZ, RZ, c[0x0][0x19c] ;  /* 0x00006700ff028624 */ /* 0x000fe200078e00ff */
[----:B------:R-:W-:Y:S01]  /*51a0*/  @!P0 IADD3 R22, P3, R15, R26, RZ ;  /* 0x0000001a0f168210 */ /* 0x000fe20007f7e0ff */
[----:B------:R-:W-:Y:S01]  /*51b0*/  @!P0 IMAD.MOV.U32 R24, RZ, RZ, c[0x0][0x198] ;  /* 0x00006600ff188624 */ /* 0x000fe200078e00ff */
[----:B------:R1:W-:Y:S01]  /*51c0*/  @P0 STS.128 [R232+0x1800], RZ ;  /* 0x001800ffe8000388 */ /* 0x0003e20000000c00 */
[----:B------:R-:W-:-:S02]  /*51d0*/  @!P0 IMAD.MOV.U32 R8, RZ, RZ, c[0x0][0x19c] ;  /* 0x00006700ff088624 */ /* 0x000fc400078e00ff */
[----:B------:R-:W-:Y:S02]  /*51e0*/  @!P0 IMAD R10, R10, 0x60, RZ ;  /* 0x000000600a0a8824 */ /* 0x000fe400078e02ff */
[----:B------:R-:W-:Y:S01]  /*51f0*/  @!P0 IMAD R2, R2, 0xa0, RZ ;  /* 0x000000a002028824 */ /* 0x000fe200078e02ff */
[----:B------:R-:W-:Y:S01]  /*5200*/  @!P0 LEA.HI.X R8, R23, R165, R8, 0x7, P2 ;  /* 0x000000a517088211 */ /* 0x000fe200010f3c08 */
[----:B------:R-:W-:Y:S01]  /*5210*/  @!P0 IMAD.WIDE.U32 R24, R24, 0xc0, R164 ;  /* 0x000000c018188825 */ /* 0x000fe200078e00a4 */
[C---:B------:R-:W-:Y:S02]  /*5220*/  @!P0 IADD3.X R10, R20.reuse, R31, R10, P4, !PT ;  /* 0x0000001f140a8210 */ /* 0x040fe400027fe40a */
[----:B------:R-:W-:Y:S01]  /*5230*/  @!P0 IADD3.X R27, R20, R27, R2, P3, !PT ;  /* 0x0000001b141b8210 */ /* 0x000fe20001ffe402 */
[----:B------:R-:W-:Y:S01]  /*5240*/  @!P0 IMAD R23, R0, 0xc0, RZ ;  /* 0x000000c000178824 */ /* 0x000fe200078e02ff */
[C---:B------:R-:W-:Y:S02]  /*5250*/  @!P0 IADD3 R14, P4, R15.reuse, R14, RZ ;  /* 0x0000000e0f0e8210 */ /* 0x040fe40007f9e0ff */
[----:B------:R-:W-:-:S02]  /*5260*/  @!P0 IADD3 R12, P3, R15, R12, RZ ;  /* 0x0000000c0f0c8210 */ /* 0x000fc40007f7e0ff */
[C---:B------:R-:W-:Y:S01]  /*5270*/  @!P0 IADD3 R0, P2, R15.reuse, R24, RZ ;  /* 0x000000180f008210 */ /* 0x040fe20007f5e0ff */
[----:B------:R-:W-:Y:S01]  /*5280*/  @!P0 IMAD.X R13, R20, 0x1, R13, P4 ;  /* 0x00000001140d8824 */ /* 0x000fe200020e060d */
[----:B------:R-:W-:Y:S01]  /*5290*/  @!P0 LEA R32, P5, R14, c[0x0][0x168], 0x1 ;  /* 0x00005a000e208a11 */ /* 0x000fe200078a08ff */
[C---:B------:R-:W-:Y:S01]  /*52a0*/  @!P0 IMAD.X R11, R20.reuse, 0x1, R11, P3 ;  /* 0x00000001140b8824 */ /* 0x040fe200018e060b */
[----:B------:R-:W-:Y:S02]  /*52b0*/  @!P0 IADD3.X R23, R20, R25, R23, P2, !PT ;  /* 0x0000001914178210 */ /* 0x000fe400017fe417 */
[----:B------:R-:W-:Y:S02]  /*52c0*/  @!P0 IADD3 R9, P2, R15, R9, RZ ;  /* 0x000000090f098210 */ /* 0x000fe40007f5e0ff */
[----:B------:R-:W-:Y:S02]  /*52d0*/  @!P0 LEA R30, P4, R12, c[0x0][0x168], 0x1 ;  /* 0x00005a000c1e8a11 */ /* 0x000fe400078808ff */
[----:B------:R-:W-:Y:S01]  /*52e0*/  @!P0 LEA R24, P3, R21, c[0x0][0x168], 0x1 ;  /* 0x00005a0015188a11 */ /* 0x000fe200078608ff */
[----:B------:R-:W-:Y:S01]  /*52f0*/  @!P0 IMAD.X R8, R20, 0x1, R8, P2 ;  /* 0x0000000114088824 */ /* 0x000fe200010e0608 */
[----:B------:R-:W-:-:S02]  /*5300*/  @!P0 LEA.HI.X R33, R14, c[0x0][0x16c], R13, 0x1, P5 ;  /* 0x00005b000e218a11 */ /* 0x000fc400028f0c0d */
[----:B------:R-:W-:Y:S02]  /*5310*/  @!P0 LEA.HI.X R31, R12, c[0x0][0x16c], R11, 0x1, P4 ;  /* 0x00005b000c1f8a11 */ /* 0x000fe400020f0c0b */
[----:B------:R-:W-:Y:S01]  /*5320*/  @!P0 LEA R34, P4, R9, c[0x0][0x168], 0x1 ;  /* 0x00005a0009228a11 */ /* 0x000fe200078808ff */
[----:B------:R-:W-:Y:S01]  /*5330*/  @!PT LDS RZ, [RZ] ;  /* 0x00000000fffff984 */ /* 0x000fe20000000800 */
[----:B------:R-:W-:Y:S01]  /*5340*/  @!PT LDS RZ, [RZ] ;  /* 0x00000000fffff984 */ /* 0x000fe20000000800 */
[----:B------:R-:W-:Y:S01]  /*5350*/  @!PT LDS RZ, [RZ] ;  /* 0x00000000fffff984 */ /* 0x000fe20000000800 */
[----:B------:R1:W-:Y:S01]  /*5360*/  @!P0 LDGSTS.E.BYPASS.LTC128B.128 [R232+0x1800], [R32.64] ;  /* 0x0180000020e88fae */ /* 0x0003e2000b901d46 */
[----:B------:R-:W-:Y:S02]  /*5370*/  @!P0 LEA.HI.X R25, R21, c[0x0][0x16c], R10, 0x1, P3 ;  /* 0x00005b0015198a11 */ /* 0x000fe400018f0c0a */
[----:B------:R-:W-:Y:S01]  /*5380*/  @!P0 LEA R12, P3, R22, c[0x0][0x168], 0x1 ;  /* 0x00005a00160c8a11 */ /* 0x000fe200078608ff */
[----:B------:R1:W-:Y:S01]  /*5390*/  @P0 STS.128 [R232+0x2000], RZ ;  /* 0x002000ffe8000388 */ /* 0x0003e20000000c00 */
[----:B------:R-:W-:Y:S02]  /*53a0*/  @!P0 LEA R10, P2, R0, c[0x0][0x168], 0x1 ;  /* 0x00005a00000a8a11 */ /* 0x000fe400078408ff */
[----:B------:R-:W-:Y:S01]  /*53b0*/  @!P0 LEA.HI.X R35, R9, c[0x0][0x16c], R8, 0x1, P4 ;  /* 0x00005b0009238a11 */ /* 0x000fe200020f0c08 */
        /* <DEDUP_REMOVED lines=29> */
[----:B------:R-:W-:-:S02]  /*5590*/  ULDC UR4, c[0x0][0x19c] ;  /* 0x0000670000047ab9 */ /* 0x000fc40000000800 */
[----:B------:R-:W-:Y:S01]  /*55a0*/  UIMAD UR4, UR4, 0xe0, URZ ;  /* 0x000000e0040478a4 */ /* 0x000fe2000f8e023f */
[----:B-1----:R-:W-:-:S05]  /*55b0*/  IMAD.WIDE.U32 R10, R0, 0xe0, R164 ;  /* 0x000000e0000a7825 */ /* 0x002fca00078e00a4 */
        /* <DEDUP_REMOVED lines=8> */
.L_x_1134:
[----:B------:R-:W-:Y:S05]  /*5640*/  BSYNC B0 ;  /* 0x0000000000007941 */ /* 0x000fea0003800000 */
.L_x_1133:
[----:B------:R-:W0:Y:S01]  /*5650*/  LDGDEPBAR ;  /* 0x00000000000079af */ /* 0x000e220000000000 */
[----:B------:R-:W-:-:S04]  /*5660*/  IADD3 R164, P0, R15, R164, RZ ;  /* 0x000000a40fa47210 */ /* 0x000fc80007f1e0ff */
[----:B------:R-:W-:Y:S02]  /*5670*/  IADD3.X R165, R20, R165, RZ, P0, !PT ;  /* 0x000000a514a57210 */ /* 0x000fe400007fe4ff */
.L_x_1130:
[----:B------:R-:W-:Y:S02]  /*5680*/  FMNMX.FTZ R0, R16, R17, !PT ;  /* 0x0000001110007209 */ /* 0x000fe40007810000 */
[----:B------:R-:W-:Y:S02]  /*5690*/  SHF.L.U32 R224, R4, 0x1, RZ ;  /* 0x0000000104e07819 */ /* 0x000fe400000006ff */
[----:B------:R-:W-:-:S03]  /*56a0*/  FMNMX.FTZ R0, R5, R0, !PT ;  /* 0x0000000005007209 */ /* 0x000fc60007810000 */
[----:B-1----:R-:W-:Y:S01]  /*56b0*/  LDSM.16.MT88.4 R32, [R224+0x5400] ;  /* 0x00540000e020783b */ /* 0x002fe20000004200 */
        /* <DEDUP_REMOVED lines=69> */
[--C-:B------:R-:W-:Y:S01]  /*5b10*/  FFMA.FTZ R206, R5, c[0x0][0x23c], -R74.reuse ;  /* 0x00008f0005ce7a23 */ /* 0x100fe2000001084a */
[----:B------:R-:W-:Y:S01]  /*5b20*/  FMNMX.FTZ R5, R6, R19, !PT ;  /* 0x0000001306057209 */ /* 0x000fe20007810000 */
[--C-:B------:R-:W-:Y:S02]  /*5b30*/  FFMA.FTZ R115, R7, c[0x0][0x23c], -R74.reuse ;  /* 0x00008f0007737a23 */ /* 0x100fe4000001084a */
[--C-:B------:R-:W-:Y:S01]  /*5b40*/  FFMA.FTZ R61, R223, c[0x0][0x23c], -R74.reuse ;  /* 0x00008f00df3d7a23 */ /* 0x100fe2000001084a */
[----:B------:R-:W-:Y:S01]  /*5b50*/  FMNMX.FTZ R5, R18, R5, !PT ;  /* 0x0000000512057209 */ /* 0x000fe20007810000 */
[--C-:B------:R-:W-:Y:S01]  /*5b60*/  FFMA.FTZ R100, R123, c[0x0][0x23c], -R74.reuse ;  /* 0x00008f007b647a23 */ /* 0x100fe2000001084a */
[----:B------:R-:W-:Y:S01]  /*5b70*/  LEA R223, R3, R224, 0x1 ;  /* 0x000000e003df7211 */ /* 0x000fe200078e08ff */
[--C-:B------:R-:W-:Y:S01]  /*5b80*/  FFMA.FTZ R89, R117, c[0x0][0x23c], -R74.reuse ;  /* 0x00008f0075597a23 */ /* 0x100fe2000001084a */
[----:B------:R-:W-:Y:S01]  /*5b90*/  FMNMX.FTZ R5, R198, R5, !PT ;  /* 0x00000005c6057209 */ /* 0x000fe20007810000 */
[--C-:B------:R-:W-:Y:S01]  /*5ba0*/  FFMA.FTZ R244, R16, c[0x0][0x23c], -R74.reuse ;  /* 0x00008f0010f47a23 */ /* 0x100fe2000001084a */
[----:B------:R-:W-:Y:S01]  /*5bb0*/  MUFU.EX2 R206, R206 ;  /* 0x000000ce00ce7308 */ /* 0x000fe20000000800 */
[----:B------:R-:W-:Y:S01]  /*5bc0*/  LDSM.16.MT88.4 R12, [R223+0x5000] ;  /* 0x00500000df0c783b */ /* 0x000fe20000004200 */
        /* <DEDUP_REMOVED lines=102> */
[----:B------:R-:W-:-:S03]  /*6230*/  FFMA.FTZ R241, R49, c[0x0][0x23c], -R74 ;  /* 0x00008f0031f17a23 */ /* 0x000fc6000001084a */
        /* <DEDUP_REMOVED lines=52> */
[C---:B------:R-:W-:Y:S01]  /*6580*/  FSETP.NEU.FTZ.AND P0, PT, R0.reuse, -INF , PT ;  /* 0xff8000000000780b */ /* 0x040fe20003f1d000 */
[----:B------:R-:W-:-:S06]  /*6590*/  FMUL.FTZ R51, R0, c[0x0][0x23c] ;  /* 0x00008f0000337a20 */ /* 0x000fcc0000410000 */
[----:B------:R-:W-:Y:S01]  /*65a0*/  MUFU.EX2 R61, R61 ;  /* 0x0000003d003d7308 */ /* 0x000fe20000000800 */
[----:B------:R-:W-:-:S05]  /*65b0*/  FSEL R51, R51, RZ, P0 ;  /* 0x000000ff33337208 */ /* 0x000fca0000000000 */
[--C-:B------:R-:W-:Y:S02]  /*65c0*/  FFMA.FTZ R246, R6, c[0x0][0x23c], -R51.reuse ;  /* 0x00008f0006f67a23 */ /* 0x100fe40000010833 */
[----:B------:R-:W1:Y:S01]  /*65d0*/  LDSM.16.MT88.4 R4, [R224+0x5000] ;  /* 0x00500000e004783b */ /* 0x000e620000004200 */
[--C-:B------:R-:W-:Y:S01]  /*65e0*/  FFMA.FTZ R123, R19, c[0x0][0x23c], -R51.reuse ;  /* 0x00008f00137b7a23 */ /* 0x100fe20000010833 */
[----:B------:R-:W-:Y:S01]  /*65f0*/  MUFU.EX2 R60, R60 ;  /* 0x0000003c003c7308 */ /* 0x000fe20000000800 */
[--C-:B------:R-:W-:Y:S02]  /*6600*/  FFMA.FTZ R240, R18, c[0x0][0x23c], -R51.reuse ;  /* 0x00008f0012f07a23 */ /* 0x100fe40000010833 */
[--C-:B------:R-:W-:Y:S01]  /*6610*/  FFMA.FTZ R117, R198, c[0x0][0x23c], -R51.reuse ;  /* 0x00008f00c6757a23 */ /* 0x100fe20000010833 */
[----:B------:R-:W2:Y:S01]  /*6620*/  LDSM.16.MT88.4 R16, [R223+0x5400] ;  /* 0x00540000df10783b */ /* 0x000ea20000004200 */
[--C-:B------:R-:W-:Y:S02]  /*6630*/  FFMA.FTZ R200, R200, c[0x0][0x23c], -R51.reuse ;  /* 0x00008f00c8c87a23 */ /* 0x100fe40000010833 */
[--C-:B------:R-:W-:Y:S01]  /*6640*/  FFMA.FTZ R105, R238, c[0x0][0x23c], -R51.reuse ;  /* 0x00008f00ee697a23 */ /* 0x100fe20000010833 */
[----:B------:R-:W-:Y:S01]  /*6650*/  MUFU.EX2 R246, R246 ;  /* 0x000000f600f67308 */ /* 0x000fe20000000800 */
[--C-:B------:R-:W-:Y:S01]  /*6660*/  FFMA.FTZ R198, R202, c[0x0][0x23c], -R51.reuse ;  /* 0x00008f00cac67a23 */ /* 0x100fe20000010833 */
[----:B------:R-:W-:Y:S01]  /*6670*/  LEA R238, P0, R164, c[0x0][0x168], 0x1 ;  /* 0x00005a00a4ee7a11 */ /* 0x000fe200078008ff */
[----:B------:R-:W-:-:S02]  /*6680*/  FFMA.FTZ R101, R204, c[0x0][0x23c], -R51 ;  /* 0x00008f00cc657a23 */ /* 0x000fc40000010833 */
[----:B------:R-:W-:Y:S01]  /*6690*/  FFMA.FTZ R196, R196, c[0x0][0x23c], -R51 ;  /* 0x00008f00c4c47a23 */ /* 0x000fe20000010833 */
[----:B------:R-:W-:Y:S01]  /*66a0*/  LEA.HI.X R239, R164, c[0x0][0x16c], R165, 0x1, P0 ;  /* 0x00005b00a4ef7a11 */ /* 0x000fe200000f0ca5 */
[--C-:B------:R-:W-:Y:S01]  /*66b0*/  FFMA.FTZ R109, R194, c[0x0][0x23c], -R51.reuse ;  /* 0x00008f00c26d7a23 */ /* 0x100fe20000010833 */
[----:B------:R-:W3:Y:S01]  /*66c0*/  MUFU.EX2 R123, R123 ;  /* 0x0000007b007b7308 */ /* 0x000ee20000000800 */
[--C-:B------:R-:W-:Y:S02]  /*66d0*/  FFMA.FTZ R192, R192, c[0x0][0x23c], -R51.reuse ;  /* 0x00008f00c0c07a23 */ /* 0x100fe40000010833 */
        /* <DEDUP_REMOVED lines=8> */
[----:B------:R-:W4:Y:S01]  /*6760*/  MUFU.EX2 R117, R117 ;  /* 0x0000007500757308 */ /* 0x000f220000000800 */
        /* <DEDUP_REMOVED lines=9> */
[----:B----4-:R-:W-:Y:S01]  /*6800*/  F2FP.PACK_AB R23, R117, R240 ;  /* 0x000000f07517723e */ /* 0x010fe200000000ff */
[----:B------:R-:W3:Y:S01]  /*6810*/  MUFU.EX2 R105, R105 ;  /* 0x0000006900697308 */ /* 0x000ee20000000800 */
[----:B------:R-:W-:-:S02]  /*6820*/  FFMA.FTZ R160, R160, c[0x0][0x23c], -R51 ;  /* 0x00008f00a0a07a23 */ /* 0x000fc40000010833 */
[--C-:B------:R-:W-:Y:S02]  /*6830*/  FFMA.FTZ R145, R158, c[0x0][0x23c], -R51.reuse ;  /* 0x00008f009e917a23 */ /* 0x100fe40000010833 */
[--C-:B------:R-:W-:Y:S01]  /*6840*/  FFMA.FTZ R150, R148, c[0x0][0x23c], -R51.reuse ;  /* 0x00008f0094967a23 */ /* 0x100fe20000010833 */
[C---:B-1----:R-:W-:Y:S01]  /*6850*/  HMMA.16816.F32 R8, R20.reuse, R4, RZ ;  /* 0x000000041408723c */ /* 0x042fe200000018ff */
[----:B------:R-:W-:Y:S01]  /*6860*/  FFMA.FTZ R148, R141, c[0x0][0x23c], -R74 ;  /* 0x00008f008d947a23 */ /* 0x000fe2000001084a */
        /* <DEDUP_REMOVED lines=13> */
[----:B------:R-:W-:Y:S02]  /*6940*/  FFMA.FTZ R128, R127, c[0x0][0x23c], -R74 ;  /* 0x00008f007f807a23 */ /* 0x000fe4000001084a */
        /* <DEDUP_REMOVED lines=8> */
[----:B------:R-:W-:Y:S01]  /*69d0*/  FFMA.FTZ R161, R122, c[0x0][0x23c], -R51 ;  /* 0x00008f007aa17a23 */ /* 0x000fe20000010833 */
[----:B-1----:R-:W-:Y:S01]  /*69e0*/  F2FP.PACK_AB R15, R101, R198 ;  /* 0x000000c6650f723e */ /* 0x002fe200000000ff */
[----:B------:R-:W-:Y:S01]  /*69f0*/  MUFU.EX2 R192, R192 ;  /* 0x000000c000c07308 */ /* 0x000fe20000000800 */
[----:B------:R-:W-:Y:S02]  /*6a00*/  FADD.FTZ R123, R246, R123 ;  /* 0x0000007bf67b7221 */ /* 0x000fe40000010000 */
[--C-:B------:R-:W-:Y:S02]  /*6a10*/  FFMA.FTZ R163, R116, c[0x0][0x23c], -R51.reuse ;  /* 0x00008f0074a37a23 */ /* 0x100fe40000010833 */
[--C-:B------:R-:W-:Y:S01]  /*6a20*/  FFMA.FTZ R114, R114, c[0x0][0x23c], -R51.reuse ;  /* 0x00008f0072727a23 */ /* 0x100fe20000010833 */
[----:B------:R-:W-:Y:S01]  /*6a30*/  HMMA.16816.F32 R8, R12, R32, R8 ;  /* 0x000000200c08723c */ /* 0x000fe20000001808 */
[--C-:B------:R-:W-:Y:S01]  /*6a40*/  FFMA.FTZ R116, R108, c[0x0][0x23c], -R51.reuse ;  /* 0x00008f006c747a23 */ /* 0x100fe20000010833 */
[----:B------:R-:W1:Y:S01]  /*6a50*/  MUFU.EX2 R119, R119 ;  /* 0x0000007700777308 */ /* 0x000e620000000800 */
[----:B------:R-:W-:-:S02]  /*6a60*/  FFMA.FTZ R110, R110, c[0x0][0x23c], -R51 ;  /* 0x00008f006e6e7a23 */ /* 0x000fc40000010833 */
[----:B------:R-:W-:Y:S02]  /*6a70*/  FADD.FTZ R240, R240, R123 ;  /* 0x0000007bf0f07221 */ /* 0x000fe40000010000 */
[----:B------:R-:W-:Y:S01]  /*6a80*/  FFMA.FTZ R108, R103, c[0x0][0x23c], -R74 ;  /* 0x00008f00676c7a23 */ /* 0x000fe2000001084a */
[C---:B------:R-:W-:Y:S01]  /*6a90*/  HMMA.16816.F32 R4, R12.reuse, R34, R4 ;  /* 0x000000220c04723c */ /* 0x040fe20000001804 */
[----:B------:R-:W4:Y:S01]  /*6aa0*/  LDSM.16.MT88.4 R32, [R223+0x5800] ;  /* 0x00580000df20783b */ /* 0x000f220000004200 */
[----:B------:R-:W-:Y:S01]  /*6ab0*/  MUFU.EX2 R188, R188 ;  /* 0x000000bc00bc7308 */ /* 0x000fe20000000800 */
[----:B------:R-:W-:Y:S02]  /*6ac0*/  FADD.FTZ R117, R117, R240 ;  /* 0x000000f075757221 */ /* 0x000fe40000010000 */
[----:B------:R-:W-:Y:S02]  /*6ad0*/  FFMA.FTZ R103, R104, c[0x0][0x23c], -R51 ;  /* 0x00008f0068677a23 */ /* 0x000fe40000010833 */
[----:B------:R-:W-:Y:S01]  /*6ae0*/  FADD.FTZ R200, R200, R117 ;  /* 0x00000075c8c87221 */ /* 0x000fe20000010000 */
[----:B--2---:R-:W-:Y:S01]  /*6af0*/  HMMA.16816.F32 R24, R12, R16, R24 ;  /* 0x000000100c18723c */ /* 0x004fe20000001818 */
[----:B------:R-:W-:Y:S01]  /*6b00*/  FFMA.FTZ R102, R102, c[0x0][0x23c], -R51 ;  /* 0x00008f0066667a23 */ /* 0x000fe20000010833 */
[----:B------:R-:W2:Y:S01]  /*6b10*/  MUFU.EX2 R125, R125 ;  /* 0x0000007d007d7308 */ /* 0x000ea20000000800 */
[----:B------:R-:W-:-:S02]  /*6b20*/  FADD.FTZ R105, R105, R200 ;  /* 0x000000c869697221 */ /* 0x000fc40000010000 */
[----:B------:R-:W-:Y:S02]  /*6b30*/  FFMA.FTZ R94, R94, c[0x0][0x23c], -R51 ;  /* 0x00008f005e5e7a23 */ /* 0x000fe40000010833 */
[----:B------:R-:W-:Y:S01]  /*6b40*/  FADD.FTZ R198, R198, R105 ;  /* 0x00000069c6c67221 */ /* 0x000fe20000010000 */
[----:B------:R-:W-:Y:S01]  /*6b50*/  HMMA.16816.F32 R20, R12, R18, R20 ;  /* 0x000000120c14723c */ /* 0x000fe20000001814 */
[----:B------:R-:W5:Y:S01]  /*6b60*/  LDSM.16.MT88.4 R16, [R224+0x5c00] ;  /* 0x005c0000e010783b */ /* 0x000f620000004200 */
[----:B------:R-:W-:Y:S01]  /*6b70*/  MUFU.EX2 R129, R129 ;  /* 0x0000008100817308 */ /* 0x000fe20000000800 */
[----:B------:R-:W-:Y:S02]  /*6b80*/  FADD.FTZ R101, R101, R198 ;  /* 0x000000c665657221 */ /* 0x000fe40000010000 */
[----:B------:R-:W-:Y:S02]  /*6b90*/  FFMA.FTZ R174, R169, c[0x0][0x23c], -R74 ;  /* 0x00008f00a9ae7a23 */ /* 0x000fe4000001084a */
[----:B------:R-:W-:Y:S01]  /*6ba0*/  F2FP.PACK_AB R12, R97, R118 ;  /* 0x00000076610c723e */ /* 0x000fe200000000ff */
[----:B------:R-:W-:Y:S01]  /*6bb0*/  FFMA.FTZ R84, R84, c[0x0][0x23c], -R51 ;  /* 0x00008f0054547a23 */ /* 0x000fe20000010833 */
[----:B---3--:R-:W-:Y:S01]  /*6bc0*/  F2FP.PACK_AB R13, R109, R196 ;  /* 0x000000c46d0d723e */ /* 0x008fe200000000ff */
[----:B------:R-:W3:Y:S01]  /*6bd0*/  MUFU.EX2 R182, R182 ;  /* 0x000000b600b67308 */ /* 0x000ee20000000800 */
[----:B------:R-:W-:Y:S01]  /*6be0*/  F2FP.PACK_AB R14, R93, R112 ;  /* 0x000000705d0e723e */ /* 0x000fe200000000ff */
[----:B------:R-:W-:Y:S01]  /*6bf0*/  FADD.FTZ R196, R196, R101 ;  /* 0x00000065c4c47221 */ /* 0x000fe20000010000 */
[----:B-1----:R-:W-:Y:S01]  /*6c00*/  F2FP.PACK_AB R15, R119, R192 ;  /* 0x000000c0770f723e */ /* 0x002fe200000000ff */
[----:B------:R-:W-:-:S02]  /*6c10*/  FFMA.FTZ R80, R80, c[0x0][0x23c], -R51 ;  /* 0x00008f0050507a23 */ /* 0x000fc40000010833 */
[----:B------:R-:W-:Y:S02]  /*6c20*/  FADD.FTZ R109, R109, R196 ;  /* 0x000000c46d6d7221 */ /* 0x000fe40000010000 */
[----:B------:R-:W-:Y:S01]  /*6c30*/  MUFU.EX2 R180, R180 ;  /* 0x000000b400b47308 */ /* 0x000fe20000000800 */
[----:B------:R-:W-:Y:S01]  /*6c40*/  FFMA.FTZ R86, R86, c[0x0][0x23c], -R51 ;  /* 0x00008f0056567a23 */ /* 0x000fe20000010833 */
[C---:B------:R-:W-:Y:S01]  /*6c50*/  HMMA.16816.F32 R8, R12.reuse, R28, R8 ;  /* 0x0000001c0c08723c */ /* 0x040fe20000001808 */
[----:B------:R-:W-:Y:S02]  /*6c60*/  FADD.FTZ R192, R192, R109 ;  /* 0x0000006dc0c07221 */ /* 0x000fe40000010000 */
[--C-:B------:R-:W-:Y:S02]  /*6c70*/  FFMA.FTZ R76, R76, c[0x0][0x23c], -R51.reuse ;  /* 0x00008f004c4c7a23 */ /* 0x100fe40000010833 */
[----:B------:R-:W-:Y:S01]  /*6c80*/  FADD.FTZ R119, R119, R192 ;  /* 0x000000c077777221 */ /* 0x000fe20000010000 */
[----:B------:R-:W1:Y:S01]  /*6c90*/  MUFU.EX2 R131, R131 ;  /* 0x0000008300837308 */ /* 0x000e620000000800 */
[--C-:B------:R-:W-:Y:S01]  /*6ca0*/  FFMA.FTZ R36, R36, c[0x0][0x23c], -R51.reuse ;  /* 0x00008f0024247a23 */ /* 0x100fe20000010833 */
[----:B------:R-:W-:Y:S01]  /*6cb0*/  HMMA.16816.F32 R4, R12, R30, R4 ;  /* 0x0000001e0c04723c */ /* 0x000fe20000001804 */
[----:B------:R-:W1:Y:S01]  /*6cc0*/  LDSM.16.MT88.4 R28, [R223+0x5c00] ;  /* 0x005c0000df1c783b */ /* 0x000e620000004200 */
[----:B------:R-:W-:-:S02]  /*6cd0*/  FFMA.FTZ R37, R37, c[0x0][0x23c], -R51 ;  /* 0x00008f0025257a23 */ /* 0x000fc40000010833 */
[--C-:B------:R-:W-:Y:S02]  /*6ce0*/  FFMA.FTZ R39, R39, c[0x0][0x23c], -R51.reuse ;  /* 0x00008f0027277a23 */ /* 0x100fe40000010833 */
[----:B------:R-:W-:Y:S01]  /*6cf0*/  MUFU.EX2 R135, R135 ;  /* 0x0000008700877308 */ /* 0x000fe20000000800 */
[--C-:B------:R-:W-:Y:S01]  /*6d00*/  FFMA.FTZ R42, R42, c[0x0][0x23c], -R51.reuse ;  /* 0x00008f002a2a7a23 */ /* 0x100fe20000010833 */
[C---:B----4-:R-:W-:Y:S01]  /*6d10*/  HMMA.16816.F32 R24, R12.reuse, R32, R24 ;  /* 0x000000200c18723c */ /* 0x050fe20000001818 */
[--C-:B------:R-:W-:Y:S02]  /*6d20*/  FFMA.FTZ R41, R41, c[0x0][0x23c], -R51.reuse ;  /* 0x00008f0029297a23 */ /* 0x100fe40000010833 */
[--C-:B------:R-:W-:Y:S02]  /*6d30*/  FFMA.FTZ R48, R48, c[0x0][0x23c], -R51.reuse ;  /* 0x00008f0030307a23 */ /* 0x100fe40000010833 */
[----:B------:R-:W-:Y:S01]  /*6d40*/  FFMA.FTZ R240, R46, c[0x0][0x23c], -R51 ;  /* 0x00008f002ef07a23 */ /* 0x000fe20000010833 */
[----:B------:R-:W4:Y:S02]  /*6d50*/  MUFU.EX2 R176, R176 ;  /* 0x000000b000b07308 */ /* 0x000f240000000800 */
[----:B------:R-:W-:Y:S01]  /*6d60*/  HMMA.16816.F32 R20, R12, R34, R20 ;  /* 0x000000220c14723c */ /* 0x000fe20000001814 */
[----:B------:R-:W4:Y:S05]  /*6d70*/  LDSM.16.MT88.4 R32, [R224+0x6000] ;  /* 0x00600000e020783b */ /* 0x000f2a0000004200 */
[----:B------:R-:W-:Y:S01]  /*6d80*/  MUFU.EX2 R139, R139 ;  /* 0x0000008b008b7308 */ /* 0x000fe20000000800 */
[----:B------:R-:W-:-:S02]  /*6d90*/  F2FP.PACK_AB R12, R91, R106 ;  /* 0x0000006a5b0c723e */ /* 0x000fc400000000ff */
[----:B--2---:R-:W-:Y:S01]  /*6da0*/  F2FP.PACK_AB R13, R125, R188 ;  /* 0x000000bc7d0d723e */ /* 0x004fe200000000ff */
[----:B------:R-:W-:Y:S01]  /*6db0*/  FADD.FTZ R188, R188, R119 ;  /* 0x00000077bcbc7221 */ /* 0x000fe20000010000 */
[----:B------:R-:W-:Y:S02]  /*6dc0*/  F2FP.PACK_AB R14, R89, R100 ;  /* 0x00000064590e723e */ /* 0x000fe400000000ff */
[----:B---3--:R-:W-:Y:S01]  /*6dd0*/  F2FP.PACK_AB R15, R182, R129 ;  /* 0x00000081b60f723e */ /* 0x008fe200000000ff */
[----:B------:R-:W2:Y:S01]  /*6de0*/  MUFU.EX2 R168, R168 ;  /* 0x000000a800a87308 */ /* 0x000ea20000000800 */
[----:B------:R-:W-:-:S04]  /*6df0*/  FADD.FTZ R188, R125, R188 ;  /* 0x000000bc7dbc7221 */ /* 0x000fc80000010000 */
[----:B------:R-:W-:Y:S01]  /*6e00*/  FADD.FTZ R129, R129, R188 ;  /* 0x000000bc81817221 */ /* 0x000fe20000010000 */
[----:B-----5:R-:W-:Y:S02]  /*6e10*/  HMMA.16816.F32 R8, R12, R16, R8 ;  /* 0x000000100c08723c */ /* 0x020fe40000001808 */
[----:B------:R-:W-:Y:S01]  /*6e20*/  MUFU.EX2 R143, R143 ;  /* 0x0000008f008f7308 */ /* 0x000fe20000000800 */
[----:B------:R-:W-:-:S05]  /*6e30*/  FADD.FTZ R129, R182, R129 ;  /* 0x00000081b6817221 */ /* 0x000fca0000010000 */
[C---:B------:R-:W-:Y:S01]  /*6e40*/  HMMA.16816.F32 R4, R12.reuse, R18, R4 ;  /* 0x000000120c04723c */ /* 0x040fe20000001804 */
[----:B------:R-:W3:Y:S01]  /*6e50*/  LDSM.16.MT88.4 R16, [R223+0x6000] ;  /* 0x00600000df10783b */ /* 0x000ee20000004200 */
[----:B------:R-:W5:Y:S06]  /*6e60*/  MUFU.EX2 R162, R162 ;  /* 0x000000a200a27308 */ /* 0x000f6c0000000800 */
[C---:B-1----:R-:W-:Y:S02]  /*6e70*/  HMMA.16816.F32 R24, R12.reuse, R28, R24 ;  /* 0x0000001c0c18723c */ /* 0x042fe40000001818 */
[----:B------:R-:W-:Y:S06]  /*6e80*/  MUFU.EX2 R160, R160 ;  /* 0x000000a000a07308 */ /* 0x000fec0000000800 */
[----:B------:R-:W-:Y:S01]  /*6e90*/  HMMA.16816.F32 R20, R12, R30, R20 ;  /* 0x0000001e0c14723c */ /* 0x000fe20000001814 */
[----:B------:R-:W1:Y:S01]  /*6ea0*/  LDSM.16.MT88.4 R28, [R224+0x6400] ;  /* 0x00640000e01c783b */ /* 0x000e620000004200 */
[----:B------:R-:W1:Y:S05]  /*6eb0*/  MUFU.EX2 R145, R145 ;  /* 0x0000009100917308 */ /* 0x000e6a0000000800 */
[----:B------:R-:W-:-:S02]  /*6ec0*/  F2FP.PACK_AB R12, R87, R96 ;  /* 0x00000060570c723e */ /* 0x000fc400000000ff */
[----:B------:R-:W-:Y:S01]  /*6ed0*/  F2FP.PACK_AB R13, R131, R180 ;  /* 0x000000b4830d723e */ /* 0x000fe200000000ff */
[----:B------:R-:W-:Y:S01]  /*6ee0*/  MUFU.EX2 R147, R147 ;  /* 0x0000009300937308 */ /* 0x000fe20000000800 */
[----:B------:R-:W-:Y:S01]  /*6ef0*/  F2FP.PACK_AB R14, R85, R90 ;  /* 0x0000005a550e723e */ /* 0x000fe200000000ff */
[----:B------:R-:W-:Y:S01]  /*6f00*/  FADD.FTZ R180, R180, R129 ;  /* 0x00000081b4b47221 */ /* 0x000fe20000010000 */
[----:B----4-:R-:W-:-:S03]  /*6f10*/  F2FP.PACK_AB R15, R176, R135 ;  /* 0x00000087b00f723e */ /* 0x010fc600000000ff */
[----:B------:R-:W-:Y:S02]  /*6f20*/  FADD.FTZ R180, R131, R180 ;  /* 0x000000b483b47221 */ /* 0x000fe40000010000 */
[----:B------:R-:W4:Y:S02]  /*6f30*/  MUFU.EX2 R150, R150 ;  /* 0x0000009600967308 */ /* 0x000f240000000800 */
[----:B------:R-:W-:Y:S01]  /*6f40*/  HMMA.16816.F32 R8, R12, R32, R8 ;  /* 0x000000200c08723c */ /* 0x000fe20000001808 */
[----:B------:R-:W-:-:S04]  /*6f50*/  FADD.FTZ R135, R135, R180 ;  /* 0x000000b487877221 */ /* 0x000fc80000010000 */
[----:B------:R-:W-:Y:S01]  /*6f60*/  FADD.FTZ R176, R176, R135 ;  /* 0x00000087b0b07221 */ /* 0x000fe20000010000 */
[----:B------:R-:W-:Y:S02]  /*6f70*/  MUFU.EX2 R141, R141 ;  /* 0x0000008d008d7308 */ /* 0x000fe40000000800 */
[C---:B------:R-:W-:Y:S01]  /*6f80*/  HMMA.16816.F32 R4, R12.reuse, R34, R4 ;  /* 0x000000220c04723c */ /* 0x040fe20000001804 */
[----:B------:R-:W4:Y:S05]  /*6f90*/  LDSM.16.MT88.4 R32, [R223+0x6400] ;  /* 0x00640000df20783b */ /* 0x000f2a0000004200 */
[----:B------:R-:W1:Y:S02]  /*6fa0*/  MUFU.EX2 R138, R138 ;  /* 0x0000008a008a7308 */ /* 0x000e640000000800 */
[C---:B---3--:R-:W-:Y:S06]  /*6fb0*/  HMMA.16816.F32 R24, R12.reuse, R16, R24 ;  /* 0x000000100c18723c */ /* 0x048fec0000001818 */
[----:B------:R-:W-:Y:S02]  /*6fc0*/  MUFU.EX2 R136, R136 ;  /* 0x0000008800887308 */ /* 0x000fe40000000800 */
[----:B------:R-:W-:Y:S01]  /*6fd0*/  HMMA.16816.F32 R20, R12, R18, R20 ;  /* 0x000000120c14723c */ /* 0x000fe20000001814 */
[----:B------:R-:W3:Y:S05]  /*6fe0*/  LDSM.16.MT88.4 R16, [R224+0x6800] ;  /* 0x00680000e010783b */ /* 0x000eea0000004200 */
[----:B------:R-:W3:Y:S01]  /*6ff0*/  MUFU.EX2 R149, R149 ;  /* 0x0000009500957308 */ /* 0x000ee20000000800 */
[----:B------:R-:W-:-:S02]  /*7000*/  F2FP.PACK_AB R12, R81, R88 ;  /* 0x00000058510c723e */ /* 0x000fc400000000ff */
[----:B--2---:R-:W-:Y:S01]  /*7010*/  F2FP.PACK_AB R13, R168, R139 ;  /* 0x0000008ba80d723e */ /* 0x004fe200000000ff */
[----:B------:R-:W-:Y:S01]  /*7020*/  FADD.FTZ R139, R139, R176 ;  /* 0x000000b08b8b7221 */ /* 0x000fe20000010000 */
[----:B------:R-:W-:Y:S02]  /*7030*/  F2FP.PACK_AB R14, R77, R82 ;  /* 0x000000524d0e723e */ /* 0x000fe400000000ff */
[----:B-----5:R-:W-:Y:S01]  /*7040*/  F2FP.PACK_AB R15, R162, R143 ;  /* 0x0000008fa20f723e */ /* 0x020fe200000000ff */
[----:B------:R-:W-:Y:S01]  /*7050*/  MUFU.EX2 R134, R134 ;  /* 0x0000008600867308 */ /* 0x000fe20000000800 */
[----:B------:R-:W-:-:S05]  /*7060*/  FADD.FTZ R168, R168, R139 ;  /* 0x0000008ba8a87221 */ /* 0x000fca0000010000 */
[C---:B-1----:R-:W-:Y:S02]  /*7070*/  HMMA.16816.F32 R8, R12.reuse, R28, R8 ;  /* 0x0000001c0c08723c */ /* 0x042fe40000001808 */
[----:B------:R-:W1:Y:S06]  /*7080*/  MUFU.EX2 R151, R151 ;  /* 0x0000009700977308 */ /* 0x000e6c0000000800 */
[C---:B------:R-:W-:Y:S01]  /*7090*/  HMMA.16816.F32 R4, R12.reuse, R30, R4 ;  /* 0x0000001e0c04723c */ /* 0x040fe20000001804 */
[----:B------:R-:W2:Y:S01]  /*70a0*/  LDSM.16.MT88.4 R28, [R223+0x6800] ;  /* 0x00680000df1c783b */ /* 0x000ea20000004200 */
[----:B------:R-:W-:Y:S06]  /*70b0*/  MUFU.EX2 R130, R130 ;  /* 0x0000008200827308 */ /* 0x000fec0000000800 */
[C---:B----4-:R-:W-:Y:S02]  /*70c0*/  HMMA.16816.F32 R24, R12.reuse, R32, R24 ;  /* 0x000000200c18723c */ /* 0x050fe40000001818 */
[----:B------:R-:W4:Y:S06]  /*70d0*/  MUFU.EX2 R159, R159 ;  /* 0x0000009f009f7308 */ /* 0x000f2c0000000800 */
[----:B------:R-:W-:Y:S01]  /*70e0*/  HMMA.16816.F32 R20, R12, R34, R20 ;  /* 0x000000220c14723c */ /* 0x000fe20000001814 */
[----:B------:R-:W5:Y:S01]  /*70f0*/  LDSM.16.MT88.4 R32, [R224+0x6c00] ;  /* 0x006c0000e020783b */ /* 0x000f620000004200 */
[----:B------:R-:W-:Y:S05]  /*7100*/  MUFU.EX2 R127, R127 ;  /* 0x0000007f007f7308 */ /* 0x000fea0000000800 */
[----:B------:R-:W-:-:S02]  /*7110*/  F2FP.PACK_AB R12, R75, R78 ;  /* 0x0000004e4b0c723e */ /* 0x000fc400000000ff */
[----:B------:R-:W-:Y:S01]  /*7120*/  F2FP.PACK_AB R13, R145, R160 ;  /* 0x000000a0910d723e */ /* 0x000fe200000000ff */
[----:B------:R-:W1:Y:S01]  /*7130*/  MUFU.EX2 R124, R124 ;  /* 0x0000007c007c7308 */ /* 0x000e620000000800 */
[----:B------:R-:W-:Y:S02]  /*7140*/  F2FP.PACK_AB R14, R72, R73 ;  /* 0x00000049480e723e */ /* 0x000fe400000000ff */
[----:B------:R-:W-:-:S05]  /*7150*/  F2FP.PACK_AB R15, R150, R147 ;  /* 0x00000093960f723e */ /* 0x000fca00000000ff */
[----:B------:R-:W-:Y:S02]  /*7160*/  MUFU.EX2 R120, R120 ;  /* 0x0000007800787308 */ /* 0x000fe40000000800 */
[C---:B---3--:R-:W-:Y:S06]  /*7170*/  HMMA.16816.F32 R8, R12.reuse, R16, R8 ;  /* 0x000000100c08723c */ /* 0x048fec0000001808 */
[----:B------:R-:W3:Y:S02]  /*7180*/  MUFU.EX2 R161, R161 ;  /* 0x000000a100a17308 */ /* 0x000ee40000000800 */
        /* <DEDUP_REMOVED lines=8> */
[----:B------:R-:W-:-:S02]  /*7210*/  F2FP.PACK_AB R12, R70, R71 ;  /* 0x00000047460c723e */ /* 0x000fc400000000ff */
[----:B------:R-:W-:Y:S02]  /*7220*/  F2FP.PACK_AB R13, R138, R141 ;  /* 0x0000008d8a0d723e */ /* 0x000fe400000000ff */
[----:B------:R-:W-:Y:S02]  /*7230*/  F2FP.PACK_AB R14, R68, R69 ;  /* 0x00000045440e723e */ /* 0x000fe400000000ff */
[----:B------:R-:W-:Y:S01]  /*7240*/  F2FP.PACK_AB R15, R149, R136 ;  /* 0x00000088950f723e */ /* 0x000fe200000000ff */
[----:B------:R-:W-:Y:S06]  /*7250*/  MUFU.EX2 R56, R56 ;  /* 0x0000003800387308 */ /* 0x000fec0000000800 */
[C---:B-----5:R-:W-:Y:S02]  /*7260*/  HMMA.16816.F32 R8, R12.reuse, R32, R8 ;  /* 0x000000200c08723c */ /* 0x060fe40000001808 */
[----:B------:R-:W-:Y:S06]  /*7270*/  MUFU.EX2 R163, R163 ;  /* 0x000000a300a37308 */ /* 0x000fec0000000800 */
[C---:B------:R-:W-:Y:S01]  /*7280*/  HMMA.16816.F32 R4, R12.reuse, R34, R4 ;  /* 0x000000220c04723c */ /* 0x040fe20000001804 */
[----:B------:R-:W5:Y:S01]  /*7290*/  LDSM.16.MT88.4 R32, [R223+0x7000] ;  /* 0x00700000df20783b */ /* 0x000f620000004200 */
[----:B------:R-:W2:Y:S06]  /*72a0*/  MUFU.EX2 R114, R114 ;  /* 0x0000007200727308 */ /* 0x000eac0000000800 */
[C---:B-1----:R-:W-:Y:S02]  /*72b0*/  HMMA.16816.F32 R24, R12.reuse, R16, R24 ;  /* 0x000000100c18723c */ /* 0x042fe40000001818 */
[----:B------:R-:W-:Y:S05]  /*72c0*/  MUFU.EX2 R116, R116 ;  /* 0x0000007400747308 */ /* 0x000fea0000000800 */
[----:B------:R-:W-:Y:S01]  /*72d0*/  F2FP.PACK_AB R16, R66, R67 ;  /* 0x000000434210723e */ /* 0x000fe200000000ff */
[----:B------:R-:W-:Y:S01]  /*72e0*/  HMMA.16816.F32 R20, R12, R18, R20 ;  /* 0x000000120c14723c */ /* 0x000fe20000001814 */
[----:B------:R-:W1:Y:S01]  /*72f0*/  LDSM.16.MT88.4 R12, [R224+0x7400] ;  /* 0x00740000e00c783b */ /* 0x000e620000004200 */
[----:B------:R-:W-:Y:S01]  /*7300*/  F2FP.PACK_AB R17, R151, R134 ;  /* 0x000000869711723e */ /* 0x000fe200000000ff */
[----:B------:R-:W-:Y:S04]  /*7310*/  MUFU.EX2 R55, R55 ;  /* 0x0000003700377308 */ /* 0x000fe80000000800 */
[----:B------:R-:W-:-:S02]  /*7320*/  F2FP.PACK_AB R18, R64, R65 ;  /* 0x000000414012723e */ /* 0x000fc400000000ff */
[----:B----4-:R-:W-:Y:S02]  /*7330*/  F2FP.PACK_AB R19, R159, R130 ;  /* 0x000000829f13723e */ /* 0x010fe400000000ff */
[----:B------:R-:W-:Y:S05]  /*7340*/  MUFU.EX2 R54, R54 ;  /* 0x0000003600367308 */ /* 0x000fea0000000800 */
[C---:B--2---:R-:W-:Y:S03]  /*7350*/  HMMA.16816.F32 R8, R16.reuse, R28, R8 ;  /* 0x0000001c1008723c */ /* 0x044fe60000001808 */
[----:B------:R-:W-:Y:S05]  /*7360*/  MUFU.EX2 R53, R53 ;  /* 0x0000003500357308 */ /* 0x000fea0000000800 */
[C---:B------:R-:W-:Y:S01]  /*7370*/  HMMA.16816.F32 R4, R16.reuse, R30, R4 ;  /* 0x0000001e1004723c */ /* 0x040fe20000001804 */
[----:B------:R-:W2:Y:S02]  /*7380*/  LDSM.16.MT88.4 R28, [R223+0x7400] ;  /* 0x00740000df1c783b */ /* 0x000ea40000004200 */
[----:B------:R-:W-:Y:S05]  /*7390*/  MUFU.EX2 R52, R52 ;  /* 0x0000003400347308 */ /* 0x000fea0000000800 */
[C---:B-----5:R-:W-:Y:S03]  /*73a0*/  HMMA.16816.F32 R24, R16.reuse, R32, R24 ;  /* 0x000000201018723c */ /* 0x060fe60000001818 */
[----:B------:R-:W-:Y:S04]  /*73b0*/  MUFU.EX2 R103, R103 ;  /* 0x0000006700677308 */ /* 0x000fe80000000800 */
[----:B------:R-:W-:Y:S01]  /*73c0*/  F2FP.PACK_AB R32, R62, R63 ;  /* 0x0000003f3e20723e */ /* 0x000fe200000000ff */
[----:B------:R-:W-:Y:S01]  /*73d0*/  HMMA.16816.F32 R20, R16, R34, R20 ;  /* 0x000000221014723c */ /* 0x000fe20000001814 */
[----:B------:R-:W4:Y:S01]  /*73e0*/  LDSM.16.MT88.4 R16, [R224+0x7800] ;  /* 0x00780000e010783b */ /* 0x000f220000004200 */
[----:B------:R-:W-:Y:S01]  /*73f0*/  F2FP.PACK_AB R33, R124, R127 ;  /* 0x0000007f7c21723e */ /* 0x000fe200000000ff */
[----:B------:R-:W-:Y:S04]  /*7400*/  MUFU.EX2 R102, R102 ;  /* 0x0000006600667308 */ /* 0x000fe80000000800 */
[----:B------:R-:W-:-:S02]  /*7410*/  F2FP.PACK_AB R34, R60, R61 ;  /* 0x0000003d3c22723e */ /* 0x000fc400000000ff */
[----:B---3--:R-:W-:Y:S02]  /*7420*/  F2FP.PACK_AB R35, R161, R120 ;  /* 0x00000078a123723e */ /* 0x008fe400000000ff */
[----:B------:R-:W-:Y:S05]  /*7430*/  MUFU.EX2 R94, R94 ;  /* 0x0000005e005e7308 */ /* 0x000fea0000000800 */
[C---:B-1----:R-:W-:Y:S03]  /*7440*/  HMMA.16816.F32 R8, R32.reuse, R12, R8 ;  /* 0x0000000c2008723c */ /* 0x042fe60000001808 */
[----:B------:R-:W-:Y:S04]  /*7450*/  MUFU.EX2 R3, R3 ;  /* 0x0000000300037308 */ /* 0x000fe80000000800 */
[----:B------:R-:W-:Y:S01]  /*7460*/  FADD.FTZ R13, R244, R121 ;  /* 0x00000079f40d7221 */ /* 0x000fe20000010000 */
[C---:B------:R-:W-:Y:S03]  /*7470*/  HMMA.16816.F32 R4, R32.reuse, R14, R4 ;  /* 0x0000000e2004723c */ /* 0x040fe60000001804 */
[----:B------:R-:W-:Y:S01]  /*7480*/  FADD.FTZ R206, R206, R13 ;  /* 0x0000000dcece7221 */ /* 0x000fe20000010000 */
[----:B------:R-:W1:Y:S01]  /*7490*/  MUFU.EX2 R121, R110 ;  /* 0x0000006e00797308 */ /* 0x000e620000000800 */
[----:B------:R-:W3:Y:S02]  /*74a0*/  LDSM.16.MT88.4 R12, [R223+0x7800] ;  /* 0x00780000df0c783b */ /* 0x000ee40000004200 */
[----:B------:R-:W-:Y:S01]  /*74b0*/  FADD.FTZ R115, R115, R206 ;  /* 0x000000ce73737221 */ /* 0x000fe20000010000 */
[C---:B--2---:R-:W-:Y:S03]  /*74c0*/  HMMA.16816.F32 R24, R32.reuse, R28, R24 ;  /* 0x0000001c2018723c */ /* 0x044fe60000001818 */
[----:B------:R-:W-:Y:S01]  /*74d0*/  FADD.FTZ R146, R146, R115 ;  /* 0x0000007392927221 */ /* 0x000fe20000010000 */
[----:B------:R-:W-:Y:S03]  /*74e0*/  MUFU.EX2 R98, R98 ;  /* 0x0000006200627308 */ /* 0x000fe60000000800 */
[----:B------:R-:W-:Y:S01]  /*74f0*/  FADD.FTZ R107, R107, R146 ;  /* 0x000000926b6b7221 */ /* 0x000fe20000010000 */
[----:B------:R-:W-:Y:S01]  /*7500*/  HMMA.16816.F32 R28, R32, R30, R20 ;  /* 0x0000001e201c723c */ /* 0x000fe20000001814 */
[----:B------:R-:W2:Y:S02]  /*7510*/  LDSM.16.MT88.4 R20, [R224+0x7c00] ;  /* 0x007c0000e014783b */ /* 0x000ea40000004200 */
[----:B------:R-:W-:Y:S01]  /*7520*/  FADD.FTZ R144, R144, R107 ;  /* 0x0000006b90907221 */ /* 0x000fe20000010000 */
[----:B------:R-:W-:Y:S03]  /*7530*/  MUFU.EX2 R111, R111 ;  /* 0x0000006f006f7308 */ /* 0x000fe60000000800 */
[----:B------:R-:W-:Y:S01]  /*7540*/  F2FP.PACK_AB R32, R58, R59 ;  /* 0x0000003b3a20723e */ /* 0x000fe200000000ff */
[----:B------:R-:W-:Y:S01]  /*7550*/  FADD.FTZ R99, R99, R144 ;  /* 0x0000009063637221 */ /* 0x000fe20000010000 */
[----:B------:R-:W-:-:S02]  /*7560*/  F2FP.PACK_AB R33, R114, R163 ;  /* 0x000000a37221723e */ /* 0x000fc400000000ff */
[----:B------:R-:W-:Y:S01]  /*7570*/  F2FP.PACK_AB R34, R56, R57 ;  /* 0x000000393822723e */ /* 0x000fe200000000ff */
[----:B------:R-:W-:Y:S01]  /*7580*/  FADD.FTZ R118, R118, R99 ;  /* 0x0000006376767221 */ /* 0x000fe20000010000 */
[----:B-1----:R-:W-:Y:S01]  /*7590*/  F2FP.PACK_AB R35, R121, R116 ;  /* 0x000000747923723e */ /* 0x002fe200000000ff */
[----:B------:R-:W-:Y:S01]  /*75a0*/  FFMA.FTZ R99, R92, c[0x0][0x23c], -R51 ;  /* 0x00008f005c637a23 */ /* 0x000fe20000010833 */
[----:B------:R-:W-:Y:S01]  /*75b0*/  MUFU.EX2 R174, R174 ;  /* 0x000000ae00ae7308 */ /* 0x000fe20000000800 */
[----:B------:R-:W-:-:S04]  /*75c0*/  FFMA.FTZ R92, R95, c[0x0][0x23c], -R74 ;  /* 0x00008f005f5c7a23 */ /* 0x000fc8000001084a */
[C---:B----4-:R-:W-:Y:S03]  /*75d0*/  HMMA.16816.F32 R8, R32.reuse, R16, R8 ;  /* 0x000000102008723c */ /* 0x050fe60000001808 */
[----:B------:R-:W-:Y:S04]  /*75e0*/  MUFU.EX2 R84, R84 ;  /* 0x0000005400547308 */ /* 0x000fe80000000800 */
[----:B------:R-:W-:Y:S01]  /*75f0*/  FADD.FTZ R17, R97, R118 ;  /* 0x0000007661117221 */ /* 0x000fe20000010000 */
[C---:B------:R-:W-:Y:S03]  /*7600*/  HMMA.16816.F32 R4, R32.reuse, R18, R4 ;  /* 0x000000122004723c */ /* 0x040fe60000001804 */
[----:B------:R-:W-:Y:S01]  /*7610*/  FADD.FTZ R112, R112, R17 ;  /* 0x0000001170707221 */ /* 0x000fe20000010000 */
[----:B------:R-:W1:Y:S01]  /*7620*/  MUFU.EX2 R97, R99 ;  /* 0x0000006300617308 */ /* 0x000e620000000800 */
[----:B------:R-:W4:Y:S02]  /*7630*/  LDSM.16.MT88.4 R16, [R223+0x7c00] ;  /* 0x007c0000df10783b */ /* 0x000f240000004200 */
[----:B------:R-:W-:Y:S01]  /*7640*/  FADD.FTZ R93, R93, R112 ;  /* 0x000000705d5d7221 */ /* 0x000fe20000010000 */
[C---:B---3--:R-:W-:Y:S03]  /*7650*/  HMMA.16816.F32 R24, R32.reuse, R12, R24 ;  /* 0x0000000c2018723c */ /* 0x048fe60000001818 */
[----:B------:R-:W-:Y:S01]  /*7660*/  FADD.FTZ R106, R106, R93 ;  /* 0x0000005d6a6a7221 */ /* 0x000fe20000010000 */
[----:B------:R-:W-:Y:S03]  /*7670*/  MUFU.EX2 R80, R80 ;  /* 0x0000005000507308 */ /* 0x000fe60000000800 */
[----:B------:R-:W-:Y:S01]  /*7680*/  F2FP.PACK_AB R12, R54, R55 ;  /* 0x00000037360c723e */ /* 0x000fe200000000ff */
[----:B------:R-:W-:Y:S01]  /*7690*/  HMMA.16816.F32 R28, R32, R14, R28 ;  /* 0x0000000e201c723c */ /* 0x000fe2000000181c */
[----:B------:R-:W-:-:S03]  /*76a0*/  F2FP.PACK_AB R13, R102, R103 ;  /* 0x00000067660d723e */ /* 0x000fc600000000ff */
[----:B------:R-:W-:Y:S03]  /*76b0*/  MUFU.EX2 R137, R137 ;  /* 0x0000008900897308 */ /* 0x000fe60000000800 */
[----:B------:R-:W-:Y:S01]  /*76c0*/  FADD.FTZ R33, R91, R106 ;  /* 0x0000006a5b217221 */ /* 0x000fe20000010000 */
[----:B------:R-:W-:Y:S02]  /*76d0*/  F2FP.PACK_AB R14, R52, R53 ;  /* 0x00000035340e723e */ /* 0x000fe400000000ff */
[----:B-1----:R-:W-:Y:S01]  /*76e0*/  F2FP.PACK_AB R15, R97, R94 ;  /* 0x0000005e610f723e */ /* 0x002fe200000000ff */
[----:B------:R-:W-:Y:S01]  /*76f0*/  FADD.FTZ R100, R100, R33 ;  /* 0x0000002164647221 */ /* 0x000fe20000010000 */
[----:B------:R-:W1:Y:S01]  /*7700*/  MUFU.EX2 R91, R86 ;  /* 0x00000056005b7308 */ /* 0x000e620000000800 */
[----:B------:R-:W3:Y:S02]  /*7710*/  LDSM.16.MT88.4 R32, [R224+0x8000] ;  /* 0x00800000e020783b */ /* 0x000ee40000004200 */
[----:B------:R-:W-:-:S02]  /*7720*/  FADD.FTZ R89, R89, R100 ;  /* 0x0000006459597221 */ /* 0x000fc40000010000 */
[C---:B--2---:R-:W-:Y:S02]  /*7730*/  HMMA.16816.F32 R8, R12.reuse, R20, R8 ;  /* 0x000000140c08723c */ /* 0x044fe40000001808 */
[----:B------:R-:W-:Y:S01]  /*7740*/  FADD.FTZ R96, R96, R89 ;  /* 0x0000005960607221 */ /* 0x000fe20000010000 */
[----:B------:R-:W-:Y:S03]  /*7750*/  MUFU.EX2 R148, R148 ;  /* 0x0000009400947308 */ /* 0x000fe60000000800 */
[----:B------:R-:W-:Y:S02]  /*7760*/  FADD.FTZ R87, R87, R96 ;  /* 0x0000006057577221 */ /* 0x000fe40000010000 */
[----:B------:R-:W-:Y:S01]  /*7770*/  HMMA.16816.F32 R4, R12, R22, R4 ;  /* 0x000000160c04723c */ /* 0x000fe20000001804 */
[----:B------:R-:W2:Y:S01]  /*7780*/  LDSM.16.MT88.4 R20, [R223+0x8000] ;  /* 0x00800000df14783b */ /* 0x000ea20000004200 */
[----:B------:R-:W-:Y:S01]  /*7790*/  FADD.FTZ R90, R90, R87 ;  /* 0x000000575a5a7221 */ /* 0x000fe20000010000 */
[----:B------:R-:W-:Y:S03]  /*77a0*/  MUFU.EX2 R133, R133 ;  /* 0x0000008500857308 */ /* 0x000fe60000000800 */
[----:B------:R-:W-:-:S02]  /*77b0*/  FADD.FTZ R85, R85, R90 ;  /* 0x0000005a55557221 */ /* 0x000fc40000010000 */
[C---:B----4-:R-:W-:Y:S02]  /*77c0*/  HMMA.16816.F32 R24, R12.reuse, R16, R24 ;  /* 0x000000100c18723c */ /* 0x050fe40000001818 */
[----:B------:R-:W-:Y:S01]  /*77d0*/  FADD.FTZ R88, R88, R85 ;  /* 0x0000005558587221 */ /* 0x000fe20000010000 */
[----:B------:R-:W4:Y:S03]  /*77e0*/  MUFU.EX2 R87, R76 ;  /* 0x0000004c00577308 */ /* 0x000f260000000800 */
[----:B------:R-:W-:Y:S02]  /*77f0*/  FADD.FTZ R81, R81, R88 ;  /* 0x0000005851517221 */ /* 0x000fe40000010000 */
[----:B------:R-:W-:Y:S01]  /*7800*/  FADD.FTZ R17, R143, R168 ;  /* 0x000000a88f117221 */ /* 0x000fe20000010000 */
[----:B------:R-:W-:Y:S01]  /*7810*/  HMMA.16816.F32 R28, R12, R18, R28 ;  /* 0x000000120c1c723c */ /* 0x000fe2000000181c */
[----:B------:R-:W-:Y:S01]  /*7820*/  FADD.FTZ R82, R82, R81 ;  /* 0x0000005152527221 */ /* 0x000fe20000010000 */
[----:B------:R-:W5:Y:S01]  /*7830*/  MUFU.EX2 R128, R128 ;  /* 0x0000008000807308 */ /* 0x000f620000000800 */
[----:B------:R-:W-:-:S04]  /*7840*/  FADD.FTZ R17, R162, R17 ;  /* 0x00000011a2117221 */ /* 0x000fc80000010000 */
[----:B------:R-:W-:Y:S01]  /*7850*/  FADD.FTZ R19, R77, R82 ;  /* 0x000000524d137221 */ /* 0x000fe20000010000 */
[----:B------:R-:W-:Y:S01]  /*7860*/  F2FP.PACK_AB R12, R98, R3 ;  /* 0x00000003620c723e */ /* 0x000fe200000000ff */
[----:B------:R-:W-:Y:S01]  /*7870*/  FADD.FTZ R160, R160, R17 ;  /* 0x00000011a0a07221 */ /* 0x000fe20000010000 */
[----:B-1----:R-:W-:Y:S01]  /*7880*/  F2FP.PACK_AB R13, R84, R91 ;  /* 0x0000005b540d723e */ /* 0x002fe200000000ff */
[----:B------:R-:W-:Y:S01]  /*7890*/  FADD.FTZ R78, R78, R19 ;  /* 0x000000134e4e7221 */ /* 0x000fe20000010000 */
[----:B------:R-:W-:Y:S01]  /*78a0*/  F2FP.PACK_AB R14, R174, R111 ;  /* 0x0000006fae0e723e */ /* 0x000fe200000000ff */
[----:B------:R-:W-:Y:S01]  /*78b0*/  FADD.FTZ R160, R145, R160 ;  /* 0x000000a091a07221 */ /* 0x000fe20000010000 */
[----:B----4-:R-:W-:Y:S01]  /*78c0*/  F2FP.PACK_AB R15, R87, R80 ;  /* 0x00000050570f723e */ /* 0x010fe200000000ff */
[----:B------:R-:W-:Y:S01]  /*78d0*/  FADD.FTZ R78, R75, R78 ;  /* 0x0000004e4b4e7221 */ /* 0x000fe20000010000 */
[----:B------:R-:W-:Y:S01]  /*78e0*/  LDSM.16.MT88.4 R16, [R224+0x8400] ;  /* 0x00840000e010783b */ /* 0x000fe20000004200 */
[----:B------:R-:W-:Y:S01]  /*78f0*/  FADD.FTZ R147, R147, R160 ;  /* 0x000000a093937221 */ /* 0x000fe20000010000 */
[----:B------:R-:W-:Y:S01]  /*7900*/  MUFU.EX2 R36, R36 ;  /* 0x0000002400247308 */ /* 0x000fe20000000800 */
[----:B------:R-:W-:-:S02]  /*7910*/  FADD.FTZ R73, R73, R78 ;  /* 0x0000004e49497221 */ /* 0x000fc40000010000 */
[----:B------:R-:W-:Y:S01]  /*7920*/  FADD.FTZ R150, R150, R147 ;  /* 0x0000009396967221 */ /* 0x000fe20000010000 */
[C---:B---3--:R-:W-:Y:S01]  /*7930*/  HMMA.16816.F32 R8, R12.reuse, R32, R8 ;  /* 0x000000200c08723c */ /* 0x048fe20000001808 */
[----:B------:R-:W-:Y:S02]  /*7940*/  FADD.FTZ R72, R72, R73 ;  /* 0x0000004948487221 */ /* 0x000fe40000010000 */
[----:B------:R-:W-:Y:S01]  /*7950*/  FADD.FTZ R141, R141, R150 ;  /* 0x000000968d8d7221 */ /* 0x000fe20000010000 */
[----:B------:R-:W-:Y:S01]  /*7960*/  MUFU.EX2 R37, R37 ;  /* 0x0000002500257308 */ /* 0x000fe20000000800 */
[----:B------:R-:W-:Y:S02]  /*7970*/  FADD.FTZ R71, R71, R72 ;  /* 0x0000004847477221 */ /* 0x000fe40000010000 */
[----:B------:R-:W-:Y:S01]  /*7980*/  FADD.FTZ R141, R138, R141 ;  /* 0x0000008d8a8d7221 */ /* 0x000fe20000010000 */
[C---:B------:R-:W-:Y:S01]  /*7990*/  HMMA.16816.F32 R4, R12.reuse, R34, R4 ;  /* 0x000000220c04723c */ /* 0x040fe20000001804 */
[----:B------:R-:W-:Y:S01]  /*79a0*/  FADD.FTZ R70, R70, R71 ;  /* 0x0000004746467221 */ /* 0x000fe20000010000 */
[----:B------:R-:W1:Y:S01]  /*79b0*/  LDSM.16.MT88.4 R32, [R223+0x8400] ;  /* 0x00840000df20783b */ /* 0x000e620000004200 */
[----:B------:R-:W-:Y:S01]  /*79c0*/  FADD.FTZ R136, R136, R141 ;  /* 0x0000008d88887221 */ /* 0x000fe20000010000 */
[----:B------:R-:W-:Y:S01]  /*79d0*/  MUFU.EX2 R113, R113 ;  /* 0x0000007100717308 */ /* 0x000fe20000000800 */
[----:B------:R-:W-:Y:S01]  /*79e0*/  FADD.FTZ R69, R69, R70 ;  /* 0x0000004645457221 */ /* 0x000fe20000010000 */
[----:B------:R-:W-:Y:S01]  /*79f0*/  LDSM.16.MT88.4 R140, [R224+0x8c00] ;  /* 0x008c0000e08c783b */ /* 0x000fe20000004200 */
[----:B------:R-:W-:Y:S01]  /*7a00*/  FADD.FTZ R149, R149, R136 ;  /* 0x0000008895957221 */ /* 0x000fe20000010000 */
[----:B--2---:R-:W-:Y:S01]  /*7a10*/  HMMA.16816.F32 R28, R12, R22, R28 ;  /* 0x000000160c1c723c */ /* 0x004fe2000000181c */
[----:B------:R-:W-:-:S02]  /*7a20*/  FADD.FTZ R68, R68, R69 ;  /* 0x0000004544447221 */ /* 0x000fc40000010000 */
[----:B------:R-:W-:Y:S01]  /*7a30*/  FADD.FTZ R134, R134, R149 ;  /* 0x0000009586867221 */ /* 0x000fe20000010000 */
[----:B------:R-:W-:Y:S01]  /*7a40*/  MUFU.EX2 R108, R108 ;  /* 0x0000006c006c7308 */ /* 0x000fe20000000800 */
[----:B------:R-:W-:Y:S02]  /*7a50*/  FADD.FTZ R67, R67, R68 ;  /* 0x0000004443437221 */ /* 0x000fe40000010000 */
[----:B------:R-:W-:Y:S01]  /*7a60*/  FADD.FTZ R151, R151, R134 ;  /* 0x0000008697977221 */ /* 0x000fe20000010000 */
[----:B------:R-:W-:Y:S01]  /*7a70*/  HMMA.16816.F32 R24, R12, R20, R24 ;  /* 0x000000140c18723c */ /* 0x000fe20000001818 */
[----:B------:R-:W-:Y:S01]  /*7a80*/  FADD.FTZ R66, R66, R67 ;  /* 0x0000004342427221 */ /* 0x000fe20000010000 */
[----:B------:R-:W2:Y:S01]  /*7a90*/  LDSM.16.MT88.4 R20, [R224+0x8800] ;  /* 0x00880000e014783b */ /* 0x000ea20000004200 */
[----:B------:R-:W-:Y:S01]  /*7aa0*/  FADD.FTZ R130, R130, R151 ;  /* 0x0000009782827221 */ /* 0x000fe20000010000 */
[----:B------:R-:W-:Y:S01]  /*7ab0*/  MUFU.EX2 R92, R92 ;  /* 0x0000005c005c7308 */ /* 0x000fe20000000800 */
[----:B------:R-:W-:-:S02]  /*7ac0*/  FADD.FTZ R65, R65, R66 ;  /* 0x0000004241417221 */ /* 0x000fc40000010000 */
[--C-:B------:R-:W-:Y:S01]  /*7ad0*/  FFMA.FTZ R77, R38, c[0x0][0x23c], -R51.reuse ;  /* 0x00008f00264d7a23 */ /* 0x100fe20000010833 */
[----:B------:R-:W-:Y:S01]  /*7ae0*/  F2FP.PACK_AB R12, R148, R137 ;  /* 0x00000089940c723e */ /* 0x000fe200000000ff */
[----:B------:R-:W-:Y:S01]  /*7af0*/  FFMA.FTZ R38, R40, c[0x0][0x23c], -R51 ;  /* 0x00008f0028267a23 */ /* 0x000fe20000010833 */
[----:B-----5:R-:W-:Y:S01]  /*7b00*/  F2FP.PACK_AB R14, R128, R133 ;  /* 0x00000085800e723e */ /* 0x020fe200000000ff */
[----:B------:R-:W-:Y:S01]  /*7b10*/  FADD.FTZ R64, R64, R65 ;  /* 0x0000004140407221 */ /* 0x000fe20000010000 */
[----:B------:R-:W-:Y:S01]  /*7b20*/  MUFU.EX2 R83, R83 ;  /* 0x0000005300537308 */ /* 0x000fe20000000800 */
[----:B------:R-:W-:Y:S02]  /*7b30*/  FADD.FTZ R130, R159, R130 ;  /* 0x000000829f827221 */ /* 0x000fe40000010000 */
[----:B------:R-:W-:Y:S02]  /*7b40*/  FADD.FTZ R63, R63, R64 ;  /* 0x000000403f3f7221 */ /* 0x000fe40000010000 */
[----:B------:R-:W-:-:S02]  /*7b50*/  FADD.FTZ R127, R127, R130 ;  /* 0x000000827f7f7221 */ /* 0x000fc40000010000 */
[----:B------:R-:W-:Y:S01]  /*7b60*/  FADD.FTZ R62, R62, R63 ;  /* 0x0000003f3e3e7221 */ /* 0x000fe20000010000 */
[----:B------:R-:W3:Y:S01]  /*7b70*/  MUFU.EX2 R77, R77 ;  /* 0x0000004d004d7308 */ /* 0x000ee20000000800 */
[----:B------:R-:W-:Y:S02]  /*7b80*/  FADD.FTZ R127, R124, R127 ;  /* 0x0000007f7c7f7221 */ /* 0x000fe40000010000 */
[----:B------:R-:W-:Y:S02]  /*7b90*/  FADD.FTZ R61, R61, R62 ;  /* 0x0000003e3d3d7221 */ /* 0x000fe40000010000 */
[----:B------:R-:W-:Y:S02]  /*7ba0*/  FADD.FTZ R120, R120, R127 ;  /* 0x0000007f78787221 */ /* 0x000fe40000010000 */
[----:B------:R-:W-:Y:S01]  /*7bb0*/  FADD.FTZ R60, R60, R61 ;  /* 0x0000003d3c3c7221 */ /* 0x000fe20000010000 */
[----:B------:R-:W4:Y:S01]  /*7bc0*/  MUFU.EX2 R38, R38 ;  /* 0x0000002600267308 */ /* 0x000f220000000800 */
[----:B------:R-:W-:-:S02]  /*7bd0*/  FADD.FTZ R120, R161, R120 ;  /* 0x00000078a1787221 */ /* 0x000fc40000010000 */
[----:B------:R-:W-:Y:S02]  /*7be0*/  FADD.FTZ R59, R59, R60 ;  /* 0x0000003c3b3b7221 */ /* 0x000fe40000010000 */
[----:B------:R-:W-:Y:S02]  /*7bf0*/  FADD.FTZ R163, R163, R120 ;  /* 0x00000078a3a37221 */ /* 0x000fe40000010000 */
[----:B------:R-:W-:Y:S01]  /*7c00*/  FADD.FTZ R58, R58, R59 ;  /* 0x0000003b3a3a7221 */ /* 0x000fe20000010000 */
[----:B---3--:R-:W-:Y:S01]  /*7c10*/  F2FP.PACK_AB R13, R77, R36 ;  /* 0x000000244d0d723e */ /* 0x008fe200000000ff */
[----:B------:R-:W-:Y:S01]  /*7c20*/  FADD.FTZ R163, R114, R163 ;  /* 0x000000a372a37221 */ /* 0x000fe20000010000 */
[----:B------:R-:W-:Y:S01]  /*7c30*/  MUFU.EX2 R39, R39 ;  /* 0x0000002700277308 */ /* 0x000fe20000000800 */
[----:B------:R-:W-:Y:S02]  /*7c40*/  FADD.FTZ R57, R57, R58 ;  /* 0x0000003a39397221 */ /* 0x000fe40000010000 */
[----:B------:R-:W-:-:S02]  /*7c50*/  FFMA.FTZ R40, R43, c[0x0][0x23c], -R51 ;  /* 0x00008f002b287a23 */ /* 0x000fc40000010833 */
[----:B------:R-:W-:Y:S01]  /*7c60*/  FADD.FTZ R56, R56, R57 ;  /* 0x0000003938387221 */ /* 0x000fe20000010000 */
[----:B----4-:R-:W-:Y:S02]  /*7c70*/  F2FP.PACK_AB R15, R38, R37 ;  /* 0x00000025260f723e */ /* 0x010fe400000000ff */
[----:B------:R-:W-:Y:S01]  /*7c80*/  MUFU.EX2 R42, R42 ;  /* 0x0000002a002a7308 */ /* 0x000fe20000000800 */
[----:B------:R-:W-:-:S04]  /*7c90*/  FADD.FTZ R55, R55, R56 ;  /* 0x0000003837377221 */ /* 0x000fc80000010000 */
[C---:B-1----:R-:W-:Y:S01]  /*7ca0*/  HMMA.16816.F32 R28, R12.reuse, R34, R28 ;  /* 0x000000220c1c723c */ /* 0x042fe2000000181c */
[----:B------:R-:W-:Y:S02]  /*7cb0*/  FADD.FTZ R54, R54, R55 ;  /* 0x0000003736367221 */ /* 0x000fe40000010000 */
[----:B------:R-:W1:Y:S02]  /*7cc0*/  MUFU.EX2 R40, R40 ;  /* 0x0000002800287308 */ /* 0x000e640000000800 */
[----:B------:R-:W-:Y:S02]  /*7cd0*/  FADD.FTZ R53, R53, R54 ;  /* 0x0000003635357221 */ /* 0x000fe40000010000 */
[----:B------:R-:W-:Y:S01]  /*7ce0*/  FADD.FTZ R34, R116, R163 ;  /* 0x000000a374227221 */ /* 0x000fe20000010000 */
[----:B------:R-:W-:Y:S01]  /*7cf0*/  HMMA.16816.F32 R8, R12, R16, R8 ;  /* 0x000000100c08723c */ /* 0x000fe20000001808 */
[----:B------:R-:W-:Y:S02]  /*7d00*/  FADD.FTZ R52, R52, R53 ;  /* 0x0000003534347221 */ /* 0x000fe40000010000 */
[----:B------:R-:W-:Y:S01]  /*7d10*/  FADD.FTZ R34, R121, R34 ;  /* 0x0000002279227221 */ /* 0x000fe20000010000 */
[----:B------:R-:W3:Y:S01]  /*7d20*/  MUFU.EX2 R41, R41 ;  /* 0x0000002900297308 */ /* 0x000ee20000000800 */
[----:B------:R-:W-:-:S02]  /*7d30*/  FADD.FTZ R3, R3, R52 ;  /* 0x0000003403037221 */ /* 0x000fc40000010000 */
[----:B------:R-:W-:Y:S01]  /*7d40*/  FADD.FTZ R103, R103, R34 ;  /* 0x0000002267677221 */ /* 0x000fe20000010000 */
[C---:B------:R-:W-:Y:S01]  /*7d50*/  HMMA.16816.F32 R4, R12.reuse, R18, R4 ;  /* 0x000000120c04723c */ /* 0x040fe20000001804 */
[----:B------:R-:W4:Y:S01]  /*7d60*/  LDSM.16.MT88.4 R16, [R223+0x8800] ;  /* 0x00880000df10783b */ /* 0x000f220000004200 */
[----:B------:R-:W-:Y:S02]  /*7d70*/  FADD.FTZ R98, R98, R3 ;  /* 0x0000000362627221 */ /* 0x000fe40000010000 */
[----:B------:R-:W-:Y:S01]  /*7d80*/  FADD.FTZ R103, R102, R103 ;  /* 0x0000006766677221 */ /* 0x000fe20000010000 */
[----:B------:R-:W-:Y:S01]  /*7d90*/  MUFU.EX2 R76, R79 ;  /* 0x0000004f004c7308 */ /* 0x000fe20000000800 */
[----:B------:R-:W-:Y:S02]  /*7da0*/  FADD.FTZ R111, R111, R98 ;  /* 0x000000626f6f7221 */ /* 0x000fe40000010000 */
[----:B------:R-:W-:Y:S01]  /*7db0*/  FADD.FTZ R94, R94, R103 ;  /* 0x000000675e5e7221 */ /* 0x000fe20000010000 */
[----:B------:R-:W-:Y:S01]  /*7dc0*/  HMMA.16816.F32 R24, R12, R32, R24 ;  /* 0x000000200c18723c */ /* 0x000fe20000001818 */
[----:B------:R-:W-:-:S02]  /*7dd0*/  FADD.FTZ R174, R174, R111 ;  /* 0x0000006faeae7221 */ /* 0x000fc40000010000 */
[----:B------:R-:W-:Y:S01]  /*7de0*/  FADD.FTZ R94, R97, R94 ;  /* 0x0000005e615e7221 */ /* 0x000fe20000010000 */
[----:B------:R-:W5:Y:S01]  /*7df0*/  MUFU.EX2 R45, R45 ;  /* 0x0000002d002d7308 */ /* 0x000f620000000800 */
[----:B------:R-:W-:Y:S02]  /*7e00*/  FADD.FTZ R137, R137, R174 ;  /* 0x000000ae89897221 */ /* 0x000fe40000010000 */
[----:B------:R-:W-:Y:S01]  /*7e10*/  FADD.FTZ R91, R91, R94 ;  /* 0x0000005e5b5b7221 */ /* 0x000fe20000010000 */
[----:B------:R-:W-:Y:S01]  /*7e20*/  F2FP.PACK_AB R12, R108, R113 ;  /* 0x000000716c0c723e */ /* 0x000fe200000000ff */
[----:B------:R-:W-:Y:S01]  /*7e30*/  FADD.FTZ R148, R148, R137 ;  /* 0x0000008994947221 */ /* 0x000fe20000010000 */
[----:B-1----:R-:W-:Y:S01]  /*7e40*/  F2FP.PACK_AB R13, R40, R39 ;  /* 0x00000027280d723e */ /* 0x002fe200000000ff */
[----:B------:R-:W-:Y:S01]  /*7e50*/  FADD.FTZ R91, R84, R91 ;  /* 0x0000005b545b7221 */ /* 0x000fe20000010000 */
[----:B------:R-:W-:Y:S01]  /*7e60*/  F2FP.PACK_AB R14, R83, R92 ;  /* 0x0000005c530e723e */ /* 0x000fe200000000ff */
[----:B------:R-:W-:Y:S01]  /*7e70*/  FADD.FTZ R133, R133, R148 ;  /* 0x0000009485857221 */ /* 0x000fe20000010000 */
[----:B---3--:R-:W-:Y:S01]  /*7e80*/  F2FP.PACK_AB R15, R41, R42 ;  /* 0x0000002a290f723e */ /* 0x008fe200000000ff */
[----:B------:R-:W-:Y:S01]  /*7e90*/  FADD.FTZ R80, R80, R91 ;  /* 0x0000005b50507221 */ /* 0x000fe20000010000 */
[----:B------:R-:W-:Y:S01]  /*7ea0*/  MUFU.EX2 R34, R48 ;  /* 0x0000003000227308 */ /* 0x000fe20000000800 */
[----:B------:R-:W-:-:S02]  /*7eb0*/  FFMA.FTZ R33, R44, c[0x0][0x23c], -R51 ;  /* 0x00008f002c217a23 */ /* 0x000fc40000010833 */
[----:B------:R-:W-:Y:S02]  /*7ec0*/  FADD.FTZ R87, R87, R80 ;  /* 0x0000005057577221 */ /* 0x000fe40000010000 */
[C---:B--2---:R-:W-:Y:S01]  /*7ed0*/  HMMA.16816.F32 R8, R12.reuse, R20, R8 ;  /* 0x000000140c08723c */ /* 0x044fe20000001808 */
[----:B------:R-:W-:Y:S02]  /*7ee0*/  FFMA.FTZ R32, R50, c[0x0][0x23c], -R74 ;  /* 0x00008f0032207a23 */ /* 0x000fe4000001084a */
[----:B------:R-:W-:Y:S01]  /*7ef0*/  FADD.FTZ R36, R36, R87 ;  /* 0x0000005724247221 */ /* 0x000fe20000010000 */
[----:B------:R-:W1:Y:S01]  /*7f00*/  MUFU.EX2 R33, R33 ;  /* 0x0000002100217308 */ /* 0x000e620000000800 */
[----:B------:R-:W-:Y:S02]  /*7f10*/  FFMA.FTZ R35, R47, c[0x0][0x23c], -R51 ;  /* 0x00008f002f237a23 */ /* 0x000fe40000010833 */
[----:B------:R-:W-:Y:S01]  /*7f20*/  FADD.FTZ R36, R77, R36 ;  /* 0x000000244d247221 */ /* 0x000fe20000010000 */
[----:B------:R-:W-:Y:S01]  /*7f30*/  HMMA.16816.F32 R20, R12, R22, R4 ;  /* 0x000000160c14723c */ /* 0x000fe20000001804 */
[----:B------:R-:W2:Y:S01]  /*7f40*/  LDSM.16.MT88.4 R4, [R223+0x8c00] ;  /* 0x008c0000df04783b */ /* 0x000ea20000004200 */
[----:B------:R-:W-:-:S02]  /*7f50*/  FADD.FTZ R128, R128, R133 ;  /* 0x0000008580807221 */ /* 0x000fc40000010000 */
[----:B------:R-:W-:Y:S01]  /*7f60*/  FADD.FTZ R37, R37, R36 ;  /* 0x0000002425257221 */ /* 0x000fe20000010000 */
[----:B------:R-:W-:Y:S01]  /*7f70*/  MUFU.EX2 R32, R32 ;  /* 0x0000002000207308 */ /* 0x000fe20000000800 */
[----:B------:R-:W-:Y:S02]  /*7f80*/  FADD.FTZ R3, R113, R128 ;  /* 0x0000008071037221 */ /* 0x000fe40000010000 */
[----:B------:R-:W-:Y:S01]  /*7f90*/  FADD.FTZ R38, R38, R37 ;  /* 0x0000002526267221 */ /* 0x000fe20000010000 */
[----:B----4-:R-:W-:Y:S01]  /*7fa0*/  HMMA.16816.F32 R24, R12, R16, R24 ;  /* 0x000000100c18723c */ /* 0x010fe20000001818 */
[----:B------:R-:W-:Y:S02]  /*7fb0*/  FADD.FTZ R3, R108, R3 ;  /* 0x000000036c037221 */ /* 0x000fe40000010000 */
[----:B------:R-:W-:Y:S01]  /*7fc0*/  FADD.FTZ R39, R39, R38 ;  /* 0x0000002627277221 */ /* 0x000fe20000010000 */
[----:B------:R-:W3:Y:S01]  /*7fd0*/  MUFU.EX2 R241, R241 ;  /* 0x000000f100f17308 */ /* 0x000ee20000000800 */
[----:B------:R-:W-:-:S02]  /*7fe0*/  FADD.FTZ R92, R92, R3 ;  /* 0x000000035c5c7221 */ /* 0x000fc40000010000 */
[----:B------:R-:W-:Y:S01]  /*7ff0*/  FADD.FTZ R39, R40, R39 ;  /* 0x0000002728277221 */ /* 0x000fe20000010000 */
[----:B------:R-:W-:Y:S01]  /*8000*/  HMMA.16816.F32 R28, R12, R18, R28 ;  /* 0x000000120c1c723c */ /* 0x000fe2000000181c */
[----:B------:R-:W-:Y:S02]  /*8010*/  FADD.FTZ R83, R83, R92 ;  /* 0x0000005c53537221 */ /* 0x000fe40000010000 */
[----:B------:R-:W-:Y:S01]  /*8020*/  FADD.FTZ R42, R42, R39 ;  /* 0x000000272a2a7221 */ /* 0x000fe20000010000 */
[----:B------:R-:W-:Y:S03]  /*8030*/  MUFU.EX2 R35, R35 ;  /* 0x0000002300237308 */ /* 0x000fe60000000800 */
[----:B------:R-:W-:Y:S01]  /*8040*/  FADD.FTZ R42, R41, R42 ;  /* 0x0000002a292a7221 */ /* 0x000fe20000010000 */
[----:B-----5:R-:W-:Y:S01]  /*8050*/  F2FP.PACK_AB R12, R45, R76 ;  /* 0x0000004c2d0c723e */ /* 0x020fe200000000ff */
[----:B------:R-:W-:Y:S01]  /*8060*/  FADD.FTZ R76, R76, R83 ;  /* 0x000000534c4c7221 */ /* 0x000fe20000010000 */
[----:B-1----:R-:W-:Y:S01]  /*8070*/  F2FP.PACK_AB R13, R34, R33 ;  /* 0x00000021220d723e */ /* 0x002fe200000000ff */
[----:B------:R-:W-:Y:S01]  /*8080*/  FADD.FTZ R33, R33, R42 ;  /* 0x0000002a21217221 */ /* 0x000fe20000010000 */
[----:B------:R-:W1:Y:S01]  /*8090*/  MUFU.EX2 R240, R240 ;  /* 0x000000f000f07308 */ /* 0x000e620000000800 */
[----:B---3--:R-:W-:Y:S01]  /*80a0*/  F2FP.PACK_AB R14, R241, R32 ;  /* 0x00000020f10e723e */ /* 0x008fe200000000ff */
[----:B------:R-:W-:-:S02]  /*80b0*/  FADD.FTZ R45, R45, R76 ;  /* 0x0000004c2d2d7221 */ /* 0x000fc40000010000 */
[----:B------:R-:W-:Y:S02]  /*80c0*/  FADD.FTZ R34, R34, R33 ;  /* 0x0000002122227221 */ /* 0x000fe40000010000 */
[----:B------:R-:W-:-:S04]  /*80d0*/  FADD.FTZ R32, R32, R45 ;  /* 0x0000002d20207221 */ /* 0x000fc80000010000 */
[----:B------:R-:W-:Y:S01]  /*80e0*/  FADD.FTZ R241, R241, R32 ;  /* 0x00000020f1f17221 */ /* 0x000fe20000010000 */
[----:B-1----:R-:W-:Y:S01]  /*80f0*/  F2FP.PACK_AB R15, R240, R35 ;  /* 0x00000023f00f723e */ /* 0x002fe200000000ff */
[----:B------:R-:W-:-:S04]  /*8100*/  FADD.FTZ R35, R35, R34 ;  /* 0x0000002223237221 */ /* 0x000fc80000010000 */
[----:B------:R-:W-:Y:S02]  /*8110*/  FADD.FTZ R240, R240, R35 ;  /* 0x00000023f0f07221 */ /* 0x000fe40000010000 */
[C---:B------:R-:W-:Y:S08]  /*8120*/  HMMA.16816.F32 R144, R12.reuse, R140, R8 ;  /* 0x0000008c0c90723c */ /* 0x040ff00000001808 */
[C---:B------:R-:W-:Y:S08]  /*8130*/  HMMA.16816.F32 R140, R12.reuse, R142, R20 ;  /* 0x0000008e0c8c723c */ /* 0x040ff00000001814 */
[C---:B--2---:R-:W-:Y:S08]  /*8140*/  HMMA.16816.F32 R136, R12.reuse, R4, R24 ;  /* 0x000000040c88723c */ /* 0x044ff00000001818 */
[----:B------:R-:W-:Y:S01]  /*8150*/  HMMA.16816.F32 R132, R12, R6, R28 ;  /* 0x000000060c84723c */ /* 0x000fe2000000181c */
[----:B------:R-:W-:Y:S07]  /*8160*/  @!UPT UIADD3 URZ, URZ, URZ, URZ ;  /* 0x0000003f3f3ff290 */ /* 0x000fee000fffe03f */
[----:B------:R-:W-:Y:S11]  /*8170*/  @!P1 BRA `(.L_x_1135) ;  /* 0x00005c2000009947 */ /* 0x000ff60003800000 */
        /* <DEDUP_REMOVED lines=24> */
[C---:B------:R-:W-:Y:S01]  /*8300*/  IMAD R7, R152.reuse, R7, R6 ;  /* 0x0000000798077224 */ /* 0x040fe200078e0206 */
[----:B------:R-:W-:Y:S01]  /*8310*/  LOP3.LUT R6, RZ, c[0x0][0x2d0], RZ, 0x33, !PT ;  /* 0x0000b400ff067a12 */ /* 0x000fe200078e33ff */
        /* <DEDUP_REMOVED lines=9> */
[----:B------:R-:W-:-:S07]  /*83b0*/  ISETP.NE.AND P1, PT, RZ, c[0x0][0x2d0], PT ;  /* 0x0000b400ff007a0c */ /* 0x000fce0003f25270 */
        /* <DEDUP_REMOVED lines=12> */
[----:B------:R-:W-:-:S04]  /*8480*/  IMAD R6, R3, R6, -0x100 ;  /* 0xffffff0003067424 */ /* 0x000fc800078e0206 */
[----:B------:R-:W-:Y:S01]  /*8490*/  IMAD.WIDE.U32 R8, R6, c[0x0][0x1a0], RZ ;  /* 0x0000680006087a25 */ /* 0x000fe200078e00ff */
[----:B------:R-:W-:-:S05]  /*84a0*/  SHF.R.S32.HI R3, RZ, 0x1f, R6 ;  /* 0x0000001fff037819 */ /* 0x000fca0000011406 */
[----:B------:R-:W-:-:S04]  /*84b0*/  IMAD R3, R3, c[0x0][0x1a0], RZ ;  /* 0x0000680003037a24 */ /* 0x000fc800078e02ff */
[----:B------:R-:W-:-:S05]  /*84c0*/  IMAD R3, R6, c[0x0][0x1a4], R3 ;  /* 0x0000690006037a24 */ /* 0x000fca00078e0203 */
        /* <DEDUP_REMOVED lines=9> */
.L_x_1136:
[----:B------:R-:W-:-:S05]  /*8560*/  IMAD.MOV.U32 R5, RZ, RZ, c[0x0][0x1a0] ;  /* 0x00006800ff057624 */ /* 0x000fca00078e00ff */
[----:B------:R-:W-:-:S04]  /*8570*/  LEA R5, -R5, RZ, 0x8 ;  /* 0x000000ff05057211 */ /* 0x000fc800078e41ff */
[----:B------:R-:W-:Y:S02]  /*8580*/  SHF.R.S32.HI R4, RZ, 0x1f, R5 ;  /* 0x0000001fff047819 */ /* 0x000fe40000011405 */
.L_x_1137:
[----:B------:R-:W-:Y:S01]  /*8590*/  ISETP.GE.AND P0, PT, R233, c[0x0][0x220], PT ;  /* 0x00008800e9007a0c */ /* 0x000fe20003f06270 */
[----:B------:R-:W-:Y:S01]  /*85a0*/  IMAD.SHL.U32 R168, R231, 0x100, RZ ;  /* 0x00000100e7a87824 */ /* 0x000fe200078e00ff */
[----:B------:R-:W-:-:S04]  /*85b0*/  LEA R242, P4, R5, R242, 0x1 ;  /* 0x000000f205f27211 */ /* 0x000fc800078808ff */
[----:B------:R-:W-:-:S07]  /*85c0*/  LEA.HI.X R243, R5, R243, R4, 0x1, P4 ;  /* 0x000000f305f37211 */ /* 0x000fce00020f0c04 */
[----:B------:R-:W-:Y:S01]  /*85d0*/  @!P0 IMAD.MOV.U32 R23, RZ, RZ, c[0x0][0x1a0] ;  /* 0x00006800ff178624 */ /* 0x000fe200078e00ff */
[----:B------:R-:W-:Y:S01]  /*85e0*/  @P0 STS [R232+0x5000], RZ ;  /* 0x005000ffe8000388 */ /* 0x000fe20000000800 */
[--C-:B------:R-:W-:Y:S02]  /*85f0*/  @!P0 IMAD.MOV.U32 R156, RZ, RZ, R154.reuse ;  /* 0x000000ffff9c8224 */ /* 0x100fe400078e009a */
[----:B------:R-:W-:Y:S01]  /*8600*/  @!P0 IMAD.MOV.U32 R17, RZ, RZ, c[0x0][0x1a0] ;  /* 0x00006800ff118624 */ /* 0x000fe200078e00ff */
[----:B------:R-:W-:Y:S01]  /*8610*/  @P0 STS [R232+0x5004], RZ ;  /* 0x005004ffe8000388 */ /* 0x000fe20000000800 */
[----:B------:R-:W-:Y:S02]  /*8620*/  @!P0 IMAD.MOV.U32 R20, RZ, RZ, c[0x0][0x1a0] ;  /* 0x00006800ff148624 */ /* 0x000fe400078e00ff */
[----:B------:R-:W-:Y:S01]  /*8630*/  @!P0 IMAD.MOV.U32 R6, RZ, RZ, R154 ;  /* 0x000000ffff068224 */ /* 0x000fe200078e009a */
[----:B------:R-:W-:Y:S01]  /*8640*/  @!P0 LEA R8, P2, R17, R154, 0x6 ;  /* 0x0000009a11088211 */ /* 0x000fe200078430ff */
[--C-:B------:R-:W-:Y:S01]  /*8650*/  @!P0 IMAD.MOV.U32 R7, RZ, RZ, R157.reuse ;  /* 0x000000ffff078224 */ /* 0x100fe200078e009d */
[----:B------:R-:W-:Y:S01]  /*8660*/  @P0 STS.64 [R232+0x5008], RZ ;  /* 0x005008ffe8000388 */ /* 0x000fe20000000a00 */
[----:B------:R-:W-:Y:S01]  /*8670*/  @!P0 IMAD.MOV.U32 R18, RZ, RZ, c[0x0][0x1a0] ;  /* 0x00006800ff128624 */ /* 0x000fe200078e00ff */
[----:B------:R-:W-:Y:S01]  /*8680*/  @!P0 IADD3 R8, P4, R5, R8, RZ ;  /* 0x0000000805088210 */ /* 0x000fe20007f9e0ff */
[----:B------:R-:W-:Y:S01]  /*8690*/  @!P0 IMAD.WIDE.U32 R22, R23, 0x60, R156 ;  /* 0x0000006017168825 */ /* 0x000fe200078e009c */
[----:B------:R-:W-:Y:S01]  /*86a0*/  @!PT LDS RZ, [RZ] ;  /* 0x00000000fffff984 */ /* 0x000fe20000000800 */
[----:B------:R-:W-:Y:S01]  /*86b0*/  @!PT LDS RZ, [RZ] ;  /* 0x00000000fffff984 */ /* 0x000fe20000000800 */
[----:B------:R-:W-:Y:S01]  /*86c0*/  @!PT LDS RZ, [RZ] ;  /* 0x00000000fffff984 */ /* 0x000fe20000000800 */
[----:B------:R1:W-:Y:S03]  /*86d0*/  @!P0 LDGSTS.E.BYPASS.LTC128B.128 [R232+0x5000], [R242.64] ;  /* 0x05000000f2e88fae */ /* 0x0003e6000b901d46 */
[----:B------:R-:W-:Y:S01]  /*86e0*/  @!P0 IMAD.MOV.U32 R15, RZ, RZ, c[0x0][0x1a0] ;  /* 0x00006800ff0f8624 */ /* 0x000fe200078e00ff */
[----:B------:R-:W-:Y:S01]  /*86f0*/  @P0 STS.128 [R232+0x5800], RZ ;  /* 0x005800ffe8000388 */ /* 0x000fe20000000c00 */
[----:B------:R-:W-:-:S02]  /*8700*/  @!P0 IMAD.MOV.U32 R156, RZ, RZ, c[0x0][0x1a4] ;  /* 0x00006900ff9c8624 */ /* 0x000fc400078e00ff */
[----:B------:R-:W-:-:S03]  /*8710*/  @!P0 IMAD.WIDE.U32 R20, R20, 0xa0, R6 ;  /* 0x000000a014148825 */ /* 0x000fc600078e0006 */
[----:B------:R-:W-:Y:S01]  /*8720*/  @!P0 LEA.HI.X R17, R17, R157, R156, 0x6, P2 ;  /* 0x0000009d11118211 */ /* 0x000fe200010f349c */
[----:B------:R-:W-:Y:S01]  /*8730*/  @!P0 IMAD.MOV.U32 R11, RZ, RZ, c[0x0][0x1a4] ;  /* 0x00006900ff0b8624 */ /* 0x000fe200078e00ff */
[----:B------:R-:W-:Y:S01]  /*8740*/  @!P0 IADD3 R14, P2, R5, R20, RZ ;  /* 0x00000014050e8210 */ /* 0x000fe20007f5e0ff */
[----:B------:R-:W-:Y:S01]  /*8750*/  @!P0 IMAD.WIDE.U32 R18, R18, 0xc0, R6 ;  /* 0x000000c012128825 */ /* 0x000fe200078e0006 */
[----:B------:R-:W-:-:S03]  /*8760*/  @!P0 LEA R6, P3, R15, R154, 0x5 ;  /* 0x0000009a0f068211 */ /* 0x000fc600078628ff */
[----:B------:R-:W-:Y:S01]  /*8770*/  @!P0 IMAD.MOV.U32 R3, RZ, RZ, c[0x0][0x1a0] ;  /* 0x00006800ff038624 */ /* 0x000fe200078e00ff */
[----:B------:R-:W-:Y:S01]  /*8780*/  @!P0 IADD3 R6, P5, R5, R6, RZ ;  /* 0x0000000605068210 */ /* 0x000fe20007fbe0ff */
[----:B------:R-:W-:Y:S02]  /*8790*/  @!P0 IMAD.MOV.U32 R7, RZ, RZ, c[0x0][0x1a4] ;  /* 0x00006900ff078624 */ /* 0x000fe400078e00ff */
[----:B------:R-:W-:Y:S01]  /*87a0*/  @!P0 IMAD.MOV.U32 R24, RZ, RZ, c[0x0][0x1a0] ;  /* 0x00006800ff188624 */ /* 0x000fe200078e00ff */
[----:B------:R-:W-:Y:S01]  /*87b0*/  @!P0 LEA R10, P1, R3, R154, 0x7 ;  /* 0x0000009a030a8211 */ /* 0x000fe200078238ff */
[----:B------:R-:W-:Y:S01]  /*87c0*/  @!P0 IMAD.MOV.U32 R155, RZ, RZ, R157 ;  /* 0x000000ffff9b8224 */ /* 0x000fe200078e009d */
[-C--:B------:R-:W-:Y:S01]  /*87d0*/  @!P0 LEA.HI.X R15, R15, R157.reuse, R7, 0x5, P3 ;  /* 0x0000009d0f0f8211 */ /* 0x080fe200018f2c07 */
[----:B------:R-:W-:Y:S01]  /*87e0*/  @!P0 IMAD.MOV.U32 R13, RZ, RZ, c[0x0][0x1a4] ;  /* 0x00006900ff0d8624 */ /* 0x000fe200078e00ff */
[----:B------:R-:W-:Y:S01]  /*87f0*/  @!P0 IADD3 R12, P3, R5, R22, RZ ;  /* 0x00000016050c8210 */ /* 0x000fe20007f7e0ff */
[----:B------:R-:W-:Y:S01]  /*8800*/  @!P0 IMAD R11, R11, 0xa0, RZ ;  /* 0x000000a00b0b8824 */ /* 0x000fe200078e02ff */
[----:B------:R-:W-:Y:S01]  /*8810*/  @!P0 LEA.HI.X R3, R3, R157, R156, 0x7, P1 ;  /* 0x0000009d03038211 */ /* 0x000fe200008f3c9c */
[----:B------:R-:W-:-:S02]  /*8820*/  @!P0 IMAD.MOV.U32 R9, RZ, RZ, c[0x0][0x1a4] ;  /* 0x00006900ff098624 */ /* 0x000fc400078e00ff */
[----:B------:R-:W-:Y:S01]  /*8830*/  @!P0 IMAD.WIDE.U32 R24, R24, 0xe0, R154 ;  /* 0x000000e018188825 */ /* 0x000fe200078e009a */
[C---:B------:R-:W-:Y:S02]  /*8840*/  @!P0 IADD3.X R11, R4.reuse, R21, R11, P2, !PT ;  /* 0x00000015040b8210 */ /* 0x040fe400017fe40b */
[----:B------:R-:W-:Y:S01]  /*8850*/  @!P0 IADD3 R16, P2, R5, R18, RZ ;  /* 0x0000001205108210 */ /* 0x000fe20007f5e0ff */
[----:B------:R-:W-:Y:S01]  /*8860*/  @!P0 IMAD R13, R13, 0x60, RZ ;  /* 0x000000600d0d8824 */ /* 0x000fe200078e02ff */
[----:B------:R-:W-:Y:S01]  /*8870*/  @!P0 IADD3 R18, P1, R5, R24, RZ ;  /* 0x0000001805128210 */ /* 0x000fe20007f3e0ff */
[----:B------:R-:W-:Y:S02]  /*8880*/  @!P0 IMAD R9, R9, 0xc0, RZ ;  /* 0x000000c009098824 */ /* 0x000fe400078e02ff */
[----:B------:R-:W-:Y:S01]  /*8890*/  @!P0 IMAD R7, R7, 0xe0, RZ ;  /* 0x000000e007078824 */ /* 0x000fe200078e02ff */
[C---:B------:R-:W-:Y:S01]  /*88a0*/  @!P0 IADD3.X R13, R4.reuse, R23, R13, P3, !PT ;  /* 0x00000017040d8210 */ /* 0x040fe20001ffe40d */
[C---:B------:R-:W-:Y:S01]  /*88b0*/  @!P0 IMAD.X R15, R4.reuse, 0x1, R15, P5 ;  /* 0x00000001040f8824 */ /* 0x040fe200028e060f */
[----:B------:R-:W-:Y:S01]  /*88c0*/  @!P0 IADD3 R10, P3, R5, R10, RZ ;  /* 0x0000000a050a8210 */ /* 0x000fe20007f7e0ff */
[----:B------:R-:W-:Y:S01]  /*88d0*/  @!P0 IMAD.X R17, R4, 0x1, R17, P4 ;  /* 0x0000000104118824 */ /* 0x000fe200020e0611 */
[----:B------:R-:W-:-:S02]  /*88e0*/  @!P0 LEA R24, P4, R6, c[0x0][0x170], 0x1 ;  /* 0x00005c0006188a11 */ /* 0x000fc400078808ff */
[C---:B------:R-:W-:Y:S01]  /*88f0*/  @!P0 IADD3.X R9, R4.reuse, R9, R19, P2, !PT ;  /* 0x0000000904098210 */ /* 0x040fe200017fe413 */
[----:B------:R-:W-:Y:S01]  /*8900*/  @!P0 IMAD.X R3, R4, 0x1, R3, P3 ;  /* 0x0000000104038824 */ /* 0x000fe200018e0603 */
[----:B------:R-:W-:Y:S02]  /*8910*/  @!P0 LEA R22, P2, R8, c[0x0][0x170], 0x1 ;  /* 0x00005c0008168a11 */ /* 0x000fe400078408ff */
[----:B------:R-:W-:Y:S02]  /*8920*/  @!P0 IADD3.X R7, R4, R25, R7, P1, !PT ;  /* 0x0000001904078210 */ /* 0x000fe40000ffe407 */
[----:B------:R-:W-:Y:S02]  /*8930*/  @!P0 LEA R20, P1, R12, c[0x0][0x170], 0x1 ;  /* 0x00005c000c148a11 */ /* 0x000fe400078208ff */
[----:B------:R-:W-:Y:S02]  /*8940*/  @!P0 LEA.HI.X R25, R6, c[0x0][0x174], R15, 0x1, P4 ;  /* 0x00005d0006198a11 */ /* 0x000fe400020f0c0f */
[----:B------:R-:W-:-:S02]  /*8950*/  @!P0 LEA.HI.X R23, R8, c[0x0][0x174], R17, 0x1, P2 ;  /* 0x00005d0008178a11 */ /* 0x000fc400010f0c11 */
[----:B------:R-:W-:Y:S01]  /*8960*/  @!P0 LEA R32, P4, R10, c[0x0][0x170], 0x1 ;  /* 0x00005c000a208a11 */ /* 0x000fe200078808ff */
[----:B------:R-:W-:Y:S01]  /*8970*/  @!PT LDS RZ, [RZ] ;  /* 0x00000000fffff984 */ /* 0x000fe20000000800 */
[----:B------:R-:W-:Y:S01]  /*8980*/  @!PT LDS RZ, [RZ] ;  /* 0x00000000fffff984 */ /* 0x000fe20000000800 */
[----:B------:R-:W-:Y:S01]  /*8990*/  @!PT LDS RZ, [RZ] ;  /* 0x00000000fffff984 */ /* 0x000fe20000000800 */
[----:B------:R2:W-:Y:S01]  /*89a0*/  @!P0 LDGSTS.E.BYPASS.LTC128B.128 [R232+0x5800], [R24.64] ;  /* 0x0580000018e88fae */ /* 0x0005e2000b901d46 */
[----:B------:R-:W-:Y:S02]  /*89b0*/  @!P0 LEA.HI.X R21, R12, c[0x0][0x174], R13, 0x1, P1 ;  /* 0x00005d000c158a11 */ /* 0x000fe400008f0c0d */
[----:B------:R-:W-:Y:S01]  /*89c0*/  @!P0 LEA R30, P3, R14, c[0x0][0x170], 0x1 ;  /* 0x00005c000e1e8a11 */ /* 0x000fe200078608ff */
[----:B------:R-:W-:Y:S01]  /*89d0*/  @P0 STS.128 [R232+0x6000], RZ ;  /* 0x006000ffe8000388 */ /* 0x000fe20000000c00 */
        /* <DEDUP_REMOVED lines=8> */
[----:B------:R-:W-:Y:S01]  /*8a60*/  @P0 STS.128 [R232+0x6800], RZ ;  /* 0x006800ffe8000388 */ /* 0x000fe20000000c00 */
[----:B------:R-:W-:Y:S02]  /*8a70*/  @!P0 LEA.HI.X R29, R16, c[0x0][0x174], R9, 0x1, P2 ;  /* 0x00005d00101d8a11 */ /* 0x000fe400010f0c09 */
[----:B------:R-:W-:Y:S01]  /*8a80*/  @!P0 LEA.HI.X R27, R18, c[0x0][0x174], R7, 0x1, P1 ;  /* 0x00005d00121b8a11 */ /* 0x000fe200008f0c07 */
        /* <DEDUP_REMOVED lines=25> */
[----:B------:R-:W1:Y:S04]  /*8c20*/  LDSM.16.M88.4 R4, [R226+0x1000] ;  /* 0x00100000e204783b */ /* 0x000e680000000200 */
[----:B------:R-:W2:Y:S04]  /*8c30*/  LDSM.16.M88.4 R120, [R226+0x1400] ;  /* 0x00140000e278783b */ /* 0x000ea80000000200 */
[----:B------:R-:W-:Y:S04]  /*8c40*/  LDSM.16.M88.4 R152, [R227] ;  /* 0x00000000e398783b */ /* 0x000fe80000000200 */
[----:B------:R-:W2:Y:S04]  /*8c50*/  LDSM.16.M88.4 R12, [R225] ;  /* 0x00000000e10c783b */ /* 0x000ea80000000200 */
[----:B------:R-:W2:Y:S04]  /*8c60*/  LDSM.16.M88.4 R160, [R226+0x4c00] ;  /* 0x004c0000e2a0783b */ /* 0x000ea80000000200 */
[----:B------:R-:W3:Y:S04]  /*8c70*/  LDSM.16.M88.4 R112, [R226+0x1800] ;  /* 0x00180000e270783b */ /* 0x000ee80000000200 */
[----:B------:R-:W3:Y:S04]  /*8c80*/  LDSM.16.M88.4 R104, [R226+0x1c00] ;  /* 0x001c0000e268783b */ /* 0x000ee80000000200 */
[----:B------:R-:W3:Y:S04]  /*8c90*/  LDSM.16.M88.4 R96, [R226+0x2000] ;  /* 0x00200000e260783b */ /* 0x000ee80000000200 */
        /* <DEDUP_REMOVED lines=8> */
[----:B--2---:R-:W-:Y:S03]  /*8d20*/  HMMA.16816.F32 R124, R156, R120, RZ ;  /* 0x000000789c7c723c */ /* 0x004fe600000018ff */
[----:B------:R-:W2:Y:S04]  /*8d30*/  LDSM.16.M88.4 R40, [R226+0x3c00] ;  /* 0x003c0000e228783b */ /* 0x000ea80000000200 */
[----:B----4-:R-:W4:Y:S01]  /*8d40*/  LDSM.16.M88.4 R32, [R226+0x4000] ;  /* 0x00400000e220783b */ /* 0x010f220000000200 */
[----:B------:R-:W-:Y:S03]  /*8d50*/  HMMA.16816.F32 R8, R152, R12, R8 ;  /* 0x0000000c9808723c */ /* 0x000fe60000001808 */
[----:B------:R-:W5:Y:S04]  /*8d60*/  LDSM.16.M88.4 R24, [R226+0x4400] ;  /* 0x00440000e218783b */ /* 0x000f680000000200 */
[----:B------:R-:W1:Y:S01]  /*8d70*/  LDSM.16.M88.4 R16, [R226+0x4800] ;  /* 0x00480000e210783b */ /* 0x000e620000000200 */
[----:B------:R-:W-:Y:S03]  /*8d80*/  HMMA.16816.F32 R120, R156, R122, RZ ;  /* 0x0000007a9c78723c */ /* 0x000fe600000018ff */
[----:B------:R-:W2:Y:S04]  /*8d90*/  S2R R3, SR_TID.X ;  /* 0x0000000000037919 */ /* 0x000ea80000002100 */
[----:B------:R-:W1:Y:S01]  /*8da0*/  LDSM.16.M88.4 R148, [R222] ;  /* 0x00000000de94783b */ /* 0x000e620000000200 */
[----:B------:R-:W-:Y:S03]  /*8db0*/  HMMA.16816.F32 R4, R152, R14, R4 ;  /* 0x0000000e9804723c */ /* 0x000fe60000001804 */
[----:B------:R-:W1:Y:S04]  /*8dc0*/  LDSM.16.M88.4 R128, [R221] ;  /* 0x00000000dd80783b */ /* 0x000e680000000200 */
[----:B------:R-:W0:Y:S01]  /*8dd0*/  LDGDEPBAR ;  /* 0x00000000000079af */ /* 0x000e220000000000 */
[C---:B------:R-:W-:Y:S08]  /*8de0*/  HMMA.16816.F32 R12, R156.reuse, R160, RZ ;  /* 0x000000a09c0c723c */ /* 0x040ff000000018ff */
[----:B---3--:R-:W-:Y:S01]  /*8df0*/  HMMA.16816.F32 R116, R156, R112, RZ ;  /* 0x000000709c74723c */ /* 0x008fe200000018ff */
[----:B--2---:R-:W-:-:S05]  /*8e00*/  IMAD.SHL.U32 R3, R3, 0x2, RZ ;  /* 0x0000000203037824 */ /* 0x004fca00078e00ff */
[----:B------:R-:W-:Y:S02]  /*8e10*/  LOP3.LUT R191, R3, 0x6, RZ, 0xc0, !PT ;  /* 0x0000000603bf7812 */ /* 0x000fe400078ec0ff */
[C---:B------:R-:W-:Y:S02]  /*8e20*/  HMMA.16816.F32 R108, R156.reuse, R104, RZ ;  /* 0x000000689c6c723c */ /* 0x040fe400000018ff */
[C---:B------:R-:W-:Y:S02]  /*8e30*/  LOP3.LUT R3, R168.reuse, R191, RZ, 0xfc, !PT ;  /* 0x000000bfa8037212 */ /* 0x040fe400078efcff */
[C-C-:B------:R-:W-:Y:S02]  /*8e40*/  LOP3.LUT R161, R168.reuse, 0x1, R191.reuse, 0xfe, !PT ;  /* 0x00000001a8a17812 */ /* 0x140fe400078efebf */
[-C--:B------:R-:W-:Y:S02]  /*8e50*/  ISETP.GE.AND P5, PT, R3, R167.reuse, PT ;  /* 0x000000a70300720c */ /* 0x080fe40003fa6270 */
[----:B------:R-:W-:Y:S01]  /*8e60*/  LOP3.LUT R160, R168, 0x8, R191, 0xfe, !PT ;  /* 0x00000008a8a07812 */ /* 0x000fe200078efebf */
[----:B------:R-:W-:Y:S01]  /*8e70*/  HMMA.16816.F32 R100, R156, R96, RZ ;  /* 0x000000609c64723c */ /* 0x000fe200000018ff */
[----:B------:R-:W-:-:S02]  /*8e80*/  ISETP.GE.AND P2, PT, R161, R167, PT ;  /* 0x000000a7a100720c */ /* 0x000fc40003f46270 */
[-C--:B------:R-:W-:Y:S02]  /*8e90*/  ISETP.GE.AND P1, PT, R161, R166.reuse, PT ;  /* 0x000000a6a100720c */ /* 0x080fe40003f26270 */
[----:B------:R-:W-:Y:S02]  /*8ea0*/  ISETP.GE.AND P4, PT, R160, R167, PT ;  /* 0x000000a7a000720c */ /* 0x000fe40003f86270 */
[----:B------:R-:W-:Y:S01]  /*8eb0*/  ISETP.GE.AND P3, PT, R3, R166, PT ;  /* 0x000000a60300720c */ /* 0x000fe20003f66270 */
[----:B------:R-:W-:Y:S01]  /*8ec0*/  HMMA.16816.F32 R92, R156, R88, RZ ;  /* 0x000000589c5c723c */ /* 0x000fe200000018ff */
[----:B------:R-:W-:Y:S02]  /*8ed0*/  LOP3.LUT R3, R168, 0x9, R191, 0xfe, !PT ;  /* 0x00000009a8037812 */ /* 0x000fe400078efebf */
[----:B------:R-:W-:Y:S02]  /*8ee0*/  FSEL R175, R10, -INF , !P3 ;  /* 0xff8000000aaf7808 */ /* 0x000fe40005800000 */
[----:B------:R-:W-:-:S02]  /*8ef0*/  FSEL R172, R9, -INF , !P2 ;  /* 0xff80000009ac7808 */ /* 0x000fc40005000000 */
[C---:B------:R-:W-:Y:S01]  /*8f00*/  ISETP.GE.AND P3, PT, R3.reuse, R167, PT ;  /* 0x000000a70300720c */ /* 0x040fe20003f66270 */
[C---:B------:R-:W-:Y:S01]  /*8f10*/  HMMA.16816.F32 R84, R156.reuse, R80, RZ ;  /* 0x000000509c54723c */ /* 0x040fe200000018ff */
[----:B------:R-:W-:Y:S02]  /*8f20*/  ISETP.GE.AND P2, PT, R3, R166, PT ;  /* 0x000000a60300720c */ /* 0x000fe40003f46270 */
[----:B------:R-:W-:Y:S02]  /*8f30*/  FSEL R174, R5, -INF , !P3 ;  /* 0xff80000005ae7808 */ /* 0x000fe40005800000 */
[----:B------:R-:W-:Y:S02]  /*8f40*/  FSEL R189, R7, -INF , !P2 ;  /* 0xff80000007bd7808 */ /* 0x000fe40005000000 */
[----:B------:R-:W-:Y:S01]  /*8f50*/  LOP3.LUT R3, R168, 0x10, R191, 0xfe, !PT ;  /* 0x00000010a8037812 */ /* 0x000fe200078efebf */
[----:B-1----:R-:W-:Y:S01]  /*8f60*/  HMMA.16816.F32 R76, R156, R72, RZ ;  /* 0x000000489c4c723c */ /* 0x002fe200000018ff */
[----:B------:R-:W-:-:S02]  /*8f70*/  FSEL R181, R11, -INF , !P1 ;  /* 0xff8000000bb57808 */ /* 0x000fc40004800000 */
[----:B------:R-:W-:-:S05]  /*8f80*/  ISETP.GE.AND P1, PT, R3, R167, PT ;  /* 0x000000a70300720c */ /* 0x000fca0003f26270 */
[C---:B------:R-:W-:Y:S08]  /*8f90*/  HMMA.16816.F32 R68, R156.reuse, R64, RZ ;  /* 0x000000409c44723c */ /* 0x040ff000000018ff */
[C---:B------:R-:W-:Y:S08]  /*8fa0*/  HMMA.16816.F32 R60, R156.reuse, R56, RZ ;  /* 0x000000389c3c723c */ /* 0x040ff000000018ff */
[C---:B------:R-:W-:Y:S08]  /*8fb0*/  HMMA.16816.F32 R52, R156.reuse, R48, RZ ;  /* 0x000000309c34723c */ /* 0x040ff000000018ff */
[C---:B------:R-:W-:Y:S08]  /*8fc0*/  HMMA.16816.F32 R44, R156.reuse, R40, RZ ;  /* 0x000000289c2c723c */ /* 0x040ff000000018ff */
[C---:B----4-:R-:W-:Y:S08]  /*8fd0*/  HMMA.16816.F32 R36, R156.reuse, R32, RZ ;  /* 0x000000209c24723c */ /* 0x050ff000000018ff */
[C---:B-----5:R-:W-:Y:S08]  /*8fe0*/  HMMA.16816.F32 R28, R156.reuse, R24, RZ ;  /* 0x000000189c1c723c */ /* 0x060ff000000018ff */
[----:B------:R-:W-:Y:S08]  /*8ff0*/  HMMA.16816.F32 R20, R156, R16, RZ ;  /* 0x000000109c14723c */ /* 0x000ff000000018ff */
[----:B------:R-:W-:Y:S07]  /*9000*/  HMMA.16816.F32 R124, R152, R148, R124 ;  /* 0x00000094987c723c */ /* 0x000fee000000187c */
[----:B------:R-:W-:Y:S01]  /*9010*/  FSEL R148, R8, -INF , !P5 ;  /* 0xff80000008947808 */ /* 0x000fe20006800000 */
[----:B------:R-:W-:Y:S01]  /*9020*/  HMMA.16816.F32 R112, R156, R114, RZ ;  /* 0x000000729c70723c */ /* 0x000fe200000018ff */
[----:B------:R-:W-:-:S02]  /*9030*/  ISETP.GE.AND P5, PT, R160, R166, PT ;  /* 0x000000a6a000720c */ /* 0x000fc40003fa6270 */
[--C-:B------:R-:W-:Y:S02]  /*9040*/  LOP3.LUT R8, R168, 0x11, R191.reuse, 0xfe, !PT ;  /* 0x00000011a8087812 */ /* 0x100fe400078efebf */
[----:B------:R-:W-:Y:S02]  /*9050*/  FSEL R183, R6, -INF , !P5 ;  /* 0xff80000006b77808 */ /* 0x000fe40006800000 */
[C---:B------:R-:W-:Y:S01]  /*9060*/  ISETP.GE.AND P5, PT, R8.reuse, R167, PT ;  /* 0x000000a70800720c */ /* 0x040fe20003fa6270 */
[----:B------:R-:W-:Y:S01]  /*9070*/  HMMA.16816.F32 R104, R156, R106, RZ ;  /* 0x0000006a9c68723c */ /* 0x000fe200000018ff */
[----:B------:R-:W-:Y:S02]  /*9080*/  ISETP.GE.AND P3, PT, R8, R166, PT ;  /* 0x000000a60800720c */ /* 0x000fe40003f66270 */
[----:B------:R-:W-:-:S05]  /*9090*/  LOP3.LUT R8, R168, 0x19, R191, 0xfe, !PT ;  /* 0x00000019a8087812 */ /* 0x000fca00078efebf */
[----:B------:R-:W-:Y:S01]  /*90a0*/  HMMA.16816.F32 R96, R156, R98, RZ ;  /* 0x000000629c60723c */ /* 0x000fe200000018ff */
[----:B------:R-:W-:-:S07]  /*90b0*/  FSEL R185, R127, -INF , !P3 ;  /* 0xff8000007fb97808 */ /* 0x000fce0005800000 */
        /* <DEDUP_REMOVED lines=12> */
[C---:B------:R-:W-:Y:S07]  /*9180*/  HMMA.16816.F32 R120, R152.reuse, R150, R120 ;  /* 0x000000969878723c */ /* 0x040fee0000001878 */
[----:B------:R-:W-:Y:S01]  /*9190*/  FSEL R150, R4, -INF , !P4 ;  /* 0xff80000004967808 */ /* 0x000fe20006000000 */
[----:B------:R-:W-:Y:S01]  /*91a0*/  HMMA.16816.F32 R116, R152, R128, R116 ;  /* 0x000000809874723c */ /* 0x000fe20000001874 */
[----:B------:R-:W2:Y:S01]  /*91b0*/  LDSM.16.M88.4 R4, [R219] ;  /* 0x00000000db04783b */ /* 0x000ea20000000200 */
[----:B------:R-:W-:-:S02]  /*91c0*/  ISETP.GE.AND P4, PT, R3, R166, PT ;  /* 0x000000a60300720c */ /* 0x000fc40003f86270 */
[----:B------:R-:W-:Y:S02]  /*91d0*/  LOP3.LUT R3, R168, 0x18, R191, 0xfe, !PT ;  /* 0x00000018a8037812 */ /* 0x000fe400078efebf */
[----:B------:R-:W-:Y:S02]  /*91e0*/  FSEL R187, R126, -INF , !P4 ;  /* 0xff8000007ebb7808 */ /* 0x000fe40006000000 */
[----:B------:R-:W-:Y:S01]  /*91f0*/  HMMA.16816.F32 R112, R152, R130, R112 ;  /* 0x000000829870723c */ /* 0x000fe20000001870 */
[----:B------:R-:W-:Y:S02]  /*9200*/  FSEL R128, R124, -INF , !P1 ;  /* 0xff8000007c807808 */ /* 0x000fe40004800000 */
[----:B------:R-:W-:Y:S02]  /*9210*/  FSEL R126, R125, -INF , !P5 ;  /* 0xff8000007d7e7808 */ /* 0x000fe40006800000 */
[----:B------:R-:W-:Y:S02]  /*9220*/  ISETP.GE.AND P1, PT, R3, R166, PT ;  /* 0x000000a60300720c */ /* 0x000fe40003f26270 */
[----:B------:R-:W-:-:S02]  /*9230*/  ISETP.GE.AND P4, PT, R8, R167, PT ;  /* 0x000000a70800720c */ /* 0x000fc40003f86270 */
[----:B------:R-:W-:Y:S02]  /*9240*/  ISETP.GE.AND P5, PT, R8, R166, PT ;  /* 0x000000a60800720c */ /* 0x000fe40003fa6270 */
[----:B------:R-:W-:Y:S02]  /*9250*/  ISETP.GE.AND P2, PT, R3, R167, PT ;  /* 0x000000a70300720c */ /* 0x000fe40003f46270 */
[C-C-:B------:R-:W-:Y:S02]  /*9260*/  LOP3.LUT R8, R168.reuse, 0x21, R191.reuse, 0xfe, !PT ;  /* 0x00000021a8087812 */ /* 0x140fe400078efebf */
[----:B------:R-:W-:Y:S02]  /*9270*/  LOP3.LUT R3, R168, 0x20, R191, 0xfe, !PT ;  /* 0x00000020a8037812 */ /* 0x000fe400078efebf */
[----:B------:R-:W-:Y:S01]  /*9280*/  FSEL R179, R122, -INF , !P1 ;  /* 0xff8000007ab37808 */ /* 0x000fe20004800000 */
[----:B-1----:R-:W-:Y:S01]  /*9290*/  HMMA.16816.F32 R108, R152, R160, R108 ;  /* 0x000000a0986c723c */ /* 0x002fe2000000186c */
[----:B------:R-:W-:-:S02]  /*92a0*/  FSEL R120, R120, -INF , !P2 ;  /* 0xff80000078787808 */ /* 0x000fc40005000000 */
[----:B------:R-:W-:Y:S02]  /*92b0*/  FSEL R122, R121, -INF , !P4 ;  /* 0xff800000797a7808 */ /* 0x000fe40006000000 */
[CC--:B------:R-:W-:Y:S02]  /*92c0*/  ISETP.GE.AND P3, PT, R3.reuse, R167.reuse, PT ;  /* 0x000000a70300720c */ /* 0x0c0fe40003f66270 */
[-C--:B------:R-:W-:Y:S01]  /*92d0*/  ISETP.GE.AND P2, PT, R3, R166.reuse, PT ;  /* 0x000000a60300720c */ /* 0x080fe20003f46270 */
[C---:B------:R-:W-:Y:S01]  /*92e0*/  HMMA.16816.F32 R104, R152.reuse, R162, R104 ;  /* 0x000000a29868723c */ /* 0x040fe20000001868 */
[C---:B------:R-:W-:Y:S02]  /*92f0*/  ISETP.GE.AND P1, PT, R8.reuse, R167, PT ;  /* 0x000000a70800720c */ /* 0x040fe40003f26270 */
[----:B------:R-:W-:Y:S02]  /*9300*/  ISETP.GE.AND P4, PT, R8, R166, PT ;  /* 0x000000a60800720c */ /* 0x000fe40003f86270 */
[C-C-:B------:R-:W-:Y:S01]  /*9310*/  LOP3.LUT R3, R168.reuse, 0x28, R191.reuse, 0xfe, !PT ;  /* 0x00000028a8037812 */ /* 0x140fe200078efebf */
[----:B------:R-:W1:Y:S01]  /*9320*/  LDSM.16.M88.4 R8, [R218] ;  /* 0x00000000da08783b */ /* 0x000e620000000200 */
[----:B------:R-:W-:Y:S01]  /*9330*/  LOP3.LUT R121, R168, 0x29, R191, 0xfe, !PT ;  /* 0x00000029a8797812 */ /* 0x000fe200078efebf */
[----:B--2---:R-:W-:Y:S01]  /*9340*/  HMMA.16816.F32 R100, R152, R4, R100 ;  /* 0x000000049864723c */ /* 0x004fe20000001864 */
[----:B------:R-:W-:-:S02]  /*9350*/  FSEL R177, R123, -INF , !P5 ;  /* 0xff8000007bb17808 */ /* 0x000fc40006800000 */
[----:B------:R-:W-:Y:S02]  /*9360*/  FSEL R116, R116, -INF , !P3 ;  /* 0xff80000074747808 */ /* 0x000fe40005800000 */
[----:B------:R-:W-:Y:S02]  /*9370*/  FSEL R173, R118, -INF , !P2 ;  /* 0xff80000076ad7808 */ /* 0x000fe40005000000 */
[----:B------:R-:W-:Y:S01]  /*9380*/  FSEL R160, R117, -INF , !P1 ;  /* 0xff80000075a07808 */ /* 0x000fe20004800000 */
[----:B------:R-:W-:Y:S01]  /*9390*/  HMMA.16816.F32 R96, R152, R6, R96 ;  /* 0x000000069860723c */ /* 0x000fe20000001860 */
[CC--:B------:R-:W-:Y:S02]  /*93a0*/  ISETP.GE.AND P5, PT, R3.reuse, R167.reuse, PT ;  /* 0x000000a70300720c */ /* 0x0c0fe40003fa6270 */
[----:B------:R-:W-:Y:S02]  /*93b0*/  ISETP.GE.AND P3, PT, R3, R166, PT ;  /* 0x000000a60300720c */ /* 0x000fe40003f66270 */
[----:B------:R-:W-:-:S02]  /*93c0*/  ISETP.GE.AND P2, PT, R121, R167, PT ;  /* 0x000000a77900720c */ /* 0x000fc40003f46270 */
[----:B------:R-:W-:Y:S02]  /*93d0*/  ISETP.GE.AND P1, PT, R121, R166, PT ;  /* 0x000000a67900720c */ /* 0x000fe40003f26270 */
[----:B------:R-:W-:Y:S02]  /*93e0*/  FSEL R180, R112, -INF , !P5 ;  /* 0xff80000070b47808 */ /* 0x000fe40006800000 */
[----:B------:R-:W-:Y:S02]  /*93f0*/  FSEL R169, R114, -INF , !P3 ;  /* 0xff80000072a97808 */ /* 0x000fe40005800000 */
[----:B------:R-:W-:Y:S02]  /*9400*/  FSEL R182, R113, -INF , !P2 ;  /* 0xff80000071b67808 */ /* 0x000fe40005000000 */
[----:B------:R-:W-:Y:S02]  /*9410*/  FSEL R163, R115, -INF , !P1 ;  /* 0xff80000073a37808 */ /* 0x000fe40004800000 */
[----:B------:R-:W2:Y:S01]  /*9420*/  LDSM.16.M88.4 R112, [R217] ;  /* 0x00000000d970783b */ /* 0x000ea20000000200 */
[----:B------:R-:W-:-:S02]  /*9430*/  LOP3.LUT R3, R168, 0x30, R191, 0xfe, !PT ;  /* 0x00000030a8037812 */ /* 0x000fc400078efebf */
[C-C-:B------:R-:W-:Y:S02]  /*9440*/  LOP3.LUT R117, R168.reuse, 0x31, R191.reuse, 0xfe, !PT ;  /* 0x00000031a8757812 */ /* 0x140fe400078efebf */
[----:B------:R-:W-:Y:S02]  /*9450*/  FSEL R171, R119, -INF , !P4 ;  /* 0xff80000077ab7808 */ /* 0x000fe40006000000 */
[C---:B------:R-:W-:Y:S02]  /*9460*/  ISETP.GE.AND P5, PT, R3.reuse, R166, PT ;  /* 0x000000a60300720c */ /* 0x040fe40003fa6270 */
[-C--:B------:R-:W-:Y:S02]  /*9470*/  ISETP.GE.AND P4, PT, R3, R167.reuse, PT ;  /* 0x000000a70300720c */ /* 0x080fe40003f86270 */
[----:B------:R-:W-:Y:S02]  /*9480*/  ISETP.GE.AND P3, PT, R117, R167, PT ;  /* 0x000000a77500720c */ /* 0x000fe40003f66270 */
[C-C-:B------:R-:W-:Y:S01]  /*9490*/  LOP3.LUT R3, R168.reuse, 0x38, R191.reuse, 0xfe, !PT ;  /* 0x00000038a8037812 */ /* 0x140fe200078efebf */
[----:B-1----:R-:W-:Y:S01]  /*94a0*/  HMMA.16816.F32 R92, R152, R8, R92 ;  /* 0x00000008985c723c */ /* 0x002fe2000000185c */
[----:B------:R-:W-:-:S02]  /*94b0*/  LOP3.LUT R4, R168, 0x39, R191, 0xfe, !PT ;  /* 0x00000039a8047812 */ /* 0x000fc400078efebf */
[----:B------:R-:W-:Y:S02]  /*94c0*/  FSEL R161, R110, -INF , !P5 ;  /* 0xff8000006ea17808 */ /* 0x000fe40006800000 */
[----:B------:R-:W-:Y:S02]  /*94d0*/  FSEL R108, R108, -INF , !P4 ;  /* 0xff8000006c6c7808 */ /* 0x000fe40006000000 */
[----:B------:R-:W-:Y:S01]  /*94e0*/  FSEL R110, R109, -INF , !P3 ;  /* 0xff8000006d6e7808 */ /* 0x000fe20005800000 */
[----:B------:R-:W-:Y:S01]  /*94f0*/  HMMA.16816.F32 R88, R152, R10, R88 ;  /* 0x0000000a9858723c */ /* 0x000fe20000001858 */
[-C--:B------:R-:W-:Y:S02]  /*9500*/  ISETP.GE.AND P4, PT, R3, R166.reuse, PT ;  /* 0x000000a60300720c */ /* 0x080fe40003f86270 */
[C---:B------:R-:W-:Y:S02]  /*9510*/  ISETP.GE.AND P5, PT, R4.reuse, R167, PT ;  /* 0x000000a70400720c */ /* 0x040fe40003fa6270 */
[----:B------:R-:W-:-:S02]  /*9520*/  ISETP.GE.AND P3, PT, R4, R166, PT ;  /* 0x000000a60400720c */ /* 0x000fc40003f66270 */
[----:B------:R-:W-:Y:S02]  /*9530*/  LOP3.LUT R4, R168, 0x41, R191, 0xfe, !PT ;  /* 0x00000041a8047812 */ /* 0x000fe400078efebf */
[----:B------:R-:W-:Y:S02]  /*9540*/  FSEL R129, R106, -INF , !P4 ;  /* 0xff8000006a817808 */ /* 0x000fe40006000000 */
[----:B------:R-:W-:Y:S02]  /*9550*/  FSEL R106, R105, -INF , !P5 ;  /* 0xff800000696a7808 */ /* 0x000fe40006800000 */
[CC--:B------:R-:W-:Y:S02]  /*9560*/  ISETP.GE.AND P4, PT, R4.reuse, R167.reuse, PT ;  /* 0x000000a70400720c */ /* 0x0c0fe40003f86270 */
[-C--:B------:R-:W-:Y:S02]  /*9570*/  ISETP.GE.AND P5, PT, R4, R166.reuse, PT ;  /* 0x000000a60400720c */ /* 0x080fe40003fa6270 */
[----:B------:R-:W1:Y:S01]  /*9580*/  LDSM.16.M88.4 R4, [R216] ;  /* 0x00000000d804783b */ /* 0x000e620000000200 */
[----:B------:R-:W-:Y:S01]  /*9590*/  ISETP.GE.AND P1, PT, R3, R167, PT ;  /* 0x000000a70300720c */ /* 0x000fe20003f26270 */
[----:B--2---:R-:W-:Y:S01]  /*95a0*/  HMMA.16816.F32 R84, R152, R112, R84 ;  /* 0x000000709854723c */ /* 0x004fe20000001854 */
[----:B------:R-:W-:-:S02]  /*95b0*/  ISETP.GE.AND P2, PT, R117, R166, PT ;  /* 0x000000a67500720c */ /* 0x000fc40003f46270 */
[--C-:B------:R-:W-:Y:S02]  /*95c0*/  LOP3.LUT R3, R168, 0x40, R191.reuse, 0xfe, !PT ;  /* 0x00000040a8037812 */ /* 0x100fe400078efebf */
[----:B------:R-:W-:Y:S02]  /*95d0*/  FSEL R104, R104, -INF , !P1 ;  /* 0xff80000068687808 */ /* 0x000fe40004800000 */
[----:B------:R-:W-:Y:S01]  /*95e0*/  FSEL R131, R111, -INF , !P2 ;  /* 0xff8000006f837808 */ /* 0x000fe20005000000 */
[----:B------:R-:W-:Y:S01]  /*95f0*/  HMMA.16816.F32 R80, R152, R114, R80 ;  /* 0x000000729850723c */ /* 0x000fe20000001850 */
[C---:B------:R-:W-:Y:S02]  /*9600*/  ISETP.GE.AND P1, PT, R3.reuse, R166, PT ;  /* 0x000000a60300720c */ /* 0x040fe40003f26270 */
[----:B------:R-:W-:Y:S02]  /*9610*/  ISETP.GE.AND P2, PT, R3, R167, PT ;  /* 0x000000a70300720c */ /* 0x000fe40003f46270 */
[----:B------:R-:W-:-:S02]  /*9620*/  LOP3.LUT R3, R168, 0x48, R191, 0xfe, !PT ;  /* 0x00000048a8037812 */ /* 0x000fc400078efebf */
[----:B------:R-:W-:Y:S02]  /*9630*/  LOP3.LUT R8, R168, 0x49, R191, 0xfe, !PT ;  /* 0x00000049a8087812 */ /* 0x000fe400078efebf */
        /* <DEDUP_REMOVED lines=14> */
[----:B------:R-:W-:Y:S02]  /*9720*/  FSEL R98, R97, -INF , !P1 ;  /* 0xff80000061627808 */ /* 0x000fe40004800000 */
[CC--:B------:R-:W-:Y:S01]  /*9730*/  ISETP.GE.AND P5, PT, R3.reuse, R167.reuse, PT ;  /* 0x000000a70300720c */ /* 0x0c0fe20003fa6270 */
[----:B------:R-:W-:Y:S01]  /*9740*/  HMMA.16816.F32 R72, R152, R6, R72 ;  /* 0x000000069848723c */ /* 0x000fe20000001848 */
[-C--:B------:R-:W-:Y:S02]  /*9750*/  ISETP.GE.AND P3, PT, R3, R166.reuse, PT ;  /* 0x000000a60300720c */ /* 0x080fe40003f66270 */
[C---:B------:R-:W-:Y:S02]  /*9760*/  ISETP.GE.AND P2, PT, R8.reuse, R167, PT ;  /* 0x000000a70800720c */ /* 0x040fe40003f46270 */
[----:B------:R-:W-:-:S02]  /*9770*/  ISETP.GE.AND P1, PT, R8, R166, PT ;  /* 0x000000a60800720c */ /* 0x000fc40003f26270 */
[C-C-:B------:R-:W-:Y:S01]  /*9780*/  LOP3.LUT R3, R168.reuse, 0x58, R191.reuse, 0xfe, !PT ;  /* 0x00000058a8037812 */ /* 0x140fe200078efebf */
[----:B------:R-:W1:Y:S01]  /*9790*/  LDSM.16.M88.4 R8, [R215] ;  /* 0x00000000d708783b */ /* 0x000e620000000200 */
[----:B------:R-:W-:Y:S02]  /*97a0*/  FSEL R121, R99, -INF , !P4 ;  /* 0xff80000063797808 */ /* 0x000fe40006000000 */
[----:B------:R-:W-:Y:S02]  /*97b0*/  LOP3.LUT R97, R168, 0x59, R191, 0xfe, !PT ;  /* 0x00000059a8617812 */ /* 0x000fe400078efebf */
[C---:B------:R-:W-:Y:S02]  /*97c0*/  ISETP.GE.AND P4, PT, R3.reuse, R167, PT ;  /* 0x000000a70300720c */ /* 0x040fe40003f86270 */
[----:B------:R-:W-:Y:S02]  /*97d0*/  FSEL R188, R92, -INF , !P5 ;  /* 0xff8000005cbc7808 */ /* 0x000fe40006800000 */
[----:B------:R-:W-:-:S02]  /*97e0*/  ISETP.GE.AND P5, PT, R3, R166, PT ;  /* 0x000000a60300720c */ /* 0x000fc40003fa6270 */
[--C-:B------:R-:W-:Y:S02]  /*97f0*/  LOP3.LUT R92, R168, 0x60, R191.reuse, 0xfe, !PT ;  /* 0x00000060a85c7812 */ /* 0x100fe400078efebf */
[----:B------:R-:W-:Y:S02]  /*9800*/  FSEL R3, R94, -INF , !P3 ;  /* 0xff8000005e037808 */ /* 0x000fe40005800000 */
[----:B------:R-:W-:Y:S02]  /*9810*/  ISETP.GE.AND P3, PT, R97, R167, PT ;  /* 0x000000a76100720c */ /* 0x000fe40003f66270 */
[----:B------:R-:W-:Y:S02]  /*9820*/  FSEL R94, R93, -INF , !P2 ;  /* 0xff8000005d5e7808 */ /* 0x000fe40005000000 */
[----:B------:R-:W-:Y:S02]  /*9830*/  FSEL R95, R95, -INF , !P1 ;  /* 0xff8000005f5f7808 */ /* 0x000fe40004800000 */
[----:B------:R-:W-:-:S02]  /*9840*/  LOP3.LUT R93, R168, 0x61, R191, 0xfe, !PT ;  /* 0x00000061a85d7812 */ /* 0x000fc400078efebf */
[----:B------:R-:W-:Y:S02]  /*9850*/  FSEL R190, R88, -INF , !P4 ;  /* 0xff80000058be7808 */ /* 0x000fe40006000000 */
[-C--:B------:R-:W-:Y:S02]  /*9860*/  ISETP.GE.AND P2, PT, R97, R166.reuse, PT ;  /* 0x000000a66100720c */ /* 0x080fe40003f46270 */
[----:B------:R-:W-:Y:S02]  /*9870*/  ISETP.GE.AND P1, PT, R92, R167, PT ;  /* 0x000000a75c00720c */ /* 0x000fe40003f26270 */
[----:B------:R-:W-:Y:S02]  /*9880*/  LOP3.LUT R88, R168, 0x68, R191, 0xfe, !PT ;  /* 0x00000068a8587812 */ /* 0x000fe400078efebf */
[----:B------:R-:W-:Y:S02]  /*9890*/  ISETP.GE.AND P4, PT, R92, R166, PT ;  /* 0x000000a65c00720c */ /* 0x000fe40003f86270 */
[----:B------:R-:W-:-:S02]  /*98a0*/  FSEL R92, R90, -INF , !P5 ;  /* 0xff8000005a5c7808 */ /* 0x000fc40006800000 */
[----:B------:R-:W-:Y:S02]  /*98b0*/  FSEL R192, R89, -INF , !P3 ;  /* 0xff80000059c07808 */ /* 0x000fe40005800000 */
[CC--:B------:R-:W-:Y:S02]  /*98c0*/  ISETP.GE.AND P5, PT, R93.reuse, R167.reuse, PT ;  /* 0x000000a75d00720c */ /* 0x0c0fe40003fa6270 */
[----:B------:R-:W-:Y:S01]  /*98d0*/  ISETP.GE.AND P3, PT, R93, R166, PT ;  /* 0x000000a65d00720c */ /* 0x000fe20003f66270 */
[----:B-1----:R-:W-:Y:S01]  /*98e0*/  HMMA.16816.F32 R68, R152, R8, R68 ;  /* 0x000000089844723c */ /* 0x002fe20000001844 */
[----:B------:R-:W-:Y:S02]  /*98f0*/  FSEL R93, R91, -INF , !P2 ;  /* 0xff8000005b5d7808 */ /* 0x000fe40005000000 */
[----:B------:R-:W-:Y:S02]  /*9900*/  FSEL R84, R84, -INF , !P1 ;  /* 0xff80000054547808 */ /* 0x000fe40004800000 */
[----:B------:R-:W-:-:S02]  /*9910*/  ISETP.GE.AND P2, PT, R88, R167, PT ;  /* 0x000000a75800720c */ /* 0x000fc40003f46270 */
[-C--:B------:R-:W-:Y:S01]  /*9920*/  ISETP.GE.AND P1, PT, R88, R166.reuse, PT ;  /* 0x000000a65800720c */ /* 0x080fe20003f26270 */
[----:B------:R-:W-:Y:S01]  /*9930*/  HMMA.16816.F32 R64, R152, R10, R64 ;  /* 0x0000000a9840723c */ /* 0x000fe20000001840 */
[----:B------:R-:W1:Y:S01]  /*9940*/  LDSM.16.M88.4 R88, [R214] ;  /* 0x00000000d658783b */ /* 0x000e620000000200 */
[----:B------:R-:W-:Y:S02]  /*9950*/  LOP3.LUT R4, R168, 0x69, R191, 0xfe, !PT ;  /* 0x00000069a8047812 */ /* 0x000fe400078efebf */
[----:B------:R-:W-:Y:S02]  /*9960*/  FSEL R86, R86, -INF , !P4 ;  /* 0xff80000056567808 */ /* 0x000fe40006000000 */
[----:B------:R-:W-:Y:S02]  /*9970*/  FSEL R194, R85, -INF , !P5 ;  /* 0xff80000055c27808 */ /* 0x000fe40006800000 */
[C---:B------:R-:W-:Y:S02]  /*9980*/  ISETP.GE.AND P4, PT, R4.reuse, R167, PT ;  /* 0x000000a70400720c */ /* 0x040fe40003f86270 */
[----:B------:R-:W-:-:S02]  /*9990*/  ISETP.GE.AND P5, PT, R4, R166, PT ;  /* 0x000000a60400720c */ /* 0x000fc40003fa6270 */
[--C-:B------:R-:W-:Y:S02]  /*99a0*/  LOP3.LUT R4, R168, 0x70, R191.reuse, 0xfe, !PT ;  /* 0x00000070a8047812 */ /* 0x100fe400078efebf */
[----:B------:R-:W-:Y:S02]  /*99b0*/  FSEL R87, R87, -INF , !P3 ;  /* 0xff80000057577808 */ /* 0x000fe40005800000 */
[----:B------:R-:W-:Y:S02]  /*99c0*/  FSEL R80, R80, -INF , !P2 ;  /* 0xff80000050507808 */ /* 0x000fe40005000000 */
        /* <DEDUP_REMOVED lines=9> */
[-C--:B------:R-:W-:Y:S02]  /*9a60*/  ISETP.GE.AND P4, PT, R5, R166.reuse, PT ;  /* 0x000000a60500720c */ /* 0x080fe40003f86270 */
[C---:B------:R-:W-:Y:S02]  /*9a70*/  ISETP.GE.AND P5, PT, R4.reuse, R167, PT ;  /* 0x000000a70400720c */ /* 0x040fe40003fa6270 */
[----:B------:R-:W-:Y:S01]  /*9a80*/  ISETP.GE.AND P3, PT, R4, R166, PT ;  /* 0x000000a60400720c */ /* 0x000fe20003f66270 */
[----:B-1----:R-:W-:Y:S01]  /*9a90*/  HMMA.16816.F32 R60, R152, R88, R60 ;  /* 0x00000058983c723c */ /* 0x002fe2000000183c */
[----:B------:R-:W1:Y:S01]  /*9aa0*/  LDSM.16.M88.4 R4, [R213] ;  /* 0x00000000d504783b */ /* 0x000e620000000200 */
[----:B------:R-:W-:Y:S02]  /*9ab0*/  LOP3.LUT R8, R168, 0x79, R191, 0xfe, !PT ;  /* 0x00000079a8087812 */ /* 0x000fe400078efebf */
[----:B------:R-:W-:Y:S02]  /*9ac0*/  FSEL R78, R78, -INF , !P2 ;  /* 0xff8000004e4e7808 */ /* 0x000fe40005000000 */
[----:B------:R-:W-:-:S02]  /*9ad0*/  FSEL R200, R77, -INF , !P1 ;  /* 0xff8000004dc87808 */ /* 0x000fc40004800000 */
[CC--:B------:R-:W-:Y:S01]  /*9ae0*/  ISETP.GE.AND P2, PT, R8.reuse, R167.reuse, PT ;  /* 0x000000a70800720c */ /* 0x0c0fe20003f46270 */
[----:B------:R-:W-:Y:S01]  /*9af0*/  HMMA.16816.F32 R56, R152, R90, R56 ;  /* 0x0000005a9838723c */ /* 0x000fe20000001838 */
        /* <DEDUP_REMOVED lines=15> */
[----:B------:R-:W-:Y:S01]  /*9bf0*/  ISETP.GE.AND P4, PT, R8, R166, PT ;  /* 0x000000a60800720c */ /* 0x000fe20003f86270 */
[----:B-1----:R-:W-:Y:S01]  /*9c00*/  HMMA.16816.F32 R52, R152, R4, R52 ;  /* 0x000000049834723c */ /* 0x002fe20000001834 */
[----:B------:R-:W1:Y:S01]  /*9c10*/  LDSM.16.M88.4 R8, [R212] ;  /* 0x00000000d408783b */ /* 0x000e620000000200 */
[----:B------:R-:W-:-:S02]  /*9c20*/  LOP3.LUT R73, R168, 0x89, R191, 0xfe, !PT ;  /* 0x00000089a8497812 */ /* 0x000fc400078efebf */
[--C-:B------:R-:W-:Y:S02]  /*9c30*/  LOP3.LUT R68, R168, 0x90, R191.reuse, 0xfe, !PT ;  /* 0x00000090a8447812 */ /* 0x100fe400078efebf */
[----:B------:R-:W-:Y:S02]  /*9c40*/  FSEL R70, R70, -INF , !P5 ;  /* 0xff80000046467808 */ /* 0x000fe40006800000 */
[----:B------:R-:W-:Y:S01]  /*9c50*/  ISETP.GE.AND P5, PT, R73, R167, PT ;  /* 0x000000a74900720c */ /* 0x000fe20003fa6270 */
[----:B------:R-:W-:Y:S01]  /*9c60*/  HMMA.16816.F32 R48, R152, R6, R48 ;  /* 0x000000069830723c */ /* 0x000fe20000001830 */
        /* <DEDUP_REMOVED lines=11> */
[----:B------:R-:W-:Y:S02]  /*9d20*/  ISETP.GE.AND P5, PT, R69, R166, PT ;  /* 0x000000a64500720c */ /* 0x000fe40003fa6270 */
[----:B------:R-:W-:Y:S02]  /*9d30*/  FSEL R69, R67, -INF , !P3 ;  /* 0xff80000043457808 */ /* 0x000fe40005800000 */
[----:B------:R-:W-:Y:S02]  /*9d40*/  FSEL R244, R60, -INF , !P2 ;  /* 0xff8000003cf47808 */ /* 0x000fe40005000000 */
[----:B------:R-:W-:-:S02]  /*9d50*/  ISETP.GE.AND P3, PT, R64, R167, PT ;  /* 0x000000a74000720c */ /* 0x000fc40003f66270 */
[-C--:B------:R-:W-:Y:S01]  /*9d60*/  ISETP.GE.AND P2, PT, R64, R166.reuse, PT ;  /* 0x000000a64000720c */ /* 0x080fe20003f46270 */
[C---:B-1----:R-:W-:Y:S01]  /*9d70*/  HMMA.16816.F32 R44, R152.reuse, R8, R44 ;  /* 0x00000008982c723c */ /* 0x042fe2000000182c */
[----:B------:R-:W1:Y:S01]  /*9d80*/  LDSM.16.M88.4 R64, [R211] ;  /* 0x00000000d340783b */ /* 0x000e620000000200 */
[----:B------:R-:W-:Y:S02]  /*9d90*/  LOP3.LUT R4, R168, 0x99, R191, 0xfe, !PT ;  /* 0x00000099a8047812 */ /* 0x000fe400078efebf */
[----:B------:R-:W-:Y:S02]  /*9da0*/  FSEL R62, R62, -INF , !P1 ;  /* 0xff8000003e3e7808 */ /* 0x000fe40004800000 */
[----:B------:R-:W-:Y:S02]  /*9db0*/  FSEL R246, R61, -INF , !P4 ;  /* 0xff8000003df67808 */ /* 0x000fe40006000000 */
[C---:B------:R-:W-:Y:S01]  /*9dc0*/  ISETP.GE.AND P1, PT, R4.reuse, R167, PT ;  /* 0x000000a70400720c */ /* 0x040fe20003f26270 */
[----:B------:R-:W-:Y:S01]  /*9dd0*/  HMMA.16816.F32 R40, R152, R10, R40 ;  /* 0x0000000a9828723c */ /* 0x000fe20000001828 */
        /* <DEDUP_REMOVED lines=61> */
[----:B------:R-:W-:Y:S01]  /*a1b0*/  ISETP.GE.AND P3, PT, R40, R166, PT ;  /* 0x000000a62800720c */ /* 0x000fe20003f66270 */
[----:B-1----:R-:W-:Y:S01]  /*a1c0*/  HMMA.16816.F32 R20, R152, R8, R20 ;  /* 0x000000089814723c */ /* 0x002fe20000001814 */
[----:B------:R-:W1:Y:S01]  /*a1d0*/  LDSM.16.M88.4 R40, [R208] ;  /* 0x00000000d028783b */ /* 0x000e620000000200 */
[----:B------:R-:W-:Y:S01]  /*a1e0*/  LOP3.LUT R5, R168, 0xc9, R191, 0xfe, !PT ;  /* 0x000000c9a8057812 */ /* 0x000fe200078efebf */
[----:B------:R-:W-:-:S04]  /*a1f0*/  DEPBAR.LE SB0, 0x0 ;  /* 0x000080000000791a */ /* 0x000fc80000000000 */
[----:B------:R-:W-:Y:S01]  /*a200*/  FSEL R38, R38, -INF , !P2 ;  /* 0xff80000026267808 */ /* 0x000fe20005000000 */
[----:B------:R-:W-:Y:S01]  /*a210*/  HMMA.16816.F32 R16, R152, R10, R16 ;  /* 0x0000000a9810723c */ /* 0x000fe20000001810 */
[----:B------:R-:W-:Y:S02]  /*a220*/  FSEL R199, R37, -INF , !P1 ;  /* 0xff80000025c77808 */ /* 0x000fe40004800000 */
[C---:B------:R-:W-:Y:S02]  /*a230*/  ISETP.GE.AND P2, PT, R5.reuse, R167, PT ;  /* 0x000000a70500720c */ /* 0x040fe40003f46270 */
[----:B------:R-:W-:Y:S02]  /*a240*/  ISETP.GE.AND P1, PT, R5, R166, PT ;  /* 0x000000a60500720c */ /* 0x000fe40003f26270 */
[----:B------:R-:W-:Y:S02]  /*a250*/  LOP3.LUT R5, R168, 0xd0, R191, 0xfe, !PT ;  /* 0x000000d0a8057812 */ /* 0x000fe400078efebf */
[----:B------:R-:W-:-:S02]  /*a260*/  FSEL R39, R39, -INF , !P4 ;  /* 0xff80000027277808 */ /* 0x000fc40006000000 */
[----:B------:R-:W-:Y:S02]  /*a270*/  FSEL R198, R32, -INF , !P5 ;  /* 0xff80000020c67808 */ /* 0x000fe40006800000 */
[C---:B------:R-:W-:Y:S02]  /*a280*/  ISETP.GE.AND P4, PT, R5.reuse, R167, PT ;  /* 0x000000a70500720c */ /* 0x040fe40003f86270 */
[----:B------:R-:W-:Y:S02]  /*a290*/  ISETP.GE.AND P5, PT, R5, R166, PT ;  /* 0x000000a60500720c */ /* 0x000fe40003fa6270 */
[C-C-:B------:R-:W-:Y:S02]  /*a2a0*/  LOP3.LUT R6, R168.reuse, 0xd1, R191.reuse, 0xfe, !PT ;  /* 0x000000d1a8067812 */ /* 0x140fe400078efebf */
[----:B------:R-:W-:Y:S02]  /*a2b0*/  LOP3.LUT R5, R168, 0xd8, R191, 0xfe, !PT ;  /* 0x000000d8a8057812 */ /* 0x000fe400078efebf */
[----:B------:R-:W-:-:S02]  /*a2c0*/  FSEL R34, R34, -INF , !P3 ;  /* 0xff80000022227808 */ /* 0x000fc40005800000 */
[----:B------:R-:W-:Y:S02]  /*a2d0*/  FSEL R186, R33, -INF , !P2 ;  /* 0xff80000021ba7808 */ /* 0x000fe40005000000 */
[----:B------:R-:W-:Y:S02]  /*a2e0*/  FSEL R35, R35, -INF , !P1 ;  /* 0xff80000023237808 */ /* 0x000fe40004800000 */
[----:B------:R-:W-:Y:S01]  /*a2f0*/  FSEL R184, R28, -INF , !P4 ;  /* 0xff8000001cb87808 */ /* 0x000fe20006000000 */
[----:B------:R-:W-:Y:S01]  /*a300*/  BAR.SYNC.DEFER_BLOCKING 0x0 ;  /* 0x0000000000007b1d */ /* 0x000fe20000010000 */
[CC--:B------:R-:W-:Y:S02]  /*a310*/  ISETP.GE.AND P3, PT, R6.reuse, R167.reuse, PT ;  /* 0x000000a70600720c */ /* 0x0c0fe40003f66270 */
[-C--:B------:R-:W-:Y:S02]  /*a320*/  ISETP.GE.AND P2, PT, R6, R166.reuse, PT ;  /* 0x000000a60600720c */ /* 0x080fe40003f46270 */
[C---:B------:R-:W-:Y:S01]  /*a330*/  ISETP.GE.AND P1, PT, R5.reuse, R167, PT ;  /* 0x000000a70500720c */ /* 0x040fe20003f26270 */
[----:B-1----:R-:W-:Y:S01]  /*a340*/  HMMA.16816.F32 R12, R152, R40, R12 ;  /* 0x00000028980c723c */ /* 0x002fe2000000180c */
[----:B------:R-:W-:-:S02]  /*a350*/  ISETP.GE.AND P4, PT, R5, R166, PT ;  /* 0x000000a60500720c */ /* 0x000fc40003f86270 */
[C-C-:B------:R-:W-:Y:S02]  /*a360*/  LOP3.LUT R6, R168.reuse, 0xd9, R191.reuse, 0xfe, !PT ;  /* 0x000000d9a8067812 */ /* 0x140fe400078efebf */
[----:B------:R-:W-:Y:S02]  /*a370*/  LOP3.LUT R5, R168, 0xe0, R191, 0xfe, !PT ;  /* 0x000000e0a8057812 */ /* 0x000fe400078efebf */
[----:B------:R-:W-:Y:S01]  /*a380*/  FSEL R32, R30, -INF , !P5 ;  /* 0xff8000001e207808 */ /* 0x000fe20006800000 */
[----:B------:R-:W-:Y:S01]  /*a390*/  HMMA.16816.F32 R156, R152, R42, R156 ;  /* 0x0000002a989c723c */ /* 0x000fe2000000189c */
[----:B------:R-:W-:Y:S02]  /*a3a0*/  FSEL R178, R29, -INF , !P3 ;  /* 0xff8000001db27808 */ /* 0x000fe40005800000 */
[----:B------:R-:W-:Y:S02]  /*a3b0*/  FSEL R33, R31, -INF , !P2 ;  /* 0xff8000001f217808 */ /* 0x000fe40005000000 */
[----:B------:R-:W-:-:S02]  /*a3c0*/  FSEL R176, R24, -INF , !P1 ;  /* 0xff80000018b07808 */ /* 0x000fc40004800000 */
[CC--:B------:R-:W-:Y:S02]  /*a3d0*/  ISETP.GE.AND P5, PT, R6.reuse, R167.reuse, PT ;  /* 0x000000a70600720c */ /* 0x0c0fe40003fa6270 */
[-C--:B------:R-:W-:Y:S02]  /*a3e0*/  ISETP.GE.AND P3, PT, R6, R166.reuse, PT ;  /* 0x000000a60600720c */ /* 0x080fe40003f66270 */
[C---:B------:R-:W-:Y:S02]  /*a3f0*/  ISETP.GE.AND P2, PT, R5.reuse, R167, PT ;  /* 0x000000a70500720c */ /* 0x040fe40003f46270 */
[----:B------:R-:W-:Y:S02]  /*a400*/  ISETP.GE.AND P1, PT, R5, R166, PT ;  /* 0x000000a60500720c */ /* 0x000fe40003f26270 */
[C-C-:B------:R-:W-:Y:S02]  /*a410*/  LOP3.LUT R6, R168.reuse, 0xe1, R191.reuse, 0xfe, !PT ;  /* 0x000000e1a8067812 */ /* 0x140fe400078efebf */
[----:B------:R-:W-:-:S02]  /*a420*/  LOP3.LUT R5, R168, 0xe8, R191, 0xfe, !PT ;  /* 0x000000e8a8057812 */ /* 0x000fc400078efebf */
[----:B------:R-:W-:Y:S02]  /*a430*/  FSEL R36, R26, -INF , !P4 ;  /* 0xff8000001a247808 */ /* 0x000fe40006000000 */
[----:B------:R-:W-:Y:S02]  /*a440*/  FSEL R37, R27, -INF , !P3 ;  /* 0xff8000001b257808 */ /* 0x000fe40005800000 */
[----:B------:R-:W-:Y:S02]  /*a450*/  FSEL R162, R20, -INF , !P2 ;  /* 0xff80000014a27808 */ /* 0x000fe40005000000 */
[-C--:B------:R-:W-:Y:S02]  /*a460*/  ISETP.GE.AND P4, PT, R6, R167.reuse, PT ;  /* 0x000000a70600720c */ /* 0x080fe40003f86270 */
        /* <DEDUP_REMOVED lines=8> */
[----:B------:R-:W-:Y:S02]  /*a4f0*/  FSEL R43, R17, -INF , !P1 ;  /* 0xff800000112b7808 */ /* 0x000fe40004800000 */
[----:B------:R-:W-:Y:S02]  /*a500*/  ISETP.GE.AND P1, PT, R5, R166, PT ;  /* 0x000000a60500720c */ /* 0x000fe40003f26270 */
[----:B------:R-:W-:Y:S02]  /*a510*/  FSEL R170, R25, -INF , !P5 ;  /* 0xff80000019aa7808 */ /* 0x000fe40006800000 */
[----:B------:R-:W-:Y:S02]  /*a520*/  FSEL R61, R15, -INF , !P1 ;  /* 0xff8000000f3d7808 */ /* 0x000fe40004800000 */
[----:B------:R-:W-:Y:S02]  /*a530*/  ISETP.GT.AND P1, PT, R231, R230, PT ;  /* 0x000000e6e700720c */ /* 0x000fe40003f24270 */
[----:B------:R-:W-:-:S02]  /*a540*/  ISETP.GE.AND P5, PT, R6, R166, PT ;  /* 0x000000a60600720c */ /* 0x000fc40003fa6270 */
[----:B------:R-:W-:Y:S02]  /*a550*/  LOP3.LUT R6, R168, 0xf0, R191, 0xfe, !PT ;  /* 0x000000f0a8067812 */ /* 0x000fe400078efebf */
[----:B------:R-:W-:Y:S02]  /*a560*/  FSEL R42, R18, -INF , !P2 ;  /* 0xff800000122a7808 */ /* 0x000fe40005000000 */
[----:B------:R-:W-:Y:S02]  /*a570*/  FSEL R41, R23, -INF , !P5 ;  /* 0xff80000017297808 */ /* 0x000fe40006800000 */
[----:B------:R-:W-:Y:S02]  /*a580*/  FSEL R48, R16, -INF , !P3 ;  /* 0xff80000010307808 */ /* 0x000fe40005800000 */
[-C--:B------:R-:W-:Y:S02]  /*a590*/  ISETP.GE.AND P2, PT, R5, R167.reuse, PT ;  /* 0x000000a70500720c */ /* 0x080fe40003f46270 */
        /* <DEDUP_REMOVED lines=8> */
[-C--:B------:R-:W-:Y:S02]  /*a620*/  ISETP.GE.AND P4, PT, R5, R167.reuse, PT ;  /* 0x000000a70500720c */ /* 0x080fe40003f86270 */
        /* <DEDUP_REMOVED lines=10> */
[----:B------:R-:W-:Y:S02]  /*a6d0*/  IABS R9, R168 ;  /* 0x000000a800097213 */ /* 0x000fe40000000000 */
[----:B------:R-:W1:Y:S01]  /*a6e0*/  I2F.RP R7, R5 ;  /* 0x0000000500077306 */ /* 0x000e620000209400 */
[----:B------:R-:W-:-:S02]  /*a6f0*/  IADD3 R10, R168, -0x100, RZ ;  /* 0xffffff00a80a7810 */ /* 0x000fc40007ffe0ff */
[----:B------:R-:W-:-:S05]  /*a700*/  LOP3.LUT R168, R168, c[0x0][0x2d0], RZ, 0x3c, !PT ;  /* 0x0000b400a8a87a12 */ /* 0x000fca00078e3cff */
[----:B-1----:R-:W1:Y:S02]  /*a710*/  MUFU.RCP R12, R7 ;  /* 0x00000007000c7308 */ /* 0x002e640000001000 */
[----:B-1----:R-:W-:Y:S02]  /*a720*/  IADD3 R12, R12, 0xffffffe, RZ ;  /* 0x0ffffffe0c0c7810 */ /* 0x002fe40007ffe0ff */
[----:B------:R-:W-:-:S04]  /*a730*/  IABS R7, R10 ;  /* 0x0000000a00077213 */ /* 0x000fc80000000000 */
[----:B------:R-:W1:Y:S01]  /*a740*/  F2I.FTZ.U32.TRUNC.NTZ R13, R12 ;  /* 0x0000000c000d7305 */ /* 0x000e62000021f000 */
[----:B------:R-:W-:Y:S01]  /*a750*/  LOP3.LUT R10, R10, c[0x0][0x2d0], RZ, 0x3c, !PT ;  /* 0x0000b4000a0a7a12 */ /* 0x000fe200078e3cff */
[----:B-1----:R-:W-:Y:S02]  /*a760*/  IMAD.MOV R6, RZ, RZ, -R13 ;  /* 0x000000ffff067224 */ /* 0x002fe400078e0a0d */
[----:B------:R-:W-:Y:S02]  /*a770*/  IMAD.MOV.U32 R12, RZ, RZ, RZ ;  /* 0x000000ffff0c7224 */ /* 0x000fe400078e00ff */
[----:B------:R-:W-:-:S04]  /*a780*/  IMAD R6, R6, R5, RZ ;  /* 0x0000000506067224 */ /* 0x000fc800078e02ff */
[----:B------:R-:W-:-:S06]  /*a790*/  IMAD.HI.U32 R6, R13, R6, R12 ;  /* 0x000000060d067227 */ /* 0x000fcc00078e000c */
[----:B------:R-:W-:-:S04]  /*a7a0*/  IMAD.HI.U32 R11, R6, R9, RZ ;  /* 0x00000009060b7227 */ /* 0x000fc800078e00ff */
[----:B------:R-:W-:Y:S02]  /*a7b0*/  IMAD.MOV R8, RZ, RZ, -R11 ;  /* 0x000000ffff087224 */ /* 0x000fe400078e0a0b */
[----:B------:R-:W-:-:S04]  /*a7c0*/  IMAD.HI.U32 R6, R6, R7, RZ ;  /* 0x0000000706067227 */ /* 0x000fc800078e00ff */
[----:B------:R-:W-:Y:S01]  /*a7d0*/  IMAD R12, R5, R8, R9 ;  /* 0x00000008050c7224 */ /* 0x000fe200078e0209 */
[----:B------:R-:W-:-:S04]  /*a7e0*/  IADD3 R8, -R6, RZ, RZ ;  /* 0x000000ff06087210 */ /* 0x000fc80007ffe1ff */
[C---:B------:R-:W-:Y:S01]  /*a7f0*/  ISETP.GT.U32.AND P4, PT, R5.reuse, R12, PT ;  /* 0x0000000c0500720c */ /* 0x040fe20003f84070 */
[----:B------:R-:W-:-:S05]  /*a800*/  IMAD R8, R5, R8, R7 ;  /* 0x0000000805087224 */ /* 0x000fca00078e0207 */
[----:B------:R-:W-:-:S07]  /*a810*/  ISETP.GT.U32.AND P3, PT, R5, R8, PT ;  /* 0x000000080500720c */ /* 0x000fce0003f64070 */
[--C-:B------:R-:W-:Y:S01]  /*a820*/  @!P4 IMAD.IADD R12, R12, 0x1, -R5.reuse ;  /* 0x000000010c0cc824 */ /* 0x100fe200078e0a05 */
[----:B------:R-:W-:Y:S02]  /*a830*/  @!P4 IADD3 R11, R11, 0x1, RZ ;  /* 0x000000010b0bc810 */ /* 0x000fe40007ffe0ff */
[----:B------:R-:W-:Y:S02]  /*a840*/  ISETP.GE.AND P4, PT, R168, RZ, PT ;  /* 0x000000ffa800720c */ /* 0x000fe40003f86270 */
[-C--:B------:R-:W-:Y:S01]  /*a850*/  ISETP.GE.U32.AND P2, PT, R12, R5.reuse, PT ;  /* 0x000000050c00720c */ /* 0x080fe20003f46070 */
[----:B------:R-:W-:Y:S01]  /*a860*/  @!P3 IMAD.IADD R8, R8, 0x1, -R5 ;  /* 0x000000010808b824 */ /* 0x000fe200078e0a05 */
[----:B------:R-:W-:Y:S02]  /*a870*/  @!P3 IADD3 R6, R6, 0x1, RZ ;  /* 0x000000010606b810 */ /* 0x000fe40007ffe0ff */
[----:B------:R-:W-:Y:S02]  /*a880*/  ISETP.NE.AND P3, PT, RZ, c[0x0][0x2d0], PT ;  /* 0x0000b400ff007a0c */ /* 0x000fe40003f65270 */
[----:B------:R-:W-:-:S02]  /*a890*/  ISETP.GE.U32.AND P5, PT, R8, R5, PT ;  /* 0x000000050800720c */ /* 0x000fc40003fa6070 */
[----:B------:R-:W-:-:S05]  /*a8a0*/  LOP3.LUT R8, RZ, c[0x0][0x2d0], RZ, 0x33, !PT ;  /* 0x0000b400ff087a12 */ /* 0x000fca00078e33ff */
[----:B------:R-:W-:Y:S02]  /*a8b0*/  @P2 IADD3 R11, R11, 0x1, RZ ;  /* 0x000000010b0b2810 */ /* 0x000fe40007ffe0ff */
[----:B------:R-:W-:Y:S02]  /*a8c0*/  ISETP.GE.AND P2, PT, R10, RZ, PT ;  /* 0x000000ff0a00720c */ /* 0x000fe40003f46270 */
[----:B------:R-:W-:Y:S02]  /*a8d0*/  @!P4 IADD3 R11, -R11, RZ, RZ ;  /* 0x000000ff0b0bc210 */ /* 0x000fe40007ffe1ff */
[----:B------:R-:W-:Y:S02]  /*a8e0*/  @P5 IADD3 R6, R6, 0x1, RZ ;  /* 0x0000000106065810 */ /* 0x000fe40007ffe0ff */
[----:B------:R-:W-:-:S05]  /*a8f0*/  SEL R5, R8, R11, !P3 ;  /* 0x0000000b08057207 */ /* 0x000fca0005800000 */
[----:B------:R-:W-:-:S04]  /*a900*/  IMAD.WIDE R14, R5, 0x4, R236 ;  /* 0x00000004050e7825 */ /* 0x000fc800078e02ec */
[----:B------:R-:W-:-:S05]  /*a910*/  @!P2 IMAD.MOV R6, RZ, RZ, -R6 ;  /* 0x000000ffff06a224 */ /* 0x000fca00078e0a06 */
[----:B------:R-:W-:Y:S02]  /*a920*/  SEL R8, R8, R6, !P3 ;  /* 0x0000000608087207 */ /* 0x000fe40005800000 */
[----:B------:R-:W2:Y:S03]  /*a930*/  LDG.E R6, [R14.64] ;  /* 0x000000060e067981 */ /* 0x000ea6000c1e1900 */
[----:B------:R-:W-:-:S05]  /*a940*/  IMAD.WIDE R12, R8, 0x4, R236 ;  /* 0x00000004080c7825 */ /* 0x000fca00078e02ec */
[----:B------:R-:W2:Y:S01]  /*a950*/  LDG.E R7, [R12.64] ;  /* 0x000000060c077981 */ /* 0x000ea2000c1e1900 */
[----:B------:R-:W-:Y:S01]  /*a960*/  IMAD.IADD R5, R5, 0x1, -R8 ;  /* 0x0000000105057824 */ /* 0x000fe200078e0a08 */
[----:B------:R-:W-:-:S05]  /*a970*/  MOV R8, c[0x0][0x2d0] ;  /* 0x0000b40000087a02 */ /* 0x000fca0000000f00 */
[----:B------:R-:W-:-:S05]  /*a980*/  IMAD R8, R5, R8, -0x100 ;  /* 0xffffff0005087424 */ /* 0x000fca00078e0208 */
[----:B------:R-:W-:Y:S01]  /*a990*/  SHF.R.S32.HI R5, RZ, 0x1f, R8 ;  /* 0x0000001fff057819 */ /* 0x000fe20000011408 */
[----:B------:R-:W-:-:S04]  /*a9a0*/  IMAD.WIDE.U32 R10, R8, c[0x0][0x198], RZ ;  /* 0x00006600080a7a25 */ /* 0x000fc800078e00ff */
[----:B------:R-:W-:-:S04]  /*a9b0*/  IMAD R5, R5, c[0x0][0x198], RZ ;  /* 0x0000660005057a24 */ /* 0x000fc800078e02ff */
[----:B------:R-:W-:-:S04]  /*a9c0*/  IMAD R5, R8, c[0x0][0x19c], R5 ;  /* 0x0000670008057a24 */ /* 0x000fc800078e0205 */
[----:B------:R-:W-:Y:S02]  /*a9d0*/  IMAD.IADD R11, R11, 0x1, R5 ;  /* 0x000000010b0b7824 */ /* 0x000fe400078e0205 */
[----:B--2---:R-:W-:-:S05]  /*a9e0*/  IMAD.IADD R7, R7, 0x1, -R6 ;  /* 0x0000000107077824 */ /* 0x004fca00078e0a06 */
[----:B------:R-:W-:Y:S01]  /*a9f0*/  SHF.R.S32.HI R6, RZ, 0x1f, R7 ;  /* 0x0000001fff067819 */ /* 0x000fe20000011407 */
[----:B------:R-:W-:-:S04]  /*aa00*/  IMAD.WIDE.U32 R10, R7, c[0x0][0x180], R10 ;  /* 0x00006000070a7a25 */ /* 0x000fc800078e000a */
[----:B------:R-:W-:-:S04]  /*aa10*/  IMAD R6, R6, c[0x0][0x180], RZ ;  /* 0x0000600006067a24 */ /* 0x000fc800078e02ff */
[----:B------:R-:W-:Y:S02]  /*aa20*/  IMAD R6, R7, c[0x0][0x184], R6 ;  /* 0x0000610007067a24 */ /* 0x000fe400078e0206 */
[----:B------:R-:W-:-:S03]  /*aa30*/  IMAD.MOV.U32 R9, RZ, RZ, R10 ;  /* 0x000000ffff097224 */ /* 0x000fc600078e000a */
[----:B------:R-:W-:Y:S01]  /*aa40*/  IADD3 R8, R11, R6, RZ ;  /* 0x000000060b087210 */ /* 0x000fe20007ffe0ff */
[----:B------:R-:W-:Y:S05]  /*aa50*/  BRA `(.L_x_1140) ;  /* 0x0000003000007947 */ /* 0x000fea0003800000 */
.L_x_1139:
[----:B------:R-:W-:-:S05]  /*aa60*/  IMAD.MOV.U32 R9, RZ, RZ, c[0x0][0x198] ;  /* 0x00006600ff097624 */ /* 0x000fca00078e00ff */
[----:B------:R-:W-:-:S04]  /*aa70*/  LEA R9, -R9, RZ, 0x8 ;  /* 0x000000ff09097211 */ /* 0x000fc800078e41ff */
[----:B------:R-:W-:Y:S02]  /*aa80*/  SHF.R.S32.HI R8, RZ, 0x1f, R9 ;  /* 0x0000001fff087819 */ /* 0x000fe40000011409 */
.L_x_1140:
[----:B------:R-:W-:Y:S01]  /*aa90*/  @!P0 IMAD.MOV.U32 R11, RZ, RZ, c[0x0][0x198] ;  /* 0x00006600ff0b8624 */ /* 0x000fe200078e00ff */
[----:B------:R-:W-:Y:S01]  /*aaa0*/  @!P0 LEA R24, P5, R9, R238, 0x1 ;  /* 0x000000ee09188211 */ /* 0x000fe200078a08ff */
[----:B------:R-:W-:Y:S01]  /*aab0*/  @!P0 IMAD.MOV.U32 R6, RZ, RZ, c[0x0][0x19c] ;  /* 0x00006700ff068624 */ /* 0x000fe200078e00ff */
[----:B------:R1:W-:Y:S01]  /*aac0*/  @P0 STS [R232+0x1004], RZ ;  /* 0x001004ffe8000388 */ /* 0x0003e20000000800 */
[----:B------:R-:W-:Y:S01]  /*aad0*/  @!P0 IMAD.MOV.U32 R13, RZ, RZ, c[0x0][0x198] ;  /* 0x00006600ff0d8624 */ /* 0x000fe200078e00ff */
[-C--:B------:R-:W-:Y:S01]  /*aae0*/  @!P0 LEA R10, P2, R11, R164.reuse, 0x5 ;  /* 0x000000a40b0a8211 */ /* 0x080fe200078428ff */
[----:B------:R-:W-:Y:S01]  /*aaf0*/  @!P0 IMAD.MOV.U32 R15, RZ, RZ, c[0x0][0x198] ;  /* 0x00006600ff0f8624 */ /* 0x000fe200078e00ff */
[----:B------:R-:W-:Y:S01]  /*ab00*/  @!P0 LEA.HI.X R25, R9, R239, R8, 0x1, P5 ;  /* 0x000000ef09198211 */ /* 0x000fe200028f0c08 */
[----:B------:R-:W-:Y:S01]  /*ab10*/  @!P0 IMAD.MOV.U32 R20, RZ, RZ, c[0x0][0x198] ;  /* 0x00006600ff148624 */ /* 0x000fe200078e00ff */
[-C--:B------:R-:W-:Y:S01]  /*ab20*/  @!P0 LEA.HI.X R11, R11, R165.reuse, R6, 0x5, P2 ;  /* 0x000000a50b0b8211 */ /* 0x080fe200010f2c06 */
[----:B------:R-:W-:Y:S01]  /*ab30*/  @!P0 IMAD.MOV.U32 R22, RZ, RZ, c[0x0][0x198] ;  /* 0x00006600ff168624 */ /* 0x000fe200078e00ff */
[-C--:B------:R-:W-:Y:S01]  /*ab40*/  @!P0 LEA R12, P3, R13, R164.reuse, 0x6 ;  /* 0x000000a40d0c8211 */ /* 0x080fe200078630ff */
[----:B------:R-:W-:Y:S01]  /*ab50*/  @!P0 IMAD.MOV.U32 R14, RZ, RZ, c[0x0][0x19c] ;  /* 0x00006700ff0e8624 */ /* 0x000fe200078e00ff */
[----:B------:R-:W-:Y:S01]  /*ab60*/  @!P0 LEA R16, P2, R15, R164, 0x7 ;  /* 0x000000a40f108211 */ /* 0x000fe200078438ff */
[----:B------:R-:W-:Y:S01]  /*ab70*/  @!P0 IMAD.WIDE.U32 R20, R20, 0xa0, R164 ;  /* 0x000000a014148825 */ /* 0x000fe200078e00a4 */
[----:B------:R-:W-:Y:S01]  /*ab80*/  @!P0 IADD3 R10, P4, R9, R10, RZ ;  /* 0x0000000a090a8210 */ /* 0x000fe20007f9e0ff */
[----:B------:R1:W-:Y:S01]  /*ab90*/  @P0 STS.64 [R232+0x1008], RZ ;  /* 0x001008ffe8000388 */ /* 0x0003e20000000a00 */
[-C--:B------:R-:W-:Y:S01]  /*aba0*/  @!P0 LEA.HI.X R13, R13, R165.reuse, R6, 0x6, P3 ;  /* 0x000000a50d0d8211 */ /* 0x080fe200018f3406 */
[----:B------:R-:W-:Y:S01]  /*abb0*/  @!P0 IMAD.WIDE.U32 R22, R22, 0x60, R164 ;  /* 0x0000006016168825 */ /* 0x000fe200078e00a4 */
[----:B------:R-:W-:Y:S01]  /*abc0*/  @!P0 LEA.HI.X R15, R15, R165, R14, 0x7, P2 ;  /* 0x000000a50f0f8211 */ /* 0x000fe200010f3c0e */
[----:B------:R1:W-:Y:S01]  /*abd0*/  @P0 STS [R232+0x1000], RZ ;  /* 0x001000ffe8000388 */ /* 0x0003e20000000800 */
[C---:B------:R-:W-:Y:S01]  /*abe0*/  @!P0 IADD3 R17, P2, R9.reuse, R20, RZ ;  /* 0x0000001409118210 */ /* 0x040fe20007f5e0ff */
[----:B------:R-:W-:Y:S01]  /*abf0*/  @!P0 IMAD.MOV.U32 R7, RZ, RZ, c[0x0][0x19c] ;  /* 0x00006700ff078624 */ /* 0x000fe200078e00ff */
[----:B------:R-:W-:Y:S01]  /*ac00*/  @!P0 IADD3 R14, P3, R9, R22, RZ ;  /* 0x00000016090e8210 */ /* 0x000fe20007f7e0ff */
[----:B------:R-:W-:Y:S01]  /*ac10*/  @!P0 IMAD.MOV.U32 R18, RZ, RZ, c[0x0][0x198] ;  /* 0x00006600ff128624 */ /* 0x000fe200078e00ff */
[----:B------:R-:W-:Y:S01]  /*ac20*/  @!PT LDS RZ, [RZ] ;  /* 0x00000000fffff984 */ /* 0x000fe20000000800 */
[----:B------:R-:W-:Y:S01]  /*ac30*/  @!PT LDS RZ, [RZ] ;  /* 0x00000000fffff984 */ /* 0x000fe20000000800 */
[----:B------:R-:W-:Y:S01]  /*ac40*/  @!PT LDS RZ, [RZ] ;  /* 0x00000000fffff984 */ /* 0x000fe20000000800 */
[----:B------:R1:W-:Y:S01]  /*ac50*/  @!P0 LDGSTS.E.BYPASS.LTC128B.128 [R232+0x1000], [R24.64] ;  /* 0x0100000018e88fae */ /* 0x0003e2000b901d46 */
[----:B------:R-:W-:Y:S01]  /*ac60*/  @!P0 IMAD R6, R6, 0xa0, RZ ;  /* 0x000000a006068824 */ /* 0x000fe200078e02ff */
[----:B------:R-:W-:Y:S01]  /*ac70*/  BSSY B0, `(.L_x_1141) ;  /* 0x0000046000007945 */ /* 0x000fe20003800000 */
[----:B------:R-:W-:Y:S01]  /*ac80*/  @!P0 IMAD R7, R7, 0x60, RZ ;  /* 0x0000006007078824 */ /* 0x000fe200078e02ff */
[----:B------:R1:W-:Y:S01]  /*ac90*/  @P0 STS.128 [R232+0x1800], RZ ;  /* 0x001800ffe8000388 */ /* 0x0003e20000000c00 */
[----:B------:R-:W-:Y:S01]  /*aca0*/  @!P0 IMAD.X R11, R8, 0x1, R11, P4 ;  /* 0x00000001080b8824 */ /* 0x000fe200020e060b */
[----:B------:R-:W-:Y:S01]  /*acb0*/  @!P0 LEA R20, P4, R10, c[0x0][0x168], 0x1 ;  /* 0x00005a000a148a11 */ /* 0x000fe200078808ff */
[----:B------:R-:W-:Y:S01]  /*acc0*/  @!P0 IMAD.WIDE.U32 R18, R18, 0xc0, R164 ;  /* 0x000000c012128825 */ /* 0x000fe200078e00a4 */
[----:B------:R-:W-:-:S02]  /*acd0*/  @!P0 IADD3.X R6, R8, R6, R21, P2, !PT ;  /* 0x0000000608068210 */ /* 0x000fc400017fe415 */
[----:B------:R-:W-:Y:S01]  /*ace0*/  @!P0 IADD3.X R7, R8, R7, R23, P3, !PT ;  /* 0x0000000708078210 */ /* 0x000fe20001ffe417 */
[----:B------:R-:W-:Y:S01]  /*acf0*/  @!P0 IMAD.MOV.U32 R5, RZ, RZ, c[0x0][0x19c] ;  /* 0x00006700ff058624 */ /* 0x000fe200078e00ff */
[----:B------:R-:W-:Y:S02]  /*ad00*/  @!P0 LEA.HI.X R21, R10, c[0x0][0x16c], R11, 0x1, P4 ;  /* 0x00005b000a158a11 */ /* 0x000fe400020f0c0b */
[----:B------:R-:W-:Y:S01]  /*ad10*/  @!P0 IADD3 R12, P3, R9, R12, RZ ;  /* 0x0000000c090c8210 */ /* 0x000fe20007f7e0ff */
[----:B------:R-:W-:Y:S01]  /*ad20*/  @!P0 IMAD R5, R5, 0xc0, RZ ;  /* 0x000000c005058824 */ /* 0x000fe200078e02ff */
[C---:B------:R-:W-:Y:S01]  /*ad30*/  @!P0 IADD3 R10, P2, R9.reuse, R18, RZ ;  /* 0x00000012090a8210 */ /* 0x040fe20007f5e0ff */
[----:B------:R-:W-:Y:S01]  /*ad40*/  @!PT LDS RZ, [RZ] ;  /* 0x00000000fffff984 */ /* 0x000fe20000000800 */
[----:B------:R-:W-:Y:S01]  /*ad50*/  @!PT LDS RZ, [RZ] ;  /* 0x00000000fffff984 */ /* 0x000fe20000000800 */
[----:B------:R-:W-:Y:S01]  /*ad60*/  @!PT LDS RZ, [RZ] ;  /* 0x00000000fffff984 */ /* 0x000fe20000000800 */
[----:B------:R1:W-:Y:S01]  /*ad70*/  @!P0 LDGSTS.E.BYPASS.LTC128B.128 [R232+0x1800], [R20.64] ;  /* 0x0180000014e88fae */ /* 0x0003e2000b901d46 */
[----:B------:R-:W-:Y:S01]  /*ad80*/  @!P0 LEA R22, P4, R12, c[0x0][0x168], 0x1 ;  /* 0x00005a000c168a11 */ /* 0x000fe200078808ff */
[C---:B------:R-:W-:Y:S01]  /*ad90*/  @!P0 IMAD.X R13, R8.reuse, 0x1, R13, P3 ;  /* 0x00000001080d8824 */ /* 0x040fe200018e060d */
[----:B------:R-:W-:Y:S01]  /*ada0*/  @!P0 IADD3.X R5, R8, R5, R19, P2, !PT ;  /* 0x0000000508058210 */ /* 0x000fe200017fe413 */
[----:B------:R1:W-:Y:S01]  /*adb0*/  @P0 STS.128 [R232+0x2000], RZ ;  /* 0x002000ffe8000388 */ /* 0x0003e20000000c00 */
[----:B------:R-:W-:-:S02]  /*adc0*/  @!P0 IADD3 R16, P2, R9, R16, RZ ;  /* 0x0000001009108210 */ /* 0x000fc40007f5e0ff */
[----:B------:R-:W-:Y:S02]  /*add0*/  @!P0 LEA R18, P3, R14, c[0x0][0x168], 0x1 ;  /* 0x00005a000e128a11 */ /* 0x000fe400078608ff */
[----:B------:R-:W-:Y:S01]  /*ade0*/  @!P0 LEA.HI.X R23, R12, c[0x0][0x16c], R13, 0x1, P4 ;  /* 0x00005b000c178a11 */ /* 0x000fe200020f0c0d */
[----:B------:R-:W-:Y:S01]  /*adf0*/  @!P0 IMAD.X R15, R8, 0x1, R15, P2 ;  /* 0x00000001080f8824 */ /* 0x000fe200010e060f */
[----:B------:R-:W-:Y:S02]  /*ae00*/  @!P0 LEA R26, P4, R16, c[0x0][0x168], 0x1 ;  /* 0x00005a00101a8a11 */ /* 0x000fe400078808ff */
[----:B------:R-:W-:Y:S01]  /*ae10*/  @!P0 LEA.HI.X R19, R14, c[0x0][0x16c], R7, 0x1, P3 ;  /* 0x00005b000e138a11 */ /* 0x000fe200018f0c07 */
        /* <DEDUP_REMOVED lines=43> */
.L_x_1142:
[----:B------:R-:W-:Y:S05]  /*b0d0*/  BSYNC B0 ;  /* 0x0000000000007941 */ /* 0x000fea0003800000 */
.L_x_1141:
[----:B------:R-:W0:Y:S01]  /*b0e0*/  LDGDEPBAR ;  /* 0x00000000000079af */ /* 0x000e220000000000 */
[----:B------:R-:W-:-:S04]  /*b0f0*/  LEA R238, P0, R9, R238, 0x1 ;  /* 0x000000ee09ee7211 */ /* 0x000fc800078008ff */
[----:B------:R-:W-:Y:S02]  /*b100*/  LEA.HI.X R239, R9, R239, R8, 0x1, P0 ;  /* 0x000000ef09ef7211 */ /* 0x000fe400000f0c08 */
.L_x_1138:
[----:B------:R-:W-:Y:S01]  /*b110*/  FMNMX.FTZ R5, R2, R148, !PT ;  /* 0x0000009402057209 */ /* 0x000fe20007810000 */
[----:B-1----:R-:W-:Y:S03]  /*b120*/  LDSM.16.MT88.4 R20, [R224+0x5400] ;  /* 0x00540000e014783b */ /* 0x002fe60000004200 */
        /* <DEDUP_REMOVED lines=65> */
[----:B-1----:R-:W-:Y:S02]  /*b540*/  FMNMX.FTZ R5, R6, R5, !PT ;  /* 0x0000000506057209 */ /* 0x002fe40007810000 */
[----:B------:R-:W-:-:S03]  /*b550*/  FMNMX.FTZ R6, R0, R175, !PT ;  /* 0x000000af00067209 */ /* 0x000fc60007810000 */
[----:B------:R-:W1:Y:S01]  /*b560*/  SHFL.BFLY PT, R118, R5, 0x1, 0x1f ;  /* 0x0c201f0005767f89 */ /* 0x000e6200000e0000 */
[----:B------:R-:W-:-:S04]  /*b570*/  FMNMX.FTZ R6, R181, R6, !PT ;  /* 0x00000006b5067209 */ /* 0x000fc80007810000 */
[----:B------:R-:W-:-:S04]  /*b580*/  FMNMX.FTZ R6, R183, R6, !PT ;  /* 0x00000006b7067209 */ /* 0x000fc80007810000 */
[----:B------:R-:W-:-:S04]  /*b590*/  FMNMX.FTZ R6, R189, R6, !PT ;  /* 0x00000006bd067209 */ /* 0x000fc80007810000 */
[----:B------:R-:W-:-:S04]  /*b5a0*/  FMNMX.FTZ R6, R187, R6, !PT ;  /* 0x00000006bb067209 */ /* 0x000fc80007810000 */
[----:B------:R-:W-:-:S04]  /*b5b0*/  FMNMX.FTZ R6, R185, R6, !PT ;  /* 0x00000006b9067209 */ /* 0x000fc80007810000 */
[----:B------:R-:W-:Y:S02]  /*b5c0*/  FMNMX.FTZ R6, R179, R6, !PT ;  /* 0x00000006b3067209 */ /* 0x000fe40007810000 */
[----:B-1----:R-:W-:Y:S02]  /*b5d0*/  FMNMX.FTZ R118, R5, R118, !PT ;  /* 0x0000007605767209 */ /* 0x002fe40007810000 */
        /* <DEDUP_REMOVED lines=48> */
[----:B------:R-:W3:Y:S01]  /*b8e0*/  MUFU.EX2 R148, R148 ;  /* 0x0000009400947308 */ /* 0x000ee20000000800 */
        /* <DEDUP_REMOVED lines=13> */
[----:B---3--:R-:W-:Y:S01]  /*b9c0*/  F2FP.PACK_AB R14, R148, R167 ;  /* 0x000000a7940e723e */ /* 0x008fe200000000ff */
        /* <DEDUP_REMOVED lines=40> */
[----:B------:R-:W-:-:S03]  /*bc50*/  FFMA.FTZ R52, R52, c[0x0][0x23c], -R119 ;  /* 0x00008f0034347a23 */ /* 0x000fc60000010877 */
        /* <DEDUP_REMOVED lines=35> */
[----:B------:R-:W-:-:S05]  /*be90*/  FMNMX.FTZ R6, R57, R6, !PT ;  /* 0x0000000639067209 */ /* 0x000fca0007810000 */
        /* <DEDUP_REMOVED lines=11> */
[----:B------:R-:W-:Y:S02]  /*bf50*/  FSEL R5, R118, RZ, P2 ;  /* 0x000000ff76057208 */ /* 0x000fe40001000000 */
[C---:B------:R-:W-:Y:S01]  /*bf60*/  FSETP.NEU.FTZ.AND P0, PT, R116.reuse, -INF , PT ;  /* 0xff8000007400780b */ /* 0x040fe20003f1d000 */
[----:B------:R-:W-:Y:S02]  /*bf70*/  FMUL.FTZ R66, R116, c[0x0][0x23c] ;  /* 0x00008f0074427a20 */ /* 0x000fe40000410000 */
[----:B------:R-:W-:Y:S01]  /*bf80*/  MUFU.EX2 R96, R96 ;  /* 0x0000006000607308 */ /* 0x000fe20000000800 */
[----:B------:R-:W-:Y:S01]  /*bf90*/  FADD.FTZ R8, R2, -R5 ;  /* 0x8000000502087221 */ /* 0x000fe20000010000 */
[----:B------:R-:W-:Y:S01]  /*bfa0*/  FSEL R9, R116, RZ, P0 ;  /* 0x000000ff74097208 */ /* 0x000fe20000000000 */
[----:B------:R-:W1:Y:S01]  /*bfb0*/  LDSM.16.MT88.4 R4, [R224+0x5000] ;  /* 0x00500000e004783b */ /* 0x000e620000004200 */
[----:B------:R-:W-:Y:S01]  /*bfc0*/  FSEL R66, R66, RZ, P0 ;  /* 0x000000ff42427208 */ /* 0x000fe20000000000 */
[----:B------:R-:W-:-:S02]  /*bfd0*/  FMUL.FTZ R160, R8, c[0x0][0x23c] ;  /* 0x00008f0008a07a20 */ /* 0x000fc40000410000 */
[----:B------:R-:W-:Y:S01]  /*bfe0*/  FADD.FTZ R9, R0, -R9 ;  /* 0x8000000900097221 */ /* 0x000fe20000010000 */
[----:B------:R-:W-:Y:S01]  /*bff0*/  MUFU.EX2 R97, R97 ;  /* 0x0000006100617308 */ /* 0x000fe20000000800 */
[--C-:B------:R-:W-:Y:S02]  /*c000*/  FFMA.FTZ R175, R175, c[0x0][0x23c], -R66.reuse ;  /* 0x00008f00afaf7a23 */ /* 0x100fe40000010842 */
[--C-:B------:R-:W-:Y:S02]  /*c010*/  FFMA.FTZ R152, R181, c[0x0][0x23c], -R66.reuse ;  /* 0x00008f00b5987a23 */ /* 0x100fe40000010842 */
[--C-:B------:R-:W-:Y:S02]  /*c020*/  FFMA.FTZ R165, R183, c[0x0][0x23c], -R66.reuse ;  /* 0x00008f00b7a57a23 */ /* 0x100fe40000010842 */
[----:B------:R-:W-:Y:S01]  /*c030*/  FFMA.FTZ R2, R189, c[0x0][0x23c], -R66 ;  /* 0x00008f00bd027a23 */ /* 0x000fe20000010842 */
[----:B------:R-:W-:Y:S01]  /*c040*/  MUFU.EX2 R175, R175 ;  /* 0x000000af00af7308 */ /* 0x000fe20000000800 */
[----:B------:R-:W-:-:S02]  /*c050*/  FMUL.FTZ R158, R9, c[0x0][0x23c] ;  /* 0x00008f00099e7a20 */ /* 0x000fc40000410000 */
[----:B--2---:R-:W2:Y:S01]  /*c060*/  LDSM.16.MT88.4 R8, [R223+0x5000] ;  /* 0x00500000df08783b */ /* 0x004ea20000004200 */
[--C-:B------:R-:W-:Y:S02]  /*c070*/  FFMA.FTZ R150, R187, c[0x0][0x23c], -R66.reuse ;  /* 0x00008f00bb967a23 */ /* 0x100fe40000010842 */
[--C-:B------:R-:W-:Y:S02]  /*c080*/  FFMA.FTZ R179, R179, c[0x0][0x23c], -R66.reuse ;  /* 0x00008f00b3b37a23 */ /* 0x100fe40000010842 */
[----:B------:R-:W3:Y:S01]  /*c090*/  MUFU.EX2 R152, R152 ;  /* 0x0000009800987308 */ /* 0x000ee20000000800 */
        /* <DEDUP_REMOVED lines=9> */
[----:B------:R-:W4:Y:S01]  /*c130*/  MUFU.EX2 R2, R2 ;  /* 0x0000000200027308 */ /* 0x000f220000000800 */
[----:B---3--:R-:W-:Y:S01]  /*c140*/  F2FP.PACK_AB R13, R152, R175 ;  /* 0x000000af980d723e */ /* 0x008fe200000000ff */
[----:B------:R-:W-:-:S02]  /*c150*/  FFMA.FTZ R95, R92, c[0x0][0x23c], -R66 ;  /* 0x00008f005c5f7a23 */ /* 0x000fc40000010842 */
[--C-:B------:R-:W-:Y:S02]  /*c160*/  FFMA.FTZ R172, R93, c[0x0][0x23c], -R66.reuse ;  /* 0x00008f005dac7a23 */ /* 0x100fe40000010842 */
[--C-:B------:R-:W-:Y:S02]  /*c170*/  FFMA.FTZ R93, R86, c[0x0][0x23c], -R66.reuse ;  /* 0x00008f00565d7a23 */ /* 0x100fe40000010842 */
[----:B------:R-:W3:Y:S01]  /*c180*/  MUFU.EX2 R160, R160 ;  /* 0x000000a000a07308 */ /* 0x000ee20000000800 */
[--C-:B------:R-:W-:Y:S02]  /*c190*/  FFMA.FTZ R86, R87, c[0x0][0x23c], -R66.reuse ;  /* 0x00008f0057567a23 */ /* 0x100fe40000010842 */
[--C-:B------:R-:W-:Y:S02]  /*c1a0*/  FFMA.FTZ R87, R82, c[0x0][0x23c], -R66.reuse ;  /* 0x00008f0052577a23 */ /* 0x100fe40000010842 */
[--C-:B------:R-:W-:Y:S02]  /*c1b0*/  FFMA.FTZ R174, R83, c[0x0][0x23c], -R66.reuse ;  /* 0x00008f0053ae7a23 */ /* 0x100fe40000010842 */
[--C-:B------:R-:W-:Y:S01]  /*c1c0*/  FFMA.FTZ R83, R78, c[0x0][0x23c], -R66.reuse ;  /* 0x00008f004e537a23 */ /* 0x100fe20000010842 */
[----:B------:R-:W5:Y:S01]  /*c1d0*/  MUFU.EX2 R158, R158 ;  /* 0x0000009e009e7308 */ /* 0x000f620000000800 */
[----:B----4-:R-:W-:Y:S01]  /*c1e0*/  F2FP.PACK_AB R15, R2, R165 ;  /* 0x000000a5020f723e */ /* 0x010fe200000000ff */
[----:B------:R-:W-:-:S02]  /*c1f0*/  FFMA.FTZ R78, R79, c[0x0][0x23c], -R66 ;  /* 0x00008f004f4e7a23 */ /* 0x000fc40000010842 */
[--C-:B------:R-:W-:Y:S02]  /*c200*/  FFMA.FTZ R74, R74, c[0x0][0x23c], -R66.reuse ;  /* 0x00008f004a4a7a23 */ /* 0x100fe40000010842 */
[----:B------:R-:W-:Y:S02]  /*c210*/  FFMA.FTZ R79, R75, c[0x0][0x23c], -R66 ;  /* 0x00008f004b4f7a23 */ /* 0x000fe40000010842 */
[-C--:B---3--:R-:W-:Y:S01]  /*c220*/  FMUL.FTZ R16, R144, R160.reuse ;  /* 0x000000a090107220 */ /* 0x088fe20000410000 */
[----:B------:R-:W-:Y:S01]  /*c230*/  MUFU.EX2 R150, R150 ;  /* 0x0000009600967308 */ /* 0x000fe20000000800 */
[-C--:B------:R-:W-:Y:S02]  /*c240*/  FMUL.FTZ R17, R145, R160.reuse ;  /* 0x000000a091117220 */ /* 0x080fe40000410000 */
[-C--:B------:R-:W-:Y:S02]  /*c250*/  FMUL.FTZ R140, R140, R160.reuse ;  /* 0x000000a08c8c7220 */ /* 0x080fe40000410000 */
[----:B------:R-:W-:-:S02]  /*c260*/  FMUL.FTZ R141, R141, R160 ;  /* 0x000000a08d8d7220 */ /* 0x000fc40000410000 */
[-C--:B-----5:R-:W-:Y:S01]  /*c270*/  FMUL.FTZ R18, R146, R158.reuse ;  /* 0x0000009e92127220 */ /* 0x0a0fe20000410000 */
[----:B------:R-:W-:Y:S01]  /*c280*/  MUFU.EX2 R131, R131 ;  /* 0x0000008300837308 */ /* 0x000fe20000000800 */
[-C--:B------:R-:W-:Y:S02]  /*c290*/  FMUL.FTZ R19, R147, R158.reuse ;  /* 0x0000009e93137220 */ /* 0x080fe40000410000 */
[-C--:B------:R-:W-:Y:S02]  /*c2a0*/  FMUL.FTZ R142, R142, R158.reuse ;  /* 0x0000009e8e8e7220 */ /* 0x080fe40000410000 */
[----:B------:R-:W-:Y:S02]  /*c2b0*/  FMUL.FTZ R143, R143, R158 ;  /* 0x0000009e8f8f7220 */ /* 0x000fe40000410000 */
[----:B------:R-:W-:Y:S01]  /*c2c0*/  FFMA.FTZ R145, R185, c[0x0][0x23c], -R66 ;  /* 0x00008f00b9917a23 */ /* 0x000fe20000010842 */
[----:B-1----:R-:W-:Y:S01]  /*c2d0*/  HMMA.16816.F32 R16, R12, R4, R16 ;  /* 0x000000040c10723c */ /* 0x002fe20000001810 */
[-C--:B------:R-:W-:Y:S01]  /*c2e0*/  FMUL.FTZ R136, R136, R160.reuse ;  /* 0x000000a088887220 */ /* 0x080fe20000410000 */
[----:B------:R-:W-:Y:S01]  /*c2f0*/  MUFU.EX2 R127, R127 ;  /* 0x0000007f007f7308 */ /* 0x000fe20000000800 */
[----:B------:R-:W-:-:S02]  /*c300*/  FMUL.FTZ R137, R137, R160 ;  /* 0x000000a089897220 */ /* 0x000fc40000410000 */
[-C--:B------:R-:W-:Y:S02]  /*c310*/  FMUL.FTZ R138, R138, R158.reuse ;  /* 0x0000009e8a8a7220 */ /* 0x080fe40000410000 */
[----:B------:R-:W-:Y:S01]  /*c320*/  FMUL.FTZ R139, R139, R158 ;  /* 0x0000009e8b8b7220 */ /* 0x000fe20000410000 */
[C---:B------:R-:W-:Y:S01]  /*c330*/  HMMA.16816.F32 R4, R12.reuse, R6, R140 ;  /* 0x000000060c04723c */ /* 0x040fe2000000188c */
[-C--:B------:R-:W-:Y:S01]  /*c340*/  FMUL.FTZ R132, R132, R160.reuse ;  /* 0x000000a084847220 */ /* 0x080fe20000410000 */
[----:B------:R-:W1:Y:S01]  /*c350*/  MUFU.EX2 R145, R145 ;  /* 0x0000009100917308 */ /* 0x000e620000000800 */
[----:B------:R-:W-:Y:S02]  /*c360*/  FMUL.FTZ R133, R133, R160 ;  /* 0x000000a085857220 */ /* 0x000fe40000410000 */
[-C--:B------:R-:W-:Y:S02]  /*c370*/  FMUL.FTZ R134, R134, R158.reuse ;  /* 0x0000009e86867220 */ /* 0x080fe40000410000 */
[--C-:B------:R-:W-:Y:S01]  /*c380*/  FFMA.FTZ R141, R177, c[0x0][0x23c], -R66.reuse ;  /* 0x00008f00b18d7a23 */ /* 0x100fe20000010842 */
[----:B--2---:R-:W-:Y:S01]  /*c390*/  HMMA.16816.F32 R136, R12, R8, R136 ;  /* 0x000000080c88723c */ /* 0x004fe20000001888 */
[----:B------:R-:W-:Y:S01]  /*c3a0*/  FMUL.FTZ R135, R135, R158 ;  /* 0x0000009e87877220 */ /* 0x000fe20000410000 */
[----:B------:R-:W-:Y:S01]  /*c3b0*/  MUFU.EX2 R140, R179 ;  /* 0x000000b3008c7308 */ /* 0x000fe20000000800 */
[----:B------:R-:W-:-:S02]  /*c3c0*/  FFMA.FTZ R142, R169, c[0x0][0x23c], -R66 ;  /* 0x00008f00a98e7a23 */ /* 0x000fc40000010842 */
[--C-:B------:R-:W-:Y:S02]  /*c3d0*/  FFMA.FTZ R144, R161, c[0x0][0x23c], -R66.reuse ;  /* 0x00008f00a1907a23 */ /* 0x100fe40000010842 */
[--C-:B------:R-:W-:Y:S01]  /*c3e0*/  FFMA.FTZ R143, R129, c[0x0][0x23c], -R66.reuse ;  /* 0x00008f00818f7a23 */ /* 0x100fe20000010842 */
[----:B------:R-:W-:Y:S01]  /*c3f0*/  HMMA.16816.F32 R12, R12, R10, R132 ;  /* 0x0000000a0c0c723c */ /* 0x000fe20000001884 */
[----:B------:R-:W2:Y:S01]  /*c400*/  LDSM.16.MT88.4 R8, [R224+0x5800] ;  /* 0x00580000e008783b */ /* 0x000ea20000004200 */
[----:B------:R-:W3:Y:S01]  /*c410*/  MUFU.EX2 R141, R141 ;  /* 0x0000008d008d7308 */ /* 0x000ee20000000800 */
[----:B-1----:R-:W-:Y:S01]  /*c420*/  F2FP.PACK_AB R29, R145, R150 ;  /* 0x00000096911d723e */ /* 0x002fe200000000ff */
[--C-:B------:R-:W-:Y:S02]  /*c430*/  FFMA.FTZ R146, R151, c[0x0][0x23c], -R66.reuse ;  /* 0x00008f0097927a23 */ /* 0x100fe40000010842 */
[--C-:B------:R-:W-:Y:S02]  /*c440*/  FFMA.FTZ R125, R70, c[0x0][0x23c], -R66.reuse ;  /* 0x00008f00467d7a23 */ /* 0x100fe40000010842 */
[----:B------:R-:W-:-:S02]  /*c450*/  FFMA.FTZ R133, R171, c[0x0][0x23c], -R66 ;  /* 0x00008f00ab857a23 */ /* 0x000fc40000010842 */
[--C-:B------:R-:W-:Y:S01]  /*c460*/  FFMA.FTZ R135, R163, c[0x0][0x23c], -R66.reuse ;  /* 0x00008f00a3877a23 */ /* 0x100fe20000010842 */
[----:B------:R-:W-:Y:S01]  /*c470*/  MUFU.EX2 R134, R173 ;  /* 0x000000ad00867308 */ /* 0x000fe20000000800 */
[----:B------:R-:W-:Y:S02]  /*c480*/  FFMA.FTZ R75, R170, c[0x0][0x23c], -R119 ;  /* 0x00008f00aa4b7a23 */ /* 0x000fe40000010877 */
[--C-:B------:R-:W-:Y:S02]  /*c490*/  FFMA.FTZ R70, R71, c[0x0][0x23c], -R66.reuse ;  /* 0x00008f0047467a23 */ /* 0x100fe40000010842 */
[--C-:B------:R-:W-:Y:S01]  /*c4a0*/  FFMA.FTZ R71, R68, c[0x0][0x23c], -R66.reuse ;  /* 0x00008f0044477a23 */ /* 0x100fe20000010842 */
[----:B---3--:R-:W-:Y:S02]  /*c4b0*/  F2FP.PACK_AB R31, R141, R140 ;  /* 0x0000008c8d1f723e */ /* 0x008fe400000000ff */
[----:B------:R-:W1:Y:S01]  /*c4c0*/  MUFU.EX2 R133, R133 ;  /* 0x0000008500857308 */ /* 0x000e620000000800 */
[----:B------:R-:W-:-:S02]  /*c4d0*/  FFMA.FTZ R170, R69, c[0x0][0x23c], -R66 ;  /* 0x00008f0045aa7a23 */ /* 0x000fc40000010842 */
[--C-:B------:R-:W-:Y:S02]  /*c4e0*/  FFMA.FTZ R69, R62, c[0x0][0x23c], -R66.reuse ;  /* 0x00008f003e457a23 */ /* 0x100fe40000010842 */
[--C-:B------:R-:W-:Y:S01]  /*c4f0*/  FFMA.FTZ R62, R63, c[0x0][0x23c], -R66.reuse ;  /* 0x00008f003f3e7a23 */ /* 0x100fe20000010842 */
[C---:B------:R-:W-:Y:S01]  /*c500*/  HMMA.16816.F32 R16, R28.reuse, R20, R16 ;  /* 0x000000141c10723c */ /* 0x040fe20000001810 */
[--C-:B------:R-:W-:Y:S01]  /*c510*/  FFMA.FTZ R58, R58, c[0x0][0x23c], -R66.reuse ;  /* 0x00008f003a3a7a23 */ /* 0x100fe20000010842 */
[----:B------:R-:W-:Y:S01]  /*c520*/  MUFU.EX2 R142, R142 ;  /* 0x0000008e008e7308 */ /* 0x000fe20000000800 */
[----:B------:R-:W-:Y:S02]  /*c530*/  FFMA.FTZ R59, R59, c[0x0][0x23c], -R66 ;  /* 0x00008f003b3b7a23 */ /* 0x000fe40000010842 */
[----:B------:R-:W-:Y:S02]  /*c540*/  FFMA.FTZ R175, R240, R158, R175 ;  /* 0x0000009ef0af7223 */ /* 0x000fe400000100af */
[----:B------:R-:W-:Y:S01]  /*c550*/  FFMA.FTZ R241, R241, R160, R156 ;  /* 0x000000a0f1f17223 */ /* 0x000fe2000001009c */
[----:B------:R-:W-:Y:S01]  /*c560*/  HMMA.16816.F32 R4, R28, R22, R4 ;  /* 0x000000161c04723c */ /* 0x000fe20000001804 */
[----:B------:R-:W3:Y:S01]  /*c570*/  LDSM.16.MT88.4 R20, [R223+0x5800] ;  /* 0x00580000df14783b */ /* 0x000ee20000004200 */
[----:B------:R-:W4:Y:S01]  /*c580*/  MUFU.EX2 R135, R135 ;  /* 0x0000008700877308 */ /* 0x000f220000000800 */
[----:B------:R-:W-:-:S02]  /*c590*/  FADD.FTZ R152, R152, R175 ;  /* 0x000000af98987221 */ /* 0x000fc40000010000 */
[----:B------:R-:W-:Y:S02]  /*c5a0*/  FADD.FTZ R154, R154, R241 ;  /* 0x000000f19a9a7221 */ /* 0x000fe40000010000 */
[----:B------:R-:W-:Y:S01]  /*c5b0*/  FADD.FTZ R165, R165, R152 ;  /* 0x00000098a5a57221 */ /* 0x000fe20000010000 */
[C---:B------:R-:W-:Y:S01]  /*c5c0*/  HMMA.16816.F32 R136, R28.reuse, R24, R136 ;  /* 0x000000181c88723c */ /* 0x040fe20000001888 */
[--C-:B------:R-:W-:Y:S01]  /*c5d0*/  FFMA.FTZ R54, R54, c[0x0][0x23c], -R66.reuse ;  /* 0x00008f0036367a23 */ /* 0x100fe20000010842 */
[----:B------:R-:W5:Y:S01]  /*c5e0*/  MUFU.EX2 R144, R144 ;  /* 0x0000009000907308 */ /* 0x000f620000000800 */
[--C-:B------:R-:W-:Y:S02]  /*c5f0*/  FFMA.FTZ R55, R55, c[0x0][0x23c], -R66.reuse ;  /* 0x00008f0037377a23 */ /* 0x100fe40000010842 */
[--C-:B------:R-:W-:Y:S02]  /*c600*/  FFMA.FTZ R50, R50, c[0x0][0x23c], -R66.reuse ;  /* 0x00008f0032327a23 */ /* 0x100fe40000010842 */
[----:B------:R-:W-:Y:S01]  /*c610*/  FFMA.FTZ R63, R51, c[0x0][0x23c], -R66 ;  /* 0x00008f00333f7a23 */ /* 0x000fe20000010842 */
[----:B------:R-:W-:Y:S01]  /*c620*/  HMMA.16816.F32 R24, R28, R26, R12 ;  /* 0x0000001a1c18723c */ /* 0x000fe2000000180c */
[----:B------:R-:W5:Y:S01]  /*c630*/  LDSM.16.MT88.4 R12, [R224+0x5c00] ;  /* 0x005c0000e00c783b */ /* 0x000f620000004200 */
[----:B------:R-:W-:Y:S01]  /*c640*/  MUFU.EX2 R143, R143 ;  /* 0x0000008f008f7308 */ /* 0x000fe20000000800 */
[----:B------:R-:W-:-:S02]  /*c650*/  FADD.FTZ R167, R167, R154 ;  /* 0x0000009aa7a77221 */ /* 0x000fc40000010000 */
[----:B------:R-:W-:Y:S02]  /*c660*/  FADD.FTZ R165, R2, R165 ;  /* 0x000000a502a57221 */ /* 0x000fe40000010000 */
[----:B------:R-:W-:Y:S01]  /*c670*/  F2FP.PACK_AB R28, R126, R155 ;  /* 0x0000009b7e1c723e */ /* 0x000fe200000000ff */
[----:B------:R-:W-:Y:S01]  /*c680*/  FADD.FTZ R148, R148, R167 ;  /* 0x000000a794947221 */ /* 0x000fe20000010000 */
[----:B-1----:R-:W-:Y:S01]  /*c690*/  F2FP.PACK_AB R29, R133, R134 ;  /* 0x00000086851d723e */ /* 0x002fe200000000ff */
[----:B------:R-:W1:Y:S01]  /*c6a0*/  MUFU.EX2 R146, R146 ;  /* 0x0000009200927308 */ /* 0x000e620000000800 */
[----:B------:R-:W-:Y:S01]  /*c6b0*/  F2FP.PACK_AB R30, R122, R153 ;  /* 0x000000997a1e723e */ /* 0x000fe200000000ff */
[----:B------:R-:W-:Y:S01]  /*c6c0*/  FADD.FTZ R150, R150, R165 ;  /* 0x000000a596967221 */ /* 0x000fe20000010000 */
[----:B----4-:R-:W-:Y:S01]  /*c6d0*/  F2FP.PACK_AB R31, R135, R142 ;  /* 0x0000008e871f723e */ /* 0x010fe200000000ff */
[----:B------:R-:W-:Y:S02]  /*c6e0*/  FADD.FTZ R159, R159, R148 ;  /* 0x000000949f9f7221 */ /* 0x000fe40000010000 */
[----:B------:R-:W-:-:S02]  /*c6f0*/  FADD.FTZ R145, R145, R150 ;  /* 0x0000009691917221 */ /* 0x000fc40000010000 */
[----:B------:R-:W4:Y:S01]  /*c700*/  MUFU.EX2 R164, R164 ;  /* 0x000000a400a47308 */ /* 0x000f220000000800 */
[----:B------:R-:W-:Y:S01]  /*c710*/  FADD.FTZ R130, R130, R159 ;  /* 0x0000009f82827221 */ /* 0x000fe20000010000 */
[C---:B--2---:R-:W-:Y:S01]  /*c720*/  HMMA.16816.F32 R16, R28.reuse, R8, R16 ;  /* 0x000000081c10723c */ /* 0x044fe20000001810 */
[----:B------:R-:W-:Y:S02]  /*c730*/  FADD.FTZ R140, R140, R145 ;  /* 0x000000918c8c7221 */ /* 0x000fe40000010000 */
[----:B------:R-:W-:Y:S02]  /*c740*/  FADD.FTZ R157, R157, R130 ;  /* 0x000000829d9d7221 */ /* 0x000fe40000010000 */
[----:B------:R-:W-:Y:S01]  /*c750*/  FADD.FTZ R141, R141, R140 ;  /* 0x0000008c8d8d7221 */ /* 0x000fe20000010000 */
[----:B------:R-:W-:Y:S01]  /*c760*/  MUFU.EX2 R123, R123 ;  /* 0x0000007b007b7308 */ /* 0x000fe20000000800 */
[----:B------:R-:W-:Y:S01]  /*c770*/  FADD.FTZ R128, R128, R157 ;  /* 0x0000009d80807221 */ /* 0x000fe20000010000 */
[----:B------:R-:W-:Y:S01]  /*c780*/  HMMA.16816.F32 R4, R28, R10, R4 ;  /* 0x0000000a1c04723c */ /* 0x000fe20000001804 */
[----:B------:R-:W2:Y:S01]  /*c790*/  LDSM.16.MT88.4 R8, [R223+0x5c00] ;  /* 0x005c0000df08783b */ /* 0x000ea20000004200 */
[----:B------:R-:W-:-:S02]  /*c7a0*/  FADD.FTZ R134, R134, R141 ;  /* 0x0000008d86867221 */ /* 0x000fc40000010000 */
[----:B------:R-:W-:Y:S02]  /*c7b0*/  FADD.FTZ R155, R155, R128 ;  /* 0x000000809b9b7221 */ /* 0x000fe40000010000 */
[----:B------:R-:W1:Y:S01]  /*c7c0*/  MUFU.EX2 R166, R166 ;  /* 0x000000a600a67308 */ /* 0x000e620000000800 */
[----:B------:R-:W-:Y:S01]  /*c7d0*/  FADD.FTZ R133, R133, R134 ;  /* 0x0000008685857221 */ /* 0x000fe20000010000 */
[C---:B---3--:R-:W-:Y:S01]  /*c7e0*/  HMMA.16816.F32 R136, R28.reuse, R20, R136 ;  /* 0x000000141c88723c */ /* 0x048fe20000001888 */
[----:B------:R-:W-:Y:S02]  /*c7f0*/  FADD.FTZ R126, R126, R155 ;  /* 0x0000009b7e7e7221 */ /* 0x000fe40000010000 */
[----:B------:R-:W-:Y:S02]  /*c800*/  FADD.FTZ R142, R142, R133 ;  /* 0x000000858e8e7221 */ /* 0x000fe40000010000 */
[--C-:B------:R-:W-:Y:S01]  /*c810*/  FFMA.FTZ R147, R46, c[0x0][0x23c], -R66.reuse ;  /* 0x00008f002e937a23 */ /* 0x100fe20000010842 */
[----:B------:R-:W-:Y:S01]  /*c820*/  MUFU.EX2 R168, R168 ;  /* 0x000000a800a87308 */ /* 0x000fe20000000800 */
[--C-:B------:R-:W-:Y:S01]  /*c830*/  FFMA.FTZ R46, R47, c[0x0][0x23c], -R66.reuse ;  /* 0x00008f002f2e7a23 */ /* 0x100fe20000010842 */
[----:B------:R-:W-:Y:S01]  /*c840*/  HMMA.16816.F32 R24, R28, R22, R24 ;  /* 0x000000161c18723c */ /* 0x000fe20000001818 */
[----:B------:R-:W3:Y:S01]  /*c850*/  LDSM.16.MT88.4 R20, [R224+0x6000] ;  /* 0x00600000e014783b */ /* 0x000ee20000004200 */
[----:B------:R-:W-:-:S02]  /*c860*/  FFMA.FTZ R44, R44, c[0x0][0x23c], -R66 ;  /* 0x00008f002c2c7a23 */ /* 0x000fc40000010842 */
[----:B------:R-:W-:Y:S02]  /*c870*/  FFMA.FTZ R45, R45, c[0x0][0x23c], -R66 ;  /* 0x00008f002d2d7a23 */ /* 0x000fe40000010842 */
[----:B------:R-:W2:Y:S01]  /*c880*/  MUFU.EX2 R3, R3 ;  /* 0x0000000300037308 */ /* 0x000ea20000000800 */
[----:B------:R-:W-:Y:S01]  /*c890*/  F2FP.PACK_AB R28, R120, R149 ;  /* 0x00000095781c723e */ /* 0x000fe200000000ff */
[----:B------:R-:W-:Y:S01]  /*c8a0*/  FADD.FTZ R153, R153, R126 ;  /* 0x0000007e99997221 */ /* 0x000fe20000010000 */
[----:B-----5:R-:W-:Y:S01]  /*c8b0*/  F2FP.PACK_AB R29, R131, R144 ;  /* 0x00000090831d723e */ /* 0x020fe200000000ff */
[----:B------:R-:W-:Y:S01]  /*c8c0*/  FADD.FTZ R135, R135, R142 ;  /* 0x0000008e87877221 */ /* 0x000fe20000010000 */
[----:B------:R-:W-:Y:S01]  /*c8d0*/  F2FP.PACK_AB R30, R114, R117 ;  /* 0x00000075721e723e */ /* 0x000fe200000000ff */
[----:B------:R-:W-:Y:S01]  /*c8e0*/  FADD.FTZ R122, R122, R153 ;  /* 0x000000997a7a7221 */ /* 0x000fe20000010000 */
[----:B-1----:R-:W-:Y:S01]  /*c8f0*/  F2FP.PACK_AB R31, R146, R143 ;  /* 0x0000008f921f723e */ /* 0x002fe200000000ff */
[----:B------:R-:W-:Y:S01]  /*c900*/  MUFU.EX2 R95, R95 ;  /* 0x0000005f005f7308 */ /* 0x000fe20000000800 */
[----:B------:R-:W-:-:S02]  /*c910*/  FADD.FTZ R144, R144, R135 ;  /* 0x0000008790907221 */ /* 0x000fc40000010000 */
[----:B------:R-:W-:Y:S02]  /*c920*/  FADD.FTZ R149, R149, R122 ;  /* 0x0000007a95957221 */ /* 0x000fe40000010000 */
[----:B------:R-:W-:Y:S01]  /*c930*/  FADD.FTZ R144, R131, R144 ;  /* 0x0000009083907221 */ /* 0x000fe20000010000 */
[C---:B------:R-:W-:Y:S01]  /*c940*/  HMMA.16816.F32 R16, R28.reuse, R12, R16 ;  /* 0x0000000c1c10723c */ /* 0x040fe20000001810 */
[----:B------:R-:W-:Y:S01]  /*c950*/  FADD.FTZ R120, R120, R149 ;  /* 0x0000009578787221 */ /* 0x000fe20000010000 */
[----:B------:R-:W1:Y:S01]  /*c960*/  MUFU.EX2 R172, R172 ;  /* 0x000000ac00ac7308 */ /* 0x000e620000000800 */
[----:B------:R-:W-:Y:S02]  /*c970*/  FADD.FTZ R143, R143, R144 ;  /* 0x000000908f8f7221 */ /* 0x000fe40000010000 */
[----:B------:R-:W-:Y:S02]  /*c980*/  FADD.FTZ R117, R117, R120 ;  /* 0x0000007875757221 */ /* 0x000fe40000010000 */
[----:B------:R-:W-:Y:S01]  /*c990*/  FADD.FTZ R146, R146, R143 ;  /* 0x0000008f92927221 */ /* 0x000fe20000010000 */
[----:B------:R-:W-:Y:S01]  /*c9a0*/  HMMA.16816.F32 R4, R28, R14, R4 ;  /* 0x0000000e1c04723c */ /* 0x000fe20000001804 */
[----:B------:R-:W5:Y:S01]  /*c9b0*/  LDSM.16.MT88.4 R12, [R223+0x6000] ;  /* 0x00600000df0c783b */ /* 0x000f620000004200 */
[----:B------:R-:W-:Y:S01]  /*c9c0*/  MUFU.EX2 R93, R93 ;  /* 0x0000005d005d7308 */ /* 0x000fe20000000800 */
[----:B------:R-:W-:-:S02]  /*c9d0*/  FADD.FTZ R114, R114, R117 ;  /* 0x0000007572727221 */ /* 0x000fc40000010000 */
[--C-:B------:R-:W-:Y:S01]  /*c9e0*/  FFMA.FTZ R47, R38, c[0x0][0x23c], -R66.reuse ;  /* 0x00008f00262f7a23 */ /* 0x100fe20000010842 */
[----:B------:R-:W-:Y:S01]  /*c9f0*/  LDSM.16.MT88.4 R140, [R224+0x8c00] ;  /* 0x008c0000e08c783b */ /* 0x000fe20000004200 */
[--C-:B------:R-:W-:Y:S01]  /*ca00*/  FFMA.FTZ R38, R39, c[0x0][0x23c], -R66.reuse ;  /* 0x00008f0027267a23 */ /* 0x100fe20000010842 */
[C---:B--2---:R-:W-:Y:S01]  /*ca10*/  HMMA.16816.F32 R136, R28.reuse, R8, R136 ;  /* 0x000000081c88723c */ /* 0x044fe20000001888 */
[--C-:B------:R-:W-:Y:S01]  /*ca20*/  FFMA.FTZ R0, R199, c[0x0][0x23c], -R119.reuse ;  /* 0x00008f00c7007a23 */ /* 0x100fe20000010877 */
[----:B------:R-:W2:Y:S01]  /*ca30*/  MUFU.EX2 R86, R86 ;  /* 0x0000005600567308 */ /* 0x000ea20000000800 */
[--C-:B------:R-:W-:Y:S02]  /*ca40*/  FFMA.FTZ R132, R198, c[0x0][0x23c], -R119.reuse ;  /* 0x00008f00c6847a23 */ /* 0x100fe40000010877 */
[----:B------:R-:W-:Y:S02]  /*ca50*/  FFMA.FTZ R129, R186, c[0x0][0x23c], -R119 ;  /* 0x00008f00ba817a23 */ /* 0x000fe40000010877 */
[--C-:B------:R-:W-:Y:S01]  /*ca60*/  FFMA.FTZ R34, R34, c[0x0][0x23c], -R66.reuse ;  /* 0x00008f0022227a23 */ /* 0x100fe20000010842 */
[----:B------:R-:W-:Y:S01]  /*ca70*/  HMMA.16816.F32 R24, R28, R10, R24 ;  /* 0x0000000a1c18723c */ /* 0x000fe20000001818 */
[----:B------:R-:W1:Y:S01]  /*ca80*/  LDSM.16.MT88.4 R8, [R224+0x6400] ;  /* 0x00640000e008783b */ /* 0x000e620000004200 */
[----:B------:R-:W-:Y:S01]  /*ca90*/  MUFU.EX2 R87, R87 ;  /* 0x0000005700577308 */ /* 0x000fe20000000800 */
[----:B------:R-:W-:-:S02]  /*caa0*/  FFMA.FTZ R39, R35, c[0x0][0x23c], -R66 ;  /* 0x00008f0023277a23 */ /* 0x000fc40000010842 */
[----:B------:R-:W-:Y:S02]  /*cab0*/  FFMA.FTZ R121, R184, c[0x0][0x23c], -R119 ;  /* 0x00008f00b8797a23 */ /* 0x000fe40000010877 */
[----:B------:R-:W-:Y:S01]  /*cac0*/  F2FP.PACK_AB R28, R112, R115 ;  /* 0x00000073701c723e */ /* 0x000fe200000000ff */
[----:B------:R-:W-:Y:S01]  /*cad0*/  FADD.FTZ R115, R115, R114 ;  /* 0x0000007273737221 */ /* 0x000fe20000010000 */
[----:B----4-:R-:W-:Y:S01]  /*cae0*/  F2FP.PACK_AB R29, R164, R127 ;  /* 0x0000007fa41d723e */ /* 0x010fe200000000ff */
[----:B------:R-:W4:Y:S01]  /*caf0*/  MUFU.EX2 R174, R174 ;  /* 0x000000ae00ae7308 */ /* 0x000f220000000800 */
[----:B------:R-:W-:Y:S01]  /*cb00*/  F2FP.PACK_AB R30, R110, R113 ;  /* 0x000000716e1e723e */ /* 0x000fe200000000ff */
[----:B------:R-:W-:Y:S01]  /*cb10*/  FADD.FTZ R127, R127, R146 ;  /* 0x000000927f7f7221 */ /* 0x000fe20000010000 */
[----:B------:R-:W-:Y:S01]  /*cb20*/  F2FP.PACK_AB R31, R166, R123 ;  /* 0x0000007ba61f723e */ /* 0x000fe200000000ff */
[----:B------:R-:W-:Y:S02]  /*cb30*/  FADD.FTZ R112, R112, R115 ;  /* 0x0000007370707221 */ /* 0x000fe40000010000 */
[----:B------:R-:W-:-:S02]  /*cb40*/  FADD.FTZ R164, R164, R127 ;  /* 0x0000007fa4a47221 */ /* 0x000fc40000010000 */
[----:B------:R-:W-:Y:S01]  /*cb50*/  MUFU.EX2 R83, R83 ;  /* 0x0000005300537308 */ /* 0x000fe20000000800 */
[----:B------:R-:W-:Y:S01]  /*cb60*/  FADD.FTZ R113, R113, R112 ;  /* 0x0000007071717221 */ /* 0x000fe20000010000 */
[C---:B---3--:R-:W-:Y:S01]  /*cb70*/  HMMA.16816.F32 R16, R28.reuse, R20, R16 ;  /* 0x000000141c10723c */ /* 0x048fe20000001810 */
[----:B------:R-:W-:Y:S02]  /*cb80*/  FFMA.FTZ R92, R178, c[0x0][0x23c], -R119 ;  /* 0x00008f00b25c7a23 */ /* 0x000fe40000010877 */
[----:B------:R-:W-:Y:S02]  /*cb90*/  FADD.FTZ R110, R110, R113 ;  /* 0x000000716e6e7221 */ /* 0x000fe40000010000 */
[----:B------:R-:W-:Y:S01]  /*cba0*/  FFMA.FTZ R82, R176, c[0x0][0x23c], -R119 ;  /* 0x00008f00b0527a23 */ /* 0x000fe20000010877 */
[----:B------:R-:W3:Y:S01]  /*cbb0*/  MUFU.EX2 R78, R78 ;  /* 0x0000004e004e7308 */ /* 0x000ee20000000800 */
[--C-:B------:R-:W-:Y:S01]  /*cbc0*/  FFMA.FTZ R32, R32, c[0x0][0x23c], -R66.reuse ;  /* 0x00008f0020207a23 */ /* 0x100fe20000010842 */
[----:B------:R-:W-:Y:S01]  /*cbd0*/  HMMA.16816.F32 R4, R28, R22, R4 ;  /* 0x000000161c04723c */ /* 0x000fe20000001804 */
[----:B------:R-:W2:Y:S01]  /*cbe0*/  LDSM.16.MT88.4 R20, [R223+0x6400] ;  /* 0x00640000df14783b */ /* 0x000ea20000004200 */
[----:B------:R-:W-:-:S02]  /*cbf0*/  FFMA.FTZ R33, R33, c[0x0][0x23c], -R66 ;  /* 0x00008f0021217a23 */ /* 0x000fc40000010842 */
[--C-:B------:R-:W-:Y:S02]  /*cc00*/  FFMA.FTZ R36, R36, c[0x0][0x23c], -R66.reuse ;  /* 0x00008f0024247a23 */ /* 0x100fe40000010842 */
[----:B------:R-:W-:Y:S01]  /*cc10*/  MUFU.EX2 R74, R74 ;  /* 0x0000004a004a7308 */ /* 0x000fe20000000800 */
[--C-:B------:R-:W-:Y:S01]  /*cc20*/  FFMA.FTZ R37, R37, c[0x0][0x23c], -R66.reuse ;  /* 0x00008f0025257a23 */ /* 0x100fe20000010842 */
[C---:B-----5:R-:W-:Y:S01]  /*cc30*/  HMMA.16816.F32 R136, R28.reuse, R12, R136 ;  /* 0x0000000c1c88723c */ /* 0x060fe20000001888 */
[--C-:B------:R-:W-:Y:S02]  /*cc40*/  FFMA.FTZ R35, R43, c[0x0][0x23c], -R119.reuse ;  /* 0x00008f002b237a23 */ /* 0x100fe40000010877 */
[--C-:B------:R-:W-:Y:S02]  /*cc50*/  FFMA.FTZ R68, R162, c[0x0][0x23c], -R119.reuse ;  /* 0x00008f00a2447a23 */ /* 0x100fe40000010877 */
[--C-:B------:R-:W-:Y:S01]  /*cc60*/  FFMA.FTZ R51, R124, c[0x0][0x23c], -R119.reuse ;  /* 0x00008f007c337a23 */ /* 0x100fe20000010877 */
[----:B------:R-:W5:Y:S01]  /*cc70*/  MUFU.EX2 R79, R79 ;  /* 0x0000004f004f7308 */ /* 0x000f620000000800 */
[----:B------:R-:W-:Y:S01]  /*cc80*/  FFMA.FTZ R2, R48, c[0x0][0x23c], -R119 ;  /* 0x00008f0030027a23 */ /* 0x000fe20000010877 */
[----:B------:R-:W-:Y:S01]  /*cc90*/  HMMA.16816.F32 R24, R28, R14, R24 ;  /* 0x0000000e1c18723c */ /* 0x000fe20000001818 */
[----:B------:R-:W3:Y:S01]  /*cca0*/  LDSM.16.MT88.4 R12, [R224+0x6800] ;  /* 0x00680000e00c783b */ /* 0x000ee20000004200 */
[----:B------:R-:W-:-:S02]  /*ccb0*/  FFMA.FTZ R40, R40, c[0x0][0x23c], -R66 ;  /* 0x00008f0028287a23 */ /* 0x000fc40000010842 */
[----:B------:R-:W-:Y:S02]  /*ccc0*/  FFMA.FTZ R41, R41, c[0x0][0x23c], -R66 ;  /* 0x00008f0029297a23 */ /* 0x000fe40000010842 */
[----:B------:R-:W-:Y:S01]  /*ccd0*/  MUFU.EX2 R94, R94 ;  /* 0x0000005e005e7308 */ /* 0x000fe20000000800 */
[----:B------:R-:W-:Y:S01]  /*cce0*/  F2FP.PACK_AB R28, R108, R111 ;  /* 0x0000006f6c1c723e */ /* 0x000fe200000000ff */
[----:B------:R-:W-:Y:S01]  /*ccf0*/  FADD.FTZ R111, R111, R110 ;  /* 0x0000006e6f6f7221 */ /* 0x000fe20000010000 */
[----:B------:R-:W-:Y:S01]  /*cd00*/  F2FP.PACK_AB R29, R3, R168 ;  /* 0x000000a8031d723e */ /* 0x000fe200000000ff */
[--C-:B------:R-:W-:Y:S01]  /*cd10*/  FFMA.FTZ R42, R42, c[0x0][0x23c], -R66.reuse ;  /* 0x00008f002a2a7a23 */ /* 0x100fe20000010842 */
[----:B------:R-:W-:Y:S01]  /*cd20*/  F2FP.PACK_AB R30, R106, R109 ;  /* 0x0000006d6a1e723e */ /* 0x000fe200000000ff */
[----:B------:R-:W-:Y:S01]  /*cd30*/  FADD.FTZ R108, R108, R111 ;  /* 0x0000006f6c6c7221 */ /* 0x000fe20000010000 */
[----:B-1----:R-:W-:Y:S01]  /*cd40*/  F2FP.PACK_AB R31, R172, R95 ;  /* 0x0000005fac1f723e */ /* 0x002fe200000000ff */
[----:B------:R-:W-:Y:S01]  /*cd50*/  MUFU.EX2 R125, R125 ;  /* 0x0000007d007d7308 */ /* 0x000fe20000000800 */
[----:B------:R-:W-:-:S02]  /*cd60*/  FFMA.FTZ R43, R49, c[0x0][0x23c], -R66 ;  /* 0x00008f00312b7a23 */ /* 0x000fc40000010842 */
[----:B------:R-:W-:Y:S02]  /*cd70*/  FADD.FTZ R109, R109, R108 ;  /* 0x0000006c6d6d7221 */ /* 0x000fe40000010000 */
[----:B------:R-:W-:Y:S01]  /*cd80*/  FFMA.FTZ R48, R56, c[0x0][0x23c], -R119 ;  /* 0x00008f0038307a23 */ /* 0x000fe20000010877 */
[C---:B------:R-:W-:Y:S01]  /*cd90*/  HMMA.16816.F32 R16, R28.reuse, R8, R16 ;  /* 0x000000081c10723c */ /* 0x040fe20000001810 */
[----:B------:R-:W-:Y:S01]  /*cda0*/  FADD.FTZ R106, R106, R109 ;  /* 0x0000006d6a6a7221 */ /* 0x000fe20000010000 */
[----:B------:R-:W1:Y:S01]  /*cdb0*/  MUFU.EX2 R70, R70 ;  /* 0x0000004600467308 */ /* 0x000e620000000800 */
[----:B------:R-:W-:Y:S02]  /*cdc0*/  FFMA.FTZ R241, R64, c[0x0][0x23c], -R119 ;  /* 0x00008f0040f17a23 */ /* 0x000fe40000010877 */
[--C-:B------:R-:W-:Y:S02]  /*cdd0*/  FFMA.FTZ R240, R57, c[0x0][0x23c], -R66.reuse ;  /* 0x00008f0039f07a23 */ /* 0x100fe40000010842 */
[----:B------:R-:W-:Y:S01]  /*cde0*/  FFMA.FTZ R61, R61, c[0x0][0x23c], -R66 ;  /* 0x00008f003d3d7a23 */ /* 0x000fe20000010842 */
[C---:B------:R-:W-:Y:S01]  /*cdf0*/  HMMA.16816.F32 R4, R28.reuse, R10, R4 ;  /* 0x0000000a1c04723c */ /* 0x040fe20000001804 */
[----:B------:R-:W1:Y:S01]  /*ce00*/  LDSM.16.MT88.4 R8, [R223+0x6800] ;  /* 0x00680000df08783b */ /* 0x000e620000004200 */
[----:B------:R-:W-:Y:S06]  /*ce10*/  MUFU.EX2 R71, R71 ;  /* 0x0000004700477308 */ /* 0x000fec0000000800 */
        /* <DEDUP_REMOVED lines=8> */
[----:B------:R-:W1:Y:S01]  /*cea0*/  MUFU.EX2 R90, R90 ;  /* 0x0000005a005a7308 */ /* 0x000e620000000800 */
[----:B------:R-:W-:Y:S01]  /*ceb0*/  F2FP.PACK_AB R30, R102, R105 ;  /* 0x00000069661e723e */ /* 0x000fe200000000ff */
[----:B------:R-:W-:Y:S01]  /*cec0*/  FADD.FTZ R104, R104, R107 ;  /* 0x0000006b68687221 */ /* 0x000fe20000010000 */
[----:B----4-:R-:W-:-:S03]  /*ced0*/  F2FP.PACK_AB R31, R174, R87 ;  /* 0x00000057ae1f723e */ /* 0x010fc600000000ff */
[----:B------:R-:W-:Y:S02]  /*cee0*/  FADD.FTZ R105, R105, R104 ;  /* 0x0000006869697221 */ /* 0x000fe40000010000 */
[----:B------:R-:W-:Y:S02]  /*cef0*/  MUFU.EX2 R89, R89 ;  /* 0x0000005900597308 */ /* 0x000fe40000000800 */
[----:B---3--:R-:W-:Y:S01]  /*cf00*/  HMMA.16816.F32 R16, R28, R12, R16 ;  /* 0x0000000c1c10723c */ /* 0x008fe20000001810 */
[----:B------:R-:W-:-:S05]  /*cf10*/  FADD.FTZ R102, R102, R105 ;  /* 0x0000006966667221 */ /* 0x000fca0000010000 */
[----:B------:R-:W-:Y:S02]  /*cf20*/  MUFU.EX2 R88, R88 ;  /* 0x0000005800587308 */ /* 0x000fe40000000800 */
[C---:B------:R-:W-:Y:S01]  /*cf30*/  HMMA.16816.F32 R4, R28.reuse, R14, R4 ;  /* 0x0000000e1c04723c */ /* 0x040fe20000001804 */
[----:B------:R-:W3:Y:S05]  /*cf40*/  LDSM.16.MT88.4 R12, [R223+0x6c00] ;  /* 0x006c0000df0c783b */ /* 0x000eea0000004200 */
[----:B------:R-:W-:Y:S02]  /*cf50*/  MUFU.EX2 R69, R69 ;  /* 0x0000004500457308 */ /* 0x000fe40000000800 */
[C---:B-1----:R-:W-:Y:S06]  /*cf60*/  HMMA.16816.F32 R136, R28.reuse, R8, R136 ;  /* 0x000000081c88723c */ /* 0x042fec0000001888 */
[----:B------:R-:W1:Y:S02]  /*cf70*/  MUFU.EX2 R62, R62 ;  /* 0x0000003e003e7308 */ /* 0x000e640000000800 */
[----:B------:R-:W-:Y:S01]  /*cf80*/  HMMA.16816.F32 R24, R28, R10, R24 ;  /* 0x0000000a1c18723c */ /* 0x000fe20000001818 */
[----:B------:R-:W4:Y:S05]  /*cf90*/  LDSM.16.MT88.4 R8, [R224+0x7000] ;  /* 0x00700000e008783b */ /* 0x000f2a0000004200 */
[----:B------:R-:W-:Y:S01]  /*cfa0*/  MUFU.EX2 R58, R58 ;  /* 0x0000003a003a7308 */ /* 0x000fe20000000800 */
[----:B------:R-:W-:Y:S01]  /*cfb0*/  F2FP.PACK_AB R28, R100, R103 ;  /* 0x00000067641c723e */ /* 0x000fe200000000ff */
[----:B------:R-:W-:Y:S01]  /*cfc0*/  FADD.FTZ R103, R103, R102 ;  /* 0x0000006667677221 */ /* 0x000fe20000010000 */
[----:B------:R-:W-:-:S02]  /*cfd0*/  F2FP.PACK_AB R29, R78, R83 ;  /* 0x000000534e1d723e */ /* 0x000fc400000000ff */
[----:B------:R-:W-:Y:S01]  /*cfe0*/  F2FP.PACK_AB R30, R98, R101 ;  /* 0x00000065621e723e */ /* 0x000fe200000000ff */
[----:B------:R-:W-:Y:S01]  /*cff0*/  FADD.FTZ R100, R100, R103 ;  /* 0x0000006764647221 */ /* 0x000fe20000010000 */
[----:B-----5:R-:W-:Y:S01]  /*d000*/  F2FP.PACK_AB R31, R79, R74 ;  /* 0x0000004a4f1f723e */ /* 0x020fe200000000ff */
[----:B------:R-:W5:Y:S02]  /*d010*/  MUFU.EX2 R59, R59 ;  /* 0x0000003b003b7308 */ /* 0x000f640000000800 */
[----:B------:R-:W-:-:S04]  /*d020*/  FADD.FTZ R101, R101, R100 ;  /* 0x0000006465657221 */ /* 0x000fc80000010000 */
[C---:B--2---:R-:W-:Y:S01]  /*d030*/  HMMA.16816.F32 R16, R28.reuse, R20, R16 ;  /* 0x000000141c10723c */ /* 0x044fe20000001810 */
[----:B------:R-:W-:Y:S01]  /*d040*/  FADD.FTZ R98, R98, R101 ;  /* 0x0000006562627221 */ /* 0x000fe20000010000 */
        /* <DEDUP_REMOVED lines=8> */
[----:B------:R-:W-:Y:S05]  /*d0d0*/  MUFU.EX2 R80, R80 ;  /* 0x0000005000507308 */ /* 0x000fea0000000800 */
[----:B------:R-:W-:Y:S01]  /*d0e0*/  F2FP.PACK_AB R28, R96, R99 ;  /* 0x00000063601c723e */ /* 0x000fe200000000ff */
[----:B------:R-:W-:Y:S01]  /*d0f0*/  FADD.FTZ R99, R99, R98 ;  /* 0x0000006263637221 */ /* 0x000fe20000010000 */
[----:B------:R-:W-:Y:S01]  /*d100*/  F2FP.PACK_AB R29, R70, R125 ;  /* 0x0000007d461d723e */ /* 0x000fe200000000ff */
[----:B------:R-:W-:Y:S01]  /*d110*/  MUFU.EX2 R54, R54 ;  /* 0x0000003600367308 */ /* 0x000fe20000000800 */
[----:B------:R-:W-:Y:S01]  /*d120*/  F2FP.PACK_AB R30, R94, R97 ;  /* 0x000000615e1e723e */ /* 0x000fe200000000ff */
[----:B------:R-:W-:Y:S01]  /*d130*/  FADD.FTZ R96, R96, R99 ;  /* 0x0000006360607221 */ /* 0x000fe20000010000 */
[----:B------:R-:W-:-:S03]  /*d140*/  F2FP.PACK_AB R31, R170, R71 ;  /* 0x00000047aa1f723e */ /* 0x000fc600000000ff */
[----:B------:R-:W-:Y:S02]  /*d150*/  FADD.FTZ R97, R97, R96 ;  /* 0x0000006061617221 */ /* 0x000fe40000010000 */
[----:B------:R-:W1:Y:S02]  /*d160*/  MUFU.EX2 R55, R55 ;  /* 0x0000003700377308 */ /* 0x000e640000000800 */
[----:B----4-:R-:W-:Y:S01]  /*d170*/  HMMA.16816.F32 R16, R28, R8, R16 ;  /* 0x000000081c10723c */ /* 0x010fe20000001810 */
[----:B------:R-:W-:-:S05]  /*d180*/  FADD.FTZ R94, R94, R97 ;  /* 0x000000615e5e7221 */ /* 0x000fca0000010000 */
[----:B------:R-:W-:Y:S02]  /*d190*/  MUFU.EX2 R50, R50 ;  /* 0x0000003200327308 */ /* 0x000fe40000000800 */
[C---:B------:R-:W-:Y:S01]  /*d1a0*/  HMMA.16816.F32 R4, R28.reuse, R10, R4 ;  /* 0x0000000a1c04723c */ /* 0x040fe20000001804 */
[----:B------:R-:W4:Y:S05]  /*d1b0*/  LDSM.16.MT88.4 R8, [R223+0x7400] ;  /* 0x00740000df08783b */ /* 0x000f2a0000004200 */
[----:B------:R-:W1:Y:S02]  /*d1c0*/  MUFU.EX2 R63, R63 ;  /* 0x0000003f003f7308 */ /* 0x000e640000000800 */
[C---:B--2---:R-:W-:Y:S06]  /*d1d0*/  HMMA.16816.F32 R136, R28.reuse, R20, R136 ;  /* 0x000000141c88723c */ /* 0x044fec0000001888 */
[----:B------:R-:W-:Y:S02]  /*d1e0*/  MUFU.EX2 R77, R77 ;  /* 0x0000004d004d7308 */ /* 0x000fe40000000800 */
[----:B------:R-:W-:Y:S01]  /*d1f0*/  HMMA.16816.F32 R24, R28, R22, R24 ;  /* 0x000000161c18723c */ /* 0x000fe20000001818 */
[----:B------:R-:W2:Y:S05]  /*d200*/  LDSM.16.MT88.4 R20, [R224+0x7800] ;  /* 0x00780000e014783b */ /* 0x000eaa0000004200 */
[----:B------:R-:W2:Y:S01]  /*d210*/  MUFU.EX2 R76, R76 ;  /* 0x0000004c004c7308 */ /* 0x000ea20000000800 */
[----:B------:R-:W-:Y:S01]  /*d220*/  F2FP.PACK_AB R28, R90, R91 ;  /* 0x0000005b5a1c723e */ /* 0x000fe200000000ff */
[----:B------:R-:W-:Y:S01]  /*d230*/  FADD.FTZ R91, R91, R94 ;  /* 0x0000005e5b5b7221 */ /* 0x000fe20000010000 */
[----:B-1----:R-:W-:-:S02]  /*d240*/  F2FP.PACK_AB R29, R62, R69 ;  /* 0x000000453e1d723e */ /* 0x002fc400000000ff */
[----:B------:R-:W-:Y:S01]  /*d250*/  F2FP.PACK_AB R30, R88, R89 ;  /* 0x00000059581e723e */ /* 0x000fe200000000ff */
[----:B------:R-:W-:Y:S01]  /*d260*/  FADD.FTZ R90, R90, R91 ;  /* 0x0000005b5a5a7221 */ /* 0x000fe20000010000 */
[----:B-----5:R-:W-:Y:S01]  /*d270*/  F2FP.PACK_AB R31, R59, R58 ;  /* 0x0000003a3b1f723e */ /* 0x020fe200000000ff */
[----:B------:R-:W-:Y:S02]  /*d280*/  MUFU.EX2 R73, R73 ;  /* 0x0000004900497308 */ /* 0x000fe40000000800 */
[----:B------:R-:W-:-:S04]  /*d290*/  FADD.FTZ R89, R89, R90 ;  /* 0x0000005a59597221 */ /* 0x000fc80000010000 */
[C---:B---3--:R-:W-:Y:S01]  /*d2a0*/  HMMA.16816.F32 R16, R28.reuse, R12, R16 ;  /* 0x0000000c1c10723c */ /* 0x048fe20000001810 */
[----:B------:R-:W-:Y:S01]  /*d2b0*/  FADD.FTZ R88, R88, R89 ;  /* 0x0000005958587221 */ /* 0x000fe20000010000 */
[----:B------:R-:W-:Y:S06]  /*d2c0*/  MUFU.EX2 R72, R72 ;  /* 0x0000004800487308 */ /* 0x000fec0000000800 */
[C---:B------:R-:W-:Y:S01]  /*d2d0*/  HMMA.16816.F32 R4, R28.reuse, R14, R4 ;  /* 0x0000000e1c04723c */ /* 0x040fe20000001804 */
[----:B------:R-:W1:Y:S01]  /*d2e0*/  LDSM.16.MT88.4 R12, [R223+0x7800] ;  /* 0x00780000df0c783b */ /* 0x000e620000004200 */
[----:B------:R-:W-:Y:S06]  /*d2f0*/  MUFU.EX2 R147, R147 ;  /* 0x0000009300937308 */ /* 0x000fec0000000800 */
[C---:B----4-:R-:W-:Y:S02]  /*d300*/  HMMA.16816.F32 R136, R28.reuse, R8, R136 ;  /* 0x000000081c88723c */ /* 0x050fe40000001888 */
[----:B------:R-:W3:Y:S05]  /*d310*/  MUFU.EX2 R46, R46 ;  /* 0x0000002e002e7308 */ /* 0x000eea0000000800 */
[----:B------:R-:W-:Y:S01]  /*d320*/  F2FP.PACK_AB R8, R84, R85 ;  /* 0x000000555408723e */ /* 0x000fe200000000ff */
[----:B------:R-:W-:Y:S01]  /*d330*/  HMMA.16816.F32 R24, R28, R10, R24 ;  /* 0x0000000a1c18723c */ /* 0x000fe20000001818 */
[----:B------:R-:W4:Y:S01]  /*d340*/  LDSM.16.MT88.4 R28, [R224+0x7c00] ;  /* 0x007c0000e01c783b */ /* 0x000f220000004200 */
[----:B------:R-:W-:Y:S01]  /*d350*/  F2FP.PACK_AB R9, R55, R54 ;  /* 0x000000363709723e */ /* 0x000fe200000000ff */
[----:B------:R-:W-:Y:S01]  /*d360*/  MUFU.EX2 R44, R44 ;  /* 0x0000002c002c7308 */ /* 0x000fe20000000800 */
[----:B------:R-:W-:-:S03]  /*d370*/  FADD.FTZ R85, R85, R88 ;  /* 0x0000005855557221 */ /* 0x000fc60000010000 */
[----:B------:R-:W-:Y:S01]  /*d380*/  F2FP.PACK_AB R10, R80, R81 ;  /* 0x00000051500a723e */ /* 0x000fe200000000ff */
[----:B------:R-:W-:Y:S01]  /*d390*/  FADD.FTZ R84, R84, R85 ;  /* 0x0000005554547221 */ /* 0x000fe20000010000 */
[----:B------:R-:W-:Y:S02]  /*d3a0*/  F2FP.PACK_AB R11, R63, R50 ;  /* 0x000000323f0b723e */ /* 0x000fe400000000ff */
[----:B------:R-:W5:Y:S01]  /*d3b0*/  MUFU.EX2 R45, R45 ;  /* 0x0000002d002d7308 */ /* 0x000f620000000800 */
[----:B------:R-:W-:-:S04]  /*d3c0*/  FADD.FTZ R81, R81, R84 ;  /* 0x0000005451517221 */ /* 0x000fc80000010000 */
[C---:B--2---:R-:W-:Y:S01]  /*d3d0*/  HMMA.16816.F32 R16, R8.reuse, R20, R16 ;  /* 0x000000140810723c */ /* 0x044fe20000001810 */
[----:B------:R-:W-:Y:S02]  /*d3e0*/  FADD.FTZ R80, R80, R81 ;  /* 0x0000005150507221 */ /* 0x000fe40000010000 */
[----:B------:R-:W-:Y:S05]  /*d3f0*/  MUFU.EX2 R67, R67 ;  /* 0x0000004300437308 */ /* 0x000fea0000000800 */
[C---:B------:R-:W-:Y:S01]  /*d400*/  HMMA.16816.F32 R4, R8.reuse, R22, R4 ;  /* 0x000000160804723c */ /* 0x040fe20000001804 */
[----:B------:R-:W2:Y:S02]  /*d410*/  LDSM.16.MT88.4 R20, [R223+0x7c00] ;  /* 0x007c0000df14783b */ /* 0x000ea40000004200 */
[----:B------:R-:W2:Y:S05]  /*d420*/  MUFU.EX2 R0, R0 ;  /* 0x0000000000007308 */ /* 0x000eaa0000000800 */
[C---:B-1----:R-:W-:Y:S03]  /*d430*/  HMMA.16816.F32 R136, R8.reuse, R12, R136 ;  /* 0x0000000c0888723c */ /* 0x042fe60000001888 */
[----:B------:R-:W-:Y:S05]  /*d440*/  MUFU.EX2 R132, R132 ;  /* 0x0000008400847308 */ /* 0x000fea0000000800 */
[----:B------:R-:W-:Y:S01]  /*d450*/  HMMA.16816.F32 R24, R8, R14, R24 ;  /* 0x0000000e0818723c */ /* 0x000fe20000001818 */
[----:B------:R-:W1:Y:S02]  /*d460*/  LDSM.16.MT88.4 R12, [R224+0x8000] ;  /* 0x00800000e00c783b */ /* 0x000e640000004200 */
[----:B------:R-:W-:Y:S04]  /*d470*/  MUFU.EX2 R129, R129 ;  /* 0x0000008100817308 */ /* 0x000fe80000000800 */
[----:B------:R-:W-:Y:S01]  /*d480*/  F2FP.PACK_AB R8, R76, R77 ;  /* 0x0000004d4c08723e */ /* 0x000fe200000000ff */
[----:B------:R-:W-:Y:S01]  /*d490*/  FADD.FTZ R77, R77, R80 ;  /* 0x000000504d4d7221 */ /* 0x000fe20000010000 */
[----:B---3--:R-:W-:-:S02]  /*d4a0*/  F2FP.PACK_AB R9, R46, R147 ;  /* 0x000000932e09723e */ /* 0x008fc400000000ff */
[----:B------:R-:W-:Y:S01]  /*d4b0*/  F2FP.PACK_AB R10, R72, R73 ;  /* 0x00000049480a723e */ /* 0x000fe200000000ff */
[----:B------:R-:W-:Y:S01]  /*d4c0*/  MUFU.EX2 R47, R47 ;  /* 0x0000002f002f7308 */ /* 0x000fe20000000800 */
[----:B-----5:R-:W-:Y:S01]  /*d4d0*/  F2FP.PACK_AB R11, R45, R44 ;  /* 0x0000002c2d0b723e */ /* 0x020fe200000000ff */
[----:B------:R-:W-:-:S04]  /*d4e0*/  FADD.FTZ R76, R76, R77 ;  /* 0x0000004d4c4c7221 */ /* 0x000fc80000010000 */
[----:B------:R-:W-:Y:S02]  /*d4f0*/  FADD.FTZ R73, R73, R76 ;  /* 0x0000004c49497221 */ /* 0x000fe40000010000 */
[----:B----4-:R-:W-:Y:S01]  /*d500*/  HMMA.16816.F32 R16, R8, R28, R16 ;  /* 0x0000001c0810723c */ /* 0x010fe20000001810 */
[----:B------:R-:W3:Y:S01]  /*d510*/  MUFU.EX2 R38, R38 ;  /* 0x0000002600267308 */ /* 0x000ee20000000800 */
[----:B------:R-:W-:-:S05]  /*d520*/  FADD.FTZ R72, R72, R73 ;  /* 0x0000004948487221 */ /* 0x000fca0000010000 */
[----:B------:R-:W-:Y:S01]  /*d530*/  FADD.FTZ R29, R123, R164 ;  /* 0x000000a47b1d7221 */ /* 0x000fe20000010000 */
[----:B--2---:R-:W-:Y:S01]  /*d540*/  HMMA.16816.F32 R136, R8, R20, R136 ;  /* 0x000000140888723c */ /* 0x004fe20000001888 */
[----:B------:R-:W-:Y:S02]  /*d550*/  MUFU.EX2 R34, R34 ;  /* 0x0000002200227308 */ /* 0x000fe40000000800 */
[----:B------:R-:W-:-:S04]  /*d560*/  FADD.FTZ R29, R166, R29 ;  /* 0x0000001da61d7221 */ /* 0x000fc80000010000 */
[----:B------:R-:W-:Y:S01]  /*d570*/  FADD.FTZ R20, R168, R29 ;  /* 0x0000001da8147221 */ /* 0x000fe20000010000 */
[----:B------:R-:W-:Y:S01]  /*d580*/  HMMA.16816.F32 R4, R8, R30, R4 ;  /* 0x0000001e0804723c */ /* 0x000fe20000001804 */
[----:B------:R-:W2:Y:S01]  /*d590*/  LDSM.16.MT88.4 R28, [R223+0x8000] ;  /* 0x00800000df1c783b */ /* 0x000ea20000004200 */
[----:B------:R-:W4:Y:S01]  /*d5a0*/  MUFU.EX2 R39, R39 ;  /* 0x0000002700277308 */ /* 0x000f220000000800 */
[----:B------:R-:W-:-:S04]  /*d5b0*/  FADD.FTZ R20, R3, R20 ;  /* 0x0000001403147221 */ /* 0x000fc80000010000 */
[----:B------:R-:W-:Y:S01]  /*d5c0*/  FADD.FTZ R95, R95, R20 ;  /* 0x000000145f5f7221 */ /* 0x000fe20000010000 */
[----:B------:R-:W-:Y:S01]  /*d5d0*/  HMMA.16816.F32 R24, R8, R22, R24 ;  /* 0x000000160818723c */ /* 0x000fe20000001818 */
[----:B------:R-:W5:Y:S01]  /*d5e0*/  LDSM.16.MT88.4 R20, [R224+0x8400] ;  /* 0x00840000e014783b */ /* 0x000f620000004200 */
[----:B------:R-:W-:Y:S01]  /*d5f0*/  MUFU.EX2 R121, R121 ;  /* 0x0000007900797308 */ /* 0x000fe20000000800 */
[----:B------:R-:W-:-:S04]  /*d600*/  FADD.FTZ R172, R172, R95 ;  /* 0x0000005facac7221 */ /* 0x000fc80000010000 */
[----:B------:R-:W-:Y:S01]  /*d610*/  FADD.FTZ R93, R93, R172 ;  /* 0x000000ac5d5d7221 */ /* 0x000fe20000010000 */
[----:B------:R-:W-:Y:S02]  /*d620*/  F2FP.PACK_AB R8, R0, R67 ;  /* 0x000000430008723e */ /* 0x000fe400000000ff */
[----:B---3--:R-:W-:Y:S01]  /*d630*/  F2FP.PACK_AB R9, R38, R47 ;  /* 0x0000002f2609723e */ /* 0x008fe200000000ff */
[----:B------:R-:W-:Y:S01]  /*d640*/  FADD.FTZ R86, R86, R93 ;  /* 0x0000005d56567221 */ /* 0x000fe20000010000 */
[----:B------:R-:W-:Y:S01]  /*d650*/  F2FP.PACK_AB R10, R129, R132 ;  /* 0x00000084810a723e */ /* 0x000fe200000000ff */
[----:B------:R-:W3:Y:S01]  /*d660*/  MUFU.EX2 R92, R92 ;  /* 0x0000005c005c7308 */ /* 0x000ee20000000800 */
[----:B----4-:R-:W-:Y:S01]  /*d670*/  F2FP.PACK_AB R11, R39, R34 ;  /* 0x00000022270b723e */ /* 0x010fe200000000ff */
[----:B------:R-:W-:-:S04]  /*d680*/  FADD.FTZ R87, R87, R86 ;  /* 0x0000005657577221 */ /* 0x000fc80000010000 */
[----:B------:R-:W-:Y:S02]  /*d690*/  FADD.FTZ R174, R174, R87 ;  /* 0x00000057aeae7221 */ /* 0x000fe40000010000 */
[----:B-1----:R-:W-:Y:S01]  /*d6a0*/  HMMA.16816.F32 R16, R8, R12, R16 ;  /* 0x0000000c0810723c */ /* 0x002fe20000001810 */
[----:B------:R-:W-:Y:S01]  /*d6b0*/  MUFU.EX2 R82, R82 ;  /* 0x0000005200527308 */ /* 0x000fe20000000800 */
[----:B------:R-:W-:-:S04]  /*d6c0*/  FADD.FTZ R83, R83, R174 ;  /* 0x000000ae53537221 */ /* 0x000fc80000010000 */
[----:B------:R-:W-:Y:S02]  /*d6d0*/  FADD.FTZ R83, R78, R83 ;  /* 0x000000534e537221 */ /* 0x000fe40000010000 */
[C---:B------:R-:W-:Y:S01]  /*d6e0*/  HMMA.16816.F32 R4, R8.reuse, R14, R4 ;  /* 0x0000000e0804723c */ /* 0x040fe20000001804 */
[----:B------:R-:W1:Y:S01]  /*d6f0*/  LDSM.16.MT88.4 R12, [R223+0x8400] ;  /* 0x00840000df0c783b */ /* 0x000e620000004200 */
[----:B------:R-:W4:Y:S06]  /*d700*/  MUFU.EX2 R75, R75 ;  /* 0x0000004b004b7308 */ /* 0x000f2c0000000800 */
[C---:B--2---:R-:W-:Y:S02]  /*d710*/  HMMA.16816.F32 R136, R8.reuse, R28, R136 ;  /* 0x0000001c0888723c */ /* 0x044fe40000001888 */
[----:B------:R-:W-:Y:S05]  /*d720*/  MUFU.EX2 R32, R32 ;  /* 0x0000002000207308 */ /* 0x000fea0000000800 */
[----:B------:R-:W-:Y:S01]  /*d730*/  FADD.FTZ R28, R74, R83 ;  /* 0x000000534a1c7221 */ /* 0x000fe20000010000 */
[----:B------:R-:W-:Y:S02]  /*d740*/  HMMA.16816.F32 R24, R8, R30, R24 ;  /* 0x0000001e0818723c */ /* 0x000fe40000001818 */
[----:B------:R-:W2:Y:S01]  /*d750*/  MUFU.EX2 R33, R33 ;  /* 0x0000002100217308 */ /* 0x000ea20000000800 */
[----:B------:R-:W-:-:S04]  /*d760*/  FADD.FTZ R28, R79, R28 ;  /* 0x0000001c4f1c7221 */ /* 0x000fc80000010000 */
[----:B------:R-:W-:Y:S01]  /*d770*/  FADD.FTZ R125, R125, R28 ;  /* 0x0000001c7d7d7221 */ /* 0x000fe20000010000 */
[----:B---3--:R-:W-:Y:S01]  /*d780*/  F2FP.PACK_AB R8, R92, R121 ;  /* 0x000000795c08723e */ /* 0x008fe200000000ff */
[----:B------:R-:W3:Y:S01]  /*d790*/  LDSM.16.MT88.4 R28, [R224+0x8800] ;  /* 0x00880000e01c783b */ /* 0x000ee20000004200 */
[----:B------:R-:W-:Y:S01]  /*d7a0*/  MUFU.EX2 R36, R36 ;  /* 0x0000002400247308 */ /* 0x000fe20000000800 */
[----:B------:R-:W-:Y:S01]  /*d7b0*/  FADD.FTZ R70, R70, R125 ;  /* 0x0000007d46467221 */ /* 0x000fe20000010000 */
[----:B----4-:R-:W-:-:S03]  /*d7c0*/  F2FP.PACK_AB R10, R75, R82 ;  /* 0x000000524b0a723e */ /* 0x010fc600000000ff */
[----:B------:R-:W-:-:S03]  /*d7d0*/  FADD.FTZ R71, R71, R70 ;  /* 0x0000004647477221 */ /* 0x000fc60000010000 */
[----:B------:R-:W4:Y:S01]  /*d7e0*/  MUFU.EX2 R37, R37 ;  /* 0x0000002500257308 */ /* 0x000f220000000800 */
[----:B------:R-:W-:Y:S01]  /*d7f0*/  FADD.FTZ R170, R170, R71 ;  /* 0x00000047aaaa7221 */ /* 0x000fe20000010000 */
[----:B--2---:R-:W-:-:S03]  /*d800*/  F2FP.PACK_AB R9, R33, R32 ;  /* 0x000000202109723e */ /* 0x004fc600000000ff */
[----:B------:R-:W-:-:S03]  /*d810*/  FADD.FTZ R69, R69, R170 ;  /* 0x000000aa45457221 */ /* 0x000fc60000010000 */
[----:B------:R-:W-:Y:S01]  /*d820*/  MUFU.EX2 R68, R68 ;  /* 0x0000004400447308 */ /* 0x000fe20000000800 */
[----:B------:R-:W-:-:S04]  /*d830*/  FADD.FTZ R69, R62, R69 ;  /* 0x000000453e457221 */ /* 0x000fc80000010000 */
[----:B------:R-:W-:Y:S01]  /*d840*/  FADD.FTZ R58, R58, R69 ;  /* 0x000000453a3a7221 */ /* 0x000fe20000010000 */
[----:B----4-:R-:W-:-:S03]  /*d850*/  F2FP.PACK_AB R11, R37, R36 ;  /* 0x00000024250b723e */ /* 0x010fc600000000ff */
[----:B------:R-:W-:Y:S01]  /*d860*/  FADD.FTZ R59, R59, R58 ;  /* 0x0000003a3b3b7221 */ /* 0x000fe20000010000 */
[----:B------:R-:W2:Y:S03]  /*d870*/  MUFU.EX2 R51, R51 ;  /* 0x0000003300337308 */ /* 0x000ea60000000800 */
[----:B------:R-:W-:Y:S01]  /*d880*/  FADD.FTZ R54, R54, R59 ;  /* 0x0000003b36367221 */ /* 0x000fe20000010000 */
[C---:B-----5:R-:W-:Y:S03]  /*d890*/  HMMA.16816.F32 R16, R8.reuse, R20, R16 ;  /* 0x000000140810723c */ /* 0x060fe60000001810 */
[----:B------:R-:W-:Y:S01]  /*d8a0*/  FADD.FTZ R55, R55, R54 ;  /* 0x0000003637377221 */ /* 0x000fe20000010000 */
[----:B------:R-:W-:Y:S04]  /*d8b0*/  MUFU.EX2 R2, R2 ;  /* 0x0000000200027308 */ /* 0x000fe80000000800 */
[C---:B------:R-:W-:Y:S01]  /*d8c0*/  HMMA.16816.F32 R4, R8.reuse, R22, R4 ;  /* 0x000000160804723c */ /* 0x040fe20000001804 */
[----:B------:R-:W4:Y:S03]  /*d8d0*/  LDSM.16.MT88.4 R20, [R223+0x8800] ;  /* 0x00880000df14783b */ /* 0x000f260000004200 */
[----:B------:R-:W5:Y:S04]  /*d8e0*/  MUFU.EX2 R35, R35 ;  /* 0x0000002300237308 */ /* 0x000f680000000800 */
[C---:B-1----:R-:W-:Y:S04]  /*d8f0*/  HMMA.16816.F32 R24, R8.reuse, R14, R24 ;  /* 0x0000000e0818723c */ /* 0x042fe80000001818 */
[----:B------:R-:W-:Y:S03]  /*d900*/  MUFU.EX2 R40, R40 ;  /* 0x0000002800287308 */ /* 0x000fe60000000800 */
[----:B------:R-:W-:Y:S01]  /*d910*/  FADD.FTZ R14, R50, R55 ;  /* 0x00000037320e7221 */ /* 0x000fe20000010000 */
[----:B------:R-:W-:Y:S01]  /*d920*/  HMMA.16816.F32 R136, R8, R12, R136 ;  /* 0x0000000c0888723c */ /* 0x000fe20000001888 */
[----:B------:R-:W-:-:S03]  /*d930*/  FFMA.FTZ R15, R60, c[0x0][0x23c], -R66 ;  /* 0x00008f003c0f7a23 */ /* 0x000fc60000010842 */
[----:B------:R-:W1:Y:S01]  /*d940*/  MUFU.EX2 R41, R41 ;  /* 0x0000002900297308 */ /* 0x000e620000000800 */
[----:B------:R-:W-:Y:S02]  /*d950*/  FADD.FTZ R14, R63, R14 ;  /* 0x0000000e3f0e7221 */ /* 0x000fe40000010000 */
[----:B--2---:R-:W-:Y:S02]  /*d960*/  F2FP.PACK_AB R8, R51, R68 ;  /* 0x000000443308723e */ /* 0x004fe400000000ff */
[----:B------:R-:W-:Y:S01]  /*d970*/  FADD.FTZ R147, R147, R14 ;  /* 0x0000000e93937221 */ /* 0x000fe20000010000 */
[----:B-----5:R-:W-:Y:S01]  /*d980*/  F2FP.PACK_AB R10, R35, R2 ;  /* 0x00000002230a723e */ /* 0x020fe200000000ff */
[----:B------:R-:W-:Y:S01]  /*d990*/  FFMA.FTZ R12, R65, c[0x0][0x23c], -R119 ;  /* 0x00008f00410c7a23 */ /* 0x000fe20000010877 */
[----:B------:R-:W-:Y:S01]  /*d9a0*/  MUFU.EX2 R42, R42 ;  /* 0x0000002a002a7308 */ /* 0x000fe20000000800 */
[----:B------:R-:W-:Y:S02]  /*d9b0*/  FADD.FTZ R147, R46, R147 ;  /* 0x000000932e937221 */ /* 0x000fe40000010000 */
[----:B------:R-:W-:-:S02]  /*d9c0*/  FFMA.FTZ R13, R53, c[0x0][0x23c], -R66 ;  /* 0x00008f00350d7a23 */ /* 0x000fc40000010842 */
[----:B------:R-:W-:-:S03]  /*d9d0*/  FADD.FTZ R44, R44, R147 ;  /* 0x000000932c2c7221 */ /* 0x000fc60000010000 */
[----:B------:R-:W2:Y:S01]  /*d9e0*/  MUFU.EX2 R43, R43 ;  /* 0x0000002b002b7308 */ /* 0x000ea20000000800 */
[----:B-1----:R-:W-:Y:S01]  /*d9f0*/  F2FP.PACK_AB R9, R41, R40 ;  /* 0x000000282909723e */ /* 0x002fe200000000ff */
[----:B------:R-:W-:Y:S02]  /*da00*/  FADD.FTZ R44, R45, R44 ;  /* 0x0000002c2d2c7221 */ /* 0x000fe40000010000 */
[----:B------:R-:W-:Y:S02]  /*da10*/  FADD.FTZ R45, R67, R72 ;  /* 0x00000048432d7221 */ /* 0x000fe40000010000 */
[----:B------:R-:W-:Y:S02]  /*da20*/  FADD.FTZ R47, R47, R44 ;  /* 0x0000002c2f2f7221 */ /* 0x000fe40000010000 */
[----:B------:R-:W-:Y:S01]  /*da30*/  FADD.FTZ R45, R0, R45 ;  /* 0x0000002d002d7221 */ /* 0x000fe20000010000 */
[----:B------:R-:W-:Y:S01]  /*da40*/  MUFU.EX2 R3, R52 ;  /* 0x0000003400037308 */ /* 0x000fe20000000800 */
[----:B------:R-:W-:-:S02]  /*da50*/  FADD.FTZ R47, R38, R47 ;  /* 0x0000002f262f7221 */ /* 0x000fc40000010000 */
[----:B------:R-:W-:Y:S02]  /*da60*/  FADD.FTZ R0, R132, R45 ;  /* 0x0000002d84007221 */ /* 0x000fe40000010000 */
[----:B------:R-:W-:Y:S01]  /*da70*/  FADD.FTZ R34, R34, R47 ;  /* 0x0000002f22227221 */ /* 0x000fe20000010000 */
[----:B--2---:R-:W-:Y:S01]  /*da80*/  F2FP.PACK_AB R11, R43, R42 ;  /* 0x0000002a2b0b723e */ /* 0x004fe200000000ff */
[----:B------:R-:W-:Y:S01]  /*da90*/  FADD.FTZ R0, R129, R0 ;  /* 0x0000000081007221 */ /* 0x000fe20000010000 */
[----:B------:R-:W1:Y:S01]  /*daa0*/  MUFU.EX2 R48, R48 ;  /* 0x0000003000307308 */ /* 0x000e620000000800 */
[----:B------:R-:W-:-:S04]  /*dab0*/  FADD.FTZ R39, R39, R34 ;  /* 0x0000002227277221 */ /* 0x000fc80000010000 */
[----:B---3--:R-:W-:Y:S01]  /*dac0*/  HMMA.16816.F32 R16, R8, R28, R16 ;  /* 0x0000001c0810723c */ /* 0x008fe20000001810 */
[----:B------:R-:W-:Y:S02]  /*dad0*/  FADD.FTZ R32, R32, R39 ;  /* 0x0000002720207221 */ /* 0x000fe40000010000 */
[----:B------:R-:W-:Y:S02]  /*dae0*/  MUFU.EX2 R12, R12 ;  /* 0x0000000c000c7308 */ /* 0x000fe40000000800 */
[----:B------:R-:W-:-:S03]  /*daf0*/  FADD.FTZ R33, R33, R32 ;  /* 0x0000002021217221 */ /* 0x000fc60000010000 */
[C---:B------:R-:W-:Y:S01]  /*db00*/  HMMA.16816.F32 R28, R8.reuse, R30, R4 ;  /* 0x0000001e081c723c */ /* 0x040fe20000001804 */
[----:B------:R-:W2:Y:S01]  /*db10*/  LDSM.16.MT88.4 R4, [R223+0x8c00] ;  /* 0x008c0000df04783b */ /* 0x000ea20000004200 */
[----:B------:R-:W-:Y:S01]  /*db20*/  FADD.FTZ R36, R36, R33 ;  /* 0x0000002124247221 */ /* 0x000fe20000010000 */
[----:B------:R-:W3:Y:S01]  /*db30*/  MUFU.EX2 R241, R241 ;  /* 0x000000f100f17308 */ /* 0x000ee20000000800 */
[----:B-1----:R-:W-:Y:S02]  /*db40*/  F2FP.PACK_AB R132, R48, R3 ;  /* 0x000000033084723e */ /* 0x002fe400000000ff */
[----:B------:R-:W-:Y:S02]  /*db50*/  FADD.FTZ R37, R37, R36 ;  /* 0x0000002425257221 */ /* 0x000fe40000010000 */
[----:B----4-:R-:W-:Y:S02]  /*db60*/  HMMA.16816.F32 R136, R8, R20, R136 ;  /* 0x000000140888723c */ /* 0x010fe40000001888 */
[----:B------:R-:W-:Y:S01]  /*db70*/  FADD.FTZ R40, R40, R37 ;  /* 0x0000002528287221 */ /* 0x000fe20000010000 */
[----:B------:R-:W-:Y:S03]  /*db80*/  MUFU.EX2 R13, R13 ;  /* 0x0000000d000d7308 */ /* 0x000fe60000000800 */
[----:B------:R-:W-:-:S02]  /*db90*/  FADD.FTZ R41, R41, R40 ;  /* 0x0000002829297221 */ /* 0x000fc40000010000 */
[----:B------:R-:W-:Y:S03]  /*dba0*/  HMMA.16816.F32 R24, R8, R22, R24 ;  /* 0x000000160818723c */ /* 0x000fe60000001818 */
[----:B------:R-:W1:Y:S01]  /*dbb0*/  MUFU.EX2 R14, R61 ;  /* 0x0000003d000e7308 */ /* 0x000e620000000800 */
[----:B---3--:R-:W-:-:S03]  /*dbc0*/  F2FP.PACK_AB R134, R241, R12 ;  /* 0x0000000cf186723e */ /* 0x008fc600000000ff */
[----:B------:R-:W-:-:S04]  /*dbd0*/  FADD.FTZ R9, R121, R0 ;  /* 0x0000000079097221 */ /* 0x000fc80000010000 */
[----:B------:R-:W-:Y:S01]  /*dbe0*/  MUFU.EX2 R15, R15 ;  /* 0x0000000f000f7308 */ /* 0x000fe20000000800 */
[----:B------:R-:W-:-:S04]  /*dbf0*/  FADD.FTZ R9, R92, R9 ;  /* 0x000000095c097221 */ /* 0x000fc80000010000 */
[----:B------:R-:W-:-:S03]  /*dc00*/  FADD.FTZ R82, R82, R9 ;  /* 0x0000000952527221 */ /* 0x000fc60000010000 */
[----:B------:R-:W3:Y:S01]  /*dc10*/  MUFU.EX2 R240, R240 ;  /* 0x000000f000f07308 */ /* 0x000ee20000000800 */
[----:B------:R-:W-:Y:S01]  /*dc20*/  FADD.FTZ R75, R75, R82 ;  /* 0x000000524b4b7221 */ /* 0x000fe20000010000 */
[----:B-1----:R-:W-:-:S03]  /*dc30*/  F2FP.PACK_AB R133, R14, R13 ;  /* 0x0000000d0e85723e */ /* 0x002fc600000000ff */
[----:B------:R-:W-:-:S04]  /*dc40*/  FADD.FTZ R68, R68, R75 ;  /* 0x0000004b44447221 */ /* 0x000fc80000010000 */
[----:B------:R-:W-:-:S04]  /*dc50*/  FADD.FTZ R51, R51, R68 ;  /* 0x0000004433337221 */ /* 0x000fc80000010000 */
[----:B------:R-:W-:Y:S02]  /*dc60*/  FADD.FTZ R0, R2, R51 ;  /* 0x0000003302007221 */ /* 0x000fe40000010000 */
[----:B------:R-:W-:Y:S01]  /*dc70*/  FADD.FTZ R2, R42, R41 ;  /* 0x000000292a027221 */ /* 0x000fe20000010000 */
[----:B---3--:R-:W-:Y:S01]  /*dc80*/  F2FP.PACK_AB R135, R240, R15 ;  /* 0x0000000ff087723e */ /* 0x008fe200000000ff */
[----:B------:R-:W-:Y:S02]  /*dc90*/  FADD.FTZ R0, R35, R0 ;  /* 0x0000000023007221 */ /* 0x000fe40000010000 */
[----:B------:R-:W-:Y:S02]  /*dca0*/  FADD.FTZ R2, R43, R2 ;  /* 0x000000022b027221 */ /* 0x000fe40000010000 */
[----:B------:R-:W-:Y:S01]  /*dcb0*/  FADD.FTZ R3, R3, R0 ;  /* 0x0000000003037221 */ /* 0x000fe20000010000 */
[----:B------:R-:W-:Y:S01]  /*dcc0*/  MOV R0, R116 ;  /* 0x0000007400007202 */ /* 0x000fe20000000f00 */
[----:B------:R-:W-:Y:S01]  /*dcd0*/  HMMA.16816.F32 R144, R132, R140, R16 ;  /* 0x0000008c8490723c */ /* 0x000fe20000001810 */
[----:B------:R-:W-:Y:S01]  /*dce0*/  FADD.FTZ R13, R13, R2 ;  /* 0x000000020d0d7221 */ /* 0x000fe20000010000 */
[----:B------:R-:W-:Y:S01]  /*dcf0*/  MOV R2, R118 ;  /* 0x0000007600027202 */ /* 0x000fe20000000f00 */
[----:B------:R-:W-:-:S02]  /*dd00*/  FADD.FTZ R3, R48, R3 ;  /* 0x0000000330037221 */ /* 0x000fc40000010000 */
[----:B------:R-:W-:Y:S02]  /*dd10*/  FADD.FTZ R14, R14, R13 ;  /* 0x0000000d0e0e7221 */ /* 0x000fe40000010000 */
[----:B------:R-:W-:Y:S01]  /*dd20*/  FADD.FTZ R12, R12, R3 ;  /* 0x000000030c0c7221 */ /* 0x000fe20000010000 */
[----:B------:R-:W-:Y:S01]  /*dd30*/  HMMA.16816.F32 R140, R132, R142, R28 ;  /* 0x0000008e848c723c */ /* 0x000fe2000000181c */
[----:B------:R-:W-:Y:S02]  /*dd40*/  FADD.FTZ R15, R15, R14 ;  /* 0x0000000e0f0f7221 */ /* 0x000fe40000010000 */
[----:B------:R-:W-:Y:S02]  /*dd50*/  FADD.FTZ R241, R241, R12 ;  /* 0x0000000cf1f17221 */ /* 0x000fe40000010000 */
[----:B------:R-:W-:-:S03]  /*dd60*/  FADD.FTZ R240, R240, R15 ;  /* 0x0000000ff0f07221 */ /* 0x000fc60000010000 */
[C---:B--2---:R-:W-:Y:S08]  /*dd70*/  HMMA.16816.F32 R136, R132.reuse, R4, R136 ;  /* 0x000000048488723c */ /* 0x044ff00000001888 */
[----:B------:R-:W-:Y:S11]  /*dd80*/  HMMA.16816.F32 R132, R132, R6, R24 ;  /* 0x000000068484723c */ /* 0x000ff60000001818 */
[----:B------:R-:W-:Y:S08]  /*dd90*/  @!UPT UIADD3 URZ, URZ, URZ, URZ ;  /* 0x0000003f3f3ff290 */ /* 0x000ff0000fffe03f */
.L_x_1135:
[----:B------:R-:W-:Y:S05]  /*dda0*/  @!P1 BRA `(.L_x_1143) ;  /* 0x000046a000009947 */ /* 0x000fea0003800000 */
[----:B------:R-:W-:Y:S02]  /*ddb0*/  MOV R3, R0 ;  /* 0x0000000000037202 */ /* 0x000fe40000000f00 */
[----:B------:R-:W-:-:S02]  /*ddc0*/  MOV R149, R2 ;  /* 0x0000000200957202 */ /* 0x000fc40000000f00 */
[----:B------:R-:W-:Y:S02]  /*ddd0*/  MOV R235, c[0x0][0x1a0] ;  /* 0x0000680000eb7a02 */ /* 0x000fe40000000f00 */
.L_x_1147:
[----:B------:R-:W-:Y:S01]  /*dde0*/  IADD3 R231, R231, -0x1, RZ ;  /* 0xffffffffe7e77810 */ /* 0x000fe20007ffe0ff */
[----:B------:R-:W-:Y:S04]  /*ddf0*/  DEPBAR.LE SB0, 0x0 ;  /* 0x000080000000791a */ /* 0x000fe80000000000 */
[----:B------:R-:W-:Y:S01]  /*de00*/  BAR.SYNC.DEFER_BLOCKING 0x0 ;  /* 0x0000000000007b1d */ /* 0x000fe20000010000 */
[----:B------:R-:W-:Y:S05]  /*de10*/  IMAD.U32 R108, R235, -0x100, RZ ;  /* 0xffffff00eb6c7824 */ /* 0x000fea00078e00ff */
[----:B------:R-:W-:Y:S01]  /*de20*/  SHF.R.S32.HI R109, RZ, 0x1f, R108 ;  /* 0x0000001fff6d7819 */ /* 0x000fe2000001146c */
[----:B------:R-:W-:-:S05]  /*de30*/  @!P6 BRA `(.L_x_1144) ;  /* 0x000003b00000e947 */ /* 0x000fca0003800000 */
[----:B------:R-:W-:Y:S04]  /*de40*/  IABS R0, c[0x0][0x2d0] ;  /* 0x0000b40000007a13 */ /* 0x000fe80000000000 */
[----:B------:R-:W1:Y:S10]  /*de50*/  I2F.RP R7, R0 ;  /* 0x0000000000077306 */ /* 0x000e740000209400 */
[----:B-1----:R-:W1:Y:S02]  /*de60*/  MUFU.RCP R2, R7 ;  /* 0x0000000700027308 */ /* 0x002e640000001000 */
[----:B-1----:R-:W-:Y:S01]  /*de70*/  IADD3 R8, R2, 0xffffffe, RZ ;  /* 0x0ffffffe02087810 */ /* 0x002fe20007ffe0ff */
[----:B------:R-:W-:Y:S07]  /*de80*/  IMAD.SHL.U32 R2, R231, 0x100, RZ ;  /* 0x00000100e7027824 */ /* 0x000fee00078e00ff */
[----:B------:R-:W1:Y:S01]  /*de90*/  F2I.FTZ.U32.TRUNC.NTZ R9, R8 ;  /* 0x0000000800097305 */ /* 0x000e62000021f000 */
[C---:B------:R-:W-:Y:S02]  /*dea0*/  IADD3 R10, R2.reuse, 0x100, RZ ;  /* 0x00000100020a7810 */ /* 0x040fe40007ffe0ff */
[----:B------:R-:W-:Y:S02]  /*deb0*/  IABS R4, R2 ;  /* 0x0000000200047213 */ /* 0x000fe40000000000 */
[----:B------:R-:W-:Y:S02]  /*dec0*/  LOP3.LUT R2, R2, c[0x0][0x2d0], RZ, 0x3c, !PT ;  /* 0x0000b40002027a12 */ /* 0x000fe400078e3cff */
[----:B------:R-:W-:Y:S02]  /*ded0*/  IABS R6, R10 ;  /* 0x0000000a00067213 */ /* 0x000fe40000000000 */
[----:B------:R-:W-:Y:S02]  /*dee0*/  ISETP.GE.AND P0, PT, R2, RZ, PT ;  /* 0x000000ff0200720c */ /* 0x000fe40003f06270 */
[----:B------:R-:W-:Y:S04]  /*def0*/  LOP3.LUT R10, R10, c[0x0][0x2d0], RZ, 0x3c, !PT ;  /* 0x0000b4000a0a7a12 */ /* 0x000fe800078e3cff */
[----:B------:R-:W-:Y:S01]  /*df00*/  ISETP.GE.AND P2, PT, R10, RZ, PT ;  /* 0x000000ff0a00720c */ /* 0x000fe20003f46270 */
        /* <DEDUP_REMOVED lines=27> */
[C---:B------:R-:W-:Y:S01]  /*e0c0*/  LEA R10, P0, R9.reuse, R236, 0x2 ;  /* 0x000000ec090a7211 */ /* 0x040fe200078010ff */
[----:B------:R-:W-:Y:S01]  /*e0d0*/  IMAD.IADD R0, R9, 0x1, -R5 ;  /* 0x0000000109007824 */ /* 0x000fe200078e0a05 */
[-C--:B------:R-:W-:Y:S01]  /*e0e0*/  LEA.HI.X.SX32 R13, R5, R237.reuse, 0x2, P1 ;  /* 0x000000ed050d7211 */ /* 0x080fe200008f16ff */
[----:B------:R-:W-:Y:S01]  /*e0f0*/  IMAD.MOV.U32 R5, RZ, RZ, c[0x0][0x2d0] ;  /* 0x0000b400ff057624 */ /* 0x000fe200078e00ff */
[----:B------:R-:W-:Y:S03]  /*e100*/  LEA.HI.X.SX32 R11, R9, R237, 0x2, P0 ;  /* 0x000000ed090b7211 */ /* 0x000fe600000f16ff */
[----:B------:R-:W-:Y:S01]  /*e110*/  IMAD R5, R0, R5, -0x100 ;  /* 0xffffff0000057424 */ /* 0x000fe200078e0205 */
[----:B------:R-:W2:Y:S03]  /*e120*/  LDG.E R2, [R12.64] ;  /* 0x000000060c027981 */ /* 0x000ea6000c1e1900 */
[C---:B------:R-:W-:Y:S01]  /*e130*/  IMAD.WIDE.U32 R108, R5.reuse, c[0x0][0x1a0], RZ ;  /* 0x00006800056c7a25 */ /* 0x040fe200078e00ff */
[----:B------:R-:W2:Y:S01]  /*e140*/  LDG.E R7, [R10.64] ;  /* 0x000000060a077981 */ /* 0x000ea2000c1e1900 */
        /* <DEDUP_REMOVED lines=10> */
.L_x_1144:
[----:B------:R-:W-:Y:S02]  /*e1f0*/  ISETP.GE.AND P0, PT, R233, c[0x0][0x220], PT ;  /* 0x00008800e9007a0c */ /* 0x000fe40003f06270 */
[C---:B------:R-:W-:Y:S04]  /*e200*/  LEA R150, P3, R108.reuse, R242, 0x1 ;  /* 0x000000f26c967211 */ /* 0x040fe800078608ff */
[--C-:B------:R-:W-:Y:S07]  /*e210*/  LEA.HI.X R151, R108, R243, R109.reuse, 0x1, P3 ;  /* 0x000000f36c977211 */ /* 0x100fee00018f0c6d */
[----:B------:R-:W-:Y:S01]  /*e220*/  @!P0 IMAD.MOV.U32 R0, RZ, RZ, c[0x0][0x1a4] ;  /* 0x00006900ff008624 */ /* 0x000fe200078e00ff */
[CC--:B------:R-:W-:Y:S01]  /*e230*/  @!P0 LEA R105, P2, R235.reuse, R108.reuse, 0x5 ;  /* 0x0000006ceb698211 */ /* 0x0c0fe200078428ff */
[----:B------:R-:W-:Y:S01]  /*e240*/  @P0 STS [R232+0x5000], RZ ;  /* 0x005000ffe8000388 */ /* 0x000fe20000000800 */
[----:B------:R-:W-:Y:S01]  /*e250*/  @!P0 IMAD.MOV.U32 R2, RZ, RZ, c[0x0][0x1a4] ;  /* 0x00006900ff028624 */ /* 0x000fe200078e00ff */
[C---:B------:R-:W-:Y:S01]  /*e260*/  @!P0 LEA R107, P1, R235.reuse, R108, 0x6 ;  /* 0x0000006ceb6b8211 */ /* 0x040fe200078230ff */
[----:B------:R-:W-:Y:S01]  /*e270*/  @!P0 IMAD.MOV.U32 R106, RZ, RZ, c[0x0][0x1a4] ;  /* 0x00006900ff6a8624 */ /* 0x000fe200078e00ff */
[----:B------:R-:W-:Y:S01]  /*e280*/  @P0 STS [R232+0x5004], RZ ;  /* 0x005004ffe8000388 */ /* 0x000fe20000000800 */
[-C--:B------:R-:W-:Y:S01]  /*e290*/  @!P0 LEA.HI.X R0, R235, R109.reuse, R0, 0x5, P2 ;  /* 0x0000006deb008211 */ /* 0x080fe200010f2c00 */
[----:B------:R-:W-:Y:S01]  /*e2a0*/  @!P0 IMAD.MOV.U32 R114, RZ, RZ, R108 ;  /* 0x000000ffff728224 */ /* 0x000fe200078e006c */
[-C--:B------:R-:W-:Y:S01]  /*e2b0*/  @!P0 LEA R118, P2, R105, R242.reuse, 0x1 ;  /* 0x000000f269768211 */ /* 0x080fe200078408ff */
[----:B------:R-:W-:Y:S01]  /*e2c0*/  @P0 STS.64 [R232+0x5008], RZ ;  /* 0x005008ffe8000388 */ /* 0x000fe20000000a00 */
[----:B------:R-:W-:Y:S01]  /*e2d0*/  @!P0 LEA.HI.X R2, R235, R109, R2, 0x6, P1 ;  /* 0x0000006deb028211 */ /* 0x000fe200008f3402 */
[----:B------:R-:W-:Y:S01]  /*e2e0*/  @!P0 IMAD.MOV.U32 R115, RZ, RZ, R109 ;  /* 0x000000ffff738224 */ /* 0x000fe200078e006d */
[----:B------:R-:W-:Y:S01]  /*e2f0*/  @!P0 LEA R116, P1, R107, R242, 0x1 ;  /* 0x000000f26b748211 */ /* 0x000fe200078208ff */
[----:B------:R-:W-:Y:S01]  /*e300*/  @!PT LDS RZ, [RZ] ;  /* 0x00000000fffff984 */ /* 0x000fe20000000800 */
[----:B------:R-:W-:Y:S01]  /*e310*/  @!PT LDS RZ, [RZ] ;  /* 0x00000000fffff984 */ /* 0x000fe20000000800 */
[----:B------:R-:W-:Y:S01]  /*e320*/  @!PT LDS RZ, [RZ] ;  /* 0x00000000fffff984 */ /* 0x000fe20000000800 */
[----:B------:R1:W-:Y:S01]  /*e330*/  @!P0 LDGSTS.E.BYPASS.LTC128B.128 [R232+0x5000], [R150.64] ;  /* 0x0500000096e88fae */ /* 0x0003e2000b901d46 */
[-C--:B------:R-:W-:Y:S01]  /*e340*/  @!P0 LEA.HI.X R119, R105, R243.reuse, R0, 0x1, P2 ;  /* 0x000000f369778211 */ /* 0x080fe200010f0c00 */
[----:B------:R-:W-:Y:S01]  /*e350*/  @!P0 IMAD.MOV.U32 R105, RZ, RZ, c[0x0][0x1a4] ;  /* 0x00006900ff698624 */ /* 0x000fe200078e00ff */
[----:B------:R-:W-:Y:S01]  /*e360*/  @!P0 LEA.HI.X R117, R107, R243, R2, 0x1, P1 ;  /* 0x000000f36b758211 */ /* 0x000fe200008f0c02 */
[----:B------:R-:W-:Y:S01]  /*e370*/  @P0 STS.128 [R232+0x5800], RZ ;  /* 0x005800ffe8000388 */ /* 0x000fe20000000c00 */
[C---:B------:R-:W-:Y:S01]  /*e380*/  @!P0 LEA R107, P1, R235.reuse, R108, 0x7 ;  /* 0x0000006ceb6b8211 */ /* 0x040fe200078238ff */
[C---:B------:R-:W-:Y:S01]  /*e390*/  @!P0 IMAD.WIDE.U32 R114, R235.reuse, 0x60, R114 ;  /* 0x00000060eb728825 */ /* 0x040fe200078e0072 */
[-C--:B------:R-:W-:Y:S01]  /*e3a0*/  @!P0 MOV R111, R109.reuse ;  /* 0x0000006d006f8202 */ /* 0x080fe20000000f00 */
[----:B------:R-:W-:Y:S01]  /*e3b0*/  @!PT LDS RZ, [RZ] ;  /* 0x00000000fffff984 */ /* 0x000fe20000000800 */
[----:B------:R-:W-:Y:S01]  /*e3c0*/  @!PT LDS RZ, [RZ] ;  /* 0x00000000fffff984 */ /* 0x000fe20000000800 */
[----:B------:R-:W-:Y:S01]  /*e3d0*/  @!PT LDS RZ, [RZ] ;  /* 0x00000000fffff984 */ /* 0x000fe20000000800 */
[----:B------:R2:W-:Y:S01]  /*e3e0*/  @!P0 LDGSTS.E.BYPASS.LTC128B.128 [R232+0x5800], [R118.64] ;  /* 0x0580000076e88fae */ /* 0x0005e2000b901d46 */
[----:B------:R-:W-:Y:S01]  /*e3f0*/  @!P0 LEA.HI.X R106, R235, R109, R106, 0x7, P1 ;  /* 0x0000006deb6a8211 */ /* 0x000fe200008f3c6a */
[----:B------:R-:W-:Y:S01]  /*e400*/  @!P0 IMAD R105, R105, 0x60, RZ ;  /* 0x0000006069698824 */ /* 0x000fe200078e02ff */
[CC--:B------:R-:W-:Y:S01]  /*e410*/  @!P0 LEA R112, P1, R107.reuse, R242.reuse, 0x1 ;  /* 0x000000f26b708211 */ /* 0x0c0fe200078208ff */
[----:B------:R-:W-:Y:S01]  /*e420*/  @P0 STS.128 [R232+0x6000], RZ ;  /* 0x006000ffe8000388 */ /* 0x000fe20000000c00 */
[CC--:B------:R-:W-:Y:S01]  /*e430*/  @!P0 LEA R126, P4, R114.reuse, R242.reuse, 0x1 ;  /* 0x000000f2727e8211 */ /* 0x0c0fe200078808ff */
[----:B------:R-:W-:Y:S01]  /*e440*/  @!P0 IMAD.MOV.U32 R110, RZ, RZ, R108 ;  /* 0x000000ffff6e8224 */ /* 0x000fe200078e006c */
[-C--:B------:R-:W-:Y:S01]  /*e450*/  @!P0 LEA.HI.X R113, R107, R243.reuse, R106, 0x1, P1 ;  /* 0x000000f36b718211 */ /* 0x080fe200008f0c6a */
[----:B------:R-:W-:Y:S01]  /*e460*/  @!P0 IMAD.IADD R106, R105, 0x1, R115 ;  /* 0x00000001696a8824 */ /* 0x000fe200078e0273 */
[----:B------:R-:W-:Y:S01]  /*e470*/  @!PT LDS RZ, [RZ] ;  /* 0x00000000fffff984 */ /* 0x000fe20000000800 */
[----:B------:R-:W-:Y:S01]  /*e480*/  @!PT LDS RZ, [RZ] ;  /* 0x00000000fffff984 */ /* 0x000fe20000000800 */
[----:B------:R-:W-:Y:S01]  /*e490*/  @!PT LDS RZ, [RZ] ;  /* 0x00000000fffff984 */ /* 0x000fe20000000800 */
[----:B------:R2:W-:Y:S01]  /*e4a0*/  @!P0 LDGSTS.E.BYPASS.LTC128B.128 [R232+0x6000], [R116.64] ;  /* 0x0600000074e88fae */ /* 0x0005e2000b901d46 */
[----:B------:R-:W-:Y:S01]  /*e4b0*/  @!P0 IMAD.MOV.U32 R104, RZ, RZ, c[0x0][0x1a4] ;  /* 0x00006900ff688624 */ /* 0x000fe200078e00ff */
[----:B------:R-:W-:Y:S01]  /*e4c0*/  @!P0 MOV R2, c[0x0][0x1a4] ;  /* 0x0000690000028a02 */ /* 0x000fe20000000f00 */
[C---:B------:R-:W-:Y:S01]  /*e4d0*/  @!P0 IMAD.WIDE.U32 R110, R235.reuse, 0xa0, R110 ;  /* 0x000000a0eb6e8825 */ /* 0x040fe200078e006e */
[-C--:B------:R-:W-:Y:S01]  /*e4e0*/  @!P0 LEA.HI.X R127, R114, R243.reuse, R106, 0x1, P4 ;  /* 0x000000f3727f8211 */ /* 0x080fe200020f0c6a */
[----:B------:R-:W-:Y:S02]  /*e4f0*/  @P0 STS.128 [R232+0x6800], RZ ;  /* 0x006800ffe8000388 */ /* 0x000fe40000000c00 */
[----:B------:R-:W-:Y:S01]  /*e500*/  @!P0 IMAD R104, R104, 0xa0, RZ ;  /* 0x000000a068688824 */ /* 0x000fe200078e02ff */
[-C--:B------:R-:W-:Y:S01]  /*e510*/  @!P0 LEA R124, P3, R110, R242.reuse, 0x1 ;  /* 0x000000f26e7c8211 */ /* 0x080fe200078608ff */
[----:B------:R-:W-:Y:S01]  /*e520*/  @!PT LDS RZ, [RZ] ;  /* 0x00000000fffff984 */ /* 0x000fe20000000800 */
[----:B------:R-:W-:Y:S01]  /*e530*/  @!PT LDS RZ, [RZ] ;  /* 0x00000000fffff984 */ /* 0x000fe20000000800 */
[----:B------:R-:W-:Y:S01]  /*e540*/  @!PT LDS RZ, [RZ] ;  /* 0x00000000fffff984 */ /* 0x000fe20000000800 */
[----:B------:R3:W-:Y:S01]  /*e550*/  @!P0 LDGSTS.E.BYPASS.LTC128B.128 [R232+0x6800], [R126.64] ;  /* 0x068000007ee88fae */ /* 0x0007e2000b901d46 */
[--C-:B------:R-:W-:Y:S02]  /*e560*/  @!P0 IMAD.MOV.U32 R120, RZ, RZ, R108.reuse ;  /* 0x000000ffff788224 */ /* 0x100fe400078e006c */
[----:B------:R-:W-:Y:S01]  /*e570*/  @!P0 IMAD.IADD R104, R104, 0x1, R111 ;  /* 0x0000000168688824 */ /* 0x000fe200078e026f */
[----:B------:R-:W-:Y:S01]  /*e580*/  @P0 STS.128 [R232+0x7000], RZ ;  /* 0x007000ffe8000388 */ /* 0x000fe20000000c00 */
[--C-:B------:R-:W-:Y:S02]  /*e590*/  @!P0 IMAD.MOV.U32 R121, RZ, RZ, R109.reuse ;  /* 0x000000ffff798224 */ /* 0x100fe400078e006d */
[C---:B------:R-:W-:Y:S01]  /*e5a0*/  @!P0 IMAD.WIDE.U32 R108, R235.reuse, 0xc0, R108 ;  /* 0x000000c0eb6c8825 */ /* 0x040fe200078e006c */
[----:B------:R-:W-:Y:S01]  /*e5b0*/  @!PT LDS RZ, [RZ] ;  /* 0x00000000fffff984 */ /* 0x000fe20000000800 */
[----:B------:R-:W-:Y:S01]  /*e5c0*/  @!PT LDS RZ, [RZ] ;  /* 0x00000000fffff984 */ /* 0x000fe20000000800 */
[----:B------:R-:W-:Y:S01]  /*e5d0*/  @!PT LDS RZ, [RZ] ;  /* 0x00000000fffff984 */ /* 0x000fe20000000800 */
[----:B------:R4:W-:Y:S01]  /*e5e0*/  @!P0 LDGSTS.E.BYPASS.LTC128B.128 [R232+0x7000], [R112.64] ;  /* 0x0700000070e88fae */ /* 0x0009e2000b901d46 */
[-C--:B------:R-:W-:Y:S02]  /*e5f0*/  @!P0 LEA.HI.X R125, R110, R243.reuse, R104, 0x1, P3 ;  /* 0x000000f36e7d8211 */ /* 0x080fe400018f0c68 */
[----:B------:R-:W-:Y:S01]  /*e600*/  @!P0 IMAD R2, R2, 0xc0, RZ ;  /* 0x000000c002028824 */ /* 0x000fe200078e02ff */
[----:B------:R-:W-:Y:S01]  /*e610*/  @P0 STS.128 [R232+0x7800], RZ ;  /* 0x007800ffe8000388 */ /* 0x000fe20000000c00 */
[----:B------:R-:W-:Y:S01]  /*e620*/  @!P0 IMAD.MOV.U32 R0, RZ, RZ, c[0x0][0x1a4] ;  /* 0x00006900ff008624 */ /* 0x000fe200078e00ff */
[-C--:B------:R-:W-:Y:S01]  /*e630*/  @!P0 LEA R122, P2, R108, R242.reuse, 0x1 ;  /* 0x000000f26c7a8211 */ /* 0x080fe200078408ff */
[----:B------:R-:W-:Y:S01]  /*e640*/  @!P0 IMAD.IADD R2, R2, 0x1, R109 ;  /* 0x0000000102028824 */ /* 0x000fe200078e026d */
[----:B------:R-:W-:Y:S01]  /*e650*/  @!PT LDS RZ, [RZ] ;  /* 0x00000000fffff984 */ /* 0x000fe20000000800 */
[----:B------:R-:W-:Y:S01]  /*e660*/  @!PT LDS RZ, [RZ] ;  /* 0x00000000fffff984 */ /* 0x000fe20000000800 */
[----:B------:R-:W-:Y:S01]  /*e670*/  @!PT LDS RZ, [RZ] ;  /* 0x00000000fffff984 */ /* 0x000fe20000000800 */
[----:B------:R3:W-:Y:S01]  /*e680*/  @!P0 LDGSTS.E.BYPASS.LTC128B.128 [R232+0x7800], [R124.64] ;  /* 0x078000007ce88fae */ /* 0x0007e2000b901d46 */
[----:B------:R-:W-:Y:S03]  /*e690*/  @!P0 IMAD.WIDE.U32 R120, R235, 0xe0, R120 ;  /* 0x000000e0eb788825 */ /* 0x000fe600078e0078 */
[----:B------:R-:W-:Y:S01]  /*e6a0*/  @!P0 LEA.HI.X R123, R108, R243, R2, 0x1, P2 ;  /* 0x000000f36c7b8211 */ /* 0x000fe200010f0c02 */
[----:B------:R-:W-:Y:S01]  /*e6b0*/  @!P0 IMAD R0, R0, 0xe0, RZ ;  /* 0x000000e000008824 */ /* 0x000fe200078e02ff */
[----:B------:R-:W-:Y:S01]  /*e6c0*/  @P0 STS.128 [R232+0x8000], RZ ;  /* 0x008000ffe8000388 */ /* 0x000fe20000000c00 */
[----:B------:R-:W-:Y:S01]  /*e6d0*/  @!P0 LEA R128, P1, R120, R242, 0x1 ;  /* 0x000000f278808211 */ /* 0x000fe200078208ff */
[----:B------:R-:W-:Y:S02]  /*e6e0*/  IMAD.MOV.U32 R242, RZ, RZ, R150 ;  /* 0x000000fffff27224 */ /* 0x000fe400078e0096 */
[----:B------:R-:W-:Y:S01]  /*e6f0*/  @!P0 IADD3 R0, R0, R121, RZ ;  /* 0x0000007900008210 */ /* 0x000fe20007ffe0ff */
[----:B------:R-:W-:Y:S01]  /*e700*/  @!PT LDS RZ, [RZ] ;  /* 0x00000000fffff984 */ /* 0x000fe20000000800 */
[----:B------:R-:W-:Y:S01]  /*e710*/  @!PT LDS RZ, [RZ] ;  /* 0x00000000fffff984 */ /* 0x000fe20000000800 */
[----:B------:R-:W-:Y:S01]  /*e720*/  @!PT LDS RZ, [RZ] ;  /* 0x00000000fffff984 */ /* 0x000fe20000000800 */
[----:B------:R5:W-:Y:S03]  /*e730*/  @!P0 LDGSTS.E.BYPASS.LTC128B.128 [R232+0x8000], [R122.64] ;  /* 0x080000007ae88fae */ /* 0x000be6000b901d46 */
[----:B------:R-:W-:Y:S01]  /*e740*/  @!P0 LEA.HI.X R129, R120, R243, R0, 0x1, P1 ;  /* 0x000000f378818211 */ /* 0x000fe200008f0c00 */
[----:B------:R-:W-:Y:S01]  /*e750*/  @P0 STS.128 [R232+0x8800], RZ ;  /* 0x008800ffe8000388 */ /* 0x000fe20000000c00 */
[----:B------:R-:W-:Y:S01]  /*e760*/  ISETP.GT.AND P1, PT, R231, R230, PT ;  /* 0x000000e6e700720c */ /* 0x000fe20003f24270 */
[----:B------:R-:W-:Y:S02]  /*e770*/  IMAD.MOV.U32 R243, RZ, RZ, R151 ;  /* 0x000000fffff37224 */ /* 0x000fe400078e0097 */
[----:B------:R-:W-:Y:S01]  /*e780*/  @!PT LDS RZ, [RZ] ;  /* 0x00000000fffff984 */ /* 0x000fe20000000800 */
[----:B------:R-:W-:Y:S01]  /*e790*/  @!PT LDS RZ, [RZ] ;  /* 0x00000000fffff984 */ /* 0x000fe20000000800 */
[----:B------:R-:W-:Y:S01]  /*e7a0*/  @!PT LDS RZ, [RZ] ;  /* 0x00000000fffff984 */ /* 0x000fe20000000800 */
[----:B------:R1:W-:Y:S04]  /*e7b0*/  @!P0 LDGSTS.E.BYPASS.LTC128B.128 [R232+0x8800], [R128.64] ;  /* 0x0880000080e88fae */ /* 0x0003e8000b901d46 */
[----:B------:R-:W-:Y:S04]  /*e7c0*/  LDSM.16.M88.4 R152, [R228] ;  /* 0x00000000e498783b */ /* 0x000fe80000000200 */
[----:B------:R-:W1:Y:S04]  /*e7d0*/  LDSM.16.M88.4 R156, [R226+0x1000] ;  /* 0x00100000e29c783b */ /* 0x000e680000000200 */
[----:B------:R-:W2:Y:S04]  /*e7e0*/  LDSM.16.M88.4 R160, [R226+0x1400] ;  /* 0x00140000e2a0783b */ /* 0x000ea80000000200 */
[----:B------:R-:W2:Y:S04]  /*e7f0*/  LDSM.16.M88.4 R164, [R226+0x1800] ;  /* 0x00180000e2a4783b */ /* 0x000ea80000000200 */
[----:B------:R-:W0:Y:S04]  /*e800*/  LDGDEPBAR ;  /* 0x00000000000079af */ /* 0x000e280000000000 */
[----:B------:R-:W2:Y:S04]  /*e810*/  LDSM.16.M88.4 R168, [R226+0x1c00] ;  /* 0x001c0000e2a8783b */ /* 0x000ea80000000200 */
[----:B------:R-:W3:Y:S04]  /*e820*/  LDSM.16.M88.4 R172, [R226+0x2000] ;  /* 0x00200000e2ac783b */ /* 0x000ee80000000200 */
[----:B------:R-:W3:Y:S04]  /*e830*/  LDSM.16.M88.4 R176, [R226+0x2400] ;  /* 0x00240000e2b0783b */ /* 0x000ee80000000200 */
[----:B------:R-:W-:Y:S04]  /*e840*/  LDSM.16.M88.4 R180, [R226+0x2c00] ;  /* 0x002c0000e2b4783b */ /* 0x000fe80000000200 */
[----:B------:R-:W-:Y:S04]  /*e850*/  LDSM.16.M88.4 R184, [R226+0x3000] ;  /* 0x00300000e2b8783b */ /* 0x000fe80000000200 */
[----:B------:R-:W-:Y:S01]  /*e860*/  LDSM.16.M88.4 R188, [R226+0x3400] ;  /* 0x00340000e2bc783b */ /* 0x000fe20000000200 */
[C---:B-1----:R-:W-:Y:S03]  /*e870*/  HMMA.16816.F32 R4, R152.reuse, R156, RZ ;  /* 0x0000009c9804723c */ /* 0x042fe600000018ff */
[----:B------:R-:W-:Y:S04]  /*e880*/  LDSM.16.M88.4 R192, [R226+0x3800] ;  /* 0x00380000e2c0783b */ /* 0x000fe80000000200 */
[----:B------:R-:W-:Y:S01]  /*e890*/  LDSM.16.M88.4 R196, [R226+0x4c00] ;  /* 0x004c0000e2c4783b */ /* 0x000fe20000000200 */
[C---:B------:R-:W-:Y:S03]  /*e8a0*/  HMMA.16816.F32 R8, R152.reuse, R158, RZ ;  /* 0x0000009e9808723c */ /* 0x040fe600000018ff */
[----:B------:R-:W1:Y:S04]  /*e8b0*/  LDSM.16.M88.4 R156, [R226+0x2800] ;  /* 0x00280000e29c783b */ /* 0x000e680000000200 */
[----:B------:R-:W-:Y:S01]  /*e8c0*/  LDSM.16.M88.4 R200, [R227] ;  /* 0x00000000e3c8783b */ /* 0x000fe20000000200 */
[C---:B--2---:R-:W-:Y:S03]  /*e8d0*/  HMMA.16816.F32 R12, R152.reuse, R160, RZ ;  /* 0x000000a0980c723c */ /* 0x044fe600000018ff */
[----:B------:R-:W-:Y:S05]  /*e8e0*/  LDSM.16.M88.4 R204, [R225] ;  /* 0x00000000e1cc783b */ /* 0x000fea0000000200 */
[C---:B------:R-:W-:Y:S01]  /*e8f0*/  HMMA.16816.F32 R16, R152.reuse, R162, RZ ;  /* 0x000000a29810723c */ /* 0x040fe200000018ff */
[----:B------:R-:W2:Y:S07]  /*e900*/  LDSM.16.M88.4 R160, [R226+0x3c00] ;  /* 0x003c0000e2a0783b */ /* 0x000eae0000000200 */
[C---:B------:R-:W-:Y:S08]  /*e910*/  HMMA.16816.F32 R20, R152.reuse, R164, RZ ;  /* 0x000000a49814723c */ /* 0x040ff000000018ff */
[C---:B------:R-:W-:Y:S01]  /*e920*/  HMMA.16816.F32 R24, R152.reuse, R166, RZ ;  /* 0x000000a69818723c */ /* 0x040fe200000018ff */
[----:B------:R-:W1:Y:S07]  /*e930*/  LDSM.16.M88.4 R164, [R226+0x4000] ;  /* 0x00400000e2a4783b */ /* 0x000e6e0000000200 */
[C---:B------:R-:W-:Y:S08]  /*e940*/  HMMA.16816.F32 R28, R152.reuse, R168, RZ ;  /* 0x000000a8981c723c */ /* 0x040ff000000018ff */
[C---:B------:R-:W-:Y:S01]  /*e950*/  HMMA.16816.F32 R32, R152.reuse, R170, RZ ;  /* 0x000000aa9820723c */ /* 0x040fe200000018ff */
[----:B------:R-:W2:Y:S07]  /*e960*/  LDSM.16.M88.4 R168, [R226+0x4400] ;  /* 0x00440000e2a8783b */ /* 0x000eae0000000200 */
[C---:B---3--:R-:W-:Y:S08]  /*e970*/  HMMA.16816.F32 R36, R152.reuse, R172, RZ ;  /* 0x000000ac9824723c */ /* 0x048ff000000018ff */
[C---:B------:R-:W-:Y:S01]  /*e980*/  HMMA.16816.F32 R40, R152.reuse, R174, RZ ;  /* 0x000000ae9828723c */ /* 0x040fe200000018ff */
[----:B------:R-:W3:Y:S07]  /*e990*/  LDSM.16.M88.4 R172, [R226+0x4800] ;  /* 0x00480000e2ac783b */ /* 0x000eee0000000200 */
[C---:B------:R-:W-:Y:S08]  /*e9a0*/  HMMA.16816.F32 R44, R152.reuse, R176, RZ ;  /* 0x000000b0982c723c */ /* 0x040ff000000018ff */
[C---:B------:R-:W-:Y:S01]  /*e9b0*/  HMMA.16816.F32 R48, R152.reuse, R178, RZ ;  /* 0x000000b29830723c */ /* 0x040fe200000018ff */
[----:B------:R-:W-:Y:S07]  /*e9c0*/  LDSM.16.M88.4 R176, [R221] ;  /* 0x00000000ddb0783b */ /* 0x000fee0000000200 */
[C---:B-1----:R-:W-:Y:S08]  /*e9d0*/  HMMA.16816.F32 R52, R152.reuse, R156, RZ ;  /* 0x0000009c9834723c */ /* 0x042ff000000018ff */
[C---:B------:R-:W-:Y:S01]  /*e9e0*/  HMMA.16816.F32 R56, R152.reuse, R158, RZ ;  /* 0x0000009e9838723c */ /* 0x040fe200000018ff */
[----:B------:R-:W1:Y:S07]  /*e9f0*/  LDSM.16.M88.4 R156, [R222] ;  /* 0x00000000de9c783b */ /* 0x000e6e0000000200 */
[C---:B------:R-:W-:Y:S08]  /*ea00*/  HMMA.16816.F32 R60, R152.reuse, R180, RZ ;  /* 0x000000b4983c723c */ /* 0x040ff000000018ff */
[C---:B------:R-:W-:Y:S01]  /*ea10*/  HMMA.16816.F32 R64, R152.reuse, R182, RZ ;  /* 0x000000b69840723c */ /* 0x040fe200000018ff */
[----:B------:R-:W-:Y:S07]  /*ea20*/  LDSM.16.M88.4 R180, [R215] ;  /* 0x00000000d7b4783b */ /* 0x000fee0000000200 */
        /* <DEDUP_REMOVED lines=9> */
[C---:B--2---:R-:W-:Y:S08]  /*eac0*/  HMMA.16816.F32 R92, R152.reuse, R160, RZ ;  /* 0x000000a0985c723c */ /* 0x044ff000000018ff */
[C---:B------:R-:W-:Y:S01]  /*ead0*/  HMMA.16816.F32 R96, R152.reuse, R162, RZ ;  /* 0x000000a29860723c */ /* 0x040fe200000018ff */
[----:B------:R-:W-:Y:S07]  /*eae0*/  LDSM.16.M88.4 R160, [R219] ;  /* 0x00000000dba0783b */ /* 0x000fee0000000200 */
[C---:B------:R-:W-:Y:S08]  /*eaf0*/  HMMA.16816.F32 R100, R152.reuse, R164, RZ ;  /* 0x000000a49864723c */ /* 0x040ff000000018ff */
[C---:B------:R-:W-:Y:S01]  /*eb00*/  HMMA.16816.F32 R104, R152.reuse, R166, RZ ;  /* 0x000000a69868723c */ /* 0x040fe200000018ff */
[----:B------:R-:W-:Y:S07]  /*eb10*/  LDSM.16.M88.4 R164, [R218] ;  /* 0x00000000daa4783b */ /* 0x000fee0000000200 */
[C---:B------:R-:W-:Y:S08]  /*eb20*/  HMMA.16816.F32 R108, R152.reuse, R168, RZ ;  /* 0x000000a8986c723c */ /* 0x040ff000000018ff */
[C---:B----4-:R-:W-:Y:S01]  /*eb30*/  HMMA.16816.F32 R112, R152.reuse, R170, RZ ;  /* 0x000000aa9870723c */ /* 0x050fe200000018ff */
[----:B------:R-:W-:Y:S07]  /*eb40*/  LDSM.16.M88.4 R168, [R217] ;  /* 0x00000000d9a8783b */ /* 0x000fee0000000200 */
[C---:B---3--:R-:W-:Y:S08]  /*eb50*/  HMMA.16816.F32 R116, R152.reuse, R172, RZ ;  /* 0x000000ac9874723c */ /* 0x048ff000000018ff */
[C---:B-----5:R-:W-:Y:S01]  /*eb60*/  HMMA.16816.F32 R120, R152.reuse, R174, RZ ;  /* 0x000000ae9878723c */ /* 0x060fe200000018ff */
[----:B------:R-:W-:Y:S07]  /*eb70*/  LDSM.16.M88.4 R172, [R216] ;  /* 0x00000000d8ac783b */ /* 0x000fee0000000200 */
[C---:B------:R-:W-:Y:S08]  /*eb80*/  HMMA.16816.F32 R124, R152.reuse, R196, RZ ;  /* 0x000000c4987c723c */ /* 0x040ff000000018ff */
[----:B------:R-:W-:Y:S01]  /*eb90*/  HMMA.16816.F32 R128, R152, R198, RZ ;  /* 0x000000c69880723c */ /* 0x000fe200000018ff */
[----:B------:R-:W2:Y:S04]  /*eba0*/  LDSM.16.M88.4 R152, [R220] ;  /* 0x00000000dc98783b */ /* 0x000ea80000000200 */
[----:B------:R-:W-:Y:S03]  /*ebb0*/  LDSM.16.M88.4 R196, [R210] ;  /* 0x00000000d2c4783b */ /* 0x000fe60000000200 */
[C---:B------:R-:W-:Y:S08]  /*ebc0*/  HMMA.16816.F32 R4, R200.reuse, R204, R4 ;  /* 0x000000ccc804723c */ /* 0x040ff00000001804 */
[C---:B------:R-:W-:Y:S01]  /*ebd0*/  HMMA.16816.F32 R8, R200.reuse, R206, R8 ;  /* 0x000000cec808723c */ /* 0x040fe20000001808 */
[----:B------:R-:W-:Y:S07]  /*ebe0*/  LDSM.16.M88.4 R204, [R209] ;  /* 0x00000000d1cc783b */ /* 0x000fee0000000200 */
[C---:B-1----:R-:W-:Y:S08]  /*ebf0*/  HMMA.16816.F32 R12, R200.reuse, R156, R12 ;  /* 0x0000009cc80c723c */ /* 0x042ff0000000180c */
[C---:B------:R-:W-:Y:S01]  /*ec00*/  HMMA.16816.F32 R16, R200.reuse, R158, R16 ;  /* 0x0000009ec810723c */ /* 0x040fe20000001810 */
[----:B------:R-:W1:Y:S07]  /*ec10*/  LDSM.16.M88.4 R156, [R214] ;  /* 0x00000000d69c783b */ /* 0x000e6e0000000200 */
[C---:B------:R-:W-:Y:S08]  /*ec20*/  HMMA.16816.F32 R20, R200.reuse, R176, R20 ;  /* 0x000000b0c814723c */ /* 0x040ff00000001814 */
[C---:B------:R-:W-:Y:S01]  /*ec30*/  HMMA.16816.F32 R24, R200.reuse, R178, R24 ;  /* 0x000000b2c818723c */ /* 0x040fe20000001818 */
[----:B------:R-:W3:Y:S01]  /*ec40*/  LDSM.16.M88.4 R176, [R208] ;  /* 0x00000000d0b0783b */ /* 0x000ee20000000200 */
[----:B------:R-:W-:Y:S04]  /*ec50*/  DEPBAR.LE SB0, 0x0 ;  /* 0x000080000000791a */ /* 0x000fe80000000000 */
[----:B------:R-:W-:Y:S02]  /*ec60*/  BAR.SYNC.DEFER_BLOCKING 0x0 ;  /* 0x0000000000007b1d */ /* 0x000fe40000010000 */
[C---:B--2---:R-:W-:Y:S08]  /*ec70*/  HMMA.16816.F32 R28, R200.reuse, R152, R28 ;  /* 0x00000098c81c723c */ /* 0x044ff0000000181c */
        /* <DEDUP_REMOVED lines=11> */
[C---:B-1----:R-:W-:Y:S08]  /*ed30*/  HMMA.16816.F32 R76, R200.reuse, R156, R76 ;  /* 0x0000009cc84c723c */ /* 0x042ff0000000184c */
        /* <DEDUP_REMOVED lines=12> */
[----:B------:R-:W-:Y:S01]  /*ee00*/  HMMA.16816.F32 R128, R200, R178, R128 ;  /* 0x000000b2c880723c */ /* 0x000fe20000001880 */
[----:B------:R-:W-:-:S07]  /*ee10*/  @!P1 BRA `(.L_x_1145) ;  /* 0x000009b000009947 */ /* 0x000fce0003800000 */
[----:B------:R-:W-:Y:S05]  /*ee20*/  IMAD.MOV.U32 R167, RZ, RZ, c[0x0][0x198] ;  /* 0x00006600ffa77624 */ /* 0x000fea00078e00ff */
[----:B------:R-:W-:Y:S04]  /*ee30*/  LEA R150, -R167, RZ, 0x8 ;  /* 0x000000ffa7967211 */ /* 0x000fe800078e41ff */
[----:B------:R-:W-:Y:S01]  /*ee40*/  SHF.R.S32.HI R151, RZ, 0x1f, R150 ;  /* 0x0000001fff977819 */ /* 0x000fe20000011496 */
[----:B------:R-:W-:-:S06]  /*ee50*/  @!P6 BRA `(.L_x_1146) ;  /* 0x000003b00000e947 */ /* 0x000fcc0003800000 */
[----:B------:R-:W-:Y:S04]  /*ee60*/  IABS R0, c[0x0][0x2d0] ;  /* 0x0000b40000007a13 */ /* 0x000fe80000000000 */
[----:B------:R-:W1:Y:S10]  /*ee70*/  I2F.RP R151, R0 ;  /* 0x0000000000977306 */ /* 0x000e740000209400 */
[----:B-1----:R-:W1:Y:S02]  /*ee80*/  MUFU.RCP R2, R151 ;  /* 0x0000009700027308 */ /* 0x002e640000001000 */
[----:B-1----:R-:W-:Y:S01]  /*ee90*/  IADD3 R152, R2, 0xffffffe, RZ ;  /* 0x0ffffffe02987810 */ /* 0x002fe20007ffe0ff */
[----:B------:R-:W-:Y:S07]  /*eea0*/  IMAD.SHL.U32 R2, R231, 0x100, RZ ;  /* 0x00000100e7027824 */ /* 0x000fee00078e00ff */
[----:B------:R-:W1:Y:S01]  /*eeb0*/  F2I.FTZ.U32.TRUNC.NTZ R153, R152 ;  /* 0x0000009800997305 */ /* 0x000e62000021f000 */
[C---:B------:R-:W-:Y:S02]  /*eec0*/  IADD3 R154, R2.reuse, -0x100, RZ ;  /* 0xffffff00029a7810 */ /* 0x040fe40007ffe0ff */
[----:B------:R-:W-:Y:S02]  /*eed0*/  IABS R150, R2 ;  /* 0x0000000200967213 */ /* 0x000fe40000000000 */
[----:B------:R-:W-:Y:S02]  /*eee0*/  LOP3.LUT R2, R2, c[0x0][0x2d0], RZ, 0x3c, !PT ;  /* 0x0000b40002027a12 */ /* 0x000fe400078e3cff */
[----:B------:R-:W-:Y:S02]  /*eef0*/  IABS R148, R154 ;  /* 0x0000009a00947213 */ /* 0x000fe40000000000 */
        /* <DEDUP_REMOVED lines=10> */
[C---:B------:R-:W-:Y:S01]  /*efa0*/  IMAD R148, R0.reuse, R151, R148 ;  /* 0x0000009700947224 */ /* 0x040fe200078e0294 */
[----:B------:R-:W-:Y:S01]  /*efb0*/  LOP3.LUT R151, RZ, c[0x0][0x2d0], RZ, 0x33, !PT ;  /* 0x0000b400ff977a12 */ /* 0x000fe200078e33ff */
        /* <DEDUP_REMOVED lines=10> */
[----:B------:R-:W-:Y:S07]  /*f060*/  ISETP.NE.AND P3, PT, RZ, c[0x0][0x2d0], PT ;  /* 0x0000b400ff007a0c */ /* 0x000fee0003f65270 */
        /* <DEDUP_REMOVED lines=26> */
.L_x_1146:
[----:B------:R1:W-:Y:S01]  /*f210*/  @P0 STS [R232+0x1004], RZ ;  /* 0x001004ffe8000388 */ /* 0x0003e20000000800 */
[C---:B------:R-:W-:Y:S01]  /*f220*/  LEA R168, P4, R150.reuse, R238, 0x1 ;  /* 0x000000ee96a87211 */ /* 0x040fe200078808ff */
[----:B------:R-:W-:Y:S01]  /*f230*/  @!P0 IMAD.MOV.U32 R0, RZ, RZ, c[0x0][0x19c] ;  /* 0x00006700ff008624 */ /* 0x000fe200078e00ff */
[CC--:B------:R-:W-:Y:S01]  /*f240*/  @!P0 LEA R153, P3, R167.reuse, R150.reuse, 0x5 ;  /* 0x00000096a7998211 */ /* 0x0c0fe200078628ff */
[----:B------:R1:W-:Y:S01]  /*f250*/  @P0 STS.64 [R232+0x1008], RZ ;  /* 0x001008ffe8000388 */ /* 0x0003e20000000a00 */
[----:B------:R-:W-:Y:S01]  /*f260*/  @!P0 IMAD.MOV.U32 R2, RZ, RZ, c[0x0][0x19c] ;  /* 0x00006700ff028624 */ /* 0x000fe200078e00ff */
[--C-:B------:R-:W-:Y:S01]  /*f270*/  LEA.HI.X R169, R150, R239, R151.reuse, 0x1, P4 ;  /* 0x000000ef96a97211 */ /* 0x100fe200020f0c97 */
[C-C-:B------:R-:W-:Y:S01]  /*f280*/  @!P0 IMAD.WIDE.U32 R164, R167.reuse, 0x60, R150.reuse ;  /* 0x00000060a7a48825 */ /* 0x140fe200078e0096 */
[----:B------:R1:W-:Y:S01]  /*f290*/  @P0 STS [R232+0x1000], RZ ;  /* 0x001000ffe8000388 */ /* 0x0003e20000000800 */
[CC--:B------:R-:W-:Y:S02]  /*f2a0*/  @!P0 LEA R155, P2, R167.reuse, R150.reuse, 0x6 ;  /* 0x00000096a79b8211 */ /* 0x0c0fe400078430ff */
[----:B------:R-:W-:Y:S01]  /*f2b0*/  @!P0 IMAD.MOV.U32 R148, RZ, RZ, c[0x0][0x19c] ;  /* 0x00006700ff948624 */ /* 0x000fe200078e00ff */
[----:B------:R-:W-:Y:S01]  /*f2c0*/  @!PT LDS RZ, [RZ] ;  /* 0x00000000fffff984 */ /* 0x000fe20000000800 */
[----:B------:R-:W-:Y:S01]  /*f2d0*/  @!PT LDS RZ, [RZ] ;  /* 0x00000000fffff984 */ /* 0x000fe20000000800 */
[----:B------:R-:W-:Y:S01]  /*f2e0*/  @!PT LDS RZ, [RZ] ;  /* 0x00000000fffff984 */ /* 0x000fe20000000800 */
[----:B------:R1:W-:Y:S01]  /*f2f0*/  @!P0 LDGSTS.E.BYPASS.LTC128B.128 [R232+0x1000], [R168.64] ;  /* 0x01000000a8e88fae */ /* 0x0003e2000b901d46 */
[-C--:B------:R-:W-:Y:S01]  /*f300*/  @!P0 MOV R163, R151.reuse ;  /* 0x0000009700a38202 */ /* 0x080fe20000000f00 */
[--C-:B------:R-:W-:Y:S01]  /*f310*/  @!P0 IMAD.MOV.U32 R162, RZ, RZ, R150.reuse ;  /* 0x000000ffffa28224 */ /* 0x100fe200078e0096 */
[-C--:B------:R-:W-:Y:S01]  /*f320*/  @!P0 MOV R159, R151.reuse ;  /* 0x00000097009f8202 */ /* 0x080fe20000000f00 */
[----:B------:R1:W-:Y:S01]  /*f330*/  @P0 STS.128 [R232+0x1800], RZ ;  /* 0x001800ffe8000388 */ /* 0x0003e20000000c00 */
[C---:B------:R-:W-:Y:S01]  /*f340*/  @!P0 LEA R157, P1, R167.reuse, R150, 0x7 ;  /* 0x00000096a79d8211 */ /* 0x040fe200078238ff */
[----:B------:R-:W-:Y:S01]  /*f350*/  @!P0 IMAD.MOV.U32 R160, RZ, RZ, R150 ;  /* 0x000000ffffa08224 */ /* 0x000fe200078e0096 */
[CC--:B------:R-:W-:Y:S01]  /*f360*/  @!P0 LEA.HI.X R0, R167.reuse, R151.reuse, R0, 0x5, P3 ;  /* 0x00000097a7008211 */ /* 0x0c0fe200018f2c00 */
[----:B------:R-:W-:Y:S01]  /*f370*/  @!P0 IMAD.MOV.U32 R161, RZ, RZ, R151 ;  /* 0x000000ffffa18224 */ /* 0x000fe200078e0097 */
[-C--:B------:R-:W-:Y:S01]  /*f380*/  @!P0 LEA.HI.X R2, R167, R151.reuse, R2, 0x6, P2 ;  /* 0x00000097a7028211 */ /* 0x080fe200010f3402 */
[----:B------:R-:W-:Y:S01]  /*f390*/  @!P0 IMAD.MOV.U32 R158, RZ, RZ, R150 ;  /* 0x000000ffff9e8224 */ /* 0x000fe200078e0096 */
[-C--:B------:R-:W-:Y:S01]  /*f3a0*/  @!P0 LEA R166, P2, R153, R238.reuse, 0x1 ;  /* 0x000000ee99a68211 */ /* 0x080fe200078408ff */
[C---:B------:R-:W-:Y:S01]  /*f3b0*/  @!P0 IMAD.WIDE.U32 R162, R167.reuse, 0xa0, R162 ;  /* 0x000000a0a7a28825 */ /* 0x040fe200078e00a2 */
[----:B------:R-:W-:Y:S02]  /*f3c0*/  @!P0 LEA.HI.X R148, R167, R151, R148, 0x7, P1 ;  /* 0x00000097a7948211 */ /* 0x000fe400008f3c94 */
[-C--:B------:R-:W-:Y:S01]  /*f3d0*/  @!P0 LEA R152, P1, R155, R238.reuse, 0x1 ;  /* 0x000000ee9b988211 */ /* 0x080fe200078208ff */
[C---:B------:R-:W-:Y:S01]  /*f3e0*/  @!P0 IMAD.WIDE.U32 R160, R167.reuse, 0xc0, R160 ;  /* 0x000000c0a7a08825 */ /* 0x040fe200078e00a0 */
[-C--:B------:R-:W-:Y:S02]  /*f3f0*/  @!P0 LEA R174, P4, R164, R238.reuse, 0x1 ;  /* 0x000000eea4ae8211 */ /* 0x080fe400078808ff */
[-C--:B------:R-:W-:Y:S01]  /*f400*/  @!P0 LEA R154, P3, R162, R238.reuse, 0x1 ;  /* 0x000000eea29a8211 */ /* 0x080fe200078608ff */
[----:B------:R-:W-:Y:S01]  /*f410*/  @!P0 IMAD.WIDE.U32 R158, R167, 0xe0, R158 ;  /* 0x000000e0a79e8825 */ /* 0x000fe200078e009e */
[-C--:B------:R-:W-:Y:S02]  /*f420*/  @!P0 LEA.HI.X R167, R153, R239.reuse, R0, 0x1, P2 ;  /* 0x000000ef99a78211 */ /* 0x080fe400010f0c00 */
[-C--:B------:R-:W-:Y:S01]  /*f430*/  @!P0 LEA.HI.X R153, R155, R239.reuse, R2, 0x1, P1 ;  /* 0x000000ef9b998211 */ /* 0x080fe200008f0c02 */
[----:B------:R-:W-:Y:S01]  /*f440*/  @!P0 IMAD.MOV.U32 R0, RZ, RZ, c[0x0][0x19c] ;  /* 0x00006700ff008624 */ /* 0x000fe200078e00ff */
[CC--:B------:R-:W-:Y:S01]  /*f450*/  @!P0 LEA R156, P1, R157.reuse, R238.reuse, 0x1 ;  /* 0x000000ee9d9c8211 */ /* 0x0c0fe200078208ff */
[----:B------:R-:W-:Y:S01]  /*f460*/  @!PT LDS RZ, [RZ] ;  /* 0x00000000fffff984 */ /* 0x000fe20000000800 */
[----:B------:R-:W-:Y:S01]  /*f470*/  @!PT LDS RZ, [RZ] ;  /* 0x00000000fffff984 */ /* 0x000fe20000000800 */
[----:B------:R-:W-:Y:S01]  /*f480*/  @!PT LDS RZ, [RZ] ;  /* 0x00000000fffff984 */ /* 0x000fe20000000800 */
[----:B------:R1:W-:Y:S01]  /*f490*/  @!P0 LDGSTS.E.BYPASS.LTC128B.128 [R232+0x1800], [R166.64] ;  /* 0x01800000a6e88fae */ /* 0x0003e2000b901d46 */
[----:B------:R-:W-:Y:S01]  /*f4a0*/  @!P0 IMAD.MOV.U32 R150, RZ, RZ, c[0x0][0x19c] ;  /* 0x00006700ff968624 */ /* 0x000fe200078e00ff */
[----:B------:R-:W-:Y:S01]  /*f4b0*/  @!P0 MOV R2, c[0x0][0x19c] ;  /* 0x0000670000028a02 */ /* 0x000fe20000000f00 */
[----:B------:R-:W-:Y:S01]  /*f4c0*/  @!P0 IMAD R155, R0, 0x60, RZ ;  /* 0x00000060009b8824 */ /* 0x000fe200078e02ff */
[----:B------:R1:W-:Y:S01]  /*f4d0*/  @P0 STS.128 [R232+0x2000], RZ ;  /* 0x002000ffe8000388 */ /* 0x0003e20000000c00 */
[-C--:B------:R-:W-:Y:S01]  /*f4e0*/  @!P0 LEA.HI.X R157, R157, R239.reuse, R148, 0x1, P1 ;  /* 0x000000ef9d9d8211 */ /* 0x080fe200008f0c94 */
[----:B------:R-:W-:Y:S01]  /*f4f0*/  @!P0 IMAD R171, R150, 0xc0, RZ ;  /* 0x000000c096ab8824 */ /* 0x000fe200078e02ff */
[-C--:B------:R-:W-:Y:S01]  /*f500*/  @!P0 LEA R150, P2, R160, R238.reuse, 0x1 ;  /* 0x000000eea0968211 */ /* 0x080fe200078408ff */
[----:B------:R-:W-:Y:S01]  /*f510*/  @!PT LDS RZ, [RZ] ;  /* 0x00000000fffff984 */ /* 0x000fe20000000800 */
[----:B------:R-:W-:Y:S01]  /*f520*/  @!PT LDS RZ, [RZ] ;  /* 0x00000000fffff984 */ /* 0x000fe20000000800 */
[----:B------:R-:W-:Y:S01]  /*f530*/  @!PT LDS RZ, [RZ] ;  /* 0x00000000fffff984 */ /* 0x000fe20000000800 */
[----:B------:R1:W-:Y:S01]  /*f540*/  @!P0 LDGSTS.E.BYPASS.LTC128B.128 [R232+0x2000], [R152.64] ;  /* 0x0200000098e88fae */ /* 0x0003e2000b901d46 */
[----:B------:R-:W-:Y:S01]  /*f550*/  @!P0 IMAD.IADD R155, R155, 0x1, R165 ;  /* 0x000000019b9b8824 */ /* 0x000fe200078e02a5 */
[----:B------:R-:W-:Y:S01]  /*f560*/  @!P0 LEA R170, P1, R158, R238, 0x1 ;  /* 0x000000ee9eaa8211 */ /* 0x000fe200078208ff */
[----:B------:R-:W-:Y:S01]  /*f570*/  @!P0 IMAD.IADD R171, R171, 0x1, R161 ;  /* 0x00000001abab8824 */ /* 0x000fe200078e02a1 */
[----:B------:R1:W-:Y:S01]  /*f580*/  @P0 STS.128 [R232+0x2800], RZ ;  /* 0x002800ffe8000388 */ /* 0x0003e20000000c00 */
[----:B------:R-:W-:Y:S01]  /*f590*/  @!P0 IMAD.MOV.U32 R151, RZ, RZ, c[0x0][0x19c] ;  /* 0x00006700ff978624 */ /* 0x000fe200078e00ff */
[----:B------:R-:W-:Y:S01]  /*f5a0*/  @!P0 LEA.HI.X R175, R164, R239, R155, 0x1, P4 ;  /* 0x000000efa4af8211 */ /* 0x000fe200020f0c9b */
[----:B------:R-:W-:Y:S02]  /*f5b0*/  @!P0 IMAD R173, R2, 0xe0, RZ ;  /* 0x000000e002ad8824 */ /* 0x000fe400078e02ff */
[----:B------:R-:W-:Y:S02]  /*f5c0*/  @!P0 IMAD R151, R151, 0xa0, RZ ;  /* 0x000000a097978824 */ /* 0x000fe400078e02ff */
[----:B------:R-:W-:Y:S01]  /*f5d0*/  @!PT LDS RZ, [RZ] ;  /* 0x00000000fffff984 */ /* 0x000fe20000000800 */
[----:B------:R-:W-:Y:S01]  /*f5e0*/  @!PT LDS RZ, [RZ] ;  /* 0x00000000fffff984 */ /* 0x000fe20000000800 */
[----:B------:R-:W-:Y:S01]  /*f5f0*/  @!PT LDS RZ, [RZ] ;  /* 0x00000000fffff984 */ /* 0x000fe20000000800 */
[----:B------:R1:W-:Y:S01]  /*f600*/  @!P0 LDGSTS.E.BYPASS.LTC128B.128 [R232+0x2800], [R174.64] ;  /* 0x02800000aee88fae */ /* 0x0003e2000b901d46 */
[----:B------:R-:W-:Y:S01]  /*f610*/  @!P0 IADD3 R173, R173, R159, RZ ;  /* 0x0000009fadad8210 */ /* 0x000fe20007ffe0ff */
[----:B------:R-:W-:Y:S02]  /*f620*/  @!P0 IMAD.IADD R151, R151, 0x1, R163 ;  /* 0x0000000197978824 */ /* 0x000fe400078e02a3 */
[----:B------:R1:W-:Y:S01]  /*f630*/  @P0 STS.128 [R232+0x3000], RZ ;  /* 0x003000ffe8000388 */ /* 0x0003e20000000c00 */
[----:B------:R-:W-:Y:S02]  /*f640*/  IMAD.MOV.U32 R238, RZ, RZ, R168 ;  /* 0x000000ffffee7224 */ /* 0x000fe400078e00a8 */
[-C--:B------:R-:W-:Y:S01]  /*f650*/  @!P0 LEA.HI.X R155, R162, R239.reuse, R151, 0x1, P3 ;  /* 0x000000efa29b8211 */ /* 0x080fe200018f0c97 */
[----:B------:R-:W-:Y:S01]  /*f660*/  @!PT LDS RZ, [RZ] ;  /* 0x00000000fffff984 */ /* 0x000fe20000000800 */
[----:B------:R-:W-:Y:S01]  /*f670*/  @!PT LDS RZ, [RZ] ;  /* 0x00000000fffff984 */ /* 0x000fe20000000800 */
[----:B------:R-:W-:Y:S01]  /*f680*/  @!PT LDS RZ, [RZ] ;  /* 0x00000000fffff984 */ /* 0x000fe20000000800 */
[----:B------:R1:W-:Y:S01]  /*f690*/  @!P0 LDGSTS.E.BYPASS.LTC128B.128 [R232+0x3000], [R156.64] ;  /* 0x030000009ce88fae */ /* 0x0003e2000b901d46 */
[-C--:B------:R-:W-:Y:S02]  /*f6a0*/  @!P0 LEA.HI.X R151, R160, R239.reuse, R171, 0x1, P2 ;  /* 0x000000efa0978211 */ /* 0x080fe400010f0cab */
[----:B------:R-:W-:Y:S01]  /*f6b0*/  @!P0 LEA.HI.X R171, R158, R239, R173, 0x1, P1 ;  /* 0x000000ef9eab8211 */ /* 0x000fe200008f0cad */
[----:B------:R1:W-:Y:S01]  /*f6c0*/  @P0 STS.128 [R232+0x3800], RZ ;  /* 0x003800ffe8000388 */ /* 0x0003e20000000c00 */
[----:B------:R-:W-:Y:S03]  /*f6d0*/  IMAD.MOV.U32 R239, RZ, RZ, R169 ;  /* 0x000000ffffef7224 */ /* 0x000fe600078e00a9 */
        /* <DEDUP_REMOVED lines=15> */
.L_x_1145:
        /* <DEDUP_REMOVED lines=124> */
[----:B------:R-:W-:Y:S04]  /*ff90*/  FMNMX.FTZ R0, R128, R151, !PT ;  /* 0x0000009780007209 */ /* 0x000fe80007810000 */
        /* <DEDUP_REMOVED lines=9> */
[----:B-1----:R-:W-:Y:S02]  /*10030*/  FMNMX.FTZ R0, R151, R0, !PT ;  /* 0x0000000097007209 */ /* 0x002fe40007810000 */
[----:B--2---:R-:W-:Y:S04]  /*10040*/  FMNMX.FTZ R2, R157, R2, !PT ;  /* 0x000000029d027209 */ /* 0x004fe80007810000 */
[C---:B------:R-:W-:Y:S01]  /*10050*/  FSETP.NEU.FTZ.AND P0, PT, R2.reuse, -INF , PT ;  /* 0xff8000000200780b */ /* 0x040fe20003f1d000 */
[C---:B------:R-:W-:Y:S02]  /*10060*/  FMUL.FTZ R152, R2.reuse, c[0x0][0x23c] ;  /* 0x00008f0002987a20 */ /* 0x040fe40000410000 */
[----:B------:R-:W-:Y:S02]  /*10070*/  FADD.FTZ R148, -R2, R149 ;  /* 0x0000009502947221 */ /* 0x000fe40000010100 */
[----:B------:R-:W-:Y:S01]  /*10080*/  FADD.FTZ R149, -R0, R3 ;  /* 0x0000000300957221 */ /* 0x000fe20000010100 */
[----:B------:R-:W-:Y:S01]  /*10090*/  FSEL R151, R152, RZ, P0 ;  /* 0x000000ff98977208 */ /* 0x000fe20000000000 */
[C---:B------:R-:W-:Y:S01]  /*100a0*/  FMUL.FTZ R152, R0.reuse, c[0x0][0x23c] ;  /* 0x00008f0000987a20 */ /* 0x040fe20000410000 */
[----:B------:R-:W-:Y:S01]  /*100b0*/  FSETP.NEU.FTZ.AND P0, PT, R0, -INF , PT ;  /* 0xff8000000000780b */ /* 0x000fe20003f1d000 */
[----:B------:R-:W-:Y:S01]  /*100c0*/  FMUL.FTZ R3, R149, c[0x0][0x23c] ;  /* 0x00008f0095037a20 */ /* 0x000fe20000410000 */
[----:B------:R-:W-:Y:S01]  /*100d0*/  MOV R149, R2 ;  /* 0x0000000200957202 */ /* 0x000fe20000000f00 */
[--C-:B------:R-:W-:Y:S02]  /*100e0*/  FFMA.FTZ R194, R16, c[0x0][0x23c], -R151.reuse ;  /* 0x00008f0010c27a23 */ /* 0x100fe40000010897 */
[--C-:B------:R-:W-:Y:S02]  /*100f0*/  FFMA.FTZ R189, R17, c[0x0][0x23c], -R151.reuse ;  /* 0x00008f0011bd7a23 */ /* 0x100fe40000010897 */
[----:B------:R-:W1:Y:S01]  /*10100*/  MUFU.EX2 R3, R3 ;  /* 0x0000000300037308 */ /* 0x000e620000000800 */
        /* <DEDUP_REMOVED lines=11> */
[----:B------:R-:W-:Y:S01]  /*101c0*/  MUFU.EX2 R189, R189 ;  /* 0x000000bd00bd7308 */ /* 0x000fe20000000800 */
[--C-:B------:R-:W-:Y:S01]  /*101d0*/  FFMA.FTZ R203, R5, c[0x0][0x23c], -R151.reuse ;  /* 0x00008f0005cb7a23 */ /* 0x100fe20000010897 */
[----:B------:R-:W-:Y:S01]  /*101e0*/  FSEL R5, R152, RZ, P0 ;  /* 0x000000ff98057208 */ /* 0x000fe20000000000 */
[----:B------:R-:W-:Y:S01]  /*101f0*/  FMUL.FTZ R150, R148, c[0x0][0x23c] ;  /* 0x00008f0094967a20 */ /* 0x000fe20000410000 */
[----:B------:R-:W-:Y:S01]  /*10200*/  ISETP.GT.AND P0, PT, R231, R230, PT ;  /* 0x000000e6e700720c */ /* 0x000fe20003f04270 */
[----:B------:R-:W-:Y:S02]  /*10210*/  FFMA.FTZ R183, R24, c[0x0][0x23c], -R151 ;  /* 0x00008f0018b77a23 */ /* 0x000fe40000010897 */
[--C-:B------:R-:W-:Y:S02]  /*10220*/  FFMA.FTZ R193, R18, c[0x0][0x23c], -R5.reuse ;  /* 0x00008f0012c17a23 */ /* 0x100fe40000010805 */
[--C-:B------:R-:W-:Y:S01]  /*10230*/  FFMA.FTZ R186, R19, c[0x0][0x23c], -R5.reuse ;  /* 0x00008f0013ba7a23 */ /* 0x100fe20000010805 */
[----:B------:R-:W2:Y:S01]  /*10240*/  MUFU.EX2 R148, R150 ;  /* 0x0000009600947308 */ /* 0x000ea20000000800 */
[----:B------:R-:W3:Y:S01]  /*10250*/  LDSM.16.MT88.4 R16, [R224+0x5000] ;  /* 0x00500000e010783b */ /* 0x000ee20000004200 */
[--C-:B------:R-:W-:Y:S02]  /*10260*/  FFMA.FTZ R182, R30, c[0x0][0x23c], -R5.reuse ;  /* 0x00008f001eb67a23 */ /* 0x100fe40000010805 */
[--C-:B------:R-:W-:Y:S02]  /*10270*/  FFMA.FTZ R175, R31, c[0x0][0x23c], -R5.reuse ;  /* 0x00008f001faf7a23 */ /* 0x100fe40000010805 */
[--C-:B------:R-:W-:Y:S02]  /*10280*/  FFMA.FTZ R173, R34, c[0x0][0x23c], -R5.reuse ;  /* 0x00008f0022ad7a23 */ /* 0x100fe40000010805 */
[--C-:B------:R-:W-:Y:S01]  /*10290*/  FFMA.FTZ R174, R35, c[0x0][0x23c], -R5.reuse ;  /* 0x00008f0023ae7a23 */ /* 0x100fe20000010805 */
[----:B------:R-:W4:Y:S01]  /*102a0*/  LDSM.16.MT88.4 R28, [R223+0x5000] ;  /* 0x00500000df1c783b */ /* 0x000f220000004200 */
[----:B------:R-:W-:Y:S01]  /*102b0*/  MUFU.EX2 R203, R203 ;  /* 0x000000cb00cb7308 */ /* 0x000fe20000000800 */
[--C-:B------:R-:W-:Y:S02]  /*102c0*/  FFMA.FTZ R171, R38, c[0x0][0x23c], -R5.reuse ;  /* 0x00008f0026ab7a23 */ /* 0x100fe40000010805 */
[--C-:B------:R-:W-:Y:S02]  /*102d0*/  FFMA.FTZ R170, R39, c[0x0][0x23c], -R5.reuse ;  /* 0x00008f0027aa7a23 */ /* 0x100fe40000010805 */
[--C-:B------:R-:W-:Y:S02]  /*102e0*/  FFMA.FTZ R169, R42, c[0x0][0x23c], -R5.reuse ;  /* 0x00008f002aa97a23 */ /* 0x100fe40000010805 */
[----:B------:R-:W5:Y:S01]  /*102f0*/  LDSM.16.MT88.4 R32, [R224+0x5400] ;  /* 0x00540000e020783b */ /* 0x000f620000004200 */
[--C-:B------:R-:W-:Y:S02]  /*10300*/  FFMA.FTZ R162, R43, c[0x0][0x23c], -R5.reuse ;  /* 0x00008f002ba27a23 */ /* 0x100fe40000010805 */
[----:B------:R-:W-:Y:S01]  /*10310*/  MUFU.EX2 R195, R195 ;  /* 0x000000c300c37308 */ /* 0x000fe20000000800 */
[--C-:B------:R-:W-:Y:S02]  /*10320*/  FFMA.FTZ R199, R14, c[0x0][0x23c], -R5.reuse ;  /* 0x00008f000ec77a23 */ /* 0x100fe40000010805 */
[----:B-1----:R-:W-:Y:S02]  /*10330*/  FMUL.FTZ R14, R3, R142 ;  /* 0x0000008e030e7220 */ /* 0x002fe40000410000 */
[----:B------:R-:W1:Y:S01]  /*10340*/  LDSM.16.MT88.4 R36, [R223+0x5400] ;  /* 0x00540000df24783b */ /* 0x000e620000004200 */
[C---:B--2---:R-:W-:Y:S02]  /*10350*/  FMUL.FTZ R12, R148.reuse, R140 ;  /* 0x0000008c940c7220 */ /* 0x044fe40000410000 */
[----:B------:R-:W-:Y:S02]  /*10360*/  FMUL.FTZ R13, R148, R141 ;  /* 0x0000008d940d7220 */ /* 0x000fe40000410000 */
[----:B------:R-:W-:Y:S01]  /*10370*/  MUFU.EX2 R196, R196 ;  /* 0x000000c400c47308 */ /* 0x000fe20000000800 */
[----:B------:R-:W-:Y:S02]  /*10380*/  FFMA.FTZ R190, R15, c[0x0][0x23c], -R5 ;  /* 0x00008f000fbe7a23 */ /* 0x000fe40000010805 */
[----:B------:R-:W-:Y:S01]  /*10390*/  LDSM.16.MT88.4 R40, [R223+0x5800] ;  /* 0x00580000df28783b */ /* 0x000fe20000004200 */
[----:B------:R-:W-:Y:S02]  /*103a0*/  FMUL.FTZ R15, R3, R143 ;  /* 0x0000008f030f7220 */ /* 0x000fe40000410000 */
[----:B------:R-:W-:Y:S02]  /*103b0*/  FFMA.FTZ R178, R25, c[0x0][0x23c], -R151 ;  /* 0x00008f0019b27a23 */ /* 0x000fe40000010897 */
[--C-:B------:R-:W-:Y:S02]  /*103c0*/  FFMA.FTZ R185, R26, c[0x0][0x23c], -R5.reuse ;  /* 0x00008f001ab97a23 */ /* 0x100fe40000010805 */
[----:B------:R-:W-:Y:S01]  /*103d0*/  MUFU.EX2 R199, R199 ;  /* 0x000000c700c77308 */ /* 0x000fe20000000800 */
[----:B------:R-:W-:Y:S01]  /*103e0*/  LDSM.16.MT88.4 R140, [R224+0x8c00] ;  /* 0x008c0000e08c783b */ /* 0x000fe20000004200 */
[----:B------:R-:W-:Y:S02]  /*103f0*/  FFMA.FTZ R180, R27, c[0x0][0x23c], -R5 ;  /* 0x00008f001bb47a23 */ /* 0x000fe40000010805 */
[--C-:B------:R-:W-:Y:S02]  /*10400*/  FFMA.FTZ R187, R20, c[0x0][0x23c], -R151.reuse ;  /* 0x00008f0014bb7a23 */ /* 0x100fe40000010897 */
[C---:B------:R-:W-:Y:S02]  /*10410*/  FMUL.FTZ R20, R148.reuse, R132 ;  /* 0x0000008494147220 */ /* 0x040fe40000410000 */
[----:B------:R-:W-:Y:S02]  /*10420*/  FFMA.FTZ R188, R21, c[0x0][0x23c], -R151 ;  /* 0x00008f0015bc7a23 */ /* 0x000fe40000010897 */
[----:B------:R-:W-:Y:S01]  /*10430*/  MUFU.EX2 R190, R190 ;  /* 0x000000be00be7308 */ /* 0x000fe20000000800 */
[----:B------:R-:W-:Y:S02]  /*10440*/  FMUL.FTZ R21, R148, R133 ;  /* 0x0000008594157220 */ /* 0x000fe40000410000 */
[--C-:B------:R-:W-:Y:S02]  /*10450*/  FFMA.FTZ R191, R22, c[0x0][0x23c], -R5.reuse ;  /* 0x00008f0016bf7a23 */ /* 0x100fe40000010805 */
[----:B------:R-:W-:Y:S02]  /*10460*/  FMUL.FTZ R22, R3, R134 ;  /* 0x0000008603167220 */ /* 0x000fe40000410000 */
[----:B------:R-:W-:Y:S02]  /*10470*/  FFMA.FTZ R184, R23, c[0x0][0x23c], -R5 ;  /* 0x00008f0017b87a23 */ /* 0x000fe40000010805 */
[----:B------:R-:W-:Y:S01]  /*10480*/  FMUL.FTZ R23, R3, R135 ;  /* 0x0000008703177220 */ /* 0x000fe20000410000 */
[----:B------:R-:W-:Y:S01]  /*10490*/  MUFU.EX2 R193, R193 ;  /* 0x000000c100c17308 */ /* 0x000fe20000000800 */
[--C-:B------:R-:W-:Y:S02]  /*104a0*/  FFMA.FTZ R160, R49, c[0x0][0x23c], -R151.reuse ;  /* 0x00008f0031a07a23 */ /* 0x100fe40000010897 */
[--C-:B------:R-:W-:Y:S02]  /*104b0*/  FFMA.FTZ R156, R52, c[0x0][0x23c], -R151.reuse ;  /* 0x00008f00349c7a23 */ /* 0x100fe40000010897 */
[--C-:B------:R-:W-:Y:S02]  /*104c0*/  FFMA.FTZ R49, R64, c[0x0][0x23c], -R151.reuse ;  /* 0x00008f0040317a23 */ /* 0x100fe40000010897 */
[--C-:B------:R-:W-:Y:S02]  /*104d0*/  FFMA.FTZ R52, R65, c[0x0][0x23c], -R151.reuse ;  /* 0x00008f0041347a23 */ /* 0x100fe40000010897 */
[----:B------:R-:W-:Y:S01]  /*104e0*/  FFMA.FTZ R202, R4, c[0x0][0x23c], -R151 ;  /* 0x00008f0004ca7a23 */ /* 0x000fe20000010897 */
[----:B------:R-:W-:Y:S01]  /*104f0*/  MUFU.EX2 R186, R186 ;  /* 0x000000ba00ba7308 */ /* 0x000fe20000000800 */
[----:B------:R-:W-:Y:S02]  /*10500*/  FFMA.FTZ R205, R6, c[0x0][0x23c], -R5 ;  /* 0x00008f0006cd7a23 */ /* 0x000fe40000010805 */
[----:B------:R-:W-:Y:S02]  /*10510*/  FFMA.FTZ R6, R69, c[0x0][0x23c], -R151 ;  /* 0x00008f0045067a23 */ /* 0x000fe40000010897 */
[----:B------:R-:W-:Y:S02]  /*10520*/  FFMA.FTZ R198, R7, c[0x0][0x23c], -R5 ;  /* 0x00008f0007c67a23 */ /* 0x000fe40000010805 */
[--C-:B------:R-:W-:Y:S02]  /*10530*/  FFMA.FTZ R200, R8, c[0x0][0x23c], -R151.reuse ;  /* 0x00008f0008c87a23 */ /* 0x100fe40000010897 */
[C---:B------:R-:W-:Y:S01]  /*10540*/  FMUL.FTZ R8, R148.reuse, R144 ;  /* 0x0000009094087220 */ /* 0x040fe20000410000 */
[----:B------:R-:W2:Y:S01]  /*10550*/  MUFU.EX2 R202, R202 ;  /* 0x000000ca00ca7308 */ /* 0x000ea20000000800 */
[----:B------:R-:W-:Y:S02]  /*10560*/  FFMA.FTZ R197, R9, c[0x0][0x23c], -R151 ;  /* 0x00008f0009c57a23 */ /* 0x000fe40000010897 */
[----:B------:R-:W-:Y:S02]  /*10570*/  FMUL.FTZ R9, R148, R145 ;  /* 0x0000009194097220 */ /* 0x000fe40000410000 */
[--C-:B------:R-:W-:Y:S02]  /*10580*/  FFMA.FTZ R201, R10, c[0x0][0x23c], -R5.reuse ;  /* 0x00008f000ac97a23 */ /* 0x100fe40000010805 */
[----:B------:R-:W-:Y:S02]  /*10590*/  FMUL.FTZ R10, R3, R146 ;  /* 0x00000092030a7220 */ /* 0x000fe40000410000 */
[----:B------:R-:W-:Y:S01]  /*105a0*/  FFMA.FTZ R192, R11, c[0x0][0x23c], -R5 ;  /* 0x00008f000bc07a23 */ /* 0x000fe20000010805 */
[----:B------:R-:W-:Y:S01]  /*105b0*/  MUFU.EX2 R205, R205 ;  /* 0x000000cd00cd7308 */ /* 0x000fe20000000800 */
[----:B------:R-:W-:Y:S02]  /*105c0*/  FMUL.FTZ R11, R3, R147 ;  /* 0x00000093030b7220 */ /* 0x000fe40000410000 */
[--C-:B------:R-:W-:Y:S02]  /*105d0*/  FFMA.FTZ R164, R44, c[0x0][0x23c], -R151.reuse ;  /* 0x00008f002ca47a23 */ /* 0x100fe40000010897 */
[----:B------:R-:W-:Y:S02]  /*105e0*/  FFMA.FTZ R161, R45, c[0x0][0x23c], -R151 ;  /* 0x00008f002da17a23 */ /* 0x000fe40000010897 */
[--C-:B------:R-:W-:Y:S02]  /*105f0*/  FFMA.FTZ R165, R46, c[0x0][0x23c], -R5.reuse ;  /* 0x00008f002ea57a23 */ /* 0x100fe40000010805 */
[----:B------:R-:W-:Y:S01]  /*10600*/  FFMA.FTZ R158, R47, c[0x0][0x23c], -R5 ;  /* 0x00008f002f9e7a23 */ /* 0x000fe20000010805 */
[----:B------:R-:W1:Y:S01]  /*10610*/  MUFU.EX2 R198, R198 ;  /* 0x000000c600c67308 */ /* 0x000e620000000800 */
[--C-:B------:R-:W-:Y:S02]  /*10620*/  FFMA.FTZ R47, R72, c[0x0][0x23c], -R151.reuse ;  /* 0x00008f00482f7a23 */ /* 0x100fe40000010897 */
[----:B------:R-:W-:Y:S01]  /*10630*/  FFMA.FTZ R159, R48, c[0x0][0x23c], -R151 ;  /* 0x00008f00309f7a23 */ /* 0x000fe20000010897 */
[----:B--2---:R-:W-:Y:S01]  /*10640*/  F2FP.PACK_AB R24, R203, R202 ;  /* 0x000000cacb18723e */ /* 0x004fe200000000ff */
[--C-:B------:R-:W-:Y:S02]  /*10650*/  FFMA.FTZ R48, R63, c[0x0][0x23c], -R5.reuse ;  /* 0x00008f003f307a23 */ /* 0x100fe40000010805 */
[--C-:B------:R-:W-:Y:S02]  /*10660*/  FFMA.FTZ R163, R50, c[0x0][0x23c], -R5.reuse ;  /* 0x00008f0032a37a23 */ /* 0x100fe40000010805 */
[----:B------:R-:W-:Y:S01]  /*10670*/  FFMA.FTZ R154, R51, c[0x0][0x23c], -R5 ;  /* 0x00008f00339a7a23 */ /* 0x000fe20000010805 */
[----:B------:R-:W-:Y:S01]  /*10680*/  MUFU.EX2 R200, R200 ;  /* 0x000000c800c87308 */ /* 0x000fe20000000800 */
[----:B------:R-:W-:Y:S02]  /*10690*/  FFMA.FTZ R153, R53, c[0x0][0x23c], -R151 ;  /* 0x00008f0035997a23 */ /* 0x000fe40000010897 */
[--C-:B------:R-:W-:Y:S02]  /*106a0*/  FFMA.FTZ R53, R66, c[0x0][0x23c], -R5.reuse ;  /* 0x00008f0042357a23 */ /* 0x100fe40000010805 */
[--C-:B------:R-:W-:Y:S02]  /*106b0*/  FFMA.FTZ R157, R54, c[0x0][0x23c], -R5.reuse ;  /* 0x00008f00369d7a23 */ /* 0x100fe40000010805 */
[----:B------:R-:W-:Y:S02]  /*106c0*/  FFMA.FTZ R150, R55, c[0x0][0x23c], -R5 ;  /* 0x00008f0037967a23 */ /* 0x000fe40000010805 */
[--C-:B------:R-:W-:Y:S01]  /*106d0*/  FFMA.FTZ R152, R56, c[0x0][0x23c], -R151.reuse ;  /* 0x00008f0038987a23 */ /* 0x100fe20000010897 */
[----:B------:R-:W2:Y:S01]  /*106e0*/  MUFU.EX2 R197, R197 ;  /* 0x000000c500c57308 */ /* 0x000ea20000000800 */
[----:B------:R-:W-:Y:S02]  /*106f0*/  FFMA.FTZ R57, R57, c[0x0][0x23c], -R151 ;  /* 0x00008f0039397a23 */ /* 0x000fe40000010897 */
[--C-:B------:R-:W-:Y:S01]  /*10700*/  FFMA.FTZ R155, R58, c[0x0][0x23c], -R5.reuse ;  /* 0x00008f003a9b7a23 */ /* 0x100fe20000010805 */
[----:B-1----:R-:W-:Y:S01]  /*10710*/  F2FP.PACK_AB R25, R198, R205 ;  /* 0x000000cdc619723e */ /* 0x002fe200000000ff */
[----:B------:R-:W-:Y:S02]  /*10720*/  FFMA.FTZ R54, R59, c[0x0][0x23c], -R5 ;  /* 0x00008f003b367a23 */ /* 0x000fe40000010805 */
[--C-:B------:R-:W-:Y:S02]  /*10730*/  FFMA.FTZ R56, R60, c[0x0][0x23c], -R151.reuse ;  /* 0x00008f003c387a23 */ /* 0x100fe40000010897 */
[--C-:B------:R-:W-:Y:S01]  /*10740*/  FFMA.FTZ R60, R76, c[0x0][0x23c], -R151.reuse ;  /* 0x00008f004c3c7a23 */ /* 0x100fe20000010897 */
[----:B------:R-:W-:Y:S01]  /*10750*/  MUFU.EX2 R201, R201 ;  /* 0x000000c900c97308 */ /* 0x000fe20000000800 */
[--C-:B------:R-:W-:Y:S02]  /*10760*/  FFMA.FTZ R76, R92, c[0x0][0x23c], -R151.reuse ;  /* 0x00008f005c4c7a23 */ /* 0x100fe40000010897 */
[----:B------:R-:W-:Y:S02]  /*10770*/  FFMA.FTZ R51, R61, c[0x0][0x23c], -R151 ;  /* 0x00008f003d337a23 */ /* 0x000fe40000010897 */
[--C-:B------:R-:W-:Y:S02]  /*10780*/  FFMA.FTZ R55, R62, c[0x0][0x23c], -R5.reuse ;  /* 0x00008f003e377a23 */ /* 0x100fe40000010805 */
[----:B------:R-:W-:Y:S02]  /*10790*/  FFMA.FTZ R46, R67, c[0x0][0x23c], -R5 ;  /* 0x00008f00432e7a23 */ /* 0x000fe40000010805 */
[----:B------:R-:W-:Y:S01]  /*107a0*/  FFMA.FTZ R45, R68, c[0x0][0x23c], -R151 ;  /* 0x00008f00442d7a23 */ /* 0x000fe20000010897 */
[----:B------:R-:W1:Y:S01]  /*107b0*/  MUFU.EX2 R192, R192 ;  /* 0x000000c000c07308 */ /* 0x000e620000000800 */
[--C-:B------:R-:W-:Y:S02]  /*107c0*/  FFMA.FTZ R44, R70, c[0x0][0x23c], -R5.reuse ;  /* 0x00008f00462c7a23 */ /* 0x100fe40000010805 */
[--C-:B------:R-:W-:Y:S01]  /*107d0*/  FFMA.FTZ R7, R71, c[0x0][0x23c], -R5.reuse ;  /* 0x00008f0047077a23 */ /* 0x100fe20000010805 */
[----:B--2---:R-:W-:Y:S01]  /*107e0*/  F2FP.PACK_AB R26, R197, R200 ;  /* 0x000000c8c51a723e */ /* 0x004fe200000000ff */
[----:B------:R-:W-:Y:S02]  /*107f0*/  FFMA.FTZ R71, R87, c[0x0][0x23c], -R5 ;  /* 0x00008f0057477a23 */ /* 0x000fe40000010805 */
[----:B------:R-:W-:Y:S02]  /*10800*/  FFMA.FTZ R50, R73, c[0x0][0x23c], -R151 ;  /* 0x00008f0049327a23 */ /* 0x000fe40000010897 */
[--C-:B------:R-:W-:Y:S01]  /*10810*/  FFMA.FTZ R58, R74, c[0x0][0x23c], -R5.reuse ;  /* 0x00008f004a3a7a23 */ /* 0x100fe20000010805 */
[----:B------:R-:W-:Y:S01]  /*10820*/  MUFU.EX2 R187, R187 ;  /* 0x000000bb00bb7308 */ /* 0x000fe20000000800 */
[--C-:B------:R-:W-:Y:S02]  /*10830*/  FFMA.FTZ R59, R75, c[0x0][0x23c], -R5.reuse ;  /* 0x00008f004b3b7a23 */ /* 0x100fe40000010805 */
[----:B------:R-:W-:Y:S02]  /*10840*/  FFMA.FTZ R75, R90, c[0x0][0x23c], -R5 ;  /* 0x00008f005a4b7a23 */ /* 0x000fe40000010805 */
[----:B------:R-:W-:Y:S02]  /*10850*/  FFMA.FTZ R61, R77, c[0x0][0x23c], -R151 ;  /* 0x00008f004d3d7a23 */ /* 0x000fe40000010897 */
[--C-:B------:R-:W-:Y:S02]  /*10860*/  FFMA.FTZ R62, R78, c[0x0][0x23c], -R5.reuse ;  /* 0x00008f004e3e7a23 */ /* 0x100fe40000010805 */
[----:B------:R-:W-:Y:S01]  /*10870*/  FFMA.FTZ R63, R79, c[0x0][0x23c], -R5 ;  /* 0x00008f004f3f7a23 */ /* 0x000fe20000010805 */
[----:B------:R-:W2:Y:S01]  /*10880*/  MUFU.EX2 R188, R188 ;  /* 0x000000bc00bc7308 */ /* 0x000ea20000000800 */
[--C-:B------:R-:W-:Y:S02]  /*10890*/  FFMA.FTZ R64, R80, c[0x0][0x23c], -R151.reuse ;  /* 0x00008f0050407a23 */ /* 0x100fe40000010897 */
[----:B------:R-:W-:Y:S01]  /*108a0*/  FFMA.FTZ R65, R81, c[0x0][0x23c], -R151 ;  /* 0x00008f0051417a23 */ /* 0x000fe20000010897 */
[----:B-1----:R-:W-:Y:S01]  /*108b0*/  F2FP.PACK_AB R27, R192, R201 ;  /* 0x000000c9c01b723e */ /* 0x002fe200000000ff */
[--C-:B------:R-:W-:Y:S02]  /*108c0*/  FFMA.FTZ R67, R82, c[0x0][0x23c], -R5.reuse ;  /* 0x00008f0052437a23 */ /* 0x100fe40000010805 */
[----:B------:R-:W-:Y:S02]  /*108d0*/  FFMA.FTZ R66, R83, c[0x0][0x23c], -R5 ;  /* 0x00008f0053427a23 */ /* 0x000fe40000010805 */
[----:B------:R-:W-:Y:S01]  /*108e0*/  FFMA.FTZ R205, R3, R240, R205 ;  /* 0x000000f003cd7223 */ /* 0x000fe200000100cd */
[----:B------:R-:W-:Y:S01]  /*108f0*/  MUFU.EX2 R191, R191 ;  /* 0x000000bf00bf7308 */ /* 0x000fe20000000800 */
[C---:B---3--:R-:W-:Y:S05]  /*10900*/  HMMA.16816.F32 R8, R24.reuse, R16, R8 ;  /* 0x000000101808723c */ /* 0x048fea0000001808 */
[--C-:B------:R-:W-:Y:S02]  /*10910*/  FFMA.FTZ R68, R84, c[0x0][0x23c], -R151.reuse ;  /* 0x00008f0054447a23 */ /* 0x100fe40000010897 */
[C---:B------:R-:W-:Y:S01]  /*10920*/  FMUL.FTZ R16, R148.reuse, R136 ;  /* 0x0000008894107220 */ /* 0x040fe20000410000 */
[C---:B------:R-:W-:Y:S01]  /*10930*/  HMMA.16816.F32 R12, R24.reuse, R18, R12 ;  /* 0x00000012180c723c */ /* 0x040fe2000000180c */
[----:B------:R-:W1:Y:S03]  /*10940*/  MUFU.EX2 R184, R184 ;  /* 0x000000b800b87308 */ /* 0x000e660000000800 */
[----:B------:R-:W-:Y:S02]  /*10950*/  FMUL.FTZ R17, R148, R137 ;  /* 0x0000008994117220 */ /* 0x000fe40000410000 */
[----:B------:R-:W-:Y:S02]  /*10960*/  FFMA.FTZ R69, R85, c[0x0][0x23c], -R151 ;  /* 0x00008f0055457a23 */ /* 0x000fe40000010897 */
[C---:B------:R-:W-:Y:S03]  /*10970*/  FMUL.FTZ R18, R3.reuse, R138 ;  /* 0x0000008a03127220 */ /* 0x040fe60000410000 */
[----:B------:R-:W-:Y:S01]  /*10980*/  MUFU.EX2 R183, R183 ;  /* 0x000000b700b77308 */ /* 0x000fe20000000800 */
[----:B------:R-:W-:Y:S02]  /*10990*/  FMUL.FTZ R19, R3, R139 ;  /* 0x0000008b03137220 */ /* 0x000fe40000410000 */
[----:B------:R-:W-:Y:S02]  /*109a0*/  FFMA.FTZ R70, R86, c[0x0][0x23c], -R5 ;  /* 0x00008f0056467a23 */ /* 0x000fe40000010805 */
[--C-:B------:R-:W-:Y:S02]  /*109b0*/  FFMA.FTZ R72, R88, c[0x0][0x23c], -R151.reuse ;  /* 0x00008f0058487a23 */ /* 0x100fe40000010897 */
[----:B------:R-:W-:Y:S01]  /*109c0*/  FFMA.FTZ R73, R89, c[0x0][0x23c], -R151 ;  /* 0x00008f0059497a23 */ /* 0x000fe20000010897 */
[C---:B----4-:R-:W-:Y:S02]  /*109d0*/  HMMA.16816.F32 R16, R24.reuse, R28, R16 ;  /* 0x0000001c1810723c */ /* 0x050fe40000001810 */
[----:B------:R-:W3:Y:S01]  /*109e0*/  MUFU.EX2 R178, R178 ;  /* 0x000000b200b27308 */ /* 0x000ee20000000800 */
[----:B------:R-:W-:Y:S02]  /*109f0*/  FFMA.FTZ R74, R91, c[0x0][0x23c], -R5 ;  /* 0x00008f005b4a7a23 */ /* 0x000fe40000010805 */
[----:B------:R-:W-:Y:S02]  /*10a00*/  FFMA.FTZ R77, R93, c[0x0][0x23c], -R151 ;  /* 0x00008f005d4d7a23 */ /* 0x000fe40000010897 */
[--C-:B------:R-:W-:Y:S01]  /*10a10*/  FFMA.FTZ R78, R94, c[0x0][0x23c], -R5.reuse ;  /* 0x00008f005e4e7a23 */ /* 0x100fe20000010805 */
[----:B------:R-:W-:Y:S01]  /*10a20*/  HMMA.16816.F32 R20, R24, R30, R20 ;  /* 0x0000001e1814723c */ /* 0x000fe20000001814 */
[----:B------:R-:W4:Y:S03]  /*10a30*/  LDSM.16.MT88.4 R28, [R224+0x5800] ;  /* 0x00580000e01c783b */ /* 0x000f260000004200 */
[----:B------:R-:W-:Y:S01]  /*10a40*/  MUFU.EX2 R185, R185 ;  /* 0x000000b900b97308 */ /* 0x000fe20000000800 */
[----:B------:R-:W-:Y:S02]  /*10a50*/  FFMA.FTZ R81, R95, c[0x0][0x23c], -R5 ;  /* 0x00008f005f517a23 */ /* 0x000fe40000010805 */
[----:B------:R-:W-:Y:S01]  /*10a60*/  F2FP.PACK_AB R24, R196, R195 ;  /* 0x000000c3c418723e */ /* 0x000fe200000000ff */
[--C-:B------:R-:W-:Y:S01]  /*10a70*/  FFMA.FTZ R79, R96, c[0x0][0x23c], -R151.reuse ;  /* 0x00008f00604f7a23 */ /* 0x100fe20000010897 */
[----:B------:R-:W-:Y:S03]  /*10a80*/  F2FP.PACK_AB R25, R190, R199 ;  /* 0x000000c7be19723e */ /* 0x000fe600000000ff */
[----:B------:R-:W-:Y:S01]  /*10a90*/  F2FP.PACK_AB R26, R189, R194 ;  /* 0x000000c2bd1a723e */ /* 0x000fe200000000ff */
[----:B------:R-:W-:Y:S01]  /*10aa0*/  FFMA.FTZ R80, R97, c[0x0][0x23c], -R151 ;  /* 0x00008f0061507a23 */ /* 0x000fe20000010897 */
[----:B------:R-:W1:Y:S01]  /*10ab0*/  MUFU.EX2 R180, R180 ;  /* 0x000000b400b47308 */ /* 0x000e620000000800 */
[----:B------:R-:W-:Y:S01]  /*10ac0*/  F2FP.PACK_AB R27, R186, R193 ;  /* 0x000000c1ba1b723e */ /* 0x000fe200000000ff */
[--C-:B------:R-:W-:Y:S02]  /*10ad0*/  FFMA.FTZ R82, R98, c[0x0][0x23c], -R5.reuse ;  /* 0x00008f0062527a23 */ /* 0x100fe40000010805 */
[----:B------:R-:W-:Y:S02]  /*10ae0*/  FFMA.FTZ R83, R99, c[0x0][0x23c], -R5 ;  /* 0x00008f0063537a23 */ /* 0x000fe40000010805 */
[--C-:B------:R-:W-:Y:S02]  /*10af0*/  FFMA.FTZ R84, R100, c[0x0][0x23c], -R151.reuse ;  /* 0x00008f0064547a23 */ /* 0x100fe40000010897 */
[C---:B-----5:R-:W-:Y:S02]  /*10b00*/  HMMA.16816.F32 R8, R24.reuse, R32, R8 ;  /* 0x000000201808723c */ /* 0x060fe40000001808 */
[----:B------:R-:W-:Y:S01]  /*10b10*/  MUFU.EX2 R181, R181 ;  /* 0x000000b500b57308 */ /* 0x000fe20000000800 */
[----:B------:R-:W-:Y:S02]  /*10b20*/  FFMA.FTZ R85, R101, c[0x0][0x23c], -R151 ;  /* 0x00008f0065557a23 */ /* 0x000fe40000010897 */
[--C-:B------:R-:W-:Y:S02]  /*10b30*/  FFMA.FTZ R87, R102, c[0x0][0x23c], -R5.reuse ;  /* 0x00008f0066577a23 */ /* 0x100fe40000010805 */
[----:B------:R-:W-:Y:S01]  /*10b40*/  FFMA.FTZ R86, R103, c[0x0][0x23c], -R5 ;  /* 0x00008f0067567a23 */ /* 0x000fe20000010805 */
[C---:B------:R-:W-:Y:S01]  /*10b50*/  HMMA.16816.F32 R12, R24.reuse, R34, R12 ;  /* 0x00000022180c723c */ /* 0x040fe2000000180c */
[----:B------:R-:W5:Y:S03]  /*10b60*/  LDSM.16.MT88.4 R32, [R224+0x5c00] ;  /* 0x005c0000e020783b */ /* 0x000f660000004200 */
[----:B------:R-:W3:Y:S01]  /*10b70*/  MUFU.EX2 R176, R176 ;  /* 0x000000b000b07308 */ /* 0x000ee20000000800 */
[--C-:B------:R-:W-:Y:S02]  /*10b80*/  FFMA.FTZ R89, R104, c[0x0][0x23c], -R151.reuse ;  /* 0x00008f0068597a23 */ /* 0x100fe40000010897 */
[----:B------:R-:W-:Y:S01]  /*10b90*/  FFMA.FTZ R88, R105, c[0x0][0x23c], -R151 ;  /* 0x00008f0069587a23 */ /* 0x000fe20000010897 */
[C---:B------:R-:W-:Y:S04]  /*10ba0*/  HMMA.16816.F32 R16, R24.reuse, R36, R16 ;  /* 0x000000241810723c */ /* 0x040fe80000001810 */
[--C-:B------:R-:W-:Y:S02]  /*10bb0*/  FFMA.FTZ R90, R106, c[0x0][0x23c], -R5.reuse ;  /* 0x00008f006a5a7a23 */ /* 0x100fe40000010805 */
[----:B------:R-:W-:Y:S01]  /*10bc0*/  MUFU.EX2 R182, R182 ;  /* 0x000000b600b67308 */ /* 0x000fe20000000800 */
[----:B------:R-:W-:Y:S01]  /*10bd0*/  FFMA.FTZ R107, R107, c[0x0][0x23c], -R5 ;  /* 0x00008f006b6b7a23 */ /* 0x000fe20000010805 */
[----:B------:R-:W-:Y:S01]  /*10be0*/  HMMA.16816.F32 R20, R24, R38, R20 ;  /* 0x000000261814723c */ /* 0x000fe20000001814 */
[----:B------:R-:W-:Y:S03]  /*10bf0*/  LDSM.16.MT88.4 R36, [R224+0x6000] ;  /* 0x00600000e024783b */ /* 0x000fe60000004200 */
[----:B------:R-:W-:Y:S02]  /*10c00*/  FFMA.FTZ R91, R112, c[0x0][0x23c], -R151 ;  /* 0x00008f00705b7a23 */ /* 0x000fe40000010897 */
[--C-:B------:R-:W-:Y:S01]  /*10c10*/  FFMA.FTZ R93, R114, c[0x0][0x23c], -R5.reuse ;  /* 0x00008f00725d7a23 */ /* 0x100fe20000010805 */
[----:B--2---:R-:W-:Y:S01]  /*10c20*/  F2FP.PACK_AB R24, R188, R187 ;  /* 0x000000bbbc18723e */ /* 0x004fe200000000ff */
[----:B------:R-:W2:Y:S01]  /*10c30*/  MUFU.EX2 R175, R175 ;  /* 0x000000af00af7308 */ /* 0x000ea20000000800 */
[----:B-1----:R-:W-:Y:S03]  /*10c40*/  F2FP.PACK_AB R25, R184, R191 ;  /* 0x000000bfb819723e */ /* 0x002fe600000000ff */
[----:B---3--:R-:W-:Y:S01]  /*10c50*/  F2FP.PACK_AB R26, R178, R183 ;  /* 0x000000b7b21a723e */ /* 0x008fe200000000ff */
[----:B------:R-:W-:Y:S01]  /*10c60*/  FFMA.FTZ R94, R115, c[0x0][0x23c], -R5 ;  /* 0x00008f00735e7a23 */ /* 0x000fe20000010805 */
[----:B------:R-:W-:Y:S01]  /*10c70*/  F2FP.PACK_AB R27, R180, R185 ;  /* 0x000000b9b41b723e */ /* 0x000fe200000000ff */
[--C-:B------:R-:W-:Y:S02]  /*10c80*/  FFMA.FTZ R95, R116, c[0x0][0x23c], -R151.reuse ;  /* 0x00008f00745f7a23 */ /* 0x100fe40000010897 */
[----:B------:R-:W-:Y:S01]  /*10c90*/  FFMA.FTZ R96, R117, c[0x0][0x23c], -R151 ;  /* 0x00008f0075607a23 */ /* 0x000fe20000010897 */
[----:B------:R-:W-:Y:S01]  /*10ca0*/  MUFU.EX2 R179, R179 ;  /* 0x000000b300b37308 */ /* 0x000fe20000000800 */
[----:B------:R-:W-:Y:S02]  /*10cb0*/  FFMA.FTZ R97, R118, c[0x0][0x23c], -R5 ;  /* 0x00008f0076617a23 */ /* 0x000fe40000010805 */
[C---:B----4-:R-:W-:Y:S03]  /*10cc0*/  HMMA.16816.F32 R8, R24.reuse, R28, R8 ;  /* 0x0000001c1808723c */ /* 0x050fe60000001808 */
[--C-:B------:R-:W-:Y:S02]  /*10cd0*/  FFMA.FTZ R99, R120, c[0x0][0x23c], -R151.reuse ;  /* 0x00008f0078637a23 */ /* 0x100fe40000010897 */
[----:B------:R-:W-:Y:S02]  /*10ce0*/  FFMA.FTZ R121, R121, c[0x0][0x23c], -R151 ;  /* 0x00008f0079797a23 */ /* 0x000fe40000010897 */
[----:B------:R-:W1:Y:S01]  /*10cf0*/  MUFU.EX2 R172, R172 ;  /* 0x000000ac00ac7308 */ /* 0x000e620000000800 */
[C---:B------:R-:W-:Y:S01]  /*10d00*/  HMMA.16816.F32 R12, R24.reuse, R30, R12 ;  /* 0x0000001e180c723c */ /* 0x040fe2000000180c */
[----:B------:R-:W3:Y:S03]  /*10d10*/  LDSM.16.MT88.4 R28, [R223+0x5c00] ;  /* 0x005c0000df1c783b */ /* 0x000ee60000004200 */
[----:B------:R-:W-:Y:S02]  /*10d20*/  FFMA.FTZ R122, R122, c[0x0][0x23c], -R5 ;  /* 0x00008f007a7a7a23 */ /* 0x000fe40000010805 */
[----:B------:R-:W-:Y:S02]  /*10d30*/  FFMA.FTZ R202, R148, R241, R202 ;  /* 0x000000f194ca7223 */ /* 0x000fe400000100ca */
[C---:B------:R-:W-:Y:S01]  /*10d40*/  HMMA.16816.F32 R16, R24.reuse, R40, R16 ;  /* 0x000000281810723c */ /* 0x040fe20000001810 */
[----:B------:R-:W-:Y:S03]  /*10d50*/  MUFU.EX2 R173, R173 ;  /* 0x000000ad00ad7308 */ /* 0x000fe60000000800 */
[----:B------:R-:W-:Y:S02]  /*10d60*/  FADD.FTZ R203, R203, R202 ;  /* 0x000000cacbcb7221 */ /* 0x000fe40000010000 */
[----:B------:R-:W-:Y:S02]  /*10d70*/  FADD.FTZ R198, R198, R205 ;  /* 0x000000cdc6c67221 */ /* 0x000fe40000010000 */
[----:B------:R-:W-:Y:S01]  /*10d80*/  HMMA.16816.F32 R20, R24, R42, R20 ;  /* 0x0000002a1814723c */ /* 0x000fe20000001814 */
[----:B------:R-:W4:Y:S02]  /*10d90*/  LDSM.16.MT88.4 R40, [R223+0x6000] ;  /* 0x00600000df28783b */ /* 0x000f240000004200 */
[----:B------:R-:W3:Y:S01]  /*10da0*/  MUFU.EX2 R174, R174 ;  /* 0x000000ae00ae7308 */ /* 0x000ee20000000800 */
[----:B------:R-:W-:Y:S02]  /*10db0*/  FADD.FTZ R201, R201, R198 ;  /* 0x000000c6c9c97221 */ /* 0x000fe40000010000 */
[----:B------:R-:W-:Y:S01]  /*10dc0*/  FFMA.FTZ R124, R124, c[0x0][0x23c], -R151 ;  /* 0x00008f007c7c7a23 */ /* 0x000fe20000010897 */
[----:B------:R-:W-:Y:S01]  /*10dd0*/  F2FP.PACK_AB R24, R176, R181 ;  /* 0x000000b5b018723e */ /* 0x000fe200000000ff */
[----:B------:R-:W-:Y:S01]  /*10de0*/  FADD.FTZ R192, R192, R201 ;  /* 0x000000c9c0c07221 */ /* 0x000fe20000010000 */
[----:B--2---:R-:W-:Y:S03]  /*10df0*/  F2FP.PACK_AB R25, R175, R182 ;  /* 0x000000b6af19723e */ /* 0x004fe600000000ff */
[----:B-1----:R-:W-:Y:S01]  /*10e00*/  F2FP.PACK_AB R26, R172, R179 ;  /* 0x000000b3ac1a723e */ /* 0x002fe200000000ff */
[----:B------:R-:W-:Y:S01]  /*10e10*/  MUFU.EX2 R177, R177 ;  /* 0x000000b100b17308 */ /* 0x000fe20000000800 */
[----:B------:R-:W-:Y:S02]  /*10e20*/  FADD.FTZ R199, R199, R192 ;  /* 0x000000c0c7c77221 */ /* 0x000fe40000010000 */
[----:B------:R-:W-:Y:S02]  /*10e30*/  FFMA.FTZ R125, R125, c[0x0][0x23c], -R151 ;  /* 0x00008f007d7d7a23 */ /* 0x000fe40000010897 */
[----:B------:R-:W-:Y:S04]  /*10e40*/  FADD.FTZ R190, R190, R199 ;  /* 0x000000c7bebe7221 */ /* 0x000fe80000010000 */
[----:B------:R-:W-:Y:S01]  /*10e50*/  FADD.FTZ R193, R193, R190 ;  /* 0x000000bec1c17221 */ /* 0x000fe20000010000 */
[----:B------:R-:W1:Y:S03]  /*10e60*/  MUFU.EX2 R168, R168 ;  /* 0x000000a800a87308 */ /* 0x000e660000000800 */
[----:B------:R-:W-:Y:S01]  /*10e70*/  FADD.FTZ R186, R186, R193 ;  /* 0x000000c1baba7221 */ /* 0x000fe20000010000 */
[----:B---3--:R-:W-:Y:S03]  /*10e80*/  F2FP.PACK_AB R27, R174, R173 ;  /* 0x000000adae1b723e */ /* 0x008fe600000000ff */
[----:B------:R-:W-:Y:S03]  /*10e90*/  FADD.FTZ R191, R191, R186 ;  /* 0x000000babfbf7221 */ /* 0x000fe60000010000 */
[----:B------:R-:W-:Y:S01]  /*10ea0*/  MUFU.EX2 R171, R171 ;  /* 0x000000ab00ab7308 */ /* 0x000fe20000000800 */
[C---:B-----5:R-:W-:Y:S03]  /*10eb0*/  HMMA.16816.F32 R8, R24.reuse, R32, R8 ;  /* 0x000000201808723c */ /* 0x060fe60000001808 */
[----:B------:R-:W-:Y:S04]  /*10ec0*/  FADD.FTZ R184, R184, R191 ;  /* 0x000000bfb8b87221 */ /* 0x000fe80000010000 */
[----:B------:R-:W-:Y:S01]  /*10ed0*/  FADD.FTZ R185, R185, R184 ;  /* 0x000000b8b9b97221 */ /* 0x000fe20000010000 */
[C---:B------:R-:W-:Y:S01]  /*10ee0*/  HMMA.16816.F32 R12, R24.reuse, R34, R12 ;  /* 0x00000022180c723c */ /* 0x040fe2000000180c */
[----:B------:R-:W2:Y:S01]  /*10ef0*/  MUFU.EX2 R170, R170 ;  /* 0x000000aa00aa7308 */ /* 0x000ea20000000800 */
[----:B------:R-:W-:Y:S02]  /*10f00*/  LDSM.16.MT88.4 R32, [R223+0x6400] ;  /* 0x00640000df20783b */ /* 0x000fe40000004200 */
[----:B------:R-:W-:Y:S04]  /*10f10*/  FADD.FTZ R185, R180, R185 ;  /* 0x000000b9b4b97221 */ /* 0x000fe80000010000 */
[C---:B------:R-:W-:Y:S03]  /*10f20*/  HMMA.16816.F32 R16, R24.reuse, R28, R16 ;  /* 0x0000001c1810723c */ /* 0x040fe60000001810 */
[----:B------:R-:W-:Y:S01]  /*10f30*/  MUFU.EX2 R166, R166 ;  /* 0x000000a600a67308 */ /* 0x000fe20000000800 */
[----:B------:R-:W-:Y:S04]  /*10f40*/  FADD.FTZ R182, R182, R185 ;  /* 0x000000b9b6b67221 */ /* 0x000fe80000010000 */
[----:B------:R-:W-:Y:S01]  /*10f50*/  HMMA.16816.F32 R20, R24, R30, R20 ;  /* 0x0000001e1814723c */ /* 0x000fe20000001814 */
[----:B------:R-:W3:Y:S03]  /*10f60*/  LDSM.16.MT88.4 R28, [R224+0x6400] ;  /* 0x00640000e01c783b */ /* 0x000ee60000004200 */
[----:B------:R-:W-:Y:S01]  /*10f70*/  FADD.FTZ R182, R175, R182 ;  /* 0x000000b6afb67221 */ /* 0x000fe20000010000 */
[----:B------:R-:W5:Y:S02]  /*10f80*/  MUFU.EX2 R167, R167 ;  /* 0x000000a700a77308 */ /* 0x000f640000000800 */
[----:B-1----:R-:W-:Y:S01]  /*10f90*/  F2FP.PACK_AB R24, R168, R177 ;  /* 0x000000b1a818723e */ /* 0x002fe200000000ff */
[----:B------:R-:W-:Y:S01]  /*10fa0*/  FADD.FTZ R173, R173, R182 ;  /* 0x000000b6adad7221 */ /* 0x000fe20000010000 */
[----:B--2---:R-:W-:Y:S03]  /*10fb0*/  F2FP.PACK_AB R25, R170, R171 ;  /* 0x000000abaa19723e */ /* 0x004fe600000000ff */
[----:B------:R-:W-:Y:S03]  /*10fc0*/  FADD.FTZ R174, R174, R173 ;  /* 0x000000adaeae7221 */ /* 0x000fe60000010000 */
[----:B------:R-:W-:Y:S01]  /*10fd0*/  MUFU.EX2 R169, R169 ;  /* 0x000000a900a97308 */ /* 0x000fe20000000800 */
[----:B------:R-:W-:Y:S04]  /*10fe0*/  FADD.FTZ R171, R171, R174 ;  /* 0x000000aeabab7221 */ /* 0x000fe80000010000 */
[----:B------:R-:W-:Y:S05]  /*10ff0*/  FADD.FTZ R170, R170, R171 ;  /* 0x000000abaaaa7221 */ /* 0x000fea0000010000 */
[----:B------:R-:W1:Y:S01]  /*11000*/  MUFU.EX2 R162, R162 ;  /* 0x000000a200a27308 */ /* 0x000e620000000800 */
[----:B-----5:R-:W-:Y:S09]  /*11010*/  F2FP.PACK_AB R26, R167, R166 ;  /* 0x000000a6a71a723e */ /* 0x020ff200000000ff */
[----:B------:R-:W-:Y:S10]  /*11020*/  MUFU.EX2 R164, R164 ;  /* 0x000000a400a47308 */ /* 0x000ff40000000800 */
[----:B------:R-:W2:Y:S01]  /*11030*/  MUFU.EX2 R161, R161 ;  /* 0x000000a100a17308 */ /* 0x000ea20000000800 */
[C---:B-1----:R-:W-:Y:S01]  /*11040*/  F2FP.PACK_AB R27, R162.reuse, R169 ;  /* 0x000000a9a21b723e */ /* 0x042fe200000000ff */
[----:B------:R-:W-:Y:S04]  /*11050*/  FADD.FTZ R169, R169, R170 ;  /* 0x000000aaa9a97221 */ /* 0x000fe80000010000 */
[----:B------:R-:W-:Y:S04]  /*11060*/  FADD.FTZ R162, R162, R169 ;  /* 0x000000a9a2a27221 */ /* 0x000fe80000010000 */
[----:B------:R-:W-:Y:S01]  /*11070*/  MUFU.EX2 R165, R165 ;  /* 0x000000a500a57308 */ /* 0x000fe20000000800 */
[C---:B------:R-:W-:Y:S08]  /*11080*/  HMMA.16816.F32 R8, R24.reuse, R36, R8 ;  /* 0x000000241808723c */ /* 0x040ff00000001808 */
[C---:B------:R-:W-:Y:S01]  /*11090*/  HMMA.16816.F32 R12, R24.reuse, R38, R12 ;  /* 0x00000026180c723c */ /* 0x040fe2000000180c */
[----:B------:R-:W1:Y:S01]  /*110a0*/  MUFU.EX2 R158, R158 ;  /* 0x0000009e009e7308 */ /* 0x000e620000000800 */
[----:B------:R-:W5:Y:S06]  /*110b0*/  LDSM.16.MT88.4 R36, [R224+0x6800] ;  /* 0x00680000e024783b */ /* 0x000f6c0000004200 */
[C---:B----4-:R-:W-:Y:S03]  /*110c0*/  HMMA.16816.F32 R16, R24.reuse, R40, R16 ;  /* 0x000000281810723c */ /* 0x050fe60000001810 */
[----:B------:R-:W-:Y:S05]  /*110d0*/  MUFU.EX2 R159, R159 ;  /* 0x0000009f009f7308 */ /* 0x000fea0000000800 */
[----:B------:R-:W-:Y:S01]  /*110e0*/  HMMA.16816.F32 R20, R24, R42, R20 ;  /* 0x0000002a1814723c */ /* 0x000fe20000001814 */
[----:B------:R-:W-:Y:S04]  /*110f0*/  LDSM.16.MT88.4 R40, [R223+0x6c00] ;  /* 0x006c0000df28783b */ /* 0x000fe80000004200 */
[----:B------:R-:W4:Y:S02]  /*11100*/  MUFU.EX2 R160, R160 ;  /* 0x000000a000a07308 */ /* 0x000f240000000800 */
[----:B--2---:R-:W-:Y:S02]  /*11110*/  F2FP.PACK_AB R24, R161, R164 ;  /* 0x000000a4a118723e */ /* 0x004fe400000000ff */
[C---:B-1----:R-:W-:Y:S03]  /*11120*/  F2FP.PACK_AB R25, R158.reuse, R165 ;  /* 0x000000a59e19723e */ /* 0x042fe600000000ff */
[----:B------:R-:W-:Y:S03]  /*11130*/  FADD.FTZ R165, R165, R162 ;  /* 0x000000a2a5a57221 */ /* 0x000fe60000010000 */
[----:B------:R-:W-:Y:S01]  /*11140*/  MUFU.EX2 R163, R163 ;  /* 0x000000a300a37308 */ /* 0x000fe20000000800 */
[----:B------:R-:W-:Y:S09]  /*11150*/  FADD.FTZ R158, R158, R165 ;  /* 0x000000a59e9e7221 */ /* 0x000ff20000010000 */
[----:B------:R-:W1:Y:S01]  /*11160*/  MUFU.EX2 R154, R154 ;  /* 0x0000009a009a7308 */ /* 0x000e620000000800 */
[----:B----4-:R-:W-:Y:S09]  /*11170*/  F2FP.PACK_AB R26, R160, R159 ;  /* 0x0000009fa01a723e */ /* 0x010ff200000000ff */
[----:B------:R-:W-:Y:S10]  /*11180*/  MUFU.EX2 R156, R156 ;  /* 0x0000009c009c7308 */ /* 0x000ff40000000800 */
[----:B------:R-:W2:Y:S01]  /*11190*/  MUFU.EX2 R153, R153 ;  /* 0x0000009900997308 */ /* 0x000ea20000000800 */
[C---:B-1----:R-:W-:Y:S01]  /*111a0*/  F2FP.PACK_AB R27, R154.reuse, R163 ;  /* 0x000000a39a1b723e */ /* 0x042fe200000000ff */
[----:B------:R-:W-:Y:S04]  /*111b0*/  FADD.FTZ R163, R163, R158 ;  /* 0x0000009ea3a37221 */ /* 0x000fe80000010000 */
[----:B------:R-:W-:Y:S04]  /*111c0*/  FADD.FTZ R154, R154, R163 ;  /* 0x000000a39a9a7221 */ /* 0x000fe80000010000 */
[----:B------:R-:W-:Y:S01]  /*111d0*/  MUFU.EX2 R157, R157 ;  /* 0x0000009d009d7308 */ /* 0x000fe20000000800 */
[C---:B---3--:R-:W-:Y:S08]  /*111e0*/  HMMA.16816.F32 R8, R24.reuse, R28, R8 ;  /* 0x0000001c1808723c */ /* 0x048ff00000001808 */
        /* <DEDUP_REMOVED lines=8> */
[----:B--2---:R-:W-:Y:S02]  /*11270*/  F2FP.PACK_AB R24, R153, R156 ;  /* 0x0000009c9918723e */ /* 0x004fe400000000ff */
[C---:B-1----:R-:W-:Y:S03]  /*11280*/  F2FP.PACK_AB R25, R150.reuse, R157 ;  /* 0x0000009d9619723e */ /* 0x042fe600000000ff */
[----:B------:R-:W-:Y:S03]  /*11290*/  FADD.FTZ R157, R157, R154 ;  /* 0x0000009a9d9d7221 */ /* 0x000fe60000010000 */
[----:B------:R-:W-:Y:S01]  /*112a0*/  MUFU.EX2 R155, R155 ;  /* 0x0000009b009b7308 */ /* 0x000fe20000000800 */
[----:B------:R-:W-:Y:S09]  /*112b0*/  FADD.FTZ R150, R150, R157 ;  /* 0x0000009d96967221 */ /* 0x000ff20000010000 */
[----:B------:R-:W1:Y:S01]  /*112c0*/  MUFU.EX2 R54, R54 ;  /* 0x0000003600367308 */ /* 0x000e620000000800 */
[----:B---3--:R-:W-:Y:S09]  /*112d0*/  F2FP.PACK_AB R26, R57, R152 ;  /* 0x00000098391a723e */ /* 0x008ff200000000ff */
[----:B------:R-:W-:Y:S10]  /*112e0*/  MUFU.EX2 R56, R56 ;  /* 0x0000003800387308 */ /* 0x000ff40000000800 */
[----:B------:R-:W2:Y:S01]  /*112f0*/  MUFU.EX2 R51, R51 ;  /* 0x0000003300337308 */ /* 0x000ea20000000800 */
[C---:B-1----:R-:W-:Y:S01]  /*11300*/  F2FP.PACK_AB R27, R54.reuse, R155 ;  /* 0x0000009b361b723e */ /* 0x042fe200000000ff */
[----:B------:R-:W-:Y:S04]  /*11310*/  FADD.FTZ R155, R155, R150 ;  /* 0x000000969b9b7221 */ /* 0x000fe80000010000 */
[----:B------:R-:W-:Y:S04]  /*11320*/  FADD.FTZ R100, R54, R155 ;  /* 0x0000009b36647221 */ /* 0x000fe80000010000 */
[----:B------:R-:W-:Y:S01]  /*11330*/  MUFU.EX2 R55, R55 ;  /* 0x0000003700377308 */ /* 0x000fe20000000800 */
[C---:B-----5:R-:W-:Y:S08]  /*11340*/  HMMA.16816.F32 R8, R24.reuse, R36, R8 ;  /* 0x000000241808723c */ /* 0x060ff00000001808 */
[C---:B------:R-:W-:Y:S01]  /*11350*/  HMMA.16816.F32 R12, R24.reuse, R38, R12 ;  /* 0x00000026180c723c */ /* 0x040fe2000000180c */
[----:B------:R-:W1:Y:S01]  /*11360*/  MUFU.EX2 R48, R48 ;  /* 0x0000003000307308 */ /* 0x000e620000000800 */
[----:B------:R-:W-:Y:S06]  /*11370*/  LDSM.16.MT88.4 R36, [R224+0x7400] ;  /* 0x00740000e024783b */ /* 0x000fec0000004200 */
[C---:B------:R-:W-:Y:S03]  /*11380*/  HMMA.16816.F32 R16, R24.reuse, R28, R16 ;  /* 0x0000001c1810723c */ /* 0x040fe60000001810 */
[----:B------:R-:W-:Y:S05]  /*11390*/  MUFU.EX2 R49, R49 ;  /* 0x0000003100317308 */ /* 0x000fea0000000800 */
[----:B------:R-:W-:Y:S01]  /*113a0*/  HMMA.16816.F32 R20, R24, R30, R20 ;  /* 0x0000001e1814723c */ /* 0x000fe20000001814 */
[----:B------:R-:W3:Y:S04]  /*113b0*/  LDSM.16.MT88.4 R28, [R224+0x7000] ;  /* 0x00700000e01c783b */ /* 0x000ee80000004200 */
[----:B------:R-:W5:Y:S02]  /*113c0*/  MUFU.EX2 R52, R52 ;  /* 0x0000003400347308 */ /* 0x000f640000000800 */
[----:B--2---:R-:W-:Y:S02]  /*113d0*/  F2FP.PACK_AB R24, R51, R56 ;  /* 0x000000383318723e */ /* 0x004fe400000000ff */
[----:B-1----:R-:W-:Y:S03]  /*113e0*/  F2FP.PACK_AB R25, R48, R55 ;  /* 0x000000373019723e */ /* 0x002fe600000000ff */
[----:B------:R-:W-:Y:S03]  /*113f0*/  FADD.FTZ R55, R55, R100 ;  /* 0x0000006437377221 */ /* 0x000fe60000010000 */
[----:B------:R-:W-:Y:S10]  /*11400*/  MUFU.EX2 R53, R53 ;  /* 0x0000003500357308 */ /* 0x000ff40000000800 */
[----:B------:R-:W1:Y:S01]  /*11410*/  MUFU.EX2 R46, R46 ;  /* 0x0000002e002e7308 */ /* 0x000e620000000800 */
[----:B-----5:R-:W-:Y:S09]  /*11420*/  F2FP.PACK_AB R26, R52, R49 ;  /* 0x00000031341a723e */ /* 0x020ff200000000ff */
[----:B------:R-:W-:Y:S10]  /*11430*/  MUFU.EX2 R45, R45 ;  /* 0x0000002d002d7308 */ /* 0x000ff40000000800 */
[----:B------:R-:W2:Y:S01]  /*11440*/  MUFU.EX2 R6, R6 ;  /* 0x0000000600067308 */ /* 0x000ea20000000800 */
[----:B-1----:R-:W-:Y:S09]  /*11450*/  F2FP.PACK_AB R27, R46, R53 ;  /* 0x000000352e1b723e */ /* 0x002ff200000000ff */
[----:B------:R-:W-:Y:S01]  /*11460*/  MUFU.EX2 R44, R44 ;  /* 0x0000002c002c7308 */ /* 0x000fe20000000800 */
[C---:B----4-:R-:W-:Y:S08]  /*11470*/  HMMA.16816.F32 R8, R24.reuse, R32, R8 ;  /* 0x000000201808723c */ /* 0x050ff00000001808 */
[C---:B------:R-:W-:Y:S01]  /*11480*/  HMMA.16816.F32 R12, R24.reuse, R34, R12 ;  /* 0x00000022180c723c */ /* 0x040fe2000000180c */
[----:B------:R-:W1:Y:S01]  /*11490*/  MUFU.EX2 R7, R7 ;  /* 0x0000000700077308 */ /* 0x000e620000000800 */
[----:B------:R-:W4:Y:S06]  /*114a0*/  LDSM.16.MT88.4 R32, [R223+0x7000] ;  /* 0x00700000df20783b */ /* 0x000f2c0000004200 */
[C---:B------:R-:W-:Y:S03]  /*114b0*/  HMMA.16816.F32 R16, R24.reuse, R40, R16 ;  /* 0x000000281810723c */ /* 0x040fe60000001810 */
[----:B------:R-:W-:Y:S04]  /*114c0*/  MUFU.EX2 R47, R47 ;  /* 0x0000002f002f7308 */ /* 0x000fe80000000800 */
[--C-:B------:R-:W-:Y:S01]  /*114d0*/  FFMA.FTZ R40, R108, c[0x0][0x23c], -R151.reuse ;  /* 0x00008f006c287a23 */ /* 0x100fe20000010897 */
[----:B------:R-:W-:Y:S04]  /*114e0*/  HMMA.16816.F32 R20, R24, R42, R20 ;  /* 0x0000002a1814723c */ /* 0x000fe80000001814 */
[----:B------:R-:W-:Y:S01]  /*114f0*/  FFMA.FTZ R41, R109, c[0x0][0x23c], -R151 ;  /* 0x00008f006d297a23 */ /* 0x000fe20000010897 */
[----:B------:R-:W5:Y:S02]  /*11500*/  MUFU.EX2 R50, R50 ;  /* 0x0000003200327308 */ /* 0x000f640000000800 */
[----:B--2---:R-:W-:Y:S01]  /*11510*/  F2FP.PACK_AB R24, R6, R45 ;  /* 0x0000002d0618723e */ /* 0x004fe200000000ff */
[----:B------:R-:W-:Y:S01]  /*11520*/  FADD.FTZ R42, R200, R203 ;  /* 0x000000cbc82a7221 */ /* 0x000fe20000010000 */
[----:B-1----:R-:W-:Y:S03]  /*11530*/  F2FP.PACK_AB R25, R7, R44 ;  /* 0x0000002c0719723e */ /* 0x002fe600000000ff */
[----:B------:R-:W-:Y:S02]  /*11540*/  FADD.FTZ R42, R197, R42 ;  /* 0x0000002ac52a7221 */ /* 0x000fe40000010000 */
[----:B------:R-:W-:Y:S01]  /*11550*/  FFMA.FTZ R43, R111, c[0x0][0x23c], -R5 ;  /* 0x00008f006f2b7a23 */ /* 0x000fe20000010805 */
[----:B------:R-:W-:Y:S10]  /*11560*/  MUFU.EX2 R58, R58 ;  /* 0x0000003a003a7308 */ /* 0x000ff40000000800 */
[----:B------:R-:W1:Y:S01]  /*11570*/  MUFU.EX2 R59, R59 ;  /* 0x0000003b003b7308 */ /* 0x000e620000000800 */
[----:B-----5:R-:W-:Y:S09]  /*11580*/  F2FP.PACK_AB R26, R50, R47 ;  /* 0x0000002f321a723e */ /* 0x020ff200000000ff */
[----:B------:R-:W-:Y:S10]  /*11590*/  MUFU.EX2 R60, R60 ;  /* 0x0000003c003c7308 */ /* 0x000ff40000000800 */
[----:B------:R-:W2:Y:S01]  /*115a0*/  MUFU.EX2 R61, R61 ;  /* 0x0000003d003d7308 */ /* 0x000ea20000000800 */
[----:B-1----:R-:W-:Y:S09]  /*115b0*/  F2FP.PACK_AB R27, R59, R58 ;  /* 0x0000003a3b1b723e */ /* 0x002ff200000000ff */
[----:B------:R-:W-:Y:S01]  /*115c0*/  MUFU.EX2 R62, R62 ;  /* 0x0000003e003e7308 */ /* 0x000fe20000000800 */
[C---:B---3--:R-:W-:Y:S07]  /*115d0*/  HMMA.16816.F32 R8, R24.reuse, R28, R8 ;  /* 0x0000001c1808723c */ /* 0x048fee0000001808 */
[----:B------:R-:W-:Y:S01]  /*115e0*/  FADD.FTZ R29, R195, R42 ;  /* 0x0000002ac31d7221 */ /* 0x000fe20000010000 */
[C---:B------:R-:W-:Y:S01]  /*115f0*/  HMMA.16816.F32 R12, R24.reuse, R30, R12 ;  /* 0x0000001e180c723c */ /* 0x040fe2000000180c */
[----:B------:R-:W1:Y:S03]  /*11600*/  MUFU.EX2 R63, R63 ;  /* 0x0000003f003f7308 */ /* 0x000e660000000800 */
[----:B------:R-:W-:Y:S02]  /*11610*/  FADD.FTZ R29, R196, R29 ;  /* 0x0000001dc41d7221 */ /* 0x000fe40000010000 */
[----:B------:R-:W-:Y:S02]  /*11620*/  FFMA.FTZ R42, R110, c[0x0][0x23c], -R5 ;  /* 0x00008f006e2a7a23 */ /* 0x000fe40000010805 */
[----:B------:R-:W-:Y:S01]  /*11630*/  FADD.FTZ R92, R194, R29 ;  /* 0x0000001dc25c7221 */ /* 0x000fe20000010000 */
[C---:B----4-:R-:W-:Y:S01]  /*11640*/  HMMA.16816.F32 R16, R24.reuse, R32, R16 ;  /* 0x000000201810723c */ /* 0x050fe20000001810 */
[----:B------:R-:W3:Y:S01]  /*11650*/  LDSM.16.MT88.4 R28, [R223+0x7400] ;  /* 0x00740000df1c783b */ /* 0x000ee20000004200 */
[----:B------:R-:W-:Y:S01]  /*11660*/  MUFU.EX2 R64, R64 ;  /* 0x0000004000407308 */ /* 0x000fe20000000800 */
[----:B------:R-:W-:Y:S04]  /*11670*/  FADD.FTZ R92, R189, R92 ;  /* 0x0000005cbd5c7221 */ /* 0x000fe80000010000 */
[----:B------:R-:W-:Y:S01]  /*11680*/  FADD.FTZ R187, R187, R92 ;  /* 0x0000005cbbbb7221 */ /* 0x000fe20000010000 */
[----:B------:R-:W-:Y:S01]  /*11690*/  HMMA.16816.F32 R20, R24, R34, R20 ;  /* 0x000000221814723c */ /* 0x000fe20000001814 */
[----:B------:R-:W4:Y:S03]  /*116a0*/  LDSM.16.MT88.4 R32, [R224+0x7800] ;  /* 0x00780000e020783b */ /* 0x000f260000004200 */
[----:B------:R-:W5:Y:S01]  /*116b0*/  MUFU.EX2 R65, R65 ;  /* 0x0000004100417308 */ /* 0x000f620000000800 */
[----:B------:R-:W-:Y:S02]  /*116c0*/  FFMA.FTZ R92, R113, c[0x0][0x23c], -R151 ;  /* 0x00008f00715c7a23 */ /* 0x000fe40000010897 */
[----:B--2---:R-:W-:Y:S01]  /*116d0*/  F2FP.PACK_AB R24, R61, R60 ;  /* 0x0000003c3d18723e */ /* 0x004fe200000000ff */
[----:B------:R-:W-:Y:S01]  /*116e0*/  FADD.FTZ R188, R188, R187 ;  /* 0x000000bbbcbc7221 */ /* 0x000fe20000010000 */
[----:B-1----:R-:W-:Y:S03]  /*116f0*/  F2FP.PACK_AB R25, R63, R62 ;  /* 0x0000003e3f19723e */ /* 0x002fe600000000ff */
[----:B------:R-:W-:Y:S02]  /*11700*/  FADD.FTZ R183, R183, R188 ;  /* 0x000000bcb7b77221 */ /* 0x000fe40000010000 */
[----:B------:R-:W-:Y:S02]  /*11710*/  MUFU.EX2 R67, R67 ;  /* 0x0000004300437308 */ /* 0x000fe40000000800 */
[----:B------:R-:W-:Y:S04]  /*11720*/  FADD.FTZ R178, R178, R183 ;  /* 0x000000b7b2b27221 */ /* 0x000fe80000010000 */
[----:B------:R-:W-:Y:S04]  /*11730*/  FADD.FTZ R181, R181, R178 ;  /* 0x000000b2b5b57221 */ /* 0x000fe80000010000 */
[----:B------:R-:W1:Y:S01]  /*11740*/  MUFU.EX2 R66, R66 ;  /* 0x0000004200427308 */ /* 0x000e620000000800 */
[----:B------:R-:W-:Y:S01]  /*11750*/  FADD.FTZ R176, R176, R181 ;  /* 0x000000b5b0b07221 */ /* 0x000fe20000010000 */
[----:B-----5:R-:W-:Y:S03]  /*11760*/  F2FP.PACK_AB R26, R65, R64 ;  /* 0x00000040411a723e */ /* 0x020fe600000000ff */
[----:B------:R-:W-:Y:S04]  /*11770*/  FADD.FTZ R179, R179, R176 ;  /* 0x000000b0b3b37221 */ /* 0x000fe80000010000 */
[----:B------:R-:W-:Y:S01]  /*11780*/  FADD.FTZ R172, R172, R179 ;  /* 0x000000b3acac7221 */ /* 0x000fe20000010000 */
[----:B------:R-:W-:Y:S03]  /*11790*/  MUFU.EX2 R68, R68 ;  /* 0x0000004400447308 */ /* 0x000fe60000000800 */
[----:B------:R-:W-:Y:S04]  /*117a0*/  FADD.FTZ R177, R177, R172 ;  /* 0x000000acb1b17221 */ /* 0x000fe80000010000 */
[----:B------:R-:W-:Y:S03]  /*117b0*/  FADD.FTZ R177, R168, R177 ;  /* 0x000000b1a8b17221 */ /* 0x000fe60000010000 */
[----:B------:R-:W2:Y:S01]  /*117c0*/  MUFU.EX2 R69, R69 ;  /* 0x0000004500457308 */ /* 0x000ea20000000800 */
[----:B------:R-:W-:Y:S01]  /*117d0*/  FADD.FTZ R166, R166, R177 ;  /* 0x000000b1a6a67221 */ /* 0x000fe20000010000 */
[----:B-1----:R-:W-:Y:S03]  /*117e0*/  F2FP.PACK_AB R27, R66, R67 ;  /* 0x00000043421b723e */ /* 0x002fe600000000ff */
[----:B------:R-:W-:Y:S04]  /*117f0*/  FADD.FTZ R167, R167, R166 ;  /* 0x000000a6a7a77221 */ /* 0x000fe80000010000 */
[----:B------:R-:W-:Y:S01]  /*11800*/  FADD.FTZ R98, R164, R167 ;  /* 0x000000a7a4627221 */ /* 0x000fe20000010000 */
[----:B------:R-:W-:Y:S01]  /*11810*/  MUFU.EX2 R70, R70 ;  /* 0x0000004600467308 */ /* 0x000fe20000000800 */
[C---:B------:R-:W-:Y:S03]  /*11820*/  HMMA.16816.F32 R8, R24.reuse, R36, R8 ;  /* 0x000000241808723c */ /* 0x040fe60000001808 */
[----:B------:R-:W-:Y:S05]  /*11830*/  FADD.FTZ R98, R161, R98 ;  /* 0x00000062a1627221 */ /* 0x000fea0000010000 */
[C---:B------:R-:W-:Y:S01]  /*11840*/  HMMA.16816.F32 R12, R24.reuse, R38, R12 ;  /* 0x00000026180c723c */ /* 0x040fe2000000180c */
[----:B------:R-:W1:Y:S01]  /*11850*/  MUFU.EX2 R71, R71 ;  /* 0x0000004700477308 */ /* 0x000e620000000800 */
[----:B------:R-:W5:Y:S06]  /*11860*/  LDSM.16.MT88.4 R36, [R223+0x7800] ;  /* 0x00780000df24783b */ /* 0x000f6c0000004200 */
[C---:B---3--:R-:W-:Y:S03]  /*11870*/  HMMA.16816.F32 R16, R24.reuse, R28, R16 ;  /* 0x0000001c1810723c */ /* 0x048fe60000001810 */
[----:B------:R-:W-:Y:S05]  /*11880*/  MUFU.EX2 R72, R72 ;  /* 0x0000004800487308 */ /* 0x000fea0000000800 */
[----:B------:R-:W-:Y:S01]  /*11890*/  HMMA.16816.F32 R20, R24, R30, R20 ;  /* 0x0000001e1814723c */ /* 0x000fe20000001814 */
[----:B------:R-:W3:Y:S04]  /*118a0*/  LDSM.16.MT88.4 R28, [R224+0x7c00] ;  /* 0x007c0000e01c783b */ /* 0x000ee80000004200 */
[----:B------:R-:W4:Y:S02]  /*118b0*/  MUFU.EX2 R73, R73 ;  /* 0x0000004900497308 */ /* 0x000f240000000800 */
[----:B--2---:R-:W-:Y:S02]  /*118c0*/  F2FP.PACK_AB R24, R69, R68 ;  /* 0x000000444518723e */ /* 0x004fe400000000ff */
[----:B-1----:R-:W-:Y:S06]  /*118d0*/  F2FP.PACK_AB R25, R71, R70 ;  /* 0x000000464719723e */ /* 0x002fec00000000ff */
[----:B------:R-:W-:Y:S10]  /*118e0*/  MUFU.EX2 R75, R75 ;  /* 0x0000004b004b7308 */ /* 0x000ff40000000800 */
[----:B------:R-:W1:Y:S01]  /*118f0*/  MUFU.EX2 R74, R74 ;  /* 0x0000004a004a7308 */ /* 0x000e620000000800 */
[----:B----4-:R-:W-:Y:S09]  /*11900*/  F2FP.PACK_AB R26, R73, R72 ;  /* 0x00000048491a723e */ /* 0x010ff200000000ff */
[----:B------:R-:W-:Y:S10]  /*11910*/  MUFU.EX2 R76, R76 ;  /* 0x0000004c004c7308 */ /* 0x000ff40000000800 */
[----:B------:R-:W2:Y:S01]  /*11920*/  MUFU.EX2 R77, R77 ;  /* 0x0000004d004d7308 */ /* 0x000ea20000000800 */
[----:B-1----:R-:W-:Y:S09]  /*11930*/  F2FP.PACK_AB R27, R74, R75 ;  /* 0x0000004b4a1b723e */ /* 0x002ff200000000ff */
[----:B------:R-:W-:Y:S01]  /*11940*/  MUFU.EX2 R78, R78 ;  /* 0x0000004e004e7308 */ /* 0x000fe20000000800 */
[C---:B------:R-:W-:Y:S08]  /*11950*/  HMMA.16816.F32 R8, R24.reuse, R32, R8 ;  /* 0x000000201808723c */ /* 0x040ff00000001808 */
[C---:B------:R-:W-:Y:S01]  /*11960*/  HMMA.16816.F32 R12, R24.reuse, R34, R12 ;  /* 0x00000022180c723c */ /* 0x040fe2000000180c */
[----:B------:R-:W1:Y:S01]  /*11970*/  MUFU.EX2 R81, R81 ;  /* 0x0000005100517308 */ /* 0x000e620000000800 */
[----:B------:R-:W4:Y:S06]  /*11980*/  LDSM.16.MT88.4 R32, [R223+0x7c00] ;  /* 0x007c0000df20783b */ /* 0x000f2c0000004200 */
[C---:B-----5:R-:W-:Y:S03]  /*11990*/  HMMA.16816.F32 R16, R24.reuse, R36, R16 ;  /* 0x000000241810723c */ /* 0x060fe60000001810 */
[----:B------:R-:W-:Y:S04]  /*119a0*/  MUFU.EX2 R79, R79 ;  /* 0x0000004f004f7308 */ /* 0x000fe80000000800 */
[----:B------:R-:W-:Y:S01]  /*119b0*/  FADD.FTZ R37, R159, R98 ;  /* 0x000000629f257221 */ /* 0x000fe20000010000 */
[----:B------:R-:W-:Y:S04]  /*119c0*/  HMMA.16816.F32 R20, R24, R38, R20 ;  /* 0x000000261814723c */ /* 0x000fe80000001814 */
[----:B------:R-:W-:Y:S01]  /*119d0*/  FADD.FTZ R37, R160, R37 ;  /* 0x00000025a0257221 */ /* 0x000fe20000010000 */
[----:B------:R-:W5:Y:S01]  /*119e0*/  MUFU.EX2 R80, R80 ;  /* 0x0000005000507308 */ /* 0x000f620000000800 */
[----:B------:R-:W-:Y:S01]  /*119f0*/  FFMA.FTZ R98, R119, c[0x0][0x23c], -R5 ;  /* 0x00008f0077627a23 */ /* 0x000fe20000010805 */
[----:B--2---:R-:W-:Y:S01]  /*11a00*/  F2FP.PACK_AB R24, R77, R76 ;  /* 0x0000004c4d18723e */ /* 0x004fe200000000ff */
[----:B------:R-:W-:Y:S01]  /*11a10*/  FADD.FTZ R156, R156, R37 ;  /* 0x000000259c9c7221 */ /* 0x000fe20000010000 */
[----:B-1----:R-:W-:Y:S01]  /*11a20*/  F2FP.PACK_AB R25, R81, R78 ;  /* 0x0000004e5119723e */ /* 0x002fe200000000ff */
[----:B------:R-:W1:Y:S02]  /*11a30*/  LDSM.16.MT88.4 R36, [R224+0x8000] ;  /* 0x00800000e024783b */ /* 0x000e640000004200 */
[----:B------:R-:W-:Y:S03]  /*11a40*/  FADD.FTZ R153, R153, R156 ;  /* 0x0000009c99997221 */ /* 0x000fe60000010000 */
[----:B------:R-:W-:Y:S01]  /*11a50*/  MUFU.EX2 R82, R82 ;  /* 0x0000005200527308 */ /* 0x000fe20000000800 */
[----:B------:R-:W-:Y:S04]  /*11a60*/  FADD.FTZ R152, R152, R153 ;  /* 0x0000009998987221 */ /* 0x000fe80000010000 */
[----:B------:R-:W-:Y:S04]  /*11a70*/  FADD.FTZ R57, R57, R152 ;  /* 0x0000009839397221 */ /* 0x000fe80000010000 */
[----:B------:R-:W-:Y:S01]  /*11a80*/  FADD.FTZ R56, R56, R57 ;  /* 0x0000003938387221 */ /* 0x000fe20000010000 */
[----:B------:R-:W2:Y:S03]  /*11a90*/  MUFU.EX2 R83, R83 ;  /* 0x0000005300537308 */ /* 0x000ea60000000800 */
[----:B------:R-:W-:Y:S01]  /*11aa0*/  FADD.FTZ R56, R51, R56 ;  /* 0x0000003833387221 */ /* 0x000fe20000010000 */
[----:B-----5:R-:W-:Y:S06]  /*11ab0*/  F2FP.PACK_AB R26, R80, R79 ;  /* 0x0000004f501a723e */ /* 0x020fec00000000ff */
[----:B------:R-:W-:Y:S10]  /*11ac0*/  MUFU.EX2 R84, R84 ;  /* 0x0000005400547308 */ /* 0x000ff40000000800 */
[----:B------:R-:W5:Y:S01]  /*11ad0*/  MUFU.EX2 R85, R85 ;  /* 0x0000005500557308 */ /* 0x000f620000000800 */
[----:B--2---:R-:W-:Y:S09]  /*11ae0*/  F2FP.PACK_AB R27, R83, R82 ;  /* 0x00000052531b723e */ /* 0x004ff200000000ff */
[----:B------:R-:W-:Y:S01]  /*11af0*/  MUFU.EX2 R87, R87 ;  /* 0x0000005700577308 */ /* 0x000fe20000000800 */
[C---:B---3--:R-:W-:Y:S08]  /*11b00*/  HMMA.16816.F32 R8, R24.reuse, R28, R8 ;  /* 0x0000001c1808723c */ /* 0x048ff00000001808 */
[C---:B------:R-:W-:Y:S01]  /*11b10*/  HMMA.16816.F32 R12, R24.reuse, R30, R12 ;  /* 0x0000001e180c723c */ /* 0x040fe2000000180c */
[----:B------:R-:W2:Y:S01]  /*11b20*/  MUFU.EX2 R86, R86 ;  /* 0x0000005600567308 */ /* 0x000ea20000000800 */
[----:B------:R-:W3:Y:S06]  /*11b30*/  LDSM.16.MT88.4 R28, [R223+0x8000] ;  /* 0x00800000df1c783b */ /* 0x000eec0000004200 */
[C---:B----4-:R-:W-:Y:S03]  /*11b40*/  HMMA.16816.F32 R16, R24.reuse, R32, R16 ;  /* 0x000000201810723c */ /* 0x050fe60000001810 */
[----:B------:R-:W-:Y:S04]  /*11b50*/  MUFU.EX2 R89, R89 ;  /* 0x0000005900597308 */ /* 0x000fe80000000800 */
[----:B------:R-:W-:Y:S01]  /*11b60*/  FADD.FTZ R32, R48, R55 ;  /* 0x0000003730207221 */ /* 0x000fe20000010000 */
[----:B------:R-:W-:Y:S04]  /*11b70*/  HMMA.16816.F32 R20, R24, R34, R20 ;  /* 0x000000221814723c */ /* 0x000fe80000001814 */
[----:B------:R-:W-:Y:S01]  /*11b80*/  FADD.FTZ R33, R49, R56 ;  /* 0x0000003831217221 */ /* 0x000fe20000010000 */
[----:B------:R-:W4:Y:S01]  /*11b90*/  MUFU.EX2 R88, R88 ;  /* 0x0000005800587308 */ /* 0x000f220000000800 */
[----:B------:R-:W-:Y:S01]  /*11ba0*/  FADD.FTZ R53, R53, R32 ;  /* 0x0000002035357221 */ /* 0x000fe20000010000 */
[----:B-----5:R-:W-:Y:S01]  /*11bb0*/  F2FP.PACK_AB R24, R85, R84 ;  /* 0x000000545518723e */ /* 0x020fe200000000ff */
[----:B------:R-:W-:Y:S01]  /*11bc0*/  FADD.FTZ R52, R52, R33 ;  /* 0x0000002134347221 */ /* 0x000fe20000010000 */
[----:B--2---:R-:W-:Y:S01]  /*11bd0*/  F2FP.PACK_AB R25, R86, R87 ;  /* 0x000000575619723e */ /* 0x004fe200000000ff */
[----:B------:R-:W2:Y:S02]  /*11be0*/  LDSM.16.MT88.4 R32, [R224+0x8400] ;  /* 0x00840000e020783b */ /* 0x000ea40000004200 */
[----:B------:R-:W-:Y:S02]  /*11bf0*/  FADD.FTZ R45, R45, R52 ;  /* 0x000000342d2d7221 */ /* 0x000fe40000010000 */
[----:B------:R-:W-:Y:S01]  /*11c00*/  FFMA.FTZ R49, R123, c[0x0][0x23c], -R5 ;  /* 0x00008f007b317a23 */ /* 0x000fe20000010805 */
[----:B------:R-:W-:Y:S01]  /*11c10*/  MUFU.EX2 R90, R90 ;  /* 0x0000005a005a7308 */ /* 0x000fe20000000800 */
[----:B------:R-:W-:Y:S02]  /*11c20*/  FADD.FTZ R53, R46, R53 ;  /* 0x000000352e357221 */ /* 0x000fe40000010000 */
[----:B------:R-:W-:Y:S02]  /*11c30*/  FFMA.FTZ R46, R128, c[0x0][0x23c], -R151 ;  /* 0x00008f00802e7a23 */ /* 0x000fe40000010897 */
[----:B------:R-:W-:Y:S02]  /*11c40*/  FADD.FTZ R44, R44, R53 ;  /* 0x000000352c2c7221 */ /* 0x000fe40000010000 */
[----:B------:R-:W-:Y:S02]  /*11c50*/  FFMA.FTZ R151, R129, c[0x0][0x23c], -R151 ;  /* 0x00008f0081977a23 */ /* 0x000fe40000010897 */
[----:B------:R-:W-:Y:S01]  /*11c60*/  FADD.FTZ R7, R7, R44 ;  /* 0x0000002c07077221 */ /* 0x000fe20000010000 */
[----:B------:R-:W5:Y:S01]  /*11c70*/  MUFU.EX2 R3, R107 ;  /* 0x0000006b00037308 */ /* 0x000f620000000800 */
[----:B------:R-:W-:Y:S02]  /*11c80*/  FFMA.FTZ R44, R126, c[0x0][0x23c], -R5 ;  /* 0x00008f007e2c7a23 */ /* 0x000fe40000010805 */
[----:B------:R-:W-:Y:S01]  /*11c90*/  FADD.FTZ R58, R58, R7 ;  /* 0x000000073a3a7221 */ /* 0x000fe20000010000 */
[----:B----4-:R-:W-:Y:S03]  /*11ca0*/  F2FP.PACK_AB R26, R88, R89 ;  /* 0x00000059581a723e */ /* 0x010fe600000000ff */
[----:B------:R-:W-:Y:S03]  /*11cb0*/  FADD.FTZ R59, R59, R58 ;  /* 0x0000003a3b3b7221 */ /* 0x000fe60000010000 */
[----:B------:R-:W-:Y:S01]  /*11cc0*/  MUFU.EX2 R40, R40 ;  /* 0x0000002800287308 */ /* 0x000fe20000000800 */
[----:B------:R-:W-:Y:S04]  /*11cd0*/  FADD.FTZ R62, R62, R59 ;  /* 0x0000003b3e3e7221 */ /* 0x000fe80000010000 */
[----:B------:R-:W-:Y:S04]  /*11ce0*/  FADD.FTZ R62, R63, R62 ;  /* 0x0000003e3f3e7221 */ /* 0x000fe80000010000 */
[----:B------:R-:W-:Y:S01]  /*11cf0*/  FADD.FTZ R67, R67, R62 ;  /* 0x0000003e43437221 */ /* 0x000fe20000010000 */
[----:B------:R-:W4:Y:S03]  /*11d00*/  MUFU.EX2 R41, R41 ;  /* 0x0000002900297308 */ /* 0x000f260000000800 */
[----:B------:R-:W-:Y:S01]  /*11d10*/  FADD.FTZ R67, R66, R67 ;  /* 0x0000004342437221 */ /* 0x000fe20000010000 */
[----:B-----5:R-:W-:Y:S06]  /*11d20*/  F2FP.PACK_AB R27, R3, R90 ;  /* 0x0000005a031b723e */ /* 0x020fec00000000ff */
[----:B------:R-:W-:Y:S01]  /*11d30*/  MUFU.EX2 R42, R42 ;  /* 0x0000002a002a7308 */ /* 0x000fe20000000800 */
[C---:B-1----:R-:W-:Y:S07]  /*11d40*/  HMMA.16816.F32 R8, R24.reuse, R36, R8 ;  /* 0x000000241808723c */ /* 0x042fee0000001808 */
[----:B------:R-:W-:Y:S01]  /*11d50*/  FADD.FTZ R36, R6, R45 ;  /* 0x0000002d06247221 */ /* 0x000fe20000010000 */
[C---:B------:R-:W-:Y:S01]  /*11d60*/  HMMA.16816.F32 R12, R24.reuse, R38, R12 ;  /* 0x00000026180c723c */ /* 0x040fe2000000180c */
[----:B------:R-:W1:Y:S03]  /*11d70*/  MUFU.EX2 R43, R43 ;  /* 0x0000002b002b7308 */ /* 0x000e660000000800 */
[----:B------:R-:W-:Y:S02]  /*11d80*/  FADD.FTZ R47, R47, R36 ;  /* 0x000000242f2f7221 */ /* 0x000fe40000010000 */
[----:B------:R-:W5:Y:S01]  /*11d90*/  LDSM.16.MT88.4 R36, [R223+0x8400] ;  /* 0x00840000df24783b */ /* 0x000f620000004200 */
[----:B------:R-:W-:Y:S01]  /*11da0*/  FFMA.FTZ R45, R127, c[0x0][0x23c], -R5 ;  /* 0x00008f007f2d7a23 */ /* 0x000fe20000010805 */
[C---:B---3--:R-:W-:Y:S03]  /*11db0*/  HMMA.16816.F32 R16, R24.reuse, R28, R16 ;  /* 0x0000001c1810723c */ /* 0x048fe60000001810 */
[----:B------:R-:W-:Y:S01]  /*11dc0*/  MUFU.EX2 R91, R91 ;  /* 0x0000005b005b7308 */ /* 0x000fe20000000800 */
[----:B------:R-:W-:Y:S04]  /*11dd0*/  FADD.FTZ R47, R50, R47 ;  /* 0x0000002f322f7221 */ /* 0x000fe80000010000 */
[----:B------:R-:W-:Y:S01]  /*11de0*/  HMMA.16816.F32 R20, R24, R30, R20 ;  /* 0x0000001e1814723c */ /* 0x000fe20000001814 */
[----:B------:R-:W3:Y:S03]  /*11df0*/  LDSM.16.MT88.4 R28, [R224+0x8800] ;  /* 0x00880000e01c783b */ /* 0x000ee60000004200 */
[----:B------:R-:W-:Y:S01]  /*11e00*/  FADD.FTZ R60, R60, R47 ;  /* 0x0000002f3c3c7221 */ /* 0x000fe20000010000 */
[----:B------:R-:W2:Y:S02]  /*11e10*/  MUFU.EX2 R92, R92 ;  /* 0x0000005c005c7308 */ /* 0x000ea40000000800 */
[----:B----4-:R-:W-:Y:S01]  /*11e20*/  F2FP.PACK_AB R24, R41, R40 ;  /* 0x000000282918723e */ /* 0x010fe200000000ff */
[----:B------:R-:W-:Y:S01]  /*11e30*/  FADD.FTZ R61, R61, R60 ;  /* 0x0000003c3d3d7221 */ /* 0x000fe20000010000 */
[----:B-1----:R-:W-:Y:S03]  /*11e40*/  F2FP.PACK_AB R25, R43, R42 ;  /* 0x0000002a2b19723e */ /* 0x002fe600000000ff */
[----:B------:R-:W-:Y:S03]  /*11e50*/  FADD.FTZ R64, R64, R61 ;  /* 0x0000003d40407221 */ /* 0x000fe60000010000 */
[----:B------:R-:W-:Y:S01]  /*11e60*/  MUFU.EX2 R93, R93 ;  /* 0x0000005d005d7308 */ /* 0x000fe20000000800 */
[----:B------:R-:W-:Y:S04]  /*11e70*/  FADD.FTZ R65, R65, R64 ;  /* 0x0000004041417221 */ /* 0x000fe80000010000 */
[----:B------:R-:W-:Y:S04]  /*11e80*/  FADD.FTZ R68, R68, R65 ;  /* 0x0000004144447221 */ /* 0x000fe80000010000 */
[----:B------:R-:W-:Y:S01]  /*11e90*/  FADD.FTZ R69, R69, R68 ;  /* 0x0000004445457221 */ /* 0x000fe20000010000 */
[----:B------:R-:W1:Y:S03]  /*11ea0*/  MUFU.EX2 R94, R94 ;  /* 0x0000005e005e7308 */ /* 0x000e660000000800 */
[----:B------:R-:W-:Y:S01]  /*11eb0*/  FADD.FTZ R72, R72, R69 ;  /* 0x0000004548487221 */ /* 0x000fe20000010000 */
[----:B--2---:R-:W-:Y:S03]  /*11ec0*/  F2FP.PACK_AB R26, R92, R91 ;  /* 0x0000005b5c1a723e */ /* 0x004fe600000000ff */
[----:B------:R-:W-:Y:S03]  /*11ed0*/  FADD.FTZ R73, R73, R72 ;  /* 0x0000004849497221 */ /* 0x000fe60000010000 */
[----:B------:R-:W-:Y:S01]  /*11ee0*/  MUFU.EX2 R95, R95 ;  /* 0x0000005f005f7308 */ /* 0x000fe20000000800 */
[----:B------:R-:W-:Y:S04]  /*11ef0*/  FADD.FTZ R50, R76, R73 ;  /* 0x000000494c327221 */ /* 0x000fe80000010000 */
[----:B------:R-:W-:Y:S04]  /*11f00*/  FADD.FTZ R50, R77, R50 ;  /* 0x000000324d327221 */ /* 0x000fe80000010000 */
[----:B------:R-:W-:Y:S01]  /*11f10*/  FADD.FTZ R79, R79, R50 ;  /* 0x000000324f4f7221 */ /* 0x000fe20000010000 */
[----:B------:R-:W2:Y:S03]  /*11f20*/  MUFU.EX2 R96, R96 ;  /* 0x0000006000607308 */ /* 0x000ea60000000800 */
[----:B------:R-:W-:Y:S01]  /*11f30*/  FADD.FTZ R79, R80, R79 ;  /* 0x0000004f504f7221 */ /* 0x000fe20000010000 */
[----:B-1----:R-:W-:Y:S03]  /*11f40*/  F2FP.PACK_AB R27, R94, R93 ;  /* 0x0000005d5e1b723e */ /* 0x002fe600000000ff */
[----:B------:R-:W-:Y:S03]  /*11f50*/  FADD.FTZ R84, R84, R79 ;  /* 0x0000004f54547221 */ /* 0x000fe60000010000 */
[----:B------:R-:W-:Y:S01]  /*11f60*/  MUFU.EX2 R97, R97 ;  /* 0x0000006100617308 */ /* 0x000fe20000000800 */
[C---:B------:R-:W-:Y:S03]  /*11f70*/  HMMA.16816.F32 R8, R24.reuse, R32, R8 ;  /* 0x000000201808723c */ /* 0x040fe60000001808 */
[----:B------:R-:W-:Y:S04]  /*11f80*/  FADD.FTZ R84, R85, R84 ;  /* 0x0000005455547221 */ /* 0x000fe80000010000 */
[----:B------:R-:W-:Y:S01]  /*11f90*/  FADD.FTZ R32, R70, R67 ;  /* 0x0000004346207221 */ /* 0x000fe20000010000 */
[C---:B------:R-:W-:Y:S01]  /*11fa0*/  HMMA.16816.F32 R12, R24.reuse, R34, R12 ;  /* 0x00000022180c723c */ /* 0x040fe2000000180c */
[----:B------:R-:W1:Y:S03]  /*11fb0*/  MUFU.EX2 R98, R98 ;  /* 0x0000006200627308 */ /* 0x000e660000000800 */
[----:B------:R-:W-:Y:S02]  /*11fc0*/  FADD.FTZ R32, R71, R32 ;  /* 0x0000002047207221 */ /* 0x000fe40000010000 */
[----:B------:R-:W-:Y:S02]  /*11fd0*/  FADD.FTZ R89, R89, R84 ;  /* 0x0000005459597221 */ /* 0x000fe40000010000 */
[----:B------:R-:W-:Y:S01]  /*11fe0*/  FADD.FTZ R47, R75, R32 ;  /* 0x000000204b2f7221 */ /* 0x000fe20000010000 */
[C---:B-----5:R-:W-:Y:S01]  /*11ff0*/  HMMA.16816.F32 R16, R24.reuse, R36, R16 ;  /* 0x000000241810723c */ /* 0x060fe20000001810 */
[----:B------:R-:W4:Y:S01]  /*12000*/  LDSM.16.MT88.4 R32, [R223+0x8800] ;  /* 0x00880000df20783b */ /* 0x000f220000004200 */
[----:B------:R-:W-:Y:S01]  /*12010*/  MUFU.EX2 R99, R99 ;  /* 0x0000006300637308 */ /* 0x000fe20000000800 */
[----:B------:R-:W-:Y:S02]  /*12020*/  FADD.FTZ R47, R74, R47 ;  /* 0x0000002f4a2f7221 */ /* 0x000fe40000010000 */
[----:B------:R-:W-:Y:S02]  /*12030*/  FADD.FTZ R89, R88, R89 ;  /* 0x0000005958597221 */ /* 0x000fe40000010000 */
[--C-:B------:R-:W-:Y:S01]  /*12040*/  FFMA.FTZ R36, R130, c[0x0][0x23c], -R5.reuse ;  /* 0x00008f0082247a23 */ /* 0x100fe20000010805 */
[----:B------:R-:W-:Y:S04]  /*12050*/  HMMA.16816.F32 R20, R24, R38, R20 ;  /* 0x000000261814723c */ /* 0x000fe80000001814 */
[----:B------:R-:W5:Y:S01]  /*12060*/  MUFU.EX2 R54, R121 ;  /* 0x0000007900367308 */ /* 0x000f620000000800 */
[----:B------:R-:W-:Y:S02]  /*12070*/  FFMA.FTZ R5, R131, c[0x0][0x23c], -R5 ;  /* 0x00008f0083057a23 */ /* 0x000fe40000010805 */
[----:B--2---:R-:W-:Y:S01]  /*12080*/  F2FP.PACK_AB R24, R96, R95 ;  /* 0x0000005f6018723e */ /* 0x004fe200000000ff */
[----:B------:R-:W-:Y:S01]  /*12090*/  FADD.FTZ R78, R78, R47 ;  /* 0x0000002f4e4e7221 */ /* 0x000fe20000010000 */
[----:B-1----:R-:W-:Y:S03]  /*120a0*/  F2FP.PACK_AB R25, R98, R97 ;  /* 0x000000616219723e */ /* 0x002fe600000000ff */
[----:B------:R-:W-:Y:S02]  /*120b0*/  FADD.FTZ R81, R81, R78 ;  /* 0x0000004e51517221 */ /* 0x000fe40000010000 */
[----:B------:R-:W-:Y:S01]  /*120c0*/  MUFU.EX2 R48, R122 ;  /* 0x0000007a00307308 */ /* 0x000fe20000000800 */
[----:B------:R-:W-:Y:S02]  /*120d0*/  FADD.FTZ R40, R40, R89 ;  /* 0x0000005928287221 */ /* 0x000fe40000010000 */
[----:B------:R-:W-:Y:S02]  /*120e0*/  FADD.FTZ R82, R82, R81 ;  /* 0x0000005152527221 */ /* 0x000fe40000010000 */
[----:B------:R-:W-:Y:S02]  /*120f0*/  FADD.FTZ R40, R41, R40 ;  /* 0x0000002829287221 */ /* 0x000fe40000010000 */
[----:B------:R-:W-:Y:S02]  /*12100*/  FADD.FTZ R82, R83, R82 ;  /* 0x0000005253527221 */ /* 0x000fe40000010000 */
[----:B------:R-:W-:Y:S01]  /*12110*/  FADD.FTZ R91, R91, R40 ;  /* 0x000000285b5b7221 */ /* 0x000fe20000010000 */
[----:B------:R-:W1:Y:S01]  /*12120*/  MUFU.EX2 R49, R49 ;  /* 0x0000003100317308 */ /* 0x000e620000000800 */
[----:B------:R-:W-:Y:S02]  /*12130*/  FADD.FTZ R87, R87, R82 ;  /* 0x0000005257577221 */ /* 0x000fe40000010000 */
[----:B------:R-:W-:Y:S01]  /*12140*/  FADD.FTZ R92, R92, R91 ;  /* 0x0000005b5c5c7221 */ /* 0x000fe20000010000 */
[----:B-----5:R-:W-:Y:S01]  /*12150*/  F2FP.PACK_AB R26, R54, R99 ;  /* 0x00000063361a723e */ /* 0x020fe200000000ff */
[----:B------:R-:W-:Y:S02]  /*12160*/  FADD.FTZ R87, R86, R87 ;  /* 0x0000005756577221 */ /* 0x000fe40000010000 */
[----:B------:R-:W-:Y:S02]  /*12170*/  FADD.FTZ R95, R95, R92 ;  /* 0x0000005c5f5f7221 */ /* 0x000fe40000010000 */
[----:B------:R-:W-:Y:S01]  /*12180*/  FADD.FTZ R90, R90, R87 ;  /* 0x000000575a5a7221 */ /* 0x000fe20000010000 */
[----:B------:R-:W-:Y:S01]  /*12190*/  MUFU.EX2 R6, R124 ;  /* 0x0000007c00067308 */ /* 0x000fe20000000800 */
[----:B------:R-:W-:Y:S02]  /*121a0*/  FADD.FTZ R96, R96, R95 ;  /* 0x0000005f60607221 */ /* 0x000fe40000010000 */
[----:B------:R-:W-:Y:S02]  /*121b0*/  FADD.FTZ R3, R3, R90 ;  /* 0x0000005a03037221 */ /* 0x000fe40000010000 */
[----:B------:R-:W-:Y:S05]  /*121c0*/  FADD.FTZ R99, R99, R96 ;  /* 0x0000006063637221 */ /* 0x000fea0000010000 */
[----:B------:R-:W2:Y:S01]  /*121d0*/  MUFU.EX2 R7, R125 ;  /* 0x0000007d00077308 */ /* 0x000ea20000000800 */
[----:B-1----:R-:W-:Y:S09]  /*121e0*/  F2FP.PACK_AB R27, R49, R48 ;  /* 0x00000030311b723e */ /* 0x002ff200000000ff */
[----:B------:R-:W-:Y:S01]  /*121f0*/  MUFU.EX2 R44, R44 ;  /* 0x0000002c002c7308 */ /* 0x000fe20000000800 */
[C---:B---3--:R-:W-:Y:S08]  /*12200*/  HMMA.16816.F32 R8, R24.reuse, R28, R8 ;  /* 0x0000001c1808723c */ /* 0x048ff00000001808 */
[C---:B------:R-:W-:Y:S01]  /*12210*/  HMMA.16816.F32 R12, R24.reuse, R30, R12 ;  /* 0x0000001e180c723c */ /* 0x040fe2000000180c */
[----:B------:R-:W1:Y:S01]  /*12220*/  MUFU.EX2 R45, R45 ;  /* 0x0000002d002d7308 */ /* 0x000e620000000800 */
[----:B------:R-:W3:Y:S02]  /*12230*/  LDSM.16.MT88.4 R28, [R223+0x8c00] ;  /* 0x008c0000df1c783b */ /* 0x000ee40000004200 */
[----:B--2---:R-:W-:Y:S04]  /*12240*/  F2FP.PACK_AB R132, R7, R6 ;  /* 0x000000060784723e */ /* 0x004fe800000000ff */
[C---:B----4-:R-:W-:Y:S03]  /*12250*/  HMMA.16816.F32 R16, R24.reuse, R32, R16 ;  /* 0x000000201810723c */ /* 0x050fe60000001810 */
[----:B------:R-:W-:Y:S05]  /*12260*/  MUFU.EX2 R46, R46 ;  /* 0x0000002e002e7308 */ /* 0x000fea0000000800 */
[----:B------:R-:W-:Y:S05]  /*12270*/  HMMA.16816.F32 R20, R24, R34, R20 ;  /* 0x000000221814723c */ /* 0x000fea0000001814 */
[----:B------:R-:W2:Y:S02]  /*12280*/  MUFU.EX2 R151, R151 ;  /* 0x0000009700977308 */ /* 0x000ea40000000800 */
[----:B------:R-:W-:Y:S01]  /*12290*/  FADD.FTZ R24, R42, R3 ;  /* 0x000000032a187221 */ /* 0x000fe20000010000 */
[----:B-1----:R-:W-:Y:S04]  /*122a0*/  F2FP.PACK_AB R133, R45, R44 ;  /* 0x0000002c2d85723e */ /* 0x002fe800000000ff */
        /* <DEDUP_REMOVED lines=8> */
[----:B------:R-:W-:Y:S02]  /*12330*/  FADD.FTZ R48, R48, R3 ;  /* 0x0000000330307221 */ /* 0x000fe40000010000 */
[----:B------:R-:W-:Y:S02]  /*12340*/  FADD.FTZ R3, R54, R99 ;  /* 0x0000006336037221 */ /* 0x000fe40000010000 */
[----:B------:R-:W-:Y:S02]  /*12350*/  FADD.FTZ R49, R49, R48 ;  /* 0x0000003031317221 */ /* 0x000fe40000010000 */
[----:B------:R-:W-:Y:S01]  /*12360*/  FADD.FTZ R6, R6, R3 ;  /* 0x0000000306067221 */ /* 0x000fe20000010000 */
[----:B------:R-:W-:Y:S01]  /*12370*/  MOV R3, R0 ;  /* 0x0000000000037202 */ /* 0x000fe20000000f00 */
[----:B------:R-:W-:Y:S02]  /*12380*/  FADD.FTZ R44, R44, R49 ;  /* 0x000000312c2c7221 */ /* 0x000fe40000010000 */
[----:B------:R-:W-:Y:S02]  /*12390*/  FADD.FTZ R7, R7, R6 ;  /* 0x0000000607077221 */ /* 0x000fe40000010000 */
[----:B------:R-:W-:Y:S02]  /*123a0*/  FADD.FTZ R45, R45, R44 ;  /* 0x0000002c2d2d7221 */ /* 0x000fe40000010000 */
[----:B------:R-:W-:Y:S01]  /*123b0*/  FADD.FTZ R46, R46, R7 ;  /* 0x000000072e2e7221 */ /* 0x000fe20000010000 */
[----:B-1----:R-:W-:Y:S01]  /*123c0*/  F2FP.PACK_AB R135, R5, R36 ;  /* 0x000000240587723e */ /* 0x002fe200000000ff */
[----:B------:R-:W-:Y:S02]  /*123d0*/  FADD.FTZ R36, R36, R45 ;  /* 0x0000002d24247221 */ /* 0x000fe40000010000 */
[----:B------:R-:W-:Y:S02]  /*123e0*/  FADD.FTZ R241, R151, R46 ;  /* 0x0000002e97f17221 */ /* 0x000fe40000010000 */
[----:B------:R-:W-:Y:S02]  /*123f0*/  FADD.FTZ R240, R5, R36 ;  /* 0x0000002405f07221 */ /* 0x000fe40000010000 */
[C---:B------:R-:W-:Y:S08]  /*12400*/  HMMA.16816.F32 R144, R132.reuse, R140, R8 ;  /* 0x0000008c8490723c */ /* 0x040ff00000001808 */
[C---:B------:R-:W-:Y:S08]  /*12410*/  HMMA.16816.F32 R140, R132.reuse, R142, R12 ;  /* 0x0000008e848c723c */ /* 0x040ff0000000180c */
[C---:B---3--:R-:W-:Y:S08]  /*12420*/  HMMA.16816.F32 R136, R132.reuse, R28, R16 ;  /* 0x0000001c8488723c */ /* 0x048ff00000001810 */
[----:B------:R-:W-:Y:S01]  /*12430*/  HMMA.16816.F32 R132, R132, R30, R20 ;  /* 0x0000001e8484723c */ /* 0x000fe20000001814 */
[----:B------:R-:W-:-:S07]  /*12440*/  @P0 BRA `(.L_x_1147) ;  /* 0xffffb99000000947 */ /* 0x000fce000383ffff */
.L_x_1143:
[----:B------:R-:W1:Y:S01]  /*12450*/  SHFL.BFLY PT, R4, R241, 0x2, 0x1f ;  /* 0x0c401f00f1047f89 */ /* 0x000e6200000e0000 */
[----:B------:R-:W-:Y:S01]  /*12460*/  IMAD.MOV.U32 R8, RZ, RZ, 0x3f800000 ;  /* 0x3f800000ff087424 */ /* 0x000fe200078e00ff */
[----:B------:R-:W-:Y:S01]  /*12470*/  BSSY B0, `(.L_x_1148) ;  /* 0x0000092000007945 */ /* 0x000fe20003800000 */
[----:B------:R-:W-:Y:S01]  /*12480*/  IMAD.MOV.U32 R7, RZ, RZ, 0x3f800000 ;  /* 0x3f800000ff077424 */ /* 0x000fe200078e00ff */
[----:B------:R-:W2:Y:S04]  /*12490*/  SHFL.BFLY PT, R5, R240, 0x2, 0x1f ;  /* 0x0c401f00f0057f89 */ /* 0x000ea800000e0000 */
[----:B------:R-:W-:Y:S01]  /*124a0*/  BAR.SYNC.DEFER_BLOCKING 0x0 ;  /* 0x0000000000007b1d */ /* 0x000fe20000010000 */
[----:B-1----:R-:W-:-:S05]  /*124b0*/  FADD.FTZ R3, R4, R241 ;  /* 0x000000f104037221 */ /* 0x002fca0000010000 */
[----:B------:R-:W1:Y:S01]  /*124c0*/  S2R R4, SR_TID.X ;  /* 0x0000000000047919 */ /* 0x000e620000002100 */
[----:B--2---:R-:W-:-:S03]  /*124d0*/  FADD.FTZ R10, R5, R240 ;  /* 0x000000f0050a7221 */ /* 0x004fc60000010000 */
[----:B------:R-:W2:Y:S04]  /*124e0*/  SHFL.BFLY PT, R6, R3, 0x1, 0x1f ;  /* 0x0c201f0003067f89 */ /* 0x000ea800000e0000 */
[----:B------:R-:W3:Y:S01]  /*124f0*/  SHFL.BFLY PT, R5, R10, 0x1, 0x1f ;  /* 0x0c201f000a057f89 */ /* 0x000ee200000e0000 */
[----:B-1----:R-:W-:-:S04]  /*12500*/  SHF.R.S32.HI R9, RZ, 0x1f, R4 ;  /* 0x0000001fff097819 */ /* 0x002fc80000011404 */
[-C--:B------:R-:W-:Y:S01]  /*12510*/  LEA.HI R11, R9, R4.reuse, RZ, 0x2 ;  /* 0x00000004090b7211 */ /* 0x080fe200078f10ff */
[----:B--2---:R-:W-:Y:S01]  /*12520*/  FADD.FTZ R6, R3, R6 ;  /* 0x0000000603067221 */ /* 0x004fe20000010000 */
[----:B------:R-:W-:Y:S02]  /*12530*/  LEA.HI R3, R9, R4, RZ, 0x5 ;  /* 0x0000000409037211 */ /* 0x000fe400078f28ff */
[----:B------:R-:W-:Y:S01]  /*12540*/  LOP3.LUT R13, R11, 0xfffffffc, RZ, 0xc0, !PT ;  /* 0xfffffffc0b0d7812 */ /* 0x000fe200078ec0ff */
[----:B---3--:R-:W-:Y:S01]  /*12550*/  FADD.FTZ R5, R10, R5 ;  /* 0x000000050a057221 */ /* 0x008fe20000010000 */
[----:B------:R-:W-:Y:S02]  /*12560*/  SHF.R.S32.HI R11, RZ, 0x2, R11 ;  /* 0x00000002ff0b7819 */ /* 0x000fe4000001140b */
[----:B------:R-:W-:Y:S01]  /*12570*/  SHF.R.S32.HI R10, RZ, 0x5, R3 ;  /* 0x00000005ff0a7819 */ /* 0x000fe20000011403 */
[----:B------:R-:W-:Y:S01]  /*12580*/  IMAD.IADD R13, R4, 0x1, -R13 ;  /* 0x00000001040d7824 */ /* 0x000fe200078e0a0d */
[----:B------:R-:W-:-:S02]  /*12590*/  SHF.R.S32.HI R16, RZ, 0x1f, R11 ;  /* 0x0000001fff107819 */ /* 0x000fc4000001140b */
[----:B------:R-:W-:Y:S01]  /*125a0*/  FSETP.NE.FTZ.AND P3, PT, R6, RZ, PT ;  /* 0x000000ff0600720b */ /* 0x000fe20003f75000 */
[----:B------:R-:W-:Y:S01]  /*125b0*/  IMAD R10, R10, 0x100, R13 ;  /* 0x000001000a0a7824 */ /* 0x000fe200078e020d */
[----:B------:R-:W-:Y:S02]  /*125c0*/  LEA.HI R16, R16, R11, RZ, 0x3 ;  /* 0x0000000b10107211 */ /* 0x000fe400078f18ff */
[CC--:B------:R-:W-:Y:S02]  /*125d0*/  LEA.HI R13, R9.reuse, R4.reuse, RZ, 0x3 ;  /* 0x00000004090d7211 */ /* 0x0c0fe400078f18ff */
[----:B------:R-:W-:Y:S02]  /*125e0*/  LOP3.LUT R16, R16, 0xfffffff8, RZ, 0xc0, !PT ;  /* 0xfffffff810107812 */ /* 0x000fe400078ec0ff */
[----:B------:R-:W-:Y:S02]  /*125f0*/  SHF.R.S32.HI R12, RZ, 0x3, R13 ;  /* 0x00000003ff0c7819 */ /* 0x000fe4000001140d */
[----:B------:R-:W-:Y:S01]  /*12600*/  LEA.HI R17, R9, R4, RZ, 0x6 ;  /* 0x0000000409117211 */ /* 0x000fe200078f30ff */
[----:B------:R-:W-:Y:S01]  /*12610*/  IMAD.IADD R19, R11, 0x1, -R16 ;  /* 0x000000010b137824 */ /* 0x000fe200078e0a10 */
[----:B------:R-:W-:Y:S01]  /*12620*/  LEA.HI R15, R13, R12, RZ, 0x1 ;  /* 0x0000000c0d0f7211 */ /* 0x000fe200078f08ff */
[----:B------:R-:W1:Y:S01]  /*12630*/  @P3 MUFU.RCP R8, R6 ;  /* 0x0000000600083308 */ /* 0x000e620000001000 */
[----:B------:R-:W-:-:S02]  /*12640*/  LEA.HI R14, R9, R4, RZ, 0x4 ;  /* 0x00000004090e7211 */ /* 0x000fc400078f20ff */
[----:B------:R-:W-:Y:S02]  /*12650*/  LEA.HI R16, R19, R19, RZ, 0x1 ;  /* 0x0000001313107211 */ /* 0x000fe400078f08ff */
[----:B------:R-:W-:Y:S01]  /*12660*/  LOP3.LUT R9, R13, 0xfffffff8, RZ, 0xc0, !PT ;  /* 0xfffffff80d097812 */ /* 0x000fe200078ec0ff */
[----:B------:R-:W-:Y:S01]  /*12670*/  IMAD.SHL.U32 R13, R17, 0x4, RZ ;  /* 0x00000004110d7824 */ /* 0x000fe200078e00ff */
[----:B------:R-:W-:Y:S01]  /*12680*/  SHF.R.S32.HI R11, RZ, 0x1, R16 ;  /* 0x00000001ff0b7819 */ /* 0x000fe20000011410 */
[----:B------:R-:W-:Y:S01]  /*12690*/  @P3 MUFU.LG2 R6, R6 ;  /* 0x0000000600063308 */ /* 0x000fe20000000c00 */
[----:B------:R-:W-:Y:S02]  /*126a0*/  LOP3.LUT R16, R16, 0x1fffffe, RZ, 0xc0, !PT ;  /* 0x01fffffe10107812 */ /* 0x000fe400078ec0ff */
[----:B------:R-:W-:Y:S01]  /*126b0*/  LOP3.LUT R15, R15, 0xfffffffe, RZ, 0xc0, !PT ;  /* 0xfffffffe0f0f7812 */ /* 0x000fe200078ec0ff */
[----:B------:R-:W-:Y:S01]  /*126c0*/  IMAD.SHL.U32 R17, R11, 0x40, RZ ;  /* 0x000000400b117824 */ /* 0x000fe200078e00ff */
[----:B------:R-:W-:Y:S01]  /*126d0*/  IADD3 R9, -R9, R4, RZ ;  /* 0x0000000409097210 */ /* 0x000fe20007ffe1ff */
[----:B------:R-:W-:Y:S01]  /*126e0*/  IMAD.IADD R19, R19, 0x1, -R16 ;  /* 0x0000000113137824 */ /* 0x000fe200078e0a10 */
[----:B------:R-:W-:Y:S01]  /*126f0*/  FSETP.NE.FTZ.AND P2, PT, R5, RZ, PT ;  /* 0x000000ff0500720b */ /* 0x000fe20003f55000 */
[----:B------:R-:W-:Y:S01]  /*12700*/  IMAD.IADD R18, R12, 0x1, -R15 ;  /* 0x000000010c127824 */ /* 0x000fe200078e0a0f */
[----:B------:R-:W-:Y:S01]  /*12710*/  LOP3.LUT R17, R17, 0xc0, RZ, 0xc0, !PT ;  /* 0x000000c011117812 */ /* 0x000fe200078ec0ff */
[C---:B-1----:R-:W-:Y:S01]  /*12720*/  FMUL.FTZ R144, R8.reuse, R144 ;  /* 0x0000009008907220 */ /* 0x042fe20000410000 */
[----:B------:R-:W-:Y:S01]  /*12730*/  LEA.HI R15, R9, R9, RZ, 0x1 ;  /* 0x00000009090f7211 */ /* 0x000fe200078f08ff */
[C---:B------:R-:W-:Y:S01]  /*12740*/  FMUL.FTZ R145, R8.reuse, R145 ;  /* 0x0000009108917220 */ /* 0x040fe20000410000 */
[----:B------:R-:W-:Y:S01]  /*12750*/  SHF.R.S32.HI R14, RZ, 0x4, R14 ;  /* 0x00000004ff0e7819 */ /* 0x000fe2000001140e */
[C---:B------:R-:W-:Y:S01]  /*12760*/  FMUL.FTZ R140, R8.reuse, R140 ;  /* 0x0000008c088c7220 */ /* 0x040fe20000410000 */
[----:B------:R-:W-:Y:S01]  /*12770*/  LEA R10, R19, R10, 0x4 ;  /* 0x0000000a130a7211 */ /* 0x000fe200078e20ff */
[----:B------:R-:W-:Y:S01]  /*12780*/  FMUL.FTZ R141, R8, R141 ;  /* 0x0000008d088d7220 */ /* 0x000fe20000410000 */
[----:B------:R-:W-:Y:S01]  /*12790*/  LEA.HI R17, R17, R17, RZ, 0x1d ;  /* 0x0000001111117211 */ /* 0x000fe200078fe8ff */
[----:B------:R-:W-:Y:S01]  /*127a0*/  IMAD.SHL.U32 R14, R14, 0x40, RZ ;  /* 0x000000400e0e7824 */ /* 0x000fe200078e00ff */
[----:B------:R-:W-:Y:S01]  /*127b0*/  LOP3.LUT R20, R15, 0xfffffffe, RZ, 0xc0, !PT ;  /* 0xfffffffe0f147812 */ /* 0x000fe200078ec0ff */
[C---:B------:R-:W-:Y:S01]  /*127c0*/  FMUL.FTZ R136, R8.reuse, R136 ;  /* 0x0000008808887220 */ /* 0x040fe20000410000 */
[----:B------:R-:W-:Y:S01]  /*127d0*/  SHF.R.S32.HI R15, RZ, 0x1, R15 ;  /* 0x00000001ff0f7819 */ /* 0x000fe2000001140f */
[C---:B------:R-:W-:Y:S01]  /*127e0*/  FMUL.FTZ R137, R8.reuse, R137 ;  /* 0x0000008908897220 */ /* 0x040fe20000410000 */
[C---:B------:R-:W-:Y:S01]  /*127f0*/  LOP3.LUT R16, R11.reuse, 0x1, RZ, 0xc0, !PT ;  /* 0x000000010b107812 */ /* 0x040fe200078ec0ff */
[----:B------:R-:W-:Y:S01]  /*12800*/  FMUL.FTZ R132, R8, R132 ;  /* 0x0000008408847220 */ /* 0x000fe20000410000 */
[----:B------:R-:W-:Y:S01]  /*12810*/  LOP3.LUT P0, RZ, R11, 0x2, RZ, 0xc0, !PT ;  /* 0x000000020bff7812 */ /* 0x000fe2000780c0ff */
[----:B------:R-:W-:Y:S01]  /*12820*/  IMAD.U32 R11, R10, 0x2, R17 ;  /* 0x000000020a0b7824 */ /* 0x000fe200078e0011 */
[----:B------:R-:W1:Y:S01]  /*12830*/  @P2 MUFU.RCP R7, R5 ;  /* 0x0000000500072308 */ /* 0x000e620000001000 */
[----:B------:R-:W2:Y:S01]  /*12840*/  S2R R10, SR_TID.X ;  /* 0x00000000000a7919 */ /* 0x000ea20000002100 */
[----:B------:R-:W-:Y:S01]  /*12850*/  FMUL.FTZ R133, R8, R133 ;  /* 0x0000008508857220 */ /* 0x000fe20000410000 */
[----:B------:R-:W-:Y:S01]  /*12860*/  LOP3.LUT R14, R14, 0xc0, RZ, 0xc0, !PT ;  /* 0x000000c00e0e7812 */ /* 0x000fe200078ec0ff */
[----:B------:R-:W-:Y:S01]  /*12870*/  IMAD.SHL.U32 R15, R15, 0x8, RZ ;  /* 0x000000080f0f7824 */ /* 0x000fe200078e00ff */
[----:B------:R-:W-:Y:S01]  /*12880*/  ISETP.NE.U32.AND P1, PT, R16, 0x1, PT ;  /* 0x000000011000780c */ /* 0x000fe20003f25070 */
[----:B------:R-:W-:Y:S01]  /*12890*/  IMAD.MOV.U32 R8, RZ, RZ, -0x20 ;  /* 0xffffffe0ff087424 */ /* 0x000fe200078e00ff */
[----:B------:R-:W-:Y:S01]  /*128a0*/  LOP3.LUT R13, R13, 0x3fffff00, RZ, 0xc0, !PT ;  /* 0x3fffff000d0d7812 */ /* 0x000fe200078ec0ff */
[----:B------:R-:W-:Y:S01]  /*128b0*/  STS.64 [R11.X4], R144 ;  /* 0x000000900b007388 */ /* 0x000fe20000004a00 */
[----:B------:R-:W-:Y:S01]  /*128c0*/  LOP3.LUT R15, R14, 0x18, R15, 0xf8, !PT ;  /* 0x000000180e0f7812 */ /* 0x000fe200078ef80f */
[----:B------:R-:W3:Y:S01]  /*128d0*/  @P2 MUFU.LG2 R5, R5 ;  /* 0x0000000500052308 */ /* 0x000ee20000000c00 */
[----:B------:R-:W-:Y:S01]  /*128e0*/  SEL R16, R8, 0x20, !P1 ;  /* 0x0000002008107807 */ /* 0x000fe20004800000 */
[----:B------:R-:W-:Y:S01]  /*128f0*/  IMAD R18, R18, 0x20, R13 ;  /* 0x0000002012127824 */ /* 0x000fe200078e020d */
[----:B------:R-:W-:Y:S01]  /*12900*/  SHF.R.U32.HI R14, RZ, 0x3, R14 ;  /* 0x00000003ff0e7819 */ /* 0x000fe2000001160e */
[----:B------:R-:W4:Y:S01]  /*12910*/  S2R R8, SR_CTAID.Z ;  /* 0x0000000000087919 */ /* 0x000f220000002700 */
[----:B------:R-:W-:Y:S01]  /*12920*/  IADD3 R13, R9, -R20, RZ ;  /* 0x80000014090d7210 */ /* 0x000fe20007ffe0ff */
[----:B-1----:R-:W-:Y:S01]  /*12930*/  FMUL.FTZ R147, R7, R147 ;  /* 0x0000009307937220 */ /* 0x002fe20000410000 */
[----:B------:R-:W-:Y:S01]  /*12940*/  LOP3.LUT R14, R15, R14, RZ, 0x3c, !PT ;  /* 0x0000000e0f0e7212 */ /* 0x000fe200078e3cff */
[----:B------:R-:W-:Y:S01]  /*12950*/  IMAD.SHL.U32 R15, R11, 0x4, RZ ;  /* 0x000000040b0f7824 */ /* 0x000fe200078e00ff */
[----:B------:R-:W-:Y:S01]  /*12960*/  LOP3.LUT R3, R3, 0xffffffe0, RZ, 0xc0, !PT ;  /* 0xffffffe003037812 */ /* 0x000fe200078ec0ff */
[----:B------:R-:W-:-:S02]  /*12970*/  IMAD R13, R13, 0x4, R18 ;  /* 0x000000040d0d7824 */ /* 0x000fc400078e0212 */
[----:B------:R-:W-:Y:S01]  /*12980*/  FMUL.FTZ R146, R7, R146 ;  /* 0x0000009207927220 */ /* 0x000fe20000410000 */
[----:B------:R-:W-:Y:S01]  /*12990*/  IADD3 R33, R15, 0x40, RZ ;  /* 0x000000400f217810 */ /* 0x000fe20007ffe0ff */
[----:B------:R-:W-:Y:S01]  /*129a0*/  FMUL.FTZ R143, R7, R143 ;  /* 0x0000008f078f7220 */ /* 0x000fe20000410000 */
[----:B------:R-:W-:Y:S01]  /*129b0*/  @P0 IADD3 R33, R15, -0x40, RZ ;  /* 0xffffffc00f210810 */ /* 0x000fe20007ffe0ff */
[C---:B------:R-:W-:Y:S01]  /*129c0*/  FMUL.FTZ R142, R7.reuse, R142 ;  /* 0x0000008e078e7220 */ /* 0x040fe20000410000 */
[----:B------:R1:W-:Y:S01]  /*129d0*/  STS.64 [R11.X4+0x400], R146 ;  /* 0x000400920b007388 */ /* 0x0003e20000004a00 */
[C---:B------:R-:W-:Y:S01]  /*129e0*/  FMUL.FTZ R139, R7.reuse, R139 ;  /* 0x0000008b078b7220 */ /* 0x040fe20000410000 */
[----:B--2---:R-:W-:Y:S01]  /*129f0*/  SHF.R.S32.HI R35, RZ, 0x1f, R10 ;  /* 0x0000001fff237819 */ /* 0x004fe2000001140a */
[----:B------:R-:W-:Y:S01]  /*12a00*/  FMUL.FTZ R138, R7, R138 ;  /* 0x0000008a078a7220 */ /* 0x000fe20000410000 */
[----:B------:R-:W-:Y:S01]  /*12a10*/  IADD3 R3, -R3, R4, RZ ;  /* 0x0000000403037210 */ /* 0x000fe20007ffe1ff */
[----:B------:R-:W-:-:S02]  /*12a20*/  FMUL.FTZ R135, R7, R135 ;  /* 0x0000008707877220 */ /* 0x000fc40000410000 */
[----:B------:R-:W-:Y:S01]  /*12a30*/  FMUL.FTZ R134, R7, R134 ;  /* 0x0000008607867220 */ /* 0x000fe20000410000 */
[----:B------:R-:W-:Y:S01]  /*12a40*/  LOP3.LUT P0, RZ, R3, 0x3, RZ, 0xc0, !PT ;  /* 0x0000000303ff7812 */ /* 0x000fe2000780c0ff */
[----:B------:R-:W-:Y:S01]  /*12a50*/  IMAD.IADD R7, R13, 0x1, R14 ;  /* 0x000000010d077824 */ /* 0x000fe200078e020e */
[----:B------:R-:W-:Y:S01]  /*12a60*/  IADD3 R14, R15, R16, RZ ;  /* 0x000000100f0e7210 */ /* 0x000fe20007ffe0ff */
[----:B------:R-:W2:Y:S01]  /*12a70*/  S2R R13, SR_CTAID.Y ;  /* 0x00000000000d7919 */ /* 0x000ea20000002600 */
[----:B------:R-:W-:Y:S02]  /*12a80*/  IMAD.IADD R32, R16, 0x1, R33 ;  /* 0x0000000110207824 */ /* 0x000fe400078e0221 */
[----:B---3--:R-:W-:Y:S01]  /*12a90*/  @P2 FMUL.FTZ R5, R5, 0.69314718246459960938 ;  /* 0x3f31721805052820 */ /* 0x008fe20000410000 */
[----:B------:R-:W-:Y:S01]  /*12aa0*/  STS.64 [R14], R140 ;  /* 0x0000008c0e007388 */ /* 0x000fe20000000a00 */
[----:B------:R-:W-:-:S03]  /*12ab0*/  IMAD.MOV.U32 R3, RZ, RZ, -0x800000 ;  /* 0xff800000ff037424 */ /* 0x000fc600078e00ff */
[----:B------:R3:W-:Y:S04]  /*12ac0*/  STS.64 [R14+0x400], R142 ;  /* 0x0004008e0e007388 */ /* 0x0007e80000000a00 */
[----:B------:R-:W-:Y:S04]  /*12ad0*/  STS.64 [R33], R136 ;  /* 0x0000008821007388 */ /* 0x000fe80000000a00 */
[----:B------:R5:W-:Y:S01]  /*12ae0*/  STS.64 [R33+0x400], R138 ;  /* 0x0004008a21007388 */ /* 0x000be20000000a00 */
[----:B-1----:R-:W-:-:S03]  /*12af0*/  LEA.HI R11, R35, R10, RZ, 0x5 ;  /* 0x0000000a230b7211 */ /* 0x002fc600078f28ff */
[----:B------:R-:W1:Y:S04]  /*12b00*/  S2R R15, SR_CTAID.X ;  /* 0x00000000000f7919 */ /* 0x000e680000002500 */
[----:B------:R-:W-:Y:S01]  /*12b10*/  STS.64 [R32], R132 ;  /* 0x0000008420007388 */ /* 0x000fe20000000a00 */
[----:B--2---:R-:W-:-:S03]  /*12b20*/  IMAD R13, R13, c[0x0][0x210], R234 ;  /* 0x000084000d0d7a24 */ /* 0x004fc600078e02ea */
[----:B------:R-:W-:Y:S04]  /*12b30*/  STS.64 [R32+0x400], R134 ;  /* 0x0004008620007388 */ /* 0x000fe80000000a00 */
[----:B------:R-:W-:Y:S01]  /*12b40*/  BAR.SYNC.DEFER_BLOCKING 0x0 ;  /* 0x0000000000007b1d */ /* 0x000fe20000010000 */
[----:B---3--:R-:W-:Y:S01]  /*12b50*/  SHF.R.S32.HI R14, RZ, 0x5, R11 ;  /* 0x00000005ff0e7819 */ /* 0x008fe2000001140b */
[----:B-----5:R-:W-:Y:S02]  /*12b60*/  IMAD.MOV R33, RZ, RZ, -R234 ;  /* 0x000000ffff217224 */ /* 0x020fe400078e0aea */
[----:B-1----:R-:W-:Y:S02]  /*12b70*/  IMAD.SHL.U32 R15, R15, 0x40, RZ ;  /* 0x000000400f0f7824 */ /* 0x002fe400078e00ff */
[----:B----4-:R-:W-:Y:S01]  /*12b80*/  IMAD R8, R33, c[0x0][0x1c0], R8 ;  /* 0x0000700021087a24 */ /* 0x010fe200078e0208 */
[----:B------:R-:W-:-:S02]  /*12b90*/  LOP3.LUT R33, R11, 0xffffffe0, RZ, 0xc0, !PT ;  /* 0xffffffe00b217812 */ /* 0x000fc400078ec0ff */
[----:B------:R-:W-:Y:S01]  /*12ba0*/  SHF.R.S32.HI R11, RZ, 0x1f, R14 ;  /* 0x0000001fff0b7819 */ /* 0x000fe2000001140e */
[----:B------:R-:W-:Y:S02]  /*12bb0*/  IMAD R8, R13, c[0x0][0x1c0], R8 ;  /* 0x000070000d087a24 */ /* 0x000fe400078e0208 */
[----:B------:R-:W-:Y:S01]  /*12bc0*/  IMAD.IADD R33, R10, 0x1, -R33 ;  /* 0x000000010a217824 */ /* 0x000fe200078e0a21 */
[----:B------:R-:W-:Y:S01]  /*12bd0*/  LEA.HI R11, R11, R14, RZ, 0x2 ;  /* 0x0000000e0b0b7211 */ /* 0x000fe200078f10ff */
[----:B------:R-:W-:Y:S01]  /*12be0*/  @P3 FMUL.FTZ R13, R6, 0.69314718246459960938 ;  /* 0x3f317218060d3820 */ /* 0x000fe20000410000 */
[----:B------:R-:W1:Y:S01]  /*12bf0*/  LDS.128 R24, [R7.X4] ;  /* 0x0000000007187984 */ /* 0x000e620000004c00 */
[----:B------:R-:W-:Y:S01]  /*12c00*/  IMAD R8, R8, c[0x0][0x214], R15 ;  /* 0x0000850008087a24 */ /* 0x000fe200078e020f */
[----:B------:R-:W-:Y:S01]  /*12c10*/  SHF.R.S32.HI R4, RZ, 0x1f, R33 ;  /* 0x0000001fff047819 */ /* 0x000fe20000011421 */
[----:B------:R-:W-:Y:S01]  /*12c20*/  @P3 FFMA.FTZ R3, R2, c[0x0][0x238], R13 ;  /* 0x00008e0002033a23 */ /* 0x000fe2000001000d */
[----:B------:R-:W-:Y:S01]  /*12c30*/  LOP3.LUT R11, R11, 0xfffffffc, RZ, 0xc0, !PT ;  /* 0xfffffffc0b0b7812 */ /* 0x000fe200078ec0ff */
[----:B------:R-:W2:Y:S01]  /*12c40*/  LDS.128 R20, [R7.X4+0x800] ;  /* 0x0008000007147984 */ /* 0x000ea20000004c00 */
[----:B------:R-:W-:Y:S01]  /*12c50*/  LEA.HI R4, R4, R33, RZ, 0x2 ;  /* 0x0000002104047211 */ /* 0x000fe200078f10ff */
[----:B------:R-:W-:-:S02]  /*12c60*/  IMAD.SHL.U32 R6, R9, 0x4, RZ ;  /* 0x0000000409067824 */ /* 0x000fc400078e00ff */
[----:B------:R-:W-:Y:S01]  /*12c70*/  IMAD.IADD R11, R14, 0x1, -R11 ;  /* 0x000000010e0b7824 */ /* 0x000fe200078e0a0b */
[----:B------:R-:W-:Y:S01]  /*12c80*/  SHF.R.S32.HI R4, RZ, 0x2, R4 ;  /* 0x00000002ff047819 */ /* 0x000fe20000011404 */
[----:B------:R-:W3:Y:S04]  /*12c90*/  LDS.128 R16, [R7.X4+0x1000] ;  /* 0x0010000007107984 */ /* 0x000ee80000004c00 */
[----:B------:R4:W1:Y:S01]  /*12ca0*/  LDS.128 R28, [R7.X4+0x1800] ;  /* 0x00180000071c7984 */ /* 0x0008620000004c00 */
[----:B------:R-:W-:Y:S01]  /*12cb0*/  IMAD R4, R11, 0x10, R4 ;  /* 0x000000100b047824 */ /* 0x000fe200078e0204 */
[----:B----4-:R-:W-:Y:S01]  /*12cc0*/  MOV R7, 0xff800000 ;  /* 0xff80000000077802 */ /* 0x010fe20000000f00 */
[----:B------:R-:W-:Y:S01]  /*12cd0*/  @P2 FFMA.FTZ R7, R0, c[0x0][0x238], R5 ;  /* 0x00008e0000072a23 */ /* 0x000fe20000010005 */
[----:B------:R-:W-:Y:S05]  /*12ce0*/  @P0 BRA `(.L_x_1149) ;  /* 0x000000a000000947 */ /* 0x000fea0003800000 */
[----:B------:R-:W-:Y:S02]  /*12cf0*/  IADD3 R2, R4, 0x8, RZ ;  /* 0x0000000804027810 */ /* 0x000fe40007ffe0ff */
[----:B------:R-:W-:-:S02]  /*12d00*/  SHF.R.S32.HI R5, RZ, 0x1f, R4 ;  /* 0x0000001fff057819 */ /* 0x000fc40000011404 */
[----:B------:R-:W-:Y:S02]  /*12d10*/  IADD3 R0, P0, R8, R4, RZ ;  /* 0x0000000408007210 */ /* 0x000fe40007f1e0ff */
[-C--:B------:R-:W-:Y:S02]  /*12d20*/  ISETP.GE.AND P2, PT, R4, R229.reuse, PT ;  /* 0x000000e50400720c */ /* 0x080fe40003f46270 */
[----:B------:R-:W-:Y:S02]  /*12d30*/  ISETP.GE.AND P1, PT, R2, R229, PT ;  /* 0x000000e50200720c */ /* 0x000fe40003f26270 */
[----:B------:R-:W-:Y:S02]  /*12d40*/  LEA.HI.X.SX32 R5, R8, R5, 0x1, P0 ;  /* 0x0000000508057211 */ /* 0x000fe400000f0eff */
[----:B------:R-:W-:-:S04]  /*12d50*/  LEA R4, P0, R0, c[0x0][0x208], 0x2 ;  /* 0x0000820000047a11 */ /* 0x000fc800078010ff */
[----:B------:R-:W-:-:S05]  /*12d60*/  LEA.HI.X R5, R0, c[0x0][0x20c], R5, 0x2, P0 ;  /* 0x0000830000057a11 */ /* 0x000fca00000f1405 */
[----:B------:R4:W-:Y:S04]  /*12d70*/  @!P2 STG.E [R4.64], R3 ;  /* 0x000000030400a986 */ /* 0x0009e8000c101906 */
[----:B------:R4:W-:Y:S02]  /*12d80*/  @!P1 STG.E [R4.64+0x20], R7 ;  /* 0x0000200704009986 */ /* 0x0009e4000c101906 */
.L_x_1149:
[----:B------:R-:W-:Y:S05]  /*12d90*/  BSYNC B0 ;  /* 0x0000000000007941 */ /* 0x000fea0003800000 */
.L_x_1148:
[--C-:B----4-:R-:W-:Y:S01]  /*12da0*/  SHF.R.S32.HI R7, RZ, 0x1f, R6.reuse ;  /* 0x0000001fff077819 */ /* 0x110fe20000011406 */
[----:B------:R-:W-:Y:S01]  /*12db0*/  IMAD R8, R8, c[0x0][0x22c], RZ ;  /* 0x00008b0008087a24 */ /* 0x000fe200078e02ff */
[----:B------:R-:W-:Y:S02]  /*12dc0*/  ISETP.GE.AND P1, PT, R6, c[0x0][0x220], PT ;  /* 0x0000880006007a0c */ /* 0x000fe40003f26270 */
[C---:B------:R-:W-:Y:S01]  /*12dd0*/  IADD3 R2, R12.reuse, 0x10, RZ ;  /* 0x000000100c027810 */ /* 0x040fe20007ffe0ff */
[C---:B------:R-:W-:Y:S01]  /*12de0*/  IMAD.WIDE R4, R12.reuse, 0x20, R6 ;  /* 0x000000200c047825 */ /* 0x040fe200078e0206 */
[----:B------:R-:W-:-:S02]  /*12df0*/  IADD3 R0, R12, 0x20, RZ ;  /* 0x000000200c007810 */ /* 0x000fc40007ffe0ff */
[CC--:B------:R-:W-:Y:S02]  /*12e00*/  ISETP.GE.OR P4, PT, R12.reuse, R229.reuse, P1 ;  /* 0x000000e50c00720c */ /* 0x0c0fe40000f86670 */
[----:B------:R-:W-:Y:S02]  /*12e10*/  IADD3 R12, R12, 0x30, RZ ;  /* 0x000000300c0c7810 */ /* 0x000fe40007ffe0ff */
[----:B------:R-:W-:Y:S02]  /*12e20*/  IADD3 R3, P0, R8, R4, RZ ;  /* 0x0000000408037210 */ /* 0x000fe40007f1e0ff */
[-C--:B------:R-:W-:Y:S02]  /*12e30*/  ISETP.GE.OR P3, PT, R2, R229.reuse, P1 ;  /* 0x000000e50200720c */ /* 0x080fe40000f66670 */
[-C--:B------:R-:W-:Y:S02]  /*12e40*/  ISETP.GE.OR P2, PT, R0, R229.reuse, P1 ;  /* 0x000000e50000720c */ /* 0x080fe40000f46670 */
[----:B------:R-:W-:-:S02]  /*12e50*/  ISETP.GE.OR P1, PT, R12, R229, P1 ;  /* 0x000000e50c00720c */ /* 0x000fc40000f26670 */
[----:B------:R-:W-:Y:S02]  /*12e60*/  LEA.HI.X.SX32 R8, R8, R5, 0x1, P0 ;  /* 0x0000000508087211 */ /* 0x000fe400000f0eff */
[----:B------:R-:W-:-:S04]  /*12e70*/  LEA R2, P0, R3, c[0x0][0x1d8], 0x2 ;  /* 0x0000760003027a11 */ /* 0x000fc800078010ff */
[----:B------:R-:W-:-:S05]  /*12e80*/  LEA.HI.X R3, R3, c[0x0][0x1dc], R8, 0x2, P0 ;  /* 0x0000770003037a11 */ /* 0x000fca00000f1408 */
[----:B--2---:R2:W-:Y:S04]  /*12e90*/  @!P3 STG.E.128 [R2.64+0x800], R20 ;  /* 0x000800140200b986 */ /* 0x0045e8000c101d06 */
[----:B---3--:R2:W-:Y:S04]  /*12ea0*/  @!P2 STG.E.128 [R2.64+0x1000], R16 ;  /* 0x001000100200a986 */ /* 0x0085e8000c101d06 */
[----:B-1----:R2:W-:Y:S04]  /*12eb0*/  @!P4 STG.E.64 [R2.64], R24 ;  /* 0x000000180200c986 */ /* 0x0025e8000c101b06 */
[----:B------:R2:W-:Y:S01]  /*12ec0*/  @!P4 STG.E.64 [R2.64+0x8], R26 ;  /* 0x0000081a0200c986 */ /* 0x0005e2000c101b06 */
[----:B------:R-:W-:Y:S05]  /*12ed0*/  @P1 EXIT ;  /* 0x000000000000194d */ /* 0x000fea0003800000 */
[----:B------:R-:W-:Y:S01]  /*12ee0*/  STG.E.128 [R2.64+0x1800], R28 ;  /* 0x0018001c02007986 */ /* 0x000fe2000c101d06 */
[----:B------:R-:W-:Y:S05]  /*12ef0*/  EXIT ;  /* 0x000000000000794d */ /* 0x000fea0003800000 */
.L_x_1150:
        /* <DEDUP_REMOVED lines=16> */
.L_x_5194:


//--------------------- .text._ZN5flash24flash_fwd_splitkv_kernelI23Flash_fwd_kernel_traitsILi32ELi64ELi256ELi4ELb0ELb0EN7cutlass6half_tE19Flash_kernel_traitsILi32ELi64ELi256ELi4ES3_EELb1ELb0ELb0ELb0ELb0ELb1ELb1ELb0EEEvNS_16Flash_fwd_paramsE --------------------------
	.section	.text._ZN5flash24flash_fwd_splitkv_kernelI23Flash_fwd_kernel_traitsILi32ELi64ELi256ELi4ELb0ELb0EN7cutlass6half_tE19Flash_kernel_traitsILi32ELi64ELi256ELi4ES3_EELb1ELb0ELb0ELb0ELb0ELb1ELb1ELb0EEEvNS_16Flash_fwd_paramsE,"ax",@progbits
	.sectioninfo	@"SHI_REGISTERS=255"
	.align	128
        .global         _ZN5flash24flash_fwd_splitkv_kernelI23Flash_fwd_kernel_traitsILi32ELi64ELi256ELi4ELb0ELb0EN7cutlass6half_tE19Flash_kernel_traitsILi32ELi64ELi256ELi4ES3_EELb1ELb0ELb0ELb0ELb0ELb1ELb1ELb0EEEvNS_16Flash_fwd_paramsE
        .type           _ZN5flash24flash_fwd_splitkv_kernelI23Flash_fwd_kernel_traitsILi32ELi64ELi256ELi4ELb0ELb0EN7cutlass6half_tE19Flash_kernel_traitsILi32ELi64ELi256ELi4ES3_EELb1ELb0ELb0ELb0ELb0ELb1ELb1ELb0EEEvNS_16Flash_fwd_paramsE,@function
        .size           _ZN5flash24flash_fwd_splitkv_kernelI23Flash_fwd_kernel_traitsILi32ELi64ELi256ELi4ELb0ELb0EN7cutlass6half_tE19Flash_kernel_traitsILi32ELi64ELi256ELi4ES3_EELb1ELb0ELb0ELb0ELb0ELb1ELb1ELb0EEEvNS_16Flash_fwd_paramsE,(.L_x_5195 - _ZN5flash24flash_fwd_splitkv_kernelI23Flash_fwd_kernel_traitsILi32ELi64ELi256ELi4ELb0ELb0EN7cutlass6half_tE19Flash_kernel_traitsILi32ELi64ELi256ELi4ES3_EELb1ELb0ELb0ELb0ELb0ELb1ELb1ELb0EEEvNS_16Flash_fwd_paramsE)
        .other          _ZN5flash24flash_fwd_splitkv_kernelI23Flash_fwd_kernel_traitsILi32ELi64ELi256ELi4ELb0ELb0EN7cutlass6half_tE19Flash_kernel_traitsILi32ELi64ELi256ELi4ES3_EELb1ELb0ELb0ELb0ELb0ELb1ELb1ELb0EEEvNS_16Flash_fwd_paramsE,@"STO_CUDA_ENTRY STV_DEFAULT"
_ZN5flash24flash_fwd_splitkv_kernelI23Flash_fwd_kernel_traitsILi32ELi64ELi256ELi4ELb0ELb0EN7cutlass6half_tE19Flash_kernel_traitsILi32ELi64ELi256ELi4ES3_EELb1ELb0ELb0ELb0ELb0ELb1ELb1ELb0EEEvNS_16Flash_fwd_paramsE:
.text._ZN5flash24flash_fwd_splitkv_kernelI23Flash_fwd_kernel_traitsILi32ELi64ELi256ELi4ELb0ELb0EN7cutlass6half_tE19Flash_kernel_traitsILi32ELi64ELi256ELi4ES3_EELb1ELb0ELb0ELb0ELb0ELb1ELb1ELb0EEEvNS_16Flash_fwd_paramsE:
[----:B------:R-:W-:Y:S02]  /*0000*/  MOV R1, c[0x0][0x28] ;  /* 0x00000a0000017a02 */ /* 0x000fe40000000f00 */
[----:B------:R-:W1:Y:S01]  /*0010*/  I2F.U32.RP R2, c[0x0][0x1c0] ;  /* 0x0000700000027b06 */ /* 0x000e620000209000 */
[----:B------:R-:W2:Y:S01]  /*0020*/  S2R R25, SR_CTAID.Z ;  /* 0x0000000000197919 */ /* 0x000ea20000002700 */
[----:B------:R-:W-:Y:S01]  /*0030*/  ISETP.NE.U32.AND P1, PT, RZ, c[0x0][0x1c0], PT ;  /* 0x00007000ff007a0c */ /* 0x000fe20003f25070 */
[----:B------:R-:W-:Y:S01]  /*0040*/  IMAD.MOV.U32 R9, RZ, RZ, 0x4 ;  /* 0x00000004ff097424 */ /* 0x000fe200078e00ff */
[----:B------:R-:W-:Y:S01]  /*0050*/  ULDC.64 UR6, c[0x0][0x118] ;  /* 0x0000460000067ab9 */ /* 0x000fe20000000a00 */
[----:B------:R-:W-:Y:S01]  /*0060*/  IMAD.MOV.U32 R14, RZ, RZ, -0x1 ;  /* 0xffffffffff0e7424 */ /* 0x000fe200078e00ff */
[----:B------:R-:W-:Y:S02]  /*0070*/  IADD3 R1, R1, -0x8, RZ ;  /* 0xfffffff801017810 */ /* 0x000fe40007ffe0ff */
[----:B-1----:R-:W1:Y:S02]  /*0080*/  MUFU.RCP R2, R2 ;  /* 0x0000000200027308 */ /* 0x002e640000001000 */
[----:B-1----:R-:W-:-:S06]  /*0090*/  IADD3 R2, R2, 0xffffffe, RZ ;  /* 0x0ffffffe02027810 */ /* 0x002fcc0007ffe0ff */
[----:B------:R-:W1:Y:S02]  /*00a0*/  F2I.FTZ.U32.TRUNC.NTZ R3, R2 ;  /* 0x0000000200037305 */ /* 0x000e64000021f000 */
[----:B-1----:R-:W-:Y:S02]  /*00b0*/  IMAD.MOV R0, RZ, RZ, -R3 ;  /* 0x000000ffff007224 */ /* 0x002fe400078e0a03 */
[----:B------:R-:W-:Y:S02]  /*00c0*/  IMAD.MOV.U32 R2, RZ, RZ, RZ ;  /* 0x000000ffff027224 */ /* 0x000fe400078e00ff */
[----:B------:R-:W-:-:S04]  /*00d0*/  IMAD R0, R0, c[0x0][0x1c0], RZ ;  /* 0x0000700000007a24 */ /* 0x000fc800078e02ff */
[----:B------:R-:W-:-:S06]  /*00e0*/  IMAD.HI.U32 R2, R3, R0, R2 ;  /* 0x0000000003027227 */ /* 0x000fcc00078e0002 */
[----:B--2---:R-:W-:Y:S02]  /*00f0*/  IMAD.HI.U32 R242, R2, R25, RZ ;  /* 0x0000001902f27227 */ /* 0x004fe400078e00ff */
[----:B------:R-:W1:Y:S02]  /*0100*/  LDC.U8 R2, c[0x0][0x312] ;  /* 0x0000c480ff027b82 */ /* 0x000e640000000000 */
[----:B------:R-:W-:-:S04]  /*0110*/  IMAD.MOV R0, RZ, RZ, -R242 ;  /* 0x000000ffff007224 */ /* 0x000fc800078e0af2 */
[----:B------:R-:W-:-:S05]  /*0120*/  IMAD R0, R0, c[0x0][0x1c0], R25 ;  /* 0x0000700000007a24 */ /* 0x000fca00078e0219 */
[----:B------:R-:W-:-:S13]  /*0130*/  ISETP.GE.U32.AND P2, PT, R0, c[0x0][0x1c0], PT ;  /* 0x0000700000007a0c */ /* 0x000fda0003f46070 */
[----:B------:R-:W-:Y:S02]  /*0140*/  @P2 IADD3 R0, R0, -c[0x0][0x1c0], RZ ;  /* 0x8000700000002a10 */ /* 0x000fe40007ffe0ff */
[----:B------:R-:W-:Y:S02]  /*0150*/  @P2 IADD3 R242, R242, 0x1, RZ ;  /* 0x00000001f2f22810 */ /* 0x000fe40007ffe0ff */
[----:B------:R-:W-:Y:S02]  /*0160*/  ISETP.GE.U32.AND P0, PT, R0, c[0x0][0x1c0], PT ;  /* 0x0000700000007a0c */ /* 0x000fe40003f06070 */
[----:B------:R-:W-:Y:S02]  /*0170*/  ISETP.NE.U32.AND P2, PT, RZ, c[0x0][0x240], PT ;  /* 0x00009000ff007a0c */ /* 0x000fe40003f45070 */
[----:B-1----:R-:W-:Y:S02]  /*0180*/  ISETP.NE.AND P3, PT, R2, RZ, PT ;  /* 0x000000ff0200720c */ /* 0x002fe40003f65270 */
        /* <DEDUP_REMOVED lines=10> */
[----:B------:R1:W2:Y:S04]  /*0230*/  @P2 LDG.E R14, [R2.64] ;  /* 0x00000006020e2981 */ /* 0x0002a8000c1e1900 */
[----:B------:R1:W2:Y:S01]  /*0240*/  @P2 LDG.E R4, [R2.64+0x4] ;  /* 0x0000040602042981 */ /* 0x0002a2000c1e1900 */
[----:B------:R-:W-:-:S04]  /*0250*/  IMAD.MOV.U32 R10, RZ, RZ, RZ ;  /* 0x000000ffff0a7224 */ /* 0x000fc800078e00ff */
[----:B------:R3:W5:Y:S04]  /*0260*/  @!P1 LDG.E R8, [R6.64] ;  /* 0x0000000606089981 */ /* 0x000768000c1e1900 */
[----:B------:R-:W4:Y:S04]  /*0270*/  S2R R15, SR_CTAID.X ;  /* 0x00000000000f7919 */ /* 0x000f280000002500 */
[----:B------:R-:W2:Y:S04]  /*0280*/  S2R R11, SR_CTAID.Y ;  /* 0x00000000000b7919 */ /* 0x000ea80000002600 */
[----:B------:R-:W2:Y:S01]  /*0290*/  S2R R68, SR_TID.X ;  /* 0x0000000000447919 */ /* 0x000ea20000002100 */
[----:B-1----:R-:W-:-:S05]  /*02a0*/  @P0 IMAD.WIDE R2, R242, R9, c[0x0][0x250] ;  /* 0x00009400f2020625 */ /* 0x002fca00078e0209 */
[----:B------:R3:W5:Y:S01]  /*02b0*/  @P0 LDG.E R10, [R2.64] ;  /* 0x00000006020a0981 */ /* 0x000762000c1e1900 */
[----:B------:R-:W-:-:S04]  /*02c0*/  ISETP.NE.U32.AND P0, PT, RZ, c[0x0][0x248], PT ;  /* 0x00009200ff007a0c */ /* 0x000fc80003f05070 */
[----:B------:R-:W-:Y:S01]  /*02d0*/  ISETP.NE.AND.EX P0, PT, RZ, c[0x0][0x24c], PT, P0 ;  /* 0x00009300ff007a0c */ /* 0x000fe20003f05300 */
[----:B------:R-:W-:-:S04]  /*02e0*/  IMAD.MOV R0, RZ, RZ, -R242 ;  /* 0x000000ffff007224 */ /* 0x000fc800078e0af2 */
[----:B------:R-:W-:Y:S02]  /*02f0*/  IMAD R25, R0, c[0x0][0x1c0], R25 ;  /* 0x0000700000197a24 */ /* 0x000fe400078e0219 */
[----:B--2---:R-:W-:Y:S02]  /*0300*/  @P2 IMAD.IADD R60, R4, 0x1, -R14 ;  /* 0x00000001043c2824 */ /* 0x004fe400078e0a0e */
[----:B------:R-:W-:-:S04]  /*0310*/  @!P2 IMAD.MOV.U32 R60, RZ, RZ, c[0x0][0x214] ;  /* 0x00008500ff3ca624 */ /* 0x000fc800078e00ff */
[----:B------:R-:W-:Y:S05]  /*0320*/  @!P0 BRA `(.L_x_1151) ;  /* 0x0000004000008947 */ /* 0x000fea0003800000 */
[----:B---34-:R-:W2:Y:S02]  /*0330*/  @P3 LDG.E R0, [R6.64+0x4] ;  /* 0x0000040606003981 */ /* 0x018ea4000c1e1900 */
[----:B--2--5:R-:W-:-:S06]  /*0340*/  @P3 IADD3 R4, R0, -R8, RZ ;  /* 0x8000000800043210 */ /* 0x024fcc0007ffe0ff */
[----:B------:R1:W5:Y:S01]  /*0350*/  @!P3 LDG.E R4, [R6.64] ;  /* 0x000000060604b981 */ /* 0x000362000c1e1900 */
[----:B------:R-:W-:Y:S05]  /*0360*/  BRA `(.L_x_1152) ;  /* 0x0000001000007947 */ /* 0x000fea0003800000 */
.L_x_1151:
[----:B---34-:R-:W-:Y:S02]  /*0370*/  MOV R4, c[0x0][0x218] ;  /* 0x0000860000047a02 */ /* 0x018fe40000000f00 */
.L_x_1152:
        /* <DEDUP_REMOVED lines=12> */
[----:B-1----:R-:W-:Y:S01]  /*0440*/  IABS R6, c[0x0][0x10] ;  /* 0x0000040000067a13 */ /* 0x002fe20000000000 */
[----:B------:R-:W-:-:S03]  /*0450*/  IMAD.MOV.U32 R0, RZ, RZ, c[0x0][0x218] ;  /* 0x00008600ff007624 */ /* 0x000fc600078e00ff */
[----:B------:R-:W1:Y:S02]  /*0460*/  I2F.RP R2, R6 ;  /* 0x0000000600027306 */ /* 0x000e640000209400 */
[----:B------:R-:W-:-:S06]  /*0470*/  IADD3 R0, R0, 0xff, RZ ;  /* 0x000000ff00007810 */ /* 0x000fcc0007ffe0ff */
[----:B-1----:R-:W1:Y:S02]  /*0480*/  MUFU.RCP R2, R2 ;  /* 0x0000000200027308 */ /* 0x002e640000001000 */
[----:B-1----:R-:W-:-:S06]  /*0490*/  IADD3 R2, R2, 0xffffffe, RZ ;  /* 0x0ffffffe02027810 */ /* 0x002fcc0007ffe0ff */
[----:B------:R1:W2:Y:S02]  /*04a0*/  F2I.FTZ.U32.TRUNC.NTZ R3, R2 ;  /* 0x0000000200037305 */ /* 0x0002a4000021f000 */
[----:B-1----:R-:W-:-:S04]  /*04b0*/  SHF.R.S32.HI R2, RZ, 0x1f, R0 ;  /* 0x0000001fff027819 */ /* 0x002fc80000011400 */
[----:B------:R-:W-:Y:S01]  /*04c0*/  LEA.HI R0, R2, R0, RZ, 0x8 ;  /* 0x0000000002007211 */ /* 0x000fe200078f40ff */
[----:B--2---:R-:W-:-:S03]  /*04d0*/  IMAD.MOV R2, RZ, RZ, -R3 ;  /* 0x000000ffff027224 */ /* 0x004fc600078e0a03 */
[----:B------:R-:W-:-:S04]  /*04e0*/  LEA.HI.SX32 R0, R0, c[0x0][0x10], 0x18 ;  /* 0x0000040000007a11 */ /* 0x000fc800078fc2ff */
[----:B------:R-:W-:Y:S01]  /*04f0*/  IADD3 R4, R0, -0x1, RZ ;  /* 0xffffffff00047810 */ /* 0x000fe20007ffe0ff */
[----:B------:R-:W-:Y:S02]  /*0500*/  IMAD R0, R2, R6, RZ ;  /* 0x0000000602007224 */ /* 0x000fe400078e02ff */
[----:B------:R-:W-:Y:S01]  /*0510*/  IMAD.MOV.U32 R2, RZ, RZ, RZ ;  /* 0x000000ffff027224 */ /* 0x000fe200078e00ff */
[----:B------:R-:W-:-:S03]  /*0520*/  IABS R5, R4 ;  /* 0x0000000400057213 */ /* 0x000fc60000000000 */
[----:B------:R-:W-:-:S04]  /*0530*/  IMAD.HI.U32 R0, R3, R0, R2 ;  /* 0x0000000003007227 */ /* 0x000fc800078e0002 */
[----:B------:R-:W-:-:S04]  /*0540*/  IMAD.MOV.U32 R2, RZ, RZ, R5 ;  /* 0x000000ffff027224 */ /* 0x000fc800078e0005 */
[----:B------:R-:W-:-:S04]  /*0550*/  IMAD.HI.U32 R0, R0, R2, RZ ;  /* 0x0000000200007227 */ /* 0x000fc800078e00ff */
[----:B------:R-:W-:-:S04]  /*0560*/  IMAD.MOV R3, RZ, RZ, -R0 ;  /* 0x000000ffff037224 */ /* 0x000fc800078e0a00 */
[----:B------:R-:W-:Y:S01]  /*0570*/  IMAD R2, R6, R3, R2 ;  /* 0x0000000306027224 */ /* 0x000fe200078e0202 */
[----:B------:R-:W-:-:S04]  /*0580*/  IADD3 R3, R47, 0xff, RZ ;  /* 0x000000ff2f037810 */ /* 0x000fc80007ffe0ff */
[----:B------:R-:W-:-:S13]  /*0590*/  ISETP.GT.U32.AND P1, PT, R6, R2, PT ;  /* 0x000000020600720c */ /* 0x000fda0003f24070 */
[----:B------:R-:W-:Y:S01]  /*05a0*/  @!P1 IMAD.IADD R2, R2, 0x1, -R6 ;  /* 0x0000000102029824 */ /* 0x000fe200078e0a06 */
[----:B------:R-:W-:Y:S02]  /*05b0*/  @!P1 IADD3 R0, R0, 0x1, RZ ;  /* 0x0000000100009810 */ /* 0x000fe40007ffe0ff */
[----:B------:R-:W-:Y:S02]  /*05c0*/  ISETP.NE.AND P1, PT, RZ, c[0x0][0x10], PT ;  /* 0x00000400ff007a0c */ /* 0x000fe40003f25270 */
[----:B------:R-:W-:Y:S02]  /*05d0*/  ISETP.GE.U32.AND P2, PT, R2, R6, PT ;  /* 0x000000060200720c */ /* 0x000fe40003f46070 */
[----:B------:R-:W-:Y:S02]  /*05e0*/  LOP3.LUT R2, R4, c[0x0][0x10], RZ, 0x3c, !PT ;  /* 0x0000040004027a12 */ /* 0x000fe400078e3cff */
[----:B------:R-:W-:Y:S02]  /*05f0*/  SHF.R.S32.HI R4, RZ, 0x1f, R3 ;  /* 0x0000001fff047819 */ /* 0x000fe40000011403 */
[----:B------:R-:W-:-:S02]  /*0600*/  ISETP.GE.AND P0, PT, R2, RZ, PT ;  /* 0x000000ff0200720c */ /* 0x000fc40003f06270 */
[----:B------:R-:W-:Y:S02]  /*0610*/  IADD3 R2, -R60, 0x13f, R69 ;  /* 0x0000013f3c027810 */ /* 0x000fe40007ffe145 */
[----:B------:R-:W-:Y:S02]  /*0620*/  LEA.HI R4, R4, R3, RZ, 0x8 ;  /* 0x0000000304047211 */ /* 0x000fe400078f40ff */
[----:B------:R-:W-:Y:S02]  /*0630*/  IADD3 R2, R2, c[0x0][0x2e8], R47 ;  /* 0x0000ba0002027a10 */ /* 0x000fe40007ffe02f */
[----:B------:R-:W-:Y:S02]  /*0640*/  @P2 IADD3 R0, R0, 0x1, RZ ;  /* 0x0000000100002810 */ /* 0x000fe40007ffe0ff */
[----:B------:R-:W-:Y:S02]  /*0650*/  SHF.R.S32.HI R3, RZ, 0x1f, R2 ;  /* 0x0000001fff037819 */ /* 0x000fe40000011402 */
[----:B------:R-:W-:Y:S01]  /*0660*/  SHF.R.S32.HI R4, RZ, 0x8, R4 ;  /* 0x00000008ff047819 */ /* 0x000fe20000011404 */
[----:B------:R-:W-:Y:S01]  /*0670*/  @!P0 IMAD.MOV R0, RZ, RZ, -R0 ;  /* 0x000000ffff008224 */ /* 0x000fe200078e0a00 */
[----:B------:R-:W-:-:S02]  /*0680*/  @!P1 LOP3.LUT R0, RZ, c[0x0][0x10], RZ, 0x33, !PT ;  /* 0x00000400ff009a12 */ /* 0x000fc400078e33ff */
[----:B------:R-:W-:-:S03]  /*0690*/  LEA.HI R2, R3, R2, RZ, 0x8 ;  /* 0x0000000203027211 */ /* 0x000fc600078f40ff */
[----:B------:R-:W-:-:S04]  /*06a0*/  IMAD R241, R0, R11, RZ ;  /* 0x0000000b00f17224 */ /* 0x000fc800078e02ff */
[----:B------:R-:W-:Y:S01]  /*06b0*/  IMAD.IADD R3, R0, 0x1, R241 ;  /* 0x0000000100037824 */ /* 0x000fe200078e02f1 */
[----:B------:R-:W-:-:S04]  /*06c0*/  SHF.R.S32.HI R0, RZ, 0x8, R2 ;  /* 0x00000008ff007819 */ /* 0x000fc80000011402 */
[----:B------:R-:W-:-:S04]  /*06d0*/  IMNMX R2, R4, R3, PT ;  /* 0x0000000304027217 */ /* 0x000fc80003800200 */
[----:B------:R-:W-:-:S04]  /*06e0*/  IMNMX R78, R2, R0, PT ;  /* 0x00000000024e7217 */ /* 0x000fc80003800200 */
[----:B------:R-:W-:-:S13]  /*06f0*/  ISETP.GE.AND P0, PT, R241, R78, PT ;  /* 0x0000004ef100720c */ /* 0x000fda0003f06270 */
[----:B------:R-:W-:Y:S05]  /*0700*/  @!P0 BRA `(.L_x_1153) ;  /* 0x0000034000008947 */ /* 0x000fea0003800000 */
[----:B------:R-:W-:Y:S01]  /*0710*/  SHF.R.S32.HI R4, RZ, 0x1f, R68 ;  /* 0x0000001fff047819 */ /* 0x000fe20000011444 */
[----:B------:R-:W-:Y:S02]  /*0720*/  IMAD R0, R11, c[0x0][0x210], R242 ;  /* 0x000084000b007a24 */ /* 0x000fe400078e02f2 */
[----:B------:R-:W-:Y:S01]  /*0730*/  IMAD.IADD R9, R60, 0x1, -R69 ;  /* 0x000000013c097824 */ /* 0x000fe200078e0a45 */
[----:B------:R-:W-:Y:S01]  /*0740*/  LEA.HI R4, R4, R68, RZ, 0x3 ;  /* 0x0000004404047211 */ /* 0x000fe200078f18ff */
[----:B------:R-:W-:-:S03]  /*0750*/  IMAD R0, R0, c[0x0][0x1c0], R25 ;  /* 0x0000700000007a24 */ /* 0x000fc600078e0219 */
[----:B------:R-:W-:Y:S01]  /*0760*/  LOP3.LUT R6, R4, 0xfffffff8, RZ, 0xc0, !PT ;  /* 0xfffffff804067812 */ /* 0x000fe200078ec0ff */
[----:B------:R-:W-:Y:S01]  /*0770*/  IMAD R8, R0, c[0x0][0x214], R69 ;  /* 0x0000850000087a24 */ /* 0x000fe200078e0245 */
[----:B------:R-:W-:-:S03]  /*0780*/  SHF.R.S32.HI R0, RZ, 0x3, R4 ;  /* 0x00000003ff007819 */ /* 0x000fc60000011404 */
[----:B------:R-:W-:Y:S01]  /*0790*/  IMAD.IADD R6, R68, 0x1, -R6 ;  /* 0x0000000144067824 */ /* 0x000fe200078e0a06 */
[----:B------:R-:W-:Y:S01]  /*07a0*/  IADD3 R10, R0, 0x10, RZ ;  /* 0x00000010000a7810 */ /* 0x000fe20007ffe0ff */
[----:B------:R-:W-:Y:S02]  /*07b0*/  IMAD R7, R8, c[0x0][0x22c], RZ ;  /* 0x00008b0008077a24 */ /* 0x000fe400078e02ff */
[----:B------:R-:W-:Y:S01]  /*07c0*/  IMAD.SHL.U32 R2, R6, 0x4, RZ ;  /* 0x0000000406027824 */ /* 0x000fe200078e00ff */
[----:B------:R-:W-:Y:S02]  /*07d0*/  ISETP.GE.AND P1, PT, R10, R9, PT ;  /* 0x000000090a00720c */ /* 0x000fe40003f26270 */
[----:B------:R-:W-:Y:S02]  /*07e0*/  ISETP.NE.AND P3, PT, R6, RZ, PT ;  /* 0x000000ff0600720c */ /* 0x000fe40003f65270 */
[----:B------:R-:W-:Y:S02]  /*07f0*/  SHF.R.S32.HI R3, RZ, 0x1f, R2 ;  /* 0x0000001fff037819 */ /* 0x000fe40000011402 */
[----:B------:R-:W-:-:S02]  /*0800*/  ISETP.GE.AND P6, PT, R2, c[0x0][0x220], PT ;  /* 0x0000880002007a0c */ /* 0x000fc40003fc6270 */
[CC--:B------:R-:W-:Y:S01]  /*0810*/  ISETP.GE.OR P3, PT, R0.reuse, R9.reuse, P3 ;  /* 0x000000090000720c */ /* 0x0c0fe20001f66670 */
[C---:B------:R-:W-:Y:S01]  /*0820*/  IMAD.WIDE R4, R0.reuse, 0x20, R2 ;  /* 0x0000002000047825 */ /* 0x040fe200078e0202 */
[-C--:B------:R-:W-:Y:S02]  /*0830*/  ISETP.GE.OR P5, PT, R0, R9.reuse, P6 ;  /* 0x000000090000720c */ /* 0x080fe400037a6670 */
[----:B------:R-:W-:Y:S02]  /*0840*/  ISETP.GE.OR P4, PT, R10, R9, P6 ;  /* 0x000000090a00720c */ /* 0x000fe40003786670 */
[C---:B------:R-:W-:Y:S02]  /*0850*/  IADD3 R3, P0, R7.reuse, R4, RZ ;  /* 0x0000000407037210 */ /* 0x040fe40007f1e0ff */
[----:B------:R-:W-:Y:S02]  /*0860*/  IADD3 R10, R0, 0x30, RZ ;  /* 0x00000030000a7810 */ /* 0x000fe40007ffe0ff */
[----:B------:R-:W-:-:S02]  /*0870*/  LEA.HI.X.SX32 R5, R7, R5, 0x1, P0 ;  /* 0x0000000507057211 */ /* 0x000fc400000f0eff */
[C---:B------:R-:W-:Y:S02]  /*0880*/  LEA R4, P0, R3.reuse, c[0x0][0x1d8], 0x2 ;  /* 0x0000760003047a11 */ /* 0x040fe400078010ff */
[----:B------:R-:W-:Y:S02]  /*0890*/  IADD3 R7, R0, 0x20, RZ ;  /* 0x0000002000077810 */ /* 0x000fe40007ffe0ff */
[----:B------:R-:W-:Y:S02]  /*08a0*/  LEA.HI.X R5, R3, c[0x0][0x1dc], R5, 0x2, P0 ;  /* 0x0000770003057a11 */ /* 0x000fe400000f1405 */
[----:B------:R-:W-:Y:S02]  /*08b0*/  ISETP.GE.AND P0, PT, R7, R9, PT ;  /* 0x000000090700720c */ /* 0x000fe40003f06270 */
[----:B------:R-:W-:Y:S01]  /*08c0*/  SHF.R.S32.HI R2, RZ, 0x1f, R8 ;  /* 0x0000001fff027819 */ /* 0x000fe20000011408 */
[----:B------:R1:W-:Y:S01]  /*08d0*/  @!P5 STG.E.128 [R4.64], RZ ;  /* 0x000000ff0400d986 */ /* 0x0003e2000c101d06 */
[----:B------:R-:W-:-:S02]  /*08e0*/  ISETP.NE.OR P0, PT, R6, RZ, P0 ;  /* 0x000000ff0600720c */ /* 0x000fc40000705670 */
[----:B------:R-:W-:Y:S01]  /*08f0*/  IADD3 R3, P2, R8, R0, RZ ;  /* 0x0000000008037210 */ /* 0x000fe20007f5e0ff */
[----:B------:R1:W-:Y:S01]  /*0900*/  @!P4 STG.E.128 [R4.64+0x800], RZ ;  /* 0x000800ff0400c986 */ /* 0x0003e2000c101d06 */
[-C--:B------:R-:W-:Y:S01]  /*0910*/  ISETP.GE.OR P5, PT, R7, R9.reuse, P6 ;  /* 0x000000090700720c */ /* 0x080fe200037a6670 */
[----:B------:R-:W-:Y:S01]  /*0920*/  @!P3 IMAD.MOV.U32 R8, RZ, RZ, -0x800000 ;  /* 0xff800000ff08b424 */ /* 0x000fe200078e00ff */
[----:B------:R-:W-:Y:S02]  /*0930*/  ISETP.GE.OR P6, PT, R10, R9, P6 ;  /* 0x000000090a00720c */ /* 0x000fe400037c6670 */
[----:B------:R-:W-:Y:S02]  /*0940*/  LEA.HI.X.SX32 R0, R0, R2, 0x1, P2 ;  /* 0x0000000200007211 */ /* 0x000fe400010f0eff */
[----:B------:R-:W-:Y:S02]  /*0950*/  LEA R2, P2, R3, c[0x0][0x208], 0x2 ;  /* 0x0000820003027a11 */ /* 0x000fe400078410ff */
[----:B------:R-:W-:-:S02]  /*0960*/  ISETP.NE.OR P1, PT, R6, RZ, P1 ;  /* 0x000000ff0600720c */ /* 0x000fc40000f25670 */
[----:B------:R-:W-:Y:S01]  /*0970*/  LEA.HI.X R3, R3, c[0x0][0x20c], R0, 0x2, P2 ;  /* 0x0000830003037a11 */ /* 0x000fe200010f1400 */
[----:B------:R-:W-:Y:S02]  /*0980*/  @!P0 IMAD.MOV.U32 R0, RZ, RZ, -0x800000 ;  /* 0xff800000ff008424 */ /* 0x000fe400078e00ff */
[----:B------:R1:W-:Y:S04]  /*0990*/  @!P5 STG.E.128 [R4.64+0x1000], RZ ;  /* 0x001000ff0400d986 */ /* 0x0003e8000c101d06 */
[----:B------:R1:W-:Y:S04]  /*09a0*/  @!P6 STG.E.128 [R4.64+0x1800], RZ ;  /* 0x001800ff0400e986 */ /* 0x0003e8000c101d06 */
[----:B------:R1:W-:Y:S01]  /*09b0*/  @!P0 STG.E [R2.64+0x80], R0 ;  /* 0x0000800002008986 */ /* 0x0003e2000c101906 */
[----:B------:R-:W-:Y:S01]  /*09c0*/  ISETP.GE.AND P0, PT, R10, R9, PT ;  /* 0x000000090a00720c */ /* 0x000fe20003f06270 */
[----:B------:R-:W-:-:S02]  /*09d0*/  @!P1 IMAD.MOV.U32 R7, RZ, RZ, -0x800000 ;  /* 0xff800000ff079424 */ /* 0x000fc400078e00ff */
[----:B------:R1:W-:Y:S01]  /*09e0*/  @!P3 STG.E [R2.64], R8 ;  /* 0x000000080200b986 */ /* 0x0003e2000c101906 */
[----:B------:R-:W-:-:S03]  /*09f0*/  ISETP.NE.OR P0, PT, R6, RZ, P0 ;  /* 0x000000ff0600720c */ /* 0x000fc60000705670 */
[----:B------:R1:W-:Y:S10]  /*0a00*/  @!P1 STG.E [R2.64+0x40], R7 ;  /* 0x0000400702009986 */ /* 0x0003f4000c101906 */
[----:B------:R-:W-:Y:S05]  /*0a10*/  @P0 EXIT ;  /* 0x000000000000094d */ /* 0x000fea0003800000 */
[----:B-1----:R-:W-:-:S05]  /*0a20*/  MOV R0, 0xff800000 ;  /* 0xff80000000007802 */ /* 0x002fca0000000f00 */
[----:B------:R-:W-:Y:S01]  /*0a30*/  STG.E [R2.64+0xc0], R0 ;  /* 0x0000c00002007986 */ /* 0x000fe2000c101906 */
[----:B------:R-:W-:Y:S05]  /*0a40*/  EXIT ;  /* 0x000000000000794d */ /* 0x000fea0003800000 */
.L_x_1153:
[----:B------:R-:W-:Y:S01]  /*0a50*/  ISETP.NE.U32.AND P1, PT, RZ, c[0x0][0x2c0], PT ;  /* 0x0000b000ff007a0c */ /* 0x000fe20003f25070 */
[----:B------:R-:W-:Y:S01]  /*0a60*/  IMAD.MOV.U32 R11, RZ, RZ, R242 ;  /* 0x000000ffff0b7224 */ /* 0x000fe200078e00f2 */
[----:B------:R-:W-:Y:S02]  /*0a70*/  ISETP.NE.U32.AND P0, PT, RZ, c[0x0][0x2b8], PT ;  /* 0x0000ae00ff007a0c */ /* 0x000fe40003f05070 */
[----:B------:R-:W-:Y:S02]  /*0a80*/  ISETP.NE.AND.EX P1, PT, RZ, c[0x0][0x2c4], PT, P1 ;  /* 0x0000b100ff007a0c */ /* 0x000fe40003f25310 */
[----:B------:R-:W-:-:S11]  /*0a90*/  ISETP.NE.AND.EX P0, PT, RZ, c[0x0][0x2bc], PT, P0 ;  /* 0x0000af00ff007a0c */ /* 0x000fd60003f05300 */
[----:B------:R-:W-:Y:S02]  /*0aa0*/  @P1 SHF.R.S32.HI R0, RZ, 0x1f, R242 ;  /* 0x0000001fff001819 */ /* 0x000fe400000114f2 */
[----:B------:R-:W-:-:S04]  /*0ab0*/  @P0 IMAD.WIDE R2, R242, R9, c[0x0][0x2b8] ;  /* 0x0000ae00f2020625 */ /* 0x000fc800078e0209 */
[----:B------:R-:W-:Y:S01]  /*0ac0*/  @P1 IMAD R0, R0, c[0x0][0x2c8], RZ ;  /* 0x0000b20000001a24 */ /* 0x000fe200078e02ff */
[----:B------:R1:W5:Y:S01]  /*0ad0*/  @P0 LDG.E R11, [R2.64] ;  /* 0x00000006020b0981 */ /* 0x000362000c1e1900 */
[----:B------:R-:W-:Y:S01]  /*0ae0*/  IMAD.MOV.U32 R4, RZ, RZ, RZ ;  /* 0x000000ffff047224 */ /* 0x000fe200078e00ff */
[----:B------:R-:W-:Y:S01]  /*0af0*/  PLOP3.LUT P6, PT, PT, PT, PT, 0x8, 0x0 ;  /* 0x000000000000781c */ /* 0x000fe20003fce170 */
        /* <DEDUP_REMOVED lines=8> */
[----:B------:R-:W-:Y:S02]  /*0b80*/  @P1 ISETP.NE.U32.AND P0, PT, R4, RZ, PT ;  /* 0x000000ff0400120c */ /* 0x000fe40003f05070 */
[----:B------:R-:W-:Y:S01]  /*0b90*/  IABS R2, c[0x0][0x2d0] ;  /* 0x0000b40000027a13 */ /* 0x000fe20000000000 */
[----:B------:R-:W-:Y:S01]  /*0ba0*/  IMAD.MOV.U32 R211, RZ, RZ, R0 ;  /* 0x000000ffffd37224 */ /* 0x000fe200078e0000 */
[----:B------:R-:W-:-:S03]  /*0bb0*/  @P1 ISETP.NE.AND.EX P6, PT, R0, RZ, PT, P0 ;  /* 0x000000ff0000120c */ /* 0x000fc60003fc5300 */
[----:B------:R-:W-:-:S10]  /*0bc0*/  IMAD.MOV.U32 R164, RZ, RZ, R2 ;  /* 0x000000ffffa47224 */ /* 0x000fd400078e0002 */
[----:B------:R-:W-:Y:S05]  /*0bd0*/  @!P6 BRA `(.L_x_1154) ;  /* 0x000004d00000e947 */ /* 0x000fea0003800000 */
[----:B------:R-:W1:Y:S01]  /*0be0*/  I2F.RP R2, R164 ;  /* 0x000000a400027306 */ /* 0x000e620000209400 */
[----:B------:R-:W-:-:S04]  /*0bf0*/  LEA R12, R78, 0xffffff00, 0x8 ;  /* 0xffffff004e0c7811 */ /* 0x000fc800078e40ff */
[----:B------:R-:W-:-:S03]  /*0c00*/  IABS R4, R12 ;  /* 0x0000000c00047213 */ /* 0x000fc60000000000 */
        /* <DEDUP_REMOVED lines=50> */
[----:B------:R-:W-:Y:S02]  /*0f30*/  @!P0 IMAD.MOV R0, RZ, RZ, -R0 ;  /* 0x000000ffff008224 */ /* 0x000fe400078e0a00 */
[----:B------:R-:W-:-:S08]  /*0f40*/  IMAD R4, R12, c[0x0][0x19c], R4 ;  /* 0x000067000c047a24 */ /* 0x000fd000078e0204 */
[----:B------:R-:W-:-:S04]  /*0f50*/  @!P1 LOP3.LUT R0, RZ, c[0x0][0x1c8], RZ, 0x33, !PT ;  /* 0x00007200ff009a12 */ /* 0x000fc800078e33ff */
[--C-:B------:R-:W-:Y:S01]  /*0f60*/  SHF.R.S32.HI R21, RZ, 0x1f, R0.reuse ;  /* 0x0000001fff157819 */ /* 0x100fe20000011400 */
[----:B------:R-:W-:Y:S01]  /*0f70*/  IMAD.MOV.U32 R23, RZ, RZ, R0 ;  /* 0x000000ffff177224 */ /* 0x000fe200078e0000 */
[----:B--2---:R-:W-:Y:S01]  /*0f80*/  SHF.R.S32.HI R5, RZ, 0x1f, R6 ;  /* 0x0000001fff057819 */ /* 0x004fe20000011406 */
[----:B------:R-:W-:-:S04]  /*0f90*/  IMAD.WIDE.U32 R8, R6, c[0x0][0x180], RZ ;  /* 0x0000600006087a25 */ /* 0x000fc800078e00ff */
[C---:B------:R-:W-:Y:S02]  /*0fa0*/  IMAD R2, R5.reuse, c[0x0][0x180], RZ ;  /* 0x0000600005027a24 */ /* 0x040fe400078e02ff */
[----:B------:R-:W-:Y:S02]  /*0fb0*/  IMAD R5, R5, c[0x0][0x188], RZ ;  /* 0x0000620005057a24 */ /* 0x000fe400078e02ff */
[C---:B------:R-:W-:Y:S02]  /*0fc0*/  IMAD R2, R6.reuse, c[0x0][0x184], R2 ;  /* 0x0000610006027a24 */ /* 0x040fe400078e0202 */
[C---:B------:R-:W-:Y:S02]  /*0fd0*/  IMAD R5, R6.reuse, c[0x0][0x18c], R5 ;  /* 0x0000630006057a24 */ /* 0x040fe400078e0205 */
[----:B------:R-:W-:Y:S01]  /*0fe0*/  IMAD.WIDE.U32 R6, R6, c[0x0][0x188], RZ ;  /* 0x0000620006067a25 */ /* 0x000fe200078e00ff */
[----:B------:R-:W-:-:S03]  /*0ff0*/  IADD3 R3, R9, R2, RZ ;  /* 0x0000000209037210 */ /* 0x000fc60007ffe0ff */
[----:B------:R-:W-:Y:S01]  /*1000*/  IMAD.MOV.U32 R2, RZ, RZ, R8 ;  /* 0x000000ffff027224 */ /* 0x000fe200078e0008 */
[----:B------:R-:W-:Y:S01]  /*1010*/  IADD3 R9, R7, R5, RZ ;  /* 0x0000000507097210 */ /* 0x000fe20007ffe0ff */
[----:B------:R-:W-:Y:S02]  /*1020*/  IMAD.MOV.U32 R8, RZ, RZ, R6 ;  /* 0x000000ffff087224 */ /* 0x000fe400078e0006 */
[----:B------:R-:W-:-:S05]  /*1030*/  IMAD.WIDE.U32 R2, R12, c[0x0][0x198], R2 ;  /* 0x000066000c027a25 */ /* 0x000fca00078e0002 */
[----:B------:R-:W-:Y:S01]  /*1040*/  IADD3 R3, R3, R4, RZ ;  /* 0x0000000403037210 */ /* 0x000fe20007ffe0ff */
[----:B------:R-:W-:-:S04]  /*1050*/  IMAD R4, R21, c[0x0][0x1b0], RZ ;  /* 0x00006c0015047a24 */ /* 0x000fc800078e02ff */
[----:B------:R-:W-:-:S04]  /*1060*/  IMAD.WIDE.U32 R2, R0, c[0x0][0x1b0], R2 ;  /* 0x00006c0000027a25 */ /* 0x000fc800078e0002 */
[----:B------:R-:W-:Y:S01]  /*1070*/  IMAD R4, R0, c[0x0][0x1b4], R4 ;  /* 0x00006d0000047a24 */ /* 0x000fe200078e0204 */
[----:B------:R-:W-:-:S03]  /*1080*/  MOV R18, R2 ;  /* 0x0000000200127202 */ /* 0x000fc60000000f00 */
[----:B------:R-:W-:Y:S01]  /*1090*/  IMAD.IADD R13, R3, 0x1, R4 ;  /* 0x00000001030d7824 */ /* 0x000fe200078e0204 */
[----:B------:R-:W-:Y:S05]  /*10a0*/  BRA `(.L_x_1155) ;  /* 0x0000048000007947 */ /* 0x000fea0003800000 */
.L_x_1154:
        /* <DEDUP_REMOVED lines=17> */
.L_x_1156:
[----:B------:R-:W-:Y:S02]  /*11c0*/  IABS R7, c[0x0][0x1c8] ;  /* 0x0000720000077a13 */ /* 0x000fe40000000000 */
[----:B------:R-:W-:Y:S02]  /*11d0*/  IABS R4, R25 ;  /* 0x0000001900047213 */ /* 0x000fe40000000000 */
[----:B------:R-:W1:Y:S01]  /*11e0*/  I2F.RP R2, R7 ;  /* 0x0000000700027306 */ /* 0x000e620000209400 */
[----:B------:R-:W-:-:S04]  /*11f0*/  LEA R12, R78, 0xffffff00, 0x8 ;  /* 0xffffff004e0c7811 */ /* 0x000fc800078e40ff */
[----:B------:R-:W-:-:S03]  /*1200*/  SHF.R.S32.HI R24, RZ, 0x1f, R12 ;  /* 0x0000001fff187819 */ /* 0x000fc6000001140c */
        /* <DEDUP_REMOVED lines=8> */
[----:B------:R-:W-:Y:S02]  /*1290*/  IMAD R4, R24, c[0x0][0x198], RZ ;  /* 0x0000660018047a24 */ /* 0x000fe400078e02ff */
[----:B------:R-:W-:-:S04]  /*12a0*/  IMAD.HI.U32 R0, R0, R2, RZ ;  /* 0x0000000200007227 */ /* 0x000fc800078e00ff */
[----:B------:R-:W-:Y:S02]  /*12b0*/  IMAD.MOV R3, RZ, RZ, -R0 ;  /* 0x000000ffff037224 */ /* 0x000fe400078e0a00 */
[----:B------:R-:W-:Y:S02]  /*12c0*/  IMAD R4, R12, c[0x0][0x19c], R4 ;  /* 0x000067000c047a24 */ /* 0x000fe400078e0204 */
[----:B------:R-:W-:Y:S02]  /*12d0*/  IMAD R2, R7, R3, R2 ;  /* 0x0000000307027224 */ /* 0x000fe400078e0202 */
[----:B------:R-:W-:-:S03]  /*12e0*/  IMAD.MOV.U32 R3, RZ, RZ, R6 ;  /* 0x000000ffff037224 */ /* 0x000fc600078e0006 */
[----:B------:R-:W-:-:S13]  /*12f0*/  ISETP.GT.U32.AND P0, PT, R7, R2, PT ;  /* 0x000000020700720c */ /* 0x000fda0003f04070 */
[-C--:B------:R-:W-:Y:S02]  /*1300*/  @!P0 IADD3 R2, R2, -R7.reuse, RZ ;  /* 0x8000000702028210 */ /* 0x080fe40007ffe0ff */
[----:B------:R-:W-:Y:S02]  /*1310*/  @!P0 IADD3 R0, R0, 0x1, RZ ;  /* 0x0000000100008810 */ /* 0x000fe40007ffe0ff */
[----:B------:R-:W-:Y:S02]  /*1320*/  ISETP.GE.U32.AND P2, PT, R2, R7, PT ;  /* 0x000000070200720c */ /* 0x000fe40003f46070 */
[----:B------:R-:W-:Y:S02]  /*1330*/  LOP3.LUT R2, R25, c[0x0][0x1c8], RZ, 0x3c, !PT ;  /* 0x0000720019027a12 */ /* 0x000fe400078e3cff */
[----:B------:R-:W-:Y:S02]  /*1340*/  ISETP.NE.AND P0, PT, RZ, c[0x0][0x1c8], PT ;  /* 0x00007200ff007a0c */ /* 0x000fe40003f05270 */
[----:B------:R-:W-:-:S02]  /*1350*/  ISETP.GE.AND P1, PT, R2, RZ, PT ;  /* 0x000000ff0200720c */ /* 0x000fc40003f26270 */
[----:B------:R-:W-:Y:S02]  /*1360*/  MOV R2, R5 ;  /* 0x0000000500027202 */ /* 0x000fe40000000f00 */
[----:B------:R-:W-:-:S03]  /*1370*/  @P3 IADD3 R7, R10, R8, RZ ;  /* 0x000000080a073210 */ /* 0x000fc60007ffe0ff */
[----:B------:R-:W-:Y:S01]  /*1380*/  @P2 IADD3 R0, R0, 0x1, RZ ;  /* 0x0000000100002810 */ /* 0x000fe20007ffe0ff */
[----:B------:R-:W-:-:S04]  /*1390*/  IMAD.WIDE.U32 R2, R12, c[0x0][0x198], R2 ;  /* 0x000066000c027a25 */ /* 0x000fc800078e0002 */
[----:B------:R-:W-:Y:S02]  /*13a0*/  IMAD.IADD R3, R3, 0x1, R4 ;  /* 0x0000000103037824 */ /* 0x000fe400078e0204 */
[----:B------:R-:W-:Y:S01]  /*13b0*/  @!P1 IMAD.MOV R0, RZ, RZ, -R0 ;  /* 0x000000ffff009224 */ /* 0x000fe200078e0a00 */
[----:B------:R-:W-:Y:S01]  /*13c0*/  @!P0 LOP3.LUT R0, RZ, c[0x0][0x1c8], RZ, 0x33, !PT ;  /* 0x00007200ff008a12 */ /* 0x000fe200078e33ff */
[----:B------:R-:W-:-:S03]  /*13d0*/  @P3 IMAD.WIDE.U32 R4, R7, c[0x0][0x1a0], RZ ;  /* 0x0000680007043a25 */ /* 0x000fc600078e00ff */
[----:B------:R-:W-:Y:S01]  /*13e0*/  SHF.R.S32.HI R21, RZ, 0x1f, R0 ;  /* 0x0000001fff157819 */ /* 0x000fe20000011400 */
[----:B------:R-:W-:Y:S01]  /*13f0*/  IMAD.WIDE.U32 R2, R0, c[0x0][0x1b0], R2 ;  /* 0x00006c0000027a25 */ /* 0x000fe200078e0002 */
[----:B------:R-:W-:-:S03]  /*1400*/  @P3 MOV R8, R4 ;  /* 0x0000000400083202 */ /* 0x000fc60000000f00 */
[----:B------:R-:W-:Y:S02]  /*1410*/  IMAD R6, R21, c[0x0][0x1b0], RZ ;  /* 0x00006c0015067a24 */ /* 0x000fe400078e02ff */
[----:B------:R-:W-:Y:S02]  /*1420*/  @P3 IMAD R9, R7, c[0x0][0x1a4], R5 ;  /* 0x0000690007093a24 */ /* 0x000fe400078e0205 */
[----:B------:R-:W-:Y:S02]  /*1430*/  IMAD R6, R0, c[0x0][0x1b4], R6 ;  /* 0x00006d0000067a24 */ /* 0x000fe400078e0206 */
[----:B------:R-:W-:Y:S02]  /*1440*/  IMAD.MOV.U32 R18, RZ, RZ, R2 ;  /* 0x000000ffff127224 */ /* 0x000fe400078e0002 */
[----:B------:R-:W-:Y:S01]  /*1450*/  IMAD.MOV.U32 R23, RZ, RZ, R0 ;  /* 0x000000ffff177224 */ /* 0x000fe200078e0000 */
        /* <DEDUP_REMOVED lines=13> */
.L_x_1155:
[----:B------:R-:W-:Y:S01]  /*1530*/  ISETP.NE.AND P0, PT, R14, -0x1, PT ;  /* 0xffffffff0e00780c */ /* 0x000fe20003f05270 */
[----:B------:R-:W-:Y:S01]  /*1540*/  IMAD.IADD R32, R60, 0x1, -R69 ;  /* 0x000000013c207824 */ /* 0x000fe200078e0a45 */
[----:B------:R-:W-:Y:S01]  /*1550*/  SHF.R.S32.HI R26, RZ, 0x1f, R68 ;  /* 0x0000001fff1a7819 */ /* 0x000fe20000011444 */
[----:B------:R-:W-:Y:S03]  /*1560*/  BSSY B0, `(.L_x_1157) ;  /* 0x0000065000007945 */ /* 0x000fe60003800000 */
[CC--:B------:R-:W-:Y:S01]  /*1570*/  LEA.HI R22, R26.reuse, R68.reuse, RZ, 0x2 ;  /* 0x000000441a167211 */ /* 0x0c0fe200078f10ff */
[----:B------:R1:W-:Y:S01]  /*1580*/  STL [R1], R32 ;  /* 0x0000002001007387 */ /* 0x0003e20000100800 */
[----:B------:R-:W-:-:S02]  /*1590*/  LEA.HI R20, R26, R68, RZ, 0x3 ;  /* 0x000000441a147211 */ /* 0x000fc400078f18ff */
[----:B------:R-:W-:Y:S02]  /*15a0*/  LOP3.LUT R183, R22, 0xfffffffc, RZ, 0xc0, !PT ;  /* 0xfffffffc16b77812 */ /* 0x000fe400078ec0ff */
[-C--:B------:R-:W-:Y:S01]  /*15b0*/  LEA.HI R31, R26, R68.reuse, RZ, 0x4 ;  /* 0x000000441a1f7211 */ /* 0x080fe200078f20ff */
[----:B------:R-:W-:Y:S01]  /*15c0*/  @P0 IMAD.WIDE.U32 R2, R14, c[0x0][0x190], RZ ;  /* 0x000064000e020a25 */ /* 0x000fe200078e00ff */
[----:B------:R-:W-:Y:S02]  /*15d0*/  @!P0 SHF.R.S32.HI R0, RZ, 0x1f, R242 ;  /* 0x0000001fff008819 */ /* 0x000fe400000114f2 */
[----:B------:R-:W-:Y:S01]  /*15e0*/  LEA.HI R28, R26, R68, RZ, 0x5 ;  /* 0x000000441a1c7211 */ /* 0x000fe200078f28ff */
[----:B------:R-:W-:-:S03]  /*15f0*/  @!P0 IMAD.WIDE.U32 R4, R242, c[0x0][0x178], RZ ;  /* 0x00005e00f2048a25 */ /* 0x000fc600078e00ff */
[----:B------:R-:W-:Y:S01]  /*1600*/  SHF.R.S32.HI R66, RZ, 0x5, R28 ;  /* 0x00000005ff427819 */ /* 0x000fe2000001141c */
[----:B------:R-:W-:Y:S02]  /*1610*/  @!P0 IMAD R0, R0, c[0x0][0x178], RZ ;  /* 0x00005e0000008a24 */ /* 0x000fe400078e02ff */
[----:B------:R-:W-:Y:S02]  /*1620*/  IMAD.IADD R183, R68, 0x1, -R183 ;  /* 0x0000000144b77824 */ /* 0x000fe400078e0ab7 */
[----:B------:R-:W-:Y:S02]  /*1630*/  @!P0 IMAD R0, R242, c[0x0][0x17c], R0 ;  /* 0x00005f00f2008a24 */ /* 0x000fe400078e0200 */
[----:B------:R-:W-:Y:S01]  /*1640*/  @P0 IMAD.MOV.U32 R6, RZ, RZ, R2 ;  /* 0x000000ffff060224 */ /* 0x000fe200078e0002 */
[----:B------:R-:W-:Y:S01]  /*1650*/  SHF.R.S32.HI R2, RZ, 0x2, R22 ;  /* 0x00000002ff027819 */ /* 0x000fe20000011416 */
[----:B------:R-:W-:Y:S02]  /*1660*/  @P0 IMAD R7, R14, c[0x0][0x194], R3 ;  /* 0x000065000e070a24 */ /* 0x000fe400078e0203 */
[----:B------:R-:W-:Y:S01]  /*1670*/  @!P0 IMAD.MOV.U32 R6, RZ, RZ, R4 ;  /* 0x000000ffff068224 */ /* 0x000fe200078e0004 */
[----:B------:R-:W-:Y:S01]  /*1680*/  SHF.R.S32.HI R3, RZ, 0x1f, R2 ;  /* 0x0000001fff037819 */ /* 0x000fe20000011402 */
[----:B------:R-:W-:-:S02]  /*1690*/  IMAD.SHL.U32 R183, R183, 0x8, RZ ;  /* 0x00000008b7b77824 */ /* 0x000fc400078e00ff */
[----:B------:R-:W-:Y:S01]  /*16a0*/  @!P0 IMAD.IADD R7, R5, 0x1, R0 ;  /* 0x0000000105078824 */ /* 0x000fe200078e0200 */
[----:B------:R-:W-:Y:S01]  /*16b0*/  SHF.R.S32.HI R0, RZ, 0x3, R20 ;  /* 0x00000003ff007819 */ /* 0x000fe20000011414 */
[----:B------:R-:W-:Y:S01]  /*16c0*/  IMAD.WIDE R14, R15, 0x40, R2 ;  /* 0x000000400f0e7825 */ /* 0x000fe200078e0202 */
[C---:B------:R-:W-:Y:S02]  /*16d0*/  IADD3 R10, P1, R183.reuse, R8, RZ ;  /* 0x00000008b70a7210 */ /* 0x040fe40007f3e0ff */
[----:B------:R-:W-:Y:S02]  /*16e0*/  SHF.R.S32.HI R4, RZ, 0x1f, R183 ;  /* 0x0000001fff047819 */ /* 0x000fe400000114b7 */
[C---:B------:R-:W-:Y:S01]  /*16f0*/  IADD3 R16, P0, R183.reuse, R6, RZ ;  /* 0x00000006b7107210 */ /* 0x040fe20007f1e0ff */
[----:B------:R-:W-:Y:S01]  /*1700*/  IMAD.SHL.U32 R6, R0, 0x40, RZ ;  /* 0x0000004000067824 */ /* 0x000fe200078e00ff */
[----:B------:R-:W-:Y:S01]  /*1710*/  LEA.HI R5, R20, R0, RZ, 0x1 ;  /* 0x0000000014057211 */ /* 0x000fe200078f08ff */
[C---:B-----5:R-:W-:Y:S01]  /*1720*/  IMAD.X R11, R4.reuse, 0x1, R9, P1 ;  /* 0x00000001040b7824 */ /* 0x060fe200008e0609 */
[----:B------:R-:W-:Y:S01]  /*1730*/  IADD3 R18, P2, R183, R18, RZ ;  /* 0x00000012b7127210 */ /* 0x000fe20007f5e0ff */
[----:B------:R-:W-:Y:S01]  /*1740*/  IMAD.X R17, R4, 0x1, R7, P0 ;  /* 0x0000000104117824 */ /* 0x000fe200000e0607 */
[----:B------:R-:W-:-:S02]  /*1750*/  LOP3.LUT R5, R5, 0xfffffffe, RZ, 0xc0, !PT ;  /* 0xfffffffe05057812 */ /* 0x000fc400078ec0ff */
[----:B------:R-:W-:Y:S02]  /*1760*/  IADD3.X R19, R4, R13, RZ, P2, !PT ;  /* 0x0000000d04137210 */ /* 0x000fe400017fe4ff */
[----:B------:R-:W-:Y:S01]  /*1770*/  LOP3.LUT R4, R20, 0xfffffff8, RZ, 0xc0, !PT ;  /* 0xfffffff814047812 */ /* 0x000fe200078ec0ff */
[----:B------:R-:W-:Y:S01]  /*1780*/  IMAD.IADD R30, R0, 0x1, -R5 ;  /* 0x00000001001e7824 */ /* 0x000fe200078e0a05 */
[----:B------:R-:W-:Y:S02]  /*1790*/  LEA.HI R5, R22, R2, RZ, 0x1 ;  /* 0x0000000216057211 */ /* 0x000fe400078f08ff */
[----:B------:R-:W-:Y:S01]  /*17a0*/  IADD3 R9, P0, R2, R12, RZ ;  /* 0x0000000c02097210 */ /* 0x000fe20007f1e0ff */
[----:B------:R-:W-:Y:S01]  /*17b0*/  IMAD.IADD R0, R68, 0x1, -R4 ;  /* 0x0000000144007824 */ /* 0x000fe200078e0a04 */
[----:B------:R-:W-:Y:S01]  /*17c0*/  LOP3.LUT R4, R6, 0xc0, RZ, 0xc0, !PT ;  /* 0x000000c006047812 */ /* 0x000fe200078ec0ff */
[----:B------:R-:W-:Y:S01]  /*17d0*/  IMAD.WIDE.U32 R12, R25, c[0x0][0x1a8], R16 ;  /* 0x00006a00190c7a25 */ /* 0x000fe200078e0010 */
[----:B------:R-:W-:-:S02]  /*17e0*/  LOP3.LUT R7, R5, 0x7fffffe, RZ, 0xc0, !PT ;  /* 0x07fffffe05077812 */ /* 0x000fc400078ec0ff */
[----:B------:R-:W-:Y:S02]  /*17f0*/  LOP3.LUT R6, R4, 0x18, R183, 0xf8, !PT ;  /* 0x0000001804067812 */ /* 0x000fe400078ef8b7 */
[----:B------:R-:W-:Y:S01]  /*1800*/  SHF.R.U32.HI R5, RZ, 0x3, R4 ;  /* 0x00000003ff057819 */ /* 0x000fe20000011604 */
[----:B------:R-:W-:Y:S01]  /*1810*/  IMAD.IADD R7, R2, 0x1, -R7 ;  /* 0x0000000102077824 */ /* 0x000fe200078e0a07 */
[----:B------:R-:W-:Y:S02]  /*1820*/  LEA.HI R22, R0, R0, RZ, 0x1 ;  /* 0x0000000000167211 */ /* 0x000fe400078f08ff */
[----:B------:R-:W-:Y:S01]  /*1830*/  LOP3.LUT R6, R6, R5, RZ, 0x3c, !PT ;  /* 0x0000000506067212 */ /* 0x000fe200078e3cff */
[----:B------:R-:W-:Y:S01]  /*1840*/  IMAD R7, R66, 0x8, R7 ;  /* 0x0000000842077824 */ /* 0x000fe200078e0207 */
[----:B------:R-:W-:Y:S02]  /*1850*/  LOP3.LUT R5, R31, 0xfffffff0, RZ, 0xc0, !PT ;  /* 0xfffffff01f057812 */ /* 0x000fe400078ec0ff */
[----:B------:R-:W-:Y:S01]  /*1860*/  LOP3.LUT R4, R22, 0xfffffffe, RZ, 0xc0, !PT ;  /* 0xfffffffe16047812 */ /* 0x000fe200078ec0ff */
[----:B------:R-:W-:Y:S01]  /*1870*/  IMAD.U32 R184, R7, 0x20, R6 ;  /* 0x0000002007b87824 */ /* 0x000fe200078e0006 */
[----:B------:R-:W-:Y:S01]  /*1880*/  SHF.R.S32.HI R22, RZ, 0x1, R22 ;  /* 0x00000001ff167819 */ /* 0x000fe20000011416 */
[----:B------:R-:W-:Y:S01]  /*1890*/  IMAD.IADD R26, R68, 0x1, -R5 ;  /* 0x00000001441a7824 */ /* 0x000fe200078e0a05 */
[----:B------:R-:W-:Y:S01]  /*18a0*/  IADD3 R29, R0, -R4, RZ ;  /* 0x80000004001d7210 */ /* 0x000fe20007ffe0ff */
[----:B------:R-:W-:Y:S01]  /*18b0*/  IMAD R0, R21, c[0x0][0x1b8], RZ ;  /* 0x00006e0015007a24 */ /* 0x000fe200078e02ff */
[----:B------:R-:W-:Y:S01]  /*18c0*/  SHF.R.S32.HI R4, RZ, 0x1f, R25 ;  /* 0x0000001fff047819 */ /* 0x000fe20000011419 */
[----:B------:R-:W-:Y:S01]  /*18d0*/  IMAD.X R21, R3, 0x1, R24, P0 ;  /* 0x0000000103157824 */ /* 0x000fe200000e0618 */
[----:B------:R-:W-:Y:S01]  /*18e0*/  LEA.HI R27, R26, R26, RZ, 0x1 ;  /* 0x0000001a1a1b7211 */ /* 0x000fe200078f08ff */
[C---:B------:R-:W-:Y:S01]  /*18f0*/  IMAD R20, R23.reuse, c[0x0][0x1bc], R0 ;  /* 0x00006f0017147a24 */ /* 0x040fe200078e0200 */
[----:B------:R-:W-:Y:S01]  /*1900*/  ISETP.GE.AND P0, PT, R2, R32, PT ;  /* 0x000000200200720c */ /* 0x000fe20003f06270 */
[----:B------:R-:W-:Y:S01]  /*1910*/  IMAD R0, R4, c[0x0][0x1a8], RZ ;  /* 0x00006a0004007a24 */ /* 0x000fe200078e02ff */
[----:B------:R-:W-:Y:S01]  /*1920*/  SHF.R.S32.HI R8, RZ, 0x1, R27 ;  /* 0x00000001ff087819 */ /* 0x000fe2000001141b */
[----:B------:R-:W-:Y:S01]  /*1930*/  IMAD.WIDE.U32 R4, R23, c[0x0][0x1b8], R10 ;  /* 0x00006e0017047a25 */ /* 0x000fe200078e000a */
[----:B------:R-:W-:-:S03]  /*1940*/  SHF.R.S32.HI R6, RZ, 0x1f, R27 ;  /* 0x0000001fff067819 */ /* 0x000fc6000001141b */
[----:B------:R-:W-:Y:S01]  /*1950*/  IMAD R11, R25, c[0x0][0x1ac], R0 ;  /* 0x00006b00190b7a24 */ /* 0x000fe200078e0200 */
[----:B------:R-:W-:Y:S01]  /*1960*/  LEA.HI R0, R6, R8, RZ, 0x2 ;  /* 0x0000000806007211 */ /* 0x000fe200078f10ff */
[----:B------:R-:W-:Y:S02]  /*1970*/  IMAD R7, R3, c[0x0][0x198], RZ ;  /* 0x0000660003077a24 */ /* 0x000fe400078e02ff */
[----:B------:R-:W-:Y:S01]  /*1980*/  IMAD.IADD R5, R5, 0x1, R20 ;  /* 0x0000000105057824 */ /* 0x000fe200078e0214 */
[----:B------:R-:W-:Y:S01]  /*1990*/  LOP3.LUT R0, R0, 0xfffffffc, RZ, 0xc0, !PT ;  /* 0xfffffffc00007812 */ /* 0x000fe200078ec0ff */
[C---:B------:R-:W-:Y:S02]  /*19a0*/  IMAD R10, R2.reuse, c[0x0][0x19c], R7 ;  /* 0x00006700020a7a24 */ /* 0x040fe400078e0207 */
[----:B------:R-:W-:Y:S01]  /*19b0*/  IMAD.WIDE.U32 R6, R2, c[0x0][0x198], R18 ;  /* 0x0000660002067a25 */ /* 0x000fe200078e0012 */
[----:B------:R-:W-:-:S03]  /*19c0*/  IADD3 R18, R8, -R0, RZ ;  /* 0x8000000008127210 */ /* 0x000fc60007ffe0ff */
[----:B------:R-:W-:Y:S01]  /*19d0*/  IMAD R0, R21, c[0x0][0x1a0], RZ ;  /* 0x0000680015007a24 */ /* 0x000fe200078e02ff */
[----:B------:R-:W-:Y:S01]  /*19e0*/  LOP3.LUT P1, RZ, R18, 0x2, RZ, 0xc0, !PT ;  /* 0x0000000212ff7812 */ /* 0x000fe2000782c0ff */
[----:B------:R-:W-:Y:S02]  /*19f0*/  IMAD.MOV.U32 R44, RZ, RZ, R6 ;  /* 0x000000ffff2c7224 */ /* 0x000fe400078e0006 */
[----:B------:R-:W-:-:S04]  /*1a00*/  IMAD.WIDE.U32 R76, R9, c[0x0][0x1a0], R4 ;  /* 0x00006800094c7a25 */ /* 0x000fc800078e0004 */
[----:B------:R-:W-:Y:S01]  /*1a10*/  IMAD R6, R9, c[0x0][0x1a4], R0 ;  /* 0x0000690009067a24 */ /* 0x000fe200078e0200 */
[----:B------:R-:W-:Y:S01]  /*1a20*/  LOP3.LUT R0, R28, 0xffffffe0, RZ, 0xc0, !PT ;  /* 0xffffffe01c007812 */ /* 0x000fe200078ec0ff */
[----:B------:R-:W-:Y:S02]  /*1a30*/  IMAD.MOV.U32 R4, RZ, RZ, 0x10 ;  /* 0x00000010ff047424 */ /* 0x000fe400078e00ff */
[----:B------:R-:W-:Y:S01]  /*1a40*/  IMAD.IADD R65, R7, 0x1, R10 ;  /* 0x0000000107417824 */ /* 0x000fe200078e020a */
[----:B------:R-:W-:Y:S01]  /*1a50*/  IADD3 R17, -R0, R68, RZ ;  /* 0x0000004400117210 */ /* 0x000fe20007ffe1ff */
[----:B------:R-:W-:Y:S01]  /*1a60*/  IMAD.SHL.U32 R184, R184, 0x2, RZ ;  /* 0x00000002b8b87824 */ /* 0x000fe200078e00ff */
[----:B------:R-:W-:Y:S01]  /*1a70*/  SEL R4, R4, 0xfffffff0, !P1 ;  /* 0xfffffff004047807 */ /* 0x000fe20004800000 */
[----:B------:R-:W-:Y:S02]  /*1a80*/  IMAD.IADD R7, R13, 0x1, R11 ;  /* 0x000000010d077824 */ /* 0x000fe400078e020b */
[----:B------:R-:W-:Y:S01]  /*1a90*/  IMAD.IADD R79, R77, 0x1, R6 ;  /* 0x000000014d4f7824 */ /* 0x000fe200078e0206 */
[----:B------:R-:W-:Y:S05]  /*1aa0*/  @P0 BRA `(.L_x_1158) ;  /* 0x0000010000000947 */ /* 0x000fea0003800000 */
[----:B-1----:R-:W-:-:S13]  /*1ab0*/  ISETP.GE.AND P0, PT, R183, c[0x0][0x220], PT ;  /* 0x00008800b7007a0c */ /* 0x002fda0003f06270 */
        /* <DEDUP_REMOVED lines=15> */
.L_x_1158:
[----:B-1----:R-:W-:Y:S05]  /*1bb0*/  BSYNC B0 ;  /* 0x0000000000007941 */ /* 0x002fea0003800000 */
.L_x_1157:
        /* <DEDUP_REMOVED lines=20> */
.L_x_1160:
[----:B------:R-:W-:Y:S05]  /*1d00*/  BSYNC B0 ;  /* 0x0000000000007941 */ /* 0x000fea0003800000 */
.L_x_1159:
        /* <DEDUP_REMOVED lines=11> */
[----:B---3--:R-:W-:-:S04]  /*1dc0*/  LEA R6, P0, R44, c[0x0][0x168], 0x1 ;  /* 0x00005a002c067a11 */ /* 0x008fc800078008ff */
[----:B------:R-:W-:-:S05]  /*1dd0*/  LEA.HI.X R7, R44, c[0x0][0x16c], R65, 0x1, P0 ;  /* 0x00005b002c077a11 */ /* 0x000fca00000f0c41 */
[----:B------:R-:W-:Y:S01]  /*1de0*/  @!PT LDS RZ, [RZ] ;  /* 0x00000000fffff984 */ /* 0x000fe20000000800 */
[----:B------:R-:W-:Y:S01]  /*1df0*/  @!PT LDS RZ, [RZ] ;  /* 0x00000000fffff984 */ /* 0x000fe20000000800 */
[----:B------:R-:W-:Y:S01]  /*1e00*/  @!PT LDS RZ, [RZ] ;  /* 0x00000000fffff984 */ /* 0x000fe20000000800 */
[----:B------:R3:W-:Y:S04]  /*1e10*/  LDGSTS.E.BYPASS.LTC128B.128 [R184+0x1000], [R6.64] ;  /* 0x0100000006b87fae */ /* 0x0007e8000b901d46 */
.L_x_1162:
[----:B------:R-:W-:Y:S05]  /*1e20*/  BSYNC B0 ;  /* 0x0000000000007941 */ /* 0x000fea0003800000 */
.L_x_1161:
[----:B------:R-:W-:Y:S01]  /*1e30*/  ISETP.GE.AND P0, PT, R16, R5, PT ;  /* 0x000000051000720c */ /* 0x000fe20003f06270 */
[----:B------:R-:W-:-:S12]  /*1e40*/  BSSY B0, `(.L_x_1163) ;  /* 0x000000f000007945 */ /* 0x000fd80003800000 */
[----:B------:R-:W-:Y:S05]  /*1e50*/  @P0 BRA `(.L_x_1164) ;  /* 0x000000d000000947 */ /* 0x000fea0003800000 */
[----:B------:R-:W-:-:S13]  /*1e60*/  ISETP.GE.AND P0, PT, R183, c[0x0][0x220], PT ;  /* 0x00008800b7007a0c */ /* 0x000fda0003f06270 */
[----:B------:R1:W-:Y:S01]  /*1e70*/  @P0 STS.128 [R184+0x1800], RZ ;  /* 0x001800ffb8000388 */ /* 0x0003e20000000c00 */
[----:B------:R-:W-:Y:S05]  /*1e80*/  @P0 BRA `(.L_x_1164) ;  /* 0x000000a000000947 */ /* 0x000fea0003800000 */
[----:B---3--:R-:W-:Y:S02]  /*1e90*/  IMAD.MOV.U32 R7, RZ, RZ, c[0x0][0x198] ;  /* 0x00006600ff077624 */ /* 0x008fe400078e00ff */
        /* <DEDUP_REMOVED lines=9> */
.L_x_1164:
[----:B------:R-:W-:Y:S05]  /*1f30*/  BSYNC B0 ;  /* 0x0000000000007941 */ /* 0x000fea0003800000 */
.L_x_1163:
[----:B------:R-:W-:Y:S01]  /*1f40*/  IADD3 R15, R2, 0x40, RZ ;  /* 0x00000040020f7810 */ /* 0x000fe20007ffe0ff */
[----:B------:R-:W-:Y:S03]  /*1f50*/  BSSY B0, `(.L_x_1165) ;  /* 0x0000010000007945 */ /* 0x000fe60003800000 */
[----:B------:R-:W-:-:S13]  /*1f60*/  ISETP.GE.AND P0, PT, R15, R5, PT ;  /* 0x000000050f00720c */ /* 0x000fda0003f06270 */
        /* <DEDUP_REMOVED lines=14> */
.L_x_1166:
[----:B------:R-:W-:Y:S05]  /*2050*/  BSYNC B0 ;  /* 0x0000000000007941 */ /* 0x000fea0003800000 */
.L_x_1165:
[----:B------:R-:W-:Y:S01]  /*2060*/  IADD3 R14, R2, 0x60, RZ ;  /* 0x00000060020e7810 */ /* 0x000fe20007ffe0ff */
[----:B------:R-:W-:Y:S03]  /*2070*/  BSSY B0, `(.L_x_1167) ;  /* 0x0000013000007945 */ /* 0x000fe60003800000 */
[----:B------:R-:W-:-:S13]  /*2080*/  ISETP.GE.AND P0, PT, R14, R5, PT ;  /* 0x000000050e00720c */ /* 0x000fda0003f06270 */
[----:B------:R-:W-:Y:S05]  /*2090*/  @P0 BRA `(.L_x_1168) ;  /* 0x0000010000000947 */ /* 0x000fea0003800000 */
[----:B------:R-:W-:-:S13]  /*20a0*/  ISETP.GE.AND P0, PT, R183, c[0x0][0x220], PT ;  /* 0x00008800b7007a0c */ /* 0x000fda0003f06270 */
[----:B------:R1:W-:Y:S01]  /*20b0*/  @P0 STS.128 [R184+0x2800], RZ ;  /* 0x002800ffb8000388 */ /* 0x0003e20000000c00 */
[----:B------:R-:W-:Y:S05]  /*20c0*/  @P0 BRA `(.L_x_1168) ;  /* 0x000000d000000947 */ /* 0x000fea0003800000 */
[----:B---3--:R-:W-:Y:S01]  /*20d0*/  MOV R6, R44 ;  /* 0x0000002c00067202 */ /* 0x008fe20000000f00 */
[----:B------:R-:W-:Y:S01]  /*20e0*/  IMAD.MOV.U32 R0, RZ, RZ, c[0x0][0x198] ;  /* 0x00006600ff007624 */ /* 0x000fe200078e00ff */
        /* <DEDUP_REMOVED lines=11> */
.L_x_1168:
[----:B------:R-:W-:Y:S05]  /*21a0*/  BSYNC B0 ;  /* 0x0000000000007941 */ /* 0x000fea0003800000 */
.L_x_1167:
        /* <DEDUP_REMOVED lines=17> */
.L_x_1170:
[----:B------:R-:W-:Y:S05]  /*22c0*/  BSYNC B0 ;  /* 0x0000000000007941 */ /* 0x000fea0003800000 */
.L_x_1169:
        /* <DEDUP_REMOVED lines=20> */
.L_x_1172:
[----:B------:R-:W-:Y:S05]  /*2410*/  BSYNC B0 ;  /* 0x0000000000007941 */ /* 0x000fea0003800000 */
.L_x_1171:
[----:B--2---:R-:W-:Y:S01]  /*2420*/  IADD3 R11, R2, 0xc0, RZ ;  /* 0x000000c0020b7810 */ /* 0x004fe20007ffe0ff */
        /* <DEDUP_REMOVED lines=19> */
.L_x_1174:
[----:B------:R-:W-:Y:S05]  /*2560*/  BSYNC B0 ;  /* 0x0000000000007941 */ /* 0x000fea0003800000 */
.L_x_1173:
        /* <DEDUP_REMOVED lines=20> */
.L_x_1176:
[----:B------:R-:W-:Y:S05]  /*26b0*/  BSYNC B0 ;  /* 0x0000000000007941 */ /* 0x000fea0003800000 */
.L_x_1175:
        /* <DEDUP_REMOVED lines=22> */
.L_x_1178:
[----:B------:R-:W-:Y:S05]  /*2820*/  BSYNC B0 ;  /* 0x0000000000007941 */ /* 0x000fea0003800000 */
.L_x_1177:
        /* <DEDUP_REMOVED lines=15> */
.L_x_1180:
[----:B------:R-:W-:Y:S05]  /*2920*/  BSYNC B0 ;  /* 0x0000000000007941 */ /* 0x000fea0003800000 */
.L_x_1179:
        /* <DEDUP_REMOVED lines=15> */
.L_x_1182:
[----:B------:R-:W-:Y:S05]  /*2a20*/  BSYNC B0 ;  /* 0x0000000000007941 */ /* 0x000fea0003800000 */
.L_x_1181:
        /* <DEDUP_REMOVED lines=18> */
.L_x_1184:
[----:B------:R-:W-:Y:S05]  /*2b50*/  BSYNC B0 ;  /* 0x0000000000007941 */ /* 0x000fea0003800000 */
.L_x_1183:
        /* <DEDUP_REMOVED lines=15> */
.L_x_1186:
[----:B------:R-:W-:Y:S05]  /*2c50*/  BSYNC B0 ;  /* 0x0000000000007941 */ /* 0x000fea0003800000 */
.L_x_1185:
        /* <DEDUP_REMOVED lines=18> */
.L_x_1188:
[----:B------:R-:W-:Y:S05]  /*2d80*/  BSYNC B0 ;  /* 0x0000000000007941 */ /* 0x000fea0003800000 */
.L_x_1187:
        /* <DEDUP_REMOVED lines=18> */
.L_x_1190:
[----:B------:R-:W-:Y:S05]  /*2eb0*/  BSYNC B0 ;  /* 0x0000000000007941 */ /* 0x000fea0003800000 */
.L_x_1189:
        /* <DEDUP_REMOVED lines=22> */
.L_x_1192:
[----:B------:R-:W-:Y:S05]  /*3020*/  BSYNC B0 ;  /* 0x0000000000007941 */ /* 0x000fea0003800000 */
.L_x_1191:
[----:B-1----:R-:W-:Y:S01]  /*3030*/  LEA.HI R3, R5, R5, RZ, 0x1 ;  /* 0x0000000505037211 */ /* 0x002fe200078f08ff */
[----:B------:R-:W-:Y:S01]  /*3040*/  IMAD.SHL.U32 R2, R18, 0x40, RZ ;  /* 0x0000004012027824 */ /* 0x000fe200078e00ff */
[----:B---3--:R-:W-:Y:S01]  /*3050*/  SHF.R.S32.HI R6, RZ, 0x1f, R26 ;  /* 0x0000001fff067819 */ /* 0x008fe2000001141a */
[----:B------:R-:W-:Y:S01]  /*3060*/  IMAD.SHL.U32 R7, R30, 0x8, RZ ;  /* 0x000000081e077824 */ /* 0x000fe200078e00ff */
[----:B------:R-:W-:Y:S01]  /*3070*/  LOP3.LUT R0, R27, 0x7fffffe, RZ, 0xc0, !PT ;  /* 0x07fffffe1b007812 */ /* 0x000fe200078ec0ff */
[----:B------:R-:W0:Y:S01]  /*3080*/  LDGDEPBAR ;  /* 0x00000000000079af */ /* 0x000e220000000000 */
[----:B------:R-:W-:Y:S02]  /*3090*/  LOP3.LUT R3, R3, 0xfffffffe, RZ, 0xc0, !PT ;  /* 0xfffffffe03037812 */ /* 0x000fe400078ec0ff */
[----:B------:R-:W-:Y:S01]  /*30a0*/  LEA.HI R6, R6, R26, RZ, 0x3 ;  /* 0x0000001a06067211 */ /* 0x000fe200078f18ff */
[----:B------:R-:W-:Y:S01]  /*30b0*/  IMAD.IADD R63, R26, 0x1, -R0 ;  /* 0x000000011a3f7824 */ /* 0x000fe200078e0a00 */
[----:B------:R-:W-:Y:S01]  /*30c0*/  LOP3.LUT R2, R2, 0xc0, RZ, 0xc0, !PT ;  /* 0x000000c002027812 */ /* 0x000fe200078ec0ff */
[C---:B------:R-:W-:Y:S01]  /*30d0*/  IMAD.SHL.U32 R0, R22.reuse, 0x40, RZ ;  /* 0x0000004016007824 */ /* 0x040fe200078e00ff */
[----:B------:R-:W-:Y:S01]  /*30e0*/  LOP3.LUT P0, RZ, R22, 0x2, RZ, 0xc0, !PT ;  /* 0x0000000216ff7812 */ /* 0x000fe2000780c0ff */
[----:B------:R-:W-:-:S02]  /*30f0*/  IMAD.IADD R3, R5, 0x1, -R3 ;  /* 0x0000000105037824 */ /* 0x000fc400078e0a03 */
[----:B------:R-:W-:Y:S01]  /*3100*/  IMAD.SHL.U32 R6, R6, 0x20, RZ ;  /* 0x0000002006067824 */ /* 0x000fe200078e00ff */
[----:B------:R-:W-:Y:S01]  /*3110*/  LOP3.LUT R0, R0, 0xc0, RZ, 0xc0, !PT ;  /* 0x000000c000007812 */ /* 0x000fe200078ec0ff */
[----:B------:R-:W-:-:S03]  /*3120*/  IMAD.SHL.U32 R5, R3, 0x8, RZ ;  /* 0x0000000803057824 */ /* 0x000fc600078e00ff */
[----:B------:R-:W-:Y:S02]  /*3130*/  LOP3.LUT R61, R6, 0xffffff00, RZ, 0xc0, !PT ;  /* 0xffffff00063d7812 */ /* 0x000fe400078ec0ff */
[----:B------:R-:W-:Y:S02]  /*3140*/  LOP3.LUT R9, R0, 0x8, R7, 0xf8, !PT ;  /* 0x0000000800097812 */ /* 0x000fe400078ef807 */
[----:B------:R-:W-:Y:S01]  /*3150*/  SHF.R.U32.HI R7, RZ, 0x3, R0 ;  /* 0x00000003ff077819 */ /* 0x000fe20000011600 */
[----:B------:R-:W-:Y:S01]  /*3160*/  IMAD R0, R3, 0x8, R29 ;  /* 0x0000000803007824 */ /* 0x000fe200078e021d */
[----:B------:R-:W-:Y:S01]  /*3170*/  LOP3.LUT R8, R2, 0x8, R5, 0xf8, !PT ;  /* 0x0000000802087812 */ /* 0x000fe200078ef805 */
[----:B------:R-:W-:Y:S01]  /*3180*/  IMAD R5, R66, 0x200, R61 ;  /* 0x0000020042057824 */ /* 0x000fe200078e023d */
[----:B------:R-:W-:Y:S02]  /*3190*/  SHF.R.U32.HI R6, RZ, 0x3, R2 ;  /* 0x00000003ff067819 */ /* 0x000fe40000011602 */
[----:B------:R-:W-:Y:S01]  /*31a0*/  LOP3.LUT R2, R9, R7, RZ, 0x3c, !PT ;  /* 0x0000000709027212 */ /* 0x000fe200078e3cff */
[----:B------:R-:W-:Y:S01]  /*31b0*/  IMAD R3, R63, 0x20, R5 ;  /* 0x000000203f037824 */ /* 0x000fe200078e0205 */
[----:B------:R-:W-:-:S03]  /*31c0*/  LOP3.LUT R62, R8, R6, RZ, 0x3c, !PT ;  /* 0x00000006083e7212 */ /* 0x000fc600078e3cff */
[----:B------:R-:W-:Y:S02]  /*31d0*/  IMAD.U32 R0, R0, 0x20, R2 ;  /* 0x0000002000007824 */ /* 0x000fe400078e0002 */
[----:B------:R-:W-:Y:S02]  /*31e0*/  IMAD.IADD R2, R62, 0x1, R3 ;  /* 0x000000013e027824 */ /* 0x000fe400078e0203 */
[----:B------:R-:W-:Y:S02]  /*31f0*/  IMAD.SHL.U32 R134, R0, 0x2, RZ ;  /* 0x0000000200867824 */ /* 0x000fe400078e00ff */
[----:B------:R-:W-:Y:S02]  /*3200*/  IMAD.SHL.U32 R166, R2, 0x2, RZ ;  /* 0x0000000202a67824 */ /* 0x000fe400078e00ff */
[----:B------:R-:W-:Y:S01]  /*3210*/  IMAD R2, R66, 0x10, R69 ;  /* 0x0000001042027824 */ /* 0x000fe200078e0245 */
[----:B------:R-:W-:Y:S01]  /*3220*/  LDSM.16.M88.4 R16, [R134+0x1000] ;  /* 0x001000008610783b */ /* 0x000fe20000000200 */
[----:B------:R-:W-:Y:S01]  /*3230*/  IADD3 R0, R134, 0x1000, RZ ;  /* 0x0000100086007810 */ /* 0x000fe20007ffe0ff */
[----:B------:R-:W-:Y:S01]  /*3240*/  IMAD R167, R4, 0x2, R166 ;  /* 0x0000000204a77824 */ /* 0x000fe200078e02a6 */
[----:B------:R-:W-:Y:S01]  /*3250*/  IADD3 R165, R134, 0x1020, RZ ;  /* 0x0000102086a57810 */ /* 0x000fe20007ffe0ff */
[----:B------:R-:W1:Y:S01]  /*3260*/  LDSM.16.M88.4 R12, [R166] ;  /* 0x00000000a60c783b */ /* 0x000e620000000200 */
[----:B------:R-:W-:Y:S01]  /*3270*/  @P0 IADD3 R165, R0, -0x20, RZ ;  /* 0xffffffe000a50810 */ /* 0x000fe20007ffe0ff */
[----:B------:R-:W-:-:S02]  /*3280*/  IMAD.SHL.U32 R3, R68, 0x2, RZ ;  /* 0x0000000244037824 */ /* 0x000fc400078e00ff */
[----:B------:R-:W-:Y:S01]  /*3290*/  LDSM.16.M88.4 R8, [R167] ;  /* 0x00000000a708783b */ /* 0x000fe20000000200 */
[----:B------:R-:W-:Y:S02]  /*32a0*/  IADD3 R182, R165, 0x400, RZ ;  /* 0x00000400a5b67810 */ /* 0x000fe40007ffe0ff */
[----:B------:R-:W-:Y:S01]  /*32b0*/  LOP3.LUT R3, R3, 0x6, RZ, 0xc0, !PT ;  /* 0x0000000603037812 */ /* 0x000fe200078ec0ff */
[----:B------:R-:W-:Y:S01]  /*32c0*/  LDSM.16.M88.4 R28, [R165] ;  /* 0x00000000a51c783b */ /* 0x000fe20000000200 */
[C---:B------:R-:W-:Y:S02]  /*32d0*/  IADD3 R181, R165.reuse, 0x800, RZ ;  /* 0x00000800a5b57810 */ /* 0x040fe40007ffe0ff */
[C---:B------:R-:W-:Y:S01]  /*32e0*/  IADD3 R180, R165.reuse, 0xc00, RZ ;  /* 0x00000c00a5b47810 */ /* 0x040fe20007ffe0ff */
[----:B------:R-:W3:Y:S01]  /*32f0*/  LDSM.16.M88.4 R32, [R134+0x1400] ;  /* 0x001400008620783b */ /* 0x000ee20000000200 */
[----:B------:R-:W-:Y:S01]  /*3300*/  IMAD.IADD R3, R64, 0x1, R3 ;  /* 0x0000000140037824 */ /* 0x000fe200078e0203 */
[----:B------:R-:W-:-:S02]  /*3310*/  IADD3 R179, R165, 0x1000, RZ ;  /* 0x00001000a5b37810 */ /* 0x000fc40007ffe0ff */
[----:B------:R-:W5:Y:S01]  /*3320*/  LDSM.16.M88.4 R36, [R165+0x400] ;  /* 0x00040000a524783b */ /* 0x000f620000000200 */
[C---:B------:R-:W-:Y:S02]  /*3330*/  IADD3 R178, R165.reuse, 0x1400, RZ ;  /* 0x00001400a5b27810 */ /* 0x040fe40007ffe0ff */
[C---:B------:R-:W-:Y:S01]  /*3340*/  IADD3 R177, R165.reuse, 0x1800, RZ ;  /* 0x00001800a5b17810 */ /* 0x040fe20007ffe0ff */
[----:B------:R-:W-:Y:S01]  /*3350*/  LDSM.16.M88.4 R40, [R165+0x800] ;  /* 0x00080000a528783b */ /* 0x000fe20000000200 */
[C---:B------:R-:W-:Y:S02]  /*3360*/  IADD3 R176, R165.reuse, 0x1c00, RZ ;  /* 0x00001c00a5b07810 */ /* 0x040fe40007ffe0ff */
[C---:B------:R-:W-:Y:S01]  /*3370*/  IADD3 R175, R165.reuse, 0x2000, RZ ;  /* 0x00002000a5af7810 */ /* 0x040fe20007ffe0ff */
[----:B------:R-:W-:Y:S01]  /*3380*/  LDSM.16.M88.4 R48, [R134+0x1c00] ;  /* 0x001c00008630783b */ /* 0x000fe20000000200 */
[C---:B------:R-:W-:Y:S02]  /*3390*/  IADD3 R174, R165.reuse, 0x2400, RZ ;  /* 0x00002400a5ae7810 */ /* 0x040fe40007ffe0ff */
[C---:B------:R-:W-:Y:S01]  /*33a0*/  IADD3 R173, R165.reuse, 0x2800, RZ ;  /* 0x00002800a5ad7810 */ /* 0x040fe20007ffe0ff */
[----:B------:R-:W-:Y:S01]  /*33b0*/  LDSM.16.M88.4 R52, [R134+0x2c00] ;  /* 0x002c00008634783b */ /* 0x000fe20000000200 */
[----:B------:R-:W-:-:S02]  /*33c0*/  IADD3 R172, R165, 0x2c00, RZ ;  /* 0x00002c00a5ac7810 */ /* 0x000fc40007ffe0ff */
[C---:B------:R-:W-:Y:S02]  /*33d0*/  IADD3 R171, R165.reuse, 0x3000, RZ ;  /* 0x00003000a5ab7810 */ /* 0x040fe40007ffe0ff */
[C---:B------:R-:W-:Y:S02]  /*33e0*/  IADD3 R170, R165.reuse, 0x3400, RZ ;  /* 0x00003400a5aa7810 */ /* 0x040fe40007ffe0ff */
[C---:B------:R-:W-:Y:S02]  /*33f0*/  IADD3 R169, R165.reuse, 0x3800, RZ ;  /* 0x00003800a5a97810 */ /* 0x040fe40007ffe0ff */
[----:B------:R-:W-:Y:S01]  /*3400*/  IADD3 R168, R165, 0x3c00, RZ ;  /* 0x00003c00a5a87810 */ /* 0x000fe20007ffe0ff */
[C---:B-1----:R-:W-:Y:S08]  /*3410*/  HMMA.16816.F32 R20, R12.reuse, R16, RZ ;  /* 0x000000100c14723c */ /* 0x042ff000000018ff */
[C---:B------:R-:W-:Y:S08]  /*3420*/  HMMA.16816.F32 R16, R12.reuse, R18, RZ ;  /* 0x000000120c10723c */ /* 0x040ff000000018ff */
[----:B---3--:R-:W-:Y:S08]  /*3430*/  HMMA.16816.F32 R24, R12, R32, RZ ;  /* 0x000000200c18723c */ /* 0x008ff000000018ff */
[C---:B------:R-:W-:Y:S08]  /*3440*/  HMMA.16816.F32 R56, R8.reuse, R28, R20 ;  /* 0x0000001c0838723c */ /* 0x040ff00000001814 */
[----:B------:R-:W-:Y:S01]  /*3450*/  HMMA.16816.F32 R16, R8, R30, R16 ;  /* 0x0000001e0810723c */ /* 0x000fe20000001810 */
[----:B------:R-:W1:Y:S07]  /*3460*/  LDSM.16.M88.4 R28, [R134+0x1800] ;  /* 0x00180000861c783b */ /* 0x000e6e0000000200 */
[----:B------:R-:W-:Y:S08]  /*3470*/  HMMA.16816.F32 R20, R12, R34, RZ ;  /* 0x000000220c14723c */ /* 0x000ff000000018ff */
[----:B------:R-:W-:Y:S01]  /*3480*/  FMUL.FTZ R0, R58, c[0x0][0x2ec] ;  /* 0x0000bb003a007a20 */ /* 0x000fe20000410000 */
[C---:B-----5:R-:W-:Y:S03]  /*3490*/  HMMA.16816.F32 R24, R8.reuse, R36, R24 ;  /* 0x000000240818723c */ /* 0x060fe60000001818 */
[----:B------:R3:W5:Y:S11]  /*34a0*/  MUFU.TANH R123, R0 ;  /* 0x00000000007b7308 */ /* 0x0007760000002400 */
[----:B------:R-:W-:Y:S01]  /*34b0*/  @!UPT UIADD3 URZ, URZ, URZ, URZ ;  /* 0x0000003f3f3ff290 */ /* 0x000fe2000fffe03f */
[----:B------:R-:W-:Y:S01]  /*34c0*/  HMMA.16816.F32 R32, R8, R38, R20 ;  /* 0x000000260820723c */ /* 0x000fe20000001814 */
[----:B------:R-:W2:Y:S01]  /*34d0*/  LDSM.16.M88.4 R36, [R165+0xc00] ;  /* 0x000c0000a524783b */ /* 0x000ea20000000200 */
[----:B---3--:R-:W-:-:S04]  /*34e0*/  FMUL.FTZ R0, R57, c[0x0][0x2ec] ;  /* 0x0000bb0039007a20 */ /* 0x008fc80000410000 */
[----:B------:R3:W-:Y:S02]  /*34f0*/  MUFU.TANH R109, R0 ;  /* 0x00000000006d7308 */ /* 0x0007e40000002400 */
[----:B-1----:R-:W-:Y:S01]  /*3500*/  HMMA.16816.F32 R20, R12, R30, RZ ;  /* 0x0000001e0c14723c */ /* 0x002fe200000018ff */
[----:B---3--:R-:W-:-:S05]  /*3510*/  FMUL.FTZ R0, R59, c[0x0][0x2ec] ;  /* 0x0000bb003b007a20 */ /* 0x008fca0000410000 */
[----:B------:R1:W-:Y:S02]  /*3520*/  MUFU.TANH R124, R0 ;  /* 0x00000000007c7308 */ /* 0x0003e40000002400 */
[----:B-1----:R-:W-:-:S06]  /*3530*/  FMUL.FTZ R0, R16, c[0x0][0x2ec] ;  /* 0x0000bb0010007a20 */ /* 0x002fcc0000410000 */
[----:B------:R1:W3:Y:S02]  /*3540*/  MUFU.TANH R114, R0 ;  /* 0x0000000000727308 */ /* 0x0002e40000002400 */
[----:B-1----:R-:W-:-:S06]  /*3550*/  FMUL.FTZ R0, R17, c[0x0][0x2ec] ;  /* 0x0000bb0011007a20 */ /* 0x002fcc0000410000 */
[----:B------:R1:W-:Y:S02]  /*3560*/  MUFU.TANH R113, R0 ;  /* 0x0000000000717308 */ /* 0x0003e40000002400 */
[----:B-1----:R-:W-:-:S06]  /*3570*/  FMUL.FTZ R0, R18, c[0x0][0x2ec] ;  /* 0x0000bb0012007a20 */ /* 0x002fcc0000410000 */
[----:B------:R1:W4:Y:S02]  /*3580*/  MUFU.TANH R129, R0 ;  /* 0x0000000000817308 */ /* 0x0003240000002400 */
[----:B-1----:R-:W-:Y:S02]  /*3590*/  FMUL.FTZ R0, R19, c[0x0][0x2ec] ;  /* 0x0000bb0013007a20 */ /* 0x002fe40000410000 */
[----:B------:R-:W-:Y:S04]  /*35a0*/  HMMA.16816.F32 R16, R12, R28, RZ ;  /* 0x0000001c0c10723c */ /* 0x000fe800000018ff */
[----:B------:R1:W-:Y:S04]  /*35b0*/  MUFU.TANH R130, R0 ;  /* 0x0000000000827308 */ /* 0x0003e80000002400 */
[----:B------:R-:W-:Y:S08]  /*35c0*/  HMMA.16816.F32 R28, R8, R42, R20 ;  /* 0x0000002a081c723c */ /* 0x000ff00000001814 */
[----:B------:R-:W-:Y:S01]  /*35d0*/  HMMA.16816.F32 R20, R12, R48, RZ ;  /* 0x000000300c14723c */ /* 0x000fe200000018ff */
[----:B-1----:R-:W-:-:S04]  /*35e0*/  FMUL.FTZ R0, R24, c[0x0][0x2ec] ;  /* 0x0000bb0018007a20 */ /* 0x002fc80000410000 */
[----:B------:R1:W1:Y:S03]  /*35f0*/  MUFU.TANH R112, R0 ;  /* 0x0000000000707308 */ /* 0x0002660000002400 */
[----:B------:R-:W-:Y:S01]  /*3600*/  HMMA.16816.F32 R16, R8, R40, R16 ;  /* 0x000000280810723c */ /* 0x000fe20000001810 */
[----:B------:R-:W2:Y:S01]  /*3610*/  LDSM.16.M88.4 R40, [R134+0x2000] ;  /* 0x002000008628783b */ /* 0x000ea20000000200 */
        /* <DEDUP_REMOVED lines=27> */
[----:B------:R1:W1:Y:S04]  /*37d0*/  MUFU.TANH R132, R0 ;  /* 0x0000000000847308 */ /* 0x0002680000002400 */
[----:B------:R-:W-:Y:S01]  /*37e0*/  HMMA.16816.F32 R20, R12, R40, RZ ;  /* 0x000000280c14723c */ /* 0x000fe200000018ff */
[----:B------:R-:W2:Y:S01]  /*37f0*/  LDSM.16.M88.4 R40, [R165+0x1400] ;  /* 0x00140000a528783b */ /* 0x000ea20000000200 */
[----:B-1----:R-:W-:-:S04]  /*3800*/  FMUL.FTZ R0, R28, c[0x0][0x2ec] ;  /* 0x0000bb001c007a20 */ /* 0x002fc80000410000 */
[----:B------:R1:W-:Y:S02]  /*3810*/  MUFU.TANH R105, R0 ;  /* 0x0000000000697308 */ /* 0x0003e40000002400 */
[----:B-1----:R-:W-:-:S06]  /*3820*/  FMUL.FTZ R0, R29, c[0x0][0x2ec] ;  /* 0x0000bb001d007a20 */ /* 0x002fcc0000410000 */
[----:B------:R1:W1:Y:S02]  /*3830*/  MUFU.TANH R104, R0 ;  /* 0x0000000000687308 */ /* 0x0002640000002400 */
[----:B-1----:R-:W-:-:S06]  /*3840*/  FMUL.FTZ R0, R30, c[0x0][0x2ec] ;  /* 0x0000bb001e007a20 */ /* 0x002fcc0000410000 */
[----:B------:R1:W-:Y:S02]  /*3850*/  MUFU.TANH R133, R0 ;  /* 0x0000000000857308 */ /* 0x0003e40000002400 */
[----:B-1----:R-:W-:Y:S02]  /*3860*/  FMUL.FTZ R0, R31, c[0x0][0x2ec] ;  /* 0x0000bb001f007a20 */ /* 0x002fe40000410000 */
[----:B------:R-:W-:Y:S04]  /*3870*/  HMMA.16816.F32 R28, R8, R50, R24 ;  /* 0x00000032081c723c */ /* 0x000fe80000001818 */
[----:B------:R1:W1:Y:S04]  /*3880*/  MUFU.TANH R136, R0 ;  /* 0x0000000000887308 */ /* 0x0002680000002400 */
[----:B--2---:R-:W-:Y:S01]  /*3890*/  HMMA.16816.F32 R24, R12, R38, RZ ;  /* 0x000000260c18723c */ /* 0x004fe200000018ff */
[----:B-1----:R-:W-:-:S04]  /*38a0*/  FMUL.FTZ R0, R16, c[0x0][0x2ec] ;  /* 0x0000bb0010007a20 */ /* 0x002fc80000410000 */
[----:B------:R1:W-:Y:S02]  /*38b0*/  MUFU.TANH R106, R0 ;  /* 0x00000000006a7308 */ /* 0x0003e40000002400 */
[----:B-1----:R-:W-:-:S06]  /*38c0*/  FMUL.FTZ R0, R17, c[0x0][0x2ec] ;  /* 0x0000bb0011007a20 */ /* 0x002fcc0000410000 */
[----:B------:R1:W2:Y:S02]  /*38d0*/  MUFU.TANH R102, R0 ;  /* 0x0000000000667308 */ /* 0x0002a40000002400 */
[----:B-1----:R-:W-:-:S06]  /*38e0*/  FMUL.FTZ R0, R18, c[0x0][0x2ec] ;  /* 0x0000bb0012007a20 */ /* 0x002fcc0000410000 */
[----:B------:R1:W-:Y:S02]  /*38f0*/  MUFU.TANH R137, R0 ;  /* 0x0000000000897308 */ /* 0x0003e40000002400 */
[----:B-1----:R-:W-:Y:S02]  /*3900*/  FMUL.FTZ R0, R19, c[0x0][0x2ec] ;  /* 0x0000bb0013007a20 */ /* 0x002fe40000410000 */
[----:B------:R-:W-:Y:S01]  /*3910*/  HMMA.16816.F32 R16, R8, R48, R20 ;  /* 0x000000300810723c */ /* 0x000fe20000001814 */
[----:B------:R-:W1:Y:S03]  /*3920*/  LDSM.16.M88.4 R48, [R134+0x2800] ;  /* 0x002800008630783b */ /* 0x000e660000000200 */
[----:B------:R2:W1:Y:S04]  /*3930*/  MUFU.TANH R138, R0 ;  /* 0x00000000008a7308 */ /* 0x0004680000002400 */
[----:B------:R-:W-:Y:S01]  /*3940*/  HMMA.16816.F32 R20, R12, R36, RZ ;  /* 0x000000240c14723c */ /* 0x000fe200000018ff */
[----:B------:R-:W1:Y:S01]  /*3950*/  LDSM.16.M88.4 R36, [R165+0x1800] ;  /* 0x00180000a524783b */ /* 0x000e620000000200 */
        /* <DEDUP_REMOVED lines=8> */
[----:B------:R2:W2:Y:S04]  /*39e0*/  MUFU.TANH R140, R0 ;  /* 0x00000000008c7308 */ /* 0x0004a80000002400 */
[----:B-1----:R-:W-:Y:S01]  /*39f0*/  HMMA.16816.F32 R24, R12, R50, RZ ;  /* 0x000000320c18723c */ /* 0x002fe200000018ff */
[----:B--2---:R-:W-:-:S04]  /*3a00*/  FMUL.FTZ R0, R16, c[0x0][0x2ec] ;  /* 0x0000bb0010007a20 */ /* 0x004fc80000410000 */
        /* <DEDUP_REMOVED lines=19> */
[----:B------:R2:W-:Y:S04]  /*3b40*/  MUFU.TANH R144, R0 ;  /* 0x0000000000907308 */ /* 0x0005e80000002400 */
        /* <DEDUP_REMOVED lines=12> */
[----:B------:R1:W-:Y:S04]  /*3c10*/  MUFU.TANH R148, R0 ;  /* 0x0000000000947308 */ /* 0x0003e80000002400 */
        /* <DEDUP_REMOVED lines=18> */
[----:B------:R-:W-:Y:S03]  /*3d40*/  LDSM.16.M88.4 R40, [R134+0x3800] ;  /* 0x003800008628783b */ /* 0x000fe60000000200 */
        /* <DEDUP_REMOVED lines=19> */
[----:B------:R-:W-:Y:S04]  /*3e80*/  HMMA.16816.F32 R24, R8, R36, R20 ;  /* 0x000000240818723c */ /* 0x000fe80000001814 */
[----:B------:R2:W1:Y:S04]  /*3e90*/  MUFU.TANH R156, R0 ;  /* 0x00000000009c7308 */ /* 0x0004680000002400 */
[----:B------:R-:W-:Y:S01]  /*3ea0*/  HMMA.16816.F32 R20, R12, R48, RZ ;  /* 0x000000300c14723c */ /* 0x000fe200000018ff */
[----:B--2---:R-:W-:-:S04]  /*3eb0*/  FMUL.FTZ R0, R16, c[0x0][0x2ec] ;  /* 0x0000bb0010007a20 */ /* 0x004fc80000410000 */
[----:B------:R2:W-:Y:S02]  /*3ec0*/  MUFU.TANH R88, R0 ;  /* 0x0000000000587308 */ /* 0x0005e40000002400 */
[----:B--2---:R-:W-:-:S06]  /*3ed0*/  FMUL.FTZ R0, R17, c[0x0][0x2ec] ;  /* 0x0000bb0011007a20 */ /* 0x004fcc0000410000 */
[----:B------:R2:W1:Y:S02]  /*3ee0*/  MUFU.TANH R84, R0 ;  /* 0x0000000000547308 */ /* 0x0004640000002400 */
[----:B--2---:R-:W-:-:S06]  /*3ef0*/  FMUL.FTZ R0, R18, c[0x0][0x2ec] ;  /* 0x0000bb0012007a20 */ /* 0x004fcc0000410000 */
[----:B------:R2:W-:Y:S02]  /*3f00*/  MUFU.TANH R52, R0 ;  /* 0x0000000000347308 */ /* 0x0005e40000002400 */
[----:B--2---:R-:W-:Y:S02]  /*3f10*/  FMUL.FTZ R0, R19, c[0x0][0x2ec] ;  /* 0x0000bb0013007a20 */ /* 0x004fe40000410000 */
[C---:B------:R-:W-:Y:S01]  /*3f20*/  HMMA.16816.F32 R16, R8.reuse, R38, R28 ;  /* 0x000000260810723c */ /* 0x040fe2000000181c */
[----:B------:R-:W2:Y:S03]  /*3f30*/  LDSM.16.M88.4 R36, [R165+0x2800] ;  /* 0x00280000a524783b */ /* 0x000ea60000000200 */
[----:B------:R3:W2:Y:S04]  /*3f40*/  MUFU.TANH R154, R0 ;  /* 0x00000000009a7308 */ /* 0x0006a80000002400 */
[----:B-1----:R-:W-:Y:S08]  /*3f50*/  HMMA.16816.F32 R28, R8, R32, R20 ;  /* 0x00000020081c723c */ /* 0x002ff00000001814 */
[----:B------:R-:W-:Y:S01]  /*3f60*/  HMMA.16816.F32 R20, R12, R50, RZ ;  /* 0x000000320c14723c */ /* 0x000fe200000018ff */
[----:B---3--:R-:W-:-:S04]  /*3f70*/  FMUL.FTZ R0, R24, c[0x0][0x2ec] ;  /* 0x0000bb0018007a20 */ /* 0x008fc80000410000 */
[----:B------:R1:W3:Y:S03]  /*3f80*/  MUFU.TANH R83, R0 ;  /* 0x0000000000537308 */ /* 0x0002e60000002400 */
[----:B------:R-:W-:-:S05]  /*3f90*/  FMUL.FTZ R7, R19, c[0x0][0x2ec] ;  /* 0x0000bb0013077a20 */ /* 0x000fca0000410000 */
[----:B------:R2:W-:Y:S01]  /*3fa0*/  MUFU.TANH R135, R7 ;  /* 0x0000000700877308 */ /* 0x0005e20000002400 */
[----:B-1----:R-:W-:-:S07]  /*3fb0*/  FMUL.FTZ R0, R25, c[0x0][0x2ec] ;  /* 0x0000bb0019007a20 */ /* 0x002fce0000410000 */
[----:B------:R1:W-:Y:S01]  /*3fc0*/  MUFU.TANH R81, R0 ;  /* 0x0000000000517308 */ /* 0x0003e20000002400 */
[----:B--2---:R-:W-:Y:S01]  /*3fd0*/  IADD3 R7, R3, 0x1, RZ ;  /* 0x0000000103077810 */ /* 0x004fe20007ffe0ff */
[----:B-1----:R-:W-:-:S06]  /*3fe0*/  FMUL.FTZ R0, R26, c[0x0][0x2ec] ;  /* 0x0000bb001a007a20 */ /* 0x002fcc0000410000 */
[----:B------:R1:W2:Y:S02]  /*3ff0*/  MUFU.TANH R80, R0 ;  /* 0x0000000000507308 */ /* 0x0002a40000002400 */
[----:B-1----:R-:W-:Y:S02]  /*4000*/  FMUL.FTZ R0, R27, c[0x0][0x2ec] ;  /* 0x0000bb001b007a20 */ /* 0x002fe40000410000 */
[----:B------:R-:W-:Y:S01]  /*4010*/  HMMA.16816.F32 R24, R8, R34, R20 ;  /* 0x000000220818723c */ /* 0x000fe20000001814 */
[----:B------:R-:W-:Y:S03]  /*4020*/  LDSM.16.M88.4 R32, [R165+0x3000] ;  /* 0x00300000a520783b */ /* 0x000fe60000000200 */
[----:B------:R1:W1:Y:S03]  /*4030*/  MUFU.TANH R158, R0 ;  /* 0x00000000009e7308 */ /* 0x0002660000002400 */
[----:B------:R-:W-:-:S05]  /*4040*/  FMUL.FTZ R20, R30, c[0x0][0x2ec] ;  /* 0x0000bb001e147a20 */ /* 0x000fca0000410000 */
[----:B------:R2:W-:Y:S01]  /*4050*/  MUFU.TANH R48, R20 ;  /* 0x0000001400307308 */ /* 0x0005e20000002400 */
[----:B-1----:R-:W-:Y:S02]  /*4060*/  FMUL.FTZ R0, R16, c[0x0][0x2ec] ;  /* 0x0000bb0010007a20 */ /* 0x002fe40000410000 */
[----:B------:R-:W-:-:S05]  /*4070*/  FMUL.FTZ R16, R28, c[0x0][0x2ec] ;  /* 0x0000bb001c107a20 */ /* 0x000fca0000410000 */
[----:B------:R1:W-:Y:S04]  /*4080*/  MUFU.TANH R82, R0 ;  /* 0x0000000000527308 */ /* 0x0003e80000002400 */
[----:B------:R-:W-:Y:S02]  /*4090*/  FMUL.FTZ R25, R25, c[0x0][0x2ec] ;  /* 0x0000bb0019197a20 */ /* 0x000fe40000410000 */
[----:B--2---:R-:W-:Y:S02]  /*40a0*/  FMUL.FTZ R20, R31, c[0x0][0x2ec] ;  /* 0x0000bb001f147a20 */ /* 0x004fe40000410000 */
[----:B------:R-:W-:Y:S01]  /*40b0*/  MUFU.TANH R75, R16 ;  /* 0x00000010004b7308 */ /* 0x000fe20000002400 */
[----:B-1----:R-:W-:-:S07]  /*40c0*/  FMUL.FTZ R0, R17, c[0x0][0x2ec] ;  /* 0x0000bb0011007a20 */ /* 0x002fce0000410000 */
[----:B------:R-:W-:Y:S08]  /*40d0*/  MUFU.TANH R72, R25 ;  /* 0x0000001900487308 */ /* 0x000ff00000002400 */
[----:B------:R1:W-:Y:S02]  /*40e0*/  MUFU.TANH R159, R0 ;  /* 0x00000000009f7308 */ /* 0x0003e40000002400 */
[----:B-1----:R-:W-:Y:S01]  /*40f0*/  IADD3 R0, R2, 0x1, R67 ;  /* 0x0000000102007810 */ /* 0x002fe20007ffe043 */
[----:B------:R-:W-:-:S02]  /*4100*/  FMUL.FTZ R2, R18, c[0x0][0x2ec] ;  /* 0x0000bb0012027a20 */ /* 0x000fc40000410000 */
[----:B------:R-:W-:Y:S01]  /*4110*/  HMMA.16816.F32 R16, R12, R40, RZ ;  /* 0x000000280c10723c */ /* 0x000fe200000018ff */
[----:B------:R-:W-:Y:S02]  /*4120*/  IADD3 R0, R47, R0, -R60 ;  /* 0x000000002f007210 */ /* 0x000fe40007ffe83c */
[----:B------:R1:W2:Y:S02]  /*4130*/  MUFU.TANH R49, R2 ;  /* 0x0000000200317308 */ /* 0x0002a40000002400 */
[----:B-1----:R-:W-:Y:S01]  /*4140*/  IADD3 R2, R0, c[0x0][0x2e8], RZ ;  /* 0x0000ba0000027a10 */ /* 0x002fe20007ffe0ff */
[----:B------:R-:W-:-:S03]  /*4150*/  IMAD R0, R63, 0x20, R61 ;  /* 0x000000203f007824 */ /* 0x000fc600078e023d */
[----:B------:R-:W-:Y:S01]  /*4160*/  IADD3 R6, R2, 0x8, RZ ;  /* 0x0000000802067810 */ /* 0x000fe20007ffe0ff */
[----:B------:R-:W-:Y:S01]  /*4170*/  IMAD.IADD R0, R62, 0x1, R0 ;  /* 0x000000013e007824 */ /* 0x000fe200078e0200 */
[-C--:B------:R-:W-:Y:S02]  /*4180*/  IMNMX R5, R2, R47.reuse, PT ;  /* 0x0000002f02057217 */ /* 0x080fe40003800200 */
[----:B------:R-:W-:Y:S02]  /*4190*/  IMNMX R2, R6, R47, PT ;  /* 0x0000002f06027217 */ /* 0x000fe40003800200 */
[----:B------:R-:W-:Y:S01]  /*41a0*/  IADD3 R6, R3, 0x8, RZ ;  /* 0x0000000803067810 */ /* 0x000fe20007ffe0ff */
[----:B------:R1:W1:Y:S01]  /*41b0*/  MUFU.TANH R47, R20 ;  /* 0x00000014002f7308 */ /* 0x0002620000002400 */
[-C--:B------:R-:W-:Y:S02]  /*41c0*/  ISETP.GE.AND P0, PT, R7, R5.reuse, PT ;  /* 0x000000050700720c */ /* 0x080fe40003f06270 */
[----:B------:R-:W-:-:S02]  /*41d0*/  ISETP.GE.AND P5, PT, R6, R5, PT ;  /* 0x000000050600720c */ /* 0x000fc40003fa6270 */
[-C--:B------:R-:W-:Y:S01]  /*41e0*/  ISETP.GE.AND P4, PT, R6, R2.reuse, PT ;  /* 0x000000020600720c */ /* 0x080fe20003f86270 */
[----:B------:R-:W-:Y:S01]  /*41f0*/  FMUL.FTZ R6, R29, c[0x0][0x2ec] ;  /* 0x0000bb001d067a20 */ /* 0x000fe20000410000 */
[-C--:B------:R-:W-:Y:S01]  /*4200*/  ISETP.GE.AND P1, PT, R7, R2.reuse, PT ;  /* 0x000000020700720c */ /* 0x080fe20003f26270 */
[----:B------:R-:W2:Y:S01]  /*4210*/  LDSM.16.M88.4 R28, [R134+0x3c00] ;  /* 0x003c0000861c783b */ /* 0x000ea20000000200 */
[CC--:B------:R-:W-:Y:S01]  /*4220*/  ISETP.GE.AND P3, PT, R3.reuse, R2.reuse, PT ;  /* 0x000000020300720c */ /* 0x0c0fe20003f66270 */
[----:B------:R3:W-:Y:S01]  /*4230*/  MUFU.TANH R74, R6 ;  /* 0x00000006004a7308 */ /* 0x0007e20000002400 */
[----:B------:R-:W-:Y:S02]  /*4240*/  IADD3 R7, R3, 0x9, RZ ;  /* 0x0000000903077810 */ /* 0x000fe40007ffe0ff */
[----:B-----5:R-:W-:Y:S02]  /*4250*/  FSEL R123, R123, -INF , !P3 ;  /* 0xff8000007b7b7808 */ /* 0x020fe40005800000 */
[C---:B------:R-:W-:Y:S01]  /*4260*/  ISETP.GE.AND P2, PT, R7.reuse, R5, PT ;  /* 0x000000050700720c */ /* 0x040fe20003f46270 */
[----:B-1----:R-:W-:Y:S01]  /*4270*/  HMMA.16816.F32 R20, R8, R36, R16 ;  /* 0x000000240814723c */ /* 0x002fe20000001810 */
[----:B------:R-:W-:-:S02]  /*4280*/  ISETP.GE.AND P3, PT, R7, R2, PT ;  /* 0x000000020700720c */ /* 0x000fc40003f66270 */
[----:B------:R-:W-:Y:S02]  /*4290*/  IADD3 R7, R3, 0x11, RZ ;  /* 0x0000001103077810 */ /* 0x000fe40007ffe0ff */
[----:B------:R-:W-:Y:S02]  /*42a0*/  FSEL R114, R114, -INF , !P5 ;  /* 0xff80000072727808 */ /* 0x000fe40006800000 */
[----:B----4-:R-:W-:Y:S01]  /*42b0*/  FSEL R129, R129, -INF , !P4 ;  /* 0xff80000081817808 */ /* 0x010fe20006000000 */
[----:B------:R-:W-:Y:S01]  /*42c0*/  HMMA.16816.F32 R16, R12, R42, RZ ;  /* 0x0000002a0c10723c */ /* 0x000fe200000018ff */
[C---:B------:R-:W-:Y:S01]  /*42d0*/  ISETP.GE.AND P5, PT, R7.reuse, R5, PT ;  /* 0x000000050700720c */ /* 0x040fe20003fa6270 */
[----:B------:R-:W1:Y:S01]  /*42e0*/  LDSM.16.M88.4 R40, [R165+0x2c00] ;  /* 0x002c0000a528783b */ /* 0x000e620000000200 */
[----:B------:R-:W-:Y:S01]  /*42f0*/  ISETP.GE.AND P4, PT, R7, R2, PT ;  /* 0x000000020700720c */ /* 0x000fe20003f86270 */
[----:B------:R-:W-:Y:S01]  /*4300*/  FMUL.FTZ R7, R24, c[0x0][0x2ec] ;  /* 0x0000bb0018077a20 */ /* 0x000fe20000410000 */
[----:B---3--:R-:W-:-:S02]  /*4310*/  IADD3 R6, R3, 0x10, RZ ;  /* 0x0000001003067810 */ /* 0x008fc40007ffe0ff */
[----:B------:R-:W-:Y:S01]  /*4320*/  FSEL R109, R109, -INF , !P0 ;  /* 0xff8000006d6d7808 */ /* 0x000fe20004000000 */
[----:B------:R3:W4:Y:S01]  /*4330*/  MUFU.TANH R73, R7 ;  /* 0x0000000700497308 */ /* 0x0007220000002400 */
[----:B------:R-:W-:Y:S02]  /*4340*/  FSEL R124, R124, -INF , !P1 ;  /* 0xff8000007c7c7808 */ /* 0x000fe40004800000 */
[C---:B------:R-:W-:Y:S02]  /*4350*/  ISETP.GE.AND P0, PT, R6.reuse, R5, PT ;  /* 0x000000050600720c */ /* 0x040fe40003f06270 */
[----:B------:R-:W-:Y:S02]  /*4360*/  ISETP.GE.AND P1, PT, R6, R2, PT ;  /* 0x000000020600720c */ /* 0x000fe40003f26270 */
[----:B------:R-:W-:Y:S01]  /*4370*/  FSEL R112, R112, -INF , !P0 ;  /* 0xff80000070707808 */ /* 0x000fe20004000000 */
[----:B------:R-:W-:Y:S01]  /*4380*/  FMUL.FTZ R21, R21, c[0x0][0x2ec] ;  /* 0x0000bb0015157a20 */ /* 0x000fe20000410000 */
[----:B------:R-:W-:Y:S01]  /*4390*/  FSEL R126, R126, -INF , !P1 ;  /* 0xff8000007e7e7808 */ /* 0x000fe20004800000 */
[----:B------:R-:W-:Y:S01]  /*43a0*/  FMUL.FTZ R22, R22, c[0x0][0x2ec] ;  /* 0x0000bb0016167a20 */ /* 0x000fe20000410000 */
[----:B------:R-:W-:Y:S01]  /*43b0*/  IADD3 R6, R3, 0x18, RZ ;  /* 0x0000001803067810 */ /* 0x000fe20007ffe0ff */
[----:B------:R-:W-:Y:S01]  /*43c0*/  FMUL.FTZ R23, R23, c[0x0][0x2ec] ;  /* 0x0000bb0017177a20 */ /* 0x000fe20000410000 */
[----:B------:R-:W-:Y:S01]  /*43d0*/  FSEL R113, R113, -INF , !P2 ;  /* 0xff80000071717808 */ /* 0x000fe20005000000 */
[----:B------:R-:W-:Y:S01]  /*43e0*/  MUFU.TANH R122, R21 ;  /* 0x00000015007a7308 */ /* 0x000fe20000002400 */
[----:B------:R-:W-:-:S02]  /*43f0*/  FSEL R130, R130, -INF , !P3 ;  /* 0xff80000082827808 */ /* 0x000fc40005800000 */
[----:B---3--:R-:W-:Y:S02]  /*4400*/  IADD3 R7, R3, 0x19, RZ ;  /* 0x0000001903077810 */ /* 0x008fe40007ffe0ff */
[-C--:B------:R-:W-:Y:S02]  /*4410*/  ISETP.GE.AND P2, PT, R6, R5.reuse, PT ;  /* 0x000000050600720c */ /* 0x080fe40003f46270 */
[C---:B------:R-:W-:Y:S01]  /*4420*/  ISETP.GE.AND P0, PT, R7.reuse, R5, PT ;  /* 0x000000050700720c */ /* 0x040fe20003f06270 */
[----:B------:R-:W-:Y:S01]  /*4430*/  MUFU.TANH R120, R22 ;  /* 0x0000001600787308 */ /* 0x000fe20000002400 */
[-C--:B------:R-:W-:Y:S01]  /*4440*/  ISETP.GE.AND P1, PT, R7, R2.reuse, PT ;  /* 0x000000020700720c */ /* 0x080fe20003f26270 */
[----:B------:R-:W-:Y:S01]  /*4450*/  FMUL.FTZ R7, R26, c[0x0][0x2ec] ;  /* 0x0000bb001a077a20 */ /* 0x000fe20000410000 */
[----:B------:R-:W-:Y:S02]  /*4460*/  ISETP.GE.AND P3, PT, R6, R2, PT ;  /* 0x000000020600720c */ /* 0x000fe40003f66270 */
[----:B------:R-:W-:-:S02]  /*4470*/  IADD3 R6, R3, 0x20, RZ ;  /* 0x0000002003067810 */ /* 0x000fc40007ffe0ff */
[----:B------:R-:W-:Y:S01]  /*4480*/  FSEL R111, R111, -INF , !P5 ;  /* 0xff8000006f6f7808 */ /* 0x000fe20006800000 */
[----:B------:R3:W5:Y:S01]  /*4490*/  MUFU.TANH R71, R7 ;  /* 0x0000000700477308 */ /* 0x0007620000002400 */
[----:B------:R-:W-:Y:S02]  /*44a0*/  FSEL R125, R125, -INF , !P4 ;  /* 0xff8000007d7d7808 */ /* 0x000fe40006000000 */
[C---:B------:R-:W-:Y:S02]  /*44b0*/  ISETP.GE.AND P5, PT, R6.reuse, R5, PT ;  /* 0x000000050600720c */ /* 0x040fe40003fa6270 */
[----:B------:R-:W-:Y:S02]  /*44c0*/  ISETP.GE.AND P4, PT, R6, R2, PT ;  /* 0x000000020600720c */ /* 0x000fe40003f86270 */
[----:B------:R-:W-:Y:S01]  /*44d0*/  IADD3 R6, R3, 0x21, RZ ;  /* 0x0000002103067810 */ /* 0x000fe20007ffe0ff */
[----:B------:R-:W-:Y:S01]  /*44e0*/  MUFU.TANH R119, R23 ;  /* 0x0000001700777308 */ /* 0x000fe20000002400 */
[----:B------:R-:W-:-:S02]  /*44f0*/  FSEL R108, R108, -INF , !P2 ;  /* 0xff8000006c6c7808 */ /* 0x000fc40005000000 */
[----:B------:R-:W-:Y:S02]  /*4500*/  FSEL R127, R127, -INF , !P3 ;  /* 0xff8000007f7f7808 */ /* 0x000fe40005800000 */
[C---:B------:R-:W-:Y:S02]  /*4510*/  ISETP.GE.AND P2, PT, R6.reuse, R5, PT ;  /* 0x000000050600720c */ /* 0x040fe40003f46270 */
[----:B------:R-:W-:Y:S01]  /*4520*/  ISETP.GE.AND P3, PT, R6, R2, PT ;  /* 0x000000020600720c */ /* 0x000fe20003f66270 */
[----:B---3--:R-:W-:Y:S01]  /*4530*/  FMUL.FTZ R7, R27, c[0x0][0x2ec] ;  /* 0x0000bb001b077a20 */ /* 0x008fe20000410000 */
[----:B------:R-:W-:Y:S01]  /*4540*/  IADD3 R6, R3, 0x28, RZ ;  /* 0x0000002803067810 */ /* 0x000fe20007ffe0ff */
[----:B------:R-:W-:Y:S01]  /*4550*/  HMMA.16816.F32 R24, R8, R38, R16 ;  /* 0x000000260818723c */ /* 0x000fe20000001810 */
[----:B------:R-:W3:Y:S01]  /*4560*/  LDSM.16.M88.4 R36, [R134+0x4000] ;  /* 0x004000008624783b */ /* 0x000ee20000000200 */
[----:B------:R1:W-:Y:S01]  /*4570*/  MUFU.TANH R70, R7 ;  /* 0x0000000700467308 */ /* 0x0003e20000002400 */
[----:B------:R-:W-:-:S02]  /*4580*/  FSEL R110, R110, -INF , !P0 ;  /* 0xff8000006e6e7808 */ /* 0x000fc40004000000 */
[----:B------:R-:W-:Y:S02]  /*4590*/  FSEL R128, R128, -INF , !P1 ;  /* 0xff80000080807808 */ /* 0x000fe40004800000 */
[C---:B------:R-:W-:Y:S01]  /*45a0*/  ISETP.GE.AND P0, PT, R6.reuse, R5, PT ;  /* 0x000000050600720c */ /* 0x040fe20003f06270 */
[----:B--2---:R-:W-:Y:S01]  /*45b0*/  HMMA.16816.F32 R16, R12, R28, RZ ;  /* 0x0000001c0c10723c */ /* 0x004fe200000018ff */
[----:B------:R-:W-:Y:S02]  /*45c0*/  ISETP.GE.AND P1, PT, R6, R2, PT ;  /* 0x000000020600720c */ /* 0x000fe40003f26270 */
[----:B------:R-:W-:Y:S02]  /*45d0*/  IADD3 R6, R3, 0x29, RZ ;  /* 0x0000002903067810 */ /* 0x000fe40007ffe0ff */
[----:B------:R-:W-:Y:S02]  /*45e0*/  FSEL R107, R107, -INF , !P5 ;  /* 0xff8000006b6b7808 */ /* 0x000fe40006800000 */
[----:B------:R-:W-:-:S02]  /*45f0*/  FSEL R131, R131, -INF , !P4 ;  /* 0xff80000083837808 */ /* 0x000fc40006000000 */
[----:B------:R-:W-:Y:S01]  /*4600*/  FSEL R103, R103, -INF , !P2 ;  /* 0xff80000067677808 */ /* 0x000fe20005000000 */
[----:B-1----:R-:W-:Y:S01]  /*4610*/  FMUL.FTZ R7, R20, c[0x0][0x2ec] ;  /* 0x0000bb0014077a20 */ /* 0x002fe20000410000 */
[----:B------:R-:W-:Y:S02]  /*4620*/  FSEL R132, R132, -INF , !P3 ;  /* 0xff80000084847808 */ /* 0x000fe40005800000 */
[C---:B------:R-:W-:Y:S01]  /*4630*/  ISETP.GE.AND P5, PT, R6.reuse, R5, PT ;  /* 0x000000050600720c */ /* 0x040fe20003fa6270 */
[----:B------:R1:W2:Y:S01]  /*4640*/  MUFU.TANH R121, R7 ;  /* 0x0000000700797308 */ /* 0x0002a20000002400 */
[----:B------:R-:W-:Y:S01]  /*4650*/  ISETP.GE.AND P4, PT, R6, R2, PT ;  /* 0x000000020600720c */ /* 0x000fe20003f86270 */
[----:B------:R-:W-:Y:S01]  /*4660*/  FMUL.FTZ R25, R25, c[0x0][0x2ec] ;  /* 0x0000bb0019197a20 */ /* 0x000fe20000410000 */
[----:B------:R-:W-:Y:S02]  /*4670*/  FSEL R104, R104, -INF , !P5 ;  /* 0xff80000068687808 */ /* 0x000fe40006800000 */
[----:B------:R-:W-:-:S02]  /*4680*/  FSEL R136, R136, -INF , !P4 ;  /* 0xff80000088887808 */ /* 0x000fc40006000000 */
[----:B------:R-:W-:Y:S01]  /*4690*/  IADD3 R6, R3, 0x31, RZ ;  /* 0x0000003103067810 */ /* 0x000fe20007ffe0ff */
[----:B------:R-:W-:Y:S01]  /*46a0*/  MUFU.TANH R68, R25 ;  /* 0x0000001900447308 */ /* 0x000fe20000002400 */
[----:B------:R-:W-:Y:S01]  /*46b0*/  FSEL R105, R105, -INF , !P0 ;  /* 0xff80000069697808 */ /* 0x000fe20004000000 */
[----:B------:R-:W-:Y:S01]  /*46c0*/  HMMA.16816.F32 R20, R8, R40, R16 ;  /* 0x000000280814723c */ /* 0x000fe20000001810 */
[----:B------:R-:W-:Y:S02]  /*46d0*/  FSEL R133, R133, -INF , !P1 ;  /* 0xff80000085857808 */ /* 0x000fe40004800000 */
[CC--:B------:R-:W-:Y:S02]  /*46e0*/  ISETP.GE.AND P0, PT, R6.reuse, R5.reuse, PT ;  /* 0x000000050600720c */ /* 0x0c0fe40003f06270 */
[----:B------:R-:W-:Y:S02]  /*46f0*/  ISETP.GE.AND P1, PT, R6, R2, PT ;  /* 0x000000020600720c */ /* 0x000fe40003f26270 */
[----:B-1----:R-:W-:Y:S01]  /*4700*/  IADD3 R7, R3, 0x30, RZ ;  /* 0x0000003003077810 */ /* 0x002fe20007ffe0ff */
[----:B------:R-:W-:Y:S01]  /*4710*/  HMMA.16816.F32 R16, R12, R30, RZ ;  /* 0x0000001e0c10723c */ /* 0x000fe200000018ff */
[----:B------:R-:W-:Y:S01]  /*4720*/  FSEL R102, R102, -INF , !P0 ;  /* 0xff80000066667808 */ /* 0x000fe20004000000 */
[----:B------:R-:W1:Y:S01]  /*4730*/  LDSM.16.M88.4 R28, [R134+0x4400] ;  /* 0x00440000861c783b */ /* 0x000e620000000200 */
[----:B------:R-:W-:-:S02]  /*4740*/  ISETP.GE.AND P2, PT, R7, R5, PT ;  /* 0x000000050700720c */ /* 0x000fc40003f46270 */
[-C--:B------:R-:W-:Y:S02]  /*4750*/  ISETP.GE.AND P3, PT, R7, R2.reuse, PT ;  /* 0x000000020700720c */ /* 0x080fe40003f66270 */
[----:B------:R-:W-:Y:S02]  /*4760*/  IADD3 R7, R3, 0x38, RZ ;  /* 0x0000003803077810 */ /* 0x000fe40007ffe0ff */
[----:B------:R-:W-:Y:S02]  /*4770*/  FSEL R138, R138, -INF , !P1 ;  /* 0xff8000008a8a7808 */ /* 0x000fe40004800000 */
[CC--:B------:R-:W-:Y:S02]  /*4780*/  ISETP.GE.AND P5, PT, R7.reuse, R5.reuse, PT ;  /* 0x000000050700720c */ /* 0x0c0fe40003fa6270 */
[-C--:B------:R-:W-:Y:S01]  /*4790*/  ISETP.GE.AND P4, PT, R7, R2.reuse, PT ;  /* 0x000000020700720c */ /* 0x080fe20003f86270 */
[----:B------:R-:W-:Y:S01]  /*47a0*/  FMUL.FTZ R7, R24, c[0x0][0x2ec] ;  /* 0x0000bb0018077a20 */ /* 0x000fe20000410000 */
[----:B------:R-:W-:Y:S01]  /*47b0*/  IADD3 R6, R3, 0x39, RZ ;  /* 0x0000003903067810 */ /* 0x000fe20007ffe0ff */
[----:B------:R-:W-:Y:S01]  /*47c0*/  FMUL.FTZ R21, R21, c[0x0][0x2ec] ;  /* 0x0000bb0015157a20 */ /* 0x000fe20000410000 */
[----:B------:R-:W-:Y:S01]  /*47d0*/  FSEL R106, R106, -INF , !P2 ;  /* 0xff8000006a6a7808 */ /* 0x000fe20005000000 */
[----:B------:R2:W1:Y:S01]  /*47e0*/  MUFU.TANH R69, R7 ;  /* 0x0000000700457308 */ /* 0x0004620000002400 */
[----:B------:R-:W-:Y:S01]  /*47f0*/  FSEL R137, R137, -INF , !P3 ;  /* 0xff80000089897808 */ /* 0x000fe20005800000 */
[----:B------:R-:W-:Y:S01]  /*4800*/  FMUL.FTZ R22, R22, c[0x0][0x2ec] ;  /* 0x0000bb0016167a20 */ /* 0x000fe20000410000 */
[C---:B------:R-:W-:Y:S01]  /*4810*/  ISETP.GE.AND P2, PT, R6.reuse, R5, PT ;  /* 0x000000050600720c */ /* 0x040fe20003f46270 */
[----:B------:R-:W-:Y:S01]  /*4820*/  FMUL.FTZ R23, R23, c[0x0][0x2ec] ;  /* 0x0000bb0017177a20 */ /* 0x000fe20000410000 */
[----:B------:R-:W-:-:S02]  /*4830*/  ISETP.GE.AND P3, PT, R6, R2, PT ;  /* 0x000000020600720c */ /* 0x000fc40003f66270 */
[----:B------:R-:W-:Y:S01]  /*4840*/  IADD3 R6, R3, 0x41, RZ ;  /* 0x0000004103067810 */ /* 0x000fe20007ffe0ff */
[----:B------:R-:W-:Y:S01]  /*4850*/  MUFU.TANH R116, R21 ;  /* 0x0000001500747308 */ /* 0x000fe20000002400 */
[----:B------:R-:W-:Y:S02]  /*4860*/  FSEL R101, R101, -INF , !P5 ;  /* 0xff80000065657808 */ /* 0x000fe40006800000 */
[----:B------:R-:W-:Y:S02]  /*4870*/  FSEL R139, R139, -INF , !P4 ;  /* 0xff8000008b8b7808 */ /* 0x000fe40006000000 */
[C---:B------:R-:W-:Y:S02]  /*4880*/  ISETP.GE.AND P5, PT, R6.reuse, R5, PT ;  /* 0x000000050600720c */ /* 0x040fe40003fa6270 */
[----:B------:R-:W-:Y:S01]  /*4890*/  ISETP.GE.AND P4, PT, R6, R2, PT ;  /* 0x000000020600720c */ /* 0x000fe20003f86270 */
[----:B------:R-:W-:Y:S01]  /*48a0*/  MUFU.TANH R62, R22 ;  /* 0x00000016003e7308 */ /* 0x000fe20000002400 */
[----:B--2---:R-:W-:-:S02]  /*48b0*/  IADD3 R7, R3, 0x40, RZ ;  /* 0x0000004003077810 */ /* 0x004fc40007ffe0ff */
[----:B------:R-:W-:Y:S02]  /*48c0*/  IADD3 R6, R3, 0x48, RZ ;  /* 0x0000004803067810 */ /* 0x000fe40007ffe0ff */
[CC--:B------:R-:W-:Y:S02]  /*48d0*/  ISETP.GE.AND P0, PT, R7.reuse, R5.reuse, PT ;  /* 0x000000050700720c */ /* 0x0c0fe40003f06270 */
[----:B------:R-:W-:Y:S01]  /*48e0*/  ISETP.GE.AND P1, PT, R7, R2, PT ;  /* 0x000000020700720c */ /* 0x000fe20003f26270 */
[----:B------:R-:W-:Y:S01]  /*48f0*/  FMUL.FTZ R7, R26, c[0x0][0x2ec] ;  /* 0x0000bb001a077a20 */ /* 0x000fe20000410000 */
[----:B------:R-:W-:Y:S01]  /*4900*/  FSEL R99, R99, -INF , !P2 ;  /* 0xff80000063637808 */ /* 0x000fe20005000000 */
[----:B------:R-:W-:Y:S01]  /*4910*/  MUFU.TANH R115, R23 ;  /* 0x0000001700737308 */ /* 0x000fe20000002400 */
[----:B------:R-:W-:Y:S02]  /*4920*/  FSEL R140, R140, -INF , !P3 ;  /* 0xff8000008c8c7808 */ /* 0x000fe40005800000 */
[----:B------:R-:W-:-:S02]  /*4930*/  ISETP.GE.AND P2, PT, R6, R5, PT ;  /* 0x000000050600720c */ /* 0x000fc40003f46270 */
[-C--:B------:R-:W-:Y:S02]  /*4940*/  ISETP.GE.AND P3, PT, R6, R2.reuse, PT ;  /* 0x000000020600720c */ /* 0x080fe40003f66270 */
[----:B------:R-:W-:Y:S01]  /*4950*/  IADD3 R6, R3, 0x49, RZ ;  /* 0x0000004903067810 */ /* 0x000fe20007ffe0ff */
[----:B------:R2:W1:Y:S01]  /*4960*/  MUFU.TANH R63, R7 ;  /* 0x00000007003f7308 */ /* 0x0004620000002400 */
[----:B------:R-:W-:Y:S02]  /*4970*/  FSEL R100, R100, -INF , !P0 ;  /* 0xff80000064647808 */ /* 0x000fe40004000000 */
[----:B------:R-:W-:Y:S02]  /*4980*/  FSEL R141, R141, -INF , !P1 ;  /* 0xff8000008d8d7808 */ /* 0x000fe40004800000 */
[C---:B------:R-:W-:Y:S02]  /*4990*/  ISETP.GE.AND P0, PT, R6.reuse, R5, PT ;  /* 0x000000050600720c */ /* 0x040fe40003f06270 */
[----:B------:R-:W-:-:S02]  /*49a0*/  ISETP.GE.AND P1, PT, R6, R2, PT ;  /* 0x000000020600720c */ /* 0x000fc40003f26270 */
[----:B------:R-:W-:Y:S02]  /*49b0*/  IADD3 R6, R3, 0x50, RZ ;  /* 0x0000005003067810 */ /* 0x000fe40007ffe0ff */
[----:B------:R-:W-:Y:S02]  /*49c0*/  FSEL R98, R98, -INF , !P5 ;  /* 0xff80000062627808 */ /* 0x000fe40006800000 */
[----:B------:R-:W-:Y:S02]  /*49d0*/  FSEL R143, R143, -INF , !P4 ;  /* 0xff8000008f8f7808 */ /* 0x000fe40006000000 */
[----:B------:R-:W-:Y:S01]  /*49e0*/  FSEL R94, R94, -INF , !P2 ;  /* 0xff8000005e5e7808 */ /* 0x000fe20005000000 */
[----:B--2---:R-:W-:Y:S01]  /*49f0*/  FMUL.FTZ R7, R27, c[0x0][0x2ec] ;  /* 0x0000bb001b077a20 */ /* 0x004fe20000410000 */
[----:B------:R-:W-:Y:S01]  /*4a00*/  FSEL R142, R142, -INF , !P3 ;  /* 0xff8000008e8e7808 */ /* 0x000fe20005800000 */
[----:B------:R-:W-:Y:S01]  /*4a10*/  HMMA.16816.F32 R24, R8, R42, R16 ;  /* 0x0000002a0818723c */ /* 0x000fe20000001810 */
[C---:B------:R-:W-:Y:S01]  /*4a20*/  ISETP.GE.AND P5, PT, R6.reuse, R5, PT ;  /* 0x000000050600720c */ /* 0x040fe20003fa6270 */
[----:B------:R2:W1:Y:S01]  /*4a30*/  MUFU.TANH R118, R7 ;  /* 0x0000000700767308 */ /* 0x0004620000002400 */
[----:B------:R-:W-:Y:S01]  /*4a40*/  ISETP.GE.AND P4, PT, R6, R2, PT ;  /* 0x000000020600720c */ /* 0x000fe20003f86270 */
[----:B------:R-:W1:Y:S01]  /*4a50*/  LDSM.16.M88.4 R40, [R165+0x3400] ;  /* 0x00340000a528783b */ /* 0x000e620000000200 */
[----:B------:R-:W-:-:S02]  /*4a60*/  FSEL R95, R95, -INF , !P5 ;  /* 0xff8000005f5f7808 */ /* 0x000fc40006800000 */
[----:B------:R-:W-:Y:S01]  /*4a70*/  FSEL R145, R145, -INF , !P4 ;  /* 0xff80000091917808 */ /* 0x000fe20006000000 */
[----:B---3--:R-:W-:Y:S01]  /*4a80*/  HMMA.16816.F32 R16, R12, R36, RZ ;  /* 0x000000240c10723c */ /* 0x008fe200000018ff */
[----:B------:R-:W-:Y:S02]  /*4a90*/  IADD3 R6, R3, 0x58, RZ ;  /* 0x0000005803067810 */ /* 0x000fe40007ffe0ff */
[----:B------:R-:W-:Y:S02]  /*4aa0*/  FSEL R96, R96, -INF , !P0 ;  /* 0xff80000060607808 */ /* 0x000fe40004000000 */
[----:B------:R-:W-:Y:S02]  /*4ab0*/  FSEL R144, R144, -INF , !P1 ;  /* 0xff80000090907808 */ /* 0x000fe40004800000 */
[C---:B------:R-:W-:Y:S02]  /*4ac0*/  ISETP.GE.AND P0, PT, R6.reuse, R5, PT ;  /* 0x000000050600720c */ /* 0x040fe40003f06270 */
[----:B------:R-:W-:Y:S01]  /*4ad0*/  ISETP.GE.AND P1, PT, R6, R2, PT ;  /* 0x000000020600720c */ /* 0x000fe20003f26270 */
[----:B--2---:R-:W-:Y:S01]  /*4ae0*/  FMUL.FTZ R7, R20, c[0x0][0x2ec] ;  /* 0x0000bb0014077a20 */ /* 0x004fe20000410000 */
[----:B------:R-:W-:-:S02]  /*4af0*/  FSEL R93, R93, -INF , !P0 ;  /* 0xff8000005d5d7808 */ /* 0x000fc40004000000 */
[----:B------:R-:W-:Y:S01]  /*4b00*/  FSEL R146, R146, -INF , !P1 ;  /* 0xff80000092927808 */ /* 0x000fe20004800000 */
[----:B------:R2:W3:Y:S01]  /*4b10*/  MUFU.TANH R117, R7 ;  /* 0x0000000700757308 */ /* 0x0004e20000002400 */
[----:B------:R-:W-:Y:S01]  /*4b20*/  IADD3 R6, R3, 0x60, RZ ;  /* 0x0000006003067810 */ /* 0x000fe20007ffe0ff */
[----:B------:R-:W-:-:S06]  /*4b30*/  FMUL.FTZ R25, R25, c[0x0][0x2ec] ;  /* 0x0000bb0019197a20 */ /* 0x000fcc0000410000 */
[----:B------:R-:W-:Y:S02]  /*4b40*/  MUFU.TANH R67, R25 ;  /* 0x0000001900437308 */ /* 0x000fe40000002400 */
[----:B------:R-:W-:Y:S01]  /*4b50*/  HMMA.16816.F32 R20, R8, R32, R16 ;  /* 0x000000200814723c */ /* 0x000fe20000001810 */
[----:B--2---:R-:W-:-:S07]  /*4b60*/  IADD3 R7, R3, 0x51, RZ ;  /* 0x0000005103077810 */ /* 0x004fce0007ffe0ff */
[----:B------:R-:W-:Y:S01]  /*4b70*/  HMMA.16816.F32 R16, R12, R38, RZ ;  /* 0x000000260c10723c */ /* 0x000fe200000018ff */
[----:B------:R-:W2:Y:S01]  /*4b80*/  LDSM.16.M88.4 R36, [R134+0x4800] ;  /* 0x004800008624783b */ /* 0x000ea20000000200 */
[CC--:B------:R-:W-:Y:S02]  /*4b90*/  ISETP.GE.AND P2, PT, R7.reuse, R5.reuse, PT ;  /* 0x000000050700720c */ /* 0x0c0fe40003f46270 */
[----:B------:R-:W-:Y:S02]  /*4ba0*/  ISETP.GE.AND P3, PT, R7, R2, PT ;  /* 0x000000020700720c */ /* 0x000fe40003f66270 */
[----:B------:R-:W-:Y:S02]  /*4bb0*/  IADD3 R7, R3, 0x59, RZ ;  /* 0x0000005903077810 */ /* 0x000fe40007ffe0ff */
[----:B------:R-:W-:Y:S02]  /*4bc0*/  FSEL R97, R97, -INF , !P2 ;  /* 0xff80000061617808 */ /* 0x000fe40005000000 */
[----:B------:R-:W-:-:S02]  /*4bd0*/  ISETP.GE.AND P5, PT, R7, R5, PT ;  /* 0x000000050700720c */ /* 0x000fc40003fa6270 */
[-C--:B------:R-:W-:Y:S01]  /*4be0*/  ISETP.GE.AND P4, PT, R7, R2.reuse, PT ;  /* 0x000000020700720c */ /* 0x080fe20003f86270 */
[----:B------:R-:W-:Y:S01]  /*4bf0*/  FMUL.FTZ R7, R24, c[0x0][0x2ec] ;  /* 0x0000bb0018077a20 */ /* 0x000fe20000410000 */
[----:B------:R-:W-:Y:S02]  /*4c00*/  FSEL R148, R148, -INF , !P3 ;  /* 0xff80000094947808 */ /* 0x000fe40005800000 */
[CC--:B------:R-:W-:Y:S01]  /*4c10*/  ISETP.GE.AND P2, PT, R6.reuse, R5.reuse, PT ;  /* 0x000000050600720c */ /* 0x0c0fe20003f46270 */
[----:B------:R1:W1:Y:S01]  /*4c20*/  MUFU.TANH R66, R7 ;  /* 0x0000000700427308 */ /* 0x0002620000002400 */
[----:B------:R-:W-:Y:S01]  /*4c30*/  ISETP.GE.AND P3, PT, R6, R2, PT ;  /* 0x000000020600720c */ /* 0x000fe20003f66270 */
[----:B------:R-:W-:Y:S01]  /*4c40*/  FMUL.FTZ R21, R21, c[0x0][0x2ec] ;  /* 0x0000bb0015157a20 */ /* 0x000fe20000410000 */
[----:B------:R-:W-:Y:S01]  /*4c50*/  IADD3 R6, R3, 0x68, RZ ;  /* 0x0000006803067810 */ /* 0x000fe20007ffe0ff */
[----:B------:R-:W-:Y:S01]  /*4c60*/  FMUL.FTZ R22, R22, c[0x0][0x2ec] ;  /* 0x0000bb0016167a20 */ /* 0x000fe20000410000 */
[----:B------:R-:W-:Y:S01]  /*4c70*/  FSEL R92, R92, -INF , !P5 ;  /* 0xff8000005c5c7808 */ /* 0x000fe20006800000 */
[----:B------:R-:W-:Y:S01]  /*4c80*/  FMUL.FTZ R23, R23, c[0x0][0x2ec] ;  /* 0x0000bb0017177a20 */ /* 0x000fe20000410000 */
[----:B------:R-:W-:Y:S01]  /*4c90*/  FSEL R147, R147, -INF , !P4 ;  /* 0xff80000093937808 */ /* 0x000fe20006000000 */
[----:B------:R-:W-:Y:S01]  /*4ca0*/  MUFU.TANH R59, R21 ;  /* 0x00000015003b7308 */ /* 0x000fe20000002400 */
[----:B------:R-:W-:-:S02]  /*4cb0*/  ISETP.GE.AND P5, PT, R6, R5, PT ;  /* 0x000000050600720c */ /* 0x000fc40003fa6270 */
[----:B------:R-:W-:Y:S02]  /*4cc0*/  ISETP.GE.AND P4, PT, R6, R2, PT ;  /* 0x000000020600720c */ /* 0x000fe40003f86270 */
[C---:B------:R-:W-:Y:S02]  /*4cd0*/  IADD3 R6, R3.reuse, 0x69, RZ ;  /* 0x0000006903067810 */ /* 0x040fe40007ffe0ff */
[----:B------:R-:W-:Y:S01]  /*4ce0*/  FSEL R90, R90, -INF , !P2 ;  /* 0xff8000005a5a7808 */ /* 0x000fe20005000000 */
[----:B------:R-:W-:Y:S01]  /*4cf0*/  MUFU.TANH R55, R22 ;  /* 0x0000001600377308 */ /* 0x000fe20000002400 */
[----:B-1----:R-:W-:Y:S02]  /*4d00*/  IADD3 R7, R3, 0x61, RZ ;  /* 0x0000006103077810 */ /* 0x002fe40007ffe0ff */
[----:B------:R-:W-:Y:S02]  /*4d10*/  FSEL R149, R149, -INF , !P3 ;  /* 0xff80000095957808 */ /* 0x000fe40005800000 */
[----:B------:R-:W-:-:S02]  /*4d20*/  ISETP.GE.AND P0, PT, R7, R5, PT ;  /* 0x000000050700720c */ /* 0x000fc40003f06270 */
[-C--:B------:R-:W-:Y:S01]  /*4d30*/  ISETP.GE.AND P1, PT, R7, R2.reuse, PT ;  /* 0x000000020700720c */ /* 0x080fe20003f26270 */
[----:B------:R-:W-:Y:S01]  /*4d40*/  FMUL.FTZ R7, R26, c[0x0][0x2ec] ;  /* 0x0000bb001a077a20 */ /* 0x000fe20000410000 */
[CC--:B------:R-:W-:Y:S01]  /*4d50*/  ISETP.GE.AND P2, PT, R6.reuse, R5.reuse, PT ;  /* 0x000000050600720c */ /* 0x0c0fe20003f46270 */
[----:B------:R-:W-:Y:S01]  /*4d60*/  MUFU.TANH R57, R23 ;  /* 0x0000001700397308 */ /* 0x000fe20000002400 */
[----:B------:R-:W-:Y:S02]  /*4d70*/  ISETP.GE.AND P3, PT, R6, R2, PT ;  /* 0x000000020600720c */ /* 0x000fe40003f66270 */
[----:B------:R-:W-:Y:S02]  /*4d80*/  IADD3 R6, R3, 0x70, RZ ;  /* 0x0000007003067810 */ /* 0x000fe40007ffe0ff */
[----:B------:R-:W-:Y:S02]  /*4d90*/  FSEL R91, R91, -INF , !P0 ;  /* 0xff8000005b5b7808 */ /* 0x000fe40004000000 */
[----:B------:R-:W-:Y:S01]  /*4da0*/  FSEL R152, R152, -INF , !P1 ;  /* 0xff80000098987808 */ /* 0x000fe20004800000 */
[----:B------:R1:W1:Y:S01]  /*4db0*/  MUFU.TANH R60, R7 ;  /* 0x00000007003c7308 */ /* 0x0002620000002400 */
[----:B------:R-:W-:-:S02]  /*4dc0*/  ISETP.GE.AND P0, PT, R6, R5, PT ;  /* 0x000000050600720c */ /* 0x000fc40003f06270 */
[----:B------:R-:W-:Y:S02]  /*4dd0*/  ISETP.GE.AND P1, PT, R6, R2, PT ;  /* 0x000000020600720c */ /* 0x000fe40003f26270 */
[----:B------:R-:W-:Y:S02]  /*4de0*/  IADD3 R6, R3, 0x71, RZ ;  /* 0x0000007103067810 */ /* 0x000fe40007ffe0ff */
[----:B------:R-:W-:Y:S02]  /*4df0*/  FSEL R89, R89, -INF , !P5 ;  /* 0xff80000059597808 */ /* 0x000fe40006800000 */
[----:B------:R-:W-:Y:S02]  /*4e00*/  FSEL R150, R150, -INF , !P4 ;  /* 0xff80000096967808 */ /* 0x000fe40006000000 */
[----:B------:R-:W-:Y:S02]  /*4e10*/  FSEL R85, R85, -INF , !P2 ;  /* 0xff80000055557808 */ /* 0x000fe40005000000 */
[----:B------:R-:W-:-:S02]  /*4e20*/  FSEL R151, R151, -INF , !P3 ;  /* 0xff80000097977808 */ /* 0x000fc40005800000 */
[C---:B------:R-:W-:Y:S01]  /*4e30*/  ISETP.GE.AND P5, PT, R6.reuse, R5, PT ;  /* 0x000000050600720c */ /* 0x040fe20003fa6270 */
[----:B-1----:R-:W-:Y:S01]  /*4e40*/  FMUL.FTZ R7, R27, c[0x0][0x2ec] ;  /* 0x0000bb001b077a20 */ /* 0x002fe20000410000 */
[----:B------:R-:W-:Y:S01]  /*4e50*/  ISETP.GE.AND P4, PT, R6, R2, PT ;  /* 0x000000020600720c */ /* 0x000fe20003f86270 */
[----:B------:R-:W-:Y:S01]  /*4e60*/  HMMA.16816.F32 R24, R8, R34, R16 ;  /* 0x000000220818723c */ /* 0x000fe20000001810 */
[----:B------:R-:W-:Y:S01]  /*4e70*/  FSEL R86, R86, -INF , !P5 ;  /* 0xff80000056567808 */ /* 0x000fe20006800000 */
[----:B------:R1:W1:Y:S01]  /*4e80*/  MUFU.TANH R61, R7 ;  /* 0x00000007003d7308 */ /* 0x0002620000002400 */
[----:B------:R-:W-:Y:S01]  /*4e90*/  FSEL R156, R156, -INF , !P4 ;  /* 0xff8000009c9c7808 */ /* 0x000fe20006000000 */
[----:B------:R-:W2:Y:S01]  /*4ea0*/  LDSM.16.M88.4 R32, [R165+0x3800] ;  /* 0x00380000a520783b */ /* 0x000ea20000000200 */
[----:B------:R-:W-:Y:S02]  /*4eb0*/  IADD3 R6, R3, 0x79, RZ ;  /* 0x0000007903067810 */ /* 0x000fe40007ffe0ff */
[----:B------:R-:W-:Y:S01]  /*4ec0*/  FSEL R87, R87, -INF , !P0 ;  /* 0xff80000057577808 */ /* 0x000fe20004000000 */
[----:B------:R-:W-:Y:S01]  /*4ed0*/  HMMA.16816.F32 R16, R12, R28, RZ ;  /* 0x0000001c0c10723c */ /* 0x000fe200000018ff */
[----:B------:R-:W-:-:S02]  /*4ee0*/  FSEL R153, R153, -INF , !P1 ;  /* 0xff80000099997808 */ /* 0x000fc40004800000 */
[C---:B------:R-:W-:Y:S02]  /*4ef0*/  ISETP.GE.AND P0, PT, R6.reuse, R5, PT ;  /* 0x000000050600720c */ /* 0x040fe40003f06270 */
[----:B------:R-:W-:Y:S02]  /*4f00*/  ISETP.GE.AND P1, PT, R6, R2, PT ;  /* 0x000000020600720c */ /* 0x000fe40003f26270 */
[----:B------:R-:W-:Y:S02]  /*4f10*/  FSEL R84, R84, -INF , !P0 ;  /* 0xff80000054547808 */ /* 0x000fe40004000000 */
[----:B------:R-:W-:Y:S01]  /*4f20*/  FSEL R154, R154, -INF , !P1 ;  /* 0xff8000009a9a7808 */ /* 0x000fe20004800000 */
[----:B-1----:R-:W-:Y:S01]  /*4f30*/  FMUL.FTZ R7, R20, c[0x0][0x2ec] ;  /* 0x0000bb0014077a20 */ /* 0x002fe20000410000 */
[----:B------:R-:W-:-:S03]  /*4f40*/  IADD3 R6, R3, 0x81, RZ ;  /* 0x0000008103067810 */ /* 0x000fc60007ffe0ff */
[----:B------:R1:W1:Y:S02]  /*4f50*/  MUFU.TANH R58, R7 ;  /* 0x00000007003a7308 */ /* 0x0002640000002400 */
[----:B------:R-:W-:-:S06]  /*4f60*/  FMUL.FTZ R25, R25, c[0x0][0x2ec] ;  /* 0x0000bb0019197a20 */ /* 0x000fcc0000410000 */
[----:B------:R-:W-:Y:S02]  /*4f70*/  MUFU.TANH R53, R25 ;  /* 0x0000001900357308 */ /* 0x000fe40000002400 */
[----:B------:R-:W-:Y:S01]  /*4f80*/  HMMA.16816.F32 R20, R8, R40, R16 ;  /* 0x000000280814723c */ /* 0x000fe20000001810 */
[----:B-1----:R-:W-:-:S07]  /*4f90*/  IADD3 R7, R3, 0x78, RZ ;  /* 0x0000007803077810 */ /* 0x002fce0007ffe0ff */
[----:B------:R-:W-:Y:S01]  /*4fa0*/  HMMA.16816.F32 R16, R12, R30, RZ ;  /* 0x0000001e0c10723c */ /* 0x000fe200000018ff */
[----:B------:R-:W1:Y:S01]  /*4fb0*/  LDSM.16.M88.4 R28, [R134+0x4c00] ;  /* 0x004c0000861c783b */ /* 0x000e620000000200 */
        /* <DEDUP_REMOVED lines=8> */
[C---:B------:R-:W-:Y:S01]  /*5040*/  ISETP.GE.AND P2, PT, R6.reuse, R5, PT ;  /* 0x000000050600720c */ /* 0x040fe20003f46270 */
[----:B------:R2:W1:Y:S01]  /*5050*/  MUFU.TANH R54, R7 ;  /* 0x0000000700367308 */ /* 0x0004620000002400 */
[----:B------:R-:W-:Y:S01]  /*5060*/  ISETP.GE.AND P3, PT, R6, R2, PT ;  /* 0x000000020600720c */ /* 0x000fe20003f66270 */
[----:B------:R-:W-:Y:S01]  /*5070*/  FMUL.FTZ R21, R21, c[0x0][0x2ec] ;  /* 0x0000bb0015157a20 */ /* 0x000fe20000410000 */
[----:B------:R-:W-:Y:S01]  /*5080*/  IADD3 R6, R3, 0x89, RZ ;  /* 0x0000008903067810 */ /* 0x000fe20007ffe0ff */
[----:B------:R-:W-:Y:S01]  /*5090*/  FMUL.FTZ R22, R22, c[0x0][0x2ec] ;  /* 0x0000bb0016167a20 */ /* 0x000fe20000410000 */
[----:B------:R-:W-:Y:S01]  /*50a0*/  FSEL R83, R83, -INF , !P5 ;  /* 0xff80000053537808 */ /* 0x000fe20006800000 */
[----:B------:R-:W-:Y:S01]  /*50b0*/  FMUL.FTZ R23, R23, c[0x0][0x2ec] ;  /* 0x0000bb0017177a20 */ /* 0x000fe20000410000 */
[----:B------:R-:W-:-:S02]  /*50c0*/  FSEL R155, R80, -INF , !P4 ;  /* 0xff800000509b7808 */ /* 0x000fc40006000000 */
[C---:B------:R-:W-:Y:S02]  /*50d0*/  ISETP.GE.AND P5, PT, R6.reuse, R5, PT ;  /* 0x000000050600720c */ /* 0x040fe40003fa6270 */
[----:B------:R-:W-:Y:S02]  /*50e0*/  ISETP.GE.AND P4, PT, R6, R2, PT ;  /* 0x000000020600720c */ /* 0x000fe40003f86270 */
[----:B------:R-:W-:Y:S02]  /*50f0*/  IADD3 R6, R3, 0x90, RZ ;  /* 0x0000009003067810 */ /* 0x000fe40007ffe0ff */
[----:B------:R-:W-:Y:S02]  /*5100*/  FSEL R81, R81, -INF , !P2 ;  /* 0xff80000051517808 */ /* 0x000fe40005000000 */
[----:B--2---:R-:W-:Y:S02]  /*5110*/  IADD3 R7, R3, 0x88, RZ ;  /* 0x0000008803077810 */ /* 0x004fe40007ffe0ff */
[----:B------:R-:W-:-:S02]  /*5120*/  FSEL R158, R158, -INF , !P3 ;  /* 0xff8000009e9e7808 */ /* 0x000fc40005800000 */
[CC--:B------:R-:W-:Y:S02]  /*5130*/  ISETP.GE.AND P0, PT, R7.reuse, R5.reuse, PT ;  /* 0x000000050700720c */ /* 0x0c0fe40003f06270 */
[-C--:B------:R-:W-:Y:S01]  /*5140*/  ISETP.GE.AND P1, PT, R7, R2.reuse, PT ;  /* 0x000000020700720c */ /* 0x080fe20003f26270 */
[----:B------:R-:W-:Y:S01]  /*5150*/  FMUL.FTZ R7, R26, c[0x0][0x2ec] ;  /* 0x0000bb001a077a20 */ /* 0x000fe20000410000 */
[C---:B------:R-:W-:Y:S02]  /*5160*/  ISETP.GE.AND P2, PT, R6.reuse, R5, PT ;  /* 0x000000050600720c */ /* 0x040fe40003f46270 */
[----:B------:R-:W-:Y:S01]  /*5170*/  ISETP.GE.AND P3, PT, R6, R2, PT ;  /* 0x000000020600720c */ /* 0x000fe20003f66270 */
[----:B------:R2:W1:Y:S01]  /*5180*/  MUFU.TANH R52, R7 ;  /* 0x0000000700347308 */ /* 0x0004620000002400 */
[----:B------:R-:W-:Y:S02]  /*5190*/  IADD3 R6, R3, 0x91, RZ ;  /* 0x0000009103067810 */ /* 0x000fe40007ffe0ff */
[----:B------:R-:W-:-:S02]  /*51a0*/  FSEL R160, R49, -INF , !P1 ;  /* 0xff80000031a07808 */ /* 0x000fc40004800000 */
[----:B------:R-:W-:Y:S02]  /*51b0*/  ISETP.GE.AND P1, PT, R6, R2, PT ;  /* 0x000000020600720c */ /* 0x000fe40003f26270 */
[----:B------:R-:W-:Y:S01]  /*51c0*/  FSEL R80, R159, -INF , !P5 ;  /* 0xff8000009f507808 */ /* 0x000fe20006800000 */
[----:B------:R-:W-:Y:S01]  /*51d0*/  MUFU.TANH R49, R21 ;  /* 0x0000001500317308 */ /* 0x000fe20000002400 */
[----:B------:R-:W-:Y:S02]  /*51e0*/  FSEL R159, R48, -INF , !P3 ;  /* 0xff800000309f7808 */ /* 0x000fe40005800000 */
[----:B------:R-:W-:Y:S02]  /*51f0*/  FSEL R162, R47, -INF , !P1 ;  /* 0xff8000002fa27808 */ /* 0x000fe40004800000 */
[----:B------:R-:W-:Y:S02]  /*5200*/  FSEL R82, R82, -INF , !P0 ;  /* 0xff80000052527808 */ /* 0x000fe40004000000 */
[----:B------:R-:W-:Y:S01]  /*5210*/  ISETP.GE.AND P0, PT, R6, R5, PT ;  /* 0x000000050600720c */ /* 0x000fe20003f06270 */
[----:B--2---:R-:W-:Y:S01]  /*5220*/  FMUL.FTZ R7, R27, c[0x0][0x2ec] ;  /* 0x0000bb001b077a20 */ /* 0x004fe20000410000 */
[----:B------:R-:W-:Y:S01]  /*5230*/  MUFU.TANH R48, R22 ;  /* 0x0000001600307308 */ /* 0x000fe20000002400 */
[----:B------:R-:W-:Y:S01]  /*5240*/  HMMA.16816.F32 R24, R8, R42, R16 ;  /* 0x0000002a0818723c */ /* 0x000fe20000001810 */
[----:B------:R-:W-:-:S02]  /*5250*/  IADD3 R6, R3, 0x98, RZ ;  /* 0x0000009803067810 */ /* 0x000fc40007ffe0ff */
[----:B------:R-:W-:Y:S02]  /*5260*/  FSEL R161, R135, -INF , !P4 ;  /* 0xff80000087a17808 */ /* 0x000fe40006000000 */
[----:B------:R-:W-:Y:S02]  /*5270*/  FSEL R75, R75, -INF , !P2 ;  /* 0xff8000004b4b7808 */ /* 0x000fe40005000000 */
[----:B------:R2:W1:Y:S01]  /*5280*/  MUFU.TANH R51, R7 ;  /* 0x0000000700337308 */ /* 0x0004620000002400 */
[----:B------:R-:W-:Y:S01]  /*5290*/  HMMA.16816.F32 R16, R12, R36, RZ ;  /* 0x000000240c10723c */ /* 0x000fe200000018ff */
[C---:B------:R-:W-:Y:S02]  /*52a0*/  ISETP.GE.AND P5, PT, R6.reuse, R5, PT ;  /* 0x000000050600720c */ /* 0x040fe40003fa6270 */
[----:B------:R-:W-:Y:S02]  /*52b0*/  ISETP.GE.AND P4, PT, R6, R2, PT ;  /* 0x000000020600720c */ /* 0x000fe40003f86270 */
[----:B----4-:R-:W-:-:S02]  /*52c0*/  FSEL R73, R73, -INF , !P5 ;  /* 0xff80000049497808 */ /* 0x010fc40006800000 */
[----:B------:R4:W-:Y:S01]  /*52d0*/  MUFU.TANH R47, R23 ;  /* 0x00000017002f7308 */ /* 0x0009e20000002400 */
[----:B-----5:R-:W-:Y:S02]  /*52e0*/  FSEL R163, R71, -INF , !P4 ;  /* 0xff80000047a37808 */ /* 0x020fe40006000000 */
[----:B------:R-:W-:Y:S02]  /*52f0*/  IADD3 R6, R3, 0xa0, RZ ;  /* 0x000000a003067810 */ /* 0x000fe40007ffe0ff */
[----:B------:R-:W-:Y:S02]  /*5300*/  FSEL R74, R74, -INF , !P0 ;  /* 0xff8000004a4a7808 */ /* 0x000fe40004000000 */
[----:B------:R-:W-:Y:S01]  /*5310*/  ISETP.GE.AND P0, PT, R6, R5, PT ;  /* 0x000000050600720c */ /* 0x000fe20003f06270 */
[----:B--2---:R-:W-:Y:S01]  /*5320*/  FMUL.FTZ R7, R20, c[0x0][0x2ec] ;  /* 0x0000bb0014077a20 */ /* 0x004fe20000410000 */
[----:B------:R-:W-:Y:S01]  /*5330*/  ISETP.GE.AND P1, PT, R6, R2, PT ;  /* 0x000000020600720c */ /* 0x000fe20003f26270 */
[----:B------:R-:W-:Y:S01]  /*5340*/  FMUL.FTZ R25, R25, c[0x0][0x2ec] ;  /* 0x0000bb0019197a20 */ /* 0x000fe20000410000 */
[----:B------:R-:W-:Y:S01]  /*5350*/  FSEL R71, R121, -INF , !P0 ;  /* 0xff80000079477808 */ /* 0x000fe20004000000 */
[----:B------:R2:W5:Y:S01]  /*5360*/  MUFU.TANH R50, R7 ;  /* 0x0000000700327308 */ /* 0x0005620000002400 */
[----:B------:R-:W-:Y:S01]  /*5370*/  FMUL.FTZ R27, R27, c[0x0][0x2ec] ;  /* 0x0000bb001b1b7a20 */ /* 0x000fe20000410000 */
[----:B------:R-:W-:-:S02]  /*5380*/  FSEL R120, R120, -INF , !P1 ;  /* 0xff80000078787808 */ /* 0x000fc40004800000 */
[----:B------:R-:W-:Y:S01]  /*5390*/  IADD3 R6, R3, 0xa8, RZ ;  /* 0x000000a803067810 */ /* 0x000fe20007ffe0ff */
[----:B----4-:R-:W-:Y:S03]  /*53a0*/  HMMA.16816.F32 R20, R8, R32, R16 ;  /* 0x000000200814723c */ /* 0x010fe60000001810 */
[----:B------:R-:W-:Y:S05]  /*53b0*/  MUFU.TANH R42, R25 ;  /* 0x00000019002a7308 */ /* 0x000fea0000002400 */
[----:B------:R-:W-:Y:S01]  /*53c0*/  HMMA.16816.F32 R16, R12, R38, RZ ;  /* 0x000000260c10723c */ /* 0x000fe200000018ff */
[----:B------:R-:W4:Y:S01]  /*53d0*/  LDSM.16.M88.4 R36, [R165+0x3c00] ;  /* 0x003c0000a524783b */ /* 0x000f220000000200 */
[----:B------:R-:W-:-:S04]  /*53e0*/  DEPBAR.LE SB0, 0x0 ;  /* 0x000080000000791a */ /* 0x000fc80000000000 */
[----:B--2---:R-:W-:Y:S01]  /*53f0*/  IADD3 R7, R3, 0x99, RZ ;  /* 0x0000009903077810 */ /* 0x004fe20007ffe0ff */
[----:B------:R-:W-:Y:S01]  /*5400*/  MUFU.TANH R40, R27 ;  /* 0x0000001b00287308 */ /* 0x000fe20000002400 */
[----:B------:R-:W-:Y:S02]  /*5410*/  BAR.SYNC.DEFER_BLOCKING 0x0 ;  /* 0x0000000000007b1d */ /* 0x000fe40000010000 */
[CC--:B------:R-:W-:Y:S02]  /*5420*/  ISETP.GE.AND P2, PT, R7.reuse, R5.reuse, PT ;  /* 0x000000050700720c */ /* 0x0c0fe40003f46270 */
[-C--:B------:R-:W-:Y:S02]  /*5430*/  ISETP.GE.AND P3, PT, R7, R2.reuse, PT ;  /* 0x000000020700720c */ /* 0x080fe40003f66270 */
[----:B------:R-:W-:Y:S02]  /*5440*/  IADD3 R7, R3, 0xa1, RZ ;  /* 0x000000a103077810 */ /* 0x000fe40007ffe0ff */
[----:B------:R-:W-:Y:S01]  /*5450*/  FSEL R72, R72, -INF , !P2 ;  /* 0xff80000048487808 */ /* 0x000fe20005000000 */
[----:B------:R-:W-:Y:S01]  /*5460*/  FMUL.FTZ R23, R23, c[0x0][0x2ec] ;  /* 0x0000bb0017177a20 */ /* 0x000fe20000410000 */
[C---:B------:R-:W-:Y:S01]  /*5470*/  ISETP.GE.AND P5, PT, R7.reuse, R5, PT ;  /* 0x000000050700720c */ /* 0x040fe20003fa6270 */
[----:B------:R-:W-:Y:S01]  /*5480*/  FMUL.FTZ R22, R22, c[0x0][0x2ec] ;  /* 0x0000bb0016167a20 */ /* 0x000fe20000410000 */
[----:B------:R-:W-:Y:S01]  /*5490*/  ISETP.GE.AND P4, PT, R7, R2, PT ;  /* 0x000000020700720c */ /* 0x000fe20003f86270 */
[----:B------:R-:W-:Y:S01]  /*54a0*/  FMUL.FTZ R7, R24, c[0x0][0x2ec] ;  /* 0x0000bb0018077a20 */ /* 0x000fe20000410000 */
[----:B------:R-:W-:-:S02]  /*54b0*/  FSEL R185, R70, -INF , !P3 ;  /* 0xff80000046b97808 */ /* 0x000fc40005800000 */
[C---:B------:R-:W-:Y:S01]  /*54c0*/  ISETP.GE.AND P2, PT, R6.reuse, R5, PT ;  /* 0x000000050600720c */ /* 0x040fe20003f46270 */
[----:B------:R2:W1:Y:S01]  /*54d0*/  MUFU.TANH R43, R7 ;  /* 0x00000007002b7308 */ /* 0x0004620000002400 */
[----:B------:R-:W-:Y:S02]  /*54e0*/  ISETP.GE.AND P3, PT, R6, R2, PT ;  /* 0x000000020600720c */ /* 0x000fe40003f66270 */
[----:B------:R-:W-:Y:S02]  /*54f0*/  IADD3 R6, R3, 0xb0, RZ ;  /* 0x000000b003067810 */ /* 0x000fe40007ffe0ff */
[----:B------:R-:W-:Y:S02]  /*5500*/  FSEL R70, R122, -INF , !P5 ;  /* 0xff8000007a467808 */ /* 0x000fe40006800000 */
[----:B------:R-:W-:Y:S02]  /*5510*/  FSEL R119, R119, -INF , !P4 ;  /* 0xff80000077777808 */ /* 0x000fe40006000000 */
[----:B------:R-:W-:-:S02]  /*5520*/  FSEL R69, R69, -INF , !P2 ;  /* 0xff80000045457808 */ /* 0x000fc40005000000 */
[----:B------:R-:W-:Y:S02]  /*5530*/  FSEL R121, R63, -INF , !P3 ;  /* 0xff8000003f797808 */ /* 0x000fe40005800000 */
[CC--:B------:R-:W-:Y:S02]  /*5540*/  ISETP.GE.AND P5, PT, R6.reuse, R5.reuse, PT ;  /* 0x000000050600720c */ /* 0x0c0fe40003fa6270 */
[----:B------:R-:W-:Y:S02]  /*5550*/  ISETP.GE.AND P4, PT, R6, R2, PT ;  /* 0x000000020600720c */ /* 0x000fe40003f86270 */
[C---:B--2---:R-:W-:Y:S02]  /*5560*/  IADD3 R7, R3.reuse, 0xa9, RZ ;  /* 0x000000a903077810 */ /* 0x044fe40007ffe0ff */
[----:B------:R-:W-:Y:S02]  /*5570*/  IADD3 R6, R3, 0xb8, RZ ;  /* 0x000000b803067810 */ /* 0x000fe40007ffe0ff */
[----:B------:R-:W-:-:S02]  /*5580*/  ISETP.GE.AND P0, PT, R7, R5, PT ;  /* 0x000000050700720c */ /* 0x000fc40003f06270 */
[-C--:B------:R-:W-:Y:S01]  /*5590*/  ISETP.GE.AND P1, PT, R7, R2.reuse, PT ;  /* 0x000000020700720c */ /* 0x080fe20003f26270 */
[----:B------:R-:W-:Y:S01]  /*55a0*/  FMUL.FTZ R7, R26, c[0x0][0x2ec] ;  /* 0x0000bb001a077a20 */ /* 0x000fe20000410000 */
[----:B------:R-:W-:Y:S01]  /*55b0*/  FSEL R68, R68, -INF , !P0 ;  /* 0xff80000044447808 */ /* 0x000fe20004000000 */
[----:B------:R-:W-:Y:S01]  /*55c0*/  HMMA.16816.F32 R24, R8, R34, R16 ;  /* 0x000000220818723c */ /* 0x000fe20000001810 */
[----:B------:R-:W-:Y:S01]  /*55d0*/  FSEL R118, R118, -INF , !P1 ;  /* 0xff80000076767808 */ /* 0x000fe20004800000 */
[----:B------:R2:W1:Y:S01]  /*55e0*/  MUFU.TANH R41, R7 ;  /* 0x0000000700297308 */ /* 0x0004620000002400 */
[C---:B------:R-:W-:Y:S02]  /*55f0*/  ISETP.GE.AND P0, PT, R6.reuse, R5, PT ;  /* 0x000000050600720c */ /* 0x040fe40003f06270 */
[----:B------:R-:W-:Y:S02]  /*5600*/  ISETP.GE.AND P1, PT, R6, R2, PT ;  /* 0x000000020600720c */ /* 0x000fe40003f26270 */
[----:B------:R-:W-:Y:S01]  /*5610*/  FMUL.FTZ R16, R21, c[0x0][0x2ec] ;  /* 0x0000bb0015107a20 */ /* 0x000fe20000410000 */
[----:B------:R-:W-:-:S02]  /*5620*/  IADD3 R6, R3, 0xb9, RZ ;  /* 0x000000b903067810 */ /* 0x000fc40007ffe0ff */
[----:B---3--:R-:W-:Y:S01]  /*5630*/  FSEL R63, R117, -INF , !P5 ;  /* 0xff800000753f7808 */ /* 0x008fe20006800000 */
[----:B------:R1:W-:Y:S01]  /*5640*/  MUFU.TANH R32, R16 ;  /* 0x0000001000207308 */ /* 0x0003e20000002400 */
[----:B------:R-:W-:Y:S02]  /*5650*/  FSEL R117, R62, -INF , !P4 ;  /* 0xff8000003e757808 */ /* 0x000fe40006000000 */
[C---:B------:R-:W-:Y:S02]  /*5660*/  ISETP.GE.AND P5, PT, R6.reuse, R5, PT ;  /* 0x000000050600720c */ /* 0x040fe40003fa6270 */
[----:B------:R-:W-:Y:S02]  /*5670*/  ISETP.GE.AND P4, PT, R6, R2, PT ;  /* 0x000000020600720c */ /* 0x000fe40003f86270 */
[C---:B--2---:R-:W-:Y:S02]  /*5680*/  IADD3 R7, R3.reuse, 0xb1, RZ ;  /* 0x000000b103077810 */ /* 0x044fe40007ffe0ff */
[----:B------:R-:W-:-:S02]  /*5690*/  IADD3 R6, R3, 0xc1, RZ ;  /* 0x000000c103067810 */ /* 0x000fc40007ffe0ff */
[C---:B------:R-:W-:Y:S02]  /*56a0*/  ISETP.GE.AND P2, PT, R7.reuse, R5, PT ;  /* 0x000000050700720c */ /* 0x040fe40003f46270 */
[----:B------:R-:W-:Y:S01]  /*56b0*/  ISETP.GE.AND P3, PT, R7, R2, PT ;  /* 0x000000020700720c */ /* 0x000fe20003f66270 */
[----:B------:R-:W-:Y:S01]  /*56c0*/  FMUL.FTZ R7, R20, c[0x0][0x2ec] ;  /* 0x0000bb0014077a20 */ /* 0x000fe20000410000 */
[----:B------:R-:W-:Y:S01]  /*56d0*/  FSEL R62, R116, -INF , !P2 ;  /* 0xff800000743e7808 */ /* 0x000fe20005000000 */
[----:B-1----:R-:W-:Y:S01]  /*56e0*/  HMMA.16816.F32 R16, R12, R28, RZ ;  /* 0x0000001c0c10723c */ /* 0x002fe200000018ff */
[----:B------:R-:W-:Y:S01]  /*56f0*/  FSEL R116, R115, -INF , !P3 ;  /* 0xff80000073747808 */ /* 0x000fe20005800000 */
[----:B------:R1:W2:Y:S01]  /*5700*/  MUFU.TANH R33, R7 ;  /* 0x0000000700217308 */ /* 0x0002a20000002400 */
[----:B------:R-:W-:Y:S01]  /*5710*/  FSEL R35, R66, -INF , !P0 ;  /* 0xff80000042237808 */ /* 0x000fe20004000000 */
[----:B------:R-:W-:Y:S01]  /*5720*/  FMUL.FTZ R20, R27, c[0x0][0x2ec] ;  /* 0x0000bb001b147a20 */ /* 0x000fe20000410000 */
[----:B------:R-:W-:-:S02]  /*5730*/  FSEL R66, R60, -INF , !P1 ;  /* 0xff8000003c427808 */ /* 0x000fc40004800000 */
[----:B------:R-:W-:Y:S01]  /*5740*/  FSEL R34, R67, -INF , !P5 ;  /* 0xff80000043227808 */ /* 0x000fe20006800000 */
[----:B------:R-:W-:Y:S01]  /*5750*/  HMMA.16816.F32 R12, R12, R30, RZ ;  /* 0x0000001e0c0c723c */ /* 0x000fe200000018ff */
[----:B------:R-:W-:Y:S01]  /*5760*/  FSEL R187, R61, -INF , !P4 ;  /* 0xff8000003dbb7808 */ /* 0x000fe20006000000 */
[----:B------:R-:W-:Y:S01]  /*5770*/  MUFU.TANH R29, R23 ;  /* 0x00000017001d7308 */ /* 0x000fe20000002400 */
[C---:B------:R-:W-:Y:S02]  /*5780*/  ISETP.GE.AND P0, PT, R6.reuse, R5, PT ;  /* 0x000000050600720c */ /* 0x040fe40003f06270 */
[----:B------:R-:W-:Y:S02]  /*5790*/  ISETP.GE.AND P1, PT, R6, R2, PT ;  /* 0x000000020600720c */ /* 0x000fe40003f26270 */
[----:B------:R-:W-:Y:S02]  /*57a0*/  IADD3 R6, R3, 0xc9, RZ ;  /* 0x000000c903067810 */ /* 0x000fe40007ffe0ff */
[----:B------:R-:W-:Y:S01]  /*57b0*/  FSEL R59, R59, -INF , !P0 ;  /* 0xff8000003b3b7808 */ /* 0x000fe20004000000 */
[----:B------:R-:W3:Y:S01]  /*57c0*/  MUFU.TANH R28, R22 ;  /* 0x00000016001c7308 */ /* 0x000ee20000002400 */
[----:B-1----:R-:W-:-:S02]  /*57d0*/  IADD3 R7, R3, 0xc0, RZ ;  /* 0x000000c003077810 */ /* 0x002fc40007ffe0ff */
[----:B------:R-:W-:Y:S02]  /*57e0*/  FSEL R190, R57, -INF , !P1 ;  /* 0xff80000039be7808 */ /* 0x000fe40004800000 */
[CC--:B------:R-:W-:Y:S01]  /*57f0*/  ISETP.GE.AND P2, PT, R7.reuse, R5.reuse, PT ;  /* 0x000000050700720c */ /* 0x0c0fe20003f46270 */
[C---:B----4-:R-:W-:Y:S01]  /*5800*/  HMMA.16816.F32 R16, R8.reuse, R36, R16 ;  /* 0x000000240810723c */ /* 0x050fe20000001810 */
[-C--:B------:R-:W-:Y:S01]  /*5810*/  ISETP.GE.AND P3, PT, R7, R2.reuse, PT ;  /* 0x000000020700720c */ /* 0x080fe20003f66270 */
[----:B------:R-:W-:Y:S01]  /*5820*/  MUFU.TANH R20, R20 ;  /* 0x0000001400147308 */ /* 0x000fe20000002400 */
[----:B------:R-:W-:Y:S02]  /*5830*/  IADD3 R7, R3, 0xc8, RZ ;  /* 0x000000c803077810 */ /* 0x000fe40007ffe0ff */
[----:B------:R-:W-:Y:S02]  /*5840*/  FSEL R58, R58, -INF , !P2 ;  /* 0xff8000003a3a7808 */ /* 0x000fe40005000000 */
[C---:B------:R-:W-:Y:S01]  /*5850*/  ISETP.GE.AND P5, PT, R7.reuse, R5, PT ;  /* 0x000000050700720c */ /* 0x040fe20003fa6270 */
[----:B------:R-:W-:Y:S01]  /*5860*/  HMMA.16816.F32 R12, R8, R38, R12 ;  /* 0x00000026080c723c */ /* 0x000fe2000000180c */
[----:B------:R-:W-:Y:S01]  /*5870*/  ISETP.GE.AND P4, PT, R7, R2, PT ;  /* 0x000000020700720c */ /* 0x000fe20003f86270 */
[----:B------:R-:W-:Y:S01]  /*5880*/  FMUL.FTZ R7, R24, c[0x0][0x2ec] ;  /* 0x0000bb0018077a20 */ /* 0x000fe20000410000 */
[----:B------:R-:W-:-:S02]  /*5890*/  FSEL R188, R55, -INF , !P3 ;  /* 0xff80000037bc7808 */ /* 0x000fc40005800000 */
[CC--:B------:R-:W-:Y:S01]  /*58a0*/  ISETP.GE.AND P2, PT, R6.reuse, R5.reuse, PT ;  /* 0x000000050600720c */ /* 0x0c0fe20003f46270 */
[----:B------:R1:W4:Y:S01]  /*58b0*/  MUFU.TANH R23, R7 ;  /* 0x0000000700177308 */ /* 0x0003220000002400 */
        /* <DEDUP_REMOVED lines=9> */
[----:B------:R2:W-:Y:S01]  /*5950*/  MUFU.TANH R11, R8 ;  /* 0x00000008000b7308 */ /* 0x0005e20000002400 */
[C---:B------:R-:W-:Y:S01]  /*5960*/  ISETP.GE.AND P5, PT, R6.reuse, R5, PT ;  /* 0x000000050600720c */ /* 0x040fe20003fa6270 */
[----:B-1----:R-:W-:Y:S01]  /*5970*/  FMUL.FTZ R7, R25, c[0x0][0x2ec] ;  /* 0x0000bb0019077a20 */ /* 0x002fe20000410000 */
[----:B------:R-:W-:Y:S01]  /*5980*/  ISETP.GE.AND P4, PT, R6, R2, PT ;  /* 0x000000020600720c */ /* 0x000fe20003f86270 */
[----:B------:R-:W-:Y:S01]  /*5990*/  FMUL.FTZ R15, R15, c[0x0][0x2ec] ;  /* 0x0000bb000f0f7a20 */ /* 0x000fe20000410000 */
[----:B------:R-:W-:-:S02]  /*59a0*/  IADD3 R6, R3, 0xd8, RZ ;  /* 0x000000d803067810 */ /* 0x000fc40007ffe0ff */
[----:B------:R-:W-:Y:S01]  /*59b0*/  FSEL R53, R53, -INF , !P2 ;  /* 0xff80000035357808 */ /* 0x000fe20005000000 */
[----:B------:R1:W-:Y:S01]  /*59c0*/  MUFU.TANH R22, R7 ;  /* 0x0000000700167308 */ /* 0x0003e20000002400 */
[----:B------:R-:W-:Y:S02]  /*59d0*/  FSEL R191, R51, -INF , !P3 ;  /* 0xff80000033bf7808 */ /* 0x000fe40005800000 */
[----:B-----5:R-:W-:Y:S02]  /*59e0*/  FSEL R52, R50, -INF , !P0 ;  /* 0xff80000032347808 */ /* 0x020fe40004000000 */
[----:B------:R-:W-:Y:S02]  /*59f0*/  FSEL R193, R48, -INF , !P1 ;  /* 0xff80000030c17808 */ /* 0x000fe40004800000 */
[C---:B------:R-:W-:Y:S01]  /*5a00*/  ISETP.GE.AND P2, PT, R6.reuse, R5, PT ;  /* 0x000000050600720c */ /* 0x040fe20003f46270 */
[----:B--2---:R-:W-:Y:S01]  /*5a10*/  FMUL.FTZ R8, R19, c[0x0][0x2ec] ;  /* 0x0000bb0013087a20 */ /* 0x004fe20000410000 */
[----:B------:R-:W-:Y:S01]  /*5a20*/  ISETP.GE.AND P3, PT, R6, R2, PT ;  /* 0x000000020600720c */ /* 0x000fe20003f66270 */
[----:B------:R-:W-:Y:S01]  /*5a30*/  MUFU.TANH R16, R16 ;  /* 0x0000001000107308 */ /* 0x000fe20000002400 */
[----:B------:R-:W-:-:S02]  /*5a40*/  IADD3 R6, R3, 0xe0, RZ ;  /* 0x000000e003067810 */ /* 0x000fc40007ffe0ff */
[----:B------:R-:W-:Y:S02]  /*5a50*/  FSEL R195, R47, -INF , !P4 ;  /* 0xff8000002fc37808 */ /* 0x000fe40006000000 */
[----:B------:R-:W-:Y:S01]  /*5a60*/  FSEL R47, R43, -INF , !P2 ;  /* 0xff8000002b2f7808 */ /* 0x000fe20005000000 */
[----:B-1----:R-:W-:Y:S01]  /*5a70*/  FMUL.FTZ R7, R26, c[0x0][0x2ec] ;  /* 0x0000bb001a077a20 */ /* 0x002fe20000410000 */
[----:B------:R-:W-:Y:S01]  /*5a80*/  FSEL R194, R41, -INF , !P3 ;  /* 0xff80000029c27808 */ /* 0x000fe20005800000 */
[----:B------:R1:W-:Y:S01]  /*5a90*/  MUFU.TANH R9, R8 ;  /* 0x0000000800097308 */ /* 0x0003e20000002400 */
[----:B------:R-:W-:Y:S02]  /*5aa0*/  FSEL R55, R49, -INF , !P5 ;  /* 0xff80000031377808 */ /* 0x000fe40006800000 */
[C---:B------:R-:W-:Y:S02]  /*5ab0*/  ISETP.GE.AND P5, PT, R6.reuse, R5, PT ;  /* 0x000000050600720c */ /* 0x040fe40003fa6270 */
[----:B------:R-:W-:-:S02]  /*5ac0*/  ISETP.GE.AND P4, PT, R6, R2, PT ;  /* 0x000000020600720c */ /* 0x000fc40003f86270 */
[----:B------:R-:W-:Y:S01]  /*5ad0*/  IADD3 R6, R3, 0xe8, RZ ;  /* 0x000000e803067810 */ /* 0x000fe20007ffe0ff */
[----:B------:R2:W5:Y:S01]  /*5ae0*/  MUFU.TANH R21, R7 ;  /* 0x0000000700157308 */ /* 0x0005620000002400 */
[----:B------:R-:W-:Y:S02]  /*5af0*/  FSEL R60, R33, -INF , !P5 ;  /* 0xff800000213c7808 */ /* 0x000fe40006800000 */
[----:B---3--:R-:W-:Y:S01]  /*5b00*/  FSEL R197, R28, -INF , !P4 ;  /* 0xff8000001cc57808 */ /* 0x008fe20006000000 */
[----:B-1----:R-:W-:-:S04]  /*5b10*/  FMUL.FTZ R8, R12, c[0x0][0x2ec] ;  /* 0x0000bb000c087a20 */ /* 0x002fc80000410000 */
[----:B------:R-:W-:Y:S01]  /*5b20*/  MUFU.TANH R15, R15 ;  /* 0x0000000f000f7308 */ /* 0x000fe20000002400 */
[----:B--2---:R-:W-:-:S07]  /*5b30*/  IADD3 R7, R3, 0xd9, RZ ;  /* 0x000000d903077810 */ /* 0x004fce0007ffe0ff */
[----:B------:R-:W-:Y:S01]  /*5b40*/  MUFU.TANH R12, R8 ;  /* 0x00000008000c7308 */ /* 0x000fe20000002400 */
[CC--:B------:R-:W-:Y:S02]  /*5b50*/  ISETP.GE.AND P0, PT, R7.reuse, R5.reuse, PT ;  /* 0x000000050700720c */ /* 0x0c0fe40003f06270 */
[-C--:B------:R-:W-:Y:S02]  /*5b60*/  ISETP.GE.AND P1, PT, R7, R2.reuse, PT ;  /* 0x000000020700720c */ /* 0x080fe40003f26270 */
[----:B------:R-:W-:Y:S02]  /*5b70*/  IADD3 R7, R3, 0xe1, RZ ;  /* 0x000000e103077810 */ /* 0x000fe40007ffe0ff */
[----:B------:R-:W-:Y:S02]  /*5b80*/  FSEL R57, R42, -INF , !P0 ;  /* 0xff8000002a397808 */ /* 0x000fe40004000000 */
[C---:B------:R-:W-:Y:S02]  /*5b90*/  ISETP.GE.AND P2, PT, R7.reuse, R5, PT ;  /* 0x000000050700720c */ /* 0x040fe40003f46270 */
[----:B------:R-:W-:Y:S01]  /*5ba0*/  ISETP.GE.AND P3, PT, R7, R2, PT ;  /* 0x000000020700720c */ /* 0x000fe20003f66270 */
[----:B------:R-:W-:Y:S01]  /*5bb0*/  FMUL.FTZ R7, R18, c[0x0][0x2ec] ;  /* 0x0000bb0012077a20 */ /* 0x000fe20000410000 */
[----:B------:R-:W-:-:S02]  /*5bc0*/  FSEL R196, R40, -INF , !P1 ;  /* 0xff80000028c47808 */ /* 0x000fc40004800000 */
[CC--:B------:R-:W-:Y:S01]  /*5bd0*/  ISETP.GE.AND P0, PT, R6.reuse, R5.reuse, PT ;  /* 0x000000050600720c */ /* 0x0c0fe20003f06270 */
[----:B------:R1:W2:Y:S01]  /*5be0*/  MUFU.TANH R10, R7 ;  /* 0x00000007000a7308 */ /* 0x0002a20000002400 */
[-C--:B------:R-:W-:Y:S02]  /*5bf0*/  ISETP.GE.AND P1, PT, R6, R2.reuse, PT ;  /* 0x000000020600720c */ /* 0x080fe40003f26270 */
[----:B------:R-:W-:Y:S02]  /*5c00*/  IADD3 R6, R3, 0xe9, RZ ;  /* 0x000000e903067810 */ /* 0x000fe40007ffe0ff */
[----:B----4-:R-:W-:Y:S02]  /*5c10*/  FSEL R115, R23, -INF , !P0 ;  /* 0xff80000017737808 */ /* 0x010fe40004000000 */
[C---:B------:R-:W-:Y:S02]  /*5c20*/  ISETP.GE.AND P5, PT, R6.reuse, R5, PT ;  /* 0x000000050600720c */ /* 0x040fe40003fa6270 */
[----:B------:R-:W-:-:S02]  /*5c30*/  ISETP.GE.AND P4, PT, R6, R2, PT ;  /* 0x000000020600720c */ /* 0x000fc40003f86270 */
[----:B------:R-:W-:Y:S02]  /*5c40*/  IADD3 R6, R3, 0xf1, RZ ;  /* 0x000000f103067810 */ /* 0x000fe40007ffe0ff */
[----:B-----5:R-:W-:Y:S02]  /*5c50*/  FSEL R199, R21, -INF , !P1 ;  /* 0xff80000015c77808 */ /* 0x020fe40004800000 */
[----:B------:R-:W-:Y:S02]  /*5c60*/  FSEL R61, R32, -INF , !P2 ;  /* 0xff800000203d7808 */ /* 0x000fe40005000000 */
[----:B-1----:R-:W-:Y:S02]  /*5c70*/  IADD3 R7, R3, 0xf0, RZ ;  /* 0x000000f003077810 */ /* 0x002fe40007ffe0ff */
[----:B------:R-:W-:Y:S02]  /*5c80*/  FSEL R198, R29, -INF , !P3 ;  /* 0xff8000001dc67808 */ /* 0x000fe40005800000 */
[----:B------:R-:W-:-:S02]  /*5c90*/  ISETP.GE.AND P0, PT, R6, R5, PT ;  /* 0x000000050600720c */ /* 0x000fc40003f06270 */
[-C--:B------:R-:W-:Y:S02]  /*5ca0*/  ISETP.GE.AND P1, PT, R6, R2.reuse, PT ;  /* 0x000000020600720c */ /* 0x080fe40003f26270 */
[----:B------:R-:W-:Y:S02]  /*5cb0*/  FSEL R122, R22, -INF , !P5 ;  /* 0xff800000167a7808 */ /* 0x000fe40006800000 */
[CC--:B------:R-:W-:Y:S02]  /*5cc0*/  ISETP.GE.AND P2, PT, R7.reuse, R5.reuse, PT ;  /* 0x000000050700720c */ /* 0x0c0fe40003f46270 */
[----:B------:R-:W-:Y:S01]  /*5cd0*/  ISETP.GE.AND P3, PT, R7, R2, PT ;  /* 0x000000020700720c */ /* 0x000fe20003f66270 */
[----:B------:R-:W-:Y:S01]  /*5ce0*/  FMUL.FTZ R7, R13, c[0x0][0x2ec] ;  /* 0x0000bb000d077a20 */ /* 0x000fe20000410000 */
[C---:B------:R-:W-:Y:S02]  /*5cf0*/  IADD3 R6, R3.reuse, 0xf8, RZ ;  /* 0x000000f803067810 */ /* 0x040fe40007ffe0ff */
[C---:B------:R-:W-:Y:S01]  /*5d00*/  ISETP.GE.AND P5, PT, R3.reuse, R5, PT ;  /* 0x000000050300720c */ /* 0x040fe20003fa6270 */
[----:B------:R1:W3:Y:S01]  /*5d10*/  MUFU.TANH R8, R7 ;  /* 0x0000000700087308 */ /* 0x0002e20000002400 */
[----:B------:R-:W-:-:S02]  /*5d20*/  IADD3 R3, R3, 0xf9, RZ ;  /* 0x000000f903037810 */ /* 0x000fc40007ffe0ff */
[----:B--2---:R-:W-:Y:S02]  /*5d30*/  FSEL R203, R10, -INF , !P3 ;  /* 0xff8000000acb7808 */ /* 0x004fe40005800000 */
[----:B------:R-:W-:Y:S02]  /*5d40*/  FSEL R192, R11, -INF , !P0 ;  /* 0xff8000000bc07808 */ /* 0x000fe40004000000 */
[C---:B------:R-:W-:Y:S02]  /*5d50*/  ISETP.GE.AND P3, PT, R3.reuse, R5, PT ;  /* 0x000000050300720c */ /* 0x040fe40003f66270 */
[----:B------:R-:W-:Y:S01]  /*5d60*/  ISETP.GE.AND P0, PT, R3, R2, PT ;  /* 0x000000020300720c */ /* 0x000fe20003f06270 */
[----:B------:R-:W-:Y:S01]  /*5d70*/  FMUL.FTZ R3, R56, c[0x0][0x2ec] ;  /* 0x0000bb0038037a20 */ /* 0x000fe20000410000 */
[----:B------:R-:W-:Y:S02]  /*5d80*/  FSEL R204, R9, -INF , !P1 ;  /* 0xff80000009cc7808 */ /* 0x000fe40004800000 */
[----:B------:R-:W-:-:S02]  /*5d90*/  ISETP.GT.AND P1, PT, R238, R241, PT ;  /* 0x000000f1ee00720c */ /* 0x000fc40003f24270 */
[----:B------:R-:W-:Y:S01]  /*5da0*/  FSEL R201, R20, -INF , !P4 ;  /* 0xff80000014c97808 */ /* 0x000fe20006000000 */
[----:B-1----:R-:W-:Y:S01]  /*5db0*/  FMUL.FTZ R7, R14, c[0x0][0x2ec] ;  /* 0x0000bb000e077a20 */ /* 0x002fe20000410000 */
[----:B------:R-:W1:Y:S01]  /*5dc0*/  MUFU.TANH R3, R3 ;  /* 0x0000000300037308 */ /* 0x000e620000002400 */
[----:B------:R-:W-:Y:S02]  /*5dd0*/  FSEL R186, R16, -INF , !P2 ;  /* 0xff80000010ba7808 */ /* 0x000fe40005000000 */
[C---:B------:R-:W-:Y:S02]  /*5de0*/  ISETP.GE.AND P4, PT, R6.reuse, R5, PT ;  /* 0x000000050600720c */ /* 0x040fe40003f86270 */
[----:B------:R-:W-:Y:S02]  /*5df0*/  ISETP.GE.AND P2, PT, R6, R2, PT ;  /* 0x000000020600720c */ /* 0x000fe40003f46270 */
[----:B------:R-:W-:Y:S01]  /*5e00*/  FSEL R200, R12, -INF , !P4 ;  /* 0xff8000000cc87808 */ /* 0x000fe20006000000 */
[----:B------:R-:W2:Y:S01]  /*5e10*/  MUFU.TANH R7, R7 ;  /* 0x0000000700077308 */ /* 0x000ea20000002400 */
[----:B---3--:R-:W-:-:S02]  /*5e20*/  FSEL R202, R8, -INF , !P3 ;  /* 0xff80000008ca7808 */ /* 0x008fc40005800000 */
[----:B------:R-:W-:Y:S02]  /*5e30*/  FSEL R206, R15, -INF , !P0 ;  /* 0xff8000000fce7808 */ /* 0x000fe40004000000 */
[----:B-1----:R-:W-:Y:S02]  /*5e40*/  FSEL R29, R3, -INF , !P5 ;  /* 0xff800000031d7808 */ /* 0x002fe40006800000 */
[----:B--2---:R-:W-:Y:S01]  /*5e50*/  FSEL R205, R7, -INF , !P2 ;  /* 0xff80000007cd7808 */ /* 0x004fe20005000000 */
[----:B------:R-:W-:Y:S05]  /*5e60*/  @!P1 BRA `(.L_x_1193) ;  /* 0x00000ae000009947 */ /* 0x000fea0003800000 */
[----:B------:R-:W-:Y:S05]  /*5e70*/  @!P6 BRA `(.L_x_1194) ;  /* 0x000003a00000e947 */ /* 0x000fea0003800000 */
[----:B------:R-:W1:Y:S01]  /*5e80*/  I2F.RP R6, R164 ;  /* 0x000000a400067306 */ /* 0x000e620000209400 */
[----:B------:R-:W-:Y:S02]  /*5e90*/  IADD3 R9, R64, -0x100, RZ ;  /* 0xffffff0040097810 */ /* 0x000fe40007ffe0ff */
[----:B------:R-:W-:Y:S02]  /*5ea0*/  IABS R8, R64 ;  /* 0x0000004000087213 */ /* 0x000fe40000000000 */
[----:B------:R-:W-:-:S02]  /*5eb0*/  IABS R10, R9 ;  /* 0x00000009000a7213 */ /* 0x000fc40000000000 */
[----:B------:R-:W-:Y:S01]  /*5ec0*/  LOP3.LUT R9, R9, c[0x0][0x2d0], RZ, 0x3c, !PT ;  /* 0x0000b40009097a12 */ /* 0x000fe200078e3cff */
[----:B-1----:R-:W1:Y:S02]  /*5ed0*/  MUFU.RCP R6, R6 ;  /* 0x0000000600067308 */ /* 0x002e640000001000 */
[----:B-1----:R-:W-:-:S06]  /*5ee0*/  IADD3 R6, R6, 0xffffffe, RZ ;  /* 0x0ffffffe06067810 */ /* 0x002fcc0007ffe0ff */
[----:B------:R-:W1:Y:S02]  /*5ef0*/  F2I.FTZ.U32.TRUNC.NTZ R7, R6 ;  /* 0x0000000600077305 */ /* 0x000e64000021f000 */
[----:B-1----:R-:W-:Y:S02]  /*5f00*/  IMAD.MOV R3, RZ, RZ, -R7 ;  /* 0x000000ffff037224 */ /* 0x002fe400078e0a07 */
[----:B------:R-:W-:Y:S02]  /*5f10*/  IMAD.MOV.U32 R6, RZ, RZ, RZ ;  /* 0x000000ffff067224 */ /* 0x000fe400078e00ff */
[----:B------:R-:W-:-:S04]  /*5f20*/  IMAD R3, R3, R164, RZ ;  /* 0x000000a403037224 */ /* 0x000fc800078e02ff */
[----:B------:R-:W-:-:S04]  /*5f30*/  IMAD.HI.U32 R3, R7, R3, R6 ;  /* 0x0000000307037227 */ /* 0x000fc800078e0006 */
        /* <DEDUP_REMOVED lines=15> */
[----:B------:R-:W-:-:S02]  /*6030*/  ISETP.GE.AND P0, PT, R9, RZ, PT ;  /* 0x000000ff0900720c */ /* 0x000fc40003f06270 */
[----:B------:R-:W-:Y:S02]  /*6040*/  ISETP.GE.AND P3, PT, R7, RZ, PT ;  /* 0x000000ff0700720c */ /* 0x000fe40003f66270 */
[----:B------:R-:W-:Y:S02]  /*6050*/  @!P2 IADD3 R3, R3, 0x1, RZ ;  /* 0x000000010303a810 */ /* 0x000fe40007ffe0ff */
[----:B------:R-:W-:Y:S02]  /*6060*/  ISETP.NE.AND P2, PT, RZ, c[0x0][0x2d0], PT ;  /* 0x0000b400ff007a0c */ /* 0x000fe40003f45270 */
[----:B------:R-:W-:Y:S02]  /*6070*/  @P5 IADD3 R6, R6, 0x1, RZ ;  /* 0x0000000106065810 */ /* 0x000fe40007ffe0ff */
[----:B------:R-:W-:Y:S02]  /*6080*/  @P4 IADD3 R3, R3, 0x1, RZ ;  /* 0x0000000103034810 */ /* 0x000fe40007ffe0ff */
[----:B------:R-:W-:-:S03]  /*6090*/  LOP3.LUT R7, RZ, c[0x0][0x2d0], RZ, 0x33, !PT ;  /* 0x0000b400ff077a12 */ /* 0x000fc600078e33ff */
        /* <DEDUP_REMOVED lines=11> */
[----:B------:R-:W-:Y:S01]  /*6150*/  SHF.R.S32.HI R6, RZ, 0x1f, R3 ;  /* 0x0000001fff067819 */ /* 0x000fe20000011403 */
[----:B--2---:R-:W-:-:S04]  /*6160*/  IMAD.IADD R10, R10, 0x1, -R8 ;  /* 0x000000010a0a7824 */ /* 0x004fc800078e0a08 */
[----:B------:R-:W-:Y:S02]  /*6170*/  IMAD R8, R6, c[0x0][0x198], RZ ;  /* 0x0000660006087a24 */ /* 0x000fe400078e02ff */
[----:B------:R-:W-:Y:S01]  /*6180*/  IMAD.WIDE.U32 R6, R3, c[0x0][0x198], RZ ;  /* 0x0000660003067a25 */ /* 0x000fe200078e00ff */
[----:B------:R-:W-:-:S03]  /*6190*/  SHF.R.S32.HI R9, RZ, 0x1f, R10 ;  /* 0x0000001fff097819 */ /* 0x000fc6000001140a */
[----:B------:R-:W-:Y:S02]  /*61a0*/  IMAD R3, R3, c[0x0][0x19c], R8 ;  /* 0x0000670003037a24 */ /* 0x000fe400078e0208 */
[----:B------:R-:W-:-:S03]  /*61b0*/  IMAD R8, R9, c[0x0][0x180], RZ ;  /* 0x0000600009087a24 */ /* 0x000fc600078e02ff */
[----:B------:R-:W-:Y:S01]  /*61c0*/  IADD3 R7, R7, R3, RZ ;  /* 0x0000000307077210 */ /* 0x000fe20007ffe0ff */
[----:B------:R-:W-:-:S04]  /*61d0*/  IMAD R3, R10, c[0x0][0x184], R8 ;  /* 0x000061000a037a24 */ /* 0x000fc800078e0208 */
[----:B------:R-:W-:-:S04]  /*61e0*/  IMAD.WIDE.U32 R8, R10, c[0x0][0x180], R6 ;  /* 0x000060000a087a25 */ /* 0x000fc800078e0006 */
[----:B------:R-:W-:Y:S01]  /*61f0*/  IMAD.IADD R6, R9, 0x1, R3 ;  /* 0x0000000109067824 */ /* 0x000fe200078e0203 */
[----:B------:R-:W-:Y:S01]  /*6200*/  MOV R3, R8 ;  /* 0x0000000800037202 */ /* 0x000fe20000000f00 */
[----:B------:R-:W-:Y:S05]  /*6210*/  BRA `(.L_x_1195) ;  /* 0x0000003000007947 */ /* 0x000fea0003800000 */
.L_x_1194:
[----:B------:R-:W-:-:S05]  /*6220*/  IMAD.MOV.U32 R3, RZ, RZ, c[0x0][0x198] ;  /* 0x00006600ff037624 */ /* 0x000fca00078e00ff */
[----:B------:R-:W-:-:S04]  /*6230*/  LEA R3, -R3, RZ, 0x8 ;  /* 0x000000ff03037211 */ /* 0x000fc800078e41ff */
[----:B------:R-:W-:Y:S02]  /*6240*/  SHF.R.S32.HI R6, RZ, 0x1f, R3 ;  /* 0x0000001fff067819 */ /* 0x000fe40000011403 */
.L_x_1195:
[----:B------:R-:W-:Y:S01]  /*6250*/  ISETP.GE.AND P0, PT, R183, c[0x0][0x220], PT ;  /* 0x00008800b7007a0c */ /* 0x000fe20003f06270 */
[----:B------:R-:W-:-:S12]  /*6260*/  BSSY B0, `(.L_x_1196) ;  /* 0x000006b000007945 */ /* 0x000fd80003800000 */
[-C--:B------:R-:W-:Y:S01]  /*6270*/  @!P0 IADD3 R7, P2, R3, R44.reuse, RZ ;  /* 0x0000002c03078210 */ /* 0x080fe20007f5e0ff */
[----:B------:R-:W-:Y:S01]  /*6280*/  @!P0 IMAD.MOV.U32 R16, RZ, RZ, c[0x0][0x198] ;  /* 0x00006600ff108624 */ /* 0x000fe200078e00ff */
[----:B------:R1:W-:Y:S01]  /*6290*/  @P0 STS [R184+0x1000], RZ ;  /* 0x001000ffb8000388 */ /* 0x0003e20000000800 */
[----:B------:R-:W-:Y:S01]  /*62a0*/  @!P0 IMAD.MOV.U32 R12, RZ, RZ, c[0x0][0x198] ;  /* 0x00006600ff0c8624 */ /* 0x000fe200078e00ff */
[C---:B------:R-:W-:Y:S01]  /*62b0*/  @!P0 LEA R20, P3, R7.reuse, c[0x0][0x168], 0x1 ;  /* 0x00005a0007148a11 */ /* 0x040fe200078608ff */
[--C-:B------:R-:W-:Y:S01]  /*62c0*/  @!P0 IMAD.X R14, R6, 0x1, R65.reuse, P2 ;  /* 0x00000001060e8824 */ /* 0x100fe200010e0641 */
[----:B------:R-:W-:Y:S01]  /*62d0*/  @!P0 LEA R17, P2, R16, R44, 0x5 ;  /* 0x0000002c10118211 */ /* 0x000fe200078428ff */
[----:B------:R-:W-:Y:S01]  /*62e0*/  @!P0 IMAD.MOV.U32 R10, RZ, RZ, c[0x0][0x198] ;  /* 0x00006600ff0a8624 */ /* 0x000fe200078e00ff */
[----:B------:R1:W-:Y:S01]  /*62f0*/  @P0 STS [R184+0x1004], RZ ;  /* 0x001004ffb8000388 */ /* 0x0003e20000000800 */
[----:B------:R-:W-:Y:S01]  /*6300*/  @!P0 IMAD.MOV.U32 R8, RZ, RZ, R44 ;  /* 0x000000ffff088224 */ /* 0x000fe200078e002c */
[----:B------:R-:W-:Y:S01]  /*6310*/  @!P0 LEA.HI.X R21, R7, c[0x0][0x16c], R14, 0x1, P3 ;  /* 0x00005b0007158a11 */ /* 0x000fe200018f0c0e */
[----:B------:R-:W-:Y:S01]  /*6320*/  @!P0 IMAD.MOV.U32 R9, RZ, RZ, R65 ;  /* 0x000000ffff098224 */ /* 0x000fe200078e0041 */
[----:B------:R1:W-:Y:S01]  /*6330*/  @P0 STS.64 [R184+0x1008], RZ ;  /* 0x001008ffb8000388 */ /* 0x0003e20000000a00 */
[----:B------:R-:W-:-:S02]  /*6340*/  @!P0 IMAD.MOV.U32 R18, RZ, RZ, c[0x0][0x19c] ;  /* 0x00006700ff128624 */ /* 0x000fc400078e00ff */
[----:B------:R-:W-:Y:S01]  /*6350*/  @!P0 IMAD.MOV.U32 R15, RZ, RZ, c[0x0][0x198] ;  /* 0x00006600ff0f8624 */ /* 0x000fe200078e00ff */
[----:B------:R-:W-:Y:S01]  /*6360*/  @!PT LDS RZ, [RZ] ;  /* 0x00000000fffff984 */ /* 0x000fe20000000800 */
[----:B------:R-:W-:Y:S01]  /*6370*/  @!PT LDS RZ, [RZ] ;  /* 0x00000000fffff984 */ /* 0x000fe20000000800 */
[----:B------:R-:W-:Y:S01]  /*6380*/  @!PT LDS RZ, [RZ] ;  /* 0x00000000fffff984 */ /* 0x000fe20000000800 */
[----:B------:R1:W-:Y:S01]  /*6390*/  @!P0 LDGSTS.E.BYPASS.LTC128B.128 [R184+0x1000], [R20.64] ;  /* 0x0100000014b88fae */ /* 0x0003e2000b901d46 */
[----:B------:R-:W-:Y:S01]  /*63a0*/  @!P0 IMAD.MOV.U32 R19, RZ, RZ, c[0x0][0x198] ;  /* 0x00006600ff138624 */ /* 0x000fe200078e00ff */
[----:B------:R-:W-:Y:S01]  /*63b0*/  @!P0 LEA.HI.X R16, R16, R65, R18, 0x5, P2 ;  /* 0x0000004110108211 */ /* 0x000fe200010f2c12 */
[--C-:B------:R-:W-:Y:S01]  /*63c0*/  @!P0 IMAD.WIDE.U32 R12, R12, 0x60, R8.reuse ;  /* 0x000000600c0c8825 */ /* 0x100fe200078e0008 */
[----:B------:R1:W-:Y:S03]  /*63d0*/  @P0 STS.128 [R184+0x1800], RZ ;  /* 0x001800ffb8000388 */ /* 0x0003e60000000c00 */
[----:B------:R-:W-:Y:S01]  /*63e0*/  @!P0 IMAD.WIDE.U32 R10, R10, 0xa0, R8 ;  /* 0x000000a00a0a8825 */ /* 0x000fe200078e0008 */
[----:B------:R-:W-:-:S03]  /*63f0*/  @!P0 IADD3 R12, P4, R3, R12, RZ ;  /* 0x0000000c030c8210 */ /* 0x000fc60007f9e0ff */
[----:B------:R-:W-:Y:S01]  /*6400*/  @!P0 IMAD.MOV.U32 R14, RZ, RZ, c[0x0][0x19c] ;  /* 0x00006700ff0e8624 */ /* 0x000fe200078e00ff */
[----:B------:R-:W-:Y:S01]  /*6410*/  @!P0 IADD3 R23, P3, R3, R10, RZ ;  /* 0x0000000a03178210 */ /* 0x000fe20007f7e0ff */
[----:B------:R-:W-:Y:S02]  /*6420*/  @!P0 IMAD.MOV.U32 R7, RZ, RZ, c[0x0][0x19c] ;  /* 0x00006700ff078624 */ /* 0x000fe400078e00ff */
[----:B------:R-:W-:Y:S01]  /*6430*/  @!P0 IMAD.WIDE.U32 R8, R15, 0xc0, R8 ;  /* 0x000000c00f088825 */ /* 0x000fe200078e0008 */
[----:B------:R-:W-:-:S03]  /*6440*/  @!P0 LEA R15, P2, R19, R44, 0x6 ;  /* 0x0000002c130f8211 */ /* 0x000fc600078430ff */
[----:B------:R-:W-:Y:S01]  /*6450*/  @!P0 IMAD.MOV.U32 R22, RZ, RZ, c[0x0][0x198] ;  /* 0x00006600ff168624 */ /* 0x000fe200078e00ff */
[----:B------:R-:W-:Y:S01]  /*6460*/  @!P0 LEA.HI.X R18, R19, R65, R18, 0x6, P2 ;  /* 0x0000004113128211 */ /* 0x000fe200010f3412 */
[----:B------:R-:W-:Y:S02]  /*6470*/  @!P0 IMAD R14, R14, 0x60, RZ ;  /* 0x000000600e0e8824 */ /* 0x000fe400078e02ff */
[----:B------:R-:W-:Y:S01]  /*6480*/  @!P0 IMAD R7, R7, 0xa0, RZ ;  /* 0x000000a007078824 */ /* 0x000fe200078e02ff */
[----:B------:R-:W-:Y:S01]  /*6490*/  @!P0 LEA R26, P2, R22, R44, 0x7 ;  /* 0x0000002c161a8211 */ /* 0x000fe200078438ff */
[----:B------:R-:W-:Y:S01]  /*64a0*/  @!P0 IMAD.MOV.U32 R27, RZ, RZ, c[0x0][0x19c] ;  /* 0x00006700ff1b8624 */ /* 0x000fe200078e00ff */
[C---:B------:R-:W-:Y:S01]  /*64b0*/  @!P0 IADD3.X R25, R6.reuse, R13, R14, P4, !PT ;  /* 0x0000000d06198210 */ /* 0x040fe200027fe40e */
[----:B------:R-:W-:Y:S01]  /*64c0*/  @!P0 IMAD.MOV.U32 R19, RZ, RZ, c[0x0][0x19c] ;  /* 0x00006700ff138624 */ /* 0x000fe200078e00ff */
[----:B------:R-:W-:Y:S02]  /*64d0*/  @!P0 IADD3.X R28, R6, R11, R7, P3, !PT ;  /* 0x0000000b061c8210 */ /* 0x000fe40001ffe407 */
[----:B------:R-:W-:Y:S01]  /*64e0*/  @!P0 IADD3 R7, P4, R3, R17, RZ ;  /* 0x0000001103078210 */ /* 0x000fe20007f9e0ff */
[----:B------:R-:W-:Y:S01]  /*64f0*/  @!P0 IMAD R13, R19, 0xc0, RZ ;  /* 0x000000c0130d8824 */ /* 0x000fe200078e02ff */
[----:B------:R-:W-:-:S02]  /*6500*/  @!P0 IADD3 R10, P3, R3, R15, RZ ;  /* 0x0000000f030a8210 */ /* 0x000fc40007f7e0ff */
[----:B------:R-:W-:Y:S02]  /*6510*/  @!P0 LEA.HI.X R27, R22, R65, R27, 0x7, P2 ;  /* 0x00000041161b8211 */ /* 0x000fe400010f3c1b */
[----:B------:R-:W-:Y:S01]  /*6520*/  @!P0 IADD3 R22, P2, R3, R8, RZ ;  /* 0x0000000803168210 */ /* 0x000fe20007f5e0ff */
[----:B------:R-:W-:Y:S01]  /*6530*/  @!P0 IMAD.X R8, R6, 0x1, R16, P4 ;  /* 0x0000000106088824 */ /* 0x000fe200020e0610 */
[----:B------:R-:W-:Y:S01]  /*6540*/  @!P0 LEA R16, P4, R10, c[0x0][0x168], 0x1 ;  /* 0x00005a000a108a11 */ /* 0x000fe200078808ff */
[C---:B------:R-:W-:Y:S01]  /*6550*/  @!P0 IMAD.X R11, R6.reuse, 0x1, R18, P3 ;  /* 0x00000001060b8824 */ /* 0x040fe200018e0612 */
[C---:B------:R-:W-:Y:S02]  /*6560*/  @!P0 LEA R18, P5, R7.reuse, c[0x0][0x168], 0x1 ;  /* 0x00005a0007128a11 */ /* 0x040fe400078a08ff */
[----:B------:R-:W-:Y:S02]  /*6570*/  @!P0 IADD3.X R24, R6, R9, R13, P2, !PT ;  /* 0x0000000906188210 */ /* 0x000fe400017fe40d */
[----:B------:R-:W-:-:S02]  /*6580*/  @!P0 LEA.HI.X R19, R7, c[0x0][0x16c], R8, 0x1, P5 ;  /* 0x00005b0007138a11 */ /* 0x000fc400028f0c08 */
[----:B------:R-:W-:Y:S02]  /*6590*/  @!P0 IADD3 R7, P2, R3, R26, RZ ;  /* 0x0000001a03078210 */ /* 0x000fe40007f5e0ff */
[----:B------:R-:W-:Y:S01]  /*65a0*/  @!P0 LEA R14, P3, R12, c[0x0][0x168], 0x1 ;  /* 0x00005a000c0e8a11 */ /* 0x000fe200078608ff */
[----:B------:R-:W-:Y:S01]  /*65b0*/  @!PT LDS RZ, [RZ] ;  /* 0x00000000fffff984 */ /* 0x000fe20000000800 */
[----:B------:R-:W-:Y:S01]  /*65c0*/  @!PT LDS RZ, [RZ] ;  /* 0x00000000fffff984 */ /* 0x000fe20000000800 */
[----:B------:R-:W-:Y:S01]  /*65d0*/  @!PT LDS RZ, [RZ] ;  /* 0x00000000fffff984 */ /* 0x000fe20000000800 */
[----:B------:R1:W-:Y:S01]  /*65e0*/  @!P0 LDGSTS.E.BYPASS.LTC128B.128 [R184+0x1800], [R18.64] ;  /* 0x0180000012b88fae */ /* 0x0003e2000b901d46 */
[----:B------:R-:W-:Y:S01]  /*65f0*/  @!P0 LEA.HI.X R17, R10, c[0x0][0x16c], R11, 0x1, P4 ;  /* 0x00005b000a118a11 */ /* 0x000fe200020f0c0b */
[----:B------:R-:W-:Y:S01]  /*6600*/  @!P0 IMAD.X R9, R6, 0x1, R27, P2 ;  /* 0x0000000106098824 */ /* 0x000fe200010e061b */
[----:B------:R-:W-:Y:S01]  /*6610*/  @!P0 LEA.HI.X R15, R12, c[0x0][0x16c], R25, 0x1, P3 ;  /* 0x00005b000c0f8a11 */ /* 0x000fe200018f0c19 */
[----:B------:R1:W-:Y:S01]  /*6620*/  @P0 STS.128 [R184+0x2000], RZ ;  /* 0x002000ffb8000388 */ /* 0x0003e20000000c00 */
[----:B------:R-:W-:Y:S02]  /*6630*/  @!P0 LEA R12, P4, R7, c[0x0][0x168], 0x1 ;  /* 0x00005a00070c8a11 */ /* 0x000fe400078808ff */
[----:B------:R-:W-:Y:S01]  /*6640*/  @!P0 LEA R10, P3, R23, c[0x0][0x168], 0x1 ;  /* 0x00005a00170a8a11 */ /* 0x000fe200078608ff */
[----:B------:R-:W-:Y:S01]  /*6650*/  @!PT LDS RZ, [RZ] ;  /* 0x00000000fffff984 */ /* 0x000fe20000000800 */
[----:B------:R-:W-:Y:S01]  /*6660*/  @!PT LDS RZ, [RZ] ;  /* 0x00000000fffff984 */ /* 0x000fe20000000800 */
[----:B------:R-:W-:Y:S01]  /*6670*/  @!PT LDS RZ, [RZ] ;  /* 0x00000000fffff984 */ /* 0x000fe20000000800 */
[----:B------:R1:W-:Y:S01]  /*6680*/  @!P0 LDGSTS.E.BYPASS.LTC128B.128 [R184+0x2000], [R16.64] ;  /* 0x0200000010b88fae */ /* 0x0003e2000b901d46 */
[----:B------:R-:W-:-:S02]  /*6690*/  @!P0 LEA R8, P2, R22, c[0x0][0x168], 0x1 ;  /* 0x00005a0016088a11 */ /* 0x000fc400078408ff */
[----:B------:R-:W-:Y:S01]  /*66a0*/  @!P0 LEA.HI.X R13, R7, c[0x0][0x16c], R9, 0x1, P4 ;  /* 0x00005b00070d8a11 */ /* 0x000fe200020f0c09 */
[----:B------:R1:W-:Y:S01]  /*66b0*/  @P0 STS.128 [R184+0x2800], RZ ;  /* 0x002800ffb8000388 */ /* 0x0003e20000000c00 */
[----:B------:R-:W-:Y:S02]  /*66c0*/  @!P0 LEA.HI.X R11, R23, c[0x0][0x16c], R28, 0x1, P3 ;  /* 0x00005b00170b8a11 */ /* 0x000fe400018f0c1c */
[----:B------:R-:W-:Y:S01]  /*66d0*/  @!P0 LEA.HI.X R9, R22, c[0x0][0x16c], R24, 0x1, P2 ;  /* 0x00005b0016098a11 */ /* 0x000fe200010f0c18 */
        /* <DEDUP_REMOVED lines=35> */
.L_x_1197:
[----:B------:R-:W-:Y:S05]  /*6910*/  BSYNC B0 ;  /* 0x0000000000007941 */ /* 0x000fea0003800000 */
.L_x_1196:
[----:B------:R-:W0:Y:S01]  /*6920*/  LDGDEPBAR ;  /* 0x00000000000079af */ /* 0x000e220000000000 */
[----:B------:R-:W-:-:S04]  /*6930*/  IADD3 R44, P0, R3, R44, RZ ;  /* 0x0000002c032c7210 */ /* 0x000fc80007f1e0ff */
[----:B------:R-:W-:Y:S02]  /*6940*/  IADD3.X R65, R6, R65, RZ, P0, !PT ;  /* 0x0000004106417210 */ /* 0x000fe400007fe4ff */
.L_x_1193:
[----:B-1----:R-:W-:Y:S02]  /*6950*/  FMNMX.FTZ R20, R29, R109, !PT ;  /* 0x0000006d1d147209 */ /* 0x002fe40007810000 */
[----:B------:R-:W-:Y:S02]  /*6960*/  SHF.L.U32 R135, R0, 0x1, RZ ;  /* 0x0000000100877819 */ /* 0x000fe400000006ff */
[----:B------:R-:W-:Y:S02]  /*6970*/  FMNMX.FTZ R20, R114, R20, !PT ;  /* 0x0000001472147209 */ /* 0x000fe40007810000 */
[----:B------:R-:W-:Y:S01]  /*6980*/  LEA R164, R4, R135, 0x1 ;  /* 0x0000008704a47211 */ /* 0x000fe200078e08ff */
[----:B------:R-:W-:Y:S01]  /*6990*/  LDSM.16.MT88.4 R16, [R135+0x5000] ;  /* 0x005000008710783b */ /* 0x000fe20000004200 */
[----:B------:R-:W-:-:S03]  /*69a0*/  FMNMX.FTZ R20, R113, R20, !PT ;  /* 0x0000001471147209 */ /* 0x000fc60007810000 */
[----:B------:R-:W-:Y:S01]  /*69b0*/  LDSM.16.MT88.4 R12, [R164+0x5000] ;  /* 0x00500000a40c783b */ /* 0x000fe20000004200 */
        /* <DEDUP_REMOVED lines=74> */
[----:B------:R2:W-:Y:S01]  /*6e60*/  MUFU.EX2 R112, R6 ;  /* 0x0000000600707308 */ /* 0x0005e20000000800 */
[----:B-1----:R-:W-:-:S07]  /*6e70*/  FFMA.FTZ R3, R109, c[0x0][0x23c], -R7 ;  /* 0x00008f006d037a23 */ /* 0x002fce0000010807 */
[----:B------:R-:W-:Y:S01]  /*6e80*/  MUFU.EX2 R246, R8 ;  /* 0x0000000800f67308 */ /* 0x000fe20000000800 */
[----:B--2---:R-:W-:-:S07]  /*6e90*/  FFMA.FTZ R6, R111, c[0x0][0x23c], -R7 ;  /* 0x00008f006f067a23 */ /* 0x004fce0000010807 */
[----:B------:R1:W2:Y:S08]  /*6ea0*/  MUFU.EX2 R109, R3 ;  /* 0x00000003006d7308 */ /* 0x0002b00000000800 */
[----:B------:R3:W-:Y:S01]  /*6eb0*/  MUFU.EX2 R111, R6 ;  /* 0x00000006006f7308 */ /* 0x0007e20000000800 */
[----:B-1----:R-:W-:Y:S02]  /*6ec0*/  FFMA.FTZ R3, R114, c[0x0][0x23c], -R7 ;  /* 0x00008f0072037a23 */ /* 0x002fe40000010807 */
[----:B--2---:R-:W-:-:S05]  /*6ed0*/  FADD.FTZ R4, R207, R109 ;  /* 0x0000006dcf047221 */ /* 0x004fca0000010000 */
[----:B------:R1:W2:Y:S01]  /*6ee0*/  MUFU.EX2 R114, R3 ;  /* 0x0000000300727308 */ /* 0x0002a20000000800 */
[----:B---3--:R-:W-:-:S07]  /*6ef0*/  FFMA.FTZ R6, R108, c[0x0][0x23c], -R7 ;  /* 0x00008f006c067a23 */ /* 0x008fce0000010807 */
[----:B------:R3:W-:Y:S01]  /*6f00*/  MUFU.EX2 R208, R6 ;  /* 0x0000000600d07308 */ /* 0x0007e20000000800 */
[----:B-1----:R-:W-:Y:S02]  /*6f10*/  FFMA.FTZ R3, R113, c[0x0][0x23c], -R7 ;  /* 0x00008f0071037a23 */ /* 0x002fe40000010807 */
[----:B--2---:R-:W-:-:S05]  /*6f20*/  FADD.FTZ R4, R114, R4 ;  /* 0x0000000472047221 */ /* 0x004fca0000010000 */
[----:B------:R1:W2:Y:S01]  /*6f30*/  MUFU.EX2 R113, R3 ;  /* 0x0000000300717308 */ /* 0x0002a20000000800 */
[----:B---3--:R-:W-:-:S07]  /*6f40*/  FFMA.FTZ R6, R110, c[0x0][0x23c], -R7 ;  /* 0x00008f006e067a23 */ /* 0x008fce0000010807 */
[----:B------:R3:W4:Y:S01]  /*6f50*/  MUFU.EX2 R212, R6 ;  /* 0x0000000600d47308 */ /* 0x0007220000000800 */
[----:B-1----:R-:W-:Y:S01]  /*6f60*/  FMNMX.FTZ R3, R123, R124, !PT ;  /* 0x0000007c7b037209 */ /* 0x002fe20007810000 */
[----:B--2---:R-:W-:-:S03]  /*6f70*/  FADD.FTZ R4, R113, R4 ;  /* 0x0000000471047221 */ /* 0x004fc60000010000 */
[----:B------:R-:W-:Y:S01]  /*6f80*/  FMNMX.FTZ R3, R129, R3, !PT ;  /* 0x0000000381037209 */ /* 0x000fe20007810000 */
[----:B------:R-:W-:-:S03]  /*6f90*/  FADD.FTZ R4, R112, R4 ;  /* 0x0000000470047221 */ /* 0x000fc60000010000 */
[----:B------:R-:W-:Y:S01]  /*6fa0*/  FMNMX.FTZ R3, R130, R3, !PT ;  /* 0x0000000382037209 */ /* 0x000fe20007810000 */
[----:B---3--:R-:W-:Y:S02]  /*6fb0*/  FFMA.FTZ R6, R107, c[0x0][0x23c], -R7 ;  /* 0x00008f006b067a23 */ /* 0x008fe40000010807 */
[----:B------:R-:W-:Y:S01]  /*6fc0*/  FADD.FTZ R4, R111, R4 ;  /* 0x000000046f047221 */ /* 0x000fe20000010000 */
[----:B------:R-:W-:Y:S01]  /*6fd0*/  FMNMX.FTZ R3, R126, R3, !PT ;  /* 0x000000037e037209 */ /* 0x000fe20007810000 */
[----:B------:R1:W2:Y:S02]  /*6fe0*/  MUFU.EX2 R209, R6 ;  /* 0x0000000600d17308 */ /* 0x0002a40000000800 */
[----:B------:R-:W-:Y:S01]  /*6ff0*/  FADD.FTZ R4, R208, R4 ;  /* 0x00000004d0047221 */ /* 0x000fe20000010000 */
[----:B------:R-:W-:-:S03]  /*7000*/  FMNMX.FTZ R3, R125, R3, !PT ;  /* 0x000000037d037209 */ /* 0x000fc60007810000 */
[----:B----4-:R-:W-:Y:S01]  /*7010*/  FADD.FTZ R4, R212, R4 ;  /* 0x00000004d4047221 */ /* 0x010fe20000010000 */
[----:B------:R-:W-:-:S04]  /*7020*/  FMNMX.FTZ R3, R127, R3, !PT ;  /* 0x000000037f037209 */ /* 0x000fc80007810000 */
[----:B------:R-:W-:-:S04]  /*7030*/  FMNMX.FTZ R3, R128, R3, !PT ;  /* 0x0000000380037209 */ /* 0x000fc80007810000 */
[----:B------:R-:W-:Y:S01]  /*7040*/  FMNMX.FTZ R3, R131, R3, !PT ;  /* 0x0000000383037209 */ /* 0x000fe20007810000 */
[----:B-1----:R-:W-:Y:S02]  /*7050*/  FFMA.FTZ R6, R103, c[0x0][0x23c], -R7 ;  /* 0x00008f0067067a23 */ /* 0x002fe40000010807 */
[----:B--2---:R-:W-:Y:S01]  /*7060*/  FADD.FTZ R4, R209, R4 ;  /* 0x00000004d1047221 */ /* 0x004fe20000010000 */
[----:B------:R-:W-:Y:S01]  /*7070*/  FMNMX.FTZ R3, R132, R3, !PT ;  /* 0x0000000384037209 */ /* 0x000fe20007810000 */
[----:B------:R1:W2:Y:S03]  /*7080*/  MUFU.EX2 R214, R6 ;  /* 0x0000000600d67308 */ /* 0x0002a60000000800 */
[----:B------:R-:W-:-:S04]  /*7090*/  FMNMX.FTZ R3, R133, R3, !PT ;  /* 0x0000000385037209 */ /* 0x000fc80007810000 */
        /* <DEDUP_REMOVED lines=83> */
[--C-:B-1----:R-:W-:Y:S02]  /*75d0*/  FFMA.FTZ R6, R95, c[0x0][0x23c], -R7.reuse ;  /* 0x00008f005f067a23 */ /* 0x102fe40000010807 */
[----:B--2---:R-:W-:Y:S02]  /*75e0*/  FADD.FTZ R4, R222, R4 ;  /* 0x00000004de047221 */ /* 0x004fe40000010000 */
[----:B------:R1:W2:Y:S01]  /*75f0*/  MUFU.EX2 R224, R6 ;  /* 0x0000000600e07308 */ /* 0x0002a20000000800 */
[----:B------:R-:W3:Y:S01]  /*7600*/  SHFL.BFLY PT, R9, R3, 0x2, 0x1f ;  /* 0x0c401f0003097f89 */ /* 0x000ee200000e0000 */
[----:B-1----:R-:W-:Y:S02]  /*7610*/  FFMA.FTZ R6, R97, c[0x0][0x23c], -R7 ;  /* 0x00008f0061067a23 */ /* 0x002fe40000010807 */
[----:B--2---:R-:W-:-:S04]  /*7620*/  FADD.FTZ R4, R224, R4 ;  /* 0x00000004e0047221 */ /* 0x004fc80000010000 */
[----:B------:R1:W2:Y:S01]  /*7630*/  MUFU.EX2 R225, R6 ;  /* 0x0000000600e17308 */ /* 0x0002a20000000800 */
[----:B---3--:R-:W-:-:S05]  /*7640*/  FMNMX.FTZ R3, R3, R9, !PT ;  /* 0x0000000903037209 */ /* 0x008fca0007810000 */
[----:B------:R-:W3:Y:S01]  /*7650*/  SHFL.BFLY PT, R8, R3, 0x1, 0x1f ;  /* 0x0c201f0003087f89 */ /* 0x000ee200000e0000 */
[--C-:B-1----:R-:W-:Y:S02]  /*7660*/  FFMA.FTZ R6, R93, c[0x0][0x23c], -R7.reuse ;  /* 0x00008f005d067a23 */ /* 0x102fe40000010807 */
[----:B--2---:R-:W-:Y:S02]  /*7670*/  FADD.FTZ R4, R225, R4 ;  /* 0x00000004e1047221 */ /* 0x004fe40000010000 */
[----:B------:R1:W-:Y:S01]  /*7680*/  MUFU.EX2 R226, R6 ;  /* 0x0000000600e27308 */ /* 0x0003e20000000800 */
[----:B---3--:R-:W-:Y:S01]  /*7690*/  FMNMX.FTZ R3, R3, R8, !PT ;  /* 0x0000000803037209 */ /* 0x008fe20007810000 */
[--C-:B------:R-:W-:Y:S02]  /*76a0*/  FFMA.FTZ R8, R35, c[0x0][0x23c], -R7.reuse ;  /* 0x00008f0023087a23 */ /* 0x100fe40000010807 */
[----:B-1----:R-:W-:Y:S01]  /*76b0*/  FFMA.FTZ R6, R92, c[0x0][0x23c], -R7 ;  /* 0x00008f005c067a23 */ /* 0x002fe20000010807 */
[----:B------:R-:W-:-:S03]  /*76c0*/  FSETP.NEU.FTZ.AND P0, PT, R3, -INF , PT ;  /* 0xff8000000300780b */ /* 0x000fc60003f1d000 */
[----:B------:R1:W-:Y:S08]  /*76d0*/  MUFU.EX2 R252, R8 ;  /* 0x0000000800fc7308 */ /* 0x0003f00000000800 */
[----:B------:R2:W-:Y:S01]  /*76e0*/  MUFU.EX2 R228, R6 ;  /* 0x0000000600e47308 */ /* 0x0005e20000000800 */
[--C-:B-1----:R-:W-:Y:S02]  /*76f0*/  FFMA.FTZ R8, R34, c[0x0][0x23c], -R7.reuse ;  /* 0x00008f0022087a23 */ /* 0x102fe40000010807 */
[----:B------:R-:W1:Y:S05]  /*7700*/  LDSM.16.MT88.4 R32, [R135+0x5400] ;  /* 0x005400008720783b */ /* 0x000e6a0000004200 */
[----:B------:R3:W4:Y:S01]  /*7710*/  MUFU.EX2 R11, R8 ;  /* 0x00000008000b7308 */ /* 0x0007220000000800 */
[----:B--2---:R-:W-:-:S07]  /*7720*/  FFMA.FTZ R6, R90, c[0x0][0x23c], -R7 ;  /* 0x00008f005a067a23 */ /* 0x004fce0000010807 */
[----:B------:R2:W-:Y:S01]  /*7730*/  MUFU.EX2 R227, R6 ;  /* 0x0000000600e37308 */ /* 0x0005e20000000800 */
[----:B---3--:R-:W-:Y:S01]  /*7740*/  F2FP.PACK_AB R8, R109, R207 ;  /* 0x000000cf6d08723e */ /* 0x008fe200000000ff */
[----:B--2---:R-:W-:-:S06]  /*7750*/  FFMA.FTZ R6, R91, c[0x0][0x23c], -R7 ;  /* 0x00008f005b067a23 */ /* 0x004fcc0000010807 */
[----:B------:R2:W-:Y:S02]  /*7760*/  MUFU.EX2 R229, R6 ;  /* 0x0000000600e57308 */ /* 0x0005e40000000800 */
        /* <DEDUP_REMOVED lines=38> */
[----:B--2---:R-:W-:-:S05]  /*79d0*/  FMUL.FTZ R6, R3, c[0x0][0x23c] ;  /* 0x00008f0003067a20 */ /* 0x004fca0000410000 */
[----:B------:R-:W-:-:S05]  /*79e0*/  FSEL R6, R6, RZ, P0 ;  /* 0x000000ff06067208 */ /* 0x000fca0000000000 */
[----:B------:R-:W-:-:S04]  /*79f0*/  FFMA.FTZ R0, R123, c[0x0][0x23c], -R6 ;  /* 0x00008f007b007a23 */ /* 0x000fc80000010806 */
[----:B------:R2:W-:Y:S02]  /*7a00*/  MUFU.EX2 R63, R0 ;  /* 0x00000000003f7308 */ /* 0x0005e40000000800 */
[----:B--2---:R-:W-:-:S06]  /*7a10*/  FFMA.FTZ R0, R124, c[0x0][0x23c], -R6 ;  /* 0x00008f007c007a23 */ /* 0x004fcc0000010806 */
[----:B------:R2:W3:Y:S02]  /*7a20*/  MUFU.EX2 R21, R0 ;  /* 0x0000000000157308 */ /* 0x0004e40000000800 */
[----:B--2---:R-:W-:Y:S01]  /*7a30*/  FFMA.FTZ R0, R129, c[0x0][0x23c], -R6 ;  /* 0x00008f0081007a23 */ /* 0x004fe20000010806 */
[----:B----4-:R-:W-:Y:S02]  /*7a40*/  MOV R129, R11 ;  /* 0x0000000b00817202 */ /* 0x010fe40000000f00 */
[----:B---3--:R-:W-:-:S03]  /*7a50*/  F2FP.PACK_AB R9, R21, R63 ;  /* 0x0000003f1509723e */ /* 0x008fc600000000ff */
[----:B------:R2:W-:Y:S02]  /*7a60*/  MUFU.EX2 R67, R0 ;  /* 0x0000000000437308 */ /* 0x0005e40000000800 */
[----:B--2---:R-:W-:Y:S01]  /*7a70*/  FFMA.FTZ R0, R130, c[0x0][0x23c], -R6 ;  /* 0x00008f0082007a23 */ /* 0x004fe20000010806 */
[----:B------:R-:W-:Y:S02]  /*7a80*/  MOV R130, R10 ;  /* 0x0000000a00827202 */ /* 0x000fe40000000f00 */
[----:B------:R-:W-:-:S03]  /*7a90*/  F2FP.PACK_AB R10, R113, R114 ;  /* 0x00000072710a723e */ /* 0x000fc600000000ff */
[----:B------:R2:W3:Y:S02]  /*7aa0*/  MUFU.EX2 R68, R0 ;  /* 0x0000000000447308 */ /* 0x0004e40000000800 */
[----:B--2---:R-:W-:Y:S01]  /*7ab0*/  FFMA.FTZ R0, R126, c[0x0][0x23c], -R6 ;  /* 0x00008f007e007a23 */ /* 0x004fe20000010806 */
[----:B---3--:R-:W-:-:S05]  /*7ac0*/  F2FP.PACK_AB R11, R68, R67 ;  /* 0x00000043440b723e */ /* 0x008fca00000000ff */
[----:B------:R2:W-:Y:S02]  /*7ad0*/  MUFU.EX2 R73, R0 ;  /* 0x0000000000497308 */ /* 0x0005e40000000800 */
[C---:B------:R-:W-:Y:S08]  /*7ae0*/  HMMA.16816.F32 R28, R8.reuse, R16, RZ ;  /* 0x00000010081c723c */ /* 0x040ff000000018ff */
[----:B------:R-:W-:Y:S01]  /*7af0*/  HMMA.16816.F32 R24, R8, R18, RZ ;  /* 0x000000120818723c */ /* 0x000fe200000018ff */
[----:B--2---:R-:W-:-:S04]  /*7b00*/  FFMA.FTZ R0, R125, c[0x0][0x23c], -R6 ;  /* 0x00008f007d007a23 */ /* 0x004fc80000010806 */
[----:B------:R2:W3:Y:S03]  /*7b10*/  MUFU.EX2 R101, R0 ;  /* 0x0000000000657308 */ /* 0x0004e60000000800 */
[C---:B------:R-:W-:Y:S08]  /*7b20*/  HMMA.16816.F32 R16, R8.reuse, R12, RZ ;  /* 0x0000000c0810723c */ /* 0x040ff000000018ff */
[----:B------:R-:W-:Y:S01]  /*7b30*/  HMMA.16816.F32 R12, R8, R14, RZ ;  /* 0x0000000e080c723c */ /* 0x000fe200000018ff */
[----:B--2---:R-:W-:-:S06]  /*7b40*/  FFMA.FTZ R0, R127, c[0x0][0x23c], -R6 ;  /* 0x00008f007f007a23 */ /* 0x004fcc0000010806 */
[----:B------:R-:W-:Y:S02]  /*7b50*/  F2FP.PACK_AB R8, R111, R112 ;  /* 0x000000706f08723e */ /* 0x000fe400000000ff */
[----:B---3--:R-:W-:Y:S01]  /*7b60*/  F2FP.PACK_AB R9, R101, R73 ;  /* 0x000000496509723e */ /* 0x008fe200000000ff */
[----:B------:R2:W-:Y:S01]  /*7b70*/  MUFU.EX2 R100, R0 ;  /* 0x0000000000647308 */ /* 0x0005e20000000800 */
[----:B------:R-:W-:Y:S01]  /*7b80*/  F2FP.PACK_AB R10, R212, R208 ;  /* 0x000000d0d40a723e */ /* 0x000fe200000000ff */
[----:B--2---:R-:W-:-:S06]  /*7b90*/  FFMA.FTZ R0, R128, c[0x0][0x23c], -R6 ;  /* 0x00008f0080007a23 */ /* 0x004fcc0000010806 */
[----:B------:R2:W3:Y:S02]  /*7ba0*/  MUFU.EX2 R104, R0 ;  /* 0x0000000000687308 */ /* 0x0004e40000000800 */
[----:B--2---:R-:W-:Y:S01]  /*7bb0*/  FFMA.FTZ R0, R58, c[0x0][0x23c], -R7 ;  /* 0x00008f003a007a23 */ /* 0x004fe20000010807 */
[----:B---3--:R-:W-:-:S05]  /*7bc0*/  F2FP.PACK_AB R11, R104, R100 ;  /* 0x00000064680b723e */ /* 0x008fca00000000ff */
[----:B------:R2:W-:Y:S02]  /*7bd0*/  MUFU.EX2 R125, R0 ;  /* 0x00000000007d7308 */ /* 0x0005e40000000800 */
[C---:B-1----:R-:W-:Y:S08]  /*7be0*/  HMMA.16816.F32 R28, R8.reuse, R32, R28 ;  /* 0x00000020081c723c */ /* 0x042ff0000000181c */
[----:B------:R-:W-:Y:S01]  /*7bf0*/  HMMA.16816.F32 R24, R8, R34, R24 ;  /* 0x000000220818723c */ /* 0x000fe20000001818 */
[----:B--2---:R-:W-:-:S04]  /*7c00*/  FFMA.FTZ R0, R131, c[0x0][0x23c], -R6 ;  /* 0x00008f0083007a23 */ /* 0x004fc80000010806 */
[----:B------:R1:W-:Y:S03]  /*7c10*/  MUFU.EX2 R99, R0 ;  /* 0x0000000000637308 */ /* 0x0003e60000000800 */
[C---:B------:R-:W-:Y:S08]  /*7c20*/  HMMA.16816.F32 R16, R8.reuse, R36, R16 ;  /* 0x000000240810723c */ /* 0x040ff00000001810 */
[----:B------:R-:W-:Y:S01]  /*7c30*/  HMMA.16816.F32 R12, R8, R38, R12 ;  /* 0x00000026080c723c */ /* 0x000fe2000000180c */
[----:B------:R-:W2:Y:S01]  /*7c40*/  LDSM.16.MT88.4 R36, [R135+0x5c00] ;  /* 0x005c00008724783b */ /* 0x000ea20000004200 */
[----:B-1----:R-:W-:-:S05]  /*7c50*/  FFMA.FTZ R0, R132, c[0x0][0x23c], -R6 ;  /* 0x00008f0084007a23 */ /* 0x002fca0000010806 */
[----:B------:R-:W-:Y:S02]  /*7c60*/  F2FP.PACK_AB R8, R214, R209 ;  /* 0x000000d1d608723e */ /* 0x000fe400000000ff */
[----:B------:R-:W-:Y:S01]  /*7c70*/  F2FP.PACK_AB R10, R216, R213 ;  /* 0x000000d5d80a723e */ /* 0x000fe200000000ff */
[----:B------:R1:W3:Y:S02]  /*7c80*/  MUFU.EX2 R103, R0 ;  /* 0x0000000000677308 */ /* 0x0002e40000000800 */
[----:B-1----:R-:W-:Y:S01]  /*7c90*/  FFMA.FTZ R0, R133, c[0x0][0x23c], -R6 ;  /* 0x00008f0085007a23 */ /* 0x002fe20000010806 */
[----:B---3--:R-:W-:-:S05]  /*7ca0*/  F2FP.PACK_AB R9, R103, R99 ;  /* 0x000000636709723e */ /* 0x008fca00000000ff */
[----:B------:R1:W-:Y:S02]  /*7cb0*/  MUFU.EX2 R98, R0 ;  /* 0x0000000000627308 */ /* 0x0003e40000000800 */
[----:B-1----:R-:W-:-:S06]  /*7cc0*/  FFMA.FTZ R0, R136, c[0x0][0x23c], -R6 ;  /* 0x00008f0088007a23 */ /* 0x002fcc0000010806 */
[----:B------:R1:W3:Y:S02]  /*7cd0*/  MUFU.EX2 R102, R0 ;  /* 0x0000000000667308 */ /* 0x0002e40000000800 */
[----:B-1----:R-:W-:Y:S01]  /*7ce0*/  FFMA.FTZ R0, R59, c[0x0][0x23c], -R7 ;  /* 0x00008f003b007a23 */ /* 0x002fe20000010807 */
[----:B---3--:R-:W-:-:S05]  /*7cf0*/  F2FP.PACK_AB R11, R102, R98 ;  /* 0x00000062660b723e */ /* 0x008fca00000000ff */
[----:B------:R1:W-:Y:S02]  /*7d00*/  MUFU.EX2 R124, R0 ;  /* 0x00000000007c7308 */ /* 0x0003e40000000800 */
[C---:B------:R-:W-:Y:S01]  /*7d10*/  HMMA.16816.F32 R32, R8.reuse, R40, R28 ;  /* 0x000000280820723c */ /* 0x040fe2000000181c */
[----:B------:R-:W3:Y:S07]  /*7d20*/  LDSM.16.MT88.4 R28, [R164+0x5c00] ;  /* 0x005c0000a41c783b */ /* 0x000eee0000004200 */
[----:B------:R-:W-:Y:S01]  /*7d30*/  HMMA.16816.F32 R24, R8, R42, R24 ;  /* 0x0000002a0818723c */ /* 0x000fe20000001818 */
[----:B------:R-:W4:Y:S01]  /*7d40*/  LDSM.16.MT88.4 R40, [R135+0x6000] ;  /* 0x006000008728783b */ /* 0x000f220000004200 */
        /* <DEDUP_REMOVED lines=17> */
[C---:B--2---:R-:W-:Y:S08]  /*7e60*/  HMMA.16816.F32 R24, R8.reuse, R38, R24 ;  /* 0x000000260818723c */ /* 0x044ff00000001818 */
[----:B---3--:R-:W-:Y:S01]  /*7e70*/  HMMA.16816.F32 R16, R8, R28, R16 ;  /* 0x0000001c0810723c */ /* 0x008fe20000001810 */
[----:B-1----:R-:W-:-:S04]  /*7e80*/  FFMA.FTZ R0, R141, c[0x0][0x23c], -R6 ;  /* 0x00008f008d007a23 */ /* 0x002fc80000010806 */
[----:B------:R1:W-:Y:S03]  /*7e90*/  MUFU.EX2 R59, R0 ;  /* 0x00000000003b7308 */ /* 0x0003e60000000800 */
[C---:B------:R-:W-:Y:S01]  /*7ea0*/  HMMA.16816.F32 R12, R8.reuse, R30, R12 ;  /* 0x0000001e080c723c */ /* 0x040fe2000000180c */
[----:B------:R-:W2:Y:S07]  /*7eb0*/  LDSM.16.MT88.4 R28, [R135+0x6400] ;  /* 0x00640000871c783b */ /* 0x000eae0000004200 */
[----:B------:R-:W-:Y:S01]  /*7ec0*/  HMMA.16816.F32 R32, R8, R36, R32 ;  /* 0x000000240820723c */ /* 0x000fe20000001820 */
[----:B------:R-:W3:Y:S01]  /*7ed0*/  LDSM.16.MT88.4 R36, [R164+0x6400] ;  /* 0x00640000a424783b */ /* 0x000ee20000004200 */
[----:B-1----:R-:W-:-:S05]  /*7ee0*/  FFMA.FTZ R0, R143, c[0x0][0x23c], -R6 ;  /* 0x00008f008f007a23 */ /* 0x002fca0000010806 */
[----:B------:R-:W-:Y:S02]  /*7ef0*/  F2FP.PACK_AB R8, R220, R221 ;  /* 0x000000dddc08723e */ /* 0x000fe400000000ff */
[----:B------:R-:W-:Y:S01]  /*7f00*/  F2FP.PACK_AB R10, R222, R223 ;  /* 0x000000dfde0a723e */ /* 0x000fe200000000ff */
[----:B------:R1:W1:Y:S02]  /*7f10*/  MUFU.EX2 R92, R0 ;  /* 0x00000000005c7308 */ /* 0x0002640000000800 */
[--C-:B-1----:R-:W-:Y:S01]  /*7f20*/  FFMA.FTZ R0, R142, c[0x0][0x23c], -R6.reuse ;  /* 0x00008f008e007a23 */ /* 0x102fe20000010806 */
[----:B------:R-:W-:Y:S01]  /*7f30*/  F2FP.PACK_AB R9, R92, R59 ;  /* 0x0000003b5c09723e */ /* 0x000fe200000000ff */
[----:B------:R-:W-:Y:S04]  /*7f40*/  LDSM.16.MT88.4 R140, [R135+0x8800] ;  /* 0x00880000878c783b */ /* 0x000fe80000004200 */
[----:B------:R1:W-:Y:S02]  /*7f50*/  MUFU.EX2 R91, R0 ;  /* 0x00000000005b7308 */ /* 0x0003e40000000800 */
[----:B-1----:R-:W-:-:S06]  /*7f60*/  FFMA.FTZ R0, R144, c[0x0][0x23c], -R6 ;  /* 0x00008f0090007a23 */ /* 0x002fcc0000010806 */
[----:B------:R1:W1:Y:S02]  /*7f70*/  MUFU.EX2 R64, R0 ;  /* 0x0000000000407308 */ /* 0x0002640000000800 */
[----:B-1----:R-:W-:Y:S01]  /*7f80*/  FFMA.FTZ R0, R53, c[0x0][0x23c], -R7 ;  /* 0x00008f0035007a23 */ /* 0x002fe20000010807 */
[----:B------:R-:W-:-:S05]  /*7f90*/  F2FP.PACK_AB R11, R64, R91 ;  /* 0x0000005b400b723e */ /* 0x000fca00000000ff */
[----:B------:R1:W-:Y:S02]  /*7fa0*/  MUFU.EX2 R110, R0 ;  /* 0x00000000006e7308 */ /* 0x0003e40000000800 */
[C---:B----4-:R-:W-:Y:S08]  /*7fb0*/  HMMA.16816.F32 R24, R8.reuse, R42, R24 ;  /* 0x0000002a0818723c */ /* 0x050ff00000001818 */
[----:B-----5:R-:W-:Y:S01]  /*7fc0*/  HMMA.16816.F32 R16, R8, R48, R16 ;  /* 0x000000300810723c */ /* 0x020fe20000001810 */
[----:B-1----:R-:W-:-:S04]  /*7fd0*/  FFMA.FTZ R0, R145, c[0x0][0x23c], -R6 ;  /* 0x00008f0091007a23 */ /* 0x002fc80000010806 */
[----:B------:R1:W-:Y:S03]  /*7fe0*/  MUFU.EX2 R62, R0 ;  /* 0x00000000003e7308 */ /* 0x0003e60000000800 */
[C---:B------:R-:W-:Y:S01]  /*7ff0*/  HMMA.16816.F32 R12, R8.reuse, R50, R12 ;  /* 0x00000032080c723c */ /* 0x040fe2000000180c */
[----:B------:R-:W-:Y:S07]  /*8000*/  LDSM.16.MT88.4 R48, [R164+0x6800] ;  /* 0x00680000a430783b */ /* 0x000fee0000004200 */
        /* <DEDUP_REMOVED lines=14> */
[C---:B--2---:R-:W-:Y:S08]  /*80f0*/  HMMA.16816.F32 R24, R8.reuse, R30, R24 ;  /* 0x0000001e0818723c */ /* 0x044ff00000001818 */
[----:B---3--:R-:W-:Y:S01]  /*8100*/  HMMA.16816.F32 R16, R8, R36, R16 ;  /* 0x000000240810723c */ /* 0x008fe20000001810 */
[----:B-1----:R-:W-:-:S04]  /*8110*/  FFMA.FTZ R0, R149, c[0x0][0x23c], -R6 ;  /* 0x00008f0095007a23 */ /* 0x002fc80000010806 */
[----:B------:R1:W-:Y:S03]  /*8120*/  MUFU.EX2 R87, R0 ;  /* 0x0000000000577308 */ /* 0x0003e60000000800 */
[C---:B------:R-:W-:Y:S01]  /*8130*/  HMMA.16816.F32 R12, R8.reuse, R38, R12 ;  /* 0x00000026080c723c */ /* 0x040fe2000000180c */
[----:B------:R-:W-:Y:S07]  /*8140*/  LDSM.16.MT88.4 R36, [R164+0x6c00] ;  /* 0x006c0000a424783b */ /* 0x000fee0000004200 */
        /* <DEDUP_REMOVED lines=12> */
[----:B---3--:R-:W-:Y:S01]  /*8210*/  F2FP.PACK_AB R11, R86, R56 ;  /* 0x00000038560b723e */ /* 0x008fe200000000ff */
[----:B------:R-:W-:Y:S04]  /*8220*/  LDSM.16.MT88.4 R52, [R135+0x7c00] ;  /* 0x007c00008734783b */ /* 0x000fe80000004200 */
[----:B------:R1:W-:Y:S02]  /*8230*/  MUFU.EX2 R107, R0 ;  /* 0x00000000006b7308 */ /* 0x0003e40000000800 */
[C---:B----4-:R-:W-:Y:S08]  /*8240*/  HMMA.16816.F32 R24, R8.reuse, R42, R24 ;  /* 0x0000002a0818723c */ /* 0x050ff00000001818 */
[----:B------:R-:W-:Y:S01]  /*8250*/  HMMA.16816.F32 R16, R8, R48, R16 ;  /* 0x000000300810723c */ /* 0x000fe20000001810 */
[----:B-1----:R-:W-:-:S04]  /*8260*/  FFMA.FTZ R0, R153, c[0x0][0x23c], -R6 ;  /* 0x00008f0099007a23 */ /* 0x002fc80000010806 */
[----:B------:R1:W-:Y:S03]  /*8270*/  MUFU.EX2 R81, R0 ;  /* 0x0000000000517308 */ /* 0x0003e60000000800 */
[C---:B------:R-:W-:Y:S01]  /*8280*/  HMMA.16816.F32 R12, R8.reuse, R50, R12 ;  /* 0x00000032080c723c */ /* 0x040fe2000000180c */
[----:B------:R-:W-:Y:S07]  /*8290*/  LDSM.16.MT88.4 R48, [R164+0x7000] ;  /* 0x00700000a430783b */ /* 0x000fee0000004200 */
[----:B------:R-:W-:Y:S01]  /*82a0*/  HMMA.16816.F32 R32, R8, R40, R32 ;  /* 0x000000280820723c */ /* 0x000fe20000001820 */
[----:B------:R-:W3:Y:S01]  /*82b0*/  LDSM.16.MT88.4 R40, [R135+0x7000] ;  /* 0x007000008728783b */ /* 0x000ee20000004200 */
[----:B-1----:R-:W-:-:S05]  /*82c0*/  FFMA.FTZ R0, R156, c[0x0][0x23c], -R6 ;  /* 0x00008f009c007a23 */ /* 0x002fca0000010806 */
        /* <DEDUP_REMOVED lines=11> */
[C---:B--2---:R-:W-:Y:S08]  /*8380*/  HMMA.16816.F32 R24, R8.reuse, R30, R24 ;  /* 0x0000001e0818723c */ /* 0x044ff00000001818 */
[----:B------:R-:W-:Y:S01]  /*8390*/  HMMA.16816.F32 R16, R8, R36, R16 ;  /* 0x000000240810723c */ /* 0x000fe20000001810 */
[----:B-1----:R-:W-:-:S04]  /*83a0*/  FFMA.FTZ R0, R155, c[0x0][0x23c], -R6 ;  /* 0x00008f009b007a23 */ /* 0x002fc80000010806 */
[----:B------:R1:W-:Y:S03]  /*83b0*/  MUFU.EX2 R47, R0 ;  /* 0x00000000002f7308 */ /* 0x0003e60000000800 */
[C---:B------:R-:W-:Y:S01]  /*83c0*/  HMMA.16816.F32 R12, R8.reuse, R38, R12 ;  /* 0x00000026080c723c */ /* 0x040fe2000000180c */
[----:B------:R-:W2:Y:S07]  /*83d0*/  LDSM.16.MT88.4 R36, [R135+0x7400] ;  /* 0x007400008724783b */ /* 0x000eae0000004200 */
        /* <DEDUP_REMOVED lines=13> */
[C---:B---3--:R-:W-:Y:S08]  /*84b0*/  HMMA.16816.F32 R28, R8.reuse, R42, R24 ;  /* 0x0000002a081c723c */ /* 0x048ff00000001818 */
[----:B------:R-:W-:Y:S01]  /*84c0*/  HMMA.16816.F32 R24, R8, R48, R16 ;  /* 0x000000300818723c */ /* 0x000fe20000001810 */
[----:B-1----:R-:W-:-:S04]  /*84d0*/  FFMA.FTZ R0, R159, c[0x0][0x23c], -R6 ;  /* 0x00008f009f007a23 */ /* 0x002fc80000010806 */
[----:B------:R1:W-:Y:S03]  /*84e0*/  MUFU.EX2 R23, R0 ;  /* 0x0000000000177308 */ /* 0x0003e60000000800 */
[C---:B------:R-:W-:Y:S01]  /*84f0*/  HMMA.16816.F32 R16, R8.reuse, R50, R12 ;  /* 0x000000320810723c */ /* 0x040fe2000000180c */
[----:B------:R-:W-:Y:S06]  /*8500*/  LDSM.16.MT88.4 R48, [R135+0x7800] ;  /* 0x007800008730783b */ /* 0x000fec0000004200 */
[----:B------:R-:W-:Y:S01]  /*8510*/  FADD.FTZ R12, R63, R21 ;  /* 0x000000153f0c7221 */ /* 0x000fe20000010000 */
[----:B------:R-:W-:Y:S01]  /*8520*/  HMMA.16816.F32 R32, R8, R40, R32 ;  /* 0x000000280820723c */ /* 0x000fe20000001820 */
[----:B------:R-:W3:Y:S02]  /*8530*/  LDSM.16.MT88.4 R40, [R164+0x7400] ;  /* 0x00740000a428783b */ /* 0x000ee40000004200 */
[----:B------:R-:W-:-:S02]  /*8540*/  FADD.FTZ R12, R67, R12 ;  /* 0x0000000c430c7221 */ /* 0x000fc40000010000 */
[----:B-1----:R-:W-:Y:S02]  /*8550*/  FFMA.FTZ R0, R162, c[0x0][0x23c], -R6 ;  /* 0x00008f00a2007a23 */ /* 0x002fe40000010806 */
[----:B------:R-:W-:Y:S01]  /*8560*/  F2FP.PACK_AB R8, R244, R243 ;  /* 0x000000f3f408723e */ /* 0x000fe200000000ff */
[----:B------:R-:W-:Y:S01]  /*8570*/  FADD.FTZ R12, R68, R12 ;  /* 0x0000000c440c7221 */ /* 0x000fe20000010000 */
[----:B------:R-:W-:Y:S01]  /*8580*/  F2FP.PACK_AB R10, R247, R245 ;  /* 0x000000f5f70a723e */ /* 0x000fe200000000ff */
[----:B------:R1:W4:Y:S02]  /*8590*/  MUFU.EX2 R72, R0 ;  /* 0x0000000000487308 */ /* 0x0003240000000800 */
[----:B------:R-:W-:Y:S02]  /*85a0*/  FADD.FTZ R13, R73, R12 ;  /* 0x0000000c490d7221 */ /* 0x000fe40000010000 */
[----:B------:R-:W-:-:S04]  /*85b0*/  FFMA.FTZ R12, R116, c[0x0][0x23c], -R6 ;  /* 0x00008f00740c7a23 */ /* 0x000fc80000010806 */
[----:B------:R5:W-:Y:S01]  /*85c0*/  MUFU.EX2 R68, R12 ;  /* 0x0000000c00447308 */ /* 0x000be20000000800 */
[----:B-1----:R-:W-:Y:S01]  /*85d0*/  FFMA.FTZ R0, R163, c[0x0][0x23c], -R6 ;  /* 0x00008f00a3007a23 */ /* 0x002fe20000010806 */
[----:B----4-:R-:W-:-:S06]  /*85e0*/  F2FP.PACK_AB R9, R72, R23 ;  /* 0x000000174809723e */ /* 0x010fcc00000000ff */
[----:B------:R1:W-:Y:S01]  /*85f0*/  MUFU.EX2 R71, R0 ;  /* 0x0000000000477308 */ /* 0x0003e20000000800 */
[----:B-----5:R-:W-:-:S07]  /*8600*/  FFMA.FTZ R12, R66, c[0x0][0x23c], -R6 ;  /* 0x00008f00420c7a23 */ /* 0x020fce0000010806 */
[----:B------:R4:W-:Y:S01]  /*8610*/  MUFU.EX2 R67, R12 ;  /* 0x0000000c00437308 */ /* 0x0009e20000000800 */
[----:B-1----:R-:W-:Y:S01]  /*8620*/  FFMA.FTZ R0, R185, c[0x0][0x23c], -R6 ;  /* 0x00008f00b9007a23 */ /* 0x002fe20000010806 */
[----:B------:R-:W-:-:S06]  /*8630*/  LEA R185, P0, R44, c[0x0][0x168], 0x1 ;  /* 0x00005a002cb97a11 */ /* 0x000fcc00078008ff */
[----:B------:R1:W5:Y:S01]  /*8640*/  MUFU.EX2 R70, R0 ;  /* 0x0000000000467308 */ /* 0x0003620000000800 */
[----:B----4-:R-:W-:-:S07]  /*8650*/  FFMA.FTZ R12, R187, c[0x0][0x23c], -R6 ;  /* 0x00008f00bb0c7a23 */ /* 0x010fce0000010806 */
[----:B------:R4:W-:Y:S01]  /*8660*/  MUFU.EX2 R66, R12 ;  /* 0x0000000c00427308 */ /* 0x0009e20000000800 */
[----:B-1----:R-:W-:Y:S01]  /*8670*/  FFMA.FTZ R0, R60, c[0x0][0x23c], -R7 ;  /* 0x00008f003c007a23 */ /* 0x002fe20000010807 */
[----:B-----5:R-:W-:-:S06]  /*8680*/  F2FP.PACK_AB R11, R70, R71 ;  /* 0x00000047460b723e */ /* 0x020fcc00000000ff */
[----:B------:R1:W-:Y:S01]  /*8690*/  MUFU.EX2 R93, R0 ;  /* 0x00000000005d7308 */ /* 0x0003e20000000800 */
[----:B----4-:R-:W-:Y:S01]  /*86a0*/  FFMA.FTZ R12, R115, c[0x0][0x23c], -R7 ;  /* 0x00008f00730c7a23 */ /* 0x010fe20000010807 */
[C---:B--2---:R-:W-:Y:S06]  /*86b0*/  HMMA.16816.F32 R32, R8.reuse, R36, R32 ;  /* 0x000000240820723c */ /* 0x044fec0000001820 */
[----:B------:R2:W-:Y:S02]  /*86c0*/  MUFU.EX2 R73, R12 ;  /* 0x0000000c00497308 */ /* 0x0005e40000000800 */
[----:B------:R-:W-:Y:S01]  /*86d0*/  HMMA.16816.F32 R28, R8, R38, R28 ;  /* 0x00000026081c723c */ /* 0x000fe2000000181c */
[----:B------:R-:W4:Y:S01]  /*86e0*/  LDSM.16.MT88.4 R36, [R164+0x7800] ;  /* 0x00780000a424783b */ /* 0x000f220000004200 */
[----:B-1----:R-:W-:-:S04]  /*86f0*/  FFMA.FTZ R0, R120, c[0x0][0x23c], -R6 ;  /* 0x00008f0078007a23 */ /* 0x002fc80000010806 */
[----:B------:R1:W-:Y:S02]  /*8700*/  MUFU.EX2 R15, R0 ;  /* 0x00000000000f7308 */ /* 0x0003e40000000800 */
[----:B---3--:R-:W-:Y:S01]  /*8710*/  HMMA.16816.F32 R24, R8, R40, R24 ;  /* 0x000000280818723c */ /* 0x008fe20000001818 */
[----:B--2---:R-:W-:Y:S01]  /*8720*/  FFMA.FTZ R12, R188, c[0x0][0x23c], -R6 ;  /* 0x00008f00bc0c7a23 */ /* 0x004fe20000010806 */
[----:B------:R-:W-:-:S06]  /*8730*/  LEA.HI.X R188, R44, c[0x0][0x16c], R65, 0x1, P0 ;  /* 0x00005b002cbc7a11 */ /* 0x000fcc00000f0c41 */
        /* <DEDUP_REMOVED lines=14> */
[C---:B------:R-:W-:Y:S06]  /*8820*/  HMMA.16816.F32 R32, R8.reuse, R48, R32 ;  /* 0x000000300820723c */ /* 0x040fec0000001820 */
[----:B------:R3:W-:Y:S02]  /*8830*/  MUFU.EX2 R85, R0 ;  /* 0x0000000000557308 */ /* 0x0007e40000000800 */
[----:B------:R-:W-:Y:S01]  /*8840*/  HMMA.16816.F32 R28, R8, R50, R28 ;  /* 0x00000032081c723c */ /* 0x000fe2000000181c */
[----:B------:R-:W5:Y:S01]  /*8850*/  LDSM.16.MT88.4 R48, [R135+0x8000] ;  /* 0x008000008730783b */ /* 0x000f620000004200 */
[----:B-1----:R-:W-:-:S04]  /*8860*/  FFMA.FTZ R12, R190, c[0x0][0x23c], -R6 ;  /* 0x00008f00be0c7a23 */ /* 0x002fc80000010806 */
[----:B------:R1:W-:Y:S02]  /*8870*/  MUFU.EX2 R63, R12 ;  /* 0x0000000c003f7308 */ /* 0x0003e40000000800 */
[----:B----4-:R-:W-:Y:S01]  /*8880*/  HMMA.16816.F32 R24, R8, R36, R24 ;  /* 0x000000240818723c */ /* 0x010fe20000001818 */
[----:B---3--:R-:W-:-:S05]  /*8890*/  FFMA.FTZ R0, R117, c[0x0][0x23c], -R6 ;  /* 0x00008f0075007a23 */ /* 0x008fca0000010806 */
[----:B------:R3:W4:Y:S02]  /*88a0*/  MUFU.EX2 R14, R0 ;  /* 0x00000000000e7308 */ /* 0x0007240000000800 */
[----:B------:R-:W-:Y:S01]  /*88b0*/  HMMA.16816.F32 R16, R8, R38, R16 ;  /* 0x000000260810723c */ /* 0x000fe20000001810 */
[----:B-1----:R-:W-:-:S06]  /*88c0*/  FFMA.FTZ R12, R189, c[0x0][0x23c], -R6 ;  /* 0x00008f00bd0c7a23 */ /* 0x002fcc0000010806 */
[----:B------:R-:W-:Y:S02]  /*88d0*/  F2FP.PACK_AB R8, R130, R251 ;  /* 0x000000fb8208723e */ /* 0x000fe400000000ff */
[----:B------:R-:W-:Y:S01]  /*88e0*/  F2FP.PACK_AB R10, R129, R252 ;  /* 0x000000fc810a723e */ /* 0x000fe200000000ff */
[----:B------:R1:W-:Y:S01]  /*88f0*/  MUFU.EX2 R60, R12 ;  /* 0x0000000c003c7308 */ /* 0x0003e20000000800 */
[----:B------:R-:W-:Y:S01]  /*8900*/  F2FP.PACK_AB R11, R66, R67 ;  /* 0x00000043420b723e */ /* 0x000fe200000000ff */
[----:B---3--:R-:W-:Y:S01]  /*8910*/  FADD.FTZ R0, R101, R13 ;  /* 0x0000000d65007221 */ /* 0x008fe20000010000 */
[----:B----4-:R-:W-:-:S03]  /*8920*/  F2FP.PACK_AB R9, R68, R14 ;  /* 0x0000000e4409723e */ /* 0x010fc600000000ff */
[----:B------:R-:W-:-:S04]  /*8930*/  FADD.FTZ R0, R100, R0 ;  /* 0x0000000064007221 */ /* 0x000fc80000010000 */
[----:B------:R-:W-:Y:S01]  /*8940*/  FADD.FTZ R0, R104, R0 ;  /* 0x0000000068007221 */ /* 0x000fe20000010000 */
[C---:B------:R-:W-:Y:S01]  /*8950*/  HMMA.16816.F32 R36, R8.reuse, R52, R32 ;  /* 0x000000340824723c */ /* 0x040fe20000001820 */
[----:B------:R-:W3:Y:S02]  /*8960*/  LDSM.16.MT88.4 R32, [R164+0x8000] ;  /* 0x00800000a420783b */ /* 0x000ee40000004200 */
[----:B------:R-:W-:Y:S02]  /*8970*/  FADD.FTZ R0, R99, R0 ;  /* 0x0000000063007221 */ /* 0x000fe40000010000 */
[----:B-1----:R-:W-:Y:S02]  /*8980*/  FFMA.FTZ R12, R191, c[0x0][0x23c], -R6 ;  /* 0x00008f00bf0c7a23 */ /* 0x002fe40000010806 */
[----:B------:R-:W-:Y:S01]  /*8990*/  FADD.FTZ R0, R103, R0 ;  /* 0x0000000067007221 */ /* 0x000fe20000010000 */
[----:B------:R-:W-:Y:S01]  /*89a0*/  HMMA.16816.F32 R28, R8, R54, R28 ;  /* 0x00000036081c723c */ /* 0x000fe2000000181c */
[----:B------:R-:W1:Y:S02]  /*89b0*/  LDSM.16.MT88.4 R52, [R135+0x8400] ;  /* 0x008400008734783b */ /* 0x000e640000004200 */
[----:B------:R-:W-:-:S04]  /*89c0*/  FADD.FTZ R0, R98, R0 ;  /* 0x0000000062007221 */ /* 0x000fc80000010000 */
[----:B------:R-:W-:Y:S01]  /*89d0*/  FADD.FTZ R0, R102, R0 ;  /* 0x0000000066007221 */ /* 0x000fe20000010000 */
[----:B--2---:R-:W-:Y:S03]  /*89e0*/  HMMA.16816.F32 R24, R8, R40, R24 ;  /* 0x000000280818723c */ /* 0x004fe60000001818 */
[----:B------:R-:W-:-:S04]  /*89f0*/  FADD.FTZ R0, R96, R0 ;  /* 0x0000000060007221 */ /* 0x000fc80000010000 */
[----:B------:R-:W-:Y:S01]  /*8a00*/  FADD.FTZ R0, R97, R0 ;  /* 0x0000000061007221 */ /* 0x000fe20000010000 */
[----:B------:R-:W-:Y:S03]  /*8a10*/  HMMA.16816.F32 R16, R8, R42, R16 ;  /* 0x0000002a0810723c */ /* 0x000fe60000001810 */
[----:B------:R-:W-:-:S04]  /*8a20*/  FADD.FTZ R0, R95, R0 ;  /* 0x000000005f007221 */ /* 0x000fc80000010000 */
[----:B------:R-:W-:Y:S01]  /*8a30*/  FADD.FTZ R0, R94, R0 ;  /* 0x000000005e007221 */ /* 0x000fe20000010000 */
[----:B------:R-:W-:Y:S02]  /*8a40*/  F2FP.PACK_AB R8, R124, R125 ;  /* 0x0000007d7c08723e */ /* 0x000fe400000000ff */
        /* <DEDUP_REMOVED lines=8> */
[----:B--2---:R-:W-:Y:S01]  /*8ad0*/  FFMA.FTZ R12, R122, c[0x0][0x23c], -R7 ;  /* 0x00008f007a0c7a23 */ /* 0x004fe20000010807 */
[----:B----4-:R-:W-:Y:S01]  /*8ae0*/  F2FP.PACK_AB R11, R59, R60 ;  /* 0x0000003c3b0b723e */ /* 0x010fe200000000ff */
[----:B------:R-:W-:Y:S02]  /*8af0*/  FADD.FTZ R0, R90, R0 ;  /* 0x000000005a007221 */ /* 0x000fe40000010000 */
[----:B------:R2:W-:Y:S02]  /*8b00*/  MUFU.EX2 R64, R12 ;  /* 0x0000000c00407308 */ /* 0x0005e40000000800 */
[----:B------:R-:W-:Y:S02]  /*8b10*/  FADD.FTZ R0, R58, R0 ;  /* 0x000000003a007221 */ /* 0x000fe40000010000 */
[----:B-----5:R-:W-:Y:S02]  /*8b20*/  HMMA.16816.F32 R36, R8, R48, R36 ;  /* 0x000000300824723c */ /* 0x020fe40000001824 */
[----:B------:R-:W-:-:S04]  /*8b30*/  FADD.FTZ R0, R89, R0 ;  /* 0x0000000059007221 */ /* 0x000fc80000010000 */
[----:B------:R-:W-:Y:S02]  /*8b40*/  FADD.FTZ R0, R87, R0 ;  /* 0x0000000057007221 */ /* 0x000fe40000010000 */
[C---:B------:R-:W-:Y:S01]  /*8b50*/  HMMA.16816.F32 R40, R8.reuse, R50, R28 ;  /* 0x000000320828723c */ /* 0x040fe2000000181c */
[----:B------:R-:W4:Y:S01]  /*8b60*/  LDSM.16.MT88.4 R28, [R164+0x8400] ;  /* 0x00840000a41c783b */ /* 0x000f220000004200 */
[----:B------:R-:W-:Y:S02]  /*8b70*/  FADD.FTZ R0, R88, R0 ;  /* 0x0000000058007221 */ /* 0x000fe40000010000 */
[----:B--2---:R-:W-:Y:S02]  /*8b80*/  FFMA.FTZ R12, R186, c[0x0][0x23c], -R7 ;  /* 0x00008f00ba0c7a23 */ /* 0x004fe40000010807 */
[----:B------:R-:W-:Y:S02]  /*8b90*/  FADD.FTZ R0, R56, R0 ;  /* 0x0000000038007221 */ /* 0x000fe40000010000 */
[----:B------:R2:W-:Y:S01]  /*8ba0*/  MUFU.EX2 R62, R12 ;  /* 0x0000000c003e7308 */ /* 0x0005e20000000800 */
[----:B---3--:R-:W-:Y:S01]  /*8bb0*/  HMMA.16816.F32 R24, R8, R32, R24 ;  /* 0x000000200818723c */ /* 0x008fe20000001818 */
[----:B------:R-:W-:-:S04]  /*8bc0*/  FADD.FTZ R0, R86, R0 ;  /* 0x0000000056007221 */ /* 0x000fc80000010000 */
[----:B------:R-:W-:-:S03]  /*8bd0*/  FADD.FTZ R0, R81, R0 ;  /* 0x0000000051007221 */ /* 0x000fc60000010000 */
[----:B------:R-:W-:Y:S01]  /*8be0*/  HMMA.16816.F32 R16, R8, R34, R16 ;  /* 0x000000220810723c */ /* 0x000fe20000001810 */
[----:B------:R-:W-:-:S04]  /*8bf0*/  FADD.FTZ R0, R84, R0 ;  /* 0x0000000054007221 */ /* 0x000fc80000010000 */
[----:B------:R-:W-:Y:S02]  /*8c00*/  FADD.FTZ R0, R83, R0 ;  /* 0x0000000053007221 */ /* 0x000fe40000010000 */
[----:B--2---:R-:W-:Y:S01]  /*8c10*/  FADD.FTZ R12, R226, R4 ;  /* 0x00000004e20c7221 */ /* 0x004fe20000010000 */
        /* <DEDUP_REMOVED lines=9> */
[----:B--2---:R-:W-:Y:S02]  /*8cb0*/  FADD.FTZ R4, R228, R12 ;  /* 0x0000000ce4047221 */ /* 0x004fe40000010000 */
[----:B------:R-:W-:Y:S02]  /*8cc0*/  FADD.FTZ R0, R23, R0 ;  /* 0x0000000017007221 */ /* 0x000fe40000010000 */
[----:B------:R-:W-:Y:S02]  /*8cd0*/  FADD.FTZ R4, R227, R4 ;  /* 0x00000004e3047221 */ /* 0x000fe40000010000 */
[----:B------:R-:W-:Y:S02]  /*8ce0*/  FFMA.FTZ R12, R195, c[0x0][0x23c], -R6 ;  /* 0x00008f00c30c7a23 */ /* 0x000fe40000010806 */
[----:B------:R-:W-:-:S02]  /*8cf0*/  FADD.FTZ R4, R229, R4 ;  /* 0x00000004e5047221 */ /* 0x000fc40000010000 */
[----:B------:R-:W-:Y:S01]  /*8d00*/  FADD.FTZ R0, R72, R0 ;  /* 0x0000000048007221 */ /* 0x000fe20000010000 */
[----:B------:R-:W2:Y:S01]  /*8d10*/  MUFU.EX2 R57, R12 ;  /* 0x0000000c00397308 */ /* 0x000ea20000000800 */
[----:B------:R-:W-:Y:S02]  /*8d20*/  FADD.FTZ R4, R230, R4 ;  /* 0x00000004e6047221 */ /* 0x000fe40000010000 */
[----:B------:R-:W-:Y:S02]  /*8d30*/  FADD.FTZ R0, R71, R0 ;  /* 0x0000000047007221 */ /* 0x000fe40000010000 */
[----:B------:R-:W-:Y:S02]  /*8d40*/  FADD.FTZ R4, R232, R4 ;  /* 0x00000004e8047221 */ /* 0x000fe40000010000 */
[----:B------:R-:W-:Y:S02]  /*8d50*/  FADD.FTZ R0, R70, R0 ;  /* 0x0000000046007221 */ /* 0x000fe40000010000 */
[----:B------:R-:W-:-:S02]  /*8d60*/  FADD.FTZ R4, R231, R4 ;  /* 0x00000004e7047221 */ /* 0x000fc40000010000 */
[----:B------:R-:W-:Y:S02]  /*8d70*/  FADD.FTZ R0, R15, R0 ;  /* 0x000000000f007221 */ /* 0x000fe40000010000 */
[----:B------:R-:W-:Y:S02]  /*8d80*/  FADD.FTZ R4, R233, R4 ;  /* 0x00000004e9047221 */ /* 0x000fe40000010000 */
[----:B------:R-:W-:Y:S01]  /*8d90*/  FADD.FTZ R0, R22, R0 ;  /* 0x0000000016007221 */ /* 0x000fe20000010000 */
[----:B--2---:R-:W-:Y:S01]  /*8da0*/  F2FP.PACK_AB R9, R57, R58 ;  /* 0x0000003a3909723e */ /* 0x004fe200000000ff */
[----:B------:R-:W-:Y:S02]  /*8db0*/  FADD.FTZ R4, R235, R4 ;  /* 0x00000004eb047221 */ /* 0x000fe40000010000 */
[----:B------:R-:W-:Y:S02]  /*8dc0*/  FFMA.FTZ R12, R194, c[0x0][0x23c], -R6 ;  /* 0x00008f00c20c7a23 */ /* 0x000fe40000010806 */
[----:B------:R-:W-:-:S02]  /*8dd0*/  FADD.FTZ R4, R234, R4 ;  /* 0x00000004ea047221 */ /* 0x000fc40000010000 */
[----:B------:R2:W-:Y:S01]  /*8de0*/  MUFU.EX2 R56, R12 ;  /* 0x0000000c00387308 */ /* 0x0005e20000000800 */
[----:B------:R-:W-:Y:S02]  /*8df0*/  FADD.FTZ R0, R69, R0 ;  /* 0x0000000045007221 */ /* 0x000fe40000010000 */
[----:B------:R-:W-:Y:S02]  /*8e00*/  FADD.FTZ R4, R236, R4 ;  /* 0x00000004ec047221 */ /* 0x000fe40000010000 */
[----:B------:R-:W-:Y:S02]  /*8e10*/  FADD.FTZ R0, R21, R0 ;  /* 0x0000000015007221 */ /* 0x000fe40000010000 */
[----:B------:R-:W-:Y:S02]  /*8e20*/  FADD.FTZ R4, R239, R4 ;  /* 0x00000004ef047221 */ /* 0x000fe40000010000 */
[----:B------:R-:W-:Y:S02]  /*8e30*/  FADD.FTZ R0, R14, R0 ;  /* 0x000000000e007221 */ /* 0x000fe40000010000 */
[----:B------:R-:W-:-:S02]  /*8e40*/  FADD.FTZ R4, R237, R4 ;  /* 0x00000004ed047221 */ /* 0x000fc40000010000 */
[----:B------:R-:W-:Y:S02]  /*8e50*/  FADD.FTZ R0, R68, R0 ;  /* 0x0000000044007221 */ /* 0x000fe40000010000 */
[----:B------:R-:W-:Y:S02]  /*8e60*/  FADD.FTZ R4, R240, R4 ;  /* 0x00000004f0047221 */ /* 0x000fe40000010000 */
[----:B--2---:R-:W-:Y:S02]  /*8e70*/  FFMA.FTZ R12, R196, c[0x0][0x23c], -R6 ;  /* 0x00008f00c40c7a23 */ /* 0x004fe40000010806 */
[----:B------:R-:W-:Y:S02]  /*8e80*/  FADD.FTZ R4, R243, R4 ;  /* 0x00000004f3047221 */ /* 0x000fe40000010000 */
[----:B------:R-:W2:Y:S01]  /*8e90*/  MUFU.EX2 R50, R12 ;  /* 0x0000000c00327308 */ /* 0x000ea20000000800 */
        /* <DEDUP_REMOVED lines=8> */
[----:B--2---:R-:W-:Y:S01]  /*8f20*/  F2FP.PACK_AB R11, R50, R56 ;  /* 0x00000038320b723e */ /* 0x004fe200000000ff */
[----:B------:R-:W-:-:S02]  /*8f30*/  FFMA.FTZ R12, R192, c[0x0][0x23c], -R7 ;  /* 0x00008f00c00c7a23 */ /* 0x000fc40000010807 */
[----:B------:R-:W-:Y:S02]  /*8f40*/  FADD.FTZ R4, R248, R4 ;  /* 0x00000004f8047221 */ /* 0x000fe40000010000 */
[----:B------:R-:W2:Y:S01]  /*8f50*/  MUFU.EX2 R51, R12 ;  /* 0x0000000c00337308 */ /* 0x000ea20000000800 */
[----:B------:R-:W-:Y:S01]  /*8f60*/  FADD.FTZ R0, R60, R0 ;  /* 0x000000003c007221 */ /* 0x000fe20000010000 */
[C---:B-1----:R-:W-:Y:S01]  /*8f70*/  HMMA.16816.F32 R136, R8.reuse, R52, R36 ;  /* 0x000000340888723c */ /* 0x042fe20000001824 */
[----:B------:R-:W-:Y:S01]  /*8f80*/  FADD.FTZ R4, R249, R4 ;  /* 0x00000004f9047221 */ /* 0x000fe20000010000 */
[----:B------:R-:W1:Y:S01]  /*8f90*/  LDSM.16.MT88.4 R36, [R164+0x8800] ;  /* 0x00880000a424783b */ /* 0x000e620000004200 */
[----:B------:R-:W-:Y:S02]  /*8fa0*/  FADD.FTZ R0, R59, R0 ;  /* 0x000000003b007221 */ /* 0x000fe40000010000 */
[----:B------:R-:W-:Y:S02]  /*8fb0*/  FADD.FTZ R4, R250, R4 ;  /* 0x00000004fa047221 */ /* 0x000fe40000010000 */
[----:B------:R-:W-:Y:S01]  /*8fc0*/  FADD.FTZ R0, R58, R0 ;  /* 0x000000003a007221 */ /* 0x000fe20000010000 */
[----:B------:R-:W-:Y:S01]  /*8fd0*/  HMMA.16816.F32 R32, R8, R54, R40 ;  /* 0x000000360820723c */ /* 0x000fe20000001828 */
[----:B------:R-:W-:-:S02]  /*8fe0*/  FADD.FTZ R4, R251, R4 ;  /* 0x00000004fb047221 */ /* 0x000fc40000010000 */
[----:B------:R-:W-:Y:S02]  /*8ff0*/  FADD.FTZ R0, R57, R0 ;  /* 0x0000000039007221 */ /* 0x000fe40000010000 */
[----:B------:R-:W-:Y:S01]  /*9000*/  FADD.FTZ R4, R130, R4 ;  /* 0x0000000482047221 */ /* 0x000fe20000010000 */
[----:B--2---:R-:W-:Y:S01]  /*9010*/  F2FP.PACK_AB R148, R51, R62 ;  /* 0x0000003e3394723e */ /* 0x004fe200000000ff */
[----:B------:R-:W-:Y:S01]  /*9020*/  FFMA.FTZ R12, R197, c[0x0][0x23c], -R6 ;  /* 0x00008f00c50c7a23 */ /* 0x000fe20000010806 */
[----:B----4-:R-:W-:Y:S01]  /*9030*/  HMMA.16816.F32 R144, R8, R28, R24 ;  /* 0x0000001c0890723c */ /* 0x010fe20000001818 */
[----:B------:R-:W-:Y:S01]  /*9040*/  FADD.FTZ R4, R252, R4 ;  /* 0x00000004fc047221 */ /* 0x000fe20000010000 */
[----:B------:R-:W-:Y:S01]  /*9050*/  LDSM.16.MT88.4 R24, [R164+0x8c00] ;  /* 0x008c0000a418783b */ /* 0x000fe20000004200 */
[----:B------:R2:W3:Y:S01]  /*9060*/  MUFU.EX2 R49, R12 ;  /* 0x0000000c00317308 */ /* 0x0004e20000000800 */
[----:B------:R-:W-:Y:S02]  /*9070*/  FADD.FTZ R0, R56, R0 ;  /* 0x0000000038007221 */ /* 0x000fe40000010000 */
[----:B------:R-:W-:-:S02]  /*9080*/  FADD.FTZ R4, R129, R4 ;  /* 0x0000000481047221 */ /* 0x000fc40000010000 */
[----:B------:R-:W-:Y:S01]  /*9090*/  HMMA.16816.F32 R16, R8, R30, R16 ;  /* 0x0000001e0810723c */ /* 0x000fe20000001810 */
[----:B------:R-:W-:Y:S02]  /*90a0*/  FADD.FTZ R0, R50, R0 ;  /* 0x0000000032007221 */ /* 0x000fe40000010000 */
[----:B------:R-:W-:-:S04]  /*90b0*/  FADD.FTZ R4, R125, R4 ;  /* 0x000000047d047221 */ /* 0x000fc80000010000 */
[----:B------:R-:W-:Y:S01]  /*90c0*/  FADD.FTZ R4, R124, R4 ;  /* 0x000000047c047221 */ /* 0x000fe20000010000 */
[----:B------:R-:W-:Y:S02]  /*90d0*/  F2FP.PACK_AB R8, R85, R93 ;  /* 0x0000005d5508723e */ /* 0x000fe400000000ff */
[----:B------:R-:W-:Y:S01]  /*90e0*/  F2FP.PACK_AB R10, R64, R73 ;  /* 0x00000049400a723e */ /* 0x000fe200000000ff */
[----:B--2---:R-:W-:Y:S02]  /*90f0*/  FFMA.FTZ R12, R198, c[0x0][0x23c], -R6 ;  /* 0x00008f00c60c7a23 */ /* 0x004fe40000010806 */
[----:B------:R-:W-:Y:S02]  /*9100*/  FADD.FTZ R4, R123, R4 ;  /* 0x000000047b047221 */ /* 0x000fe40000010000 */
[----:B------:R-:W2:Y:S01]  /*9110*/  MUFU.EX2 R48, R12 ;  /* 0x0000000c00307308 */ /* 0x000ea20000000800 */
[----:B---3--:R-:W-:Y:S02]  /*9120*/  FADD.FTZ R0, R49, R0 ;  /* 0x0000000031007221 */ /* 0x008fe40000010000 */
[----:B------:R-:W-:-:S04]  /*9130*/  FADD.FTZ R4, R110, R4 ;  /* 0x000000046e047221 */ /* 0x000fc80000010000 */
[----:B------:R-:W-:-:S04]  /*9140*/  FADD.FTZ R4, R108, R4 ;  /* 0x000000046c047221 */ /* 0x000fc80000010000 */
[----:B------:R-:W-:-:S04]  /*9150*/  FADD.FTZ R4, R107, R4 ;  /* 0x000000046b047221 */ /* 0x000fc80000010000 */
[----:B------:R-:W-:Y:S01]  /*9160*/  FADD.FTZ R4, R106, R4 ;  /* 0x000000046a047221 */ /* 0x000fe20000010000 */
[C---:B--2---:R-:W-:Y:S01]  /*9170*/  F2FP.PACK_AB R9, R48.reuse, R49 ;  /* 0x000000313009723e */ /* 0x044fe200000000ff */
[----:B------:R-:W-:Y:S02]  /*9180*/  FFMA.FTZ R12, R199, c[0x0][0x23c], -R6 ;  /* 0x00008f00c70c7a23 */ /* 0x000fe40000010806 */
[----:B------:R-:W-:Y:S02]  /*9190*/  FADD.FTZ R4, R105, R4 ;  /* 0x0000000469047221 */ /* 0x000fe40000010000 */
[----:B------:R2:W3:Y:S01]  /*91a0*/  MUFU.EX2 R47, R12 ;  /* 0x0000000c002f7308 */ /* 0x0004e20000000800 */
[----:B------:R-:W-:Y:S02]  /*91b0*/  FADD.FTZ R0, R48, R0 ;  /* 0x0000000030007221 */ /* 0x000fe40000010000 */
[----:B------:R-:W-:-:S04]  /*91c0*/  FADD.FTZ R4, R93, R4 ;  /* 0x000000045d047221 */ /* 0x000fc80000010000 */
[----:B------:R-:W-:-:S04]  /*91d0*/  FADD.FTZ R4, R85, R4 ;  /* 0x0000000455047221 */ /* 0x000fc80000010000 */
[----:B------:R-:W-:-:S04]  /*91e0*/  FADD.FTZ R4, R73, R4 ;  /* 0x0000000449047221 */ /* 0x000fc80000010000 */
[----:B------:R-:W-:Y:S02]  /*91f0*/  FADD.FTZ R4, R64, R4 ;  /* 0x0000000440047221 */ /* 0x000fe40000010000 */
[----:B--2---:R-:W-:Y:S02]  /*9200*/  FFMA.FTZ R12, R201, c[0x0][0x23c], -R6 ;  /* 0x00008f00c90c7a23 */ /* 0x004fe40000010806 */
[----:B---3--:R-:W-:Y:S02]  /*9210*/  FADD.FTZ R0, R47, R0 ;  /* 0x000000002f007221 */ /* 0x008fe40000010000 */
[----:B------:R2:W3:Y:S01]  /*9220*/  MUFU.EX2 R40, R12 ;  /* 0x0000000c00287308 */ /* 0x0004e20000000800 */
[----:B------:R-:W-:-:S04]  /*9230*/  FADD.FTZ R4, R62, R4 ;  /* 0x000000043e047221 */ /* 0x000fc80000010000 */
[----:B------:R-:W-:Y:S02]  /*9240*/  FADD.FTZ R4, R51, R4 ;  /* 0x0000000433047221 */ /* 0x000fe40000010000 */
[--C-:B--2---:R-:W-:Y:S01]  /*9250*/  FFMA.FTZ R12, R200, c[0x0][0x23c], -R7.reuse ;  /* 0x00008f00c80c7a23 */ /* 0x104fe20000010807 */
[C---:B---3--:R-:W-:Y:S01]  /*9260*/  F2FP.PACK_AB R11, R40.reuse, R47 ;  /* 0x0000002f280b723e */ /* 0x048fe200000000ff */
[----:B------:R-:W-:Y:S02]  /*9270*/  FADD.FTZ R0, R40, R0 ;  /* 0x0000000028007221 */ /* 0x000fe40000010000 */
[----:B------:R2:W3:Y:S04]  /*9280*/  MUFU.EX2 R23, R12 ;  /* 0x0000000c00177308 */ /* 0x0004e80000000800 */
[C---:B------:R-:W-:Y:S08]  /*9290*/  HMMA.16816.F32 R136, R8.reuse, R140, R136 ;  /* 0x0000008c0888723c */ /* 0x040ff00000001888 */
[----:B------:R-:W-:Y:S01]  /*92a0*/  HMMA.16816.F32 R140, R8, R142, R32 ;  /* 0x0000008e088c723c */ /* 0x000fe20000001820 */
[----:B--2---:R-:W-:-:S02]  /*92b0*/  FFMA.FTZ R12, R202, c[0x0][0x23c], -R7 ;  /* 0x00008f00ca0c7a23 */ /* 0x004fc40000010807 */
[----:B------:R-:W-:Y:S02]  /*92c0*/  FFMA.FTZ R7, R203, c[0x0][0x23c], -R6 ;  /* 0x00008f00cb077a23 */ /* 0x000fe40000010806 */
[----:B------:R2:W4:Y:S03]  /*92d0*/  MUFU.EX2 R239, R12 ;  /* 0x0000000c00ef7308 */ /* 0x0005260000000800 */
[----:B-1----:R-:W-:Y:S01]  /*92e0*/  HMMA.16816.F32 R144, R8, R36, R144 ;  /* 0x000000240890723c */ /* 0x002fe20000001890 */
[----:B---3--:R-:W-:-:S04]  /*92f0*/  FADD.FTZ R4, R23, R4 ;  /* 0x0000000417047221 */ /* 0x008fc80000010000 */
[----:B------:R1:W3:Y:S03]  /*9300*/  MUFU.EX2 R22, R7 ;  /* 0x0000000700167308 */ /* 0x0002e60000000800 */
[----:B------:R-:W-:Y:S01]  /*9310*/  HMMA.16816.F32 R16, R8, R38, R16 ;  /* 0x000000260810723c */ /* 0x000fe20000001810 */
[----:B--2---:R-:W2:Y:S01]  /*9320*/  LDSM.16.MT88.4 R12, [R135+0x8c00] ;  /* 0x008c0000870c783b */ /* 0x004ea20000004200 */
[C---:B----4-:R-:W-:Y:S01]  /*9330*/  F2FP.PACK_AB R150, R239.reuse, R23 ;  /* 0x00000017ef96723e */ /* 0x050fe200000000ff */
[----:B------:R-:W-:Y:S02]  /*9340*/  FADD.FTZ R239, R239, R4 ;  /* 0x00000004efef7221 */ /* 0x000fe40000010000 */
[----:B-1----:R-:W-:Y:S02]  /*9350*/  FFMA.FTZ R7, R204, c[0x0][0x23c], -R6 ;  /* 0x00008f00cc077a23 */ /* 0x002fe40000010806 */
[----:B---3--:R-:W-:-:S02]  /*9360*/  FADD.FTZ R0, R22, R0 ;  /* 0x0000000016007221 */ /* 0x008fc40000010000 */
[----:B------:R1:W3:Y:S02]  /*9370*/  MUFU.EX2 R21, R7 ;  /* 0x0000000700157308 */ /* 0x0002e40000000800 */
[--C-:B-1----:R-:W-:Y:S01]  /*9380*/  FFMA.FTZ R7, R205, c[0x0][0x23c], -R6.reuse ;  /* 0x00008f00cd077a23 */ /* 0x102fe20000010806 */
[C---:B---3--:R-:W-:Y:S01]  /*9390*/  F2FP.PACK_AB R149, R21.reuse, R22 ;  /* 0x000000161595723e */ /* 0x048fe200000000ff */
[----:B------:R-:W-:Y:S02]  /*93a0*/  FFMA.FTZ R6, R206, c[0x0][0x23c], -R6 ;  /* 0x00008f00ce067a23 */ /* 0x000fe40000010806 */
[----:B------:R-:W-:Y:S02]  /*93b0*/  FADD.FTZ R0, R21, R0 ;  /* 0x0000000015007221 */ /* 0x000fe40000010000 */
[----:B------:R-:W1:Y:S08]  /*93c0*/  MUFU.EX2 R7, R7 ;  /* 0x0000000700077308 */ /* 0x000e700000000800 */
[----:B------:R-:W3:Y:S01]  /*93d0*/  MUFU.EX2 R6, R6 ;  /* 0x0000000600067308 */ /* 0x000ee20000000800 */
[----:B-1----:R-:W-:Y:S01]  /*93e0*/  FADD.FTZ R0, R7, R0 ;  /* 0x0000000007007221 */ /* 0x002fe20000010000 */
[----:B---3--:R-:W-:-:S03]  /*93f0*/  F2FP.PACK_AB R151, R6, R7 ;  /* 0x000000070697723e */ /* 0x008fc600000000ff */
[----:B------:R-:W-:-:S04]  /*9400*/  FADD.FTZ R240, R6, R0 ;  /* 0x0000000006f07221 */ /* 0x000fc80000010000 */
[C---:B--2---:R-:W-:Y:S08]  /*9410*/  HMMA.16816.F32 R136, R148.reuse, R12, R136 ;  /* 0x0000000c9488723c */ /* 0x044ff00000001888 */
[C---:B------:R-:W-:Y:S08]  /*9420*/  HMMA.16816.F32 R140, R148.reuse, R14, R140 ;  /* 0x0000000e948c723c */ /* 0x040ff0000000188c */
[C---:B------:R-:W-:Y:S08]  /*9430*/  HMMA.16816.F32 R144, R148.reuse, R24, R144 ;  /* 0x000000189490723c */ /* 0x040ff00000001890 */
[----:B------:R-:W-:Y:S01]  /*9440*/  HMMA.16816.F32 R148, R148, R26, R16 ;  /* 0x0000001a9494723c */ /* 0x000fe20000001810 */
[----:B------:R-:W-:Y:S07]  /*9450*/  @!UPT UIADD3 URZ, URZ, URZ, URZ ;  /* 0x0000003f3f3ff290 */ /* 0x000fee000fffe03f */
[----:B------:R-:W-:Y:S11]  /*9460*/  @!P1 BRA `(.L_x_1198) ;  /* 0x00006df000009947 */ /* 0x000ff60003800000 */
[----:B------:R-:W-:-:S04]  /*9470*/  DEPBAR.LE SB0, 0x0 ;  /* 0x000080000000791a */ /* 0x000fc80000000000 */
[----:B------:R-:W-:Y:S01]  /*9480*/  IADD3 R238, R78, -0x2, RZ ;  /* 0xfffffffe4eee7810 */ /* 0x000fe20007ffe0ff */
[----:B------:R-:W-:Y:S06]  /*9490*/  BAR.SYNC.DEFER_BLOCKING 0x0 ;  /* 0x0000000000007b1d */ /* 0x000fec0000010000 */
        /* <DEDUP_REMOVED lines=62> */
.L_x_1199:
[----:B------:R-:W-:-:S05]  /*9880*/  IMAD.MOV.U32 R0, RZ, RZ, c[0x0][0x1a0] ;  /* 0x00006800ff007624 */ /* 0x000fca00078e00ff */
[----:B------:R-:W-:-:S04]  /*9890*/  LEA R0, -R0, RZ, 0x8 ;  /* 0x000000ff00007211 */ /* 0x000fc800078e41ff */
[----:B------:R-:W-:Y:S02]  /*98a0*/  SHF.R.S32.HI R4, RZ, 0x1f, R0 ;  /* 0x0000001fff047819 */ /* 0x000fe40000011400 */
.L_x_1200:
[----:B------:R-:W-:Y:S02]  /*98b0*/  ISETP.GE.AND P0, PT, R183, c[0x0][0x220], PT ;  /* 0x00008800b7007a0c */ /* 0x000fe40003f06270 */
[----:B------:R-:W-:-:S04]  /*98c0*/  LEA R45, P4, R0, R45, 0x1 ;  /* 0x0000002d002d7211 */ /* 0x000fc800078808ff */
[----:B------:R-:W-:-:S07]  /*98d0*/  LEA.HI.X R46, R0, R46, R4, 0x1, P4 ;  /* 0x0000002e002e7211 */ /* 0x000fce00020f0c04 */
[----:B------:R-:W-:Y:S01]  /*98e0*/  @!P0 IMAD.MOV.U32 R6, RZ, RZ, c[0x0][0x1a0] ;  /* 0x00006800ff068624 */ /* 0x000fe200078e00ff */
[----:B------:R-:W-:Y:S01]  /*98f0*/  @P0 STS [R184+0x5000], RZ ;  /* 0x005000ffb8000388 */ /* 0x000fe20000000800 */
[----:B------:R-:W-:Y:S02]  /*9900*/  @!P0 IMAD.MOV.U32 R7, RZ, RZ, c[0x0][0x1a0] ;  /* 0x00006800ff078624 */ /* 0x000fe400078e00ff */
        /* <DEDUP_REMOVED lines=12> */
[----:B------:R-:W-:-:S03]  /*99d0*/  @!P0 IMAD.WIDE.U32 R6, R14, 0xe0, R6 ;  /* 0x000000e00e068825 */ /* 0x000fc600078e0006 */
[-C--:B------:R-:W-:Y:S01]  /*99e0*/  @!P0 LEA R16, P3, R18, R76.reuse, 0x5 ;  /* 0x0000004c12108211 */ /* 0x080fe200078628ff */
[----:B------:R-:W-:Y:S02]  /*99f0*/  @!P0 IMAD.MOV.U32 R14, RZ, RZ, R45 ;  /* 0x000000ffff0e8224 */ /* 0x000fe400078e002d */
[----:B------:R-:W-:Y:S02]  /*9a00*/  @!P0 IMAD.MOV.U32 R15, RZ, RZ, R46 ;  /* 0x000000ffff0f8224 */ /* 0x000fe400078e002e */
[----:B------:R-:W-:Y:S02]  /*9a10*/  @!P0 IMAD.MOV.U32 R22, RZ, RZ, c[0x0][0x1a0] ;  /* 0x00006800ff168624 */ /* 0x000fe400078e00ff */
[----:B------:R-:W-:Y:S01]  /*9a20*/  @!P0 IMAD.MOV.U32 R12, RZ, RZ, c[0x0][0x1a0] ;  /* 0x00006800ff0c8624 */ /* 0x000fe200078e00ff */
[----:B------:R-:W-:Y:S01]  /*9a30*/  @!PT LDS RZ, [RZ] ;  /* 0x00000000fffff984 */ /* 0x000fe20000000800 */
[----:B------:R-:W-:Y:S01]  /*9a40*/  @!PT LDS RZ, [RZ] ;  /* 0x00000000fffff984 */ /* 0x000fe20000000800 */
[----:B------:R-:W-:Y:S01]  /*9a50*/  @!PT LDS RZ, [RZ] ;  /* 0x00000000fffff984 */ /* 0x000fe20000000800 */
[----:B------:R1:W-:Y:S01]  /*9a60*/  @!P0 LDGSTS.E.BYPASS.LTC128B.128 [R184+0x5000], [R14.64] ;  /* 0x050000000eb88fae */ /* 0x0003e2000b901d46 */
[----:B------:R-:W-:Y:S01]  /*9a70*/  @!P0 IMAD.MOV.U32 R78, RZ, RZ, R76 ;  /* 0x000000ffff4e8224 */ /* 0x000fe200078e004c */
[----:B------:R-:W-:Y:S01]  /*9a80*/  @!P0 LEA R19, P2, R22, R76, 0x6 ;  /* 0x0000004c16138211 */ /* 0x000fe200078430ff */
[----:B------:R-:W-:Y:S01]  /*9a90*/  @!P0 IMAD.MOV.U32 R17, RZ, RZ, c[0x0][0x1a4] ;  /* 0x00006900ff118624 */ /* 0x000fe200078e00ff */
[----:B------:R-:W-:Y:S01]  /*9aa0*/  @P0 STS.128 [R184+0x5800], RZ ;  /* 0x005800ffb8000388 */ /* 0x000fe20000000c00 */
[----:B------:R-:W-:-:S02]  /*9ab0*/  @!P0 IMAD.MOV.U32 R21, RZ, RZ, c[0x0][0x1a4] ;  /* 0x00006900ff158624 */ /* 0x000fc400078e00ff */
[----:B------:R-:W-:Y:S01]  /*9ac0*/  @!P0 IMAD.WIDE.U32 R12, R12, 0x60, R78 ;  /* 0x000000600c0c8825 */ /* 0x000fe200078e004e */
[-C--:B------:R-:W-:Y:S02]  /*9ad0*/  @!P0 LEA.HI.X R17, R18, R79.reuse, R17, 0x5, P3 ;  /* 0x0000004f12118211 */ /* 0x080fe400018f2c11 */
[----:B------:R-:W-:Y:S01]  /*9ae0*/  @!P0 LEA.HI.X R18, R22, R79, R21, 0x6, P2 ;  /* 0x0000004f16128211 */ /* 0x000fe200010f3415 */
[----:B------:R-:W-:Y:S01]  /*9af0*/  @!P0 IMAD.MOV.U32 R26, RZ, RZ, c[0x0][0x1a0] ;  /* 0x00006800ff1a8624 */ /* 0x000fe200078e00ff */
[C---:B------:R-:W-:Y:S01]  /*9b00*/  @!P0 IADD3 R12, P3, R0.reuse, R12, RZ ;  /* 0x0000000c000c8210 */ /* 0x040fe20007f7e0ff */
[----:B------:R-:W-:Y:S01]  /*9b10*/  @!P0 IMAD.MOV.U32 R25, RZ, RZ, c[0x0][0x1a4] ;  /* 0x00006900ff198624 */ /* 0x000fe200078e00ff */
[----:B------:R-:W-:Y:S01]  /*9b20*/  @!P0 IADD3 R23, P2, R0, R10, RZ ;  /* 0x0000000a00178210 */ /* 0x000fe20007f5e0ff */
[----:B------:R-:W-:Y:S01]  /*9b30*/  @!P0 IMAD.MOV.U32 R10, RZ, RZ, c[0x0][0x1a4] ;  /* 0x00006900ff0a8624 */ /* 0x000fe200078e00ff */
[----:B------:R-:W-:-:S04]  /*9b40*/  @!P0 LEA R24, P1, R26, R76, 0x7 ;  /* 0x0000004c1a188211 */ /* 0x000fc800078238ff */
[----:B------:R-:W-:Y:S02]  /*9b50*/  @!P0 LEA.HI.X R25, R26, R79, R25, 0x7, P1 ;  /* 0x0000004f1a198211 */ /* 0x000fe400008f3c19 */
[C---:B------:R-:W-:Y:S02]  /*9b60*/  @!P0 IADD3 R22, P1, R0.reuse, R6, RZ ;  /* 0x0000000600168210 */ /* 0x040fe40007f3e0ff */
[----:B------:R-:W-:Y:S01]  /*9b70*/  @!P0 IADD3 R6, P4, R0, R19, RZ ;  /* 0x0000001300068210 */ /* 0x000fe20007f9e0ff */
[----:B-1----:R-:W-:Y:S02]  /*9b80*/  @!P0 IMAD.MOV.U32 R15, RZ, RZ, c[0x0][0x1a4] ;  /* 0x00006900ff0f8624 */ /* 0x002fe400078e00ff */
[----:B------:R-:W-:Y:S02]  /*9b90*/  @!P0 IMAD.MOV.U32 R14, RZ, RZ, c[0x0][0x1a4] ;  /* 0x00006900ff0e8624 */ /* 0x000fe400078e00ff */
[----:B------:R-:W-:Y:S02]  /*9ba0*/  @!P0 IMAD R15, R15, 0x60, RZ ;  /* 0x000000600f0f8824 */ /* 0x000fe400078e02ff */
[----:B------:R-:W-:-:S03]  /*9bb0*/  @!P0 IMAD R14, R14, 0xa0, RZ ;  /* 0x000000a00e0e8824 */ /* 0x000fc600078e02ff */
[----:B------:R-:W-:Y:S01]  /*9bc0*/  @!P0 IADD3.X R15, R4, R13, R15, P3, !PT ;  /* 0x0000000d040f8210 */ /* 0x000fe20001ffe40f */
[----:B------:R-:W-:Y:S01]  /*9bd0*/  @!P0 IMAD R13, R10, 0xe0, RZ ;  /* 0x000000e00a0d8824 */ /* 0x000fe200078e02ff */
[----:B------:R-:W-:Y:S01]  /*9be0*/  @!P0 IADD3.X R26, R4, R11, R14, P2, !PT ;  /* 0x0000000b041a8210 */ /* 0x000fe200017fe40e */
[----:B------:R-:W-:Y:S01]  /*9bf0*/  @!P0 IMAD R11, R21, 0xc0, RZ ;  /* 0x000000c0150b8824 */ /* 0x000fe200078e02ff */
[C---:B------:R-:W-:Y:S02]  /*9c00*/  @!P0 IADD3 R10, P5, R0.reuse, R16, RZ ;  /* 0x00000010000a8210 */ /* 0x040fe40007fbe0ff */
[----:B------:R-:W-:Y:S01]  /*9c10*/  @!P0 IADD3 R21, P2, R0, R8, RZ ;  /* 0x0000000800158210 */ /* 0x000fe20007f5e0ff */
[----:B------:R-:W-:Y:S01]  /*9c20*/  @!P0 IMAD.X R8, R4, 0x1, R18, P4 ;  /* 0x0000000104088824 */ /* 0x000fe200020e0612 */
[----:B------:R-:W-:Y:S02]  /*9c30*/  @!P0 IADD3 R0, P3, R0, R24, RZ ;  /* 0x0000001800008210 */ /* 0x000fe40007f7e0ff */
[C---:B------:R-:W-:Y:S01]  /*9c40*/  @!P0 IADD3.X R24, R4.reuse, R7, R13, P1, !PT ;  /* 0x0000000704188210 */ /* 0x040fe20000ffe40d */
[----:B------:R-:W-:Y:S01]  /*9c50*/  @!P0 IMAD.X R7, R4, 0x1, R17, P5 ;  /* 0x0000000104078824 */ /* 0x000fe200028e0611 */
[----:B------:R-:W-:-:S02]  /*9c60*/  @!P0 LEA R18, P4, R10, c[0x0][0x170], 0x1 ;  /* 0x00005c000a128a11 */ /* 0x000fc400078808ff */
[C---:B------:R-:W-:Y:S01]  /*9c70*/  @!P0 IADD3.X R9, R4.reuse, R11, R9, P2, !PT ;  /* 0x0000000b04098210 */ /* 0x040fe200017fe409 */
[----:B------:R-:W-:Y:S01]  /*9c80*/  @!P0 IMAD.X R4, R4, 0x1, R25, P3 ;  /* 0x0000000104048824 */ /* 0x000fe200018e0619 */
[----:B------:R-:W-:Y:S02]  /*9c90*/  @!P0 LEA R14, P1, R12, c[0x0][0x170], 0x1 ;  /* 0x00005c000c0e8a11 */ /* 0x000fe400078208ff */
[----:B------:R-:W-:Y:S02]  /*9ca0*/  @!P0 LEA R16, P2, R6, c[0x0][0x170], 0x1 ;  /* 0x00005c0006108a11 */ /* 0x000fe400078408ff */
[----:B------:R-:W-:Y:S02]  /*9cb0*/  @!P0 LEA.HI.X R19, R10, c[0x0][0x174], R7, 0x1, P4 ;  /* 0x00005d000a138a11 */ /* 0x000fe400020f0c07 */
[----:B------:R-:W-:Y:S02]  /*9cc0*/  @!P0 LEA.HI.X R15, R12, c[0x0][0x174], R15, 0x1, P1 ;  /* 0x00005d000c0f8a11 */ /* 0x000fe400008f0c0f */
[----:B------:R-:W-:Y:S01]  /*9cd0*/  @!P0 LEA.HI.X R17, R6, c[0x0][0x174], R8, 0x1, P2 ;  /* 0x00005d0006118a11 */ /* 0x000fe200010f0c08 */
[----:B------:R-:W-:Y:S01]  /*9ce0*/  @!PT LDS RZ, [RZ] ;  /* 0x00000000fffff984 */ /* 0x000fe20000000800 */
[----:B------:R-:W-:Y:S01]  /*9cf0*/  @!PT LDS RZ, [RZ] ;  /* 0x00000000fffff984 */ /* 0x000fe20000000800 */
[----:B------:R-:W-:Y:S01]  /*9d00*/  @!PT LDS RZ, [RZ] ;  /* 0x00000000fffff984 */ /* 0x000fe20000000800 */
[----:B------:R1:W-:Y:S01]  /*9d10*/  @!P0 LDGSTS.E.BYPASS.LTC128B.128 [R184+0x5800], [R18.64] ;  /* 0x0580000012b88fae */ /* 0x0003e2000b901d46 */
[----:B------:R-:W-:-:S02]  /*9d20*/  @!P0 LEA R12, P4, R0, c[0x0][0x170], 0x1 ;  /* 0x00005c00000c8a11 */ /* 0x000fc400078808ff */
        /* <DEDUP_REMOVED lines=8> */
[----:B------:R-:W-:Y:S02]  /*9db0*/  @!P0 LEA R6, P1, R22, c[0x0][0x170], 0x1 ;  /* 0x00005c0016068a11 */ /* 0x000fe400078208ff */
[----:B------:R-:W-:Y:S01]  /*9dc0*/  @!P0 LEA.HI.X R11, R23, c[0x0][0x174], R26, 0x1, P3 ;  /* 0x00005d00170b8a11 */ /* 0x000fe200018f0c1a */
[----:B------:R-:W-:Y:S01]  /*9dd0*/  @P0 STS.128 [R184+0x6800], RZ ;  /* 0x006800ffb8000388 */ /* 0x000fe20000000c00 */
[----:B------:R-:W-:-:S02]  /*9de0*/  @!P0 LEA.HI.X R9, R21, c[0x0][0x174], R9, 0x1, P2 ;  /* 0x00005d0015098a11 */ /* 0x000fc400010f0c09 */
        /* <DEDUP_REMOVED lines=26> */
[----:B------:R-:W1:Y:S04]  /*9f90*/  LDSM.16.M88.4 R24, [R134+0x1000] ;  /* 0x001000008618783b */ /* 0x000e680000000200 */
[----:B------:R-:W-:Y:S04]  /*9fa0*/  LDSM.16.M88.4 R32, [R165] ;  /* 0x00000000a520783b */ /* 0x000fe80000000200 */
[----:B------:R-:W2:Y:S04]  /*9fb0*/  LDSM.16.M88.4 R40, [R134+0x1400] ;  /* 0x001400008628783b */ /* 0x000ea80000000200 */
[----:B---3--:R-:W3:Y:S04]  /*9fc0*/  LDSM.16.M88.4 R8, [R167] ;  /* 0x00000000a708783b */ /* 0x008ee80000000200 */
[----:B------:R-:W5:Y:S04]  /*9fd0*/  LDSM.16.M88.4 R52, [R182] ;  /* 0x00000000b634783b */ /* 0x000f680000000200 */
[----:B------:R-:W3:Y:S04]  /*9fe0*/  LDSM.16.M88.4 R60, [R134+0x1800] ;  /* 0x00180000863c783b */ /* 0x000ee80000000200 */
[----:B------:R-:W3:Y:S04]  /*9ff0*/  LDSM.16.M88.4 R48, [R181] ;  /* 0x00000000b530783b */ /* 0x000ee80000000200 */
[----:B------:R-:W5:Y:S04]  /*a000*/  LDSM.16.M88.4 R56, [R134+0x1c00] ;  /* 0x001c00008638783b */ /* 0x000f680000000200 */
[----:B----4-:R-:W4:Y:S04]  /*a010*/  S2R R7, SR_TID.X ;  /* 0x0000000000077919 */ /* 0x010f280000002100 */
[----:B------:R-:W0:Y:S01]  /*a020*/  LDGDEPBAR ;  /* 0x00000000000079af */ /* 0x000e220000000000 */
[C---:B-1----:R-:W-:Y:S08]  /*a030*/  HMMA.16816.F32 R16, R12.reuse, R24, RZ ;  /* 0x000000180c10723c */ /* 0x042ff000000018ff */
[C---:B------:R-:W-:Y:S08]  /*a040*/  HMMA.16816.F32 R28, R12.reuse, R26, RZ ;  /* 0x0000001a0c1c723c */ /* 0x040ff000000018ff */
[----:B--2---:R-:W-:Y:S01]  /*a050*/  HMMA.16816.F32 R24, R12, R40, RZ ;  /* 0x000000280c18723c */ /* 0x004fe200000018ff */
[----:B----4-:R-:W-:-:S05]  /*a060*/  IMAD.SHL.U32 R7, R7, 0x2, RZ ;  /* 0x0000000207077824 */ /* 0x010fca00078e00ff */
[----:B------:R-:W-:Y:S02]  /*a070*/  LOP3.LUT R7, R7, 0x6, RZ, 0xc0, !PT ;  /* 0x0000000607077812 */ /* 0x000fe400078ec0ff */
[C---:B---3--:R-:W-:Y:S08]  /*a080*/  HMMA.16816.F32 R16, R8.reuse, R32, R16 ;  /* 0x000000200810723c */ /* 0x048ff00000001810 */
[C---:B------:R-:W-:Y:S08]  /*a090*/  HMMA.16816.F32 R28, R8.reuse, R34, R28 ;  /* 0x00000022081c723c */ /* 0x040ff0000000181c */
[----:B-----5:R-:W-:Y:S08]  /*a0a0*/  HMMA.16816.F32 R36, R8, R52, R24 ;  /* 0x000000340824723c */ /* 0x020ff00000001818 */
[----:B------:R-:W-:Y:S01]  /*a0b0*/  FMUL.FTZ R16, R16, c[0x0][0x2ec] ;  /* 0x0000bb0010107a20 */ /* 0x000fe20000410000 */
[----:B------:R-:W-:Y:S01]  /*a0c0*/  HMMA.16816.F32 R24, R12, R60, RZ ;  /* 0x0000003c0c18723c */ /* 0x000fe200000018ff */
[----:B------:R-:W-:-:S02]  /*a0d0*/  FMUL.FTZ R17, R17, c[0x0][0x2ec] ;  /* 0x0000bb0011117a20 */ /* 0x000fc40000410000 */
[----:B------:R-:W-:Y:S01]  /*a0e0*/  FMUL.FTZ R18, R18, c[0x0][0x2ec] ;  /* 0x0000bb0012127a20 */ /* 0x000fe20000410000 */
[----:B------:R-:W1:Y:S01]  /*a0f0*/  MUFU.TANH R94, R16 ;  /* 0x00000010005e7308 */ /* 0x000e620000002400 */
[----:B------:R-:W-:Y:S02]  /*a100*/  FMUL.FTZ R19, R19, c[0x0][0x2ec] ;  /* 0x0000bb0013137a20 */ /* 0x000fe40000410000 */
[----:B------:R-:W-:Y:S02]  /*a110*/  FMUL.FTZ R28, R28, c[0x0][0x2ec] ;  /* 0x0000bb001c1c7a20 */ /* 0x000fe40000410000 */
[----:B------:R-:W-:Y:S02]  /*a120*/  FMUL.FTZ R29, R29, c[0x0][0x2ec] ;  /* 0x0000bb001d1d7a20 */ /* 0x000fe40000410000 */
[----:B------:R-:W-:Y:S01]  /*a130*/  FMUL.FTZ R30, R30, c[0x0][0x2ec] ;  /* 0x0000bb001e1e7a20 */ /* 0x000fe20000410000 */
[----:B------:R-:W-:Y:S01]  /*a140*/  MUFU.TANH R96, R17 ;  /* 0x0000001100607308 */ /* 0x000fe20000002400 */
[----:B------:R-:W-:-:S02]  /*a150*/  FMUL.FTZ R31, R31, c[0x0][0x2ec] ;  /* 0x0000bb001f1f7a20 */ /* 0x000fc40000410000 */
[----:B------:R-:W-:Y:S02]  /*a160*/  FMUL.FTZ R36, R36, c[0x0][0x2ec] ;  /* 0x0000bb0024247a20 */ /* 0x000fe40000410000 */
[----:B------:R-:W-:Y:S02]  /*a170*/  FMUL.FTZ R37, R37, c[0x0][0x2ec] ;  /* 0x0000bb0025257a20 */ /* 0x000fe40000410000 */
[----:B------:R-:W-:Y:S01]  /*a180*/  FMUL.FTZ R38, R38, c[0x0][0x2ec] ;  /* 0x0000bb0026267a20 */ /* 0x000fe20000410000 */
[----:B------:R-:W2:Y:S01]  /*a190*/  MUFU.TANH R111, R18 ;  /* 0x00000012006f7308 */ /* 0x000ea20000002400 */
[----:B------:R-:W-:-:S03]  /*a1a0*/  FMUL.FTZ R39, R39, c[0x0][0x2ec] ;  /* 0x0000bb0027277a20 */ /* 0x000fc60000410000 */
[----:B------:R-:W-:Y:S04]  /*a1b0*/  HMMA.16816.F32 R32, R8, R48, R24 ;  /* 0x000000300820723c */ /* 0x000fe80000001818 */
[----:B------:R3:W4:Y:S04]  /*a1c0*/  MUFU.TANH R117, R19 ;  /* 0x0000001300757308 */ /* 0x0007280000002400 */
[C---:B------:R-:W-:Y:S01]  /*a1d0*/  HMMA.16816.F32 R24, R12.reuse, R62, RZ ;  /* 0x0000003e0c18723c */ /* 0x040fe200000018ff */
[----:B------:R-:W-:Y:S03]  /*a1e0*/  LDSM.16.M88.4 R60, [R134+0x2000] ;  /* 0x00200000863c783b */ /* 0x000fe60000000200 */
[----:B------:R-:W5:Y:S04]  /*a1f0*/  MUFU.TANH R95, R28 ;  /* 0x0000001c005f7308 */ /* 0x000f680000002400 */
[----:B---3--:R-:W-:Y:S01]  /*a200*/  HMMA.16816.F32 R16, R12, R42, RZ ;  /* 0x0000002a0c10723c */ /* 0x008fe200000018ff */
[----:B------:R-:W3:Y:S03]  /*a210*/  LDSM.16.M88.4 R40, [R180] ;  /* 0x00000000b428783b */ /* 0x000ee60000000200 */
[----:B------:R-:W-:Y:S04]  /*a220*/  MUFU.TANH R90, R29 ;  /* 0x0000001d005a7308 */ /* 0x000fe80000002400 */
[----:B------:R-:W-:-:S02]  /*a230*/  FMUL.FTZ R32, R32, c[0x0][0x2ec] ;  /* 0x0000bb0020207a20 */ /* 0x000fc40000410000 */
[----:B------:R-:W-:Y:S02]  /*a240*/  FMUL.FTZ R33, R33, c[0x0][0x2ec] ;  /* 0x0000bb0021217a20 */ /* 0x000fe40000410000 */
[----:B------:R-:W-:Y:S01]  /*a250*/  FMUL.FTZ R34, R34, c[0x0][0x2ec] ;  /* 0x0000bb0022227a20 */ /* 0x000fe20000410000 */
[----:B------:R-:W1:Y:S01]  /*a260*/  MUFU.TANH R113, R30 ;  /* 0x0000001e00717308 */ /* 0x000e620000002400 */
[----:B------:R-:W-:-:S07]  /*a270*/  FMUL.FTZ R35, R35, c[0x0][0x2ec] ;  /* 0x0000bb0023237a20 */ /* 0x000fce0000410000 */
[----:B------:R1:W1:Y:S03]  /*a280*/  MUFU.TANH R114, R31 ;  /* 0x0000001f00727308 */ /* 0x0002660000002400 */
[----:B------:R-:W-:Y:S01]  /*a290*/  HMMA.16816.F32 R16, R8, R54, R16 ;  /* 0x000000360810723c */ /* 0x000fe20000001810 */
[----:B------:R-:W-:Y:S04]  /*a2a0*/  LDSM.16.M88.4 R52, [R134+0x2400] ;  /* 0x002400008634783b */ /* 0x000fe80000000200 */
[----:B------:R-:W2:Y:S03]  /*a2b0*/  MUFU.TANH R93, R36 ;  /* 0x00000024005d7308 */ /* 0x000ea60000002400 */
[----:B-1----:R-:W-:Y:S05]  /*a2c0*/  HMMA.16816.F32 R28, R12, R56, RZ ;  /* 0x000000380c1c723c */ /* 0x002fea00000018ff */
[----:B------:R-:W-:Y:S08]  /*a2d0*/  MUFU.TANH R92, R37 ;  /* 0x00000025005c7308 */ /* 0x000ff00000002400 */
[----:B------:R-:W1:Y:S03]  /*a2e0*/  MUFU.TANH R116, R38 ;  /* 0x0000002600747308 */ /* 0x000e660000002400 */
[----:B------:R-:W-:-:S02]  /*a2f0*/  FMUL.FTZ R16, R16, c[0x0][0x2ec] ;  /* 0x0000bb0010107a20 */ /* 0x000fc40000410000 */
[----:B------:R-:W-:-:S03]  /*a300*/  FMUL.FTZ R17, R17, c[0x0][0x2ec] ;  /* 0x0000bb0011117a20 */ /* 0x000fc60000410000 */
[----:B------:R3:W1:Y:S01]  /*a310*/  MUFU.TANH R119, R39 ;  /* 0x0000002700777308 */ /* 0x0006620000002400 */
[----:B------:R-:W-:Y:S02]  /*a320*/  FMUL.FTZ R18, R18, c[0x0][0x2ec] ;  /* 0x0000bb0012127a20 */ /* 0x000fe40000410000 */
[----:B------:R-:W-:-:S05]  /*a330*/  FMUL.FTZ R19, R19, c[0x0][0x2ec] ;  /* 0x0000bb0013137a20 */ /* 0x000fca0000410000 */
[----:B------:R-:W1:Y:S08]  /*a340*/  MUFU.TANH R91, R16 ;  /* 0x00000010005b7308 */ /* 0x000e700000002400 */
[----:B------:R-:W-:Y:S01]  /*a350*/  MUFU.TANH R89, R17 ;  /* 0x0000001100597308 */ /* 0x000fe20000002400 */
[----:B---3--:R-:W-:Y:S07]  /*a360*/  HMMA.16816.F32 R36, R8, R40, R28 ;  /* 0x000000280824723c */ /* 0x008fee000000181c */
[----:B------:R-:W3:Y:S01]  /*a370*/  MUFU.TANH R120, R18 ;  /* 0x0000001200787308 */ /* 0x000ee20000002400 */
[----:B------:R-:W-:Y:S07]  /*a380*/  HMMA.16816.F32 R28, R12, R60, RZ ;  /* 0x0000003c0c1c723c */ /* 0x000fee00000018ff */
[----:B------:R1:W1:Y:S08]  /*a390*/  MUFU.TANH R122, R19 ;  /* 0x00000013007a7308 */ /* 0x0002700000002400 */
[----:B------:R-:W2:Y:S01]  /*a3a0*/  MUFU.TANH R85, R32 ;  /* 0x0000002000557308 */ /* 0x000ea20000002400 */
[----:B------:R-:W-:-:S02]  /*a3b0*/  FMUL.FTZ R36, R36, c[0x0][0x2ec] ;  /* 0x0000bb0024247a20 */ /* 0x000fc40000410000 */
[----:B------:R-:W-:Y:S02]  /*a3c0*/  FMUL.FTZ R37, R37, c[0x0][0x2ec] ;  /* 0x0000bb0025257a20 */ /* 0x000fe40000410000 */
[----:B------:R-:W-:Y:S02]  /*a3d0*/  FMUL.FTZ R38, R38, c[0x0][0x2ec] ;  /* 0x0000bb0026267a20 */ /* 0x000fe40000410000 */
[----:B------:R-:W-:Y:S01]  /*a3e0*/  FMUL.FTZ R39, R39, c[0x0][0x2ec] ;  /* 0x0000bb0027277a20 */ /* 0x000fe20000410000 */
[----:B-1----:R-:W-:Y:S01]  /*a3f0*/  HMMA.16816.F32 R16, R8, R50, R24 ;  /* 0x000000320810723c */ /* 0x002fe20000001818 */
[----:B------:R-:W1:Y:S01]  /*a400*/  LDSM.16.M88.4 R48, [R179] ;  /* 0x00000000b330783b */ /* 0x000e620000000200 */
[----:B------:R-:W-:Y:S06]  /*a410*/  MUFU.TANH R87, R33 ;  /* 0x0000002100577308 */ /* 0x000fec0000002400 */
[----:B------:R-:W-:Y:S01]  /*a420*/  HMMA.16816.F32 R24, R12, R58, RZ ;  /* 0x0000003a0c18723c */ /* 0x000fe200000018ff */
[----:B------:R-:W-:Y:S01]  /*a430*/  LDSM.16.M88.4 R56, [R134+0x2800] ;  /* 0x002800008638783b */ /* 0x000fe20000000200 */
[----:B------:R-:W1:Y:S08]  /*a440*/  MUFU.TANH R124, R34 ;  /* 0x00000022007c7308 */ /* 0x000e700000002400 */
[----:B------:R1:W1:Y:S06]  /*a450*/  MUFU.TANH R126, R35 ;  /* 0x00000023007e7308 */ /* 0x00026c0000002400 */
[----:B------:R-:W-:-:S02]  /*a460*/  FMUL.FTZ R16, R16, c[0x0][0x2ec] ;  /* 0x0000bb0010107a20 */ /* 0x000fc40000410000 */
[----:B------:R-:W-:Y:S01]  /*a470*/  FMUL.FTZ R17, R17, c[0x0][0x2ec] ;  /* 0x0000bb0011117a20 */ /* 0x000fe20000410000 */
[----:B------:R-:W-:Y:S01]  /*a480*/  MUFU.TANH R81, R36 ;  /* 0x0000002400517308 */ /* 0x000fe20000002400 */
[----:B------:R-:W-:Y:S02]  /*a490*/  FMUL.FTZ R18, R18, c[0x0][0x2ec] ;  /* 0x0000bb0012127a20 */ /* 0x000fe40000410000 */
[----:B------:R-:W-:-:S05]  /*a4a0*/  FMUL.FTZ R19, R19, c[0x0][0x2ec] ;  /* 0x0000bb0013137a20 */ /* 0x000fca0000410000 */
[----:B------:R-:W2:Y:S01]  /*a4b0*/  MUFU.TANH R86, R16 ;  /* 0x0000001000567308 */ /* 0x000ea20000002400 */
[----:B-1----:R-:W-:Y:S07]  /*a4c0*/  HMMA.16816.F32 R32, R8, R48, R28 ;  /* 0x000000300820723c */ /* 0x002fee000000181c */
[----:B------:R-:W-:Y:S01]  /*a4d0*/  MUFU.TANH R88, R17 ;  /* 0x0000001100587308 */ /* 0x000fe20000002400 */
[----:B------:R-:W-:Y:S07]  /*a4e0*/  HMMA.16816.F32 R28, R12, R52, RZ ;  /* 0x000000340c1c723c */ /* 0x000fee00000018ff */
[----:B------:R-:W1:Y:S08]  /*a4f0*/  MUFU.TANH R128, R18 ;  /* 0x0000001200807308 */ /* 0x000e700000002400 */
[----:B------:R1:W1:Y:S01]  /*a500*/  MUFU.TANH R127, R19 ;  /* 0x00000013007f7308 */ /* 0x0002620000002400 */
[----:B------:R-:W-:-:S07]  /*a510*/  FMUL.FTZ R32, R32, c[0x0][0x2ec] ;  /* 0x0000bb0020207a20 */ /* 0x000fce0000410000 */
[----:B------:R-:W-:Y:S01]  /*a520*/  MUFU.TANH R84, R37 ;  /* 0x0000002500547308 */ /* 0x000fe20000002400 */
[----:B------:R-:W-:Y:S02]  /*a530*/  FMUL.FTZ R33, R33, c[0x0][0x2ec] ;  /* 0x0000bb0021217a20 */ /* 0x000fe40000410000 */
[----:B------:R-:W-:Y:S02]  /*a540*/  FMUL.FTZ R34, R34, c[0x0][0x2ec] ;  /* 0x0000bb0022227a20 */ /* 0x000fe40000410000 */
[----:B------:R-:W-:Y:S01]  /*a550*/  FMUL.FTZ R35, R35, c[0x0][0x2ec] ;  /* 0x0000bb0023237a20 */ /* 0x000fe20000410000 */
[----:B-1----:R-:W-:Y:S01]  /*a560*/  HMMA.16816.F32 R16, R8, R42, R24 ;  /* 0x0000002a0810723c */ /* 0x002fe20000001818 */
[----:B------:R-:W1:Y:S01]  /*a570*/  LDSM.16.M88.4 R40, [R178] ;  /* 0x00000000b228783b */ /* 0x000e620000000200 */
[----:B------:R-:W1:Y:S06]  /*a580*/  MUFU.TANH R129, R38 ;  /* 0x0000002600817308 */ /* 0x000e6c0000002400 */
[----:B------:R-:W-:Y:S02]  /*a590*/  HMMA.16816.F32 R24, R12, R62, RZ ;  /* 0x0000003e0c18723c */ /* 0x000fe400000018ff */
[----:B------:R1:W1:Y:S08]  /*a5a0*/  MUFU.TANH R131, R39 ;  /* 0x0000002700837308 */ /* 0x0002700000002400 */
[----:B------:R-:W-:Y:S06]  /*a5b0*/  MUFU.TANH R80, R32 ;  /* 0x0000002000507308 */ /* 0x000fec0000002400 */
        /* <DEDUP_REMOVED lines=12> */
[----:B------:R-:W2:Y:S01]  /*a680*/  MUFU.TANH R133, R34 ;  /* 0x0000002200857308 */ /* 0x000ea20000002400 */
[----:B------:R-:W-:Y:S02]  /*a690*/  FMUL.FTZ R37, R37, c[0x0][0x2ec] ;  /* 0x0000bb0025257a20 */ /* 0x000fe40000410000 */
[----:B------:R-:W-:Y:S02]  /*a6a0*/  FMUL.FTZ R38, R38, c[0x0][0x2ec] ;  /* 0x0000bb0026267a20 */ /* 0x000fe40000410000 */
[----:B------:R-:W-:Y:S01]  /*a6b0*/  FMUL.FTZ R39, R39, c[0x0][0x2ec] ;  /* 0x0000bb0027277a20 */ /* 0x000fe20000410000 */
[----:B-1----:R-:W-:Y:S01]  /*a6c0*/  HMMA.16816.F32 R16, R8, R50, R24 ;  /* 0x000000320810723c */ /* 0x002fe20000001818 */
[----:B------:R-:W1:Y:S01]  /*a6d0*/  LDSM.16.M88.4 R48, [R177] ;  /* 0x00000000b130783b */ /* 0x000e620000000200 */
[----:B------:R1:W1:Y:S06]  /*a6e0*/  MUFU.TANH R152, R35 ;  /* 0x0000002300987308 */ /* 0x00026c0000002400 */
[----:B------:R-:W-:Y:S01]  /*a6f0*/  HMMA.16816.F32 R24, R12, R54, RZ ;  /* 0x000000360c18723c */ /* 0x000fe200000018ff */
[----:B------:R-:W2:Y:S01]  /*a700*/  LDSM.16.M88.4 R52, [R134+0x2c00] ;  /* 0x002c00008634783b */ /* 0x000ea20000000200 */
[----:B------:R-:W-:Y:S08]  /*a710*/  MUFU.TANH R79, R36 ;  /* 0x00000024004f7308 */ /* 0x000ff00000002400 */
[----:B------:R-:W-:Y:S06]  /*a720*/  MUFU.TANH R72, R37 ;  /* 0x0000002500487308 */ /* 0x000fec0000002400 */
[----:B------:R-:W-:-:S02]  /*a730*/  FMUL.FTZ R16, R16, c[0x0][0x2ec] ;  /* 0x0000bb0010107a20 */ /* 0x000fc40000410000 */
[----:B------:R-:W-:Y:S01]  /*a740*/  FMUL.FTZ R17, R17, c[0x0][0x2ec] ;  /* 0x0000bb0011117a20 */ /* 0x000fe20000410000 */
[----:B------:R-:W-:Y:S01]  /*a750*/  MUFU.TANH R154, R38 ;  /* 0x00000026009a7308 */ /* 0x000fe20000002400 */
[----:B------:R-:W-:Y:S02]  /*a760*/  FMUL.FTZ R18, R18, c[0x0][0x2ec] ;  /* 0x0000bb0012127a20 */ /* 0x000fe40000410000 */
[----:B------:R-:W-:-:S05]  /*a770*/  FMUL.FTZ R19, R19, c[0x0][0x2ec] ;  /* 0x0000bb0013137a20 */ /* 0x000fca0000410000 */
[----:B------:R-:W3:Y:S01]  /*a780*/  MUFU.TANH R78, R16 ;  /* 0x00000010004e7308 */ /* 0x000ee20000002400 */
[----:B-1----:R-:W-:Y:S07]  /*a790*/  HMMA.16816.F32 R32, R8, R48, R28 ;  /* 0x000000300820723c */ /* 0x002fee000000181c */
[----:B------:R-:W-:Y:S01]  /*a7a0*/  MUFU.TANH R77, R17 ;  /* 0x00000011004d7308 */ /* 0x000fe20000002400 */
[----:B--2---:R-:W-:Y:S07]  /*a7b0*/  HMMA.16816.F32 R28, R12, R52, RZ ;  /* 0x000000340c1c723c */ /* 0x004fee00000018ff */
[----:B------:R-:W1:Y:S08]  /*a7c0*/  MUFU.TANH R153, R18 ;  /* 0x0000001200997308 */ /* 0x000e700000002400 */
[----:B------:R2:W1:Y:S01]  /*a7d0*/  MUFU.TANH R155, R19 ;  /* 0x00000013009b7308 */ /* 0x0004620000002400 */
[----:B------:R-:W-:-:S07]  /*a7e0*/  FMUL.FTZ R32, R32, c[0x0][0x2ec] ;  /* 0x0000bb0020207a20 */ /* 0x000fce0000410000 */
[----:B------:R1:W1:Y:S01]  /*a7f0*/  MUFU.TANH R156, R39 ;  /* 0x00000027009c7308 */ /* 0x0002620000002400 */
[----:B------:R-:W-:Y:S02]  /*a800*/  FMUL.FTZ R33, R33, c[0x0][0x2ec] ;  /* 0x0000bb0021217a20 */ /* 0x000fe40000410000 */
[----:B------:R-:W-:Y:S02]  /*a810*/  FMUL.FTZ R34, R34, c[0x0][0x2ec] ;  /* 0x0000bb0022227a20 */ /* 0x000fe40000410000 */
[----:B------:R-:W-:Y:S01]  /*a820*/  FMUL.FTZ R35, R35, c[0x0][0x2ec] ;  /* 0x0000bb0023237a20 */ /* 0x000fe20000410000 */
[----:B--2---:R-:W-:Y:S01]  /*a830*/  HMMA.16816.F32 R16, R8, R42, R24 ;  /* 0x0000002a0810723c */ /* 0x004fe20000001818 */
[----:B------:R-:W1:Y:S01]  /*a840*/  LDSM.16.M88.4 R40, [R176] ;  /* 0x00000000b028783b */ /* 0x000e620000000200 */
[----:B------:R-:W-:Y:S06]  /*a850*/  MUFU.TANH R73, R32 ;  /* 0x0000002000497308 */ /* 0x000fec0000002400 */
        /* <DEDUP_REMOVED lines=15> */
[----:B------:R-:W-:-:S02]  /*a950*/  FMUL.FTZ R36, R36, c[0x0][0x2ec] ;  /* 0x0000bb0024247a20 */ /* 0x000fc40000410000 */
[----:B------:R-:W-:Y:S02]  /*a960*/  FMUL.FTZ R37, R37, c[0x0][0x2ec] ;  /* 0x0000bb0025257a20 */ /* 0x000fe40000410000 */
[----:B------:R-:W-:-:S03]  /*a970*/  FMUL.FTZ R38, R38, c[0x0][0x2ec] ;  /* 0x0000bb0026267a20 */ /* 0x000fc60000410000 */
[----:B------:R-:W-:Y:S01]  /*a980*/  MUFU.TANH R68, R36 ;  /* 0x0000002400447308 */ /* 0x000fe20000002400 */
[----:B------:R-:W-:Y:S01]  /*a990*/  FMUL.FTZ R0, R39, c[0x0][0x2ec] ;  /* 0x0000bb0027007a20 */ /* 0x000fe20000410000 */
[----:B--2---:R-:W-:Y:S01]  /*a9a0*/  HMMA.16816.F32 R16, R8, R50, R24 ;  /* 0x000000320810723c */ /* 0x004fe20000001818 */
[----:B------:R-:W2:Y:S05]  /*a9b0*/  LDSM.16.M88.4 R48, [R175] ;  /* 0x00000000af30783b */ /* 0x000eaa0000000200 */
[----:B------:R-:W-:Y:S02]  /*a9c0*/  MUFU.TANH R70, R37 ;  /* 0x0000002500467308 */ /* 0x000fe40000002400 */
[----:B------:R-:W-:Y:S01]  /*a9d0*/  HMMA.16816.F32 R24, R12, R54, RZ ;  /* 0x000000360c18723c */ /* 0x000fe200000018ff */
[----:B------:R-:W1:Y:S05]  /*a9e0*/  LDSM.16.M88.4 R52, [R134+0x3400] ;  /* 0x003400008634783b */ /* 0x000e6a0000000200 */
[----:B------:R3:W-:Y:S08]  /*a9f0*/  MUFU.TANH R187, R38 ;  /* 0x0000002600bb7308 */ /* 0x0007f00000002400 */
[----:B------:R4:W-:Y:S02]  /*aa00*/  MUFU.TANH R189, R0 ;  /* 0x0000000000bd7308 */ /* 0x0009e40000002400 */
[----:B------:R-:W-:-:S02]  /*aa10*/  FMUL.FTZ R16, R16, c[0x0][0x2ec] ;  /* 0x0000bb0010107a20 */ /* 0x000fc40000410000 */
[----:B------:R-:W-:Y:S01]  /*aa20*/  FMUL.FTZ R17, R17, c[0x0][0x2ec] ;  /* 0x0000bb0011117a20 */ /* 0x000fe20000410000 */
[----:B---3--:R-:W3:Y:S01]  /*aa30*/  LDSM.16.M88.4 R36, [R174] ;  /* 0x00000000ae24783b */ /* 0x008ee20000000200 */
[----:B------:R-:W-:Y:S02]  /*aa40*/  FMUL.FTZ R18, R18, c[0x0][0x2ec] ;  /* 0x0000bb0012127a20 */ /* 0x000fe40000410000 */
[----:B------:R-:W1:Y:S01]  /*aa50*/  MUFU.TANH R67, R16 ;  /* 0x0000001000437308 */ /* 0x000e620000002400 */
[----:B------:R-:W-:Y:S02]  /*aa60*/  FMUL.FTZ R19, R19, c[0x0][0x2ec] ;  /* 0x0000bb0013137a20 */ /* 0x000fe40000410000 */
[----:B----4-:R-:W-:-:S05]  /*aa70*/  IMAD.SHL.U32 R0, R238, 0x100, RZ ;  /* 0x00000100ee007824 */ /* 0x010fca00078e00ff */
[----:B------:R-:W-:Y:S01]  /*aa80*/  MUFU.TANH R69, R17 ;  /* 0x0000001100457308 */ /* 0x000fe20000002400 */
[C---:B------:R-:W-:Y:S01]  /*aa90*/  LOP3.LUT R4, R0.reuse, R7, RZ, 0xfc, !PT ;  /* 0x0000000700047212 */ /* 0x040fe200078efcff */
[----:B--2---:R-:W-:Y:S01]  /*aaa0*/  HMMA.16816.F32 R32, R8, R48, R28 ;  /* 0x000000300820723c */ /* 0x004fe2000000181c */
[----:B------:R-:W-:Y:S02]  /*aab0*/  LOP3.LUT R6, R0, 0x1, R7, 0xfe, !PT ;  /* 0x0000000100067812 */ /* 0x000fe400078efe07 */
[----:B------:R-:W-:-:S03]  /*aac0*/  ISETP.GE.AND P5, PT, R4, R5, PT ;  /* 0x000000050400720c */ /* 0x000fc60003fa6270 */
[----:B------:R-:W2:Y:S01]  /*aad0*/  MUFU.TANH R163, R18 ;  /* 0x0000001200a37308 */ /* 0x000ea20000002400 */
[-C--:B------:R-:W-:Y:S02]  /*aae0*/  ISETP.GE.AND P3, PT, R4, R2.reuse, PT ;  /* 0x000000020400720c */ /* 0x080fe40003f66270 */
[----:B------:R-:W-:Y:S01]  /*aaf0*/  LOP3.LUT R4, R0, 0x8, R7, 0xfe, !PT ;  /* 0x0000000800047812 */ /* 0x000fe200078efe07 */
[----:B-1----:R-:W-:Y:S01]  /*ab00*/  HMMA.16816.F32 R28, R12, R52, RZ ;  /* 0x000000340c1c723c */ /* 0x002fe200000018ff */
[----:B------:R-:W-:Y:S02]  /*ab10*/  FSEL R94, R94, -INF , !P5 ;  /* 0xff8000005e5e7808 */ /* 0x000fe40006800000 */
[CC--:B------:R-:W-:Y:S01]  /*ab20*/  ISETP.GE.AND P2, PT, R6.reuse, R5.reuse, PT ;  /* 0x000000050600720c */ /* 0x0c0fe20003f46270 */
[----:B------:R1:W4:Y:S01]  /*ab30*/  MUFU.TANH R186, R19 ;  /* 0x0000001300ba7308 */ /* 0x0003220000002400 */
[----:B------:R-:W-:Y:S02]  /*ab40*/  ISETP.GE.AND P1, PT, R6, R2, PT ;  /* 0x000000020600720c */ /* 0x000fe40003f26270 */
[----:B------:R-:W-:-:S02]  /*ab50*/  ISETP.GE.AND P4, PT, R4, R5, PT ;  /* 0x000000050400720c */ /* 0x000fc40003f86270 */
[----:B------:R-:W-:Y:S02]  /*ab60*/  ISETP.GE.AND P5, PT, R4, R2, PT ;  /* 0x000000020400720c */ /* 0x000fe40003fa6270 */
[C-C-:B------:R-:W-:Y:S02]  /*ab70*/  LOP3.LUT R6, R0.reuse, 0x9, R7.reuse, 0xfe, !PT ;  /* 0x0000000900067812 */ /* 0x140fe400078efe07 */
[----:B------:R-:W-:Y:S02]  /*ab80*/  LOP3.LUT R4, R0, 0x10, R7, 0xfe, !PT ;  /* 0x0000001000047812 */ /* 0x000fe400078efe07 */
[----:B------:R-:W-:Y:S01]  /*ab90*/  FSEL R111, R111, -INF , !P3 ;  /* 0xff8000006f6f7808 */ /* 0x000fe20005800000 */
[----:B------:R-:W-:Y:S01]  /*aba0*/  FMUL.FTZ R32, R32, c[0x0][0x2ec] ;  /* 0x0000bb0020207a20 */ /* 0x000fe20000410000 */
[----:B------:R-:W-:Y:S01]  /*abb0*/  FSEL R96, R96, -INF , !P2 ;  /* 0xff80000060607808 */ /* 0x000fe20005000000 */
[----:B------:R-:W-:Y:S01]  /*abc0*/  FMUL.FTZ R33, R33, c[0x0][0x2ec] ;  /* 0x0000bb0021217a20 */ /* 0x000fe20000410000 */
[----:B------:R-:W-:Y:S01]  /*abd0*/  FSEL R117, R117, -INF , !P1 ;  /* 0xff80000075757808 */ /* 0x000fe20004800000 */
[----:B-1----:R-:W-:Y:S01]  /*abe0*/  HMMA.16816.F32 R16, R8, R42, R24 ;  /* 0x0000002a0810723c */ /* 0x002fe20000001818 */
[----:B------:R-:W1:Y:S01]  /*abf0*/  LDSM.16.M88.4 R40, [R134+0x3800] ;  /* 0x003800008628783b */ /* 0x000e620000000200 */
[----:B------:R-:W-:Y:S01]  /*ac00*/  FMUL.FTZ R34, R34, c[0x0][0x2ec] ;  /* 0x0000bb0022227a20 */ /* 0x000fe20000410000 */
[----:B------:R-:W-:Y:S01]  /*ac10*/  MUFU.TANH R64, R32 ;  /* 0x0000002000407308 */ /* 0x000fe20000002400 */
[----:B------:R-:W-:Y:S01]  /*ac20*/  FMUL.FTZ R35, R35, c[0x0][0x2ec] ;  /* 0x0000bb0023237a20 */ /* 0x000fe20000410000 */
[----:B-----5:R-:W-:-:S02]  /*ac30*/  FSEL R95, R95, -INF , !P4 ;  /* 0xff8000005f5f7808 */ /* 0x020fc40006000000 */
[CC--:B------:R-:W-:Y:S01]  /*ac40*/  ISETP.GE.AND P3, PT, R6.reuse, R5.reuse, PT ;  /* 0x000000050600720c */ /* 0x0c0fe20003f66270 */
[----:B------:R-:W-:Y:S01]  /*ac50*/  HMMA.16816.F32 R24, R12, R58, RZ ;  /* 0x0000003a0c18723c */ /* 0x000fe200000018ff */
[-C--:B------:R-:W-:Y:S02]  /*ac60*/  ISETP.GE.AND P2, PT, R6, R2.reuse, PT ;  /* 0x000000020600720c */ /* 0x080fe40003f46270 */
[----:B------:R-:W-:Y:S01]  /*ac70*/  MUFU.TANH R63, R33 ;  /* 0x00000021003f7308 */ /* 0x000fe20000002400 */
[C---:B------:R-:W-:Y:S02]  /*ac80*/  ISETP.GE.AND P1, PT, R4.reuse, R5, PT ;  /* 0x000000050400720c */ /* 0x040fe40003f26270 */
[----:B------:R-:W-:Y:S02]  /*ac90*/  ISETP.GE.AND P4, PT, R4, R2, PT ;  /* 0x000000020400720c */ /* 0x000fe40003f86270 */
[----:B---3--:R-:W-:Y:S01]  /*aca0*/  HMMA.16816.F32 R28, R8, R36, R28 ;  /* 0x00000024081c723c */ /* 0x008fe2000000181c */
[----:B------:R-:W-:-:S02]  /*acb0*/  LOP3.LUT R6, R0, 0x11, R7, 0xfe, !PT ;  /* 0x0000001100067812 */ /* 0x000fc400078efe07 */
[----:B------:R-:W-:Y:S01]  /*acc0*/  MUFU.TANH R193, R34 ;  /* 0x0000002200c17308 */ /* 0x000fe20000002400 */
[----:B------:R-:W-:Y:S02]  /*acd0*/  LOP3.LUT R4, R0, 0x18, R7, 0xfe, !PT ;  /* 0x0000001800047812 */ /* 0x000fe400078efe07 */
[----:B------:R-:W-:Y:S02]  /*ace0*/  FSEL R113, R113, -INF , !P5 ;  /* 0xff80000071717808 */ /* 0x000fe40006800000 */
[----:B------:R-:W-:Y:S01]  /*acf0*/  FMUL.FTZ R16, R16, c[0x0][0x2ec] ;  /* 0x0000bb0010107a20 */ /* 0x000fe20000410000 */
[----:B------:R-:W-:Y:S01]  /*ad00*/  FSEL R114, R114, -INF , !P2 ;  /* 0xff80000072727808 */ /* 0x000fe20005000000 */
[----:B------:R-:W-:Y:S01]  /*ad10*/  FMUL.FTZ R17, R17, c[0x0][0x2ec] ;  /* 0x0000bb0011117a20 */ /* 0x000fe20000410000 */
[----:B------:R-:W-:Y:S01]  /*ad20*/  MUFU.TANH R194, R35 ;  /* 0x0000002300c27308 */ /* 0x000fe20000002400 */
[----:B------:R-:W-:Y:S01]  /*ad30*/  FMUL.FTZ R18, R18, c[0x0][0x2ec] ;  /* 0x0000bb0012127a20 */ /* 0x000fe20000410000 */
[----:B------:R-:W-:Y:S01]  /*ad40*/  FSEL R93, R93, -INF , !P1 ;  /* 0xff8000005d5d7808 */ /* 0x000fe20004800000 */
[----:B------:R-:W-:Y:S01]  /*ad50*/  FMUL.FTZ R19, R19, c[0x0][0x2ec] ;  /* 0x0000bb0013137a20 */ /* 0x000fe20000410000 */
[----:B------:R-:W-:-:S02]  /*ad60*/  ISETP.GE.AND P5, PT, R6, R5, PT ;  /* 0x000000050600720c */ /* 0x000fc40003fa6270 */
[C---:B------:R-:W-:Y:S02]  /*ad70*/  ISETP.GE.AND P2, PT, R4.reuse, R5, PT ;  /* 0x000000050400720c */ /* 0x040fe40003f46270 */
[----:B------:R-:W-:Y:S01]  /*ad80*/  MUFU.TANH R62, R16 ;  /* 0x00000010003e7308 */ /* 0x000fe20000002400 */
[----:B------:R-:W-:Y:S02]  /*ad90*/  ISETP.GE.AND P1, PT, R4, R2, PT ;  /* 0x000000020400720c */ /* 0x000fe40003f26270 */
[----:B------:R-:W-:Y:S02]  /*ada0*/  LOP3.LUT R4, R0, 0x19, R7, 0xfe, !PT ;  /* 0x0000001900047812 */ /* 0x000fe400078efe07 */
[----:B------:R-:W-:Y:S01]  /*adb0*/  FMUL.FTZ R28, R28, c[0x0][0x2ec] ;  /* 0x0000bb001c1c7a20 */ /* 0x000fe20000410000 */
[----:B------:R-:W-:Y:S01]  /*adc0*/  FSEL R90, R90, -INF , !P3 ;  /* 0xff8000005a5a7808 */ /* 0x000fe20005800000 */
[----:B------:R-:W-:Y:S01]  /*add0*/  FMUL.FTZ R29, R29, c[0x0][0x2ec] ;  /* 0x0000bb001d1d7a20 */ /* 0x000fe20000410000 */
[----:B------:R-:W-:Y:S01]  /*ade0*/  MUFU.TANH R66, R17 ;  /* 0x0000001100427308 */ /* 0x000fe20000002400 */
[----:B------:R-:W-:Y:S01]  /*adf0*/  FMUL.FTZ R30, R30, c[0x0][0x2ec] ;  /* 0x0000bb001e1e7a20 */ /* 0x000fe20000410000 */
[----:B------:R-:W-:Y:S01]  /*ae00*/  FSEL R116, R116, -INF , !P4 ;  /* 0xff80000074747808 */ /* 0x000fe20006000000 */
[----:B------:R-:W-:Y:S01]  /*ae10*/  FMUL.FTZ R31, R31, c[0x0][0x2ec] ;  /* 0x0000bb001f1f7a20 */ /* 0x000fe20000410000 */
[----:B------:R-:W-:-:S02]  /*ae20*/  FSEL R92, R92, -INF , !P5 ;  /* 0xff8000005c5c7808 */ /* 0x000fc40006800000 */
[-C--:B------:R-:W-:Y:S02]  /*ae30*/  ISETP.GE.AND P3, PT, R6, R2.reuse, PT ;  /* 0x000000020600720c */ /* 0x080fe40003f66270 */
[----:B------:R-:W3:Y:S01]  /*ae40*/  MUFU.TANH R190, R18 ;  /* 0x0000001200be7308 */ /* 0x000ee20000002400 */
[C---:B------:R-:W-:Y:S02]  /*ae50*/  ISETP.GE.AND P4, PT, R4.reuse, R5, PT ;  /* 0x000000050400720c */ /* 0x040fe40003f86270 */
[----:B------:R-:W-:Y:S02]  /*ae60*/  ISETP.GE.AND P5, PT, R4, R2, PT ;  /* 0x000000020400720c */ /* 0x000fe40003fa6270 */
[----:B------:R-:W-:Y:S02]  /*ae70*/  LOP3.LUT R4, R0, 0x20, R7, 0xfe, !PT ;  /* 0x0000002000047812 */ /* 0x000fe400078efe07 */
[----:B------:R-:W-:Y:S01]  /*ae80*/  FSEL R119, R119, -INF , !P3 ;  /* 0xff80000077777808 */ /* 0x000fe20005800000 */
[----:B------:R5:W1:Y:S01]  /*ae90*/  MUFU.TANH R191, R19 ;  /* 0x0000001300bf7308 */ /* 0x000a620000002400 */
[----:B------:R-:W-:-:S02]  /*aea0*/  FSEL R91, R91, -INF , !P2 ;  /* 0xff8000005b5b7808 */ /* 0x000fc40005000000 */
[CC--:B------:R-:W-:Y:S02]  /*aeb0*/  ISETP.GE.AND P3, PT, R4.reuse, R5.reuse, PT ;  /* 0x000000050400720c */ /* 0x0c0fe40003f66270 */
[----:B------:R-:W-:Y:S02]  /*aec0*/  ISETP.GE.AND P2, PT, R4, R2, PT ;  /* 0x000000020400720c */ /* 0x000fe40003f46270 */
[----:B------:R-:W-:Y:S01]  /*aed0*/  LOP3.LUT R4, R0, 0x21, R7, 0xfe, !PT ;  /* 0x0000002100047812 */ /* 0x000fe200078efe07 */
[----:B------:R-:W-:Y:S01]  /*aee0*/  MUFU.TANH R59, R28 ;  /* 0x0000001c003b7308 */ /* 0x000fe20000002400 */
[----:B------:R-:W-:Y:S02]  /*aef0*/  FSEL R120, R120, -INF , !P1 ;  /* 0xff80000078787808 */ /* 0x000fe40004800000 */
[----:B------:R-:W-:Y:S02]  /*af00*/  FSEL R89, R89, -INF , !P4 ;  /* 0xff80000059597808 */ /* 0x000fe40006000000 */
[----:B------:R-:W-:-:S02]  /*af10*/  ISETP.GE.AND P1, PT, R4, R5, PT ;  /* 0x000000050400720c */ /* 0x000fc40003f26270 */
[----:B------:R-:W-:Y:S01]  /*af20*/  ISETP.GE.AND P4, PT, R4, R2, PT ;  /* 0x000000020400720c */ /* 0x000fe20003f86270 */
[----:B-----5:R-:W-:Y:S01]  /*af30*/  HMMA.16816.F32 R16, R8, R50, R24 ;  /* 0x000000320810723c */ /* 0x020fe20000001818 */
[----:B------:R-:W5:Y:S01]  /*af40*/  LDSM.16.M88.4 R48, [R173] ;  /* 0x00000000ad30783b */ /* 0x000f620000000200 */
[----:B------:R-:W-:Y:S01]  /*af50*/  MUFU.TANH R58, R29 ;  /* 0x0000001d003a7308 */ /* 0x000fe20000002400 */
[C-C-:B------:R-:W-:Y:S02]  /*af60*/  LOP3.LUT R6, R0.reuse, 0x28, R7.reuse, 0xfe, !PT ;  /* 0x0000002800067812 */ /* 0x140fe400078efe07 */
[----:B------:R-:W-:Y:S02]  /*af70*/  LOP3.LUT R4, R0, 0x29, R7, 0xfe, !PT ;  /* 0x0000002900047812 */ /* 0x000fe400078efe07 */
[----:B------:R-:W-:Y:S01]  /*af80*/  FSEL R122, R122, -INF , !P5 ;  /* 0xff8000007a7a7808 */ /* 0x000fe20006800000 */
[----:B------:R-:W-:Y:S01]  /*af90*/  HMMA.16816.F32 R24, R12, R54, RZ ;  /* 0x000000360c18723c */ /* 0x000fe200000018ff */
[----:B------:R-:W-:Y:S01]  /*afa0*/  LDSM.16.M88.4 R52, [R172] ;  /* 0x00000000ac34783b */ /* 0x000fe20000000200 */
[----:B------:R-:W-:Y:S01]  /*afb0*/  MUFU.TANH R47, R30 ;  /* 0x0000001e002f7308 */ /* 0x000fe20000002400 */
[----:B------:R-:W-:-:S02]  /*afc0*/  FSEL R85, R85, -INF , !P3 ;  /* 0xff80000055557808 */ /* 0x000fc40005800000 */
[----:B------:R-:W-:Y:S02]  /*afd0*/  FSEL R124, R124, -INF , !P2 ;  /* 0xff8000007c7c7808 */ /* 0x000fe40005000000 */
[----:B------:R-:W-:Y:S02]  /*afe0*/  FSEL R87, R87, -INF , !P1 ;  /* 0xff80000057577808 */ /* 0x000fe40004800000 */
[CC--:B------:R-:W-:Y:S01]  /*aff0*/  ISETP.GE.AND P5, PT, R6.reuse, R5.reuse, PT ;  /* 0x000000050600720c */ /* 0x0c0fe20003fa6270 */
[----:B------:R-:W-:Y:S01]  /*b000*/  MUFU.TANH R161, R31 ;  /* 0x0000001f00a17308 */ /* 0x000fe20000002400 */
[-C--:B------:R-:W-:Y:S02]  /*b010*/  ISETP.GE.AND P3, PT, R6, R2.reuse, PT ;  /* 0x000000020600720c */ /* 0x080fe40003f66270 */
[C---:B------:R-:W-:Y:S02]  /*b020*/  ISETP.GE.AND P2, PT, R4.reuse, R5, PT ;  /* 0x000000050400720c */ /* 0x040fe40003f46270 */
[----:B------:R-:W-:Y:S01]  /*b030*/  ISETP.GE.AND P1, PT, R4, R2, PT ;  /* 0x000000020400720c */ /* 0x000fe20003f26270 */
[----:B------:R-:W-:Y:S01]  /*b040*/  FMUL.FTZ R16, R16, c[0x0][0x2ec] ;  /* 0x0000bb0010107a20 */ /* 0x000fe20000410000 */
[C-C-:B------:R-:W-:Y:S01]  /*b050*/  LOP3.LUT R6, R0.reuse, 0x30, R7.reuse, 0xfe, !PT ;  /* 0x0000003000067812 */ /* 0x140fe200078efe07 */
[----:B------:R-:W-:Y:S01]  /*b060*/  FMUL.FTZ R17, R17, c[0x0][0x2ec] ;  /* 0x0000bb0011117a20 */ /* 0x000fe20000410000 */
[----:B------:R-:W-:Y:S01]  /*b070*/  LOP3.LUT R4, R0, 0x31, R7, 0xfe, !PT ;  /* 0x0000003100047812 */ /* 0x000fe200078efe07 */
[----:B------:R-:W-:Y:S01]  /*b080*/  FMUL.FTZ R18, R18, c[0x0][0x2ec] ;  /* 0x0000bb0012127a20 */ /* 0x000fe20000410000 */
[----:B------:R-:W1:Y:S01]  /*b090*/  MUFU.TANH R61, R16 ;  /* 0x00000010003d7308 */ /* 0x000e620000002400 */
[----:B------:R-:W-:Y:S01]  /*b0a0*/  FMUL.FTZ R19, R19, c[0x0][0x2ec] ;  /* 0x0000bb0013137a20 */ /* 0x000fe20000410000 */
[----:B------:R-:W-:Y:S01]  /*b0b0*/  FSEL R126, R126, -INF , !P4 ;  /* 0xff8000007e7e7808 */ /* 0x000fe20006000000 */
[----:B------:R-:W-:Y:S01]  /*b0c0*/  HMMA.16816.F32 R32, R8, R38, R24 ;  /* 0x000000260820723c */ /* 0x000fe20000001818 */
[----:B------:R-:W2:Y:S01]  /*b0d0*/  LDSM.16.M88.4 R36, [R134+0x3c00] ;  /* 0x003c00008624783b */ /* 0x000ea20000000200 */
[----:B------:R-:W-:-:S02]  /*b0e0*/  FSEL R86, R86, -INF , !P5 ;  /* 0xff80000056567808 */ /* 0x000fc40006800000 */
[----:B------:R-:W-:Y:S01]  /*b0f0*/  FSEL R128, R128, -INF , !P3 ;  /* 0xff80000080807808 */ /* 0x000fe20005800000 */
[----:B------:R-:W-:Y:S01]  /*b100*/  MUFU.TANH R60, R17 ;  /* 0x00000011003c7308 */ /* 0x000fe20000002400 */
[----:B------:R-:W-:Y:S02]  /*b110*/  FSEL R88, R88, -INF , !P2 ;  /* 0xff80000058587808 */ /* 0x000fe40005000000 */
[CC--:B------:R-:W-:Y:S02]  /*b120*/  ISETP.GE.AND P4, PT, R6.reuse, R5.reuse, PT ;  /* 0x000000050600720c */ /* 0x0c0fe40003f86270 */
[-C--:B------:R-:W-:Y:S02]  /*b130*/  ISETP.GE.AND P5, PT, R6, R2.reuse, PT ;  /* 0x000000020600720c */ /* 0x080fe40003fa6270 */
[C---:B------:R-:W-:Y:S01]  /*b140*/  ISETP.GE.AND P3, PT, R4.reuse, R5, PT ;  /* 0x000000050400720c */ /* 0x040fe20003f66270 */
[----:B------:R-:W1:Y:S01]  /*b150*/  MUFU.TANH R195, R18 ;  /* 0x0000001200c37308 */ /* 0x000e620000002400 */
[----:B------:R-:W-:-:S02]  /*b160*/  ISETP.GE.AND P2, PT, R4, R2, PT ;  /* 0x000000020400720c */ /* 0x000fc40003f46270 */
[C-C-:B------:R-:W-:Y:S02]  /*b170*/  LOP3.LUT R6, R0.reuse, 0x38, R7.reuse, 0xfe, !PT ;  /* 0x0000003800067812 */ /* 0x140fe400078efe07 */
[----:B------:R-:W-:Y:S02]  /*b180*/  LOP3.LUT R4, R0, 0x39, R7, 0xfe, !PT ;  /* 0x0000003900047812 */ /* 0x000fe400078efe07 */
[----:B------:R-:W-:Y:S01]  /*b190*/  FSEL R127, R127, -INF , !P1 ;  /* 0xff8000007f7f7808 */ /* 0x000fe20004800000 */
[----:B------:R1:W1:Y:S01]  /*b1a0*/  MUFU.TANH R196, R19 ;  /* 0x0000001300c47308 */ /* 0x0002620000002400 */
[----:B------:R-:W-:Y:S02]  /*b1b0*/  FSEL R129, R129, -INF , !P5 ;  /* 0xff80000081817808 */ /* 0x000fe40006800000 */
[----:B------:R-:W-:Y:S01]  /*b1c0*/  FMUL.FTZ R32, R32, c[0x0][0x2ec] ;  /* 0x0000bb0020207a20 */ /* 0x000fe20000410000 */
[----:B------:R-:W-:Y:S01]  /*b1d0*/  FSEL R84, R84, -INF , !P3 ;  /* 0xff80000054547808 */ /* 0x000fe20005800000 */
[----:B------:R-:W-:Y:S01]  /*b1e0*/  FMUL.FTZ R33, R33, c[0x0][0x2ec] ;  /* 0x0000bb0021217a20 */ /* 0x000fe20000410000 */
[-C--:B------:R-:W-:Y:S01]  /*b1f0*/  ISETP.GE.AND P1, PT, R6, R5.reuse, PT ;  /* 0x000000050600720c */ /* 0x080fe20003f26270 */
[----:B------:R-:W-:Y:S01]  /*b200*/  FMUL.FTZ R34, R34, c[0x0][0x2ec] ;  /* 0x0000bb0022227a20 */ /* 0x000fe20000410000 */
[----:B------:R-:W2:Y:S01]  /*b210*/  MUFU.TANH R57, R32 ;  /* 0x0000002000397308 */ /* 0x000ea20000002400 */
[----:B------:R-:W-:Y:S01]  /*b220*/  FMUL.FTZ R35, R35, c[0x0][0x2ec] ;  /* 0x0000bb0023237a20 */ /* 0x000fe20000410000 */
[----:B------:R-:W-:-:S02]  /*b230*/  ISETP.GE.AND P5, PT, R4, R5, PT ;  /* 0x000000050400720c */ /* 0x000fc40003fa6270 */
[-C--:B------:R-:W-:Y:S02]  /*b240*/  ISETP.GE.AND P3, PT, R4, R2.reuse, PT ;  /* 0x000000020400720c */ /* 0x080fe40003f66270 */
[----:B------:R-:W-:Y:S01]  /*b250*/  LOP3.LUT R4, R0, 0x40, R7, 0xfe, !PT ;  /* 0x0000004000047812 */ /* 0x000fe200078efe07 */
[----:B-1----:R-:W-:Y:S01]  /*b260*/  HMMA.16816.F32 R16, R12, R40, RZ ;  /* 0x000000280c10723c */ /* 0x002fe200000018ff */
[----:B------:R-:W1:Y:S01]  /*b270*/  MUFU.TANH R192, R33 ;  /* 0x0000002100c07308 */ /* 0x000e620000002400 */
[----:B------:R-:W-:Y:S02]  /*b280*/  FSEL R81, R81, -INF , !P4 ;  /* 0xff80000051517808 */ /* 0x000fe40006000000 */
[----:B------:R-:W-:Y:S02]  /*b290*/  FSEL R131, R131, -INF , !P2 ;  /* 0xff80000083837808 */ /* 0x000fe40005000000 */
[----:B------:R-:W-:Y:S02]  /*b2a0*/  FSEL R83, R83, -INF , !P1 ;  /* 0xff80000053537808 */ /* 0x000fe40004800000 */
[----:B------:R-:W-:Y:S01]  /*b2b0*/  ISETP.GE.AND P4, PT, R6, R2, PT ;  /* 0x000000020600720c */ /* 0x000fe20003f86270 */
[----:B------:R-:W1:Y:S01]  /*b2c0*/  MUFU.TANH R23, R34 ;  /* 0x0000002200177308 */ /* 0x000e620000002400 */
[----:B------:R-:W-:-:S02]  /*b2d0*/  ISETP.GE.AND P2, PT, R4, R5, PT ;  /* 0x000000050400720c */ /* 0x000fc40003f46270 */
[-C--:B------:R-:W-:Y:S02]  /*b2e0*/  ISETP.GE.AND P1, PT, R4, R2.reuse, PT ;  /* 0x000000020400720c */ /* 0x080fe40003f26270 */
[----:B------:R-:W-:Y:S02]  /*b2f0*/  LOP3.LUT R4, R0, 0x41, R7, 0xfe, !PT ;  /* 0x0000004100047812 */ /* 0x000fe400078efe07 */
[----:B------:R-:W-:Y:S01]  /*b300*/  FSEL R132, R132, -INF , !P4 ;  /* 0xff80000084847808 */ /* 0x000fe20006000000 */
[----:B------:R1:W-:Y:S01]  /*b310*/  MUFU.TANH R160, R35 ;  /* 0x0000002300a07308 */ /* 0x0003e20000002400 */
[----:B------:R-:W-:Y:S02]  /*b320*/  FSEL R82, R82, -INF , !P5 ;  /* 0xff80000052527808 */ /* 0x000fe40006800000 */
[C---:B------:R-:W-:Y:S02]  /*b330*/  ISETP.GE.AND P4, PT, R4.reuse, R5, PT ;  /* 0x000000050400720c */ /* 0x040fe40003f86270 */
[----:B------:R-:W-:-:S02]  /*b340*/  ISETP.GE.AND P5, PT, R4, R2, PT ;  /* 0x000000020400720c */ /* 0x000fc40003fa6270 */
[----:B-----5:R-:W-:Y:S01]  /*b350*/  HMMA.16816.F32 R24, R8, R48, R16 ;  /* 0x000000300818723c */ /* 0x020fe20000001810 */
[----:B------:R-:W-:Y:S02]  /*b360*/  LOP3.LUT R4, R0, 0x48, R7, 0xfe, !PT ;  /* 0x0000004800047812 */ /* 0x000fe400078efe07 */
[----:B------:R-:W-:Y:S02]  /*b370*/  FSEL R130, R130, -INF , !P3 ;  /* 0xff80000082827808 */ /* 0x000fe40005800000 */
[----:B------:R-:W-:Y:S02]  /*b380*/  FSEL R80, R80, -INF , !P2 ;  /* 0xff80000050507808 */ /* 0x000fe40005000000 */
[C---:B------:R-:W-:Y:S01]  /*b390*/  ISETP.GE.AND P3, PT, R4.reuse, R5, PT ;  /* 0x000000050400720c */ /* 0x040fe20003f66270 */
[----:B------:R-:W-:Y:S01]  /*b3a0*/  HMMA.16816.F32 R16, R12, R42, RZ ;  /* 0x0000002a0c10723c */ /* 0x000fe200000018ff */
[----:B------:R-:W5:Y:S01]  /*b3b0*/  LDSM.16.M88.4 R40, [R134+0x4000] ;  /* 0x004000008628783b */ /* 0x000f620000000200 */
[----:B------:R-:W-:-:S02]  /*b3c0*/  ISETP.GE.AND P2, PT, R4, R2, PT ;  /* 0x000000020400720c */ /* 0x000fc40003f46270 */
[C-C-:B------:R-:W-:Y:S01]  /*b3d0*/  LOP3.LUT R6, R0.reuse, 0x49, R7.reuse, 0xfe, !PT ;  /* 0x0000004900067812 */ /* 0x140fe200078efe07 */
[----:B-1----:R-:W1:Y:S01]  /*b3e0*/  LDSM.16.M88.4 R32, [R171] ;  /* 0x00000000ab20783b */ /* 0x002e620000000200 */
[----:B------:R-:W-:Y:S02]  /*b3f0*/  LOP3.LUT R4, R0, 0x50, R7, 0xfe, !PT ;  /* 0x0000005000047812 */ /* 0x000fe400078efe07 */
[----:B------:R-:W-:Y:S02]  /*b400*/  FSEL R133, R133, -INF , !P1 ;  /* 0xff80000085857808 */ /* 0x000fe40004800000 */
[----:B------:R-:W-:Y:S02]  /*b410*/  FSEL R76, R76, -INF , !P4 ;  /* 0xff8000004c4c7808 */ /* 0x000fe40006000000 */
[----:B------:R-:W-:Y:S02]  /*b420*/  FSEL R152, R152, -INF , !P5 ;  /* 0xff80000098987808 */ /* 0x000fe40006800000 */
[----:B------:R-:W-:-:S02]  /*b430*/  FSEL R78, R78, -INF , !P3 ;  /* 0xff8000004e4e7808 */ /* 0x000fc40005800000 */
[----:B------:R-:W-:Y:S01]  /*b440*/  FMUL.FTZ R24, R24, c[0x0][0x2ec] ;  /* 0x0000bb0018187a20 */ /* 0x000fe20000410000 */
[CC--:B------:R-:W-:Y:S01]  /*b450*/  ISETP.GE.AND P1, PT, R6.reuse, R5.reuse, PT ;  /* 0x000000050600720c */ /* 0x0c0fe20003f26270 */
[----:B------:R-:W-:Y:S01]  /*b460*/  FMUL.FTZ R25, R25, c[0x0][0x2ec] ;  /* 0x0000bb0019197a20 */ /* 0x000fe20000410000 */
[-C--:B------:R-:W-:Y:S01]  /*b470*/  ISETP.GE.AND P4, PT, R6, R2.reuse, PT ;  /* 0x000000020600720c */ /* 0x080fe20003f86270 */
[----:B------:R-:W-:Y:S01]  /*b480*/  FMUL.FTZ R26, R26, c[0x0][0x2ec] ;  /* 0x0000bb001a1a7a20 */ /* 0x000fe20000410000 */
[----:B------:R-:W1:Y:S01]  /*b490*/  MUFU.TANH R22, R24 ;  /* 0x0000001800167308 */ /* 0x000e620000002400 */
[----:B------:R-:W-:Y:S01]  /*b4a0*/  FMUL.FTZ R27, R27, c[0x0][0x2ec] ;  /* 0x0000bb001b1b7a20 */ /* 0x000fe20000410000 */
[C---:B------:R-:W-:Y:S01]  /*b4b0*/  ISETP.GE.AND P5, PT, R4.reuse, R5, PT ;  /* 0x000000050400720c */ /* 0x040fe20003fa6270 */
[----:B------:R-:W-:Y:S01]  /*b4c0*/  HMMA.16816.F32 R28, R8, R50, R16 ;  /* 0x00000032081c723c */ /* 0x000fe20000001810 */
[----:B------:R-:W-:Y:S01]  /*b4d0*/  LDSM.16.M88.4 R48, [R170] ;  /* 0x00000000aa30783b */ /* 0x000fe20000000200 */
[----:B------:R-:W-:-:S02]  /*b4e0*/  ISETP.GE.AND P3, PT, R4, R2, PT ;  /* 0x000000020400720c */ /* 0x000fc40003f66270 */
[C-C-:B------:R-:W-:Y:S01]  /*b4f0*/  LOP3.LUT R6, R0.reuse, 0x51, R7.reuse, 0xfe, !PT ;  /* 0x0000005100067812 */ /* 0x140fe200078efe07 */
[----:B------:R-:W-:Y:S01]  /*b500*/  MUFU.TANH R125, R25 ;  /* 0x00000019007d7308 */ /* 0x000fe20000002400 */
[----:B------:R-:W-:Y:S02]  /*b510*/  LOP3.LUT R4, R0, 0x58, R7, 0xfe, !PT ;  /* 0x0000005800047812 */ /* 0x000fe400078efe07 */
[----:B--2---:R-:W-:Y:S01]  /*b520*/  HMMA.16816.F32 R16, R12, R36, RZ ;  /* 0x000000240c10723c */ /* 0x004fe200000018ff */
[----:B------:R-:W-:Y:S02]  /*b530*/  FSEL R153, R153, -INF , !P2 ;  /* 0xff80000099997808 */ /* 0x000fe40005000000 */
[----:B------:R-:W-:Y:S02]  /*b540*/  FSEL R77, R77, -INF , !P1 ;  /* 0xff8000004d4d7808 */ /* 0x000fe40004800000 */
[----:B------:R-:W2:Y:S01]  /*b550*/  MUFU.TANH R21, R26 ;  /* 0x0000001a00157308 */ /* 0x000ea20000002400 */
[----:B------:R-:W-:-:S02]  /*b560*/  FSEL R155, R155, -INF , !P4 ;  /* 0xff8000009b9b7808 */ /* 0x000fc40006000000 */
[----:B------:R-:W-:Y:S02]  /*b570*/  FSEL R79, R79, -INF , !P5 ;  /* 0xff8000004f4f7808 */ /* 0x000fe40006800000 */
[CC--:B------:R-:W-:Y:S02]  /*b580*/  ISETP.GE.AND P2, PT, R6.reuse, R5.reuse, PT ;  /* 0x000000050600720c */ /* 0x0c0fe40003f46270 */
[-C--:B------:R-:W-:Y:S01]  /*b590*/  ISETP.GE.AND P1, PT, R6, R2.reuse, PT ;  /* 0x000000020600720c */ /* 0x080fe20003f26270 */
[----:B------:R1:W1:Y:S01]  /*b5a0*/  MUFU.TANH R123, R27 ;  /* 0x0000001b007b7308 */ /* 0x0002620000002400 */
[----:B------:R-:W-:Y:S02]  /*b5b0*/  ISETP.GE.AND P4, PT, R4, R5, PT ;  /* 0x000000050400720c */ /* 0x000fe40003f86270 */
[----:B------:R-:W-:Y:S01]  /*b5c0*/  FMUL.FTZ R28, R28, c[0x0][0x2ec] ;  /* 0x0000bb001c1c7a20 */ /* 0x000fe20000410000 */
[----:B------:R-:W-:Y:S01]  /*b5d0*/  ISETP.GE.AND P5, PT, R4, R2, PT ;  /* 0x000000020400720c */ /* 0x000fe20003fa6270 */
[----:B------:R-:W-:Y:S01]  /*b5e0*/  FMUL.FTZ R29, R29, c[0x0][0x2ec] ;  /* 0x0000bb001d1d7a20 */ /* 0x000fe20000410000 */
[--C-:B------:R-:W-:Y:S01]  /*b5f0*/  LOP3.LUT R6, R0, 0x59, R7.reuse, 0xfe, !PT ;  /* 0x0000005900067812 */ /* 0x100fe200078efe07 */
[----:B------:R-:W-:Y:S01]  /*b600*/  FMUL.FTZ R30, R30, c[0x0][0x2ec] ;  /* 0x0000bb001e1e7a20 */ /* 0x000fe20000410000 */
[----:B------:R-:W2:Y:S01]  /*b610*/  MUFU.TANH R115, R28 ;  /* 0x0000001c00737308 */ /* 0x000ea20000002400 */
[----:B------:R-:W-:Y:S01]  /*b620*/  FMUL.FTZ R31, R31, c[0x0][0x2ec] ;  /* 0x0000bb001f1f7a20 */ /* 0x000fe20000410000 */
[----:B------:R-:W-:-:S02]  /*b630*/  LOP3.LUT R4, R0, 0x60, R7, 0xfe, !PT ;  /* 0x0000006000047812 */ /* 0x000fc400078efe07 */
[----:B------:R-:W-:Y:S02]  /*b640*/  FSEL R154, R154, -INF , !P3 ;  /* 0xff8000009a9a7808 */ /* 0x000fe40005800000 */
[----:B------:R-:W-:Y:S01]  /*b650*/  FSEL R156, R156, -INF , !P1 ;  /* 0xff8000009c9c7808 */ /* 0x000fe20004800000 */
[----:B-1----:R-:W-:Y:S01]  /*b660*/  HMMA.16816.F32 R24, R8, R52, R16 ;  /* 0x000000340818723c */ /* 0x002fe20000001810 */
[----:B------:R-:W-:Y:S01]  /*b670*/  MUFU.TANH R121, R29 ;  /* 0x0000001d00797308 */ /* 0x000fe20000002400 */
[----:B------:R-:W-:Y:S02]  /*b680*/  FSEL R75, R75, -INF , !P4 ;  /* 0xff8000004b4b7808 */ /* 0x000fe40006000000 */
[-C--:B------:R-:W-:Y:S02]  /*b690*/  ISETP.GE.AND P3, PT, R6, R5.reuse, PT ;  /* 0x000000050600720c */ /* 0x080fe40003f66270 */
[C---:B------:R-:W-:Y:S02]  /*b6a0*/  ISETP.GE.AND P1, PT, R4.reuse, R5, PT ;  /* 0x000000050400720c */ /* 0x040fe40003f26270 */
[----:B------:R-:W-:Y:S01]  /*b6b0*/  HMMA.16816.F32 R16, R12, R38, RZ ;  /* 0x000000260c10723c */ /* 0x000fe200000018ff */
[----:B------:R-:W1:Y:S01]  /*b6c0*/  MUFU.TANH R112, R30 ;  /* 0x0000001e00707308 */ /* 0x000e620000002400 */
[----:B------:R-:W1:Y:S01]  /*b6d0*/  LDSM.16.M88.4 R36, [R134+0x4400] ;  /* 0x004400008624783b */ /* 0x000e620000000200 */
[----:B------:R-:W-:-:S02]  /*b6e0*/  ISETP.GE.AND P4, PT, R4, R2, PT ;  /* 0x000000020400720c */ /* 0x000fc40003f86270 */
[--C-:B------:R-:W-:Y:S02]  /*b6f0*/  LOP3.LUT R4, R0, 0x61, R7.reuse, 0xfe, !PT ;  /* 0x0000006100047812 */ /* 0x100fe400078efe07 */
[----:B------:R-:W-:Y:S02]  /*b700*/  FSEL R72, R72, -INF , !P2 ;  /* 0xff80000048487808 */ /* 0x000fe40005000000 */
[----:B------:R2:W1:Y:S01]  /*b710*/  MUFU.TANH R118, R31 ;  /* 0x0000001f00767308 */ /* 0x0004620000002400 */
[----:B------:R-:W-:Y:S02]  /*b720*/  FSEL R157, R157, -INF , !P5 ;  /* 0xff8000009d9d7808 */ /* 0x000fe40006800000 */
[----:B------:R-:W-:Y:S02]  /*b730*/  FSEL R74, R74, -INF , !P3 ;  /* 0xff8000004a4a7808 */ /* 0x000fe40005800000 */
[-C--:B------:R-:W-:Y:S02]  /*b740*/  ISETP.GE.AND P2, PT, R6, R2.reuse, PT ;  /* 0x000000020600720c */ /* 0x080fe40003f46270 */
[----:B------:R-:W-:Y:S01]  /*b750*/  FMUL.FTZ R24, R24, c[0x0][0x2ec] ;  /* 0x0000bb0018187a20 */ /* 0x000fe20000410000 */
[C---:B------:R-:W-:Y:S01]  /*b760*/  ISETP.GE.AND P5, PT, R4.reuse, R5, PT ;  /* 0x000000050400720c */ /* 0x040fe20003fa6270 */
[----:B------:R-:W-:Y:S01]  /*b770*/  FMUL.FTZ R25, R25, c[0x0][0x2ec] ;  /* 0x0000bb0019197a20 */ /* 0x000fe20000410000 */
[----:B------:R-:W-:Y:S01]  /*b780*/  ISETP.GE.AND P3, PT, R4, R2, PT ;  /* 0x000000020400720c */ /* 0x000fe20003f66270 */
[----:B------:R-:W-:Y:S01]  /*b790*/  FMUL.FTZ R26, R26, c[0x0][0x2ec] ;  /* 0x0000bb001a1a7a20 */ /* 0x000fe20000410000 */
[----:B------:R-:W1:Y:S01]  /*b7a0*/  MUFU.TANH R110, R24 ;  /* 0x00000018006e7308 */ /* 0x000e620000002400 */
[----:B------:R-:W-:Y:S01]  /*b7b0*/  FMUL.FTZ R27, R27, c[0x0][0x2ec] ;  /* 0x0000bb001b1b7a20 */ /* 0x000fe20000410000 */
[----:B------:R-:W-:Y:S01]  /*b7c0*/  LOP3.LUT R4, R0, 0x68, R7, 0xfe, !PT ;  /* 0x0000006800047812 */ /* 0x000fe200078efe07 */
[----:B--2---:R-:W-:Y:S01]  /*b7d0*/  HMMA.16816.F32 R28, R8, R54, R16 ;  /* 0x00000036081c723c */ /* 0x004fe20000001810 */
[----:B------:R-:W-:-:S02]  /*b7e0*/  FSEL R158, R158, -INF , !P2 ;  /* 0xff8000009e9e7808 */ /* 0x000fc40005000000 */
[----:B------:R-:W-:Y:S02]  /*b7f0*/  FSEL R73, R73, -INF , !P1 ;  /* 0xff80000049497808 */ /* 0x000fe40004800000 */
[----:B------:R-:W-:Y:S01]  /*b800*/  MUFU.TANH R109, R25 ;  /* 0x00000019006d7308 */ /* 0x000fe20000002400 */
[C---:B------:R-:W-:Y:S02]  /*b810*/  ISETP.GE.AND P2, PT, R4.reuse, R5, PT ;  /* 0x000000050400720c */ /* 0x040fe40003f46270 */
[----:B------:R-:W-:Y:S01]  /*b820*/  ISETP.GE.AND P1, PT, R4, R2, PT ;  /* 0x000000020400720c */ /* 0x000fe20003f26270 */
[----:B-----5:R-:W-:Y:S01]  /*b830*/  HMMA.16816.F32 R16, R12, R40, RZ ;  /* 0x000000280c10723c */ /* 0x020fe200000018ff */
[----:B------:R-:W-:Y:S02]  /*b840*/  LOP3.LUT R4, R0, 0x69, R7, 0xfe, !PT ;  /* 0x0000006900047812 */ /* 0x000fe400078efe07 */
[----:B------:R-:W-:Y:S01]  /*b850*/  FSEL R159, R159, -INF , !P4 ;  /* 0xff8000009f9f7808 */ /* 0x000fe20006000000 */
[----:B------:R-:W2:Y:S01]  /*b860*/  MUFU.TANH R107, R26 ;  /* 0x0000001a006b7308 */ /* 0x000ea20000002400 */
[----:B------:R-:W-:-:S02]  /*b870*/  FSEL R71, R71, -INF , !P5 ;  /* 0xff80000047477808 */ /* 0x000fc40006800000 */
[C---:B------:R-:W-:Y:S02]  /*b880*/  ISETP.GE.AND P4, PT, R4.reuse, R5, PT ;  /* 0x000000050400720c */ /* 0x040fe40003f86270 */
[----:B------:R-:W-:Y:S02]  /*b890*/  ISETP.GE.AND P5, PT, R4, R2, PT ;  /* 0x000000020400720c */ /* 0x000fe40003fa6270 */
[C-C-:B------:R-:W-:Y:S01]  /*b8a0*/  LOP3.LUT R6, R0.reuse, 0x70, R7.reuse, 0xfe, !PT ;  /* 0x0000007000067812 */ /* 0x140fe200078efe07 */
[----:B------:R5:W1:Y:S01]  /*b8b0*/  MUFU.TANH R108, R27 ;  /* 0x0000001b006c7308 */ /* 0x000a620000002400 */
[----:B------:R-:W-:Y:S02]  /*b8c0*/  LOP3.LUT R4, R0, 0x71, R7, 0xfe, !PT ;  /* 0x0000007100047812 */ /* 0x000fe400078efe07 */
[----:B------:R-:W-:Y:S01]  /*b8d0*/  FSEL R162, R162, -INF , !P3 ;  /* 0xff800000a2a27808 */ /* 0x000fe20005800000 */
[----:B------:R-:W-:Y:S01]  /*b8e0*/  FMUL.FTZ R28, R28, c[0x0][0x2ec] ;  /* 0x0000bb001c1c7a20 */ /* 0x000fe20000410000 */
[----:B------:R-:W-:Y:S01]  /*b8f0*/  FSEL R67, R67, -INF , !P2 ;  /* 0xff80000043437808 */ /* 0x000fe20005000000 */
[----:B------:R-:W-:Y:S01]  /*b900*/  FMUL.FTZ R29, R29, c[0x0][0x2ec] ;  /* 0x0000bb001d1d7a20 */ /* 0x000fe20000410000 */
[----:B------:R-:W-:Y:S01]  /*b910*/  FSEL R163, R163, -INF , !P1 ;  /* 0xff800000a3a37808 */ /* 0x000fe20004800000 */
[----:B------:R-:W-:Y:S01]  /*b920*/  FMUL.FTZ R30, R30, c[0x0][0x2ec] ;  /* 0x0000bb001e1e7a20 */ /* 0x000fe20000410000 */
[----:B------:R-:W-:Y:S01]  /*b930*/  MUFU.TANH R106, R28 ;  /* 0x0000001c006a7308 */ /* 0x000fe20000002400 */
[----:B------:R-:W-:Y:S01]  /*b940*/  FMUL.FTZ R31, R31, c[0x0][0x2ec] ;  /* 0x0000bb001f1f7a20 */ /* 0x000fe20000410000 */
[----:B------:R-:W-:-:S02]  /*b950*/  FSEL R69, R69, -INF , !P4 ;  /* 0xff80000045457808 */ /* 0x000fc40006000000 */
[CC--:B------:R-:W-:Y:S02]  /*b960*/  ISETP.GE.AND P3, PT, R6.reuse, R5.reuse, PT ;  /* 0x000000050600720c */ /* 0x0c0fe40003f66270 */
[-C--:B------:R-:W-:Y:S01]  /*b970*/  ISETP.GE.AND P2, PT, R6, R2.reuse, PT ;  /* 0x000000020600720c */ /* 0x080fe20003f46270 */
[----:B-----5:R-:W-:Y:S01]  /*b980*/  HMMA.16816.F32 R24, R8, R32, R16 ;  /* 0x000000200818723c */ /* 0x020fe20000001810 */
[----:B------:R-:W-:Y:S01]  /*b990*/  MUFU.TANH R105, R29 ;  /* 0x0000001d00697308 */ /* 0x000fe20000002400 */
[C---:B------:R-:W-:Y:S02]  /*b9a0*/  ISETP.GE.AND P1, PT, R4.reuse, R5, PT ;  /* 0x000000050400720c */ /* 0x040fe40003f26270 */
[----:B------:R-:W-:Y:S02]  /*b9b0*/  ISETP.GE.AND P4, PT, R4, R2, PT ;  /* 0x000000020400720c */ /* 0x000fe40003f86270 */
[C-C-:B------:R-:W-:Y:S02]  /*b9c0*/  LOP3.LUT R6, R0.reuse, 0x78, R7.reuse, 0xfe, !PT ;  /* 0x0000007800067812 */ /* 0x140fe400078efe07 */
[----:B------:R-:W-:Y:S01]  /*b9d0*/  HMMA.16816.F32 R16, R12, R42, RZ ;  /* 0x0000002a0c10723c */ /* 0x000fe200000018ff */
[----:B------:R-:W5:Y:S01]  /*b9e0*/  MUFU.TANH R103, R30 ;  /* 0x0000001e00677308 */ /* 0x000f620000002400 */
[----:B------:R-:W-:Y:S01]  /*b9f0*/  LDSM.16.M88.4 R40, [R169] ;  /* 0x00000000a928783b */ /* 0x000fe20000000200 */
[----:B------:R-:W-:-:S02]  /*ba00*/  LOP3.LUT R4, R0, 0x79, R7, 0xfe, !PT ;  /* 0x0000007900047812 */ /* 0x000fc400078efe07 */
[----:B----4-:R-:W-:Y:S02]  /*ba10*/  FSEL R186, R186, -INF , !P5 ;  /* 0xff800000baba7808 */ /* 0x010fe40006800000 */
[----:B------:R-:W-:Y:S02]  /*ba20*/  FSEL R68, R68, -INF , !P3 ;  /* 0xff80000044447808 */ /* 0x000fe40005800000 */
[----:B------:R4:W1:Y:S01]  /*ba30*/  MUFU.TANH R104, R31 ;  /* 0x0000001f00687308 */ /* 0x0008620000002400 */
[----:B------:R-:W-:Y:S02]  /*ba40*/  FSEL R187, R187, -INF , !P2 ;  /* 0xff800000bbbb7808 */ /* 0x000fe40005000000 */
[----:B------:R-:W-:Y:S02]  /*ba50*/  FSEL R70, R70, -INF , !P1 ;  /* 0xff80000046467808 */ /* 0x000fe40004800000 */
[-C--:B------:R-:W-:Y:S02]  /*ba60*/  ISETP.GE.AND P5, PT, R6, R5.reuse, PT ;  /* 0x000000050600720c */ /* 0x080fe40003fa6270 */
[----:B------:R-:W-:Y:S01]  /*ba70*/  FMUL.FTZ R24, R24, c[0x0][0x2ec] ;  /* 0x0000bb0018187a20 */ /* 0x000fe20000410000 */
[-C--:B------:R-:W-:Y:S01]  /*ba80*/  ISETP.GE.AND P3, PT, R6, R2.reuse, PT ;  /* 0x000000020600720c */ /* 0x080fe20003f66270 */
[----:B------:R-:W-:Y:S01]  /*ba90*/  FMUL.FTZ R25, R25, c[0x0][0x2ec] ;  /* 0x0000bb0019197a20 */ /* 0x000fe20000410000 */
[----:B------:R-:W-:Y:S01]  /*baa0*/  ISETP.GE.AND P2, PT, R4, R5, PT ;  /* 0x000000050400720c */ /* 0x000fe20003f46270 */
[----:B------:R-:W-:Y:S01]  /*bab0*/  FMUL.FTZ R26, R26, c[0x0][0x2ec] ;  /* 0x0000bb001a1a7a20 */ /* 0x000fe20000410000 */
[----:B------:R-:W2:Y:S01]  /*bac0*/  MUFU.TANH R100, R24 ;  /* 0x0000001800647308 */ /* 0x000ea20000002400 */
[----:B------:R-:W-:Y:S01]  /*bad0*/  FMUL.FTZ R27, R27, c[0x0][0x2ec] ;  /* 0x0000bb001b1b7a20 */ /* 0x000fe20000410000 */
[----:B------:R-:W-:Y:S01]  /*bae0*/  ISETP.GE.AND P1, PT, R4, R2, PT ;  /* 0x000000020400720c */ /* 0x000fe20003f26270 */
[----:B----4-:R-:W-:Y:S01]  /*baf0*/  HMMA.16816.F32 R28, R8, R34, R16 ;  /* 0x00000022081c723c */ /* 0x010fe20000001810 */
[----:B------:R-:W4:Y:S01]  /*bb00*/  LDSM.16.M88.4 R32, [R134+0x4800] ;  /* 0x004800008620783b */ /* 0x000f220000000200 */
[----:B------:R-:W-:-:S03]  /*bb10*/  LOP3.LUT R6, R0, 0x80, R7, 0xfe, !PT ;  /* 0x0000008000067812 */ /* 0x000fc600078efe07 */
[----:B------:R-:W-:Y:S01]  /*bb20*/  MUFU.TANH R102, R25 ;  /* 0x0000001900667308 */ /* 0x000fe20000002400 */
[----:B------:R-:W-:Y:S02]  /*bb30*/  LOP3.LUT R4, R0, 0x81, R7, 0xfe, !PT ;  /* 0x0000008100047812 */ /* 0x000fe400078efe07 */
[----:B------:R-:W-:Y:S01]  /*bb40*/  FSEL R189, R189, -INF , !P4 ;  /* 0xff800000bdbd7808 */ /* 0x000fe20006000000 */
[----:B-1----:R-:W-:Y:S01]  /*bb50*/  HMMA.16816.F32 R16, R12, R36, RZ ;  /* 0x000000240c10723c */ /* 0x002fe200000018ff */
[----:B---3--:R-:W-:Y:S02]  /*bb60*/  FSEL R190, R190, -INF , !P3 ;  /* 0xff800000bebe7808 */ /* 0x008fe40005800000 */
[----:B------:R-:W-:Y:S01]  /*bb70*/  FSEL R66, R66, -INF , !P2 ;  /* 0xff80000042427808 */ /* 0x000fe20005000000 */
[----:B------:R-:W1:Y:S01]  /*bb80*/  MUFU.TANH R99, R26 ;  /* 0x0000001a00637308 */ /* 0x000e620000002400 */
[-C--:B------:R-:W-:Y:S02]  /*bb90*/  ISETP.GE.AND P4, PT, R6, R5.reuse, PT ;  /* 0x000000050600720c */ /* 0x080fe40003f86270 */
[----:B------:R-:W-:-:S02]  /*bba0*/  ISETP.GE.AND P3, PT, R4, R5, PT ;  /* 0x000000050400720c */ /* 0x000fc40003f66270 */
[-C--:B------:R-:W-:Y:S02]  /*bbb0*/  ISETP.GE.AND P2, PT, R4, R2.reuse, PT ;  /* 0x000000020400720c */ /* 0x080fe40003f46270 */
[----:B------:R-:W-:Y:S01]  /*bbc0*/  LOP3.LUT R4, R0, 0x88, R7, 0xfe, !PT ;  /* 0x0000008800047812 */ /* 0x000fe200078efe07 */
[----:B------:R3:W1:Y:S01]  /*bbd0*/  MUFU.TANH R101, R27 ;  /* 0x0000001b00657308 */ /* 0x0006620000002400 */
[----:B------:R-:W-:Y:S02]  /*bbe0*/  FSEL R62, R62, -INF , !P5 ;  /* 0xff8000003e3e7808 */ /* 0x000fe40006800000 */
[----:B------:R-:W-:Y:S01]  /*bbf0*/  FSEL R191, R191, -INF , !P1 ;  /* 0xff800000bfbf7808 */ /* 0x000fe20004800000 */
[----:B------:R-:W-:Y:S01]  /*bc00*/  FMUL.FTZ R28, R28, c[0x0][0x2ec] ;  /* 0x0000bb001c1c7a20 */ /* 0x000fe20000410000 */
[----:B------:R-:W-:Y:S01]  /*bc10*/  FSEL R64, R64, -INF , !P4 ;  /* 0xff80000040407808 */ /* 0x000fe20006000000 */
[----:B------:R-:W-:Y:S01]  /*bc20*/  FMUL.FTZ R29, R29, c[0x0][0x2ec] ;  /* 0x0000bb001d1d7a20 */ /* 0x000fe20000410000 */
[----:B------:R-:W-:Y:S01]  /*bc30*/  ISETP.GE.AND P5, PT, R6, R2, PT ;  /* 0x000000020600720c */ /* 0x000fe20003fa6270 */
[----:B------:R-:W-:Y:S01]  /*bc40*/  FMUL.FTZ R30, R30, c[0x0][0x2ec] ;  /* 0x0000bb001e1e7a20 */ /* 0x000fe20000410000 */
[----:B------:R-:W1:Y:S01]  /*bc50*/  MUFU.TANH R97, R28 ;  /* 0x0000001c00617308 */ /* 0x000e620000002400 */
[----:B------:R-:W-:Y:S01]  /*bc60*/  FMUL.FTZ R31, R31, c[0x0][0x2ec] ;  /* 0x0000bb001f1f7a20 */ /* 0x000fe20000410000 */
[----:B------:R-:W-:-:S02]  /*bc70*/  ISETP.GE.AND P1, PT, R4, R5, PT ;  /* 0x000000050400720c */ /* 0x000fc40003f26270 */
[-C--:B------:R-:W-:Y:S02]  /*bc80*/  ISETP.GE.AND P4, PT, R4, R2.reuse, PT ;  /* 0x000000020400720c */ /* 0x080fe40003f86270 */
[----:B------:R-:W-:Y:S01]  /*bc90*/  LOP3.LUT R4, R0, 0x89, R7, 0xfe, !PT ;  /* 0x0000008900047812 */ /* 0x000fe200078efe07 */
[----:B---3--:R-:W-:Y:S01]  /*bca0*/  HMMA.16816.F32 R24, R8, R48, R16 ;  /* 0x000000300818723c */ /* 0x008fe20000001810 */
[----:B------:R-:W-:Y:S01]  /*bcb0*/  MUFU.TANH R98, R29 ;  /* 0x0000001d00627308 */ /* 0x000fe20000002400 */
[----:B------:R-:W-:Y:S02]  /*bcc0*/  FSEL R193, R193, -INF , !P5 ;  /* 0xff800000c1c17808 */ /* 0x000fe40006800000 */
[----:B------:R-:W-:Y:S02]  /*bcd0*/  FSEL R63, R63, -INF , !P3 ;  /* 0xff8000003f3f7808 */ /* 0x000fe40005800000 */
[C---:B------:R-:W-:Y:S02]  /*bce0*/  ISETP.GE.AND P5, PT, R4.reuse, R5, PT ;  /* 0x000000050400720c */ /* 0x040fe40003fa6270 */
[----:B------:R-:W-:Y:S01]  /*bcf0*/  HMMA.16816.F32 R16, R12, R38, RZ ;  /* 0x000000260c10723c */ /* 0x000fe200000018ff */
[----:B------:R-:W3:Y:S01]  /*bd00*/  MUFU.TANH R56, R30 ;  /* 0x0000001e00387308 */ /* 0x000ee20000002400 */
[----:B------:R-:W1:Y:S01]  /*bd10*/  LDSM.16.M88.4 R36, [R134+0x4c00] ;  /* 0x004c00008624783b */ /* 0x000e620000000200 */
[----:B------:R-:W-:-:S02]  /*bd20*/  ISETP.GE.AND P3, PT, R4, R2, PT ;  /* 0x000000020400720c */ /* 0x000fc40003f66270 */
[--C-:B------:R-:W-:Y:S02]  /*bd30*/  LOP3.LUT R4, R0, 0x90, R7.reuse, 0xfe, !PT ;  /* 0x0000009000047812 */ /* 0x100fe400078efe07 */
[----:B------:R-:W-:Y:S02]  /*bd40*/  FSEL R61, R61, -INF , !P1 ;  /* 0xff8000003d3d7808 */ /* 0x000fe40004800000 */
[----:B------:R2:W1:Y:S01]  /*bd50*/  MUFU.TANH R52, R31 ;  /* 0x0000001f00347308 */ /* 0x0004620000002400 */
[----:B------:R-:W-:Y:S02]  /*bd60*/  ISETP.GE.AND P1, PT, R4, R2, PT ;  /* 0x000000020400720c */ /* 0x000fe40003f26270 */
[----:B------:R-:W-:Y:S02]  /*bd70*/  FSEL R194, R194, -INF , !P2 ;  /* 0xff800000c2c27808 */ /* 0x000fe40005000000 */
[----:B------:R-:W-:Y:S02]  /*bd80*/  FSEL R197, R47, -INF , !P1 ;  /* 0xff8000002fc57808 */ /* 0x000fe40004800000 */
[----:B------:R-:W-:Y:S01]  /*bd90*/  FMUL.FTZ R24, R24, c[0x0][0x2ec] ;  /* 0x0000bb0018187a20 */ /* 0x000fe20000410000 */
[----:B------:R-:W-:Y:S01]  /*bda0*/  ISETP.GE.AND P2, PT, R4, R5, PT ;  /* 0x000000050400720c */ /* 0x000fe20003f46270 */
[----:B------:R-:W-:Y:S01]  /*bdb0*/  FMUL.FTZ R25, R25, c[0x0][0x2ec] ;  /* 0x0000bb0019197a20 */ /* 0x000fe20000410000 */
[--C-:B------:R-:W-:Y:S01]  /*bdc0*/  LOP3.LUT R6, R0, 0x91, R7.reuse, 0xfe, !PT ;  /* 0x0000009100067812 */ /* 0x100fe200078efe07 */
        /* <DEDUP_REMOVED lines=8> */
[CC--:B------:R-:W-:Y:S02]  /*be50*/  ISETP.GE.AND P4, PT, R6.reuse, R5.reuse, PT ;  /* 0x000000050600720c */ /* 0x0c0fe40003f86270 */
[----:B------:R-:W-:Y:S01]  /*be60*/  ISETP.GE.AND P5, PT, R6, R2, PT ;  /* 0x000000020600720c */ /* 0x000fe20003fa6270 */
[----:B----4-:R-:W-:Y:S01]  /*be70*/  HMMA.16816.F32 R16, R12, R32, RZ ;  /* 0x000000200c10723c */ /* 0x010fe200000018ff */
[----:B------:R-:W-:Y:S02]  /*be80*/  FSEL R196, R196, -INF , !P3 ;  /* 0xff800000c4c47808 */ /* 0x000fe40005800000 */
[----:B------:R-:W-:Y:S01]  /*be90*/  FSEL R59, R59, -INF , !P2 ;  /* 0xff8000003b3b7808 */ /* 0x000fe20005000000 */
[----:B------:R-:W2:Y:S01]  /*bea0*/  MUFU.TANH R48, R26 ;  /* 0x0000001a00307308 */ /* 0x000ea20000002400 */
[----:B------:R-:W-:-:S02]  /*beb0*/  ISETP.GE.AND P3, PT, R4, R5, PT ;  /* 0x000000050400720c */ /* 0x000fc40003f66270 */
[-C--:B------:R-:W-:Y:S02]  /*bec0*/  ISETP.GE.AND P2, PT, R4, R2.reuse, PT ;  /* 0x000000020400720c */ /* 0x080fe40003f46270 */
[C-C-:B------:R-:W-:Y:S02]  /*bed0*/  LOP3.LUT R6, R0.reuse, 0x99, R7.reuse, 0xfe, !PT ;  /* 0x0000009900067812 */ /* 0x140fe400078efe07 */
[----:B------:R-:W-:Y:S01]  /*bee0*/  LOP3.LUT R4, R0, 0xa0, R7, 0xfe, !PT ;  /* 0x000000a000047812 */ /* 0x000fe200078efe07 */
[----:B------:R4:W1:Y:S01]  /*bef0*/  MUFU.TANH R47, R27 ;  /* 0x0000001b002f7308 */ /* 0x0008620000002400 */
[-C--:B------:R-:W-:Y:S02]  /*bf00*/  ISETP.GE.AND P1, PT, R6, R5.reuse, PT ;  /* 0x000000050600720c */ /* 0x080fe40003f26270 */
[----:B------:R-:W-:Y:S01]  /*bf10*/  FSEL R198, R161, -INF , !P5 ;  /* 0xff800000a1c67808 */ /* 0x000fe20006800000 */
[----:B------:R-:W-:Y:S01]  /*bf20*/  FMUL.FTZ R28, R28, c[0x0][0x2ec] ;  /* 0x0000bb001c1c7a20 */ /* 0x000fe20000410000 */
[----:B------:R-:W-:Y:S01]  /*bf30*/  FSEL R57, R57, -INF , !P3 ;  /* 0xff80000039397808 */ /* 0x000fe20005800000 */
[----:B------:R-:W-:Y:S01]  /*bf40*/  FMUL.FTZ R29, R29, c[0x0][0x2ec] ;  /* 0x0000bb001d1d7a20 */ /* 0x000fe20000410000 */
[----:B------:R-:W-:Y:S01]  /*bf50*/  ISETP.GE.AND P5, PT, R4, R5, PT ;  /* 0x000000050400720c */ /* 0x000fe20003fa6270 */
[----:B------:R-:W-:Y:S01]  /*bf60*/  FMUL.FTZ R30, R30, c[0x0][0x2ec] ;  /* 0x0000bb001e1e7a20 */ /* 0x000fe20000410000 */
[----:B------:R-:W-:Y:S01]  /*bf70*/  ISETP.GE.AND P3, PT, R4, R2, PT ;  /* 0x000000020400720c */ /* 0x000fe20003f66270 */
[----:B------:R-:W-:Y:S01]  /*bf80*/  FMUL.FTZ R31, R31, c[0x0][0x2ec] ;  /* 0x0000bb001f1f7a20 */ /* 0x000fe20000410000 */
[----:B------:R-:W-:-:S02]  /*bf90*/  FSEL R55, R192, -INF , !P1 ;  /* 0xff800000c0377808 */ /* 0x000fc40004800000 */
[----:B------:R-:W-:Y:S02]  /*bfa0*/  FSEL R161, R23, -INF , !P2 ;  /* 0xff80000017a17808 */ /* 0x000fe40005000000 */
[----:B------:R-:W-:Y:S01]  /*bfb0*/  FSEL R54, R22, -INF , !P5 ;  /* 0xff80000016367808 */ /* 0x000fe20006800000 */
[----:B----4-:R-:W-:Y:S01]  /*bfc0*/  HMMA.16816.F32 R24, R8, R40, R16 ;  /* 0x000000280818723c */ /* 0x010fe20000001810 */
[----:B------:R-:W-:Y:S01]  /*bfd0*/  FSEL R192, R21, -INF , !P3 ;  /* 0xff80000015c07808 */ /* 0x000fe20005800000 */
[----:B------:R-:W4:Y:S01]  /*bfe0*/  MUFU.TANH R40, R28 ;  /* 0x0000001c00287308 */ /* 0x000f220000002400 */
[----:B------:R-:W-:Y:S02]  /*bff0*/  FSEL R58, R58, -INF , !P4 ;  /* 0xff8000003a3a7808 */ /* 0x000fe40006000000 */
[----:B------:R-:W-:Y:S02]  /*c000*/  ISETP.GE.AND P4, PT, R6, R2, PT ;  /* 0x000000020600720c */ /* 0x000fe40003f86270 */
[C-C-:B------:R-:W-:Y:S01]  /*c010*/  LOP3.LUT R6, R0.reuse, 0xa1, R7.reuse, 0xfe, !PT ;  /* 0x000000a100067812 */ /* 0x140fe200078efe07 */
[----:B------:R-:W-:Y:S01]  /*c020*/  HMMA.16816.F32 R16, R12, R34, RZ ;  /* 0x000000220c10723c */ /* 0x000fe200000018ff */
[----:B------:R-:W1:Y:S01]  /*c030*/  LDSM.16.M88.4 R32, [R168] ;  /* 0x00000000a820783b */ /* 0x000e620000000200 */
[----:B------:R-:W-:Y:S01]  /*c040*/  MUFU.TANH R23, R29 ;  /* 0x0000001d00177308 */ /* 0x000fe20000002400 */
[----:B------:R-:W-:Y:S01]  /*c050*/  LOP3.LUT R4, R0, 0xa8, R7, 0xfe, !PT ;  /* 0x000000a800047812 */ /* 0x000fe200078efe07 */
[----:B------:R-:W-:-:S04]  /*c060*/  DEPBAR.LE SB0, 0x0 ;  /* 0x000080000000791a */ /* 0x000fc80000000000 */
[----:B------:R-:W-:Y:S02]  /*c070*/  FSEL R160, R160, -INF , !P4 ;  /* 0xff800000a0a07808 */ /* 0x000fe40006000000 */
[----:B------:R-:W1:Y:S01]  /*c080*/  MUFU.TANH R22, R30 ;  /* 0x0000001e00167308 */ /* 0x000e620000002400 */
[CC--:B------:R-:W-:Y:S02]  /*c090*/  ISETP.GE.AND P2, PT, R6.reuse, R5.reuse, PT ;  /* 0x000000050600720c */ /* 0x0c0fe40003f46270 */
[-C--:B------:R-:W-:Y:S02]  /*c0a0*/  ISETP.GE.AND P1, PT, R6, R2.reuse, PT ;  /* 0x000000020600720c */ /* 0x080fe40003f26270 */
[-C--:B------:R-:W-:Y:S01]  /*c0b0*/  ISETP.GE.AND P4, PT, R4, R5.reuse, PT ;  /* 0x000000050400720c */ /* 0x080fe20003f86270 */
[----:B------:R-:W-:Y:S01]  /*c0c0*/  FMUL.FTZ R24, R24, c[0x0][0x2ec] ;  /* 0x0000bb0018187a20 */ /* 0x000fe20000410000 */
[----:B------:R-:W-:Y:S01]  /*c0d0*/  ISETP.GE.AND P5, PT, R4, R2, PT ;  /* 0x000000020400720c */ /* 0x000fe20003fa6270 */
[----:B------:R2:W1:Y:S01]  /*c0e0*/  MUFU.TANH R21, R31 ;  /* 0x0000001f00157308 */ /* 0x0004620000002400 */
[C-C-:B------:R-:W-:Y:S01]  /*c0f0*/  LOP3.LUT R6, R0.reuse, 0xa9, R7.reuse, 0xfe, !PT ;  /* 0x000000a900067812 */ /* 0x140fe200078efe07 */
[----:B------:R-:W-:Y:S01]  /*c100*/  FMUL.FTZ R25, R25, c[0x0][0x2ec] ;  /* 0x0000bb0019197a20 */ /* 0x000fe20000410000 */
[----:B------:R-:W-:Y:S01]  /*c110*/  LOP3.LUT R4, R0, 0xb0, R7, 0xfe, !PT ;  /* 0x000000b000047812 */ /* 0x000fe200078efe07 */
[----:B------:R-:W-:Y:S01]  /*c120*/  FMUL.FTZ R26, R26, c[0x0][0x2ec] ;  /* 0x0000bb001a1a7a20 */ /* 0x000fe20000410000 */
[----:B------:R-:W-:Y:S01]  /*c130*/  FSEL R123, R123, -INF , !P1 ;  /* 0xff8000007b7b7808 */ /* 0x000fe20004800000 */
[----:B------:R-:W-:Y:S01]  /*c140*/  FMUL.FTZ R27, R27, c[0x0][0x2ec] ;  /* 0x0000bb001b1b7a20 */ /* 0x000fe20000410000 */
[----:B------:R-:W-:Y:S01]  /*c150*/  FSEL R51, R115, -INF , !P4 ;  /* 0xff80000073337808 */ /* 0x000fe20006000000 */
[----:B------:R-:W1:Y:S01]  /*c160*/  MUFU.TANH R24, R24 ;  /* 0x0000001800187308 */ /* 0x000e620000002400 */
[----:B------:R-:W-:-:S02]  /*c170*/  ISETP.GE.AND P3, PT, R6, R5, PT ;  /* 0x000000050600720c */ /* 0x000fc40003f66270 */
[C---:B------:R-:W-:Y:S01]  /*c180*/  ISETP.GE.AND P1, PT, R4.reuse, R5, PT ;  /* 0x000000050400720c */ /* 0x040fe20003f26270 */
[----:B------:R-:W-:Y:S01]  /*c190*/  BAR.SYNC.DEFER_BLOCKING 0x0 ;  /* 0x0000000000007b1d */ /* 0x000fe20000010000 */
[-C--:B------:R-:W-:Y:S02]  /*c1a0*/  ISETP.GE.AND P4, PT, R4, R2.reuse, PT ;  /* 0x000000020400720c */ /* 0x080fe40003f86270 */
[----:B------:R-:W-:Y:S01]  /*c1b0*/  LOP3.LUT R4, R0, 0xb1, R7, 0xfe, !PT ;  /* 0x000000b100047812 */ /* 0x000fe200078efe07 */
[----:B--2---:R-:W-:Y:S01]  /*c1c0*/  HMMA.16816.F32 R28, R8, R42, R16 ;  /* 0x0000002a081c723c */ /* 0x004fe20000001810 */
[----:B------:R-:W-:Y:S01]  /*c1d0*/  FSEL R53, R125, -INF , !P2 ;  /* 0xff8000007d357808 */ /* 0x000fe20005000000 */
[----:B------:R-:W-:Y:S01]  /*c1e0*/  MUFU.TANH R25, R25 ;  /* 0x0000001900197308 */ /* 0x000fe20000002400 */
[----:B------:R-:W-:Y:S02]  /*c1f0*/  FSEL R112, R112, -INF , !P5 ;  /* 0xff80000070707808 */ /* 0x000fe40006800000 */
[----:B------:R-:W-:-:S02]  /*c200*/  ISETP.GE.AND P2, PT, R6, R2, PT ;  /* 0x000000020600720c */ /* 0x000fc40003f46270 */
[----:B------:R-:W-:Y:S01]  /*c210*/  FSEL R43, R121, -INF , !P3 ;  /* 0xff800000792b7808 */ /* 0x000fe20005800000 */
[C---:B-1----:R-:W-:Y:S01]  /*c220*/  HMMA.16816.F32 R16, R12.reuse, R36, RZ ;  /* 0x000000240c10723c */ /* 0x042fe200000018ff */
[C---:B------:R-:W-:Y:S01]  /*c230*/  ISETP.GE.AND P5, PT, R4.reuse, R5, PT ;  /* 0x000000050400720c */ /* 0x040fe20003fa6270 */
[----:B------:R-:W1:Y:S01]  /*c240*/  MUFU.TANH R26, R26 ;  /* 0x0000001a001a7308 */ /* 0x000e620000002400 */
[----:B------:R-:W-:Y:S02]  /*c250*/  ISETP.GE.AND P3, PT, R4, R2, PT ;  /* 0x000000020400720c */ /* 0x000fe40003f66270 */
[C-C-:B------:R-:W-:Y:S02]  /*c260*/  LOP3.LUT R6, R0.reuse, 0xb8, R7.reuse, 0xfe, !PT ;  /* 0x000000b800067812 */ /* 0x140fe400078efe07 */
[----:B------:R-:W-:Y:S01]  /*c270*/  LOP3.LUT R4, R0, 0xb9, R7, 0xfe, !PT ;  /* 0x000000b900047812 */ /* 0x000fe200078efe07 */
[----:B------:R-:W-:Y:S01]  /*c280*/  HMMA.16816.F32 R12, R12, R38, RZ ;  /* 0x000000260c0c723c */ /* 0x000fe200000018ff */
[----:B------:R-:W-:Y:S01]  /*c290*/  FSEL R118, R118, -INF , !P2 ;  /* 0xff80000076767808 */ /* 0x000fe20005000000 */
[----:B------:R-:W2:Y:S01]  /*c2a0*/  MUFU.TANH R27, R27 ;  /* 0x0000001b001b7308 */ /* 0x000ea20000002400 */
[----:B------:R-:W-:-:S02]  /*c2b0*/  FSEL R42, R110, -INF , !P1 ;  /* 0xff8000006e2a7808 */ /* 0x000fc40004800000 */
[----:B------:R-:W-:Y:S02]  /*c2c0*/  FSEL R107, R107, -INF , !P4 ;  /* 0xff8000006b6b7808 */ /* 0x000fe40006000000 */
[----:B------:R-:W-:Y:S01]  /*c2d0*/  FSEL R41, R109, -INF , !P5 ;  /* 0xff8000006d297808 */ /* 0x000fe20006800000 */
[----:B------:R-:W-:Y:S01]  /*c2e0*/  FMUL.FTZ R28, R28, c[0x0][0x2ec] ;  /* 0x0000bb001c1c7a20 */ /* 0x000fe20000410000 */
[CC--:B------:R-:W-:Y:S01]  /*c2f0*/  ISETP.GE.AND P2, PT, R6.reuse, R5.reuse, PT ;  /* 0x000000050600720c */ /* 0x0c0fe20003f46270 */
[----:B------:R-:W-:Y:S01]  /*c300*/  FMUL.FTZ R29, R29, c[0x0][0x2ec] ;  /* 0x0000bb001d1d7a20 */ /* 0x000fe20000410000 */
[-C--:B------:R-:W-:Y:S01]  /*c310*/  ISETP.GE.AND P1, PT, R6, R2.reuse, PT ;  /* 0x000000020600720c */ /* 0x080fe20003f26270 */
[----:B------:R-:W-:Y:S01]  /*c320*/  FMUL.FTZ R30, R30, c[0x0][0x2ec] ;  /* 0x0000bb001e1e7a20 */ /* 0x000fe20000410000 */
[C---:B------:R-:W-:Y:S01]  /*c330*/  ISETP.GE.AND P4, PT, R4.reuse, R5, PT ;  /* 0x000000050400720c */ /* 0x040fe20003f86270 */
[----:B------:R-:W1:Y:S01]  /*c340*/  MUFU.TANH R28, R28 ;  /* 0x0000001c001c7308 */ /* 0x000e620000002400 */
[----:B------:R-:W-:Y:S01]  /*c350*/  ISETP.GE.AND P5, PT, R4, R2, PT ;  /* 0x000000020400720c */ /* 0x000fe20003fa6270 */
[----:B------:R-:W-:Y:S01]  /*c360*/  HMMA.16816.F32 R16, R8, R32, R16 ;  /* 0x000000200810723c */ /* 0x000fe20000001810 */
[C-C-:B------:R-:W-:Y:S01]  /*c370*/  LOP3.LUT R6, R0.reuse, 0xc0, R7.reuse, 0xfe, !PT ;  /* 0x000000c000067812 */ /* 0x140fe200078efe07 */
[----:B------:R-:W-:Y:S01]  /*c380*/  FMUL.FTZ R31, R31, c[0x0][0x2ec] ;  /* 0x0000bb001f1f7a20 */ /* 0x000fe20000410000 */
[----:B------:R-:W-:-:S02]  /*c390*/  LOP3.LUT R4, R0, 0xc1, R7, 0xfe, !PT ;  /* 0x000000c100047812 */ /* 0x000fc400078efe07 */
[----:B------:R-:W-:Y:S01]  /*c3a0*/  FSEL R108, R108, -INF , !P3 ;  /* 0xff8000006c6c7808 */ /* 0x000fe20005800000 */
[----:B------:R-:W1:Y:S01]  /*c3b0*/  MUFU.TANH R29, R29 ;  /* 0x0000001d001d7308 */ /* 0x000e620000002400 */
[----:B-----5:R-:W-:Y:S01]  /*c3c0*/  FSEL R103, R103, -INF , !P1 ;  /* 0xff80000067677808 */ /* 0x020fe20004800000 */
[----:B------:R-:W-:Y:S01]  /*c3d0*/  HMMA.16816.F32 R8, R8, R34, R12 ;  /* 0x000000220808723c */ /* 0x000fe2000000180c */
[----:B------:R-:W-:Y:S02]  /*c3e0*/  FSEL R36, R105, -INF , !P4 ;  /* 0xff80000069247808 */ /* 0x000fe40006000000 */
[-C--:B------:R-:W-:Y:S02]  /*c3f0*/  ISETP.GE.AND P3, PT, R6, R5.reuse, PT ;  /* 0x000000050600720c */ /* 0x080fe40003f66270 */
[C---:B------:R-:W-:Y:S01]  /*c400*/  ISETP.GE.AND P1, PT, R4.reuse, R5, PT ;  /* 0x000000050400720c */ /* 0x040fe20003f26270 */
[----:B------:R-:W5:Y:S01]  /*c410*/  MUFU.TANH R30, R30 ;  /* 0x0000001e001e7308 */ /* 0x000f620000002400 */
[----:B------:R-:W-:-:S02]  /*c420*/  ISETP.GE.AND P4, PT, R4, R2, PT ;  /* 0x000000020400720c */ /* 0x000fc40003f86270 */
[--C-:B------:R-:W-:Y:S02]  /*c430*/  LOP3.LUT R4, R0, 0xc8, R7.reuse, 0xfe, !PT ;  /* 0x000000c800047812 */ /* 0x100fe400078efe07 */
[----:B------:R-:W-:Y:S02]  /*c440*/  FSEL R37, R106, -INF , !P2 ;  /* 0xff8000006a257808 */ /* 0x000fe40005000000 */
[----:B------:R-:W-:Y:S01]  /*c450*/  FSEL R104, R104, -INF , !P5 ;  /* 0xff80000068687808 */ /* 0x000fe20006800000 */
[----:B------:R-:W-:Y:S01]  /*c460*/  MUFU.TANH R31, R31 ;  /* 0x0000001f001f7308 */ /* 0x000fe20000002400 */
[----:B------:R-:W-:Y:S01]  /*c470*/  FSEL R32, R100, -INF , !P3 ;  /* 0xff80000064207808 */ /* 0x000fe20005800000 */
[----:B------:R-:W-:Y:S01]  /*c480*/  FMUL.FTZ R19, R19, c[0x0][0x2ec] ;  /* 0x0000bb0013137a20 */ /* 0x000fe20000410000 */
[-C--:B------:R-:W-:Y:S01]  /*c490*/  ISETP.GE.AND P2, PT, R6, R2.reuse, PT ;  /* 0x000000020600720c */ /* 0x080fe20003f46270 */
[----:B------:R-:W-:Y:S01]  /*c4a0*/  FMUL.FTZ R16, R16, c[0x0][0x2ec] ;  /* 0x0000bb0010107a20 */ /* 0x000fe20000410000 */
[CC--:B------:R-:W-:Y:S01]  /*c4b0*/  ISETP.GE.AND P5, PT, R4.reuse, R5.reuse, PT ;  /* 0x000000050400720c */ /* 0x0c0fe20003fa6270 */
[----:B------:R-:W-:Y:S01]  /*c4c0*/  FMUL.FTZ R17, R17, c[0x0][0x2ec] ;  /* 0x0000bb0011117a20 */ /* 0x000fe20000410000 */
[-C--:B------:R-:W-:Y:S01]  /*c4d0*/  ISETP.GE.AND P3, PT, R4, R2.reuse, PT ;  /* 0x000000020400720c */ /* 0x080fe20003f66270 */
[----:B------:R-:W1:Y:S01]  /*c4e0*/  MUFU.TANH R19, R19 ;  /* 0x0000001300137308 */ /* 0x000e620000002400 */
[----:B------:R-:W-:Y:S01]  /*c4f0*/  LOP3.LUT R4, R0, 0xc9, R7, 0xfe, !PT ;  /* 0x000000c900047812 */ /* 0x000fe200078efe07 */
[----:B------:R-:W-:Y:S01]  /*c500*/  FMUL.FTZ R18, R18, c[0x0][0x2ec] ;  /* 0x0000bb0012127a20 */ /* 0x000fe20000410000 */
[----:B------:R-:W-:Y:S01]  /*c510*/  FSEL R105, R99, -INF , !P2 ;  /* 0xff80000063697808 */ /* 0x000fe20005000000 */
[----:B------:R-:W-:Y:S01]  /*c520*/  FMUL.FTZ R8, R8, c[0x0][0x2ec] ;  /* 0x0000bb0008087a20 */ /* 0x000fe20000410000 */
[----:B------:R-:W-:Y:S01]  /*c530*/  FSEL R33, R102, -INF , !P1 ;  /* 0xff80000066217808 */ /* 0x000fe20004800000 */
[----:B------:R-:W-:Y:S01]  /*c540*/  FMUL.FTZ R9, R9, c[0x0][0x2ec] ;  /* 0x0000bb0009097a20 */ /* 0x000fe20000410000 */
[C---:B------:R-:W-:Y:S01]  /*c550*/  ISETP.GE.AND P2, PT, R4.reuse, R5, PT ;  /* 0x000000050400720c */ /* 0x040fe20003f46270 */
[----:B------:R1:W-:Y:S01]  /*c560*/  MUFU.TANH R12, R8 ;  /* 0x00000008000c7308 */ /* 0x0003e20000002400 */
[----:B------:R-:W-:-:S02]  /*c570*/  ISETP.GE.AND P1, PT, R4, R2, PT ;  /* 0x000000020400720c */ /* 0x000fc40003f26270 */
[--C-:B------:R-:W-:Y:S02]  /*c580*/  LOP3.LUT R4, R0, 0xd0, R7.reuse, 0xfe, !PT ;  /* 0x000000d000047812 */ /* 0x100fe400078efe07 */
[----:B------:R-:W-:Y:S02]  /*c590*/  FSEL R106, R101, -INF , !P4 ;  /* 0xff800000656a7808 */ /* 0x000fe40006000000 */
[----:B------:R-:W-:Y:S01]  /*c5a0*/  FSEL R38, R97, -INF , !P5 ;  /* 0xff80000061267808 */ /* 0x000fe20006800000 */
[----:B------:R-:W2:Y:S01]  /*c5b0*/  MUFU.TANH R16, R16 ;  /* 0x0000001000107308 */ /* 0x000ea20000002400 */
[C---:B------:R-:W-:Y:S02]  /*c5c0*/  ISETP.GE.AND P4, PT, R4.reuse, R5, PT ;  /* 0x000000050400720c */ /* 0x040fe40003f86270 */
[----:B------:R-:W-:Y:S02]  /*c5d0*/  ISETP.GE.AND P5, PT, R4, R2, PT ;  /* 0x000000020400720c */ /* 0x000fe40003fa6270 */
[----:B------:R-:W-:-:S02]  /*c5e0*/  LOP3.LUT R6, R0, 0xd1, R7, 0xfe, !PT ;  /* 0x000000d100067812 */ /* 0x000fc400078efe07 */
[----:B------:R-:W-:Y:S01]  /*c5f0*/  LOP3.LUT R4, R0, 0xd8, R7, 0xfe, !PT ;  /* 0x000000d800047812 */ /* 0x000fe200078efe07 */
[----:B-1----:R-:W-:Y:S01]  /*c600*/  FMUL.FTZ R8, R10, c[0x0][0x2ec] ;  /* 0x0000bb000a087a20 */ /* 0x002fe20000410000 */
[----:B---3--:R-:W-:Y:S01]  /*c610*/  FSEL R109, R56, -INF , !P3 ;  /* 0xff800000386d7808 */ /* 0x008fe20005800000 */
[----:B------:R-:W-:Y:S01]  /*c620*/  MUFU.TANH R17, R17 ;  /* 0x0000001100117308 */ /* 0x000fe20000002400 */
[----:B------:R-:W-:Y:S02]  /*c630*/  FSEL R98, R98, -INF , !P2 ;  /* 0xff80000062627808 */ /* 0x000fe40005000000 */
[----:B------:R-:W-:Y:S02]  /*c640*/  FSEL R110, R52, -INF , !P1 ;  /* 0xff800000346e7808 */ /* 0x000fe40004800000 */
[----:B------:R-:W-:Y:S02]  /*c650*/  FSEL R49, R49, -INF , !P4 ;  /* 0xff80000031317808 */ /* 0x000fe40006000000 */
[C---:B------:R-:W-:Y:S01]  /*c660*/  ISETP.GE.AND P3, PT, R6.reuse, R5, PT ;  /* 0x000000050600720c */ /* 0x040fe20003f66270 */
[----:B------:R-:W1:Y:S01]  /*c670*/  MUFU.TANH R18, R18 ;  /* 0x0000001200127308 */ /* 0x000e620000002400 */
[----:B------:R-:W-:-:S02]  /*c680*/  ISETP.GE.AND P2, PT, R6, R2, PT ;  /* 0x000000020600720c */ /* 0x000fc40003f46270 */
[C---:B------:R-:W-:Y:S02]  /*c690*/  ISETP.GE.AND P1, PT, R4.reuse, R5, PT ;  /* 0x000000050400720c */ /* 0x040fe40003f26270 */
[----:B------:R-:W-:Y:S02]  /*c6a0*/  ISETP.GE.AND P4, PT, R4, R2, PT ;  /* 0x000000020400720c */ /* 0x000fe40003f86270 */
[C-C-:B------:R-:W-:Y:S01]  /*c6b0*/  LOP3.LUT R6, R0.reuse, 0xd9, R7.reuse, 0xfe, !PT ;  /* 0x000000d900067812 */ /* 0x140fe200078efe07 */
[----:B------:R-:W3:Y:S01]  /*c6c0*/  MUFU.TANH R9, R9 ;  /* 0x0000000900097308 */ /* 0x000ee20000002400 */
[----:B------:R-:W-:Y:S02]  /*c6d0*/  LOP3.LUT R4, R0, 0xe0, R7, 0xfe, !PT ;  /* 0x000000e000047812 */ /* 0x000fe400078efe07 */
[----:B------:R-:W-:Y:S02]  /*c6e0*/  FSEL R115, R48, -INF , !P5 ;  /* 0xff80000030737808 */ /* 0x000fe40006800000 */
[----:B------:R-:W-:-:S02]  /*c6f0*/  FSEL R125, R47, -INF , !P2 ;  /* 0xff8000002f7d7808 */ /* 0x000fc40005000000 */
[----:B----4-:R-:W-:Y:S01]  /*c700*/  FSEL R40, R40, -INF , !P1 ;  /* 0xff80000028287808 */ /* 0x010fe20004800000 */
[----:B------:R-:W4:Y:S01]  /*c710*/  MUFU.TANH R8, R8 ;  /* 0x0000000800087308 */ /* 0x000f220000002400 */
[-C--:B------:R-:W-:Y:S02]  /*c720*/  ISETP.GE.AND P5, PT, R6, R5.reuse, PT ;  /* 0x000000050600720c */ /* 0x080fe40003fa6270 */
[C---:B------:R-:W-:Y:S02]  /*c730*/  ISETP.GE.AND P2, PT, R4.reuse, R5, PT ;  /* 0x000000050400720c */ /* 0x040fe40003f46270 */
[----:B------:R-:W-:Y:S02]  /*c740*/  ISETP.GE.AND P1, PT, R4, R2, PT ;  /* 0x000000020400720c */ /* 0x000fe40003f26270 */
[----:B------:R-:W-:Y:S02]  /*c750*/  FSEL R50, R50, -INF , !P3 ;  /* 0xff80000032327808 */ /* 0x000fe40005800000 */
[----:B------:R-:W-:-:S02]  /*c760*/  LOP3.LUT R4, R0, 0xe1, R7, 0xfe, !PT ;  /* 0x000000e100047812 */ /* 0x000fc400078efe07 */
[-C--:B------:R-:W-:Y:S02]  /*c770*/  ISETP.GE.AND P3, PT, R6, R2.reuse, PT ;  /* 0x000000020600720c */ /* 0x080fe40003f66270 */
        /* <DEDUP_REMOVED lines=12> */
[----:B------:R-:W-:Y:S02]  /*c840*/  FSEL R99, R25, -INF , !P4 ;  /* 0xff80000019637808 */ /* 0x000fe40006000000 */
[C---:B------:R-:W-:Y:S02]  /*c850*/  ISETP.GE.AND P1, PT, R4.reuse, R5, PT ;  /* 0x000000050400720c */ /* 0x040fe40003f26270 */
[----:B------:R-:W-:Y:S02]  /*c860*/  ISETP.GE.AND P4, PT, R4, R2, PT ;  /* 0x000000020400720c */ /* 0x000fe40003f86270 */
[----:B------:R-:W-:Y:S02]  /*c870*/  LOP3.LUT R4, R0, 0xf1, R7, 0xfe, !PT ;  /* 0x000000f100047812 */ /* 0x000fe400078efe07 */
[----:B--2---:R-:W-:-:S02]  /*c880*/  FSEL R202, R27, -INF , !P5 ;  /* 0xff8000001bca7808 */ /* 0x004fc40006800000 */
[----:B------:R-:W-:Y:S02]  /*c890*/  FSEL R100, R28, -INF , !P3 ;  /* 0xff8000001c647808 */ /* 0x000fe40005800000 */
[C---:B------:R-:W-:Y:S02]  /*c8a0*/  ISETP.GE.AND P5, PT, R6.reuse, R5, PT ;  /* 0x000000050600720c */ /* 0x040fe40003fa6270 */
[-C--:B------:R-:W-:Y:S01]  /*c8b0*/  ISETP.GE.AND P3, PT, R6, R2.reuse, PT ;  /* 0x000000020600720c */ /* 0x080fe20003f66270 */
[----:B------:R-:W-:Y:S01]  /*c8c0*/  FMUL.FTZ R6, R11, c[0x0][0x2ec] ;  /* 0x0000bb000b067a20 */ /* 0x000fe20000410000 */
[----:B------:R-:W-:Y:S02]  /*c8d0*/  FSEL R101, R29, -INF , !P1 ;  /* 0xff8000001d657808 */ /* 0x000fe40004800000 */
[----:B------:R-:W-:Y:S02]  /*c8e0*/  ISETP.GE.AND P1, PT, R4, R2, PT ;  /* 0x000000020400720c */ /* 0x000fe40003f26270 */
[----:B-----5:R-:W-:Y:S01]  /*c8f0*/  FSEL R203, R30, -INF , !P2 ;  /* 0xff8000001ecb7808 */ /* 0x020fe20005000000 */
[----:B------:R-:W2:Y:S01]  /*c900*/  MUFU.TANH R6, R6 ;  /* 0x0000000600067308 */ /* 0x000ea20000002400 */
[----:B------:R-:W-:-:S02]  /*c910*/  FSEL R208, R19, -INF , !P1 ;  /* 0xff80000013d07808 */ /* 0x000fc40004800000 */
[----:B------:R-:W-:Y:S02]  /*c920*/  ISETP.GT.AND P1, PT, R238, R241, PT ;  /* 0x000000f1ee00720c */ /* 0x000fe40003f24270 */
[----:B------:R-:W-:Y:S02]  /*c930*/  ISETP.GE.AND P2, PT, R4, R5, PT ;  /* 0x000000050400720c */ /* 0x000fe40003f46270 */
[C-C-:B------:R-:W-:Y:S02]  /*c940*/  LOP3.LUT R4, R0.reuse, 0xf8, R7.reuse, 0xfe, !PT ;  /* 0x000000f800047812 */ /* 0x140fe400078efe07 */
[----:B------:R-:W-:Y:S02]  /*c950*/  LOP3.LUT R7, R0, 0xf9, R7, 0xfe, !PT ;  /* 0x000000f900077812 */ /* 0x000fe400078efe07 */
[----:B------:R-:W-:Y:S02]  /*c960*/  FSEL R204, R31, -INF , !P4 ;  /* 0xff8000001fcc7808 */ /* 0x000fe40006000000 */
[----:B------:R-:W-:-:S02]  /*c970*/  FSEL R102, R16, -INF , !P5 ;  /* 0xff80000010667808 */ /* 0x000fc40006800000 */
[----:B-1----:R-:W-:Y:S02]  /*c980*/  FSEL R207, R18, -INF , !P3 ;  /* 0xff80000012cf7808 */ /* 0x002fe40005800000 */
[----:B------:R-:W-:Y:S02]  /*c990*/  FSEL R121, R17, -INF , !P2 ;  /* 0xff80000011797808 */ /* 0x000fe40005000000 */
[CC--:B------:R-:W-:Y:S02]  /*c9a0*/  ISETP.GE.AND P4, PT, R7.reuse, R5.reuse, PT ;  /* 0x000000050700720c */ /* 0x0c0fe40003f86270 */
[C---:B------:R-:W-:Y:S02]  /*c9b0*/  ISETP.GE.AND P5, PT, R4.reuse, R5, PT ;  /* 0x000000050400720c */ /* 0x040fe40003fa6270 */
[-C--:B------:R-:W-:Y:S02]  /*c9c0*/  ISETP.GE.AND P3, PT, R4, R2.reuse, PT ;  /* 0x000000020400720c */ /* 0x080fe40003f66270 */
[----:B------:R-:W-:-:S02]  /*c9d0*/  ISETP.GE.AND P2, PT, R7, R2, PT ;  /* 0x000000020700720c */ /* 0x000fc40003f46270 */
[----:B---3--:R-:W-:Y:S02]  /*c9e0*/  FSEL R206, R9, -INF , !P4 ;  /* 0xff80000009ce7808 */ /* 0x008fe40006000000 */
[----:B------:R-:W-:Y:S02]  /*c9f0*/  FSEL R205, R12, -INF , !P5 ;  /* 0xff8000000ccd7808 */ /* 0x000fe40006800000 */
[----:B----4-:R-:W-:Y:S02]  /*ca00*/  FSEL R209, R8, -INF , !P3 ;  /* 0xff80000008d17808 */ /* 0x010fe40005800000 */
[----:B--2---:R-:W-:Y:S01]  /*ca10*/  FSEL R212, R6, -INF , !P2 ;  /* 0xff80000006d47808 */ /* 0x004fe20005000000 */
[----:B------:R-:W-:Y:S05]  /*ca20*/  @!P1 BRA `(.L_x_1201) ;  /* 0x00000ab000009947 */ /* 0x000fea0003800000 */
[----:B------:R-:W-:Y:S05]  /*ca30*/  @!P6 BRA `(.L_x_1202) ;  /* 0x000003b00000e947 */ /* 0x000fea0003800000 */
[----:B------:R-:W-:Y:S02]  /*ca40*/  IABS R9, c[0x0][0x2d0] ;  /* 0x0000b40000097a13 */ /* 0x000fe40000000000 */
[----:B------:R-:W-:Y:S02]  /*ca50*/  IABS R6, R0 ;  /* 0x0000000000067213 */ /* 0x000fe40000000000 */
[----:B------:R-:W1:Y:S01]  /*ca60*/  I2F.RP R4, R9 ;  /* 0x0000000900047306 */ /* 0x000e620000209400 */
[----:B------:R-:W-:-:S04]  /*ca70*/  IADD3 R8, R0, -0x100, RZ ;  /* 0xffffff0000087810 */ /* 0x000fc80007ffe0ff */
[----:B------:R-:W-:-:S03]  /*ca80*/  IABS R7, R8 ;  /* 0x0000000800077213 */ /* 0x000fc60000000000 */
[----:B-1----:R-:W1:Y:S02]  /*ca90*/  MUFU.RCP R4, R4 ;  /* 0x0000000400047308 */ /* 0x002e640000001000 */
[----:B-1----:R-:W-:-:S06]  /*caa0*/  IADD3 R4, R4, 0xffffffe, RZ ;  /* 0x0ffffffe04047810 */ /* 0x002fcc0007ffe0ff */
[----:B------:R-:W1:Y:S02]  /*cab0*/  F2I.FTZ.U32.TRUNC.NTZ R5, R4 ;  /* 0x0000000400057305 */ /* 0x000e64000021f000 */
[----:B-1----:R-:W-:Y:S02]  /*cac0*/  IMAD.MOV R2, RZ, RZ, -R5 ;  /* 0x000000ffff027224 */ /* 0x002fe400078e0a05 */
[----:B------:R-:W-:Y:S02]  /*cad0*/  IMAD.MOV.U32 R4, RZ, RZ, RZ ;  /* 0x000000ffff047224 */ /* 0x000fe400078e00ff */
[----:B------:R-:W-:-:S04]  /*cae0*/  IMAD R2, R2, R9, RZ ;  /* 0x0000000902027224 */ /* 0x000fc800078e02ff */
[----:B------:R-:W-:-:S04]  /*caf0*/  IMAD.HI.U32 R2, R5, R2, R4 ;  /* 0x0000000205027227 */ /* 0x000fc800078e0004 */
[----:B------:R-:W-:-:S04]  /*cb00*/  IMAD.MOV.U32 R5, RZ, RZ, R6 ;  /* 0x000000ffff057224 */ /* 0x000fc800078e0006 */
[----:B------:R-:W-:-:S04]  /*cb10*/  IMAD.HI.U32 R4, R2, R5, RZ ;  /* 0x0000000502047227 */ /* 0x000fc800078e00ff */
[----:B------:R-:W-:Y:S01]  /*cb20*/  IMAD.HI.U32 R2, R2, R7, RZ ;  /* 0x0000000702027227 */ /* 0x000fe200078e00ff */
[----:B------:R-:W-:-:S05]  /*cb30*/  IADD3 R6, -R4, RZ, RZ ;  /* 0x000000ff04067210 */ /* 0x000fca0007ffe1ff */
[----:B------:R-:W-:Y:S02]  /*cb40*/  IMAD R6, R9, R6, R5 ;  /* 0x0000000609067224 */ /* 0x000fe400078e0205 */
[----:B------:R-:W-:-:S03]  /*cb50*/  IMAD.MOV R5, RZ, RZ, -R2 ;  /* 0x000000ffff057224 */ /* 0x000fc600078e0a02 */
[C---:B------:R-:W-:Y:S01]  /*cb60*/  ISETP.GT.U32.AND P4, PT, R9.reuse, R6, PT ;  /* 0x000000060900720c */ /* 0x040fe20003f84070 */
[----:B------:R-:W-:-:S05]  /*cb70*/  IMAD R5, R9, R5, R7 ;  /* 0x0000000509057224 */ /* 0x000fca00078e0207 */
[----:B------:R-:W-:-:S07]  /*cb80*/  ISETP.GT.U32.AND P3, PT, R9, R5, PT ;  /* 0x000000050900720c */ /* 0x000fce0003f64070 */
[----:B------:R-:W-:Y:S01]  /*cb90*/  @!P4 IMAD.IADD R6, R6, 0x1, -R9 ;  /* 0x000000010606c824 */ /* 0x000fe200078e0a09 */
[----:B------:R-:W-:-:S04]  /*cba0*/  @!P4 IADD3 R4, R4, 0x1, RZ ;  /* 0x000000010404c810 */ /* 0x000fc80007ffe0ff */
[-C--:B------:R-:W-:Y:S02]  /*cbb0*/  ISETP.GE.U32.AND P2, PT, R6, R9.reuse, PT ;  /* 0x000000090600720c */ /* 0x080fe40003f46070 */
[-C--:B------:R-:W-:Y:S02]  /*cbc0*/  @!P3 IADD3 R5, R5, -R9.reuse, RZ ;  /* 0x800000090505b210 */ /* 0x080fe40007ffe0ff */
[----:B------:R-:W-:Y:S02]  /*cbd0*/  @!P3 IADD3 R2, R2, 0x1, RZ ;  /* 0x000000010202b810 */ /* 0x000fe40007ffe0ff */
[----:B------:R-:W-:Y:S02]  /*cbe0*/  ISETP.GE.U32.AND P5, PT, R5, R9, PT ;  /* 0x000000090500720c */ /* 0x000fe40003fa6070 */
[----:B------:R-:W-:Y:S02]  /*cbf0*/  LOP3.LUT R5, R0, c[0x0][0x2d0], RZ, 0x3c, !PT ;  /* 0x0000b40000057a12 */ /* 0x000fe400078e3cff */
[----:B------:R-:W-:-:S02]  /*cc00*/  LOP3.LUT R0, R8, c[0x0][0x2d0], RZ, 0x3c, !PT ;  /* 0x0000b40008007a12 */ /* 0x000fc400078e3cff */
[----:B------:R-:W-:Y:S02]  /*cc10*/  ISETP.GE.AND P4, PT, R5, RZ, PT ;  /* 0x000000ff0500720c */ /* 0x000fe40003f86270 */
[----:B------:R-:W-:Y:S02]  /*cc20*/  @P2 IADD3 R4, R4, 0x1, RZ ;  /* 0x0000000104042810 */ /* 0x000fe40007ffe0ff */
[----:B------:R-:W-:Y:S02]  /*cc30*/  ISETP.GE.AND P2, PT, R0, RZ, PT ;  /* 0x000000ff0000720c */ /* 0x000fe40003f46270 */
[----:B------:R-:W-:Y:S02]  /*cc40*/  ISETP.NE.AND P3, PT, RZ, c[0x0][0x2d0], PT ;  /* 0x0000b400ff007a0c */ /* 0x000fe40003f65270 */
[----:B------:R-:W-:Y:S02]  /*cc50*/  @P5 IADD3 R2, R2, 0x1, RZ ;  /* 0x0000000102025810 */ /* 0x000fe40007ffe0ff */
[----:B------:R-:W-:-:S03]  /*cc60*/  LOP3.LUT R0, RZ, c[0x0][0x2d0], RZ, 0x33, !PT ;  /* 0x0000b400ff007a12 */ /* 0x000fc600078e33ff */
[----:B------:R-:W-:-:S04]  /*cc70*/  @!P4 IMAD.MOV R4, RZ, RZ, -R4 ;  /* 0x000000ffff04c224 */ /* 0x000fc800078e0a04 */
[----:B------:R-:W-:Y:S01]  /*cc80*/  @!P2 IMAD.MOV R2, RZ, RZ, -R2 ;  /* 0x000000ffff02a224 */ /* 0x000fe200078e0a02 */
[----:B------:R-:W-:-:S04]  /*cc90*/  SEL R4, R0, R4, !P3 ;  /* 0x0000000400047207 */ /* 0x000fc80005800000 */
[----:B------:R-:W-:Y:S01]  /*cca0*/  SEL R2, R0, R2, !P3 ;  /* 0x0000000200027207 */ /* 0x000fe20005800000 */
[----:B------:R-:W-:-:S04]  /*ccb0*/  IMAD.WIDE R6, R4, 0x4, R210 ;  /* 0x0000000404067825 */ /* 0x000fc800078e02d2 */
[----:B------:R-:W-:Y:S02]  /*ccc0*/  IMAD.WIDE R8, R2, 0x4, R210 ;  /* 0x0000000402087825 */ /* 0x000fe400078e02d2 */
        /* <DEDUP_REMOVED lines=12> */
[----:B------:R-:W-:-:S04]  /*cd90*/  SHF.R.S32.HI R7, RZ, 0x1f, R6 ;  /* 0x0000001fff077819 */ /* 0x000fc80000011406 */
[----:B------:R-:W-:Y:S01]  /*cda0*/  MOV R0, R4 ;  /* 0x0000000400007202 */ /* 0x000fe20000000f00 */
[----:B------:R-:W-:-:S04]  /*cdb0*/  IMAD R2, R7, c[0x0][0x180], RZ ;  /* 0x0000600007027a24 */ /* 0x000fc800078e02ff */
[----:B------:R-:W-:-:S04]  /*cdc0*/  IMAD R2, R6, c[0x0][0x184], R2 ;  /* 0x0000610006027a24 */ /* 0x000fc800078e0202 */
[----:B------:R-:W-:Y:S01]  /*cdd0*/  IMAD.IADD R2, R5, 0x1, R2 ;  /* 0x0000000105027824 */ /* 0x000fe200078e0202 */
[----:B------:R-:W-:Y:S05]  /*cde0*/  BRA `(.L_x_1203) ;  /* 0x0000003000007947 */ /* 0x000fea0003800000 */
.L_x_1202:
[----:B------:R-:W-:-:S05]  /*cdf0*/  IMAD.MOV.U32 R0, RZ, RZ, c[0x0][0x198] ;  /* 0x00006600ff007624 */ /* 0x000fca00078e00ff */
[----:B------:R-:W-:-:S04]  /*ce00*/  LEA R0, -R0, RZ, 0x8 ;  /* 0x000000ff00007211 */ /* 0x000fc800078e41ff */
[----:B------:R-:W-:Y:S02]  /*ce10*/  SHF.R.S32.HI R2, RZ, 0x1f, R0 ;  /* 0x0000001fff027819 */ /* 0x000fe40000011400 */
.L_x_1203:
[----:B------:R-:W-:Y:S01]  /*ce20*/  @!P0 IMAD.MOV.U32 R13, RZ, RZ, c[0x0][0x198] ;  /* 0x00006600ff0d8624 */ /* 0x000fe200078e00ff */
[----:B------:R1:W-:Y:S01]  /*ce30*/  @P0 STS [R184+0x1004], RZ ;  /* 0x001004ffb8000388 */ /* 0x0003e20000000800 */
[----:B------:R-:W-:Y:S01]  /*ce40*/  @!P0 IMAD.MOV.U32 R8, RZ, RZ, c[0x0][0x198] ;  /* 0x00006600ff088624 */ /* 0x000fe200078e00ff */
[----:B------:R-:W-:Y:S01]  /*ce50*/  BSSY B0, `(.L_x_1204) ;  /* 0x0000065000007945 */ /* 0x000fe20003800000 */
[----:B------:R-:W-:Y:S01]  /*ce60*/  @!P0 IMAD.MOV.U32 R6, RZ, RZ, c[0x0][0x198] ;  /* 0x00006600ff068624 */ /* 0x000fe200078e00ff */
[----:B------:R-:W-:Y:S01]  /*ce70*/  @!P0 LEA R10, P2, R13, R44, 0x5 ;  /* 0x0000002c0d0a8211 */ /* 0x000fe200078428ff */
[----:B------:R-:W-:Y:S01]  /*ce80*/  @!P0 IMAD.MOV.U32 R4, RZ, RZ, R44 ;  /* 0x000000ffff048224 */ /* 0x000fe200078e002c */
[----:B------:R1:W-:Y:S01]  /*ce90*/  @P0 STS.64 [R184+0x1008], RZ ;  /* 0x001008ffb8000388 */ /* 0x0003e20000000a00 */
[----:B------:R-:W-:Y:S01]  /*cea0*/  @!P0 IMAD.MOV.U32 R5, RZ, RZ, R65 ;  /* 0x000000ffff058224 */ /* 0x000fe200078e0041 */
[----:B------:R-:W-:Y:S01]  /*ceb0*/  @!P0 IADD3 R10, P4, R0, R10, RZ ;  /* 0x0000000a000a8210 */ /* 0x000fe20007f9e0ff */
[----:B------:R-:W-:Y:S01]  /*cec0*/  @!P0 IMAD.MOV.U32 R11, RZ, RZ, c[0x0][0x198] ;  /* 0x00006600ff0b8624 */ /* 0x000fe200078e00ff */
[----:B------:R1:W-:Y:S01]  /*ced0*/  @P0 STS [R184+0x1000], RZ ;  /* 0x001000ffb8000388 */ /* 0x0003e20000000800 */
[----:B------:R-:W-:-:S02]  /*cee0*/  @!P0 IMAD.MOV.U32 R12, RZ, RZ, c[0x0][0x19c] ;  /* 0x00006700ff0c8624 */ /* 0x000fc400078e00ff */
[----:B------:R-:W-:Y:S02]  /*cef0*/  @!P0 IMAD.MOV.U32 R15, RZ, RZ, c[0x0][0x198] ;  /* 0x00006600ff0f8624 */ /* 0x000fe400078e00ff */
[----:B------:R-:W-:Y:S02]  /*cf00*/  @!P0 IMAD.MOV.U32 R24, RZ, RZ, c[0x0][0x198] ;  /* 0x00006600ff188624 */ /* 0x000fe400078e00ff */
[----:B------:R-:W-:Y:S01]  /*cf10*/  @!P0 IMAD.WIDE.U32 R8, R8, 0x60, R4 ;  /* 0x0000006008088825 */ /* 0x000fe200078e0004 */
[----:B------:R-:W-:-:S03]  /*cf20*/  @!P0 LEA R14, P3, R15, R44, 0x6 ;  /* 0x0000002c0f0e8211 */ /* 0x000fc600078630ff */
[----:B------:R-:W-:Y:S01]  /*cf30*/  @!P0 IMAD.WIDE.U32 R6, R6, 0xa0, R4 ;  /* 0x000000a006068825 */ /* 0x000fe200078e0004 */
[-C--:B------:R-:W-:Y:S02]  /*cf40*/  @!P0 LEA.HI.X R15, R15, R65.reuse, R12, 0x6, P3 ;  /* 0x000000410f0f8211 */ /* 0x080fe400018f340c */
[----:B------:R-:W-:Y:S01]  /*cf50*/  @!P0 IADD3 R8, P3, R0, R8, RZ ;  /* 0x0000000800088210 */ /* 0x000fe20007f7e0ff */
[----:B------:R-:W-:Y:S01]  /*cf60*/  @!P0 IMAD.WIDE.U32 R4, R11, 0xc0, R4 ;  /* 0x000000c00b048825 */ /* 0x000fe200078e0004 */
[----:B------:R-:W-:Y:S02]  /*cf70*/  @!P0 LEA.HI.X R11, R13, R65, R12, 0x5, P2 ;  /* 0x000000410d0b8211 */ /* 0x000fe400010f2c0c */
[----:B------:R-:W-:Y:S01]  /*cf80*/  @!P0 LEA R22, P2, R24, R44, 0x7 ;  /* 0x0000002c18168211 */ /* 0x000fe200078438ff */
[----:B------:R-:W-:Y:S02]  /*cf90*/  @!P0 IMAD.MOV.U32 R13, RZ, RZ, c[0x0][0x19c] ;  /* 0x00006700ff0d8624 */ /* 0x000fe400078e00ff */
[----:B------:R-:W-:-:S02]  /*cfa0*/  @!P0 IMAD.MOV.U32 R16, RZ, RZ, c[0x0][0x19c] ;  /* 0x00006700ff108624 */ /* 0x000fc400078e00ff */
[----:B------:R-:W-:Y:S01]  /*cfb0*/  @!P0 IMAD R12, R12, 0xa0, RZ ;  /* 0x000000a00c0c8824 */ /* 0x000fe200078e02ff */
[----:B------:R-:W-:Y:S01]  /*cfc0*/  @!P0 LEA.HI.X R24, R24, R65, R13, 0x7, P2 ;  /* 0x0000004118188211 */ /* 0x000fe200010f3c0d */
[----:B------:R-:W-:Y:S01]  /*cfd0*/  @!P0 IMAD R13, R16, 0x60, RZ ;  /* 0x00000060100d8824 */ /* 0x000fe200078e02ff */
[----:B------:R-:W-:Y:S01]  /*cfe0*/  @!P0 IADD3 R19, P2, R0, R6, RZ ;  /* 0x0000000600138210 */ /* 0x000fe20007f5e0ff */
[----:B------:R-:W-:Y:S02]  /*cff0*/  @!P0 IMAD.MOV.U32 R18, RZ, RZ, c[0x0][0x19c] ;  /* 0x00006700ff128624 */ /* 0x000fe400078e00ff */
[C---:B------:R-:W-:Y:S01]  /*d000*/  @!P0 IMAD.X R11, R2.reuse, 0x1, R11, P4 ;  /* 0x00000001020b8824 */ /* 0x040fe200020e060b */
[----:B------:R-:W-:Y:S01]  /*d010*/  @!P0 IADD3.X R23, R2, R12, R7, P2, !PT ;  /* 0x0000000c02178210 */ /* 0x000fe200017fe407 */
[----:B------:R-:W-:Y:S01]  /*d020*/  @!P0 IMAD R7, R18, 0xc0, RZ ;  /* 0x000000c012078824 */ /* 0x000fe200078e02ff */
[----:B------:R-:W-:Y:S02]  /*d030*/  @!P0 IADD3.X R9, R2, R13, R9, P3, !PT ;  /* 0x0000000d02098210 */ /* 0x000fe40001ffe409 */
[----:B------:R-:W-:-:S02]  /*d040*/  @!P0 IADD3 R6, P3, R0, R14, RZ ;  /* 0x0000000e00068210 */ /* 0x000fc40007f7e0ff */
[----:B------:R-:W-:Y:S02]  /*d050*/  @!P0 IADD3 R18, P2, R0, R4, RZ ;  /* 0x0000000400128210 */ /* 0x000fe40007f5e0ff */
[----:B------:R-:W-:Y:S01]  /*d060*/  @!P0 LEA R16, P4, R10, c[0x0][0x168], 0x1 ;  /* 0x00005a000a108a11 */ /* 0x000fe200078808ff */
[----:B------:R-:W-:Y:S01]  /*d070*/  @!P0 IMAD.X R4, R2, 0x1, R15, P3 ;  /* 0x0000000102048824 */ /* 0x000fe200018e060f */
[----:B------:R-:W-:Y:S02]  /*d080*/  @!P0 LEA R14, P5, R0, R185, 0x1 ;  /* 0x000000b9000e8211 */ /* 0x000fe400078a08ff */
[----:B------:R-:W-:Y:S02]  /*d090*/  @!P0 IADD3.X R21, R2, R7, R5, P2, !PT ;  /* 0x0000000702158210 */ /* 0x000fe400017fe405 */
[----:B------:R-:W-:Y:S02]  /*d0a0*/  @!P0 LEA.HI.X R17, R10, c[0x0][0x16c], R11, 0x1, P4 ;  /* 0x00005b000a118a11 */ /* 0x000fe400020f0c0b */
[----:B------:R-:W-:-:S02]  /*d0b0*/  @!P0 IADD3 R5, P2, R0, R22, RZ ;  /* 0x0000001600058210 */ /* 0x000fc40007f5e0ff */
[----:B------:R-:W-:Y:S02]  /*d0c0*/  @!P0 LEA R12, P4, R6, c[0x0][0x168], 0x1 ;  /* 0x00005a00060c8a11 */ /* 0x000fe400078808ff */
[----:B------:R-:W-:Y:S01]  /*d0d0*/  @!P0 LEA R10, P3, R8, c[0x0][0x168], 0x1 ;  /* 0x00005a00080a8a11 */ /* 0x000fe200078608ff */
[----:B------:R-:W-:Y:S01]  /*d0e0*/  @!P0 IMAD.X R7, R2, 0x1, R24, P2 ;  /* 0x0000000102078824 */ /* 0x000fe200010e0618 */
[----:B------:R-:W-:Y:S02]  /*d0f0*/  @!P0 LEA.HI.X R15, R0, R188, R2, 0x1, P5 ;  /* 0x000000bc000f8211 */ /* 0x000fe400028f0c02 */
        /* <DEDUP_REMOVED lines=8> */
[----:B------:R1:W-:Y:S01]  /*d180*/  @P0 STS.128 [R184+0x1800], RZ ;  /* 0x001800ffb8000388 */ /* 0x0003e20000000c00 */
[C---:B------:R-:W-:Y:S02]  /*d190*/  @!P0 LEA R4, P2, R18.reuse, c[0x0][0x168], 0x1 ;  /* 0x00005a0012048a11 */ /* 0x040fe400078408ff */
[----:B------:R-:W-:Y:S01]  /*d1a0*/  @!P0 LEA.HI.X R9, R5, c[0x0][0x16c], R7, 0x1, P4 ;  /* 0x00005b0005098a11 */ /* 0x000fe200020f0c07 */
[----:B------:R-:W-:Y:S01]  /*d1b0*/  @!PT LDS RZ, [RZ] ;  /* 0x00000000fffff984 */ /* 0x000fe20000000800 */
[----:B------:R-:W-:Y:S01]  /*d1c0*/  @!PT LDS RZ, [RZ] ;  /* 0x00000000fffff984 */ /* 0x000fe20000000800 */
[----:B------:R-:W-:Y:S01]  /*d1d0*/  @!PT LDS RZ, [RZ] ;  /* 0x00000000fffff984 */ /* 0x000fe20000000800 */
[----:B------:R1:W-:Y:S01]  /*d1e0*/  @!P0 LDGSTS.E.BYPASS.LTC128B.128 [R184+0x1800], [R16.64] ;  /* 0x0180000010b88fae */ /* 0x0003e2000b901d46 */
[----:B------:R-:W-:Y:S02]  /*d1f0*/  @!P0 LEA.HI.X R7, R19, c[0x0][0x16c], R23, 0x1, P3 ;  /* 0x00005b0013078a11 */ /* 0x000fe400018f0c17 */
        /* <DEDUP_REMOVED lines=42> */
.L_x_1205:
[----:B------:R-:W-:Y:S05]  /*d4a0*/  BSYNC B0 ;  /* 0x0000000000007941 */ /* 0x000fea0003800000 */
.L_x_1204:
[----:B------:R-:W0:Y:S01]  /*d4b0*/  LDGDEPBAR ;  /* 0x00000000000079af */ /* 0x000e220000000000 */
[----:B------:R-:W-:-:S04]  /*d4c0*/  LEA R185, P0, R0, R185, 0x1 ;  /* 0x000000b900b97211 */ /* 0x000fc800078008ff */
[----:B------:R-:W-:Y:S02]  /*d4d0*/  LEA.HI.X R188, R0, R188, R2, 0x1, P0 ;  /* 0x000000bc00bc7211 */ /* 0x000fe400000f0c02 */
.L_x_1201:
[----:B------:R-:W-:Y:S01]  /*d4e0*/  FMNMX.FTZ R0, R20, R94, !PT ;  /* 0x0000005e14007209 */ /* 0x000fe20007810000 */
[----:B-1----:R-:W-:Y:S01]  /*d4f0*/  LDSM.16.MT88.4 R8, [R135+0x5000] ;  /* 0x005000008708783b */ /* 0x002fe20000004200 */
[----:B------:R-:W-:Y:S02]  /*d500*/  FMNMX.FTZ R4, R3, R111, !PT ;  /* 0x0000006f03047209 */ /* 0x000fe40007810000 */
[----:B------:R-:W-:Y:S01]  /*d510*/  FMNMX.FTZ R0, R96, R0, !PT ;  /* 0x0000000060007209 */ /* 0x000fe20007810000 */
[----:B------:R-:W-:Y:S03]  /*d520*/  LDSM.16.MT88.4 R12, [R164+0x5000] ;  /* 0x00500000a40c783b */ /* 0x000fe60000004200 */
        /* <DEDUP_REMOVED lines=178> */
[----:B------:R-:W-:-:S05]  /*e050*/  FMUL.FTZ R6, R6, c[0x0][0x23c] ;  /* 0x00008f0006067a20 */ /* 0x000fca0000410000 */
[----:B------:R2:W4:Y:S01]  /*e060*/  MUFU.EX2 R47, R6 ;  /* 0x00000006002f7308 */ /* 0x0005220000000800 */
[----:B---3--:R-:W-:-:S07]  /*e070*/  FFMA.FTZ R4, R77, c[0x0][0x23c], -R2 ;  /* 0x00008f004d047a23 */ /* 0x008fce0000010802 */
[----:B------:R3:W-:Y:S01]  /*e080*/  MUFU.EX2 R231, R4 ;  /* 0x0000000400e77308 */ /* 0x0007e20000000800 */
[----:B-1----:R-:W-:Y:S01]  /*e090*/  FMNMX.FTZ R52, R0, R5, !PT ;  /* 0x0000000500347209 */ /* 0x002fe20007810000 */
[----:B------:R-:W-:Y:S01]  /*e0a0*/  FFMA.FTZ R0, R37, c[0x0][0x23c], -R2 ;  /* 0x00008f0025007a23 */ /* 0x000fe20000010802 */
[----:B--2---:R-:W-:Y:S01]  /*e0b0*/  F2FP.PACK_AB R6, R216, R215 ;  /* 0x000000d7d806723e */ /* 0x004fe200000000ff */
[-C--:B----4-:R-:W-:Y:S01]  /*e0c0*/  FMUL.FTZ R136, R136, R47.reuse ;  /* 0x0000002f88887220 */ /* 0x090fe20000410000 */
[----:B------:R-:W-:Y:S01]  /*e0d0*/  FSETP.NEU.FTZ.AND P0, PT, R52, -INF , PT ;  /* 0xff8000003400780b */ /* 0x000fe20003f1d000 */
[-C--:B------:R-:W-:Y:S02]  /*e0e0*/  FMUL.FTZ R137, R137, R47.reuse ;  /* 0x0000002f89897220 */ /* 0x080fe40000410000 */
[----:B------:R1:W-:Y:S01]  /*e0f0*/  MUFU.EX2 R87, R0 ;  /* 0x0000000000577308 */ /* 0x0003e20000000800 */
[-C--:B------:R-:W-:Y:S01]  /*e100*/  FMUL.FTZ R140, R140, R47.reuse ;  /* 0x0000002f8c8c7220 */ /* 0x080fe20000410000 */
[----:B------:R-:W-:Y:S01]  /*e110*/  FSEL R5, R52, RZ, P0 ;  /* 0x000000ff34057208 */ /* 0x000fe20000000000 */
[----:B------:R-:W-:-:S02]  /*e120*/  FMUL.FTZ R141, R141, R47 ;  /* 0x0000002f8d8d7220 */ /* 0x000fc40000410000 */
[-C--:B------:R-:W-:Y:S02]  /*e130*/  FMUL.FTZ R148, R148, R47.reuse ;  /* 0x0000002f94947220 */ /* 0x080fe40000410000 */
[----:B------:R-:W-:Y:S02]  /*e140*/  FADD.FTZ R3, R3, -R5 ;  /* 0x8000000503037221 */ /* 0x000fe40000010000 */
[----:B---3--:R-:W-:Y:S02]  /*e150*/  FFMA.FTZ R4, R79, c[0x0][0x23c], -R2 ;  /* 0x00008f004f047a23 */ /* 0x008fe40000010802 */
[----:B------:R-:W-:Y:S02]  /*e160*/  FMUL.FTZ R3, R3, c[0x0][0x23c] ;  /* 0x00008f0003037a20 */ /* 0x000fe40000410000 */
[----:B------:R2:W-:Y:S01]  /*e170*/  MUFU.EX2 R233, R4 ;  /* 0x0000000400e97308 */ /* 0x0005e20000000800 */
[----:B------:R-:W-:Y:S02]  /*e180*/  FMUL.FTZ R149, R149, R47 ;  /* 0x0000002f95957220 */ /* 0x000fe40000410000 */
[----:B-1----:R-:W-:-:S02]  /*e190*/  FMUL.FTZ R0, R52, c[0x0][0x23c] ;  /* 0x00008f0034007a20 */ /* 0x002fc40000410000 */
[-C--:B------:R-:W-:Y:S02]  /*e1a0*/  FMUL.FTZ R144, R144, R47.reuse ;  /* 0x0000002f90907220 */ /* 0x080fe40000410000 */
[----:B------:R-:W-:Y:S01]  /*e1b0*/  FMUL.FTZ R145, R145, R47 ;  /* 0x0000002f91917220 */ /* 0x000fe20000410000 */
[----:B------:R-:W-:Y:S01]  /*e1c0*/  FSEL R0, R0, RZ, P0 ;  /* 0x000000ff00007208 */ /* 0x000fe20000000000 */
[----:B------:R1:W3:Y:S01]  /*e1d0*/  MUFU.EX2 R44, R3 ;  /* 0x00000003002c7308 */ /* 0x0002e20000000800 */
[----:B--2---:R-:W-:-:S07]  /*e1e0*/  FFMA.FTZ R4, R72, c[0x0][0x23c], -R2 ;  /* 0x00008f0048047a23 */ /* 0x004fce0000010802 */
[----:B------:R2:W-:Y:S01]  /*e1f0*/  MUFU.EX2 R235, R4 ;  /* 0x0000000400eb7308 */ /* 0x0005e20000000800 */
[----:B-1----:R-:W-:Y:S02]  /*e200*/  FFMA.FTZ R3, R33, c[0x0][0x23c], -R2 ;  /* 0x00008f0021037a23 */ /* 0x002fe40000010802 */
[----:B---3--:R-:W-:-:S05]  /*e210*/  FMUL.FTZ R138, R138, R44 ;  /* 0x0000002c8a8a7220 */ /* 0x008fca0000410000 */
[----:B------:R1:W3:Y:S01]  /*e220*/  MUFU.EX2 R16, R3 ;  /* 0x0000000300107308 */ /* 0x0002e20000000800 */
[-C--:B------:R-:W-:Y:S02]  /*e230*/  FMUL.FTZ R139, R139, R44.reuse ;  /* 0x0000002c8b8b7220 */ /* 0x080fe40000410000 */
[-C--:B------:R-:W-:Y:S02]  /*e240*/  FMUL.FTZ R142, R142, R44.reuse ;  /* 0x0000002c8e8e7220 */ /* 0x080fe40000410000 */
[-C--:B------:R-:W-:Y:S02]  /*e250*/  FMUL.FTZ R143, R143, R44.reuse ;  /* 0x0000002c8f8f7220 */ /* 0x080fe40000410000 */
[----:B--2---:R-:W-:Y:S02]  /*e260*/  FFMA.FTZ R4, R75, c[0x0][0x23c], -R2 ;  /* 0x00008f004b047a23 */ /* 0x004fe40000010802 */
[-C--:B------:R-:W-:Y:S02]  /*e270*/  FMUL.FTZ R150, R150, R44.reuse ;  /* 0x0000002c96967220 */ /* 0x080fe40000410000 */
[----:B------:R2:W-:Y:S01]  /*e280*/  MUFU.EX2 R234, R4 ;  /* 0x0000000400ea7308 */ /* 0x0005e20000000800 */
[----:B------:R-:W-:-:S02]  /*e290*/  FMUL.FTZ R151, R151, R44 ;  /* 0x0000002c97977220 */ /* 0x000fc40000410000 */
[-C--:B------:R-:W-:Y:S02]  /*e2a0*/  FMUL.FTZ R146, R146, R44.reuse ;  /* 0x0000002c92927220 */ /* 0x080fe40000410000 */
[----:B-1----:R-:W-:Y:S02]  /*e2b0*/  FFMA.FTZ R3, R116, c[0x0][0x23c], -R0 ;  /* 0x00008f0074037a23 */ /* 0x002fe40000010800 */
[----:B------:R-:W-:Y:S02]  /*e2c0*/  FMUL.FTZ R147, R147, R44 ;  /* 0x0000002c93937220 */ /* 0x000fe40000410000 */
[----:B------:R1:W-:Y:S01]  /*e2d0*/  MUFU.EX2 R93, R3 ;  /* 0x00000003005d7308 */ /* 0x0003e20000000800 */
[----:B--2---:R-:W-:-:S07]  /*e2e0*/  FFMA.FTZ R4, R74, c[0x0][0x23c], -R2 ;  /* 0x00008f004a047a23 */ /* 0x004fce0000010802 */
[----:B------:R2:W-:Y:S01]  /*e2f0*/  MUFU.EX2 R236, R4 ;  /* 0x0000000400ec7308 */ /* 0x0005e20000000800 */
[----:B-1----:R-:W-:Y:S01]  /*e300*/  FFMA.FTZ R3, R119, c[0x0][0x23c], -R0 ;  /* 0x00008f0077037a23 */ /* 0x002fe20000010800 */
[----:B---3--:R-:W-:-:S06]  /*e310*/  MOV R119, R16 ;  /* 0x0000001000777202 */ /* 0x008fcc0000000f00 */
[----:B------:R1:W-:Y:S01]  /*e320*/  MUFU.EX2 R92, R3 ;  /* 0x00000003005c7308 */ /* 0x0003e20000000800 */
[----:B--2---:R-:W-:-:S07]  /*e330*/  FFMA.FTZ R4, R73, c[0x0][0x23c], -R2 ;  /* 0x00008f0049047a23 */ /* 0x004fce0000010802 */
[----:B------:R2:W-:Y:S01]  /*e340*/  MUFU.EX2 R237, R4 ;  /* 0x0000000400ed7308 */ /* 0x0005e20000000800 */
[----:B-1----:R-:W-:Y:S02]  /*e350*/  FFMA.FTZ R3, R120, c[0x0][0x23c], -R0 ;  /* 0x00008f0078037a23 */ /* 0x002fe40000010800 */
[----:B--2---:R-:W-:-:S05]  /*e360*/  FFMA.FTZ R4, R71, c[0x0][0x23c], -R2 ;  /* 0x00008f0047047a23 */ /* 0x004fca0000010802 */
        /* <DEDUP_REMOVED lines=26> */
[----:B------:R1:W-:Y:S08]  /*e510*/  MUFU.EX2 R57, R3 ;  /* 0x0000000300397308 */ /* 0x0003f00000000800 */
[----:B------:R2:W-:Y:S01]  /*e520*/  MUFU.EX2 R89, R4 ;  /* 0x0000000400597308 */ /* 0x0005e20000000800 */
[----:B-1----:R-:W-:Y:S02]  /*e530*/  FFMA.FTZ R3, R122, c[0x0][0x23c], -R0 ;  /* 0x00008f007a037a23 */ /* 0x002fe40000010800 */
[----:B--2---:R-:W-:-:S05]  /*e540*/  FFMA.FTZ R4, R55, c[0x0][0x23c], -R2 ;  /* 0x00008f0037047a23 */ /* 0x004fca0000010802 */
[----:B------:R1:W-:Y:S08]  /*e550*/  MUFU.EX2 R55, R3 ;  /* 0x0000000300377308 */ /* 0x0003f00000000800 */
[----:B------:R2:W-:Y:S01]  /*e560*/  MUFU.EX2 R90, R4 ;  /* 0x00000004005a7308 */ /* 0x0005e20000000800 */
[----:B-1----:R-:W-:Y:S01]  /*e570*/  FFMA.FTZ R3, R124, c[0x0][0x23c], -R0 ;  /* 0x00008f007c037a23 */ /* 0x002fe20000010800 */
[----:B------:R-:W-:-:S06]  /*e580*/  MOV R124, R87 ;  /* 0x00000057007c7202 */ /* 0x000fcc0000000f00 */
[----:B------:R1:W-:Y:S01]  /*e590*/  MUFU.EX2 R54, R3 ;  /* 0x0000000300367308 */ /* 0x0003e20000000800 */
[----:B--2---:R-:W-:-:S07]  /*e5a0*/  FFMA.FTZ R4, R53, c[0x0][0x23c], -R2 ;  /* 0x00008f0035047a23 */ /* 0x004fce0000010802 */
[----:B------:R2:W3:Y:S01]  /*e5b0*/  MUFU.EX2 R29, R4 ;  /* 0x00000004001d7308 */ /* 0x0004e20000000800 */
[----:B-1----:R-:W-:Y:S02]  /*e5c0*/  FFMA.FTZ R3, R126, c[0x0][0x23c], -R0 ;  /* 0x00008f007e037a23 */ /* 0x002fe40000010800 */
[----:B--2---:R-:W-:Y:S01]  /*e5d0*/  FFMA.FTZ R4, R51, c[0x0][0x23c], -R2 ;  /* 0x00008f0033047a23 */ /* 0x004fe20000010802 */
[----:B---3--:R-:W-:-:S04]  /*e5e0*/  MOV R126, R29 ;  /* 0x0000001d007e7202 */ /* 0x008fc80000000f00 */
        /* <DEDUP_REMOVED lines=9> */
[----:B-1----:R-:W-:Y:S01]  /*e680*/  FFMA.FTZ R4, R32, c[0x0][0x23c], -R2 ;  /* 0x00008f0020047a23 */ /* 0x002fe20000010802 */
[----:B--2---:R-:W-:Y:S02]  /*e690*/  MOV R122, R34 ;  /* 0x00000022007a7202 */ /* 0x004fe40000000f00 */
[----:B------:R-:W1:Y:S03]  /*e6a0*/  LDSM.16.MT88.4 R32, [R164+0x5400] ;  /* 0x00540000a420783b */ /* 0x000e660000004200 */
[----:B------:R2:W3:Y:S02]  /*e6b0*/  MUFU.EX2 R21, R4 ;  /* 0x0000000400157308 */ /* 0x0004e40000000800 */
[----:B--2---:R-:W-:Y:S01]  /*e6c0*/  FFMA.FTZ R4, R111, c[0x0][0x23c], -R0 ;  /* 0x00008f006f047a23 */ /* 0x004fe20000010800 */
[----:B---3--:R-:W-:-:S05]  /*e6d0*/  MOV R120, R21 ;  /* 0x0000001500787202 */ /* 0x008fca0000000f00 */
[----:B------:R2:W-:Y:S02]  /*e6e0*/  MUFU.EX2 R51, R4 ;  /* 0x0000000400337308 */ /* 0x0005e40000000800 */
[----:B--2---:R-:W-:-:S06]  /*e6f0*/  FFMA.FTZ R4, R117, c[0x0][0x23c], -R0 ;  /* 0x00008f0075047a23 */ /* 0x004fcc0000010800 */
[----:B------:R2:W3:Y:S02]  /*e700*/  MUFU.EX2 R74, R4 ;  /* 0x00000004004a7308 */ /* 0x0004e40000000800 */
[----:B--2---:R-:W-:Y:S01]  /*e710*/  FFMA.FTZ R4, R113, c[0x0][0x23c], -R0 ;  /* 0x00008f0071047a23 */ /* 0x004fe20000010800 */
[----:B---3--:R-:W-:-:S05]  /*e720*/  F2FP.PACK_AB R5, R74, R51 ;  /* 0x000000334a05723e */ /* 0x008fca00000000ff */
[----:B------:R2:W-:Y:S02]  /*e730*/  MUFU.EX2 R94, R4 ;  /* 0x00000004005e7308 */ /* 0x0005e40000000800 */
[----:B--2---:R-:W-:-:S06]  /*e740*/  FFMA.FTZ R4, R114, c[0x0][0x23c], -R0 ;  /* 0x00008f0072047a23 */ /* 0x004fcc0000010800 */
[----:B------:R2:W3:Y:S02]  /*e750*/  MUFU.EX2 R96, R4 ;  /* 0x0000000400607308 */ /* 0x0004e40000000800 */
[----:B--2---:R-:W-:Y:S02]  /*e760*/  F2FP.PACK_AB R4, R214, R213 ;  /* 0x000000d5d604723e */ /* 0x004fe400000000ff */
[----:B---3--:R-:W-:-:S07]  /*e770*/  F2FP.PACK_AB R7, R96, R94 ;  /* 0x0000005e6007723e */ /* 0x008fce00000000ff */
[C---:B------:R-:W-:Y:S08]  /*e780*/  HMMA.16816.F32 R16, R4.reuse, R8, R136 ;  /* 0x000000080410723c */ /* 0x040ff00000001888 */
[C---:B------:R-:W-:Y:S07]  /*e790*/  HMMA.16816.F32 R20, R4.reuse, R10, R140 ;  /* 0x0000000a0414723c */ /* 0x040fee000000188c */
[----:B------:R-:W-:Y:S01]  /*e7a0*/  MOV R143, R39 ;  /* 0x00000027008f7202 */ /* 0x000fe20000000f00 */
[C---:B------:R-:W-:Y:S07]  /*e7b0*/  HMMA.16816.F32 R8, R4.reuse, R14, R148 ;  /* 0x0000000e0408723c */ /* 0x040fee0000001894 */
[----:B------:R-:W-:Y:S01]  /*e7c0*/  MOV R150, R91 ;  /* 0x0000005b00967202 */ /* 0x000fe20000000f00 */
[----:B------:R-:W-:Y:S01]  /*e7d0*/  HMMA.16816.F32 R144, R4, R12, R144 ;  /* 0x0000000c0490723c */ /* 0x000fe20000001890 */
[----:B------:R2:W3:Y:S01]  /*e7e0*/  MUFU.EX2 R91, R3 ;  /* 0x00000003005b7308 */ /* 0x0004e20000000800 */
[----:B------:R-:W-:Y:S01]  /*e7f0*/  MOV R149, R31 ;  /* 0x0000001f00957202 */ /* 0x000fe20000000f00 */
[----:B------:R-:W4:Y:S01]  /*e800*/  LDSM.16.MT88.4 R12, [R135+0x5800] ;  /* 0x00580000870c783b */ /* 0x000f220000004200 */
[----:B------:R-:W-:-:S02]  /*e810*/  MOV R148, R30 ;  /* 0x0000001e00947202 */ /* 0x000fc40000000f00 */
[----:B------:R-:W-:Y:S02]  /*e820*/  MOV R151, R85 ;  /* 0x0000005500977202 */ /* 0x000fe40000000f00 */
[----:B------:R-:W-:Y:S02]  /*e830*/  F2FP.PACK_AB R4, R217, R218 ;  /* 0x000000dad904723e */ /* 0x000fe400000000ff */
[----:B------:R-:W-:Y:S02]  /*e840*/  F2FP.PACK_AB R5, R92, R93 ;  /* 0x0000005d5c05723e */ /* 0x000fe400000000ff */
[----:B------:R-:W-:Y:S02]  /*e850*/  F2FP.PACK_AB R6, R221, R219 ;  /* 0x000000dbdd06723e */ /* 0x000fe400000000ff */
[----:B------:R-:W-:Y:S01]  /*e860*/  F2FP.PACK_AB R7, R55, R57 ;  /* 0x000000393707723e */ /* 0x000fe200000000ff */
[----:B--2---:R-:W-:Y:S01]  /*e870*/  FFMA.FTZ R3, R128, c[0x0][0x23c], -R0 ;  /* 0x00008f0080037a23 */ /* 0x004fe20000010800 */
[----:B------:R-:W-:-:S02]  /*e880*/  MOV R128, R28 ;  /* 0x0000001c00807202 */ /* 0x000fc40000000f00 */
[----:B------:R-:W2:Y:S01]  /*e890*/  LDSM.16.MT88.4 R28, [R164+0x5800] ;  /* 0x00580000a41c783b */ /* 0x000ea20000004200 */
[----:B------:R5:W-:Y:S02]  /*e8a0*/  MUFU.EX2 R64, R3 ;  /* 0x0000000300407308 */ /* 0x000be40000000800 */
[C---:B------:R-:W-:Y:S08]  /*e8b0*/  HMMA.16816.F32 R16, R4.reuse, R24, R16 ;  /* 0x000000180410723c */ /* 0x040ff00000001810 */
[----:B------:R-:W-:Y:S01]  /*e8c0*/  HMMA.16816.F32 R20, R4, R26, R20 ;  /* 0x0000001a0414723c */ /* 0x000fe20000001814 */
[----:B-----5:R-:W-:Y:S01]  /*e8d0*/  FFMA.FTZ R3, R127, c[0x0][0x23c], -R0 ;  /* 0x00008f007f037a23 */ /* 0x020fe20000010800 */
[----:B------:R-:W-:-:S06]  /*e8e0*/  MOV R127, R90 ;  /* 0x0000005a007f7202 */ /* 0x000fcc0000000f00 */
[C---:B-1----:R-:W-:Y:S01]  /*e8f0*/  HMMA.16816.F32 R24, R4.reuse, R32, R144 ;  /* 0x000000200418723c */ /* 0x042fe20000001890 */
[----:B------:R1:W5:Y:S06]  /*e900*/  MUFU.EX2 R90, R3 ;  /* 0x00000003005a7308 */ /* 0x00036c0000000800 */
[----:B------:R-:W-:Y:S01]  /*e910*/  MOV R147, R89 ;  /* 0x0000005900937202 */ /* 0x000fe20000000f00 */
[----:B------:R-:W-:Y:S01]  /*e920*/  HMMA.16816.F32 R8, R4, R34, R8 ;  /* 0x000000220408723c */ /* 0x000fe20000001808 */
[----:B------:R-:W2:Y:S01]  /*e930*/  LDSM.16.MT88.4 R32, [R135+0x5c00] ;  /* 0x005c00008720783b */ /* 0x000ea20000004200 */
[----:B------:R-:W-:-:S02]  /*e940*/  MOV R146, R95 ;  /* 0x0000005f00927202 */ /* 0x000fc40000000f00 */
[----:B------:R-:W-:-:S03]  /*e950*/  MOV R145, R65 ;  /* 0x0000004100917202 */ /* 0x000fc60000000f00 */
[----:B------:R-:W-:Y:S02]  /*e960*/  F2FP.PACK_AB R4, R223, R220 ;  /* 0x000000dcdf04723e */ /* 0x000fe400000000ff */
[----:B---3--:R-:W-:Y:S01]  /*e970*/  F2FP.PACK_AB R5, R91, R54 ;  /* 0x000000365b05723e */ /* 0x008fe200000000ff */
[----:B-1----:R-:W-:Y:S01]  /*e980*/  FFMA.FTZ R3, R38, c[0x0][0x23c], -R2 ;  /* 0x00008f0026037a23 */ /* 0x002fe20000010802 */
[----:B------:R-:W-:Y:S01]  /*e990*/  F2FP.PACK_AB R6, R224, R222 ;  /* 0x000000dee006723e */ /* 0x000fe200000000ff */
[----:B------:R-:W1:Y:S01]  /*e9a0*/  LDSM.16.MT88.4 R36, [R164+0x5c00] ;  /* 0x005c0000a424783b */ /* 0x000e620000004200 */
[----:B-----5:R-:W-:Y:S01]  /*e9b0*/  F2FP.PACK_AB R7, R90, R64 ;  /* 0x000000405a07723e */ /* 0x020fe200000000ff */
[----:B------:R3:W-:Y:S06]  /*e9c0*/  MUFU.EX2 R117, R3 ;  /* 0x0000000300757308 */ /* 0x0007ec0000000800 */
[C---:B----4-:R-:W-:Y:S08]  /*e9d0*/  HMMA.16816.F32 R16, R4.reuse, R12, R16 ;  /* 0x0000000c0410723c */ /* 0x050ff00000001810 */
[----:B------:R-:W-:Y:S01]  /*e9e0*/  HMMA.16816.F32 R20, R4, R14, R20 ;  /* 0x0000000e0414723c */ /* 0x000fe20000001814 */
[----:B------:R-:W4:Y:S01]  /*e9f0*/  LDSM.16.MT88.4 R12, [R135+0x6000] ;  /* 0x00600000870c783b */ /* 0x000f220000004200 */
        /* <DEDUP_REMOVED lines=8> */
[----:B------:R3:W5:Y:S02]  /*ea80*/  MUFU.EX2 R89, R3 ;  /* 0x0000000300597308 */ /* 0x0007640000000800 */
[----:B---3--:R-:W-:Y:S01]  /*ea90*/  FFMA.FTZ R3, R132, c[0x0][0x23c], -R0 ;  /* 0x00008f0084037a23 */ /* 0x008fe20000010800 */
[----:B-----5:R-:W-:-:S05]  /*eaa0*/  F2FP.PACK_AB R5, R89, R86 ;  /* 0x000000565905723e */ /* 0x020fca00000000ff */
[----:B------:R3:W-:Y:S02]  /*eab0*/  MUFU.EX2 R88, R3 ;  /* 0x0000000300587308 */ /* 0x0007e40000000800 */
[----:B---3--:R-:W-:-:S06]  /*eac0*/  FFMA.FTZ R3, R130, c[0x0][0x23c], -R0 ;  /* 0x00008f0082037a23 */ /* 0x008fcc0000010800 */
[----:B------:R3:W5:Y:S02]  /*ead0*/  MUFU.EX2 R87, R3 ;  /* 0x0000000300577308 */ /* 0x0007640000000800 */
[----:B---3--:R-:W-:Y:S01]  /*eae0*/  FFMA.FTZ R3, R98, c[0x0][0x23c], -R2 ;  /* 0x00008f0062037a23 */ /* 0x008fe20000010802 */
[----:B-----5:R-:W-:-:S05]  /*eaf0*/  F2FP.PACK_AB R7, R87, R88 ;  /* 0x000000585707723e */ /* 0x020fca00000000ff */
[----:B------:R3:W-:Y:S02]  /*eb00*/  MUFU.EX2 R116, R3 ;  /* 0x0000000300747308 */ /* 0x0007e40000000800 */
[C---:B------:R-:W-:Y:S08]  /*eb10*/  HMMA.16816.F32 R16, R4.reuse, R32, R16 ;  /* 0x000000200410723c */ /* 0x040ff00000001810 */
[----:B------:R-:W-:Y:S01]  /*eb20*/  HMMA.16816.F32 R20, R4, R34, R20 ;  /* 0x000000220414723c */ /* 0x000fe20000001814 */
[----:B------:R-:W5:Y:S01]  /*eb30*/  LDSM.16.MT88.4 R32, [R135+0x6400] ;  /* 0x006400008720783b */ /* 0x000f620000004200 */
[----:B---3--:R-:W-:-:S04]  /*eb40*/  FFMA.FTZ R3, R133, c[0x0][0x23c], -R0 ;  /* 0x00008f0085037a23 */ /* 0x008fc80000010800 */
[----:B------:R3:W-:Y:S02]  /*eb50*/  MUFU.EX2 R84, R3 ;  /* 0x0000000300547308 */ /* 0x0007e40000000800 */
[C---:B-1----:R-:W-:Y:S08]  /*eb60*/  HMMA.16816.F32 R8, R4.reuse, R38, R8 ;  /* 0x000000260408723c */ /* 0x042ff00000001808 */
[----:B------:R-:W-:Y:S01]  /*eb70*/  HMMA.16816.F32 R24, R4, R36, R24 ;  /* 0x000000240418723c */ /* 0x000fe20000001818 */
[----:B------:R-:W1:Y:S01]  /*eb80*/  LDSM.16.MT88.4 R36, [R164+0x6400] ;  /* 0x00640000a424783b */ /* 0x000e620000004200 */
[----:B---3--:R-:W-:-:S05]  /*eb90*/  FFMA.FTZ R3, R152, c[0x0][0x23c], -R0 ;  /* 0x00008f0098037a23 */ /* 0x008fca0000010800 */
[----:B------:R-:W-:Y:S02]  /*eba0*/  F2FP.PACK_AB R4, R230, R229 ;  /* 0x000000e5e604723e */ /* 0x000fe400000000ff */
[----:B------:R-:W-:Y:S01]  /*ebb0*/  F2FP.PACK_AB R6, R231, R232 ;  /* 0x000000e8e706723e */ /* 0x000fe200000000ff */
[----:B------:R3:W2:Y:S02]  /*ebc0*/  MUFU.EX2 R85, R3 ;  /* 0x0000000300557308 */ /* 0x0006a40000000800 */
[----:B---3--:R-:W-:Y:S01]  /*ebd0*/  FFMA.FTZ R3, R153, c[0x0][0x23c], -R0 ;  /* 0x00008f0099037a23 */ /* 0x008fe20000010800 */
[----:B--2---:R-:W-:-:S05]  /*ebe0*/  F2FP.PACK_AB R5, R85, R84 ;  /* 0x000000545505723e */ /* 0x004fca00000000ff */
[----:B------:R2:W-:Y:S02]  /*ebf0*/  MUFU.EX2 R83, R3 ;  /* 0x0000000300537308 */ /* 0x0005e40000000800 */
[----:B--2---:R-:W-:-:S06]  /*ec00*/  FFMA.FTZ R3, R155, c[0x0][0x23c], -R0 ;  /* 0x00008f009b037a23 */ /* 0x004fcc0000010800 */
[----:B------:R2:W3:Y:S02]  /*ec10*/  MUFU.EX2 R82, R3 ;  /* 0x0000000300527308 */ /* 0x0004e40000000800 */
[----:B--2---:R-:W-:Y:S01]  /*ec20*/  FFMA.FTZ R3, R49, c[0x0][0x23c], -R2 ;  /* 0x00008f0031037a23 */ /* 0x004fe20000010802 */
[----:B---3--:R-:W-:-:S05]  /*ec30*/  F2FP.PACK_AB R7, R82, R83 ;  /* 0x000000535207723e */ /* 0x008fca00000000ff */
[----:B------:R2:W-:Y:S02]  /*ec40*/  MUFU.EX2 R114, R3 ;  /* 0x0000000300727308 */ /* 0x0005e40000000800 */
[C---:B----4-:R-:W-:Y:S08]  /*ec50*/  HMMA.16816.F32 R16, R4.reuse, R12, R16 ;  /* 0x0000000c0410723c */ /* 0x050ff00000001810 */
[----:B------:R-:W-:Y:S01]  /*ec60*/  HMMA.16816.F32 R20, R4, R14, R20 ;  /* 0x0000000e0414723c */ /* 0x000fe20000001814 */
[----:B------:R-:W3:Y:S01]  /*ec70*/  LDSM.16.MT88.4 R12, [R135+0x6800] ;  /* 0x00680000870c783b */ /* 0x000ee20000004200 */
[----:B--2---:R-:W-:-:S04]  /*ec80*/  FFMA.FTZ R3, R154, c[0x0][0x23c], -R0 ;  /* 0x00008f009a037a23 */ /* 0x004fc80000010800 */
[----:B------:R2:W-:Y:S02]  /*ec90*/  MUFU.EX2 R53, R3 ;  /* 0x0000000300357308 */ /* 0x0005e40000000800 */
[C---:B------:R-:W-:Y:S08]  /*eca0*/  HMMA.16816.F32 R8, R4.reuse, R30, R8 ;  /* 0x0000001e0408723c */ /* 0x040ff00000001808 */
[----:B------:R-:W-:Y:S01]  /*ecb0*/  HMMA.16816.F32 R24, R4, R28, R24 ;  /* 0x0000001c0418723c */ /* 0x000fe20000001818 */
[----:B------:R-:W4:Y:S01]  /*ecc0*/  LDSM.16.MT88.4 R28, [R164+0x6800] ;  /* 0x00680000a41c783b */ /* 0x000f220000004200 */
[----:B--2---:R-:W-:-:S05]  /*ecd0*/  FFMA.FTZ R3, R156, c[0x0][0x23c], -R0 ;  /* 0x00008f009c037a23 */ /* 0x004fca0000010800 */
[----:B------:R-:W-:Y:S02]  /*ece0*/  F2FP.PACK_AB R4, R235, R233 ;  /* 0x000000e9eb04723e */ /* 0x000fe400000000ff */
[----:B------:R-:W-:Y:S01]  /*ecf0*/  F2FP.PACK_AB R6, R236, R234 ;  /* 0x000000eaec06723e */ /* 0x000fe200000000ff */
[----:B------:R2:W1:Y:S02]  /*ed00*/  MUFU.EX2 R81, R3 ;  /* 0x0000000300517308 */ /* 0x0004640000000800 */
[----:B--2---:R-:W-:Y:S01]  /*ed10*/  FFMA.FTZ R3, R157, c[0x0][0x23c], -R0 ;  /* 0x00008f009d037a23 */ /* 0x004fe20000010800 */
[----:B-1----:R-:W-:-:S05]  /*ed20*/  F2FP.PACK_AB R5, R81, R53 ;  /* 0x000000355105723e */ /* 0x002fca00000000ff */
[----:B------:R1:W-:Y:S02]  /*ed30*/  MUFU.EX2 R80, R3 ;  /* 0x0000000300507308 */ /* 0x0003e40000000800 */
[----:B-1----:R-:W-:-:S06]  /*ed40*/  FFMA.FTZ R3, R158, c[0x0][0x23c], -R0 ;  /* 0x00008f009e037a23 */ /* 0x002fcc0000010800 */
[----:B------:R1:W2:Y:S02]  /*ed50*/  MUFU.EX2 R79, R3 ;  /* 0x00000003004f7308 */ /* 0x0002a40000000800 */
[----:B-1----:R-:W-:Y:S01]  /*ed60*/  FFMA.FTZ R3, R50, c[0x0][0x23c], -R2 ;  /* 0x00008f0032037a23 */ /* 0x002fe20000010802 */
[----:B--2---:R-:W-:-:S05]  /*ed70*/  F2FP.PACK_AB R7, R79, R80 ;  /* 0x000000504f07723e */ /* 0x004fca00000000ff */
[----:B------:R1:W-:Y:S02]  /*ed80*/  MUFU.EX2 R113, R3 ;  /* 0x0000000300717308 */ /* 0x0003e40000000800 */
[C---:B-----5:R-:W-:Y:S08]  /*ed90*/  HMMA.16816.F32 R16, R4.reuse, R32, R16 ;  /* 0x000000200410723c */ /* 0x060ff00000001810 */
[----:B------:R-:W-:Y:S01]  /*eda0*/  HMMA.16816.F32 R20, R4, R34, R20 ;  /* 0x000000220414723c */ /* 0x000fe20000001814 */
[----:B------:R-:W2:Y:S01]  /*edb0*/  LDSM.16.MT88.4 R32, [R135+0x6c00] ;  /* 0x006c00008720783b */ /* 0x000ea20000004200 */
        /* <DEDUP_REMOVED lines=15> */
[----:B------:R-:W-:Y:S01]  /*eeb0*/  F2FP.PACK_AB R7, R76, R77 ;  /* 0x0000004d4c07723e */ /* 0x000fe200000000ff */
[----:B------:R-:W-:Y:S04]  /*eec0*/  LDSM.16.MT88.4 R40, [R135+0x7800] ;  /* 0x007800008728783b */ /* 0x000fe80000004200 */
[----:B------:R1:W-:Y:S02]  /*eed0*/  MUFU.EX2 R111, R3 ;  /* 0x00000003006f7308 */ /* 0x0003e40000000800 */
[C---:B---3--:R-:W-:Y:S08]  /*eee0*/  HMMA.16816.F32 R16, R4.reuse, R12, R16 ;  /* 0x0000000c0410723c */ /* 0x048ff00000001810 */
[----:B------:R-:W-:Y:S01]  /*eef0*/  HMMA.16816.F32 R20, R4, R14, R20 ;  /* 0x0000000e0414723c */ /* 0x000fe20000001814 */
[----:B------:R-:W3:Y:S01]  /*ef00*/  LDSM.16.MT88.4 R12, [R135+0x7000] ;  /* 0x00700000870c783b */ /* 0x000ee20000004200 */
[----:B-1----:R-:W-:-:S04]  /*ef10*/  FFMA.FTZ R3, R187, c[0x0][0x23c], -R0 ;  /* 0x00008f00bb037a23 */ /* 0x002fc80000010800 */
[----:B------:R1:W-:Y:S02]  /*ef20*/  MUFU.EX2 R70, R3 ;  /* 0x0000000300467308 */ /* 0x0003e40000000800 */
[C---:B----4-:R-:W-:Y:S08]  /*ef30*/  HMMA.16816.F32 R8, R4.reuse, R30, R8 ;  /* 0x0000001e0408723c */ /* 0x050ff00000001808 */
[----:B------:R-:W-:Y:S01]  /*ef40*/  HMMA.16816.F32 R24, R4, R28, R24 ;  /* 0x0000001c0418723c */ /* 0x000fe20000001818 */
[----:B------:R-:W4:Y:S01]  /*ef50*/  LDSM.16.MT88.4 R28, [R164+0x7000] ;  /* 0x00700000a41c783b */ /* 0x000f220000004200 */
        /* <DEDUP_REMOVED lines=13> */
[----:B------:R-:W-:Y:S01]  /*f030*/  HMMA.16816.F32 R20, R4, R34, R20 ;  /* 0x000000220414723c */ /* 0x000fe20000001814 */
[----:B------:R-:W2:Y:S01]  /*f040*/  LDSM.16.MT88.4 R32, [R135+0x7400] ;  /* 0x007400008720783b */ /* 0x000ea20000004200 */
        /* <DEDUP_REMOVED lines=19> */
[----:B-1----:R-:W-:-:S04]  /*f180*/  FFMA.FTZ R3, R197, c[0x0][0x23c], -R0 ;  /* 0x00008f00c5037a23 */ /* 0x002fc80000010800 */
[----:B------:R1:W-:Y:S03]  /*f190*/  MUFU.EX2 R61, R3 ;  /* 0x00000003003d7308 */ /* 0x0003e60000000800 */
[C---:B----4-:R-:W-:Y:S07]  /*f1a0*/  HMMA.16816.F32 R12, R4.reuse, R30, R8 ;  /* 0x0000001e040c723c */ /* 0x050fee0000001808 */
        /* <DEDUP_REMOVED lines=9> */
[----:B------:R1:W3:Y:S01]  /*f240*/  MUFU.EX2 R65, R3 ;  /* 0x0000000300417308 */ /* 0x0002e20000000800 */
[----:B------:R-:W-:-:S04]  /*f250*/  FADD.FTZ R8, R216, R8 ;  /* 0x00000008d8087221 */ /* 0x000fc80000010000 */
[----:B------:R-:W-:-:S04]  /*f260*/  FADD.FTZ R8, R218, R8 ;  /* 0x00000008da087221 */ /* 0x000fc80000010000 */
[----:B------:R-:W-:-:S04]  /*f270*/  FADD.FTZ R8, R217, R8 ;  /* 0x00000008d9087221 */ /* 0x000fc80000010000 */
[----:B------:R-:W-:Y:S02]  /*f280*/  FADD.FTZ R8, R219, R8 ;  /* 0x00000008db087221 */ /* 0x000fe40000010000 */
[----:B-1----:R-:W-:Y:S01]  /*f290*/  FFMA.FTZ R3, R161, c[0x0][0x23c], -R0 ;  /* 0x00008f00a1037a23 */ /* 0x002fe20000010800 */
[----:B---3--:R-:W-:Y:S01]  /*f2a0*/  F2FP.PACK_AB R5, R65, R61 ;  /* 0x0000003d4105723e */ /* 0x008fe200000000ff */
        /* <DEDUP_REMOVED lines=8> */
[----:B------:R1:W3:Y:S02]  /*f330*/  MUFU.EX2 R62, R3 ;  /* 0x00000003003e7308 */ /* 0x0002e40000000800 */
        /* <DEDUP_REMOVED lines=8> */
[----:B------:R-:W-:Y:S02]  /*f3c0*/  FADD.FTZ R8, R232, R8 ;  /* 0x00000008e8087221 */ /* 0x000fe40000010000 */
[----:B--2---:R-:W-:Y:S02]  /*f3d0*/  HMMA.16816.F32 R16, R4, R32, R16 ;  /* 0x000000200410723c */ /* 0x004fe40000001810 */
        /* <DEDUP_REMOVED lines=17> */
[----:B--2---:R-:W-:Y:S01]  /*f4f0*/  F2FP.PACK_AB R7, R58, R60 ;  /* 0x0000003c3a07723e */ /* 0x004fe200000000ff */
[----:B------:R-:W1:Y:S02]  /*f500*/  LDSM.16.MT88.4 R48, [R164+0x7800] ;  /* 0x00780000a430783b */ /* 0x000e640000004200 */
[----:B------:R-:W-:Y:S02]  /*f510*/  FADD.FTZ R9, R74, R3 ;  /* 0x000000034a097221 */ /* 0x000fe40000010000 */
[----:B------:R-:W-:-:S02]  /*f520*/  FFMA.FTZ R3, R99, c[0x0][0x23c], -R2 ;  /* 0x00008f0063037a23 */ /* 0x000fc40000010802 */
        /* <DEDUP_REMOVED lines=9> */
[----:B-1----:R-:W-:Y:S01]  /*f5c0*/  HMMA.16816.F32 R16, R4, R48, R24 ;  /* 0x000000300410723c */ /* 0x002fe20000001818 */
[----:B--2---:R-:W-:Y:S02]  /*f5d0*/  FADD.FTZ R3, R92, R9 ;  /* 0x000000095c037221 */ /* 0x004fe40000010000 */
[----:B------:R-:W-:Y:S02]  /*f5e0*/  FFMA.FTZ R9, R108, c[0x0][0x23c], -R0 ;  /* 0x00008f006c097a23 */ /* 0x000fe40000010800 */
[----:B------:R-:W-:-:S03]  /*f5f0*/  FADD.FTZ R3, R57, R3 ;  /* 0x0000000339037221 */ /* 0x000fc60000010000 */
[----:B------:R-:W-:Y:S01]  /*f600*/  HMMA.16816.F32 R12, R4, R50, R12 ;  /* 0x00000032040c723c */ /* 0x000fe2000000180c */
[----:B------:R1:W2:Y:S01]  /*f610*/  MUFU.EX2 R57, R9 ;  /* 0x0000000900397308 */ /* 0x0002a20000000800 */
[----:B------:R-:W-:-:S04]  /*f620*/  FADD.FTZ R3, R55, R3 ;  /* 0x0000000337037221 */ /* 0x000fc80000010000 */
        /* <DEDUP_REMOVED lines=93> */
[----:B------:R1:W2:Y:S01]  /*fc00*/  MUFU.EX2 R39, R9 ;  /* 0x0000000900277308 */ /* 0x0002a20000000800 */
[----:B------:R-:W4:Y:S01]  /*fc10*/  LDSM.16.MT88.4 R140, [R135+0x8800] ;  /* 0x00880000878c783b */ /* 0x000f220000004200 */
        /* <DEDUP_REMOVED lines=29> */
[C---:B----4-:R-:W-:Y:S08]  /*fdf0*/  HMMA.16816.F32 R136, R4.reuse, R140, R136 ;  /* 0x0000008c0488723c */ /* 0x050ff00000001888 */
        /* <DEDUP_REMOVED lines=8> */
[----:B------:R-:W-:Y:S01]  /*fe80*/  FADD.FTZ R3, R149, R3 ;  /* 0x0000000395037221 */ /* 0x000fe20000010000 */
[----:B------:R-:W-:Y:S01]  /*fe90*/  F2FP.PACK_AB R148, R42, R50 ;  /* 0x000000322a94723e */ /* 0x000fe200000000ff */
[----:B------:R-:W-:Y:S02]  /*fea0*/  FADD.FTZ R2, R58, R2 ;  /* 0x000000023a027221 */ /* 0x000fe40000010000 */
[----:B------:R-:W-:-:S02]  /*feb0*/  FFMA.FTZ R8, R207, c[0x0][0x23c], -R0 ;  /* 0x00008f00cf087a23 */ /* 0x000fc40000010800 */
[----:B------:R-:W-:Y:S01]  /*fec0*/  FADD.FTZ R3, R150, R3 ;  /* 0x0000000396037221 */ /* 0x000fe20000010000 */
[----:B------:R-:W-:Y:S01]  /*fed0*/  HMMA.16816.F32 R12, R4, R26, R12 ;  /* 0x0000001a040c723c */ /* 0x000fe2000000180c */
[----:B------:R-:W-:Y:S01]  /*fee0*/  FADD.FTZ R2, R10, R2 ;  /* 0x000000020a027221 */ /* 0x000fe20000010000 */
[----:B------:R2:W-:Y:S01]  /*fef0*/  MUFU.EX2 R11, R8 ;  /* 0x00000008000b7308 */ /* 0x0005e20000000800 */
[----:B------:R-:W-:Y:S02]  /*ff00*/  FADD.FTZ R3, R151, R3 ;  /* 0x0000000397037221 */ /* 0x000fe40000010000 */
[----:B------:R-:W-:Y:S01]  /*ff10*/  FADD.FTZ R2, R57, R2 ;  /* 0x0000000239027221 */ /* 0x000fe20000010000 */
[----:B-1----:R-:W-:Y:S01]  /*ff20*/  F2FP.PACK_AB R150, R239, R28 ;  /* 0x0000001cef96723e */ /* 0x002fe200000000ff */
[----:B------:R-:W-:Y:S02]  /*ff30*/  FADD.FTZ R3, R124, R3 ;  /* 0x000000037c037221 */ /* 0x000fe40000010000 */
        /* <DEDUP_REMOVED lines=48> */
[----:B------:R-:W-:Y:S11]  /*10240*/  FADD.FTZ R240, R8, R0 ;  /* 0x0000000008f07221 */ /* 0x000ff60000010000 */
[----:B------:R-:W-:Y:S01]  /*10250*/  @!UPT UIADD3 URZ, URZ, URZ, URZ ;  /* 0x0000003f3f3ff290 */ /* 0x000fe2000fffe03f */
.L_x_1198:
[----:B------:R-:W-:Y:S05]  /*10260*/  @!P1 BRA `(.L_x_1206) ;  /* 0x0000571000009947 */ /* 0x000fea0003800000 */
[----:B------:R-:W-:Y:S02]  /*10270*/  MOV R133, R3 ;  /* 0x0000000300857202 */ /* 0x000fe40000000f00 */
[----:B------:R-:W-:Y:S02]  /*10280*/  MOV R132, R20 ;  /* 0x0000001400847202 */ /* 0x000fe40000000f00 */
[----:B------:R-:W-:Y:S02]  /*10290*/  MOV R243, c[0x0][0x1a0] ;  /* 0x0000680000f37a02 */ /* 0x000fe40000000f00 */
.L_x_1210:
[----:B------:R-:W-:Y:S01]  /*102a0*/  IADD3 R238, R238, -0x1, RZ ;  /* 0xffffffffeeee7810 */ /* 0x000fe20007ffe0ff */
[----:B------:R-:W-:Y:S04]  /*102b0*/  DEPBAR.LE SB0, 0x0 ;  /* 0x000080000000791a */ /* 0x000fe80000000000 */
[----:B------:R-:W-:Y:S01]  /*102c0*/  BAR.SYNC.DEFER_BLOCKING 0x0 ;  /* 0x0000000000007b1d */ /* 0x000fe20000010000 */
[----:B------:R-:W-:Y:S05]  /*102d0*/  IMAD.U32 R0, R243, -0x100, RZ ;  /* 0xffffff00f3007824 */ /* 0x000fea00078e00ff */
[----:B------:R-:W-:Y:S01]  /*102e0*/  SHF.R.S32.HI R2, RZ, 0x1f, R0 ;  /* 0x0000001fff027819 */ /* 0x000fe20000011400 */
[----:B------:R-:W-:-:S05]  /*102f0*/  @!P6 BRA `(.L_x_1207) ;  /* 0x000003c00000e947 */ /* 0x000fca0003800000 */
[----:B------:R-:W-:Y:S01]  /*10300*/  IMAD.SHL.U32 R5, R238, 0x100, RZ ;  /* 0x00000100ee057824 */ /* 0x000fe200078e00ff */
[----:B------:R-:W-:Y:S04]  /*10310*/  IABS R9, c[0x0][0x2d0] ;  /* 0x0000b40000097a13 */ /* 0x000fe80000000000 */
[----:B------:R-:W1:Y:S01]  /*10320*/  I2F.RP R2, R9 ;  /* 0x0000000900027306 */ /* 0x000e620000209400 */
[C---:B------:R-:W-:Y:S02]  /*10330*/  IADD3 R8, R5.reuse, 0x100, RZ ;  /* 0x0000010005087810 */ /* 0x040fe40007ffe0ff */
        /* <DEDUP_REMOVED lines=23> */
[----:B------:R-:W-:Y:S01]  /*104b0*/  @!P3 IADD3 R2, R2, 0x1, RZ ;  /* 0x000000010202b810 */ /* 0x000fe20007ffe0ff */
[----:B------:R-:W-:Y:S01]  /*104c0*/  @!P3 IMAD.IADD R4, R4, 0x1, -R9 ;  /* 0x000000010404b824 */ /* 0x000fe200078e0a09 */
[----:B------:R-:W-:Y:S02]  /*104d0*/  ISETP.NE.AND P1, PT, RZ, c[0x0][0x2d0], PT ;  /* 0x0000b400ff007a0c */ /* 0x000fe40003f25270 */
[-C--:B------:R-:W-:Y:S02]  /*104e0*/  ISETP.GE.U32.AND P4, PT, R3, R9.reuse, PT ;  /* 0x000000090300720c */ /* 0x080fe40003f86070 */
[----:B------:R-:W-:Y:S02]  /*104f0*/  ISETP.GE.U32.AND P5, PT, R4, R9, PT ;  /* 0x000000090400720c */ /* 0x000fe40003fa6070 */
[----:B------:R-:W-:Y:S09]  /*10500*/  LOP3.LUT R3, RZ, c[0x0][0x2d0], RZ, 0x33, !PT ;  /* 0x0000b400ff037a12 */ /* 0x000ff200078e33ff */
[----:B------:R-:W-:Y:S02]  /*10510*/  @P4 IADD3 R0, R0, 0x1, RZ ;  /* 0x0000000100004810 */ /* 0x000fe40007ffe0ff */
[----:B------:R-:W-:Y:S02]  /*10520*/  @P5 IADD3 R2, R2, 0x1, RZ ;  /* 0x0000000102025810 */ /* 0x000fe40007ffe0ff */
[----:B------:R-:W-:Y:S03]  /*10530*/  @!P0 IADD3 R0, -R0, RZ, RZ ;  /* 0x000000ff00008210 */ /* 0x000fe60007ffe1ff */
[----:B------:R-:W-:Y:S01]  /*10540*/  @!P2 IMAD.MOV R2, RZ, RZ, -R2 ;  /* 0x000000ffff02a224 */ /* 0x000fe200078e0a02 */
[C---:B------:R-:W-:Y:S04]  /*10550*/  SEL R6, R3.reuse, R0, !P1 ;  /* 0x0000000003067207 */ /* 0x040fe80004800000 */
        /* <DEDUP_REMOVED lines=22> */
.L_x_1207:
[----:B------:R-:W-:Y:S02]  /*106c0*/  ISETP.GE.AND P0, PT, R183, c[0x0][0x220], PT ;  /* 0x00008800b7007a0c */ /* 0x000fe40003f06270 */
[CC--:B------:R-:W-:Y:S04]  /*106d0*/  LEA R186, P3, R0.reuse, R45.reuse, 0x1 ;  /* 0x0000002d00ba7211 */ /* 0x0c0fe800078608ff */
[----:B------:R-:W-:Y:S07]  /*106e0*/  LEA.HI.X R187, R0, R46, R2, 0x1, P3 ;  /* 0x0000002e00bb7211 */ /* 0x000fee00018f0c02 */
[----:B------:R-:W-:Y:S01]  /*106f0*/  @P0 STS.64 [R184+0x5008], RZ ;  /* 0x005008ffb8000388 */ /* 0x000fe20000000a00 */
[-C--:B------:R-:W-:Y:S02]  /*10700*/  @!P0 MOV R8, R0.reuse ;  /* 0x0000000000088202 */ /* 0x080fe40000000f00 */
[C---:B------:R-:W-:Y:S02]  /*10710*/  @!P0 LEA R3, P2, R243.reuse, R0, 0x5 ;  /* 0x00000000f3038211 */ /* 0x040fe400078428ff */
[----:B------:R-:W-:Y:S01]  /*10720*/  @!P0 MOV R9, R2 ;  /* 0x0000000200098202 */ /* 0x000fe20000000f00 */
[----:B------:R-:W-:Y:S01]  /*10730*/  @P0 STS [R184+0x5000], RZ ;  /* 0x005000ffb8000388 */ /* 0x000fe20000000800 */
[C---:B------:R-:W-:Y:S02]  /*10740*/  @!P0 LEA R4, P1, R243.reuse, R0, 0x6 ;  /* 0x00000000f3048211 */ /* 0x040fe400078230ff */
[----:B------:R-:W-:Y:S01]  /*10750*/  @!P0 MOV R13, c[0x0][0x1a4] ;  /* 0x00006900000d8a02 */ /* 0x000fe20000000f00 */
[----:B------:R-:W-:Y:S01]  /*10760*/  @P0 STS [R184+0x5004], RZ ;  /* 0x005004ffb8000388 */ /* 0x000fe20000000800 */
[----:B------:R-:W-:Y:S01]  /*10770*/  @!P0 IMAD.WIDE.U32 R8, R243, 0x60, R8 ;  /* 0x00000060f3088825 */ /* 0x000fe200078e0008 */
[----:B------:R-:W-:Y:S02]  /*10780*/  @!P0 MOV R5, c[0x0][0x1a4] ;  /* 0x0000690000058a02 */ /* 0x000fe40000000f00 */
[----:B------:R-:W-:Y:S01]  /*10790*/  @!PT LDS RZ, [RZ] ;  /* 0x00000000fffff984 */ /* 0x000fe20000000800 */
[----:B------:R-:W-:Y:S01]  /*107a0*/  @!PT LDS RZ, [RZ] ;  /* 0x00000000fffff984 */ /* 0x000fe20000000800 */
[----:B------:R-:W-:Y:S01]  /*107b0*/  @!PT LDS RZ, [RZ] ;  /* 0x00000000fffff984 */ /* 0x000fe20000000800 */
[----:B------:R1:W-:Y:S01]  /*107c0*/  @!P0 LDGSTS.E.BYPASS.LTC128B.128 [R184+0x5000], [R186.64] ;  /* 0x05000000bab88fae */ /* 0x0003e2000b901d46 */
[----:B------:R-:W-:Y:S01]  /*107d0*/  @!P0 IMAD R13, R13, 0x60, RZ ;  /* 0x000000600d0d8824 */ /* 0x000fe200078e02ff */
[C---:B------:R-:W-:Y:S02]  /*107e0*/  @!P0 LEA R18, P4, R8.reuse, R45, 0x1 ;  /* 0x0000002d08128211 */ /* 0x040fe400078808ff */
[----:B------:R-:W-:Y:S02]  /*107f0*/  @!P0 LEA.HI.X R5, R243, R2, R5, 0x5, P2 ;  /* 0x00000002f3058211 */ /* 0x000fe400010f2c05 */
[----:B------:R-:W-:Y:S02]  /*10800*/  @!P0 IADD3 R13, R13, R9, RZ ;  /* 0x000000090d0d8210 */ /* 0x000fe40007ffe0ff */
[----:B------:R-:W-:Y:S01]  /*10810*/  @P0 STS.128 [R184+0x5800], RZ ;  /* 0x005800ffb8000388 */ /* 0x000fe20000000c00 */
[CC--:B------:R-:W-:Y:S02]  /*10820*/  @!P0 LEA R22, P2, R3.reuse, R45.reuse, 0x1 ;  /* 0x0000002d03168211 */ /* 0x0c0fe400078408ff */
[-C--:B------:R-:W-:Y:S02]  /*10830*/  @!P0 LEA.HI.X R19, R8, R46.reuse, R13, 0x1, P4 ;  /* 0x0000002e08138211 */ /* 0x080fe400020f0c0d */
[----:B------:R-:W-:Y:S02]  /*10840*/  @!P0 LEA.HI.X R23, R3, R46, R5, 0x1, P2 ;  /* 0x0000002e03178211 */ /* 0x000fe400010f0c05 */
[----:B------:R-:W-:Y:S02]  /*10850*/  @!P0 MOV R6, c[0x0][0x1a4] ;  /* 0x0000690000068a02 */ /* 0x000fe40000000f00 */
[----:B------:R-:W-:Y:S01]  /*10860*/  @!P0 MOV R14, c[0x0][0x1a4] ;  /* 0x00006900000e8a02 */ /* 0x000fe20000000f00 */
[----:B------:R-:W-:Y:S01]  /*10870*/  @!PT LDS RZ, [RZ] ;  /* 0x00000000fffff984 */ /* 0x000fe20000000800 */
[----:B------:R-:W-:Y:S01]  /*10880*/  @!PT LDS RZ, [RZ] ;  /* 0x00000000fffff984 */ /* 0x000fe20000000800 */
[----:B------:R-:W-:Y:S01]  /*10890*/  @!PT LDS RZ, [RZ] ;  /* 0x00000000fffff984 */ /* 0x000fe20000000800 */
[----:B------:R2:W-:Y:S01]  /*108a0*/  @!P0 LDGSTS.E.BYPASS.LTC128B.128 [R184+0x5800], [R22.64] ;  /* 0x0580000016b88fae */ /* 0x0005e2000b901d46 */
[CC--:B------:R-:W-:Y:S02]  /*108b0*/  @!P0 LEA.HI.X R6, R243.reuse, R2.reuse, R6, 0x6, P1 ;  /* 0x00000002f3068211 */ /* 0x0c0fe400008f3406 */
[CC--:B------:R-:W-:Y:S02]  /*108c0*/  @!P0 LEA R20, P1, R4.reuse, R45.reuse, 0x1 ;  /* 0x0000002d04148211 */ /* 0x0c0fe400078208ff */
[----:B------:R-:W-:Y:S02]  /*108d0*/  @!P0 MOV R7, R2 ;  /* 0x0000000200078202 */ /* 0x000fe40000000f00 */
[----:B------:R-:W-:Y:S01]  /*108e0*/  @!P0 LEA.HI.X R21, R4, R46, R6, 0x1, P1 ;  /* 0x0000002e04158211 */ /* 0x000fe200008f0c06 */
[----:B------:R-:W-:Y:S01]  /*108f0*/  @P0 STS.128 [R184+0x6000], RZ ;  /* 0x006000ffb8000388 */ /* 0x000fe20000000c00 */
[CC--:B------:R-:W-:Y:S02]  /*10900*/  @!P0 LEA R10, P1, R243.reuse, R0.reuse, 0x7 ;  /* 0x00000000f30a8211 */ /* 0x0c0fe400078238ff */
[----:B------:R-:W-:Y:S02]  /*10910*/  @!P0 MOV R6, R0 ;  /* 0x0000000000068202 */ /* 0x000fe40000000f00 */
[C---:B------:R-:W-:Y:S02]  /*10920*/  @!P0 LEA.HI.X R14, R243.reuse, R2, R14, 0x7, P1 ;  /* 0x00000002f30e8211 */ /* 0x040fe400008f3c0e */
[CC--:B------:R-:W-:Y:S01]  /*10930*/  @!P0 LEA R16, P1, R10.reuse, R45.reuse, 0x1 ;  /* 0x0000002d0a108211 */ /* 0x0c0fe200078208ff */
[----:B------:R-:W-:Y:S01]  /*10940*/  @!PT LDS RZ, [RZ] ;  /* 0x00000000fffff984 */ /* 0x000fe20000000800 */
[----:B------:R-:W-:Y:S01]  /*10950*/  @!PT LDS RZ, [RZ] ;  /* 0x00000000fffff984 */ /* 0x000fe20000000800 */
[----:B------:R-:W-:Y:S01]  /*10960*/  @!PT LDS RZ, [RZ] ;  /* 0x00000000fffff984 */ /* 0x000fe20000000800 */
[----:B------:R2:W-:Y:S01]  /*10970*/  @!P0 LDGSTS.E.BYPASS.LTC128B.128 [R184+0x6000], [R20.64] ;  /* 0x0600000014b88fae */ /* 0x0005e2000b901d46 */
[C---:B------:R-:W-:Y:S01]  /*10980*/  @!P0 IMAD.WIDE.U32 R6, R243.reuse, 0xa0, R6 ;  /* 0x000000a0f3068825 */ /* 0x040fe200078e0006 */
[----:B------:R-:W-:Y:S02]  /*10990*/  @!P0 MOV R12, c[0x0][0x1a4] ;  /* 0x00006900000c8a02 */ /* 0x000fe40000000f00 */
[----:B------:R-:W-:Y:S02]  /*109a0*/  @!P0 LEA.HI.X R17, R10, R46, R14, 0x1, P1 ;  /* 0x0000002e0a118211 */ /* 0x000fe400008f0c0e */
[----:B------:R-:W-:Y:S01]  /*109b0*/  @!P0 LEA R14, P3, R6, R45, 0x1 ;  /* 0x0000002d060e8211 */ /* 0x000fe200078608ff */
[----:B------:R-:W-:Y:S01]  /*109c0*/  @!P0 IMAD R12, R12, 0xa0, RZ ;  /* 0x000000a00c0c8824 */ /* 0x000fe200078e02ff */
[----:B------:R-:W-:Y:S01]  /*109d0*/  @P0 STS.128 [R184+0x6800], RZ ;  /* 0x006800ffb8000388 */ /* 0x000fe20000000c00 */
[----:B------:R-:W-:Y:S02]  /*109e0*/  @!P0 MOV R4, R0 ;  /* 0x0000000000048202 */ /* 0x000fe40000000f00 */
[-C--:B------:R-:W-:Y:S02]  /*109f0*/  @!P0 MOV R5, R2.reuse ;  /* 0x0000000200058202 */ /* 0x080fe40000000f00 */
[----:B------:R-:W-:Y:S02]  /*10a00*/  @!P0 IADD3 R7, R12, R7, RZ ;  /* 0x000000070c078210 */ /* 0x000fe40007ffe0ff */
[----:B------:R-:W-:Y:S01]  /*10a10*/  @!P0 MOV R3, R2 ;  /* 0x0000000200038202 */ /* 0x000fe20000000f00 */
[----:B------:R-:W-:Y:S01]  /*10a20*/  @!PT LDS RZ, [RZ] ;  /* 0x00000000fffff984 */ /* 0x000fe20000000800 */
[----:B------:R-:W-:Y:S01]  /*10a30*/  @!PT LDS RZ, [RZ] ;  /* 0x00000000fffff984 */ /* 0x000fe20000000800 */
[----:B------:R-:W-:Y:S01]  /*10a40*/  @!PT LDS RZ, [RZ] ;  /* 0x00000000fffff984 */ /* 0x000fe20000000800 */
[----:B------:R3:W-:Y:S01]  /*10a50*/  @!P0 LDGSTS.E.BYPASS.LTC128B.128 [R184+0x6800], [R18.64] ;  /* 0x0680000012b88fae */ /* 0x0007e2000b901d46 */
[----:B------:R-:W-:Y:S01]  /*10a60*/  @!P0 LEA.HI.X R15, R6, R46, R7, 0x1, P3 ;  /* 0x0000002e060f8211 */ /* 0x000fe200018f0c07 */
[C---:B------:R-:W-:Y:S01]  /*10a70*/  @!P0 IMAD.WIDE.U32 R4, R243.reuse, 0xc0, R4 ;  /* 0x000000c0f3048825 */ /* 0x040fe200078e0004 */
[----:B------:R-:W-:Y:S02]  /*10a80*/  @!P0 MOV R2, R0 ;  /* 0x0000000000028202 */ /* 0x000fe40000000f00 */
[----:B------:R-:W-:Y:S02]  /*10a90*/  @!P0 MOV R11, c[0x0][0x1a4] ;  /* 0x00006900000b8a02 */ /* 0x000fe40000000f00 */
[-C--:B------:R-:W-:Y:S01]  /*10aa0*/  @!P0 LEA R12, P2, R4, R45.reuse, 0x1 ;  /* 0x0000002d040c8211 */ /* 0x080fe200078408ff */
[----:B------:R-:W-:Y:S01]  /*10ab0*/  @P0 STS.128 [R184+0x7000], RZ ;  /* 0x007000ffb8000388 */ /* 0x000fe20000000c00 */
[----:B------:R-:W-:Y:S01]  /*10ac0*/  @!P0 IMAD.WIDE.U32 R2, R243, 0xe0, R2 ;  /* 0x000000e0f3028825 */ /* 0x000fe200078e0002 */
[----:B------:R-:W-:Y:S03]  /*10ad0*/  @!P0 MOV R0, c[0x0][0x1a4] ;  /* 0x0000690000008a02 */ /* 0x000fe60000000f00 */
[----:B------:R-:W-:Y:S01]  /*10ae0*/  @!P0 IMAD R11, R11, 0xc0, RZ ;  /* 0x000000c00b0b8824 */ /* 0x000fe200078e02ff */
[----:B------:R-:W-:Y:S01]  /*10af0*/  @!P0 LEA R10, P1, R2, R45, 0x1 ;  /* 0x0000002d020a8211 */ /* 0x000fe200078208ff */
[----:B------:R-:W-:Y:S01]  /*10b00*/  @!P0 IMAD R0, R0, 0xe0, RZ ;  /* 0x000000e000008824 */ /* 0x000fe200078e02ff */
[----:B------:R-:W-:Y:S01]  /*10b10*/  @!PT LDS RZ, [RZ] ;  /* 0x00000000fffff984 */ /* 0x000fe20000000800 */
[----:B------:R-:W-:Y:S01]  /*10b20*/  @!PT LDS RZ, [RZ] ;  /* 0x00000000fffff984 */ /* 0x000fe20000000800 */
[----:B------:R-:W-:Y:S01]  /*10b30*/  @!PT LDS RZ, [RZ] ;  /* 0x00000000fffff984 */ /* 0x000fe20000000800 */
[----:B------:R3:W-:Y:S02]  /*10b40*/  @!P0 LDGSTS.E.BYPASS.LTC128B.128 [R184+0x7000], [R16.64] ;  /* 0x0700000010b88fae */ /* 0x0007e4000b901d46 */
[----:B------:R-:W-:Y:S02]  /*10b50*/  @!P0 IADD3 R11, R11, R5, RZ ;  /* 0x000000050b0b8210 */ /* 0x000fe40007ffe0ff */
[----:B------:R-:W-:Y:S02]  /*10b60*/  @!P0 IADD3 R0, R0, R3, RZ ;  /* 0x0000000300008210 */ /* 0x000fe40007ffe0ff */
[-C--:B------:R-:W-:Y:S02]  /*10b70*/  @!P0 LEA.HI.X R13, R4, R46.reuse, R11, 0x1, P2 ;  /* 0x0000002e040d8211 */ /* 0x080fe400010f0c0b */
[----:B------:R-:W-:Y:S01]  /*10b80*/  @P0 STS.128 [R184+0x7800], RZ ;  /* 0x007800ffb8000388 */ /* 0x000fe20000000c00 */
[----:B------:R-:W-:Y:S02]  /*10b90*/  @!P0 LEA.HI.X R11, R2, R46, R0, 0x1, P1 ;  /* 0x0000002e020b8211 */ /* 0x000fe400008f0c00 */
[----:B------:R-:W-:Y:S05]  /*10ba0*/  ISETP.GT.AND P1, PT, R238, R241, PT ;  /* 0x000000f1ee00720c */ /* 0x000fea0003f24270 */
        /* <DEDUP_REMOVED lines=16> */
[----:B---3--:R-:W-:Y:S08]  /*10cb0*/  LDSM.16.M88.4 R16, [R134+0x1400] ;  /* 0x001400008610783b */ /* 0x008ff00000000200 */
[----:B-----5:R-:W3:Y:S08]  /*10cc0*/  LDSM.16.M88.4 R8, [R134+0x1000] ;  /* 0x001000008608783b */ /* 0x020ef00000000200 */
[----:B------:R-:W2:Y:S08]  /*10cd0*/  LDSM.16.M88.4 R24, [R134+0x1800] ;  /* 0x001800008618783b */ /* 0x000eb00000000200 */
[----:B------:R-:W5:Y:S08]  /*10ce0*/  LDSM.16.M88.4 R32, [R134+0x1c00] ;  /* 0x001c00008620783b */ /* 0x000f700000000200 */
        /* <DEDUP_REMOVED lines=14> */
[C---:B---3--:R-:W-:Y:S08]  /*10dd0*/  HMMA.16816.F32 R4, R128.reuse, R8, RZ ;  /* 0x000000088004723c */ /* 0x048ff000000018ff */
[C---:B------:R-:W-:Y:S08]  /*10de0*/  HMMA.16816.F32 R8, R128.reuse, R10, RZ ;  /* 0x0000000a8008723c */ /* 0x040ff000000018ff */
[C---:B----4-:R-:W-:Y:S08]  /*10df0*/  HMMA.16816.F32 R12, R128.reuse, R16, RZ ;  /* 0x00000010800c723c */ /* 0x050ff000000018ff */
[C---:B------:R-:W-:Y:S08]  /*10e00*/  HMMA.16816.F32 R16, R128.reuse, R18, RZ ;  /* 0x000000128010723c */ /* 0x040ff000000018ff */
[C---:B--2---:R-:W-:Y:S08]  /*10e10*/  HMMA.16816.F32 R20, R128.reuse, R24, RZ ;  /* 0x000000188014723c */ /* 0x044ff000000018ff */
[C---:B------:R-:W-:Y:S08]  /*10e20*/  HMMA.16816.F32 R24, R128.reuse, R26, RZ ;  /* 0x0000001a8018723c */ /* 0x040ff000000018ff */
[C---:B-----5:R-:W-:Y:S08]  /*10e30*/  HMMA.16816.F32 R28, R128.reuse, R32, RZ ;  /* 0x00000020801c723c */ /* 0x060ff000000018ff */
        /* <DEDUP_REMOVED lines=156> */
[----:B------:R2:W2:Y:S01]  /*11800*/  MUFU.TANH R155, R29 ;  /* 0x0000001d009b7308 */ /* 0x0004a20000002400 */
[C---:B------:R-:W-:Y:S01]  /*11810*/  HMMA.16816.F32 R80, R156.reuse, R10, R80 ;  /* 0x0000000a9c50723c */ /* 0x040fe20000001850 */
[----:B------:R-:W5:Y:S02]  /*11820*/  LDSM.16.M88.4 R8, [R172] ;  /* 0x00000000ac08783b */ /* 0x000f640000000200 */
[----:B------:R-:W-:Y:S02]  /*11830*/  FMUL.FTZ R74, R74, c[0x0][0x2ec] ;  /* 0x0000bb004a4a7a20 */ /* 0x000fe40000410000 */
[----:B------:R-:W-:Y:S04]  /*11840*/  FMUL.FTZ R75, R75, c[0x0][0x2ec] ;  /* 0x0000bb004b4b7a20 */ /* 0x000fe80000410000 */
[----:B------:R2:W2:Y:S01]  /*11850*/  MUFU.TANH R152, R32 ;  /* 0x0000002000987308 */ /* 0x0004a20000002400 */
        /* <DEDUP_REMOVED lines=202> */
[----:B------:R-:W-:Y:S01]  /*12500*/  ISETP.GE.AND P2, PT, R6, RZ, PT ;  /* 0x000000ff0600720c */ /* 0x000fe20003f46270 */
[----:B------:R-:W-:Y:S01]  /*12510*/  @!P3 IMAD.IADD R4, R4, 0x1, -R9 ;  /* 0x000000010404b824 */ /* 0x000fe200078e0a09 */
[----:B------:R-:W-:Y:S02]  /*12520*/  @!P3 IADD3 R2, R2, 0x1, RZ ;  /* 0x000000010202b810 */ /* 0x000fe40007ffe0ff */
[-C--:B------:R-:W-:Y:S02]  /*12530*/  ISETP.GE.U32.AND P4, PT, R3, R9.reuse, PT ;  /* 0x000000090300720c */ /* 0x080fe40003f86070 */
[----:B------:R-:W-:Y:S02]  /*12540*/  ISETP.GE.U32.AND P5, PT, R4, R9, PT ;  /* 0x000000090400720c */ /* 0x000fe40003fa6070 */
[----:B------:R-:W-:Y:S02]  /*12550*/  LOP3.LUT R3, RZ, c[0x0][0x2d0], RZ, 0x33, !PT ;  /* 0x0000b400ff037a12 */ /* 0x000fe400078e33ff */
[----:B------:R-:W-:Y:S07]  /*12560*/  ISETP.NE.AND P3, PT, RZ, c[0x0][0x2d0], PT ;  /* 0x0000b400ff007a0c */ /* 0x000fee0003f65270 */
[----:B------:R-:W-:Y:S02]  /*12570*/  @P4 IADD3 R0, R0, 0x1, RZ ;  /* 0x0000000100004810 */ /* 0x000fe40007ffe0ff */
[----:B------:R-:W-:Y:S02]  /*12580*/  @P5 IADD3 R2, R2, 0x1, RZ ;  /* 0x0000000102025810 */ /* 0x000fe40007ffe0ff */
[----:B------:R-:W-:Y:S03]  /*12590*/  @!P1 IADD3 R0, -R0, RZ, RZ ;  /* 0x000000ff00009210 */ /* 0x000fe60007ffe1ff */
[----:B------:R-:W-:Y:S01]  /*125a0*/  @!P2 IMAD.MOV R2, RZ, RZ, -R2 ;  /* 0x000000ffff02a224 */ /* 0x000fe200078e0a02 */
[C---:B------:R-:W-:Y:S04]  /*125b0*/  SEL R6, R3.reuse, R0, !P3 ;  /* 0x0000000003067207 */ /* 0x040fe80005800000 */
[C---:B------:R-:W-:Y:S02]  /*125c0*/  LEA R4, P2, R6.reuse, R210, 0x2 ;  /* 0x000000d206047211 */ /* 0x040fe400078410ff */
[----:B------:R-:W-:Y:S02]  /*125d0*/  SEL R0, R3, R2, !P3 ;  /* 0x0000000203007207 */ /* 0x000fe40005800000 */
[-C--:B------:R-:W-:Y:S02]  /*125e0*/  LEA.HI.X.SX32 R5, R6, R211.reuse, 0x2, P2 ;  /* 0x000000d306057211 */ /* 0x080fe400010f16ff */
[C---:B------:R-:W-:Y:S03]  /*125f0*/  LEA R2, P1, R0.reuse, R210, 0x2 ;  /* 0x000000d200027211 */ /* 0x040fe600078210ff */
[----:B------:R1:W2:Y:S01]  /*12600*/  LDG.E R7, [R4.64] ;  /* 0x0000000604077981 */ /* 0x0002a2000c1e1900 */
        /* <DEDUP_REMOVED lines=17> */
.L_x_1209:
[----:B------:R1:W-:Y:S01]  /*12720*/  @P0 STS [R184+0x1004], RZ ;  /* 0x001004ffb8000388 */ /* 0x0003e20000000800 */
[-C--:B------:R-:W-:Y:S01]  /*12730*/  LEA R4, P4, R0, R185.reuse, 0x1 ;  /* 0x000000b900047211 */ /* 0x080fe200078808ff */
[----:B------:R-:W-:Y:S01]  /*12740*/  @!P0 IMAD.MOV.U32 R16, RZ, RZ, c[0x0][0x19c] ;  /* 0x00006700ff108624 */ /* 0x000fe200078e00ff */
[----:B------:R-:W-:Y:S01]  /*12750*/  @!P0 LEA R3, P3, R18, R0, 0x5 ;  /* 0x0000000012038211 */ /* 0x000fe200078628ff */
[----:B------:R1:W-:Y:S01]  /*12760*/  @P0 STS.64 [R184+0x1008], RZ ;  /* 0x001008ffb8000388 */ /* 0x0003e20000000a00 */
[----:B------:R-:W-:Y:S01]  /*12770*/  @!P0 IMAD.MOV.U32 R17, RZ, RZ, c[0x0][0x19c] ;  /* 0x00006700ff118624 */ /* 0x000fe200078e00ff */
[----:B------:R-:W-:Y:S01]  /*12780*/  LEA.HI.X R5, R0, R188, R2, 0x1, P4 ;  /* 0x000000bc00057211 */ /* 0x000fe200020f0c02 */
[----:B------:R-:W-:Y:S01]  /*12790*/  @!P0 IMAD.MOV.U32 R19, RZ, RZ, c[0x0][0x19c] ;  /* 0x00006700ff138624 */ /* 0x000fe200078e00ff */
[----:B------:R1:W-:Y:S01]  /*127a0*/  @P0 STS [R184+0x1000], RZ ;  /* 0x001000ffb8000388 */ /* 0x0003e20000000800 */
[C---:B------:R-:W-:Y:S01]  /*127b0*/  @!P0 LEA R14, P2, R18.reuse, R0, 0x6 ;  /* 0x00000000120e8211 */ /* 0x040fe200078430ff */
[----:B------:R-:W-:Y:S01]  /*127c0*/  @!P0 IMAD.MOV.U32 R12, RZ, RZ, R0 ;  /* 0x000000ffff0c8224 */ /* 0x000fe200078e0000 */
[CC--:B------:R-:W-:Y:S01]  /*127d0*/  @!P0 LEA.HI.X R16, R18.reuse, R2.reuse, R16, 0x5, P3 ;  /* 0x0000000212108211 */ /* 0x0c0fe200018f2c10 */
[----:B------:R-:W-:Y:S01]  /*127e0*/  @!PT LDS RZ, [RZ] ;  /* 0x00000000fffff984 */ /* 0x000fe20000000800 */
[----:B------:R-:W-:Y:S01]  /*127f0*/  @!PT LDS RZ, [RZ] ;  /* 0x00000000fffff984 */ /* 0x000fe20000000800 */
[----:B------:R-:W-:Y:S01]  /*12800*/  @!PT LDS RZ, [RZ] ;  /* 0x00000000fffff984 */ /* 0x000fe20000000800 */
[----:B------:R1:W-:Y:S01]  /*12810*/  @!P0 LDGSTS.E.BYPASS.LTC128B.128 [R184+0x1000], [R4.64] ;  /* 0x0100000004b88fae */ /* 0x0003e2000b901d46 */
[C---:B------:R-:W-:Y:S01]  /*12820*/  @!P0 LEA.HI.X R17, R18.reuse, R2, R17, 0x6, P2 ;  /* 0x0000000212118211 */ /* 0x040fe200010f3411 */
[--C-:B------:R-:W-:Y:S01]  /*12830*/  @!P0 IMAD.MOV.U32 R10, RZ, RZ, R0.reuse ;  /* 0x000000ffff0a8224 */ /* 0x100fe200078e0000 */
[CC--:B------:R-:W-:Y:S01]  /*12840*/  @!P0 LEA R28, P2, R3.reuse, R185.reuse, 0x1 ;  /* 0x000000b9031c8211 */ /* 0x0c0fe200078408ff */
[----:B------:R1:W-:Y:S01]  /*12850*/  @P0 STS.128 [R184+0x1800], RZ ;  /* 0x001800ffb8000388 */ /* 0x0003e20000000c00 */
[C---:B------:R-:W-:Y:S01]  /*12860*/  @!P0 LEA R15, P1, R18.reuse, R0, 0x7 ;  /* 0x00000000120f8211 */ /* 0x040fe200078238ff */
[----:B------:R-:W-:Y:S01]  /*12870*/  @!P0 IMAD.MOV.U32 R8, RZ, RZ, R0 ;  /* 0x000000ffff088224 */ /* 0x000fe200078e0000 */
[----:B------:R-:W-:Y:S01]  /*12880*/  @!P0 LEA.HI.X R29, R3, R188, R16, 0x1, P2 ;  /* 0x000000bc031d8211 */ /* 0x000fe200010f0c10 */
[----:B------:R-:W-:Y:S01]  /*12890*/  @!P0 IMAD.MOV.U32 R6, RZ, RZ, R0 ;  /* 0x000000ffff068224 */ /* 0x000fe200078e0000 */
[-C--:B------:R-:W-:Y:S01]  /*128a0*/  @!P0 MOV R13, R2.reuse ;  /* 0x00000002000d8202 */ /* 0x080fe20000000f00 */
[----:B------:R-:W-:Y:S01]  /*128b0*/  @!P0 IMAD.MOV.U32 R0, RZ, RZ, c[0x0][0x19c] ;  /* 0x00006700ff008624 */ /* 0x000fe200078e00ff */
[-C--:B------:R-:W-:Y:S01]  /*128c0*/  @!P0 LEA.HI.X R19, R18, R2.reuse, R19, 0x7, P1 ;  /* 0x0000000212138211 */ /* 0x080fe200008f3c13 */
[----:B------:R-:W-:Y:S01]  /*128d0*/  @!PT LDS RZ, [RZ] ;  /* 0x00000000fffff984 */ /* 0x000fe20000000800 */
[----:B------:R-:W-:Y:S01]  /*128e0*/  @!PT LDS RZ, [RZ] ;  /* 0x00000000fffff984 */ /* 0x000fe20000000800 */
[----:B------:R-:W-:Y:S01]  /*128f0*/  @!PT LDS RZ, [RZ] ;  /* 0x00000000fffff984 */ /* 0x000fe20000000800 */
[----:B------:R1:W-:Y:S01]  /*12900*/  @!P0 LDGSTS.E.BYPASS.LTC128B.128 [R184+0x1800], [R28.64] ;  /* 0x018000001cb88fae */ /* 0x0003e2000b901d46 */
[-C--:B------:R-:W-:Y:S01]  /*12910*/  @!P0 LEA R26, P1, R14, R185.reuse, 0x1 ;  /* 0x000000b90e1a8211 */ /* 0x080fe200078208ff */
[----:B------:R-:W-:Y:S01]  /*12920*/  @!P0 IMAD.WIDE.U32 R12, R18, 0x60, R12 ;  /* 0x00000060120c8825 */ /* 0x000fe200078e000c */
[----:B------:R-:W-:Y:S01]  /*12930*/  @!P0 MOV R9, R2 ;  /* 0x0000000200098202 */ /* 0x000fe20000000f00 */
[----:B------:R1:W-:Y:S01]  /*12940*/  @P0 STS.128 [R184+0x2000], RZ ;  /* 0x002000ffb8000388 */ /* 0x0003e20000000c00 */
[-C--:B------:R-:W-:Y:S01]  /*12950*/  @!P0 LEA.HI.X R27, R14, R188.reuse, R17, 0x1, P1 ;  /* 0x000000bc0e1b8211 */ /* 0x080fe200008f0c11 */
[----:B------:R-:W-:Y:S01]  /*12960*/  @!P0 IMAD R14, R0, 0x60, RZ ;  /* 0x00000060000e8824 */ /* 0x000fe200078e02ff */
[-C--:B------:R-:W-:Y:S01]  /*12970*/  @!P0 LEA R24, P4, R12, R185.reuse, 0x1 ;  /* 0x000000b90c188211 */ /* 0x080fe200078808ff */
[----:B------:R-:W-:Y:S01]  /*12980*/  @!P0 IMAD.WIDE.U32 R8, R18, 0xc0, R8 ;  /* 0x000000c012088825 */ /* 0x000fe200078e0008 */
[----:B------:R-:W-:Y:S01]  /*12990*/  @!P0 MOV R3, c[0x0][0x19c] ;  /* 0x0000670000038a02 */ /* 0x000fe20000000f00 */
[----:B------:R-:W-:Y:S01]  /*129a0*/  @!PT LDS RZ, [RZ] ;  /* 0x00000000fffff984 */ /* 0x000fe20000000800 */
[----:B------:R-:W-:Y:S01]  /*129b0*/  @!PT LDS RZ, [RZ] ;  /* 0x00000000fffff984 */ /* 0x000fe20000000800 */
[----:B------:R-:W-:Y:S01]  /*129c0*/  @!PT LDS RZ, [RZ] ;  /* 0x00000000fffff984 */ /* 0x000fe20000000800 */
[----:B------:R1:W-:Y:S02]  /*129d0*/  @!P0 LDGSTS.E.BYPASS.LTC128B.128 [R184+0x2000], [R26.64] ;  /* 0x020000001ab88fae */ /* 0x0003e4000b901d46 */
[----:B------:R-:W-:Y:S01]  /*129e0*/  @!P0 IMAD.IADD R13, R14, 0x1, R13 ;  /* 0x000000010e0d8824 */ /* 0x000fe200078e020d */
[-C--:B------:R-:W-:Y:S01]  /*129f0*/  @!P0 LEA R14, P2, R8, R185.reuse, 0x1 ;  /* 0x000000b9080e8211 */ /* 0x080fe200078408ff */
[----:B------:R1:W-:Y:S01]  /*12a00*/  @P0 STS.128 [R184+0x2800], RZ ;  /* 0x002800ffb8000388 */ /* 0x0003e20000000c00 */
[--C-:B------:R-:W-:Y:S02]  /*12a10*/  @!P0 IMAD.MOV.U32 R11, RZ, RZ, R2.reuse ;  /* 0x000000ffff0b8224 */ /* 0x100fe400078e0002 */
[-C--:B------:R-:W-:Y:S01]  /*12a20*/  @!P0 LEA.HI.X R25, R12, R188.reuse, R13, 0x1, P4 ;  /* 0x000000bc0c198211 */ /* 0x080fe200020f0c0d */
[----:B------:R-:W-:Y:S02]  /*12a30*/  @!P0 IMAD.MOV.U32 R7, RZ, RZ, R2 ;  /* 0x000000ffff078224 */ /* 0x000fe400078e0002 */
[C---:B------:R-:W-:Y:S02]  /*12a40*/  @!P0 IMAD.WIDE.U32 R10, R18.reuse, 0xa0, R10 ;  /* 0x000000a0120a8825 */ /* 0x040fe400078e000a */
[----:B------:R-:W-:Y:S01]  /*12a50*/  @!PT LDS RZ, [RZ] ;  /* 0x00000000fffff984 */ /* 0x000fe20000000800 */
[----:B------:R-:W-:Y:S01]  /*12a60*/  @!PT LDS RZ, [RZ] ;  /* 0x00000000fffff984 */ /* 0x000fe20000000800 */
[----:B------:R-:W-:Y:S01]  /*12a70*/  @!PT LDS RZ, [RZ] ;  /* 0x00000000fffff984 */ /* 0x000fe20000000800 */
[----:B------:R1:W-:Y:S02]  /*12a80*/  @!P0 LDGSTS.E.BYPASS.LTC128B.128 [R184+0x2800], [R24.64] ;  /* 0x0280000018b88fae */ /* 0x0003e4000b901d46 */
[----:B------:R-:W-:Y:S01]  /*12a90*/  @!P0 IMAD.WIDE.U32 R6, R18, 0xe0, R6 ;  /* 0x000000e012068825 */ /* 0x000fe200078e0006 */
[----:B------:R-:W-:Y:S01]  /*12aa0*/  @!P0 LEA R18, P1, R15, R185, 0x1 ;  /* 0x000000b90f128211 */ /* 0x000fe200078208ff */
[----:B------:R1:W-:Y:S02]  /*12ab0*/  @P0 STS.128 [R184+0x3000], RZ ;  /* 0x003000ffb8000388 */ /* 0x0003e40000000c00 */
[----:B------:R-:W-:Y:S01]  /*12ac0*/  @!P0 IMAD R3, R3, 0xa0, RZ ;  /* 0x000000a003038824 */ /* 0x000fe200078e02ff */
[-C--:B------:R-:W-:Y:S01]  /*12ad0*/  @!P0 LEA.HI.X R19, R15, R188.reuse, R19, 0x1, P1 ;  /* 0x000000bc0f138211 */ /* 0x080fe200008f0c13 */
[----:B------:R-:W-:Y:S02]  /*12ae0*/  @!P0 IMAD.MOV.U32 R16, RZ, RZ, c[0x0][0x19c] ;  /* 0x00006700ff108624 */ /* 0x000fe400078e00ff */
[----:B------:R-:W-:Y:S01]  /*12af0*/  @!P0 IMAD.MOV.U32 R2, RZ, RZ, c[0x0][0x19c] ;  /* 0x00006700ff028624 */ /* 0x000fe200078e00ff */
[----:B------:R-:W-:Y:S01]  /*12b00*/  @!P0 IADD3 R11, R3, R11, RZ ;  /* 0x0000000b030b8210 */ /* 0x000fe20007ffe0ff */
[----:B------:R-:W-:Y:S01]  /*12b10*/  @!PT LDS RZ, [RZ] ;  /* 0x00000000fffff984 */ /* 0x000fe20000000800 */
[----:B------:R-:W-:Y:S01]  /*12b20*/  @!PT LDS RZ, [RZ] ;  /* 0x00000000fffff984 */ /* 0x000fe20000000800 */
[----:B------:R-:W-:Y:S01]  /*12b30*/  @!PT LDS RZ, [RZ] ;  /* 0x00000000fffff984 */ /* 0x000fe20000000800 */
[----:B------:R1:W-:Y:S01]  /*12b40*/  @!P0 LDGSTS.E.BYPASS.LTC128B.128 [R184+0x3000], [R18.64] ;  /* 0x0300000012b88fae */ /* 0x0003e2000b901d46 */
[----:B------:R-:W-:Y:S01]  /*12b50*/  @!P0 IMAD R0, R16, 0xe0, RZ ;  /* 0x000000e010008824 */ /* 0x000fe200078e02ff */
[-C--:B------:R-:W-:Y:S01]  /*12b60*/  @!P0 LEA R16, P3, R10, R185.reuse, 0x1 ;  /* 0x000000b90a108211 */ /* 0x080fe200078608ff */
[----:B------:R-:W-:Y:S01]  /*12b70*/  @!P0 IMAD R2, R2, 0xc0, RZ ;  /* 0x000000c002028824 */ /* 0x000fe200078e02ff */
[----:B------:R1:W-:Y:S01]  /*12b80*/  @P0 STS.128 [R184+0x3800], RZ ;  /* 0x003800ffb8000388 */ /* 0x0003e20000000c00 */
[----:B------:R-:W-:Y:S01]  /*12b90*/  @!P0 IMAD.IADD R0, R0, 0x1, R7 ;  /* 0x0000000100008824 */ /* 0x000fe200078e0207 */
[----:B------:R-:W-:Y:S01]  /*12ba0*/  @!P0 LEA.HI.X R17, R10, R188, R11, 0x1, P3 ;  /* 0x000000bc0a118211 */ /* 0x000fe200018f0c0b */
[----:B------:R-:W-:Y:S01]  /*12bb0*/  @!P0 IMAD.IADD R3, R2, 0x1, R9 ;  /* 0x0000000102038824 */ /* 0x000fe200078e0209 */
[----:B------:R-:W-:Y:S02]  /*12bc0*/  @!P0 LEA R2, P1, R6, R185, 0x1 ;  /* 0x000000b906028211 */ /* 0x000fe400078208ff */
[----:B------:R-:W-:Y:S01]  /*12bd0*/  MOV R185, R4 ;  /* 0x0000000400b97202 */ /* 0x000fe20000000f00 */
        /* <DEDUP_REMOVED lines=18> */
.L_x_1208:
        /* <DEDUP_REMOVED lines=144> */
[----:B------:R1:W2:Y:S01]  /*13600*/  MUFU.EX2 R2, R0 ;  /* 0x0000000000027308 */ /* 0x0002a20000000800 */
[--C-:B------:R-:W-:Y:S01]  /*13610*/  FFMA.FTZ R4, R203, c[0x0][0x23c], -R23.reuse ;  /* 0x00008f00cb047a23 */ /* 0x100fe20000010817 */
[----:B------:R-:W-:Y:S01]  /*13620*/  FSEL R44, R44, RZ, P0 ;  /* 0x000000ff2c2c7208 */ /* 0x000fe20000000000 */
[--C-:B------:R-:W-:Y:S01]  /*13630*/  FFMA.FTZ R8, R69, c[0x0][0x23c], -R23.reuse ;  /* 0x00008f0045087a23 */ /* 0x100fe20000010817 */
[----:B------:R-:W-:Y:S01]  /*13640*/  ISETP.GT.AND P0, PT, R238, R241, PT ;  /* 0x000000f1ee00720c */ /* 0x000fe20003f04270 */
        /* <DEDUP_REMOVED lines=8> */
[----:B-1----:R-:W-:Y:S02]  /*136d0*/  FADD.FTZ R0, -R3, R133 ;  /* 0x0000008503007221 */ /* 0x002fe40000010100 */
[C---:B--2---:R-:W-:Y:S02]  /*136e0*/  FMUL.FTZ R9, R2.reuse, R141 ;  /* 0x0000008d02097220 */ /* 0x044fe40000410000 */
[----:B------:R-:W-:Y:S05]  /*136f0*/  FMUL.FTZ R17, R2, R149 ;  /* 0x0000009502117220 */ /* 0x000fea0000410000 */
[----:B------:R1:W-:Y:S01]  /*13700*/  MUFU.EX2 R200, R6 ;  /* 0x0000000600c87308 */ /* 0x0003e20000000800 */
[----:B------:R-:W-:Y:S02]  /*13710*/  FMUL.FTZ R0, R0, c[0x0][0x23c] ;  /* 0x00008f0000007a20 */ /* 0x000fe40000410000 */
[--C-:B---3--:R-:W-:Y:S07]  /*13720*/  FFMA.FTZ R4, R209, c[0x0][0x23c], -R23.reuse ;  /* 0x00008f00d1047a23 */ /* 0x108fee0000010817 */
[----:B------:R2:W3:Y:S01]  /*13730*/  MUFU.EX2 R133, R4 ;  /* 0x0000000400857308 */ /* 0x0004e20000000800 */
[--C-:B----4-:R-:W-:Y:S09]  /*13740*/  FFMA.FTZ R5, R197, c[0x0][0x23c], -R23.reuse ;  /* 0x00008f00c5057a23 */ /* 0x110ff20000010817 */
[----:B------:R4:W-:Y:S01]  /*13750*/  MUFU.EX2 R197, R5 ;  /* 0x0000000500c57308 */ /* 0x0009e20000000800 */
[--C-:B-1----:R-:W-:Y:S09]  /*13760*/  FFMA.FTZ R6, R192, c[0x0][0x23c], -R23.reuse ;  /* 0x00008f00c0067a23 */ /* 0x102ff20000010817 */
[----:B------:R1:W-:Y:S01]  /*13770*/  MUFU.EX2 R201, R7 ;  /* 0x0000000700c97308 */ /* 0x0003e20000000800 */
[--C-:B--2---:R-:W-:Y:S01]  /*13780*/  FFMA.FTZ R4, R202, c[0x0][0x23c], -R44.reuse ;  /* 0x00008f00ca047a23 */ /* 0x104fe2000001082c */
[----:B---3--:R-:W-:Y:S08]  /*13790*/  F2FP.PACK_AB R24, R133, R132 ;  /* 0x000000848518723e */ /* 0x008ff000000000ff */
[----:B------:R2:W-:Y:S01]  /*137a0*/  MUFU.EX2 R130, R4 ;  /* 0x0000000400827308 */ /* 0x0005e20000000800 */
[--C-:B----4-:R-:W-:Y:S09]  /*137b0*/  FFMA.FTZ R5, R189, c[0x0][0x23c], -R23.reuse ;  /* 0x00008f00bd057a23 */ /* 0x110ff20000010817 */
        /* <DEDUP_REMOVED lines=48> */
[----:B------:R-:W1:Y:S01]  /*13ac0*/  MUFU.EX2 R0, R0 ;  /* 0x0000000000007308 */ /* 0x000e620000000800 */
[--C-:B--2---:R-:W-:Y:S09]  /*13ad0*/  FFMA.FTZ R4, R195, c[0x0][0x23c], -R44.reuse ;  /* 0x00008f00c3047a23 */ /* 0x104ff2000001082c */
[----:B------:R2:W-:Y:S01]  /*13ae0*/  MUFU.EX2 R187, R4 ;  /* 0x0000000400bb7308 */ /* 0x0005e20000000800 */
[--C-:B---3--:R-:W-:Y:S09]  /*13af0*/  FFMA.FTZ R6, R68, c[0x0][0x23c], -R23.reuse ;  /* 0x00008f0044067a23 */ /* 0x108ff20000010817 */
[----:B------:R3:W-:Y:S01]  /*13b00*/  MUFU.EX2 R233, R6 ;  /* 0x0000000600e97308 */ /* 0x0007e20000000800 */
[C---:B-1----:R-:W-:Y:S02]  /*13b10*/  FMUL.FTZ R10, R0.reuse, R142 ;  /* 0x0000008e000a7220 */ /* 0x042fe40000410000 */
[C---:B------:R-:W-:Y:S02]  /*13b20*/  FMUL.FTZ R11, R0.reuse, R143 ;  /* 0x0000008f000b7220 */ /* 0x040fe40000410000 */
[----:B------:R-:W-:Y:S05]  /*13b30*/  FMUL.FTZ R18, R0, R150 ;  /* 0x0000009600127220 */ /* 0x000fea0000410000 */
[----:B------:R1:W-:Y:S01]  /*13b40*/  MUFU.EX2 R232, R8 ;  /* 0x0000000800e87308 */ /* 0x0003e20000000800 */
[--C-:B--2---:R-:W-:Y:S09]  /*13b50*/  FFMA.FTZ R4, R194, c[0x0][0x23c], -R44.reuse ;  /* 0x00008f00c2047a23 */ /* 0x104ff2000001082c */
[----:B------:R2:W4:Y:S01]  /*13b60*/  MUFU.EX2 R194, R4 ;  /* 0x0000000400c27308 */ /* 0x0005220000000800 */
[----:B---3--:R-:W-:Y:S02]  /*13b70*/  FMUL.FTZ R6, R0, R138 ;  /* 0x0000008a00067220 */ /* 0x008fe40000410000 */
[----:B-1----:R-:W-:Y:S02]  /*13b80*/  FMUL.FTZ R8, R2, R140 ;  /* 0x0000008c02087220 */ /* 0x002fe40000410000 */
[--C-:B--2---:R-:W-:Y:S05]  /*13b90*/  FFMA.FTZ R4, R191, c[0x0][0x23c], -R44.reuse ;  /* 0x00008f00bf047a23 */ /* 0x104fea000001082c */
[----:B------:R1:W-:Y:S02]  /*13ba0*/  MUFU.EX2 R191, R4 ;  /* 0x0000000400bf7308 */ /* 0x0003e40000000800 */
[--C-:B-1----:R-:W-:Y:S08]  /*13bb0*/  FFMA.FTZ R4, R190, c[0x0][0x23c], -R44.reuse ;  /* 0x00008f00be047a23 */ /* 0x102ff0000001082c */
[----:B------:R1:W2:Y:S02]  /*13bc0*/  MUFU.EX2 R190, R4 ;  /* 0x0000000400be7308 */ /* 0x0002a40000000800 */
[--C-:B-1----:R-:W-:Y:S08]  /*13bd0*/  FFMA.FTZ R4, R163, c[0x0][0x23c], -R23.reuse ;  /* 0x00008f00a3047a23 */ /* 0x102ff00000010817 */
[----:B------:R1:W3:Y:S02]  /*13be0*/  MUFU.EX2 R163, R4 ;  /* 0x0000000400a37308 */ /* 0x0002e40000000800 */
[--C-:B-1----:R-:W-:Y:S08]  /*13bf0*/  FFMA.FTZ R4, R162, c[0x0][0x23c], -R44.reuse ;  /* 0x00008f00a2047a23 */ /* 0x102ff0000001082c */
[----:B------:R1:W-:Y:S02]  /*13c00*/  MUFU.EX2 R162, R4 ;  /* 0x0000000400a27308 */ /* 0x0003e40000000800 */
[--C-:B-1----:R-:W-:Y:S08]  /*13c10*/  FFMA.FTZ R4, R161, c[0x0][0x23c], -R44.reuse ;  /* 0x00008f00a1047a23 */ /* 0x102ff0000001082c */
[----:B------:R1:W5:Y:S02]  /*13c20*/  MUFU.EX2 R161, R4 ;  /* 0x0000000400a17308 */ /* 0x0003640000000800 */
        /* <DEDUP_REMOVED lines=28> */
[--C-:B--2---:R-:W-:Y:S09]  /*13df0*/  FFMA.FTZ R5, R56, c[0x0][0x23c], -R23.reuse ;  /* 0x00008f0038057a23 */ /* 0x104ff20000010817 */
[----:B------:R2:W-:Y:S01]  /*13e00*/  MUFU.EX2 R218, R5 ;  /* 0x0000000500da7308 */ /* 0x0005e20000000800 */
[--C-:B-1----:R-:W-:Y:S09]  /*13e10*/  FFMA.FTZ R4, R49, c[0x0][0x23c], -R23.reuse ;  /* 0x00008f0031047a23 */ /* 0x102ff20000010817 */
[----:B------:R1:W1:Y:S10]  /*13e20*/  MUFU.EX2 R217, R4 ;  /* 0x0000000400d97308 */ /* 0x0002740000000800 */
[----:B------:R3:W-:Y:S01]  /*13e30*/  MUFU.EX2 R49, R7 ;  /* 0x0000000700317308 */ /* 0x0007e20000000800 */
[--C-:B--2---:R-:W-:Y:S09]  /*13e40*/  FFMA.FTZ R5, R64, c[0x0][0x23c], -R23.reuse ;  /* 0x00008f0040057a23 */ /* 0x104ff20000010817 */
[----:B------:R2:W-:Y:S01]  /*13e50*/  MUFU.EX2 R230, R5 ;  /* 0x0000000500e67308 */ /* 0x0005e20000000800 */
[--C-:B-1----:R-:W-:Y:S09]  /*13e60*/  FFMA.FTZ R4, R50, c[0x0][0x23c], -R44.reuse ;  /* 0x00008f0032047a23 */ /* 0x102ff2000001082c */
[----:B------:R1:W-:Y:S01]  /*13e70*/  MUFU.EX2 R48, R4 ;  /* 0x0000000400307308 */ /* 0x0003e20000000800 */
[--C-:B---3--:R-:W-:Y:S09]  /*13e80*/  FFMA.FTZ R7, R60, c[0x0][0x23c], -R23.reuse ;  /* 0x00008f003c077a23 */ /* 0x108ff20000010817 */
[----:B------:R3:W-:Y:S01]  /*13e90*/  MUFU.EX2 R224, R7 ;  /* 0x0000000700e07308 */ /* 0x0007e20000000800 */
[----:B--2---:R-:W-:Y:S02]  /*13ea0*/  FMUL.FTZ R5, R2, R137 ;  /* 0x0000008902057220 */ /* 0x004fe40000410000 */
[--C-:B-1----:R-:W-:Y:S07]  /*13eb0*/  FFMA.FTZ R4, R51, c[0x0][0x23c], -R44.reuse ;  /* 0x00008f0033047a23 */ /* 0x102fee000001082c */
[----:B------:R1:W2:Y:S01]  /*13ec0*/  MUFU.EX2 R50, R4 ;  /* 0x0000000400327308 */ /* 0x0002a20000000800 */
[----:B---3--:R-:W-:Y:S02]  /*13ed0*/  FMUL.FTZ R7, R0, R139 ;  /* 0x0000008b00077220 */ /* 0x008fe40000410000 */
[--C-:B-1----:R-:W-:Y:S07]  /*13ee0*/  FFMA.FTZ R4, R54, c[0x0][0x23c], -R44.reuse ;  /* 0x00008f0036047a23 */ /* 0x102fee000001082c */
[----:B------:R1:W-:Y:S02]  /*13ef0*/  MUFU.EX2 R51, R4 ;  /* 0x0000000400337308 */ /* 0x0003e40000000800 */
[--C-:B-1----:R-:W-:Y:S08]  /*13f00*/  FFMA.FTZ R4, R55, c[0x0][0x23c], -R44.reuse ;  /* 0x00008f0037047a23 */ /* 0x102ff0000001082c */
[----:B------:R1:W3:Y:S02]  /*13f10*/  MUFU.EX2 R219, R4 ;  /* 0x0000000400db7308 */ /* 0x0002e40000000800 */
        /* <DEDUP_REMOVED lines=28> */
[----:B------:R2:W2:Y:S10]  /*140e0*/  MUFU.EX2 R146, R16 ;  /* 0x0000001000927308 */ /* 0x0004b40000000800 */
[----:B------:R3:W-:Y:S01]  /*140f0*/  MUFU.EX2 R145, R19 ;  /* 0x0000001300917308 */ /* 0x0007e20000000800 */
[C---:B-1----:R-:W-:Y:S09]  /*14100*/  FMUL.FTZ R12, R2.reuse, R144 ;  /* 0x00000090020c7220 */ /* 0x042ff20000410000 */
[----:B------:R1:W-:Y:S01]  /*14110*/  MUFU.EX2 R144, R40 ;  /* 0x0000002800907308 */ /* 0x0003e20000000800 */
[C---:B------:R-:W-:Y:S03]  /*14120*/  HMMA.16816.F32 R12, R24.reuse, R28, R12 ;  /* 0x0000001c180c723c */ /* 0x040fe6000000180c */
[C---:B--2---:R-:W-:Y:S02]  /*14130*/  FMUL.FTZ R16, R2.reuse, R148 ;  /* 0x0000009402107220 */ /* 0x044fe40000410000 */
[----:B------:R-:W-:Y:S01]  /*14140*/  FFMA.FTZ R2, R2, R239, R132 ;  /* 0x000000ef02027223 */ /* 0x000fe20000010084 */
[----:B------:R-:W-:Y:S01]  /*14150*/  MOV R132, R20 ;  /* 0x0000001400847202 */ /* 0x000fe20000000f00 */
[C---:B---3--:R-:W-:Y:S02]  /*14160*/  FMUL.FTZ R19, R0.reuse, R151 ;  /* 0x0000009700137220 */ /* 0x048fe40000410000 */
[----:B------:R-:W-:Y:S05]  /*14170*/  FFMA.FTZ R0, R0, R240, R130 ;  /* 0x000000f000007223 */ /* 0x000fea0000010082 */
[----:B------:R-:W-:Y:S01]  /*14180*/  HMMA.16816.F32 R16, R24, R30, R16 ;  /* 0x0000001e1810723c */ /* 0x000fe20000001810 */
[----:B------:R-:W2:Y:S02]  /*14190*/  LDSM.16.MT88.4 R28, [R135+0x5800] ;  /* 0x00580000871c783b */ /* 0x000ea40000004200 */
[--C-:B-1----:R-:W-:Y:S04]  /*141a0*/  FFMA.FTZ R40, R78, c[0x0][0x23c], -R44.reuse ;  /* 0x00008f004e287a23 */ /* 0x102fe8000001082c */
[----:B------:R1:W-:Y:S01]  /*141b0*/  MUFU.EX2 R143, R40 ;  /* 0x00000028008f7308 */ /* 0x0003e20000000800 */
[----:B------:R-:W-:Y:S04]  /*141c0*/  F2FP.PACK_AB R24, R200, R201 ;  /* 0x000000c9c818723e */ /* 0x000fe800000000ff */
[----:B------:R-:W-:Y:S02]  /*141d0*/  F2FP.PACK_AB R25, R186, R159 ;  /* 0x0000009fba19723e */ /* 0x000fe400000000ff */
[----:B------:R-:W-:Y:S02]  /*141e0*/  F2FP.PACK_AB R26, R196, R197 ;  /* 0x000000c5c41a723e */ /* 0x000fe400000000ff */
[----:B----4-:R-:W-:Y:S07]  /*141f0*/  F2FP.PACK_AB R27, R194, R187 ;  /* 0x000000bbc21b723e */ /* 0x010fee00000000ff */
[C---:B------:R-:W-:Y:S07]  /*14200*/  HMMA.16816.F32 R4, R24.reuse, R32, R4 ;  /* 0x000000201804723c */ /* 0x040fee0000001804 */
[--C-:B------:R-:W-:Y:S01]  /*14210*/  FFMA.FTZ R32, R79, c[0x0][0x23c], -R44.reuse ;  /* 0x00008f004f207a23 */ /* 0x100fe2000001082c */
[----:B-1----:R-:W1:Y:S01]  /*14220*/  LDSM.16.MT88.4 R40, [R164+0x5800] ;  /* 0x00580000a428783b */ /* 0x002e620000004200 */
[C---:B------:R-:W-:Y:S02]  /*14230*/  HMMA.16816.F32 R8, R24.reuse, R34, R8 ;  /* 0x000000221808723c */ /* 0x040fe40000001808 */
[----:B------:R3:W4:Y:S06]  /*14240*/  MUFU.EX2 R142, R32 ;  /* 0x00000020008e7308 */ /* 0x00072c0000000800 */
[C---:B------:R-:W-:Y:S07]  /*14250*/  HMMA.16816.F32 R12, R24.reuse, R36, R12 ;  /* 0x00000024180c723c */ /* 0x040fee000000180c */
[--C-:B------:R-:W-:Y:S01]  /*14260*/  FFMA.FTZ R36, R82, c[0x0][0x23c], -R44.reuse ;  /* 0x00008f0052247a23 */ /* 0x100fe2000001082c */
[----:B------:R-:W-:Y:S03]  /*14270*/  HMMA.16816.F32 R16, R24, R38, R16 ;  /* 0x000000261810723c */ /* 0x000fe60000001810 */
[----:B------:R1:W-:Y:S04]  /*14280*/  MUFU.EX2 R136, R36 ;  /* 0x0000002400887308 */ /* 0x0003e80000000800 */
[----:B------:R-:W-:Y:S02]  /*14290*/  F2FP.PACK_AB R24, R192, R193 ;  /* 0x000000c1c018723e */ /* 0x000fe400000000ff */
[----:B------:R-:W-:Y:S03]  /*142a0*/  F2FP.PACK_AB R25, R190, R191 ;  /* 0x000000bfbe19723e */ /* 0x000fe600000000ff */
[--C-:B---3--:R-:W-:Y:S01]  /*142b0*/  FFMA.FTZ R32, R80, c[0x0][0x23c], -R23.reuse ;  /* 0x00008f0050207a23 */ /* 0x108fe20000010817 */
[----:B------:R-:W-:Y:S02]  /*142c0*/  F2FP.PACK_AB R26, R163, R189 ;  /* 0x000000bda31a723e */ /* 0x000fe400000000ff */
[----:B-----5:R-:W-:Y:S01]  /*142d0*/  F2FP.PACK_AB R27, R161, R162 ;  /* 0x000000a2a11b723e */ /* 0x020fe200000000ff */
[----:B------:R3:W-:Y:S06]  /*142e0*/  MUFU.EX2 R141, R32 ;  /* 0x00000020008d7308 */ /* 0x0007ec0000000800 */
[C---:B--2---:R-:W-:Y:S03]  /*142f0*/  HMMA.16816.F32 R4, R24.reuse, R28, R4 ;  /* 0x0000001c1804723c */ /* 0x044fe60000001804 */
[--C-:B-1----:R-:W-:Y:S04]  /*14300*/  FFMA.FTZ R36, R84, c[0x0][0x23c], -R23.reuse ;  /* 0x00008f0054247a23 */ /* 0x102fe80000010817 */
[--C-:B------:R-:W-:Y:S01]  /*14310*/  FFMA.FTZ R28, R83, c[0x0][0x23c], -R44.reuse ;  /* 0x00008f00531c7a23 */ /* 0x100fe2000001082c */
[C---:B------:R-:W-:Y:S01]  /*14320*/  HMMA.16816.F32 R8, R24.reuse, R30, R8 ;  /* 0x0000001e1808723c */ /* 0x040fe20000001808 */
[----:B------:R1:W-:Y:S07]  /*14330*/  MUFU.EX2 R138, R36 ;  /* 0x00000024008a7308 */ /* 0x0003ee0000000800 */
[C---:B------:R-:W-:Y:S03]  /*14340*/  HMMA.16816.F32 R12, R24.reuse, R40, R12 ;  /* 0x00000028180c723c */ /* 0x040fe6000000180c */
[----:B------:R2:W-:Y:S01]  /*14350*/  MUFU.EX2 R139, R28 ;  /* 0x0000001c008b7308 */ /* 0x0005e20000000800 */
[--C-:B---3--:R-:W-:Y:S03]  /*14360*/  FFMA.FTZ R32, R81, c[0x0][0x23c], -R23.reuse ;  /* 0x00008f0051207a23 */ /* 0x108fe60000010817 */
[--C-:B------:R-:W-:Y:S01]  /*14370*/  FFMA.FTZ R40, R86, c[0x0][0x23c], -R44.reuse ;  /* 0x00008f0056287a23 */ /* 0x100fe2000001082c */
[----:B------:R-:W-:Y:S05]  /*14380*/  HMMA.16816.F32 R16, R24, R42, R16 ;  /* 0x0000002a1810723c */ /* 0x000fea0000001810 */
[----:B------:R3:W5:Y:S02]  /*14390*/  MUFU.EX2 R140, R32 ;  /* 0x00000020008c7308 */ /* 0x0007640000000800 */
[----:B------:R-:W-:Y:S02]  /*143a0*/  F2FP.PACK_AB R24, R155, R160 ;  /* 0x000000a09b18723e */ /* 0x000fe400000000ff */
[----:B------:R-:W-:Y:S03]  /*143b0*/  F2FP.PACK_AB R25, R153, R154 ;  /* 0x0000009a9919723e */ /* 0x000fe600000000ff */
[----:B------:R-:W-:Y:S01]  /*143c0*/  F2FP.PACK_AB R26, R199, R152 ;  /* 0x00000098c71a723e */ /* 0x000fe200000000ff */
[--C-:B-1----:R-:W-:Y:S01]  /*143d0*/  FFMA.FTZ R36, R85, c[0x0][0x23c], -R23.reuse ;  /* 0x00008f0055247a23 */ /* 0x102fe20000010817 */
[----:B------:R-:W-:Y:S01]  /*143e0*/  F2FP.PACK_AB R27, R203, R195 ;  /* 0x000000c3cb1b723e */ /* 0x000fe200000000ff */
[----:B------:R1:W-:Y:S01]  /*143f0*/  MUFU.EX2 R85, R40 ;  /* 0x0000002800557308 */ /* 0x0003e20000000800 */
[----:B--2---:R-:W-:Y:S09]  /*14400*/  LDSM.16.MT88.4 R28, [R164+0x5c00] ;  /* 0x005c0000a41c783b */ /* 0x004ff20000004200 */
[----:B------:R2:W2:Y:S01]  /*14410*/  MUFU.EX2 R137, R36 ;  /* 0x0000002400897308 */ /* 0x0004a20000000800 */
[----:B---3--:R-:W3:Y:S01]  /*14420*/  LDSM.16.MT88.4 R32, [R135+0x5c00] ;  /* 0x005c00008720783b */ /* 0x008ee20000004200 */
[--C-:B-1----:R-:W-:Y:S08]  /*14430*/  FFMA.FTZ R40, R87, c[0x0][0x23c], -R44.reuse ;  /* 0x00008f0057287a23 */ /* 0x102ff0000001082c */
[----:B------:R1:W1:Y:S01]  /*14440*/  MUFU.EX2 R86, R40 ;  /* 0x0000002800567308 */ /* 0x0002620000000800 */
[----:B--2---:R-:W2:Y:S01]  /*14450*/  LDSM.16.MT88.4 R36, [R135+0x6000] ;  /* 0x006000008724783b */ /* 0x004ea20000004200 */
[--C-:B-1----:R-:W-:Y:S01]  /*14460*/  FFMA.FTZ R40, R89, c[0x0][0x23c], -R23.reuse ;  /* 0x00008f0059287a23 */ /* 0x102fe20000010817 */
[C---:B---3--:R-:W-:Y:S07]  /*14470*/  HMMA.16816.F32 R4, R24.reuse, R32, R4 ;  /* 0x000000201804723c */ /* 0x048fee0000001804 */
        /* <DEDUP_REMOVED lines=11> */
[----:B---3--:R-:W3:Y:S02]  /*14530*/  LDSM.16.MT88.4 R32, [R164+0x6000] ;  /* 0x00600000a420783b */ /* 0x008ee40000004200 */
[----:B------:R-:W-:Y:S02]  /*14540*/  F2FP.PACK_AB R26, R214, R209 ;  /* 0x000000d1d61a723e */ /* 0x000fe400000000ff */
[----:B------:R-:W-:Y:S07]  /*14550*/  F2FP.PACK_AB R27, R213, R207 ;  /* 0x000000cfd51b723e */ /* 0x000fee00000000ff */
[C---:B--2---:R-:W-:Y:S03]  /*14560*/  HMMA.16816.F32 R4, R24.reuse, R36, R4 ;  /* 0x000000241804723c */ /* 0x044fe60000001804 */
[--C-:B-1----:R-:W-:Y:S04]  /*14570*/  FFMA.FTZ R28, R91, c[0x0][0x23c], -R44.reuse ;  /* 0x00008f005b1c7a23 */ /* 0x102fe8000001082c */
[--C-:B------:R-:W-:Y:S01]  /*14580*/  FFMA.FTZ R36, R92, c[0x0][0x23c], -R23.reuse ;  /* 0x00008f005c247a23 */ /* 0x100fe20000010817 */
[C---:B------:R-:W-:Y:S01]  /*14590*/  HMMA.16816.F32 R8, R24.reuse, R38, R8 ;  /* 0x000000261808723c */ /* 0x040fe20000001808 */
[----:B------:R1:W2:Y:S10]  /*145a0*/  MUFU.EX2 R81, R28 ;  /* 0x0000001c00517308 */ /* 0x0002b40000000800 */
[----:B------:R2:W-:Y:S01]  /*145b0*/  MUFU.EX2 R80, R36 ;  /* 0x0000002400507308 */ /* 0x0005e20000000800 */
[C---:B---3--:R-:W-:Y:S01]  /*145c0*/  HMMA.16816.F32 R12, R24.reuse, R32, R12 ;  /* 0x00000020180c723c */ /* 0x048fe2000000180c */
[----:B-1----:R-:W1:Y:S06]  /*145d0*/  LDSM.16.MT88.4 R28, [R135+0x6400] ;  /* 0x00640000871c783b */ /* 0x002e6c0000004200 */
[--C-:B------:R-:W-:Y:S01]  /*145e0*/  FFMA.FTZ R32, R94, c[0x0][0x23c], -R44.reuse ;  /* 0x00008f005e207a23 */ /* 0x100fe2000001082c */
[----:B------:R-:W-:Y:S03]  /*145f0*/  HMMA.16816.F32 R16, R24, R34, R16 ;  /* 0x000000221810723c */ /* 0x000fe60000001810 */
[----:B------:R3:W-:Y:S01]  /*14600*/  MUFU.EX2 R77, R32 ;  /* 0x00000020004d7308 */ /* 0x0007e20000000800 */
[--C-:B--2---:R-:W-:Y:S03]  /*14610*/  FFMA.FTZ R36, R93, c[0x0][0x23c], -R23.reuse ;  /* 0x00008f005d247a23 */ /* 0x104fe60000010817 */
[----:B------:R-:W-:Y:S02]  /*14620*/  F2FP.PACK_AB R24, R215, R212 ;  /* 0x000000d4d718723e */ /* 0x000fe400000000ff */
[----:B------:R-:W-:Y:S03]  /*14630*/  F2FP.PACK_AB R25, R216, R208 ;  /* 0x000000d0d819723e */ /* 0x000fe600000000ff */
[----:B------:R-:W-:Y:S01]  /*14640*/  F2FP.PACK_AB R26, R217, R47 ;  /* 0x0000002fd91a723e */ /* 0x000fe200000000ff */
[----:B------:R2:W2:Y:S01]  /*14650*/  MUFU.EX2 R79, R36 ;  /* 0x00000024004f7308 */ /* 0x0004a20000000800 */
[----:B------:R-:W-:Y:S01]  /*14660*/  F2FP.PACK_AB R27, R50, R48 ;  /* 0x00000030321b723e */ /* 0x000fe200000000ff */
[----:B---3--:R-:W3:Y:S06]  /*14670*/  LDSM.16.MT88.4 R32, [R135+0x6800] ;  /* 0x006800008720783b */ /* 0x008eec0000004200 */
[C---:B-1----:R-:W-:Y:S03]  /*14680*/  HMMA.16816.F32 R4, R24.reuse, R28, R4 ;  /* 0x0000001c1804723c */ /* 0x042fe60000001804 */
[--C-:B--2---:R-:W-:Y:S04]  /*14690*/  FFMA.FTZ R36, R95, c[0x0][0x23c], -R44.reuse ;  /* 0x00008f005f247a23 */ /* 0x104fe8000001082c */
[----:B------:R1:W2:Y:S01]  /*146a0*/  MUFU.EX2 R75, R36 ;  /* 0x00000024004b7308 */ /* 0x0002a20000000800 */
        /* <DEDUP_REMOVED lines=14> */
[C---:B---3--:R-:W-:Y:S03]  /*14790*/  HMMA.16816.F32 R4, R24.reuse, R32, R4 ;  /* 0x000000201804723c */ /* 0x048fe60000001804 */
[--C-:B----4-:R-:W-:Y:S04]  /*147a0*/  FFMA.FTZ R40, R100, c[0x0][0x23c], -R23.reuse ;  /* 0x00008f0064287a23 */ /* 0x110fe80000010817 */
        /* <DEDUP_REMOVED lines=19> */
[--C-:B---3--:R-:W-:Y:S04]  /*148e0*/  FFMA.FTZ R32, R104, c[0x0][0x23c], -R23.reuse ;  /* 0x00008f0068207a23 */ /* 0x108fe80000010817 */
[----:B------:R3:W-:Y:S01]  /*148f0*/  MUFU.EX2 R68, R32 ;  /* 0x0000002000447308 */ /* 0x0007e20000000800 */
[C---:B-1----:R-:W-:Y:S07]  /*14900*/  HMMA.16816.F32 R4, R24.reuse, R36, R4 ;  /* 0x000000241804723c */ /* 0x042fee0000001804 */
[----:B------:R-:W-:Y:S01]  /*14910*/  FFMA.FTZ R36, R107, c[0x0][0x23c], -R44 ;  /* 0x00008f006b247a23 */ /* 0x000fe2000001082c */
[C---:B------:R-:W-:Y:S03]  /*14920*/  HMMA.16816.F32 R8, R24.reuse, R38, R8 ;  /* 0x000000261808723c */ /* 0x040fe60000001808 */
[----:B------:R1:W-:Y:S01]  /*14930*/  MUFU.EX2 R65, R36 ;  /* 0x0000002400417308 */ /* 0x0003e20000000800 */
[--C-:B---3--:R-:W-:Y:S04]  /*14940*/  FFMA.FTZ R32, R105, c[0x0][0x23c], -R23.reuse ;  /* 0x00008f0069207a23 */ /* 0x108fe80000010817 */
[C---:B------:R-:W-:Y:S05]  /*14950*/  HMMA.16816.F32 R12, R24.reuse, R40, R12 ;  /* 0x00000028180c723c */ /* 0x040fea000000180c */
[----:B------:R3:W2:Y:S02]  /*14960*/  MUFU.EX2 R67, R32 ;  /* 0x0000002000437308 */ /* 0x0006a40000000800 */
[----:B------:R-:W-:Y:S01]  /*14970*/  FADD.FTZ R40, R133, R2 ;  /* 0x0000000285287221 */ /* 0x000fe20000010000 */
[----:B------:R-:W-:Y:S04]  /*14980*/  HMMA.16816.F32 R16, R24, R42, R16 ;  /* 0x0000002a1810723c */ /* 0x000fe80000001810 */
[----:B------:R-:W-:Y:S01]  /*14990*/  FADD.FTZ R2, R131, R0 ;  /* 0x0000000083027221 */ /* 0x000fe20000010000 */
[----:B------:R-:W-:Y:S01]  /*149a0*/  MOV R133, R3 ;  /* 0x0000000300857202 */ /* 0x000fe20000000f00 */
[--C-:B------:R-:W-:Y:S01]  /*149b0*/  FFMA.FTZ R0, R108, c[0x0][0x23c], -R23.reuse ;  /* 0x00008f006c007a23 */ /* 0x100fe20000010817 */
[----:B------:R-:W-:Y:S01]  /*149c0*/  F2FP.PACK_AB R24, R236, R233 ;  /* 0x000000e9ec18723e */ /* 0x000fe200000000ff */
[----:B------:R-:W-:Y:S01]  /*149d0*/  FADD.FTZ R2, R156, R2 ;  /* 0x000000029c027221 */ /* 0x000fe20000010000 */
[----:B------:R-:W-:Y:S01]  /*149e0*/  F2FP.PACK_AB R25, R237, R234 ;  /* 0x000000eaed19723e */ /* 0x000fe200000000ff */
[----:B------:R4:W-:Y:S01]  /*149f0*/  MUFU.EX2 R64, R0 ;  /* 0x0000000000407308 */ /* 0x0009e20000000800 */
[----:B-1----:R-:W-:Y:S01]  /*14a00*/  LDSM.16.MT88.4 R36, [R135+0x7400] ;  /* 0x007400008724783b */ /* 0x002fe20000004200 */
[----:B------:R-:W-:Y:S01]  /*14a10*/  FADD.FTZ R40, R157, R40 ;  /* 0x000000289d287221 */ /* 0x000fe20000010000 */
[----:B------:R-:W-:Y:S02]  /*14a20*/  F2FP.PACK_AB R26, R232, R235 ;  /* 0x000000ebe81a723e */ /* 0x000fe400000000ff */
[----:B------:R-:W-:Y:S01]  /*14a30*/  F2FP.PACK_AB R27, R146, R225 ;  /* 0x000000e1921b723e */ /* 0x000fe200000000ff */
[----:B------:R-:W-:Y:S02]  /*14a40*/  FADD.FTZ R40, R202, R40 ;  /* 0x00000028ca287221 */ /* 0x000fe40000010000 */
[----:B---3--:R-:W-:Y:S04]  /*14a50*/  FFMA.FTZ R32, R106, c[0x0][0x23c], -R44 ;  /* 0x00008f006a207a23 */ /* 0x008fe8000001082c */
[C---:B--2---:R-:W-:Y:S01]  /*14a60*/  HMMA.16816.F32 R4, R24.reuse, R28, R4 ;  /* 0x0000001c1804723c */ /* 0x044fe20000001804 */
[----:B------:R1:W2:Y:S06]  /*14a70*/  MUFU.EX2 R66, R32 ;  /* 0x0000002000427308 */ /* 0x0002ac0000000800 */
[--C-:B------:R-:W-:Y:S01]  /*14a80*/  FFMA.FTZ R28, R109, c[0x0][0x23c], -R23.reuse ;  /* 0x00008f006d1c7a23 */ /* 0x100fe20000010817 */
[C---:B------:R-:W-:Y:S04]  /*14a90*/  HMMA.16816.F32 R8, R24.reuse, R30, R8 ;  /* 0x0000001e1808723c */ /* 0x040fe80000001808 */
[----:B----4-:R-:W-:Y:S01]  /*14aa0*/  FADD.FTZ R0, R158, R2 ;  /* 0x000000029e007221 */ /* 0x010fe20000010000 */
[----:B------:R3:W4:Y:S01]  /*14ab0*/  MUFU.EX2 R63, R28 ;  /* 0x0000001c003f7308 */ /* 0x0007220000000800 */
[----:B------:R-:W-:Y:S02]  /*14ac0*/  FADD.FTZ R2, R201, R40 ;  /* 0x00000028c9027221 */ /* 0x000fe40000010000 */
[----:B------:R-:W-:Y:S04]  /*14ad0*/  FADD.FTZ R0, R159, R0 ;  /* 0x000000009f007221 */ /* 0x000fe80000010000 */
[----:B------:R-:W-:Y:S04]  /*14ae0*/  FADD.FTZ R2, R200, R2 ;  /* 0x00000002c8027221 */ /* 0x000fe80000010000 */
[----:B------:R-:W-:Y:S01]  /*14af0*/  FADD.FTZ R2, R197, R2 ;  /* 0x00000002c5027221 */ /* 0x000fe20000010000 */
[----:B-1----:R-:W1:Y:S03]  /*14b00*/  LDSM.16.MT88.4 R32, [R164+0x7000] ;  /* 0x00700000a420783b */ /* 0x002e660000004200 */
[----:B------:R-:W-:Y:S04]  /*14b10*/  FADD.FTZ R2, R196, R2 ;  /* 0x00000002c4027221 */ /* 0x000fe80000010000 */
[----:B------:R-:W-:Y:S02]  /*14b20*/  FADD.FTZ R2, R193, R2 ;  /* 0x00000002c1027221 */ /* 0x000fe40000010000 */
[----:B---3--:R-:W-:Y:S02]  /*14b30*/  FADD.FTZ R28, R186, R0 ;  /* 0x00000000ba1c7221 */ /* 0x008fe40000010000 */
[----:B------:R-:W-:Y:S02]  /*14b40*/  FFMA.FTZ R0, R110, c[0x0][0x23c], -R44 ;  /* 0x00008f006e007a23 */ /* 0x000fe4000001082c */
[----:B------:R-:W-:Y:S02]  /*14b50*/  FADD.FTZ R40, R187, R28 ;  /* 0x0000001cbb287221 */ /* 0x000fe40000010000 */
[----:B------:R3:W-:Y:S01]  /*14b60*/  MUFU.EX2 R62, R0 ;  /* 0x00000000003e7308 */ /* 0x0007e20000000800 */
[----:B------:R-:W2:Y:S01]  /*14b70*/  LDSM.16.MT88.4 R28, [R164+0x7400] ;  /* 0x00740000a41c783b */ /* 0x000ea20000004200 */
[----:B---3--:R-:W-:Y:S01]  /*14b80*/  FADD.FTZ R0, R194, R40 ;  /* 0x00000028c2007221 */ /* 0x008fe20000010000 */
[C---:B-1----:R-:W-:Y:S03]  /*14b90*/  HMMA.16816.F32 R12, R24.reuse, R32, R12 ;  /* 0x00000020180c723c */ /* 0x042fe6000000180c */
[----:B------:R-:W-:Y:S04]  /*14ba0*/  FADD.FTZ R40, R192, R2 ;  /* 0x00000002c0287221 */ /* 0x000fe80000010000 */
[----:B------:R-:W-:Y:S01]  /*14bb0*/  FFMA.FTZ R32, R111, c[0x0][0x23c], -R44 ;  /* 0x00008f006f207a23 */ /* 0x000fe2000001082c */
[----:B------:R-:W-:Y:S03]  /*14bc0*/  HMMA.16816.F32 R16, R24, R34, R16 ;  /* 0x000000221810723c */ /* 0x000fe60000001810 */
[----:B------:R1:W3:Y:S01]  /*14bd0*/  MUFU.EX2 R61, R32 ;  /* 0x00000020003d7308 */ /* 0x0002e20000000800 */
[----:B------:R-:W-:Y:S02]  /*14be0*/  FADD.FTZ R33, R191, R0 ;  /* 0x00000000bf217221 */ /* 0x000fe40000010000 */
[----:B------:R-:W-:Y:S01]  /*14bf0*/  FFMA.FTZ R0, R112, c[0x0][0x23c], -R23 ;  /* 0x00008f0070007a23 */ /* 0x000fe20000010817 */
[----:B------:R-:W-:Y:S01]  /*14c00*/  F2FP.PACK_AB R25, R142, R143 ;  /* 0x0000008f8e19723e */ /* 0x000fe200000000ff */
[----:B------:R-:W-:Y:S01]  /*14c10*/  FADD.FTZ R2, R190, R33 ;  /* 0x00000021be027221 */ /* 0x000fe20000010000 */
[----:B-----5:R-:W-:Y:S03]  /*14c20*/  F2FP.PACK_AB R26, R140, R141 ;  /* 0x0000008d8c1a723e */ /* 0x020fe600000000ff */
[----:B------:R-:W-:Y:S01]  /*14c30*/  FADD.FTZ R40, R189, R40 ;  /* 0x00000028bd287221 */ /* 0x000fe20000010000 */
[----:B------:R-:W-:Y:S01]  /*14c40*/  F2FP.PACK_AB R24, R144, R145 ;  /* 0x000000919018723e */ /* 0x000fe200000000ff */
[----:B------:R5:W-:Y:S01]  /*14c50*/  MUFU.EX2 R60, R0 ;  /* 0x00000000003c7308 */ /* 0x000be20000000800 */
[----:B------:R-:W-:Y:S07]  /*14c60*/  F2FP.PACK_AB R27, R139, R136 ;  /* 0x000000888b1b723e */ /* 0x000fee00000000ff */
[C---:B------:R-:W-:Y:S01]  /*14c70*/  HMMA.16816.F32 R4, R24.reuse, R36, R4 ;  /* 0x000000241804723c */ /* 0x040fe20000001804 */
[----:B-1----:R-:W1:Y:S06]  /*14c80*/  LDSM.16.MT88.4 R32, [R135+0x7800] ;  /* 0x007800008720783b */ /* 0x002e6c0000004200 */
[--C-:B------:R-:W-:Y:S01]  /*14c90*/  FFMA.FTZ R36, R113, c[0x0][0x23c], -R23.reuse ;  /* 0x00008f0071247a23 */ /* 0x100fe20000010817 */
[C---:B------:R-:W-:Y:S03]  /*14ca0*/  HMMA.16816.F32 R8, R24.reuse, R38, R8 ;  /* 0x000000261808723c */ /* 0x040fe60000001808 */
[----:B------:R3:W1:Y:S01]  /*14cb0*/  MUFU.EX2 R59, R36 ;  /* 0x00000024003b7308 */ /* 0x0006620000000800 */
[----:B-----5:R-:W-:Y:S04]  /*14cc0*/  FADD.FTZ R0, R162, R2 ;  /* 0x00000002a2007221 */ /* 0x020fe80000010000 */
[C---:B--2---:R-:W-:Y:S04]  /*14cd0*/  HMMA.16816.F32 R12, R24.reuse, R28, R12 ;  /* 0x0000001c180c723c */ /* 0x044fe8000000180c */
[----:B------:R-:W-:Y:S02]  /*14ce0*/  FADD.FTZ R2, R163, R40 ;  /* 0x00000028a3027221 */ /* 0x000fe40000010000 */
[--C-:B------:R-:W-:Y:S02]  /*14cf0*/  FFMA.FTZ R40, R114, c[0x0][0x23c], -R44.reuse ;  /* 0x00008f0072287a23 */ /* 0x100fe4000001082c */
[----:B------:R-:W-:Y:S01]  /*14d00*/  FFMA.FTZ R28, R115, c[0x0][0x23c], -R44 ;  /* 0x00008f00731c7a23 */ /* 0x000fe2000001082c */
[----:B------:R-:W-:Y:S01]  /*14d10*/  HMMA.16816.F32 R16, R24, R30, R16 ;  /* 0x0000001e1810723c */ /* 0x000fe20000001810 */
[----:B------:R2:W-:Y:S02]  /*14d20*/  MUFU.EX2 R58, R40 ;  /* 0x00000028003a7308 */ /* 0x0005e40000000800 */
[----:B------:R-:W-:Y:S02]  /*14d30*/  FADD.FTZ R2, R160, R2 ;  /* 0x00000002a0027221 */ /* 0x000fe40000010000 */
[----:B------:R-:W-:Y:S02]  /*14d40*/  FADD.FTZ R0, R161, R0 ;  /* 0x00000000a1007221 */ /* 0x000fe40000010000 */
[----:B------:R-:W-:Y:S01]  /*14d50*/  F2FP.PACK_AB R24, R137, R138 ;  /* 0x0000008a8918723e */ /* 0x000fe200000000ff */
[----:B------:R-:W-:Y:S01]  /*14d60*/  FADD.FTZ R2, R155, R2 ;  /* 0x000000029b027221 */ /* 0x000fe20000010000 */
[----:B------:R-:W-:Y:S01]  /*14d70*/  F2FP.PACK_AB R25, R86, R85 ;  /* 0x000000555619723e */ /* 0x000fe200000000ff */
[----:B---3--:R-:W3:Y:S01]  /*14d80*/  LDSM.16.MT88.4 R36, [R164+0x7800] ;  /* 0x00780000a424783b */ /* 0x008ee20000004200 */
[----:B------:R5:W3:Y:S01]  /*14d90*/  MUFU.EX2 R57, R28 ;  /* 0x0000001c00397308 */ /* 0x000ae20000000800 */
        /* <DEDUP_REMOVED lines=8> */
[C---:B-1----:R-:W-:Y:S03]  /*14e20*/  HMMA.16816.F32 R4, R24.reuse, R32, R4 ;  /* 0x000000201804723c */ /* 0x042fe60000001804 */
[----:B--2---:R-:W-:Y:S02]  /*14e30*/  FADD.FTZ R40, R205, R2 ;  /* 0x00000002cd287221 */ /* 0x004fe40000010000 */
[--C-:B------:R-:W-:Y:S02]  /*14e40*/  FFMA.FTZ R2, R116, c[0x0][0x23c], -R23.reuse ;  /* 0x00008f0074027a23 */ /* 0x100fe40000010817 */
[--C-:B------:R-:W-:Y:S01]  /*14e50*/  FFMA.FTZ R32, R117, c[0x0][0x23c], -R23.reuse ;  /* 0x00008f0075207a23 */ /* 0x100fe20000010817 */
[C---:B------:R-:W-:Y:S01]  /*14e60*/  HMMA.16816.F32 R8, R24.reuse, R34, R8 ;  /* 0x000000221808723c */ /* 0x040fe20000001808 */
[----:B------:R1:W-:Y:S03]  /*14e70*/  MUFU.EX2 R56, R2 ;  /* 0x0000000200387308 */ /* 0x0003e60000000800 */
[----:B------:R-:W-:Y:S01]  /*14e80*/  FADD.FTZ R0, R203, R0 ;  /* 0x00000000cb007221 */ /* 0x000fe20000010000 */
[----:B-----5:R-:W2:Y:S03]  /*14e90*/  LDSM.16.MT88.4 R28, [R135+0x7c00] ;  /* 0x007c0000871c783b */ /* 0x020ea60000004200 */
[----:B------:R-:W-:Y:S03]  /*14ea0*/  FADD.FTZ R0, R198, R0 ;  /* 0x00000000c6007221 */ /* 0x000fe60000010000 */
[----:B------:R5:W-:Y:S01]  /*14eb0*/  MUFU.EX2 R55, R32 ;  /* 0x0000002000377308 */ /* 0x000be20000000800 */
[----:B------:R-:W-:Y:S04]  /*14ec0*/  FADD.FTZ R0, R206, R0 ;  /* 0x00000000ce007221 */ /* 0x000fe80000010000 */
[----:B------:R-:W-:Y:S01]  /*14ed0*/  FADD.FTZ R0, R207, R0 ;  /* 0x00000000cf007221 */ /* 0x000fe20000010000 */
[C---:B---3--:R-:W-:Y:S03]  /*14ee0*/  HMMA.16816.F32 R12, R24.reuse, R36, R12 ;  /* 0x00000024180c723c */ /* 0x048fe6000000180c */
[----:B------:R-:W-:Y:S02]  /*14ef0*/  FADD.FTZ R0, R213, R0 ;  /* 0x00000000d5007221 */ /* 0x000fe40000010000 */
[----:B-1----:R-:W-:Y:S02]  /*14f00*/  FADD.FTZ R2, R209, R40 ;  /* 0x00000028d1027221 */ /* 0x002fe40000010000 */
[----:B------:R-:W-:Y:S01]  /*14f10*/  FFMA.FTZ R36, R119, c[0x0][0x23c], -R44 ;  /* 0x00008f0077247a23 */ /* 0x000fe2000001082c */
[----:B------:R-:W-:Y:S04]  /*14f20*/  HMMA.16816.F32 R16, R24, R38, R16 ;  /* 0x000000261810723c */ /* 0x000fe80000001810 */
[----:B------:R-:W-:Y:S01]  /*14f30*/  FADD.FTZ R2, R214, R2 ;  /* 0x00000002d6027221 */ /* 0x000fe20000010000 */
[----:B------:R1:W-:Y:S01]  /*14f40*/  MUFU.EX2 R53, R36 ;  /* 0x0000002400357308 */ /* 0x0003e20000000800 */
[----:B------:R-:W-:Y:S02]  /*14f50*/  FADD.FTZ R40, R208, R0 ;  /* 0x00000000d0287221 */ /* 0x000fe40000010000 */
[----:B------:R-:W-:Y:S01]  /*14f60*/  FADD.FTZ R2, R212, R2 ;  /* 0x00000002d4027221 */ /* 0x000fe20000010000 */
[----:B-----5:R-:W3:Y:S03]  /*14f70*/  LDSM.16.MT88.4 R32, [R164+0x7c00] ;  /* 0x007c0000a420783b */ /* 0x020ee60000004200 */
[----:B------:R-:W-:Y:S02]  /*14f80*/  FADD.FTZ R40, R216, R40 ;  /* 0x00000028d8287221 */ /* 0x000fe40000010000 */
[----:B------:R-:W-:Y:S01]  /*14f90*/  FADD.FTZ R0, R215, R2 ;  /* 0x00000002d7007221 */ /* 0x000fe20000010000 */
[----:B------:R-:W-:Y:S01]  /*14fa0*/  F2FP.PACK_AB R24, R79, R80 ;  /* 0x000000504f18723e */ /* 0x000fe200000000ff */
[----:B------:R-:W-:Y:S01]  /*14fb0*/  FFMA.FTZ R2, R118, c[0x0][0x23c], -R44 ;  /* 0x00008f0076027a23 */ /* 0x000fe2000001082c */
[----:B------:R-:W-:Y:S01]  /*14fc0*/  F2FP.PACK_AB R25, R75, R77 ;  /* 0x0000004d4b19723e */ /* 0x000fe200000000ff */
[----:B------:R-:W-:Y:S01]  /*14fd0*/  FADD.FTZ R41, R47, R0 ;  /* 0x000000002f297221 */ /* 0x000fe20000010000 */
[----:B------:R-:W-:Y:S01]  /*14fe0*/  F2FP.PACK_AB R26, R76, R78 ;  /* 0x0000004e4c1a723e */ /* 0x000fe200000000ff */
[----:B------:R-:W-:Y:S01]  /*14ff0*/  FADD.FTZ R0, R48, R40 ;  /* 0x0000002830007221 */ /* 0x000fe20000010000 */
[----:B------:R-:W-:Y:S01]  /*15000*/  F2FP.PACK_AB R27, R72, R74 ;  /* 0x0000004a481b723e */ /* 0x000fe200000000ff */
[--C-:B------:R-:W-:Y:S01]  /*15010*/  FFMA.FTZ R40, R120, c[0x0][0x23c], -R23.reuse ;  /* 0x00008f0078287a23 */ /* 0x100fe20000010817 */
[----:B------:R5:W-:Y:S01]  /*15020*/  MUFU.EX2 R54, R2 ;  /* 0x0000000200367308 */ /* 0x000be20000000800 */
[----:B------:R-:W-:Y:S04]  /*15030*/  FADD.FTZ R0, R50, R0 ;  /* 0x0000000032007221 */ /* 0x000fe80000010000 */
[----:B------:R-:W-:Y:S01]  /*15040*/  FADD.FTZ R0, R51, R0 ;  /* 0x0000000033007221 */ /* 0x000fe20000010000 */
[C---:B--2---:R-:W-:Y:S01]  /*15050*/  HMMA.16816.F32 R4, R24.reuse, R28, R4 ;  /* 0x0000001c1804723c */ /* 0x044fe20000001804 */
[----:B-1----:R-:W1:Y:S02]  /*15060*/  LDSM.16.MT88.4 R36, [R135+0x8000] ;  /* 0x008000008724783b */ /* 0x002e640000004200 */
[----:B------:R-:W-:Y:S04]  /*15070*/  FADD.FTZ R0, R219, R0 ;  /* 0x00000000db007221 */ /* 0x000fe80000010000 */
[----:B------:R-:W-:Y:S01]  /*15080*/  FFMA.FTZ R28, R121, c[0x0][0x23c], -R23 ;  /* 0x00008f00791c7a23 */ /* 0x000fe20000010817 */
[C---:B------:R-:W-:Y:S03]  /*15090*/  HMMA.16816.F32 R8, R24.reuse, R30, R8 ;  /* 0x0000001e1808723c */ /* 0x040fe60000001808 */
[----:B------:R2:W-:Y:S01]  /*150a0*/  MUFU.EX2 R51, R28 ;  /* 0x0000001c00337308 */ /* 0x0005e20000000800 */
[----:B------:R-:W-:Y:S04]  /*150b0*/  FADD.FTZ R0, R221, R0 ;  /* 0x00000000dd007221 */ /* 0x000fe80000010000 */
[----:B------:R-:W-:Y:S04]  /*150c0*/  FADD.FTZ R0, R220, R0 ;  /* 0x00000000dc007221 */ /* 0x000fe80000010000 */
[----:B-----5:R-:W-:Y:S01]  /*150d0*/  FADD.FTZ R2, R217, R41 ;  /* 0x00000029d9027221 */ /* 0x020fe20000010000 */
[C---:B---3--:R-:W-:Y:S03]  /*150e0*/  HMMA.16816.F32 R12, R24.reuse, R32, R12 ;  /* 0x00000020180c723c */ /* 0x048fe6000000180c */
[----:B------:R-:W-:Y:S02]  /*150f0*/  FADD.FTZ R2, R49, R2 ;  /* 0x0000000231027221 */ /* 0x000fe40000010000 */
[----:B------:R-:W-:Y:S02]  /*15100*/  FADD.FTZ R0, R222, R0 ;  /* 0x00000000de007221 */ /* 0x000fe40000010000 */
[----:B------:R-:W-:Y:S01]  /*15110*/  FADD.FTZ R2, R52, R2 ;  /* 0x0000000234027221 */ /* 0x000fe20000010000 */
[----:B------:R-:W-:Y:S01]  /*15120*/  HMMA.16816.F32 R16, R24, R34, R16 ;  /* 0x000000221810723c */ /* 0x000fe20000001810 */
[----:B------:R3:W-:Y:S03]  /*15130*/  MUFU.EX2 R52, R40 ;  /* 0x0000002800347308 */ /* 0x0007e60000000800 */
[----:B------:R-:W-:Y:S02]  /*15140*/  FADD.FTZ R2, R218, R2 ;  /* 0x00000002da027221 */ /* 0x000fe40000010000 */
[----:B------:R-:W-:Y:S01]  /*15150*/  FFMA.FTZ R32, R122, c[0x0][0x23c], -R44 ;  /* 0x00008f007a207a23 */ /* 0x000fe2000001082c */
[----:B------:R-:W-:Y:S01]  /*15160*/  F2FP.PACK_AB R24, R71, R73 ;  /* 0x000000494718723e */ /* 0x000fe200000000ff */
[----:B------:R-:W-:Y:S01]  /*15170*/  FADD.FTZ R2, R223, R2 ;  /* 0x00000002df027221 */ /* 0x000fe20000010000 */
[----:B------:R-:W-:Y:S01]  /*15180*/  F2FP.PACK_AB R25, R69, R70 ;  /* 0x000000464519723e */ /* 0x000fe200000000ff */
[----:B--2---:R-:W2:Y:S01]  /*15190*/  LDSM.16.MT88.4 R28, [R164+0x8000] ;  /* 0x00800000a41c783b */ /* 0x004ea20000004200 */
[----:B------:R5:W-:Y:S01]  /*151a0*/  MUFU.EX2 R50, R32 ;  /* 0x0000002000327308 */ /* 0x000be20000000800 */
[----:B------:R-:W-:Y:S01]  /*151b0*/  FADD.FTZ R2, R224, R2 ;  /* 0x00000002e0027221 */ /* 0x000fe20000010000 */
[----:B------:R-:W-:Y:S01]  /*151c0*/  F2FP.PACK_AB R26, R67, R68 ;  /* 0x00000044431a723e */ /* 0x000fe200000000ff */
[----:B------:R-:W-:Y:S01]  /*151d0*/  FADD.FTZ R0, R226, R0 ;  /* 0x00000000e2007221 */ /* 0x000fe20000010000 */
[----:B------:R-:W-:Y:S01]  /*151e0*/  F2FP.PACK_AB R27, R65, R66 ;  /* 0x00000042411b723e */ /* 0x000fe200000000ff */
[----:B------:R-:W-:Y:S02]  /*151f0*/  FADD.FTZ R2, R229, R2 ;  /* 0x00000002e5027221 */ /* 0x000fe40000010000 */
[----:B------:R-:W-:Y:S02]  /*15200*/  FADD.FTZ R0, R227, R0 ;  /* 0x00000000e3007221 */ /* 0x000fe40000010000 */
[----:B------:R-:W-:Y:S02]  /*15210*/  FADD.FTZ R2, R230, R2 ;  /* 0x00000002e6027221 */ /* 0x000fe40000010000 */
[C---:B-1----:R-:W-:Y:S03]  /*15220*/  HMMA.16816.F32 R4, R24.reuse, R36, R4 ;  /* 0x000000241804723c */ /* 0x042fe60000001804 */
[----:B------:R-:W-:Y:S02]  /*15230*/  FADD.FTZ R2, R231, R2 ;  /* 0x00000002e7027221 */ /* 0x000fe40000010000 */
[----:B---3--:R-:W-:Y:S02]  /*15240*/  FADD.FTZ R40, R228, R0 ;  /* 0x00000000e4287221 */ /* 0x008fe40000010000 */
[--C-:B------:R-:W-:Y:S01]  /*15250*/  FFMA.FTZ R36, R124, c[0x0][0x23c], -R23.reuse ;  /* 0x00008f007c247a23 */ /* 0x100fe20000010817 */
[C---:B------:R-:W-:Y:S03]  /*15260*/  HMMA.16816.F32 R8, R24.reuse, R38, R8 ;  /* 0x000000261808723c */ /* 0x040fe60000001808 */
[----:B------:R1:W-:Y:S01]  /*15270*/  MUFU.EX2 R48, R36 ;  /* 0x0000002400307308 */ /* 0x0003e20000000800 */
[----:B------:R-:W-:Y:S01]  /*15280*/  FADD.FTZ R2, R233, R2 ;  /* 0x00000002e9027221 */ /* 0x000fe20000010000 */
[----:B-----5:R-:W3:Y:S01]  /*15290*/  LDSM.16.MT88.4 R32, [R135+0x8400] ;  /* 0x008400008720783b */ /* 0x020ee20000004200 */
[----:B------:R-:W-:Y:S02]  /*152a0*/  FFMA.FTZ R0, R123, c[0x0][0x23c], -R44 ;  /* 0x00008f007b007a23 */ /* 0x000fe4000001082c */
[----:B------:R-:W-:Y:S04]  /*152b0*/  FADD.FTZ R2, R236, R2 ;  /* 0x00000002ec027221 */ /* 0x000fe80000010000 */
[----:B------:R-:W-:Y:S01]  /*152c0*/  FADD.FTZ R2, R235, R2 ;  /* 0x00000002eb027221 */ /* 0x000fe20000010000 */
[----:B------:R5:W-:Y:S01]  /*152d0*/  MUFU.EX2 R49, R0 ;  /* 0x0000000000317308 */ /* 0x000be20000000800 */
[C---:B--2---:R-:W-:Y:S03]  /*152e0*/  HMMA.16816.F32 R12, R24.reuse, R28, R12 ;  /* 0x0000001c180c723c */ /* 0x044fe6000000180c */
[----:B-1----:R-:W-:Y:S05]  /*152f0*/  FADD.FTZ R36, R232, R2 ;  /* 0x00000002e8247221 */ /* 0x002fea0000010000 */
[----:B------:R-:W-:Y:S04]  /*15300*/  HMMA.16816.F32 R16, R24, R30, R16 ;  /* 0x0000001e1810723c */ /* 0x000fe80000001810 */
[----:B------:R-:W-:Y:S02]  /*15310*/  FFMA.FTZ R2, R125, c[0x0][0x23c], -R23 ;  /* 0x00008f007d027a23 */ /* 0x000fe40000010817 */
[----:B------:R-:W-:Y:S01]  /*15320*/  FFMA.FTZ R28, R126, c[0x0][0x23c], -R44 ;  /* 0x00008f007e1c7a23 */ /* 0x000fe2000001082c */
[----:B----4-:R-:W-:Y:S01]  /*15330*/  F2FP.PACK_AB R24, R63, R64 ;  /* 0x000000403f18723e */ /* 0x010fe200000000ff */
[----:B------:R1:W2:Y:S01]  /*15340*/  MUFU.EX2 R47, R2 ;  /* 0x00000002002f7308 */ /* 0x0002a20000000800 */
[----:B-----5:R-:W-:Y:S03]  /*15350*/  FADD.FTZ R0, R234, R40 ;  /* 0x00000028ea007221 */ /* 0x020fe60000010000 */
[----:B------:R-:W-:Y:S01]  /*15360*/  FADD.FTZ R40, R145, R36 ;  /* 0x0000002491287221 */ /* 0x000fe20000010000 */
[----:B------:R-:W-:Y:S01]  /*15370*/  F2FP.PACK_AB R25, R61, R62 ;  /* 0x0000003e3d19723e */ /* 0x000fe200000000ff */
[----:B------:R-:W-:Y:S01]  /*15380*/  FADD.FTZ R0, R237, R0 ;  /* 0x00000000ed007221 */ /* 0x000fe20000010000 */
[----:B------:R-:W4:Y:S01]  /*15390*/  LDSM.16.MT88.4 R36, [R164+0x8400] ;  /* 0x00840000a424783b */ /* 0x000f220000004200 */
[----:B------:R-:W-:Y:S02]  /*153a0*/  F2FP.PACK_AB R26, R59, R60 ;  /* 0x0000003c3b1a723e */ /* 0x000fe400000000ff */
[----:B------:R-:W-:Y:S01]  /*153b0*/  FADD.FTZ R0, R225, R0 ;  /* 0x00000000e1007221 */ /* 0x000fe20000010000 */
[----:B------:R5:W-:Y:S01]  /*153c0*/  MUFU.EX2 R43, R28 ;  /* 0x0000001c002b7308 */ /* 0x000be20000000800 */
[----:B------:R-:W-:Y:S02]  /*153d0*/  F2FP.PACK_AB R27, R57, R58 ;  /* 0x0000003a391b723e */ /* 0x000fe400000000ff */
[----:B------:R-:W-:Y:S04]  /*153e0*/  FADD.FTZ R0, R146, R0 ;  /* 0x0000000092007221 */ /* 0x000fe80000010000 */
[----:B------:R-:W-:Y:S01]  /*153f0*/  FADD.FTZ R0, R143, R0 ;  /* 0x000000008f007221 */ /* 0x000fe20000010000 */
[C---:B---3--:R-:W-:Y:S03]  /*15400*/  HMMA.16816.F32 R4, R24.reuse, R32, R4 ;  /* 0x000000201804723c */ /* 0x048fe60000001804 */
[----:B------:R-:W-:Y:S02]  /*15410*/  FADD.FTZ R0, R142, R0 ;  /* 0x000000008e007221 */ /* 0x000fe40000010000 */
[----:B-1----:R-:W-:Y:S01]  /*15420*/  FADD.FTZ R2, R144, R40 ;  /* 0x0000002890027221 */ /* 0x002fe20000010000 */
[----:B--2---:R-:W-:Y:S01]  /*15430*/  F2FP.PACK_AB R148, R47, R48 ;  /* 0x000000302f94723e */ /* 0x004fe200000000ff */
[----:B------:R-:W-:Y:S01]  /*15440*/  FADD.FTZ R40, R136, R0 ;  /* 0x0000000088287221 */ /* 0x000fe20000010000 */
[C---:B------:R-:W-:Y:S04]  /*15450*/  HMMA.16816.F32 R8, R24.reuse, R34, R8 ;  /* 0x000000221808723c */ /* 0x040fe80000001808 */
[----:B------:R-:W-:Y:S02]  /*15460*/  FADD.FTZ R29, R141, R2 ;  /* 0x000000028d1d7221 */ /* 0x000fe40000010000 */
[----:B------:R-:W-:Y:S02]  /*15470*/  FFMA.FTZ R2, R127, c[0x0][0x23c], -R44 ;  /* 0x00008f007f027a23 */ /* 0x000fe4000001082c */
[----:B------:R-:W-:Y:S02]  /*15480*/  FADD.FTZ R0, R140, R29 ;  /* 0x0000001d8c007221 */ /* 0x000fe40000010000 */
[----:B------:R-:W1:Y:S01]  /*15490*/  MUFU.EX2 R42, R2 ;  /* 0x00000002002a7308 */ /* 0x000e620000000800 */
[----:B-----5:R-:W2:Y:S01]  /*154a0*/  LDSM.16.MT88.4 R28, [R135+0x8800] ;  /* 0x00880000871c783b */ /* 0x020ea20000004200 */
[----:B------:R-:W-:Y:S02]  /*154b0*/  FADD.FTZ R41, R138, R0 ;  /* 0x000000008a297221 */ /* 0x000fe40000010000 */
[----:B------:R-:W-:Y:S02]  /*154c0*/  FADD.FTZ R40, R139, R40 ;  /* 0x000000288b287221 */ /* 0x000fe40000010000 */
[----:B------:R-:W-:Y:S02]  /*154d0*/  FADD.FTZ R32, R137, R41 ;  /* 0x0000002989207221 */ /* 0x000fe40000010000 */
[----:B------:R-:W-:Y:S01]  /*154e0*/  FADD.FTZ R0, R85, R40 ;  /* 0x0000002855007221 */ /* 0x000fe20000010000 */
[----:B------:R-:W-:Y:S01]  /*154f0*/  LDSM.16.MT88.4 R140, [R135+0x8c00] ;  /* 0x008c0000878c783b */ /* 0x000fe20000004200 */
[----:B------:R-:W-:Y:S01]  /*15500*/  FFMA.FTZ R44, R22, c[0x0][0x23c], -R44 ;  /* 0x00008f00162c7a23 */ /* 0x000fe2000001082c */
[C---:B----4-:R-:W-:Y:S03]  /*15510*/  HMMA.16816.F32 R12, R24.reuse, R36, R12 ;  /* 0x00000024180c723c */ /* 0x050fe6000000180c */
[----:B------:R-:W-:Y:S02]  /*15520*/  FADD.FTZ R0, R86, R0 ;  /* 0x0000000056007221 */ /* 0x000fe40000010000 */
[----:B------:R-:W-:Y:S02]  /*15530*/  MUFU.EX2 R44, R44 ;  /* 0x0000002c002c7308 */ /* 0x000fe40000000800 */
[----:B------:R-:W-:Y:S01]  /*15540*/  FADD.FTZ R0, R82, R0 ;  /* 0x0000000052007221 */ /* 0x000fe20000010000 */
[----:B------:R-:W-:Y:S04]  /*15550*/  HMMA.16816.F32 R16, R24, R38, R16 ;  /* 0x000000261810723c */ /* 0x000fe80000001810 */
[----:B------:R-:W-:Y:S01]  /*15560*/  FADD.FTZ R0, R81, R0 ;  /* 0x0000000051007221 */ /* 0x000fe20000010000 */
[----:B-1----:R-:W-:Y:S01]  /*15570*/  F2FP.PACK_AB R149, R42, R43 ;  /* 0x0000002b2a95723e */ /* 0x002fe200000000ff */
[--C-:B------:R-:W-:Y:S01]  /*15580*/  FFMA.FTZ R2, R128, c[0x0][0x23c], -R23.reuse ;  /* 0x00008f0080027a23 */ /* 0x100fe20000010817 */
[----:B------:R-:W-:Y:S01]  /*15590*/  F2FP.PACK_AB R24, R55, R56 ;  /* 0x000000383718723e */ /* 0x000fe200000000ff */
[----:B------:R-:W-:Y:S01]  /*155a0*/  FFMA.FTZ R23, R129, c[0x0][0x23c], -R23 ;  /* 0x00008f0081177a23 */ /* 0x000fe20000010817 */
[----:B------:R-:W-:Y:S01]  /*155b0*/  F2FP.PACK_AB R25, R53, R54 ;  /* 0x000000363519723e */ /* 0x000fe200000000ff */
[----:B------:R1:W-:Y:S02]  /*155c0*/  MUFU.EX2 R41, R2 ;  /* 0x0000000200297308 */ /* 0x0003e40000000800 */
[----:B------:R-:W-:Y:S01]  /*155d0*/  FADD.FTZ R0, R77, R0 ;  /* 0x000000004d007221 */ /* 0x000fe20000010000 */
[----:B------:R-:W-:Y:S02]  /*155e0*/  F2FP.PACK_AB R26, R51, R52 ;  /* 0x00000034331a723e */ /* 0x000fe400000000ff */
[----:B------:R-:W-:Y:S01]  /*155f0*/  F2FP.PACK_AB R27, R49, R50 ;  /* 0x00000032311b723e */ /* 0x000fe200000000ff */
[----:B------:R-:W-:Y:S04]  /*15600*/  FADD.FTZ R0, R75, R0 ;  /* 0x000000004b007221 */ /* 0x000fe80000010000 */
[----:B------:R-:W-:Y:S01]  /*15610*/  FADD.FTZ R0, R74, R0 ;  /* 0x000000004a007221 */ /* 0x000fe20000010000 */
[----:B------:R-:W3:Y:S01]  /*15620*/  MUFU.EX2 R40, R23 ;  /* 0x0000001700287308 */ /* 0x000ee20000000800 */
[C---:B--2---:R-:W-:Y:S03]  /*15630*/  HMMA.16816.F32 R4, R24.reuse, R28, R4 ;  /* 0x0000001c1804723c */ /* 0x044fe60000001804 */
[----:B------:R-:W-:Y:S05]  /*15640*/  FADD.FTZ R0, R72, R0 ;  /* 0x0000000048007221 */ /* 0x000fea0000010000 */
[C---:B------:R-:W-:Y:S01]  /*15650*/  HMMA.16816.F32 R8, R24.reuse, R30, R8 ;  /* 0x0000001e1808723c */ /* 0x040fe20000001808 */
[----:B------:R-:W-:Y:S01]  /*15660*/  LDSM.16.MT88.4 R28, [R164+0x8c00] ;  /* 0x008c0000a41c783b */ /* 0x000fe20000004200 */
[----:B------:R2:W4:Y:S02]  /*15670*/  MUFU.EX2 R23, R21 ;  /* 0x0000001500177308 */ /* 0x0005240000000800 */
[----:B-1----:R-:W-:Y:S04]  /*15680*/  FADD.FTZ R2, R84, R32 ;  /* 0x0000002054027221 */ /* 0x002fe80000010000 */
[----:B------:R-:W-:Y:S01]  /*15690*/  FADD.FTZ R2, R83, R2 ;  /* 0x0000000253027221 */ /* 0x000fe20000010000 */
[----:B------:R-:W1:Y:S03]  /*156a0*/  LDSM.16.MT88.4 R32, [R164+0x8800] ;  /* 0x00880000a420783b */ /* 0x000e660000004200 */
[----:B------:R-:W-:Y:S01]  /*156b0*/  FADD.FTZ R2, R80, R2 ;  /* 0x0000000250027221 */ /* 0x000fe20000010000 */
[----:B---3--:R-:W-:Y:S03]  /*156c0*/  F2FP.PACK_AB R150, R40, R41 ;  /* 0x000000292896723e */ /* 0x008fe600000000ff */
[----:B------:R-:W-:Y:S04]  /*156d0*/  FADD.FTZ R2, R79, R2 ;  /* 0x000000024f027221 */ /* 0x000fe80000010000 */
[----:B------:R-:W-:Y:S04]  /*156e0*/  FADD.FTZ R2, R78, R2 ;  /* 0x000000024e027221 */ /* 0x000fe80000010000 */
[----:B------:R-:W-:Y:S02]  /*156f0*/  FADD.FTZ R2, R76, R2 ;  /* 0x000000024c027221 */ /* 0x000fe40000010000 */
[----:B--2---:R-:W-:Y:S01]  /*15700*/  FADD.FTZ R21, R70, R0 ;  /* 0x0000000046157221 */ /* 0x004fe20000010000 */
[----:B----4-:R-:W-:Y:S01]  /*15710*/  F2FP.PACK_AB R151, R44, R23 ;  /* 0x000000172c97723e */ /* 0x010fe200000000ff */
[----:B------:R-:W-:Y:S04]  /*15720*/  FADD.FTZ R2, R73, R2 ;  /* 0x0000000249027221 */ /* 0x000fe80000010000 */
        /* <DEDUP_REMOVED lines=9> */
[C---:B-1----:R-:W-:Y:S03]  /*157c0*/  HMMA.16816.F32 R12, R24.reuse, R32, R12 ;  /* 0x00000020180c723c */ /* 0x042fe6000000180c */
        /* <DEDUP_REMOVED lines=23> */
[----:B------:R-:W-:Y:S02]  /*15940*/  FADD.FTZ R0, R23, R0 ;  /* 0x0000000017007221 */ /* 0x000fe40000010000 */
[----:B------:R-:W-:Y:S02]  /*15950*/  FADD.FTZ R239, R40, R2 ;  /* 0x0000000228ef7221 */ /* 0x000fe40000010000 */
[----:B------:R-:W-:Y:S01]  /*15960*/  FADD.FTZ R240, R44, R0 ;  /* 0x000000002cf07221 */ /* 0x000fe20000010000 */
[----:B------:R-:W-:-:S05]  /*15970*/  @P0 BRA `(.L_x_1210) ;  /* 0xffffa92000000947 */ /* 0x000fca000383ffff */
.L_x_1206:
[----:B------:R1:W5:Y:S01]  /*15980*/  LDL R36, [R1] ;  /* 0x0000000001247983 */ /* 0x0003620000100800 */
[----:B------:R-:W-:Y:S03]  /*15990*/  BSSY B0, `(.L_x_1211) ;  /* 0x0000094000007945 */ /* 0x000fe60003800000 */
[----:B------:R-:W2:Y:S04]  /*159a0*/  SHFL.BFLY PT, R0, R240, 0x2, 0x1f ;  /* 0x0c401f00f0007f89 */ /* 0x000ea800000e0000 */
[----:B------:R-:W3:Y:S04]  /*159b0*/  S2R R21, SR_TID.X ;  /* 0x0000000000157919 */ /* 0x000ee80000002100 */
[----:B------:R-:W4:Y:S04]  /*159c0*/  SHFL.BFLY PT, R2, R239, 0x2, 0x1f ;  /* 0x0c401f00ef027f89 */ /* 0x000f2800000e0000 */
[----:B------:R-:W1:Y:S01]  /*159d0*/  S2R R23, SR_CTAID.X ;  /* 0x0000000000177919 */ /* 0x000e620000002500 */
[----:B--2---:R-:W-:Y:S01]  /*159e0*/  FADD.FTZ R0, R0, R240 ;  /* 0x000000f000007221 */ /* 0x004fe20000010000 */
[----:B---3--:R-:W-:-:S04]  /*159f0*/  SHF.R.S32.HI R8, RZ, 0x1f, R21 ;  /* 0x0000001fff087819 */ /* 0x008fc80000011415 */
[----:B------:R-:W2:Y:S01]  /*15a00*/  SHFL.BFLY PT, R4, R0, 0x1, 0x1f ;  /* 0x0c201f0000047f89 */ /* 0x000ea200000e0000 */
[----:B----4-:R-:W-:Y:S01]  /*15a10*/  FADD.FTZ R2, R2, R239 ;  /* 0x000000ef02027221 */ /* 0x010fe20000010000 */
[----:B------:R-:W-:-:S04]  /*15a20*/  LEA.HI R22, R8, R21, RZ, 0x5 ;  /* 0x0000001508167211 */ /* 0x000fc800078f28ff */
[----:B------:R-:W-:Y:S01]  /*15a30*/  SHF.R.S32.HI R6, RZ, 0x5, R22 ;  /* 0x00000005ff067819 */ /* 0x000fe20000011416 */
[----:B------:R-:W3:Y:S01]  /*15a40*/  SHFL.BFLY PT, R5, R2, 0x1, 0x1f ;  /* 0x0c201f0002057f89 */ /* 0x000ee200000e0000 */
[----:B--2---:R-:W-:Y:S01]  /*15a50*/  FADD.FTZ R15, R0, R4 ;  /* 0x00000004000f7221 */ /* 0x004fe20000010000 */
[----:B------:R-:W-:-:S04]  /*15a60*/  LEA.HI R4, R8, R21, RZ, 0x2 ;  /* 0x0000001508047211 */ /* 0x000fc800078f10ff */
[----:B------:R-:W-:Y:S01]  /*15a70*/  LOP3.LUT R0, R4, 0xfffffffc, RZ, 0xc0, !PT ;  /* 0xfffffffc04007812 */ /* 0x000fe200078ec0ff */
[----:B------:R-:W-:Y:S01]  /*15a80*/  BAR.SYNC.DEFER_BLOCKING 0x0 ;  /* 0x0000000000007b1d */ /* 0x000fe20000010000 */
[----:B------:R-:W-:Y:S01]  /*15a90*/  FSETP.NE.FTZ.AND P2, PT, R15, RZ, PT ;  /* 0x000000ff0f00720b */ /* 0x000fe20003f55000 */
[----:B---3--:R-:W-:Y:S02]  /*15aa0*/  FADD.FTZ R14, R2, R5 ;  /* 0x00000005020e7221 */ /* 0x008fe40000010000 */
[----:B------:R-:W-:Y:S02]  /*15ab0*/  IMAD.IADD R0, R21, 0x1, -R0 ;  /* 0x0000000115007824 */ /* 0x000fe400078e0a00 */
[----:B------:R-:W-:Y:S01]  /*15ac0*/  IMAD.MOV.U32 R2, RZ, RZ, 0x3f800000 ;  /* 0x3f800000ff027424 */ /* 0x000fe200078e00ff */
[----:B------:R-:W-:Y:S01]  /*15ad0*/  FSETP.NE.FTZ.AND P3, PT, R14, RZ, PT ;  /* 0x000000ff0e00720b */ /* 0x000fe20003f75000 */
[----:B------:R-:W-:Y:S01]  /*15ae0*/  IMAD R16, R6, 0x100, R0 ;  /* 0x0000010006107824 */ /* 0x000fe200078e0200 */
[----:B------:R-:W-:Y:S01]  /*15af0*/  LEA.HI R6, R8, R21, RZ, 0x3 ;  /* 0x0000001508067211 */ /* 0x000fe200078f18ff */
[----:B------:R-:W-:Y:S01]  /*15b00*/  IMAD.MOV.U32 R5, RZ, RZ, 0x3f800000 ;  /* 0x3f800000ff057424 */ /* 0x000fe200078e00ff */
[----:B------:R-:W-:-:S02]  /*15b10*/  SHF.R.S32.HI R0, RZ, 0x2, R4 ;  /* 0x00000002ff007819 */ /* 0x000fc40000011404 */
[CC--:B------:R-:W-:Y:S02]  /*15b20*/  LEA.HI R4, R8.reuse, R21.reuse, RZ, 0x4 ;  /* 0x0000001508047211 */ /* 0x0c0fe400078f20ff */
[----:B------:R-:W-:Y:S01]  /*15b30*/  SHF.R.S32.HI R12, RZ, 0x3, R6 ;  /* 0x00000003ff0c7819 */ /* 0x000fe20000011406 */
[----:B------:R-:W2:Y:S01]  /*15b40*/  @P2 MUFU.RCP R5, R15 ;  /* 0x0000000f00052308 */ /* 0x000ea20000001000 */
[----:B------:R-:W-:Y:S02]  /*15b50*/  SHF.R.S32.HI R7, RZ, 0x1f, R0 ;  /* 0x0000001fff077819 */ /* 0x000fe40000011400 */
[----:B------:R-:W-:Y:S02]  /*15b60*/  LEA.HI R8, R8, R21, RZ, 0x6 ;  /* 0x0000001508087211 */ /* 0x000fe400078f30ff */
[----:B------:R-:W-:Y:S02]  /*15b70*/  SHF.R.S32.HI R9, RZ, 0x4, R4 ;  /* 0x00000004ff097819 */ /* 0x000fe40000011404 */
[----:B------:R-:W-:Y:S01]  /*15b80*/  LEA.HI R4, R6, R12, RZ, 0x1 ;  /* 0x0000000c06047211 */ /* 0x000fe200078f08ff */
[----:B------:R-:W-:Y:S01]  /*15b90*/  IMAD.SHL.U32 R8, R8, 0x4, RZ ;  /* 0x0000000408087824 */ /* 0x000fe200078e00ff */
[----:B------:R-:W-:Y:S01]  /*15ba0*/  LEA.HI R7, R7, R0, RZ, 0x3 ;  /* 0x0000000007077211 */ /* 0x000fe200078f18ff */
[----:B------:R-:W3:Y:S01]  /*15bb0*/  @P3 MUFU.RCP R2, R14 ;  /* 0x0000000e00023308 */ /* 0x000ee20000001000 */
[----:B------:R-:W-:-:S02]  /*15bc0*/  LOP3.LUT R6, R6, 0xfffffff8, RZ, 0xc0, !PT ;  /* 0xfffffff806067812 */ /* 0x000fc400078ec0ff */
[----:B------:R-:W-:Y:S02]  /*15bd0*/  LOP3.LUT R4, R4, 0xfffffffe, RZ, 0xc0, !PT ;  /* 0xfffffffe04047812 */ /* 0x000fe400078ec0ff */
[----:B------:R-:W-:Y:S01]  /*15be0*/  LOP3.LUT R7, R7, 0xfffffff8, RZ, 0xc0, !PT ;  /* 0xfffffff807077812 */ /* 0x000fe200078ec0ff */
[----:B--2---:R-:W-:Y:S01]  /*15bf0*/  FMUL.FTZ R139, R5, R139 ;  /* 0x0000008b058b7220 */ /* 0x004fe20000410000 */
[----:B------:R-:W-:Y:S01]  /*15c00*/  IADD3 R13, -R6, R21, RZ ;  /* 0x00000015060d7210 */ /* 0x000fe20007ffe1ff */
[----:B------:R-:W-:Y:S01]  /*15c10*/  IMAD.IADD R6, R12, 0x1, -R4 ;  /* 0x000000010c067824 */ /* 0x000fe200078e0a04 */
[----:B------:R-:W-:Y:S01]  /*15c20*/  LOP3.LUT R8, R8, 0x3fffff00, RZ, 0xc0, !PT ;  /* 0x3fffff0008087812 */ /* 0x000fe200078ec0ff */
[----:B------:R-:W-:Y:S01]  /*15c30*/  IMAD.IADD R7, R0, 0x1, -R7 ;  /* 0x0000000100077824 */ /* 0x000fe200078e0a07 */
[----:B------:R-:W-:Y:S01]  /*15c40*/  LEA.HI R0, R13, R13, RZ, 0x1 ;  /* 0x0000000d0d007211 */ /* 0x000fe200078f08ff */
[----:B------:R-:W-:Y:S02]  /*15c50*/  IMAD.SHL.U32 R4, R9, 0x40, RZ ;  /* 0x0000004009047824 */ /* 0x000fe400078e00ff */
[----:B------:R-:W-:Y:S01]  /*15c60*/  IMAD R11, R6, 0x20, R8 ;  /* 0x00000020060b7824 */ /* 0x000fe200078e0208 */
[----:B------:R-:W-:Y:S01]  /*15c70*/  LEA.HI R6, R7, R7, RZ, 0x1 ;  /* 0x0000000707067211 */ /* 0x000fe200078f08ff */
[----:B---3--:R-:W-:Y:S01]  /*15c80*/  FMUL.FTZ R136, R2, R136 ;  /* 0x0000008802887220 */ /* 0x008fe20000410000 */
[----:B------:R-:W-:Y:S01]  /*15c90*/  LOP3.LUT R9, R0, 0xfffffffe, RZ, 0xc0, !PT ;  /* 0xfffffffe00097812 */ /* 0x000fe200078ec0ff */
[C---:B------:R-:W-:Y:S01]  /*15ca0*/  FMUL.FTZ R137, R2.reuse, R137 ;  /* 0x0000008902897220 */ /* 0x040fe20000410000 */
[----:B------:R-:W-:Y:S01]  /*15cb0*/  SHF.R.S32.HI R8, RZ, 0x1, R0 ;  /* 0x00000001ff087819 */ /* 0x000fe20000011400 */
[----:B------:R-:W-:Y:S01]  /*15cc0*/  FMUL.FTZ R138, R5, R138 ;  /* 0x0000008a058a7220 */ /* 0x000fe20000410000 */
[----:B------:R-:W-:Y:S01]  /*15cd0*/  SHF.R.S32.HI R0, RZ, 0x1, R6 ;  /* 0x00000001ff007819 */ /* 0x000fe20000011406 */
[----:B------:R-:W-:Y:S01]  /*15ce0*/  FMUL.FTZ R140, R2, R140 ;  /* 0x0000008c028c7220 */ /* 0x000fe20000410000 */
[----:B------:R-:W-:Y:S01]  /*15cf0*/  IADD3 R10, R13, -R9, RZ ;  /* 0x800000090d0a7210 */ /* 0x000fe20007ffe0ff */
[----:B------:R-:W-:Y:S01]  /*15d00*/  IMAD.SHL.U32 R8, R8, 0x8, RZ ;  /* 0x0000000808087824 */ /* 0x000fe200078e00ff */
[----:B------:R-:W-:Y:S01]  /*15d10*/  LOP3.LUT R6, R6, 0x1fffffe, RZ, 0xc0, !PT ;  /* 0x01fffffe06067812 */ /* 0x000fe200078ec0ff */
[----:B------:R-:W-:Y:S01]  /*15d20*/  IMAD.SHL.U32 R9, R0, 0x40, RZ ;  /* 0x0000004000097824 */ /* 0x000fe200078e00ff */
[----:B------:R-:W-:Y:S01]  /*15d30*/  LOP3.LUT R4, R4, 0xc0, RZ, 0xc0, !PT ;  /* 0x000000c004047812 */ /* 0x000fe200078ec0ff */
[----:B------:R-:W-:Y:S01]  /*15d40*/  IMAD R11, R10, 0x4, R11 ;  /* 0x000000040a0b7824 */ /* 0x000fe200078e020b */
[----:B------:R-:W-:Y:S01]  /*15d50*/  LOP3.LUT P0, RZ, R0, 0x2, RZ, 0xc0, !PT ;  /* 0x0000000200ff7812 */ /* 0x000fe2000780c0ff */
[----:B------:R-:W-:Y:S01]  /*15d60*/  IMAD.IADD R7, R7, 0x1, -R6 ;  /* 0x0000000107077824 */ /* 0x000fe200078e0a06 */
[----:B------:R-:W-:Y:S01]  /*15d70*/  LOP3.LUT R9, R9, 0xc0, RZ, 0xc0, !PT ;  /* 0x000000c009097812 */ /* 0x000fe200078ec0ff */
[----:B------:R-:W-:Y:S01]  /*15d80*/  FMUL.FTZ R141, R2, R141 ;  /* 0x0000008d028d7220 */ /* 0x000fe20000410000 */
[----:B------:R-:W-:Y:S01]  /*15d90*/  LOP3.LUT R10, R4, 0x18, R8, 0xf8, !PT ;  /* 0x00000018040a7812 */ /* 0x000fe200078ef808 */
[C---:B------:R-:W-:Y:S01]  /*15da0*/  FMUL.FTZ R143, R5.reuse, R143 ;  /* 0x0000008f058f7220 */ /* 0x040fe20000410000 */
[----:B------:R-:W-:Y:S01]  /*15db0*/  SHF.R.U32.HI R8, RZ, 0x3, R4 ;  /* 0x00000003ff087819 */ /* 0x000fe20000011604 */
[----:B------:R-:W-:Y:S01]  /*15dc0*/  FMUL.FTZ R142, R5, R142 ;  /* 0x0000008e058e7220 */ /* 0x000fe20000410000 */
[----:B------:R-:W-:Y:S01]  /*15dd0*/  LEA R7, R7, R16, 0x4 ;  /* 0x0000001007077211 */ /* 0x000fe200078e20ff */
[C---:B------:R-:W-:Y:S01]  /*15de0*/  FMUL.FTZ R144, R2.reuse, R144 ;  /* 0x0000009002907220 */ /* 0x040fe20000410000 */
[----:B------:R-:W-:Y:S01]  /*15df0*/  LEA.HI R4, R9, R9, RZ, 0x1d ;  /* 0x0000000909047211 */ /* 0x000fe200078fe8ff */
[----:B------:R-:W-:Y:S01]  /*15e00*/  FMUL.FTZ R145, R2, R145 ;  /* 0x0000009102917220 */ /* 0x000fe20000410000 */
[----:B------:R-:W-:Y:S01]  /*15e10*/  LOP3.LUT R6, R0, 0x1, RZ, 0xc0, !PT ;  /* 0x0000000100067812 */ /* 0x000fe200078ec0ff */
[----:B------:R-:W-:Y:S01]  /*15e20*/  IMAD.MOV.U32 R0, RZ, RZ, -0x20 ;  /* 0xffffffe0ff007424 */ /* 0x000fe200078e00ff */
[----:B------:R-:W2:Y:S01]  /*15e30*/  S2R R9, SR_TID.X ;  /* 0x0000000000097919 */ /* 0x000ea20000002100 */
[----:B------:R-:W-:Y:S01]  /*15e40*/  IMAD.U32 R7, R7, 0x2, R4 ;  /* 0x0000000207077824 */ /* 0x000fe200078e0004 */
[----:B------:R-:W-:Y:S01]  /*15e50*/  ISETP.NE.U32.AND P1, PT, R6, 0x1, PT ;  /* 0x000000010600780c */ /* 0x000fe20003f25070 */
[----:B------:R-:W-:Y:S01]  /*15e60*/  FMUL.FTZ R147, R5, R147 ;  /* 0x0000009305937220 */ /* 0x000fe20000410000 */
[----:B------:R-:W-:Y:S01]  /*15e70*/  LOP3.LUT R8, R10, R8, RZ, 0x3c, !PT ;  /* 0x000000080a087212 */ /* 0x000fe200078e3cff */
[----:B------:R-:W-:Y:S01]  /*15e80*/  IMAD.SHL.U32 R4, R7, 0x4, RZ ;  /* 0x0000000407047824 */ /* 0x000fe200078e00ff */
[----:B------:R-:W-:Y:S01]  /*15e90*/  STS.64 [R7.X4], R136 ;  /* 0x0000008807007388 */ /* 0x000fe20000004a00 */
[C---:B------:R-:W-:Y:S01]  /*15ea0*/  FMUL.FTZ R146, R5.reuse, R146 ;  /* 0x0000009205927220 */ /* 0x040fe20000410000 */
[----:B------:R-:W-:Y:S01]  /*15eb0*/  @P2 MUFU.LG2 R10, R15 ;  /* 0x0000000f000a2308 */ /* 0x000fe20000000c00 */
[C---:B------:R-:W-:Y:S01]  /*15ec0*/  FMUL.FTZ R148, R2.reuse, R148 ;  /* 0x0000009402947220 */ /* 0x040fe20000410000 */
[----:B------:R-:W-:Y:S01]  /*15ed0*/  STS.64 [R7.X4+0x400], R138 ;  /* 0x0004008a07007388 */ /* 0x000fe20000004a00 */
[----:B------:R-:W-:Y:S01]  /*15ee0*/  FMUL.FTZ R149, R2, R149 ;  /* 0x0000009502957220 */ /* 0x000fe20000410000 */
[C---:B------:R-:W-:Y:S01]  /*15ef0*/  IADD3 R2, R4.reuse, 0x40, RZ ;  /* 0x0000004004027810 */ /* 0x040fe20007ffe0ff */
[C---:B------:R-:W-:Y:S01]  /*15f00*/  FMUL.FTZ R151, R5.reuse, R151 ;  /* 0x0000009705977220 */ /* 0x040fe20000410000 */
[----:B------:R-:W-:Y:S01]  /*15f10*/  @P0 IADD3 R2, R4, -0x40, RZ ;  /* 0xffffffc004020810 */ /* 0x000fe20007ffe0ff */
[----:B------:R-:W-:Y:S01]  /*15f20*/  FMUL.FTZ R150, R5, R150 ;  /* 0x0000009605967220 */ /* 0x000fe20000410000 */
[----:B------:R-:W-:Y:S01]  /*15f30*/  SEL R5, R0, 0x20, !P1 ;  /* 0x0000002000057807 */ /* 0x000fe20004800000 */
[----:B------:R-:W-:-:S02]  /*15f40*/  IMAD.IADD R0, R11, 0x1, R8 ;  /* 0x000000010b007824 */ /* 0x000fc400078e0208 */
[----:B------:R-:W3:Y:S01]  /*15f50*/  S2R R8, SR_CTAID.Z ;  /* 0x0000000000087919 */ /* 0x000ee20000002700 */
[----:B------:R-:W-:Y:S01]  /*15f60*/  IADD3 R6, R4, R5, RZ ;  /* 0x0000000504067210 */ /* 0x000fe20007ffe0ff */
[----:B------:R-:W-:Y:S01]  /*15f70*/  IMAD.IADD R4, R5, 0x1, R2 ;  /* 0x0000000105047824 */ /* 0x000fe200078e0202 */
[----:B------:R-:W-:Y:S01]  /*15f80*/  LOP3.LUT R5, R22, 0xffffffe0, RZ, 0xc0, !PT ;  /* 0xffffffe016057812 */ /* 0x000fe200078ec0ff */
[----:B------:R-:W4:Y:S02]  /*15f90*/  @P3 MUFU.LG2 R11, R14 ;  /* 0x0000000e000b3308 */ /* 0x000f240000000c00 */
[----:B------:R-:W-:Y:S01]  /*15fa0*/  STS.64 [R6], R140 ;  /* 0x0000008c06007388 */ /* 0x000fe20000000a00 */
[----:B------:R-:W-:-:S03]  /*15fb0*/  IADD3 R5, -R5, R21, RZ ;  /* 0x0000001505057210 */ /* 0x000fc60007ffe1ff */
[----:B------:R1:W-:Y:S01]  /*15fc0*/  STS.64 [R6+0x400], R142 ;  /* 0x0004008e06007388 */ /* 0x0003e20000000a00 */
[----:B------:R-:W-:-:S03]  /*15fd0*/  LOP3.LUT P0, RZ, R5, 0x3, RZ, 0xc0, !PT ;  /* 0x0000000305ff7812 */ /* 0x000fc6000780c0ff */
[----:B------:R-:W-:Y:S04]  /*15fe0*/  STS.64 [R2], R144 ;  /* 0x0000009002007388 */ /* 0x000fe80000000a00 */
[----:B------:R2:W-:Y:S01]  /*15ff0*/  STS.64 [R2+0x400], R146 ;  /* 0x0004009202007388 */ /* 0x0005e20000000a00 */
[----:B----4-:R-:W-:-:S03]  /*16000*/  @P3 FMUL.FTZ R5, R11, 0.69314718246459960938 ;  /* 0x3f3172180b053820 */ /* 0x010fc60000410000 */
[----:B------:R-:W-:Y:S04]  /*16010*/  STS.64 [R4], R148 ;  /* 0x0000009404007388 */ /* 0x000fe80000000a00 */
[----:B------:R4:W-:Y:S04]  /*16020*/  STS.64 [R4+0x400], R150 ;  /* 0x0004009604007388 */ /* 0x0009e80000000a00 */
[----:B------:R-:W-:Y:S06]  /*16030*/  BAR.SYNC.DEFER_BLOCKING 0x0 ;  /* 0x0000000000007b1d */ /* 0x000fec0000010000 */
[----:B-1----:R-:W1:Y:S01]  /*16040*/  S2R R6, SR_CTAID.Y ;  /* 0x0000000000067919 */ /* 0x002e620000002600 */
[----:B--2---:R-:W-:-:S04]  /*16050*/  IMAD.MOV R2, RZ, RZ, -R242 ;  /* 0x000000ffff027224 */ /* 0x004fc800078e0af2 */
[----:B---3--:R-:W-:Y:S01]  /*16060*/  IMAD R7, R2, c[0x0][0x1c0], R8 ;  /* 0x0000700002077a24 */ /* 0x008fe200078e0208 */
[----:B----4-:R-:W-:Y:S01]  /*16070*/  SHF.R.S32.HI R4, RZ, 0x1f, R9 ;  /* 0x0000001fff047819 */ /* 0x010fe20000011409 */
[----:B------:R-:W2:Y:S03]  /*16080*/  LDS.128 R32, [R0.X4] ;  /* 0x0000000000207984 */ /* 0x000ea60000004c00 */
[----:B------:R-:W-:Y:S01]  /*16090*/  LEA.HI R4, R4, R9, RZ, 0x5 ;  /* 0x0000000904047211 */ /* 0x000fe200078f28ff */
[----:B------:R-:W3:Y:S03]  /*160a0*/  LDS.128 R28, [R0.X4+0x800] ;  /* 0x00080000001c7984 */ /* 0x000ee60000004c00 */
[----:B------:R-:W-:Y:S01]  /*160b0*/  LOP3.LUT R2, R4, 0xffffffe0, RZ, 0xc0, !PT ;  /* 0xffffffe004027812 */ /* 0x000fe200078ec0ff */
[----:B------:R-:W4:Y:S01]  /*160c0*/  LDS.128 R24, [R0.X4+0x1000] ;  /* 0x0010000000187984 */ /* 0x000f220000004c00 */
[----:B-1----:R-:W-:-:S03]  /*160d0*/  IMAD R6, R6, c[0x0][0x210], R242 ;  /* 0x0000840006067a24 */ /* 0x002fc600078e02f2 */
[----:B------:R1:W2:Y:S01]  /*160e0*/  LDS.128 R16, [R0.X4+0x1800] ;  /* 0x0018000000107984 */ /* 0x0002a20000004c00 */
[----:B------:R-:W-:Y:S01]  /*160f0*/  IMAD.IADD R2, R9, 0x1, -R2 ;  /* 0x0000000109027824 */ /* 0x000fe200078e0a02 */
[----:B------:R-:W-:Y:S01]  /*16100*/  MOV R9, 0xff800000 ;  /* 0xff80000000097802 */ /* 0x000fe20000000f00 */
[----:B------:R-:W-:Y:S02]  /*16110*/  IMAD R7, R6, c[0x0][0x1c0], R7 ;  /* 0x0000700006077a24 */ /* 0x000fe400078e0207 */
[----:B------:R-:W-:Y:S01]  /*16120*/  IMAD.SHL.U32 R6, R23, 0x40, RZ ;  /* 0x0000004017067824 */ /* 0x000fe200078e00ff */
[----:B------:R-:W-:-:S03]  /*16130*/  SHF.R.S32.HI R8, RZ, 0x1f, R2 ;  /* 0x0000001fff087819 */ /* 0x000fc60000011402 */
[----:B------:R-:W-:Y:S01]  /*16140*/  IMAD R7, R7, c[0x0][0x214], R6 ;  /* 0x0000850007077a24 */ /* 0x000fe200078e0206 */
[----:B------:R-:W-:Y:S01]  /*16150*/  LEA.HI R2, R8, R2, RZ, 0x2 ;  /* 0x0000000208027211 */ /* 0x000fe200078f10ff */
[----:B------:R-:W-:Y:S02]  /*16160*/  IMAD.MOV.U32 R8, RZ, RZ, -0x800000 ;  /* 0xff800000ff087424 */ /* 0x000fe400078e00ff */
[----:B------:R-:W-:Y:S01]  /*16170*/  @P3 FFMA.FTZ R8, R20, c[0x0][0x238], R5 ;  /* 0x00008e0014083a23 */ /* 0x000fe20000010005 */
[----:B------:R-:W-:Y:S02]  /*16180*/  SHF.R.S32.HI R2, RZ, 0x2, R2 ;  /* 0x00000002ff027819 */ /* 0x000fe40000011402 */
[----:B-1----:R-:W-:-:S04]  /*16190*/  SHF.R.S32.HI R0, RZ, 0x5, R4 ;  /* 0x00000005ff007819 */ /* 0x002fc80000011404 */
[----:B------:R-:W-:-:S04]  /*161a0*/  SHF.R.S32.HI R4, RZ, 0x1f, R0 ;  /* 0x0000001fff047819 */ /* 0x000fc80000011400 */
[----:B------:R-:W-:-:S04]  /*161b0*/  LEA.HI R4, R4, R0, RZ, 0x2 ;  /* 0x0000000004047211 */ /* 0x000fc800078f10ff */
[----:B------:R-:W-:-:S05]  /*161c0*/  LOP3.LUT R4, R4, 0xfffffffc, RZ, 0xc0, !PT ;  /* 0xfffffffc04047812 */ /* 0x000fca00078ec0ff */
[----:B------:R-:W-:Y:S02]  /*161d0*/  IMAD.IADD R0, R0, 0x1, -R4 ;  /* 0x0000000100007824 */ /* 0x000fe400078e0a04 */
[----:B------:R-:W-:Y:S02]  /*161e0*/  @P2 FMUL.FTZ R4, R10, 0.69314718246459960938 ;  /* 0x3f3172180a042820 */ /* 0x000fe40000410000 */
[----:B------:R-:W-:Y:S02]  /*161f0*/  IMAD R0, R0, 0x10, R2 ;  /* 0x0000001000007824 */ /* 0x000fe400078e0202 */
[----:B------:R-:W-:Y:S02]  /*16200*/  @P2 FFMA.FTZ R9, R3, c[0x0][0x238], R4 ;  /* 0x00008e0003092a23 */ /* 0x000fe40000010004 */
[----:B------:R-:W-:Y:S01]  /*16210*/  IMAD.SHL.U32 R4, R13, 0x4, RZ ;  /* 0x000000040d047824 */ /* 0x000fe200078e00ff */
[----:B------:R-:W-:Y:S05]  /*16220*/  @P0 BRA `(.L_x_1212) ;  /* 0x000000a000000947 */ /* 0x000fea0003800000 */
[----:B--234-:R-:W-:Y:S02]  /*16230*/  IADD3 R6, R0, 0x8, RZ ;  /* 0x0000000800067810 */ /* 0x01cfe40007ffe0ff */
[----:B------:R-:W-:-:S02]  /*16240*/  SHF.R.S32.HI R2, RZ, 0x1f, R0 ;  /* 0x0000001fff027819 */ /* 0x000fc40000011400 */
[C---:B------:R-:W-:Y:S02]  /*16250*/  IADD3 R3, P0, R7.reuse, R0, RZ ;  /* 0x0000000007037210 */ /* 0x040fe40007f1e0ff */
[-C--:B-----5:R-:W-:Y:S02]  /*16260*/  ISETP.GE.AND P2, PT, R0, R36.reuse, PT ;  /* 0x000000240000720c */ /* 0x0a0fe40003f46270 */
[----:B------:R-:W-:Y:S02]  /*16270*/  ISETP.GE.AND P1, PT, R6, R36, PT ;  /* 0x000000240600720c */ /* 0x000fe40003f26270 */
[----:B------:R-:W-:Y:S02]  /*16280*/  LEA.HI.X.SX32 R0, R7, R2, 0x1, P0 ;  /* 0x0000000207007211 */ /* 0x000fe400000f0eff */
[----:B------:R-:W-:-:S04]  /*16290*/  LEA R2, P0, R3, c[0x0][0x208], 0x2 ;  /* 0x0000820003027a11 */ /* 0x000fc800078010ff */
[----:B------:R-:W-:-:S05]  /*162a0*/  LEA.HI.X R3, R3, c[0x0][0x20c], R0, 0x2, P0 ;  /* 0x0000830003037a11 */ /* 0x000fca00000f1400 */
[----:B------:R1:W-:Y:S04]  /*162b0*/  @!P2 STG.E [R2.64], R8 ;  /* 0x000000080200a986 */ /* 0x0003e8000c101906 */
[----:B------:R1:W-:Y:S02]  /*162c0*/  @!P1 STG.E [R2.64+0x20], R9 ;  /* 0x0000200902009986 */ /* 0x0003e4000c101906 */
.L_x_1212:
[----:B--234-:R-:W-:Y:S05]  /*162d0*/  BSYNC B0 ;  /* 0x0000000000007941 */ /* 0x01cfea0003800000 */
.L_x_1211:
[--C-:B------:R-:W-:Y:S01]  /*162e0*/  SHF.R.S32.HI R5, RZ, 0x1f, R4.reuse ;  /* 0x0000001fff057819 */ /* 0x100fe20000011404 */
[----:B------:R-:W-:Y:S01]  /*162f0*/  IMAD R0, R7, c[0x0][0x22c], RZ ;  /* 0x00008b0007007a24 */ /* 0x000fe200078e02ff */
[----:B------:R-:W-:Y:S02]  /*16300*/  ISETP.GE.AND P1, PT, R4, c[0x0][0x220], PT ;  /* 0x0000880004007a0c */ /* 0x000fe40003f26270 */
[C---:B------:R-:W-:Y:S01]  /*16310*/  IADD3 R6, R12.reuse, 0x10, RZ ;  /* 0x000000100c067810 */ /* 0x040fe20007ffe0ff */
[C---:B-1----:R-:W-:Y:S01]  /*16320*/  IMAD.WIDE R2, R12.reuse, 0x20, R4 ;  /* 0x000000200c027825 */ /* 0x042fe200078e0204 */
[----:B------:R-:W-:-:S02]  /*16330*/  IADD3 R5, R12, 0x20, RZ ;  /* 0x000000200c057810 */ /* 0x000fc40007ffe0ff */
[----:B-----5:R-:W-:Y:S02]  /*16340*/  ISETP.GE.OR P3, PT, R6, R36, P1 ;  /* 0x000000240600720c */ /* 0x020fe40000f66670 */
[C---:B------:R-:W-:Y:S02]  /*16350*/  IADD3 R4, P0, R0.reuse, R2, RZ ;  /* 0x0000000200047210 */ /* 0x040fe40007f1e0ff */
[-C--:B------:R-:W-:Y:S02]  /*16360*/  ISETP.GE.OR P2, PT, R5, R36.reuse, P1 ;  /* 0x000000240500720c */ /* 0x080fe40000f46670 */
[----:B------:R-:W-:Y:S02]  /*16370*/  LEA.HI.X.SX32 R3, R0, R3, 0x1, P0 ;  /* 0x0000000300037211 */ /* 0x000fe400000f0eff */
[C---:B------:R-:W-:Y:S02]  /*16380*/  IADD3 R0, R12.reuse, 0x30, RZ ;  /* 0x000000300c007810 */ /* 0x040fe40007ffe0ff */
[----:B------:R-:W-:-:S02]  /*16390*/  ISETP.GE.OR P4, PT, R12, R36, P1 ;  /* 0x000000240c00720c */ /* 0x000fc40000f86670 */
[----:B------:R-:W-:Y:S02]  /*163a0*/  ISETP.GE.OR P1, PT, R0, R36, P1 ;  /* 0x000000240000720c */ /* 0x000fe40000f26670 */
[----:B------:R-:W-:-:S04]  /*163b0*/  LEA R2, P0, R4, c[0x0][0x1d8], 0x2 ;  /* 0x0000760004027a11 */ /* 0x000fc800078010ff */
[----:B------:R-:W-:-:S05]  /*163c0*/  LEA.HI.X R3, R4, c[0x0][0x1dc], R3, 0x2, P0 ;  /* 0x0000770004037a11 */ /* 0x000fca00000f1403 */
[----:B------:R1:W-:Y:S04]  /*163d0*/  @!P3 STG.E.128 [R2.64+0x800], R28 ;  /* 0x0008001c0200b986 */ /* 0x0003e8000c101d06 */
[----:B------:R1:W-:Y:S04]  /*163e0*/  @!P2 STG.E.128 [R2.64+0x1000], R24 ;  /* 0x001000180200a986 */ /* 0x0003e8000c101d06 */
[----:B------:R1:W-:Y:S04]  /*163f0*/  @!P4 STG.E.64 [R2.64], R32 ;  /* 0x000000200200c986 */ /* 0x0003e8000c101b06 */
[----:B------:R1:W-:Y:S01]  /*16400*/  @!P4 STG.E.64 [R2.64+0x8], R34 ;  /* 0x000008220200c986 */ /* 0x0003e2000c101b06 */
[----:B------:R-:W-:Y:S05]  /*16410*/  @P1 EXIT ;  /* 0x000000000000194d */ /* 0x000fea0003800000 */
[----:B------:R-:W-:Y:S01]  /*16420*/  STG.E.128 [R2.64+0x1800], R16 ;  /* 0x0018001002007986 */ /* 0x000fe2000c101d06 */
[----:B------:R-:W-:Y:S05]  /*16430*/  EXIT ;  /* 0x000000000000794d */ /* 0x000fea0003800000 */
.L_x_1213:
        /* <DEDUP_REMOVED lines=12> */
.L_x_5195:


//--------------------- .text._ZN5flash24flash_fwd_splitkv_kernelI23Flash_fwd_kernel_traitsILi32ELi64ELi256ELi4ELb0ELb0EN7cutlass6half_tE19Flash_kernel_traitsILi32ELi64ELi256ELi4ES3_EELb1ELb0ELb0ELb0ELb0ELb0ELb1ELb1EEEvNS_16Flash_fwd_paramsE --------------------------
	.section	.text._ZN5flash24flash_fwd_splitkv_kernelI23Flash_fwd_kernel_traitsILi32ELi64ELi256ELi4ELb0ELb0EN7cutlass6half_tE19Flash_kernel_traitsILi32ELi64ELi256ELi4ES3_EELb1ELb0ELb0ELb0ELb0ELb0ELb1ELb1EEEvNS_16Flash_fwd_paramsE,"ax",@progbits
	.sectioninfo	@"SHI_REGISTERS=255"
	.align	128
        .global         _ZN5flash24flash_fwd_splitkv_kernelI23Flash_fwd_kernel_traitsILi32ELi64ELi256ELi4ELb0ELb0EN7cutlass6half_tE19Flash_kernel_traitsILi32ELi64ELi256ELi4ES3_EELb1ELb0ELb0ELb0ELb0ELb0ELb1ELb1EEEvNS_16Flash_fwd_paramsE
        .type           _ZN5flash24flash_fwd_splitkv_kernelI23Flash_fwd_kernel_traitsILi32ELi64ELi256ELi4ELb0ELb0EN7cutlass6half_tE19Flash_kernel_traitsILi32ELi64ELi256ELi4ES3_EELb1ELb0ELb0ELb0ELb0ELb0ELb1ELb1EEEvNS_16Flash_fwd_paramsE,@function
        .size           _ZN5flash24flash_fwd_splitkv_kernelI23Flash_fwd_kernel_traitsILi32ELi64ELi256ELi4ELb0ELb0EN7cutlass6half_tE19Flash_kernel_traitsILi32ELi64ELi256ELi4ES3_EELb1ELb0ELb0ELb0ELb0ELb0ELb1ELb1EEEvNS_16Flash_fwd_paramsE,(.L_x_5196 - _ZN5flash24flash_fwd_splitkv_kernelI23Flash_fwd_kernel_traitsILi32ELi64ELi256ELi4ELb0ELb0EN7cutlass6half_tE19Flash_kernel_traitsILi32ELi64ELi256ELi4ES3_EELb1ELb0ELb0ELb0ELb0ELb0ELb1ELb1EEEvNS_16Flash_fwd_paramsE)
        .other          _ZN5flash24flash_fwd_splitkv_kernelI23Flash_fwd_kernel_traitsILi32ELi64ELi256ELi4ELb0ELb0EN7cutlass6half_tE19Flash_kernel_traitsILi32ELi64ELi256ELi4ES3_EELb1ELb0ELb0ELb0ELb0ELb0ELb1ELb1EEEvNS_16Flash_fwd_paramsE,@"STO_CUDA_ENTRY STV_DEFAULT"
_ZN5flash24flash_fwd_splitkv_kernelI23Flash_fwd_kernel_traitsILi32ELi64ELi256ELi4ELb0ELb0EN7cutlass6half_tE19Flash_kernel_traitsILi32ELi64ELi256ELi4ES3_EELb1ELb0ELb0ELb0ELb0ELb0ELb1ELb1EEEvNS_16Flash_fwd_paramsE:
.text._ZN5flash24flash_fwd_splitkv_kernelI23Flash_fwd_kernel_traitsILi32ELi64ELi256ELi4ELb0ELb0EN7cutlass6half_tE19Flash_kernel_traitsILi32ELi64ELi256ELi4ES3_EELb1ELb0ELb0ELb0ELb0ELb0ELb1ELb1EEEvNS_16Flash_fwd_paramsE:
[----:B------:R-:W-:Y:S02]  /*0000*/  MOV R1, c[0x0][0x28] ;  /* 0x00000a0000017a02 */ /* 0x000fe40000000f00 */
[----:B------:R-:W1:Y:S01]  /*0010*/  I2F.U32.RP R4, c[0x0][0x1c0] ;  /* 0x0000700000047b06 */ /* 0x000e620000209000 */
[----:B------:R-:W2:Y:S01]  /*0020*/  S2R R3, SR_CTAID.Z ;  /* 0x0000000000037919 */ /* 0x000ea20000002700 */
[----:B------:R-:W-:Y:S01]  /*0030*/  ISETP.NE.U32.AND P2, PT, RZ, c[0x0][0x1c0], PT ;  /* 0x00007000ff007a0c */ /* 0x000fe20003f45070 */
[----:B------:R-:W-:Y:S01]  /*0040*/  IMAD.MOV.U32 R11, RZ, RZ, -0x1 ;  /* 0xffffffffff0b7424 */ /* 0x000fe200078e00ff */
[----:B------:R-:W-:Y:S01]  /*0050*/  ULDC.64 UR6, c[0x0][0x118] ;  /* 0x0000460000067ab9 */ /* 0x000fe20000000a00 */
[----:B------:R-:W3:Y:S01]  /*0060*/  LDC.U8 R2, c[0x0][0x312] ;  /* 0x0000c480ff027b82 */ /* 0x000ee20000000000 */
[----:B------:R-:W-:Y:S02]  /*0070*/  ISETP.EQ.U32.AND P3, PT, RZ, c[0x0][0x248], PT ;  /* 0x00009200ff007a0c */ /* 0x000fe40003f62070 */
[----:B-1----:R-:W1:Y:S02]  /*0080*/  MUFU.RCP R4, R4 ;  /* 0x0000000400047308 */ /* 0x002e640000001000 */
[----:B-1----:R-:W-:-:S06]  /*0090*/  IADD3 R4, R4, 0xffffffe, RZ ;  /* 0x0ffffffe04047810 */ /* 0x002fcc0007ffe0ff */
[----:B------:R-:W1:Y:S02]  /*00a0*/  F2I.FTZ.U32.TRUNC.NTZ R5, R4 ;  /* 0x0000000400057305 */ /* 0x000e64000021f000 */
[----:B-1----:R-:W-:Y:S02]  /*00b0*/  IMAD.MOV R0, RZ, RZ, -R5 ;  /* 0x000000ffff007224 */ /* 0x002fe400078e0a05 */
[----:B------:R-:W-:Y:S02]  /*00c0*/  IMAD.MOV.U32 R4, RZ, RZ, RZ ;  /* 0x000000ffff047224 */ /* 0x000fe400078e00ff */
[----:B------:R-:W-:-:S04]  /*00d0*/  IMAD R0, R0, c[0x0][0x1c0], RZ ;  /* 0x0000700000007a24 */ /* 0x000fc800078e02ff */
[----:B------:R-:W-:-:S06]  /*00e0*/  IMAD.HI.U32 R0, R5, R0, R4 ;  /* 0x0000000005007227 */ /* 0x000fcc00078e0004 */
[----:B--2---:R-:W-:-:S04]  /*00f0*/  IMAD.HI.U32 R231, R0, R3, RZ ;  /* 0x0000000300e77227 */ /* 0x004fc800078e00ff */
[----:B------:R-:W-:-:S04]  /*0100*/  IMAD.MOV R0, RZ, RZ, -R231 ;  /* 0x000000ffff007224 */ /* 0x000fc800078e0ae7 */
[----:B------:R-:W-:-:S05]  /*0110*/  IMAD R0, R0, c[0x0][0x1c0], R3 ;  /* 0x0000700000007a24 */ /* 0x000fca00078e0203 */
[----:B------:R-:W-:-:S13]  /*0120*/  ISETP.GE.U32.AND P0, PT, R0, c[0x0][0x1c0], PT ;  /* 0x0000700000007a0c */ /* 0x000fda0003f06070 */
[----:B------:R-:W-:Y:S02]  /*0130*/  @P0 IADD3 R0, R0, -c[0x0][0x1c0], RZ ;  /* 0x8000700000000a10 */ /* 0x000fe40007ffe0ff */
[----:B------:R-:W-:Y:S02]  /*0140*/  @P0 IADD3 R231, R231, 0x1, RZ ;  /* 0x00000001e7e70810 */ /* 0x000fe40007ffe0ff */
[----:B------:R-:W-:Y:S01]  /*0150*/  ISETP.GE.U32.AND P1, PT, R0, c[0x0][0x1c0], PT ;  /* 0x0000700000007a0c */ /* 0x000fe20003f26070 */
[----:B------:R-:W-:Y:S01]  /*0160*/  IMAD.MOV.U32 R0, RZ, RZ, 0x4 ;  /* 0x00000004ff007424 */ /* 0x000fe200078e00ff */
[----:B------:R-:W-:-:S04]  /*0170*/  ISETP.NE.U32.AND P0, PT, RZ, c[0x0][0x240], PT ;  /* 0x00009000ff007a0c */ /* 0x000fc80003f05070 */
[----:B------:R-:W-:-:S07]  /*0180*/  ISETP.NE.AND.EX P0, PT, RZ, c[0x0][0x244], PT, P0 ;  /* 0x00009100ff007a0c */ /* 0x000fce0003f05300 */
[----:B------:R-:W-:Y:S02]  /*0190*/  @P1 IADD3 R231, R231, 0x1, RZ ;  /* 0x00000001e7e71810 */ /* 0x000fe40007ffe0ff */
[----:B------:R-:W-:Y:S02]  /*01a0*/  @!P2 LOP3.LUT R231, RZ, c[0x0][0x1c0], RZ, 0x33, !PT ;  /* 0x00007000ffe7aa12 */ /* 0x000fe400078e33ff */
[----:B------:R-:W-:Y:S01]  /*01b0*/  ISETP.NE.U32.AND P2, PT, RZ, c[0x0][0x250], PT ;  /* 0x00009400ff007a0c */ /* 0x000fe20003f45070 */
[----:B------:R-:W-:Y:S01]  /*01c0*/  IMAD.MOV.U32 R13, RZ, RZ, RZ ;  /* 0x000000ffff0d7224 */ /* 0x000fe200078e00ff */
[----:B---3--:R-:W-:Y:S01]  /*01d0*/  ISETP.NE.AND P1, PT, R2, RZ, PT ;  /* 0x000000ff0200720c */ /* 0x008fe20003f25270 */
[CC--:B------:R-:W-:Y:S01]  /*01e0*/  IMAD.WIDE R4, R231.reuse, R0.reuse, c[0x0][0x240] ;  /* 0x00009000e7047625 */ /* 0x0c0fe200078e0200 */
[----:B------:R-:W-:Y:S02]  /*01f0*/  ISETP.NE.AND.EX P4, PT, RZ, c[0x0][0x254], PT, P2 ;  /* 0x00009500ff007a0c */ /* 0x000fe40003f85320 */
[----:B------:R-:W-:Y:S01]  /*0200*/  ISETP.EQ.OR.EX P2, PT, RZ, c[0x0][0x24c], !P1, P3 ;  /* 0x00009300ff007a0c */ /* 0x000fe20004f42730 */
[----:B------:R-:W-:Y:S01]  /*0210*/  IMAD.WIDE R130, R231, R0, c[0x0][0x250] ;  /* 0x00009400e7827625 */ /* 0x000fe200078e0200 */
[----:B------:R1:W2:Y:S04]  /*0220*/  @P0 LDG.E R11, [R4.64] ;  /* 0x00000006040b0981 */ /* 0x0002a8000c1e1900 */
[----:B------:R1:W2:Y:S01]  /*0230*/  @P0 LDG.E R230, [R4.64+0x4] ;  /* 0x0000040604e60981 */ /* 0x0002a2000c1e1900 */
[----:B------:R-:W-:-:S04]  /*0240*/  MOV R10, 0xffffffff ;  /* 0xffffffff000a7802 */ /* 0x000fc80000000f00 */
[----:B------:R3:W5:Y:S04]  /*0250*/  @P4 LDG.E R13, [R130.64] ;  /* 0x00000006820d4981 */ /* 0x000768000c1e1900 */
[----:B------:R-:W4:Y:S04]  /*0260*/  S2R R16, SR_CTAID.X ;  /* 0x0000000000107919 */ /* 0x000f280000002500 */
[----:B------:R-:W2:Y:S04]  /*0270*/  S2R R2, SR_CTAID.Y ;  /* 0x0000000000027919 */ /* 0x000ea80000002600 */
[----:B------:R-:W2:Y:S01]  /*0280*/  S2R R40, SR_TID.X ;  /* 0x0000000000287919 */ /* 0x000ea20000002100 */
[----:B-1----:R-:W-:-:S05]  /*0290*/  IMAD.WIDE R4, R231, R0, c[0x0][0x248] ;  /* 0x00009200e7047625 */ /* 0x002fca00078e0200 */
[----:B------:R3:W5:Y:S01]  /*02a0*/  @!P2 LDG.E R10, [R4.64] ;  /* 0x00000006040aa981 */ /* 0x000762000c1e1900 */
[----:B------:R-:W-:-:S04]  /*02b0*/  ISETP.NE.U32.AND P2, PT, RZ, c[0x0][0x248], PT ;  /* 0x00009200ff007a0c */ /* 0x000fc80003f45070 */
[----:B------:R-:W-:Y:S01]  /*02c0*/  ISETP.NE.AND.EX P2, PT, RZ, c[0x0][0x24c], PT, P2 ;  /* 0x00009300ff007a0c */ /* 0x000fe20003f45320 */
[----:B------:R-:W-:-:S04]  /*02d0*/  IMAD.MOV R126, RZ, RZ, -R231 ;  /* 0x000000ffff7e7224 */ /* 0x000fc800078e0ae7 */
[----:B------:R-:W-:Y:S01]  /*02e0*/  IMAD R126, R126, c[0x0][0x1c0], R3 ;  /* 0x000070007e7e7a24 */ /* 0x000fe200078e0203 */
[----:B--2---:R-:W-:Y:S01]  /*02f0*/  @P0 IADD3 R230, R230, -R11, RZ ;  /* 0x8000000be6e60210 */ /* 0x004fe20007ffe0ff */
[----:B------:R-:W-:-:S06]  /*0300*/  @!P0 IMAD.MOV.U32 R230, RZ, RZ, c[0x0][0x214] ;  /* 0x00008500ffe68624 */ /* 0x000fcc00078e00ff */
[----:B------:R-:W-:Y:S05]  /*0310*/  @!P2 BRA `(.L_x_1214) ;  /* 0x000000400000a947 */ /* 0x000fea0003800000 */
[----:B---34-:R-:W2:Y:S02]  /*0320*/  @P1 LDG.E R61, [R4.64+0x4] ;  /* 0x00000406043d1981 */ /* 0x018ea4000c1e1900 */
[----:B--2--5:R-:W-:-:S06]  /*0330*/  @P1 IADD3 R61, R61, -R10, RZ ;  /* 0x8000000a3d3d1210 */ /* 0x024fcc0007ffe0ff */
[----:B------:R1:W5:Y:S01]  /*0340*/  @!P1 LDG.E R61, [R4.64] ;  /* 0x00000006043d9981 */ /* 0x000362000c1e1900 */
[----:B------:R-:W-:Y:S05]  /*0350*/  BRA `(.L_x_1215) ;  /* 0x0000001000007947 */ /* 0x000fea0003800000 */
.L_x_1214:
[----:B---34-:R-:W-:Y:S02]  /*0360*/  MOV R61, c[0x0][0x218] ;  /* 0x00008600003d7a02 */ /* 0x018fe40000000f00 */
.L_x_1215:
        /* <DEDUP_REMOVED lines=13> */
[----:B-1----:R-:W-:Y:S01]  /*0440*/  IABS R5, c[0x0][0x10] ;  /* 0x0000040000057a13 */ /* 0x002fe20000000000 */
[----:B------:R-:W-:-:S03]  /*0450*/  IMAD.MOV.U32 R3, RZ, RZ, c[0x0][0x218] ;  /* 0x00008600ff037624 */ /* 0x000fc600078e00ff */
[----:B------:R-:W1:Y:S02]  /*0460*/  I2F.RP R8, R5 ;  /* 0x0000000500087306 */ /* 0x000e640000209400 */
[----:B------:R-:W-:-:S04]  /*0470*/  IADD3 R3, R3, 0xff, RZ ;  /* 0x000000ff03037810 */ /* 0x000fc80007ffe0ff */
[----:B------:R-:W-:-:S04]  /*0480*/  SHF.R.S32.HI R6, RZ, 0x1f, R3 ;  /* 0x0000001fff067819 */ /* 0x000fc80000011403 */
[----:B------:R-:W-:-:S04]  /*0490*/  LEA.HI R6, R6, R3, RZ, 0x8 ;  /* 0x0000000306067211 */ /* 0x000fc800078f40ff */
[----:B------:R-:W-:Y:S01]  /*04a0*/  LEA.HI.SX32 R6, R6, c[0x0][0x10], 0x18 ;  /* 0x0000040006067a11 */ /* 0x000fe200078fc2ff */
[----:B-1----:R-:W1:Y:S03]  /*04b0*/  MUFU.RCP R8, R8 ;  /* 0x0000000800087308 */ /* 0x002e660000001000 */
[----:B------:R-:W-:-:S04]  /*04c0*/  IADD3 R6, R6, -0x1, RZ ;  /* 0xffffffff06067810 */ /* 0x000fc80007ffe0ff */
[----:B------:R-:W-:Y:S02]  /*04d0*/  IABS R3, R6 ;  /* 0x0000000600037213 */ /* 0x000fe40000000000 */
[----:B------:R-:W-:-:S04]  /*04e0*/  LOP3.LUT R6, R6, c[0x0][0x10], RZ, 0x3c, !PT ;  /* 0x0000040006067a12 */ /* 0x000fc800078e3cff */
[----:B------:R-:W-:Y:S02]  /*04f0*/  ISETP.GE.AND P1, PT, R6, RZ, PT ;  /* 0x000000ff0600720c */ /* 0x000fe40003f26270 */
[----:B-1----:R-:W-:-:S04]  /*0500*/  IADD3 R8, R8, 0xffffffe, RZ ;  /* 0x0ffffffe08087810 */ /* 0x002fc80007ffe0ff */
[----:B------:R-:W1:Y:S02]  /*0510*/  F2I.FTZ.U32.TRUNC.NTZ R9, R8 ;  /* 0x0000000800097305 */ /* 0x000e64000021f000 */
[----:B-1----:R-:W-:Y:S02]  /*0520*/  IMAD.MOV R4, RZ, RZ, -R9 ;  /* 0x000000ffff047224 */ /* 0x002fe400078e0a09 */
[----:B------:R-:W-:Y:S02]  /*0530*/  IMAD.MOV.U32 R8, RZ, RZ, RZ ;  /* 0x000000ffff087224 */ /* 0x000fe400078e00ff */
[----:B------:R-:W-:-:S04]  /*0540*/  IMAD R4, R4, R5, RZ ;  /* 0x0000000504047224 */ /* 0x000fc800078e02ff */
[----:B------:R-:W-:-:S04]  /*0550*/  IMAD.HI.U32 R7, R9, R4, R8 ;  /* 0x0000000409077227 */ /* 0x000fc800078e0008 */
[----:B------:R-:W-:-:S04]  /*0560*/  IMAD.MOV.U32 R4, RZ, RZ, R3 ;  /* 0x000000ffff047224 */ /* 0x000fc800078e0003 */
[----:B------:R-:W-:-:S04]  /*0570*/  IMAD.HI.U32 R7, R7, R4, RZ ;  /* 0x0000000407077227 */ /* 0x000fc800078e00ff */
[----:B------:R-:W-:-:S04]  /*0580*/  IMAD.MOV R3, RZ, RZ, -R7 ;  /* 0x000000ffff037224 */ /* 0x000fc800078e0a07 */
[----:B------:R-:W-:Y:S01]  /*0590*/  IMAD R3, R5, R3, R4 ;  /* 0x0000000305037224 */ /* 0x000fe200078e0204 */
[----:B------:R-:W-:-:S04]  /*05a0*/  IADD3 R4, -R230, 0x13f, R41 ;  /* 0x0000013fe6047810 */ /* 0x000fc80007ffe129 */
[----:B------:R-:W-:Y:S02]  /*05b0*/  ISETP.GT.U32.AND P0, PT, R5, R3, PT ;  /* 0x000000030500720c */ /* 0x000fe40003f04070 */
[----:B------:R-:W-:-:S11]  /*05c0*/  IADD3 R4, R4, c[0x0][0x2e8], R42 ;  /* 0x0000ba0004047a10 */ /* 0x000fd60007ffe02a */
[----:B------:R-:W-:Y:S01]  /*05d0*/  @!P0 IMAD.IADD R3, R3, 0x1, -R5 ;  /* 0x0000000103038824 */ /* 0x000fe200078e0a05 */
[----:B------:R-:W-:Y:S02]  /*05e0*/  @!P0 IADD3 R7, R7, 0x1, RZ ;  /* 0x0000000107078810 */ /* 0x000fe40007ffe0ff */
[----:B------:R-:W-:Y:S02]  /*05f0*/  ISETP.NE.AND P0, PT, RZ, c[0x0][0x10], PT ;  /* 0x00000400ff007a0c */ /* 0x000fe40003f05270 */
[----:B------:R-:W-:Y:S02]  /*0600*/  ISETP.GE.U32.AND P2, PT, R3, R5, PT ;  /* 0x000000050300720c */ /* 0x000fe40003f46070 */
[----:B------:R-:W-:-:S04]  /*0610*/  IADD3 R3, R42, 0xff, RZ ;  /* 0x000000ff2a037810 */ /* 0x000fc80007ffe0ff */
[----:B------:R-:W-:-:S04]  /*0620*/  SHF.R.S32.HI R5, RZ, 0x1f, R3 ;  /* 0x0000001fff057819 */ /* 0x000fc80000011403 */
[----:B------:R-:W-:Y:S02]  /*0630*/  LEA.HI R5, R5, R3, RZ, 0x8 ;  /* 0x0000000305057211 */ /* 0x000fe400078f40ff */
[----:B------:R-:W-:Y:S02]  /*0640*/  SHF.R.S32.HI R3, RZ, 0x1f, R4 ;  /* 0x0000001fff037819 */ /* 0x000fe40000011404 */
[----:B------:R-:W-:Y:S02]  /*0650*/  @P2 IADD3 R7, R7, 0x1, RZ ;  /* 0x0000000107072810 */ /* 0x000fe40007ffe0ff */
[----:B------:R-:W-:Y:S02]  /*0660*/  LEA.HI R3, R3, R4, RZ, 0x8 ;  /* 0x0000000403037211 */ /* 0x000fe400078f40ff */
[----:B------:R-:W-:Y:S01]  /*0670*/  SHF.R.S32.HI R5, RZ, 0x8, R5 ;  /* 0x00000008ff057819 */ /* 0x000fe20000011405 */
[----:B------:R-:W-:Y:S01]  /*0680*/  IMAD.MOV.U32 R6, RZ, RZ, R7 ;  /* 0x000000ffff067224 */ /* 0x000fe200078e0007 */
[----:B------:R-:W-:-:S03]  /*0690*/  SHF.R.S32.HI R3, RZ, 0x8, R3 ;  /* 0x00000008ff037819 */ /* 0x000fc60000011403 */
[----:B------:R-:W-:Y:S01]  /*06a0*/  @!P1 IMAD.MOV R6, RZ, RZ, -R6 ;  /* 0x000000ffff069224 */ /* 0x000fe200078e0a06 */
[----:B------:R-:W-:-:S05]  /*06b0*/  @!P0 LOP3.LUT R6, RZ, c[0x0][0x10], RZ, 0x33, !PT ;  /* 0x00000400ff068a12 */ /* 0x000fca00078e33ff */
[----:B------:R-:W-:-:S04]  /*06c0*/  IMAD R229, R6, R2, RZ ;  /* 0x0000000206e57224 */ /* 0x000fc800078e02ff */
[----:B------:R-:W-:-:S05]  /*06d0*/  IMAD.IADD R6, R6, 0x1, R229 ;  /* 0x0000000106067824 */ /* 0x000fca00078e02e5 */
        /* <DEDUP_REMOVED lines=8> */
[----:B------:R-:W-:Y:S02]  /*0760*/  LOP3.LUT R3, R0, 0xfffffff8, RZ, 0xc0, !PT ;  /* 0xfffffff800037812 */ /* 0x000fe400078ec0ff */
[----:B------:R-:W-:-:S03]  /*0770*/  SHF.R.S32.HI R0, RZ, 0x3, R0 ;  /* 0x00000003ff007819 */ /* 0x000fc60000011400 */
[----:B------:R-:W-:Y:S01]  /*0780*/  IMAD.IADD R40, R40, 0x1, -R3 ;  /* 0x0000000128287824 */ /* 0x000fe200078e0a03 */
[----:B------:R-:W-:Y:S01]  /*0790*/  IADD3 R6, R0, 0x10, RZ ;  /* 0x0000001000067810 */ /* 0x000fe20007ffe0ff */
[--C-:B------:R-:W-:Y:S02]  /*07a0*/  IMAD R3, R2, c[0x0][0x214], R41.reuse ;  /* 0x0000850002037a24 */ /* 0x100fe400078e0229 */
[----:B------:R-:W-:Y:S02]  /*07b0*/  IMAD.SHL.U32 R8, R40, 0x4, RZ ;  /* 0x0000000428087824 */ /* 0x000fe400078e00ff */
[----:B------:R-:W-:Y:S02]  /*07c0*/  IMAD R2, R3, c[0x0][0x22c], RZ ;  /* 0x00008b0003027a24 */ /* 0x000fe400078e02ff */
[----:B------:R-:W-:Y:S01]  /*07d0*/  IMAD.IADD R41, R230, 0x1, -R41 ;  /* 0x00000001e6297824 */ /* 0x000fe200078e0a29 */
[----:B------:R-:W-:Y:S02]  /*07e0*/  SHF.R.S32.HI R9, RZ, 0x1f, R8 ;  /* 0x0000001fff097819 */ /* 0x000fe40000011408 */
[----:B------:R-:W-:-:S02]  /*07f0*/  ISETP.GE.AND P2, PT, R8, c[0x0][0x220], PT ;  /* 0x0000880008007a0c */ /* 0x000fc40003f46270 */
[-C--:B------:R-:W-:Y:S01]  /*0800*/  ISETP.GE.AND P3, PT, R6, R41.reuse, PT ;  /* 0x000000290600720c */ /* 0x080fe20003f66270 */
[C---:B------:R-:W-:Y:S01]  /*0810*/  IMAD.WIDE R4, R0.reuse, 0x20, R8 ;  /* 0x0000002000047825 */ /* 0x040fe200078e0208 */
[-C--:B------:R-:W-:Y:S02]  /*0820*/  ISETP.GE.OR P4, PT, R0, R41.reuse, P2 ;  /* 0x000000290000720c */ /* 0x080fe40001786670 */
[----:B------:R-:W-:Y:S02]  /*0830*/  ISETP.GE.OR P1, PT, R6, R41, P2 ;  /* 0x000000290600720c */ /* 0x000fe40001726670 */
[----:B------:R-:W-:Y:S02]  /*0840*/  IADD3 R4, P0, R2, R4, RZ ;  /* 0x0000000402047210 */ /* 0x000fe40007f1e0ff */
[----:B------:R-:W-:Y:S02]  /*0850*/  IADD3 R6, R0, 0x30, RZ ;  /* 0x0000003000067810 */ /* 0x000fe40007ffe0ff */
[----:B------:R-:W-:-:S02]  /*0860*/  LEA.HI.X.SX32 R2, R2, R5, 0x1, P0 ;  /* 0x0000000502027211 */ /* 0x000fc400000f0eff */
[----:B------:R-:W-:Y:S02]  /*0870*/  LEA R8, P0, R4, c[0x0][0x1d8], 0x2 ;  /* 0x0000760004087a11 */ /* 0x000fe400078010ff */
[----:B------:R-:W-:Y:S02]  /*0880*/  IADD3 R5, R0, 0x20, RZ ;  /* 0x0000002000057810 */ /* 0x000fe40007ffe0ff */
[----:B------:R-:W-:Y:S02]  /*0890*/  LEA.HI.X R9, R4, c[0x0][0x1dc], R2, 0x2, P0 ;  /* 0x0000770004097a11 */ /* 0x000fe400000f1402 */
[----:B------:R-:W-:Y:S02]  /*08a0*/  ISETP.GE.AND P0, PT, R5, R41, PT ;  /* 0x000000290500720c */ /* 0x000fe40003f06270 */
[----:B------:R-:W-:Y:S01]  /*08b0*/  SHF.R.S32.HI R2, RZ, 0x1f, R3 ;  /* 0x0000001fff027819 */ /* 0x000fe20000011403 */
[----:B------:R1:W-:Y:S01]  /*08c0*/  @!P4 STG.E.128 [R8.64], RZ ;  /* 0x000000ff0800c986 */ /* 0x0003e2000c101d06 */
[----:B------:R-:W-:-:S02]  /*08d0*/  IADD3 R3, P6, R3, R0, RZ ;  /* 0x0000000003037210 */ /* 0x000fc40007fde0ff */
[----:B------:R-:W-:Y:S02]  /*08e0*/  P2R R4, PR, RZ, 0x2 ;  /* 0x00000002ff047803 */ /* 0x000fe40000000000 */
[----:B------:R-:W-:Y:S02]  /*08f0*/  ISETP.NE.OR P0, PT, R40, RZ, P0 ;  /* 0x000000ff2800720c */ /* 0x000fe40000705670 */
[----:B------:R-:W-:Y:S02]  /*0900*/  LEA.HI.X.SX32 R2, R0, R2, 0x1, P6 ;  /* 0x0000000200027211 */ /* 0x000fe400030f0eff */
[-C--:B------:R-:W-:Y:S02]  /*0910*/  ISETP.GE.OR P5, PT, R5, R41.reuse, P2 ;  /* 0x000000290500720c */ /* 0x080fe400017a6670 */
[----:B------:R-:W-:Y:S02]  /*0920*/  ISETP.GE.OR P4, PT, R6, R41, P2 ;  /* 0x000000290600720c */ /* 0x000fe40001786670 */
[----:B------:R-:W-:-:S02]  /*0930*/  ISETP.NE.AND P6, PT, R4, RZ, PT ;  /* 0x000000ff0400720c */ /* 0x000fc40003fc5270 */
[----:B------:R-:W-:Y:S02]  /*0940*/  ISETP.NE.AND P1, PT, R40, RZ, PT ;  /* 0x000000ff2800720c */ /* 0x000fe40003f25270 */
[C---:B------:R-:W-:Y:S02]  /*0950*/  LEA R4, P2, R3.reuse, c[0x0][0x208], 0x2 ;  /* 0x0000820003047a11 */ /* 0x040fe400078410ff */
[----:B------:R-:W-:Y:S01]  /*0960*/  ISETP.GE.OR P1, PT, R0, R41, P1 ;  /* 0x000000290000720c */ /* 0x000fe20000f26670 */
[----:B------:R-:W-:Y:S01]  /*0970*/  @!P0 IMAD.MOV.U32 R0, RZ, RZ, -0x800000 ;  /* 0xff800000ff008424 */ /* 0x000fe200078e00ff */
[----:B------:R-:W-:Y:S01]  /*0980*/  LEA.HI.X R5, R3, c[0x0][0x20c], R2, 0x2, P2 ;  /* 0x0000830003057a11 */ /* 0x000fe200010f1402 */
[----:B------:R1:W-:Y:S01]  /*0990*/  @!P5 STG.E.128 [R8.64+0x1000], RZ ;  /* 0x001000ff0800d986 */ /* 0x0003e2000c101d06 */
[----:B------:R-:W-:-:S03]  /*09a0*/  ISETP.NE.OR P3, PT, R40, RZ, P3 ;  /* 0x000000ff2800720c */ /* 0x000fc60001f65670 */
[----:B------:R1:W-:Y:S04]  /*09b0*/  @!P6 STG.E.128 [R8.64+0x800], RZ ;  /* 0x000800ff0800e986 */ /* 0x0003e8000c101d06 */
[----:B------:R1:W-:Y:S02]  /*09c0*/  @!P4 STG.E.128 [R8.64+0x1800], RZ ;  /* 0x001800ff0800c986 */ /* 0x0003e4000c101d06 */
[----:B------:R-:W-:Y:S02]  /*09d0*/  @!P1 IMAD.MOV.U32 R3, RZ, RZ, -0x800000 ;  /* 0xff800000ff039424 */ /* 0x000fe400078e00ff */
        /* <DEDUP_REMOVED lines=10> */
.L_x_1216:
[----:B------:R-:W-:Y:S01]  /*0a80*/  ISETP.NE.U32.AND P0, PT, RZ, c[0x0][0x2b8], PT ;  /* 0x0000ae00ff007a0c */ /* 0x000fe20003f05070 */
[----:B------:R-:W-:-:S03]  /*0a90*/  IMAD.MOV.U32 R2, RZ, RZ, R231 ;  /* 0x000000ffff027224 */ /* 0x000fc600078e00e7 */
        /* <DEDUP_REMOVED lines=8> */
[----:B------:R-:W-:-:S05]  /*0b20*/  @P1 IMAD.WIDE.U32 R6, R231, c[0x0][0x2c8], RZ ;  /* 0x0000b200e7061a25 */ /* 0x000fca00078e00ff */
[----:B------:R-:W-:Y:S02]  /*0b30*/  @P1 LEA R234, P0, R6, c[0x0][0x2c0], 0x2 ;  /* 0x0000b00006ea1a11 */ /* 0x000fe400078010ff */
[----:B-1----:R-:W-:-:S05]  /*0b40*/  SHF.R.S32.HI R5, RZ, 0x1f, R231 ;  /* 0x0000001fff057819 */ /* 0x002fca00000114e7 */
[----:B------:R-:W-:-:S04]  /*0b50*/  @P1 IMAD R0, R5, c[0x0][0x2c8], RZ ;  /* 0x0000b20005001a24 */ /* 0x000fc800078e02ff */
[----:B------:R-:W-:-:S04]  /*0b60*/  @P1 IMAD R0, R231, c[0x0][0x2cc], R0 ;  /* 0x0000b300e7001a24 */ /* 0x000fc800078e0200 */
[----:B------:R-:W-:-:S05]  /*0b70*/  @P1 IMAD.IADD R0, R7, 0x1, R0 ;  /* 0x0000000107001824 */ /* 0x000fca00078e0200 */
        /* <DEDUP_REMOVED lines=9> */
[----:B-----5:R-:W-:-:S06]  /*0c10*/  IABS R2, R7 ;  /* 0x0000000700027213 */ /* 0x020fcc0000000000 */
        /* <DEDUP_REMOVED lines=18> */
[----:B------:R-:W-:Y:S01]  /*0d40*/  @!P1 IMAD.MOV R4, RZ, RZ, -R4 ;  /* 0x000000ffff049224 */ /* 0x000fe200078e0a04 */
[----:B------:R-:W-:-:S05]  /*0d50*/  @!P0 LOP3.LUT R4, RZ, c[0x0][0x2d0], RZ, 0x33, !PT ;  /* 0x0000b400ff048a12 */ /* 0x000fca00078e33ff */
[----:B------:R-:W-:-:S06]  /*0d60*/  IMAD.WIDE R2, R4, 0x4, R234 ;  /* 0x0000000404027825 */ /* 0x000fcc00078e02ea */
[----:B------:R1:W2:Y:S01]  /*0d70*/  LDG.E R2, [R2.64] ;  /* 0x0000000602027981 */ /* 0x0002a2000c1e1900 */
[----:B------:R-:W-:Y:S01]  /*0d80*/  IMAD.MOV R4, RZ, RZ, -R4 ;  /* 0x000000ffff047224 */ /* 0x000fe200078e0a04 */
[----:B-1----:R-:W-:-:S04]  /*0d90*/  IABS R3, c[0x0][0x1c8] ;  /* 0x0000720000037a13 */ /* 0x002fc80000000000 */
        /* <DEDUP_REMOVED lines=8> */
[----:B------:R-:W-:Y:S01]  /*0e20*/  IMAD.HI.U32 R6, R9, R6, R8 ;  /* 0x0000000609067227 */ /* 0x000fe200078e0008 */
[----:B------:R-:W-:-:S03]  /*0e30*/  MOV R8, R0 ;  /* 0x0000000000087202 */ /* 0x000fc60000000f00 */
[----:B------:R-:W-:Y:S02]  /*0e40*/  IMAD R9, R4, c[0x0][0x2d0], R7 ;  /* 0x0000b40004097a24 */ /* 0x000fe400078e0207 */
[----:B------:R-:W-:-:S04]  /*0e50*/  IMAD.HI.U32 R0, R6, R8, RZ ;  /* 0x0000000806007227 */ /* 0x000fc800078e00ff */
[----:B------:R-:W-:-:S04]  /*0e60*/  IMAD.MOV R6, RZ, RZ, -R0 ;  /* 0x000000ffff067224 */ /* 0x000fc800078e0a00 */
[----:B------:R-:W-:Y:S01]  /*0e70*/  IMAD R6, R3, R6, R8 ;  /* 0x0000000603067224 */ /* 0x000fe200078e0208 */
[----:B------:R-:W-:-:S04]  /*0e80*/  SHF.R.S32.HI R8, RZ, 0x1f, R9 ;  /* 0x0000001fff087819 */ /* 0x000fc80000011409 */
[----:B------:R-:W-:Y:S01]  /*0e90*/  ISETP.GT.U32.AND P0, PT, R3, R6, PT ;  /* 0x000000060300720c */ /* 0x000fe20003f04070 */
[----:B------:R-:W-:-:S04]  /*0ea0*/  IMAD R4, R8, c[0x0][0x198], RZ ;  /* 0x0000660008047a24 */ /* 0x000fc800078e02ff */
[----:B------:R-:W-:-:S08]  /*0eb0*/  IMAD R4, R9, c[0x0][0x19c], R4 ;  /* 0x0000670009047a24 */ /* 0x000fd000078e0204 */
[-C--:B------:R-:W-:Y:S02]  /*0ec0*/  @!P0 IADD3 R6, R6, -R3.reuse, RZ ;  /* 0x8000000306068210 */ /* 0x080fe40007ffe0ff */
[----:B------:R-:W-:Y:S02]  /*0ed0*/  @!P0 IADD3 R0, R0, 0x1, RZ ;  /* 0x0000000100008810 */ /* 0x000fe40007ffe0ff */
[----:B------:R-:W-:Y:S02]  /*0ee0*/  ISETP.GE.U32.AND P1, PT, R6, R3, PT ;  /* 0x000000030600720c */ /* 0x000fe40003f26070 */
[----:B------:R-:W-:-:S04]  /*0ef0*/  LOP3.LUT R3, R126, c[0x0][0x1c8], RZ, 0x3c, !PT ;  /* 0x000072007e037a12 */ /* 0x000fc800078e3cff */
[----:B------:R-:W-:-:S07]  /*0f00*/  ISETP.GE.AND P0, PT, R3, RZ, PT ;  /* 0x000000ff0300720c */ /* 0x000fce0003f06270 */
[----:B------:R-:W-:Y:S02]  /*0f10*/  @P1 IADD3 R0, R0, 0x1, RZ ;  /* 0x0000000100001810 */ /* 0x000fe40007ffe0ff */
[----:B------:R-:W-:-:S04]  /*0f20*/  ISETP.NE.AND P1, PT, RZ, c[0x0][0x1c8], PT ;  /* 0x00007200ff007a0c */ /* 0x000fc80003f25270 */
[----:B------:R-:W-:-:S09]  /*0f30*/  @!P0 IADD3 R0, -R0, RZ, RZ ;  /* 0x000000ff00008210 */ /* 0x000fd20007ffe1ff */
[----:B------:R-:W-:Y:S02]  /*0f40*/  @!P1 LOP3.LUT R0, RZ, c[0x0][0x1c8], RZ, 0x33, !PT ;  /* 0x00007200ff009a12 */ /* 0x000fe400078e33ff */
[----:B--2---:R-:W-:Y:S01]  /*0f50*/  SHF.R.S32.HI R10, RZ, 0x1f, R2 ;  /* 0x0000001fff0a7819 */ /* 0x004fe20000011402 */
[----:B------:R-:W-:-:S04]  /*0f60*/  IMAD.WIDE.U32 R12, R2, c[0x0][0x180], RZ ;  /* 0x00006000020c7a25 */ /* 0x000fc800078e00ff */
[C---:B------:R-:W-:Y:S02]  /*0f70*/  IMAD R3, R10.reuse, c[0x0][0x180], RZ ;  /* 0x000060000a037a24 */ /* 0x040fe400078e02ff */
[----:B------:R-:W-:Y:S02]  /*0f80*/  IMAD R10, R10, c[0x0][0x188], RZ ;  /* 0x000062000a0a7a24 */ /* 0x000fe400078e02ff */
[C---:B------:R-:W-:Y:S02]  /*0f90*/  IMAD R3, R2.reuse, c[0x0][0x184], R3 ;  /* 0x0000610002037a24 */ /* 0x040fe400078e0203 */
[C---:B------:R-:W-:Y:S02]  /*0fa0*/  IMAD R10, R2.reuse, c[0x0][0x18c], R10 ;  /* 0x00006300020a7a24 */ /* 0x040fe400078e020a */
[----:B------:R-:W-:Y:S01]  /*0fb0*/  IMAD.IADD R13, R13, 0x1, R3 ;  /* 0x000000010d0d7824 */ /* 0x000fe200078e0203 */
[----:B------:R-:W-:Y:S01]  /*0fc0*/  SHF.R.S32.HI R3, RZ, 0x1f, R0 ;  /* 0x0000001fff037819 */ /* 0x000fe20000011400 */
[----:B------:R-:W-:-:S04]  /*0fd0*/  IMAD.WIDE.U32 R14, R2, c[0x0][0x188], RZ ;  /* 0x00006200020e7a25 */ /* 0x000fc800078e00ff */
[----:B------:R-:W-:Y:S01]  /*0fe0*/  IMAD.WIDE.U32 R12, R9, c[0x0][0x198], R12 ;  /* 0x00006600090c7a25 */ /* 0x000fe200078e000c */
[----:B------:R-:W-:-:S04]  /*0ff0*/  IADD3 R10, R15, R10, RZ ;  /* 0x0000000a0f0a7210 */ /* 0x000fc80007ffe0ff */
[----:B------:R-:W-:Y:S01]  /*1000*/  IADD3 R13, R13, R4, RZ ;  /* 0x000000040d0d7210 */ /* 0x000fe20007ffe0ff */
[----:B------:R-:W-:-:S04]  /*1010*/  IMAD R4, R3, c[0x0][0x1b0], RZ ;  /* 0x00006c0003047a24 */ /* 0x000fc800078e02ff */
[----:B------:R-:W-:-:S04]  /*1020*/  IMAD.WIDE.U32 R18, R0, c[0x0][0x1b0], R12 ;  /* 0x00006c0000127a25 */ /* 0x000fc800078e000c */
[----:B------:R-:W-:Y:S01]  /*1030*/  IMAD R4, R0, c[0x0][0x1b4], R4 ;  /* 0x00006d0000047a24 */ /* 0x000fe200078e0204 */
[----:B------:R-:W-:Y:S01]  /*1040*/  MOV R6, R18 ;  /* 0x0000001200067202 */ /* 0x000fe20000000f00 */
[----:B------:R-:W-:Y:S02]  /*1050*/  IMAD.MOV.U32 R12, RZ, RZ, R14 ;  /* 0x000000ffff0c7224 */ /* 0x000fe400078e000e */
[----:B------:R-:W-:Y:S01]  /*1060*/  IMAD.IADD R4, R19, 0x1, R4 ;  /* 0x0000000113047824 */ /* 0x000fe200078e0204 */
[----:B------:R-:W-:Y:S05]  /*1070*/  BRA `(.L_x_1218) ;  /* 0x0000046000007947 */ /* 0x000fea0003800000 */
.L_x_1217:
        /* <DEDUP_REMOVED lines=14> */
[----:B------:R-:W-:-:S04]  /*1160*/  IADD3 R3, R7, R0, RZ ;  /* 0x0000000007037210 */ /* 0x000fc80007ffe0ff */
.L_x_1219:
[----:B------:R-:W-:Y:S01]  /*1170*/  IABS R7, c[0x0][0x1c8] ;  /* 0x0000720000077a13 */ /* 0x000fe20000000000 */
[----:B------:R-:W-:Y:S01]  /*1180*/  IMAD.MOV.U32 R15, RZ, RZ, R3 ;  /* 0x000000ffff0f7224 */ /* 0x000fe200078e0003 */
[----:B------:R-:W-:Y:S02]  /*1190*/  MOV R14, R6 ;  /* 0x00000006000e7202 */ /* 0x000fe40000000f00 */
[----:B------:R-:W1:Y:S01]  /*11a0*/  I2F.RP R8, R7 ;  /* 0x0000000700087306 */ /* 0x000e620000209400 */
[----:B------:R-:W-:-:S05]  /*11b0*/  @P0 IADD3 R10, R13, R10, RZ ;  /* 0x0000000a0d0a0210 */ /* 0x000fca0007ffe0ff */
[----:B------:R-:W-:-:S04]  /*11c0*/  @P0 IMAD.WIDE.U32 R18, R10, c[0x0][0x1a0], RZ ;  /* 0x000068000a120a25 */ /* 0x000fc800078e00ff */
[----:B------:R-:W-:Y:S01]  /*11d0*/  @P0 IMAD R10, R10, c[0x0][0x1a4], R19 ;  /* 0x000069000a0a0a24 */ /* 0x000fe200078e0213 */
[----:B------:R-:W-:Y:S01]  /*11e0*/  @P0 MOV R12, R18 ;  /* 0x00000012000c0202 */ /* 0x000fe20000000f00 */
        /* <DEDUP_REMOVED lines=19> */
[----:B------:R-:W-:-:S04]  /*1320*/  LEA R7, R35, 0xffffff00, 0x8 ;  /* 0xffffff0023077811 */ /* 0x000fc800078e40ff */
[----:B------:R-:W-:Y:S01]  /*1330*/  SHF.R.S32.HI R8, RZ, 0x1f, R7 ;  /* 0x0000001fff087819 */ /* 0x000fe20000011407 */
[----:B------:R-:W-:Y:S01]  /*1340*/  IMAD.WIDE.U32 R14, R7, c[0x0][0x198], R14 ;  /* 0x00006600070e7a25 */ /* 0x000fe200078e000e */
[----:B------:R-:W-:-:S03]  /*1350*/  @P3 IADD3 R0, R0, 0x1, RZ ;  /* 0x0000000100003810 */ /* 0x000fc60007ffe0ff */
[----:B------:R-:W-:Y:S02]  /*1360*/  IMAD R4, R8, c[0x0][0x198], RZ ;  /* 0x0000660008047a24 */ /* 0x000fe400078e02ff */
[----:B------:R-:W-:Y:S01]  /*1370*/  @!P2 IMAD.MOV R0, RZ, RZ, -R0 ;  /* 0x000000ffff00a224 */ /* 0x000fe200078e0a00 */
[----:B------:R-:W-:Y:S01]  /*1380*/  @!P1 LOP3.LUT R0, RZ, c[0x0][0x1c8], RZ, 0x33, !PT ;  /* 0x00007200ff009a12 */ /* 0x000fe200078e33ff */
[----:B------:R-:W-:Y:S02]  /*1390*/  IMAD R4, R7, c[0x0][0x19c], R4 ;  /* 0x0000670007047a24 */ /* 0x000fe400078e0204 */
[----:B------:R-:W-:Y:S01]  /*13a0*/  IMAD.MOV.U32 R9, RZ, RZ, R7 ;  /* 0x000000ffff097224 */ /* 0x000fe200078e0007 */
[----:B------:R-:W-:Y:S01]  /*13b0*/  SHF.R.S32.HI R3, RZ, 0x1f, R0 ;  /* 0x0000001fff037819 */ /* 0x000fe20000011400 */
[----:B------:R-:W-:-:S04]  /*13c0*/  IMAD.IADD R15, R15, 0x1, R4 ;  /* 0x000000010f0f7824 */ /* 0x000fc800078e0204 */
[----:B------:R-:W-:Y:S02]  /*13d0*/  IMAD R4, R3, c[0x0][0x1b0], RZ ;  /* 0x00006c0003047a24 */ /* 0x000fe400078e02ff */
[----:B------:R-:W-:-:S04]  /*13e0*/  IMAD.WIDE.U32 R14, R0, c[0x0][0x1b0], R14 ;  /* 0x00006c00000e7a25 */ /* 0x000fc800078e000e */
[----:B------:R-:W-:Y:S02]  /*13f0*/  IMAD R4, R0, c[0x0][0x1b4], R4 ;  /* 0x00006d0000047a24 */ /* 0x000fe400078e0204 */
[----:B------:R-:W-:-:S03]  /*1400*/  IMAD.MOV.U32 R6, RZ, RZ, R14 ;  /* 0x000000ffff067224 */ /* 0x000fc600078e000e */
        /* <DEDUP_REMOVED lines=13> */
.L_x_1218:
[----:B------:R1:W5:Y:S01]  /*14e0*/  @P4 LDG.E R95, [R130.64] ;  /* 0x00000006825f4981 */ /* 0x000362000c1e1900 */
[----:B------:R-:W-:Y:S01]  /*14f0*/  ISETP.NE.AND P0, PT, R11, -0x1, PT ;  /* 0xffffffff0b00780c */ /* 0x000fe20003f05270 */
[----:B------:R-:W-:Y:S01]  /*1500*/  IMAD.MOV.U32 R13, RZ, RZ, 0x2 ;  /* 0x00000002ff0d7424 */ /* 0x000fe200078e00ff */
[----:B------:R-:W-:Y:S01]  /*1510*/  SHF.R.S32.HI R114, RZ, 0x1f, R40 ;  /* 0x0000001fff727819 */ /* 0x000fe20000011428 */
[----:B------:R-:W-:Y:S01]  /*1520*/  IMAD.MOV.U32 R110, RZ, RZ, c[0x0][0x230] ;  /* 0x00008c00ff6e7624 */ /* 0x000fe200078e00ff */
[----:B------:R-:W-:Y:S01]  /*1530*/  SHF.R.S32.HI R59, RZ, 0x1f, R61 ;  /* 0x0000001fff3b7819 */ /* 0x000fe2000001143d */
[----:B------:R-:W-:Y:S01]  /*1540*/  IMAD.MOV.U32 R140, RZ, RZ, c[0x0][0x198] ;  /* 0x00006600ff8c7624 */ /* 0x000fe200078e00ff */
[CC--:B------:R-:W-:Y:S01]  /*1550*/  LEA.HI R15, R114.reuse, R40.reuse, RZ, 0x2 ;  /* 0x00000028720f7211 */ /* 0x0c0fe200078f10ff */
[----:B------:R-:W-:Y:S01]  /*1560*/  IMAD.MOV.U32 R96, RZ, RZ, 0x5 ;  /* 0x00000005ff607424 */ /* 0x000fe200078e00ff */
[----:B------:R-:W-:Y:S01]  /*1570*/  LEA.HI R111, R114, R40, RZ, 0x3 ;  /* 0x00000028726f7211 */ /* 0x000fe200078f18ff */
[----:B------:R-:W-:Y:S01]  /*1580*/  IMAD.SHL.U32 R39, R140, 0x20, RZ ;  /* 0x000000208c277824 */ /* 0x000fe200078e00ff */
[----:B------:R-:W-:-:S02]  /*1590*/  LOP3.LUT R108, R15, 0xfffffffc, RZ, 0xc0, !PT ;  /* 0xfffffffc0f6c7812 */ /* 0x000fc400078ec0ff */
[----:B------:R-:W-:Y:S01]  /*15a0*/  SHF.R.S32.HI R128, RZ, 0x2, R15 ;  /* 0x00000002ff807819 */ /* 0x000fe2000001140f */
[C---:B------:R-:W-:Y:S01]  /*15b0*/  @P0 IMAD.WIDE.U32 R20, R11.reuse, c[0x0][0x190], RZ ;  /* 0x000064000b140a25 */ /* 0x040fe200078e00ff */
[----:B------:R-:W-:Y:S02]  /*15c0*/  SHF.R.S32.HI R44, RZ, 0x3, R111 ;  /* 0x00000003ff2c7819 */ /* 0x000fe4000001146f */
[-C--:B------:R-:W-:Y:S01]  /*15d0*/  IADD3 R108, -R108, R40.reuse, RZ ;  /* 0x000000286c6c7210 */ /* 0x080fe20007ffe1ff */
[----:B------:R-:W-:Y:S01]  /*15e0*/  @P0 IMAD R11, R11, c[0x0][0x194], R21 ;  /* 0x000065000b0b0a24 */ /* 0x000fe200078e0215 */
[----:B------:R-:W-:Y:S01]  /*15f0*/  MOV R21, c[0x0][0x230] ;  /* 0x00008c0000157a02 */ /* 0x000fe20000000f00 */
[----:B------:R-:W-:Y:S01]  /*1600*/  @P0 IMAD.MOV.U32 R14, RZ, RZ, R20 ;  /* 0x000000ffff0e0224 */ /* 0x000fe200078e0014 */
[CC--:B------:R-:W-:Y:S01]  /*1610*/  LEA.HI R115, R114.reuse, R40.reuse, RZ, 0x5 ;  /* 0x0000002872737211 */ /* 0x0c0fe200078f28ff */
[----:B------:R-:W-:Y:S01]  /*1620*/  IMAD.MOV.U32 R20, RZ, RZ, RZ ;  /* 0x000000ffff147224 */ /* 0x000fe200078e00ff */
[----:B------:R-:W-:Y:S01]  /*1630*/  LEA.HI R114, R114, R40, RZ, 0x4 ;  /* 0x0000002872727211 */ /* 0x000fe200078f20ff */
[----:B-----5:R-:W-:Y:S01]  /*1640*/  @!P0 IMAD R2, R5, c[0x0][0x178], RZ ;  /* 0x00005e0005028a24 */ /* 0x020fe200078e02ff */
[----:B------:R-:W-:Y:S01]  /*1650*/  LEA.HI R15, R15, R128, RZ, 0x1 ;  /* 0x000000800f0f7211 */ /* 0x000fe200078f08ff */
[----:B------:R-:W-:Y:S01]  /*1660*/  IMAD.HI.U32 R110, R13, R110, R20 ;  /* 0x0000006e0d6e7227 */ /* 0x000fe200078e0014 */
[----:B------:R-:W-:-:S02]  /*1670*/  LOP3.LUT R111, R111, 0xfffffff8, RZ, 0xc0, !PT ;  /* 0xfffffff86f6f7812 */ /* 0x000fc400078ec0ff */
[----:B------:R-:W-:Y:S01]  /*1680*/  LOP3.LUT R15, R15, 0x7fffffe, RZ, 0xc0, !PT ;  /* 0x07fffffe0f0f7812 */ /* 0x000fe200078ec0ff */
[----:B------:R-:W-:Y:S01]  /*1690*/  IMAD.SHL.U32 R13, R44, 0x40, RZ ;  /* 0x000000402c0d7824 */ /* 0x000fe200078e00ff */
[----:B------:R-:W-:Y:S01]  /*16a0*/  LOP3.LUT R114, R114, 0xfffffff0, RZ, 0xc0, !PT ;  /* 0xfffffff072727812 */ /* 0x000fe200078ec0ff */
[----:B------:R-:W-:Y:S01]  /*16b0*/  @!P0 IMAD.WIDE.U32 R18, R231, c[0x0][0x178], RZ ;  /* 0x00005e00e7128a25 */ /* 0x000fe200078e00ff */
[----:B------:R-:W-:Y:S02]  /*16c0*/  SHF.R.S32.HI R115, RZ, 0x5, R115 ;  /* 0x00000005ff737819 */ /* 0x000fe40000011473 */
[----:B------:R-:W-:Y:S01]  /*16d0*/  LOP3.LUT R13, R13, 0xc0, RZ, 0xc0, !PT ;  /* 0x000000c00d0d7812 */ /* 0x000fe200078ec0ff */
[----:B------:R-:W-:Y:S01]  /*16e0*/  @!P0 IMAD R2, R231, c[0x0][0x17c], R2 ;  /* 0x00005f00e7028a24 */ /* 0x000fe200078e0202 */
[----:B------:R-:W-:Y:S01]  /*16f0*/  SHF.R.S32.HI R129, RZ, 0x1f, R128 ;  /* 0x0000001fff817819 */ /* 0x000fe20000011480 */
[----:B------:R-:W-:Y:S01]  /*1700*/  IMAD.SHL.U32 R148, R108, 0x8, RZ ;  /* 0x000000086c947824 */ /* 0x000fe200078e00ff */
[----:B------:R-:W-:Y:S01]  /*1710*/  LEA.HI R59, R59, R61, RZ, 0x8 ;  /* 0x0000003d3b3b7211 */ /* 0x000fe200078f40ff */
[----:B------:R-:W-:Y:S01]  /*1720*/  @!P0 IMAD.IADD R11, R19, 0x1, R2 ;  /* 0x00000001130b8824 */ /* 0x000fe200078e0202 */
[----:B------:R-:W-:Y:S01]  /*1730*/  SHF.R.S32.HI R107, RZ, 0x1, R110 ;  /* 0x00000001ff6b7819 */ /* 0x000fe2000001146e */
[----:B------:R-:W-:Y:S01]  /*1740*/  @!P0 IMAD.MOV.U32 R14, RZ, RZ, R18 ;  /* 0x000000ffff0e8224 */ /* 0x000fe200078e0012 */
[--C-:B------:R-:W-:Y:S01]  /*1750*/  SHF.R.S32.HI R149, RZ, 0x1f, R148.reuse ;  /* 0x0000001fff957819 */ /* 0x100fe20000011494 */
[----:B------:R-:W-:Y:S01]  /*1760*/  IMAD.IADD R111, R40, 0x1, -R111 ;  /* 0x00000001286f7824 */ /* 0x000fe200078e0a6f */
[----:B------:R-:W-:Y:S01]  /*1770*/  IADD3 R18, P0, R148, R12, RZ ;  /* 0x0000000c94127210 */ /* 0x000fe20007f1e0ff */
[----:B------:R-:W-:Y:S01]  /*1780*/  IMAD.IADD R15, R128, 0x1, -R15 ;  /* 0x00000001800f7824 */ /* 0x000fe200078e0a0f */
[----:B------:R-:W-:Y:S01]  /*1790*/  LOP3.LUT R2, R13, 0x18, R148, 0xf8, !PT ;  /* 0x000000180d027812 */ /* 0x000fe200078ef894 */
[----:B------:R-:W-:Y:S01]  /*17a0*/  IMAD.IADD R114, R40, 0x1, -R114 ;  /* 0x0000000128727824 */ /* 0x000fe200078e0a72 */
[----:B------:R-:W-:Y:S01]  /*17b0*/  LEA.HI R43, R111, R111, RZ, 0x1 ;  /* 0x0000006f6f2b7211 */ /* 0x000fe200078f08ff */
[----:B------:R-:W-:Y:S01]  /*17c0*/  IMAD.X R19, R149, 0x1, R10, P0 ;  /* 0x0000000195137824 */ /* 0x000fe200000e060a */
[----:B------:R-:W-:Y:S01]  /*17d0*/  SHF.R.U32.HI R13, RZ, 0x3, R13 ;  /* 0x00000003ff0d7819 */ /* 0x000fe2000001160d */
[----:B------:R-:W-:Y:S01]  /*17e0*/  IMAD.WIDE R16, R16, 0x40, R128 ;  /* 0x0000004010107825 */ /* 0x000fe200078e0280 */
[----:B------:R-:W-:-:S02]  /*17f0*/  IADD3 R118, P0, R128, R9, RZ ;  /* 0x0000000980767210 */ /* 0x000fc40007f1e0ff */
[----:B------:R-:W-:Y:S01]  /*1800*/  LEA R115, R115, R15, 0x3 ;  /* 0x0000000f73737211 */ /* 0x000fe200078e18ff */
[----:B------:R-:W-:Y:S01]  /*1810*/  IMAD.WIDE.U32 R18, R0, c[0x0][0x1b8], R18 ;  /* 0x00006e0000127a25 */ /* 0x000fe200078e0012 */
[----:B------:R-:W-:Y:S02]  /*1820*/  LEA.HI R113, R114, R114, RZ, 0x1 ;  /* 0x0000007272717211 */ /* 0x000fe400078f08ff */
[----:B------:R-:W-:Y:S01]  /*1830*/  LOP3.LUT R15, R43, 0xfffffffe, RZ, 0xc0, !PT ;  /* 0xfffffffe2b0f7812 */ /* 0x000fe200078ec0ff */
[----:B------:R-:W-:Y:S01]  /*1840*/  IMAD.X R8, R129, 0x1, R8, P0 ;  /* 0x0000000181087824 */ /* 0x000fe200000e0608 */
[----:B------:R-:W-:Y:S01]  /*1850*/  LOP3.LUT R13, R2, R13, RZ, 0x3c, !PT ;  /* 0x0000000d020d7212 */ /* 0x000fe200078e3cff */
[----:B------:R-:W-:Y:S01]  /*1860*/  IMAD R2, R3, c[0x0][0x1b8], RZ ;  /* 0x00006e0003027a24 */ /* 0x000fe200078e02ff */
[----:B------:R-:W-:Y:S01]  /*1870*/  IADD3 R14, P1, R148, R14, RZ ;  /* 0x0000000e940e7210 */ /* 0x000fe20007f3e0ff */
[----:B------:R-:W-:Y:S01]  /*1880*/  IMAD.IADD R111, R111, 0x1, -R15 ;  /* 0x000000016f6f7824 */ /* 0x000fe200078e0a0f */
[----:B------:R-:W-:Y:S01]  /*1890*/  SHF.R.S32.HI R59, RZ, 0x8, R59 ;  /* 0x00000008ff3b7819 */ /* 0x000fe2000001143b */
[----:B------:R-:W-:Y:S01]  /*18a0*/  IMAD R2, R0, c[0x0][0x1bc], R2 ;  /* 0x00006f0000027a24 */ /* 0x000fe200078e0202 */
[--C-:B------:R-:W-:Y:S01]  /*18b0*/  SHF.R.S32.HI R112, RZ, 0x1, R113.reuse ;  /* 0x00000001ff707819 */ /* 0x100fe20000011471 */
[----:B------:R-:W-:Y:S01]  /*18c0*/  IMAD R9, R17, c[0x0][0x190], RZ ;  /* 0x0000640011097a24 */ /* 0x000fe200078e02ff */
[----:B------:R-:W-:Y:S01]  /*18d0*/  SHF.R.S32.HI R12, RZ, 0x1f, R113 ;  /* 0x0000001fff0c7819 */ /* 0x000fe20000011471 */
[----:B------:R-:W-:Y:S01]  /*18e0*/  IMAD.IADD R19, R19, 0x1, R2 ;  /* 0x0000000113137824 */ /* 0x000fe200078e0202 */
[----:B------:R-:W-:Y:S01]  /*18f0*/  IADD3 R122, P0, R148, R6, RZ ;  /* 0x00000006947a7210 */ /* 0x000fe20007f1e0ff */
[----:B------:R-:W-:Y:S01]  /*1900*/  IMAD R9, R16, c[0x0][0x194], R9 ;  /* 0x0000650010097a24 */ /* 0x000fe200078e0209 */
[----:B------:R-:W-:Y:S01]  /*1910*/  IADD3.X R15, R149, R11, RZ, P1, !PT ;  /* 0x0000000b950f7210 */ /* 0x000fe20000ffe4ff */
[----:B------:R-:W-:Y:S01]  /*1920*/  IMAD.SHL.U32 R108, R108, 0x4, RZ ;  /* 0x000000046c6c7824 */ /* 0x000fe200078e00ff */
[----:B------:R-:W-:Y:S01]  /*1930*/  IMNMX R59, R229, R59, !PT ;  /* 0x0000003be53b7217 */ /* 0x000fe20007800200 */
[----:B------:R-:W-:Y:S01]  /*1940*/  IMAD.X R123, R149, 0x1, R4, P0 ;  /* 0x00000001957b7824 */ /* 0x000fe200000e0604 */
[----:B------:R-:W-:Y:S01]  /*1950*/  LEA.HI R12, R12, R112, RZ, 0x2 ;  /* 0x000000700c0c7211 */ /* 0x000fe200078f10ff */
[----:B------:R-:W-:Y:S01]  /*1960*/  IMAD.WIDE.U32 R14, R16, c[0x0][0x190], R14 ;  /* 0x00006400100e7a25 */ /* 0x000fe200078e000e */
[----:B------:R-:W-:-:S02]  /*1970*/  SHF.R.S32.HI R2, RZ, 0x1f, R126 ;  /* 0x0000001fff027819 */ /* 0x000fc4000001147e */
[----:B------:R-:W-:Y:S01]  /*1980*/  ISETP.GT.AND P0, PT, R35, R59, PT ;  /* 0x0000003b2300720c */ /* 0x000fe20003f04270 */
[----:B------:R-:W-:Y:S01]  /*1990*/  IMAD R8, R8, c[0x0][0x1a0], RZ ;  /* 0x0000680008087a24 */ /* 0x000fe200078e02ff */
[----:B------:R-:W-:Y:S01]  /*19a0*/  LOP3.LUT R12, R12, 0xfffffffc, RZ, 0xc0, !PT ;  /* 0xfffffffc0c0c7812 */ /* 0x000fe200078ec0ff */
[----:B------:R-:W-:Y:S01]  /*19b0*/  IMAD R2, R2, c[0x0][0x1a8], RZ ;  /* 0x00006a0002027a24 */ /* 0x000fe200078e02ff */
[----:B------:R-:W-:Y:S01]  /*19c0*/  IADD3 R15, R15, R9, RZ ;  /* 0x000000090f0f7210 */ /* 0x000fe20007ffe0ff */
[----:B------:R-:W-:Y:S01]  /*19d0*/  IMAD R124, R129, c[0x0][0x198], RZ ;  /* 0x00006600817c7a24 */ /* 0x000fe200078e02ff */
[----:B------:R-:W-:Y:S01]  /*19e0*/  MOV R25, 0x10 ;  /* 0x0000001000197802 */ /* 0x000fe20000000f00 */
[----:B------:R-:W-:Y:S01]  /*19f0*/  IMAD.IADD R112, R112, 0x1, -R12 ;  /* 0x0000000170707824 */ /* 0x000fe200078e0a0c */
[----:B------:R-:W-:Y:S01]  /*1a00*/  SHF.L.U64.HI R38, R140, R96, c[0x0][0x19c] ;  /* 0x000067008c267619 */ /* 0x000fe20000010260 */
[----:B------:R-:W-:Y:S01]  /*1a10*/  IMAD R109, R128, R107, R108 ;  /* 0x0000006b806d7224 */ /* 0x000fe200078e026c */
[----:B------:R-:W-:Y:S01]  /*1a20*/  SHF.R.S32.HI R43, RZ, 0x1, R43 ;  /* 0x00000001ff2b7819 */ /* 0x000fe2000001142b */
[----:B------:R-:W-:Y:S01]  /*1a30*/  IMAD R60, R126, c[0x0][0x1ac], R2 ;  /* 0x00006b007e3c7a24 */ /* 0x000fe200078e0202 */
[----:B------:R-:W-:Y:S01]  /*1a40*/  LOP3.LUT P1, RZ, R112, 0x2, RZ, 0xc0, !PT ;  /* 0x0000000270ff7812 */ /* 0x000fe2000782c0ff */
[----:B------:R-:W-:Y:S01]  /*1a50*/  IMAD R120, R118, c[0x0][0x1a4], R8 ;  /* 0x0000690076787a24 */ /* 0x000fe200078e0208 */
[----:B------:R-:W-:Y:S01]  /*1a60*/  SHF.R.S32.HI R99, RZ, 0x1f, R109 ;  /* 0x0000001fff637819 */ /* 0x000fe2000001146d */
[----:B------:R-:W-:Y:S01]  /*1a70*/  IMAD.MOV.U32 R2, RZ, RZ, c[0x0][0x1a0] ;  /* 0x00006800ff027624 */ /* 0x000fe200078e00ff */
[----:B------:R-:W-:Y:S01]  /*1a80*/  SEL R25, R25, 0xfffffff0, !P1 ;  /* 0xfffffff019197807 */ /* 0x000fe20004800000 */
[----:B------:R-:W-:-:S02]  /*1a90*/  IMAD R124, R128, c[0x0][0x19c], R124 ;  /* 0x00006700807c7a24 */ /* 0x000fc400078e027c */
[----:B------:R-:W-:Y:S01]  /*1aa0*/  IMAD.IADD R108, R108, 0x1, R109 ;  /* 0x000000016c6c7824 */ /* 0x000fe200078e026d */
[----:B------:R-:W-:Y:S01]  /*1ab0*/  SHF.L.U64.HI R36, R2, R96, c[0x0][0x1a4] ;  /* 0x0000690002247619 */ /* 0x000fe20000010260 */
[----:B------:R-:W-:Y:S01]  /*1ac0*/  IMAD.WIDE.U32 R122, R128, c[0x0][0x198], R122 ;  /* 0x00006600807a7a25 */ /* 0x000fe200078e007a */
[----:B------:R-:W-:Y:S02]  /*1ad0*/  SHF.L.U32 R37, R2, 0x5, RZ ;  /* 0x0000000502257819 */ /* 0x000fe400000006ff */
[----:B------:R-:W-:Y:S01]  /*1ae0*/  SHF.R.S32.HI R98, RZ, 0x1f, R108 ;  /* 0x0000001fff627819 */ /* 0x000fe2000001146c */
[----:B------:R-:W-:Y:S01]  /*1af0*/  IMAD.WIDE.U32 R118, R118, c[0x0][0x1a0], R18 ;  /* 0x0000680076767a25 */ /* 0x000fe200078e0012 */
[----:B------:R-:W-:-:S03]  /*1b00*/  IADD3 R125, R123, R124, RZ ;  /* 0x0000007c7b7d7210 */ /* 0x000fc60007ffe0ff */
[----:B------:R-:W-:-:S04]  /*1b10*/  IMAD.WIDE.U32 R126, R126, c[0x0][0x1a8], R14 ;  /* 0x00006a007e7e7a25 */ /* 0x000fc800078e000e */
[----:B------:R-:W-:Y:S02]  /*1b20*/  IMAD.U32 R115, R115, 0x20, R13 ;  /* 0x0000002073737824 */ /* 0x000fe400078e000d */
[----:B------:R-:W-:Y:S02]  /*1b30*/  IMAD.IADD R121, R119, 0x1, R120 ;  /* 0x0000000177797824 */ /* 0x000fe400078e0278 */
[----:B------:R-:W-:Y:S02]  /*1b40*/  IMAD.IADD R60, R127, 0x1, R60 ;  /* 0x000000017f3c7824 */ /* 0x000fe400078e023c */
[----:B------:R-:W-:Y:S01]  /*1b50*/  @!P4 IMAD.MOV.U32 R95, RZ, RZ, RZ ;  /* 0x000000ffff5fc224 */ /* 0x000fe200078e00ff */
[----:B------:R-:W-:Y:S05]  /*1b60*/  @!P0 BRA `(.L_x_1220) ;  /* 0x000070b000008947 */ /* 0x000fea0003800000 */
[--C-:B-1----:R-:W-:Y:S01]  /*1b70*/  IMAD.IADD R95, R95, 0x1, R7.reuse ;  /* 0x000000015f5f7824 */ /* 0x102fe200078e0207 */
[----:B------:R-:W-:Y:S01]  /*1b80*/  SHF.R.S32.HI R4, RZ, 0x1f, R7 ;  /* 0x0000001fff047819 */ /* 0x000fe20000011407 */
[----:B------:R-:W-:Y:S01]  /*1b90*/  IMAD R6, R5, c[0x0][0x280], RZ ;  /* 0x0000a00005067a24 */ /* 0x000fe200078e02ff */
[--C-:B------:R-:W-:Y:S01]  /*1ba0*/  IADD3 R7, P1, P0, R7, R128, -R61.reuse ;  /* 0x0000008007077210 */ /* 0x100fe2000783e83d */
[----:B------:R-:W-:Y:S01]  /*1bb0*/  IMAD R5, R5, c[0x0][0x278], RZ ;  /* 0x00009e0005057a24 */ /* 0x000fe200078e02ff */
[----:B------:R-:W-:Y:S01]  /*1bc0*/  SHF.R.S32.HI R8, RZ, 0x1f, R61 ;  /* 0x0000001fff087819 */ /* 0x000fe2000001143d */
[----:B------:R-:W-:Y:S01]  /*1bd0*/  IMAD.WIDE.U32 R12, R231, c[0x0][0x278], R148 ;  /* 0x00009e00e70c7a25 */ /* 0x000fe200078e0094 */
[----:B------:R-:W-:Y:S01]  /*1be0*/  UMOV UR13, 0x80 ;  /* 0x00000080000d7882 */ /* 0x000fe20000000000 */
[----:B------:R-:W-:Y:S01]  /*1bf0*/  SHF.L.U32 R58, R107, 0x5, RZ ;  /* 0x000000056b3a7819 */ /* 0x000fe200000006ff */
[----:B------:R-:W-:Y:S01]  /*1c00*/  ULDC.64 UR4, c[0x0][0x1a0] ;  /* 0x0000680000047ab9 */ /* 0x000fe20000000a00 */
[C---:B------:R-:W-:Y:S01]  /*1c10*/  IMAD R5, R231.reuse, c[0x0][0x27c], R5 ;  /* 0x00009f00e7057a24 */ /* 0x040fe200078e0205 */
[----:B------:R-:W-:Y:S01]  /*1c20*/  IADD3.X R4, R4, R129, ~R8, P1, P0 ;  /* 0x0000008104047210 */ /* 0x000fe20000fe0c08 */
[C---:B------:R-:W-:Y:S01]  /*1c30*/  IMAD.WIDE.U32 R10, R231.reuse, c[0x0][0x280], R148 ;  /* 0x0000a000e70a7a25 */ /* 0x040fe200078e0094 */
[----:B------:R-:W-:Y:S01]  /*1c40*/  UIMAD UR18, UR13, UR5, URZ ;  /* 0x000000050d1272a4 */ /* 0x000fe2000f8e023f */
[----:B------:R-:W-:Y:S01]  /*1c50*/  IADD3 R106, R128, 0x20, RZ ;  /* 0x00000020806a7810 */ /* 0x000fe20007ffe0ff */
[----:B------:R-:W-:Y:S01]  /*1c60*/  UMOV UR12, 0x40 ;  /* 0x00000040000c7882 */ /* 0x000fe20000000000 */
[----:B------:R-:W-:Y:S01]  /*1c70*/  IMAD R6, R231, c[0x0][0x284], R6 ;  /* 0x0000a100e7067a24 */ /* 0x000fe200078e0206 */
[----:B------:R-:W-:Y:S01]  /*1c80*/  UMOV UR11, 0xc0 ;  /* 0x000000c0000b7882 */ /* 0x000fe20000000000 */
[----:B------:R-:W-:Y:S01]  /*1c90*/  IMAD.IADD R9, R13, 0x1, R5 ;  /* 0x000000010d097824 */ /* 0x000fe200078e0205 */
[----:B------:R-:W-:Y:S01]  /*1ca0*/  UMOV UR10, 0x140 ;  /* 0x00000140000a7882 */ /* 0x000fe20000000000 */
[C---:B------:R-:W-:Y:S01]  /*1cb0*/  IMAD R5, R4.reuse, c[0x0][0x290], RZ ;  /* 0x0000a40004057a24 */ /* 0x040fe200078e02ff */
[----:B------:R-:W-:Y:S01]  /*1cc0*/  UMOV UR9, 0x180 ;  /* 0x0000018000097882 */ /* 0x000fe20000000000 */
[----:B------:R-:W-:Y:S01]  /*1cd0*/  IMAD.MOV.U32 R8, RZ, RZ, R12 ;  /* 0x000000ffff087224 */ /* 0x000fe200078e000c */
[----:B------:R-:W-:Y:S01]  /*1ce0*/  UMOV UR8, 0x1c0 ;  /* 0x000001c000087882 */ /* 0x000fe20000000000 */
[----:B------:R-:W-:Y:S01]  /*1cf0*/  IMAD R4, R4, c[0x0][0x288], RZ ;  /* 0x0000a20004047a24 */ /* 0x000fe200078e02ff */
[----:B------:R-:W-:Y:S01]  /*1d00*/  UIMAD UR19, UR12, UR5, URZ ;  /* 0x000000050c1372a4 */ /* 0x000fe2000f8e023f */
[----:B------:R-:W-:Y:S01]  /*1d10*/  IMAD.IADD R11, R11, 0x1, R6 ;  /* 0x000000010b0b7824 */ /* 0x000fe200078e0206 */
[----:B------:R-:W-:Y:S01]  /*1d20*/  UIMAD UR16, UR11, UR5, URZ ;  /* 0x000000050b1072a4 */ /* 0x000fe2000f8e023f */
[C---:B------:R-:W-:Y:S01]  /*1d30*/  IMAD R4, R7.reuse, c[0x0][0x28c], R4 ;  /* 0x0000a30007047a24 */ /* 0x040fe200078e0204 */
[----:B------:R-:W-:Y:S01]  /*1d40*/  UIMAD UR15, UR10, UR5, URZ ;  /* 0x000000050a0f72a4 */ /* 0x000fe2000f8e023f */
[C---:B------:R-:W-:Y:S01]  /*1d50*/  IMAD.WIDE.U32 R8, R7.reuse, c[0x0][0x288], R8 ;  /* 0x0000a20007087a25 */ /* 0x040fe200078e0008 */
[----:B------:R-:W-:Y:S01]  /*1d60*/  UIMAD UR14, UR9, UR5, URZ ;  /* 0x00000005090e72a4 */ /* 0x000fe2000f8e023f */
[C---:B------:R-:W-:Y:S01]  /*1d70*/  IADD3 R105, R128.reuse, 0x40, RZ ;  /* 0x0000004080697810 */ /* 0x040fe20007ffe0ff */
[----:B------:R-:W-:Y:S01]  /*1d80*/  UIMAD UR26, UR8, UR5, URZ ;  /* 0x00000005081a72a4 */ /* 0x000fe2000f8e023f */
[C---:B------:R-:W-:Y:S01]  /*1d90*/  IMAD R5, R7.reuse, c[0x0][0x294], R5 ;  /* 0x0000a50007057a24 */ /* 0x040fe200078e0205 */
[----:B------:R-:W-:Y:S01]  /*1da0*/  UIMAD.WIDE.U32 UR32, UR11, UR4, URZ ;  /* 0x000000040b2072a5 */ /* 0x000fe2000f8e003f */
[----:B------:R-:W-:Y:S01]  /*1db0*/  IMAD.WIDE.U32 R10, R7, c[0x0][0x290], R10 ;  /* 0x0000a400070a7a25 */ /* 0x000fe200078e000a */
[----:B------:R-:W-:Y:S01]  /*1dc0*/  ULDC UR5, c[0x0][0x294] ;  /* 0x0000a50000057ab9 */ /* 0x000fe20000000800 */
[----:B------:R-:W-:Y:S01]  /*1dd0*/  IADD3 R104, R128, 0x60, RZ ;  /* 0x0000006080687810 */ /* 0x000fe20007ffe0ff */
[----:B------:R-:W-:Y:S01]  /*1de0*/  UIMAD.WIDE.U32 UR30, UR10, UR4, URZ ;  /* 0x000000040a1e72a5 */ /* 0x000fe2000f8e003f */
[----:B------:R-:W-:Y:S01]  /*1df0*/  IMAD.IADD R9, R9, 0x1, R4 ;  /* 0x0000000109097824 */ /* 0x000fe200078e0204 */
[----:B------:R-:W-:Y:S01]  /*1e00*/  UIMAD.WIDE.U32 UR28, UR9, UR4, URZ ;  /* 0x00000004091c72a5 */ /* 0x000fe2000f8e003f */
[----:B------:R-:W-:Y:S01]  /*1e10*/  IMAD R90, R3, c[0x0][0x298], RZ ;  /* 0x0000a600035a7a24 */ /* 0x000fe200078e02ff */
[----:B------:R-:W-:Y:S01]  /*1e20*/  ULDC UR17, c[0x0][0x19c] ;  /* 0x0000670000117ab9 */ /* 0x000fe20000000800 */
[----:B------:R-:W-:Y:S01]  /*1e30*/  IMAD.IADD R7, R11, 0x1, R5 ;  /* 0x000000010b077824 */ /* 0x000fe200078e0205 */
[----:B------:R-:W-:Y:S01]  /*1e40*/  UIMAD UR11, UR11, UR5, URZ ;  /* 0x000000050b0b72a4 */ /* 0x000fe2000f8e023f */
[----:B------:R-:W-:Y:S01]  /*1e50*/  IMAD.MOV.U32 R6, RZ, RZ, R10 ;  /* 0x000000ffff067224 */ /* 0x000fe200078e000a */
[----:B------:R-:W-:Y:S01]  /*1e60*/  UIMAD UR10, UR10, UR5, URZ ;  /* 0x000000050a0a72a4 */ /* 0x000fe2000f8e023f */
[----:B------:R-:W-:Y:S01]  /*1e70*/  IMAD.WIDE.U32 R12, R2, 0x40, RZ ;  /* 0x00000040020c7825 */ /* 0x000fe200078e00ff */
[----:B------:R-:W-:Y:S01]  /*1e80*/  UIMAD UR9, UR9, UR5, URZ ;  /* 0x00000005090972a4 */ /* 0x000fe2000f8e023f */
[----:B------:R-:W-:Y:S01]  /*1e90*/  IADD3 R103, R128, 0x80, RZ ;  /* 0x0000008080677810 */ /* 0x000fe20007ffe0ff */
[----:B------:R-:W-:Y:S01]  /*1ea0*/  UIMAD UR13, UR13, UR17, URZ ;  /* 0x000000110d0d72a4 */ /* 0x000fe2000f8e023f */
[----:B------:R-:W-:Y:S01]  /*1eb0*/  IMAD R88, R3, c[0x0][0x2a0], RZ ;  /* 0x0000a80003587a24 */ /* 0x000fe200078e02ff */
[----:B------:R-:W-:Y:S01]  /*1ec0*/  UIMAD UR12, UR12, UR17, URZ ;  /* 0x000000110c0c72a4 */ /* 0x000fe2000f8e023f */
[----:B------:R-:W-:Y:S01]  /*1ed0*/  IMAD.WIDE.U32 R10, R2, 0x80, RZ ;  /* 0x00000080020a7825 */ /* 0x000fe200078e00ff */
[----:B------:R-:W-:Y:S01]  /*1ee0*/  UIMAD UR5, UR8, UR5, URZ ;  /* 0x00000005080572a4 */ /* 0x000fe2000f8e023f */
[----:B------:R-:W-:Y:S01]  /*1ef0*/  IADD3 R73, R13, UR19, RZ ;  /* 0x000000130d497c10 */ /* 0x000fe2000fffe0ff */
[----:B------:R-:W-:Y:S01]  /*1f00*/  UIMAD.WIDE.U32 UR34, UR8, UR4, URZ ;  /* 0x00000004082272a5 */ /* 0x000fe2000f8e003f */
[C---:B------:R-:W-:Y:S01]  /*1f10*/  IMAD R90, R0.reuse, c[0x0][0x29c], R90 ;  /* 0x0000a700005a7a24 */ /* 0x040fe200078e025a */
[----:B------:R-:W-:Y:S01]  /*1f20*/  IADD3 R78, R11, UR18, RZ ;  /* 0x000000120b4e7c10 */ /* 0x000fe2000fffe0ff */
[----:B------:R-:W-:Y:S01]  /*1f30*/  IMAD.WIDE.U32 R2, R0, c[0x0][0x298], R8 ;  /* 0x0000a60000027a25 */ /* 0x000fe200078e0008 */
[C---:B------:R-:W-:Y:S01]  /*1f40*/  SHF.L.U32 R79, R10.reuse, 0x1, RZ ;  /* 0x000000010a4f7819 */ /* 0x040fe200000006ff */
[----:B------:R-:W-:Y:S01]  /*1f50*/  ULDC UR25, c[0x0][0x28c] ;  /* 0x0000a30000197ab9 */ /* 0x000fe20000000800 */
[----:B------:R-:W-:Y:S01]  /*1f60*/  SHF.L.U64.HI R78, R10, 0x1, R78 ;  /* 0x000000010a4e7819 */ /* 0x000fe2000001024e */
[----:B------:R-:W-:Y:S01]  /*1f70*/  IMAD R88, R0, c[0x0][0x2a4], R88 ;  /* 0x0000a90000587a24 */ /* 0x000fe200078e0258 */
[----:B------:R-:W-:Y:S01]  /*1f80*/  LEA R91, P0, R2, c[0x0][0x268], 0x1 ;  /* 0x00009a00025b7a11 */ /* 0x000fe200078008ff */
[----:B------:R-:W-:Y:S01]  /*1f90*/  IMAD.WIDE.U32 R4, R0, c[0x0][0x2a0], R6 ;  /* 0x0000a80000047a25 */ /* 0x000fe200078e0006 */
[----:B------:R-:W-:Y:S01]  /*1fa0*/  SHF.L.U64.HI R73, R12, 0x1, R73 ;  /* 0x000000010c497819 */ /* 0x000fe20000010249 */
        /* <DEDUP_REMOVED lines=12> */
[----:B------:R-:W-:Y:S01]  /*2070*/  IMAD.MOV.U32 R66, RZ, RZ, 0x7 ;  /* 0x00000007ff427424 */ /* 0x000fe200078e00ff */
        /* <DEDUP_REMOVED lines=11> */
[----:B------:R-:W-:Y:S01]  /*2130*/  IMAD.WIDE.U32 R138, R132, 0xc0, RZ ;  /* 0x000000c0848a7825 */ /* 0x000fe200078e00ff */
[-C--:B------:R-:W-:Y:S01]  /*2140*/  IADD3 R27, P1, R109, R95.reuse, RZ ;  /* 0x0000005f6d1b7210 */ /* 0x080fe20007f3e0ff */
[----:B------:R-:W-:Y:S01]  /*2150*/  ULDC UR22, c[0x0][0x28c] ;  /* 0x0000a30000167ab9 */ /* 0x000fe20000000800 */
[----:B------:R-:W-:Y:S01]  /*2160*/  IADD3 R95, P0, R108, R95, RZ ;  /* 0x0000005f6c5f7210 */ /* 0x000fe20007f1e0ff */
[C---:B------:R-:W-:Y:S01]  /*2170*/  IMAD.WIDE.U32 R136, R132.reuse, 0x140, RZ ;  /* 0x0000014084887825 */ /* 0x040fe200078e00ff */
[CC--:B------:R-:W-:Y:S01]  /*2180*/  SHF.L.U64.HI R71, R132.reuse, R63.reuse, c[0x0][0x294] ;  /* 0x0000a50084477619 */ /* 0x0c0fe2000001023f */
[----:B------:R-:W-:Y:S01]  /*2190*/  ULDC UR21, c[0x0][0x28c] ;  /* 0x0000a30000157ab9 */ /* 0x000fe20000000800 */
[----:B------:R-:W-:Y:S01]  /*21a0*/  SHF.L.U64.HI R76, R132, R66, c[0x0][0x294] ;  /* 0x0000a500844c7619 */ /* 0x000fe20000010242 */
[----:B------:R-:W-:Y:S01]  /*21b0*/  IMAD.X R94, R98, 0x1, R26, P0 ;  /* 0x00000001625e7824 */ /* 0x000fe200000e061a */
[----:B------:R-:W-:Y:S01]  /*21c0*/  IADD3.X R26, R99, R26, RZ, P1, !PT ;  /* 0x0000001a631a7210 */ /* 0x000fe20000ffe4ff */
[C---:B------:R-:W-:Y:S01]  /*21d0*/  IMAD.WIDE.U32 R134, R132.reuse, 0x180, RZ ;  /* 0x0000018084867825 */ /* 0x040fe200078e00ff */
[C---:B------:R-:W-:Y:S01]  /*21e0*/  SHF.L.U64.HI R69, R132.reuse, R96, c[0x0][0x294] ;  /* 0x0000a50084457619 */ /* 0x040fe20000010260 */
[----:B------:R-:W-:Y:S01]  /*21f0*/  ULDC UR20, c[0x0][0x28c] ;  /* 0x0000a30000147ab9 */ /* 0x000fe20000000800 */
[C---:B------:R-:W-:Y:S01]  /*2200*/  SHF.L.U64.HI R94, R95.reuse, 0x1, R94 ;  /* 0x000000015f5e7819 */ /* 0x040fe2000001025e */
[----:B------:R-:W-:Y:S01]  /*2210*/  IMAD.SHL.U32 R95, R95, 0x2, RZ ;  /* 0x000000025f5f7824 */ /* 0x000fe200078e00ff */
[C---:B------:R-:W-:Y:S01]  /*2220*/  SHF.L.U64.HI R26, R27.reuse, 0x1, R26 ;  /* 0x000000011b1a7819 */ /* 0x040fe2000001021a */
[----:B------:R-:W-:Y:S01]  /*2230*/  IMAD.SHL.U32 R27, R27, 0x2, RZ ;  /* 0x000000021b1b7824 */ /* 0x000fe200078e00ff */
[----:B------:R-:W-:Y:S01]  /*2240*/  SHF.L.U32 R72, R132, 0x6, RZ ;  /* 0x0000000684487819 */ /* 0x000fe200000006ff */
[----:B------:R-:W-:Y:S01]  /*2250*/  IMAD.WIDE.U32 R140, R140, 0x40, RZ ;  /* 0x000000408c8c7825 */ /* 0x000fe200078e00ff */
[----:B------:R-:W-:Y:S01]  /*2260*/  IADD3 R93, P3, R95, c[0x0][0x2b0], RZ ;  /* 0x0000ac005f5d7a10 */ /* 0x000fe20007f7e0ff */
[----:B------:R-:W-:Y:S01]  /*2270*/  ULDC UR19, c[0x0][0x28c] ;  /* 0x0000a30000137ab9 */ /* 0x000fe20000000800 */
[----:B------:R-:W-:Y:S01]  /*2280*/  IADD3 R10, P1, R27, c[0x0][0x2b0], RZ ;  /* 0x0000ac001b0a7a10 */ /* 0x000fe20007f3e0ff */
[----:B------:R-:W-:Y:S01]  /*2290*/  IMAD.SHL.U32 R56, R107, 0x40, RZ ;  /* 0x000000406b387824 */ /* 0x000fe200078e00ff */
[----:B------:R-:W-:Y:S01]  /*22a0*/  IADD3 R95, P2, R95, c[0x0][0x2a8], RZ ;  /* 0x0000aa005f5f7a10 */ /* 0x000fe20007f5e0ff */
[----:B------:R-:W-:Y:S01]  /*22b0*/  IMAD R54, R107, 0x60, RZ ;  /* 0x000000606b367824 */ /* 0x000fe200078e02ff */
[----:B------:R-:W-:Y:S01]  /*22c0*/  IADD3 R27, P0, R27, c[0x0][0x2a8], RZ ;  /* 0x0000aa001b1b7a10 */ /* 0x000fe20007f1e0ff */
[----:B------:R-:W-:Y:S01]  /*22d0*/  IMAD.SHL.U32 R52, R107, 0x80, RZ ;  /* 0x000000806b347824 */ /* 0x000fe200078e00ff */
[----:B------:R-:W-:Y:S01]  /*22e0*/  SHF.L.U64.HI R63, R97, R63, c[0x0][0x28c] ;  /* 0x0000a300613f7619 */ /* 0x000fe2000001023f */
[----:B------:R-:W-:Y:S01]  /*22f0*/  IMAD R50, R107, 0xa0, RZ ;  /* 0x000000a06b327824 */ /* 0x000fe200078e02ff */
[----:B------:R-:W-:Y:S01]  /*2300*/  SHF.L.U64.HI R66, R97, R66, c[0x0][0x28c] ;  /* 0x0000a30061427619 */ /* 0x000fe20000010242 */
[----:B------:R-:W-:Y:S01]  /*2310*/  IMAD R48, R107, 0xc0, RZ ;  /* 0x000000c06b307824 */ /* 0x000fe200078e02ff */
[----:B------:R-:W-:Y:S01]  /*2320*/  SHF.L.U64.HI R96, R97, R96, c[0x0][0x28c] ;  /* 0x0000a30061607619 */ /* 0x000fe20000010260 */
[----:B------:R-:W-:Y:S01]  /*2330*/  IMAD R46, R107, 0xe0, RZ ;  /* 0x000000e06b2e7824 */ /* 0x000fe200078e02ff */
[----:B------:R-:W-:Y:S01]  /*2340*/  SHF.L.U64.HI R71, R72, 0x1, R71 ;  /* 0x0000000148477819 */ /* 0x000fe20000010247 */
[----:B------:R-:W-:Y:S01]  /*2350*/  IMAD.WIDE.U32 R132, R132, 0x1c0, RZ ;  /* 0x000001c084847825 */ /* 0x000fe200078e00ff */
[----:B------:R-:W-:Y:S01]  /*2360*/  SHF.L.U64.HI R76, R77, 0x1, R76 ;  /* 0x000000014d4c7819 */ /* 0x000fe2000001024c */
[----:B------:R-:W-:Y:S01]  /*2370*/  ULDC UR18, c[0x0][0x28c] ;  /* 0x0000a30000127ab9 */ /* 0x000fe20000000800 */
[----:B------:R-:W-:Y:S01]  /*2380*/  SHF.L.U64.HI R69, R70, 0x1, R69 ;  /* 0x0000000146457819 */ /* 0x000fe20000010245 */
[----:B------:R-:W-:Y:S01]  /*2390*/  IMAD.MOV.U32 R62, RZ, RZ, c[0x0][0x290] ;  /* 0x0000a400ff3e7624 */ /* 0x000fe200078e00ff */
[----:B------:R-:W-:Y:S01]  /*23a0*/  IADD3.X R92, R94, c[0x0][0x2b4], RZ, P3, !PT ;  /* 0x0000ad005e5c7a10 */ /* 0x000fe20001ffe4ff */
[C---:B------:R-:W-:Y:S01]  /*23b0*/  IMAD.SHL.U32 R64, R97.reuse, 0x40, RZ ;  /* 0x0000004061407824 */ /* 0x040fe200078e00ff */
[----:B------:R-:W-:Y:S01]  /*23c0*/  IADD3.X R9, R26, c[0x0][0x2b4], RZ, P1, !PT ;  /* 0x0000ad001a097a10 */ /* 0x000fe20000ffe4ff */
[C---:B------:R-:W-:Y:S01]  /*23d0*/  IMAD.SHL.U32 R67, R97.reuse, 0x80, RZ ;  /* 0x0000008061437824 */ /* 0x040fe200078e00ff */
[----:B------:R-:W-:Y:S01]  /*23e0*/  IADD3 R100, R128, 0xe0, RZ ;  /* 0x000000e080647810 */ /* 0x000fe20007ffe0ff */
        /* <DEDUP_REMOVED lines=11> */
[----:B------:R-:W-:Y:S01]  /*24a0*/  SHF.R.S32.HI R47, RZ, 0x1f, R48 ;  /* 0x0000001fff2f7819 */ /* 0x000fe20000011430 */
[----:B------:R-:W-:Y:S01]  /*24b0*/  IMAD.U32 R62, R62, -0x100, RZ ;  /* 0xffffff003e3e7824 */ /* 0x000fe200078e00ff */
[----:B------:R-:W-:Y:S01]  /*24c0*/  SHF.R.S32.HI R45, RZ, 0x1f, R46 ;  /* 0x0000001fff2d7819 */ /* 0x000fe2000001142e */
[----:B------:R-:W-:Y:S01]  /*24d0*/  ULDC UR4, c[0x0][0x230] ;  /* 0x00008c0000047ab9 */ /* 0x000fe20000000800 */
[----:B------:R-:W-:Y:S01]  /*24e0*/  IADD3 R68, R143, UR13, RZ ;  /* 0x0000000d8f447c10 */ /* 0x000fe2000fffe0ff */
[----:B------:R-:W-:Y:S01]  /*24f0*/  UIMAD UR25, UR25, 0xc0, URZ ;  /* 0x000000c0191978a4 */ /* 0x000fe2000f8e023f */
        /* <DEDUP_REMOVED lines=14> */
[----:B------:R-:W-:Y:S02]  /*25e0*/  UIADD3 UR16, UR33, UR16, URZ ;  /* 0x0000001021107290 */ /* 0x000fe4000fffe03f */
[----:B------:R-:W-:Y:S02]  /*25f0*/  UIADD3 UR15, UR31, UR15, URZ ;  /* 0x0000000f1f0f7290 */ /* 0x000fe4000fffe03f */
[----:B------:R-:W-:Y:S02]  /*2600*/  UIADD3 UR14, UR29, UR14, URZ ;  /* 0x0000000e1d0e7290 */ /* 0x000fe4000fffe03f */
[----:B------:R-:W-:Y:S02]  /*2610*/  UIADD3 UR26, UR35, UR26, URZ ;  /* 0x0000001a231a7290 */ /* 0x000fe4000fffe03f */
[----:B------:R-:W-:Y:S02]  /*2620*/  ULDC.U8 UR8, c[0x0][0x313] ;  /* 0x0000c4c000087ab9 */ /* 0x000fe40000000000 */
.L_x_1274:
        /* <DEDUP_REMOVED lines=17> */
[C---:B------:R-:W-:Y:S01]  /*2740*/  @!P2 IMAD.X R159, R88.reuse, 0x1, R69, P1 ;  /* 0x00000001589fa824 */ /* 0x040fe200008e0645 */
[----:B------:R-:W-:Y:S02]  /*2750*/  @!P6 IADD3 R28, P1, R89, R72, RZ ;  /* 0x00000048591ce210 */ /* 0x000fe40007f3e0ff */
[----:B------:R-:W-:Y:S02]  /*2760*/  ISETP.LT.OR P2, PT, R103, R2, P0 ;  /* 0x000000026700720c */ /* 0x000fe40000741670 */
[----:B---3--:R-:W-:Y:S01]  /*2770*/  @!P3 IADD3 R20, P0, R89, R138, RZ ;  /* 0x0000008a5914b210 */ /* 0x008fe20007f1e0ff */
        /* <DEDUP_REMOVED lines=19> */
[-C--:B------:R-:W-:Y:S02]  /*28b0*/  ISETP.GE.OR P0, PT, R101, R3.reuse, P1 ;  /* 0x000000036500720c */ /* 0x080fe40000f06670 */
        /* <DEDUP_REMOVED lines=51> */
[----:B------:R-:W-:Y:S02]  /*2bf0*/  ISETP.GE.AND P0, PT, R148, UR4, PT ;  /* 0x0000000494007c0c */ /* 0x000fe4000bf06270 */
[----:B------:R-:W-:Y:S01]  /*2c00*/  MOV R85, R83 ;  /* 0x0000005300557202 */ /* 0x000fe20000000f00 */
[----:B------:R2:W3:Y:S10]  /*2c10*/  LDG.E.128 R16, [R2.64] ;  /* 0x0000000602107981 */ /* 0x0004f4000c1e1d00 */
[----:B------:R-:W-:Y:S02]  /*2c20*/  @!P0 MOV R8, R10 ;  /* 0x0000000a00088202 */ /* 0x000fe40000000f00 */
[----:B--2---:R-:W-:Y:S02]  /*2c30*/  @!P0 MOV R2, R27 ;  /* 0x0000001b00028202 */ /* 0x004fe40000000f00 */
[----:B------:R-:W-:Y:S05]  /*2c40*/  @!P0 MOV R3, R26 ;  /* 0x0000001a00038202 */ /* 0x000fea0000000f00 */
[----:B-1----:R1:W2:Y:S06]  /*2c50*/  @!P0 LDG.E.64 R6, [R2.64] ;  /* 0x0000000602068981 */ /* 0x0022ac000c1e1b00 */
[----:B-1----:R1:W4:Y:S01]  /*2c60*/  @!P0 LDG.E.64 R2, [R8.64] ;  /* 0x0000000608028981 */ /* 0x002322000c1e1b00 */
[--C-:B--2---:R-:W-:Y:S01]  /*2c70*/  @!P0 HADD2.F32 R14, -RZ, R6.reuse.H0_H0 ;  /* 0x20000006ff0e8230 */ /* 0x104fe20000004100 */
[----:B---3--:R-:W-:Y:S01]  /*2c80*/  @!P0 MOV R4, R16 ;  /* 0x0000001000048202 */ /* 0x008fe20000000f00 */
[----:B------:R-:W-:Y:S02]  /*2c90*/  @!P0 HADD2.F32 R15, -RZ, R6.H1_H1 ;  /* 0x30000006ff0f8230 */ /* 0x000fe40000004100 */
[--C-:B------:R-:W-:Y:S02]  /*2ca0*/  @!P0 HADD2.F32 R20, -RZ, R7.reuse.H0_H0 ;  /* 0x20000007ff148230 */ /* 0x100fe40000004100 */
[--C-:B------:R-:W-:Y:S02]  /*2cb0*/  @!P0 HADD2.F32 R6, -RZ, R4.reuse.H0_H0 ;  /* 0x20000004ff068230 */ /* 0x100fe40000004100 */
[----:B-1----:R-:W-:Y:S02]  /*2cc0*/  @!P0 HADD2.F32 R8, -RZ, R4.H1_H1 ;  /* 0x30000004ff088230 */ /* 0x002fe40000004100 */
[----:B------:R-:W-:Y:S01]  /*2cd0*/  @!P0 HADD2.F32 R22, -RZ, R7.H1_H1 ;  /* 0x30000007ff168230 */ /* 0x000fe20000004100 */
[----:B------:R-:W-:Y:S01]  /*2ce0*/  @!P0 MOV R7, R18 ;  /* 0x0000001200078202 */ /* 0x000fe20000000f00 */
[--C-:B----4-:R-:W-:Y:S02]  /*2cf0*/  @!P0 HADD2.F32 R0, -RZ, R2.reuse.H0_H0 ;  /* 0x20000002ff008230 */ /* 0x110fe40000004100 */
[--C-:B------:R-:W-:Y:S02]  /*2d00*/  @!P0 HADD2.F32 R5, -RZ, R3.reuse.H0_H0 ;  /* 0x20000003ff058230 */ /* 0x100fe40000004100 */
[----:B------:R-:W-:Y:S01]  /*2d10*/  @!P0 HADD2.F32 R4, -RZ, R3.H1_H1 ;  /* 0x30000003ff048230 */ /* 0x000fe20000004100 */
[-C--:B------:R-:W-:Y:S01]  /*2d20*/  @!P0 FMUL.FTZ R23, R8, R0.reuse ;  /* 0x0000000008178220 */ /* 0x080fe20000410000 */
[----:B------:R-:W-:Y:S01]  /*2d30*/  @!P0 MOV R3, R17 ;  /* 0x0000001100038202 */ /* 0x000fe20000000f00 */
[C---:B------:R-:W-:Y:S01]  /*2d40*/  @!P0 FMUL.FTZ R0, R6.reuse, R0 ;  /* 0x0000000006008220 */ /* 0x040fe20000410000 */
[----:B------:R-:W-:Y:S01]  /*2d50*/  @!P0 HADD2.F32 R2, -RZ, R2.H1_H1 ;  /* 0x30000002ff028230 */ /* 0x000fe20000004100 */
[-C--:B------:R-:W-:Y:S01]  /*2d60*/  @!P0 FFMA.FTZ R23, R6, R14.reuse, -R23 ;  /* 0x0000000e06178223 */ /* 0x080fe20000010817 */
[----:B------:R-:W-:Y:S01]  /*2d70*/  @!P0 MOV R6, R19 ;  /* 0x0000001300068202 */ /* 0x000fe20000000f00 */
[----:B------:R-:W-:Y:S01]  /*2d80*/  @!P0 FFMA.FTZ R0, R8, R14, R0 ;  /* 0x0000000e08008223 */ /* 0x000fe20000010000 */
[--C-:B------:R-:W-:Y:S02]  /*2d90*/  @!P0 HADD2.F32 R8, -RZ, R3.reuse.H1_H1 ;  /* 0x30000003ff088230 */ /* 0x100fe40000004100 */
[----:B------:R-:W-:Y:S02]  /*2da0*/  @!P0 HADD2.F32 R3, -RZ, R3.H0_H0 ;  /* 0x20000003ff038230 */ /* 0x000fe40000004100 */
[--C-:B------:R-:W-:Y:S01]  /*2db0*/  @!P0 HADD2.F32 R14, -RZ, R7.reuse.H1_H1 ;  /* 0x30000007ff0e8230 */ /* 0x100fe20000004100 */
[-C--:B------:R-:W-:Y:S01]  /*2dc0*/  @!P0 FMUL.FTZ R24, R8, R2.reuse ;  /* 0x0000000208188220 */ /* 0x080fe20000410000 */
[----:B------:R-:W-:Y:S01]  /*2dd0*/  @!P0 HADD2.F32 R7, -RZ, R7.H0_H0 ;  /* 0x20000007ff078230 */ /* 0x000fe20000004100 */
[C---:B------:R-:W-:Y:S01]  /*2de0*/  @!P0 FMUL.FTZ R2, R3.reuse, R2 ;  /* 0x0000000203028220 */ /* 0x040fe20000410000 */
[--C-:B------:R-:W-:Y:S01]  /*2df0*/  @!P0 HADD2.F32 R21, -RZ, R6.reuse.H1_H1 ;  /* 0x30000006ff158230 */ /* 0x100fe20000004100 */
[----:B------:R-:W-:Y:S01]  /*2e00*/  @!P0 FFMA.FTZ R24, R3, R15, -R24 ;  /* 0x0000000f03188223 */ /* 0x000fe20000010818 */
[----:B------:R-:W-:Y:S01]  /*2e10*/  @!P0 HADD2.F32 R6, -RZ, R6.H0_H0 ;  /* 0x20000006ff068230 */ /* 0x000fe20000004100 */
[----:B------:R-:W-:Y:S01]  /*2e20*/  @!P0 FMUL.FTZ R3, R7, R5 ;  /* 0x0000000507038220 */ /* 0x000fe20000410000 */
[----:B------:R-:W-:Y:S01]  /*2e30*/  @!P0 F2FP.PACK_AB R0, R0, R23 ;  /* 0x000000170000823e */ /* 0x000fe200000000ff */
[----:B------:R-:W-:Y:S02]  /*2e40*/  @!P0 FMUL.FTZ R29, R14, R5 ;  /* 0x000000050e1d8220 */ /* 0x000fe40000410000 */
[----:B------:R-:W-:Y:S01]  /*2e50*/  @!P0 FFMA.FTZ R2, R8, R15, R2 ;  /* 0x0000000f08028223 */ /* 0x000fe20000010002 */
[----:B------:R-:W-:Y:S01]  /*2e60*/  @!P0 MOV R16, R0 ;  /* 0x0000000000108202 */ /* 0x000fe20000000f00 */
[-C--:B------:R-:W-:Y:S02]  /*2e70*/  @!P0 FMUL.FTZ R28, R21, R4.reuse ;  /* 0x00000004151c8220 */ /* 0x080fe40000410000 */
[----:B------:R-:W-:Y:S01]  /*2e80*/  @!P0 FMUL.FTZ R4, R6, R4 ;  /* 0x0000000406048220 */ /* 0x000fe20000410000 */
[----:B------:R-:W-:Y:S01]  /*2e90*/  @!P0 F2FP.PACK_AB R2, R2, R24 ;  /* 0x000000180202823e */ /* 0x000fe200000000ff */
[-C--:B------:R-:W-:Y:S02]  /*2ea0*/  @!P0 FFMA.FTZ R3, R14, R20.reuse, R3 ;  /* 0x000000140e038223 */ /* 0x080fe40000010003 */
[----:B------:R-:W-:Y:S01]  /*2eb0*/  @!P0 FFMA.FTZ R7, R7, R20, -R29 ;  /* 0x0000001407078223 */ /* 0x000fe2000001081d */
[----:B------:R-:W-:Y:S01]  /*2ec0*/  @!P0 MOV R17, R2 ;  /* 0x0000000200118202 */ /* 0x000fe20000000f00 */
[-C--:B------:R-:W-:Y:S02]  /*2ed0*/  @!P0 FFMA.FTZ R28, R6, R22.reuse, -R28 ;  /* 0x00000016061c8223 */ /* 0x080fe4000001081c */
[----:B------:R-:W-:Y:S01]  /*2ee0*/  @!P0 FFMA.FTZ R4, R21, R22, R4 ;  /* 0x0000001615048223 */ /* 0x000fe20000010004 */
[----:B------:R-:W-:Y:S04]  /*2ef0*/  @!P0 F2FP.PACK_AB R3, R3, R7 ;  /* 0x000000070303823e */ /* 0x000fe800000000ff */
[----:B------:R-:W-:Y:S02]  /*2f00*/  @!P0 F2FP.PACK_AB R4, R4, R28 ;  /* 0x0000001c0404823e */ /* 0x000fe400000000ff */
[----:B------:R-:W-:Y:S02]  /*2f10*/  @!P0 MOV R18, R3 ;  /* 0x0000000300128202 */ /* 0x000fe40000000f00 */
[----:B------:R-:W-:Y:S05]  /*2f20*/  @!P0 MOV R19, R4 ;  /* 0x0000000400138202 */ /* 0x000fea0000000f00 */
[----:B------:R1:W-:Y:S02]  /*2f30*/  STG.E.128 [R84.64], R16 ;  /* 0x0000001054007986 */ /* 0x0003e4000c101d06 */
.L_x_1224:
[----:B------:R-:W-:Y:S05]  /*2f40*/  BSYNC B0 ;  /* 0x0000000000007941 */ /* 0x000fea0003800000 */
.L_x_1223:
        /* <DEDUP_REMOVED lines=62> */
.L_x_1226:
[----:B------:R-:W-:Y:S05]  /*3330*/  BSYNC B0 ;  /* 0x0000000000007941 */ /* 0x000fea0003800000 */
.L_x_1225:
        /* <DEDUP_REMOVED lines=62> */
.L_x_1228:
[----:B------:R-:W-:Y:S05]  /*3720*/  BSYNC B0 ;  /* 0x0000000000007941 */ /* 0x000fea0003800000 */
.L_x_1227:
[----:B------:R-:W-:Y:S01]  /*3730*/  BSSY B0, `(.L_x_1229) ;  /* 0x0000043000007945 */ /* 0x000fe20003800000 */
[----:B------:R-:W-:-:S05]  /*3740*/  @P3 BRA `(.L_x_1230) ;  /* 0x0000041000003947 */ /* 0x000fca0003800000 */
[----:B-1----:R-:W-:Y:S01]  /*3750*/  IMAD.MOV.U32 R4, RZ, RZ, R91 ;  /* 0x000000ffff047224 */ /* 0x002fe200078e005b */
[----:B------:R-:W-:Y:S02]  /*3760*/  ISETP.GE.AND P0, PT, R148, UR4, PT ;  /* 0x0000000494007c0c */ /* 0x000fe4000bf06270 */
[----:B------:R-:W-:Y:S02]  /*3770*/  MOV R5, R90 ;  /* 0x0000005a00057202 */ /* 0x000fe40000000f00 */
[----:B------:R-:W-:Y:S09]  /*3780*/  MOV R85, R83 ;  /* 0x0000005300557202 */ /* 0x000ff20000000f00 */
[C---:B------:R-:W-:Y:S02]  /*3790*/  @!P0 SHF.L.U32 R2, R54.reuse, 0x1, RZ ;  /* 0x0000000136028819 */ /* 0x040fe400000006ff */
[----:B------:R-:W-:Y:S02]  /*37a0*/  @!P0 SHF.L.U64.HI R0, R54, 0x1, R53 ;  /* 0x0000000136008819 */ /* 0x000fe40000010235 */
[----:B------:R-:W-:Y:S04]  /*37b0*/  @!P0 IADD3 R6, P1, R2, R27, RZ ;  /* 0x0000001b02068210 */ /* 0x000fe80007f3e0ff */
[----:B------:R-:W-:Y:S02]  /*37c0*/  @!P0 IADD3.X R7, R0, R26, RZ, P1, !PT ;  /* 0x0000001a00078210 */ /* 0x000fe40000ffe4ff */
[----:B------:R-:W-:Y:S04]  /*37d0*/  @!P0 IADD3 R2, P1, R2, R10, RZ ;  /* 0x0000000a02028210 */ /* 0x000fe80007f3e0ff */
[----:B------:R-:W-:Y:S01]  /*37e0*/  @!P0 IADD3.X R3, R0, R9, RZ, P1, !PT ;  /* 0x0000000900038210 */ /* 0x000fe20000ffe4ff */
[----:B------:R-:W2:Y:S01]  /*37f0*/  @!P0 LDG.E.64 R6, [R6.64] ;  /* 0x0000000606068981 */ /* 0x000ea2000c1e1b00 */
[----:B------:R-:W-:Y:S05]  /*3800*/  MOV R0, c[0x0][0x288] ;  /* 0x0000a20000007a02 */ /* 0x000fea0000000f00 */
[----:B------:R-:W-:Y:S01]  /*3810*/  IMAD.WIDE.U32 R4, R0, 0xc0, R4 ;  /* 0x000000c000047825 */ /* 0x000fe200078e0004 */
[----:B------:R-:W3:Y:S04]  /*3820*/  @!P0 LDG.E.64 R2, [R2.64] ;  /* 0x0000000602028981 */ /* 0x000ee8000c1e1b00 */
[----:B------:R-:W-:Y:S05]  /*3830*/  IADD3 R5, R5, UR25, RZ ;  /* 0x0000001905057c10 */ /* 0x000fea000fffe0ff */
[----:B------:R-:W4:Y:S02]  /*3840*/  LDG.E.128 R16, [R4.64] ;  /* 0x0000000604107981 */ /* 0x000f24000c1e1d00 */
[----:B----4-:R-:W-:Y:S01]  /*3850*/  @!P0 MOV R4, R16 ;  /* 0x0000001000048202 */ /* 0x010fe20000000f00 */
        /* <DEDUP_REMOVED lines=14> */
[----:B------:R-:W-:Y:S01]  /*3940*/  @!P0 HADD2.F32 R4, -RZ, R3.H1_H1 ;  /* 0x30000003ff048230 */ /* 0x000fe20000004100 */
[----:B------:R-:W-:Y:S01]  /*3950*/  @!P0 IMAD.MOV.U32 R6, RZ, RZ, R18 ;  /* 0x000000ffff068224 */ /* 0x000fe200078e0012 */
[----:B------:R-:W-:Y:S01]  /*3960*/  @!P0 MOV R3, R19 ;  /* 0x0000001300038202 */ /* 0x000fe20000000f00 */
[----:B------:R-:W-:Y:S01]  /*3970*/  @!P0 FMUL.FTZ R24, R15, R2 ;  /* 0x000000020f188220 */ /* 0x000fe20000410000 */
[----:B------:R-:W-:Y:S01]  /*3980*/  @!P0 HADD2.F32 R7, -RZ, R7.H0_H0 ;  /* 0x20000007ff078230 */ /* 0x000fe20000004100 */
[----:B------:R-:W-:Y:S01]  /*3990*/  @!P0 FFMA.FTZ R0, R8, R14, R0 ;  /* 0x0000000e08008223 */ /* 0x000fe20000010000 */
[--C-:B------:R-:W-:Y:S02]  /*39a0*/  @!P0 HADD2.F32 R8, -RZ, R6.reuse.H1_H1 ;  /* 0x30000006ff088230 */ /* 0x100fe40000004100 */
[----:B------:R-:W-:Y:S01]  /*39b0*/  @!P0 HADD2.F32 R6, -RZ, R6.H0_H0 ;  /* 0x20000006ff068230 */ /* 0x000fe20000004100 */
[C---:B------:R-:W-:Y:S01]  /*39c0*/  @!P0 FMUL.FTZ R2, R7.reuse, R2 ;  /* 0x0000000207028220 */ /* 0x040fe20000410000 */
[----:B------:R-:W-:Y:S01]  /*39d0*/  @!P0 F2FP.PACK_AB R0, R0, R23 ;  /* 0x000000170000823e */ /* 0x000fe200000000ff */
[----:B------:R-:W-:Y:S01]  /*39e0*/  @!P0 FFMA.FTZ R24, R7, R20, -R24 ;  /* 0x0000001407188223 */ /* 0x000fe20000010818 */
[--C-:B------:R-:W-:Y:S01]  /*39f0*/  @!P0 HADD2.F32 R14, -RZ, R3.reuse.H1_H1 ;  /* 0x30000003ff0e8230 */ /* 0x100fe20000004100 */
[-C--:B------:R-:W-:Y:S01]  /*3a00*/  @!P0 FMUL.FTZ R29, R8, R5.reuse ;  /* 0x00000005081d8220 */ /* 0x080fe20000410000 */
[----:B------:R-:W-:Y:S01]  /*3a10*/  @!P0 HADD2.F32 R7, -RZ, R3.H0_H0 ;  /* 0x20000003ff078230 */ /* 0x000fe20000004100 */
[----:B------:R-:W-:Y:S01]  /*3a20*/  @!P0 FMUL.FTZ R3, R6, R5 ;  /* 0x0000000506038220 */ /* 0x000fe20000410000 */
[----:B------:R-:W-:Y:S01]  /*3a30*/  @!P0 MOV R16, R0 ;  /* 0x0000000000108202 */ /* 0x000fe20000000f00 */
[-C--:B------:R-:W-:Y:S01]  /*3a40*/  @!P0 FMUL.FTZ R28, R14, R4.reuse ;  /* 0x000000040e1c8220 */ /* 0x080fe20000410000 */
[----:B------:R-:W-:Y:S01]  /*3a50*/  MOV R5, 0xc0 ;  /* 0x000000c000057802 */ /* 0x000fe20000000f00 */
        /* <DEDUP_REMOVED lines=8> */
[C---:B------:R-:W-:Y:S01]  /*3ae0*/  IMAD.WIDE.U32 R28, R5.reuse, c[0x0][0x198], R84 ;  /* 0x00006600051c7a25 */ /* 0x040fe200078e0054 */
[----:B------:R-:W-:Y:S02]  /*3af0*/  @!P0 MOV R17, R2 ;  /* 0x0000000200118202 */ /* 0x000fe40000000f00 */
[----:B------:R-:W-:Y:S01]  /*3b00*/  @!P0 F2FP.PACK_AB R4, R4, R7 ;  /* 0x000000070404823e */ /* 0x000fe200000000ff */
[----:B------:R-:W-:Y:S01]  /*3b10*/  IMAD R5, R5, c[0x0][0x19c], RZ ;  /* 0x0000670005057a24 */ /* 0x000fe200078e02ff */
[----:B------:R-:W-:Y:S02]  /*3b20*/  @!P0 MOV R18, R3 ;  /* 0x0000000300128202 */ /* 0x000fe40000000f00 */
[----:B------:R-:W-:Y:S01]  /*3b30*/  @!P0 MOV R19, R4 ;  /* 0x0000000400138202 */ /* 0x000fe20000000f00 */
[----:B------:R-:W-:Y:S05]  /*3b40*/  IMAD.IADD R29, R29, 0x1, R5 ;  /* 0x000000011d1d7824 */ /* 0x000fea00078e0205 */
[----:B------:R1:W-:Y:S02]  /*3b50*/  STG.E.128 [R28.64], R16 ;  /* 0x000000101c007986 */ /* 0x0003e4000c101d06 */
.L_x_1230:
[----:B------:R-:W-:Y:S05]  /*3b60*/  BSYNC B0 ;  /* 0x0000000000007941 */ /* 0x000fea0003800000 */
.L_x_1229:
        /* <DEDUP_REMOVED lines=53> */
[----:B------:R-:W-:Y:S01]  /*3ec0*/  @!P0 FFMA.FTZ R28, R6, R22, -R28 ;  /* 0x00000016061c8223 */ /* 0x000fe2000001081c */
        /* <DEDUP_REMOVED lines=9> */
.L_x_1232:
[----:B------:R-:W-:Y:S05]  /*3f60*/  BSYNC B0 ;  /* 0x0000000000007941 */ /* 0x000fea0003800000 */
.L_x_1231:
[----:B------:R-:W-:Y:S01]  /*3f70*/  BSSY B0, `(.L_x_1233) ;  /* 0x0000043000007945 */ /* 0x000fe20003800000 */
[----:B------:R-:W-:-:S05]  /*3f80*/  @P4 BRA `(.L_x_1234) ;  /* 0x0000041000004947 */ /* 0x000fca0003800000 */
[----:B------:R-:W-:Y:S02]  /*3f90*/  ISETP.GE.AND P0, PT, R148, UR4, PT ;  /* 0x0000000494007c0c */ /* 0x000fe4000bf06270 */
[----:B------:R-:W-:Y:S02]  /*3fa0*/  MOV R0, c[0x0][0x288] ;  /* 0x0000a20000007a02 */ /* 0x000fe40000000f00 */
[----:B-1----:R-:W-:Y:S02]  /*3fb0*/  MOV R16, R91 ;  /* 0x0000005b00107202 */ /* 0x002fe40000000f00 */
[----:B------:R-:W-:Y:S02]  /*3fc0*/  MOV R17, R90 ;  /* 0x0000005a00117202 */ /* 0x000fe40000000f00 */
[----:B------:R-:W-:Y:S03]  /*3fd0*/  MOV R85, R83 ;  /* 0x0000005300557202 */ /* 0x000fe60000000f00 */
[----:B------:R-:W-:Y:S02]  /*3fe0*/  IMAD.WIDE.U32 R16, R0, 0x140, R16 ;  /* 0x0000014000107825 */ /* 0x000fe400078e0010 */
[C---:B------:R-:W-:Y:S02]  /*3ff0*/  @!P0 SHF.L.U32 R2, R50.reuse, 0x1, RZ ;  /* 0x0000000132028819 */ /* 0x040fe400000006ff */
[----:B------:R-:W-:Y:S02]  /*4000*/  @!P0 SHF.L.U64.HI R0, R50, 0x1, R49 ;  /* 0x0000000132008819 */ /* 0x000fe40000010231 */
[----:B------:R-:W-:Y:S02]  /*4010*/  IADD3 R17, R17, UR24, RZ ;  /* 0x0000001811117c10 */ /* 0x000fe4000fffe0ff */
[C---:B------:R-:W-:Y:S02]  /*4020*/  @!P0 IADD3 R6, P2, R2.reuse, R27, RZ ;  /* 0x0000001b02068210 */ /* 0x040fe40007f5e0ff */
[----:B------:R-:W-:Y:S02]  /*4030*/  @!P0 IADD3 R2, P1, R2, R10, RZ ;  /* 0x0000000a02028210 */ /* 0x000fe40007f3e0ff */
[----:B------:R-:W2:Y:S01]  /*4040*/  LDG.E.128 R16, [R16.64] ;  /* 0x0000000610107981 */ /* 0x000ea2000c1e1d00 */
[C---:B------:R-:W-:Y:S01]  /*4050*/  @!P0 IMAD.X R7, R0.reuse, 0x1, R26, P2 ;  /* 0x0000000100078824 */ /* 0x040fe200010e061a */
[----:B------:R-:W-:Y:S06]  /*4060*/  @!P0 IADD3.X R3, R0, R9, RZ, P1, !PT ;  /* 0x0000000900038210 */ /* 0x000fec0000ffe4ff */
[----:B------:R-:W3:Y:S06]  /*4070*/  @!P0 LDG.E.64 R2, [R2.64] ;  /* 0x0000000602028981 */ /* 0x000eec000c1e1b00 */
[----:B------:R-:W4:Y:S02]  /*4080*/  @!P0 LDG.E.64 R6, [R6.64] ;  /* 0x0000000606068981 */ /* 0x000f24000c1e1b00 */
[--C-:B----4-:R-:W-:Y:S01]  /*4090*/  @!P0 HADD2.F32 R21, -RZ, R7.reuse.H0_H0 ;  /* 0x20000007ff158230 */ /* 0x110fe20000004100 */
[----:B--2---:R-:W-:Y:S01]  /*40a0*/  @!P0 MOV R4, R16 ;  /* 0x0000001000048202 */ /* 0x004fe20000000f00 */
[----:B---3--:R-:W-:Y:S02]  /*40b0*/  @!P0 HADD2.F32 R0, -RZ, R2.H0_H0 ;  /* 0x20000002ff008230 */ /* 0x008fe40000004100 */
[----:B------:R-:W-:Y:S01]  /*40c0*/  @!P0 HADD2.F32 R22, -RZ, R7.H1_H1 ;  /* 0x30000007ff168230 */ /* 0x000fe20000004100 */
[----:B------:R-:W-:Y:S01]  /*40d0*/  @!P0 MOV R7, R17 ;  /* 0x0000001100078202 */ /* 0x000fe20000000f00 */
[----:B------:R-:W-:Y:S02]  /*40e0*/  @!P0 HADD2.F32 R8, -RZ, R4.H1_H1 ;  /* 0x30000004ff088230 */ /* 0x000fe40000004100 */
[--C-:B------:R-:W-:Y:S02]  /*40f0*/  @!P0 HADD2.F32 R14, -RZ, R6.reuse.H0_H0 ;  /* 0x20000006ff0e8230 */ /* 0x100fe40000004100 */
[----:B------:R-:W-:Y:S01]  /*4100*/  @!P0 HADD2.F32 R20, -RZ, R6.H1_H1 ;  /* 0x30000006ff148230 */ /* 0x000fe20000004100 */
[-C--:B------:R-:W-:Y:S01]  /*4110*/  @!P0 FMUL.FTZ R23, R8, R0.reuse ;  /* 0x0000000008178220 */ /* 0x080fe20000410000 */
        /* <DEDUP_REMOVED lines=40> */
.L_x_1234:
[----:B------:R-:W-:Y:S05]  /*43a0*/  BSYNC B0 ;  /* 0x0000000000007941 */ /* 0x000fea0003800000 */
.L_x_1233:
        /* <DEDUP_REMOVED lines=67> */
.L_x_1236:
[----:B------:R-:W-:Y:S05]  /*47e0*/  BSYNC B0 ;  /* 0x0000000000007941 */ /* 0x000fea0003800000 */
.L_x_1235:
[----:B------:R-:W-:Y:S01]  /*47f0*/  ISETP.NE.AND P0, PT, R117, RZ, PT ;  /* 0x000000ff7500720c */ /* 0x000fe20003f05270 */
[----:B------:R-:W-:Y:S01]  /*4800*/  @!UPT UIADD3 URZ, URZ, URZ, URZ ;  /* 0x0000003f3f3ff290 */ /* 0x000fe2000fffe03f */
[----:B------:R-:W-:Y:S11]  /*4810*/  BSSY B0, `(.L_x_1237) ;  /* 0x0000043000007945 */ /* 0x000ff60003800000 */
        /* <DEDUP_REMOVED lines=66> */
.L_x_1238:
[----:B------:R-:W-:Y:S05]  /*4c40*/  BSYNC B0 ;  /* 0x0000000000007941 */ /* 0x000fea0003800000 */
.L_x_1237:
[----:B------:R-:W-:Y:S01]  /*4c50*/  MOV R2, R27 ;  /* 0x0000001b00027202 */ /* 0x000fe20000000f00 */
        /* <DEDUP_REMOVED lines=10> */
.L_x_1222:
        /* <DEDUP_REMOVED lines=94> */
.L_x_1243:
[----:B------:R-:W-:Y:S05]  /*52e0*/  BSYNC B0 ;  /* 0x0000000000007941 */ /* 0x000fea0003800000 */
.L_x_1242:
[----:B------:R-:W-:Y:S05]  /*52f0*/  MOV R85, R83 ;  /* 0x0000005300557202 */ /* 0x000fea0000000f00 */
[----:B-----5:R3:W-:Y:S02]  /*5300*/  STG.E.128 [R84.64], R20 ;  /* 0x0000001454007986 */ /* 0x0207e4000c101d06 */
.L_x_1241:
[----:B------:R-:W-:Y:S05]  /*5310*/  BSYNC B1 ;  /* 0x0000000000017941 */ /* 0x000fea0003800000 */
.L_x_1240:
[----:B------:R-:W-:Y:S01]  /*5320*/  BSSY B1, `(.L_x_1244) ;  /* 0x000005f000017945 */ /* 0x000fe20003800000 */
[----:B------:R-:W-:-:S05]  /*5330*/  @P2 BRA `(.L_x_1245) ;  /* 0x000005d000002947 */ /* 0x000fca0003800000 */
[C---:B--2---:R-:W-:Y:S01]  /*5340*/  LEA R2, P0, R97.reuse, R91, 0x1 ;  /* 0x0000005b61027211 */ /* 0x044fe200078008ff */
[----:B------:R-:W-:Y:S03]  /*5350*/  BSSY B0, `(.L_x_1246) ;  /* 0x0000058000007945 */ /* 0x000fe60003800000 */
[----:B------:R-:W-:Y:S02]  /*5360*/  LEA.HI.X R3, R97, R90, R96, 0x1, P0 ;  /* 0x0000005a61037211 */ /* 0x000fe400000f0c60 */
[----:B------:R-:W-:Y:S03]  /*5370*/  ISETP.GE.AND P0, PT, R148, UR4, PT ;  /* 0x0000000494007c0c */ /* 0x000fe6000bf06270 */
[----:B---3--:R2:W5:Y:S10]  /*5380*/  LDG.E.128 R20, [R2.64] ;  /* 0x0000000602147981 */ /* 0x008574000c1e1d00 */
        /* <DEDUP_REMOVED lines=12> */
[C---:B------:R-:W-:Y:S02]  /*5450*/  IADD3 R6, P1, R58.reuse, R3, RZ ;  /* 0x000000033a067210 */ /* 0x040fe40007f3e0ff */
[----:B------:R-:W-:Y:S02]  /*5460*/  @P0 IADD3 R0, RZ, -UR5, RZ ;  /* 0x80000005ff000c10 */ /* 0x000fe4000fffe0ff */
[-C--:B------:R-:W-:Y:S02]  /*5470*/  LEA.HI.X.SX32 R3, R3, R57.reuse, 0x1, P1 ;  /* 0x0000003903037211 */ /* 0x080fe400008f0eff */
        /* <DEDUP_REMOVED lines=69> */
.L_x_1247:
[----:B------:R-:W-:Y:S05]  /*58d0*/  BSYNC B0 ;  /* 0x0000000000007941 */ /* 0x000fea0003800000 */
.L_x_1246:
[C---:B--2---:R-:W-:Y:S04]  /*58e0*/  LEA R2, P0, R39.reuse, R84, 0x1 ;  /* 0x0000005427027211 */ /* 0x044fe800078008ff */
[----:B------:R-:W-:Y:S05]  /*58f0*/  LEA.HI.X R3, R39, R83, R38, 0x1, P0 ;  /* 0x0000005327037211 */ /* 0x000fea00000f0c26 */
[----:B-----5:R2:W-:Y:S04]  /*5900*/  STG.E.128 [R2.64], R20 ;  /* 0x0000001402007986 */ /* 0x0205e8000c101d06 */
.L_x_1245:
[----:B------:R-:W-:Y:S05]  /*5910*/  BSYNC B1 ;  /* 0x0000000000017941 */ /* 0x000fea0003800000 */
.L_x_1244:
        /* <DEDUP_REMOVED lines=91> */
.L_x_1251:
[----:B------:R-:W-:Y:S05]  /*5ed0*/  BSYNC B0 ;  /* 0x0000000000007941 */ /* 0x000fea0003800000 */
.L_x_1250:
[C---:B--2---:R-:W-:Y:S04]  /*5ee0*/  LEA R2, P0, R140.reuse, R84, 0x1 ;  /* 0x000000548c027211 */ /* 0x044fe800078008ff */
[----:B------:R-:W-:Y:S05]  /*5ef0*/  LEA.HI.X R3, R140, R83, R65, 0x1, P0 ;  /* 0x000000538c037211 */ /* 0x000fea00000f0c41 */
[----:B-----5:R2:W-:Y:S04]  /*5f00*/  STG.E.128 [R2.64], R20 ;  /* 0x0000001402007986 */ /* 0x0205e8000c101d06 */
.L_x_1249:
[----:B------:R-:W-:Y:S05]  /*5f10*/  BSYNC B1 ;  /* 0x0000000000017941 */ /* 0x000fea0003800000 */
.L_x_1248:
        /* <DEDUP_REMOVED lines=9> */
[----:B---3--:R2:W5:Y:S01]  /*5fb0*/  LDG.E.128 R20, [R2.64] ;  /* 0x0000000602147981 */ /* 0x008562000c1e1d00 */
        /* <DEDUP_REMOVED lines=13> */
[C---:B------:R-:W-:Y:S04]  /*6090*/  IADD3 R6, P1, R54.reuse, R5, RZ ;  /* 0x0000000536067210 */ /* 0x040fe80007f3e0ff */
[-C--:B------:R-:W-:Y:S02]  /*60a0*/  LEA.HI.X.SX32 R5, R5, R53.reuse, 0x1, P1 ;  /* 0x0000003505057211 */ /* 0x080fe400008f0eff */
        /* <DEDUP_REMOVED lines=73> */
.L_x_1255:
[----:B------:R-:W-:Y:S05]  /*6540*/  BSYNC B0 ;  /* 0x0000000000007941 */ /* 0x000fea0003800000 */
.L_x_1254:
[----:B------:R-:W-:Y:S02]  /*6550*/  MOV R0, 0xc0 ;  /* 0x000000c000007802 */ /* 0x000fe40000000f00 */
[----:B------:R-:W-:Y:S05]  /*6560*/  MOV R85, R83 ;  /* 0x0000005300557202 */ /* 0x000fea0000000f00 */
[C---:B--2---:R-:W-:Y:S04]  /*6570*/  IMAD.WIDE.U32 R2, R0.reuse, c[0x0][0x198], R84 ;  /* 0x0000660000027a25 */ /* 0x044fe800078e0054 */
[----:B------:R-:W-:Y:S05]  /*6580*/  IMAD R0, R0, c[0x0][0x19c], RZ ;  /* 0x0000670000007a24 */ /* 0x000fea00078e02ff */
[----:B------:R-:W-:Y:S05]  /*6590*/  IADD3 R3, R3, R0, RZ ;  /* 0x0000000003037210 */ /* 0x000fea0007ffe0ff */
[----:B-----5:R2:W-:Y:S02]  /*65a0*/  STG.E.128 [R2.64], R20 ;  /* 0x0000001402007986 */ /* 0x0205e4000c101d06 */
.L_x_1253:
[----:B------:R-:W-:Y:S05]  /*65b0*/  BSYNC B1 ;  /* 0x0000000000017941 */ /* 0x000fea0003800000 */
.L_x_1252:
        /* <DEDUP_REMOVED lines=8> */
[----:B--23--:R1:W5:Y:S10]  /*6640*/  LDG.E.128 R20, [R4.64] ;  /* 0x0000000604147981 */ /* 0x00c374000c1e1d00 */
        /* <DEDUP_REMOVED lines=11> */
[----:B-1----:R-:W-:Y:S04]  /*6700*/  IADD3 R4, P1, R52, R0, RZ ;  /* 0x0000000034047210 */ /* 0x002fe80007f3e0ff */
        /* <DEDUP_REMOVED lines=76> */
.L_x_1259:
[----:B------:R-:W-:Y:S05]  /*6bd0*/  BSYNC B0 ;  /* 0x0000000000007941 */ /* 0x000fea0003800000 */
.L_x_1258:
[C---:B------:R-:W-:Y:S04]  /*6be0*/  LEA R2, P0, R142.reuse, R84, 0x1 ;  /* 0x000000548e027211 */ /* 0x040fe800078008ff */
[----:B------:R-:W-:Y:S05]  /*6bf0*/  LEA.HI.X R3, R142, R83, R68, 0x1, P0 ;  /* 0x000000538e037211 */ /* 0x000fea00000f0c44 */
[----:B-----5:R2:W-:Y:S04]  /*6c00*/  STG.E.128 [R2.64], R20 ;  /* 0x0000001402007986 */ /* 0x0205e8000c101d06 */
.L_x_1257:
[----:B------:R-:W-:Y:S05]  /*6c10*/  BSYNC B1 ;  /* 0x0000000000017941 */ /* 0x000fea0003800000 */
.L_x_1256:
        /* <DEDUP_REMOVED lines=9> */
[----:B--23--:R1:W5:Y:S01]  /*6cb0*/  LDG.E.128 R20, [R6.64] ;  /* 0x0000000606147981 */ /* 0x00c362000c1e1d00 */
        /* <DEDUP_REMOVED lines=9> */
[C---:B------:R-:W-:Y:S02]  /*6d50*/  LEA R2, P1, R3.reuse, R6, 0x1 ;  /* 0x0000000603027211 */ /* 0x040fe400078208ff */
        /* <DEDUP_REMOVED lines=78> */
.L_x_1263:
[----:B------:R-:W-:Y:S05]  /*7240*/  BSYNC B0 ;  /* 0x0000000000007941 */ /* 0x000fea0003800000 */
.L_x_1262:
[----:B------:R-:W-:Y:S02]  /*7250*/  MOV R0, 0x140 ;  /* 0x0000014000007802 */ /* 0x000fe40000000f00 */
[----:B------:R-:W-:Y:S05]  /*7260*/  MOV R85, R83 ;  /* 0x0000005300557202 */ /* 0x000fea0000000f00 */
[C---:B------:R-:W-:Y:S04]  /*7270*/  IMAD.WIDE.U32 R2, R0.reuse, c[0x0][0x198], R84 ;  /* 0x0000660000027a25 */ /* 0x040fe800078e0054 */
[----:B------:R-:W-:Y:S05]  /*7280*/  IMAD R0, R0, c[0x0][0x19c], RZ ;  /* 0x0000670000007a24 */ /* 0x000fea00078e02ff */
[----:B------:R-:W-:Y:S05]  /*7290*/  IADD3 R3, R3, R0, RZ ;  /* 0x0000000003037210 */ /* 0x000fea0007ffe0ff */
[----:B-----5:R2:W-:Y:S02]  /*72a0*/  STG.E.128 [R2.64], R20 ;  /* 0x0000001402007986 */ /* 0x0205e4000c101d06 */
.L_x_1261:
[----:B------:R-:W-:Y:S05]  /*72b0*/  BSYNC B1 ;  /* 0x0000000000017941 */ /* 0x000fea0003800000 */
.L_x_1260:
        /* <DEDUP_REMOVED lines=98> */
.L_x_1267:
[----:B------:R-:W-:Y:S05]  /*78e0*/  BSYNC B0 ;  /* 0x0000000000007941 */ /* 0x000fea0003800000 */
.L_x_1266:
[----:B------:R-:W-:Y:S02]  /*78f0*/  MOV R0, 0x180 ;  /* 0x0000018000007802 */ /* 0x000fe40000000f00 */
[----:B------:R-:W-:Y:S05]  /*7900*/  MOV R85, R83 ;  /* 0x0000005300557202 */ /* 0x000fea0000000f00 */
[C---:B------:R-:W-:Y:S04]  /*7910*/  IMAD.WIDE.U32 R2, R0.reuse, c[0x0][0x198], R84 ;  /* 0x0000660000027a25 */ /* 0x040fe800078e0054 */
[----:B------:R-:W-:Y:S05]  /*7920*/  IMAD R0, R0, c[0x0][0x19c], RZ ;  /* 0x0000670000007a24 */ /* 0x000fea00078e02ff */
[----:B------:R-:W-:Y:S05]  /*7930*/  IADD3 R3, R3, R0, RZ ;  /* 0x0000000003037210 */ /* 0x000fea0007ffe0ff */
[----:B-----5:R2:W-:Y:S02]  /*7940*/  STG.E.128 [R2.64], R20 ;  /* 0x0000001402007986 */ /* 0x0205e4000c101d06 */
.L_x_1265:
[----:B------:R-:W-:Y:S05]  /*7950*/  BSYNC B1 ;  /* 0x0000000000017941 */ /* 0x000fea0003800000 */
.L_x_1264:
        /* <DEDUP_REMOVED lines=20> */
[----:B--2---:R-:W-:Y:S02]  /*7aa0*/  LEA R2, P1, R144, R2, 0x1 ;  /* 0x0000000290027211 */ /* 0x004fe400078208ff */
[----:B------:R-:W-:Y:S02]  /*7ab0*/  IADD3 R0, P2, R46, R4, RZ ;  /* 0x000000042e007210 */ /* 0x000fe40007f5e0ff */
        /* <DEDUP_REMOVED lines=77> */
.L_x_1271:
[----:B------:R-:W-:Y:S05]  /*7f90*/  BSYNC B0 ;  /* 0x0000000000007941 */ /* 0x000fea0003800000 */
.L_x_1270:
[----:B------:R-:W-:Y:S02]  /*7fa0*/  MOV R0, 0x1c0 ;  /* 0x000001c000007802 */ /* 0x000fe40000000f00 */
[----:B------:R-:W-:Y:S05]  /*7fb0*/  MOV R85, R83 ;  /* 0x0000005300557202 */ /* 0x000fea0000000f00 */
[C---:B--2---:R-:W-:Y:S04]  /*7fc0*/  IMAD.WIDE.U32 R2, R0.reuse, c[0x0][0x198], R84 ;  /* 0x0000660000027a25 */ /* 0x044fe800078e0054 */
[----:B------:R-:W-:Y:S05]  /*7fd0*/  IMAD R0, R0, c[0x0][0x19c], RZ ;  /* 0x0000670000007a24 */ /* 0x000fea00078e02ff */
[----:B------:R-:W-:Y:S05]  /*7fe0*/  IADD3 R3, R3, R0, RZ ;  /* 0x0000000003037210 */ /* 0x000fea0007ffe0ff */
[----:B-----5:R2:W-:Y:S02]  /*7ff0*/  STG.E.128 [R2.64], R20 ;  /* 0x0000001402007986 */ /* 0x0205e4000c101d06 */
.L_x_1269:
[----:B------:R-:W-:Y:S05]  /*8000*/  BSYNC B1 ;  /* 0x0000000000017941 */ /* 0x000fea0003800000 */
.L_x_1268:
        /* <DEDUP_REMOVED lines=12> */
.L_x_1221:
[----:B------:R-:W-:Y:S01]  /*80d0*/  @!P1 IMAD.MOV.U32 R3, RZ, RZ, R90 ;  /* 0x000000ffff039224 */ /* 0x000fe200078e005a */
[----:B------:R-:W-:Y:S01]  /*80e0*/  @!P1 MOV R2, R91 ;  /* 0x0000005b00029202 */ /* 0x000fe20000000f00 */
[----:B------:R-:W-:Y:S01]  /*80f0*/  UMOV UR4, URZ ;  /* 0x0000003f00047c82 */ /* 0x000fe20008000000 */
[----:B------:R-:W-:Y:S02]  /*8100*/  @!P1 MOV R85, R83 ;  /* 0x0000005300559202 */ /* 0x000fe40000000f00 */
[C---:B------:R-:W-:Y:S01]  /*8110*/  @!P2 LEA R18, P0, R97.reuse, R91, 0x1 ;  /* 0x0000005b6112a211 */ /* 0x040fe200078008ff */
[----:B-1----:R1:W2:Y:S01]  /*8120*/  @!P1 LDG.E.128 R4, [R2.64] ;  /* 0x0000000602049981 */ /* 0x0022a2000c1e1d00 */
[----:B------:R-:W-:Y:S02]  /*8130*/  @!P3 MOV R0, c[0x0][0x28c] ;  /* 0x0000a3000000ba02 */ /* 0x000fe40000000f00 */
[----:B------:R-:W-:Y:S02]  /*8140*/  @!P2 LEA.HI.X R19, R97, R90, R96, 0x1, P0 ;  /* 0x0000005a6113a211 */ /* 0x000fe400000f0c60 */
[C---:B------:R-:W-:Y:S01]  /*8150*/  @!P2 LEA R14, P0, R39.reuse, R84, 0x1 ;  /* 0x00000054270ea211 */ /* 0x040fe200078008ff */
[----:B------:R-:W-:Y:S03]  /*8160*/  @!P3 IMAD R0, R0, 0xc0, RZ ;  /* 0x000000c00000b824 */ /* 0x000fe600078e02ff */
[----:B------:R-:W-:Y:S02]  /*8170*/  @!P2 LEA.HI.X R15, R39, R83, R38, 0x1, P0 ;  /* 0x00000053270fa211 */ /* 0x000fe400000f0c26 */
[C---:B------:R-:W-:Y:S04]  /*8180*/  @!P6 LEA R16, P0, R64.reuse, R91, 0x1 ;  /* 0x0000005b4010e211 */ /* 0x040fe800078008ff */
[----:B------:R-:W-:Y:S02]  /*8190*/  @!P6 LEA.HI.X R17, R64, R90, R63, 0x1, P0 ;  /* 0x0000005a4011e211 */ /* 0x000fe400000f0c3f */
[C---:B-1----:R-:W-:Y:S04]  /*81a0*/  @!P6 LEA R2, P0, R140.reuse, R84, 0x1 ;  /* 0x000000548c02e211 */ /* 0x042fe800078008ff */
[----:B------:R-:W-:Y:S01]  /*81b0*/  @!P6 LEA.HI.X R3, R140, R83, R65, 0x1, P0 ;  /* 0x000000538c03e211 */ /* 0x000fe200000f0c41 */
[----:B--2---:R1:W-:Y:S01]  /*81c0*/  @!P1 STG.E.128 [R84.64], R4 ;  /* 0x0000000454009986 */ /* 0x0043e2000c101d06 */
[----:B------:R-:W-:Y:S01]  /*81d0*/  ISETP.NE.AND P1, PT, R117, RZ, PT ;  /* 0x000000ff7500720c */ /* 0x000fe20003f25270 */
[----:B-1----:R-:W-:Y:S02]  /*81e0*/  @!P3 IMAD.MOV.U32 R85, RZ, RZ, R83 ;  /* 0x000000ffff55b224 */ /* 0x002fe400078e0053 */
[----:B------:R-:W2:Y:S04]  /*81f0*/  @!P2 LDG.E.128 R4, [R18.64] ;  /* 0x000000061204a981 */ /* 0x000ea8000c1e1d00 */
[----:B--2---:R1:W-:Y:S01]  /*8200*/  @!P2 STG.E.128 [R14.64], R4 ;  /* 0x000000040e00a986 */ /* 0x0043e2000c101d06 */
[----:B------:R-:W-:Y:S03]  /*8210*/  ISETP.NE.AND P2, PT, R145, RZ, PT ;  /* 0x000000ff9100720c */ /* 0x000fe60003f45270 */
[----:B-1----:R-:W2:Y:S10]  /*8220*/  @!P6 LDG.E.128 R4, [R16.64] ;  /* 0x000000061004e981 */ /* 0x002eb4000c1e1d00 */
[C---:B------:R-:W-:Y:S04]  /*8230*/  @!P2 LEA R14, P0, R67.reuse, R91, 0x1 ;  /* 0x0000005b430ea211 */ /* 0x040fe800078008ff */
[-C--:B------:R-:W-:Y:S01]  /*8240*/  @!P2 LEA.HI.X R15, R67, R90.reuse, R66, 0x1, P0 ;  /* 0x0000005a430fa211 */ /* 0x080fe200000f0c42 */
[----:B--2---:R1:W-:Y:S02]  /*8250*/  @!P6 STG.E.128 [R2.64], R4 ;  /* 0x000000040200e986 */ /* 0x0043e4000c101d06 */
[----:B-1----:R-:W-:Y:S01]  /*8260*/  @!P3 IMAD.MOV.U32 R2, RZ, RZ, c[0x0][0x288] ;  /* 0x0000a200ff02b624 */ /* 0x002fe200078e00ff */
[----:B------:R-:W-:Y:S01]  /*8270*/  @!P3 MOV R5, R90 ;  /* 0x0000005a0005b202 */ /* 0x000fe20000000f00 */
[----:B------:R-:W-:Y:S04]  /*8280*/  @!P3 IMAD.MOV.U32 R4, RZ, RZ, R91 ;  /* 0x000000ffff04b224 */ /* 0x000fe800078e005b */
[----:B------:R-:W-:Y:S04]  /*8290*/  @!P3 IMAD.WIDE.U32 R2, R2, 0xc0, R4 ;  /* 0x000000c00202b825 */ /* 0x000fe800078e0004 */
[----:B------:R-:W-:Y:S01]  /*82a0*/  @!P3 IMAD.IADD R3, R3, 0x1, R0 ;  /* 0x000000010303b824 */ /* 0x000fe200078e0200 */
[----:B------:R-:W-:Y:S04]  /*82b0*/  @!P3 MOV R0, 0xc0 ;  /* 0x000000c00000b802 */ /* 0x000fe80000000f00 */
[----:B------:R1:W2:Y:S02]  /*82c0*/  @!P3 LDG.E.128 R4, [R2.64] ;  /* 0x000000060204b981 */ /* 0x0002a4000c1e1d00 */
[C---:B-1----:R-:W-:Y:S04]  /*82d0*/  @!P3 IMAD.WIDE.U32 R2, R0.reuse, c[0x0][0x198], R84 ;  /* 0x000066000002ba25 */ /* 0x042fe800078e0054 */
[----:B------:R-:W-:Y:S02]  /*82e0*/  @!P3 IMAD R0, R0, c[0x0][0x19c], RZ ;  /* 0x000067000000ba24 */ /* 0x000fe400078e02ff */
[----:B------:R-:W-:Y:S03]  /*82f0*/  @!P4 IMAD.MOV.U32 R85, RZ, RZ, R83 ;  /* 0x000000ffff55c224 */ /* 0x000fe600078e0053 */
        /* <DEDUP_REMOVED lines=9> */
[C---:B------:R-:W-:Y:S03]  /*8390*/  @!P2 LEA R14, P0, R142.reuse, R84, 0x1 ;  /* 0x000000548e0ea211 */ /* 0x040fe600078008ff */
[----:B------:R-:W-:Y:S01]  /*83a0*/  @!P4 IMAD.IADD R3, R3, 0x1, R0 ;  /* 0x000000010303c824 */ /* 0x000fe200078e0200 */
[----:B------:R-:W-:Y:S02]  /*83b0*/  @!P2 LEA.HI.X R15, R142, R83, R68, 0x1, P0 ;  /* 0x000000538e0fa211 */ /* 0x000fe400000f0c44 */
[----:B------:R-:W-:Y:S05]  /*83c0*/  @!P5 MOV R0, c[0x0][0x28c] ;  /* 0x0000a3000000da02 */ /* 0x000fea0000000f00 */
[----:B------:R-:W-:Y:S01]  /*83d0*/  @!P5 IMAD R0, R0, 0x180, RZ ;  /* 0x000001800000d824 */ /* 0x000fe200078e02ff */
[----:B--2---:R1:W-:Y:S02]  /*83e0*/  @!P2 STG.E.128 [R14.64], R4 ;  /* 0x000000040e00a986 */ /* 0x0043e4000c101d06 */
[----:B-1----:R-:W-:Y:S02]  /*83f0*/  @!P5 IMAD.MOV.U32 R14, RZ, RZ, R91 ;  /* 0x000000ffff0ed224 */ /* 0x002fe400078e005b */
[----:B------:R1:W2:Y:S01]  /*8400*/  @!P4 LDG.E.128 R4, [R2.64] ;  /* 0x000000060204c981 */ /* 0x0002a2000c1e1d00 */
[-C--:B------:R-:W-:Y:S01]  /*8410*/  @!P5 MOV R15, R90.reuse ;  /* 0x0000005a000fd202 */ /* 0x080fe20000000f00 */
[----:B-1----:R-:W-:Y:S01]  /*8420*/  @!P4 IMAD.MOV.U32 R3, RZ, RZ, 0x140 ;  /* 0x00000140ff03c424 */ /* 0x002fe200078e00ff */
[----:B------:R-:W-:Y:S03]  /*8430*/  @!P5 MOV R2, c[0x0][0x288] ;  /* 0x0000a2000002da02 */ /* 0x000fe60000000f00 */
[----:B------:R-:W-:Y:S04]  /*8440*/  @!P4 IMAD.WIDE.U32 R16, R3, c[0x0][0x198], R84 ;  /* 0x000066000310ca25 */ /* 0x000fe800078e0054 */
[----:B------:R-:W-:Y:S01]  /*8450*/  @!P5 IMAD.WIDE.U32 R14, R2, 0x180, R14 ;  /* 0x00000180020ed825 */ /* 0x000fe200078e000e */
[----:B------:R-:W-:Y:S03]  /*8460*/  @!P1 MOV R2, c[0x0][0x288] ;  /* 0x0000a20000029a02 */ /* 0x000fe60000000f00 */
[----:B------:R-:W-:Y:S01]  /*8470*/  @!P5 IMAD.IADD R15, R15, 0x1, R0 ;  /* 0x000000010f0fd824 */ /* 0x000fe200078e0200 */
[----:B------:R-:W-:Y:S01]  /*8480*/  @!P1 MOV R0, c[0x0][0x28c] ;  /* 0x0000a30000009a02 */ /* 0x000fe20000000f00 */
[----:B------:R-:W-:Y:S02]  /*8490*/  @!P4 IMAD R3, R3, c[0x0][0x19c], RZ ;  /* 0x000067000303ca24 */ /* 0x000fe400078e02ff */
[----:B------:R-:W-:Y:S02]  /*84a0*/  @!P5 IMAD.MOV.U32 R85, RZ, RZ, R83 ;  /* 0x000000ffff55d224 */ /* 0x000fe400078e0053 */
[----:B------:R-:W-:Y:S01]  /*84b0*/  @!P1 IMAD R0, R0, 0x1c0, RZ ;  /* 0x000001c000009824 */ /* 0x000fe200078e02ff */
[----:B------:R-:W-:Y:S01]  /*84c0*/  @!P4 IADD3 R17, R17, R3, RZ ;  /* 0x000000031111c210 */ /* 0x000fe20007ffe0ff */
[----:B------:R-:W-:Y:S04]  /*84d0*/  @!P5 IMAD.MOV.U32 R3, RZ, RZ, 0x180 ;  /* 0x00000180ff03d424 */ /* 0x000fe800078e00ff */
[----:B--2---:R1:W-:Y:S02]  /*84e0*/  @!P4 STG.E.128 [R16.64], R4 ;  /* 0x000000041000c986 */ /* 0x0043e4000c101d06 */
[C---:B-1----:R-:W-:Y:S02]  /*84f0*/  @!P5 IMAD.WIDE.U32 R16, R3.reuse, c[0x0][0x198], R84 ;  /* 0x000066000310da25 */ /* 0x042fe400078e0054 */
[----:B------:R1:W2:Y:S01]  /*8500*/  @!P5 LDG.E.128 R4, [R14.64] ;  /* 0x000000060e04d981 */ /* 0x0002a2000c1e1d00 */
[----:B------:R-:W-:Y:S01]  /*8510*/  @!P1 MOV R85, R83 ;  /* 0x0000005300559202 */ /* 0x000fe20000000f00 */
[----:B------:R-:W-:Y:S05]  /*8520*/  @!P5 IMAD R3, R3, c[0x0][0x19c], RZ ;  /* 0x000067000303da24 */ /* 0x000fea00078e02ff */
[----:B------:R-:W-:Y:S01]  /*8530*/  @!P5 IADD3 R17, R17, R3, RZ ;  /* 0x000000031111d210 */ /* 0x000fe20007ffe0ff */
[----:B-1----:R-:W-:Y:S01]  /*8540*/  @!P1 IMAD.MOV.U32 R14, RZ, RZ, R91 ;  /* 0x000000ffff0e9224 */ /* 0x002fe200078e005b */
[----:B------:R-:W-:Y:S05]  /*8550*/  @!P1 MOV R15, R90 ;  /* 0x0000005a000f9202 */ /* 0x000fea0000000f00 */
[----:B------:R-:W-:Y:S05]  /*8560*/  @!P1 IMAD.WIDE.U32 R14, R2, 0x1c0, R14 ;  /* 0x000001c0020e9825 */ /* 0x000fea00078e000e */
[----:B------:R-:W-:Y:S01]  /*8570*/  @!P1 IADD3 R15, R15, R0, RZ ;  /* 0x000000000f0f9210 */ /* 0x000fe20007ffe0ff */
[----:B------:R-:W-:Y:S04]  /*8580*/  @!P1 IMAD.MOV.U32 R0, RZ, RZ, 0x1c0 ;  /* 0x000001c0ff009424 */ /* 0x000fe800078e00ff */
[C---:B------:R-:W-:Y:S04]  /*8590*/  @!P1 IMAD.WIDE.U32 R2, R0.reuse, c[0x0][0x198], R84 ;  /* 0x0000660000029a25 */ /* 0x040fe800078e0054 */
[----:B------:R-:W-:Y:S05]  /*85a0*/  @!P1 IMAD R0, R0, c[0x0][0x19c], RZ ;  /* 0x0000670000009a24 */ /* 0x000fea00078e02ff */
[----:B------:R-:W-:Y:S01]  /*85b0*/  @!P1 IADD3 R3, R3, R0, RZ ;  /* 0x0000000003039210 */ /* 0x000fe20007ffe0ff */
[----:B--2---:R1:W-:Y:S04]  /*85c0*/  @!P5 STG.E.128 [R16.64], R4 ;  /* 0x000000041000d986 */ /* 0x0043e8000c101d06 */
[----:B-1----:R-:W2:Y:S04]  /*85d0*/  @!P1 LDG.E.128 R4, [R14.64] ;  /* 0x000000060e049981 */ /* 0x002ea8000c1e1d00 */
[----:B--2---:R1:W-:Y:S02]  /*85e0*/  @!P1 STG.E.128 [R2.64], R4 ;  /* 0x0000000402009986 */ /* 0x0043e4000c101d06 */
.L_x_1239:
        /* <DEDUP_REMOVED lines=77> */
[----:B---3--:R-:W-:Y:S01]  /*8ac0*/  LEA R84, P0, R2, R84, 0x1 ;  /* 0x0000005402547211 */ /* 0x008fe200078008ff */
[----:B------:R-:W-:Y:S02]  /*8ad0*/  IMAD R4, R0, c[0x0][0x19c], R4 ;  /* 0x0000670000047a24 */ /* 0x000fe400078e0204 */
[----:B------:R-:W-:Y:S02]  /*8ae0*/  IMAD.IADD R5, R13, 0x1, R5 ;  /* 0x000000010d057824 */ /* 0x000fe400078e0205 */
[----:B------:R-:W-:Y:S03]  /*8af0*/  IMAD.IADD R4, R3, 0x1, R4 ;  /* 0x0000000103047824 */ /* 0x000fe600078e0204 */
[----:B------:R-:W-:Y:S02]  /*8b00*/  LEA.HI.X R86, R12, R86, R5, 0x1, P1 ;  /* 0x000000560c567211 */ /* 0x000fe400008f0c05 */
[----:B------:R-:W-:Y:S01]  /*8b10*/  LEA.HI.X R83, R2, R83, R4, 0x1, P0 ;  /* 0x0000005302537211 */ /* 0x000fe200000f0c04 */
[----:B------:R-:W-:-:S05]  /*8b20*/  BRA `(.L_x_1273) ;  /* 0x000000b000007947 */ /* 0x000fca0003800000 */
.L_x_1272:
[----:B------:R-:W-:Y:S01]  /*8b30*/  MOV R4, R87 ;  /* 0x0000005700047202 */ /* 0x000fe20000000f00 */
[----:B------:R-:W-:Y:S01]  /*8b40*/  IMAD.MOV.U32 R2, RZ, RZ, c[0x0][0x1a0] ;  /* 0x00006800ff027624 */ /* 0x000fe200078e00ff */
[----:B---3--:R-:W-:Y:S01]  /*8b50*/  MOV R85, R83 ;  /* 0x0000005300557202 */ /* 0x008fe20000000f00 */
[----:B------:R-:W-:Y:S02]  /*8b60*/  IMAD.MOV.U32 R0, RZ, RZ, c[0x0][0x198] ;  /* 0x00006600ff007624 */ /* 0x000fe400078e00ff */
[----:B------:R-:W-:Y:S01]  /*8b70*/  IMAD.MOV.U32 R5, RZ, RZ, R86 ;  /* 0x000000ffff057224 */ /* 0x000fe200078e0056 */
[----:B------:R-:W-:Y:S01]  /*8b80*/  LEA R2, -R2, RZ, 0x8 ;  /* 0x000000ff02027211 */ /* 0x000fe200078e41ff */
[----:B------:R-:W-:Y:S03]  /*8b90*/  IMAD.U32 R0, R0, -0x100, RZ ;  /* 0xffffff0000007824 */ /* 0x000fe600078e00ff */
[----:B------:R-:W-:Y:S02]  /*8ba0*/  LEA R87, P1, R2, R4, 0x1 ;  /* 0x0000000402577211 */ /* 0x000fe400078208ff */
[----:B------:R-:W-:Y:S02]  /*8bb0*/  LEA R84, P0, R0, R84, 0x1 ;  /* 0x0000005400547211 */ /* 0x000fe400078008ff */
[----:B------:R-:W-:Y:S02]  /*8bc0*/  LEA.HI.X.SX32 R86, R2, R5, 0x1, P1 ;  /* 0x0000000502567211 */ /* 0x000fe400008f0eff */
[----:B------:R-:W-:Y:S02]  /*8bd0*/  LEA.HI.X.SX32 R83, R0, R85, 0x1, P0 ;  /* 0x0000005500537211 */ /* 0x000fe400000f0eff */
.L_x_1273:
[----:B------:R-:W-:Y:S04]  /*8be0*/  IADD3 R11, R11, -0x1, RZ ;  /* 0xffffffff0b0b7810 */ /* 0x000fe80007ffe0ff */
[----:B------:R-:W-:Y:S11]  /*8bf0*/  ISETP.GT.AND P0, PT, R11, R59, PT ;  /* 0x0000003b0b00720c */ /* 0x000ff60003f04270 */
[----:B------:R-:W-:Y:S02]  /*8c00*/  @!UPT UIADD3 URZ, URZ, URZ, URZ ;  /* 0x0000003f3f3ff290 */ /* 0x000fe4000fffe03f */
[----:B------:R-:W-:-:S05]  /*8c10*/  @P0 BRA `(.L_x_1274) ;  /* 0xffff9a1000000947 */ /* 0x000fca000383ffff */
.L_x_1220:
        /* <DEDUP_REMOVED lines=15> */
[----:B------:R-:W-:Y:S01]  /*8d10*/  LEA R8, P3, R126, c[0x0][0x160], 0x1 ;  /* 0x000058007e087a11 */ /* 0x000fe200078608ff */
[--C-:B---3--:R-:W-:Y:S01]  /*8d20*/  IMAD.IADD R21, R230, 0x1, -R41.reuse ;  /* 0x00000001e6157824 */ /* 0x108fe200078e0a29 */
        /* <DEDUP_REMOVED lines=78> */
.L_x_1281:
[----:B------:R-:W-:Y:S05]  /*9210*/  BSYNC B0 ;  /* 0x0000000000007941 */ /* 0x000fea0003800000 */
.L_x_1280:
[----:B-----5:R2:W-:Y:S04]  /*9220*/  STS.64 [R233], R8 ;  /* 0x00000008e9007388 */ /* 0x0205e80000000a00 */
[----:B------:R2:W-:Y:S02]  /*9230*/  STS.64 [R233+0x8], R10 ;  /* 0x0000080ae9007388 */ /* 0x0005e40000000a00 */
.L_x_1279:
[----:B------:R-:W-:Y:S05]  /*9240*/  BSYNC B1 ;  /* 0x0000000000017941 */ /* 0x000fea0003800000 */
.L_x_1278:
        /* <DEDUP_REMOVED lines=65> */
.L_x_1284:
[----:B------:R-:W-:Y:S05]  /*9660*/  BSYNC B0 ;  /* 0x0000000000007941 */ /* 0x000fea0003800000 */
.L_x_1283:
[----:B-----5:R4:W-:Y:S01]  /*9670*/  STS.128 [R233+0x800], R8 ;  /* 0x00080008e9007388 */ /* 0x0209e20000000c00 */
[----:B------:R-:W-:Y:S05]  /*9680*/  BRA `(.L_x_1282) ;  /* 0x00000f4000007947 */ /* 0x000fea0003800000 */
.L_x_1277:
        /* <DEDUP_REMOVED lines=102> */
.L_x_1288:
[----:B------:R-:W-:Y:S05]  /*9cf0*/  BSYNC B0 ;  /* 0x0000000000007941 */ /* 0x000fea0003800000 */
.L_x_1287:
[----:B-----5:R3:W-:Y:S04]  /*9d00*/  STS.64 [R233], R16 ;  /* 0x00000010e9007388 */ /* 0x0207e80000000a00 */
[----:B------:R3:W-:Y:S02]  /*9d10*/  STS.64 [R233+0x8], R18 ;  /* 0x00000812e9007388 */ /* 0x0007e40000000a00 */
.L_x_1286:
[----:B------:R-:W-:Y:S05]  /*9d20*/  BSYNC B1 ;  /* 0x0000000000017941 */ /* 0x000fea0003800000 */
.L_x_1285:
        /* <DEDUP_REMOVED lines=105> */
.L_x_1290:
[----:B------:R-:W-:Y:S05]  /*a3c0*/  BSYNC B0 ;  /* 0x0000000000007941 */ /* 0x000fea0003800000 */
.L_x_1289:
[----:B-----5:R1:W-:Y:S01]  /*a3d0*/  STS.128 [R233+0x800], R12 ;  /* 0x0008000ce9007388 */ /* 0x0203e20000000c00 */
[----:B------:R-:W-:Y:S05]  /*a3e0*/  BRA `(.L_x_1282) ;  /* 0x000001e000007947 */ /* 0x000fea0003800000 */
.L_x_1276:
        /* <DEDUP_REMOVED lines=15> */
.L_x_1292:
[----:B------:R-:W-:Y:S05]  /*a4e0*/  BSYNC B0 ;  /* 0x0000000000007941 */ /* 0x000fea0003800000 */
.L_x_1291:
[----:B---3--:R-:W-:-:S04]  /*a4f0*/  IADD3 R20, R128, 0x20, RZ ;  /* 0x0000002080147810 */ /* 0x008fc80007ffe0ff */
        /* <DEDUP_REMOVED lines=13> */
.L_x_1282:
[----:B------:R-:W-:Y:S05]  /*a5d0*/  BSYNC B2 ;  /* 0x0000000000027941 */ /* 0x000fea0003800000 */
.L_x_1275:
        /* <DEDUP_REMOVED lines=19> */
.L_x_1294:
[----:B------:R-:W-:Y:S05]  /*a710*/  BSYNC B0 ;  /* 0x0000000000007941 */ /* 0x000fea0003800000 */
.L_x_1293:
        /* <DEDUP_REMOVED lines=12> */
.L_x_1296:
[----:B------:R-:W-:Y:S05]  /*a7e0*/  BSYNC B0 ;  /* 0x0000000000007941 */ /* 0x000fea0003800000 */
.L_x_1295:
        /* <DEDUP_REMOVED lines=15> */
.L_x_1298:
[----:B------:R-:W-:Y:S05]  /*a8e0*/  BSYNC B0 ;  /* 0x0000000000007941 */ /* 0x000fea0003800000 */
.L_x_1297:
        /* <DEDUP_REMOVED lines=18> */
.L_x_1300:
[----:B------:R-:W-:Y:S05]  /*aa10*/  BSYNC B0 ;  /* 0x0000000000007941 */ /* 0x000fea0003800000 */
.L_x_1299:
        /* <DEDUP_REMOVED lines=15> */
.L_x_1302:
[----:B------:R-:W-:Y:S05]  /*ab10*/  BSYNC B0 ;  /* 0x0000000000007941 */ /* 0x000fea0003800000 */
.L_x_1301:
        /* <DEDUP_REMOVED lines=18> */
.L_x_1304:
[----:B------:R-:W-:Y:S05]  /*ac40*/  BSYNC B0 ;  /* 0x0000000000007941 */ /* 0x000fea0003800000 */
.L_x_1303:
        /* <DEDUP_REMOVED lines=18> */
.L_x_1306:
[----:B------:R-:W-:Y:S05]  /*ad70*/  BSYNC B0 ;  /* 0x0000000000007941 */ /* 0x000fea0003800000 */
.L_x_1305:
[----:B------:R-:W-:Y:S01]  /*ad80*/  IADD3 R4, R128, 0xe0, RZ ;  /* 0x000000e080047810 */ /* 0x000fe20007ffe0ff */
[----:B------:R-:W-:Y:S01]  /*ad90*/  BSSY B0, `(.L_x_1307) ;  /* 0x0000015000007945 */ /* 0x000fe20003800000 */
[----:B-1----:R-:W-:Y:S02]  /*ada0*/  SHF.R.S32.HI R3, RZ, 0x1f, R40 ;  /* 0x0000001fff037819 */ /* 0x002fe40000011428 */
        /* <DEDUP_REMOVED lines=19> */
.L_x_1308:
[----:B------:R-:W-:Y:S05]  /*aee0*/  BSYNC B0 ;  /* 0x0000000000007941 */ /* 0x000fea0003800000 */
.L_x_1307:
[----:B------:R-:W0:Y:S01]  /*aef0*/  LDGDEPBAR ;  /* 0x00000000000079af */ /* 0x000e220000000000 */
[----:B------:R-:W-:Y:S01]  /*af00*/  ISETP.GE.AND P0, PT, R128, R10, PT ;  /* 0x0000000a8000720c */ /* 0x000fe20003f06270 */
[----:B------:R-:W-:Y:S01]  /*af10*/  BSSY B0, `(.L_x_1309) ;  /* 0x0000017000007945 */ /* 0x000fe20003800000 */
[----:B------:R-:W-:Y:S02]  /*af20*/  SHF.R.S32.HI R11, RZ, 0x1f, R2 ;  /* 0x0000001fff0b7819 */ /* 0x000fe40000011402 */
[C---:B------:R-:W-:Y:S02]  /*af30*/  LEA R153, P1, R118.reuse, c[0x0][0x170], 0x1 ;  /* 0x00005c0076997a11 */ /* 0x040fe400078208ff */
[----:B------:R-:W-:Y:S02]  /*af40*/  LEA.HI R2, R11, R2, RZ, 0x2 ;  /* 0x000000020b027211 */ /* 0x000fe400078f10ff */
[----:B------:R-:W-:Y:S02]  /*af50*/  LEA.HI.X R152, R118, c[0x0][0x174], R121, 0x1, P1 ;  /* 0x00005d0076987a11 */ /* 0x000fe400008f0c79 */
        /* <DEDUP_REMOVED lines=12> */
[----:B-1----:R-:W-:Y:S02]  /*b020*/  MOV R12, R153 ;  /* 0x00000099000c7202 */ /* 0x002fe40000000f00 */
[----:B------:R-:W-:-:S05]  /*b030*/  MOV R13, R152 ;  /* 0x00000098000d7202 */ /* 0x000fca0000000f00 */
[----:B------:R-:W-:Y:S01]  /*b040*/  @!PT LDS RZ, [RZ] ;  /* 0x00000000fffff984 */ /* 0x000fe20000000800 */
[----:B------:R-:W-:Y:S01]  /*b050*/  @!PT LDS RZ, [RZ] ;  /* 0x00000000fffff984 */ /* 0x000fe20000000800 */
[----:B------:R-:W-:Y:S01]  /*b060*/  @!PT LDS RZ, [RZ] ;  /* 0x00000000fffff984 */ /* 0x000fe20000000800 */
[----:B------:R1:W-:Y:S02]  /*b070*/  LDGSTS.E.BYPASS.LTC128B.128 [R233+0x5000], [R12.64] ;  /* 0x050000000ce97fae */ /* 0x0003e4000b901d46 */
.L_x_1310:
[----:B------:R-:W-:Y:S05]  /*b080*/  BSYNC B0 ;  /* 0x0000000000007941 */ /* 0x000fea0003800000 */
.L_x_1309:
        /* <DEDUP_REMOVED lines=13> */
.L_x_1312:
[----:B------:R-:W-:Y:S05]  /*b160*/  BSYNC B0 ;  /* 0x0000000000007941 */ /* 0x000fea0003800000 */
.L_x_1311:
        /* <DEDUP_REMOVED lines=15> */
.L_x_1314:
[----:B------:R-:W-:Y:S05]  /*b260*/  BSYNC B0 ;  /* 0x0000000000007941 */ /* 0x000fea0003800000 */
.L_x_1313:
        /* <DEDUP_REMOVED lines=18> */
.L_x_1316:
[----:B------:R-:W-:Y:S05]  /*b390*/  BSYNC B0 ;  /* 0x0000000000007941 */ /* 0x000fea0003800000 */
.L_x_1315:
[----:B------:R-:W-:Y:S01]  /*b3a0*/  ISETP.GE.AND P0, PT, R7, R10, PT ;  /* 0x0000000a0700720c */ /* 0x000fe20003f06270 */
[----:B------:R-:W-:-:S12]  /*b3b0*/  BSSY B0, `(.L_x_1317) ;  /* 0x000000e000007945 */ /* 0x000fd80003800000 */
[----:B------:R1:W-:Y:S01]  /*b3c0*/  @P0 STS.128 [R233+0x7000], RZ ;  /* 0x007000ffe9000388 */ /* 0x0003e20000000c00 */
[----:B------:R-:W-:Y:S05]  /*b3d0*/  @P0 BRA `(.L_x_1318) ;  /* 0x000000b000000947 */ /* 0x000fea0003800000 */
[----:B------:R-:W-:-:S13]  /*b3e0*/  ISETP.GE.AND P0, PT, R148, c[0x0][0x220], PT ;  /* 0x0000880094007a0c */ /* 0x000fda0003f06270 */
[----:B------:R1:W-:Y:S01]  /*b3f0*/  @P0 STS.128 [R233+0x7000], RZ ;  /* 0x007000ffe9000388 */ /* 0x0003e20000000c00 */
[----:B------:R-:W-:Y:S05]  /*b400*/  @P0 BRA `(.L_x_1318) ;  /* 0x0000008000000947 */ /* 0x000fea0003800000 */
[----:B-1----:R-:W-:Y:S02]  /*b410*/  IMAD.MOV.U32 R8, RZ, RZ, c[0x0][0x1a0] ;  /* 0x00006800ff087624 */ /* 0x002fe400078e00ff */
[----:B------:R-:W-:-:S03]  /*b420*/  IMAD.MOV.U32 R7, RZ, RZ, c[0x0][0x1a4] ;  /* 0x00006900ff077624 */ /* 0x000fc600078e00ff */
[----:B------:R-:W-:-:S04]  /*b430*/  LEA R12, P0, R8, R153, 0x8 ;  /* 0x00000099080c7211 */ /* 0x000fc800078040ff */
[----:B------:R-:W-:-:S05]  /*b440*/  LEA.HI.X R13, R8, R152, R7, 0x8, P0 ;  /* 0x00000098080d7211 */ /* 0x000fca00000f4407 */
[----:B------:R-:W-:Y:S01]  /*b450*/  @!PT LDS RZ, [RZ] ;  /* 0x00000000fffff984 */ /* 0x000fe20000000800 */
[----:B------:R-:W-:Y:S01]  /*b460*/  @!PT LDS RZ, [RZ] ;  /* 0x00000000fffff984 */ /* 0x000fe20000000800 */
[----:B------:R-:W-:Y:S01]  /*b470*/  @!PT LDS RZ, [RZ] ;  /* 0x00000000fffff984 */ /* 0x000fe20000000800 */
[----:B------:R1:W-:Y:S04]  /*b480*/  LDGSTS.E.BYPASS.LTC128B.128 [R233+0x7000], [R12.64] ;  /* 0x070000000ce97fae */ /* 0x0003e8000b901d46 */
.L_x_1318:
[----:B------:R-:W-:Y:S05]  /*b490*/  BSYNC B0 ;  /* 0x0000000000007941 */ /* 0x000fea0003800000 */
.L_x_1317:
        /* <DEDUP_REMOVED lines=18> */
.L_x_1320:
[----:B------:R-:W-:Y:S05]  /*b5c0*/  BSYNC B0 ;  /* 0x0000000000007941 */ /* 0x000fea0003800000 */
.L_x_1319:
        /* <DEDUP_REMOVED lines=18> */
.L_x_1322:
[----:B------:R-:W-:Y:S05]  /*b6f0*/  BSYNC B0 ;  /* 0x0000000000007941 */ /* 0x000fea0003800000 */
.L_x_1321:
[----:B------:R-:W-:Y:S01]  /*b700*/  ISETP.GE.AND P0, PT, R4, R10, PT ;  /* 0x0000000a0400720c */ /* 0x000fe20003f06270 */
[----:B------:R-:W-:Y:S01]  /*b710*/  BSSY B0, `(.L_x_1323) ;  /* 0x0000018000007945 */ /* 0x000fe20003800000 */
[CC--:B------:R-:W-:Y:S02]  /*b720*/  LEA.HI R4, R3.reuse, R40.reuse, RZ, 0x3 ;  /* 0x0000002803047211 */ /* 0x0c0fe400078f18ff */
[----:B------:R-:W-:Y:S02]  /*b730*/  LEA.HI R3, R3, R40, RZ, 0x4 ;  /* 0x0000002803037211 */ /* 0x000fe400078f20ff */
[----:B------:R-:W-:Y:S02]  /*b740*/  LEA.HI R4, R4, R44, RZ, 0x1 ;  /* 0x0000002c04047211 */ /* 0x000fe400078f08ff */
[----:B------:R-:W-:Y:S02]  /*b750*/  SHF.R.S32.HI R27, RZ, 0x5, R27 ;  /* 0x00000005ff1b7819 */ /* 0x000fe4000001141b */
[----:B------:R-:W-:-:S02]  /*b760*/  LOP3.LUT R4, R4, 0xfffffffe, RZ, 0xc0, !PT ;  /* 0xfffffffe04047812 */ /* 0x000fc400078ec0ff */
[----:B------:R-:W-:Y:S01]  /*b770*/  SHF.R.S32.HI R3, RZ, 0x4, R3 ;  /* 0x00000004ff037819 */ /* 0x000fe20000011403 */
[----:B------:R1:W-:Y:S02]  /*b780*/  @P0 STS.128 [R233+0x8800], RZ ;  /* 0x008800ffe9000388 */ /* 0x0003e40000000c00 */
[----:B------:R-:W-:Y:S01]  /*b790*/  IMAD.IADD R44, R44, 0x1, -R4 ;  /* 0x000000012c2c7824 */ /* 0x000fe200078e0a04 */
        /* <DEDUP_REMOVED lines=15> */
.L_x_1324:
[----:B------:R-:W-:Y:S05]  /*b890*/  BSYNC B0 ;  /* 0x0000000000007941 */ /* 0x000fea0003800000 */
.L_x_1323:
[----:B-1----:R-:W-:Y:S01]  /*b8a0*/  LEA.HI R4, R3, R3, RZ, 0x1 ;  /* 0x0000000303047211 */ /* 0x002fe200078f08ff */
[----:B------:R-:W-:Y:S01]  /*b8b0*/  IMAD.SHL.U32 R6, R43, 0x40, RZ ;  /* 0x000000402b067824 */ /* 0x000fe200078e00ff */
[----:B------:R-:W-:Y:S01]  /*b8c0*/  SHF.R.S32.HI R26, RZ, 0x1f, R114 ;  /* 0x0000001fff1a7819 */ /* 0x000fe20000011472 */
[----:B------:R-:W-:Y:S01]  /*b8d0*/  IMAD.SHL.U32 R8, R112, 0x40, RZ ;  /* 0x0000004070087824 */ /* 0x000fe200078e00ff */
[----:B------:R-:W-:Y:S01]  /*b8e0*/  LOP3.LUT R4, R4, 0xfffffffe, RZ, 0xc0, !PT ;  /* 0xfffffffe04047812 */ /* 0x000fe200078ec0ff */
[----:B------:R-:W-:Y:S01]  /*b8f0*/  IMAD.SHL.U32 R5, R44, 0x8, RZ ;  /* 0x000000082c057824 */ /* 0x000fe200078e00ff */
[----:B------:R-:W-:Y:S01]  /*b900*/  LEA.HI R26, R26, R114, RZ, 0x3 ;  /* 0x000000721a1a7211 */ /* 0x000fe200078f18ff */
[----:B------:R-:W-:Y:S01]  /*b910*/  IMAD.SHL.U32 R40, R40, 0x2, RZ ;  /* 0x0000000228287824 */ /* 0x000fe200078e00ff */
[----:B------:R-:W-:Y:S01]  /*b920*/  LOP3.LUT R6, R6, 0xc0, RZ, 0xc0, !PT ;  /* 0x000000c006067812 */ /* 0x000fe200078ec0ff */
[----:B------:R-:W-:Y:S01]  /*b930*/  IMAD.IADD R3, R3, 0x1, -R4 ;  /* 0x0000000103037824 */ /* 0x000fe200078e0a04 */
[----:B------:R-:W-:Y:S01]  /*b940*/  LOP3.LUT R8, R8, 0xc0, RZ, 0xc0, !PT ;  /* 0x000000c008087812 */ /* 0x000fe200078ec0ff */
[----:B------:R-:W-:Y:S01]  /*b950*/  IMAD.SHL.U32 R26, R26, 0x20, RZ ;  /* 0x000000201a1a7824 */ /* 0x000fe200078e00ff */
[----:B------:R-:W-:Y:S01]  /*b960*/  LOP3.LUT R24, R113, 0x7fffffe, RZ, 0xc0, !PT ;  /* 0x07fffffe71187812 */ /* 0x000fe200078ec0ff */
[C---:B------:R-:W-:Y:S01]  /*b970*/  IMAD.SHL.U32 R7, R3.reuse, 0x8, RZ ;  /* 0x0000000803077824 */ /* 0x040fe200078e00ff */
[----:B------:R-:W-:Y:S01]  /*b980*/  LOP3.LUT R5, R6, 0x8, R5, 0xf8, !PT ;  /* 0x0000000806057812 */ /* 0x000fe200078ef805 */
[----:B------:R-:W-:Y:S01]  /*b990*/  IMAD R111, R3, 0x8, R111 ;  /* 0x00000008036f7824 */ /* 0x000fe200078e026f */
[----:B------:R-:W-:Y:S01]  /*b9a0*/  LOP3.LUT R26, R26, 0xffffff00, RZ, 0xc0, !PT ;  /* 0xffffff001a1a7812 */ /* 0x000fe200078ec0ff */
[----:B------:R-:W-:Y:S01]  /*b9b0*/  IMAD.IADD R24, R114, 0x1, -R24 ;  /* 0x0000000172187824 */ /* 0x000fe200078e0a18 */
[----:B------:R-:W-:Y:S01]  /*b9c0*/  LOP3.LUT R7, R8, 0x8, R7, 0xf8, !PT ;  /* 0x0000000808077812 */ /* 0x000fe200078ef807 */
[----:B------:R-:W0:Y:S01]  /*b9d0*/  LDGDEPBAR ;  /* 0x00000000000079af */ /* 0x000e220000000000 */
[----:B------:R-:W-:Y:S01]  /*b9e0*/  SHF.R.U32.HI R6, RZ, 0x3, R6 ;  /* 0x00000003ff067819 */ /* 0x000fe20000011606 */
[C---:B------:R-:W-:Y:S01]  /*b9f0*/  IMAD R4, R27.reuse, 0x200, R26 ;  /* 0x000002001b047824 */ /* 0x040fe200078e021a */
[----:B------:R-:W-:Y:S01]  /*ba00*/  SHF.R.U32.HI R8, RZ, 0x3, R8 ;  /* 0x00000003ff087819 */ /* 0x000fe20000011608 */
[----:B------:R-:W-:Y:S01]  /*ba10*/  IMAD R27, R27, 0x10, R41 ;  /* 0x000000101b1b7824 */ /* 0x000fe200078e0229 */
[----:B------:R-:W-:Y:S01]  /*ba20*/  LOP3.LUT R5, R5, R6, RZ, 0x3c, !PT ;  /* 0x0000000605057212 */ /* 0x000fe200078e3cff */
[C---:B------:R-:W-:Y:S01]  /*ba30*/  IMAD R4, R24.reuse, 0x20, R4 ;  /* 0x0000002018047824 */ /* 0x040fe200078e0204 */
[----:B------:R-:W-:Y:S01]  /*ba40*/  LOP3.LUT R3, R7, R8, RZ, 0x3c, !PT ;  /* 0x0000000807037212 */ /* 0x000fe200078e3cff */
[----:B------:R-:W-:Y:S01]  /*ba50*/  IMAD R24, R24, 0x20, R26 ;  /* 0x0000002018187824 */ /* 0x000fe200078e021a */
[----:B------:R-:W-:Y:S01]  /*ba60*/  LOP3.LUT P0, RZ, R43, 0x2, RZ, 0xc0, !PT ;  /* 0x000000022bff7812 */ /* 0x000fe2000780c0ff */
[----:B------:R-:W-:Y:S01]  /*ba70*/  IMAD.U32 R226, R111, 0x20, R5 ;  /* 0x000000206fe27824 */ /* 0x000fe200078e0005 */
[----:B------:R-:W-:Y:S01]  /*ba80*/  IADD3 R2, R27, 0x1, R2 ;  /* 0x000000011b027810 */ /* 0x000fe20007ffe002 */
[----:B------:R-:W-:-:S02]  /*ba90*/  IMAD.IADD R228, R3, 0x1, R4 ;  /* 0x0000000103e47824 */ /* 0x000fc400078e0204 */
[----:B------:R-:W-:Y:S01]  /*baa0*/  IMAD.SHL.U32 R226, R226, 0x2, RZ ;  /* 0x00000002e2e27824 */ /* 0x000fe200078e00ff */
[----:B------:R-:W-:Y:S01]  /*bab0*/  IADD3 R150, R42, R2, -R230 ;  /* 0x000000022a967210 */ /* 0x000fe20007ffe8e6 */
[----:B------:R-:W-:Y:S01]  /*bac0*/  IMAD.SHL.U32 R228, R228, 0x2, RZ ;  /* 0x00000002e4e47824 */ /* 0x000fe200078e00ff */
[----:B------:R-:W-:Y:S01]  /*bad0*/  LOP3.LUT R2, R40, 0x6, RZ, 0xc0, !PT ;  /* 0x0000000628027812 */ /* 0x000fe200078ec0ff */
[----:B------:R-:W-:Y:S01]  /*bae0*/  IMAD.IADD R3, R3, 0x1, R24 ;  /* 0x0000000103037824 */ /* 0x000fe200078e0218 */
[----:B------:R-:W-:Y:S01]  /*baf0*/  LDSM.16.M88.4 R4, [R226+0x1000] ;  /* 0x00100000e204783b */ /* 0x000fe20000000200 */
[C---:B------:R-:W-:Y:S01]  /*bb00*/  IADD3 R8, R226.reuse, 0x1000, RZ ;  /* 0x00001000e2087810 */ /* 0x040fe20007ffe0ff */
[----:B------:R-:W-:Y:S01]  /*bb10*/  IMAD R227, R25, 0x2, R228 ;  /* 0x0000000219e37824 */ /* 0x000fe200078e02e4 */
[----:B------:R-:W-:Y:S01]  /*bb20*/  IADD3 R225, R226, 0x1020, RZ ;  /* 0x00001020e2e17810 */ /* 0x000fe20007ffe0ff */
[----:B------:R-:W1:Y:S01]  /*bb30*/  LDSM.16.M88.4 R164, [R228] ;  /* 0x00000000e4a4783b */ /* 0x000e620000000200 */
[----:B------:R-:W-:Y:S01]  /*bb40*/  @P0 IADD3 R225, R8, -0x20, RZ ;  /* 0xffffffe008e10810 */ /* 0x000fe20007ffe0ff */
[----:B------:R-:W-:Y:S01]  /*bb50*/  IMAD.IADD R2, R0, 0x1, R2 ;  /* 0x0000000100027824 */ /* 0x000fe200078e0202 */
[----:B------:R-:W-:Y:S01]  /*bb60*/  IADD3 R150, R150, c[0x0][0x2e8], RZ ;  /* 0x0000ba0096967a10 */ /* 0x000fe20007ffe0ff */
[----:B------:R-:W5:Y:S01]  /*bb70*/  LDSM.16.M88.4 R140, [R226+0x1400] ;  /* 0x00140000e28c783b */ /* 0x000f620000000200 */
[----:B------:R-:W-:-:S02]  /*bb80*/  IADD3 R222, R225, 0x400, RZ ;  /* 0x00000400e1de7810 */ /* 0x000fc40007ffe0ff */
[C---:B------:R-:W-:Y:S01]  /*bb90*/  IADD3 R151, R150.reuse, 0x8, RZ ;  /* 0x0000000896977810 */ /* 0x040fe20007ffe0ff */
[----:B------:R-:W-:Y:S01]  /*bba0*/  LDSM.16.M88.4 R12, [R225] ;  /* 0x00000000e10c783b */ /* 0x000fe20000000200 */
[-C--:B------:R-:W-:Y:S02]  /*bbb0*/  IMNMX R150, R150, R42.reuse, PT ;  /* 0x0000002a96967217 */ /* 0x080fe40003800200 */
[----:B------:R-:W-:Y:S01]  /*bbc0*/  IMNMX R151, R151, R42, PT ;  /* 0x0000002a97977217 */ /* 0x000fe20003800200 */
[----:B------:R-:W2:Y:S01]  /*bbd0*/  LDSM.16.M88.4 R160, [R227] ;  /* 0x00000000e3a0783b */ /* 0x000ea20000000200 */
[C---:B------:R-:W-:Y:S02]  /*bbe0*/  IADD3 R26, R2.reuse, 0x1, RZ ;  /* 0x00000001021a7810 */ /* 0x040fe40007ffe0ff */
[----:B------:R-:W-:Y:S01]  /*bbf0*/  IADD3 R24, R2, 0x8, RZ ;  /* 0x0000000802187810 */ /* 0x000fe20007ffe0ff */
[----:B------:R-:W3:Y:S01]  /*bc00*/  LDSM.16.M88.4 R132, [R226+0x1800] ;  /* 0x00180000e284783b */ /* 0x000ee20000000200 */
[----:B------:R-:W-:-:S02]  /*bc10*/  ISETP.GE.AND P0, PT, R26, R151, PT ;  /* 0x000000971a00720c */ /* 0x000fc40003f06270 */
[-C--:B------:R-:W-:Y:S01]  /*bc20*/  ISETP.GE.AND P2, PT, R26, R150.reuse, PT ;  /* 0x000000961a00720c */ /* 0x080fe20003f46270 */
[----:B------:R-:W4:Y:S01]  /*bc30*/  LDSM.16.M88.4 R156, [R225+0x400] ;  /* 0x00040000e19c783b */ /* 0x000f220000000200 */
[C---:B------:R-:W-:Y:S02]  /*bc40*/  ISETP.GE.AND P1, PT, R24.reuse, R150, PT ;  /* 0x000000961800720c */ /* 0x040fe40003f26270 */
[----:B------:R-:W-:Y:S01]  /*bc50*/  ISETP.GE.AND P3, PT, R24, R151, PT ;  /* 0x000000971800720c */ /* 0x000fe20003f66270 */
[----:B------:R-:W2:Y:S01]  /*bc60*/  LDSM.16.M88.4 R112, [R226+0x1c00] ;  /* 0x001c0000e270783b */ /* 0x000ea20000000200 */
[C---:B------:R-:W-:Y:S02]  /*bc70*/  IADD3 R26, R2.reuse, 0x9, RZ ;  /* 0x00000009021a7810 */ /* 0x040fe40007ffe0ff */
[----:B------:R-:W-:Y:S01]  /*bc80*/  IADD3 R24, R2, 0x10, RZ ;  /* 0x0000001002187810 */ /* 0x000fe20007ffe0ff */
[----:B------:R-:W2:Y:S01]  /*bc90*/  LDSM.16.M88.4 R104, [R226+0x2000] ;  /* 0x00200000e268783b */ /* 0x000ea20000000200 */
[----:B------:R-:W-:-:S02]  /*bca0*/  P2R R185, PR, RZ, 0x1 ;  /* 0x00000001ffb97803 */ /* 0x000fc40000000000 */
[-C--:B------:R-:W-:Y:S01]  /*bcb0*/  ISETP.GE.AND P0, PT, R2, R151.reuse, PT ;  /* 0x000000970200720c */ /* 0x080fe20003f06270 */
[----:B------:R-:W2:Y:S01]  /*bcc0*/  LDSM.16.M88.4 R96, [R226+0x2400] ;  /* 0x00240000e260783b */ /* 0x000ea20000000200 */
[----:B------:R-:W-:Y:S02]  /*bcd0*/  ISETP.GE.AND P5, PT, R26, R151, PT ;  /* 0x000000971a00720c */ /* 0x000fe40003fa6270 */
[-C--:B------:R-:W-:Y:S01]  /*bce0*/  ISETP.GE.AND P4, PT, R24, R150.reuse, PT ;  /* 0x000000961800720c */ /* 0x080fe20003f86270 */
[----:B------:R-:W3:Y:S01]  /*bcf0*/  LDSM.16.M88.4 R88, [R226+0x2800] ;  /* 0x00280000e258783b */ /* 0x000ee20000000200 */
[----:B------:R-:W-:Y:S02]  /*bd00*/  ISETP.GE.AND P6, PT, R26, R150, PT ;  /* 0x000000961a00720c */ /* 0x000fe40003fc6270 */
[C---:B------:R-:W-:Y:S01]  /*bd10*/  IADD3 R26, R2.reuse, 0x11, RZ ;  /* 0x00000011021a7810 */ /* 0x040fe20007ffe0ff */
[----:B-1----:R-:W-:Y:S01]  /*bd20*/  HMMA.16816.F32 R8, R164, R4, RZ ;  /* 0x00000004a408723c */ /* 0x002fe200000018ff */
[----:B------:R-:W1:Y:S01]  /*bd30*/  LDSM.16.M88.4 R80, [R226+0x2c00] ;  /* 0x002c0000e250783b */ /* 0x000e620000000200 */
[----:B------:R-:W-:-:S02]  /*bd40*/  IADD3 R27, R2, 0x19, RZ ;  /* 0x00000019021b7810 */ /* 0x000fc40007ffe0ff */
[C---:B------:R-:W-:Y:S01]  /*bd50*/  IADD3 R32, R2.reuse, 0x21, RZ ;  /* 0x0000002102207810 */ /* 0x040fe20007ffe0ff */
[----:B------:R-:W1:Y:S01]  /*bd60*/  LDSM.16.M88.4 R72, [R226+0x3000] ;  /* 0x00300000e248783b */ /* 0x000e620000000200 */
[----:B------:R-:W-:Y:S02]  /*bd70*/  IADD3 R33, R2, 0x29, RZ ;  /* 0x0000002902217810 */ /* 0x000fe40007ffe0ff */
[----:B------:R-:W-:Y:S01]  /*bd80*/  HMMA.16816.F32 R4, R164, R6, RZ ;  /* 0x00000006a404723c */ /* 0x000fe200000018ff */
[----:B------:R-:W1:Y:S01]  /*bd90*/  LDSM.16.M88.4 R64, [R226+0x3400] ;  /* 0x00340000e240783b */ /* 0x000e620000000200 */
[C---:B------:R-:W-:Y:S02]  /*bda0*/  IADD3 R221, R225.reuse, 0x800, RZ ;  /* 0x00000800e1dd7810 */ /* 0x040fe40007ffe0ff */
[C---:B------:R-:W-:Y:S01]  /*bdb0*/  IADD3 R220, R225.reuse, 0xc00, RZ ;  /* 0x00000c00e1dc7810 */ /* 0x040fe20007ffe0ff */
[----:B------:R-:W1:Y:S01]  /*bdc0*/  LDSM.16.M88.4 R56, [R226+0x3800] ;  /* 0x00380000e238783b */ /* 0x000e620000000200 */
[----:B------:R-:W-:-:S02]  /*bdd0*/  IADD3 R219, R225, 0x1000, RZ ;  /* 0x00001000e1db7810 */ /* 0x000fc40007ffe0ff */
[C---:B-----5:R-:W-:Y:S01]  /*bde0*/  HMMA.16816.F32 R144, R164.reuse, R140, RZ ;  /* 0x0000008ca490723c */ /* 0x060fe200000018ff */
[----:B------:R-:W5:Y:S01]  /*bdf0*/  LDSM.16.M88.4 R48, [R226+0x3c00] ;  /* 0x003c0000e230783b */ /* 0x000f620000000200 */
[C---:B------:R-:W-:Y:S02]  /*be00*/  IADD3 R218, R225.reuse, 0x1400, RZ ;  /* 0x00001400e1da7810 */ /* 0x040fe40007ffe0ff */
[C---:B------:R-:W-:Y:S01]  /*be10*/  IADD3 R217, R225.reuse, 0x1800, RZ ;  /* 0x00001800e1d97810 */ /* 0x040fe20007ffe0ff */
[----:B------:R-:W1:Y:S01]  /*be20*/  LDSM.16.M88.4 R28, [R226+0x4000] ;  /* 0x00400000e21c783b */ /* 0x000e620000000200 */
[C---:B------:R-:W-:Y:S02]  /*be30*/  IADD3 R216, R225.reuse, 0x1c00, RZ ;  /* 0x00001c00e1d87810 */ /* 0x040fe40007ffe0ff */
[----:B------:R-:W-:Y:S01]  /*be40*/  HMMA.16816.F32 R140, R164, R142, RZ ;  /* 0x0000008ea48c723c */ /* 0x000fe200000018ff */
[----:B---3--:R-:W3:Y:S01]  /*be50*/  LDSM.16.M88.4 R16, [R226+0x4400] ;  /* 0x00440000e210783b */ /* 0x008ee20000000200 */
[----:B------:R-:W-:-:S02]  /*be60*/  IADD3 R215, R225, 0x2000, RZ ;  /* 0x00002000e1d77810 */ /* 0x000fc40007ffe0ff */
[C---:B------:R-:W-:Y:S01]  /*be70*/  IADD3 R214, R225.reuse, 0x2400, RZ ;  /* 0x00002400e1d67810 */ /* 0x040fe20007ffe0ff */
[----:B------:R-:W1:Y:S01]  /*be80*/  LDSM.16.M88.4 R168, [R226+0x4800] ;  /* 0x00480000e2a8783b */ /* 0x000e620000000200 */
[C---:B------:R-:W-:Y:S02]  /*be90*/  IADD3 R213, R225.reuse, 0x2800, RZ ;  /* 0x00002800e1d57810 */ /* 0x040fe40007ffe0ff */
[----:B--2---:R-:W-:Y:S01]  /*bea0*/  HMMA.16816.F32 R4, R160, R14, R4 ;  /* 0x0000000ea004723c */ /* 0x004fe20000001804 */
[----:B------:R-:W2:Y:S01]  /*beb0*/  LDSM.16.M88.4 R172, [R226+0x4c00] ;  /* 0x004c0000e2ac783b */ /* 0x000ea20000000200 */
[C---:B------:R-:W-:Y:S02]  /*bec0*/  IADD3 R212, R225.reuse, 0x2c00, RZ ;  /* 0x00002c00e1d47810 */ /* 0x040fe40007ffe0ff */
[C---:B------:R-:W-:Y:S01]  /*bed0*/  IADD3 R211, R225.reuse, 0x3000, RZ ;  /* 0x00003000e1d37810 */ /* 0x040fe20007ffe0ff */
[----:B------:R-:W1:Y:S01]  /*bee0*/  LDSM.16.M88.4 R176, [R225+0x800] ;  /* 0x00080000e1b0783b */ /* 0x000e620000000200 */
[----:B------:R-:W-:-:S02]  /*bef0*/  IADD3 R210, R225, 0x3400, RZ ;  /* 0x00003400e1d27810 */ /* 0x000fc40007ffe0ff */
[----:B------:R-:W-:Y:S01]  /*bf00*/  HMMA.16816.F32 R8, R160, R12, R8 ;  /* 0x0000000ca008723c */ /* 0x000fe20000001808 */
[----:B------:R-:W1:Y:S01]  /*bf10*/  LDSM.16.M88.4 R40, [R225+0xc00] ;  /* 0x000c0000e128783b */ /* 0x000e620000000200 */
[C---:B------:R-:W-:Y:S02]  /*bf20*/  IADD3 R209, R225.reuse, 0x3800, RZ ;  /* 0x00003800e1d17810 */ /* 0x040fe40007ffe0ff */
[----:B------:R-:W-:-:S04]  /*bf30*/  IADD3 R208, R225, 0x3c00, RZ ;  /* 0x00003c00e1d07810 */ /* 0x000fc80007ffe0ff */
[----:B------:R-:W-:Y:S08]  /*bf40*/  HMMA.16816.F32 R136, R164, R132, RZ ;  /* 0x00000084a488723c */ /* 0x000ff000000018ff */
[----:B----4-:R-:W-:Y:S07]  /*bf50*/  HMMA.16816.F32 R144, R160, R156, R144 ;  /* 0x0000009ca090723c */ /* 0x010fee0000001890 */
[----:B------:R-:W-:Y:S01]  /*bf60*/  FSEL R157, R4, -INF , !P1 ;  /* 0xff800000049d7808 */ /* 0x000fe20004800000 */
[----:B------:R-:W-:Y:S01]  /*bf70*/  HMMA.16816.F32 R132, R164, R134, RZ ;  /* 0x00000086a484723c */ /* 0x000fe200000018ff */
[----:B------:R-:W-:-:S02]  /*bf80*/  IADD3 R4, R2, 0x18, RZ ;  /* 0x0000001802047810 */ /* 0x000fc40007ffe0ff */
[----:B------:R-:W-:Y:S02]  /*bf90*/  FSEL R10, R10, -INF , !P0 ;  /* 0xff8000000a0a7808 */ /* 0x000fe40004000000 */
[----:B------:R-:W-:Y:S02]  /*bfa0*/  ISETP.GE.AND P0, PT, R24, R151, PT ;  /* 0x000000971800720c */ /* 0x000fe40003f06270 */
[----:B------:R-:W-:Y:S01]  /*bfb0*/  FSEL R24, R7, -INF , !P5 ;  /* 0xff80000007187808 */ /* 0x000fe20006800000 */
[----:B------:R-:W-:Y:S01]  /*bfc0*/  HMMA.16816.F32 R140, R160, R158, R140 ;  /* 0x0000009ea08c723c */ /* 0x000fe2000000188c */
[-C--:B------:R-:W-:Y:S02]  /*bfd0*/  ISETP.GE.AND P5, PT, R4, R150.reuse, PT ;  /* 0x000000960400720c */ /* 0x080fe40003fa6270 */
[----:B------:R-:W-:-:S04]  /*bfe0*/  ISETP.GE.AND P1, PT, R26, R150, PT ;  /* 0x000000961a00720c */ /* 0x000fc80003f26270 */
[----:B------:R-:W-:Y:S01]  /*bff0*/  FSEL R158, R9, -INF , !P2 ;  /* 0xff800000099e7808 */ /* 0x000fe20005000000 */
[C---:B------:R-:W-:Y:S01]  /*c000*/  HMMA.16816.F32 R128, R164.reuse, R112, RZ ;  /* 0x00000070a480723c */ /* 0x040fe200000018ff */
[----:B------:R-:W-:Y:S02]  /*c010*/  FSEL R9, R6, -INF , !P3 ;  /* 0xff80000006097808 */ /* 0x000fe40005800000 */
[-C--:B------:R-:W-:Y:S02]  /*c020*/  ISETP.GE.AND P2, PT, R26, R151.reuse, PT ;  /* 0x000000971a00720c */ /* 0x080fe40003f46270 */
[----:B------:R-:W-:Y:S02]  /*c030*/  FSEL R26, R146, -INF , !P0 ;  /* 0xff800000921a7808 */ /* 0x000fe40004000000 */
[C---:B------:R-:W-:Y:S01]  /*c040*/  ISETP.GE.AND P3, PT, R27.reuse, R150, PT ;  /* 0x000000961b00720c */ /* 0x040fe20003f66270 */
[----:B------:R-:W-:Y:S01]  /*c050*/  HMMA.16816.F32 R108, R164, R104, RZ ;  /* 0x00000068a46c723c */ /* 0x000fe200000018ff */
[----:B------:R-:W-:-:S02]  /*c060*/  ISETP.GE.AND P0, PT, R27, R151, PT ;  /* 0x000000971b00720c */ /* 0x000fc40003f06270 */
[----:B------:R-:W-:Y:S02]  /*c070*/  IADD3 R27, R2, 0x20, RZ ;  /* 0x00000020021b7810 */ /* 0x000fe40007ffe0ff */
[----:B------:R-:W-:Y:S02]  /*c080*/  FSEL R184, R145, -INF , !P1 ;  /* 0xff80000091b87808 */ /* 0x000fe40004800000 */
[----:B------:R-:W-:Y:S01]  /*c090*/  FSEL R159, R147, -INF , !P2 ;  /* 0xff800000939f7808 */ /* 0x000fe20005000000 */
[----:B------:R-:W-:Y:S01]  /*c0a0*/  HMMA.16816.F32 R100, R164, R96, RZ ;  /* 0x00000060a464723c */ /* 0x000fe200000018ff */
[C---:B------:R-:W-:Y:S02]  /*c0b0*/  ISETP.GE.AND P1, PT, R27.reuse, R150, PT ;  /* 0x000000961b00720c */ /* 0x040fe40003f26270 */
[----:B------:R-:W-:Y:S02]  /*c0c0*/  ISETP.GE.AND P2, PT, R27, R151, PT ;  /* 0x000000971b00720c */ /* 0x000fe40003f46270 */
[----:B------:R-:W-:-:S03]  /*c0d0*/  FSEL R156, R143, -INF , !P0 ;  /* 0xff8000008f9c7808 */ /* 0x000fc60004000000 */
[C---:B------:R-:W-:Y:S08]  /*c0e0*/  HMMA.16816.F32 R92, R164.reuse, R88, RZ ;  /* 0x00000058a45c723c */ /* 0x040ff000000018ff */
[C---:B-1----:R-:W-:Y:S08]  /*c0f0*/  HMMA.16816.F32 R84, R164.reuse, R80, RZ ;  /* 0x00000050a454723c */ /* 0x042ff000000018ff */
[C---:B------:R-:W-:Y:S08]  /*c100*/  HMMA.16816.F32 R76, R164.reuse, R72, RZ ;  /* 0x00000048a44c723c */ /* 0x040ff000000018ff */
[C---:B------:R-:W-:Y:S08]  /*c110*/  HMMA.16816.F32 R68, R164.reuse, R64, RZ ;  /* 0x00000040a444723c */ /* 0x040ff000000018ff */
[C---:B------:R-:W-:Y:S08]  /*c120*/  HMMA.16816.F32 R60, R164.reuse, R56, RZ ;  /* 0x00000038a43c723c */ /* 0x040ff000000018ff */
[C---:B-----5:R-:W-:Y:S08]  /*c130*/  HMMA.16816.F32 R52, R164.reuse, R48, RZ ;  /* 0x00000030a434723c */ /* 0x060ff000000018ff */
[C---:B------:R-:W-:Y:S08]  /*c140*/  HMMA.16816.F32 R44, R164.reuse, R28, RZ ;  /* 0x0000001ca42c723c */ /* 0x040ff000000018ff */
        /* <DEDUP_REMOVED lines=14> */
[----:B--2---:R-:W-:Y:S08]  /*c230*/  HMMA.16816.F32 R180, R164, R172, RZ ;  /* 0x000000aca4b4723c */ /* 0x004ff000000018ff */
[----:B------:R-:W-:Y:S07]  /*c240*/  HMMA.16816.F32 R136, R160, R176, R136 ;  /* 0x000000b0a088723c */ /* 0x000fee0000001888 */
[----:B------:R-:W-:Y:S01]  /*c250*/  FSEL R177, R144, -INF , !P4 ;  /* 0xff80000090b17808 */ /* 0x000fe20006000000 */
[----:B------:R-:W-:Y:S01]  /*c260*/  HMMA.16816.F32 R164, R164, R174, RZ ;  /* 0x000000aea4a4723c */ /* 0x000fe200000018ff */
[----:B------:R-:W-:-:S04]  /*c270*/  ISETP.GE.AND P4, PT, R4, R151, PT ;  /* 0x000000970400720c */ /* 0x000fc80003f86270 */
[----:B------:R-:W-:Y:S02]  /*c280*/  FSEL R27, R142, -INF , !P4 ;  /* 0xff8000008e1b7808 */ /* 0x000fe40006000000 */
[----:B------:R-:W-:Y:S01]  /*c290*/  FSEL R175, R5, -INF , !P6 ;  /* 0xff80000005af7808 */ /* 0x000fe20007000000 */
[----:B------:R-:W-:Y:S01]  /*c2a0*/  HMMA.16816.F32 R132, R160, R178, R132 ;  /* 0x000000b2a084723c */ /* 0x000fe20000001884 */
[----:B------:R-:W1:Y:S01]  /*c2b0*/  LDSM.16.M88.4 R4, [R225+0x1000] ;  /* 0x00100000e104783b */ /* 0x000e620000000200 */
[----:B------:R-:W-:-:S05]  /*c2c0*/  ISETP.GE.AND P4, PT, R32, R151, PT ;  /* 0x000000972000720c */ /* 0x000fca0003f86270 */
[----:B------:R-:W-:Y:S01]  /*c2d0*/  FSEL R178, R140, -INF , !P5 ;  /* 0xff8000008cb27808 */ /* 0x000fe20006800000 */
[C---:B------:R-:W-:Y:S01]  /*c2e0*/  HMMA.16816.F32 R128, R160.reuse, R40, R128 ;  /* 0x00000028a080723c */ /* 0x040fe20000001880 */
[----:B------:R-:W-:Y:S02]  /*c2f0*/  FSEL R179, R141, -INF , !P3 ;  /* 0xff8000008db37808 */ /* 0x000fe40005800000 */
[----:B------:R-:W2:Y:S01]  /*c300*/  LDSM.16.M88.4 R140, [R225+0x1400] ;  /* 0x00140000e18c783b */ /* 0x000ea20000000200 */
[-C--:B------:R-:W-:Y:S02]  /*c310*/  ISETP.GE.AND P5, PT, R32, R150.reuse, PT ;  /* 0x000000962000720c */ /* 0x080fe40003fa6270 */
[----:B------:R-:W-:Y:S02]  /*c320*/  IADD3 R32, R2, 0x28, RZ ;  /* 0x0000002802207810 */ /* 0x000fe40007ffe0ff */
[----:B------:R-:W-:Y:S01]  /*c330*/  HMMA.16816.F32 R112, R160, R42, R112 ;  /* 0x0000002aa070723c */ /* 0x000fe20000001870 */
[----:B------:R-:W3:Y:S01]  /*c340*/  LDSM.16.M88.4 R40, [R225+0x1800] ;  /* 0x00180000e128783b */ /* 0x000ee20000000200 */
[----:B------:R-:W-:-:S02]  /*c350*/  ISETP.GE.AND P3, PT, R32, R150, PT ;  /* 0x000000962000720c */ /* 0x000fc40003f66270 */
[----:B------:R-:W-:Y:S02]  /*c360*/  ISETP.GE.AND P0, PT, R32, R151, PT ;  /* 0x000000972000720c */ /* 0x000fe40003f06270 */
        /* <DEDUP_REMOVED lines=9> */
[----:B------:R-:W-:Y:S01]  /*c400*/  IADD3 R33, R2, 0x31, RZ ;  /* 0x0000003102217810 */ /* 0x000fe20007ffe0ff */
[----:B-1----:R-:W-:Y:S01]  /*c410*/  HMMA.16816.F32 R108, R160, R4, R108 ;  /* 0x00000004a06c723c */ /* 0x002fe2000000186c */
[----:B------:R-:W-:-:S02]  /*c420*/  FSEL R189, R132, -INF , !P3 ;  /* 0xff80000084bd7808 */ /* 0x000fc40005800000 */
[----:B------:R-:W-:Y:S02]  /*c430*/  FSEL R147, R134, -INF , !P0 ;  /* 0xff80000086937808 */ /* 0x000fe40004000000 */
[----:B------:R-:W-:Y:S02]  /*c440*/  FSEL R191, R128, -INF , !P5 ;  /* 0xff80000080bf7808 */ /* 0x000fe40006800000 */
[----:B------:R-:W-:Y:S01]  /*c450*/  IADD3 R4, R2, 0x39, RZ ;  /* 0x0000003902047810 */ /* 0x000fe20007ffe0ff */
[----:B------:R-:W-:Y:S01]  /*c460*/  HMMA.16816.F32 R104, R160, R6, R104 ;  /* 0x00000006a068723c */ /* 0x000fe20000001868 */
[----:B------:R-:W-:Y:S02]  /*c470*/  FSEL R145, R130, -INF , !P4 ;  /* 0xff80000082917808 */ /* 0x000fe40006000000 */
[C---:B------:R-:W-:Y:S02]  /*c480*/  ISETP.GE.AND P3, PT, R33.reuse, R150, PT ;  /* 0x000000962100720c */ /* 0x040fe40003f66270 */
[----:B------:R-:W-:-:S02]  /*c490*/  ISETP.GE.AND P0, PT, R33, R151, PT ;  /* 0x000000972100720c */ /* 0x000fc40003f06270 */
[C---:B------:R-:W-:Y:S01]  /*c4a0*/  ISETP.GE.AND P5, PT, R4.reuse, R150, PT ;  /* 0x000000960400720c */ /* 0x040fe20003fa6270 */
[C---:B--2---:R-:W-:Y:S01]  /*c4b0*/  HMMA.16816.F32 R100, R160.reuse, R140, R100 ;  /* 0x0000008ca064723c */ /* 0x044fe20000001864 */
[----:B------:R-:W-:Y:S02]  /*c4c0*/  ISETP.GE.AND P4, PT, R4, R151, PT ;  /* 0x000000970400720c */ /* 0x000fe40003f86270 */
[C---:B------:R-:W-:Y:S02]  /*c4d0*/  IADD3 R4, R2.reuse, 0x40, RZ ;  /* 0x0000004002047810 */ /* 0x040fe40007ffe0ff */
[----:B------:R-:W-:Y:S02]  /*c4e0*/  IADD3 R32, R2, 0x38, RZ ;  /* 0x0000003802207810 */ /* 0x000fe40007ffe0ff */
[----:B------:R-:W-:Y:S01]  /*c4f0*/  FSEL R192, R129, -INF , !P3 ;  /* 0xff80000081c07808 */ /* 0x000fe20005800000 */
[----:B------:R-:W-:Y:S01]  /*c500*/  HMMA.16816.F32 R96, R160, R142, R96 ;  /* 0x0000008ea060723c */ /* 0x000fe20000001860 */
[----:B------:R-:W-:-:S02]  /*c510*/  FSEL R144, R131, -INF , !P0 ;  /* 0xff80000083907808 */ /* 0x000fc40004000000 */
[----:B------:R-:W-:Y:S02]  /*c520*/  FSEL R190, R133, -INF , !P1 ;  /* 0xff80000085be7808 */ /* 0x000fe40004800000 */
[----:B------:R-:W-:Y:S02]  /*c530*/  FSEL R146, R135, -INF , !P2 ;  /* 0xff80000087927808 */ /* 0x000fe40005000000 */
[CC--:B------:R-:W-:Y:S01]  /*c540*/  ISETP.GE.AND P3, PT, R4.reuse, R150.reuse, PT ;  /* 0x000000960400720c */ /* 0x0c0fe20003f66270 */
[----:B---3--:R-:W-:Y:S01]  /*c550*/  HMMA.16816.F32 R92, R160, R40, R92 ;  /* 0x00000028a05c723c */ /* 0x008fe2000000185c */
[-C--:B------:R-:W-:Y:S02]  /*c560*/  ISETP.GE.AND P0, PT, R4, R151.reuse, PT ;  /* 0x000000970400720c */ /* 0x080fe40003f06270 */
[C---:B------:R-:W-:Y:S02]  /*c570*/  ISETP.GE.AND P1, PT, R32.reuse, R150, PT ;  /* 0x000000962000720c */ /* 0x040fe40003f26270 */
[----:B------:R-:W-:-:S02]  /*c580*/  ISETP.GE.AND P2, PT, R32, R151, PT ;  /* 0x000000972000720c */ /* 0x000fc40003f46270 */
[C---:B------:R-:W-:Y:S01]  /*c590*/  IADD3 R5, R2.reuse, 0x41, RZ ;  /* 0x0000004102057810 */ /* 0x040fe20007ffe0ff */
[----:B------:R-:W-:Y:S01]  /*c5a0*/  HMMA.16816.F32 R88, R160, R42, R88 ;  /* 0x0000002aa058723c */ /* 0x000fe20000001858 */
[----:B------:R-:W-:Y:S01]  /*c5b0*/  IADD3 R4, R2, 0x48, RZ ;  /* 0x0000004802047810 */ /* 0x000fe20007ffe0ff */
[----:B------:R-:W1:Y:S01]  /*c5c0*/  LDSM.16.M88.4 R40, [R225+0x2400] ;  /* 0x00240000e128783b */ /* 0x000e620000000200 */
        /* <DEDUP_REMOVED lines=8> */
[----:B------:R-:W2:Y:S01]  /*c650*/  LDSM.16.M88.4 R4, [R225+0x1c00] ;  /* 0x001c0000e104783b */ /* 0x000ea20000000200 */
[----:B------:R-:W-:Y:S02]  /*c660*/  IADD3 R32, R2, 0x49, RZ ;  /* 0x0000004902207810 */ /* 0x000fe40007ffe0ff */
[----:B------:R-:W-:-:S02]  /*c670*/  FSEL R196, R108, -INF , !P3 ;  /* 0xff8000006cc47808 */ /* 0x000fc40005800000 */
[----:B------:R-:W-:Y:S02]  /*c680*/  FSEL R138, R110, -INF , !P0 ;  /* 0xff8000006e8a7808 */ /* 0x000fe40004000000 */
[C---:B------:R-:W-:Y:S02]  /*c690*/  ISETP.GE.AND P3, PT, R32.reuse, R150, PT ;  /* 0x000000962000720c */ /* 0x040fe40003f66270 */
[----:B------:R-:W-:Y:S02]  /*c6a0*/  ISETP.GE.AND P0, PT, R32, R151, PT ;  /* 0x000000972000720c */ /* 0x000fe40003f06270 */
[----:B------:R-:W-:Y:S02]  /*c6b0*/  IADD3 R32, R2, 0x50, RZ ;  /* 0x0000005002207810 */ /* 0x000fe40007ffe0ff */
[----:B------:R-:W-:Y:S02]  /*c6c0*/  FSEL R197, R109, -INF , !P1 ;  /* 0xff8000006dc57808 */ /* 0x000fe40004800000 */
[----:B------:R-:W-:-:S02]  /*c6d0*/  FSEL R137, R111, -INF , !P2 ;  /* 0xff8000006f897808 */ /* 0x000fc40005000000 */
[C---:B------:R-:W-:Y:S02]  /*c6e0*/  ISETP.GE.AND P1, PT, R32.reuse, R150, PT ;  /* 0x000000962000720c */ /* 0x040fe40003f26270 */
[----:B------:R-:W-:Y:S02]  /*c6f0*/  ISETP.GE.AND P2, PT, R32, R151, PT ;  /* 0x000000972000720c */ /* 0x000fe40003f46270 */
[----:B------:R-:W-:Y:S02]  /*c700*/  IADD3 R33, R2, 0x51, RZ ;  /* 0x0000005102217810 */ /* 0x000fe40007ffe0ff */
[----:B------:R-:W-:Y:S01]  /*c710*/  FSEL R198, R104, -INF , !P5 ;  /* 0xff80000068c67808 */ /* 0x000fe20006800000 */
[----:B-1----:R-:W-:Y:S01]  /*c720*/  HMMA.16816.F32 R68, R160, R40, R68 ;  /* 0x00000028a044723c */ /* 0x002fe20000001844 */
[----:B------:R-:W-:Y:S02]  /*c730*/  FSEL R136, R106, -INF , !P4 ;  /* 0xff8000006a887808 */ /* 0x000fe40006000000 */
[----:B------:R-:W-:-:S02]  /*c740*/  FSEL R199, R105, -INF , !P3 ;  /* 0xff80000069c77808 */ /* 0x000fc40005800000 */
[----:B------:R-:W-:Y:S02]  /*c750*/  IADD3 R32, R2, 0x58, RZ ;  /* 0x0000005802207810 */ /* 0x000fe40007ffe0ff */
[----:B------:R-:W-:Y:S01]  /*c760*/  FSEL R135, R107, -INF , !P0 ;  /* 0xff8000006b877808 */ /* 0x000fe20004000000 */
[C---:B------:R-:W-:Y:S01]  /*c770*/  HMMA.16816.F32 R64, R160.reuse, R42, R64 ;  /* 0x0000002aa040723c */ /* 0x040fe20000001840 */
[----:B------:R-:W1:Y:S01]  /*c780*/  LDSM.16.M88.4 R104, [R225+0x2000] ;  /* 0x00200000e168783b */ /* 0x000e620000000200 */
[CC--:B------:R-:W-:Y:S02]  /*c790*/  ISETP.GE.AND P5, PT, R33.reuse, R150.reuse, PT ;  /* 0x000000962100720c */ /* 0x0c0fe40003fa6270 */
[-C--:B------:R-:W-:Y:S01]  /*c7a0*/  ISETP.GE.AND P4, PT, R33, R151.reuse, PT ;  /* 0x000000972100720c */ /* 0x080fe20003f86270 */
[----:B------:R-:W3:Y:S01]  /*c7b0*/  LDSM.16.M88.4 R40, [R225+0x3000] ;  /* 0x00300000e128783b */ /* 0x000ee20000000200 */
[C---:B------:R-:W-:Y:S02]  /*c7c0*/  ISETP.GE.AND P3, PT, R32.reuse, R150, PT ;  /* 0x000000962000720c */ /* 0x040fe40003f66270 */
[----:B------:R-:W-:Y:S01]  /*c7d0*/  ISETP.GE.AND P0, PT, R32, R151, PT ;  /* 0x000000972000720c */ /* 0x000fe20003f06270 */
[----:B--2---:R-:W-:Y:S01]  /*c7e0*/  HMMA.16816.F32 R84, R160, R4, R84 ;  /* 0x00000004a054723c */ /* 0x004fe20000001854 */
[----:B------:R-:W-:-:S02]  /*c7f0*/  IADD3 R33, R2, 0x59, RZ ;  /* 0x0000005902217810 */ /* 0x000fc40007ffe0ff */
[----:B------:R-:W-:Y:S02]  /*c800*/  IADD3 R32, R2, 0x60, RZ ;  /* 0x0000006002207810 */ /* 0x000fe40007ffe0ff */
[----:B------:R-:W-:Y:S02]  /*c810*/  FSEL R200, R100, -INF , !P1 ;  /* 0xff80000064c87808 */ /* 0x000fe40004800000 */
[----:B------:R-:W-:Y:S01]  /*c820*/  FSEL R134, R102, -INF , !P2 ;  /* 0xff80000066867808 */ /* 0x000fe20005000000 */
[----:B------:R-:W-:Y:S01]  /*c830*/  HMMA.16816.F32 R80, R160, R6, R80 ;  /* 0x00000006a050723c */ /* 0x000fe20000001850 */
        /* <DEDUP_REMOVED lines=11> */
[----:B------:R-:W-:Y:S01]  /*c8f0*/  FSEL R129, R94, -INF , !P4 ;  /* 0xff8000005e817808 */ /* 0x000fe20006000000 */
[----:B-1----:R-:W-:Y:S01]  /*c900*/  HMMA.16816.F32 R76, R160, R104, R76 ;  /* 0x00000068a04c723c */ /* 0x002fe2000000184c */
[CC--:B------:R-:W-:Y:S02]  /*c910*/  ISETP.GE.AND P3, PT, R33.reuse, R150.reuse, PT ;  /* 0x000000962100720c */ /* 0x0c0fe40003f66270 */
[----:B------:R-:W-:Y:S02]  /*c920*/  ISETP.GE.AND P0, PT, R33, R151, PT ;  /* 0x000000972100720c */ /* 0x000fe40003f06270 */
[----:B------:R-:W-:-:S02]  /*c930*/  ISETP.GE.AND P5, PT, R4, R150, PT ;  /* 0x000000960400720c */ /* 0x000fc40003fa6270 */
[----:B------:R-:W-:Y:S01]  /*c940*/  ISETP.GE.AND P4, PT, R4, R151, PT ;  /* 0x000000970400720c */ /* 0x000fe20003f86270 */
[C---:B------:R-:W-:Y:S01]  /*c950*/  HMMA.16816.F32 R72, R160.reuse, R106, R72 ;  /* 0x0000006aa048723c */ /* 0x040fe20000001848 */
[C---:B------:R-:W-:Y:S02]  /*c960*/  IADD3 R4, R2.reuse, 0x70, RZ ;  /* 0x0000007002047810 */ /* 0x040fe40007ffe0ff */
[----:B------:R-:W-:Y:S02]  /*c970*/  IADD3 R32, R2, 0x68, RZ ;  /* 0x0000006802207810 */ /* 0x000fe40007ffe0ff */
[----:B------:R-:W-:Y:S02]  /*c980*/  FSEL R205, R93, -INF , !P3 ;  /* 0xff8000005dcd7808 */ /* 0x000fe40005800000 */
[----:B------:R-:W-:Y:S01]  /*c990*/  FSEL R128, R95, -INF , !P0 ;  /* 0xff8000005f807808 */ /* 0x000fe20004000000 */
[----:B---3--:R-:W-:Y:S01]  /*c9a0*/  HMMA.16816.F32 R28, R160, R42, R28 ;  /* 0x0000002aa01c723c */ /* 0x008fe2000000181c */
        /* <DEDUP_REMOVED lines=16> */
[----:B------:R-:W1:Y:S01]  /*cab0*/  LDSM.16.M88.4 R4, [R225+0x2800] ;  /* 0x00280000e104783b */ /* 0x000e620000000200 */
[----:B------:R-:W-:Y:S02]  /*cac0*/  IADD3 R32, R2, 0x79, RZ ;  /* 0x0000007902207810 */ /* 0x000fe40007ffe0ff */
[----:B------:R-:W-:Y:S02]  /*cad0*/  FSEL R223, R84, -INF , !P3 ;  /* 0xff80000054df7808 */ /* 0x000fe40005800000 */
[----:B------:R-:W-:-:S02]  /*cae0*/  FSEL R117, R86, -INF , !P0 ;  /* 0xff80000056757808 */ /* 0x000fc40004000000 */
[CC--:B------:R-:W-:Y:S02]  /*caf0*/  ISETP.GE.AND P3, PT, R32.reuse, R150.reuse, PT ;  /* 0x000000962000720c */ /* 0x0c0fe40003f66270 */
        /* <DEDUP_REMOVED lines=12> */
[CC--:B------:R-:W-:Y:S01]  /*cbc0*/  ISETP.GE.AND P5, PT, R33.reuse, R150.reuse, PT ;  /* 0x000000962100720c */ /* 0x0c0fe20003fa6270 */
[----:B------:R-:W2:Y:S01]  /*cbd0*/  LDSM.16.M88.4 R80, [R225+0x2c00] ;  /* 0x002c0000e150783b */ /* 0x000ea20000000200 */
[-C--:B------:R-:W-:Y:S02]  /*cbe0*/  ISETP.GE.AND P4, PT, R33, R151.reuse, PT ;  /* 0x000000972100720c */ /* 0x080fe40003f86270 */
[C---:B------:R-:W-:Y:S02]  /*cbf0*/  ISETP.GE.AND P3, PT, R32.reuse, R150, PT ;  /* 0x000000962000720c */ /* 0x040fe40003f66270 */
[----:B------:R-:W-:Y:S01]  /*cc00*/  ISETP.GE.AND P0, PT, R32, R151, PT ;  /* 0x000000972000720c */ /* 0x000fe20003f06270 */
[----:B-1----:R-:W-:Y:S01]  /*cc10*/  HMMA.16816.F32 R60, R160, R4, R60 ;  /* 0x00000004a03c723c */ /* 0x002fe2000000183c */
        /* <DEDUP_REMOVED lines=17> */
[CC--:B------:R-:W-:Y:S01]  /*cd30*/  ISETP.GE.AND P3, PT, R33.reuse, R150.reuse, PT ;  /* 0x000000962100720c */ /* 0x0c0fe20003f66270 */
[----:B--2---:R-:W-:Y:S01]  /*cd40*/  HMMA.16816.F32 R52, R160, R80, R52 ;  /* 0x00000050a034723c */ /* 0x004fe20000001834 */
[----:B------:R-:W-:Y:S02]  /*cd50*/  ISETP.GE.AND P0, PT, R33, R151, PT ;  /* 0x000000972100720c */ /* 0x000fe40003f06270 */
[----:B------:R-:W-:-:S02]  /*cd60*/  ISETP.GE.AND P5, PT, R4, R150, PT ;  /* 0x000000960400720c */ /* 0x000fc40003fa6270 */
[----:B------:R-:W-:Y:S02]  /*cd70*/  ISETP.GE.AND P4, PT, R4, R151, PT ;  /* 0x000000970400720c */ /* 0x000fe40003f86270 */
[C---:B------:R-:W-:Y:S01]  /*cd80*/  IADD3 R4, R2.reuse, 0xa0, RZ ;  /* 0x000000a002047810 */ /* 0x040fe20007ffe0ff */
[----:B------:R-:W-:Y:S01]  /*cd90*/  HMMA.16816.F32 R48, R160, R82, R48 ;  /* 0x00000052a030723c */ /* 0x000fe20000001830 */
        /* <DEDUP_REMOVED lines=20> */
[----:B------:R-:W-:Y:S02]  /*cee0*/  FSEL R250, R60, -INF , !P3 ;  /* 0xff8000003cfa7808 */ /* 0x000fe40005800000 */
[----:B------:R-:W-:Y:S02]  /*cef0*/  FSEL R105, R62, -INF , !P0 ;  /* 0xff8000003e697808 */ /* 0x000fe40004000000 */
[----:B------:R-:W-:-:S02]  /*cf00*/  FSEL R251, R61, -INF , !P1 ;  /* 0xff8000003dfb7808 */ /* 0x000fc40004800000 */
[----:B------:R-:W-:Y:S02]  /*cf10*/  FSEL R104, R63, -INF , !P2 ;  /* 0xff8000003f687808 */ /* 0x000fe40005000000 */
[----:B------:R-:W-:Y:S01]  /*cf20*/  HMMA.16816.F32 R60, R160, R40, R44 ;  /* 0x00000028a03c723c */ /* 0x000fe2000000182c */
[----:B------:R-:W2:Y:S01]  /*cf30*/  LDSM.16.M88.4 R44, [R225+0x3800] ;  /* 0x00380000e12c783b */ /* 0x000ea20000000200 */
[C---:B------:R-:W-:Y:S02]  /*cf40*/  IADD3 R32, R2.reuse, 0xa9, RZ ;  /* 0x000000a902207810 */ /* 0x040fe40007ffe0ff */
[----:B------:R-:W-:Y:S02]  /*cf50*/  IADD3 R33, R2, 0xb1, RZ ;  /* 0x000000b102217810 */ /* 0x000fe40007ffe0ff */
[C---:B------:R-:W-:Y:S02]  /*cf60*/  ISETP.GE.AND P3, PT, R32.reuse, R150, PT ;  /* 0x000000962000720c */ /* 0x040fe40003f66270 */
        /* <DEDUP_REMOVED lines=31> */
[----:B------:R-:W-:Y:S02]  /*d160*/  IADD3 R4, R2, 0xc9, RZ ;  /* 0x000000c902047810 */ /* 0x000fe40007ffe0ff */
[----:B------:R-:W-:Y:S02]  /*d170*/  FSEL R142, R48, -INF , !P3 ;  /* 0xff800000308e7808 */ /* 0x000fe40005800000 */
[----:B------:R-:W-:Y:S02]  /*d180*/  FSEL R91, R50, -INF , !P0 ;  /* 0xff800000325b7808 */ /* 0x000fe40004000000 */
[----:B------:R-:W-:Y:S02]  /*d190*/  FSEL R100, R49, -INF , !P1 ;  /* 0xff80000031647808 */ /* 0x000fe40004800000 */
[----:B------:R-:W-:Y:S02]  /*d1a0*/  FSEL R90, R51, -INF , !P2 ;  /* 0xff800000335a7808 */ /* 0x000fe40005000000 */
[----:B------:R-:W-:Y:S01]  /*d1b0*/  FSEL R248, R60, -INF , !P5 ;  /* 0xff8000003cf87808 */ /* 0x000fe20006800000 */
[----:B-1----:R-:W-:Y:S01]  /*d1c0*/  HMMA.16816.F32 R180, R160, R20, R180 ;  /* 0x00000014a0b4723c */ /* 0x002fe200000018b4 */
[----:B------:R-:W-:-:S02]  /*d1d0*/  FSEL R85, R62, -INF , !P4 ;  /* 0xff8000003e557808 */ /* 0x000fc40006000000 */
[CC--:B------:R-:W-:Y:S02]  /*d1e0*/  ISETP.GE.AND P3, PT, R33.reuse, R150.reuse, PT ;  /* 0x000000962100720c */ /* 0x0c0fe40003f66270 */
[-C--:B------:R-:W-:Y:S02]  /*d1f0*/  ISETP.GE.AND P0, PT, R33, R151.reuse, PT ;  /* 0x000000972100720c */ /* 0x080fe40003f06270 */
[CC--:B------:R-:W-:Y:S01]  /*d200*/  ISETP.GE.AND P1, PT, R32.reuse, R150.reuse, PT ;  /* 0x000000962000720c */ /* 0x0c0fe20003f26270 */
[----:B------:R-:W-:Y:S01]  /*d210*/  HMMA.16816.F32 R164, R160, R22, R164 ;  /* 0x00000016a0a4723c */ /* 0x000fe200000018a4 */
[----:B------:R-:W-:Y:S01]  /*d220*/  BAR.SYNC.DEFER_BLOCKING 0x0 ;  /* 0x0000000000007b1d */ /* 0x000fe20000010000 */
        /* <DEDUP_REMOVED lines=13> */
[C---:B------:R-:W-:Y:S02]  /*d300*/  IADD3 R4, R2.reuse, 0xd8, RZ ;  /* 0x000000d802047810 */ /* 0x040fe40007ffe0ff */
[----:B------:R-:W-:-:S02]  /*d310*/  IADD3 R5, R2, 0xd9, RZ ;  /* 0x000000d902057810 */ /* 0x000fc40007ffe0ff */
[----:B------:R-:W-:Y:S02]  /*d320*/  FSEL R195, R29, -INF , !P5 ;  /* 0xff8000001dc37808 */ /* 0x000fe40006800000 */
[----:B------:R-:W-:Y:S02]  /*d330*/  FSEL R33, R31, -INF , !P4 ;  /* 0xff8000001f217808 */ /* 0x000fe40006000000 */
[----:B------:R-:W-:Y:S02]  /*d340*/  FSEL R188, R40, -INF , !P3 ;  /* 0xff80000028bc7808 */ /* 0x000fe40005800000 */
[----:B------:R-:W-:Y:S02]  /*d350*/  FSEL R32, R42, -INF , !P0 ;  /* 0xff8000002a207808 */ /* 0x000fe40004000000 */
[C---:B------:R-:W-:Y:S02]  /*d360*/  ISETP.GE.AND P5, PT, R4.reuse, R150, PT ;  /* 0x000000960400720c */ /* 0x040fe40003fa6270 */
        /* <DEDUP_REMOVED lines=8> */
[-C--:B------:R-:W-:Y:S02]  /*d3f0*/  ISETP.GE.AND P2, PT, R4, R151.reuse, PT ;  /* 0x000000970400720c */ /* 0x080fe40003f46270 */
[C---:B------:R-:W-:Y:S02]  /*d400*/  ISETP.GE.AND P5, PT, R5.reuse, R150, PT ;  /* 0x000000960500720c */ /* 0x040fe40003fa6270 */
[----:B------:R-:W-:Y:S02]  /*d410*/  ISETP.GE.AND P4, PT, R5, R151, PT ;  /* 0x000000970500720c */ /* 0x000fe40003f86270 */
[----:B------:R-:W-:Y:S02]  /*d420*/  FSEL R176, R41, -INF , !P1 ;  /* 0xff80000029b07808 */ /* 0x000fe40004800000 */
[----:B------:R-:W-:-:S02]  /*d430*/  IADD3 R5, R2, 0xe9, RZ ;  /* 0x000000e902057810 */ /* 0x000fc40007ffe0ff */
[-C--:B------:R-:W-:Y:S02]  /*d440*/  ISETP.GE.AND P1, PT, R4, R150.reuse, PT ;  /* 0x000000960400720c */ /* 0x080fe40003f26270 */
[----:B------:R-:W-:Y:S02]  /*d450*/  IADD3 R4, R2, 0xe8, RZ ;  /* 0x000000e802047810 */ /* 0x000fe40007ffe0ff */
[----:B------:R-:W-:Y:S02]  /*d460*/  FSEL R46, R19, -INF , !P0 ;  /* 0xff800000132e7808 */ /* 0x000fe40004000000 */
[----:B------:R-:W-:Y:S02]  /*d470*/  FSEL R45, R14, -INF , !P2 ;  /* 0xff8000000e2d7808 */ /* 0x000fe40005000000 */
[C---:B------:R-:W-:Y:S02]  /*d480*/  ISETP.GE.AND P2, PT, R5.reuse, R150, PT ;  /* 0x000000960500720c */ /* 0x040fe40003f46270 */
[----:B------:R-:W-:-:S02]  /*d490*/  ISETP.GE.AND P0, PT, R5, R151, PT ;  /* 0x000000970500720c */ /* 0x000fc40003f06270 */
[----:B------:R-:W-:Y:S02]  /*d4a0*/  FSEL R173, R17, -INF , !P3 ;  /* 0xff80000011ad7808 */ /* 0x000fe40005800000 */
[----:B------:R-:W-:Y:S02]  /*d4b0*/  FSEL R172, R12, -INF , !P1 ;  /* 0xff8000000cac7808 */ /* 0x000fe40004800000 */
[----:B------:R-:W-:Y:S02]  /*d4c0*/  IADD3 R5, R2, 0xf0, RZ ;  /* 0x000000f002057810 */ /* 0x000fe40007ffe0ff */
[C---:B------:R-:W-:Y:S02]  /*d4d0*/  ISETP.GE.AND P3, PT, R4.reuse, R150, PT ;  /* 0x000000960400720c */ /* 0x040fe40003f66270 */
[----:B------:R-:W-:Y:S02]  /*d4e0*/  ISETP.GE.AND P1, PT, R4, R151, PT ;  /* 0x000000970400720c */ /* 0x000fe40003f26270 */
[----:B------:R-:W-:-:S02]  /*d4f0*/  IADD3 R4, R2, 0xf1, RZ ;  /* 0x000000f102047810 */ /* 0x000fc40007ffe0ff */
[----:B------:R-:W-:Y:S02]  /*d500*/  FSEL R141, R13, -INF , !P5 ;  /* 0xff8000000d8d7808 */ /* 0x000fe40006800000 */
[CC--:B------:R-:W-:Y:S02]  /*d510*/  ISETP.GE.AND P5, PT, R5.reuse, R150.reuse, PT ;  /* 0x000000960500720c */ /* 0x0c0fe40003fa6270 */
[----:B------:R-:W-:Y:S02]  /*d520*/  ISETP.GE.AND P6, PT, R5, R151, PT ;  /* 0x000000970500720c */ /* 0x000fe40003fc6270 */
[----:B------:R-:W-:Y:S02]  /*d530*/  FSEL R130, R168, -INF , !P3 ;  /* 0xff800000a8827808 */ /* 0x000fe40005800000 */
[----:B------:R-:W-:Y:S02]  /*d540*/  ISETP.GE.AND P3, PT, R4, R150, PT ;  /* 0x000000960400720c */ /* 0x000fe40003f66270 */
[----:B------:R-:W-:-:S02]  /*d550*/  P2R R5, PR, RZ, 0x20 ;  /* 0x00000020ff057803 */ /* 0x000fc40000000000 */
[----:B------:R-:W-:Y:S02]  /*d560*/  FSEL R50, R182, -INF , !P6 ;  /* 0xff800000b6327808 */ /* 0x000fe40007000000 */
[----:B------:R-:W-:Y:S02]  /*d570*/  FSEL R49, R15, -INF , !P4 ;  /* 0xff8000000f317808 */ /* 0x000fe40006000000 */
[----:B------:R-:W-:Y:S02]  /*d580*/  ISETP.GE.AND P5, PT, R4, R151, PT ;  /* 0x000000970400720c */ /* 0x000fe40003fa6270 */
[----:B------:R-:W-:Y:S02]  /*d590*/  ISETP.GT.AND P6, PT, R238, R229, PT ;  /* 0x000000e5ee00720c */ /* 0x000fe40003fc4270 */
[----:B------:R-:W-:Y:S02]  /*d5a0*/  ISETP.NE.AND P4, PT, R185, RZ, PT ;  /* 0x000000ffb900720c */ /* 0x000fe40003f85270 */
[----:B------:R-:W-:-:S02]  /*d5b0*/  P2R R4, PR, RZ, 0x8 ;  /* 0x00000008ff047803 */ /* 0x000fc40000000000 */
[----:B------:R-:W-:Y:S02]  /*d5c0*/  FSEL R47, R171, -INF , !P0 ;  /* 0xff800000ab2f7808 */ /* 0x000fe40004000000 */
[----:B------:R-:W-:Y:S02]  /*d5d0*/  FSEL R48, R170, -INF , !P1 ;  /* 0xff800000aa307808 */ /* 0x000fe40004800000 */
[----:B------:R-:W-:Y:S02]  /*d5e0*/  ISETP.NE.AND P0, PT, R4, RZ, PT ;  /* 0x000000ff0400720c */ /* 0x000fe40003f05270 */
[----:B------:R-:W-:Y:S02]  /*d5f0*/  FSEL R11, R11, -INF , !P4 ;  /* 0xff8000000b0b7808 */ /* 0x000fe40006000000 */
[----:B------:R-:W-:Y:S02]  /*d600*/  ISETP.NE.AND P1, PT, R5, RZ, PT ;  /* 0x000000ff0500720c */ /* 0x000fe40003f25270 */
        /* <DEDUP_REMOVED lines=78> */
.L_x_1326:
[----:B------:R-:W-:-:S05]  /*daf0*/  IMAD.MOV.U32 R2, RZ, RZ, c[0x0][0x198] ;  /* 0x00006600ff027624 */ /* 0x000fca00078e00ff */
[----:B------:R-:W-:-:S04]  /*db00*/  LEA R2, -R2, RZ, 0x8 ;  /* 0x000000ff02027211 */ /* 0x000fc800078e41ff */
[----:B------:R-:W-:Y:S02]  /*db10*/  SHF.R.S32.HI R0, RZ, 0x1f, R2 ;  /* 0x0000001fff007819 */ /* 0x000fe40000011402 */
.L_x_1327:
[----:B------:R-:W-:Y:S01]  /*db20*/  ISETP.GE.AND P0, PT, R148, c[0x0][0x220], PT ;  /* 0x0000880094007a0c */ /* 0x000fe20003f06270 */
[----:B------:R-:W-:-:S12]  /*db30*/  BSSY B0, `(.L_x_1328) ;  /* 0x0000068000007945 */ /* 0x000fd80003800000 */
[----:B------:R-:W-:Y:S01]  /*db40*/  @!P0 IMAD.MOV.U32 R22, RZ, RZ, c[0x0][0x198] ;  /* 0x00006600ff168624 */ /* 0x000fe200078e00ff */
[----:B------:R-:W-:Y:S01]  /*db50*/  @!P0 IADD3 R39, P2, P1, R2, R122, R39 ;  /* 0x0000007a02278210 */ /* 0x000fe2000795e027 */
[----:B------:R-:W-:Y:S01]  /*db60*/  @!P0 IMAD.MOV.U32 R4, RZ, RZ, R122 ;  /* 0x000000ffff048224 */ /* 0x000fe200078e007a */
[----:B------:R1:W-:Y:S01]  /*db70*/  @P0 STS [R233+0x1000], RZ ;  /* 0x001000ffe9000388 */ /* 0x0003e20000000800 */
[----:B------:R-:W-:Y:S01]  /*db80*/  @!P0 IMAD.MOV.U32 R5, RZ, RZ, R125 ;  /* 0x000000ffff058224 */ /* 0x000fe200078e007d */
[----:B------:R-:W-:Y:S01]  /*db90*/  @!P0 IADD3.X R38, R0, R125, R38, P2, P1 ;  /* 0x0000007d00268210 */ /* 0x000fe200017e2426 */
[----:B------:R-:W-:Y:S01]  /*dba0*/  @!P0 IMAD.MOV.U32 R18, RZ, RZ, c[0x0][0x198] ;  /* 0x00006600ff128624 */ /* 0x000fe200078e00ff */
[C---:B------:R-:W-:Y:S01]  /*dbb0*/  @!P0 LEA R20, P2, R39.reuse, c[0x0][0x168], 0x1 ;  /* 0x00005a0027148a11 */ /* 0x040fe200078408ff */
[----:B------:R-:W-:Y:S01]  /*dbc0*/  @!P0 IMAD.WIDE.U32 R22, R22, 0xa0, R4 ;  /* 0x000000a016168825 */ /* 0x000fe200078e0004 */
[----:B------:R1:W-:Y:S02]  /*dbd0*/  @P0 STS [R233+0x1004], RZ ;  /* 0x001004ffe9000388 */ /* 0x0003e40000000800 */
[----:B------:R-:W-:Y:S01]  /*dbe0*/  @!P0 LEA.HI.X R21, R39, c[0x0][0x16c], R38, 0x1, P2 ;  /* 0x00005b0027158a11 */ /* 0x000fe200010f0c26 */
[----:B------:R-:W-:Y:S01]  /*dbf0*/  @!P0 IMAD.MOV.U32 R4, RZ, RZ, c[0x0][0x198] ;  /* 0x00006600ff048624 */ /* 0x000fe200078e00ff */
[----:B------:R-:W-:Y:S01]  /*dc00*/  @!P0 IADD3 R17, P3, R2, R22, RZ ;  /* 0x0000001602118210 */ /* 0x000fe20007f7e0ff */
[----:B------:R-:W-:Y:S01]  /*dc10*/  @!P0 IMAD.MOV.U32 R6, RZ, RZ, R122 ;  /* 0x000000ffff068224 */ /* 0x000fe200078e007a */
[----:B------:R1:W-:Y:S01]  /*dc20*/  @P0 STS.64 [R233+0x1008], RZ ;  /* 0x001008ffe9000388 */ /* 0x0003e20000000a00 */
[----:B------:R-:W-:Y:S01]  /*dc30*/  @!P0 IMAD.MOV.U32 R7, RZ, RZ, R125 ;  /* 0x000000ffff078224 */ /* 0x000fe200078e007d */
[----:B------:R-:W-:Y:S01]  /*dc40*/  @!P0 LEA R14, P1, R4, R122, 0x6 ;  /* 0x0000007a040e8211 */ /* 0x000fe200078230ff */
[----:B------:R-:W-:-:S02]  /*dc50*/  @!P0 IMAD.MOV.U32 R13, RZ, RZ, c[0x0][0x19c] ;  /* 0x00006700ff0d8624 */ /* 0x000fc400078e00ff */
[----:B------:R-:W-:-:S03]  /*dc60*/  @!P0 IMAD.WIDE.U32 R18, R18, 0xc0, R6 ;  /* 0x000000c012128825 */ /* 0x000fc600078e0006 */
[----:B------:R-:W-:Y:S01]  /*dc70*/  @!P0 LEA.HI.X R13, R4, R125, R13, 0x6, P1 ;  /* 0x0000007d040d8211 */ /* 0x000fe200008f340d */
[----:B------:R-:W-:Y:S02]  /*dc80*/  @!P0 IMAD.MOV.U32 R6, RZ, RZ, c[0x0][0x198] ;  /* 0x00006600ff068624 */ /* 0x000fe400078e00ff */
[----:B------:R-:W-:Y:S02]  /*dc90*/  @!P0 IMAD.MOV.U32 R28, RZ, RZ, c[0x0][0x198] ;  /* 0x00006600ff1c8624 */ /* 0x000fe400078e00ff */
[----:B------:R-:W-:Y:S01]  /*dca0*/  @!P0 IMAD.MOV.U32 R124, RZ, RZ, R122 ;  /* 0x000000ffff7c8224 */ /* 0x000fe200078e007a */
[----:B------:R-:W-:Y:S01]  /*dcb0*/  @!P0 LEA R16, P1, R6, R122, 0x7 ;  /* 0x0000007a06108211 */ /* 0x000fe200078238ff */
[----:B------:R-:W-:Y:S02]  /*dcc0*/  @!P0 IMAD.MOV.U32 R5, RZ, RZ, c[0x0][0x19c] ;  /* 0x00006700ff058624 */ /* 0x000fe400078e00ff */
        /* <DEDUP_REMOVED lines=78> */
.L_x_1329:
[----:B------:R-:W-:Y:S05]  /*e1b0*/  BSYNC B0 ;  /* 0x0000000000007941 */ /* 0x000fea0003800000 */
.L_x_1328:
[----:B------:R-:W0:Y:S01]  /*e1c0*/  LDGDEPBAR ;  /* 0x00000000000079af */ /* 0x000e220000000000 */
[----:B------:R-:W-:-:S04]  /*e1d0*/  LEA R237, P0, R2, R237, 0x1 ;  /* 0x000000ed02ed7211 */ /* 0x000fc800078008ff */
[----:B------:R-:W-:Y:S02]  /*e1e0*/  LEA.HI.X R236, R2, R236, R0, 0x1, P0 ;  /* 0x000000ec02ec7211 */ /* 0x000fe400000f0c00 */
.L_x_1325:
        /* <DEDUP_REMOVED lines=88> */
[----:B------:R-:W-:Y:S01]  /*e770*/  LDSM.16.MT88.4 R40, [R224+0x5400] ;  /* 0x00540000e028783b */ /* 0x000fe20000004200 */
[--C-:B------:R-:W-:Y:S01]  /*e780*/  FFMA.FTZ R75, R223, c[0x0][0x23c], -R79.reuse ;  /* 0x00008f00df4b7a23 */ /* 0x100fe2000001084f */
[----:B------:R-:W-:Y:S01]  /*e790*/  FMNMX.FTZ R0, R155, R0, !PT ;  /* 0x000000009b007209 */ /* 0x000fe20007810000 */
[--C-:B------:R-:W-:Y:S01]  /*e7a0*/  FFMA.FTZ R170, R8, c[0x0][0x23c], -R79.reuse ;  /* 0x00008f0008aa7a23 */ /* 0x100fe2000001084f */
[----:B------:R-:W-:Y:S01]  /*e7b0*/  LEA R223, R25, R224, 0x1 ;  /* 0x000000e019df7211 */ /* 0x000fe200078e08ff */
[--C-:B------:R-:W-:Y:S01]  /*e7c0*/  FFMA.FTZ R169, R158, c[0x0][0x23c], -R79.reuse ;  /* 0x00008f009ea97a23 */ /* 0x100fe2000001084f */
[----:B------:R-:W-:Y:S01]  /*e7d0*/  FMNMX.FTZ R0, R154, R0, !PT ;  /* 0x000000009a007209 */ /* 0x000fe20007810000 */
[--C-:B------:R-:W-:Y:S01]  /*e7e0*/  FFMA.FTZ R166, R157, c[0x0][0x23c], -R79.reuse ;  /* 0x00008f009da67a23 */ /* 0x100fe2000001084f */
[----:B-1----:R-:W-:Y:S01]  /*e7f0*/  LDSM.16.MT88.4 R28, [R224+0x5800] ;  /* 0x00580000e01c783b */ /* 0x002fe20000004200 */
[--C-:B------:R-:W-:Y:S01]  /*e800*/  FFMA.FTZ R162, R175, c[0x0][0x23c], -R79.reuse ;  /* 0x00008f00afa27a23 */ /* 0x100fe2000001084f */
[----:B------:R-:W-:Y:S01]  /*e810*/  FMNMX.FTZ R0, R147, R0, !PT ;  /* 0x0000000093007209 */ /* 0x000fe20007810000 */
[----:B------:R-:W-:Y:S01]  /*e820*/  MUFU.EX2 R170, R170 ;  /* 0x000000aa00aa7308 */ /* 0x000fe20000000800 */
[----:B------:R-:W-:Y:S01]  /*e830*/  LDSM.16.MT88.4 R12, [R223+0x5000] ;  /* 0x00500000df0c783b */ /* 0x000fe20000004200 */
[--C-:B------:R-:W-:Y:S01]  /*e840*/  FFMA.FTZ R161, R177, c[0x0][0x23c], -R79.reuse ;  /* 0x00008f00b1a17a23 */ /* 0x100fe2000001084f */
[----:B------:R-:W-:Y:S01]  /*e850*/  FMNMX.FTZ R0, R146, R0, !PT ;  /* 0x0000000092007209 */ /* 0x000fe20007810000 */
[--C-:B------:R-:W-:Y:S01]  /*e860*/  FFMA.FTZ R158, R184, c[0x0][0x23c], -R79.reuse ;  /* 0x00008f00b89e7a23 */ /* 0x100fe2000001084f */
[----:B------:R-:W-:Y:S01]  /*e870*/  LDSM.16.MT88.4 R16, [R223+0x5400] ;  /* 0x00540000df10783b */ /* 0x000fe20000004200 */
[--C-:B------:R-:W-:Y:S01]  /*e880*/  FFMA.FTZ R157, R178, c[0x0][0x23c], -R79.reuse ;  /* 0x00008f00b29d7a23 */ /* 0x100fe2000001084f */
[----:B------:R-:W-:Y:S01]  /*e890*/  FMNMX.FTZ R0, R145, R0, !PT ;  /* 0x0000000091007209 */ /* 0x000fe20007810000 */
[----:B------:R-:W1:Y:S01]  /*e8a0*/  MUFU.EX2 R169, R169 ;  /* 0x000000a900a97308 */ /* 0x000e620000000800 */
        /* <DEDUP_REMOVED lines=11> */
[----:B------:R-:W2:Y:S01]  /*e960*/  MUFU.EX2 R162, R162 ;  /* 0x000000a200a27308 */ /* 0x000ea20000000800 */
[----:B-1----:R-:W-:Y:S01]  /*e970*/  F2FP.PACK_AB R20, R169, R170 ;  /* 0x000000aaa914723e */ /* 0x002fe200000000ff */
[--C-:B------:R-:W-:Y:S01]  /*e980*/  FFMA.FTZ R101, R192, c[0x0][0x23c], -R79.reuse ;  /* 0x00008f00c0657a23 */ /* 0x100fe2000001084f */
[----:B------:R-:W-:Y:S01]  /*e990*/  FMNMX.FTZ R0, R137, R0, !PT ;  /* 0x0000000089007209 */ /* 0x000fe20007810000 */
[----:B------:R-:W-:-:S02]  /*e9a0*/  FFMA.FTZ R100, R193, c[0x0][0x23c], -R79 ;  /* 0x00008f00c1647a23 */ /* 0x000fc4000001084f */
        /* <DEDUP_REMOVED lines=9> */
[----:B--2---:R-:W-:Y:S01]  /*ea40*/  F2FP.PACK_AB R22, R162, R166 ;  /* 0x000000a6a216723e */ /* 0x004fe200000000ff */
        /* <DEDUP_REMOVED lines=20> */
[----:B------:R-:W-:Y:S02]  /*eb90*/  FFMA.FTZ R72, R241, c[0x0][0x23c], -R79 ;  /* 0x00008f00f1487a23 */ /* 0x000fe4000001084f */
[----:B------:R-:W-:Y:S01]  /*eba0*/  FADD.FTZ R169, R170, R169 ;  /* 0x000000a9aaa97221 */ /* 0x000fe20000010000 */
        /* <DEDUP_REMOVED lines=8> */
[----:B------:R-:W-:Y:S02]  /*ec30*/  FFMA.FTZ R68, R245, c[0x0][0x23c], -R79 ;  /* 0x00008f00f5447a23 */ /* 0x000fe4000001084f */
[----:B------:R-:W-:Y:S01]  /*ec40*/  FMNMX.FTZ R0, R116, R0, !PT ;  /* 0x0000000074007209 */ /* 0x000fe20007810000 */
[----:B------:R-:W-:Y:S02]  /*ec50*/  FADD.FTZ R169, R166, R169 ;  /* 0x000000a9a6a97221 */ /* 0x000fe40000010000 */
[----:B------:R-:W-:Y:S01]  /*ec60*/  FFMA.FTZ R65, R64, c[0x0][0x23c], -R79 ;  /* 0x00008f0040417a23 */ /* 0x000fe2000001084f */
[----:B------:R-:W-:Y:S01]  /*ec70*/  FMNMX.FTZ R0, R113, R0, !PT ;  /* 0x0000000071007209 */ /* 0x000fe20007810000 */
[----:B------:R-:W-:Y:S01]  /*ec80*/  MUFU.EX2 R123, R123 ;  /* 0x0000007b007b7308 */ /* 0x000fe20000000800 */
[----:B------:R-:W-:-:S02]  /*ec90*/  FADD.FTZ R169, R162, R169 ;  /* 0x000000a9a2a97221 */ /* 0x000fc40000010000 */
        /* <DEDUP_REMOVED lines=72> */
[----:B------:R-:W-:-:S05]  /*f120*/  FSEL R38, R38, RZ, P0 ;  /* 0x000000ff26267208 */ /* 0x000fca0000000000 */
[----:B------:R-:W-:Y:S01]  /*f130*/  MUFU.EX2 R67, R67 ;  /* 0x0000004300437308 */ /* 0x000fe20000000800 */
        /* <DEDUP_REMOVED lines=9> */
[----:B------:R-:W2:Y:S01]  /*f1d0*/  MUFU.EX2 R167, R167 ;  /* 0x000000a700a77308 */ /* 0x000ea20000000800 */
        /* <DEDUP_REMOVED lines=9> */
[----:B------:R-:W3:Y:S01]  /*f270*/  MUFU.EX2 R163, R163 ;  /* 0x000000a300a37308 */ /* 0x000ee20000000800 */
[----:B--2---:R-:W-:Y:S01]  /*f280*/  F2FP.PACK_AB R21, R167, R168 ;  /* 0x000000a8a715723e */ /* 0x004fe200000000ff */
        /* <DEDUP_REMOVED lines=133> */
[----:B------:R-:W-:Y:S01]  /*fae0*/  FFMA.FTZ R48, R48, c[0x0][0x23c], -R38 ;  /* 0x00008f0030307a23 */ /* 0x000fe20000010826 */
[----:B------:R-:W-:Y:S01]  /*faf0*/  LDSM.16.MT88.4 R140, [R224+0x8c00] ;  /* 0x008c0000e08c783b */ /* 0x000fe20000004200 */
        /* <DEDUP_REMOVED lines=13> */
[----:B------:R-:W-:Y:S02]  /*fbd0*/  FADD.FTZ R93, R92, R93 ;  /* 0x0000005d5c5d7221 */ /* 0x000fe40000010000 */
        /* <DEDUP_REMOVED lines=46> */
[----:B------:R-:W-:Y:S01]  /*fec0*/  MUFU.EX2 R64, R64 ;  /* 0x0000004000407308 */ /* 0x000fe20000000800 */
        /* <DEDUP_REMOVED lines=8> */
[----:B------:R-:W1:Y:S02]  /*ff50*/  MUFU.EX2 R107, R107 ;  /* 0x0000006b006b7308 */ /* 0x000e640000000800 */
[C---:B-----5:R-:W-:Y:S06]  /*ff60*/  HMMA.16816.F32 R24, R12.reuse, R28, R24 ;  /* 0x0000001c0c18723c */ /* 0x060fec0000001818 */
[----:B------:R-:W-:Y:S02]  /*ff70*/  MUFU.EX2 R173, R173 ;  /* 0x000000ad00ad7308 */ /* 0x000fe40000000800 */
[----:B------:R-:W-:Y:S01]  /*ff80*/  HMMA.16816.F32 R20, R12, R30, R20 ;  /* 0x0000001e0c14723c */ /* 0x000fe20000001814 */
[----:B------:R-:W5:Y:S05]  /*ff90*/  LDSM.16.MT88.4 R28, [R224+0x7000] ;  /* 0x00700000e01c783b */ /* 0x000f6a0000004200 */
[----:B------:R-:W2:Y:S01]  /*ffa0*/  MUFU.EX2 R108, R108 ;  /* 0x0000006c006c7308 */ /* 0x000ea20000000800 */
        /* <DEDUP_REMOVED lines=19> */
[----:B------:R-:W-:Y:S05]  /*100e0*/  MUFU.EX2 R60, R60 ;  /* 0x0000003c003c7308 */ /* 0x000fea0000000800 */
[----:B------:R-:W-:Y:S01]  /*100f0*/  F2FP.PACK_AB R16, R70, R71 ;  /* 0x000000474610723e */ /* 0x000fe200000000ff */
[----:B------:R-:W-:Y:S01]  /*10100*/  HMMA.16816.F32 R20, R12, R18, R20 ;  /* 0x000000120c14723c */ /* 0x000fe20000001814 */
[----:B------:R-:W-:Y:S01]  /*10110*/  F2FP.PACK_AB R17, R112, R113 ;  /* 0x000000717011723e */ /* 0x000fe200000000ff */
[----:B------:R-:W2:Y:S01]  /*10120*/  LDSM.16.MT88.4 R12, [R224+0x7400] ;  /* 0x00740000e00c783b */ /* 0x000ea20000004200 */
[----:B------:R-:W4:Y:S01]  /*10130*/  MUFU.EX2 R105, R105 ;  /* 0x0000006900697308 */ /* 0x000f220000000800 */
[----:B------:R-:W-:-:S02]  /*10140*/  FADD.FTZ R70, R70, R73 ;  /* 0x0000004946467221 */ /* 0x000fc40000010000 */
[----:B------:R-:W-:Y:S01]  /*10150*/  FADD.FTZ R112, R112, R176 ;  /* 0x000000b070707221 */ /* 0x000fe20000010000 */
[----:B------:R-:W-:Y:S01]  /*10160*/  F2FP.PACK_AB R18, R68, R69 ;  /* 0x000000454412723e */ /* 0x000fe200000000ff */
[----:B------:R-:W-:Y:S01]  /*10170*/  FADD.FTZ R70, R69, R70 ;  /* 0x0000004645467221 */ /* 0x000fe20000010000 */
[----:B------:R-:W-:Y:S01]  /*10180*/  F2FP.PACK_AB R19, R174, R111 ;  /* 0x0000006fae13723e */ /* 0x000fe200000000ff */
[----:B------:R-:W-:Y:S01]  /*10190*/  FADD.FTZ R112, R111, R112 ;  /* 0x000000706f707221 */ /* 0x000fe20000010000 */
[----:B------:R-:W1:Y:S01]  /*101a0*/  MUFU.EX2 R104, R104 ;  /* 0x0000006800687308 */ /* 0x000e620000000800 */
[----:B------:R-:W-:Y:S02]  /*101b0*/  FADD.FTZ R70, R68, R70 ;  /* 0x0000004644467221 */ /* 0x000fe40000010000 */
[----:B------:R-:W-:Y:S02]  /*101c0*/  FADD.FTZ R174, R174, R112 ;  /* 0x00000070aeae7221 */ /* 0x000fe40000010000 */
[C---:B-----5:R-:W-:Y:S02]  /*101d0*/  HMMA.16816.F32 R8, R16.reuse, R28, R8 ;  /* 0x0000001c1008723c */ /* 0x060fe40000001808 */
[----:B---3--:R-:W-:Y:S01]  /*101e0*/  FADD.FTZ R174, R109, R174 ;  /* 0x000000ae6dae7221 */ /* 0x008fe20000010000 */
[----:B------:R-:W-:Y:S05]  /*101f0*/  MUFU.EX2 R172, R172 ;  /* 0x000000ac00ac7308 */ /* 0x000fea0000000800 */
[C---:B------:R-:W-:Y:S01]  /*10200*/  HMMA.16816.F32 R4, R16.reuse, R30, R4 ;  /* 0x0000001e1004723c */ /* 0x040fe20000001804 */
[----:B------:R-:W3:Y:S02]  /*10210*/  LDSM.16.MT88.4 R28, [R223+0x7400] ;  /* 0x00740000df1c783b */ /* 0x000ee40000004200 */
[----:B------:R-:W5:Y:S05]  /*10220*/  MUFU.EX2 R103, R103 ;  /* 0x0000006700677308 */ /* 0x000f6a0000000800 */
[C---:B-1----:R-:W-:Y:S03]  /*10230*/  HMMA.16816.F32 R24, R16.reuse, R40, R24 ;  /* 0x000000281018723c */ /* 0x042fe60000001818 */
[----:B------:R-:W1:Y:S04]  /*10240*/  MUFU.EX2 R59, R59 ;  /* 0x0000003b003b7308 */ /* 0x000e680000000800 */
        /* <DEDUP_REMOVED lines=9> */
[C---:B------:R-:W-:Y:S01]  /*102e0*/  F2FP.PACK_AB R43, R108.reuse, R173 ;  /* 0x000000ad6c2b723e */ /* 0x040fe200000000ff */
[----:B------:R-:W-:Y:S01]  /*102f0*/  FADD.FTZ R107, R173, R107 ;  /* 0x0000006bad6b7221 */ /* 0x000fe20000010000 */
[----:B------:R-:W-:Y:S01]  /*10300*/  MUFU.EX2 R57, R57 ;  /* 0x0000003900397308 */ /* 0x000fe20000000800 */
[----:B------:R-:W-:Y:S02]  /*10310*/  FADD.FTZ R65, R65, R67 ;  /* 0x0000004341417221 */ /* 0x000fe40000010000 */
[----:B------:R-:W-:Y:S02]  /*10320*/  FADD.FTZ R108, R108, R107 ;  /* 0x0000006b6c6c7221 */ /* 0x000fe40000010000 */
[----:B--2---:R-:W-:Y:S01]  /*10330*/  HMMA.16816.F32 R8, R40, R12, R8 ;  /* 0x0000000c2808723c */ /* 0x004fe20000001808 */
[----:B------:R-:W-:-:S02]  /*10340*/  FADD.FTZ R65, R64, R65 ;  /* 0x0000004140417221 */ /* 0x000fc40000010000 */
[----:B------:R-:W-:Y:S01]  /*10350*/  MUFU.EX2 R39, R39 ;  /* 0x0000002700277308 */ /* 0x000fe20000000800 */
[----:B----4-:R-:W-:-:S04]  /*10360*/  FADD.FTZ R108, R105, R108 ;  /* 0x0000006c696c7221 */ /* 0x010fc80000010000 */
[C---:B------:R-:W-:Y:S01]  /*10370*/  HMMA.16816.F32 R4, R40.reuse, R14, R4 ;  /* 0x0000000e2804723c */ /* 0x040fe20000001804 */
[----:B------:R-:W2:Y:S01]  /*10380*/  LDSM.16.MT88.4 R12, [R223+0x7800] ;  /* 0x00780000df0c783b */ /* 0x000ea20000004200 */
[----:B------:R-:W-:Y:S01]  /*10390*/  FADD.FTZ R108, R104, R108 ;  /* 0x0000006c686c7221 */ /* 0x000fe20000010000 */
[----:B------:R-:W-:Y:S05]  /*103a0*/  MUFU.EX2 R91, R91 ;  /* 0x0000005b005b7308 */ /* 0x000fea0000000800 */
[C---:B---3--:R-:W-:Y:S03]  /*103b0*/  HMMA.16816.F32 R24, R40.reuse, R28, R24 ;  /* 0x0000001c2818723c */ /* 0x048fe60000001818 */
[----:B------:R3:W-:Y:S05]  /*103c0*/  MUFU.EX2 R125, R90 ;  /* 0x0000005a007d7308 */ /* 0x0007ea0000000800 */
[----:B------:R-:W-:Y:S03]  /*103d0*/  HMMA.16816.F32 R28, R40, R30, R20 ;  /* 0x0000001e281c723c */ /* 0x000fe60000001814 */
[----:B------:R-:W-:Y:S04]  /*103e0*/  MUFU.EX2 R3, R3 ;  /* 0x0000000300037308 */ /* 0x000fe80000000800 */
[----:B------:R-:W-:Y:S01]  /*103f0*/  FFMA.FTZ R20, R96, c[0x0][0x23c], -R38 ;  /* 0x00008f0060147a23 */ /* 0x000fe20000010826 */
[----:B------:R-:W-:Y:S01]  /*10400*/  F2FP.PACK_AB R40, R62, R63 ;  /* 0x0000003f3e28723e */ /* 0x000fe200000000ff */
[----:B------:R-:W-:Y:S01]  /*10410*/  FADD.FTZ R63, R63, R65 ;  /* 0x000000413f3f7221 */ /* 0x000fe20000010000 */
[----:B------:R-:W-:Y:S01]  /*10420*/  F2FP.PACK_AB R41, R104, R105 ;  /* 0x000000696829723e */ /* 0x000fe200000000ff */
[----:B------:R-:W4:Y:S01]  /*10430*/  MUFU.EX2 R96, R97 ;  /* 0x0000006100607308 */ /* 0x000f220000000800 */
[----:B------:R-:W-:Y:S01]  /*10440*/  F2FP.PACK_AB R42, R60, R61 ;  /* 0x0000003d3c2a723e */ /* 0x000fe200000000ff */
[----:B------:R-:W-:Y:S01]  /*10450*/  FADD.FTZ R63, R62, R63 ;  /* 0x0000003f3e3f7221 */ /* 0x000fe20000010000 */
[----:B-----5:R-:W-:Y:S01]  /*10460*/  F2FP.PACK_AB R43, R103, R172 ;  /* 0x000000ac672b723e */ /* 0x020fe200000000ff */
[----:B------:R-:W-:-:S02]  /*10470*/  FADD.FTZ R172, R172, R108 ;  /* 0x0000006cacac7221 */ /* 0x000fc40000010000 */
[----:B------:R-:W-:Y:S02]  /*10480*/  FADD.FTZ R63, R61, R63 ;  /* 0x0000003f3d3f7221 */ /* 0x000fe40000010000 */
[----:B------:R5:W2:Y:S01]  /*10490*/  MUFU.EX2 R97, R20 ;  /* 0x0000001400617308 */ /* 0x000aa20000000800 */
[----:B------:R-:W-:Y:S01]  /*104a0*/  FADD.FTZ R172, R103, R172 ;  /* 0x000000ac67ac7221 */ /* 0x000fe20000010000 */
[C---:B-1----:R-:W-:Y:S01]  /*104b0*/  HMMA.16816.F32 R8, R40.reuse, R16, R8 ;  /* 0x000000102808723c */ /* 0x042fe20000001808 */
[----:B------:R-:W-:Y:S02]  /*104c0*/  FADD.FTZ R60, R60, R63 ;  /* 0x0000003f3c3c7221 */ /* 0x000fe40000010000 */
[----:B---3--:R-:W-:Y:S02]  /*104d0*/  FFMA.FTZ R90, R130, c[0x0][0x23c], -R79 ;  /* 0x00008f00825a7a23 */ /* 0x008fe4000001084f */
[----:B------:R-:W-:Y:S01]  /*104e0*/  FADD.FTZ R60, R59, R60 ;  /* 0x0000003c3b3c7221 */ /* 0x000fe20000010000 */
[----:B------:R-:W-:Y:S01]  /*104f0*/  MUFU.EX2 R98, R98 ;  /* 0x0000006200627308 */ /* 0x000fe20000000800 */
[----:B----4-:R-:W-:Y:S01]  /*10500*/  FADD.FTZ R172, R96, R172 ;  /* 0x000000ac60ac7221 */ /* 0x010fe20000010000 */
[----:B------:R-:W-:Y:S01]  /*10510*/  HMMA.16816.F32 R4, R40, R18, R4 ;  /* 0x000000122804723c */ /* 0x000fe20000001804 */
[----:B------:R-:W1:Y:S01]  /*10520*/  LDSM.16.MT88.4 R16, [R223+0x7c00] ;  /* 0x007c0000df10783b */ /* 0x000e620000004200 */
[----:B------:R-:W-:-:S03]  /*10530*/  FADD.FTZ R60, R58, R60 ;  /* 0x0000003c3a3c7221 */ /* 0x000fc60000010000 */
[----:B-----5:R-:W3:Y:S01]  /*10540*/  LDSM.16.MT88.4 R20, [R224+0x7c00] ;  /* 0x007c0000e014783b */ /* 0x020ee20000004200 */
[----:B------:R-:W-:Y:S02]  /*10550*/  MUFU.EX2 R139, R139 ;  /* 0x0000008b008b7308 */ /* 0x000fe40000000800 */
[C---:B--2---:R-:W-:Y:S07]  /*10560*/  HMMA.16816.F32 R24, R40.reuse, R12, R24 ;  /* 0x0000000c2818723c */ /* 0x044fee0000001818 */
[----:B------:R-:W-:Y:S01]  /*10570*/  F2FP.PACK_AB R12, R58, R59 ;  /* 0x0000003b3a0c723e */ /* 0x000fe200000000ff */
[----:B------:R-:W-:Y:S01]  /*10580*/  HMMA.16816.F32 R28, R40, R14, R28 ;  /* 0x0000000e281c723c */ /* 0x000fe2000000181c */
[C---:B------:R-:W-:Y:S01]  /*10590*/  F2FP.PACK_AB R13, R97.reuse, R96 ;  /* 0x00000060610d723e */ /* 0x040fe200000000ff */
[----:B------:R-:W2:Y:S01]  /*105a0*/  LDSM.16.MT88.4 R40, [R224+0x8000] ;  /* 0x00800000e028783b */ /* 0x000ea20000004200 */
[----:B------:R-:W-:Y:S01]  /*105b0*/  MUFU.EX2 R135, R135 ;  /* 0x0000008700877308 */ /* 0x000fe20000000800 */
[----:B------:R-:W-:-:S03]  /*105c0*/  FADD.FTZ R97, R97, R172 ;  /* 0x000000ac61617221 */ /* 0x000fc60000010000 */
[----:B------:R-:W-:Y:S01]  /*105d0*/  F2FP.PACK_AB R14, R39, R57 ;  /* 0x00000039270e723e */ /* 0x000fe200000000ff */
[----:B------:R-:W-:Y:S01]  /*105e0*/  FADD.FTZ R57, R57, R60 ;  /* 0x0000003c39397221 */ /* 0x000fe20000010000 */
[----:B------:R-:W-:Y:S01]  /*105f0*/  F2FP.PACK_AB R15, R125, R91 ;  /* 0x0000005b7d0f723e */ /* 0x000fe200000000ff */
[----:B------:R-:W-:Y:S01]  /*10600*/  FADD.FTZ R97, R91, R97 ;  /* 0x000000615b617221 */ /* 0x000fe20000010000 */
[----:B------:R-:W4:Y:S01]  /*10610*/  MUFU.EX2 R85, R85 ;  /* 0x0000005500557308 */ /* 0x000f220000000800 */
[----:B------:R-:W-:Y:S02]  /*10620*/  FADD.FTZ R57, R39, R57 ;  /* 0x0000003927397221 */ /* 0x000fe40000010000 */
[----:B------:R-:W-:-:S05]  /*10630*/  FADD.FTZ R125, R125, R97 ;  /* 0x000000617d7d7221 */ /* 0x000fca0000010000 */
[----:B------:R-:W5:Y:S01]  /*10640*/  MUFU.EX2 R82, R82 ;  /* 0x0000005200527308 */ /* 0x000f620000000800 */
[C---:B-1----:R-:W-:Y:S07]  /*10650*/  HMMA.16816.F32 R24, R12.reuse, R16, R24 ;  /* 0x000000100c18723c */ /* 0x042fee0000001818 */
[----:B------:R-:W-:Y:S01]  /*10660*/  MUFU.EX2 R80, R80 ;  /* 0x0000005000507308 */ /* 0x000fe20000000800 */
[----:B----4-:R-:W-:Y:S01]  /*10670*/  FADD.FTZ R125, R85, R125 ;  /* 0x0000007d557d7221 */ /* 0x010fe20000010000 */
[C---:B---3--:R-:W-:Y:S06]  /*10680*/  HMMA.16816.F32 R8, R12.reuse, R20, R8 ;  /* 0x000000140c08723c */ /* 0x048fec0000001808 */
[----:B------:R1:W3:Y:S02]  /*10690*/  MUFU.EX2 R94, R33 ;  /* 0x00000021005e7308 */ /* 0x0002e40000000800 */
[C---:B------:R-:W-:Y:S01]  /*106a0*/  HMMA.16816.F32 R4, R12.reuse, R22, R4 ;  /* 0x000000160c04723c */ /* 0x040fe20000001804 */
[----:B------:R-:W4:Y:S05]  /*106b0*/  LDSM.16.MT88.4 R20, [R223+0x8000] ;  /* 0x00800000df14783b */ /* 0x000f2a0000004200 */
[----:B------:R-:W-:Y:S02]  /*106c0*/  MUFU.EX2 R131, R131 ;  /* 0x0000008300837308 */ /* 0x000fe40000000800 */
[----:B------:R-:W-:Y:S01]  /*106d0*/  HMMA.16816.F32 R28, R12, R18, R28 ;  /* 0x000000120c1c723c */ /* 0x000fe2000000181c */
[----:B------:R-:W4:Y:S05]  /*106e0*/  LDSM.16.MT88.4 R16, [R224+0x8400] ;  /* 0x00840000e010783b */ /* 0x000f2a0000004200 */
[----:B------:R-:W2:Y:S01]  /*106f0*/  MUFU.EX2 R126, R126 ;  /* 0x0000007e007e7308 */ /* 0x000ea20000000800 */
[----:B-1----:R-:W-:Y:S01]  /*10700*/  FFMA.FTZ R33, R87, c[0x0][0x23c], -R79 ;  /* 0x00008f0057217a23 */ /* 0x002fe2000001084f */
[----:B------:R-:W-:Y:S01]  /*10710*/  F2FP.PACK_AB R12, R98, R3 ;  /* 0x00000003620c723e */ /* 0x000fe200000000ff */
[----:B------:R-:W-:Y:S01]  /*10720*/  FADD.FTZ R3, R3, R57 ;  /* 0x0000003903037221 */ /* 0x000fe20000010000 */
[----:B-----5:R-:W-:-:S04]  /*10730*/  F2FP.PACK_AB R13, R82, R85 ;  /* 0x00000055520d723e */ /* 0x020fc800000000ff */
[----:B------:R-:W-:Y:S01]  /*10740*/  MUFU.EX2 R114, R114 ;  /* 0x0000007200727308 */ /* 0x000fe20000000800 */
[----:B------:R-:W-:Y:S01]  /*10750*/  F2FP.PACK_AB R14, R135, R139 ;  /* 0x0000008b870e723e */ /* 0x000fe200000000ff */
[----:B------:R-:W-:Y:S01]  /*10760*/  FADD.FTZ R3, R98, R3 ;  /* 0x0000000362037221 */ /* 0x000fe20000010000 */
[----:B---3--:R-:W-:Y:S01]  /*10770*/  F2FP.PACK_AB R15, R94, R80 ;  /* 0x000000505e0f723e */ /* 0x008fe200000000ff */
[----:B------:R-:W-:Y:S02]  /*10780*/  FADD.FTZ R82, R82, R125 ;  /* 0x0000007d52527221 */ /* 0x000fe40000010000 */
[----:B------:R-:W-:Y:S02]  /*10790*/  FADD.FTZ R139, R139, R3 ;  /* 0x000000038b8b7221 */ /* 0x000fe40000010000 */
[----:B------:R-:W-:Y:S01]  /*107a0*/  MUFU.EX2 R110, R110 ;  /* 0x0000006e006e7308 */ /* 0x000fe20000000800 */
[----:B------:R-:W-:Y:S01]  /*107b0*/  FADD.FTZ R82, R80, R82 ;  /* 0x0000005250527221 */ /* 0x000fe20000010000 */
[----:B--2---:R-:W-:Y:S01]  /*107c0*/  HMMA.16816.F32 R8, R12, R40, R8 ;  /* 0x000000280c08723c */ /* 0x004fe20000001808 */
[----:B------:R-:W-:-:S02]  /*107d0*/  FADD.FTZ R139, R135, R139 ;  /* 0x0000008b878b7221 */ /* 0x000fc40000010000 */
[----:B------:R-:W-:-:S03]  /*107e0*/  FADD.FTZ R82, R94, R82 ;  /* 0x000000525e527221 */ /* 0x000fc60000010000 */
[----:B------:R-:W-:Y:S02]  /*107f0*/  MUFU.EX2 R32, R32 ;  /* 0x0000002000207308 */ /* 0x000fe40000000800 */
[C---:B------:R-:W-:Y:S01]  /*10800*/  HMMA.16816.F32 R4, R12.reuse, R42, R4 ;  /* 0x0000002a0c04723c */ /* 0x040fe20000001804 */
[----:B------:R-:W1:Y:S05]  /*10810*/  LDSM.16.MT88.4 R40, [R223+0x8400] ;  /* 0x00840000df28783b */ /* 0x000e6a0000004200 */
[----:B------:R-:W2:Y:S02]  /*10820*/  MUFU.EX2 R44, R44 ;  /* 0x0000002c002c7308 */ /* 0x000ea40000000800 */
[C---:B----4-:R-:W-:Y:S06]  /*10830*/  HMMA.16816.F32 R24, R12.reuse, R20, R24 ;  /* 0x000000140c18723c */ /* 0x050fec0000001818 */
[----:B------:R-:W-:Y:S02]  /*10840*/  MUFU.EX2 R34, R34 ;  /* 0x0000002200227308 */ /* 0x000fe40000000800 */
[----:B------:R-:W-:Y:S01]  /*10850*/  HMMA.16816.F32 R28, R12, R22, R28 ;  /* 0x000000160c1c723c */ /* 0x000fe2000000181c */
[----:B------:R-:W3:Y:S05]  /*10860*/  LDSM.16.MT88.4 R20, [R224+0x8800] ;  /* 0x00880000e014783b */ /* 0x000eea0000004200 */
[----:B------:R-:W4:Y:S01]  /*10870*/  MUFU.EX2 R46, R46 ;  /* 0x0000002e002e7308 */ /* 0x000f220000000800 */
[----:B------:R-:W-:Y:S01]  /*10880*/  F2FP.PACK_AB R12, R126, R131 ;  /* 0x000000837e0c723e */ /* 0x000fe200000000ff */
[----:B------:R-:W-:Y:S01]  /*10890*/  FADD.FTZ R131, R131, R139 ;  /* 0x0000008b83837221 */ /* 0x000fe20000010000 */
[----:B--2---:R-:W-:Y:S01]  /*108a0*/  F2FP.PACK_AB R13, R44, R32 ;  /* 0x000000202c0d723e */ /* 0x004fe200000000ff */
[----:B------:R-:W-:Y:S01]  /*108b0*/  FADD.FTZ R32, R32, R82 ;  /* 0x0000005220207221 */ /* 0x000fe20000010000 */
[----:B------:R-:W-:Y:S01]  /*108c0*/  F2FP.PACK_AB R14, R110, R114 ;  /* 0x000000726e0e723e */ /* 0x000fe200000000ff */
[----:B------:R-:W-:-:S02]  /*108d0*/  FADD.FTZ R131, R126, R131 ;  /* 0x000000837e837221 */ /* 0x000fc40000010000 */
[----:B------:R-:W-:Y:S01]  /*108e0*/  MUFU.EX2 R106, R106 ;  /* 0x0000006a006a7308 */ /* 0x000fe20000000800 */
[----:B------:R-:W-:Y:S02]  /*108f0*/  FADD.FTZ R32, R44, R32 ;  /* 0x000000202c207221 */ /* 0x000fe40000010000 */
[----:B------:R-:W-:-:S04]  /*10900*/  FADD.FTZ R114, R114, R131 ;  /* 0x0000008372727221 */ /* 0x000fc80000010000 */
[----:B------:R-:W-:Y:S01]  /*10910*/  FADD.FTZ R114, R110, R114 ;  /* 0x000000726e727221 */ /* 0x000fe20000010000 */
[----:B----4-:R-:W-:Y:S01]  /*10920*/  F2FP.PACK_AB R15, R46, R34 ;  /* 0x000000222e0f723e */ /* 0x010fe200000000ff */
[----:B------:R-:W2:Y:S01]  /*10930*/  MUFU.EX2 R102, R102 ;  /* 0x0000006600667308 */ /* 0x000ea20000000800 */
[----:B------:R-:W-:-:S04]  /*10940*/  FADD.FTZ R34, R34, R32 ;  /* 0x0000002022227221 */ /* 0x000fc80000010000 */
[----:B------:R-:W-:Y:S01]  /*10950*/  FADD.FTZ R34, R46, R34 ;  /* 0x000000222e227221 */ /* 0x000fe20000010000 */
[C---:B------:R-:W-:Y:S02]  /*10960*/  HMMA.16816.F32 R8, R12.reuse, R16, R8 ;  /* 0x000000100c08723c */ /* 0x040fe40000001808 */
[----:B------:R-:W-:Y:S06]  /*10970*/  MUFU.EX2 R90, R90 ;  /* 0x0000005a005a7308 */ /* 0x000fec0000000800 */
[C---:B------:R-:W-:Y:S01]  /*10980*/  HMMA.16816.F32 R4, R12.reuse, R18, R4 ;  /* 0x000000120c04723c */ /* 0x040fe20000001804 */
[----:B------:R-:W4:Y:S01]  /*10990*/  LDSM.16.MT88.4 R16, [R223+0x8800] ;  /* 0x00880000df10783b */ /* 0x000f220000004200 */
[----:B------:R-:W5:Y:S06]  /*109a0*/  MUFU.EX2 R33, R33 ;  /* 0x0000002100217308 */ /* 0x000f6c0000000800 */
[C---:B-1----:R-:W-:Y:S02]  /*109b0*/  HMMA.16816.F32 R24, R12.reuse, R40, R24 ;  /* 0x000000280c18723c */ /* 0x042fe40000001818 */
[----:B------:R-:W-:Y:S05]  /*109c0*/  MUFU.EX2 R45, R45 ;  /* 0x0000002d002d7308 */ /* 0x000fea0000000800 */
[----:B------:R-:W-:Y:S01]  /*109d0*/  FFMA.FTZ R40, R56, c[0x0][0x23c], -R79 ;  /* 0x00008f0038287a23 */ /* 0x000fe2000001084f */
[----:B------:R-:W-:Y:S01]  /*109e0*/  HMMA.16816.F32 R28, R12, R42, R28 ;  /* 0x0000002a0c1c723c */ /* 0x000fe2000000181c */
[--C-:B------:R-:W-:Y:S01]  /*109f0*/  FFMA.FTZ R41, R50, c[0x0][0x23c], -R38.reuse ;  /* 0x00008f0032297a23 */ /* 0x100fe20000010826 */
[----:B------:R-:W1:Y:S05]  /*10a00*/  MUFU.EX2 R49, R49 ;  /* 0x0000003100317308 */ /* 0x000e6a0000000800 */
[----:B--2---:R-:W-:Y:S01]  /*10a10*/  F2FP.PACK_AB R12, R102, R106 ;  /* 0x0000006a660c723e */ /* 0x004fe200000000ff */
[--C-:B------:R-:W-:Y:S01]  /*10a20*/  FFMA.FTZ R42, R54, c[0x0][0x23c], -R38.reuse ;  /* 0x00008f00362a7a23 */ /* 0x100fe20000010826 */
[----:B-----5:R-:W-:Y:S01]  /*10a30*/  F2FP.PACK_AB R14, R33, R90 ;  /* 0x0000005a210e723e */ /* 0x020fe200000000ff */
[----:B------:R-:W-:Y:S01]  /*10a40*/  MUFU.EX2 R48, R48 ;  /* 0x0000003000307308 */ /* 0x000fe20000000800 */
[----:B------:R-:W-:-:S02]  /*10a50*/  FFMA.FTZ R43, R53, c[0x0][0x23c], -R38 ;  /* 0x00008f00352b7a23 */ /* 0x000fc40000010826 */
[----:B------:R-:W-:-:S04]  /*10a60*/  FADD.FTZ R106, R106, R114 ;  /* 0x000000726a6a7221 */ /* 0x000fc80000010000 */
[----:B------:R-:W-:Y:S01]  /*10a70*/  FADD.FTZ R106, R102, R106 ;  /* 0x0000006a666a7221 */ /* 0x000fe20000010000 */
[----:B------:R-:W2:Y:S01]  /*10a80*/  MUFU.EX2 R47, R47 ;  /* 0x0000002f002f7308 */ /* 0x000ea20000000800 */
[----:B-1----:R-:W-:Y:S01]  /*10a90*/  F2FP.PACK_AB R13, R49, R45 ;  /* 0x0000002d310d723e */ /* 0x002fe200000000ff */
[----:B------:R-:W-:Y:S02]  /*10aa0*/  FADD.FTZ R45, R45, R34 ;  /* 0x000000222d2d7221 */ /* 0x000fe40000010000 */
[----:B------:R-:W-:Y:S02]  /*10ab0*/  FADD.FTZ R90, R90, R106 ;  /* 0x0000006a5a5a7221 */ /* 0x000fe40000010000 */
[----:B------:R-:W-:Y:S02]  /*10ac0*/  FADD.FTZ R45, R49, R45 ;  /* 0x0000002d312d7221 */ /* 0x000fe40000010000 */
[----:B------:R-:W1:Y:S01]  /*10ad0*/  MUFU.EX2 R84, R84 ;  /* 0x0000005400547308 */ /* 0x000e620000000800 */
[----:B------:R-:W-:Y:S01]  /*10ae0*/  FADD.FTZ R90, R33, R90 ;  /* 0x0000005a215a7221 */ /* 0x000fe20000010000 */
[----:B--2---:R-:W-:-:S06]  /*10af0*/  F2FP.PACK_AB R15, R47, R48 ;  /* 0x000000302f0f723e */ /* 0x004fcc00000000ff */
[----:B------:R-:W2:Y:S01]  /*10b00*/  MUFU.EX2 R51, R51 ;  /* 0x0000003300337308 */ /* 0x000ea20000000800 */
[----:B------:R-:W-:-:S04]  /*10b10*/  FADD.FTZ R48, R48, R45 ;  /* 0x0000002d30307221 */ /* 0x000fc80000010000 */
[----:B------:R-:W-:Y:S01]  /*10b20*/  FADD.FTZ R48, R47, R48 ;  /* 0x000000302f307221 */ /* 0x000fe20000010000 */
[C---:B---3--:R-:W-:Y:S01]  /*10b30*/  HMMA.16816.F32 R8, R12.reuse, R20, R8 ;  /* 0x000000140c08723c */ /* 0x048fe20000001808 */
[----:B-1----:R-:W-:Y:S01]  /*10b40*/  FADD.FTZ R90, R84, R90 ;  /* 0x0000005a545a7221 */ /* 0x002fe20000010000 */
[----:B------:R-:W1:Y:S06]  /*10b50*/  MUFU.EX2 R40, R40 ;  /* 0x0000002800287308 */ /* 0x000e6c0000000800 */
[----:B------:R-:W-:Y:S01]  /*10b60*/  HMMA.16816.F32 R20, R12, R22, R4 ;  /* 0x000000160c14723c */ /* 0x000fe20000001804 */
[----:B------:R-:W3:Y:S01]  /*10b70*/  LDSM.16.MT88.4 R4, [R223+0x8c00] ;  /* 0x008c0000df04783b */ /* 0x000ee20000004200 */
[----:B------:R-:W5:Y:S01]  /*10b80*/  MUFU.EX2 R243, R243 ;  /* 0x000000f300f37308 */ /* 0x000f620000000800 */
[C---:B--2---:R-:W-:Y:S01]  /*10b90*/  F2FP.PACK_AB R132, R51.reuse, R84 ;  /* 0x000000543384723e */ /* 0x044fe200000000ff */
[----:B------:R-:W-:-:S04]  /*10ba0*/  FADD.FTZ R90, R51, R90 ;  /* 0x0000005a335a7221 */ /* 0x000fc80000010000 */
[----:B----4-:R-:W-:Y:S02]  /*10bb0*/  HMMA.16816.F32 R24, R12, R16, R24 ;  /* 0x000000100c18723c */ /* 0x010fe40000001818 */
[----:B------:R-:W2:Y:S01]  /*10bc0*/  MUFU.EX2 R41, R41 ;  /* 0x0000002900297308 */ /* 0x000ea20000000800 */
[----:B-1----:R-:W-:-:S05]  /*10bd0*/  FADD.FTZ R90, R40, R90 ;  /* 0x0000005a285a7221 */ /* 0x002fca0000010000 */
[----:B------:R-:W-:Y:S02]  /*10be0*/  HMMA.16816.F32 R28, R12, R18, R28 ;  /* 0x000000120c1c723c */ /* 0x000fe4000000181c */
[----:B------:R-:W1:Y:S01]  /*10bf0*/  MUFU.EX2 R42, R42 ;  /* 0x0000002a002a7308 */ /* 0x000e620000000800 */
[C---:B-----5:R-:W-:Y:S01]  /*10c00*/  F2FP.PACK_AB R134, R243.reuse, R40 ;  /* 0x00000028f386723e */ /* 0x060fe200000000ff */
[----:B------:R-:W-:-:S06]  /*10c10*/  FADD.FTZ R243, R243, R90 ;  /* 0x0000005af3f37221 */ /* 0x000fcc0000010000 */
[----:B------:R-:W4:Y:S01]  /*10c20*/  MUFU.EX2 R43, R43 ;  /* 0x0000002b002b7308 */ /* 0x000f220000000800 */
[----:B--2---:R-:W-:-:S07]  /*10c30*/  FADD.FTZ R48, R41, R48 ;  /* 0x0000003029307221 */ /* 0x004fce0000010000 */
[----:B------:R-:W2:Y:S01]  /*10c40*/  MUFU.EX2 R242, R242 ;  /* 0x000000f200f27308 */ /* 0x000ea20000000800 */
[C---:B-1----:R-:W-:Y:S01]  /*10c50*/  F2FP.PACK_AB R133, R42.reuse, R41 ;  /* 0x000000292a85723e */ /* 0x042fe200000000ff */
[----:B------:R-:W-:-:S04]  /*10c60*/  FADD.FTZ R48, R42, R48 ;  /* 0x000000302a307221 */ /* 0x000fc80000010000 */
[----:B----4-:R-:W-:Y:S01]  /*10c70*/  FADD.FTZ R48, R43, R48 ;  /* 0x000000302b307221 */ /* 0x010fe20000010000 */
[----:B--2---:R-:W-:-:S03]  /*10c80*/  F2FP.PACK_AB R135, R242, R43 ;  /* 0x0000002bf287723e */ /* 0x004fc600000000ff */
[----:B------:R-:W-:-:S04]  /*10c90*/  FADD.FTZ R242, R242, R48 ;  /* 0x00000030f2f27221 */ /* 0x000fc80000010000 */
[C---:B------:R-:W-:Y:S08]  /*10ca0*/  HMMA.16816.F32 R144, R132.reuse, R140, R8 ;  /* 0x0000008c8490723c */ /* 0x040ff00000001808 */
[C---:B------:R-:W-:Y:S08]  /*10cb0*/  HMMA.16816.F32 R140, R132.reuse, R142, R20 ;  /* 0x0000008e848c723c */ /* 0x040ff00000001814 */
[C---:B---3--:R-:W-:Y:S08]  /*10cc0*/  HMMA.16816.F32 R136, R132.reuse, R4, R24 ;  /* 0x000000048488723c */ /* 0x048ff00000001818 */
[----:B------:R-:W-:Y:S01]  /*10cd0*/  HMMA.16816.F32 R132, R132, R6, R28 ;  /* 0x000000068484723c */ /* 0x000fe2000000181c */
[----:B------:R-:W-:Y:S07]  /*10ce0*/  @!UPT UIADD3 URZ, URZ, URZ, URZ ;  /* 0x0000003f3f3ff290 */ /* 0x000fee000fffe03f */
[----:B------:R-:W-:Y:S11]  /*10cf0*/  @!P6 BRA `(.L_x_1330) ;  /* 0x00005c500000e947 */ /* 0x000ff60003800000 */
        /* <DEDUP_REMOVED lines=64> */
.L_x_1331:
[----:B------:R-:W-:-:S05]  /*11100*/  IMAD.MOV.U32 R6, RZ, RZ, c[0x0][0x1a0] ;  /* 0x00006800ff067624 */ /* 0x000fca00078e00ff */
[----:B------:R-:W-:-:S04]  /*11110*/  LEA R6, -R6, RZ, 0x8 ;  /* 0x000000ff06067211 */ /* 0x000fc800078e41ff */
[----:B------:R-:W-:Y:S02]  /*11120*/  SHF.R.S32.HI R5, RZ, 0x1f, R6 ;  /* 0x0000001fff057819 */ /* 0x000fe40000011406 */
.L_x_1332:
        /* <DEDUP_REMOVED lines=102> */
[----:B-1----:R-:W-:Y:S04]  /*11790*/  LDSM.16.M88.4 R16, [R228] ;  /* 0x00000000e410783b */ /* 0x002fe80000000200 */
[----:B------:R-:W1:Y:S04]  /*117a0*/  LDSM.16.M88.4 R8, [R226+0x1000] ;  /* 0x00100000e208783b */ /* 0x000e680000000200 */
[----:B------:R-:W2:Y:S04]  /*117b0*/  LDSM.16.M88.4 R128, [R226+0x1400] ;  /* 0x00140000e280783b */ /* 0x000ea80000000200 */
[----:B------:R-:W5:Y:S04]  /*117c0*/  LDSM.16.M88.4 R120, [R226+0x1800] ;  /* 0x00180000e278783b */ /* 0x000f680000000200 */
[----:B------:R-:W-:Y:S04]  /*117d0*/  LDSM.16.M88.4 R164, [R227] ;  /* 0x00000000e3a4783b */ /* 0x000fe80000000200 */
[----:B------:R-:W3:Y:S04]  /*117e0*/  LDSM.16.M88.4 R176, [R225] ;  /* 0x00000000e1b0783b */ /* 0x000ee80000000200 */
[----:B------:R-:W3:Y:S04]  /*117f0*/  LDSM.16.M88.4 R172, [R222] ;  /* 0x00000000deac783b */ /* 0x000ee80000000200 */
[----:B------:R-:W3:Y:S04]  /*11800*/  LDSM.16.M88.4 R112, [R226+0x1c00] ;  /* 0x001c0000e270783b */ /* 0x000ee80000000200 */
        /* <DEDUP_REMOVED lines=12> */
[----:B-----5:R-:W-:Y:S03]  /*118d0*/  HMMA.16816.F32 R124, R16, R120, RZ ;  /* 0x00000078107c723c */ /* 0x020fe600000018ff */
[----:B------:R-:W5:Y:S04]  /*118e0*/  LDSM.16.M88.4 R32, [R226+0x4400] ;  /* 0x00440000e220783b */ /* 0x000f680000000200 */
[----:B---3--:R-:W3:Y:S01]  /*118f0*/  LDSM.16.M88.4 R24, [R226+0x4800] ;  /* 0x00480000e218783b */ /* 0x008ee20000000200 */
[C---:B------:R-:W-:Y:S03]  /*11900*/  HMMA.16816.F32 R12, R164.reuse, R176, R12 ;  /* 0x000000b0a40c723c */ /* 0x040fe6000000180c */
[----:B------:R-:W1:Y:S04]  /*11910*/  LDSM.16.M88.4 R168, [R226+0x4c00] ;  /* 0x004c0000e2a8783b */ /* 0x000e680000000200 */
[----:B------:R-:W2:Y:S01]  /*11920*/  S2R R3, SR_TID.X ;  /* 0x0000000000037919 */ /* 0x000ea20000002100 */
[----:B------:R-:W-:Y:S03]  /*11930*/  HMMA.16816.F32 R4, R164, R172, R4 ;  /* 0x000000aca404723c */ /* 0x000fe60000001804 */
[----:B------:R-:W1:Y:S04]  /*11940*/  LDSM.16.M88.4 R160, [R221] ;  /* 0x00000000dda0783b */ /* 0x000e680000000200 */
[----:B------:R-:W1:Y:S01]  /*11950*/  LDSM.16.M88.4 R156, [R220] ;  /* 0x00000000dc9c783b */ /* 0x000e620000000200 */
[----:B------:R-:W-:Y:S03]  /*11960*/  HMMA.16816.F32 R120, R16, R122, RZ ;  /* 0x0000007a1078723c */ /* 0x000fe600000018ff */
[----:B------:R-:W0:Y:S05]  /*11970*/  LDGDEPBAR ;  /* 0x00000000000079af */ /* 0x000e2a0000000000 */
[----:B------:R-:W-:Y:S01]  /*11980*/  HMMA.16816.F32 R8, R164, R178, R8 ;  /* 0x000000b2a408723c */ /* 0x000fe20000001808 */
[----:B--2---:R-:W-:-:S07]  /*11990*/  IMAD.SHL.U32 R3, R3, 0x2, RZ ;  /* 0x0000000203037824 */ /* 0x004fce00078e00ff */
[----:B------:R-:W-:Y:S01]  /*119a0*/  HMMA.16816.F32 R116, R16, R112, RZ ;  /* 0x000000701074723c */ /* 0x000fe200000018ff */
[----:B------:R-:W-:-:S04]  /*119b0*/  LOP3.LUT R182, R3, 0x6, RZ, 0xc0, !PT ;  /* 0x0000000603b67812 */ /* 0x000fc800078ec0ff */
[C-C-:B------:R-:W-:Y:S02]  /*119c0*/  LOP3.LUT R3, R181.reuse, 0x11, R182.reuse, 0xfe, !PT ;  /* 0x00000011b5037812 */ /* 0x140fe400078efeb6 */
[C---:B------:R-:W-:Y:S01]  /*119d0*/  LOP3.LUT R154, R181.reuse, 0xf9, R182, 0xfe, !PT ;  /* 0x000000f9b59a7812 */ /* 0x040fe200078efeb6 */
[C---:B------:R-:W-:Y:S01]  /*119e0*/  HMMA.16816.F32 R108, R16.reuse, R104, RZ ;  /* 0x00000068106c723c */ /* 0x040fe200000018ff */
[----:B------:R-:W-:Y:S02]  /*119f0*/  LOP3.LUT R155, R181, R182, RZ, 0xfc, !PT ;  /* 0x000000b6b59b7212 */ /* 0x000fe400078efcff */
[-C--:B------:R-:W-:Y:S02]  /*11a00*/  ISETP.GE.AND P1, PT, R3, R151.reuse, PT ;  /* 0x000000970300720c */ /* 0x080fe40003f26270 */
[CC--:B------:R-:W-:Y:S02]  /*11a10*/  ISETP.GE.AND P5, PT, R154.reuse, R150.reuse, PT ;  /* 0x000000969a00720c */ /* 0x0c0fe40003fa6270 */
[----:B------:R-:W-:Y:S01]  /*11a20*/  ISETP.GE.AND P4, PT, R154, R151, PT ;  /* 0x000000979a00720c */ /* 0x000fe20003f86270 */
[----:B----4-:R-:W-:Y:S01]  /*11a30*/  HMMA.16816.F32 R100, R16, R96, RZ ;  /* 0x000000601064723c */ /* 0x010fe200000018ff */
[----:B------:R-:W-:-:S02]  /*11a40*/  ISETP.GE.AND P2, PT, R155, R150, PT ;  /* 0x000000969b00720c */ /* 0x000fc40003f46270 */
[----:B------:R-:W-:Y:S02]  /*11a50*/  ISETP.GE.AND P3, PT, R155, R151, PT ;  /* 0x000000979b00720c */ /* 0x000fe40003f66270 */
[C-C-:B------:R-:W-:Y:S02]  /*11a60*/  LOP3.LUT R154, R181.reuse, 0x1, R182.reuse, 0xfe, !PT ;  /* 0x00000001b59a7812 */ /* 0x140fe400078efeb6 */
[----:B------:R-:W-:Y:S01]  /*11a70*/  LOP3.LUT R3, R181, 0x8, R182, 0xfe, !PT ;  /* 0x00000008b5037812 */ /* 0x000fe200078efeb6 */
[----:B------:R-:W-:Y:S01]  /*11a80*/  HMMA.16816.F32 R92, R16, R88, RZ ;  /* 0x00000058105c723c */ /* 0x000fe200000018ff */
[----:B------:R-:W-:Y:S02]  /*11a90*/  P2R R184, PR, RZ, 0x10 ;  /* 0x00000010ffb87803 */ /* 0x000fe40000000000 */
[----:B------:R-:W-:Y:S02]  /*11aa0*/  FSEL R172, R14, -INF , !P3 ;  /* 0xff8000000eac7808 */ /* 0x000fe40005800000 */
[----:B------:R-:W-:-:S02]  /*11ab0*/  ISETP.GE.AND P4, PT, R154, R150, PT ;  /* 0x000000969a00720c */ /* 0x000fc40003f86270 */
[----:B------:R-:W-:Y:S01]  /*11ac0*/  ISETP.GE.AND P3, PT, R3, R151, PT ;  /* 0x000000970300720c */ /* 0x000fe20003f66270 */
[----:B-1----:R-:W-:Y:S01]  /*11ad0*/  HMMA.16816.F32 R84, R16, R80, RZ ;  /* 0x000000501054723c */ /* 0x002fe200000018ff */
[----:B------:R-:W-:Y:S02]  /*11ae0*/  FSEL R185, R13, -INF , !P4 ;  /* 0xff8000000db97808 */ /* 0x000fe40006000000 */
[----:B------:R-:W-:-:S05]  /*11af0*/  FSEL R177, R10, -INF , !P3 ;  /* 0xff8000000ab17808 */ /* 0x000fca0005800000 */
[C---:B------:R-:W-:Y:S08]  /*11b00*/  HMMA.16816.F32 R76, R16.reuse, R72, RZ ;  /* 0x00000048104c723c */ /* 0x040ff000000018ff */
[C---:B------:R-:W-:Y:S08]  /*11b10*/  HMMA.16816.F32 R68, R16.reuse, R64, RZ ;  /* 0x000000401044723c */ /* 0x040ff000000018ff */
        /* <DEDUP_REMOVED lines=24> */
[----:B------:R-:W-:-:S02]  /*11ca0*/  FSEL R161, R12, -INF , !P2 ;  /* 0xff8000000ca17808 */ /* 0x000fc40005000000 */
[-C--:B------:R-:W-:Y:S02]  /*11cb0*/  ISETP.GE.AND P1, PT, R154, R151.reuse, PT ;  /* 0x000000979a00720c */ /* 0x080fe40003f26270 */
[-C--:B------:R-:W-:Y:S02]  /*11cc0*/  ISETP.GE.AND P2, PT, R3, R150.reuse, PT ;  /* 0x000000960300720c */ /* 0x080fe40003f46270 */
[----:B------:R-:W-:Y:S01]  /*11cd0*/  LOP3.LUT R3, R181, 0x9, R182, 0xfe, !PT ;  /* 0x00000009b5037812 */ /* 0x000fe200078efeb6 */
[----:B------:R-:W-:Y:S01]  /*11ce0*/  HMMA.16816.F32 R116, R164, R156, R116 ;  /* 0x0000009ca474723c */ /* 0x000fe20000001874 */
[----:B------:R-:W-:Y:S02]  /*11cf0*/  FSEL R173, R15, -INF , !P1 ;  /* 0xff8000000fad7808 */ /* 0x000fe40004800000 */
[C---:B------:R-:W-:Y:S01]  /*11d00*/  ISETP.GE.AND P4, PT, R3.reuse, R150, PT ;  /* 0x000000960300720c */ /* 0x040fe20003f86270 */
[----:B------:R-:W2:Y:S01]  /*11d10*/  LDSM.16.M88.4 R12, [R217] ;  /* 0x00000000d90c783b */ /* 0x000ea20000000200 */
[----:B------:R-:W-:-:S02]  /*11d20*/  ISETP.GE.AND P1, PT, R3, R151, PT ;  /* 0x000000970300720c */ /* 0x000fc40003f26270 */
[----:B------:R-:W-:Y:S01]  /*11d30*/  FSEL R162, R8, -INF , !P2 ;  /* 0xff80000008a27808 */ /* 0x000fe20005000000 */
[C---:B------:R-:W-:Y:S01]  /*11d40*/  HMMA.16816.F32 R112, R164.reuse, R158, R112 ;  /* 0x0000009ea470723c */ /* 0x040fe20000001870 */
[----:B------:R-:W-:Y:S02]  /*11d50*/  FSEL R163, R9, -INF , !P4 ;  /* 0xff80000009a37808 */ /* 0x000fe40006000000 */
[----:B------:R-:W-:Y:S02]  /*11d60*/  FSEL R179, R11, -INF , !P1 ;  /* 0xff8000000bb37808 */ /* 0x000fe40004800000 */
[----:B------:R-:W3:Y:S01]  /*11d70*/  LDSM.16.M88.4 R8, [R218] ;  /* 0x00000000da08783b */ /* 0x000ee20000000200 */
[C-C-:B------:R-:W-:Y:S02]  /*11d80*/  LOP3.LUT R7, R181.reuse, 0x10, R182.reuse, 0xfe, !PT ;  /* 0x00000010b5077812 */ /* 0x140fe400078efeb6 */
[----:B------:R-:W-:Y:S01]  /*11d90*/  LOP3.LUT R3, R181, 0x20, R182, 0xfe, !PT ;  /* 0x00000020b5037812 */ /* 0x000fe200078efeb6 */
[----:B-1----:R-:W-:Y:S01]  /*11da0*/  HMMA.16816.F32 R108, R164, R168, R108 ;  /* 0x000000a8a46c723c */ /* 0x002fe2000000186c */
[----:B------:R-:W-:-:S02]  /*11db0*/  ISETP.GE.AND P2, PT, R7, R150, PT ;  /* 0x000000960700720c */ /* 0x000fc40003f46270 */
[-C--:B------:R-:W-:Y:S02]  /*11dc0*/  ISETP.GE.AND P3, PT, R7, R151.reuse, PT ;  /* 0x000000970700720c */ /* 0x080fe40003f66270 */
[----:B------:R-:W-:Y:S02]  /*11dd0*/  LOP3.LUT R7, R181, 0x21, R182, 0xfe, !PT ;  /* 0x00000021b5077812 */ /* 0x000fe400078efeb6 */
[----:B------:R-:W-:Y:S01]  /*11de0*/  FSEL R188, R4, -INF , !P2 ;  /* 0xff80000004bc7808 */ /* 0x000fe20005000000 */
[----:B------:R-:W-:Y:S01]  /*11df0*/  HMMA.16816.F32 R104, R164, R170, R104 ;  /* 0x000000aaa468723c */ /* 0x000fe20000001868 */
[----:B------:R-:W-:Y:S02]  /*11e00*/  FSEL R178, R6, -INF , !P3 ;  /* 0xff80000006b27808 */ /* 0x000fe40005800000 */
[C---:B------:R-:W-:Y:S02]  /*11e10*/  ISETP.GE.AND P4, PT, R3.reuse, R150, PT ;  /* 0x000000960300720c */ /* 0x040fe40003f86270 */
[----:B------:R-:W-:-:S02]  /*11e20*/  ISETP.GE.AND P1, PT, R3, R151, PT ;  /* 0x000000970300720c */ /* 0x000fc40003f26270 */
[C---:B------:R-:W-:Y:S01]  /*11e30*/  ISETP.GE.AND P2, PT, R7.reuse, R150, PT ;  /* 0x000000960700720c */ /* 0x040fe20003f46270 */
[----:B------:R-:W-:Y:S01]  /*11e40*/  HMMA.16816.F32 R128, R164, R174, R128 ;  /* 0x000000aea480723c */ /* 0x000fe20000001880 */
[----:B------:R-:W-:Y:S02]  /*11e50*/  ISETP.GE.AND P3, PT, R7, R151, PT ;  /* 0x000000970700720c */ /* 0x000fe40003f66270 */
[C-C-:B------:R-:W-:Y:S02]  /*11e60*/  LOP3.LUT R3, R181.reuse, 0x28, R182.reuse, 0xfe, !PT ;  /* 0x00000028b5037812 */ /* 0x140fe400078efeb6 */
[----:B------:R-:W-:Y:S02]  /*11e70*/  LOP3.LUT R4, R181, 0x29, R182, 0xfe, !PT ;  /* 0x00000029b5047812 */ /* 0x000fe400078efeb6 */
[----:B------:R-:W-:Y:S02]  /*11e80*/  FSEL R187, R124, -INF , !P4 ;  /* 0xff8000007cbb7808 */ /* 0x000fe40006000000 */
[----:B------:R-:W-:-:S02]  /*11e90*/  FSEL R159, R126, -INF , !P1 ;  /* 0xff8000007e9f7808 */ /* 0x000fc40004800000 */
[----:B------:R-:W-:Y:S01]  /*11ea0*/  FSEL R189, R125, -INF , !P2 ;  /* 0xff8000007dbd7808 */ /* 0x000fe20005000000 */
[C---:B--2---:R-:W-:Y:S01]  /*11eb0*/  HMMA.16816.F32 R92, R164.reuse, R12, R92 ;  /* 0x0000000ca45c723c */ /* 0x044fe2000000185c */
[----:B------:R-:W-:Y:S02]  /*11ec0*/  FSEL R155, R127, -INF , !P3 ;  /* 0xff8000007f9b7808 */ /* 0x000fe40005800000 */
[CC--:B------:R-:W-:Y:S02]  /*11ed0*/  ISETP.GE.AND P4, PT, R3.reuse, R150.reuse, PT ;  /* 0x000000960300720c */ /* 0x0c0fe40003f86270 */
[-C--:B------:R-:W-:Y:S02]  /*11ee0*/  ISETP.GE.AND P1, PT, R3, R151.reuse, PT ;  /* 0x000000970300720c */ /* 0x080fe40003f26270 */
[C---:B------:R-:W-:Y:S01]  /*11ef0*/  ISETP.GE.AND P2, PT, R4.reuse, R150, PT ;  /* 0x000000960400720c */ /* 0x040fe20003f46270 */
[----:B---3--:R-:W-:Y:S01]  /*11f00*/  HMMA.16816.F32 R100, R164, R8, R100 ;  /* 0x00000008a464723c */ /* 0x008fe20000001864 */
[----:B------:R-:W-:-:S02]  /*11f10*/  ISETP.GE.AND P3, PT, R4, R151, PT ;  /* 0x000000970400720c */ /* 0x000fc40003f66270 */
[C-C-:B------:R-:W-:Y:S02]  /*11f20*/  LOP3.LUT R4, R181.reuse, 0x30, R182.reuse, 0xfe, !PT ;  /* 0x00000030b5047812 */ /* 0x140fe400078efeb6 */
[----:B------:R-:W-:Y:S02]  /*11f30*/  LOP3.LUT R3, R181, 0x31, R182, 0xfe, !PT ;  /* 0x00000031b5037812 */ /* 0x000fe400078efeb6 */
[----:B------:R-:W-:Y:S01]  /*11f40*/  FSEL R120, R120, -INF , !P4 ;  /* 0xff80000078787808 */ /* 0x000fe20006000000 */
[----:B------:R-:W-:Y:S01]  /*11f50*/  HMMA.16816.F32 R96, R164, R10, R96 ;  /* 0x0000000aa460723c */ /* 0x000fe20000001860 */
[----:B------:R-:W-:Y:S01]  /*11f60*/  FSEL R158, R122, -INF , !P1 ;  /* 0xff8000007a9e7808 */ /* 0x000fe20004800000 */
[----:B------:R-:W1:Y:S01]  /*11f70*/  LDSM.16.M88.4 R8, [R215] ;  /* 0x00000000d708783b */ /* 0x000e620000000200 */
[----:B------:R-:W-:Y:S02]  /*11f80*/  FSEL R121, R121, -INF , !P2 ;  /* 0xff80000079797808 */ /* 0x000fe40005000000 */
[----:B------:R-:W-:-:S02]  /*11f90*/  FSEL R154, R123, -INF , !P3 ;  /* 0xff8000007b9a7808 */ /* 0x000fc40005800000 */
[CC--:B------:R-:W-:Y:S01]  /*11fa0*/  ISETP.GE.AND P4, PT, R4.reuse, R150.reuse, PT ;  /* 0x000000960400720c */ /* 0x0c0fe20003f86270 */
[----:B------:R-:W-:Y:S01]  /*11fb0*/  HMMA.16816.F32 R88, R164, R14, R88 ;  /* 0x0000000ea458723c */ /* 0x000fe20000001858 */
[-C--:B------:R-:W-:Y:S02]  /*11fc0*/  ISETP.GE.AND P1, PT, R4, R151.reuse, PT ;  /* 0x000000970400720c */ /* 0x080fe40003f26270 */
[C---:B------:R-:W-:Y:S02]  /*11fd0*/  ISETP.GE.AND P2, PT, R3.reuse, R150, PT ;  /* 0x000000960300720c */ /* 0x040fe40003f46270 */
[----:B------:R-:W-:Y:S02]  /*11fe0*/  ISETP.GE.AND P3, PT, R3, R151, PT ;  /* 0x000000970300720c */ /* 0x000fe40003f66270 */
[----:B------:R-:W-:Y:S02]  /*11ff0*/  LOP3.LUT R3, R181, 0x38, R182, 0xfe, !PT ;  /* 0x00000038b5037812 */ /* 0x000fe400078efeb6 */
[----:B------:R-:W-:-:S02]  /*12000*/  FSEL R123, R116, -INF , !P4 ;  /* 0xff800000747b7808 */ /* 0x000fc40006000000 */
[----:B------:R-:W-:Y:S02]  /*12010*/  FSEL R156, R118, -INF , !P1 ;  /* 0xff800000769c7808 */ /* 0x000fe40004800000 */
[C---:B------:R-:W-:Y:S02]  /*12020*/  ISETP.GE.AND P4, PT, R3.reuse, R150, PT ;  /* 0x000000960300720c */ /* 0x040fe40003f86270 */
[----:B------:R-:W-:Y:S02]  /*12030*/  ISETP.GE.AND P1, PT, R3, R151, PT ;  /* 0x000000970300720c */ /* 0x000fe40003f26270 */
[----:B------:R-:W-:Y:S02]  /*12040*/  FSEL R169, R117, -INF , !P2 ;  /* 0xff80000075a97808 */ /* 0x000fe40005000000 */
[----:B------:R-:W-:Y:S02]  /*12050*/  FSEL R3, R119, -INF , !P3 ;  /* 0xff80000077037808 */ /* 0x000fe40005800000 */
[----:B------:R-:W2:Y:S01]  /*12060*/  LDSM.16.M88.4 R116, [R216] ;  /* 0x00000000d874783b */ /* 0x000ea20000000200 */
[----:B------:R-:W-:-:S02]  /*12070*/  LOP3.LUT R4, R181, 0x39, R182, 0xfe, !PT ;  /* 0x00000039b5047812 */ /* 0x000fc400078efeb6 */
[C-C-:B------:R-:W-:Y:S02]  /*12080*/  LOP3.LUT R6, R181.reuse, 0x40, R182.reuse, 0xfe, !PT ;  /* 0x00000040b5067812 */ /* 0x140fe400078efeb6 */
[C---:B------:R-:W-:Y:S02]  /*12090*/  ISETP.GE.AND P2, PT, R4.reuse, R150, PT ;  /* 0x000000960400720c */ /* 0x040fe40003f46270 */
[----:B------:R-:W-:Y:S02]  /*120a0*/  ISETP.GE.AND P3, PT, R4, R151, PT ;  /* 0x000000970400720c */ /* 0x000fe40003f66270 */
[----:B------:R-:W-:Y:S02]  /*120b0*/  LOP3.LUT R4, R181, 0x41, R182, 0xfe, !PT ;  /* 0x00000041b5047812 */ /* 0x000fe400078efeb6 */
        /* <DEDUP_REMOVED lines=8> */
[C---:B------:R-:W-:Y:S02]  /*12140*/  ISETP.GE.AND P2, PT, R4.reuse, R150, PT ;  /* 0x000000960400720c */ /* 0x040fe40003f46270 */
[----:B------:R-:W-:Y:S02]  /*12150*/  ISETP.GE.AND P3, PT, R4, R151, PT ;  /* 0x000000970400720c */ /* 0x000fe40003f66270 */
[----:B------:R-:W-:-:S02]  /*12160*/  LOP3.LUT R4, R181, 0x48, R182, 0xfe, !PT ;  /* 0x00000048b5047812 */ /* 0x000fc400078efeb6 */
[----:B------:R-:W-:Y:S02]  /*12170*/  LOP3.LUT R6, R181, 0x49, R182, 0xfe, !PT ;  /* 0x00000049b5067812 */ /* 0x000fe400078efeb6 */
[----:B------:R-:W-:Y:S02]  /*12180*/  FSEL R108, R108, -INF , !P4 ;  /* 0xff8000006c6c7808 */ /* 0x000fe40006000000 */
[----:B------:R-:W-:Y:S02]  /*12190*/  FSEL R125, R110, -INF , !P1 ;  /* 0xff8000006e7d7808 */ /* 0x000fe40004800000 */
[C---:B------:R-:W-:Y:S02]  /*121a0*/  ISETP.GE.AND P4, PT, R4.reuse, R150, PT ;  /* 0x000000960400720c */ /* 0x040fe40003f86270 */
[----:B------:R-:W-:Y:S02]  /*121b0*/  ISETP.GE.AND P1, PT, R4, R151, PT ;  /* 0x000000970400720c */ /* 0x000fe40003f26270 */
[----:B------:R-:W-:Y:S01]  /*121c0*/  FSEL R109, R109, -INF , !P2 ;  /* 0xff8000006d6d7808 */ /* 0x000fe20005000000 */
[----:B--2---:R-:W-:Y:S01]  /*121d0*/  HMMA.16816.F32 R84, R164, R116, R84 ;  /* 0x00000074a454723c */ /* 0x004fe20000001854 */
[----:B------:R-:W-:-:S02]  /*121e0*/  FSEL R4, R111, -INF , !P3 ;  /* 0xff8000006f047808 */ /* 0x000fc40005800000 */
[C-C-:B------:R-:W-:Y:S02]  /*121f0*/  LOP3.LUT R7, R181.reuse, 0x50, R182.reuse, 0xfe, !PT ;  /* 0x00000050b5077812 */ /* 0x140fe400078efeb6 */
[C---:B------:R-:W-:Y:S02]  /*12200*/  ISETP.GE.AND P2, PT, R6.reuse, R150, PT ;  /* 0x000000960600720c */ /* 0x040fe40003f46270 */
[----:B------:R-:W-:Y:S01]  /*12210*/  ISETP.GE.AND P3, PT, R6, R151, PT ;  /* 0x000000970600720c */ /* 0x000fe20003f66270 */
[----:B------:R-:W-:Y:S01]  /*12220*/  HMMA.16816.F32 R80, R164, R118, R80 ;  /* 0x00000076a450723c */ /* 0x000fe20000001850 */
[----:B------:R-:W-:Y:S02]  /*12230*/  LOP3.LUT R12, R181, 0x51, R182, 0xfe, !PT ;  /* 0x00000051b50c7812 */ /* 0x000fe400078efeb6 */
[----:B------:R-:W-:Y:S02]  /*12240*/  FSEL R104, R104, -INF , !P4 ;  /* 0xff80000068687808 */ /* 0x000fe40006000000 */
[----:B------:R-:W-:-:S02]  /*12250*/  FSEL R6, R106, -INF , !P1 ;  /* 0xff8000006a067808 */ /* 0x000fc40004800000 */
[CC--:B------:R-:W-:Y:S02]  /*12260*/  ISETP.GE.AND P4, PT, R7.reuse, R150.reuse, PT ;  /* 0x000000960700720c */ /* 0x0c0fe40003f86270 */
[-C--:B------:R-:W-:Y:S02]  /*12270*/  ISETP.GE.AND P1, PT, R7, R151.reuse, PT ;  /* 0x000000970700720c */ /* 0x080fe40003f26270 */
[----:B------:R-:W-:Y:S02]  /*12280*/  FSEL R105, R105, -INF , !P2 ;  /* 0xff80000069697808 */ /* 0x000fe40005000000 */
[----:B------:R-:W-:Y:S02]  /*12290*/  FSEL R7, R107, -INF , !P3 ;  /* 0xff8000006b077808 */ /* 0x000fe40005800000 */
[C---:B------:R-:W-:Y:S02]  /*122a0*/  ISETP.GE.AND P2, PT, R12.reuse, R150, PT ;  /* 0x000000960c00720c */ /* 0x040fe40003f46270 */
[----:B------:R-:W-:-:S02]  /*122b0*/  ISETP.GE.AND P3, PT, R12, R151, PT ;  /* 0x000000970c00720c */ /* 0x000fc40003f66270 */
[C-C-:B------:R-:W-:Y:S02]  /*122c0*/  LOP3.LUT R12, R181.reuse, 0x58, R182.reuse, 0xfe, !PT ;  /* 0x00000058b50c7812 */ /* 0x140fe400078efeb6 */
        /* <DEDUP_REMOVED lines=14> */
[----:B------:R-:W1:Y:S01]  /*123b0*/  LDSM.16.M88.4 R12, [R214] ;  /* 0x00000000d60c783b */ /* 0x000e620000000200 */
[C-C-:B------:R-:W-:Y:S02]  /*123c0*/  LOP3.LUT R96, R181.reuse, 0x61, R182.reuse, 0xfe, !PT ;  /* 0x00000061b5607812 */ /* 0x140fe400078efeb6 */
[----:B------:R-:W-:Y:S02]  /*123d0*/  FSEL R110, R92, -INF , !P4 ;  /* 0xff8000005c6e7808 */ /* 0x000fe40006000000 */
[----:B------:R-:W-:-:S02]  /*123e0*/  LOP3.LUT R92, R181, 0x68, R182, 0xfe, !PT ;  /* 0x00000068b55c7812 */ /* 0x000fc400078efeb6 */
[----:B------:R-:W-:Y:S02]  /*123f0*/  FSEL R107, R97, -INF , !P2 ;  /* 0xff800000616b7808 */ /* 0x000fe40005000000 */
[----:B------:R-:W-:Y:S02]  /*12400*/  FSEL R99, R99, -INF , !P3 ;  /* 0xff80000063637808 */ /* 0x000fe40005800000 */
[CC--:B------:R-:W-:Y:S02]  /*12410*/  ISETP.GE.AND P2, PT, R96.reuse, R150.reuse, PT ;  /* 0x000000966000720c */ /* 0x0c0fe40003f46270 */
[----:B------:R-:W-:Y:S02]  /*12420*/  ISETP.GE.AND P3, PT, R96, R151, PT ;  /* 0x000000976000720c */ /* 0x000fe40003f66270 */
        /* <DEDUP_REMOVED lines=8> */
[----:B------:R-:W-:Y:S02]  /*124b0*/  FSEL R88, R88, -INF , !P4 ;  /* 0xff80000058587808 */ /* 0x000fe40006000000 */
[-C--:B------:R-:W-:Y:S02]  /*124c0*/  ISETP.GE.AND P3, PT, R111, R151.reuse, PT ;  /* 0x000000976f00720c */ /* 0x080fe40003f66270 */
[----:B------:R-:W-:Y:S02]  /*124d0*/  FSEL R90, R90, -INF , !P1 ;  /* 0xff8000005a5a7808 */ /* 0x000fe40004800000 */
[----:B------:R-:W-:Y:S02]  /*124e0*/  LOP3.LUT R8, R181, 0x71, R182, 0xfe, !PT ;  /* 0x00000071b5087812 */ /* 0x000fe400078efeb6 */
[C---:B------:R-:W-:Y:S01]  /*124f0*/  ISETP.GE.AND P4, PT, R92.reuse, R150, PT ;  /* 0x000000965c00720c */ /* 0x040fe20003f86270 */
[----:B-1----:R-:W-:Y:S01]  /*12500*/  HMMA.16816.F32 R68, R164, R12, R68 ;  /* 0x0000000ca444723c */ /* 0x002fe20000001844 */
[----:B------:R-:W-:-:S02]  /*12510*/  ISETP.GE.AND P1, PT, R92, R151, PT ;  /* 0x000000975c00720c */ /* 0x000fc40003f26270 */
[----:B------:R-:W1:Y:S01]  /*12520*/  LDSM.16.M88.4 R92, [R213] ;  /* 0x00000000d55c783b */ /* 0x000e620000000200 */
[----:B------:R-:W-:Y:S02]  /*12530*/  FSEL R89, R89, -INF , !P2 ;  /* 0xff80000059597808 */ /* 0x000fe40005000000 */
[----:B------:R-:W-:Y:S02]  /*12540*/  FSEL R91, R91, -INF , !P3 ;  /* 0xff8000005b5b7808 */ /* 0x000fe40005800000 */
[C---:B------:R-:W-:Y:S01]  /*12550*/  ISETP.GE.AND P2, PT, R8.reuse, R150, PT ;  /* 0x000000960800720c */ /* 0x040fe20003f46270 */
[----:B------:R-:W-:Y:S01]  /*12560*/  HMMA.16816.F32 R64, R164, R14, R64 ;  /* 0x0000000ea440723c */ /* 0x000fe20000001840 */
        /* <DEDUP_REMOVED lines=16> */
[----:B------:R-:W2:Y:S01]  /*12670*/  LDSM.16.M88.4 R8, [R212] ;  /* 0x00000000d408783b */ /* 0x000ea20000000200 */
[--C-:B------:R-:W-:Y:S01]  /*12680*/  LOP3.LUT R12, R181, 0x81, R182.reuse, 0xfe, !PT ;  /* 0x00000081b50c7812 */ /* 0x100fe200078efeb6 */
[C---:B-1----:R-:W-:Y:S01]  /*12690*/  HMMA.16816.F32 R60, R164.reuse, R92, R60 ;  /* 0x0000005ca43c723c */ /* 0x042fe2000000183c */
[----:B------:R-:W-:Y:S02]  /*126a0*/  FSEL R81, R81, -INF , !P2 ;  /* 0xff80000051517808 */ /* 0x000fe40005000000 */
[----:B------:R-:W-:Y:S02]  /*126b0*/  FSEL R83, R83, -INF , !P3 ;  /* 0xff80000053537808 */ /* 0x000fe40005800000 */
[C---:B------:R-:W-:Y:S02]  /*126c0*/  ISETP.GE.AND P2, PT, R12.reuse, R150, PT ;  /* 0x000000960c00720c */ /* 0x040fe40003f46270 */
[----:B------:R-:W-:Y:S01]  /*126d0*/  ISETP.GE.AND P3, PT, R12, R151, PT ;  /* 0x000000970c00720c */ /* 0x000fe20003f66270 */
[----:B------:R-:W-:Y:S01]  /*126e0*/  HMMA.16816.F32 R56, R164, R94, R56 ;  /* 0x0000005ea438723c */ /* 0x000fe20000001838 */
[----:B------:R-:W-:-:S02]  /*126f0*/  LOP3.LUT R12, R181, 0x88, R182, 0xfe, !PT ;  /* 0x00000088b50c7812 */ /* 0x000fc400078efeb6 */
[----:B------:R-:W-:Y:S02]  /*12700*/  FSEL R76, R76, -INF , !P4 ;  /* 0xff8000004c4c7808 */ /* 0x000fe40006000000 */
[----:B------:R-:W-:Y:S02]  /*12710*/  FSEL R78, R78, -INF , !P1 ;  /* 0xff8000004e4e7808 */ /* 0x000fe40004800000 */
[C---:B------:R-:W-:Y:S02]  /*12720*/  ISETP.GE.AND P4, PT, R12.reuse, R150, PT ;  /* 0x000000960c00720c */ /* 0x040fe40003f86270 */
[----:B------:R-:W-:Y:S02]  /*12730*/  ISETP.GE.AND P1, PT, R12, R151, PT ;  /* 0x000000970c00720c */ /* 0x000fe40003f26270 */
[C-C-:B------:R-:W-:Y:S02]  /*12740*/  LOP3.LUT R13, R181.reuse, 0x89, R182.reuse, 0xfe, !PT ;  /* 0x00000089b50d7812 */ /* 0x140fe400078efeb6 */
[----:B------:R-:W-:-:S02]  /*12750*/  LOP3.LUT R12, R181, 0x90, R182, 0xfe, !PT ;  /* 0x00000090b50c7812 */ /* 0x000fc400078efeb6 */
[----:B------:R-:W-:Y:S02]  /*12760*/  FSEL R77, R77, -INF , !P2 ;  /* 0xff8000004d4d7808 */ /* 0x000fe40005000000 */
[----:B------:R-:W-:Y:S02]  /*12770*/  FSEL R79, R79, -INF , !P3 ;  /* 0xff8000004f4f7808 */ /* 0x000fe40005800000 */
[----:B------:R-:W-:Y:S02]  /*12780*/  FSEL R194, R72, -INF , !P4 ;  /* 0xff80000048c27808 */ /* 0x000fe40006000000 */
[----:B------:R-:W-:Y:S02]  /*12790*/  FSEL R74, R74, -INF , !P1 ;  /* 0xff8000004a4a7808 */ /* 0x000fe40004800000 */
[C---:B------:R-:W-:Y:S02]  /*127a0*/  ISETP.GE.AND P2, PT, R13.reuse, R150, PT ;  /* 0x000000960d00720c */ /* 0x040fe40003f46270 */
[----:B------:R-:W-:-:S02]  /*127b0*/  ISETP.GE.AND P3, PT, R13, R151, PT ;  /* 0x000000970d00720c */ /* 0x000fc40003f66270 */
[C---:B------:R-:W-:Y:S02]  /*127c0*/  ISETP.GE.AND P4, PT, R12.reuse, R150, PT ;  /* 0x000000960c00720c */ /* 0x040fe40003f86270 */
[----:B------:R-:W-:Y:S01]  /*127d0*/  ISETP.GE.AND P1, PT, R12, R151, PT ;  /* 0x000000970c00720c */ /* 0x000fe20003f26270 */
[C---:B--2---:R-:W-:Y:S01]  /*127e0*/  HMMA.16816.F32 R52, R164.reuse, R8, R52 ;  /* 0x00000008a434723c */ /* 0x044fe20000001834 */
[----:B------:R-:W1:Y:S01]  /*127f0*/  LDSM.16.M88.4 R12, [R211] ;  /* 0x00000000d30c783b */ /* 0x000e620000000200 */
[C-C-:B------:R-:W-:Y:S02]  /*12800*/  LOP3.LUT R72, R181.reuse, 0x91, R182.reuse, 0xfe, !PT ;  /* 0x00000091b5487812 */ /* 0x140fe400078efeb6 */
[----:B------:R-:W-:Y:S02]  /*12810*/  FSEL R93, R68, -INF , !P4 ;  /* 0xff800000445d7808 */ /* 0x000fe40006000000 */
[----:B------:R-:W-:Y:S02]  /*12820*/  LOP3.LUT R68, R181, 0x98, R182, 0xfe, !PT ;  /* 0x00000098b5447812 */ /* 0x000fe400078efeb6 */
[----:B------:R-:W-:Y:S01]  /*12830*/  FSEL R92, R73, -INF , !P2 ;  /* 0xff800000495c7808 */ /* 0x000fe20005000000 */
[----:B------:R-:W-:Y:S01]  /*12840*/  HMMA.16816.F32 R48, R164, R10, R48 ;  /* 0x0000000aa430723c */ /* 0x000fe20000001830 */
[----:B------:R-:W-:-:S02]  /*12850*/  FSEL R75, R75, -INF , !P3 ;  /* 0xff8000004b4b7808 */ /* 0x000fc40005800000 */
[CC--:B------:R-:W-:Y:S02]  /*12860*/  ISETP.GE.AND P2, PT, R72.reuse, R150.reuse, PT ;  /* 0x000000964800720c */ /* 0x0c0fe40003f46270 */
[----:B------:R-:W-:Y:S02]  /*12870*/  ISETP.GE.AND P3, PT, R72, R151, PT ;  /* 0x000000974800720c */ /* 0x000fe40003f66270 */
[----:B------:R-:W-:Y:S02]  /*12880*/  LOP3.LUT R94, R181, 0x99, R182, 0xfe, !PT ;  /* 0x00000099b55e7812 */ /* 0x000fe400078efeb6 */
[----:B------:R-:W-:Y:S02]  /*12890*/  ISETP.GE.AND P4, PT, R68, R150, PT ;  /* 0x000000964400720c */ /* 0x000fe40003f86270 */
[----:B------:R-:W-:Y:S02]  /*128a0*/  FSEL R72, R70, -INF , !P1 ;  /* 0xff80000046487808 */ /* 0x000fe40004800000 */
[----:B------:R-:W-:-:S02]  /*128b0*/  FSEL R195, R69, -INF , !P2 ;  /* 0xff80000045c37808 */ /* 0x000fc40005000000 */
[----:B------:R-:W-:Y:S02]  /*128c0*/  FSEL R73, R71, -INF , !P3 ;  /* 0xff80000047497808 */ /* 0x000fe40005800000 */
[-C--:B------:R-:W-:Y:S02]  /*128d0*/  ISETP.GE.AND P1, PT, R68, R151.reuse, PT ;  /* 0x000000974400720c */ /* 0x080fe40003f26270 */
[----:B------:R-:W-:Y:S01]  /*128e0*/  ISETP.GE.AND P2, PT, R94, R150, PT ;  /* 0x000000965e00720c */ /* 0x000fe20003f46270 */
[----:B------:R-:W2:Y:S01]  /*128f0*/  LDSM.16.M88.4 R68, [R210] ;  /* 0x00000000d244783b */ /* 0x000ea20000000200 */
[----:B------:R-:W-:Y:S02]  /*12900*/  FSEL R196, R64, -INF , !P4 ;  /* 0xff80000040c47808 */ /* 0x000fe40006000000 */
[----:B------:R-:W-:Y:S02]  /*12910*/  ISETP.GE.AND P3, PT, R94, R151, PT ;  /* 0x000000975e00720c */ /* 0x000fe40003f66270 */
[----:B------:R-:W-:-:S02]  /*12920*/  LOP3.LUT R64, R181, 0xa0, R182, 0xfe, !PT ;  /* 0x000000a0b5407812 */ /* 0x000fc400078efeb6 */
[----:B------:R-:W-:Y:S02]  /*12930*/  LOP3.LUT R8, R181, 0xa1, R182, 0xfe, !PT ;  /* 0x000000a1b5087812 */ /* 0x000fe400078efeb6 */
[----:B------:R-:W-:Y:S02]  /*12940*/  FSEL R66, R66, -INF , !P1 ;  /* 0xff80000042427808 */ /* 0x000fe40004800000 */
[----:B------:R-:W-:Y:S01]  /*12950*/  FSEL R197, R65, -INF , !P2 ;  /* 0xff80000041c57808 */ /* 0x000fe20005000000 */
[----:B-1----:R-:W-:Y:S01]  /*12960*/  HMMA.16816.F32 R44, R164, R12, R44 ;  /* 0x0000000ca42c723c */ /* 0x002fe2000000182c */
[----:B------:R-:W-:Y:S02]  /*12970*/  FSEL R67, R67, -INF , !P3 ;  /* 0xff80000043437808 */ /* 0x000fe40005800000 */
[C---:B------:R-:W-:Y:S02]  /*12980*/  ISETP.GE.AND P4, PT, R64.reuse, R150, PT ;  /* 0x000000964000720c */ /* 0x040fe40003f86270 */
[----:B------:R-:W-:-:S02]  /*12990*/  ISETP.GE.AND P1, PT, R64, R151, PT ;  /* 0x000000974000720c */ /* 0x000fc40003f26270 */
        /* <DEDUP_REMOVED lines=11> */
[----:B------:R-:W-:Y:S01]  /*12a50*/  FSEL R63, R63, -INF , !P3 ;  /* 0xff8000003f3f7808 */ /* 0x000fe20005800000 */
[----:B--2---:R-:W-:Y:S01]  /*12a60*/  HMMA.16816.F32 R36, R164, R68, R36 ;  /* 0x00000044a424723c */ /* 0x004fe20000001824 */
[----:B------:R-:W-:-:S02]  /*12a70*/  FSEL R200, R56, -INF , !P4 ;  /* 0xff80000038c87808 */ /* 0x000fc40006000000 */
[----:B------:R-:W-:Y:S02]  /*12a80*/  FSEL R58, R58, -INF , !P1 ;  /* 0xff8000003a3a7808 */ /* 0x000fe40004800000 */
[CC--:B------:R-:W-:Y:S02]  /*12a90*/  ISETP.GE.AND P2, PT, R9.reuse, R150.reuse, PT ;  /* 0x000000960900720c */ /* 0x0c0fe40003f46270 */
[-C--:B------:R-:W-:Y:S01]  /*12aa0*/  ISETP.GE.AND P3, PT, R9, R151.reuse, PT ;  /* 0x000000970900720c */ /* 0x080fe20003f66270 */
[----:B------:R-:W-:Y:S01]  /*12ab0*/  HMMA.16816.F32 R32, R164, R70, R32 ;  /* 0x00000046a420723c */ /* 0x000fe20000001820 */
[C---:B------:R-:W-:Y:S02]  /*12ac0*/  ISETP.GE.AND P4, PT, R8.reuse, R150, PT ;  /* 0x000000960800720c */ /* 0x040fe40003f86270 */
[----:B------:R-:W-:Y:S02]  /*12ad0*/  ISETP.GE.AND P1, PT, R8, R151, PT ;  /* 0x000000970800720c */ /* 0x000fe40003f26270 */
[----:B------:R-:W1:Y:S01]  /*12ae0*/  LDSM.16.M88.4 R8, [R209] ;  /* 0x00000000d108783b */ /* 0x000e620000000200 */
        /* <DEDUP_REMOVED lines=15> */
[----:B------:R-:W2:Y:S01]  /*12be0*/  LDSM.16.M88.4 R12, [R208] ;  /* 0x00000000d00c783b */ /* 0x000ea20000000200 */
[----:B------:R-:W-:Y:S01]  /*12bf0*/  FSEL R203, R48, -INF , !P4 ;  /* 0xff80000030cb7808 */ /* 0x000fe20006000000 */
[----:B------:R-:W-:-:S04]  /*12c00*/  DEPBAR.LE SB0, 0x0 ;  /* 0x000080000000791a */ /* 0x000fc80000000000 */
[C-C-:B------:R-:W-:Y:S02]  /*12c10*/  LOP3.LUT R48, R181.reuse, 0xc0, R182.reuse, 0xfe, !PT ;  /* 0x000000c0b5307812 */ /* 0x140fe400078efeb6 */
[C-C-:B------:R-:W-:Y:S01]  /*12c20*/  LOP3.LUT R52, R181.reuse, 0xc1, R182.reuse, 0xfe, !PT ;  /* 0x000000c1b5347812 */ /* 0x140fe200078efeb6 */
[C---:B-1----:R-:W-:Y:S01]  /*12c30*/  HMMA.16816.F32 R28, R164.reuse, R8, R28 ;  /* 0x00000008a41c723c */ /* 0x042fe2000000181c */
[----:B------:R-:W-:Y:S02]  /*12c40*/  ISETP.GE.AND P4, PT, R48, R150, PT ;  /* 0x000000963000720c */ /* 0x000fe40003f86270 */
[----:B------:R-:W-:Y:S02]  /*12c50*/  FSEL R50, R50, -INF , !P1 ;  /* 0xff80000032327808 */ /* 0x000fe40004800000 */
[----:B------:R-:W-:Y:S02]  /*12c60*/  FSEL R69, R44, -INF , !P4 ;  /* 0xff8000002c457808 */ /* 0x000fe40006000000 */
[----:B------:R-:W-:Y:S01]  /*12c70*/  LOP3.LUT R44, R181, 0xc8, R182, 0xfe, !PT ;  /* 0x000000c8b52c7812 */ /* 0x000fe200078efeb6 */
[----:B------:R-:W-:Y:S01]  /*12c80*/  HMMA.16816.F32 R24, R164, R10, R24 ;  /* 0x0000000aa418723c */ /* 0x000fe20000001818 */
[----:B------:R-:W-:-:S02]  /*12c90*/  FSEL R68, R49, -INF , !P2 ;  /* 0xff80000031447808 */ /* 0x000fc40005000000 */
[----:B------:R-:W-:Y:S02]  /*12ca0*/  FSEL R51, R51, -INF , !P3 ;  /* 0xff80000033337808 */ /* 0x000fe40005800000 */
[-C--:B------:R-:W-:Y:S02]  /*12cb0*/  ISETP.GE.AND P1, PT, R48, R151.reuse, PT ;  /* 0x000000973000720c */ /* 0x080fe40003f26270 */
[CC--:B------:R-:W-:Y:S02]  /*12cc0*/  ISETP.GE.AND P2, PT, R52.reuse, R150.reuse, PT ;  /* 0x000000963400720c */ /* 0x0c0fe40003f46270 */
[----:B------:R-:W-:Y:S02]  /*12cd0*/  ISETP.GE.AND P3, PT, R52, R151, PT ;  /* 0x000000973400720c */ /* 0x000fe40003f66270 */
[----:B------:R-:W-:Y:S02]  /*12ce0*/  LOP3.LUT R48, R181, 0xc9, R182, 0xfe, !PT ;  /* 0x000000c9b5307812 */ /* 0x000fe400078efeb6 */
[----:B------:R-:W-:-:S02]  /*12cf0*/  ISETP.GE.AND P4, PT, R44, R150, PT ;  /* 0x000000962c00720c */ /* 0x000fc40003f86270 */
[----:B------:R-:W-:Y:S02]  /*12d00*/  FSEL R46, R46, -INF , !P1 ;  /* 0xff8000002e2e7808 */ /* 0x000fe40004800000 */
[----:B------:R-:W-:Y:S02]  /*12d10*/  FSEL R205, R45, -INF , !P2 ;  /* 0xff8000002dcd7808 */ /* 0x000fe40005000000 */
[----:B------:R-:W-:Y:S02]  /*12d20*/  FSEL R47, R47, -INF , !P3 ;  /* 0xff8000002f2f7808 */ /* 0x000fe40005800000 */
[----:B------:R-:W-:Y:S02]  /*12d30*/  ISETP.GE.AND P1, PT, R44, R151, PT ;  /* 0x000000972c00720c */ /* 0x000fe40003f26270 */
[----:B------:R-:W-:Y:S01]  /*12d40*/  ISETP.GE.AND P2, PT, R48, R150, PT ;  /* 0x000000963000720c */ /* 0x000fe20003f46270 */
[----:B--2---:R-:W-:Y:S01]  /*12d50*/  HMMA.16816.F32 R16, R164, R14, R16 ;  /* 0x0000000ea410723c */ /* 0x004fe20000001810 */
[----:B------:R-:W-:-:S02]  /*12d60*/  FSEL R193, R40, -INF , !P4 ;  /* 0xff80000028c17808 */ /* 0x000fc40006000000 */
[----:B------:R-:W-:Y:S02]  /*12d70*/  ISETP.GE.AND P3, PT, R48, R151, PT ;  /* 0x000000973000720c */ /* 0x000fe40003f66270 */
[C-C-:B------:R-:W-:Y:S02]  /*12d80*/  LOP3.LUT R40, R181.reuse, 0xd0, R182.reuse, 0xfe, !PT ;  /* 0x000000d0b5287812 */ /* 0x140fe400078efeb6 */
[----:B------:R-:W-:Y:S01]  /*12d90*/  LOP3.LUT R8, R181, 0xd1, R182, 0xfe, !PT ;  /* 0x000000d1b5087812 */ /* 0x000fe200078efeb6 */
[----:B------:R-:W-:Y:S01]  /*12da0*/  HMMA.16816.F32 R20, R164, R12, R20 ;  /* 0x0000000ca414723c */ /* 0x000fe20000001814 */
[----:B------:R-:W-:Y:S02]  /*12db0*/  FSEL R42, R42, -INF , !P1 ;  /* 0xff8000002a2a7808 */ /* 0x000fe40004800000 */
[----:B------:R-:W-:Y:S02]  /*12dc0*/  FSEL R191, R41, -INF , !P2 ;  /* 0xff80000029bf7808 */ /* 0x000fe40005000000 */
[----:B------:R-:W-:Y:S01]  /*12dd0*/  FSEL R43, R43, -INF , !P3 ;  /* 0xff8000002b2b7808 */ /* 0x000fe20005800000 */
[----:B------:R-:W-:Y:S01]  /*12de0*/  BAR.SYNC.DEFER_BLOCKING 0x0 ;  /* 0x0000000000007b1d */ /* 0x000fe20000010000 */
[----:B------:R-:W-:-:S02]  /*12df0*/  ISETP.GE.AND P4, PT, R40, R150, PT ;  /* 0x000000962800720c */ /* 0x000fc40003f86270 */
[-C--:B------:R-:W-:Y:S02]  /*12e00*/  ISETP.GE.AND P1, PT, R40, R151.reuse, PT ;  /* 0x000000972800720c */ /* 0x080fe40003f26270 */
        /* <DEDUP_REMOVED lines=25> */
[----:B------:R-:W-:Y:S02]  /*12fa0*/  FSEL R40, R30, -INF , !P1 ;  /* 0xff8000001e287808 */ /* 0x000fe40004800000 */
[----:B------:R-:W-:Y:S02]  /*12fb0*/  FSEL R157, R29, -INF , !P2 ;  /* 0xff8000001d9d7808 */ /* 0x000fe40005000000 */
[C---:B------:R-:W-:Y:S02]  /*12fc0*/  ISETP.GE.AND P4, PT, R8.reuse, R150, PT ;  /* 0x000000960800720c */ /* 0x040fe40003f86270 */
[----:B------:R-:W-:-:S02]  /*12fd0*/  ISETP.GE.AND P1, PT, R8, R151, PT ;  /* 0x000000970800720c */ /* 0x000fc40003f26270 */
[----:B------:R-:W-:Y:S02]  /*12fe0*/  ISETP.GE.AND P2, PT, R9, R150, PT ;  /* 0x000000960900720c */ /* 0x000fe40003f46270 */
[----:B------:R-:W-:Y:S02]  /*12ff0*/  LOP3.LUT R8, R181, 0xf0, R182, 0xfe, !PT ;  /* 0x000000f0b5087812 */ /* 0x000fe400078efeb6 */
[----:B------:R-:W-:Y:S02]  /*13000*/  FSEL R41, R31, -INF , !P3 ;  /* 0xff8000001f297808 */ /* 0x000fe40005800000 */
[----:B------:R-:W-:Y:S02]  /*13010*/  FSEL R44, R24, -INF , !P4 ;  /* 0xff800000182c7808 */ /* 0x000fe40006000000 */
[----:B------:R-:W-:Y:S02]  /*13020*/  FSEL R48, R25, -INF , !P2 ;  /* 0xff80000019307808 */ /* 0x000fe40005000000 */
[----:B------:R-:W-:-:S02]  /*13030*/  ISETP.GE.AND P3, PT, R9, R151, PT ;  /* 0x000000970900720c */ /* 0x000fc40003f66270 */
[C---:B------:R-:W-:Y:S02]  /*13040*/  ISETP.GE.AND P4, PT, R8.reuse, R150, PT ;  /* 0x000000960800720c */ /* 0x040fe40003f86270 */
[----:B------:R-:W-:Y:S02]  /*13050*/  ISETP.GE.AND P2, PT, R8, R151, PT ;  /* 0x000000970800720c */ /* 0x000fe40003f46270 */
[C-C-:B------:R-:W-:Y:S02]  /*13060*/  LOP3.LUT R8, R181.reuse, 0xf1, R182.reuse, 0xfe, !PT ;  /* 0x000000f1b5087812 */ /* 0x140fe400078efeb6 */
[----:B------:R-:W-:Y:S02]  /*13070*/  LOP3.LUT R9, R181, 0x11, R182, 0xfe, !PT ;  /* 0x00000011b5097812 */ /* 0x000fe400078efeb6 */
[----:B------:R-:W-:Y:S02]  /*13080*/  FSEL R45, R26, -INF , !P1 ;  /* 0xff8000001a2d7808 */ /* 0x000fe40004800000 */
[----:B------:R-:W-:-:S02]  /*13090*/  FSEL R49, R27, -INF , !P3 ;  /* 0xff8000001b317808 */ /* 0x000fc40005800000 */
[CC--:B------:R-:W-:Y:S02]  /*130a0*/  ISETP.GE.AND P3, PT, R8.reuse, R150.reuse, PT ;  /* 0x000000960800720c */ /* 0x0c0fe40003f66270 */
[----:B------:R-:W-:Y:S02]  /*130b0*/  ISETP.GE.AND P1, PT, R8, R151, PT ;  /* 0x000000970800720c */ /* 0x000fe40003f26270 */
[----:B------:R-:W-:Y:S02]  /*130c0*/  LOP3.LUT R8, R181, 0x18, R182, 0xfe, !PT ;  /* 0x00000018b5087812 */ /* 0x000fe400078efeb6 */
[-C--:B------:R-:W-:Y:S02]  /*130d0*/  ISETP.GE.AND P6, PT, R9, R150.reuse, PT ;  /* 0x000000960900720c */ /* 0x080fe40003fc6270 */
[----:B------:R-:W-:Y:S02]  /*130e0*/  FSEL R52, R17, -INF , !P5 ;  /* 0xff80000011347808 */ /* 0x000fe40006800000 */
[----:B------:R-:W-:-:S02]  /*130f0*/  ISETP.GE.AND P5, PT, R8, R150, PT ;  /* 0x000000960800720c */ /* 0x000fc40003fa6270 */
[----:B------:R-:W-:Y:S02]  /*13100*/  FSEL R8, R5, -INF , !P6 ;  /* 0xff80000005087808 */ /* 0x000fe40007000000 */
[----:B------:R-:W-:Y:S02]  /*13110*/  ISETP.GT.AND P6, PT, R238, R229, PT ;  /* 0x000000e5ee00720c */ /* 0x000fe40003fc4270 */
[--C-:B------:R-:W-:Y:S02]  /*13120*/  LOP3.LUT R9, R181, 0x19, R182.reuse, 0xfe, !PT ;  /* 0x00000019b5097812 */ /* 0x100fe400078efeb6 */
[----:B------:R-:W-:Y:S02]  /*13130*/  FSEL R56, R22, -INF , !P2 ;  /* 0xff80000016387808 */ /* 0x000fe40005000000 */
[----:B------:R-:W-:Y:S02]  /*13140*/  ISETP.GE.AND P2, PT, R9, R150, PT ;  /* 0x000000960900720c */ /* 0x000fe40003f46270 */
[----:B------:R-:W-:-:S02]  /*13150*/  LOP3.LUT R9, R181, 0xf8, R182, 0xfe, !PT ;  /* 0x000000f8b5097812 */ /* 0x000fc400078efeb6 */
[C-C-:B------:R-:W-:Y:S02]  /*13160*/  LOP3.LUT R10, R181.reuse, 0x18, R182.reuse, 0xfe, !PT ;  /* 0x00000018b50a7812 */ /* 0x140fe400078efeb6 */
[----:B------:R-:W-:Y:S02]  /*13170*/  LOP3.LUT R182, R181, 0x19, R182, 0xfe, !PT ;  /* 0x00000019b5b67812 */ /* 0x000fe400078efeb6 */
[----:B------:R-:W-:Y:S02]  /*13180*/  FSEL R53, R20, -INF , !P4 ;  /* 0xff80000014357808 */ /* 0x000fe40006000000 */
[----:B------:R-:W-:Y:S02]  /*13190*/  FSEL R57, R21, -INF , !P3 ;  /* 0xff80000015397808 */ /* 0x000fe40005800000 */
[----:B------:R-:W-:Y:S02]  /*131a0*/  FSEL R60, R23, -INF , !P1 ;  /* 0xff800000173c7808 */ /* 0x000fe40004800000 */
[----:B------:R-:W-:-:S02]  /*131b0*/  FSEL R128, R128, -INF , !P5 ;  /* 0xff80000080807808 */ /* 0x000fc40006800000 */
[----:B------:R-:W-:Y:S02]  /*131c0*/  FSEL R129, R129, -INF , !P2 ;  /* 0xff80000081817808 */ /* 0x000fe40005000000 */
[C---:B------:R-:W-:Y:S02]  /*131d0*/  ISETP.GE.AND P4, PT, R9.reuse, R150, PT ;  /* 0x000000960900720c */ /* 0x040fe40003f86270 */
[-C--:B------:R-:W-:Y:S02]  /*131e0*/  ISETP.GE.AND P3, PT, R10, R151.reuse, PT ;  /* 0x000000970a00720c */ /* 0x080fe40003f66270 */
[----:B------:R-:W-:Y:S02]  /*131f0*/  ISETP.NE.AND P5, PT, R184, RZ, PT ;  /* 0x000000ffb800720c */ /* 0x000fe40003fa5270 */
[-C--:B------:R-:W-:Y:S02]  /*13200*/  ISETP.GE.AND P1, PT, R9, R151.reuse, PT ;  /* 0x000000970900720c */ /* 0x080fe40003f26270 */
[----:B------:R-:W-:-:S02]  /*13210*/  ISETP.GE.AND P2, PT, R182, R151, PT ;  /* 0x00000097b600720c */ /* 0x000fc40003f46270 */
[----:B------:R-:W-:Y:S02]  /*13220*/  FSEL R28, R130, -INF , !P3 ;  /* 0xff800000821c7808 */ /* 0x000fe40005800000 */
[----:B------:R-:W-:Y:S02]  /*13230*/  FSEL R5, R131, -INF , !P2 ;  /* 0xff80000083057808 */ /* 0x000fe40005000000 */
        /* <DEDUP_REMOVED lines=8> */
[----:B------:R-:W-:Y:S02]  /*132c0*/  IABS R13, R181 ;  /* 0x000000b5000d7213 */ /* 0x000fe40000000000 */
[----:B------:R-:W1:Y:S01]  /*132d0*/  I2F.RP R16, R10 ;  /* 0x0000000a00107306 */ /* 0x000e620000209400 */
[C---:B------:R-:W-:Y:S02]  /*132e0*/  IADD3 R14, R181.reuse, -0x100, RZ ;  /* 0xffffff00b50e7810 */ /* 0x040fe40007ffe0ff */
[----:B------:R-:W-:Y:S02]  /*132f0*/  LOP3.LUT R181, R181, c[0x0][0x2d0], RZ, 0x3c, !PT ;  /* 0x0000b400b5b57a12 */ /* 0x000fe400078e3cff */
[----:B------:R-:W-:Y:S02]  /*13300*/  IABS R11, R14 ;  /* 0x0000000e000b7213 */ /* 0x000fe40000000000 */
        /* <DEDUP_REMOVED lines=26> */
[----:B------:R-:W-:-:S05]  /*134b0*/  @P4 IADD3 R15, R15, 0x1, RZ ;  /* 0x000000010f0f4810 */ /* 0x000fca0007ffe0ff */
[----:B------:R-:W-:Y:S01]  /*134c0*/  @!P3 IMAD.MOV R15, RZ, RZ, -R15 ;  /* 0x000000ffff0fb224 */ /* 0x000fe200078e0a0f */
[----:B------:R-:W-:-:S04]  /*134d0*/  @P5 IADD3 R9, R9, 0x1, RZ ;  /* 0x0000000109095810 */ /* 0x000fc80007ffe0ff */
[----:B------:R-:W-:Y:S02]  /*134e0*/  MOV R10, R9 ;  /* 0x00000009000a7202 */ /* 0x000fe40000000f00 */
[----:B------:R-:W-:-:S03]  /*134f0*/  SEL R9, R11, R15, !P2 ;  /* 0x0000000f0b097207 */ /* 0x000fc60005000000 */
[----:B------:R-:W-:Y:S02]  /*13500*/  @!P1 IMAD.MOV R10, RZ, RZ, -R10 ;  /* 0x000000ffff0a9224 */ /* 0x000fe400078e0a0a */
[----:B------:R-:W-:-:S03]  /*13510*/  IMAD.WIDE R14, R9, 0x4, R234 ;  /* 0x00000004090e7825 */ /* 0x000fc600078e02ea */
[----:B------:R-:W-:Y:S02]  /*13520*/  SEL R11, R11, R10, !P2 ;  /* 0x0000000a0b0b7207 */ /* 0x000fe40005000000 */
[----:B------:R1:W2:Y:S03]  /*13530*/  LDG.E R10, [R14.64] ;  /* 0x000000080e0a7981 */ /* 0x0002a6000c1e1900 */
[----:B------:R-:W-:-:S06]  /*13540*/  IMAD.WIDE R12, R11, 0x4, R234 ;  /* 0x000000040b0c7825 */ /* 0x000fcc00078e02ea */
[----:B------:R-:W2:Y:S01]  /*13550*/  LDG.E R12, [R12.64] ;  /* 0x000000080c0c7981 */ /* 0x000ea2000c1e1900 */
[----:B------:R-:W-:Y:S01]  /*13560*/  IADD3 R9, R9, -R11, RZ ;  /* 0x8000000b09097210 */ /* 0x000fe20007ffe0ff */
[----:B------:R-:W-:-:S04]  /*13570*/  IMAD.MOV.U32 R11, RZ, RZ, c[0x0][0x2d0] ;  /* 0x0000b400ff0b7624 */ /* 0x000fc800078e00ff */
        /* <DEDUP_REMOVED lines=12> */
[----:B------:R-:W-:Y:S05]  /*13640*/  BRA `(.L_x_1335) ;  /* 0x0000003000007947 */ /* 0x000fea0003800000 */
.L_x_1334:
[----:B------:R-:W-:-:S05]  /*13650*/  IMAD.MOV.U32 R12, RZ, RZ, c[0x0][0x198] ;  /* 0x00006600ff0c7624 */ /* 0x000fca00078e00ff */
[----:B------:R-:W-:-:S04]  /*13660*/  LEA R12, -R12, RZ, 0x8 ;  /* 0x000000ff0c0c7211 */ /* 0x000fc800078e41ff */
[----:B------:R-:W-:Y:S02]  /*13670*/  SHF.R.S32.HI R11, RZ, 0x1f, R12 ;  /* 0x0000001fff0b7819 */ /* 0x000fe4000001140c */
.L_x_1335:
[----:B------:R-:W-:Y:S01]  /*13680*/  @!P0 IMAD.MOV.U32 R24, RZ, RZ, c[0x0][0x198] ;  /* 0x00006600ff188624 */ /* 0x000fe200078e00ff */
[----:B------:R-:W-:Y:S01]  /*13690*/  ULDC.64 UR4, c[0x0][0x198] ;  /* 0x0000660000047ab9 */ /* 0x000fe20000000a00 */
[----:B------:R-:W-:Y:S01]  /*136a0*/  @!P0 IMAD.MOV.U32 R22, RZ, RZ, c[0x0][0x198] ;  /* 0x00006600ff168624 */ /* 0x000fe200078e00ff */
[----:B------:R-:W-:Y:S01]  /*136b0*/  USHF.L.U32 UR7, UR4, 0x5, URZ ;  /* 0x0000000504077899 */ /* 0x000fe2000800063f */
[----:B------:R-:W-:Y:S01]  /*136c0*/  @!P0 IMAD.MOV.U32 R20, RZ, RZ, c[0x0][0x198] ;  /* 0x00006600ff148624 */ /* 0x000fe200078e00ff */
[----:B------:R-:W-:Y:S01]  /*136d0*/  UMOV UR6, 0x5 ;  /* 0x0000000500067882 */ /* 0x000fe20000000000 */
[----:B------:R-:W-:Y:S01]  /*136e0*/  @!P0 IMAD.MOV.U32 R10, RZ, RZ, R12 ;  /* 0x000000ffff0a8224 */ /* 0x000fe200078e000c */
[----:B------:R-:W-:Y:S01]  /*136f0*/  USHF.L.U64.HI UR5, UR4, UR6, UR5 ;  /* 0x0000000604057299 */ /* 0x000fe20008010205 */
[----:B------:R-:W-:Y:S01]  /*13700*/  @!P0 IMAD.MOV.U32 R9, RZ, RZ, c[0x0][0x198] ;  /* 0x00006600ff098624 */ /* 0x000fe200078e00ff */
[----:B------:R1:W-:Y:S01]  /*13710*/  @P0 STS [R233+0x1000], RZ ;  /* 0x001000ffe9000388 */ /* 0x0003e20000000800 */
[--C-:B------:R-:W-:Y:S01]  /*13720*/  @!P0 IMAD.WIDE.U32 R24, R24, 0x60, R10.reuse ;  /* 0x0000006018188825 */ /* 0x100fe200078e000a */
[----:B------:R-:W-:Y:S02]  /*13730*/  BSSY B0, `(.L_x_1336) ;  /* 0x0000055000007945 */ /* 0x000fe40003800000 */
[----:B------:R-:W-:Y:S01]  /*13740*/  @!P0 LEA R19, P1, R9, R12, 0x7 ;  /* 0x0000000c09138211 */ /* 0x000fe200078238ff */
[--C-:B------:R-:W-:Y:S01]  /*13750*/  @!P0 IMAD.WIDE.U32 R22, R22, 0xa0, R10.reuse ;  /* 0x000000a016168825 */ /* 0x100fe200078e000a */
[----:B------:R1:W-:Y:S03]  /*13760*/  @P0 STS [R233+0x1004], RZ ;  /* 0x001004ffe9000388 */ /* 0x0003e60000000800 */
[----:B------:R-:W-:Y:S01]  /*13770*/  @!P0 IMAD.WIDE.U32 R20, R20, 0xc0, R10 ;  /* 0x000000c014148825 */ /* 0x000fe200078e000a */
[----:B------:R1:W-:Y:S03]  /*13780*/  @P0 STS.64 [R233+0x1008], RZ ;  /* 0x001008ffe9000388 */ /* 0x0003e60000000a00 */
[----:B------:R-:W-:-:S02]  /*13790*/  @!P0 IMAD.MOV.U32 R10, RZ, RZ, c[0x0][0x198] ;  /* 0x00006600ff0a8624 */ /* 0x000fc400078e00ff */
[----:B------:R-:W-:Y:S02]  /*137a0*/  @!P0 IMAD.MOV.U32 R15, RZ, RZ, c[0x0][0x19c] ;  /* 0x00006700ff0f8624 */ /* 0x000fe400078e00ff */
[----:B------:R-:W-:Y:S01]  /*137b0*/  @!P0 IMAD.MOV.U32 R18, RZ, RZ, c[0x0][0x19c] ;  /* 0x00006700ff128624 */ /* 0x000fe200078e00ff */
[----:B------:R-:W-:Y:S01]  /*137c0*/  @!P0 LEA R16, P2, R10, R12, 0x6 ;  /* 0x0000000c0a108211 */ /* 0x000fe200078430ff */
[----:B------:R-:W-:-:S03]  /*137d0*/  @!P0 IMAD.MOV.U32 R17, RZ, RZ, c[0x0][0x19c] ;  /* 0x00006700ff118624 */ /* 0x000fc600078e00ff */
[-C--:B------:R-:W-:Y:S01]  /*137e0*/  @!P0 LEA.HI.X R15, R10, R11.reuse, R15, 0x6, P2 ;  /* 0x0000000b0a0f8211 */ /* 0x080fe200010f340f */
[----:B------:R-:W-:Y:S01]  /*137f0*/  @!P0 IMAD.MOV.U32 R10, RZ, RZ, c[0x0][0x19c] ;  /* 0x00006700ff0a8624 */ /* 0x000fe200078e00ff */
[C---:B------:R-:W-:Y:S01]  /*13800*/  @!P0 IADD3 R14, P2, R12.reuse, UR7, RZ ;  /* 0x000000070c0e8c10 */ /* 0x040fe2000ff5e0ff */
[----:B------:R-:W-:Y:S01]  /*13810*/  @!P0 IMAD R17, R17, 0x60, RZ ;  /* 0x0000006011118824 */ /* 0x000fe200078e02ff */
[----:B------:R-:W-:Y:S01]  /*13820*/  @!P0 LEA.HI.X R18, R9, R11, R18, 0x7, P1 ;  /* 0x0000000b09128211 */ /* 0x000fe200008f3c12 */
[----:B------:R-:W-:Y:S01]  /*13830*/  @!P0 IMAD.MOV.U32 R9, RZ, RZ, c[0x0][0x19c] ;  /* 0x00006700ff098624 */ /* 0x000fe200078e00ff */
[-C--:B------:R-:W-:Y:S01]  /*13840*/  @!P0 LEA R26, P1, R12, R237.reuse, 0x1 ;  /* 0x000000ed0c1a8211 */ /* 0x080fe200078208ff */
[----:B------:R-:W-:Y:S01]  /*13850*/  @!P0 IMAD R10, R10, 0xa0, RZ ;  /* 0x000000a00a0a8824 */ /* 0x000fe200078e02ff */
[----:B------:R-:W-:Y:S01]  /*13860*/  @!P0 IADD3.X R13, R11, UR5, RZ, P2, !PT ;  /* 0x000000050b0d8c10 */ /* 0x000fe200097fe4ff */
[----:B------:R-:W-:Y:S01]  /*13870*/  @!P0 IMAD.IADD R17, R17, 0x1, R25 ;  /* 0x0000000111118824 */ /* 0x000fe200078e0219 */
[-C--:B------:R-:W-:Y:S01]  /*13880*/  @!P0 LEA R32, P2, R14, R237.reuse, 0x1 ;  /* 0x000000ed0e208211 */ /* 0x080fe200078408ff */
[----:B------:R-:W-:Y:S01]  /*13890*/  @!P0 IMAD R9, R9, 0xc0, RZ ;  /* 0x000000c009098824 */ /* 0x000fe200078e02ff */
[-C--:B------:R-:W-:Y:S01]  /*138a0*/  @!P0 LEA.HI.X R27, R12, R236.reuse, R11, 0x1, P1 ;  /* 0x000000ec0c1b8211 */ /* 0x080fe200008f0c0b */
[----:B------:R-:W-:Y:S01]  /*138b0*/  @!P0 IMAD.IADD R10, R10, 0x1, R23 ;  /* 0x000000010a0a8824 */ /* 0x000fe200078e0217 */
[-C--:B------:R-:W-:Y:S01]  /*138c0*/  @!P0 LEA R34, P4, R16, R237.reuse, 0x1 ;  /* 0x000000ed10228211 */ /* 0x080fe200078808ff */
[----:B------:R-:W-:Y:S01]  /*138d0*/  @!P0 IMAD.IADD R9, R9, 0x1, R21 ;  /* 0x0000000109098824 */ /* 0x000fe200078e0215 */
[----:B------:R-:W-:Y:S01]  /*138e0*/  @!P0 LEA R30, P1, R24, R237, 0x1 ;  /* 0x000000ed181e8211 */ /* 0x000fe200078208ff */
[----:B------:R-:W-:Y:S01]  /*138f0*/  @!PT LDS RZ, [RZ] ;  /* 0x00000000fffff984 */ /* 0x000fe20000000800 */
[----:B------:R-:W-:Y:S01]  /*13900*/  @!PT LDS RZ, [RZ] ;  /* 0x00000000fffff984 */ /* 0x000fe20000000800 */
[----:B------:R-:W-:Y:S01]  /*13910*/  @!PT LDS RZ, [RZ] ;  /* 0x00000000fffff984 */ /* 0x000fe20000000800 */
[----:B------:R2:W-:Y:S01]  /*13920*/  @!P0 LDGSTS.E.BYPASS.LTC128B.128 [R233+0x1000], [R26.64] ;  /* 0x010000001ae98fae */ /* 0x0005e2000b901d48 */
[----:B------:R-:W-:-:S02]  /*13930*/  @!P0 LEA.HI.X R33, R14, R236, R13, 0x1, P2 ;  /* 0x000000ec0e218211 */ /* 0x000fc400010f0c0d */
[CC--:B------:R-:W-:Y:S01]  /*13940*/  @!P0 LEA R14, P3, R19.reuse, R237.reuse, 0x1 ;  /* 0x000000ed130e8211 */ /* 0x0c0fe200078608ff */
[----:B------:R1:W-:Y:S01]  /*13950*/  @P0 STS.128 [R233+0x1800], RZ ;  /* 0x001800ffe9000388 */ /* 0x0003e20000000c00 */
[-C--:B------:R-:W-:Y:S02]  /*13960*/  @!P0 LEA.HI.X R35, R16, R236.reuse, R15, 0x1, P4 ;  /* 0x000000ec10238211 */ /* 0x080fe400020f0c0f */
[-C--:B------:R-:W-:Y:S01]  /*13970*/  @!P0 LEA.HI.X R31, R24, R236.reuse, R17, 0x1, P1 ;  /* 0x000000ec181f8211 */ /* 0x080fe200008f0c11 */
[----:B------:R-:W-:Y:S01]  /*13980*/  @!PT LDS RZ, [RZ] ;  /* 0x00000000fffff984 */ /* 0x000fe20000000800 */
[----:B------:R-:W-:Y:S01]  /*13990*/  @!PT LDS RZ, [RZ] ;  /* 0x00000000fffff984 */ /* 0x000fe20000000800 */
[----:B------:R-:W-:Y:S01]  /*139a0*/  @!PT LDS RZ, [RZ] ;  /* 0x00000000fffff984 */ /* 0x000fe20000000800 */
[----:B------:R1:W-:Y:S01]  /*139b0*/  @!P0 LDGSTS.E.BYPASS.LTC128B.128 [R233+0x1800], [R32.64] ;  /* 0x0180000020e98fae */ /* 0x0003e2000b901d48 */
[C---:B------:R-:W-:Y:S02]  /*139c0*/  @!P0 LEA R24, P1, R20.reuse, R237, 0x1 ;  /* 0x000000ed14188211 */ /* 0x040fe400078208ff */
[-C--:B------:R-:W-:Y:S01]  /*139d0*/  @!P0 LEA.HI.X R15, R19, R236.reuse, R18, 0x1, P3 ;  /* 0x000000ec130f8211 */ /* 0x080fe200018f0c12 */
[----:B------:R1:W-:Y:S01]  /*139e0*/  @P0 STS.128 [R233+0x2000], RZ ;  /* 0x002000ffe9000388 */ /* 0x0003e20000000c00 */
[----:B------:R-:W-:-:S03]  /*139f0*/  @!P0 LEA.HI.X R25, R20, R236, R9, 0x1, P1 ;  /* 0x000000ec14198211 */ /* 0x000fc600008f0c09 */
        /* <DEDUP_REMOVED lines=8> */
[----:B------:R1:W-:Y:S01]  /*13a80*/  @!P0 LDGSTS.E.BYPASS.LTC128B.128 [R233+0x2800], [R30.64] ;  /* 0x028000001ee98fae */ /* 0x0003e2000b901d48 */
[----:B--2---:R-:W-:-:S03]  /*13a90*/  @!P0 LEA R26, P2, R22, R237, 0x1 ;  /* 0x000000ed161a8211 */ /* 0x004fc600078408ff */
        /* <DEDUP_REMOVED lines=23> */
[----:B------:R-:W-:Y:S02]  /*13c10*/  IADD3 R9, R17, UR4, RZ ;  /* 0x0000000411097c10 */ /* 0x000fe4000fffe0ff */
[----:B-1----:R-:W-:-:S04]  /*13c20*/  LEA R14, P0, R16, R237, 0x1 ;  /* 0x000000ed100e7211 */ /* 0x002fc800078008ff */
[----:B------:R-:W-:-:S05]  /*13c30*/  LEA.HI.X R15, R16, R236, R9, 0x1, P0 ;  /* 0x000000ec100f7211 */ /* 0x000fca00000f0c09 */
[----:B------:R-:W-:Y:S01]  /*13c40*/  @!PT LDS RZ, [RZ] ;  /* 0x00000000fffff984 */ /* 0x000fe20000000800 */
[----:B------:R-:W-:Y:S01]  /*13c50*/  @!PT LDS RZ, [RZ] ;  /* 0x00000000fffff984 */ /* 0x000fe20000000800 */
[----:B------:R-:W-:Y:S01]  /*13c60*/  @!PT LDS RZ, [RZ] ;  /* 0x00000000fffff984 */ /* 0x000fe20000000800 */
[----:B------:R1:W-:Y:S04]  /*13c70*/  LDGSTS.E.BYPASS.LTC128B.128 [R233+0x4800], [R14.64] ;  /* 0x048000000ee97fae */ /* 0x0003e8000b901d48 */
.L_x_1337:
[----:B------:R-:W-:Y:S05]  /*13c80*/  BSYNC B0 ;  /* 0x0000000000007941 */ /* 0x000fea0003800000 */
.L_x_1336:
[----:B------:R-:W0:Y:S01]  /*13c90*/  LDGDEPBAR ;  /* 0x00000000000079af */ /* 0x000e220000000000 */
[----:B------:R-:W-:-:S04]  /*13ca0*/  LEA R237, P0, R12, R237, 0x1 ;  /* 0x000000ed0ced7211 */ /* 0x000fc800078008ff */
[----:B------:R-:W-:Y:S02]  /*13cb0*/  LEA.HI.X R236, R12, R236, R11, 0x1, P0 ;  /* 0x000000ec0cec7211 */ /* 0x000fe400000f0c0b */
.L_x_1333:
[----:B------:R-:W-:Y:S01]  /*13cc0*/  FMNMX.FTZ R10, R2, R161, !PT ;  /* 0x000000a1020a7209 */ /* 0x000fe20007810000 */
[----:B-1----:R-:W-:Y:S03]  /*13cd0*/  LDSM.16.MT88.4 R24, [R224+0x5400] ;  /* 0x00540000e018783b */ /* 0x002fe60000004200 */
        /* <DEDUP_REMOVED lines=66> */
[----:B-1----:R-:W-:Y:S02]  /*14100*/  FMNMX.FTZ R124, R9, R124, !PT ;  /* 0x0000007c097c7209 */ /* 0x002fe40007810000 */
[----:B------:R-:W-:Y:S02]  /*14110*/  FMNMX.FTZ R9, R0, R172, !PT ;  /* 0x000000ac00097209 */ /* 0x000fe40007810000 */
[C---:B------:R-:W-:Y:S01]  /*14120*/  FSETP.NEU.FTZ.AND P1, PT, R124.reuse, -INF , PT ;  /* 0xff8000007c00780b */ /* 0x040fe20003f3d000 */
[C---:B------:R-:W-:Y:S01]  /*14130*/  FMUL.FTZ R122, R124.reuse, c[0x0][0x23c] ;  /* 0x00008f007c7a7a20 */ /* 0x040fe20000410000 */
[----:B------:R-:W-:Y:S02]  /*14140*/  FMNMX.FTZ R9, R173, R9, !PT ;  /* 0x00000009ad097209 */ /* 0x000fe40007810000 */
[----:B------:R-:W-:-:S02]  /*14150*/  FSEL R12, R124, RZ, P1 ;  /* 0x000000ff7c0c7208 */ /* 0x000fc40000800000 */
[----:B------:R-:W-:Y:S02]  /*14160*/  FMNMX.FTZ R9, R177, R9, !PT ;  /* 0x00000009b1097209 */ /* 0x000fe40007810000 */
[----:B------:R-:W-:Y:S01]  /*14170*/  FSEL R122, R122, RZ, P1 ;  /* 0x000000ff7a7a7208 */ /* 0x000fe20000800000 */
[----:B------:R-:W-:Y:S01]  /*14180*/  FADD.FTZ R12, R2, -R12 ;  /* 0x8000000c020c7221 */ /* 0x000fe20000010000 */
[----:B------:R-:W-:-:S03]  /*14190*/  FMNMX.FTZ R9, R179, R9, !PT ;  /* 0x00000009b3097209 */ /* 0x000fc60007810000 */
[--C-:B------:R-:W-:Y:S02]  /*141a0*/  FFMA.FTZ R166, R163, c[0x0][0x23c], -R122.reuse ;  /* 0x00008f00a3a67a23 */ /* 0x100fe4000001087a */
        /* <DEDUP_REMOVED lines=16> */
[----:B------:R-:W-:Y:S02]  /*142b0*/  FMUL.FTZ R12, R12, c[0x0][0x23c] ;  /* 0x00008f000c0c7a20 */ /* 0x000fe40000410000 */
        /* <DEDUP_REMOVED lines=17> */
[----:B------:R-:W3:Y:S01]  /*143d0*/  MUFU.EX2 R174, R12 ;  /* 0x0000000c00ae7308 */ /* 0x000ee20000000800 */
[----:B-1----:R-:W-:Y:S01]  /*143e0*/  F2FP.PACK_AB R16, R170, R171 ;  /* 0x000000abaa10723e */ /* 0x002fe200000000ff */
[--C-:B------:R-:W-:Y:S01]  /*143f0*/  FFMA.FTZ R116, R105, c[0x0][0x23c], -R122.reuse ;  /* 0x00008f0069747a23 */ /* 0x100fe2000001087a */
[----:B------:R-:W-:Y:S01]  /*14400*/  FMNMX.FTZ R8, R127, R8, !PT ;  /* 0x000000087f087209 */ /* 0x000fe20007810000 */
[----:B------:R-:W-:-:S02]  /*14410*/  FFMA.FTZ R115, R100, c[0x0][0x23c], -R122 ;  /* 0x00008f0064737a23 */ /* 0x000fc4000001087a */
[--C-:B------:R-:W-:Y:S01]  /*14420*/  FFMA.FTZ R114, R101, c[0x0][0x23c], -R122.reuse ;  /* 0x00008f0065727a23 */ /* 0x100fe2000001087a */
[----:B------:R-:W-:Y:S01]  /*14430*/  FMNMX.FTZ R8, R126, R8, !PT ;  /* 0x000000087e087209 */ /* 0x000fe20007810000 */
[----:B------:R-:W-:Y:S01]  /*14440*/  MUFU.EX2 R164, R164 ;  /* 0x000000a400a47308 */ /* 0x000fe20000000800 */
[----:B--2---:R-:W-:Y:S01]  /*14450*/  F2FP.PACK_AB R18, R166, R168 ;  /* 0x000000a8a612723e */ /* 0x004fe200000000ff */
[--C-:B------:R-:W-:Y:S01]  /*14460*/  FFMA.FTZ R113, R106, c[0x0][0x23c], -R122.reuse ;  /* 0x00008f006a717a23 */ /* 0x100fe2000001087a */
[----:B------:R-:W-:Y:S01]  /*14470*/  FMNMX.FTZ R8, R125, R8, !PT ;  /* 0x000000087d087209 */ /* 0x000fe20007810000 */
[--C-:B------:R-:W-:Y:S02]  /*14480*/  FFMA.FTZ R112, R107, c[0x0][0x23c], -R122.reuse ;  /* 0x00008f006b707a23 */ /* 0x100fe4000001087a */
[----:B------:R-:W-:Y:S01]  /*14490*/  FFMA.FTZ R111, R110, c[0x0][0x23c], -R122 ;  /* 0x00008f006e6f7a23 */ /* 0x000fe2000001087a */
[----:B------:R-:W-:Y:S01]  /*144a0*/  FMNMX.FTZ R8, R4, R8, !PT ;  /* 0x0000000804087209 */ /* 0x000fe20007810000 */
[-C--:B---3--:R-:W-:Y:S01]  /*144b0*/  FMUL.FTZ R20, R144, R174.reuse ;  /* 0x000000ae90147220 */ /* 0x088fe20000410000 */
[----:B------:R-:W1:Y:S01]  /*144c0*/  MUFU.EX2 R163, R163 ;  /* 0x000000a300a37308 */ /* 0x000e620000000800 */
[----:B------:R-:W-:Y:S01]  /*144d0*/  FMUL.FTZ R21, R145, R174 ;  /* 0x000000ae91157220 */ /* 0x000fe20000410000 */
[----:B------:R-:W-:Y:S01]  /*144e0*/  FMNMX.FTZ R123, R6, R8, !PT ;  /* 0x00000008067b7209 */ /* 0x000fe20007810000 */
[----:B------:R-:W-:-:S02]  /*144f0*/  FMUL.FTZ R140, R140, R174 ;  /* 0x000000ae8c8c7220 */ /* 0x000fc40000410000 */
[-C--:B------:R-:W-:Y:S01]  /*14500*/  FMUL.FTZ R141, R141, R174.reuse ;  /* 0x000000ae8d8d7220 */ /* 0x080fe20000410000 */
[----:B------:R-:W-:Y:S01]  /*14510*/  FMNMX.FTZ R123, R7, R123, !PT ;  /* 0x0000007b077b7209 */ /* 0x000fe20007810000 */
[-C--:B------:R-:W-:Y:S01]  /*14520*/  FMUL.FTZ R136, R136, R174.reuse ;  /* 0x000000ae88887220 */ /* 0x080fe20000410000 */
[----:B------:R-:W-:Y:S01]  /*14530*/  MUFU.EX2 R162, R162 ;  /* 0x000000a200a27308 */ /* 0x000fe20000000800 */
[-C--:B------:R-:W-:Y:S01]  /*14540*/  FMUL.FTZ R137, R137, R174.reuse ;  /* 0x000000ae89897220 */ /* 0x080fe20000410000 */
[----:B------:R-:W-:Y:S01]  /*14550*/  FMNMX.FTZ R123, R102, R123, !PT ;  /* 0x0000007b667b7209 */ /* 0x000fe20007810000 */
[-C--:B------:R-:W-:Y:S02]  /*14560*/  FMUL.FTZ R132, R132, R174.reuse ;  /* 0x000000ae84847220 */ /* 0x080fe40000410000 */
[----:B------:R-:W-:Y:S01]  /*14570*/  FMUL.FTZ R133, R133, R174 ;  /* 0x000000ae85857220 */ /* 0x000fe20000410000 */
[----:B------:R-:W-:Y:S01]  /*14580*/  FMNMX.FTZ R123, R103, R123, !PT ;  /* 0x0000007b677b7209 */ /* 0x000fe20007810000 */
[--C-:B------:R-:W-:Y:S01]  /*14590*/  FFMA.FTZ R110, R192, c[0x0][0x23c], -R122.reuse ;  /* 0x00008f00c06e7a23 */ /* 0x100fe2000001087a */
        /* <DEDUP_REMOVED lines=30> */
[----:B------:R-:W-:Y:S01]  /*14780*/  FFMA.FTZ R171, R243, R174, R171 ;  /* 0x000000aef3ab7223 */ /* 0x000fe200000100ab */
[----:B------:R-:W-:Y:S01]  /*14790*/  FMNMX.FTZ R123, R83, R123, !PT ;  /* 0x0000007b537b7209 */ /* 0x000fe20007810000 */
[----:B------:R-:W-:Y:S01]  /*147a0*/  MUFU.EX2 R129, R129 ;  /* 0x0000008100817308 */ /* 0x000fe20000000800 */
[--C-:B------:R-:W-:Y:S02]  /*147b0*/  FFMA.FTZ R85, R198, c[0x0][0x23c], -R122.reuse ;  /* 0x00008f00c6557a23 */ /* 0x100fe4000001087a */
        /* <DEDUP_REMOVED lines=8> */
[----:B------:R-:W-:Y:S01]  /*14840*/  FFMA.FTZ R80, R201, c[0x0][0x23c], -R122 ;  /* 0x00008f00c9507a23 */ /* 0x000fe2000001087a */
[----:B------:R-:W-:Y:S01]  /*14850*/  FMNMX.FTZ R123, R75, R123, !PT ;  /* 0x0000007b4b7b7209 */ /* 0x000fe20007810000 */
[----:B------:R-:W-:Y:S01]  /*14860*/  MUFU.EX2 R121, R121 ;  /* 0x0000007900797308 */ /* 0x000fe20000000800 */
[----:B------:R-:W-:Y:S02]  /*14870*/  FADD.FTZ R166, R166, R170 ;  /* 0x000000aaa6a67221 */ /* 0x000fe40000010000 */
[----:B------:R-:W-:Y:S01]  /*14880*/  FMNMX.FTZ R123, R72, R123, !PT ;  /* 0x0000007b487b7209 */ /* 0x000fe20007810000 */
[----:B------:R-:W-:Y:S02]  /*14890*/  FFMA.FTZ R77, R202, c[0x0][0x23c], -R122 ;  /* 0x00008f00ca4d7a23 */ /* 0x000fe4000001087a */
[----:B------:R-:W-:Y:S01]  /*148a0*/  FADD.FTZ R166, R164, R166 ;  /* 0x000000a6a4a67221 */ /* 0x000fe20000010000 */
[----:B------:R-:W-:Y:S01]  /*148b0*/  FMNMX.FTZ R123, R73, R123, !PT ;  /* 0x0000007b497b7209 */ /* 0x000fe20007810000 */
[----:B------:R-:W-:Y:S01]  /*148c0*/  MUFU.EX2 R120, R120 ;  /* 0x0000007800787308 */ /* 0x000fe20000000800 */
[----:B------:R-:W-:-:S02]  /*148d0*/  FFMA.FTZ R76, R204, c[0x0][0x23c], -R122 ;  /* 0x00008f00cc4c7a23 */ /* 0x000fc4000001087a */
[----:B------:R-:W-:Y:S01]  /*148e0*/  FMNMX.FTZ R123, R66, R123, !PT ;  /* 0x0000007b427b7209 */ /* 0x000fe20007810000 */
[----:B------:R-:W-:Y:S02]  /*148f0*/  FADD.FTZ R163, R163, R166 ;  /* 0x000000a6a3a37221 */ /* 0x000fe40000010000 */
[--C-:B------:R-:W-:Y:S01]  /*14900*/  FFMA.FTZ R71, R203, c[0x0][0x23c], -R122.reuse ;  /* 0x00008f00cb477a23 */ /* 0x100fe2000001087a */
[----:B------:R-:W-:Y:S01]  /*14910*/  FMNMX.FTZ R123, R67, R123, !PT ;  /* 0x0000007b437b7209 */ /* 0x000fe20007810000 */
[----:B------:R-:W-:Y:S01]  /*14920*/  MUFU.EX2 R119, R119 ;  /* 0x0000007700777308 */ /* 0x000fe20000000800 */
[----:B------:R-:W-:Y:S02]  /*14930*/  FADD.FTZ R163, R162, R163 ;  /* 0x000000a3a2a37221 */ /* 0x000fe40000010000 */
[----:B------:R-:W-:Y:S01]  /*14940*/  FMNMX.FTZ R123, R62, R123, !PT ;  /* 0x0000007b3e7b7209 */ /* 0x000fe20007810000 */
[--C-:B------:R-:W-:Y:S02]  /*14950*/  FFMA.FTZ R69, R69, c[0x0][0x23c], -R122.reuse ;  /* 0x00008f0045457a23 */ /* 0x100fe4000001087a */
[----:B------:R-:W-:Y:S01]  /*14960*/  FADD.FTZ R163, R161, R163 ;  /* 0x000000a3a1a37221 */ /* 0x000fe20000010000 */
[----:B------:R-:W-:Y:S01]  /*14970*/  FMNMX.FTZ R123, R63, R123, !PT ;  /* 0x0000007b3f7b7209 */ /* 0x000fe20007810000 */
[----:B------:R-:W-:Y:S01]  /*14980*/  MUFU.EX2 R118, R118 ;  /* 0x0000007600767308 */ /* 0x000fe20000000800 */
[----:B------:R-:W-:-:S02]  /*14990*/  FFMA.FTZ R48, R48, c[0x0][0x23c], -R122 ;  /* 0x00008f0030307a23 */ /* 0x000fc4000001087a */
        /* <DEDUP_REMOVED lines=47> */
[C---:B------:R-:W-:Y:S02]  /*14c90*/  FMUL.FTZ R8, R123.reuse, c[0x0][0x23c] ;  /* 0x00008f007b087a20 */ /* 0x040fe40000410000 */
[----:B------:R-:W-:Y:S01]  /*14ca0*/  MUFU.EX2 R93, R93 ;  /* 0x0000005d005d7308 */ /* 0x000fe20000000800 */
[----:B------:R-:W-:Y:S02]  /*14cb0*/  FSEL R13, R123, RZ, P0 ;  /* 0x000000ff7b0d7208 */ /* 0x000fe40000000000 */
[----:B------:R-:W-:Y:S02]  /*14cc0*/  FSEL R68, R8, RZ, P0 ;  /* 0x000000ff08447208 */ /* 0x000fe40000000000 */
[----:B------:R-:W1:Y:S01]  /*14cd0*/  LDSM.16.MT88.4 R8, [R224+0x5000] ;  /* 0x00500000e008783b */ /* 0x000e620000004200 */
[----:B------:R-:W-:Y:S02]  /*14ce0*/  FADD.FTZ R13, R0, -R13 ;  /* 0x8000000d000d7221 */ /* 0x000fe40000010000 */
[--C-:B------:R-:W-:Y:S01]  /*14cf0*/  FFMA.FTZ R172, R172, c[0x0][0x23c], -R68.reuse ;  /* 0x00008f00acac7a23 */ /* 0x100fe20000010844 */
[----:B------:R-:W-:Y:S01]  /*14d00*/  MUFU.EX2 R92, R92 ;  /* 0x0000005c005c7308 */ /* 0x000fe20000000800 */
[----:B------:R-:W-:-:S02]  /*14d10*/  FFMA.FTZ R169, R173, c[0x0][0x23c], -R68 ;  /* 0x00008f00ada97a23 */ /* 0x000fc40000010844 */
[--C-:B------:R-:W-:Y:S02]  /*14d20*/  FFMA.FTZ R167, R177, c[0x0][0x23c], -R68.reuse ;  /* 0x00008f00b1a77a23 */ /* 0x100fe40000010844 */
[--C-:B------:R-:W-:Y:S02]  /*14d30*/  FFMA.FTZ R2, R179, c[0x0][0x23c], -R68.reuse ;  /* 0x00008f00b3027a23 */ /* 0x100fe40000010844 */
[----:B------:R-:W-:Y:S01]  /*14d40*/  FMUL.FTZ R13, R13, c[0x0][0x23c] ;  /* 0x00008f000d0d7a20 */ /* 0x000fe20000410000 */
[----:B------:R-:W-:Y:S01]  /*14d50*/  MUFU.EX2 R172, R172 ;  /* 0x000000ac00ac7308 */ /* 0x000fe20000000800 */
[--C-:B------:R-:W-:Y:S02]  /*14d60*/  FFMA.FTZ R28, R28, c[0x0][0x23c], -R68.reuse ;  /* 0x00008f001c1c7a23 */ /* 0x100fe40000010844 */
[--C-:B------:R-:W-:Y:S02]  /*14d70*/  FFMA.FTZ R165, R178, c[0x0][0x23c], -R68.reuse ;  /* 0x00008f00b2a57a23 */ /* 0x100fe40000010844 */
[----:B------:R-:W-:-:S02]  /*14d80*/  FFMA.FTZ R144, R160, c[0x0][0x23c], -R68 ;  /* 0x00008f00a0907a23 */ /* 0x000fc40000010844 */
        /* <DEDUP_REMOVED lines=16> */
[----:B------:R2:W4:Y:S01]  /*14e90*/  MUFU.EX2 R173, R13 ;  /* 0x0000000d00ad7308 */ /* 0x0005220000000800 */
[--C-:B------:R-:W-:Y:S02]  /*14ea0*/  FFMA.FTZ R62, R62, c[0x0][0x23c], -R68.reuse ;  /* 0x00008f003e3e7a23 */ /* 0x100fe40000010844 */
[--C-:B------:R-:W-:Y:S02]  /*14eb0*/  FFMA.FTZ R63, R63, c[0x0][0x23c], -R68.reuse ;  /* 0x00008f003f3f7a23 */ /* 0x100fe40000010844 */
[--C-:B------:R-:W-:Y:S02]  /*14ec0*/  FFMA.FTZ R58, R58, c[0x0][0x23c], -R68.reuse ;  /* 0x00008f003a3a7a23 */ /* 0x100fe40000010844 */
[----:B------:R-:W-:Y:S01]  /*14ed0*/  FFMA.FTZ R73, R59, c[0x0][0x23c], -R68 ;  /* 0x00008f003b497a23 */ /* 0x000fe20000010844 */
[----:B---3--:R-:W-:Y:S01]  /*14ee0*/  F2FP.PACK_AB R19, R2, R167 ;  /* 0x000000a70213723e */ /* 0x008fe200000000ff */
[----:B------:R-:W-:Y:S01]  /*14ef0*/  MUFU.EX2 R165, R165 ;  /* 0x000000a500a57308 */ /* 0x000fe20000000800 */
[----:B------:R-:W-:-:S02]  /*14f00*/  FFMA.FTZ R59, R157, c[0x0][0x23c], -R122 ;  /* 0x00008f009d3b7a23 */ /* 0x000fc4000001087a */
[--C-:B------:R-:W-:Y:S02]  /*14f10*/  FFMA.FTZ R157, R54, c[0x0][0x23c], -R68.reuse ;  /* 0x00008f00369d7a23 */ /* 0x100fe40000010844 */
[----:B------:R-:W-:Y:S01]  /*14f20*/  FFMA.FTZ R54, R55, c[0x0][0x23c], -R68 ;  /* 0x00008f0037367a23 */ /* 0x000fe20000010844 */
[----:B--2---:R-:W2:Y:S01]  /*14f30*/  LDSM.16.MT88.4 R12, [R223+0x5000] ;  /* 0x00500000df0c783b */ /* 0x004ea20000004200 */
[-C--:B----4-:R-:W-:Y:S01]  /*14f40*/  FMUL.FTZ R22, R146, R173.reuse ;  /* 0x000000ad92167220 */ /* 0x090fe20000410000 */
[----:B------:R-:W3:Y:S01]  /*14f50*/  MUFU.EX2 R144, R144 ;  /* 0x0000009000907308 */ /* 0x000ee20000000800 */
[-C--:B------:R-:W-:Y:S02]  /*14f60*/  FMUL.FTZ R23, R147, R173.reuse ;  /* 0x000000ad93177220 */ /* 0x080fe40000410000 */
[-C--:B------:R-:W-:Y:S02]  /*14f70*/  FMUL.FTZ R142, R142, R173.reuse ;  /* 0x000000ad8e8e7220 */ /* 0x080fe40000410000 */
[----:B------:R-:W-:-:S02]  /*14f80*/  FMUL.FTZ R143, R143, R173 ;  /* 0x000000ad8f8f7220 */ /* 0x000fc40000410000 */
[-C--:B------:R-:W-:Y:S01]  /*14f90*/  FMUL.FTZ R138, R138, R173.reuse ;  /* 0x000000ad8a8a7220 */ /* 0x080fe20000410000 */
[C---:B-1----:R-:W-:Y:S01]  /*14fa0*/  HMMA.16816.F32 R20, R16.reuse, R8, R20 ;  /* 0x000000081014723c */ /* 0x042fe20000001814 */
[-C--:B------:R-:W-:Y:S01]  /*14fb0*/  FMUL.FTZ R139, R139, R173.reuse ;  /* 0x000000ad8b8b7220 */ /* 0x080fe20000410000 */
[----:B------:R-:W-:Y:S01]  /*14fc0*/  MUFU.EX2 R145, R145 ;  /* 0x0000009100917308 */ /* 0x000fe20000000800 */
[-C--:B------:R-:W-:Y:S02]  /*14fd0*/  FMUL.FTZ R134, R134, R173.reuse ;  /* 0x000000ad86867220 */ /* 0x080fe40000410000 */
[----:B------:R-:W-:Y:S02]  /*14fe0*/  FMUL.FTZ R135, R135, R173 ;  /* 0x000000ad87877220 */ /* 0x000fe40000410000 */
[--C-:B------:R-:W-:Y:S01]  /*14ff0*/  FFMA.FTZ R146, R125, c[0x0][0x23c], -R68.reuse ;  /* 0x00008f007d927a23 */ /* 0x100fe20000010844 */
[----:B------:R-:W-:Y:S01]  /*15000*/  HMMA.16816.F32 R8, R16, R10, R140 ;  /* 0x0000000a1008723c */ /* 0x000fe2000000188c */
[----:B---3--:R-:W-:Y:S01]  /*15010*/  F2FP.PACK_AB R33, R144, R165 ;  /* 0x000000a59021723e */ /* 0x008fe200000000ff */
[----:B------:R1:W-:Y:S01]  /*15020*/  MUFU.EX2 R140, R28 ;  /* 0x0000001c008c7308 */ /* 0x0003e20000000800 */
[----:B------:R-:W-:-:S02]  /*15030*/  FFMA.FTZ R147, R4, c[0x0][0x23c], -R68 ;  /* 0x00008f0004937a23 */ /* 0x000fc40000010844 */
[----:B------:R-:W-:Y:S02]  /*15040*/  FFMA.FTZ R172, R242, R173, R172 ;  /* 0x000000adf2ac7223 */ /* 0x000fe400000100ac */
[--C-:B------:R-:W-:Y:S02]  /*15050*/  FFMA.FTZ R141, R5, c[0x0][0x23c], -R68.reuse ;  /* 0x00008f00058d7a23 */ /* 0x100fe40000010844 */
[--C-:B------:R-:W-:Y:S01]  /*15060*/  FFMA.FTZ R142, R158, c[0x0][0x23c], -R68.reuse ;  /* 0x00008f009e8e7a23 */ /* 0x100fe20000010844 */
[----:B------:R-:W-:Y:S01]  /*15070*/  MUFU.EX2 R127, R127 ;  /* 0x0000007f007f7308 */ /* 0x000fe20000000800 */
[----:B------:R-:W-:Y:S02]  /*15080*/  FFMA.FTZ R143, R3, c[0x0][0x23c], -R68 ;  /* 0x00008f00038f7a23 */ /* 0x000fe40000010844 */
[----:B------:R-:W-:Y:S02]  /*15090*/  FADD.FTZ R172, R169, R172 ;  /* 0x000000aca9ac7221 */ /* 0x000fe40000010000 */
[----:B------:R-:W-:-:S02]  /*150a0*/  FFMA.FTZ R50, R50, c[0x0][0x23c], -R68 ;  /* 0x00008f0032327a23 */ /* 0x000fc40000010844 */
[----:B------:R-:W-:Y:S01]  /*150b0*/  FADD.FTZ R167, R167, R172 ;  /* 0x000000aca7a77221 */ /* 0x000fe20000010000 */
[----:B-1----:R-:W1:Y:S01]  /*150c0*/  LDSM.16.MT88.4 R28, [R223+0x5400] ;  /* 0x00540000df1c783b */ /* 0x002e620000004200 */
[----:B------:R-:W3:Y:S01]  /*150d0*/  MUFU.EX2 R141, R141 ;  /* 0x0000008d008d7308 */ /* 0x000ee20000000800 */
[----:B------:R-:W-:Y:S01]  /*150e0*/  FFMA.FTZ R51, R51, c[0x0][0x23c], -R68 ;  /* 0x00008f0033337a23 */ /* 0x000fe20000010844 */
[----:B--2---:R-:W-:Y:S01]  /*150f0*/  HMMA.16816.F32 R136, R16, R12, R136 ;  /* 0x0000000c1088723c */ /* 0x004fe20000001888 */
[----:B------:R-:W-:Y:S02]  /*15100*/  FADD.FTZ R167, R2, R167 ;  /* 0x000000a702a77221 */ /* 0x000fe40000010000 */
[----:B------:R-:W-:-:S03]  /*15110*/  FFMA.FTZ R2, R44, c[0x0][0x23c], -R122 ;  /* 0x00008f002c027a23 */ /* 0x000fc6000001087a */
[----:B------:R-:W-:Y:S01]  /*15120*/  MUFU.EX2 R142, R142 ;  /* 0x0000008e008e7308 */ /* 0x000fe20000000800 */
[----:B------:R-:W-:Y:S01]  /*15130*/  FADD.FTZ R165, R165, R167 ;  /* 0x000000a7a5a57221 */ /* 0x000fe20000010000 */
[----:B------:R-:W-:Y:S01]  /*15140*/  HMMA.16816.F32 R16, R16, R14, R132 ;  /* 0x0000000e1010723c */ /* 0x000fe20000001884 */
[----:B------:R-:W2:Y:S02]  /*15150*/  LDSM.16.MT88.4 R12, [R224+0x5800] ;  /* 0x00580000e00c783b */ /* 0x000ea40000004200 */
[----:B------:R-:W-:Y:S02]  /*15160*/  FADD.FTZ R165, R144, R165 ;  /* 0x000000a590a57221 */ /* 0x000fe40000010000 */
[----:B------:R-:W-:Y:S01]  /*15170*/  FFMA.FTZ R0, R205, c[0x0][0x23c], -R122 ;  /* 0x00008f00cd007a23 */ /* 0x000fe2000001087a */
[----:B---3--:R-:W-:Y:S01]  /*15180*/  F2FP.PACK_AB R35, R141, R140 ;  /* 0x0000008c8d23723e */ /* 0x008fe200000000ff */
[----:B------:R-:W-:Y:S01]  /*15190*/  MUFU.EX2 R134, R159 ;  /* 0x0000009f00867308 */ /* 0x000fe20000000800 */
[----:B------:R-:W-:-:S02]  /*151a0*/  FFMA.FTZ R133, R155, c[0x0][0x23c], -R68 ;  /* 0x00008f009b857a23 */ /* 0x000fc40000010844 */
[--C-:B------:R-:W-:Y:S02]  /*151b0*/  FFMA.FTZ R135, R154, c[0x0][0x23c], -R68.reuse ;  /* 0x00008f009a877a23 */ /* 0x100fe40000010844 */
[--C-:B------:R-:W-:Y:S01]  /*151c0*/  FFMA.FTZ R154, R6, c[0x0][0x23c], -R68.reuse ;  /* 0x00008f00069a7a23 */ /* 0x100fe20000010844 */
[C---:B------:R-:W-:Y:S01]  /*151d0*/  HMMA.16816.F32 R20, R32.reuse, R24, R20 ;  /* 0x000000182014723c */ /* 0x040fe20000001814 */
[----:B------:R-:W-:Y:S01]  /*151e0*/  FFMA.FTZ R155, R7, c[0x0][0x23c], -R68 ;  /* 0x00008f00079b7a23 */ /* 0x000fe20000010844 */
[----:B------:R-:W3:Y:S01]  /*151f0*/  MUFU.EX2 R133, R133 ;  /* 0x0000008500857308 */ /* 0x000ee20000000800 */
[----:B------:R-:W-:Y:S01]  /*15200*/  LDSM.16.MT88.4 R4, [R224+0x6400] ;  /* 0x00640000e004783b */ /* 0x000fe20000004200 */
[----:B------:R-:W-:Y:S02]  /*15210*/  FADD.FTZ R140, R140, R165 ;  /* 0x000000a58c8c7221 */ /* 0x000fe40000010000 */
[----:B------:R-:W-:Y:S02]  /*15220*/  FFMA.FTZ R132, R193, c[0x0][0x23c], -R122 ;  /* 0x00008f00c1847a23 */ /* 0x000fe4000001087a */
[----:B------:R-:W-:Y:S01]  /*15230*/  HMMA.16816.F32 R8, R32, R26, R8 ;  /* 0x0000001a2008723c */ /* 0x000fe20000001808 */
[----:B------:R-:W4:Y:S01]  /*15240*/  LDSM.16.MT88.4 R24, [R223+0x5800] ;  /* 0x00580000df18783b */ /* 0x000f220000004200 */
[----:B------:R-:W5:Y:S01]  /*15250*/  MUFU.EX2 R135, R135 ;  /* 0x0000008700877308 */ /* 0x000f620000000800 */
[----:B------:R-:W-:-:S02]  /*15260*/  FADD.FTZ R140, R141, R140 ;  /* 0x0000008c8d8c7221 */ /* 0x000fc40000010000 */
[----:B------:R-:W-:Y:S02]  /*15270*/  FFMA.FTZ R3, R191, c[0x0][0x23c], -R122 ;  /* 0x00008f00bf037a23 */ /* 0x000fe4000001087a */
[--C-:B------:R-:W-:Y:S01]  /*15280*/  FFMA.FTZ R46, R46, c[0x0][0x23c], -R68.reuse ;  /* 0x00008f002e2e7a23 */ /* 0x100fe20000010844 */
[C---:B-1----:R-:W-:Y:S01]  /*15290*/  HMMA.16816.F32 R136, R32.reuse, R28, R136 ;  /* 0x0000001c2088723c */ /* 0x042fe20000001888 */
[--C-:B------:R-:W-:Y:S01]  /*152a0*/  FFMA.FTZ R44, R47, c[0x0][0x23c], -R68.reuse ;  /* 0x00008f002f2c7a23 */ /* 0x100fe20000010844 */
[----:B------:R-:W1:Y:S01]  /*152b0*/  MUFU.EX2 R143, R143 ;  /* 0x0000008f008f7308 */ /* 0x000e620000000800 */
[--C-:B------:R-:W-:Y:S02]  /*152c0*/  FFMA.FTZ R42, R42, c[0x0][0x23c], -R68.reuse ;  /* 0x00008f002a2a7a23 */ /* 0x100fe40000010844 */
[----:B------:R-:W-:Y:S02]  /*152d0*/  FFMA.FTZ R43, R43, c[0x0][0x23c], -R68 ;  /* 0x00008f002b2b7a23 */ /* 0x000fe40000010844 */
[----:B------:R-:W-:Y:S01]  /*152e0*/  FFMA.FTZ R125, R190, c[0x0][0x23c], -R122 ;  /* 0x00008f00be7d7a23 */ /* 0x000fe2000001087a */
[----:B------:R-:W-:Y:S01]  /*152f0*/  HMMA.16816.F32 R28, R32, R30, R16 ;  /* 0x0000001e201c723c */ /* 0x000fe20000001810 */
[----:B------:R-:W1:Y:S01]  /*15300*/  LDSM.16.MT88.4 R16, [R224+0x5c00] ;  /* 0x005c0000e010783b */ /* 0x000e620000004200 */
[----:B------:R-:W1:Y:S01]  /*15310*/  MUFU.EX2 R126, R126 ;  /* 0x0000007e007e7308 */ /* 0x000e620000000800 */
[----:B------:R-:W-:-:S02]  /*15320*/  FFMA.FTZ R36, R36, c[0x0][0x23c], -R68 ;  /* 0x00008f0024247a23 */ /* 0x000fc40000010844 */
[----:B------:R-:W-:Y:S02]  /*15330*/  FFMA.FTZ R40, R40, c[0x0][0x23c], -R68 ;  /* 0x00008f0028287a23 */ /* 0x000fe40000010844 */
[----:B------:R-:W-:Y:S01]  /*15340*/  F2FP.PACK_AB R32, R150, R151 ;  /* 0x000000979620723e */ /* 0x000fe200000000ff */
[----:B------:R-:W-:Y:S01]  /*15350*/  FADD.FTZ R151, R151, R163 ;  /* 0x000000a397977221 */ /* 0x000fe20000010000 */
[----:B---3--:R-:W-:Y:S01]  /*15360*/  F2FP.PACK_AB R33, R133, R134 ;  /* 0x000000868521723e */ /* 0x008fe200000000ff */
[----:B------:R-:W3:Y:S01]  /*15370*/  MUFU.EX2 R146, R146 ;  /* 0x0000009200927308 */ /* 0x000ee20000000800 */
[----:B------:R-:W-:Y:S01]  /*15380*/  F2FP.PACK_AB R34, R130, R131 ;  /* 0x000000838222723e */ /* 0x000fe200000000ff */
[----:B------:R-:W-:Y:S01]  /*15390*/  FADD.FTZ R134, R134, R140 ;  /* 0x0000008c86867221 */ /* 0x000fe20000010000 */
[----:B-----5:R-:W-:Y:S01]  /*153a0*/  F2FP.PACK_AB R35, R135, R142 ;  /* 0x0000008e8723723e */ /* 0x020fe200000000ff */
[----:B------:R-:W-:Y:S02]  /*153b0*/  FADD.FTZ R151, R150, R151 ;  /* 0x0000009796977221 */ /* 0x000fe40000010000 */
[----:B------:R-:W-:-:S02]  /*153c0*/  FADD.FTZ R134, R133, R134 ;  /* 0x0000008685867221 */ /* 0x000fc40000010000 */
[----:B------:R-:W5:Y:S01]  /*153d0*/  MUFU.EX2 R147, R147 ;  /* 0x0000009300937308 */ /* 0x000f620000000800 */
[----:B------:R-:W-:Y:S01]  /*153e0*/  FADD.FTZ R131, R131, R151 ;  /* 0x0000009783837221 */ /* 0x000fe20000010000 */
[C---:B--2---:R-:W-:Y:S01]  /*153f0*/  HMMA.16816.F32 R20, R32.reuse, R12, R20 ;  /* 0x0000000c2014723c */ /* 0x044fe20000001814 */
[----:B------:R-:W-:Y:S02]  /*15400*/  FADD.FTZ R142, R142, R134 ;  /* 0x000000868e8e7221 */ /* 0x000fe40000010000 */
[----:B------:R-:W-:Y:S02]  /*15410*/  FADD.FTZ R131, R130, R131 ;  /* 0x0000008382837221 */ /* 0x000fe40000010000 */
[----:B------:R-:W-:Y:S01]  /*15420*/  FADD.FTZ R142, R135, R142 ;  /* 0x0000008e878e7221 */ /* 0x000fe20000010000 */
[----:B------:R-:W-:Y:S01]  /*15430*/  MUFU.EX2 R154, R154 ;  /* 0x0000009a009a7308 */ /* 0x000fe20000000800 */
[--C-:B------:R-:W-:Y:S01]  /*15440*/  FFMA.FTZ R41, R41, c[0x0][0x23c], -R68.reuse ;  /* 0x00008f0029297a23 */ /* 0x100fe20000010844 */
[----:B------:R-:W-:Y:S01]  /*15450*/  HMMA.16816.F32 R8, R32, R14, R8 ;  /* 0x0000000e2008723c */ /* 0x000fe20000001808 */
[----:B------:R-:W2:Y:S01]  /*15460*/  LDSM.16.MT88.4 R12, [R223+0x5c00] ;  /* 0x005c0000df0c783b */ /* 0x000ea20000004200 */
[----:B------:R-:W-:-:S02]  /*15470*/  FFMA.FTZ R45, R45, c[0x0][0x23c], -R68 ;  /* 0x00008f002d2d7a23 */ /* 0x000fc40000010844 */
[--C-:B------:R-:W-:Y:S02]  /*15480*/  FFMA.FTZ R47, R49, c[0x0][0x23c], -R68.reuse ;  /* 0x00008f00312f7a23 */ /* 0x100fe40000010844 */
[----:B------:R-:W1:Y:S01]  /*15490*/  MUFU.EX2 R155, R155 ;  /* 0x0000009b009b7308 */ /* 0x000e620000000800 */
[----:B------:R-:W-:Y:S01]  /*154a0*/  FFMA.FTZ R242, R61, c[0x0][0x23c], -R68 ;  /* 0x00008f003df27a23 */ /* 0x000fe20000010844 */
[C---:B----4-:R-:W-:Y:S06]  /*154b0*/  HMMA.16816.F32 R136, R32.reuse, R24, R136 ;  /* 0x000000182088723c */ /* 0x050fec0000001888 */
[----:B------:R-:W-:Y:S02]  /*154c0*/  MUFU.EX2 R91, R91 ;  /* 0x0000005b005b7308 */ /* 0x000fe40000000800 */
[----:B------:R-:W-:Y:S01]  /*154d0*/  HMMA.16816.F32 R28, R32, R26, R28 ;  /* 0x0000001a201c723c */ /* 0x000fe2000000181c */
[----:B------:R-:W4:Y:S05]  /*154e0*/  LDSM.16.MT88.4 R24, [R224+0x6000] ;  /* 0x00600000e018783b */ /* 0x000f2a0000004200 */
[----:B------:R-:W-:Y:S01]  /*154f0*/  MUFU.EX2 R83, R83 ;  /* 0x0000005300537308 */ /* 0x000fe20000000800 */
[----:B------:R-:W-:Y:S01]  /*15500*/  F2FP.PACK_AB R32, R128, R129 ;  /* 0x000000818020723e */ /* 0x000fe200000000ff */
[----:B------:R-:W-:Y:S01]  /*15510*/  FADD.FTZ R129, R129, R131 ;  /* 0x0000008381817221 */ /* 0x000fe20000010000 */
[----:B-1----:R-:W-:Y:S01]  /*15520*/  F2FP.PACK_AB R33, R143, R145 ;  /* 0x000000918f21723e */ /* 0x002fe200000000ff */
[----:B------:R-:W-:Y:S01]  /*15530*/  FADD.FTZ R145, R145, R142 ;  /* 0x0000008e91917221 */ /* 0x000fe20000010000 */
[----:B------:R-:W-:Y:S01]  /*15540*/  F2FP.PACK_AB R34, R120, R121 ;  /* 0x000000797822723e */ /* 0x000fe200000000ff */
[----:B------:R-:W-:Y:S01]  /*15550*/  FADD.FTZ R129, R128, R129 ;  /* 0x0000008180817221 */ /* 0x000fe20000010000 */
[----:B------:R-:W-:Y:S01]  /*15560*/  F2FP.PACK_AB R35, R126, R127 ;  /* 0x0000007f7e23723e */ /* 0x000fe200000000ff */
[----:B------:R-:W-:Y:S01]  /*15570*/  MUFU.EX2 R75, R75 ;  /* 0x0000004b004b7308 */ /* 0x000fe20000000800 */
[----:B------:R-:W-:-:S02]  /*15580*/  FADD.FTZ R145, R143, R145 ;  /* 0x000000918f917221 */ /* 0x000fc40000010000 */
[----:B------:R-:W-:Y:S01]  /*15590*/  FADD.FTZ R129, R121, R129 ;  /* 0x0000008179817221 */ /* 0x000fe20000010000 */
[----:B------:R-:W-:Y:S01]  /*155a0*/  LDSM.16.MT88.4 R140, [R224+0x8c00] ;  /* 0x008c0000e08c783b */ /* 0x000fe20000004200 */
[----:B------:R-:W-:Y:S01]  /*155b0*/  FADD.FTZ R127, R127, R145 ;  /* 0x000000917f7f7221 */ /* 0x000fe20000010000 */
[C---:B------:R-:W-:Y:S01]  /*155c0*/  HMMA.16816.F32 R20, R32.reuse, R16, R20 ;  /* 0x000000102014723c */ /* 0x040fe20000001814 */
[----:B------:R-:W-:Y:S01]  /*155d0*/  FADD.FTZ R120, R120, R129 ;  /* 0x0000008178787221 */ /* 0x000fe20000010000 */
[----:B------:R-:W-:Y:S01]  /*155e0*/  MUFU.EX2 R89, R89 ;  /* 0x0000005900597308 */ /* 0x000fe20000000800 */
[----:B------:R-:W-:Y:S02]  /*155f0*/  FADD.FTZ R127, R126, R127 ;  /* 0x0000007f7e7f7221 */ /* 0x000fe40000010000 */
[----:B------:R-:W-:Y:S02]  /*15600*/  FADD.FTZ R120, R119, R120 ;  /* 0x0000007877787221 */ /* 0x000fe40000010000 */
[----:B---3--:R-:W-:Y:S01]  /*15610*/  FADD.FTZ R127, R146, R127 ;  /* 0x0000007f927f7221 */ /* 0x008fe20000010000 */
[C---:B------:R-:W-:Y:S01]  /*15620*/  HMMA.16816.F32 R8, R32.reuse, R18, R8 ;  /* 0x000000122008723c */ /* 0x040fe20000001808 */
[----:B------:R-:W1:Y:S01]  /*15630*/  LDSM.16.MT88.4 R16, [R223+0x6000] ;  /* 0x00600000df10783b */ /* 0x000e620000004200 */
[----:B------:R-:W-:Y:S06]  /*15640*/  MUFU.EX2 R88, R88 ;  /* 0x0000005800587308 */ /* 0x000fec0000000800 */
[C---:B--2---:R-:W-:Y:S02]  /*15650*/  HMMA.16816.F32 R136, R32.reuse, R12, R136 ;  /* 0x0000000c2088723c */ /* 0x044fe40000001888 */
[----:B------:R-:W-:Y:S05]  /*15660*/  MUFU.EX2 R156, R156 ;  /* 0x0000009c009c7308 */ /* 0x000fea0000000800 */
[C---:B------:R-:W-:Y:S01]  /*15670*/  F2FP.PACK_AB R12, R118.reuse, R119 ;  /* 0x00000077760c723e */ /* 0x040fe200000000ff */
[----:B------:R-:W-:Y:S01]  /*15680*/  HMMA.16816.F32 R28, R32, R14, R28 ;  /* 0x0000000e201c723c */ /* 0x000fe2000000181c */
[----:B-----5:R-:W-:Y:S01]  /*15690*/  F2FP.PACK_AB R13, R147, R146 ;  /* 0x00000092930d723e */ /* 0x020fe200000000ff */
[----:B------:R2:W-:Y:S01]  /*156a0*/  MUFU.EX2 R35, R102 ;  /* 0x0000006600237308 */ /* 0x0005e20000000800 */
[----:B------:R-:W-:-:S02]  /*156b0*/  FADD.FTZ R118, R118, R120 ;  /* 0x0000007876767221 */ /* 0x000fc40000010000 */
[----:B------:R-:W-:Y:S02]  /*156c0*/  FADD.FTZ R147, R147, R127 ;  /* 0x0000007f93937221 */ /* 0x000fe40000010000 */
[----:B------:R-:W-:Y:S01]  /*156d0*/  F2FP.PACK_AB R14, R116, R117 ;  /* 0x00000075740e723e */ /* 0x000fe200000000ff */
[--C-:B------:R-:W-:Y:S01]  /*156e0*/  FFMA.FTZ R34, R98, c[0x0][0x23c], -R68.reuse ;  /* 0x00008f0062227a23 */ /* 0x100fe20000010844 */
[----:B------:R-:W-:Y:S01]  /*156f0*/  F2FP.PACK_AB R15, R155, R154 ;  /* 0x0000009a9b0f723e */ /* 0x000fe200000000ff */
[--C-:B------:R-:W-:Y:S01]  /*15700*/  FFMA.FTZ R32, R103, c[0x0][0x23c], -R68.reuse ;  /* 0x00008f0067207a23 */ /* 0x100fe20000010844 */
[----:B------:R-:W-:Y:S01]  /*15710*/  MUFU.EX2 R72, R72 ;  /* 0x0000004800487308 */ /* 0x000fe20000000800 */
[--C-:B------:R-:W-:Y:S02]  /*15720*/  FFMA.FTZ R98, R99, c[0x0][0x23c], -R68.reuse ;  /* 0x00008f0063627a23 */ /* 0x100fe40000010844 */
[--C-:B------:R-:W-:Y:S02]  /*15730*/  FFMA.FTZ R99, R96, c[0x0][0x23c], -R68.reuse ;  /* 0x00008f0060637a23 */ /* 0x100fe40000010844 */
[----:B----4-:R-:W-:Y:S01]  /*15740*/  HMMA.16816.F32 R20, R12, R24, R20 ;  /* 0x000000180c14723c */ /* 0x010fe20000001814 */
[----:B------:R-:W-:-:S02]  /*15750*/  FFMA.FTZ R96, R97, c[0x0][0x23c], -R68 ;  /* 0x00008f0061607a23 */ /* 0x000fc40000010844 */
[----:B------:R-:W3:Y:S01]  /*15760*/  MUFU.EX2 R32, R32 ;  /* 0x0000002000207308 */ /* 0x000ee20000000800 */
[--C-:B------:R-:W-:Y:S02]  /*15770*/  FFMA.FTZ R97, R90, c[0x0][0x23c], -R68.reuse ;  /* 0x00008f005a617a23 */ /* 0x100fe40000010844 */
[--C-:B--2---:R-:W-:Y:S02]  /*15780*/  FFMA.FTZ R102, R86, c[0x0][0x23c], -R68.reuse ;  /* 0x00008f0056667a23 */ /* 0x104fe40000010844 */
[----:B------:R-:W-:Y:S01]  /*15790*/  HMMA.16816.F32 R8, R12, R26, R8 ;  /* 0x0000001a0c08723c */ /* 0x000fe20000001808 */
[----:B------:R-:W2:Y:S01]  /*157a0*/  LDSM.16.MT88.4 R24, [R223+0x6400] ;  /* 0x00640000df18783b */ /* 0x000ea20000004200 */
[--C-:B------:R-:W-:Y:S01]  /*157b0*/  FFMA.FTZ R86, R87, c[0x0][0x23c], -R68.reuse ;  /* 0x00008f0057567a23 */ /* 0x100fe20000010844 */
[----:B------:R-:W-:Y:S01]  /*157c0*/  MUFU.EX2 R34, R34 ;  /* 0x0000002200227308 */ /* 0x000fe20000000800 */
[--C-:B------:R-:W-:Y:S02]  /*157d0*/  FFMA.FTZ R87, R82, c[0x0][0x23c], -R68.reuse ;  /* 0x00008f0052577a23 */ /* 0x100fe40000010844 */
[----:B------:R-:W-:-:S02]  /*157e0*/  FFMA.FTZ R103, R78, c[0x0][0x23c], -R68 ;  /* 0x00008f004e677a23 */ /* 0x000fc40000010844 */
[C---:B-1----:R-:W-:Y:S01]  /*157f0*/  HMMA.16816.F32 R136, R12.reuse, R16, R136 ;  /* 0x000000100c88723c */ /* 0x042fe20000001888 */
[--C-:B------:R-:W-:Y:S02]  /*15800*/  FFMA.FTZ R78, R79, c[0x0][0x23c], -R68.reuse ;  /* 0x00008f004f4e7a23 */ /* 0x100fe40000010844 */
[----:B------:R-:W1:Y:S01]  /*15810*/  MUFU.EX2 R98, R98 ;  /* 0x0000006200627308 */ /* 0x000e620000000800 */
[----:B------:R-:W-:Y:S02]  /*15820*/  FFMA.FTZ R79, R74, c[0x0][0x23c], -R68 ;  /* 0x00008f004a4f7a23 */ /* 0x000fe40000010844 */
[----:B------:R-:W-:Y:S01]  /*15830*/  FADD.FTZ R118, R117, R118 ;  /* 0x0000007675767221 */ /* 0x000fe20000010000 */
[----:B------:R-:W-:Y:S01]  /*15840*/  F2FP.PACK_AB R16, R114, R115 ;  /* 0x000000737210723e */ /* 0x000fe200000000ff */
[----:B------:R-:W-:Y:S01]  /*15850*/  HMMA.16816.F32 R28, R12, R18, R28 ;  /* 0x000000120c1c723c */ /* 0x000fe2000000181c */
[----:B------:R-:W4:Y:S01]  /*15860*/  LDSM.16.MT88.4 R12, [R224+0x6800] ;  /* 0x00680000e00c783b */ /* 0x000f220000004200 */
[----:B---3--:R-:W-:Y:S01]  /*15870*/  F2FP.PACK_AB R17, R32, R35 ;  /* 0x000000232011723e */ /* 0x008fe200000000ff */
[----:B------:R-:W-:Y:S01]  /*15880*/  MUFU.EX2 R99, R99 ;  /* 0x0000006300637308 */ /* 0x000fe20000000800 */
[----:B------:R-:W-:-:S02]  /*15890*/  FADD.FTZ R147, R154, R147 ;  /* 0x000000939a937221 */ /* 0x000fc40000010000 */
[----:B------:R-:W-:Y:S01]  /*158a0*/  FADD.FTZ R116, R116, R118 ;  /* 0x0000007674747221 */ /* 0x000fe20000010000 */
[----:B------:R-:W-:Y:S01]  /*158b0*/  F2FP.PACK_AB R18, R112, R113 ;  /* 0x000000717012723e */ /* 0x000fe200000000ff */
[----:B------:R-:W-:Y:S02]  /*158c0*/  FADD.FTZ R155, R155, R147 ;  /* 0x000000939b9b7221 */ /* 0x000fe40000010000 */
[----:B------:R-:W-:Y:S01]  /*158d0*/  FADD.FTZ R116, R115, R116 ;  /* 0x0000007473747221 */ /* 0x000fe20000010000 */
[----:B-1----:R-:W-:Y:S01]  /*158e0*/  F2FP.PACK_AB R19, R98, R34 ;  /* 0x000000226213723e */ /* 0x002fe200000000ff */
[----:B------:R-:W1:Y:S01]  /*158f0*/  MUFU.EX2 R96, R96 ;  /* 0x0000006000607308 */ /* 0x000e620000000800 */
[----:B------:R-:W-:Y:S02]  /*15900*/  FFMA.FTZ R33, R186, c[0x0][0x23c], -R122 ;  /* 0x00008f00ba217a23 */ /* 0x000fe4000001087a */
[----:B------:R-:W-:Y:S02]  /*15910*/  FADD.FTZ R116, R114, R116 ;  /* 0x0000007472747221 */ /* 0x000fe40000010000 */
[----:B------:R-:W-:Y:S01]  /*15920*/  FFMA.FTZ R90, R183, c[0x0][0x23c], -R122 ;  /* 0x00008f00b75a7a23 */ /* 0x000fe2000001087a */
[----:B------:R-:W-:Y:S01]  /*15930*/  HMMA.16816.F32 R20, R16, R4, R20 ;  /* 0x000000041014723c */ /* 0x000fe20000001814 */
[----:B------:R-:W-:Y:S01]  /*15940*/  FADD.FTZ R113, R113, R116 ;  /* 0x0000007471717221 */ /* 0x000fe20000010000 */
[----:B------:R-:W3:Y:S01]  /*15950*/  MUFU.EX2 R97, R97 ;  /* 0x0000006100617308 */ /* 0x000ee20000000800 */
[----:B------:R-:W-:-:S02]  /*15960*/  FFMA.FTZ R82, R180, c[0x0][0x23c], -R122 ;  /* 0x00008f00b4527a23 */ /* 0x000fc4000001087a */
[----:B------:R-:W-:Y:S02]  /*15970*/  FADD.FTZ R113, R112, R113 ;  /* 0x0000007170717221 */ /* 0x000fe40000010000 */
[----:B------:R-:W-:Y:S01]  /*15980*/  FFMA.FTZ R74, R176, c[0x0][0x23c], -R122 ;  /* 0x00008f00b04a7a23 */ /* 0x000fe2000001087a */
[C---:B------:R-:W-:Y:S01]  /*15990*/  HMMA.16816.F32 R8, R16.reuse, R6, R8 ;  /* 0x000000061008723c */ /* 0x040fe20000001808 */
[----:B------:R-:W5:Y:S01]  /*159a0*/  LDSM.16.MT88.4 R4, [R223+0x6800] ;  /* 0x00680000df04783b */ /* 0x000f620000004200 */
[----:B------:R-:W-:Y:S06]  /*159b0*/  MUFU.EX2 R102, R102 ;  /* 0x0000006600667308 */ /* 0x000fec0000000800 */
[C---:B--2---:R-:W-:Y:S02]  /*159c0*/  HMMA.16816.F32 R136, R16.reuse, R24, R136 ;  /* 0x000000181088723c */ /* 0x044fe40000001888 */
[----:B------:R-:W2:Y:S05]  /*159d0*/  MUFU.EX2 R86, R86 ;  /* 0x0000005600567308 */ /* 0x000eaa0000000800 */
[----:B------:R-:W-:Y:S01]  /*159e0*/  F2FP.PACK_AB R24, R110, R111 ;  /* 0x0000006f6e18723e */ /* 0x000fe200000000ff */
[----:B------:R-:W-:Y:S01]  /*159f0*/  HMMA.16816.F32 R28, R16, R26, R28 ;  /* 0x0000001a101c723c */ /* 0x000fe2000000181c */
[----:B------:R-:W2:Y:S01]  /*15a00*/  LDSM.16.MT88.4 R16, [R224+0x6c00] ;  /* 0x006c0000e010783b */ /* 0x000ea20000004200 */
[----:B-1----:R-:W-:Y:S01]  /*15a10*/  F2FP.PACK_AB R25, R96, R99 ;  /* 0x000000636019723e */ /* 0x002fe200000000ff */
[----:B------:R-:W1:Y:S01]  /*15a20*/  MUFU.EX2 R87, R87 ;  /* 0x0000005700577308 */ /* 0x000e620000000800 */
[----:B------:R-:W-:-:S03]  /*15a30*/  FADD.FTZ R111, R111, R113 ;  /* 0x000000716f6f7221 */ /* 0x000fc60000010000 */
[----:B------:R-:W-:Y:S01]  /*15a40*/  F2FP.PACK_AB R26, R108, R109 ;  /* 0x0000006d6c1a723e */ /* 0x000fe200000000ff */
[----:B------:R-:W-:Y:S01]  /*15a50*/  FADD.FTZ R111, R110, R111 ;  /* 0x0000006f6e6f7221 */ /* 0x000fe20000010000 */
[----:B---3--:R-:W-:Y:S02]  /*15a60*/  F2FP.PACK_AB R27, R91, R97 ;  /* 0x000000615b1b723e */ /* 0x008fe400000000ff */
[----:B------:R-:W-:Y:S01]  /*15a70*/  MUFU.EX2 R103, R103 ;  /* 0x0000006700677308 */ /* 0x000fe20000000800 */
[----:B------:R-:W-:-:S04]  /*15a80*/  FADD.FTZ R111, R109, R111 ;  /* 0x0000006f6d6f7221 */ /* 0x000fc80000010000 */
[----:B----4-:R-:W-:Y:S01]  /*15a90*/  HMMA.16816.F32 R20, R24, R12, R20 ;  /* 0x0000000c1814723c */ /* 0x010fe20000001814 */
[----:B------:R-:W-:Y:S02]  /*15aa0*/  FADD.FTZ R108, R108, R111 ;  /* 0x0000006f6c6c7221 */ /* 0x000fe40000010000 */
[----:B------:R-:W3:Y:S02]  /*15ab0*/  MUFU.EX2 R78, R78 ;  /* 0x0000004e004e7308 */ /* 0x000ee40000000800 */
[----:B------:R-:W-:-:S03]  /*15ac0*/  FADD.FTZ R108, R107, R108 ;  /* 0x0000006c6b6c7221 */ /* 0x000fc60000010000 */
[C---:B------:R-:W-:Y:S01]  /*15ad0*/  HMMA.16816.F32 R8, R24.reuse, R14, R8 ;  /* 0x0000000e1808723c */ /* 0x040fe20000001808 */
[----:B------:R-:W4:Y:S02]  /*15ae0*/  LDSM.16.MT88.4 R12, [R223+0x6c00] ;  /* 0x006c0000df0c783b */ /* 0x000f240000004200 */
[----:B------:R-:W1:Y:S05]  /*15af0*/  MUFU.EX2 R79, R79 ;  /* 0x0000004f004f7308 */ /* 0x000e6a0000000800 */
[C---:B-----5:R-:W-:Y:S03]  /*15b00*/  HMMA.16816.F32 R136, R24.reuse, R4, R136 ;  /* 0x000000041888723c */ /* 0x060fe60000001888 */
[----:B------:R-:W-:Y:S05]  /*15b10*/  MUFU.EX2 R66, R66 ;  /* 0x0000004200427308 */ /* 0x000fea0000000800 */
[----:B------:R-:W-:Y:S01]  /*15b20*/  HMMA.16816.F32 R28, R24, R6, R28 ;  /* 0x00000006181c723c */ /* 0x000fe2000000181c */
[----:B------:R-:W5:Y:S02]  /*15b30*/  LDSM.16.MT88.4 R4, [R224+0x7000] ;  /* 0x00700000e004783b */ /* 0x000f640000004200 */
[----:B------:R-:W3:Y:S04]  /*15b40*/  MUFU.EX2 R67, R67 ;  /* 0x0000004300437308 */ /* 0x000ee80000000800 */
[C---:B------:R-:W-:Y:S01]  /*15b50*/  F2FP.PACK_AB R24, R106.reuse, R107 ;  /* 0x0000006b6a18723e */ /* 0x040fe200000000ff */
[----:B------:R-:W-:Y:S01]  /*15b60*/  FADD.FTZ R106, R106, R108 ;  /* 0x0000006c6a6a7221 */ /* 0x000fe20000010000 */
[----:B--2---:R-:W-:-:S02]  /*15b70*/  F2FP.PACK_AB R25, R86, R102 ;  /* 0x000000665619723e */ /* 0x004fc400000000ff */
[----:B------:R-:W-:Y:S01]  /*15b80*/  F2FP.PACK_AB R26, R104, R105 ;  /* 0x00000069681a723e */ /* 0x000fe200000000ff */
[----:B------:R-:W2:Y:S01]  /*15b90*/  MUFU.EX2 R85, R85 ;  /* 0x0000005500557308 */ /* 0x000ea20000000800 */
[----:B-1----:R-:W-:Y:S01]  /*15ba0*/  F2FP.PACK_AB R27, R83, R87 ;  /* 0x00000057531b723e */ /* 0x002fe200000000ff */
[----:B------:R-:W-:-:S04]  /*15bb0*/  FADD.FTZ R106, R105, R106 ;  /* 0x0000006a696a7221 */ /* 0x000fc80000010000 */
[----:B------:R-:W-:Y:S02]  /*15bc0*/  FADD.FTZ R104, R104, R106 ;  /* 0x0000006a68687221 */ /* 0x000fe40000010000 */
[----:B------:R-:W-:Y:S01]  /*15bd0*/  HMMA.16816.F32 R20, R24, R16, R20 ;  /* 0x000000101814723c */ /* 0x000fe20000001814 */
[----:B------:R-:W1:Y:S01]  /*15be0*/  MUFU.EX2 R84, R84 ;  /* 0x0000005400547308 */ /* 0x000e620000000800 */
[----:B------:R-:W-:-:S04]  /*15bf0*/  FADD.FTZ R104, R101, R104 ;  /* 0x0000006865687221 */ /* 0x000fc80000010000 */
[C---:B------:R-:W-:Y:S02]  /*15c00*/  FADD.FTZ R104, R100.reuse, R104 ;  /* 0x0000006864687221 */ /* 0x040fe40000010000 */
[C---:B------:R-:W-:Y:S01]  /*15c10*/  HMMA.16816.F32 R8, R24.reuse, R18, R8 ;  /* 0x000000121808723c */ /* 0x040fe20000001808 */
[----:B------:R-:W1:Y:S01]  /*15c20*/  LDSM.16.MT88.4 R16, [R223+0x7000] ;  /* 0x00700000df10783b */ /* 0x000e620000004200 */
[----:B------:R-:W-:Y:S06]  /*15c30*/  MUFU.EX2 R81, R81 ;  /* 0x0000005100517308 */ /* 0x000fec0000000800 */
[C---:B----4-:R-:W-:Y:S02]  /*15c40*/  HMMA.16816.F32 R136, R24.reuse, R12, R136 ;  /* 0x0000000c1888723c */ /* 0x050fe40000001888 */
[----:B------:R-:W-:Y:S06]  /*15c50*/  MUFU.EX2 R80, R80 ;  /* 0x0000005000507308 */ /* 0x000fec0000000800 */
[----:B------:R-:W-:Y:S01]  /*15c60*/  HMMA.16816.F32 R28, R24, R14, R28 ;  /* 0x0000000e181c723c */ /* 0x000fe2000000181c */
[----:B------:R-:W4:Y:S01]  /*15c70*/  LDSM.16.MT88.4 R12, [R224+0x7400] ;  /* 0x00740000e00c783b */ /* 0x000f220000004200 */
[----:B------:R-:W-:Y:S05]  /*15c80*/  MUFU.EX2 R62, R62 ;  /* 0x0000003e003e7308 */ /* 0x000fea0000000800 */
[----:B------:R-:W-:-:S02]  /*15c90*/  F2FP.PACK_AB R24, R100, R101 ;  /* 0x000000656418723e */ /* 0x000fc400000000ff */
[----:B---3--:R-:W-:Y:S01]  /*15ca0*/  F2FP.PACK_AB R25, R78, R103 ;  /* 0x000000674e19723e */ /* 0x008fe200000000ff */
[----:B------:R-:W3:Y:S01]  /*15cb0*/  MUFU.EX2 R63, R63 ;  /* 0x0000003f003f7308 */ /* 0x000ee20000000800 */
[----:B------:R-:W-:Y:S01]  /*15cc0*/  F2FP.PACK_AB R26, R94, R95 ;  /* 0x0000005f5e1a723e */ /* 0x000fe200000000ff */
[----:B------:R-:W-:Y:S01]  /*15cd0*/  FADD.FTZ R95, R95, R104 ;  /* 0x000000685f5f7221 */ /* 0x000fe20000010000 */
[----:B------:R-:W-:-:S03]  /*15ce0*/  F2FP.PACK_AB R27, R75, R79 ;  /* 0x0000004f4b1b723e */ /* 0x000fc600000000ff */
[----:B------:R-:W-:Y:S02]  /*15cf0*/  FADD.FTZ R95, R94, R95 ;  /* 0x0000005f5e5f7221 */ /* 0x000fe40000010000 */
[----:B------:R-:W-:Y:S02]  /*15d00*/  MUFU.EX2 R58, R58 ;  /* 0x0000003a003a7308 */ /* 0x000fe40000000800 */
[----:B-----5:R-:W-:Y:S01]  /*15d10*/  HMMA.16816.F32 R20, R24, R4, R20 ;  /* 0x000000041814723c */ /* 0x020fe20000001814 */
[----:B------:R-:W-:-:S05]  /*15d20*/  FADD.FTZ R95, R93, R95 ;  /* 0x0000005f5d5f7221 */ /* 0x000fca0000010000 */
[----:B------:R-:W5:Y:S02]  /*15d30*/  MUFU.EX2 R73, R73 ;  /* 0x0000004900497308 */ /* 0x000f640000000800 */
[C---:B------:R-:W-:Y:S01]  /*15d40*/  HMMA.16816.F32 R8, R24.reuse, R6, R8 ;  /* 0x000000061808723c */ /* 0x040fe20000001808 */
[----:B------:R-:W3:Y:S05]  /*15d50*/  LDSM.16.MT88.4 R4, [R223+0x7400] ;  /* 0x00740000df04783b */ /* 0x000eea0000004200 */
[----:B------:R-:W-:Y:S02]  /*15d60*/  MUFU.EX2 R77, R77 ;  /* 0x0000004d004d7308 */ /* 0x000fe40000000800 */
[C---:B-1----:R-:W-:Y:S06]  /*15d70*/  HMMA.16816.F32 R136, R24.reuse, R16, R136 ;  /* 0x000000101888723c */ /* 0x042fec0000001888 */
[----:B------:R-:W1:Y:S02]  /*15d80*/  MUFU.EX2 R76, R76 ;  /* 0x0000004c004c7308 */ /* 0x000e640000000800 */
[----:B------:R-:W-:Y:S01]  /*15d90*/  HMMA.16816.F32 R28, R24, R18, R28 ;  /* 0x00000012181c723c */ /* 0x000fe2000000181c */
[----:B------:R-:W1:Y:S05]  /*15da0*/  LDSM.16.MT88.4 R16, [R224+0x7800] ;  /* 0x00780000e010783b */ /* 0x000e6a0000004200 */
[----:B------:R-:W-:Y:S01]  /*15db0*/  MUFU.EX2 R71, R71 ;  /* 0x0000004700477308 */ /* 0x000fe20000000800 */
[C---:B------:R-:W-:Y:S01]  /*15dc0*/  F2FP.PACK_AB R24, R92.reuse, R93 ;  /* 0x0000005d5c18723e */ /* 0x040fe200000000ff */
[----:B------:R-:W-:Y:S01]  /*15dd0*/  FADD.FTZ R92, R92, R95 ;  /* 0x0000005f5c5c7221 */ /* 0x000fe20000010000 */
[----:B------:R-:W-:-:S02]  /*15de0*/  F2FP.PACK_AB R25, R72, R156 ;  /* 0x0000009c4819723e */ /* 0x000fc400000000ff */
[C---:B------:R-:W-:Y:S01]  /*15df0*/  F2FP.PACK_AB R26, R88.reuse, R89 ;  /* 0x00000059581a723e */ /* 0x040fe200000000ff */
[----:B------:R-:W-:Y:S01]  /*15e00*/  FADD.FTZ R92, R89, R92 ;  /* 0x0000005c595c7221 */ /* 0x000fe20000010000 */
[----:B------:R-:W-:Y:S01]  /*15e10*/  F2FP.PACK_AB R27, R67, R66 ;  /* 0x00000042431b723e */ /* 0x000fe200000000ff */
[----:B------:R-:W-:Y:S02]  /*15e20*/  MUFU.EX2 R70, R70 ;  /* 0x0000004600467308 */ /* 0x000fe40000000800 */
[----:B------:R-:W-:-:S04]  /*15e30*/  FADD.FTZ R88, R88, R92 ;  /* 0x0000005c58587221 */ /* 0x000fc80000010000 */
[C---:B----4-:R-:W-:Y:S01]  /*15e40*/  HMMA.16816.F32 R20, R24.reuse, R12, R20 ;  /* 0x0000000c1814723c */ /* 0x050fe20000001814 */
[----:B--2---:R-:W-:Y:S01]  /*15e50*/  FADD.FTZ R88, R85, R88 ;  /* 0x0000005855587221 */ /* 0x004fe20000010000 */
[----:B------:R-:W-:Y:S06]  /*15e60*/  MUFU.EX2 R157, R157 ;  /* 0x0000009d009d7308 */ /* 0x000fec0000000800 */
[C---:B------:R-:W-:Y:S01]  /*15e70*/  HMMA.16816.F32 R8, R24.reuse, R14, R8 ;  /* 0x0000000e1808723c */ /* 0x040fe20000001808 */
[----:B------:R-:W2:Y:S01]  /*15e80*/  LDSM.16.MT88.4 R12, [R223+0x7800] ;  /* 0x00780000df0c783b */ /* 0x000ea20000004200 */
[----:B------:R-:W4:Y:S06]  /*15e90*/  MUFU.EX2 R54, R54 ;  /* 0x0000003600367308 */ /* 0x000f2c0000000800 */
[C---:B---3--:R-:W-:Y:S02]  /*15ea0*/  HMMA.16816.F32 R136, R24.reuse, R4, R136 ;  /* 0x000000041888723c */ /* 0x048fe40000001888 */
[----:B------:R-:W-:Y:S05]  /*15eb0*/  MUFU.EX2 R50, R50 ;  /* 0x0000003200327308 */ /* 0x000fea0000000800 */
[C---:B------:R-:W-:Y:S01]  /*15ec0*/  F2FP.PACK_AB R4, R84.reuse, R85 ;  /* 0x000000555404723e */ /* 0x040fe200000000ff */
[----:B------:R-:W-:Y:S01]  /*15ed0*/  HMMA.16816.F32 R28, R24, R6, R28 ;  /* 0x00000006181c723c */ /* 0x000fe2000000181c */
[----:B------:R-:W-:Y:S01]  /*15ee0*/  F2FP.PACK_AB R5, R63, R62 ;  /* 0x0000003e3f05723e */ /* 0x000fe200000000ff */
[----:B------:R-:W3:Y:S01]  /*15ef0*/  MUFU.EX2 R51, R51 ;  /* 0x0000003300337308 */ /* 0x000ee20000000800 */
[----:B------:R-:W3:Y:S01]  /*15f00*/  LDSM.16.MT88.4 R24, [R224+0x7c00] ;  /* 0x007c0000e018783b */ /* 0x000ee20000004200 */
[----:B------:R-:W-:-:S03]  /*15f10*/  FADD.FTZ R84, R84, R88 ;  /* 0x0000005854547221 */ /* 0x000fc60000010000 */
[C---:B------:R-:W-:Y:S01]  /*15f20*/  F2FP.PACK_AB R6, R80.reuse, R81 ;  /* 0x000000515006723e */ /* 0x040fe200000000ff */
[----:B------:R-:W-:Y:S01]  /*15f30*/  FADD.FTZ R84, R81, R84 ;  /* 0x0000005451547221 */ /* 0x000fe20000010000 */
[----:B-----5:R-:W-:Y:S01]  /*15f40*/  F2FP.PACK_AB R7, R73, R58 ;  /* 0x0000003a4907723e */ /* 0x020fe200000000ff */
[----:B------:R-:W5:Y:S02]  /*15f50*/  MUFU.EX2 R69, R69 ;  /* 0x0000004500457308 */ /* 0x000f640000000800 */
[----:B------:R-:W-:-:S04]  /*15f60*/  FADD.FTZ R84, R80, R84 ;  /* 0x0000005450547221 */ /* 0x000fc80000010000 */
[C---:B-1----:R-:W-:Y:S02]  /*15f70*/  HMMA.16816.F32 R20, R4.reuse, R16, R20 ;  /* 0x000000100414723c */ /* 0x042fe40000001814 */
[----:B------:R-:W1:Y:S06]  /*15f80*/  MUFU.EX2 R0, R0 ;  /* 0x0000000000007308 */ /* 0x000e6c0000000800 */
        /* <DEDUP_REMOVED lines=8> */
[----:B------:R-:W-:Y:S01]  /*16010*/  F2FP.PACK_AB R4, R76, R77 ;  /* 0x0000004d4c04723e */ /* 0x000fe200000000ff */
[----:B------:R-:W-:Y:S01]  /*16020*/  FADD.FTZ R77, R77, R84 ;  /* 0x000000544d4d7221 */ /* 0x000fe20000010000 */
[----:B----4-:R-:W-:Y:S01]  /*16030*/  F2FP.PACK_AB R5, R54, R157 ;  /* 0x0000009d3605723e */ /* 0x010fe200000000ff */
[----:B------:R-:W4:Y:S01]  /*16040*/  MUFU.EX2 R44, R44 ;  /* 0x0000002c002c7308 */ /* 0x000f220000000800 */
[----:B------:R-:W-:Y:S01]  /*16050*/  F2FP.PACK_AB R6, R70, R71 ;  /* 0x000000474606723e */ /* 0x000fe200000000ff */
[----:B------:R-:W-:Y:S01]  /*16060*/  FADD.FTZ R77, R76, R77 ;  /* 0x0000004d4c4d7221 */ /* 0x000fe20000010000 */
[----:B---3--:R-:W-:-:S03]  /*16070*/  F2FP.PACK_AB R7, R51, R50 ;  /* 0x000000323307723e */ /* 0x008fc600000000ff */
[----:B------:R-:W-:Y:S02]  /*16080*/  FADD.FTZ R77, R71, R77 ;  /* 0x0000004d474d7221 */ /* 0x000fe40000010000 */
[----:B------:R-:W-:Y:S02]  /*16090*/  MUFU.EX2 R42, R42 ;  /* 0x0000002a002a7308 */ /* 0x000fe40000000800 */
[----:B------:R-:W-:Y:S01]  /*160a0*/  HMMA.16816.F32 R20, R4, R24, R20 ;  /* 0x000000180414723c */ /* 0x000fe20000001814 */
[----:B------:R-:W-:-:S04]  /*160b0*/  FADD.FTZ R70, R70, R77 ;  /* 0x0000004d46467221 */ /* 0x000fc80000010000 */
[----:B-----5:R-:W-:Y:S01]  /*160c0*/  FADD.FTZ R70, R69, R70 ;  /* 0x0000004645467221 */ /* 0x020fe20000010000 */
[----:B------:R-:W3:Y:S02]  /*160d0*/  MUFU.EX2 R43, R43 ;  /* 0x0000002b002b7308 */ /* 0x000ee40000000800 */
[C---:B-1----:R-:W-:Y:S06]  /*160e0*/  HMMA.16816.F32 R136, R4.reuse, R16, R136 ;  /* 0x000000100488723c */ /* 0x042fec0000001888 */
[----:B------:R-:W1:Y:S01]  /*160f0*/  MUFU.EX2 R125, R125 ;  /* 0x0000007d007d7308 */ /* 0x000e620000000800 */
[----:B------:R-:W-:Y:S01]  /*16100*/  FADD.FTZ R16, R35, R155 ;  /* 0x0000009b23107221 */ /* 0x000fe20000010000 */
[----:B------:R-:W-:Y:S01]  /*16110*/  HMMA.16816.F32 R8, R4, R26, R8 ;  /* 0x0000001a0408723c */ /* 0x000fe20000001808 */
[----:B------:R-:W5:Y:S02]  /*16120*/  LDSM.16.MT88.4 R24, [R223+0x8000] ;  /* 0x00800000df18783b */ /* 0x000f640000004200 */
[----:B------:R-:W-:-:S03]  /*16130*/  FADD.FTZ R16, R32, R16 ;  /* 0x0000001020107221 */ /* 0x000fc60000010000 */
[----:B------:R-:W1:Y:S01]  /*16140*/  MUFU.EX2 R33, R33 ;  /* 0x0000002100217308 */ /* 0x000e620000000800 */
[----:B------:R-:W-:Y:S01]  /*16150*/  FADD.FTZ R16, R34, R16 ;  /* 0x0000001022107221 */ /* 0x000fe20000010000 */
[----:B------:R-:W-:Y:S01]  /*16160*/  HMMA.16816.F32 R28, R4, R18, R28 ;  /* 0x00000012041c723c */ /* 0x000fe2000000181c */
[----:B------:R-:W-:Y:S02]  /*16170*/  FFMA.FTZ R34, R38, c[0x0][0x23c], -R68 ;  /* 0x00008f0026227a23 */ /* 0x000fe40000010844 */
[----:B------:R-:W-:Y:S02]  /*16180*/  FADD.FTZ R16, R98, R16 ;  /* 0x0000001062107221 */ /* 0x000fe40000010000 */
[----:B------:R-:W-:Y:S01]  /*16190*/  FFMA.FTZ R38, R39, c[0x0][0x23c], -R68 ;  /* 0x00008f0027267a23 */ /* 0x000fe20000010844 */
[----:B------:R-:W-:Y:S01]  /*161a0*/  MUFU.EX2 R90, R90 ;  /* 0x0000005a005a7308 */ /* 0x000fe20000000800 */
[----:B------:R-:W-:Y:S01]  /*161b0*/  FADD.FTZ R99, R99, R16 ;  /* 0x0000001063637221 */ /* 0x000fe20000010000 */
[----:B------:R-:W-:Y:S01]  /*161c0*/  F2FP.PACK_AB R4, R0, R69 ;  /* 0x000000450004723e */ /* 0x000fe200000000ff */
[----:B------:R-:W5:Y:S01]  /*161d0*/  LDSM.16.MT88.4 R16, [R224+0x8400] ;  /* 0x00840000e010783b */ /* 0x000f620000004200 */
[----:B----4-:R-:W-:Y:S01]  /*161e0*/  F2FP.PACK_AB R5, R44, R46 ;  /* 0x0000002e2c05723e */ /* 0x010fe200000000ff */
[----:B------:R-:W-:Y:S01]  /*161f0*/  FADD.FTZ R99, R96, R99 ;  /* 0x0000006360637221 */ /* 0x000fe20000010000 */
[----:B------:R-:W-:Y:S01]  /*16200*/  F2FP.PACK_AB R6, R3, R132 ;  /* 0x000000840306723e */ /* 0x000fe200000000ff */
[----:B------:R-:W-:Y:S01]  /*16210*/  FFMA.FTZ R39, R37, c[0x0][0x23c], -R68 ;  /* 0x00008f0025277a23 */ /* 0x000fe20000010844 */
[----:B---3--:R-:W-:Y:S01]  /*16220*/  F2FP.PACK_AB R7, R43, R42 ;  /* 0x0000002a2b07723e */ /* 0x008fe200000000ff */
[----:B------:R-:W-:Y:S01]  /*16230*/  FADD.FTZ R97, R97, R99 ;  /* 0x0000006361617221 */ /* 0x000fe20000010000 */
[----:B------:R-:W-:Y:S01]  /*16240*/  MUFU.EX2 R82, R82 ;  /* 0x0000005200527308 */ /* 0x000fe20000000800 */
[----:B------:R-:W-:-:S02]  /*16250*/  FADD.FTZ R0, R0, R70 ;  /* 0x0000004600007221 */ /* 0x000fc40000010000 */
[----:B------:R-:W-:Y:S02]  /*16260*/  FADD.FTZ R97, R91, R97 ;  /* 0x000000615b617221 */ /* 0x000fe40000010000 */
[C---:B--2---:R-:W-:Y:S01]  /*16270*/  HMMA.16816.F32 R20, R4.reuse, R12, R20 ;  /* 0x0000000c0414723c */ /* 0x044fe20000001814 */
[----:B------:R-:W-:Y:S02]  /*16280*/  FADD.FTZ R0, R132, R0 ;  /* 0x0000000084007221 */ /* 0x000fe40000010000 */
[----:B------:R-:W-:Y:S01]  /*16290*/  FADD.FTZ R102, R102, R97 ;  /* 0x0000006166667221 */ /* 0x000fe20000010000 */
[----:B------:R-:W-:Y:S01]  /*162a0*/  MUFU.EX2 R34, R34 ;  /* 0x0000002200227308 */ /* 0x000fe20000000800 */
[----:B------:R-:W-:Y:S02]  /*162b0*/  FFMA.FTZ R37, R57, c[0x0][0x23c], -R122 ;  /* 0x00008f0039257a23 */ /* 0x000fe4000001087a */
[----:B------:R-:W-:Y:S01]  /*162c0*/  FADD.FTZ R102, R86, R102 ;  /* 0x0000006656667221 */ /* 0x000fe20000010000 */
[----:B------:R-:W-:Y:S01]  /*162d0*/  HMMA.16816.F32 R8, R4, R14, R8 ;  /* 0x0000000e0408723c */ /* 0x000fe20000001808 */
[----:B------:R-:W2:Y:S01]  /*162e0*/  LDSM.16.MT88.4 R12, [R223+0x8400] ;  /* 0x00840000df0c783b */ /* 0x000ea20000004200 */
[----:B------:R-:W-:Y:S01]  /*162f0*/  FADD.FTZ R3, R3, R0 ;  /* 0x0000000003037221 */ /* 0x000fe20000010000 */
[----:B------:R-:W-:Y:S01]  /*16300*/  MOV R0, R123 ;  /* 0x0000007b00007202 */ /* 0x000fe20000000f00 */
[----:B------:R-:W-:Y:S01]  /*16310*/  FADD.FTZ R102, R87, R102 ;  /* 0x0000006657667221 */ /* 0x000fe20000010000 */
[----:B------:R-:W3:Y:S01]  /*16320*/  MUFU.EX2 R38, R38 ;  /* 0x0000002600267308 */ /* 0x000ee20000000800 */
[----:B-1----:R-:W-:-:S02]  /*16330*/  FADD.FTZ R3, R125, R3 ;  /* 0x000000037d037221 */ /* 0x002fc40000010000 */
[----:B------:R-:W-:Y:S01]  /*16340*/  FADD.FTZ R83, R83, R102 ;  /* 0x0000006653537221 */ /* 0x000fe20000010000 */
[C---:B-----5:R-:W-:Y:S03]  /*16350*/  HMMA.16816.F32 R136, R4.reuse, R24, R136 ;  /* 0x000000180488723c */ /* 0x060fe60000001888 */
[----:B------:R-:W-:Y:S01]  /*16360*/  FADD.FTZ R83, R103, R83 ;  /* 0x0000005367537221 */ /* 0x000fe20000010000 */
[----:B------:R-:W-:Y:S03]  /*16370*/  MUFU.EX2 R36, R36 ;  /* 0x0000002400247308 */ /* 0x000fe60000000800 */
[----:B------:R-:W-:Y:S01]  /*16380*/  FADD.FTZ R83, R78, R83 ;  /* 0x000000534e537221 */ /* 0x000fe20000010000 */
[----:B------:R-:W-:Y:S01]  /*16390*/  HMMA.16816.F32 R28, R4, R26, R28 ;  /* 0x0000001a041c723c */ /* 0x000fe2000000181c */
[----:B------:R-:W1:Y:S02]  /*163a0*/  LDSM.16.MT88.4 R24, [R224+0x8800] ;  /* 0x00880000e018783b */ /* 0x000e640000004200 */
[----:B------:R-:W-:Y:S01]  /*163b0*/  FADD.FTZ R79, R79, R83 ;  /* 0x000000534f4f7221 */ /* 0x000fe20000010000 */
[----:B------:R-:W4:Y:S03]  /*163c0*/  MUFU.EX2 R39, R39 ;  /* 0x0000002700277308 */ /* 0x000f260000000800 */
[----:B------:R-:W-:Y:S01]  /*163d0*/  FADD.FTZ R79, R75, R79 ;  /* 0x0000004f4b4f7221 */ /* 0x000fe20000010000 */
[C---:B------:R-:W-:Y:S01]  /*163e0*/  F2FP.PACK_AB R4, R33.reuse, R125 ;  /* 0x0000007d2104723e */ /* 0x040fe200000000ff */
[----:B------:R-:W-:Y:S01]  /*163f0*/  FADD.FTZ R33, R33, R3 ;  /* 0x0000000321217221 */ /* 0x000fe20000010000 */
[----:B---3--:R-:W-:Y:S01]  /*16400*/  F2FP.PACK_AB R5, R38, R34 ;  /* 0x000000222605723e */ /* 0x008fe200000000ff */
[----:B------:R-:W-:Y:S01]  /*16410*/  FADD.FTZ R156, R156, R79 ;  /* 0x0000004f9c9c7221 */ /* 0x000fe20000010000 */
[----:B------:R-:W-:Y:S01]  /*16420*/  F2FP.PACK_AB R6, R82, R90 ;  /* 0x0000005a5206723e */ /* 0x000fe200000000ff */
[----:B------:R-:W3:Y:S01]  /*16430*/  MUFU.EX2 R74, R74 ;  /* 0x0000004a004a7308 */ /* 0x000ee20000000800 */
[----:B------:R-:W-:-:S02]  /*16440*/  FADD.FTZ R33, R90, R33 ;  /* 0x000000215a217221 */ /* 0x000fc40000010000 */
[----:B------:R-:W-:Y:S02]  /*16450*/  FADD.FTZ R156, R72, R156 ;  /* 0x0000009c489c7221 */ /* 0x000fe40000010000 */
[----:B------:R-:W-:Y:S02]  /*16460*/  FADD.FTZ R82, R82, R33 ;  /* 0x0000002152527221 */ /* 0x000fe40000010000 */
[----:B------:R-:W-:Y:S01]  /*16470*/  FADD.FTZ R66, R66, R156 ;  /* 0x0000009c42427221 */ /* 0x000fe20000010000 */
[----:B----4-:R-:W-:Y:S01]  /*16480*/  F2FP.PACK_AB R7, R39, R36 ;  /* 0x000000242707723e */ /* 0x010fe200000000ff */
[----:B------:R-:W4:Y:S02]  /*16490*/  MUFU.EX2 R59, R59 ;  /* 0x0000003b003b7308 */ /* 0x000f240000000800 */
[----:B------:R-:W-:-:S04]  /*164a0*/  FADD.FTZ R66, R67, R66 ;  /* 0x0000004243427221 */ /* 0x000fc80000010000 */
[----:B------:R-:W-:Y:S01]  /*164b0*/  FADD.FTZ R62, R62, R66 ;  /* 0x000000423e3e7221 */ /* 0x000fe20000010000 */
[----:B------:R-:W-:Y:S01]  /*164c0*/  HMMA.16816.F32 R20, R4, R16, R20 ;  /* 0x000000100414723c */ /* 0x000fe20000001814 */
[----:B------:R-:W-:Y:S01]  /*164d0*/  MUFU.EX2 R2, R2 ;  /* 0x0000000200027308 */ /* 0x000fe20000000800 */
[----:B---3--:R-:W-:Y:S02]  /*164e0*/  FADD.FTZ R82, R74, R82 ;  /* 0x000000524a527221 */ /* 0x008fe40000010000 */
[----:B------:R-:W-:-:S04]  /*164f0*/  FADD.FTZ R62, R63, R62 ;  /* 0x0000003e3f3e7221 */ /* 0x000fc80000010000 */
[C---:B------:R-:W-:Y:S01]  /*16500*/  HMMA.16816.F32 R8, R4.reuse, R18, R8 ;  /* 0x000000120408723c */ /* 0x040fe20000001808 */
[----:B------:R-:W3:Y:S01]  /*16510*/  MUFU.EX2 R35, R48 ;  /* 0x0000003000237308 */ /* 0x000ee20000000800 */
[----:B------:R-:W-:Y:S01]  /*16520*/  FADD.FTZ R62, R58, R62 ;  /* 0x0000003e3a3e7221 */ /* 0x000fe20000010000 */
[----:B------:R-:W5:Y:S03]  /*16530*/  LDSM.16.MT88.4 R16, [R223+0x8800] ;  /* 0x00880000df10783b */ /* 0x000f660000004200 */
[----:B------:R-:W-:Y:S02]  /*16540*/  FADD.FTZ R73, R73, R62 ;  /* 0x0000003e49497221 */ /* 0x000fe40000010000 */
[----:B--2---:R-:W-:Y:S01]  /*16550*/  HMMA.16816.F32 R136, R4, R12, R136 ;  /* 0x0000000c0488723c */ /* 0x004fe20000001888 */
[----:B------:R-:W-:Y:S01]  /*16560*/  MUFU.EX2 R40, R40 ;  /* 0x0000002800287308 */ /* 0x000fe20000000800 */
[----:B------:R-:W-:-:S04]  /*16570*/  FADD.FTZ R73, R157, R73 ;  /* 0x000000499d497221 */ /* 0x000fc80000010000 */
[----:B------:R-:W-:Y:S02]  /*16580*/  FADD.FTZ R73, R54, R73 ;  /* 0x0000004936497221 */ /* 0x000fe40000010000 */
[----:B------:R-:W-:Y:S01]  /*16590*/  HMMA.16816.F32 R28, R4, R14, R28 ;  /* 0x0000000e041c723c */ /* 0x000fe2000000181c */
[----:B------:R-:W2:Y:S01]  /*165a0*/  MUFU.EX2 R41, R41 ;  /* 0x0000002900297308 */ /* 0x000ea20000000800 */
[----:B------:R-:W-:Y:S02]  /*165b0*/  FADD.FTZ R50, R50, R73 ;  /* 0x0000004932327221 */ /* 0x000fe40000010000 */
[----:B------:R-:W-:Y:S02]  /*165c0*/  FFMA.FTZ R12, R64, c[0x0][0x23c], -R122 ;  /* 0x00008f00400c7a23 */ /* 0x000fe4000001087a */
[----:B------:R-:W-:Y:S01]  /*165d0*/  FADD.FTZ R50, R51, R50 ;  /* 0x0000003233327221 */ /* 0x000fe20000010000 */
[----:B----4-:R-:W-:Y:S01]  /*165e0*/  F2FP.PACK_AB R4, R59, R74 ;  /* 0x0000004a3b04723e */ /* 0x010fe200000000ff */
[----:B------:R-:W-:Y:S01]  /*165f0*/  FFMA.FTZ R13, R56, c[0x0][0x23c], -R68 ;  /* 0x00008f00380d7a23 */ /* 0x000fe20000010844 */
[----:B------:R-:W-:Y:S01]  /*16600*/  MUFU.EX2 R45, R45 ;  /* 0x0000002d002d7308 */ /* 0x000fe20000000800 */
[----:B---3--:R-:W-:Y:S01]  /*16610*/  F2FP.PACK_AB R6, R35, R2 ;  /* 0x000000022306723e */ /* 0x008fe200000000ff */
[----:B------:R-:W-:-:S02]  /*16620*/  FADD.FTZ R46, R46, R50 ;  /* 0x000000322e2e7221 */ /* 0x000fc40000010000 */
[----:B------:R-:W-:Y:S02]  /*16630*/  FFMA.FTZ R14, R60, c[0x0][0x23c], -R68 ;  /* 0x00008f003c0e7a23 */ /* 0x000fe40000010844 */
[----:B------:R-:W-:Y:S02]  /*16640*/  FADD.FTZ R46, R44, R46 ;  /* 0x0000002e2c2e7221 */ /* 0x000fe40000010000 */
[----:B------:R-:W3:Y:S01]  /*16650*/  MUFU.EX2 R47, R47 ;  /* 0x0000002f002f7308 */ /* 0x000ee20000000800 */
[----:B--2---:R-:W-:Y:S01]  /*16660*/  F2FP.PACK_AB R5, R41, R40 ;  /* 0x000000282905723e */ /* 0x004fe200000000ff */
[----:B------:R-:W-:Y:S02]  /*16670*/  FADD.FTZ R42, R42, R46 ;  /* 0x0000002e2a2a7221 */ /* 0x000fe40000010000 */
[----:B------:R-:W-:Y:S02]  /*16680*/  FFMA.FTZ R15, R65, c[0x0][0x23c], -R68 ;  /* 0x00008f00410f7a23 */ /* 0x000fe40000010844 */
[----:B------:R-:W-:-:S02]  /*16690*/  FADD.FTZ R42, R43, R42 ;  /* 0x0000002a2b2a7221 */ /* 0x000fc40000010000 */
[----:B------:R-:W2:Y:S01]  /*166a0*/  MUFU.EX2 R32, R53 ;  /* 0x0000003500207308 */ /* 0x000ea20000000800 */
[----:B------:R-:W-:Y:S02]  /*166b0*/  FADD.FTZ R59, R59, R82 ;  /* 0x000000523b3b7221 */ /* 0x000fe40000010000 */
[----:B------:R-:W-:Y:S02]  /*166c0*/  FADD.FTZ R42, R34, R42 ;  /* 0x0000002a222a7221 */ /* 0x000fe40000010000 */
[----:B------:R-:W-:Y:S01]  /*166d0*/  FADD.FTZ R59, R2, R59 ;  /* 0x0000003b023b7221 */ /* 0x000fe20000010000 */
[----:B------:R-:W-:Y:S01]  /*166e0*/  MOV R2, R124 ;  /* 0x0000007c00027202 */ /* 0x000fe20000000f00 */
[----:B------:R-:W-:Y:S01]  /*166f0*/  FADD.FTZ R38, R38, R42 ;  /* 0x0000002a26267221 */ /* 0x000fe20000010000 */
[----:B---3--:R-:W-:Y:S01]  /*16700*/  F2FP.PACK_AB R7, R47, R45 ;  /* 0x0000002d2f07723e */ /* 0x008fe200000000ff */
[----:B------:R-:W3:Y:S01]  /*16710*/  MUFU.EX2 R37, R37 ;  /* 0x0000002500257308 */ /* 0x000ee20000000800 */
[----:B------:R-:W-:-:S02]  /*16720*/  FADD.FTZ R35, R35, R59 ;  /* 0x0000003b23237221 */ /* 0x000fc40000010000 */
[----:B------:R-:W-:-:S03]  /*16730*/  FADD.FTZ R38, R36, R38 ;  /* 0x0000002624267221 */ /* 0x000fc60000010000 */
[----:B-1----:R-:W-:Y:S01]  /*16740*/  HMMA.16816.F32 R20, R4, R24, R20 ;  /* 0x000000180414723c */ /* 0x002fe20000001814 */
[----:B------:R-:W-:Y:S01]  /*16750*/  FADD.FTZ R39, R39, R38 ;  /* 0x0000002627277221 */ /* 0x000fe20000010000 */
[----:B------:R-:W1:Y:S01]  /*16760*/  MUFU.EX2 R12, R12 ;  /* 0x0000000c000c7308 */ /* 0x000e620000000800 */
[----:B--2---:R-:W-:Y:S02]  /*16770*/  FADD.FTZ R35, R32, R35 ;  /* 0x0000002320237221 */ /* 0x004fe40000010000 */
[----:B------:R-:W-:-:S03]  /*16780*/  FADD.FTZ R39, R40, R39 ;  /* 0x0000002728277221 */ /* 0x000fc60000010000 */
[C---:B------:R-:W-:Y:S01]  /*16790*/  HMMA.16816.F32 R24, R4.reuse, R26, R8 ;  /* 0x0000001a0418723c */ /* 0x040fe20000001808 */
[----:B------:R-:W2:Y:S01]  /*167a0*/  LDSM.16.MT88.4 R8, [R223+0x8c00] ;  /* 0x008c0000df08783b */ /* 0x000ea20000004200 */
[----:B------:R-:W4:Y:S01]  /*167b0*/  MUFU.EX2 R243, R243 ;  /* 0x000000f300f37308 */ /* 0x000f220000000800 */
[----:B---3--:R-:W-:Y:S01]  /*167c0*/  F2FP.PACK_AB R132, R37, R32 ;  /* 0x000000202584723e */ /* 0x008fe200000000ff */
[----:B------:R-:W-:Y:S02]  /*167d0*/  FADD.FTZ R41, R41, R39 ;  /* 0x0000002729297221 */ /* 0x000fe40000010000 */
[----:B------:R-:W-:Y:S02]  /*167e0*/  FADD.FTZ R35, R37, R35 ;  /* 0x0000002325237221 */ /* 0x000fe40000010000 */
[----:B-----5:R-:W-:Y:S01]  /*167f0*/  HMMA.16816.F32 R136, R4, R16, R136 ;  /* 0x000000100488723c */ /* 0x020fe20000001888 */
[----:B------:R-:W-:Y:S01]  /*16800*/  FADD.FTZ R41, R45, R41 ;  /* 0x000000292d297221 */ /* 0x000fe20000010000 */
[----:B------:R-:W3:Y:S01]  /*16810*/  MUFU.EX2 R13, R13 ;  /* 0x0000000d000d7308 */ /* 0x000ee20000000800 */
[----:B-1----:R-:W-:-:S02]  /*16820*/  FADD.FTZ R35, R12, R35 ;  /* 0x000000230c237221 */ /* 0x002fc40000010000 */
[----:B------:R-:W-:-:S03]  /*16830*/  FADD.FTZ R47, R47, R41 ;  /* 0x000000292f2f7221 */ /* 0x000fc60000010000 */
[----:B------:R-:W-:Y:S02]  /*16840*/  HMMA.16816.F32 R28, R4, R18, R28 ;  /* 0x00000012041c723c */ /* 0x000fe4000000181c */
[----:B------:R-:W1:Y:S01]  /*16850*/  MUFU.EX2 R14, R14 ;  /* 0x0000000e000e7308 */ /* 0x000e620000000800 */
[C---:B----4-:R-:W-:Y:S01]  /*16860*/  F2FP.PACK_AB R134, R243.reuse, R12 ;  /* 0x0000000cf386723e */ /* 0x050fe200000000ff */
[----:B------:R-:W-:-:S06]  /*16870*/  FADD.FTZ R243, R243, R35 ;  /* 0x00000023f3f37221 */ /* 0x000fcc0000010000 */
[----:B------:R-:W4:Y:S01]  /*16880*/  MUFU.EX2 R15, R15 ;  /* 0x0000000f000f7308 */ /* 0x000f220000000800 */
[----:B---3--:R-:W-:-:S07]  /*16890*/  FADD.FTZ R47, R13, R47 ;  /* 0x0000002f0d2f7221 */ /* 0x008fce0000010000 */
[----:B------:R-:W3:Y:S01]  /*168a0*/  MUFU.EX2 R242, R242 ;  /* 0x000000f200f27308 */ /* 0x000ee20000000800 */
[C---:B-1----:R-:W-:Y:S01]  /*168b0*/  F2FP.PACK_AB R133, R14.reuse, R13 ;  /* 0x0000000d0e85723e */ /* 0x042fe200000000ff */
[----:B------:R-:W-:-:S04]  /*168c0*/  FADD.FTZ R47, R14, R47 ;  /* 0x0000002f0e2f7221 */ /* 0x000fc80000010000 */
[----:B----4-:R-:W-:Y:S01]  /*168d0*/  FADD.FTZ R47, R15, R47 ;  /* 0x0000002f0f2f7221 */ /* 0x010fe20000010000 */
[----:B---3--:R-:W-:-:S03]  /*168e0*/  F2FP.PACK_AB R135, R242, R15 ;  /* 0x0000000ff287723e */ /* 0x008fc600000000ff */
[----:B------:R-:W-:-:S04]  /*168f0*/  FADD.FTZ R242, R242, R47 ;  /* 0x0000002ff2f27221 */ /* 0x000fc80000010000 */
[C---:B------:R-:W-:Y:S08]  /*16900*/  HMMA.16816.F32 R144, R132.reuse, R140, R20 ;  /* 0x0000008c8490723c */ /* 0x040ff00000001814 */
[C---:B------:R-:W-:Y:S08]  /*16910*/  HMMA.16816.F32 R140, R132.reuse, R142, R24 ;  /* 0x0000008e848c723c */ /* 0x040ff00000001818 */
[C---:B--2---:R-:W-:Y:S08]  /*16920*/  HMMA.16816.F32 R136, R132.reuse, R8, R136 ;  /* 0x000000088488723c */ /* 0x044ff00000001888 */
[----:B------:R-:W-:Y:S11]  /*16930*/  HMMA.16816.F32 R132, R132, R10, R28 ;  /* 0x0000000a8484723c */ /* 0x000ff6000000181c */
[----:B------:R-:W-:Y:S08]  /*16940*/  @!UPT UIADD3 URZ, URZ, URZ, URZ ;  /* 0x0000003f3f3ff290 */ /* 0x000ff0000fffe03f */
.L_x_1330:
[----:B------:R-:W-:Y:S05]  /*16950*/  @!P6 BRA `(.L_x_1338) ;  /* 0x000047700000e947 */ /* 0x000fea0003800000 */
[----:B------:R-:W-:Y:S01]  /*16960*/  IMAD.MOV.U32 R241, RZ, RZ, c[0x0][0x1a0] ;  /* 0x00006800fff17624 */ /* 0x000fe200078e00ff */
[----:B------:R-:W-:Y:S01]  /*16970*/  MOV R150, R2 ;  /* 0x0000000200967202 */ /* 0x000fe20000000f00 */
[----:B------:R-:W-:Y:S01]  /*16980*/  IMAD.MOV.U32 R3, RZ, RZ, R0 ;  /* 0x000000ffff037224 */ /* 0x000fe200078e0000 */
[----:B------:R-:W-:-:S02]  /*16990*/  ULDC.64 UR8, c[0x0][0x118] ;  /* 0x0000460000087ab9 */ /* 0x000fc40000000a00 */
[----:B------:R-:W-:Y:S01]  /*169a0*/  LEA R240, -R241, RZ, 0x8 ;  /* 0x000000fff1f07211 */ /* 0x000fe200078e41ff */
[----:B------:R-:W-:Y:S02]  /*169b0*/  UMOV UR7, 0x5 ;  /* 0x0000000500077882 */ /* 0x000fe40000000000 */
[----:B------:R-:W-:Y:S01]  /*169c0*/  UMOV UR6, 0x5 ;  /* 0x0000000500067882 */ /* 0x000fe20000000000 */
[----:B------:R-:W-:Y:S02]  /*169d0*/  SHF.R.S32.HI R239, RZ, 0x1f, R240 ;  /* 0x0000001fffef7819 */ /* 0x000fe400000114f0 */
.L_x_1342:
[----:B------:R-:W-:Y:S04]  /*169e0*/  DEPBAR.LE SB0, 0x0 ;  /* 0x000080000000791a */ /* 0x000fe80000000000 */
[----:B------:R-:W-:Y:S01]  /*169f0*/  BAR.SYNC.DEFER_BLOCKING 0x0 ;  /* 0x0000000000007b1d */ /* 0x000fe20000010000 */
[----:B------:R-:W-:Y:S01]  /*16a00*/  LOP3.LUT P6, RZ, R232, 0x8, RZ, 0xc0, !PT ;  /* 0x00000008e8ff7812 */ /* 0x000fe200078cc0ff */
[----:B------:R-:W-:Y:S01]  /*16a10*/  IMAD.MOV.U32 R4, RZ, RZ, R240 ;  /* 0x000000ffff047224 */ /* 0x000fe200078e00f0 */
[----:B------:R-:W-:Y:S01]  /*16a20*/  IADD3 R238, R238, -0x1, RZ ;  /* 0xffffffffeeee7810 */ /* 0x000fe20007ffe0ff */
[----:B------:R-:W-:Y:S10]  /*16a30*/  IMAD.MOV.U32 R5, RZ, RZ, R239 ;  /* 0x000000ffff057224 */ /* 0x000ff400078e00ef */
[----:B------:R-:W-:-:S05]  /*16a40*/  @!P6 BRA `(.L_x_1339) ;  /* 0x000003b00000e947 */ /* 0x000fca0003800000 */
[----:B------:R-:W-:Y:S01]  /*16a50*/  IMAD.SHL.U32 R2, R238, 0x100, RZ ;  /* 0x00000100ee027824 */ /* 0x000fe200078e00ff */
[----:B------:R-:W-:Y:S04]  /*16a60*/  IABS R0, c[0x0][0x2d0] ;  /* 0x0000b40000007a13 */ /* 0x000fe80000000000 */
[----:B------:R-:W1:Y:S01]  /*16a70*/  I2F.RP R8, R0 ;  /* 0x0000000000087306 */ /* 0x000e620000209400 */
[----:B------:R-:W-:Y:S02]  /*16a80*/  IABS R5, R2 ;  /* 0x0000000200057213 */ /* 0x000fe40000000000 */
[C---:B------:R-:W-:Y:S02]  /*16a90*/  IADD3 R10, R2.reuse, 0x100, RZ ;  /* 0x00000100020a7810 */ /* 0x040fe40007ffe0ff */
[----:B------:R-:W-:Y:S02]  /*16aa0*/  LOP3.LUT R2, R2, c[0x0][0x2d0], RZ, 0x3c, !PT ;  /* 0x0000b40002027a12 */ /* 0x000fe400078e3cff */
[----:B------:R-:W-:Y:S02]  /*16ab0*/  IABS R7, R10 ;  /* 0x0000000a00077213 */ /* 0x000fe40000000000 */
[----:B------:R-:W-:Y:S01]  /*16ac0*/  ISETP.GE.AND P2, PT, R2, RZ, PT ;  /* 0x000000ff0200720c */ /* 0x000fe20003f46270 */
[----:B------:R-:W-:Y:S01]  /*16ad0*/  IMAD.MOV.U32 R2, RZ, RZ, c[0x0][0x2d0] ;  /* 0x0000b400ff027624 */ /* 0x000fe200078e00ff */
        /* <DEDUP_REMOVED lines=50> */
.L_x_1339:
        /* <DEDUP_REMOVED lines=11> */
[C---:B------:R-:W-:Y:S01]  /*16eb0*/  @!P0 LEA.HI.X R0, R241.reuse, R5, R0, 0x6, P2 ;  /* 0x00000005f1008211 */ /* 0x040fe200010f3400 */
[--C-:B------:R-:W-:Y:S01]  /*16ec0*/  @!P0 IMAD.MOV.U32 R11, RZ, RZ, R5.reuse ;  /* 0x000000ffff0b8224 */ /* 0x100fe200078e0005 */
[C---:B------:R-:W-:Y:S01]  /*16ed0*/  @!P0 LEA R14, P2, R2.reuse, R153, 0x1 ;  /* 0x00000099020e8211 */ /* 0x040fe200078408ff */
        /* <DEDUP_REMOVED lines=26> */
[CC--:B------:R-:W-:Y:S01]  /*17080*/  @!P0 LEA R16, P1, R20.reuse, R153.reuse, 0x1 ;  /* 0x0000009914108211 */ /* 0x0c0fe200078208ff */
[----:B------:R-:W-:Y:S01]  /*17090*/  @!PT LDS RZ, [RZ] ;  /* 0x00000000fffff984 */ /* 0x000fe20000000800 */
[----:B------:R-:W-:Y:S01]  /*170a0*/  @!PT LDS RZ, [RZ] ;  /* 0x00000000fffff984 */ /* 0x000fe20000000800 */
[----:B------:R-:W-:Y:S01]  /*170b0*/  @!PT LDS RZ, [RZ] ;  /* 0x00000000fffff984 */ /* 0x000fe20000000800 */
[----:B------:R2:W-:Y:S01]  /*170c0*/  @!P0 LDGSTS.E.BYPASS.LTC128B.128 [R233+0x5800], [R24.64] ;  /* 0x0580000018e98fae */ /* 0x0005e2000b901d48 */
[C---:B------:R-:W-:Y:S02]  /*170d0*/  @!P0 IMAD.WIDE.U32 R10, R241.reuse, 0xa0, R10 ;  /* 0x000000a0f10a8825 */ /* 0x040fe400078e000a */
        /* <DEDUP_REMOVED lines=10> */
[C---:B------:R-:W-:Y:S03]  /*17180*/  @!P0 IMAD.WIDE.U32 R8, R241.reuse, 0xc0, R8 ;  /* 0x000000c0f1088825 */ /* 0x040fe600078e0008 */
        /* <DEDUP_REMOVED lines=21> */
[----:B------:R-:W-:Y:S02]  /*172e0*/  ISETP.GT.AND P1, PT, R238, R229, PT ;  /* 0x000000e5ee00720c */ /* 0x000fe40003f24270 */
        /* <DEDUP_REMOVED lines=150> */
[----:B------:R-:W-:Y:S01]  /*17c50*/  ISETP.GE.AND P1, PT, R2, RZ, PT ;  /* 0x000000ff0200720c */ /* 0x000fe20003f26270 */
[----:B------:R-:W-:Y:S01]  /*17c60*/  IMAD.MOV.U32 R2, RZ, RZ, c[0x0][0x2d0] ;  /* 0x0000b400ff027624 */ /* 0x000fe200078e00ff */
[-C--:B------:R-:W-:Y:S02]  /*17c70*/  ISETP.GE.U32.AND P5, PT, R156, R0.reuse, PT ;  /* 0x000000009c00720c */ /* 0x080fe40003fa6070 */
[----:B------:R-:W-:Y:S02]  /*17c80*/  ISETP.GE.U32.AND P4, PT, R154, R0, PT ;  /* 0x000000009a00720c */ /* 0x000fe40003f86070 */
[----:B------:R-:W-:Y:S02]  /*17c90*/  ISETP.NE.AND P2, PT, RZ, c[0x0][0x2d0], PT ;  /* 0x0000b400ff007a0c */ /* 0x000fe40003f45270 */
[----:B------:R-:W-:Y:S07]  /*17ca0*/  LOP3.LUT R0, RZ, c[0x0][0x2d0], RZ, 0x33, !PT ;  /* 0x0000b400ff007a12 */ /* 0x000fee00078e33ff */
[----:B------:R-:W-:Y:S02]  /*17cb0*/  @P5 IADD3 R159, R159, 0x1, RZ ;  /* 0x000000019f9f5810 */ /* 0x000fe40007ffe0ff */
[----:B------:R-:W-:Y:S03]  /*17cc0*/  @P4 IADD3 R157, R157, 0x1, RZ ;  /* 0x000000019d9d4810 */ /* 0x000fe60007ffe0ff */
[----:B------:R-:W-:Y:S01]  /*17cd0*/  @!P1 IMAD.MOV R159, RZ, RZ, -R159 ;  /* 0x000000ffff9f9224 */ /* 0x000fe200078e0a9f */
[----:B------:R-:W-:Y:S04]  /*17ce0*/  @!P3 IADD3 R157, -R157, RZ, RZ ;  /* 0x000000ff9d9db210 */ /* 0x000fe80007ffe1ff */
[C---:B------:R-:W-:Y:S02]  /*17cf0*/  SEL R157, R0.reuse, R157, !P2 ;  /* 0x0000009d009d7207 */ /* 0x040fe40005000000 */
[----:B------:R-:W-:Y:S02]  /*17d00*/  SEL R0, R0, R159, !P2 ;  /* 0x0000009f00007207 */ /* 0x000fe40005000000 */
[CC--:B------:R-:W-:Y:S02]  /*17d10*/  LEA R158, P2, R157.reuse, R234.reuse, 0x2 ;  /* 0x000000ea9d9e7211 */ /* 0x0c0fe400078410ff */
[C---:B------:R-:W-:Y:S02]  /*17d20*/  LEA R154, P1, R0.reuse, R234, 0x2 ;  /* 0x000000ea009a7211 */ /* 0x040fe400078210ff */
        /* <DEDUP_REMOVED lines=9> */
[----:B------:R-:W-:Y:S05]  /*17dc0*/  IMAD R0, R2, c[0x0][0x19c], R0 ;  /* 0x0000670002007a24 */ /* 0x000fea00078e0200 */
[----:B------:R-:W-:Y:S01]  /*17dd0*/  IADD3 R157, R157, R0, RZ ;  /* 0x000000009d9d7210 */ /* 0x000fe20007ffe0ff */
[----:B--2---:R-:W-:Y:S04]  /*17de0*/  IMAD.IADD R151, R151, 0x1, -R154 ;  /* 0x0000000197977824 */ /* 0x004fe800078e0a9a */
[C---:B------:R-:W-:Y:S01]  /*17df0*/  IMAD.WIDE.U32 R156, R151.reuse, c[0x0][0x180], R156 ;  /* 0x00006000979c7a25 */ /* 0x040fe200078e009c */
[----:B------:R-:W-:Y:S03]  /*17e00*/  SHF.R.S32.HI R2, RZ, 0x1f, R151 ;  /* 0x0000001fff027819 */ /* 0x000fe60000011497 */
[----:B------:R-:W-:Y:S02]  /*17e10*/  IMAD.MOV.U32 R155, RZ, RZ, R156 ;  /* 0x000000ffff9b7224 */ /* 0x000fe400078e009c */
[----:B------:R-:W-:Y:S04]  /*17e20*/  IMAD R2, R2, c[0x0][0x180], RZ ;  /* 0x0000600002027a24 */ /* 0x000fe800078e02ff */
[----:B------:R-:W-:Y:S04]  /*17e30*/  IMAD R2, R151, c[0x0][0x184], R2 ;  /* 0x0000610097027a24 */ /* 0x000fe800078e0202 */
[----:B------:R-:W-:Y:S02]  /*17e40*/  IMAD.IADD R154, R157, 0x1, R2 ;  /* 0x000000019d9a7824 */ /* 0x000fe400078e0202 */
.L_x_1341:
        /* <DEDUP_REMOVED lines=14> */
[CC--:B------:R-:W-:Y:S01]  /*17f30*/  @!P0 LEA.HI.X R151, R164.reuse, R154.reuse, R151, 0x7, P1 ;  /* 0x0000009aa4978211 */ /* 0x0c0fe200008f3c97 */
[----:B------:R-:W-:Y:S01]  /*17f40*/  @!P0 IMAD R165, R165, 0x60, RZ ;  /* 0x00000060a5a58824 */ /* 0x000fe200078e02ff */
[CC--:B------:R-:W-:Y:S01]  /*17f50*/  @!P0 LEA R162, P1, R163.reuse, R237.reuse, 0x1 ;  /* 0x000000eda3a28211 */ /* 0x0c0fe200078208ff */
        /* <DEDUP_REMOVED lines=40> */
[-C--:B------:R-:W-:Y:S02]  /*181e0*/  @!P0 LEA.HI.X R177, R155, R236.reuse, R154, 0x1, P1 ;  /* 0x000000ec9bb18211 */ /* 0x080fe400008f0c9a */
        /* <DEDUP_REMOVED lines=38> */
.L_x_1340:
        /* <DEDUP_REMOVED lines=149> */
[----:B------:R-:W-:Y:S01]  /*18da0*/  ISETP.GT.AND P0, PT, R238, R229, PT ;  /* 0x000000e5ee00720c */ /* 0x000fe20003f04270 */
        /* <DEDUP_REMOVED lines=180> */
[----:B------:R-:W4:Y:S03]  /*198f0*/  LDSM.16.MT88.4 R36, [R223+0x6000] ;  /* 0x00600000df24783b */ /* 0x000f260000004200 */
[--C-:B------:R-:W-:Y:S01]  /*19900*/  FFMA.FTZ R89, R105, c[0x0][0x23c], -R154.reuse ;  /* 0x00008f0069597a23 */ /* 0x100fe2000001089a */
[----:B------:R-:W5:Y:S01]  /*19910*/  MUFU.EX2 R173, R173 ;  /* 0x000000ad00ad7308 */ /* 0x000f620000000800 */
        /* <DEDUP_REMOVED lines=15> */
[----:B-----5:R-:W-:Y:S01]  /*19a10*/  F2FP.PACK_AB R22, R173, R178 ;  /* 0x000000b2ad16723e */ /* 0x020fe200000000ff */
[----:B------:R-:W-:Y:S02]  /*19a20*/  FFMA.FTZ R121, R121, c[0x0][0x23c], -R154 ;  /* 0x00008f0079797a23 */ /* 0x000fe4000001089a */
[--C-:B------:R-:W-:Y:S02]  /*19a30*/  FFMA.FTZ R122, R122, c[0x0][0x23c], -R151.reuse ;  /* 0x00008f007a7a7a23 */ /* 0x100fe40000010897 */
[----:B------:R-:W-:Y:S01]  /*19a40*/  FFMA.FTZ R123, R123, c[0x0][0x23c], -R151 ;  /* 0x00008f007b7b7a23 */ /* 0x000fe20000010897 */
[----:B------:R-:W-:Y:S01]  /*19a50*/  MUFU.EX2 R177, R177 ;  /* 0x000000b100b17308 */ /* 0x000fe20000000800 */
[----:B------:R-:W-:Y:S02]  /*19a60*/  FADD.FTZ R205, R201, R205 ;  /* 0x000000cdc9cd7221 */ /* 0x000fe40000010000 */
[----:B------:R-:W-:Y:S01]  /*19a70*/  FFMA.FTZ R203, R150, R243, R203 ;  /* 0x000000f396cb7223 */ /* 0x000fe200000100cb */
[----:B------:R-:W-:Y:S01]  /*19a80*/  MOV R150, R2 ;  /* 0x0000000200967202 */ /* 0x000fe20000000f00 */
        /* <DEDUP_REMOVED lines=17> */
[----:B------:R-:W-:Y:S02]  /*19ba0*/  LDSM.16.MT88.4 R28, [R223+0x6400] ;  /* 0x00640000df1c783b */ /* 0x000fe40000004200 */
        /* <DEDUP_REMOVED lines=30> */
[----:B------:R-:W-:Y:S02]  /*19d90*/  FFMA.FTZ R124, R124, c[0x0][0x23c], -R154 ;  /* 0x00008f007c7c7a23 */ /* 0x000fe4000001089a */
[----:B------:R-:W-:Y:S02]  /*19da0*/  FADD.FTZ R178, R173, R178 ;  /* 0x000000b2adb27221 */ /* 0x000fe40000010000 */
[----:B-1----:R-:W-:Y:S02]  /*19db0*/  FADD.FTZ R171, R170, R171 ;  /* 0x000000abaaab7221 */ /* 0x002fe40000010000 */
[----:B------:R-:W-:Y:S03]  /*19dc0*/  FADD.FTZ R177, R177, R178 ;  /* 0x000000b2b1b17221 */ /* 0x000fe60000010000 */
[----:B------:R-:W1:Y:S01]  /*19dd0*/  MUFU.EX2 R162, R162 ;  /* 0x000000a200a27308 */ /* 0x000e620000000800 */
[----:B------:R-:W-:Y:S01]  /*19de0*/  FADD.FTZ R177, R169, R177 ;  /* 0x000000b1a9b17221 */ /* 0x000fe20000010000 */
[C---:B--2---:R-:W-:Y:S01]  /*19df0*/  F2FP.PACK_AB R23, R165.reuse, R170 ;  /* 0x000000aaa517723e */ /* 0x044fe200000000ff */
[----:B------:R-:W-:Y:S02]  /*19e00*/  FADD.FTZ R171, R165, R171 ;  /* 0x000000aba5ab7221 */ /* 0x000fe40000010000 */
[----:B------:R-:W-:Y:S05]  /*19e10*/  FADD.FTZ R177, R167, R177 ;  /* 0x000000b1a7b17221 */ /* 0x000fea0000010000 */
[----:B------:R-:W-:Y:S01]  /*19e20*/  MUFU.EX2 R164, R164 ;  /* 0x000000a400a47308 */ /* 0x000fe20000000800 */
[C---:B------:R-:W-:Y:S03]  /*19e30*/  HMMA.16816.F32 R4, R20.reuse, R32, R4 ;  /* 0x000000201404723c */ /* 0x040fe60000001804 */
[----:B------:R-:W-:Y:S04]  /*19e40*/  FADD.FTZ R168, R168, R177 ;  /* 0x000000b1a8a87221 */ /* 0x000fe80000010000 */
[----:B-----5:R-:W-:Y:S01]  /*19e50*/  FADD.FTZ R168, R166, R168 ;  /* 0x000000a8a6a87221 */ /* 0x020fe20000010000 */
[C---:B------:R-:W-:Y:S01]  /*19e60*/  HMMA.16816.F32 R8, R20.reuse, R34, R8 ;  /* 0x000000221408723c */ /* 0x040fe20000001808 */
[----:B------:R-:W2:Y:S01]  /*19e70*/  MUFU.EX2 R159, R159 ;  /* 0x0000009f009f7308 */ /* 0x000ea20000000800 */
[----:B------:R-:W5:Y:S06]  /*19e80*/  LDSM.16.MT88.4 R32, [R224+0x6800] ;  /* 0x00680000e020783b */ /* 0x000f6c0000004200 */
[C---:B----4-:R-:W-:Y:S03]  /*19e90*/  HMMA.16816.F32 R12, R20.reuse, R36, R12 ;  /* 0x00000024140c723c */ /* 0x050fe6000000180c */
[----:B------:R-:W4:Y:S05]  /*19ea0*/  MUFU.EX2 R160, R160 ;  /* 0x000000a000a07308 */ /* 0x000f2a0000000800 */
[----:B------:R-:W-:Y:S01]  /*19eb0*/  HMMA.16816.F32 R16, R20, R38, R16 ;  /* 0x000000261410723c */ /* 0x000fe20000001810 */
[----:B------:R-:W-:Y:S04]  /*19ec0*/  LDSM.16.MT88.4 R36, [R223+0x6c00] ;  /* 0x006c0000df24783b */ /* 0x000fe80000004200 */
[----:B------:R-:W3:Y:S02]  /*19ed0*/  MUFU.EX2 R161, R161 ;  /* 0x000000a100a17308 */ /* 0x000ee40000000800 */
[C---:B-1----:R-:W-:Y:S01]  /*19ee0*/  F2FP.PACK_AB R20, R162.reuse, R166 ;  /* 0x000000a6a214723e */ /* 0x042fe200000000ff */
[----:B------:R-:W-:Y:S01]  /*19ef0*/  FADD.FTZ R162, R162, R168 ;  /* 0x000000a8a2a27221 */ /* 0x000fe20000010000 */
[C---:B--2---:R-:W-:Y:S03]  /*19f00*/  F2FP.PACK_AB R21, R159.reuse, R164 ;  /* 0x000000a49f15723e */ /* 0x044fe600000000ff */
[----:B------:R-:W-:Y:S03]  /*19f10*/  FADD.FTZ R164, R164, R171 ;  /* 0x000000aba4a47221 */ /* 0x000fe60000010000 */
[----:B------:R-:W-:Y:S01]  /*19f20*/  MUFU.EX2 R163, R163 ;  /* 0x000000a300a37308 */ /* 0x000fe20000000800 */
[----:B------:R-:W-:Y:S02]  /*19f30*/  FADD.FTZ R164, R159, R164 ;  /* 0x000000a49fa47221 */ /* 0x000fe40000010000 */
[----:B----4-:R-:W-:Y:S07]  /*19f40*/  FADD.FTZ R162, R160, R162 ;  /* 0x000000a2a0a27221 */ /* 0x010fee0000010000 */
[----:B------:R-:W1:Y:S01]  /*19f50*/  MUFU.EX2 R157, R157 ;  /* 0x0000009d009d7308 */ /* 0x000e620000000800 */
[C---:B---3--:R-:W-:Y:S01]  /*19f60*/  F2FP.PACK_AB R22, R161.reuse, R160 ;  /* 0x000000a0a116723e */ /* 0x048fe200000000ff */
[----:B------:R-:W-:Y:S08]  /*19f70*/  FADD.FTZ R161, R161, R162 ;  /* 0x000000a2a1a17221 */ /* 0x000ff00000010000 */
[----:B------:R-:W2:Y:S10]  /*19f80*/  MUFU.EX2 R158, R158 ;  /* 0x0000009e009e7308 */ /* 0x000eb40000000800 */
[----:B------:R-:W3:Y:S01]  /*19f90*/  MUFU.EX2 R155, R155 ;  /* 0x0000009b009b7308 */ /* 0x000ee20000000800 */
[----:B-1----:R-:W-:Y:S01]  /*19fa0*/  F2FP.PACK_AB R23, R157, R163 ;  /* 0x000000a39d17723e */ /* 0x002fe200000000ff */
        /* <DEDUP_REMOVED lines=15> */
[----:B-1----:R-:W-:Y:S03]  /*1a0a0*/  F2FP.PACK_AB R21, R54, R156 ;  /* 0x0000009c3615723e */ /* 0x002fe600000000ff */
        /* <DEDUP_REMOVED lines=9> */
[C---:B-1----:R-:W-:Y:S01]  /*1a140*/  F2FP.PACK_AB R23, R53.reuse, R58 ;  /* 0x0000003a3517723e */ /* 0x042fe200000000ff */
[----:B------:R-:W-:Y:S04]  /*1a150*/  FADD.FTZ R58, R58, R156 ;  /* 0x0000009c3a3a7221 */ /* 0x000fe80000010000 */
[----:B------:R-:W-:Y:S04]  /*1a160*/  FADD.FTZ R58, R53, R58 ;  /* 0x0000003a353a7221 */ /* 0x000fe80000010000 */
[----:B------:R-:W-:Y:S01]  /*1a170*/  MUFU.EX2 R52, R52 ;  /* 0x0000003400347308 */ /* 0x000fe20000000800 */
[C---:B------:R-:W-:Y:S03]  /*1a180*/  HMMA.16816.F32 R4, R20.reuse, R32, R4 ;  /* 0x000000201404723c */ /* 0x040fe60000001804 */
[----:B---3--:R-:W-:Y:S05]  /*1a190*/  FADD.FTZ R57, R55, R57 ;  /* 0x0000003937397221 */ /* 0x008fea0000010000 */
[C---:B------:R-:W-:Y:S01]  /*1a1a0*/  HMMA.16816.F32 R8, R20.reuse, R34, R8 ;  /* 0x000000221408723c */ /* 0x040fe20000001808 */
[----:B------:R-:W1:Y:S01]  /*1a1b0*/  MUFU.EX2 R46, R46 ;  /* 0x0000002e002e7308 */ /* 0x000e620000000800 */
[----:B------:R-:W-:Y:S06]  /*1a1c0*/  LDSM.16.MT88.4 R32, [R224+0x7400] ;  /* 0x00740000e020783b */ /* 0x000fec0000004200 */
[C---:B--2---:R-:W-:Y:S03]  /*1a1d0*/  HMMA.16816.F32 R12, R20.reuse, R24, R12 ;  /* 0x00000018140c723c */ /* 0x044fe6000000180c */
[----:B------:R-:W2:Y:S05]  /*1a1e0*/  MUFU.EX2 R48, R48 ;  /* 0x0000003000307308 */ /* 0x000eaa0000000800 */
[----:B------:R-:W-:Y:S01]  /*1a1f0*/  HMMA.16816.F32 R16, R20, R26, R16 ;  /* 0x0000001a1410723c */ /* 0x000fe20000001810 */
[----:B------:R-:W3:Y:S04]  /*1a200*/  LDSM.16.MT88.4 R24, [R224+0x7000] ;  /* 0x00700000e018783b */ /* 0x000ee80000004200 */
[----:B------:R-:W5:Y:S02]  /*1a210*/  MUFU.EX2 R49, R49 ;  /* 0x0000003100317308 */ /* 0x000f640000000800 */
[C---:B----4-:R-:W-:Y:S01]  /*1a220*/  F2FP.PACK_AB R20, R50.reuse, R55 ;  /* 0x000000373214723e */ /* 0x050fe200000000ff */
        /* <DEDUP_REMOVED lines=9> */
[----:B------:R-:W2:Y:S10]  /*1a2c0*/  MUFU.EX2 R42, R42 ;  /* 0x0000002a002a7308 */ /* 0x000eb40000000800 */
[----:B------:R-:W4:Y:S01]  /*1a2d0*/  MUFU.EX2 R40, R40 ;  /* 0x0000002800287308 */ /* 0x000f220000000800 */
        /* <DEDUP_REMOVED lines=8> */
[----:B------:R-:W2:Y:S02]  /*1a360*/  LDSM.16.MT88.4 R28, [R223+0x7000] ;  /* 0x00700000df1c783b */ /* 0x000ea40000004200 */
[----:B----4-:R-:W-:Y:S04]  /*1a370*/  FADD.FTZ R49, R40, R49 ;  /* 0x0000003128317221 */ /* 0x010fe80000010000 */
[C---:B------:R-:W-:Y:S03]  /*1a380*/  HMMA.16816.F32 R12, R20.reuse, R36, R12 ;  /* 0x00000024140c723c */ /* 0x040fe6000000180c */
[----:B------:R-:W-:Y:S04]  /*1a390*/  MUFU.EX2 R45, R45 ;  /* 0x0000002d002d7308 */ /* 0x000fe80000000800 */
[--C-:B------:R-:W-:Y:S01]  /*1a3a0*/  FFMA.FTZ R36, R108, c[0x0][0x23c], -R154.reuse ;  /* 0x00008f006c247a23 */ /* 0x100fe2000001089a */
[----:B------:R-:W-:Y:S04]  /*1a3b0*/  HMMA.16816.F32 R16, R20, R38, R16 ;  /* 0x000000261410723c */ /* 0x000fe80000001810 */
[--C-:B------:R-:W-:Y:S01]  /*1a3c0*/  FFMA.FTZ R37, R109, c[0x0][0x23c], -R154.reuse ;  /* 0x00008f006d257a23 */ /* 0x100fe2000001089a */
[----:B------:R-:W4:Y:S02]  /*1a3d0*/  MUFU.EX2 R47, R47 ;  /* 0x0000002f002f7308 */ /* 0x000f240000000800 */
[----:B------:R-:W-:Y:S01]  /*1a3e0*/  F2FP.PACK_AB R20, R40, R42 ;  /* 0x0000002a2814723e */ /* 0x000fe200000000ff */
[--C-:B------:R-:W-:Y:S01]  /*1a3f0*/  FFMA.FTZ R38, R110, c[0x0][0x23c], -R151.reuse ;  /* 0x00008f006e267a23 */ /* 0x100fe20000010897 */
[----:B-1----:R-:W-:Y:S03]  /*1a400*/  F2FP.PACK_AB R21, R41, R43 ;  /* 0x0000002b2915723e */ /* 0x002fe600000000ff */
[----:B------:R-:W-:Y:S02]  /*1a410*/  FFMA.FTZ R39, R111, c[0x0][0x23c], -R151 ;  /* 0x00008f006f277a23 */ /* 0x000fe40000010897 */
[----:B------:R-:W-:Y:S01]  /*1a420*/  FADD.FTZ R43, R43, R51 ;  /* 0x000000332b2b7221 */ /* 0x000fe20000010000 */
[----:B------:R-:W-:Y:S01]  /*1a430*/  MUFU.EX2 R59, R59 ;  /* 0x0000003b003b7308 */ /* 0x000fe20000000800 */
[----:B------:R-:W-:Y:S02]  /*1a440*/  FFMA.FTZ R42, R126, c[0x0][0x23c], -R151 ;  /* 0x00008f007e2a7a23 */ /* 0x000fe40000010897 */
[----:B------:R-:W-:Y:S02]  /*1a450*/  FADD.FTZ R43, R41, R43 ;  /* 0x0000002b292b7221 */ /* 0x000fe40000010000 */
[--C-:B------:R-:W-:Y:S05]  /*1a460*/  FFMA.FTZ R41, R125, c[0x0][0x23c], -R154.reuse ;  /* 0x00008f007d297a23 */ /* 0x100fea000001089a */
[----:B------:R-:W1:Y:S01]  /*1a470*/  MUFU.EX2 R60, R60 ;  /* 0x0000003c003c7308 */ /* 0x000e620000000800 */
[----:B----4-:R-:W-:Y:S01]  /*1a480*/  F2FP.PACK_AB R22, R47, R45 ;  /* 0x0000002d2f16723e */ /* 0x010fe200000000ff */
[----:B------:R-:W-:Y:S04]  /*1a490*/  FADD.FTZ R45, R45, R49 ;  /* 0x000000312d2d7221 */ /* 0x000fe80000010000 */
[----:B------:R-:W-:Y:S04]  /*1a4a0*/  FADD.FTZ R45, R47, R45 ;  /* 0x0000002d2f2d7221 */ /* 0x000fe80000010000 */
[----:B------:R-:W-:Y:S10]  /*1a4b0*/  MUFU.EX2 R61, R61 ;  /* 0x0000003d003d7308 */ /* 0x000ff40000000800 */
[----:B------:R-:W4:Y:S01]  /*1a4c0*/  MUFU.EX2 R62, R62 ;  /* 0x0000003e003e7308 */ /* 0x000f220000000800 */
[C---:B-1----:R-:W-:Y:S01]  /*1a4d0*/  F2FP.PACK_AB R23, R60.reuse, R59 ;  /* 0x0000003b3c17723e */ /* 0x042fe200000000ff */
[----:B------:R-:W-:Y:S02]  /*1a4e0*/  FADD.FTZ R59, R59, R43 ;  /* 0x0000002b3b3b7221 */ /* 0x000fe40000010000 */
[----:B------:R-:W-:Y:S02]  /*1a4f0*/  FFMA.FTZ R43, R127, c[0x0][0x23c], -R151 ;  /* 0x00008f007f2b7a23 */ /* 0x000fe40000010897 */
[----:B------:R-:W-:Y:S04]  /*1a500*/  FADD.FTZ R59, R60, R59 ;  /* 0x0000003b3c3b7221 */ /* 0x000fe80000010000 */
[----:B------:R-:W-:Y:S01]  /*1a510*/  MUFU.EX2 R63, R63 ;  /* 0x0000003f003f7308 */ /* 0x000fe20000000800 */
[C---:B---3--:R-:W-:Y:S08]  /*1a520*/  HMMA.16816.F32 R4, R20.reuse, R24, R4 ;  /* 0x000000181404723c */ /* 0x048ff00000001804 */
[C---:B------:R-:W-:Y:S01]  /*1a530*/  HMMA.16816.F32 R8, R20.reuse, R26, R8 ;  /* 0x0000001a1408723c */ /* 0x040fe20000001808 */
[----:B------:R-:W1:Y:S01]  /*1a540*/  MUFU.EX2 R64, R64 ;  /* 0x0000004000407308 */ /* 0x000e620000000800 */
[----:B------:R-:W3:Y:S06]  /*1a550*/  LDSM.16.MT88.4 R24, [R223+0x7400] ;  /* 0x00740000df18783b */ /* 0x000eec0000004200 */
[C---:B--2---:R-:W-:Y:S03]  /*1a560*/  HMMA.16816.F32 R12, R20.reuse, R28, R12 ;  /* 0x0000001c140c723c */ /* 0x044fe6000000180c */
[----:B------:R-:W-:Y:S05]  /*1a570*/  MUFU.EX2 R65, R65 ;  /* 0x0000004100417308 */ /* 0x000fea0000000800 */
[----:B------:R-:W-:Y:S01]  /*1a580*/  HMMA.16816.F32 R16, R20, R30, R16 ;  /* 0x0000001e1410723c */ /* 0x000fe20000001810 */
[----:B------:R-:W2:Y:S04]  /*1a590*/  LDSM.16.MT88.4 R28, [R224+0x7800] ;  /* 0x00780000e01c783b */ /* 0x000ea80000004200 */
[----:B------:R-:W5:Y:S02]  /*1a5a0*/  MUFU.EX2 R66, R66 ;  /* 0x0000004200427308 */ /* 0x000f640000000800 */
[----:B----4-:R-:W-:Y:S01]  /*1a5b0*/  F2FP.PACK_AB R20, R62, R61 ;  /* 0x0000003d3e14723e */ /* 0x010fe200000000ff */
[----:B------:R-:W-:Y:S01]  /*1a5c0*/  FADD.FTZ R61, R61, R45 ;  /* 0x0000002d3d3d7221 */ /* 0x000fe20000010000 */
[----:B-1----:R-:W-:Y:S03]  /*1a5d0*/  F2FP.PACK_AB R21, R64, R63 ;  /* 0x0000003f4015723e */ /* 0x002fe600000000ff */
[----:B------:R-:W-:Y:S02]  /*1a5e0*/  FADD.FTZ R63, R63, R59 ;  /* 0x0000003b3f3f7221 */ /* 0x000fe40000010000 */
[----:B------:R-:W-:Y:S01]  /*1a5f0*/  FADD.FTZ R61, R62, R61 ;  /* 0x0000003d3e3d7221 */ /* 0x000fe20000010000 */
[----:B------:R-:W-:Y:S01]  /*1a600*/  MUFU.EX2 R68, R68 ;  /* 0x0000004400447308 */ /* 0x000fe20000000800 */
[----:B------:R-:W-:Y:S02]  /*1a610*/  FADD.FTZ R63, R64, R63 ;  /* 0x0000003f403f7221 */ /* 0x000fe40000010000 */
[--C-:B------:R-:W-:Y:S02]  /*1a620*/  FFMA.FTZ R45, R128, c[0x0][0x23c], -R154.reuse ;  /* 0x00008f00802d7a23 */ /* 0x100fe4000001089a */
[----:B------:R-:W-:Y:S05]  /*1a630*/  FFMA.FTZ R154, R129, c[0x0][0x23c], -R154 ;  /* 0x00008f00819a7a23 */ /* 0x000fea000001089a */
[----:B------:R-:W1:Y:S01]  /*1a640*/  MUFU.EX2 R67, R67 ;  /* 0x0000004300437308 */ /* 0x000e620000000800 */
[C---:B-----5:R-:W-:Y:S01]  /*1a650*/  F2FP.PACK_AB R22, R66.reuse, R65 ;  /* 0x000000414216723e */ /* 0x060fe200000000ff */
        /* <DEDUP_REMOVED lines=8> */
[C---:B------:R-:W-:Y:S08]  /*1a6e0*/  HMMA.16816.F32 R4, R20.reuse, R32, R4 ;  /* 0x000000201404723c */ /* 0x040ff00000001804 */
[C---:B------:R-:W-:Y:S01]  /*1a6f0*/  HMMA.16816.F32 R8, R20.reuse, R34, R8 ;  /* 0x000000221408723c */ /* 0x040fe20000001808 */
[----:B------:R-:W4:Y:S01]  /*1a700*/  MUFU.EX2 R72, R72 ;  /* 0x0000004800487308 */ /* 0x000f220000000800 */
[----:B------:R-:W5:Y:S06]  /*1a710*/  LDSM.16.MT88.4 R32, [R223+0x7800] ;  /* 0x00780000df20783b */ /* 0x000f6c0000004200 */
[C---:B---3--:R-:W-:Y:S03]  /*1a720*/  HMMA.16816.F32 R12, R20.reuse, R24, R12 ;  /* 0x00000018140c723c */ /* 0x048fe6000000180c */
[----:B------:R-:W3:Y:S01]  /*1a730*/  MUFU.EX2 R73, R73 ;  /* 0x0000004900497308 */ /* 0x000ee20000000800 */
[----:B-1----:R-:W-:Y:S04]  /*1a740*/  FADD.FTZ R68, R71, R68 ;  /* 0x0000004447447221 */ /* 0x002fe80000010000 */
[----:B------:R-:W-:Y:S01]  /*1a750*/  HMMA.16816.F32 R16, R20, R26, R16 ;  /* 0x0000001a1410723c */ /* 0x000fe20000001810 */
[----:B------:R-:W1:Y:S04]  /*1a760*/  LDSM.16.MT88.4 R24, [R224+0x7c00] ;  /* 0x007c0000e018783b */ /* 0x000e680000004200 */
[----:B------:R-:W2:Y:S02]  /*1a770*/  MUFU.EX2 R74, R74 ;  /* 0x0000004a004a7308 */ /* 0x000ea40000000800 */
[----:B------:R-:W-:Y:S01]  /*1a780*/  F2FP.PACK_AB R20, R70, R69 ;  /* 0x000000454614723e */ /* 0x000fe200000000ff */
[----:B------:R-:W-:Y:S01]  /*1a790*/  FADD.FTZ R69, R69, R65 ;  /* 0x0000004145457221 */ /* 0x000fe20000010000 */
[----:B----4-:R-:W-:Y:S03]  /*1a7a0*/  F2FP.PACK_AB R21, R72, R71 ;  /* 0x000000474815723e */ /* 0x010fe600000000ff */
[----:B------:R-:W-:Y:S02]  /*1a7b0*/  FADD.FTZ R69, R70, R69 ;  /* 0x0000004546457221 */ /* 0x000fe40000010000 */
[----:B------:R-:W-:Y:S01]  /*1a7c0*/  FADD.FTZ R72, R72, R68 ;  /* 0x0000004448487221 */ /* 0x000fe20000010000 */
[----:B------:R-:W4:Y:S01]  /*1a7d0*/  MUFU.EX2 R76, R76 ;  /* 0x0000004c004c7308 */ /* 0x000f220000000800 */
[----:B---3--:R-:W-:Y:S09]  /*1a7e0*/  FADD.FTZ R69, R73, R69 ;  /* 0x0000004549457221 */ /* 0x008ff20000010000 */
[----:B------:R-:W3:Y:S01]  /*1a7f0*/  MUFU.EX2 R75, R75 ;  /* 0x0000004b004b7308 */ /* 0x000ee20000000800 */
[C---:B--2---:R-:W-:Y:S01]  /*1a800*/  F2FP.PACK_AB R22, R74.reuse, R73 ;  /* 0x000000494a16723e */ /* 0x044fe200000000ff */
[----:B------:R-:W-:Y:S08]  /*1a810*/  FADD.FTZ R74, R74, R69 ;  /* 0x000000454a4a7221 */ /* 0x000ff00000010000 */
[----:B------:R-:W2:Y:S01]  /*1a820*/  MUFU.EX2 R77, R77 ;  /* 0x0000004d004d7308 */ /* 0x000ea20000000800 */
[----:B----4-:R-:W-:Y:S09]  /*1a830*/  FADD.FTZ R72, R76, R72 ;  /* 0x000000484c487221 */ /* 0x010ff20000010000 */
[----:B------:R-:W-:Y:S01]  /*1a840*/  MUFU.EX2 R78, R78 ;  /* 0x0000004e004e7308 */ /* 0x000fe20000000800 */
[C---:B---3--:R-:W-:Y:S01]  /*1a850*/  F2FP.PACK_AB R23, R75.reuse, R76 ;  /* 0x0000004c4b17723e */ /* 0x048fe200000000ff */
[----:B------:R-:W-:Y:S08]  /*1a860*/  FADD.FTZ R75, R75, R72 ;  /* 0x000000484b4b7221 */ /* 0x000ff00000010000 */
[----:B------:R-:W3:Y:S01]  /*1a870*/  MUFU.EX2 R79, R79 ;  /* 0x0000004f004f7308 */ /* 0x000ee20000000800 */
[C---:B------:R-:W-:Y:S03]  /*1a880*/  HMMA.16816.F32 R4, R20.reuse, R28, R4 ;  /* 0x0000001c1404723c */ /* 0x040fe60000001804 */
[----:B--2---:R-:W-:Y:S05]  /*1a890*/  FADD.FTZ R74, R77, R74 ;  /* 0x0000004a4d4a7221 */ /* 0x004fea0000010000 */
[C---:B------:R-:W-:Y:S01]  /*1a8a0*/  HMMA.16816.F32 R8, R20.reuse, R30, R8 ;  /* 0x0000001e1408723c */ /* 0x040fe20000001808 */
[----:B------:R-:W2:Y:S01]  /*1a8b0*/  MUFU.EX2 R82, R82 ;  /* 0x0000005200527308 */ /* 0x000ea20000000800 */
[----:B------:R-:W4:Y:S06]  /*1a8c0*/  LDSM.16.MT88.4 R28, [R223+0x7c00] ;  /* 0x007c0000df1c783b */ /* 0x000f2c0000004200 */
[C---:B-----5:R-:W-:Y:S03]  /*1a8d0*/  HMMA.16816.F32 R12, R20.reuse, R32, R12 ;  /* 0x00000020140c723c */ /* 0x060fe6000000180c */
[----:B------:R-:W5:Y:S01]  /*1a8e0*/  MUFU.EX2 R80, R80 ;  /* 0x0000005000507308 */ /* 0x000f620000000800 */
[----:B---3--:R-:W-:Y:S04]  /*1a8f0*/  FADD.FTZ R75, R79, R75 ;  /* 0x0000004b4f4b7221 */ /* 0x008fe80000010000 */
[----:B------:R-:W-:Y:S01]  /*1a900*/  HMMA.16816.F32 R16, R20, R34, R16 ;  /* 0x000000221410723c */ /* 0x000fe20000001810 */
[----:B------:R-:W3:Y:S04]  /*1a910*/  LDSM.16.MT88.4 R32, [R224+0x8000] ;  /* 0x00800000e020783b */ /* 0x000ee80000004200 */
[----:B------:R-:W1:Y:S02]  /*1a920*/  MUFU.EX2 R81, R81 ;  /* 0x0000005100517308 */ /* 0x000e640000000800 */
[C---:B------:R-:W-:Y:S01]  /*1a930*/  F2FP.PACK_AB R20, R78.reuse, R77 ;  /* 0x0000004d4e14723e */ /* 0x040fe200000000ff */
[----:B------:R-:W-:Y:S01]  /*1a940*/  FADD.FTZ R78, R78, R74 ;  /* 0x0000004a4e4e7221 */ /* 0x000fe20000010000 */
[C---:B--2---:R-:W-:Y:S03]  /*1a950*/  F2FP.PACK_AB R21, R82.reuse, R79 ;  /* 0x0000004f5215723e */ /* 0x044fe600000000ff */
[----:B------:R-:W-:Y:S03]  /*1a960*/  FADD.FTZ R82, R82, R75 ;  /* 0x0000004b52527221 */ /* 0x000fe60000010000 */
[----:B------:R-:W2:Y:S01]  /*1a970*/  MUFU.EX2 R83, R83 ;  /* 0x0000005300537308 */ /* 0x000ea20000000800 */
[----:B-----5:R-:W-:Y:S09]  /*1a980*/  FADD.FTZ R78, R80, R78 ;  /* 0x0000004e504e7221 */ /* 0x020ff20000010000 */
[----:B------:R-:W5:Y:S01]  /*1a990*/  MUFU.EX2 R84, R84 ;  /* 0x0000005400547308 */ /* 0x000f620000000800 */
[C---:B-1----:R-:W-:Y:S01]  /*1a9a0*/  F2FP.PACK_AB R22, R81.reuse, R80 ;  /* 0x000000505116723e */ /* 0x042fe200000000ff */
[----:B------:R-:W-:Y:S08]  /*1a9b0*/  FADD.FTZ R78, R81, R78 ;  /* 0x0000004e514e7221 */ /* 0x000ff00000010000 */
[----:B------:R-:W-:Y:S01]  /*1a9c0*/  MUFU.EX2 R85, R85 ;  /* 0x0000005500557308 */ /* 0x000fe20000000800 */
[----:B--2---:R-:W-:Y:S09]  /*1a9d0*/  FADD.FTZ R82, R83, R82 ;  /* 0x0000005253527221 */ /* 0x004ff20000010000 */
[----:B------:R-:W1:Y:S01]  /*1a9e0*/  MUFU.EX2 R86, R86 ;  /* 0x0000005600567308 */ /* 0x000e620000000800 */
[C---:B-----5:R-:W-:Y:S01]  /*1a9f0*/  F2FP.PACK_AB R23, R84.reuse, R83 ;  /* 0x000000535417723e */ /* 0x060fe200000000ff */
[----:B------:R-:W-:Y:S08]  /*1aa00*/  FADD.FTZ R82, R84, R82 ;  /* 0x0000005254527221 */ /* 0x000ff00000010000 */
[----:B------:R-:W-:Y:S01]  /*1aa10*/  MUFU.EX2 R88, R88 ;  /* 0x0000005800587308 */ /* 0x000fe20000000800 */
[C---:B------:R-:W-:Y:S08]  /*1aa20*/  HMMA.16816.F32 R4, R20.reuse, R24, R4 ;  /* 0x000000181404723c */ /* 0x040ff00000001804 */
[C---:B------:R-:W-:Y:S01]  /*1aa30*/  HMMA.16816.F32 R8, R20.reuse, R26, R8 ;  /* 0x0000001a1408723c */ /* 0x040fe20000001808 */
[----:B------:R-:W2:Y:S01]  /*1aa40*/  MUFU.EX2 R87, R87 ;  /* 0x0000005700577308 */ /* 0x000ea20000000800 */
[----:B------:R-:W5:Y:S06]  /*1aa50*/  LDSM.16.MT88.4 R24, [R223+0x8000] ;  /* 0x00800000df18783b */ /* 0x000f6c0000004200 */
[C---:B----4-:R-:W-:Y:S03]  /*1aa60*/  HMMA.16816.F32 R12, R20.reuse, R28, R12 ;  /* 0x0000001c140c723c */ /* 0x050fe6000000180c */
[----:B------:R-:W-:Y:S05]  /*1aa70*/  MUFU.EX2 R90, R90 ;  /* 0x0000005a005a7308 */ /* 0x000fea0000000800 */
[----:B------:R-:W-:Y:S01]  /*1aa80*/  HMMA.16816.F32 R16, R20, R30, R16 ;  /* 0x0000001e1410723c */ /* 0x000fe20000001810 */
[----:B------:R-:W4:Y:S04]  /*1aa90*/  LDSM.16.MT88.4 R28, [R224+0x8400] ;  /* 0x00840000e01c783b */ /* 0x000f280000004200 */
[----:B------:R-:W3:Y:S02]  /*1aaa0*/  MUFU.EX2 R89, R89 ;  /* 0x0000005900597308 */ /* 0x000ee40000000800 */
[----:B-1----:R-:W-:Y:S01]  /*1aab0*/  F2FP.PACK_AB R20, R86, R85 ;  /* 0x000000555614723e */ /* 0x002fe200000000ff */
[----:B------:R-:W-:Y:S01]  /*1aac0*/  FADD.FTZ R85, R85, R78 ;  /* 0x0000004e55557221 */ /* 0x000fe20000010000 */
[C---:B--2---:R-:W-:Y:S03]  /*1aad0*/  F2FP.PACK_AB R21, R87.reuse, R88 ;  /* 0x000000585715723e */ /* 0x044fe600000000ff */
        /* <DEDUP_REMOVED lines=17> */
[----:B------:R-:W3:Y:S06]  /*1abf0*/  LDSM.16.MT88.4 R32, [R223+0x8400] ;  /* 0x00840000df20783b */ /* 0x000eec0000004200 */
[C---:B-----5:R-:W-:Y:S03]  /*1ac00*/  HMMA.16816.F32 R12, R20.reuse, R24, R12 ;  /* 0x00000018140c723c */ /* 0x060fe6000000180c */
[----:B------:R-:W5:Y:S01]  /*1ac10*/  MUFU.EX2 R92, R92 ;  /* 0x0000005c005c7308 */ /* 0x000f620000000800 */
        /* <DEDUP_REMOVED lines=9> */
[----:B------:R-:W2:Y:S01]  /*1acb0*/  MUFU.EX2 R94, R94 ;  /* 0x0000005e005e7308 */ /* 0x000ea20000000800 */
[----:B------:R-:W-:Y:S01]  /*1acc0*/  MOV R3, R0 ;  /* 0x0000000000037202 */ /* 0x000fe20000000f00 */
[----:B-----5:R-:W-:Y:S08]  /*1acd0*/  FADD.FTZ R36, R92, R36 ;  /* 0x000000245c247221 */ /* 0x020ff00000010000 */
[----:B------:R-:W5:Y:S01]  /*1ace0*/  MUFU.EX2 R95, R95 ;  /* 0x0000005f005f7308 */ /* 0x000f620000000800 */
[C---:B---3--:R-:W-:Y:S01]  /*1acf0*/  F2FP.PACK_AB R22, R93.reuse, R92 ;  /* 0x0000005c5d16723e */ /* 0x048fe200000000ff */
[----:B------:R-:W-:Y:S08]  /*1ad00*/  FADD.FTZ R93, R93, R36 ;  /* 0x000000245d5d7221 */ /* 0x000ff00000010000 */
[----:B------:R-:W3:Y:S01]  /*1ad10*/  MUFU.EX2 R96, R96 ;  /* 0x0000006000607308 */ /* 0x000ee20000000800 */
[----:B--2---:R-:W-:Y:S09]  /*1ad20*/  FADD.FTZ R39, R94, R39 ;  /* 0x000000275e277221 */ /* 0x004ff20000010000 */
[----:B------:R-:W-:Y:S01]  /*1ad30*/  MUFU.EX2 R97, R97 ;  /* 0x0000006100617308 */ /* 0x000fe20000000800 */
[C---:B-----5:R-:W-:Y:S01]  /*1ad40*/  F2FP.PACK_AB R23, R95.reuse, R94 ;  /* 0x0000005e5f17723e */ /* 0x060fe200000000ff */
[----:B------:R-:W-:Y:S08]  /*1ad50*/  FADD.FTZ R95, R95, R39 ;  /* 0x000000275f5f7221 */ /* 0x000ff00000010000 */
[----:B------:R-:W2:Y:S01]  /*1ad60*/  MUFU.EX2 R98, R98 ;  /* 0x0000006200627308 */ /* 0x000ea20000000800 */
[C---:B----4-:R-:W-:Y:S03]  /*1ad70*/  HMMA.16816.F32 R4, R20.reuse, R28, R4 ;  /* 0x0000001c1404723c */ /* 0x050fe60000001804 */
[----:B---3--:R-:W-:Y:S05]  /*1ad80*/  FADD.FTZ R93, R96, R93 ;  /* 0x0000005d605d7221 */ /* 0x008fea0000010000 */
[C---:B------:R-:W-:Y:S01]  /*1ad90*/  HMMA.16816.F32 R8, R20.reuse, R30, R8 ;  /* 0x0000001e1408723c */ /* 0x040fe20000001808 */
[----:B------:R-:W3:Y:S01]  /*1ada0*/  MUFU.EX2 R99, R99 ;  /* 0x0000006300637308 */ /* 0x000ee20000000800 */
[----:B------:R-:W4:Y:S06]  /*1adb0*/  LDSM.16.MT88.4 R28, [R223+0x8800] ;  /* 0x00880000df1c783b */ /* 0x000f2c0000004200 */
[C---:B------:R-:W-:Y:S03]  /*1adc0*/  HMMA.16816.F32 R12, R20.reuse, R32, R12 ;  /* 0x00000020140c723c */ /* 0x040fe6000000180c */
[----:B------:R-:W5:Y:S04]  /*1add0*/  MUFU.EX2 R54, R120 ;  /* 0x0000007800367308 */ /* 0x000f680000000800 */
[--C-:B------:R-:W-:Y:S01]  /*1ade0*/  FFMA.FTZ R32, R130, c[0x0][0x23c], -R151.reuse ;  /* 0x00008f0082207a23 */ /* 0x100fe20000010897 */
[----:B------:R-:W-:Y:S04]  /*1adf0*/  HMMA.16816.F32 R16, R20, R34, R16 ;  /* 0x000000221410723c */ /* 0x000fe80000001810 */
[----:B------:R-:W-:Y:S01]  /*1ae00*/  FFMA.FTZ R151, R131, c[0x0][0x23c], -R151 ;  /* 0x00008f0083977a23 */ /* 0x000fe20000010897 */
[----:B------:R-:W1:Y:S01]  /*1ae10*/  MUFU.EX2 R53, R121 ;  /* 0x0000007900357308 */ /* 0x000e620000000800 */
[----:B--2---:R-:W-:Y:S01]  /*1ae20*/  FADD.FTZ R95, R98, R95 ;  /* 0x0000005f625f7221 */ /* 0x004fe20000010000 */
[C---:B------:R-:W-:Y:S01]  /*1ae30*/  F2FP.PACK_AB R20, R97.reuse, R96 ;  /* 0x000000606114723e */ /* 0x040fe200000000ff */
[----:B------:R-:W-:Y:S01]  /*1ae40*/  FADD.FTZ R97, R97, R93 ;  /* 0x0000005d61617221 */ /* 0x000fe20000010000 */
[C---:B---3--:R-:W-:Y:S03]  /*1ae50*/  F2FP.PACK_AB R21, R99.reuse, R98 ;  /* 0x000000626315723e */ /* 0x048fe600000000ff */
[----:B------:R-:W-:Y:S03]  /*1ae60*/  FADD.FTZ R99, R99, R95 ;  /* 0x0000005f63637221 */ /* 0x000fe60000010000 */
[----:B------:R-:W2:Y:S01]  /*1ae70*/  MUFU.EX2 R46, R122 ;  /* 0x0000007a002e7308 */ /* 0x000ea20000000800 */
[----:B-----5:R-:W-:Y:S09]  /*1ae80*/  FADD.FTZ R97, R54, R97 ;  /* 0x0000006136617221 */ /* 0x020ff20000010000 */
[----:B------:R-:W3:Y:S01]  /*1ae90*/  MUFU.EX2 R44, R123 ;  /* 0x0000007b002c7308 */ /* 0x000ee20000000800 */
[C---:B-1----:R-:W-:Y:S01]  /*1aea0*/  F2FP.PACK_AB R22, R53.reuse, R54 ;  /* 0x000000363516723e */ /* 0x042fe200000000ff */
[----:B------:R-:W-:Y:S08]  /*1aeb0*/  FADD.FTZ R53, R53, R97 ;  /* 0x0000006135357221 */ /* 0x000ff00000010000 */
[----:B------:R-:W1:Y:S01]  /*1aec0*/  MUFU.EX2 R40, R124 ;  /* 0x0000007c00287308 */ /* 0x000e620000000800 */
[----:B--2---:R-:W-:Y:S09]  /*1aed0*/  FADD.FTZ R99, R46, R99 ;  /* 0x000000632e637221 */ /* 0x004ff20000010000 */
[----:B------:R-:W2:Y:S01]  /*1aee0*/  MUFU.EX2 R41, R41 ;  /* 0x0000002900297308 */ /* 0x000ea20000000800 */
[C---:B---3--:R-:W-:Y:S01]  /*1aef0*/  F2FP.PACK_AB R23, R44.reuse, R46 ;  /* 0x0000002e2c17723e */ /* 0x048fe200000000ff */
[----:B------:R-:W-:Y:S08]  /*1af00*/  FADD.FTZ R44, R44, R99 ;  /* 0x000000632c2c7221 */ /* 0x000ff00000010000 */
[----:B------:R-:W3:Y:S01]  /*1af10*/  MUFU.EX2 R42, R42 ;  /* 0x0000002a002a7308 */ /* 0x000ee20000000800 */
[C---:B------:R-:W-:Y:S03]  /*1af20*/  HMMA.16816.F32 R4, R20.reuse, R24, R4 ;  /* 0x000000181404723c */ /* 0x040fe60000001804 */
[----:B-1----:R-:W-:Y:S05]  /*1af30*/  FADD.FTZ R53, R40, R53 ;  /* 0x0000003528357221 */ /* 0x002fea0000010000 */
[C---:B------:R-:W-:Y:S01]  /*1af40*/  HMMA.16816.F32 R8, R20.reuse, R26, R8 ;  /* 0x0000001a1408723c */ /* 0x040fe20000001808 */
[----:B------:R-:W1:Y:S01]  /*1af50*/  MUFU.EX2 R43, R43 ;  /* 0x0000002b002b7308 */ /* 0x000e620000000800 */
[----:B------:R-:W5:Y:S02]  /*1af60*/  LDSM.16.MT88.4 R24, [R223+0x8c00] ;  /* 0x008c0000df18783b */ /* 0x000f640000004200 */
[C---:B--2---:R-:W-:Y:S01]  /*1af70*/  F2FP.PACK_AB R132, R41.reuse, R40 ;  /* 0x000000282984723e */ /* 0x044fe200000000ff */
[----:B------:R-:W-:Y:S03]  /*1af80*/  FADD.FTZ R53, R41, R53 ;  /* 0x0000003529357221 */ /* 0x000fe60000010000 */
[C---:B----4-:R-:W-:Y:S03]  /*1af90*/  HMMA.16816.F32 R12, R20.reuse, R28, R12 ;  /* 0x0000001c140c723c */ /* 0x050fe6000000180c */
[----:B------:R-:W2:Y:S01]  /*1afa0*/  MUFU.EX2 R45, R45 ;  /* 0x0000002d002d7308 */ /* 0x000ea20000000800 */
[----:B---3--:R-:W-:Y:S04]  /*1afb0*/  FADD.FTZ R44, R42, R44 ;  /* 0x0000002c2a2c7221 */ /* 0x008fe80000010000 */
[----:B------:R-:W-:Y:S05]  /*1afc0*/  HMMA.16816.F32 R16, R20, R30, R16 ;  /* 0x0000001e1410723c */ /* 0x000fea0000001810 */
[----:B------:R-:W3:Y:S01]  /*1afd0*/  MUFU.EX2 R154, R154 ;  /* 0x0000009a009a7308 */ /* 0x000ee20000000800 */
[C---:B-1----:R-:W-:Y:S01]  /*1afe0*/  F2FP.PACK_AB R133, R43.reuse, R42 ;  /* 0x0000002a2b85723e */ /* 0x042fe200000000ff */
[----:B------:R-:W-:Y:S08]  /*1aff0*/  FADD.FTZ R44, R43, R44 ;  /* 0x0000002c2b2c7221 */ /* 0x000ff00000010000 */
[----:B------:R-:W1:Y:S01]  /*1b000*/  MUFU.EX2 R32, R32 ;  /* 0x0000002000207308 */ /* 0x000e620000000800 */
[----:B--2---:R-:W-:Y:S09]  /*1b010*/  FADD.FTZ R53, R45, R53 ;  /* 0x000000352d357221 */ /* 0x004ff20000010000 */
[----:B------:R-:W2:Y:S01]  /*1b020*/  MUFU.EX2 R151, R151 ;  /* 0x0000009700977308 */ /* 0x000ea20000000800 */
[C---:B---3--:R-:W-:Y:S01]  /*1b030*/  F2FP.PACK_AB R134, R154.reuse, R45 ;  /* 0x0000002d9a86723e */ /* 0x048fe200000000ff */
[----:B------:R-:W-:Y:S02]  /*1b040*/  FADD.FTZ R243, R154, R53 ;  /* 0x000000359af37221 */ /* 0x000fe40000010000 */
[----:B-1----:R-:W-:Y:S01]  /*1b050*/  FADD.FTZ R44, R32, R44 ;  /* 0x0000002c202c7221 */ /* 0x002fe20000010000 */
[C---:B--2---:R-:W-:Y:S03]  /*1b060*/  F2FP.PACK_AB R135, R151.reuse, R32 ;  /* 0x000000209787723e */ /* 0x044fe600000000ff */
[----:B------:R-:W-:Y:S04]  /*1b070*/  FADD.FTZ R242, R151, R44 ;  /* 0x0000002c97f27221 */ /* 0x000fe80000010000 */
[C---:B------:R-:W-:Y:S08]  /*1b080*/  HMMA.16816.F32 R144, R132.reuse, R140, R4 ;  /* 0x0000008c8490723c */ /* 0x040ff00000001804 */
[C---:B------:R-:W-:Y:S08]  /*1b090*/  HMMA.16816.F32 R140, R132.reuse, R142, R8 ;  /* 0x0000008e848c723c */ /* 0x040ff00000001808 */
[C---:B-----5:R-:W-:Y:S08]  /*1b0a0*/  HMMA.16816.F32 R136, R132.reuse, R24, R12 ;  /* 0x000000188488723c */ /* 0x060ff0000000180c */
[----:B------:R-:W-:Y:S01]  /*1b0b0*/  HMMA.16816.F32 R132, R132, R26, R16 ;  /* 0x0000001a8484723c */ /* 0x000fe20000001810 */
[----:B------:R-:W-:-:S07]  /*1b0c0*/  @P0 BRA `(.L_x_1342) ;  /* 0xffffb91000000947 */ /* 0x000fce000383ffff */
.L_x_1338:
[----:B------:R-:W1:Y:S01]  /*1b0d0*/  SHFL.BFLY PT, R5, R243, 0x2, 0x1f ;  /* 0x0c401f00f3057f89 */ /* 0x000e6200000e0000 */
[----:B------:R-:W-:Y:S01]  /*1b0e0*/  IMAD.MOV.U32 R11, RZ, RZ, 0x3f800000 ;  /* 0x3f800000ff0b7424 */ /* 0x000fe200078e00ff */
[----:B------:R-:W-:Y:S01]  /*1b0f0*/  ULDC.64 UR4, c[0x0][0x118] ;  /* 0x0000460000047ab9 */ /* 0x000fe20000000a00 */
[----:B------:R-:W-:Y:S01]  /*1b100*/  IMAD.MOV.U32 R6, RZ, RZ, 0x3f800000 ;  /* 0x3f800000ff067424 */ /* 0x000fe200078e00ff */
[----:B------:R-:W2:Y:S01]  /*1b110*/  SHFL.BFLY PT, R3, R242, 0x2, 0x1f ;  /* 0x0c401f00f2037f89 */ /* 0x000ea200000e0000 */
[----:B------:R-:W-:Y:S01]  /*1b120*/  IMAD.MOV R31, RZ, RZ, -R231 ;  /* 0x000000ffff1f7224 */ /* 0x000fe200078e0ae7 */
[----:B------:R-:W-:Y:S02]  /*1b130*/  BSSY B0, `(.L_x_1343) ;  /* 0x000008f000007945 */ /* 0x000fe40003800000 */
[----:B------:R-:W-:Y:S06]  /*1b140*/  BAR.SYNC.DEFER_BLOCKING 0x0 ;  /* 0x0000000000007b1d */ /* 0x000fec0000010000 */
[----:B------:R-:W3:Y:S04]  /*1b150*/  S2R R28, SR_CTAID.Y ;  /* 0x00000000001c7919 */ /* 0x000ee80000002600 */
[----:B------:R-:W4:Y:S01]  /*1b160*/  S2R R29, SR_CTAID.X ;  /* 0x00000000001d7919 */ /* 0x000f220000002500 */
[----:B-1----:R-:W-:-:S02]  /*1b170*/  FADD.FTZ R5, R5, R243 ;  /* 0x000000f305057221 */ /* 0x002fc40000010000 */
[----:B--2---:R-:W-:-:S03]  /*1b180*/  FADD.FTZ R242, R3, R242 ;  /* 0x000000f203f27221 */ /* 0x004fc60000010000 */
[----:B------:R-:W1:Y:S04]  /*1b190*/  SHFL.BFLY PT, R3, R5, 0x1, 0x1f ;  /* 0x0c201f0005037f89 */ /* 0x000e6800000e0000 */
[----:B------:R-:W2:Y:S01]  /*1b1a0*/  SHFL.BFLY PT, R4, R242, 0x1, 0x1f ;  /* 0x0c201f00f2047f89 */ /* 0x000ea200000e0000 */
[----:B---3--:R-:W-:Y:S02]  /*1b1b0*/  IMAD R28, R28, c[0x0][0x210], R231 ;  /* 0x000084001c1c7a24 */ /* 0x008fe400078e02e7 */
[----:B-1----:R-:W-:Y:S02]  /*1b1c0*/  FADD.FTZ R5, R5, R3 ;  /* 0x0000000305057221 */ /* 0x002fe40000010000 */
[----:B------:R-:W1:Y:S01]  /*1b1d0*/  S2R R3, SR_TID.X ;  /* 0x0000000000037919 */ /* 0x000e620000002100 */
[----:B--2---:R-:W-:-:S02]  /*1b1e0*/  FADD.FTZ R4, R242, R4 ;  /* 0x00000004f2047221 */ /* 0x004fc40000010000 */
[----:B------:R-:W-:-:S03]  /*1b1f0*/  FSETP.NE.FTZ.AND P1, PT, R5, RZ, PT ;  /* 0x000000ff0500720b */ /* 0x000fc60003f35000 */
[----:B------:R-:W-:-:S10]  /*1b200*/  FSETP.NE.FTZ.AND P0, PT, R4, RZ, PT ;  /* 0x000000ff0400720b */ /* 0x000fd40003f15000 */
[----:B------:R-:W2:Y:S01]  /*1b210*/  @P1 MUFU.RCP R11, R5 ;  /* 0x00000005000b1308 */ /* 0x000ea20000001000 */
[----:B-1----:R-:W-:-:S07]  /*1b220*/  SHF.R.S32.HI R10, RZ, 0x1f, R3 ;  /* 0x0000001fff0a7819 */ /* 0x002fce0000011403 */
[----:B------:R-:W1:Y:S01]  /*1b230*/  @P0 MUFU.RCP R6, R4 ;  /* 0x0000000400060308 */ /* 0x000e620000001000 */
[CC--:B------:R-:W-:Y:S02]  /*1b240*/  LEA.HI R8, R10.reuse, R3.reuse, RZ, 0x3 ;  /* 0x000000030a087211 */ /* 0x0c0fe400078f18ff */
[C---:B------:R-:W-:Y:S02]  /*1b250*/  LEA.HI R9, R10.reuse, R3, RZ, 0x2 ;  /* 0x000000030a097211 */ /* 0x040fe400078f10ff */
[----:B------:R-:W-:Y:S01]  /*1b260*/  SHF.R.S32.HI R7, RZ, 0x3, R8 ;  /* 0x00000003ff077819 */ /* 0x000fe20000011408 */
[C---:B--2---:R-:W-:Y:S01]  /*1b270*/  FMUL.FTZ R144, R11.reuse, R144 ;  /* 0x000000900b907220 */ /* 0x044fe20000410000 */
[----:B------:R-:W-:Y:S01]  /*1b280*/  SHF.R.S32.HI R13, RZ, 0x2, R9 ;  /* 0x00000002ff0d7819 */ /* 0x000fe20000011409 */
[C---:B------:R-:W-:Y:S01]  /*1b290*/  FMUL.FTZ R145, R11.reuse, R145 ;  /* 0x000000910b917220 */ /* 0x040fe20000410000 */
[----:B------:R-:W-:Y:S01]  /*1b2a0*/  LEA.HI R15, R10, R3, RZ, 0x6 ;  /* 0x000000030a0f7211 */ /* 0x000fe200078f30ff */
[C---:B------:R-:W-:Y:S01]  /*1b2b0*/  FMUL.FTZ R140, R11.reuse, R140 ;  /* 0x0000008c0b8c7220 */ /* 0x040fe20000410000 */
[C---:B------:R-:W-:Y:S01]  /*1b2c0*/  LEA.HI R14, R8.reuse, R7, RZ, 0x1 ;  /* 0x00000007080e7211 */ /* 0x040fe200078f08ff */
[----:B------:R-:W-:Y:S01]  /*1b2d0*/  FMUL.FTZ R141, R11, R141 ;  /* 0x0000008d0b8d7220 */ /* 0x000fe20000410000 */
[----:B------:R-:W-:Y:S01]  /*1b2e0*/  LOP3.LUT R12, R8, 0xfffffff8, RZ, 0xc0, !PT ;  /* 0xfffffff8080c7812 */ /* 0x000fe200078ec0ff */
[----:B------:R-:W-:Y:S01]  /*1b2f0*/  IMAD.SHL.U32 R15, R15, 0x4, RZ ;  /* 0x000000040f0f7824 */ /* 0x000fe200078e00ff */
[----:B------:R-:W-:Y:S01]  /*1b300*/  SHF.R.S32.HI R16, RZ, 0x1f, R13 ;  /* 0x0000001fff107819 */ /* 0x000fe2000001140d */
[----:B-1----:R-:W-:Y:S01]  /*1b310*/  FMUL.FTZ R147, R6, R147 ;  /* 0x0000009306937220 */ /* 0x002fe20000410000 */
[----:B------:R-:W-:Y:S01]  /*1b320*/  LOP3.LUT R14, R14, 0xfffffffe, RZ, 0xc0, !PT ;  /* 0xfffffffe0e0e7812 */ /* 0x000fe200078ec0ff */
[----:B------:R-:W-:Y:S01]  /*1b330*/  IMAD.IADD R8, R3, 0x1, -R12 ;  /* 0x0000000103087824 */ /* 0x000fe200078e0a0c */
[----:B------:R-:W-:Y:S01]  /*1b340*/  LEA.HI R16, R16, R13, RZ, 0x3 ;  /* 0x0000000d10107211 */ /* 0x000fe200078f18ff */
[----:B------:R-:W-:Y:S01]  /*1b350*/  FMUL.FTZ R146, R6, R146 ;  /* 0x0000009206927220 */ /* 0x000fe20000410000 */
[----:B------:R-:W-:Y:S01]  /*1b360*/  LOP3.LUT R15, R15, 0x3fffff00, RZ, 0xc0, !PT ;  /* 0x3fffff000f0f7812 */ /* 0x000fe200078ec0ff */
[----:B------:R-:W-:Y:S01]  /*1b370*/  IMAD.IADD R14, R7, 0x1, -R14 ;  /* 0x00000001070e7824 */ /* 0x000fe200078e0a0e */
[----:B------:R-:W-:Y:S01]  /*1b380*/  LEA.HI R12, R8, R8, RZ, 0x1 ;  /* 0x00000008080c7211 */ /* 0x000fe200078f08ff */
[----:B------:R-:W-:Y:S01]  /*1b390*/  FMUL.FTZ R143, R6, R143 ;  /* 0x0000008f068f7220 */ /* 0x000fe20000410000 */
[----:B------:R-:W-:Y:S01]  /*1b3a0*/  LOP3.LUT R16, R16, 0xfffffff8, RZ, 0xc0, !PT ;  /* 0xfffffff810107812 */ /* 0x000fe200078ec0ff */
[----:B------:R-:W-:Y:S01]  /*1b3b0*/  FMUL.FTZ R142, R6, R142 ;  /* 0x0000008e068e7220 */ /* 0x000fe20000410000 */
[----:B------:R-:W-:Y:S01]  /*1b3c0*/  LEA R14, R14, R15, 0x5 ;  /* 0x0000000f0e0e7211 */ /* 0x000fe200078e28ff */
[----:B------:R-:W-:Y:S01]  /*1b3d0*/  FMUL.FTZ R136, R11, R136 ;  /* 0x000000880b887220 */ /* 0x000fe20000410000 */
[----:B------:R-:W-:Y:S01]  /*1b3e0*/  LOP3.LUT R15, R12, 0xfffffffe, RZ, 0xc0, !PT ;  /* 0xfffffffe0c0f7812 */ /* 0x000fe200078ec0ff */
[----:B------:R-:W-:Y:S01]  /*1b3f0*/  IMAD.IADD R16, R13, 0x1, -R16 ;  /* 0x000000010d107824 */ /* 0x000fe200078e0a10 */
[C---:B------:R-:W-:Y:S01]  /*1b400*/  LEA.HI R17, R10.reuse, R3, RZ, 0x4 ;  /* 0x000000030a117211 */ /* 0x040fe200078f20ff */
[----:B------:R-:W-:Y:S01]  /*1b410*/  FMUL.FTZ R137, R11, R137 ;  /* 0x000000890b897220 */ /* 0x000fe20000410000 */
[----:B------:R-:W-:Y:S01]  /*1b420*/  LEA.HI R10, R10, R3, RZ, 0x5 ;  /* 0x000000030a0a7211 */ /* 0x000fe200078f28ff */
[----:B------:R-:W-:Y:S01]  /*1b430*/  IMAD.IADD R15, R8, 0x1, -R15 ;  /* 0x00000001080f7824 */ /* 0x000fe200078e0a0f */
[----:B------:R-:W-:Y:S01]  /*1b440*/  LEA.HI R18, R16, R16, RZ, 0x1 ;  /* 0x0000001010127211 */ /* 0x000fe200078f08ff */
[C---:B------:R-:W-:Y:S01]  /*1b450*/  FMUL.FTZ R139, R6.reuse, R139 ;  /* 0x0000008b068b7220 */ /* 0x040fe20000410000 */
[----:B------:R-:W-:Y:S01]  /*1b460*/  SHF.R.S32.HI R17, RZ, 0x4, R17 ;  /* 0x00000004ff117819 */ /* 0x000fe20000011411 */
[----:B------:R-:W-:Y:S01]  /*1b470*/  IMAD R13, R15, 0x4, R14 ;  /* 0x000000040f0d7824 */ /* 0x000fe200078e020e */
[----:B------:R-:W-:Y:S01]  /*1b480*/  LOP3.LUT R15, R9, 0xfffffffc, RZ, 0xc0, !PT ;  /* 0xfffffffc090f7812 */ /* 0x000fe200078ec0ff */
[----:B------:R-:W-:Y:S01]  /*1b490*/  FMUL.FTZ R138, R6, R138 ;  /* 0x0000008a068a7220 */ /* 0x000fe20000410000 */
[----:B------:R-:W-:Y:S01]  /*1b4a0*/  SHF.R.S32.HI R14, RZ, 0x1, R18 ;  /* 0x00000001ff0e7819 */ /* 0x000fe20000011412 */
[----:B------:R-:W-:Y:S01]  /*1b4b0*/  FMUL.FTZ R132, R11, R132 ;  /* 0x000000840b847220 */ /* 0x000fe20000410000 */
[----:B------:R-:W-:Y:S01]  /*1b4c0*/  SHF.R.S32.HI R9, RZ, 0x5, R10 ;  /* 0x00000005ff097819 */ /* 0x000fe2000001140a */
[----:B------:R-:W-:Y:S01]  /*1b4d0*/  IMAD.IADD R15, R3, 0x1, -R15 ;  /* 0x00000001030f7824 */ /* 0x000fe200078e0a0f */
[----:B------:R-:W-:Y:S01]  /*1b4e0*/  LOP3.LUT R18, R18, 0x1fffffe, RZ, 0xc0, !PT ;  /* 0x01fffffe12127812 */ /* 0x000fe200078ec0ff */
[----:B------:R-:W-:Y:S01]  /*1b4f0*/  IMAD.SHL.U32 R19, R14, 0x40, RZ ;  /* 0x000000400e137824 */ /* 0x000fe200078e00ff */
[----:B------:R-:W-:Y:S01]  /*1b500*/  SHF.R.S32.HI R12, RZ, 0x1, R12 ;  /* 0x00000001ff0c7819 */ /* 0x000fe2000001140c */
[----:B------:R-:W-:Y:S01]  /*1b510*/  IMAD R15, R9, 0x100, R15 ;  /* 0x00000100090f7824 */ /* 0x000fe200078e020f */
[----:B------:R-:W-:Y:S01]  /*1b520*/  SHF.L.U32 R17, R17, 0x6, RZ ;  /* 0x0000000611117819 */ /* 0x000fe200000006ff */
[----:B------:R-:W-:Y:S01]  /*1b530*/  IMAD.IADD R18, R16, 0x1, -R18 ;  /* 0x0000000110127824 */ /* 0x000fe200078e0a12 */
[----:B------:R-:W-:Y:S01]  /*1b540*/  LOP3.LUT R19, R19, 0xc0, RZ, 0xc0, !PT ;  /* 0x000000c013137812 */ /* 0x000fe200078ec0ff */
[----:B------:R-:W-:Y:S01]  /*1b550*/  IMAD.SHL.U32 R12, R12, 0x8, RZ ;  /* 0x000000080c0c7824 */ /* 0x000fe200078e00ff */
[----:B------:R-:W-:Y:S01]  /*1b560*/  LOP3.LUT R17, R17, 0xc0, RZ, 0xc0, !PT ;  /* 0x000000c011117812 */ /* 0x000fe200078ec0ff */
[----:B------:R-:W-:Y:S01]  /*1b570*/  FMUL.FTZ R133, R11, R133 ;  /* 0x000000850b857220 */ /* 0x000fe20000410000 */
[----:B------:R-:W-:Y:S01]  /*1b580*/  LEA R15, R18, R15, 0x4 ;  /* 0x0000000f120f7211 */ /* 0x000fe200078e20ff */
[C---:B------:R-:W-:Y:S01]  /*1b590*/  FMUL.FTZ R135, R6.reuse, R135 ;  /* 0x0000008706877220 */ /* 0x040fe20000410000 */
[----:B------:R-:W-:Y:S01]  /*1b5a0*/  LEA.HI R19, R19, R19, RZ, 0x1d ;  /* 0x0000001313137211 */ /* 0x000fe200078fe8ff */
[----:B------:R-:W-:Y:S01]  /*1b5b0*/  FMUL.FTZ R134, R6, R134 ;  /* 0x0000008606867220 */ /* 0x000fe20000410000 */
[C---:B------:R-:W-:Y:S01]  /*1b5c0*/  LOP3.LUT P2, RZ, R14.reuse, 0x2, RZ, 0xc0, !PT ;  /* 0x000000020eff7812 */ /* 0x040fe2000784c0ff */
[----:B------:R-:W1:Y:S01]  /*1b5d0*/  S2R R11, SR_TID.X ;  /* 0x00000000000b7919 */ /* 0x000e620000002100 */
[----:B------:R-:W-:Y:S01]  /*1b5e0*/  LOP3.LUT R12, R17, 0x18, R12, 0xf8, !PT ;  /* 0x00000018110c7812 */ /* 0x000fe200078ef80c */
[----:B------:R-:W2:Y:S01]  /*1b5f0*/  @P1 MUFU.LG2 R5, R5 ;  /* 0x0000000500051308 */ /* 0x000ea20000000c00 */
[----:B------:R-:W-:Y:S01]  /*1b600*/  SHF.R.U32.HI R17, RZ, 0x3, R17 ;  /* 0x00000003ff117819 */ /* 0x000fe20000011611 */
[----:B------:R-:W3:Y:S01]  /*1b610*/  S2R R6, SR_CTAID.Z ;  /* 0x0000000000067919 */ /* 0x000ee20000002700 */
[----:B------:R-:W-:Y:S01]  /*1b620*/  LOP3.LUT R16, R14, 0x1, RZ, 0xc0, !PT ;  /* 0x000000010e107812 */ /* 0x000fe200078ec0ff */
[----:B------:R-:W-:Y:S01]  /*1b630*/  IMAD.U32 R14, R15, 0x2, R19 ;  /* 0x000000020f0e7824 */ /* 0x000fe200078e0013 */
[----:B------:R-:W-:Y:S01]  /*1b640*/  LOP3.LUT R12, R12, R17, RZ, 0x3c, !PT ;  /* 0x000000110c0c7212 */ /* 0x000fe200078e3cff */
[----:B------:R-:W-:Y:S01]  /*1b650*/  IMAD.SHL.U32 R8, R8, 0x4, RZ ;  /* 0x0000000408087824 */ /* 0x000fe200078e00ff */
[----:B------:R-:W-:Y:S01]  /*1b660*/  ISETP.NE.U32.AND P3, PT, R16, 0x1, PT ;  /* 0x000000011000780c */ /* 0x000fe20003f65070 */
[----:B------:R-:W-:Y:S01]  /*1b670*/  IMAD.SHL.U32 R17, R14, 0x4, RZ ;  /* 0x000000040e117824 */ /* 0x000fe200078e00ff */
[----:B------:R4:W-:Y:S01]  /*1b680*/  STS.64 [R14.X4], R144 ;  /* 0x000000900e007388 */ /* 0x0009e20000004a00 */
[----:B------:R-:W-:Y:S01]  /*1b690*/  IMAD.MOV.U32 R16, RZ, RZ, -0x20 ;  /* 0xffffffe0ff107424 */ /* 0x000fe200078e00ff */
[----:B------:R-:W-:Y:S01]  /*1b6a0*/  LOP3.LUT R10, R10, 0xffffffe0, RZ, 0xc0, !PT ;  /* 0xffffffe00a0a7812 */ /* 0x000fe200078ec0ff */
[----:B------:R-:W-:Y:S01]  /*1b6b0*/  IMAD.IADD R12, R13, 0x1, R12 ;  /* 0x000000010d0c7824 */ /* 0x000fe200078e020c */
[C---:B------:R-:W-:Y:S01]  /*1b6c0*/  IADD3 R15, R17.reuse, 0x40, RZ ;  /* 0x00000040110f7810 */ /* 0x040fe20007ffe0ff */
[----:B------:R4:W-:Y:S01]  /*1b6d0*/  STS.64 [R14.X4+0x400], R146 ;  /* 0x000400920e007388 */ /* 0x0009e20000004a00 */
[----:B------:R-:W-:Y:S01]  /*1b6e0*/  SEL R16, R16, 0x20, !P3 ;  /* 0x0000002010107807 */ /* 0x000fe20005800000 */
[----:B------:R-:W5:Y:S01]  /*1b6f0*/  @P0 MUFU.LG2 R4, R4 ;  /* 0x0000000400040308 */ /* 0x000f620000000c00 */
[----:B------:R-:W-:Y:S01]  /*1b700*/  @P2 IADD3 R15, R17, -0x40, RZ ;  /* 0xffffffc0110f2810 */ /* 0x000fe20007ffe0ff */
[----:B--2---:R-:W-:Y:S01]  /*1b710*/  @P1 FMUL.FTZ R5, R5, 0.69314718246459960938 ;  /* 0x3f31721805051820 */ /* 0x004fe20000410000 */
[----:B------:R-:W-:-:S02]  /*1b720*/  IADD3 R17, R17, R16, RZ ;  /* 0x0000001011117210 */ /* 0x000fc40007ffe0ff */
[----:B------:R-:W-:Y:S01]  /*1b730*/  IADD3 R10, R3, -R10, RZ ;  /* 0x8000000a030a7210 */ /* 0x000fe20007ffe0ff */
[----:B------:R-:W-:Y:S01]  /*1b740*/  IMAD.IADD R16, R16, 0x1, R15 ;  /* 0x0000000110107824 */ /* 0x000fe200078e020f */
[----:B-1----:R-:W-:Y:S01]  /*1b750*/  SHF.R.S32.HI R30, RZ, 0x1f, R11 ;  /* 0x0000001fff1e7819 */ /* 0x002fe2000001140b */
[----:B------:R1:W-:Y:S01]  /*1b760*/  STS.64 [R17], R140 ;  /* 0x0000008c11007388 */ /* 0x0003e20000000a00 */
[----:B------:R-:W-:Y:S01]  /*1b770*/  LOP3.LUT P2, RZ, R10, 0x3, RZ, 0xc0, !PT ;  /* 0x000000030aff7812 */ /* 0x000fe2000784c0ff */
[----:B---3--:R-:W-:Y:S01]  /*1b780*/  IMAD R6, R31, c[0x0][0x1c0], R6 ;  /* 0x000070001f067a24 */ /* 0x008fe200078e0206 */
[----:B------:R-:W-:Y:S01]  /*1b790*/  LEA.HI R30, R30, R11, RZ, 0x5 ;  /* 0x0000000b1e1e7211 */ /* 0x000fe200078f28ff */
[----:B------:R1:W-:Y:S01]  /*1b7a0*/  STS.64 [R17+0x400], R142 ;  /* 0x0004008e11007388 */ /* 0x0003e20000000a00 */
[----:B------:R-:W-:Y:S01]  /*1b7b0*/  SHF.R.S32.HI R31, RZ, 0x1f, R9 ;  /* 0x0000001fff1f7819 */ /* 0x000fe20000011409 */
[----:B------:R-:W-:Y:S01]  /*1b7c0*/  IMAD R6, R28, c[0x0][0x1c0], R6 ;  /* 0x000070001c067a24 */ /* 0x000fe200078e0206 */
[----:B------:R-:W-:Y:S01]  /*1b7d0*/  LOP3.LUT R30, R30, 0xffffffe0, RZ, 0xc0, !PT ;  /* 0xffffffe01e1e7812 */ /* 0x000fe200078ec0ff */
[----:B------:R1:W-:Y:S01]  /*1b7e0*/  STS.64 [R15], R136 ;  /* 0x000000880f007388 */ /* 0x0003e20000000a00 */
[----:B------:R-:W-:Y:S01]  /*1b7f0*/  LEA.HI R31, R31, R9, RZ, 0x2 ;  /* 0x000000091f1f7211 */ /* 0x000fe200078f10ff */
[----:B-----5:R-:W-:-:S02]  /*1b800*/  @P0 FMUL.FTZ R4, R4, 0.69314718246459960938 ;  /* 0x3f31721804040820 */ /* 0x020fc40000410000 */
[----:B------:R1:W-:Y:S01]  /*1b810*/  STS.64 [R15+0x400], R138 ;  /* 0x0004008a0f007388 */ /* 0x0003e20000000a00 */
[----:B------:R-:W-:Y:S01]  /*1b820*/  IMAD.IADD R30, R11, 0x1, -R30 ;  /* 0x000000010b1e7824 */ /* 0x000fe200078e0a1e */
[----:B------:R-:W-:Y:S01]  /*1b830*/  LOP3.LUT R31, R31, 0xffffffc, RZ, 0xc0, !PT ;  /* 0x0ffffffc1f1f7812 */ /* 0x000fe200078ec0ff */
[----:B------:R-:W-:Y:S01]  /*1b840*/  IMAD.MOV.U32 R10, RZ, RZ, -0x800000 ;  /* 0xff800000ff0a7424 */ /* 0x000fe200078e00ff */
[----:B------:R1:W-:Y:S01]  /*1b850*/  STS.64 [R16], R132 ;  /* 0x0000008410007388 */ /* 0x0003e20000000a00 */
[----:B------:R-:W-:Y:S01]  /*1b860*/  MOV R11, 0xff800000 ;  /* 0xff800000000b7802 */ /* 0x000fe20000000f00 */
[----:B------:R-:W-:Y:S01]  /*1b870*/  @P1 FFMA.FTZ R10, R2, c[0x0][0x238], R5 ;  /* 0x00008e00020a1a23 */ /* 0x000fe20000010005 */
[----:B------:R-:W-:Y:S01]  /*1b880*/  SHF.R.S32.HI R3, RZ, 0x1f, R30 ;  /* 0x0000001fff037819 */ /* 0x000fe2000001141e */
[----:B------:R1:W-:Y:S01]  /*1b890*/  STS.64 [R16+0x400], R134 ;  /* 0x0004008610007388 */ /* 0x0003e20000000a00 */
[----:B------:R-:W-:Y:S02]  /*1b8a0*/  IMAD.IADD R31, R9, 0x1, -R31 ;  /* 0x00000001091f7824 */ /* 0x000fe400078e0a1f */
[----:B------:R-:W-:Y:S01]  /*1b8b0*/  LEA.HI R3, R3, R30, RZ, 0x2 ;  /* 0x0000001e03037211 */ /* 0x000fe200078f10ff */
[----:B------:R-:W-:Y:S01]  /*1b8c0*/  BAR.SYNC.DEFER_BLOCKING 0x0 ;  /* 0x0000000000007b1d */ /* 0x000fe20000010000 */
[----:B----4-:R-:W-:-:S02]  /*1b8d0*/  IMAD.SHL.U32 R9, R29, 0x40, RZ ;  /* 0x000000401d097824 */ /* 0x010fc400078e00ff */
[----:B------:R-:W-:Y:S01]  /*1b8e0*/  SHF.R.S32.HI R3, RZ, 0x2, R3 ;  /* 0x00000002ff037819 */ /* 0x000fe20000011403 */
[----:B------:R-:W-:Y:S02]  /*1b8f0*/  @P0 FFMA.FTZ R11, R0, c[0x0][0x238], R4 ;  /* 0x00008e00000b0a23 */ /* 0x000fe40000010004 */
[----:B------:R-:W-:Y:S02]  /*1b900*/  IMAD R6, R6, c[0x0][0x214], R9 ;  /* 0x0000850006067a24 */ /* 0x000fe400078e0209 */
[----:B------:R-:W-:Y:S01]  /*1b910*/  IMAD R3, R31, 0x10, R3 ;  /* 0x000000101f037824 */ /* 0x000fe200078e0203 */
[----:B------:R1:W2:Y:S04]  /*1b920*/  LDS.128 R24, [R12.X4] ;  /* 0x000000000c187984 */ /* 0x0002a80000004c00 */
[----:B------:R1:W3:Y:S04]  /*1b930*/  LDS.128 R20, [R12.X4+0x800] ;  /* 0x000800000c147984 */ /* 0x0002e80000004c00 */
[----:B------:R1:W4:Y:S04]  /*1b940*/  LDS.128 R16, [R12.X4+0x1000] ;  /* 0x001000000c107984 */ /* 0x0003280000004c00 */
[----:B------:R-:W1:Y:S01]  /*1b950*/  LDS.128 R12, [R12.X4+0x1800] ;  /* 0x001800000c0c7984 */ /* 0x000e620000004c00 */
[----:B------:R-:W-:Y:S05]  /*1b960*/  @P2 BRA `(.L_x_1344) ;  /* 0x000000b000002947 */ /* 0x000fea0003800000 */
[----:B------:R-:W-:Y:S01]  /*1b970*/  IMAD R0, R29, -0x40, R230 ;  /* 0xffffffc01d007824 */ /* 0x000fe200078e02e6 */
[----:B------:R-:W-:-:S02]  /*1b980*/  IADD3 R5, R3, 0x8, RZ ;  /* 0x0000000803057810 */ /* 0x000fc40007ffe0ff */
        /* <DEDUP_REMOVED lines=9> */
.L_x_1344:
[----:B------:R-:W-:Y:S05]  /*1ba20*/  BSYNC B0 ;  /* 0x0000000000007941 */ /* 0x000fea0003800000 */
.L_x_1343:
[----:B------:R-:W-:Y:S01]  /*1ba30*/  SHF.R.S32.HI R9, RZ, 0x1f, R8 ;  /* 0x0000001fff097819 */ /* 0x000fe20000011408 */
[----:B------:R-:W-:Y:S01]  /*1ba40*/  IMAD R6, R6, c[0x0][0x22c], RZ ;  /* 0x00008b0006067a24 */ /* 0x000fe200078e02ff */
[----:B------:R-:W-:Y:S01]  /*1ba50*/  ISETP.GE.AND P1, PT, R8, c[0x0][0x220], PT ;  /* 0x0000880008007a0c */ /* 0x000fe20003f26270 */
[----:B------:R-:W-:Y:S01]  /*1ba60*/  IMAD R29, R29, -0x40, R230 ;  /* 0xffffffc01d1d7824 */ /* 0x000fe200078e02e6 */
[C---:B------:R-:W-:Y:S01]  /*1ba70*/  IADD3 R2, R7.reuse, 0x10, RZ ;  /* 0x0000001007027810 */ /* 0x040fe20007ffe0ff */
[C---:B------:R-:W-:Y:S01]  /*1ba80*/  IMAD.WIDE R4, R7.reuse, 0x20, R8 ;  /* 0x0000002007047825 */ /* 0x040fe200078e0208 */
[----:B------:R-:W-:-:S02]  /*1ba90*/  IADD3 R0, R7, 0x20, RZ ;  /* 0x0000002007007810 */ /* 0x000fc40007ffe0ff */
[-C--:B------:R-:W-:Y:S02]  /*1baa0*/  ISETP.GE.OR P4, PT, R2, R29.reuse, P1 ;  /* 0x0000001d0200720c */ /* 0x080fe40000f86670 */
[----:B------:R-:W-:Y:S02]  /*1bab0*/  IADD3 R3, P0, R6, R4, RZ ;  /* 0x0000000406037210 */ /* 0x000fe40007f1e0ff */
[----:B------:R-:W-:Y:S02]  /*1bac0*/  ISETP.GE.OR P3, PT, R0, R29, P1 ;  /* 0x0000001d0000720c */ /* 0x000fe40000f66670 */
[----:B------:R-:W-:Y:S02]  /*1bad0*/  LEA.HI.X.SX32 R6, R6, R5, 0x1, P0 ;  /* 0x0000000506067211 */ /* 0x000fe400000f0eff */
[----:B------:R-:W-:Y:S02]  /*1bae0*/  ISETP.GE.OR P0, PT, R7, R29, P1 ;  /* 0x0000001d0700720c */ /* 0x000fe40000f06670 */
[----:B------:R-:W-:-:S02]  /*1baf0*/  LEA R2, P2, R3, c[0x0][0x1d8], 0x2 ;  /* 0x0000760003027a11 */ /* 0x000fc400078410ff */
[----:B------:R-:W-:Y:S02]  /*1bb00*/  IADD3 R7, R7, 0x30, RZ ;  /* 0x0000003007077810 */ /* 0x000fe40007ffe0ff */
[----:B------:R-:W-:-:S05]  /*1bb10*/  LEA.HI.X R3, R3, c[0x0][0x1dc], R6, 0x2, P2 ;  /* 0x0000770003037a11 */ /* 0x000fca00010f1406 */
[----:B---3--:R3:W-:Y:S04]  /*1bb20*/  @!P4 STG.E.128 [R2.64+0x800], R20 ;  /* 0x000800140200c986 */ /* 0x0087e8000c101d04 */
[----:B--2---:R3:W-:Y:S04]  /*1bb30*/  @!P0 STG.E.64 [R2.64], R24 ;  /* 0x0000001802008986 */ /* 0x0047e8000c101b04 */
[----:B------:R3:W-:Y:S01]  /*1bb40*/  @!P0 STG.E.64 [R2.64+0x8], R26 ;  /* 0x0000081a02008986 */ /* 0x0007e2000c101b04 */
[----:B------:R-:W-:-:S03]  /*1bb50*/  ISETP.GE.OR P0, PT, R7, R29, P1 ;  /* 0x0000001d0700720c */ /* 0x000fc60000f06670 */
[----:B----4-:R3:W-:Y:S10]  /*1bb60*/  @!P3 STG.E.128 [R2.64+0x1000], R16 ;  /* 0x001000100200b986 */ /* 0x0107f4000c101d04 */
[----:B------:R-:W-:Y:S05]  /*1bb70*/  @P0 EXIT ;  /* 0x000000000000094d */ /* 0x000fea0003800000 */
[----:B-1----:R-:W-:Y:S01]  /*1bb80*/  STG.E.128 [R2.64+0x1800], R12 ;  /* 0x0018000c02007986 */ /* 0x002fe2000c101d04 */
[----:B------:R-:W-:Y:S05]  /*1bb90*/  EXIT ;  /* 0x000000000000794d */ /* 0x000fea0003800000 */
.L_x_1345:
        /* <DEDUP_REMOVED lines=14> */
.L_x_5196:


//--------------------- .text._ZN5flash24flash_fwd_splitkv_kernelI23Flash_fwd_kernel_traitsILi32ELi64ELi256ELi4ELb0ELb0EN7cutlass6half_tE19Flash_kernel_traitsILi32ELi64ELi256ELi4ES3_EELb1ELb0ELb0ELb0ELb0ELb1ELb1ELb1EEEvNS_16Flash_fwd_paramsE --------------------------
	.section	.text._ZN5flash24flash_fwd_splitkv_kernelI23Flash_fwd_kernel_traitsILi32ELi64ELi256ELi4ELb0ELb0EN7cutlass6half_tE19Flash_kernel_traitsILi32ELi64ELi256ELi4ES3_EELb1ELb0ELb0ELb0ELb0ELb1ELb1ELb1EEEvNS_16Flash_fwd_paramsE,"ax",@progbits
	.sectioninfo	@"SHI_REGISTERS=255"
	.align	128
        .global         _ZN5flash24flash_fwd_splitkv_kernelI23Flash_fwd_kernel_traitsILi32ELi64ELi256ELi4ELb0ELb0EN7cutlass6half_tE19Flash_kernel_traitsILi32ELi64ELi256ELi4ES3_EELb1ELb0ELb0ELb0ELb0ELb1ELb1ELb1EEEvNS_16Flash_fwd_paramsE
        .type           _ZN5flash24flash_fwd_splitkv_kernelI23Flash_fwd_kernel_traitsILi32ELi64ELi256ELi4ELb0ELb0EN7cutlass6half_tE19Flash_kernel_traitsILi32ELi64ELi256ELi4ES3_EELb1ELb0ELb0ELb0ELb0ELb1ELb1ELb1EEEvNS_16Flash_fwd_paramsE,@function
        .size           _ZN5flash24flash_fwd_splitkv_kernelI23Flash_fwd_kernel_traitsILi32ELi64ELi256ELi4ELb0ELb0EN7cutlass6half_tE19Flash_kernel_traitsILi32ELi64ELi256ELi4ES3_EELb1ELb0ELb0ELb0ELb0ELb1ELb1ELb1EEEvNS_16Flash_fwd_paramsE,(.L_x_5197 - _ZN5flash24flash_fwd_splitkv_kernelI23Flash_fwd_kernel_traitsILi32ELi64ELi256ELi4ELb0ELb0EN7cutlass6half_tE19Flash_kernel_traitsILi32ELi64ELi256ELi4ES3_EELb1ELb0ELb0ELb0ELb0ELb1ELb1ELb1EEEvNS_16Flash_fwd_paramsE)
        .other          _ZN5flash24flash_fwd_splitkv_kernelI23Flash_fwd_kernel_traitsILi32ELi64ELi256ELi4ELb0ELb0EN7cutlass6half_tE19Flash_kernel_traitsILi32ELi64ELi256ELi4ES3_EELb1ELb0ELb0ELb0ELb0ELb1ELb1ELb1EEEvNS_16Flash_fwd_paramsE,@"STO_CUDA_ENTRY STV_DEFAULT"
_ZN5flash24flash_fwd_splitkv_kernelI23Flash_fwd_kernel_traitsILi32ELi64ELi256ELi4ELb0ELb0EN7cutlass6half_tE19Flash_kernel_traitsILi32ELi64ELi256ELi4ES3_EELb1ELb0ELb0ELb0ELb0ELb1ELb1ELb1EEEvNS_16Flash_fwd_paramsE:
.text._ZN5flash24flash_fwd_splitkv_kernelI23Flash_fwd_kernel_traitsILi32ELi64ELi256ELi4ELb0ELb0EN7cutlass6half_tE19Flash_kernel_traitsILi32ELi64ELi256ELi4ES3_EELb1ELb0ELb0ELb0ELb0ELb1ELb1ELb1EEEvNS_16Flash_fwd_paramsE:
[----:B------:R-:W-:Y:S02]  /*0000*/  MOV R1, c[0x0][0x28] ;  /* 0x00000a0000017a02 */ /* 0x000fe40000000f00 */
[----:B------:R-:W1:Y:S01]  /*0010*/  I2F.U32.RP R2, c[0x0][0x1c0] ;  /* 0x0000700000027b06 */ /* 0x000e620000209000 */
[----:B------:R-:W2:Y:S01]  /*0020*/  S2R R22, SR_CTAID.Z ;  /* 0x0000000000167919 */ /* 0x000ea20000002700 */
[----:B------:R-:W-:Y:S01]  /*0030*/  ISETP.NE.U32.AND P2, PT, RZ, c[0x0][0x1c0], PT ;  /* 0x00007000ff007a0c */ /* 0x000fe20003f45070 */
[----:B------:R-:W-:Y:S01]  /*0040*/  IMAD.MOV.U32 R11, RZ, RZ, 0x4 ;  /* 0x00000004ff0b7424 */ /* 0x000fe200078e00ff */
[----:B------:R-:W-:Y:S01]  /*0050*/  ULDC.64 UR6, c[0x0][0x118] ;  /* 0x0000460000067ab9 */ /* 0x000fe20000000a00 */
[----:B------:R-:W-:Y:S01]  /*0060*/  IMAD.MOV.U32 R10, RZ, RZ, -0x1 ;  /* 0xffffffffff0a7424 */ /* 0x000fe200078e00ff */
[----:B------:R-:W-:Y:S02]  /*0070*/  ISETP.EQ.U32.AND P3, PT, RZ, c[0x0][0x248], PT ;  /* 0x00009200ff007a0c */ /* 0x000fe40003f62070 */
[----:B------:R-:W-:Y:S01]  /*0080*/  IADD3 R1, R1, -0x8, RZ ;  /* 0xfffffff801017810 */ /* 0x000fe20007ffe0ff */
        /* <DEDUP_REMOVED lines=15> */
[----:B------:R-:W-:-:S04]  /*0180*/  ISETP.NE.U32.AND P0, PT, RZ, c[0x0][0x240], PT ;  /* 0x00009000ff007a0c */ /* 0x000fc80003f05070 */
[----:B------:R-:W-:-:S07]  /*0190*/  ISETP.NE.AND.EX P0, PT, RZ, c[0x0][0x244], PT, P0 ;  /* 0x00009100ff007a0c */ /* 0x000fce0003f05300 */
[----:B------:R-:W-:Y:S02]  /*01a0*/  @P1 IADD3 R244, R244, 0x1, RZ ;  /* 0x00000001f4f41810 */ /* 0x000fe40007ffe0ff */
[----:B------:R-:W-:Y:S02]  /*01b0*/  @!P2 LOP3.LUT R244, RZ, c[0x0][0x1c0], RZ, 0x33, !PT ;  /* 0x00007000fff4aa12 */ /* 0x000fe400078e33ff */
[----:B-1----:R-:W-:Y:S02]  /*01c0*/  ISETP.NE.AND P1, PT, R2, RZ, PT ;  /* 0x000000ff0200720c */ /* 0x002fe40003f25270 */
[----:B------:R-:W-:Y:S01]  /*01d0*/  ISETP.NE.U32.AND P2, PT, RZ, c[0x0][0x250], PT ;  /* 0x00009400ff007a0c */ /* 0x000fe20003f45070 */
[----:B------:R-:W-:-:S03]  /*01e0*/  IMAD.WIDE R2, R244, R11, c[0x0][0x240] ;  /* 0x00009000f4027625 */ /* 0x000fc600078e020b */
[----:B------:R-:W-:Y:S02]  /*01f0*/  ISETP.NE.AND.EX P4, PT, RZ, c[0x0][0x254], PT, P2 ;  /* 0x00009500ff007a0c */ /* 0x000fe40003f85320 */
[----:B------:R1:W2:Y:S01]  /*0200*/  @P0 LDG.E R10, [R2.64] ;  /* 0x00000006020a0981 */ /* 0x0002a2000c1e1900 */
[----:B------:R-:W-:Y:S01]  /*0210*/  IMAD.MOV.U32 R8, RZ, RZ, RZ ;  /* 0x000000ffff087224 */ /* 0x000fe200078e00ff */
[----:B------:R-:W-:Y:S02]  /*0220*/  ISETP.EQ.OR.EX P2, PT, RZ, c[0x0][0x24c], !P1, P3 ;  /* 0x00009300ff007a0c */ /* 0x000fe40004f42730 */
[----:B------:R1:W2:Y:S01]  /*0230*/  @P0 LDG.E R4, [R2.64+0x4] ;  /* 0x0000040602040981 */ /* 0x0002a2000c1e1900 */
[----:B------:R-:W-:-:S06]  /*0240*/  IMAD.WIDE R120, R244, R11, c[0x0][0x250] ;  /* 0x00009400f4787625 */ /* 0x000fcc00078e020b */
[----:B------:R3:W5:Y:S01]  /*0250*/  @P4 LDG.E R8, [R120.64] ;  /* 0x0000000678084981 */ /* 0x000762000c1e1900 */
[----:B------:R-:W-:-:S03]  /*0260*/  IMAD.MOV.U32 R7, RZ, RZ, -0x1 ;  /* 0xffffffffff077424 */ /* 0x000fc600078e00ff */
        /* <DEDUP_REMOVED lines=8> */
[----:B------:R-:W-:Y:S02]  /*02f0*/  IMAD R22, R0, c[0x0][0x1c0], R22 ;  /* 0x0000700000167a24 */ /* 0x000fe400078e0216 */
        /* <DEDUP_REMOVED lines=8> */
.L_x_1346:
[----:B----4-:R-:W-:Y:S02]  /*0380*/  MOV R0, c[0x0][0x218] ;  /* 0x0000860000007a02 */ /* 0x010fe40000000f00 */
.L_x_1347:
        /* <DEDUP_REMOVED lines=13> */
[----:B------:R-:W-:Y:S01]  /*0460*/  IABS R6, c[0x0][0x10] ;  /* 0x0000040000067a13 */ /* 0x000fe20000000000 */
        /* <DEDUP_REMOVED lines=54> */
[----:B------:R-:W-:Y:S01]  /*07d0*/  IMAD R7, R8, c[0x0][0x22c], RZ ;  /* 0x00008b0008077a24 */ /* 0x000fe200078e02ff */
[----:B------:R-:W-:Y:S01]  /*07e0*/  IADD3 R11, R0, 0x20, RZ ;  /* 0x00000020000b7810 */ /* 0x000fe20007ffe0ff */
[----:B------:R-:W-:Y:S01]  /*07f0*/  IMAD.SHL.U32 R2, R6, 0x4, RZ ;  /* 0x0000000406027824 */ /* 0x000fe200078e00ff */
[----:B------:R-:W-:-:S04]  /*0800*/  ISETP.GE.AND P3, PT, R10, R9, PT ;  /* 0x000000090a00720c */ /* 0x000fc80003f66270 */
[--C-:B------:R-:W-:Y:S02]  /*0810*/  SHF.R.S32.HI R3, RZ, 0x1f, R2.reuse ;  /* 0x0000001fff037819 */ /* 0x100fe40000011402 */
[----:B------:R-:W-:Y:S02]  /*0820*/  ISETP.GE.AND P2, PT, R2, c[0x0][0x220], PT ;  /* 0x0000880002007a0c */ /* 0x000fe40003f46270 */
[----:B------:R-:W-:Y:S01]  /*0830*/  ISETP.NE.OR P3, PT, R6, RZ, P3 ;  /* 0x000000ff0600720c */ /* 0x000fe20001f65670 */
[C---:B------:R-:W-:Y:S01]  /*0840*/  IMAD.WIDE R4, R0.reuse, 0x20, R2 ;  /* 0x0000002000047825 */ /* 0x040fe200078e0202 */
[-C--:B------:R-:W-:Y:S02]  /*0850*/  ISETP.GE.OR P4, PT, R0, R9.reuse, P2 ;  /* 0x000000090000720c */ /* 0x080fe40001786670 */
[----:B------:R-:W-:Y:S02]  /*0860*/  ISETP.GE.OR P1, PT, R10, R9, P2 ;  /* 0x000000090a00720c */ /* 0x000fe40001726670 */
[----:B------:R-:W-:-:S02]  /*0870*/  IADD3 R3, P0, R7, R4, RZ ;  /* 0x0000000407037210 */ /* 0x000fc40007f1e0ff */
[----:B------:R-:W-:Y:S02]  /*0880*/  P2R R2, PR, RZ, 0x2 ;  /* 0x00000002ff027803 */ /* 0x000fe40000000000 */
[----:B------:R-:W-:Y:S02]  /*0890*/  LEA.HI.X.SX32 R5, R7, R5, 0x1, P0 ;  /* 0x0000000507057211 */ /* 0x000fe400000f0eff */
[C---:B------:R-:W-:Y:S02]  /*08a0*/  LEA R4, P0, R3.reuse, c[0x0][0x1d8], 0x2 ;  /* 0x0000760003047a11 */ /* 0x040fe400078010ff */
[----:B------:R-:W-:Y:S02]  /*08b0*/  ISETP.NE.AND P1, PT, R6, RZ, PT ;  /* 0x000000ff0600720c */ /* 0x000fe40003f25270 */
[----:B------:R-:W-:Y:S02]  /*08c0*/  LEA.HI.X R5, R3, c[0x0][0x1dc], R5, 0x2, P0 ;  /* 0x0000770003057a11 */ /* 0x000fe400000f1405 */
[----:B------:R-:W-:-:S02]  /*08d0*/  ISETP.GE.AND P0, PT, R11, R9, PT ;  /* 0x000000090b00720c */ /* 0x000fc40003f06270 */
[----:B------:R-:W-:Y:S01]  /*08e0*/  SHF.R.S32.HI R7, RZ, 0x1f, R8 ;  /* 0x0000001fff077819 */ /* 0x000fe20000011408 */
[----:B------:R1:W-:Y:S01]  /*08f0*/  @!P4 STG.E.128 [R4.64], RZ ;  /* 0x000000ff0400c986 */ /* 0x0003e2000c101d06 */
[----:B------:R-:W-:Y:S02]  /*0900*/  IADD3 R3, P6, R8, R0, RZ ;  /* 0x0000000008037210 */ /* 0x000fe40007fde0ff */
[----:B------:R-:W-:Y:S02]  /*0910*/  IADD3 R10, R0, 0x30, RZ ;  /* 0x00000030000a7810 */ /* 0x000fe40007ffe0ff */
[----:B------:R-:W-:Y:S02]  /*0920*/  ISETP.NE.OR P0, PT, R6, RZ, P0 ;  /* 0x000000ff0600720c */ /* 0x000fe40000705670 */
[C---:B------:R-:W-:Y:S02]  /*0930*/  ISETP.GE.OR P1, PT, R0.reuse, R9, P1 ;  /* 0x000000090000720c */ /* 0x040fe40000f26670 */
[----:B------:R-:W-:Y:S01]  /*0940*/  LEA.HI.X.SX32 R0, R0, R7, 0x1, P6 ;  /* 0x0000000700007211 */ /* 0x000fe200030f0eff */
[----:B------:R-:W-:Y:S01]  /*0950*/  @!P3 IMAD.MOV.U32 R7, RZ, RZ, -0x800000 ;  /* 0xff800000ff07b424 */ /* 0x000fe200078e00ff */
[----:B------:R-:W-:-:S02]  /*0960*/  ISETP.GE.OR P5, PT, R11, R9, P2 ;  /* 0x000000090b00720c */ /* 0x000fc400017a6670 */
[----:B------:R-:W-:Y:S02]  /*0970*/  ISETP.GE.OR P4, PT, R10, R9, P2 ;  /* 0x000000090a00720c */ /* 0x000fe40001786670 */
[----:B------:R-:W-:Y:S02]  /*0980*/  ISETP.NE.AND P6, PT, R2, RZ, PT ;  /* 0x000000ff0200720c */ /* 0x000fe40003fc5270 */
[----:B------:R-:W-:-:S03]  /*0990*/  LEA R2, P2, R3, c[0x0][0x208], 0x2 ;  /* 0x0000820003027a11 */ /* 0x000fc600078410ff */
[----:B------:R-:W-:Y:S01]  /*09a0*/  @!P1 IMAD.MOV.U32 R8, RZ, RZ, -0x800000 ;  /* 0xff800000ff089424 */ /* 0x000fe200078e00ff */
[----:B------:R-:W-:Y:S01]  /*09b0*/  LEA.HI.X R3, R3, c[0x0][0x20c], R0, 0x2, P2 ;  /* 0x0000830003037a11 */ /* 0x000fe200010f1400 */
[----:B------:R-:W-:Y:S02]  /*09c0*/  @!P0 IMAD.MOV.U32 R0, RZ, RZ, -0x800000 ;  /* 0xff800000ff008424 */ /* 0x000fe400078e00ff */
[----:B------:R1:W-:Y:S04]  /*09d0*/  @!P5 STG.E.128 [R4.64+0x1000], RZ ;  /* 0x001000ff0400d986 */ /* 0x0003e8000c101d06 */
        /* <DEDUP_REMOVED lines=11> */
.L_x_1348:
[----:B------:R-:W-:Y:S01]  /*0a90*/  ISETP.NE.U32.AND P0, PT, RZ, c[0x0][0x2b8], PT ;  /* 0x0000ae00ff007a0c */ /* 0x000fe20003f05070 */
[----:B------:R-:W-:-:S03]  /*0aa0*/  IMAD.MOV.U32 R9, RZ, RZ, R244 ;  /* 0x000000ffff097224 */ /* 0x000fc600078e00f4 */
[----:B------:R-:W-:-:S13]  /*0ab0*/  ISETP.NE.AND.EX P0, PT, RZ, c[0x0][0x2bc], PT, P0 ;  /* 0x0000af00ff007a0c */ /* 0x000fda0003f05300 */
[----:B------:R-:W-:-:S05]  /*0ac0*/  @P0 IMAD.WIDE R2, R244, R11, c[0x0][0x2b8] ;  /* 0x0000ae00f4020625 */ /* 0x000fca00078e020b */
[----:B------:R1:W5:Y:S01]  /*0ad0*/  @P0 LDG.E R9, [R2.64] ;  /* 0x0000000602090981 */ /* 0x000362000c1e1900 */
[----:B------:R-:W-:Y:S01]  /*0ae0*/  ISETP.NE.U32.AND P0, PT, RZ, c[0x0][0x2c0], PT ;  /* 0x0000b000ff007a0c */ /* 0x000fe20003f05070 */
[----:B------:R-:W-:Y:S01]  /*0af0*/  IMAD.MOV.U32 R4, RZ, RZ, RZ ;  /* 0x000000ffff047224 */ /* 0x000fe200078e00ff */
[----:B------:R-:W-:Y:S02]  /*0b00*/  SHF.R.S32.HI R26, RZ, 0x1f, R244 ;  /* 0x0000001fff1a7819 */ /* 0x000fe400000114f4 */
[----:B------:R-:W-:Y:S02]  /*0b10*/  ISETP.NE.AND.EX P1, PT, RZ, c[0x0][0x2c4], PT, P0 ;  /* 0x0000b100ff007a0c */ /* 0x000fe40003f25300 */
[----:B------:R-:W-:Y:S02]  /*0b20*/  PLOP3.LUT P2, PT, PT, PT, PT, 0x8, 0x0 ;  /* 0x000000000000781c */ /* 0x000fe40003f4e170 */
[----:B------:R-:W-:-:S09]  /*0b30*/  LOP3.LUT R190, R190, 0xfffffff7, RZ, 0xc0, !PT ;  /* 0xfffffff7bebe7812 */ /* 0x000fd200078ec0ff */
        /* <DEDUP_REMOVED lines=74> */
[----:B-----5:R-:W-:-:S04]  /*0fe0*/  IMAD.WIDE.U32 R8, R6, c[0x0][0x180], RZ ;  /* 0x0000600006087a25 */ /* 0x020fc800078e00ff */
[C---:B------:R-:W-:Y:S02]  /*0ff0*/  IMAD R2, R5.reuse, c[0x0][0x180], RZ ;  /* 0x0000600005027a24 */ /* 0x040fe400078e02ff */
[----:B------:R-:W-:Y:S02]  /*1000*/  IMAD R5, R5, c[0x0][0x188], RZ ;  /* 0x0000620005057a24 */ /* 0x000fe400078e02ff */
[C---:B------:R-:W-:Y:S02]  /*1010*/  IMAD R2, R6.reuse, c[0x0][0x184], R2 ;  /* 0x0000610006027a24 */ /* 0x040fe400078e0202 */
[C---:B------:R-:W-:Y:S02]  /*1020*/  IMAD R5, R6.reuse, c[0x0][0x18c], R5 ;  /* 0x0000630006057a24 */ /* 0x040fe400078e0205 */
[----:B------:R-:W-:Y:S01]  /*1030*/  IMAD.IADD R3, R9, 0x1, R2 ;  /* 0x0000000109037824 */ /* 0x000fe200078e0202 */
[----:B------:R-:W-:Y:S01]  /*1040*/  MOV R2, R8 ;  /* 0x0000000800027202 */ /* 0x000fe20000000f00 */
[----:B------:R-:W-:-:S04]  /*1050*/  IMAD.WIDE.U32 R6, R6, c[0x0][0x188], RZ ;  /* 0x0000620006067a25 */ /* 0x000fc800078e00ff */
[----:B------:R-:W-:Y:S01]  /*1060*/  IMAD.WIDE.U32 R2, R14, c[0x0][0x198], R2 ;  /* 0x000066000e027a25 */ /* 0x000fe200078e0002 */
[----:B------:R-:W-:-:S03]  /*1070*/  MOV R12, R6 ;  /* 0x00000006000c7202 */ /* 0x000fc60000000f00 */
[----:B------:R-:W-:Y:S02]  /*1080*/  IMAD.IADD R3, R3, 0x1, R4 ;  /* 0x0000000103037824 */ /* 0x000fe400078e0204 */
[----:B------:R-:W-:Y:S02]  /*1090*/  IMAD R4, R20, c[0x0][0x1b0], RZ ;  /* 0x00006c0014047a24 */ /* 0x000fe400078e02ff */
[----:B------:R-:W-:-:S04]  /*10a0*/  IMAD.WIDE.U32 R2, R0, c[0x0][0x1b0], R2 ;  /* 0x00006c0000027a25 */ /* 0x000fc800078e0002 */
[----:B------:R-:W-:Y:S02]  /*10b0*/  IMAD R4, R0, c[0x0][0x1b4], R4 ;  /* 0x00006d0000047a24 */ /* 0x000fe400078e0204 */
[----:B------:R-:W-:Y:S02]  /*10c0*/  IMAD.IADD R15, R7, 0x1, R5 ;  /* 0x00000001070f7824 */ /* 0x000fe400078e0205 */
[----:B------:R-:W-:Y:S01]  /*10d0*/  IMAD.MOV.U32 R24, RZ, RZ, R2 ;  /* 0x000000ffff187224 */ /* 0x000fe200078e0002 */
[----:B------:R-:W-:Y:S01]  /*10e0*/  IADD3 R25, R3, R4, RZ ;  /* 0x0000000403197210 */ /* 0x000fe20007ffe0ff */
[----:B------:R-:W-:Y:S05]  /*10f0*/  BRA `(.L_x_1350) ;  /* 0x0000049000007947 */ /* 0x000fea0003800000 */
.L_x_1349:
        /* <DEDUP_REMOVED lines=17> */
.L_x_1351:
        /* <DEDUP_REMOVED lines=15> */
[----:B------:R-:W-:Y:S02]  /*1300*/  IMAD R4, R21, c[0x0][0x198], RZ ;  /* 0x0000660015047a24 */ /* 0x000fe400078e02ff */
[----:B------:R-:W-:-:S04]  /*1310*/  IMAD.HI.U32 R0, R0, R2, RZ ;  /* 0x0000000200007227 */ /* 0x000fc800078e00ff */
[----:B------:R-:W-:Y:S01]  /*1320*/  IMAD R4, R13, c[0x0][0x19c], R4 ;  /* 0x000067000d047a24 */ /* 0x000fe200078e0204 */
[----:B------:R-:W-:-:S05]  /*1330*/  IADD3 R3, -R0, RZ, RZ ;  /* 0x000000ff00037210 */ /* 0x000fca0007ffe1ff */
[----:B------:R-:W-:Y:S01]  /*1340*/  IMAD R2, R11, R3, R2 ;  /* 0x000000030b027224 */ /* 0x000fe200078e0202 */
[----:B------:R-:W-:-:S04]  /*1350*/  MOV R3, R6 ;  /* 0x0000000600037202 */ /* 0x000fc80000000f00 */
[----:B------:R-:W-:-:S13]  /*1360*/  ISETP.GT.U32.AND P1, PT, R11, R2, PT ;  /* 0x000000020b00720c */ /* 0x000fda0003f24070 */
[----:B------:R-:W-:Y:S01]  /*1370*/  @!P1 IMAD.IADD R2, R2, 0x1, -R11 ;  /* 0x0000000102029824 */ /* 0x000fe200078e0a0b */
[----:B------:R-:W-:Y:S02]  /*1380*/  @!P1 IADD3 R0, R0, 0x1, RZ ;  /* 0x0000000100009810 */ /* 0x000fe40007ffe0ff */
[----:B------:R-:W-:Y:S02]  /*1390*/  ISETP.NE.AND P1, PT, RZ, c[0x0][0x1c8], PT ;  /* 0x00007200ff007a0c */ /* 0x000fe40003f25270 */
[----:B------:R-:W-:Y:S02]  /*13a0*/  ISETP.GE.U32.AND P3, PT, R2, R11, PT ;  /* 0x0000000b0200720c */ /* 0x000fe40003f66070 */
[----:B------:R-:W-:-:S04]  /*13b0*/  LOP3.LUT R2, R22, c[0x0][0x1c8], RZ, 0x3c, !PT ;  /* 0x0000720016027a12 */ /* 0x000fc800078e3cff */
        /* <DEDUP_REMOVED lines=29> */
.L_x_1350:
[----:B------:R1:W5:Y:S01]  /*1590*/  @P4 LDG.E R23, [R120.64] ;  /* 0x0000000678174981 */ /* 0x000362000c1e1900 */
[----:B------:R-:W-:Y:S01]  /*15a0*/  ISETP.NE.AND P0, PT, R10, -0x1, PT ;  /* 0xffffffff0a00780c */ /* 0x000fe20003f05270 */
[----:B------:R-:W-:Y:S01]  /*15b0*/  IMAD.MOV.U32 R11, RZ, RZ, 0x2 ;  /* 0x00000002ff0b7424 */ /* 0x000fe200078e00ff */
[----:B------:R-:W-:Y:S01]  /*15c0*/  SHF.R.S32.HI R16, RZ, 0x1f, R143 ;  /* 0x0000001fff107819 */ /* 0x000fe2000001148f */
[----:B------:R-:W-:Y:S01]  /*15d0*/  IMAD.MOV.U32 R7, RZ, RZ, c[0x0][0x230] ;  /* 0x00008c00ff077624 */ /* 0x000fe200078e00ff */
[----:B------:R-:W-:Y:S01]  /*15e0*/  MOV R107, c[0x0][0x230] ;  /* 0x00008c00006b7a02 */ /* 0x000fe20000000f00 */
[----:B------:R-:W-:Y:S01]  /*15f0*/  IMAD.MOV.U32 R106, RZ, RZ, RZ ;  /* 0x000000ffff6a7224 */ /* 0x000fe200078e00ff */
[----:B------:R-:W-:Y:S01]  /*1600*/  LEA.HI R6, R16, R143, RZ, 0x2 ;  /* 0x0000008f10067211 */ /* 0x000fe200078f10ff */
[----:B------:R-:W-:Y:S01]  /*1610*/  IMAD.MOV.U32 R102, RZ, RZ, c[0x0][0x198] ;  /* 0x00006600ff667624 */ /* 0x000fe200078e00ff */
[----:B------:R-:W-:Y:S01]  /*1620*/  MOV R116, 0x5 ;  /* 0x0000000500747802 */ /* 0x000fe20000000f00 */
[----:B------:R-:W-:Y:S01]  /*1630*/  IMAD.HI.U32 R106, R11, R7, R106 ;  /* 0x000000070b6a7227 */ /* 0x000fe200078e006a */
[----:B------:R-:W-:-:S02]  /*1640*/  SHF.R.S32.HI R70, RZ, 0x2, R6 ;  /* 0x00000002ff467819 */ /* 0x000fc40000011406 */
[----:B------:R-:W-:Y:S01]  /*1650*/  LEA.HI R7, R16, R143, RZ, 0x5 ;  /* 0x0000008f10077211 */ /* 0x000fe200078f28ff */
[----:B------:R-:W-:Y:S01]  /*1660*/  @!P0 IMAD R0, R26, c[0x0][0x178], RZ ;  /* 0x00005e001a008a24 */ /* 0x000fe200078e02ff */
[----:B------:R-:W-:Y:S01]  /*1670*/  SHF.R.S32.HI R71, RZ, 0x1f, R70 ;  /* 0x0000001fff477819 */ /* 0x000fe20000011446 */
[----:B------:R-:W-:Y:S01]  /*1680*/  @P0 IMAD.WIDE.U32 R4, R10, c[0x0][0x190], RZ ;  /* 0x000064000a040a25 */ /* 0x000fe200078e00ff */
[----:B------:R-:W-:Y:S02]  /*1690*/  SHF.R.S32.HI R99, RZ, 0x1, R106 ;  /* 0x00000001ff637819 */ /* 0x000fe4000001146a */
[----:B------:R-:W-:Y:S01]  /*16a0*/  SHF.L.U64.HI R165, R102, R116, c[0x0][0x19c] ;  /* 0x0000670066a57619 */ /* 0x000fe20000010274 */
[----:B------:R-:W-:-:S04]  /*16b0*/  @!P0 IMAD.WIDE.U32 R2, R244, c[0x0][0x178], RZ ;  /* 0x00005e00f4028a25 */ /* 0x000fc800078e00ff */
[----:B------:R-:W-:Y:S02]  /*16c0*/  @!P0 IMAD R0, R244, c[0x0][0x17c], R0 ;  /* 0x00005f00f4008a24 */ /* 0x000fe400078e0200 */
[----:B-----5:R-:W-:Y:S02]  /*16d0*/  @P0 IMAD R9, R10, c[0x0][0x194], R5 ;  /* 0x000065000a090a24 */ /* 0x020fe400078e0205 */
[----:B------:R-:W-:Y:S01]  /*16e0*/  @!P0 IMAD.IADD R9, R3, 0x1, R0 ;  /* 0x0000000103098824 */ /* 0x000fe200078e0200 */
[----:B------:R-:W-:Y:S01]  /*16f0*/  LEA.HI R0, R16, R143, RZ, 0x3 ;  /* 0x0000008f10007211 */ /* 0x000fe200078f18ff */
[----:B------:R-:W-:Y:S01]  /*1700*/  @P0 IMAD.MOV.U32 R8, RZ, RZ, R4 ;  /* 0x000000ffff080224 */ /* 0x000fe200078e0004 */
[----:B------:R-:W-:Y:S01]  /*1710*/  LOP3.LUT R4, R6, 0xfffffffc, RZ, 0xc0, !PT ;  /* 0xfffffffc06047812 */ /* 0x000fe200078ec0ff */
[----:B------:R-:W-:Y:S01]  /*1720*/  @!P0 IMAD.MOV.U32 R8, RZ, RZ, R2 ;  /* 0x000000ffff088224 */ /* 0x000fe200078e0002 */
[----:B------:R-:W-:Y:S01]  /*1730*/  SHF.R.S32.HI R123, RZ, 0x3, R0 ;  /* 0x00000003ff7b7819 */ /* 0x000fe20000011400 */
[----:B------:R-:W-:Y:S01]  /*1740*/  IMAD.WIDE R10, R18, 0x40, R70 ;  /* 0x00000040120a7825 */ /* 0x000fe200078e0246 */
[----:B------:R-:W-:-:S02]  /*1750*/  LEA.HI R2, R6, R70, RZ, 0x1 ;  /* 0x0000004606027211 */ /* 0x000fc400078f08ff */
[----:B------:R-:W-:Y:S01]  /*1760*/  LOP3.LUT R0, R0, 0xfffffff8, RZ, 0xc0, !PT ;  /* 0xfffffff800007812 */ /* 0x000fe200078ec0ff */
[----:B------:R-:W-:Y:S01]  /*1770*/  IMAD.SHL.U32 R3, R123, 0x40, RZ ;  /* 0x000000407b037824 */ /* 0x000fe200078e00ff */
[-C--:B------:R-:W-:Y:S01]  /*1780*/  LEA.HI R16, R16, R143.reuse, RZ, 0x4 ;  /* 0x0000008f10107211 */ /* 0x080fe200078f20ff */
[----:B------:R-:W-:Y:S01]  /*1790*/  IMAD.IADD R18, R143, 0x1, -R4 ;  /* 0x000000018f127824 */ /* 0x000fe200078e0a04 */
[----:B------:R-:W-:Y:S01]  /*17a0*/  LOP3.LUT R4, R2, 0x7fffffe, RZ, 0xc0, !PT ;  /* 0x07fffffe02047812 */ /* 0x000fe200078ec0ff */
[----:B------:R-:W-:Y:S01]  /*17b0*/  IMAD.MOV.U32 R33, RZ, RZ, 0x10 ;  /* 0x00000010ff217424 */ /* 0x000fe200078e00ff */
[----:B------:R-:W-:Y:S01]  /*17c0*/  IADD3 R5, -R0, R143, RZ ;  /* 0x0000008f00057210 */ /* 0x000fe20007ffe1ff */
[----:B------:R-:W-:Y:S01]  /*17d0*/  IMAD.SHL.U32 R132, R18, 0x8, RZ ;  /* 0x0000000812847824 */ /* 0x000fe200078e00ff */
[----:B------:R-:W-:Y:S01]  /*17e0*/  LOP3.LUT R0, R3, 0xc0, RZ, 0xc0, !PT ;  /* 0x000000c003007812 */ /* 0x000fe200078ec0ff */
[----:B------:R-:W-:Y:S01]  /*17f0*/  IMAD.IADD R3, R70, 0x1, -R4 ;  /* 0x0000000146037824 */ /* 0x000fe200078e0a04 */
[----:B------:R-:W-:Y:S01]  /*1800*/  SHF.R.S32.HI R2, RZ, 0x5, R7 ;  /* 0x00000005ff027819 */ /* 0x000fe20000011407 */
[----:B------:R-:W-:Y:S01]  /*1810*/  IMAD.SHL.U32 R162, R102, 0x20, RZ ;  /* 0x0000002066a27824 */ /* 0x000fe200078e00ff */
[----:B------:R-:W-:-:S02]  /*1820*/  LOP3.LUT R6, R0, 0x18, R132, 0xf8, !PT ;  /* 0x0000001800067812 */ /* 0x000fc400078ef884 */
[----:B------:R-:W-:Y:S01]  /*1830*/  SHF.R.U32.HI R4, RZ, 0x3, R0 ;  /* 0x00000003ff047819 */ /* 0x000fe20000011600 */
[----:B------:R-:W-:Y:S01]  /*1840*/  IMAD R7, R2, 0x8, R3 ;  /* 0x0000000802077824 */ /* 0x000fe200078e0203 */
[----:B------:R-:W-:Y:S01]  /*1850*/  LOP3.LUT R3, R16, 0xfffffff0, RZ, 0xc0, !PT ;  /* 0xfffffff010037812 */ /* 0x000fe200078ec0ff */
[----:B------:R-:W-:Y:S01]  /*1860*/  IMAD R0, R20, c[0x0][0x1b8], RZ ;  /* 0x00006e0014007a24 */ /* 0x000fe200078e02ff */
[----:B------:R-:W-:Y:S02]  /*1870*/  LOP3.LUT R4, R6, R4, RZ, 0x3c, !PT ;  /* 0x0000000406047212 */ /* 0x000fe400078e3cff */
[----:B------:R-:W-:Y:S01]  /*1880*/  LEA.HI R19, R5, R5, RZ, 0x1 ;  /* 0x0000000505137211 */ /* 0x000fe200078f08ff */
[----:B------:R-:W-:Y:S01]  /*1890*/  IMAD.IADD R118, R143, 0x1, -R3 ;  /* 0x000000018f767824 */ /* 0x000fe200078e0a03 */
[----:B------:R-:W-:Y:S01]  /*18a0*/  SHF.R.S32.HI R133, RZ, 0x1f, R132 ;  /* 0x0000001fff857819 */ /* 0x000fe20000011484 */
[----:B------:R-:W-:Y:S01]  /*18b0*/  IMAD.U32 R185, R7, 0x20, R4 ;  /* 0x0000002007b97824 */ /* 0x000fe200078e0004 */
[----:B------:R-:W-:Y:S01]  /*18c0*/  LOP3.LUT R2, R19, 0xfffffffe, RZ, 0xc0, !PT ;  /* 0xfffffffe13027812 */ /* 0x000fe200078ec0ff */
[----:B------:R-:W-:Y:S01]  /*18d0*/  IMAD R16, R17, c[0x0][0x1bc], R0 ;  /* 0x00006f0011107a24 */ /* 0x000fe200078e0200 */
[----:B------:R-:W-:-:S02]  /*18e0*/  LEA.HI R122, R118, R118, RZ, 0x1 ;  /* 0x00000076767a7211 */ /* 0x000fc400078f08ff */
[----:B------:R-:W-:Y:S02]  /*18f0*/  IADD3 R4, P1, R132, R8, RZ ;  /* 0x0000000884047210 */ /* 0x000fe40007f3e0ff */
[--C-:B------:R-:W-:Y:S02]  /*1900*/  SHF.R.S32.HI R7, RZ, 0x1, R122.reuse ;  /* 0x00000001ff077819 */ /* 0x100fe4000001147a */
[----:B------:R-:W-:Y:S02]  /*1910*/  SHF.R.S32.HI R0, RZ, 0x1f, R122 ;  /* 0x0000001fff007819 */ /* 0x000fe4000001147a */
[----:B------:R-:W-:Y:S01]  /*1920*/  IADD3 R136, R5, -R2, RZ ;  /* 0x8000000205887210 */ /* 0x000fe20007ffe0ff */
[----:B------:R-:W-:Y:S01]  /*1930*/  IMAD.X R5, R133, 0x1, R9, P1 ;  /* 0x0000000185057824 */ /* 0x000fe200008e0609 */
[----:B------:R-:W-:Y:S01]  /*1940*/  LEA.HI R6, R0, R7, RZ, 0x2 ;  /* 0x0000000700067211 */ /* 0x000fe200078f10ff */
[----:B------:R-:W-:Y:S01]  /*1950*/  IMAD R0, R11, c[0x0][0x190], RZ ;  /* 0x000064000b007a24 */ /* 0x000fe200078e02ff */
[----:B------:R-:W-:Y:S01]  /*1960*/  IADD3 R2, P0, R132, R12, RZ ;  /* 0x0000000c84027210 */ /* 0x000fe20007f1e0ff */
[----:B------:R-:W-:Y:S01]  /*1970*/  IMAD.MOV.U32 R11, RZ, RZ, c[0x0][0x1a0] ;  /* 0x00006800ff0b7624 */ /* 0x000fe200078e00ff */
[----:B------:R-:W-:Y:S01]  /*1980*/  LOP3.LUT R6, R6, 0xfffffffc, RZ, 0xc0, !PT ;  /* 0xfffffffc06067812 */ /* 0x000fe200078ec0ff */
[----:B------:R-:W-:Y:S01]  /*1990*/  IMAD R9, R10, c[0x0][0x194], R0 ;  /* 0x000065000a097a24 */ /* 0x000fe200078e0200 */
[----:B------:R-:W-:Y:S01]  /*19a0*/  SHF.R.S32.HI R0, RZ, 0x1f, R22 ;  /* 0x0000001fff007819 */ /* 0x000fe20000011416 */
[----:B------:R-:W-:Y:S01]  /*19b0*/  IMAD.X R3, R133, 0x1, R15, P0 ;  /* 0x0000000185037824 */ /* 0x000fe200000e060f */
[----:B------:R-:W-:Y:S01]  /*19c0*/  IADD3 R8, P0, R70, R14, RZ ;  /* 0x0000000e46087210 */ /* 0x000fe20007f1e0ff */
[----:B------:R-:W-:Y:S01]  /*19d0*/  IMAD.IADD R128, R7, 0x1, -R6 ;  /* 0x0000000107807824 */ /* 0x000fe200078e0a06 */
[----:B------:R-:W-:Y:S01]  /*19e0*/  SHF.R.S32.HI R129, RZ, 0x1, R19 ;  /* 0x00000001ff817819 */ /* 0x000fe20000011413 */
[----:B------:R-:W-:-:S02]  /*19f0*/  IMAD R0, R0, c[0x0][0x1a8], RZ ;  /* 0x00006a0000007a24 */ /* 0x000fc400078e02ff */
[----:B------:R-:W-:Y:S01]  /*1a00*/  IMAD.WIDE.U32 R2, R17, c[0x0][0x1b8], R2 ;  /* 0x00006e0011027a25 */ /* 0x000fe200078e0002 */
[----:B------:R-:W-:-:S03]  /*1a10*/  LOP3.LUT P1, RZ, R128, 0x2, RZ, 0xc0, !PT ;  /* 0x0000000280ff7812 */ /* 0x000fc6000782c0ff */
[----:B------:R-:W-:Y:S01]  /*1a20*/  IMAD R6, R22, c[0x0][0x1ac], R0 ;  /* 0x00006b0016067a24 */ /* 0x000fe200078e0200 */
[----:B------:R-:W-:Y:S01]  /*1a30*/  SHF.R.S32.HI R0, RZ, 0x1f, R88 ;  /* 0x0000001fff007819 */ /* 0x000fe20000011458 */
[----:B------:R-:W-:Y:S01]  /*1a40*/  IMAD.WIDE.U32 R4, R10, c[0x0][0x190], R4 ;  /* 0x000064000a047a25 */ /* 0x000fe200078e0004 */
[----:B------:R-:W-:Y:S02]  /*1a50*/  IADD3 R3, R3, R16, RZ ;  /* 0x0000001003037210 */ /* 0x000fe40007ffe0ff */
[----:B------:R-:W-:Y:S01]  /*1a60*/  LEA.HI R0, R0, R88, RZ, 0x8 ;  /* 0x0000005800007211 */ /* 0x000fe200078f40ff */
[----:B------:R-:W-:Y:S01]  /*1a70*/  IMAD.X R10, R71, 0x1, R21, P0 ;  /* 0x00000001470a7824 */ /* 0x000fe200000e0615 */
[----:B------:R-:W-:Y:S01]  /*1a80*/  SEL R33, R33, 0xfffffff0, !P1 ;  /* 0xfffffff021217807 */ /* 0x000fe20004800000 */
[----:B------:R-:W-:Y:S01]  /*1a90*/  IMAD.WIDE.U32 R152, R8, c[0x0][0x1a0], R2 ;  /* 0x0000680008987a25 */ /* 0x000fe200078e0002 */
[----:B------:R-:W-:Y:S02]  /*1aa0*/  SHF.R.S32.HI R3, RZ, 0x8, R0 ;  /* 0x00000008ff037819 */ /* 0x000fe40000011400 */
[----:B------:R-:W-:Y:S01]  /*1ab0*/  SHF.L.U64.HI R2, R11, R116, c[0x0][0x1a4] ;  /* 0x000069000b027619 */ /* 0x000fe20000010274 */
[----:B------:R-:W-:Y:S01]  /*1ac0*/  IMAD.IADD R5, R5, 0x1, R9 ;  /* 0x0000000105057824 */ /* 0x000fe200078e0209 */
[----:B------:R-:W-:Y:S01]  /*1ad0*/  IADD3 R2, P0, R132, R24, RZ ;  /* 0x0000001884027210 */ /* 0x000fe20007f1e0ff */
[----:B------:R-:W-:Y:S01]  /*1ae0*/  IMAD R10, R10, c[0x0][0x1a0], RZ ;  /* 0x000068000a0a7a24 */ /* 0x000fe200078e02ff */
[----:B------:R-:W-:Y:S01]  /*1af0*/  IMNMX R87, R243, R3, !PT ;  /* 0x00000003f3577217 */ /* 0x000fe20007800200 */
[----:B------:R-:W-:Y:S01]  /*1b00*/  IMAD.WIDE.U32 R100, R22, c[0x0][0x1a8], R4 ;  /* 0x00006a0016647a25 */ /* 0x000fe200078e0004 */
[----:B------:R-:W-:-:S03]  /*1b10*/  SHF.L.U32 R0, R18, 0x2, RZ ;  /* 0x0000000212007819 */ /* 0x000fc600000006ff */
[----:B------:R-:W-:Y:S01]  /*1b20*/  IMAD.X R3, R133, 0x1, R25, P0 ;  /* 0x0000000185037824 */ /* 0x000fe200000e0619 */
[----:B------:R-:W-:Y:S01]  /*1b30*/  ISETP.GT.AND P0, PT, R216, R87, PT ;  /* 0x00000057d800720c */ /* 0x000fe20003f04270 */
[----:B------:R-:W-:Y:S02]  /*1b40*/  IMAD R4, R71, c[0x0][0x198], RZ ;  /* 0x0000660047047a24 */ /* 0x000fe400078e02ff */
[C---:B------:R-:W-:Y:S02]  /*1b50*/  IMAD R114, R70.reuse, R99, R0 ;  /* 0x0000006346727224 */ /* 0x040fe400078e0200 */
[----:B------:R-:W-:Y:S02]  /*1b60*/  IMAD R4, R70, c[0x0][0x19c], R4 ;  /* 0x0000670046047a24 */ /* 0x000fe400078e0204 */
[--C-:B------:R-:W-:Y:S01]  /*1b70*/  IMAD.IADD R119, R0, 0x1, R114.reuse ;  /* 0x0000000100777824 */ /* 0x100fe200078e0272 */
[----:B------:R-:W-:Y:S01]  /*1b80*/  SHF.R.S32.HI R124, RZ, 0x1f, R114 ;  /* 0x0000001fff7c7819 */ /* 0x000fe20000011472 */
[----:B------:R-:W-:-:S03]  /*1b90*/  IMAD.WIDE.U32 R110, R70, c[0x0][0x198], R2 ;  /* 0x00006600466e7a25 */ /* 0x000fc600078e0002 */
[----:B------:R-:W-:Y:S01]  /*1ba0*/  SHF.R.S32.HI R125, RZ, 0x1f, R119 ;  /* 0x0000001fff7d7819 */ /* 0x000fe20000011477 */
[----:B------:R-:W-:Y:S01]  /*1bb0*/  IMAD R10, R8, c[0x0][0x1a4], R10 ;  /* 0x00006900080a7a24 */ /* 0x000fe200078e020a */
[----:B------:R-:W-:Y:S01]  /*1bc0*/  IADD3 R115, R111, R4, RZ ;  /* 0x000000046f737210 */ /* 0x000fe20007ffe0ff */
[----:B------:R-:W-:Y:S02]  /*1bd0*/  IMAD.IADD R117, R101, 0x1, R6 ;  /* 0x0000000165757824 */ /* 0x000fe400078e0206 */
[----:B------:R-:W-:Y:S02]  /*1be0*/  IMAD.IADD R163, R153, 0x1, R10 ;  /* 0x0000000199a37824 */ /* 0x000fe400078e020a */
[----:B------:R-:W-:Y:S01]  /*1bf0*/  @!P4 IMAD.MOV.U32 R23, RZ, RZ, RZ ;  /* 0x000000ffff17c224 */ /* 0x000fe200078e00ff */
[----:B------:R-:W-:Y:S05]  /*1c00*/  @!P0 BRA `(.L_x_1352) ;  /* 0x000071b000008947 */ /* 0x000fea0003800000 */
[----:B-1----:R-:W-:Y:S01]  /*1c10*/  IMAD R6, R26, c[0x0][0x280], RZ ;  /* 0x0000a0001a067a24 */ /* 0x002fe200078e02ff */
[----:B------:R-:W-:Y:S01]  /*1c20*/  SHF.R.S32.HI R9, RZ, 0x1f, R13 ;  /* 0x0000001fff097819 */ /* 0x000fe2000001140d */
[C---:B------:R-:W-:Y:S01]  /*1c30*/  IMAD.WIDE.U32 R4, R244.reuse, c[0x0][0x280], R132 ;  /* 0x0000a000f4047a25 */ /* 0x040fe200078e0084 */
[--C-:B------:R-:W-:Y:S01]  /*1c40*/  IADD3 R0, P1, P0, R13, R70, -R88.reuse ;  /* 0x000000460d007210 */ /* 0x100fe2000783e858 */
[----:B------:R-:W-:Y:S01]  /*1c50*/  UMOV UR12, 0x40 ;  /* 0x00000040000c7882 */ /* 0x000fe20000000000 */
[----:B------:R-:W-:Y:S01]  /*1c60*/  SHF.R.S32.HI R8, RZ, 0x1f, R88 ;  /* 0x0000001fff087819 */ /* 0x000fe20000011458 */
[----:B------:R-:W-:Y:S01]  /*1c70*/  IMAD R6, R244, c[0x0][0x284], R6 ;  /* 0x0000a100f4067a24 */ /* 0x000fe200078e0206 */
[----:B------:R-:W-:Y:S01]  /*1c80*/  ULDC.64 UR4, c[0x0][0x1a0] ;  /* 0x0000680000047ab9 */ /* 0x000fe20000000a00 */
[----:B------:R-:W-:Y:S01]  /*1c90*/  IMAD R7, R26, c[0x0][0x278], RZ ;  /* 0x00009e001a077a24 */ /* 0x000fe200078e02ff */
[----:B------:R-:W-:Y:S01]  /*1ca0*/  UIMAD UR19, UR12, UR5, URZ ;  /* 0x000000050c1372a4 */ /* 0x000fe2000f8e023f */
[----:B------:R-:W-:Y:S01]  /*1cb0*/  IMAD.IADD R5, R5, 0x1, R6 ;  /* 0x0000000105057824 */ /* 0x000fe200078e0206 */
[----:B------:R-:W-:Y:S01]  /*1cc0*/  IADD3.X R6, R9, R71, ~R8, P1, P0 ;  /* 0x0000004709067210 */ /* 0x000fe20000fe0c08 */
[----:B------:R-:W-:Y:S01]  /*1cd0*/  IMAD.WIDE.U32 R2, R244, c[0x0][0x278], R132 ;  /* 0x00009e00f4027a25 */ /* 0x000fe200078e0084 */
[----:B------:R-:W-:Y:S01]  /*1ce0*/  UMOV UR13, 0x80 ;  /* 0x00000080000d7882 */ /* 0x000fe20000000000 */
[----:B------:R-:W-:Y:S01]  /*1cf0*/  LOP3.LUT R190, R190, 0xfffffffb, RZ, 0xc0, !PT ;  /* 0xfffffffbbebe7812 */ /* 0x000fe200078ec0ff */
[----:B------:R-:W-:Y:S01]  /*1d00*/  UIMAD UR18, UR13, UR5, URZ ;  /* 0x000000050d1272a4 */ /* 0x000fe2000f8e023f */
[----:B------:R-:W-:Y:S01]  /*1d10*/  IMAD R7, R244, c[0x0][0x27c], R7 ;  /* 0x00009f00f4077a24 */ /* 0x000fe200078e0207 */
[----:B------:R-:W-:Y:S01]  /*1d20*/  UMOV UR11, 0xc0 ;  /* 0x000000c0000b7882 */ /* 0x000fe20000000000 */
[----:B------:R-:W-:Y:S01]  /*1d30*/  IMAD.WIDE.U32 R8, R11, 0x40, RZ ;  /* 0x000000400b087825 */ /* 0x000fe200078e00ff */
[----:B------:R-:W-:Y:S01]  /*1d40*/  UMOV UR10, 0x140 ;  /* 0x00000140000a7882 */ /* 0x000fe20000000000 */
[----:B------:R-:W-:Y:S01]  /*1d50*/  IADD3 R86, R70, 0x20, RZ ;  /* 0x0000002046567810 */ /* 0x000fe20007ffe0ff */
[----:B------:R-:W-:Y:S01]  /*1d60*/  UMOV UR9, 0x180 ;  /* 0x0000018000097882 */ /* 0x000fe20000000000 */
[----:B------:R-:W-:Y:S01]  /*1d70*/  IMAD.IADD R3, R3, 0x1, R7 ;  /* 0x0000000103037824 */ /* 0x000fe200078e0207 */
[----:B------:R-:W-:Y:S01]  /*1d80*/  UMOV UR8, 0x1c0 ;  /* 0x000001c000087882 */ /* 0x000fe20000000000 */
[C---:B------:R-:W-:Y:S01]  /*1d90*/  IMAD R7, R6.reuse, c[0x0][0x290], RZ ;  /* 0x0000a40006077a24 */ /* 0x040fe200078e02ff */
[----:B------:R-:W-:Y:S01]  /*1da0*/  UIMAD UR16, UR11, UR5, URZ ;  /* 0x000000050b1072a4 */ /* 0x000fe2000f8e023f */
[----:B------:R-:W-:Y:S01]  /*1db0*/  IMAD R6, R6, c[0x0][0x288], RZ ;  /* 0x0000a20006067a24 */ /* 0x000fe200078e02ff */
[----:B------:R-:W-:Y:S01]  /*1dc0*/  UIMAD UR15, UR10, UR5, URZ ;  /* 0x000000050a0f72a4 */ /* 0x000fe2000f8e023f */
[C---:B------:R-:W-:Y:S01]  /*1dd0*/  IMAD R7, R0.reuse, c[0x0][0x294], R7 ;  /* 0x0000a50000077a24 */ /* 0x040fe200078e0207 */
[----:B------:R-:W-:Y:S01]  /*1de0*/  UIMAD UR14, UR9, UR5, URZ ;  /* 0x00000005090e72a4 */ /* 0x000fe2000f8e023f */
[----:B------:R-:W-:Y:S01]  /*1df0*/  IMAD.WIDE.U32 R4, R0, c[0x0][0x290], R4 ;  /* 0x0000a40000047a25 */ /* 0x000fe200078e0004 */
[----:B------:R-:W-:Y:S01]  /*1e00*/  UIMAD UR26, UR8, UR5, URZ ;  /* 0x00000005081a72a4 */ /* 0x000fe2000f8e023f */
[----:B------:R-:W-:Y:S01]  /*1e10*/  IADD3 R85, R70, 0x40, RZ ;  /* 0x0000004046557810 */ /* 0x000fe20007ffe0ff */
[----:B------:R-:W-:Y:S01]  /*1e20*/  UIMAD.WIDE.U32 UR32, UR11, UR4, URZ ;  /* 0x000000040b2072a5 */ /* 0x000fe2000f8e003f */
[C---:B------:R-:W-:Y:S01]  /*1e30*/  IMAD R6, R0.reuse, c[0x0][0x28c], R6 ;  /* 0x0000a30000067a24 */ /* 0x040fe200078e0206 */
[----:B------:R-:W-:Y:S01]  /*1e40*/  ULDC UR5, c[0x0][0x294] ;  /* 0x0000a50000057ab9 */ /* 0x000fe20000000800 */
[----:B------:R-:W-:Y:S01]  /*1e50*/  IMAD.WIDE.U32 R2, R0, c[0x0][0x288], R2 ;  /* 0x0000a20000027a25 */ /* 0x000fe200078e0002 */
[----:B------:R-:W-:Y:S01]  /*1e60*/  IADD3 R0, R9, UR19, RZ ;  /* 0x0000001309007c10 */ /* 0x000fe2000fffe0ff */
[----:B------:R-:W-:Y:S01]  /*1e70*/  UIMAD.WIDE.U32 UR30, UR10, UR4, URZ ;  /* 0x000000040a1e72a5 */ /* 0x000fe2000f8e003f */
[----:B------:R-:W-:Y:S01]  /*1e80*/  IADD3 R84, R70, 0x60, RZ ;  /* 0x0000006046547810 */ /* 0x000fe20007ffe0ff */
[----:B------:R-:W-:Y:S01]  /*1e90*/  IMAD.IADD R3, R3, 0x1, R6 ;  /* 0x0000000103037824 */ /* 0x000fe200078e0206 */
[----:B------:R-:W-:Y:S01]  /*1ea0*/  SHF.L.U64.HI R98, R8, 0x1, R0 ;  /* 0x0000000108627819 */ /* 0x000fe20000010200 */
[----:B------:R-:W-:Y:S01]  /*1eb0*/  IMAD R0, R20, c[0x0][0x298], RZ ;  /* 0x0000a60014007a24 */ /* 0x000fe200078e02ff */
[----:B------:R-:W-:Y:S01]  /*1ec0*/  UIMAD.WIDE.U32 UR28, UR9, UR4, URZ ;  /* 0x00000004091c72a5 */ /* 0x000fe2000f8e003f */
[C---:B------:R-:W-:Y:S01]  /*1ed0*/  IMAD.WIDE.U32 R2, R17.reuse, c[0x0][0x298], R2 ;  /* 0x0000a60011027a25 */ /* 0x040fe200078e0002 */
[----:B------:R-:W-:Y:S01]  /*1ee0*/  ULDC UR17, c[0x0][0x19c] ;  /* 0x0000670000117ab9 */ /* 0x000fe20000000800 */
[----:B------:R-:W-:Y:S01]  /*1ef0*/  IADD3 R83, R70, 0x80, RZ ;  /* 0x0000008046537810 */ /* 0x000fe20007ffe0ff */
[----:B------:R-:W-:Y:S01]  /*1f00*/  UIMAD UR11, UR11, UR5, URZ ;  /* 0x000000050b0b72a4 */ /* 0x000fe2000f8e023f */
        /* <DEDUP_REMOVED lines=21> */
[----:B------:R-:W-:Y:S01]  /*2060*/  LEA R61, P1, R4, c[0x0][0x270], 0x1 ;  /* 0x00009c00043d7a11 */ /* 0x000fe200078208ff */
[----:B------:R-:W-:Y:S01]  /*2070*/  IMAD.IADD R0, R5, 0x1, R6 ;  /* 0x0000000105007824 */ /* 0x000fe200078e0206 */
[----:B------:R-:W-:Y:S01]  /*2080*/  UIMAD.WIDE.U32 UR34, UR8, UR4, URZ ;  /* 0x00000004082272a5 */ /* 0x000fe2000f8e003f */
[----:B------:R-:W-:Y:S01]  /*2090*/  IMAD.MOV.U32 R2, RZ, RZ, c[0x0][0x290] ;  /* 0x0000a400ff027624 */ /* 0x000fe200078e00ff */
[----:B------:R-:W-:Y:S01]  /*20a0*/  IADD3 R80, R70, 0xe0, RZ ;  /* 0x000000e046507810 */ /* 0x000fe20007ffe0ff */
        /* <DEDUP_REMOVED lines=35> */
[----:B------:R-:W-:Y:S01]  /*22e0*/  SHF.L.U64.HI R112, R109, R112, c[0x0][0x28c] ;  /* 0x0000a3006d707619 */ /* 0x000fe20000010270 */
[--C-:B------:R-:W-:Y:S01]  /*22f0*/  IMAD.X R4, R125, 0x1, R3.reuse, P0 ;  /* 0x000000017d047824 */ /* 0x100fe200000e0603 */
[C---:B------:R-:W-:Y:S01]  /*2300*/  SHF.L.U64.HI R113, R109.reuse, R113, c[0x0][0x28c] ;  /* 0x0000a3006d717619 */ /* 0x040fe20000010271 */
        /* <DEDUP_REMOVED lines=59> */
.L_x_1406:
        /* <DEDUP_REMOVED lines=17> */
[----:B------:R-:W-:Y:S02]  /*27d0*/  @!P2 IADD3 R12, P1, R61, R131, RZ ;  /* 0x000000833d0ca210 */ /* 0x000fe40007f3e0ff */
[----:B------:R-:W-:Y:S01]  /*27e0*/  @!P2 LEA.HI.X R11, R2, R54, R3, 0x1, P0 ;  /* 0x00000036020ba211 */ /* 0x000fe200000f0c03 */
[----:B------:R-:W-:Y:S01]  /*27f0*/  IMAD.MOV.U32 R3, RZ, RZ, R60 ;  /* 0x000000ffff037224 */ /* 0x000fe200078e003c */
[C---:B------:R-:W-:Y:S01]  /*2800*/  ISETP.GE.OR P0, PT, R83.reuse, R14, P4 ;  /* 0x0000000e5300720c */ /* 0x040fe20002706670 */
[C---:B------:R-:W-:Y:S01]  /*2810*/  @!P2 IMAD.X R13, R60.reuse, 0x1, R94, P1 ;  /* 0x000000013c0da824 */ /* 0x040fe200008e065e */
        /* <DEDUP_REMOVED lines=24> */
[C---:B------:R-:W-:Y:S02]  /*29a0*/  ISETP.GE.OR P0, PT, R81.reuse, R14, P1 ;  /* 0x0000000e5100720c */ /* 0x040fe40000f06670 */
[C---:B------:R-:W-:Y:S02]  /*29b0*/  LOP3.LUT P4, RZ, R190.reuse, 0x2, RZ, 0xc0, !PT ;  /* 0x00000002beff7812 */ /* 0x040fe4000788c0ff */
        /* <DEDUP_REMOVED lines=106> */
.L_x_1356:
[----:B------:R-:W-:Y:S05]  /*3060*/  BSYNC B0 ;  /* 0x0000000000007941 */ /* 0x000fea0003800000 */
.L_x_1355:
        /* <DEDUP_REMOVED lines=62> */
.L_x_1358:
[----:B------:R-:W-:Y:S05]  /*3450*/  BSYNC B0 ;  /* 0x0000000000007941 */ /* 0x000fea0003800000 */
.L_x_1357:
        /* <DEDUP_REMOVED lines=62> */
.L_x_1360:
[----:B------:R-:W-:Y:S05]  /*3840*/  BSYNC B0 ;  /* 0x0000000000007941 */ /* 0x000fea0003800000 */
.L_x_1359:
        /* <DEDUP_REMOVED lines=69> */
.L_x_1362:
[----:B------:R-:W-:Y:S05]  /*3ca0*/  BSYNC B0 ;  /* 0x0000000000007941 */ /* 0x000fea0003800000 */
.L_x_1361:
        /* <DEDUP_REMOVED lines=63> */
.L_x_1364:
[----:B------:R-:W-:Y:S05]  /*40a0*/  BSYNC B0 ;  /* 0x0000000000007941 */ /* 0x000fea0003800000 */
.L_x_1363:
        /* <DEDUP_REMOVED lines=69> */
.L_x_1366:
[----:B------:R-:W-:Y:S05]  /*4500*/  BSYNC B0 ;  /* 0x0000000000007941 */ /* 0x000fea0003800000 */
.L_x_1365:
        /* <DEDUP_REMOVED lines=69> */
.L_x_1368:
[----:B------:R-:W-:Y:S05]  /*4960*/  BSYNC B0 ;  /* 0x0000000000007941 */ /* 0x000fea0003800000 */
.L_x_1367:
        /* <DEDUP_REMOVED lines=71> */
.L_x_1370:
[----:B------:R-:W-:Y:S05]  /*4de0*/  BSYNC B0 ;  /* 0x0000000000007941 */ /* 0x000fea0003800000 */
.L_x_1369:
        /* <DEDUP_REMOVED lines=10> */
.L_x_1354:
        /* <DEDUP_REMOVED lines=94> */
.L_x_1375:
[----:B------:R-:W-:Y:S05]  /*5470*/  BSYNC B0 ;  /* 0x0000000000007941 */ /* 0x000fea0003800000 */
.L_x_1374:
[----:B--2---:R-:W-:Y:S02]  /*5480*/  MOV R2, R50 ;  /* 0x0000003200027202 */ /* 0x004fe40000000f00 */
[----:B------:R-:W-:Y:S05]  /*5490*/  MOV R3, R51 ;  /* 0x0000003300037202 */ /* 0x000fea0000000f00 */
[----:B-----5:R2:W-:Y:S02]  /*54a0*/  STG.E.128 [R2.64], R20 ;  /* 0x0000001402007986 */ /* 0x0205e4000c101d06 */
.L_x_1373:
[----:B------:R-:W-:Y:S05]  /*54b0*/  BSYNC B1 ;  /* 0x0000000000017941 */ /* 0x000fea0003800000 */
.L_x_1372:
        /* <DEDUP_REMOVED lines=91> */
.L_x_1379:
[----:B------:R-:W-:Y:S05]  /*5a70*/  BSYNC B0 ;  /* 0x0000000000007941 */ /* 0x000fea0003800000 */
.L_x_1378:
[C---:B--2---:R-:W-:Y:S04]  /*5a80*/  LEA R2, P0, R162.reuse, R50, 0x1 ;  /* 0x00000032a2027211 */ /* 0x044fe800078008ff */
[----:B------:R-:W-:Y:S05]  /*5a90*/  LEA.HI.X R3, R162, R51, R165, 0x1, P0 ;  /* 0x00000033a2037211 */ /* 0x000fea00000f0ca5 */
[----:B-----5:R2:W-:Y:S04]  /*5aa0*/  STG.E.128 [R2.64], R20 ;  /* 0x0000001402007986 */ /* 0x0205e8000c101d06 */
.L_x_1377:
[----:B------:R-:W-:Y:S05]  /*5ab0*/  BSYNC B1 ;  /* 0x0000000000017941 */ /* 0x000fea0003800000 */
.L_x_1376:
        /* <DEDUP_REMOVED lines=91> */
.L_x_1383:
[----:B------:R-:W-:Y:S05]  /*6070*/  BSYNC B0 ;  /* 0x0000000000007941 */ /* 0x000fea0003800000 */
.L_x_1382:
[C---:B--2---:R-:W-:Y:S04]  /*6080*/  LEA R2, P0, R102.reuse, R50, 0x1 ;  /* 0x0000003266027211 */ /* 0x044fe800078008ff */
[----:B------:R-:W-:Y:S05]  /*6090*/  LEA.HI.X R3, R102, R51, R78, 0x1, P0 ;  /* 0x0000003366037211 */ /* 0x000fea00000f0c4e */
[----:B-----5:R2:W-:Y:S04]  /*60a0*/  STG.E.128 [R2.64], R20 ;  /* 0x0000001402007986 */ /* 0x0205e8000c101d06 */
.L_x_1381:
[----:B------:R-:W-:Y:S05]  /*60b0*/  BSYNC B1 ;  /* 0x0000000000017941 */ /* 0x000fea0003800000 */
.L_x_1380:
        /* <DEDUP_REMOVED lines=96> */
.L_x_1387:
[----:B------:R-:W-:Y:S05]  /*66c0*/  BSYNC B0 ;  /* 0x0000000000007941 */ /* 0x000fea0003800000 */
.L_x_1386:
[----:B------:R-:W-:Y:S02]  /*66d0*/  MOV R0, 0xc0 ;  /* 0x000000c000007802 */ /* 0x000fe40000000f00 */
[----:B--2---:R-:W-:Y:S02]  /*66e0*/  MOV R2, R50 ;  /* 0x0000003200027202 */ /* 0x004fe40000000f00 */
[----:B------:R-:W-:Y:S05]  /*66f0*/  MOV R3, R51 ;  /* 0x0000003300037202 */ /* 0x000fea0000000f00 */
[C---:B------:R-:W-:Y:S04]  /*6700*/  IMAD.WIDE.U32 R2, R0.reuse, c[0x0][0x198], R2 ;  /* 0x0000660000027a25 */ /* 0x040fe800078e0002 */
[----:B------:R-:W-:Y:S05]  /*6710*/  IMAD R0, R0, c[0x0][0x19c], RZ ;  /* 0x0000670000007a24 */ /* 0x000fea00078e02ff */
[----:B------:R-:W-:Y:S05]  /*6720*/  IADD3 R3, R3, R0, RZ ;  /* 0x0000000003037210 */ /* 0x000fea0007ffe0ff */
[----:B-----5:R2:W-:Y:S02]  /*6730*/  STG.E.128 [R2.64], R8 ;  /* 0x0000000802007986 */ /* 0x0205e4000c101d06 */
.L_x_1385:
[----:B------:R-:W-:Y:S05]  /*6740*/  BSYNC B1 ;  /* 0x0000000000017941 */ /* 0x000fea0003800000 */
.L_x_1384:
        /* <DEDUP_REMOVED lines=95> */
.L_x_1391:
[----:B------:R-:W-:Y:S05]  /*6d40*/  BSYNC B0 ;  /* 0x0000000000007941 */ /* 0x000fea0003800000 */
.L_x_1390:
[C---:B--2---:R-:W-:Y:S04]  /*6d50*/  LEA R2, P0, R104.reuse, R50, 0x1 ;  /* 0x0000003268027211 */ /* 0x044fe800078008ff */
[----:B------:R-:W-:Y:S05]  /*6d60*/  LEA.HI.X R3, R104, R51, R79, 0x1, P0 ;  /* 0x0000003368037211 */ /* 0x000fea00000f0c4f */
[----:B-----5:R2:W-:Y:S04]  /*6d70*/  STG.E.128 [R2.64], R8 ;  /* 0x0000000802007986 */ /* 0x0205e8000c101d06 */
.L_x_1389:
[----:B------:R-:W-:Y:S05]  /*6d80*/  BSYNC B1 ;  /* 0x0000000000017941 */ /* 0x000fea0003800000 */
.L_x_1388:
        /* <DEDUP_REMOVED lines=96> */
.L_x_1395:
[----:B------:R-:W-:Y:S05]  /*7390*/  BSYNC B0 ;  /* 0x0000000000007941 */ /* 0x000fea0003800000 */
.L_x_1394:
[----:B------:R-:W-:Y:S02]  /*73a0*/  MOV R0, 0x140 ;  /* 0x0000014000007802 */ /* 0x000fe40000000f00 */
[----:B--2---:R-:W-:Y:S02]  /*73b0*/  MOV R2, R50 ;  /* 0x0000003200027202 */ /* 0x004fe40000000f00 */
[----:B------:R-:W-:Y:S05]  /*73c0*/  MOV R3, R51 ;  /* 0x0000003300037202 */ /* 0x000fea0000000f00 */
[C---:B------:R-:W-:Y:S04]  /*73d0*/  IMAD.WIDE.U32 R2, R0.reuse, c[0x0][0x198], R2 ;  /* 0x0000660000027a25 */ /* 0x040fe800078e0002 */
[----:B------:R-:W-:Y:S05]  /*73e0*/  IMAD R0, R0, c[0x0][0x19c], RZ ;  /* 0x0000670000007a24 */ /* 0x000fea00078e02ff */
[----:B------:R-:W-:Y:S05]  /*73f0*/  IADD3 R3, R3, R0, RZ ;  /* 0x0000000003037210 */ /* 0x000fea0007ffe0ff */
[----:B-----5:R2:W-:Y:S02]  /*7400*/  STG.E.128 [R2.64], R8 ;  /* 0x0000000802007986 */ /* 0x0205e4000c101d06 */
.L_x_1393:
[----:B------:R-:W-:Y:S05]  /*7410*/  BSYNC B1 ;  /* 0x0000000000017941 */ /* 0x000fea0003800000 */
.L_x_1392:
        /* <DEDUP_REMOVED lines=96> */
.L_x_1399:
[----:B------:R-:W-:Y:S05]  /*7a20*/  BSYNC B0 ;  /* 0x0000000000007941 */ /* 0x000fea0003800000 */
.L_x_1398:
[----:B------:R-:W-:Y:S02]  /*7a30*/  MOV R0, 0x180 ;  /* 0x0000018000007802 */ /* 0x000fe40000000f00 */
[----:B--2---:R-:W-:Y:S02]  /*7a40*/  MOV R2, R50 ;  /* 0x0000003200027202 */ /* 0x004fe40000000f00 */
[----:B------:R-:W-:Y:S05]  /*7a50*/  MOV R3, R51 ;  /* 0x0000003300037202 */ /* 0x000fea0000000f00 */
[C---:B------:R-:W-:Y:S04]  /*7a60*/  IMAD.WIDE.U32 R2, R0.reuse, c[0x0][0x198], R2 ;  /* 0x0000660000027a25 */ /* 0x040fe800078e0002 */
[----:B------:R-:W-:Y:S05]  /*7a70*/  IMAD R0, R0, c[0x0][0x19c], RZ ;  /* 0x0000670000007a24 */ /* 0x000fea00078e02ff */
[----:B------:R-:W-:Y:S05]  /*7a80*/  IADD3 R3, R3, R0, RZ ;  /* 0x0000000003037210 */ /* 0x000fea0007ffe0ff */
[----:B-----5:R2:W-:Y:S02]  /*7a90*/  STG.E.128 [R2.64], R8 ;  /* 0x0000000802007986 */ /* 0x0205e4000c101d06 */
.L_x_1397:
[----:B------:R-:W-:Y:S05]  /*7aa0*/  BSYNC B1 ;  /* 0x0000000000017941 */ /* 0x000fea0003800000 */
.L_x_1396:
        /* <DEDUP_REMOVED lines=97> */
.L_x_1403:
[----:B------:R-:W-:Y:S05]  /*80c0*/  BSYNC B0 ;  /* 0x0000000000007941 */ /* 0x000fea0003800000 */
.L_x_1402:
[----:B------:R-:W-:Y:S02]  /*80d0*/  MOV R0, 0x1c0 ;  /* 0x000001c000007802 */ /* 0x000fe40000000f00 */
[----:B--2---:R-:W-:Y:S02]  /*80e0*/  MOV R2, R50 ;  /* 0x0000003200027202 */ /* 0x004fe40000000f00 */
[----:B------:R-:W-:Y:S05]  /*80f0*/  MOV R3, R51 ;  /* 0x0000003300037202 */ /* 0x000fea0000000f00 */
[C---:B------:R-:W-:Y:S04]  /*8100*/  IMAD.WIDE.U32 R2, R0.reuse, c[0x0][0x198], R2 ;  /* 0x0000660000027a25 */ /* 0x040fe800078e0002 */
[----:B------:R-:W-:Y:S05]  /*8110*/  IMAD R0, R0, c[0x0][0x19c], RZ ;  /* 0x0000670000007a24 */ /* 0x000fea00078e02ff */
[----:B------:R-:W-:Y:S05]  /*8120*/  IADD3 R3, R3, R0, RZ ;  /* 0x0000000003037210 */ /* 0x000fea0007ffe0ff */
[----:B-----5:R2:W-:Y:S02]  /*8130*/  STG.E.128 [R2.64], R8 ;  /* 0x0000000802007986 */ /* 0x0205e4000c101d06 */
.L_x_1401:
[----:B------:R-:W-:Y:S05]  /*8140*/  BSYNC B1 ;  /* 0x0000000000017941 */ /* 0x000fea0003800000 */
.L_x_1400:
        /* <DEDUP_REMOVED lines=12> */
.L_x_1353:
        /* <DEDUP_REMOVED lines=87> */
.L_x_1371:
        /* <DEDUP_REMOVED lines=84> */
.L_x_1404:
        /* <DEDUP_REMOVED lines=12> */
.L_x_1405:
[----:B------:R-:W-:Y:S04]  /*8d80*/  IADD3 R18, R18, -0x1, RZ ;  /* 0xffffffff12127810 */ /* 0x000fe80007ffe0ff */
[----:B------:R-:W-:Y:S11]  /*8d90*/  ISETP.GT.AND P0, PT, R18, R87, PT ;  /* 0x000000571200720c */ /* 0x000ff60003f04270 */
[----:B------:R-:W-:Y:S02]  /*8da0*/  @!UPT UIADD3 URZ, URZ, URZ, URZ ;  /* 0x0000003f3f3ff290 */ /* 0x000fe4000fffe03f */
[----:B------:R-:W-:-:S05]  /*8db0*/  @P0 BRA `(.L_x_1406) ;  /* 0xffff990000000947 */ /* 0x000fca000383ffff */
.L_x_1352:
        /* <DEDUP_REMOVED lines=15> */
[C---:B------:R-:W-:Y:S02]  /*8eb0*/  IMAD.SHL.U32 R32, R99.reuse, 0x20, RZ ;  /* 0x0000002063207824 */ /* 0x040fe400078e00ff */
        /* <DEDUP_REMOVED lines=77> */
.L_x_1413:
[----:B------:R-:W-:Y:S05]  /*9390*/  BSYNC B0 ;  /* 0x0000000000007941 */ /* 0x000fea0003800000 */
.L_x_1412:
[----:B-----5:R4:W-:Y:S04]  /*93a0*/  STS.64 [R185], R4 ;  /* 0x00000004b9007388 */ /* 0x0209e80000000a00 */
[----:B------:R4:W-:Y:S02]  /*93b0*/  STS.64 [R185+0x8], R6 ;  /* 0x00000806b9007388 */ /* 0x0009e40000000a00 */
.L_x_1411:
[----:B------:R-:W-:Y:S05]  /*93c0*/  BSYNC B1 ;  /* 0x0000000000017941 */ /* 0x000fea0003800000 */
.L_x_1410:
        /* <DEDUP_REMOVED lines=61> */
.L_x_1416:
[----:B------:R-:W-:Y:S05]  /*97a0*/  BSYNC B0 ;  /* 0x0000000000007941 */ /* 0x000fea0003800000 */
.L_x_1415:
[----:B-----5:R1:W-:Y:S01]  /*97b0*/  STS.128 [R185+0x800], R4 ;  /* 0x00080004b9007388 */ /* 0x0203e20000000c00 */
[----:B------:R-:W-:Y:S05]  /*97c0*/  BRA `(.L_x_1414) ;  /* 0x00000f0000007947 */ /* 0x000fea0003800000 */
.L_x_1409:
        /* <DEDUP_REMOVED lines=102> */
.L_x_1420:
[----:B------:R-:W-:Y:S05]  /*9e30*/  BSYNC B0 ;  /* 0x0000000000007941 */ /* 0x000fea0003800000 */
.L_x_1419:
[----:B-----5:R4:W-:Y:S04]  /*9e40*/  STS.64 [R185], R4 ;  /* 0x00000004b9007388 */ /* 0x0209e80000000a00 */
[----:B------:R4:W-:Y:S02]  /*9e50*/  STS.64 [R185+0x8], R6 ;  /* 0x00000806b9007388 */ /* 0x0009e40000000a00 */
.L_x_1418:
[----:B------:R-:W-:Y:S05]  /*9e60*/  BSYNC B1 ;  /* 0x0000000000017941 */ /* 0x000fea0003800000 */
.L_x_1417:
        /* <DEDUP_REMOVED lines=101> */
.L_x_1422:
[----:B------:R-:W-:Y:S05]  /*a4c0*/  BSYNC B0 ;  /* 0x0000000000007941 */ /* 0x000fea0003800000 */
.L_x_1421:
[----:B-----5:R1:W-:Y:S01]  /*a4d0*/  STS.128 [R185+0x800], R4 ;  /* 0x00080004b9007388 */ /* 0x0203e20000000c00 */
[----:B------:R-:W-:Y:S05]  /*a4e0*/  BRA `(.L_x_1414) ;  /* 0x000001e000007947 */ /* 0x000fea0003800000 */
.L_x_1408:
        /* <DEDUP_REMOVED lines=15> */
.L_x_1424:
[----:B------:R-:W-:Y:S05]  /*a5e0*/  BSYNC B0 ;  /* 0x0000000000007941 */ /* 0x000fea0003800000 */
.L_x_1423:
        /* <DEDUP_REMOVED lines=14> */
.L_x_1414:
[----:B------:R-:W-:Y:S05]  /*a6d0*/  BSYNC B2 ;  /* 0x0000000000027941 */ /* 0x000fea0003800000 */
.L_x_1407:
        /* <DEDUP_REMOVED lines=19> */
.L_x_1426:
[----:B------:R-:W-:Y:S05]  /*a810*/  BSYNC B0 ;  /* 0x0000000000007941 */ /* 0x000fea0003800000 */
.L_x_1425:
        /* <DEDUP_REMOVED lines=12> */
.L_x_1428:
[----:B------:R-:W-:Y:S05]  /*a8e0*/  BSYNC B0 ;  /* 0x0000000000007941 */ /* 0x000fea0003800000 */
.L_x_1427:
        /* <DEDUP_REMOVED lines=15> */
.L_x_1430:
[----:B------:R-:W-:Y:S05]  /*a9e0*/  BSYNC B0 ;  /* 0x0000000000007941 */ /* 0x000fea0003800000 */
.L_x_1429:
        /* <DEDUP_REMOVED lines=18> */
.L_x_1432:
[----:B------:R-:W-:Y:S05]  /*ab10*/  BSYNC B0 ;  /* 0x0000000000007941 */ /* 0x000fea0003800000 */
.L_x_1431:
        /* <DEDUP_REMOVED lines=15> */
.L_x_1434:
[----:B------:R-:W-:Y:S05]  /*ac10*/  BSYNC B0 ;  /* 0x0000000000007941 */ /* 0x000fea0003800000 */
.L_x_1433:
        /* <DEDUP_REMOVED lines=18> */
.L_x_1436:
[----:B------:R-:W-:Y:S05]  /*ad40*/  BSYNC B0 ;  /* 0x0000000000007941 */ /* 0x000fea0003800000 */
.L_x_1435:
        /* <DEDUP_REMOVED lines=18> */
.L_x_1438:
[----:B------:R-:W-:Y:S05]  /*ae70*/  BSYNC B0 ;  /* 0x0000000000007941 */ /* 0x000fea0003800000 */
.L_x_1437:
        /* <DEDUP_REMOVED lines=22> */
.L_x_1440:
[----:B------:R-:W-:Y:S05]  /*afe0*/  BSYNC B0 ;  /* 0x0000000000007941 */ /* 0x000fea0003800000 */
.L_x_1439:
[----:B------:R-:W0:Y:S01]  /*aff0*/  LDGDEPBAR ;  /* 0x00000000000079af */ /* 0x000e220000000000 */
[----:B------:R-:W-:Y:S01]  /*b000*/  ISETP.GE.AND P0, PT, R70, R4, PT ;  /* 0x000000044600720c */ /* 0x000fe20003f06270 */
[----:B------:R-:W-:Y:S01]  /*b010*/  BSSY B0, `(.L_x_1441) ;  /* 0x0000017000007945 */ /* 0x000fe20003800000 */
[----:B---3--:R-:W-:Y:S02]  /*b020*/  SHF.R.S32.HI R2, RZ, 0x1f, R0 ;  /* 0x0000001fff027819 */ /* 0x008fe40000011400 */
[----:B------:R-:W-:Y:S02]  /*b030*/  LEA R46, P1, R152, c[0x0][0x170], 0x1 ;  /* 0x00005c00982e7a11 */ /* 0x000fe400078208ff */
        /* <DEDUP_REMOVED lines=20> */
.L_x_1442:
[----:B------:R-:W-:Y:S05]  /*b180*/  BSYNC B0 ;  /* 0x0000000000007941 */ /* 0x000fea0003800000 */
.L_x_1441:
        /* <DEDUP_REMOVED lines=18> */
.L_x_1444:
[----:B------:R-:W-:Y:S05]  /*b2b0*/  BSYNC B0 ;  /* 0x0000000000007941 */ /* 0x000fea0003800000 */
.L_x_1443:
        /* <DEDUP_REMOVED lines=15> */
.L_x_1446:
[----:B------:R-:W-:Y:S05]  /*b3b0*/  BSYNC B0 ;  /* 0x0000000000007941 */ /* 0x000fea0003800000 */
.L_x_1445:
        /* <DEDUP_REMOVED lines=18> */
.L_x_1448:
[----:B------:R-:W-:Y:S05]  /*b4e0*/  BSYNC B0 ;  /* 0x0000000000007941 */ /* 0x000fea0003800000 */
.L_x_1447:
        /* <DEDUP_REMOVED lines=15> */
.L_x_1450:
[----:B------:R-:W-:Y:S05]  /*b5e0*/  BSYNC B0 ;  /* 0x0000000000007941 */ /* 0x000fea0003800000 */
.L_x_1449:
        /* <DEDUP_REMOVED lines=18> */
.L_x_1452:
[----:B------:R-:W-:Y:S05]  /*b710*/  BSYNC B0 ;  /* 0x0000000000007941 */ /* 0x000fea0003800000 */
.L_x_1451:
        /* <DEDUP_REMOVED lines=18> */
.L_x_1454:
[----:B------:R-:W-:Y:S05]  /*b840*/  BSYNC B0 ;  /* 0x0000000000007941 */ /* 0x000fea0003800000 */
.L_x_1453:
        /* <DEDUP_REMOVED lines=25> */
.L_x_1456:
[----:B------:R-:W-:Y:S05]  /*b9e0*/  BSYNC B0 ;  /* 0x0000000000007941 */ /* 0x000fea0003800000 */
.L_x_1455:
[----:B-1----:R-:W-:Y:S01]  /*b9f0*/  LEA.HI R3, R4, R4, RZ, 0x1 ;  /* 0x0000000404037211 */ /* 0x002fe200078f08ff */
[----:B------:R-:W-:Y:S01]  /*ba00*/  IMAD.SHL.U32 R2, R128, 0x40, RZ ;  /* 0x0000004080027824 */ /* 0x000fe200078e00ff */
[----:B------:R-:W-:Y:S01]  /*ba10*/  SHF.R.S32.HI R5, RZ, 0x1f, R118 ;  /* 0x0000001fff057819 */ /* 0x000fe20000011476 */
        /* <DEDUP_REMOVED lines=9> */
[----:B------:R-:W-:Y:S01]  /*bab0*/  IMAD.IADD R3, R4, 0x1, -R3 ;  /* 0x0000000104037824 */ /* 0x000fe200078e0a03 */
[----:B------:R-:W-:Y:S01]  /*bac0*/  LOP3.LUT R190, R190, 0xfffffffe, RZ, 0xc0, !PT ;  /* 0xfffffffebebe7812 */ /* 0x000fe200078ec0ff */
        /* <DEDUP_REMOVED lines=19> */
[C---:B------:R-:W-:Y:S01]  /*bc00*/  IADD3 R0, R164.reuse, 0x1000, RZ ;  /* 0x00001000a4007810 */ /* 0x040fe20007ffe0ff */
        /* <DEDUP_REMOVED lines=11> */
[----:B------:R-:W5:Y:S01]  /*bcc0*/  LDSM.16.M88.4 R28, [R164+0x1400] ;  /* 0x00140000a41c783b */ /* 0x000f620000000200 */
[----:B------:R-:W-:Y:S01]  /*bcd0*/  IMAD.IADD R3, R60, 0x1, R3 ;  /* 0x000000013c037824 */ /* 0x000fe200078e0203 */
[----:B------:R-:W-:-:S02]  /*bce0*/  IADD3 R181, R167, 0x1000, RZ ;  /* 0x00001000a7b57810 */ /* 0x000fc40007ffe0ff */
[----:B------:R-:W2:Y:S01]  /*bcf0*/  LDSM.16.M88.4 R36, [R167+0x400] ;  /* 0x00040000a724783b */ /* 0x000ea20000000200 */
        /* <DEDUP_REMOVED lines=35> */
[----:B------:R1:W4:Y:S02]  /*bf30*/  MUFU.TANH R108, R0 ;  /* 0x00000000006c7308 */ /* 0x0003240000002400 */
[----:B-1----:R-:W-:-:S06]  /*bf40*/  FMUL.FTZ R0, R6, c[0x0][0x2ec] ;  /* 0x0000bb0006007a20 */ /* 0x002fcc0000410000 */
[----:B------:R1:W-:Y:S02]  /*bf50*/  MUFU.TANH R124, R0 ;  /* 0x00000000007c7308 */ /* 0x0003e40000002400 */
[----:B-1----:R-:W-:Y:S02]  /*bf60*/  FMUL.FTZ R0, R7, c[0x0][0x2ec] ;  /* 0x0000bb0007007a20 */ /* 0x002fe40000410000 */
[----:B------:R-:W-:Y:S04]  /*bf70*/  HMMA.16816.F32 R4, R12, R24, RZ ;  /* 0x000000180c04723c */ /* 0x000fe800000018ff */
[----:B------:R1:W1:Y:S04]  /*bf80*/  MUFU.TANH R126, R0 ;  /* 0x00000000007e7308 */ /* 0x0002680000002400 */
        /* <DEDUP_REMOVED lines=22> */
[----:B------:R2:W3:Y:S04]  /*c0f0*/  MUFU.TANH R123, R0 ;  /* 0x00000000007b7308 */ /* 0x0004e80000002400 */
        /* <DEDUP_REMOVED lines=98> */
[----:B------:R3:W2:Y:S04]  /*c720*/  MUFU.TANH R149, R0 ;  /* 0x0000000000957308 */ /* 0x0006a80000002400 */
[----:B-1----:R-:W-:Y:S01]  /*c730*/  HMMA.16816.F32 R16, R12, R28, RZ ;  /* 0x0000001c0c10723c */ /* 0x002fe200000018ff */
[----:B---3--:R-:W-:-:S04]  /*c740*/  FMUL.FTZ R0, R24, c[0x0][0x2ec] ;  /* 0x0000bb0018007a20 */ /* 0x008fc80000410000 */
[----:B------:R1:W3:Y:S02]  /*c750*/  MUFU.TANH R84, R0 ;  /* 0x0000000000547308 */ /* 0x0002e40000002400 */
        /* <DEDUP_REMOVED lines=25> */
[----:B------:R-:W-:Y:S01]  /*c8f0*/  HMMA.16816.F32 R4, R8, R38, R24 ;  /* 0x000000260804723c */ /* 0x000fe20000001818 */
[----:B------:R-:W2:Y:S03]  /*c900*/  LDSM.16.M88.4 R36, [R164+0x3800] ;  /* 0x00380000a424783b */ /* 0x000ea60000000200 */
[----:B------:R1:W1:Y:S02]  /*c910*/  MUFU.TANH R151, R0 ;  /* 0x0000000000977308 */ /* 0x0002640000002400 */
[----:B-1----:R-:W-:-:S06]  /*c920*/  FMUL.FTZ R0, R20, c[0x0][0x2ec] ;  /* 0x0000bb0014007a20 */ /* 0x002fcc0000410000 */
[----:B------:R1:W1:Y:S11]  /*c930*/  MUFU.TANH R78, R0 ;  /* 0x00000000004e7308 */ /* 0x0002760000002400 */
[----:B------:R-:W-:Y:S01]  /*c940*/  @!UPT UIADD3 URZ, URZ, URZ, URZ ;  /* 0x0000003f3f3ff290 */ /* 0x000fe2000fffe03f */
[----:B------:R-:W-:-:S04]  /*c950*/  FMUL.FTZ R7, R7, c[0x0][0x2ec] ;  /* 0x0000bb0007077a20 */ /* 0x000fc80000410000 */
[----:B------:R-:W-:Y:S01]  /*c960*/  MUFU.TANH R143, R7 ;  /* 0x00000007008f7308 */ /* 0x000fe20000002400 */
[----:B-1----:R-:W-:-:S07]  /*c970*/  FMUL.FTZ R0, R21, c[0x0][0x2ec] ;  /* 0x0000bb0015007a20 */ /* 0x002fce0000410000 */
        /* <DEDUP_REMOVED lines=9> */
[----:B------:R1:W1:Y:S10]  /*ca10*/  MUFU.TANH R77, R0 ;  /* 0x00000000004d7308 */ /* 0x0002740000002400 */
[----:B------:R-:W-:-:S02]  /*ca20*/  FMUL.FTZ R7, R20, c[0x0][0x2ec] ;  /* 0x0000bb0014077a20 */ /* 0x000fc40000410000 */
[----:B------:R-:W-:Y:S02]  /*ca30*/  FMUL.FTZ R22, R22, c[0x0][0x2ec] ;  /* 0x0000bb0016167a20 */ /* 0x000fe40000410000 */
[----:B------:R-:W-:Y:S01]  /*ca40*/  FMUL.FTZ R23, R23, c[0x0][0x2ec] ;  /* 0x0000bb0017177a20 */ /* 0x000fe20000410000 */
[----:B------:R4:W-:Y:S03]  /*ca50*/  MUFU.TANH R74, R7 ;  /* 0x00000007004a7308 */ /* 0x0009e60000002400 */
[----:B------:R-:W-:Y:S01]  /*ca60*/  HMMA.16816.F32 R24, R8, R30, R16 ;  /* 0x0000001e0818723c */ /* 0x000fe20000001810 */
[----:B------:R-:W-:Y:S01]  /*ca70*/  LDSM.16.M88.4 R28, [R164+0x4000] ;  /* 0x00400000a41c783b */ /* 0x000fe20000000200 */
[----:B-1----:R-:W-:-:S03]  /*ca80*/  FMUL.FTZ R0, R5, c[0x0][0x2ec] ;  /* 0x0000bb0005007a20 */ /* 0x002fc60000410000 */
[----:B------:R-:W-:Y:S03]  /*ca90*/  MUFU.TANH R73, R22 ;  /* 0x0000001600497308 */ /* 0x000fe60000002400 */
[----:B--2---:R-:W-:Y:S01]  /*caa0*/  HMMA.16816.F32 R16, R12, R36, RZ ;  /* 0x000000240c10723c */ /* 0x004fe200000018ff */
[----:B----4-:R-:W-:-:S04]  /*cab0*/  IADD3 R7, R3, 0x9, RZ ;  /* 0x0000000903077810 */ /* 0x010fc80007ffe0ff */
[----:B------:R1:W-:Y:S11]  /*cac0*/  MUFU.TANH R159, R0 ;  /* 0x00000000009f7308 */ /* 0x0003f60000002400 */
[----:B------:R-:W-:-:S04]  /*cad0*/  FMUL.FTZ R25, R25, c[0x0][0x2ec] ;  /* 0x0000bb0019197a20 */ /* 0x000fc80000410000 */
[----:B------:R-:W-:Y:S01]  /*cae0*/  MUFU.TANH R71, R25 ;  /* 0x0000001900477308 */ /* 0x000fe20000002400 */
[----:B-1----:R-:W-:Y:S01]  /*caf0*/  IADD3 R0, R2, 0x1, R47 ;  /* 0x0000000102007810 */ /* 0x002fe20007ffe02f */
[----:B------:R-:W-:Y:S01]  /*cb00*/  FMUL.FTZ R2, R6, c[0x0][0x2ec] ;  /* 0x0000bb0006027a20 */ /* 0x000fe20000410000 */
[----:B------:R-:W-:Y:S02]  /*cb10*/  IADD3 R6, R3, 0x1, RZ ;  /* 0x0000000103067810 */ /* 0x000fe40007ffe0ff */
[----:B------:R-:W-:-:S03]  /*cb20*/  IADD3 R0, R89, R0, -R158 ;  /* 0x0000000059007210 */ /* 0x000fc60007ffe89e */
[----:B------:R1:W2:Y:S08]  /*cb30*/  MUFU.TANH R75, R2 ;  /* 0x00000002004b7308 */ /* 0x0002b00000002400 */
[----:B------:R4:W-:Y:S01]  /*cb40*/  MUFU.TANH R47, R23 ;  /* 0x00000017002f7308 */ /* 0x0009e20000002400 */
[----:B-1----:R-:W-:Y:S01]  /*cb50*/  IADD3 R2, R0, c[0x0][0x2e8], RZ ;  /* 0x0000ba0000027a10 */ /* 0x002fe20007ffe0ff */
[----:B------:R-:W-:-:S03]  /*cb60*/  IMAD R0, R44, 0x20, R34 ;  /* 0x000000202c007824 */ /* 0x000fc600078e0222 */
[C---:B------:R-:W-:Y:S01]  /*cb70*/  IADD3 R5, R2.reuse, 0x8, RZ ;  /* 0x0000000802057810 */ /* 0x040fe20007ffe0ff */
[----:B------:R-:W-:Y:S01]  /*cb80*/  IMAD.IADD R0, R35, 0x1, R0 ;  /* 0x0000000123007824 */ /* 0x000fe200078e0200 */
[-C--:B------:R-:W-:Y:S02]  /*cb90*/  IMNMX R4, R2, R89.reuse, PT ;  /* 0x0000005902047217 */ /* 0x080fe40003800200 */
[----:B------:R-:W-:Y:S02]  /*cba0*/  IMNMX R2, R5, R89, PT ;  /* 0x0000005905027217 */ /* 0x000fe40003800200 */
[----:B------:R-:W-:Y:S02]  /*cbb0*/  IADD3 R5, R3, 0x8, RZ ;  /* 0x0000000803057810 */ /* 0x000fe40007ffe0ff */
[-C--:B------:R-:W-:Y:S02]  /*cbc0*/  ISETP.GE.AND P4, PT, R7, R4.reuse, PT ;  /* 0x000000040700720c */ /* 0x080fe40003f86270 */
[----:B------:R-:W-:-:S02]  /*cbd0*/  ISETP.GE.AND P3, PT, R5, R4, PT ;  /* 0x000000040500720c */ /* 0x000fc40003f66270 */
[----:B------:R-:W-:Y:S01]  /*cbe0*/  ISETP.GE.AND P5, PT, R5, R2, PT ;  /* 0x000000020500720c */ /* 0x000fe20003fa6270 */
[----:B------:R-:W-:Y:S01]  /*cbf0*/  FMUL.FTZ R5, R21, c[0x0][0x2ec] ;  /* 0x0000bb0015057a20 */ /* 0x000fe20000410000 */
[C---:B------:R-:W-:Y:S01]  /*cc00*/  ISETP.GE.AND P2, PT, R6.reuse, R4, PT ;  /* 0x000000040600720c */ /* 0x040fe20003f46270 */
[----:B----4-:R-:W-:Y:S01]  /*cc10*/  HMMA.16816.F32 R20, R8, R48, R16 ;  /* 0x000000300814723c */ /* 0x010fe20000001810 */
[-C--:B------:R-:W-:Y:S01]  /*cc20*/  ISETP.GE.AND P0, PT, R6, R2.reuse, PT ;  /* 0x000000020600720c */ /* 0x080fe20003f06270 */
[----:B------:R1:W-:Y:S01]  /*cc30*/  MUFU.TANH R129, R5 ;  /* 0x0000000500817308 */ /* 0x0003e20000002400 */
[C---:B------:R-:W-:Y:S02]  /*cc40*/  ISETP.GE.AND P1, PT, R3.reuse, R2, PT ;  /* 0x000000020300720c */ /* 0x040fe40003f26270 */
[----:B------:R-:W-:Y:S02]  /*cc50*/  IADD3 R6, R3, 0x10, RZ ;  /* 0x0000001003067810 */ /* 0x000fe40007ffe0ff */
[----:B-----5:R-:W-:Y:S01]  /*cc60*/  FSEL R118, R118, -INF , !P1 ;  /* 0xff80000076767808 */ /* 0x020fe20004800000 */
[----:B------:R-:W-:Y:S01]  /*cc70*/  HMMA.16816.F32 R16, R12, R38, RZ ;  /* 0x000000260c10723c */ /* 0x000fe200000018ff */
[----:B------:R-:W-:Y:S01]  /*cc80*/  FSEL R109, R109, -INF , !P3 ;  /* 0xff8000006d6d7808 */ /* 0x000fe20005800000 */
[----:B------:R-:W4:Y:S01]  /*cc90*/  LDSM.16.M88.4 R36, [R167+0x2c00] ;  /* 0x002c0000a724783b */ /* 0x000f220000000200 */
[----:B------:R-:W-:-:S02]  /*cca0*/  ISETP.GE.AND P6, PT, R6, R4, PT ;  /* 0x000000040600720c */ /* 0x000fc40003fc6270 */
[-C--:B------:R-:W-:Y:S02]  /*ccb0*/  ISETP.GE.AND P1, PT, R6, R2.reuse, PT ;  /* 0x000000020600720c */ /* 0x080fe40003f26270 */
[----:B------:R-:W-:Y:S02]  /*ccc0*/  IADD3 R6, R3, 0x18, RZ ;  /* 0x0000001803067810 */ /* 0x000fe40007ffe0ff */
[----:B------:R-:W-:Y:S02]  /*ccd0*/  FSEL R106, R106, -INF , !P2 ;  /* 0xff8000006a6a7808 */ /* 0x000fe40005000000 */
[----:B-1----:R-:W-:Y:S02]  /*cce0*/  P2R R5, PR, RZ, 0x10 ;  /* 0x00000010ff057803 */ /* 0x002fe40000000000 */
[----:B------:R-:W-:Y:S02]  /*ccf0*/  ISETP.GE.AND P4, PT, R7, R2, PT ;  /* 0x000000020700720c */ /* 0x000fe40003f86270 */
[----:B------:R-:W-:Y:S01]  /*cd00*/  ISETP.NE.AND P3, PT, R5, RZ, PT ;  /* 0x000000ff0500720c */ /* 0x000fe20003f65270 */
[----:B------:R-:W-:Y:S01]  /*cd10*/  FMUL.FTZ R5, R24, c[0x0][0x2ec] ;  /* 0x0000bb0018057a20 */ /* 0x000fe20000410000 */
[----:B------:R-:W-:-:S02]  /*cd20*/  IADD3 R7, R3, 0x11, RZ ;  /* 0x0000001103077810 */ /* 0x000fc40007ffe0ff */
[----:B------:R-:W-:Y:S01]  /*cd30*/  FSEL R108, R108, -INF , !P3 ;  /* 0xff8000006c6c7808 */ /* 0x000fe20005800000 */
[----:B------:R1:W5:Y:S01]  /*cd40*/  MUFU.TANH R72, R5 ;  /* 0x0000000500487308 */ /* 0x0003620000002400 */
[-C--:B------:R-:W-:Y:S02]  /*cd50*/  ISETP.GE.AND P3, PT, R6, R4.reuse, PT ;  /* 0x000000040600720c */ /* 0x080fe40003f66270 */
[----:B------:R-:W-:Y:S02]  /*cd60*/  FSEL R119, R119, -INF , !P0 ;  /* 0xff80000077777808 */ /* 0x000fe40004000000 */
[----:B------:R-:W-:Y:S02]  /*cd70*/  FSEL R126, R126, -INF , !P4 ;  /* 0xff8000007e7e7808 */ /* 0x000fe40006000000 */
[C---:B------:R-:W-:Y:S02]  /*cd80*/  ISETP.GE.AND P2, PT, R7.reuse, R4, PT ;  /* 0x000000040700720c */ /* 0x040fe40003f46270 */
[----:B------:R-:W-:-:S02]  /*cd90*/  ISETP.GE.AND P0, PT, R7, R2, PT ;  /* 0x000000020700720c */ /* 0x000fc40003f06270 */
[----:B------:R-:W-:Y:S02]  /*cda0*/  ISETP.GE.AND P4, PT, R6, R2, PT ;  /* 0x000000020600720c */ /* 0x000fe40003f86270 */
[----:B------:R-:W-:Y:S02]  /*cdb0*/  P2R R7, PR, RZ, 0x8 ;  /* 0x00000008ff077803 */ /* 0x000fe40000000000 */
[----:B------:R-:W-:Y:S02]  /*cdc0*/  IADD3 R6, R3, 0x19, RZ ;  /* 0x0000001903067810 */ /* 0x000fe40007ffe0ff */
[----:B------:R-:W-:Y:S02]  /*cdd0*/  FSEL R107, R107, -INF , !P6 ;  /* 0xff8000006b6b7808 */ /* 0x000fe40007000000 */
[----:B------:R-:W-:Y:S02]  /*cde0*/  FSEL R121, R121, -INF , !P1 ;  /* 0xff80000079797808 */ /* 0x000fe40004800000 */
[----:B------:R-:W-:-:S02]  /*cdf0*/  ISETP.GE.AND P6, PT, R6, R4, PT ;  /* 0x000000040600720c */ /* 0x000fc40003fc6270 */
[----:B------:R-:W-:Y:S01]  /*ce00*/  ISETP.NE.AND P1, PT, R7, RZ, PT ;  /* 0x000000ff0700720c */ /* 0x000fe20003f25270 */
[----:B------:R-:W-:Y:S01]  /*ce10*/  FMUL.FTZ R7, R27, c[0x0][0x2ec] ;  /* 0x0000bb001b077a20 */ /* 0x000fe20000410000 */
[----:B------:R-:W-:Y:S01]  /*ce20*/  ISETP.GE.AND P3, PT, R6, R2, PT ;  /* 0x000000020600720c */ /* 0x000fe20003f66270 */
[----:B------:R-:W-:Y:S01]  /*ce30*/  FMUL.FTZ R6, R26, c[0x0][0x2ec] ;  /* 0x0000bb001a067a20 */ /* 0x000fe20000410000 */
[----:B-1----:R-:W-:Y:S01]  /*ce40*/  IADD3 R5, R3, 0x20, RZ ;  /* 0x0000002003057810 */ /* 0x002fe20007ffe0ff */
[----:B------:R-:W-:Y:S01]  /*ce50*/  HMMA.16816.F32 R24, R8, R50, R16 ;  /* 0x000000320818723c */ /* 0x000fe20000001810 */
[----:B------:R1:W-:Y:S01]  /*ce60*/  MUFU.TANH R44, R7 ;  /* 0x00000007002c7308 */ /* 0x0003e20000002400 */
[----:B------:R-:W-:Y:S01]  /*ce70*/  FSEL R124, R124, -INF , !P5 ;  /* 0xff8000007c7c7808 */ /* 0x000fe20006800000 */
[----:B------:R-:W2:Y:S01]  /*ce80*/  LDSM.16.M88.4 R48, [R167+0x3000] ;  /* 0x00300000a730783b */ /* 0x000ea20000000200 */
[----:B------:R-:W-:Y:S02]  /*ce90*/  FSEL R120, R120, -INF , !P0 ;  /* 0xff80000078787808 */ /* 0x000fe40004000000 */
[----:B------:R-:W-:-:S02]  /*cea0*/  ISETP.GE.AND P5, PT, R5, R4, PT ;  /* 0x000000040500720c */ /* 0x000fc40003fa6270 */
[----:B---3--:R-:W-:Y:S01]  /*ceb0*/  HMMA.16816.F32 R16, R12, R40, RZ ;  /* 0x000000280c10723c */ /* 0x008fe200000018ff */
[----:B------:R-:W-:Y:S01]  /*cec0*/  ISETP.GE.AND P0, PT, R5, R2, PT ;  /* 0x000000020500720c */ /* 0x000fe20003f06270 */
[----:B------:R3:W2:Y:S01]  /*ced0*/  MUFU.TANH R68, R6 ;  /* 0x0000000600447308 */ /* 0x0006a20000002400 */
[----:B------:R-:W-:Y:S02]  /*cee0*/  IADD3 R5, R3, 0x21, RZ ;  /* 0x0000002103057810 */ /* 0x000fe40007ffe0ff */
[----:B------:R-:W-:Y:S02]  /*cef0*/  FSEL R105, R105, -INF , !P2 ;  /* 0xff80000069697808 */ /* 0x000fe40005000000 */
[----:B------:R-:W-:Y:S01]  /*cf00*/  ISETP.GE.AND P2, PT, R5, R4, PT ;  /* 0x000000040500720c */ /* 0x000fe20003f46270 */
[----:B-1----:R-:W-:Y:S01]  /*cf10*/  FMUL.FTZ R7, R20, c[0x0][0x2ec] ;  /* 0x0000bb0014077a20 */ /* 0x002fe20000410000 */
[----:B------:R-:W-:Y:S02]  /*cf20*/  FSEL R103, R103, -INF , !P1 ;  /* 0xff80000067677808 */ /* 0x000fe40004800000 */
[----:B------:R-:W-:Y:S01]  /*cf30*/  ISETP.GE.AND P1, PT, R5, R2, PT ;  /* 0x000000020500720c */ /* 0x000fe20003f26270 */
[----:B------:R1:W1:Y:S01]  /*cf40*/  MUFU.TANH R116, R7 ;  /* 0x0000000700747308 */ /* 0x0002620000002400 */
[----:B------:R-:W-:-:S02]  /*cf50*/  P2R R5, PR, RZ, 0x4 ;  /* 0x00000004ff057803 */ /* 0x000fc40000000000 */
[----:B------:R-:W-:Y:S02]  /*cf60*/  FSEL R122, R122, -INF , !P4 ;  /* 0xff8000007a7a7808 */ /* 0x000fe40006000000 */
[----:B---3--:R-:W-:Y:S02]  /*cf70*/  IADD3 R6, R3, 0x28, RZ ;  /* 0x0000002803067810 */ /* 0x008fe40007ffe0ff */
[----:B------:R-:W-:Y:S02]  /*cf80*/  FSEL R104, R104, -INF , !P6 ;  /* 0xff80000068687808 */ /* 0x000fe40007000000 */
[----:B------:R-:W-:Y:S02]  /*cf90*/  ISETP.NE.AND P6, PT, R5, RZ, PT ;  /* 0x000000ff0500720c */ /* 0x000fe40003fc5270 */
[C---:B------:R-:W-:Y:S02]  /*cfa0*/  ISETP.GE.AND P4, PT, R6.reuse, R4, PT ;  /* 0x000000040600720c */ /* 0x040fe40003f86270 */
[----:B------:R-:W-:-:S02]  /*cfb0*/  ISETP.GE.AND P2, PT, R6, R2, PT ;  /* 0x000000020600720c */ /* 0x000fc40003f46270 */
[----:B------:R-:W-:Y:S01]  /*cfc0*/  IADD3 R5, R3, 0x29, RZ ;  /* 0x0000002903057810 */ /* 0x000fe20007ffe0ff */
[----:B-1----:R-:W-:Y:S01]  /*cfd0*/  FMUL.FTZ R7, R21, c[0x0][0x2ec] ;  /* 0x0000bb0015077a20 */ /* 0x002fe20000410000 */
[----:B------:R-:W-:Y:S02]  /*cfe0*/  IADD3 R6, R3, 0x30, RZ ;  /* 0x0000003003067810 */ /* 0x000fe40007ffe0ff */
[----:B------:R-:W-:Y:S01]  /*cff0*/  FSEL R123, R123, -INF , !P3 ;  /* 0xff8000007b7b7808 */ /* 0x000fe20005800000 */
[----:B------:R1:W-:Y:S01]  /*d000*/  MUFU.TANH R117, R7 ;  /* 0x0000000700757308 */ /* 0x0003e20000002400 */
[----:B------:R-:W-:Y:S02]  /*d010*/  FSEL R102, R102, -INF , !P5 ;  /* 0xff80000066667808 */ /* 0x000fe40006800000 */
[----:B------:R-:W-:Y:S02]  /*d020*/  FSEL R125, R125, -INF , !P0 ;  /* 0xff8000007d7d7808 */ /* 0x000fe40004000000 */
[----:B------:R-:W-:-:S02]  /*d030*/  FSEL R127, R127, -INF , !P1 ;  /* 0xff8000007f7f7808 */ /* 0x000fc40004800000 */
[C---:B------:R-:W-:Y:S02]  /*d040*/  ISETP.GE.AND P3, PT, R5.reuse, R4, PT ;  /* 0x000000040500720c */ /* 0x040fe40003f66270 */
[----:B------:R-:W-:Y:S02]  /*d050*/  ISETP.GE.AND P0, PT, R5, R2, PT ;  /* 0x000000020500720c */ /* 0x000fe40003f06270 */
[C---:B------:R-:W-:Y:S02]  /*d060*/  ISETP.GE.AND P5, PT, R6.reuse, R4, PT ;  /* 0x000000040600720c */ /* 0x040fe40003fa6270 */
[----:B------:R-:W-:Y:S02]  /*d070*/  ISETP.GE.AND P1, PT, R6, R2, PT ;  /* 0x000000020600720c */ /* 0x000fe40003f26270 */
[----:B------:R-:W-:Y:S01]  /*d080*/  IADD3 R6, R3, 0x38, RZ ;  /* 0x0000003803067810 */ /* 0x000fe20007ffe0ff */
[----:B-1----:R-:W-:Y:S01]  /*d090*/  FMUL.FTZ R7, R22, c[0x0][0x2ec] ;  /* 0x0000bb0016077a20 */ /* 0x002fe20000410000 */
[----:B------:R-:W-:-:S02]  /*d0a0*/  FSEL R99, R99, -INF , !P3 ;  /* 0xff80000063637808 */ /* 0x000fc40005800000 */
[----:B------:R-:W-:Y:S01]  /*d0b0*/  FSEL R130, R130, -INF , !P0 ;  /* 0xff80000082827808 */ /* 0x000fe20004000000 */
[----:B------:R1:W3:Y:S01]  /*d0c0*/  MUFU.TANH R67, R7 ;  /* 0x0000000700437308 */ /* 0x0002e20000002400 */
[C---:B------:R-:W-:Y:S02]  /*d0d0*/  ISETP.GE.AND P3, PT, R6.reuse, R4, PT ;  /* 0x000000040600720c */ /* 0x040fe40003f66270 */
[----:B------:R-:W-:Y:S01]  /*d0e0*/  ISETP.GE.AND P0, PT, R6, R2, PT ;  /* 0x000000020600720c */ /* 0x000fe20003f06270 */
[----:B------:R-:W-:Y:S01]  /*d0f0*/  FMUL.FTZ R6, R24, c[0x0][0x2ec] ;  /* 0x0000bb0018067a20 */ /* 0x000fe20000410000 */
[----:B------:R-:W-:Y:S02]  /*d100*/  IADD3 R5, R3, 0x31, RZ ;  /* 0x0000003103057810 */ /* 0x000fe40007ffe0ff */
[----:B------:R-:W-:Y:S01]  /*d110*/  FSEL R100, R100, -INF , !P4 ;  /* 0xff80000064647808 */ /* 0x000fe20006000000 */
[----:B------:R2:W-:Y:S01]  /*d120*/  MUFU.TANH R66, R6 ;  /* 0x0000000600427308 */ /* 0x0005e20000002400 */
[----:B------:R-:W-:-:S02]  /*d130*/  FSEL R128, R128, -INF , !P2 ;  /* 0xff80000080807808 */ /* 0x000fc40005000000 */
[C---:B------:R-:W-:Y:S02]  /*d140*/  ISETP.GE.AND P4, PT, R5.reuse, R4, PT ;  /* 0x000000040500720c */ /* 0x040fe40003f86270 */
[----:B------:R-:W-:Y:S02]  /*d150*/  ISETP.GE.AND P2, PT, R5, R2, PT ;  /* 0x000000020500720c */ /* 0x000fe40003f46270 */
[----:B------:R-:W-:Y:S01]  /*d160*/  FSEL R97, R97, -INF , !P4 ;  /* 0xff80000061617808 */ /* 0x000fe20006000000 */
[----:B-1----:R-:W-:Y:S01]  /*d170*/  FMUL.FTZ R7, R23, c[0x0][0x2ec] ;  /* 0x0000bb0017077a20 */ /* 0x002fe20000410000 */
[----:B------:R-:W-:Y:S01]  /*d180*/  FSEL R134, R134, -INF , !P2 ;  /* 0xff80000086867808 */ /* 0x000fe20005000000 */
[----:B----4-:R-:W-:Y:S01]  /*d190*/  HMMA.16816.F32 R20, R8, R36, R16 ;  /* 0x000000240814723c */ /* 0x010fe20000001810 */
[----:B------:R-:W-:Y:S01]  /*d1a0*/  IADD3 R5, R3, 0x39, RZ ;  /* 0x0000003903057810 */ /* 0x000fe20007ffe0ff */
[----:B------:R1:W4:Y:S01]  /*d1b0*/  MUFU.TANH R35, R7 ;  /* 0x0000000700237308 */ /* 0x0003220000002400 */
[----:B------:R-:W-:-:S02]  /*d1c0*/  FSEL R101, R101, -INF , !P5 ;  /* 0xff80000065657808 */ /* 0x000fc40006800000 */
[----:B------:R-:W-:Y:S02]  /*d1d0*/  FSEL R131, R131, -INF , !P1 ;  /* 0xff80000083837808 */ /* 0x000fe40004800000 */
[----:B--2---:R-:W-:Y:S01]  /*d1e0*/  IADD3 R6, R3, 0x40, RZ ;  /* 0x0000004003067810 */ /* 0x004fe20007ffe0ff */
[----:B------:R-:W-:Y:S01]  /*d1f0*/  HMMA.16816.F32 R16, R12, R42, RZ ;  /* 0x0000002a0c10723c */ /* 0x000fe200000018ff */
[CC--:B------:R-:W-:Y:S01]  /*d200*/  ISETP.GE.AND P5, PT, R5.reuse, R4.reuse, PT ;  /* 0x000000040500720c */ /* 0x0c0fe20003fa6270 */
[----:B------:R-:W2:Y:S01]  /*d210*/  LDSM.16.M88.4 R40, [R164+0x4400] ;  /* 0x00440000a428783b */ /* 0x000ea20000000200 */
[C---:B------:R-:W-:Y:S02]  /*d220*/  ISETP.GE.AND P4, PT, R6.reuse, R4, PT ;  /* 0x000000040600720c */ /* 0x040fe40003f86270 */
[-C--:B------:R-:W-:Y:S01]  /*d230*/  ISETP.GE.AND P2, PT, R6, R2.reuse, PT ;  /* 0x000000020600720c */ /* 0x080fe20003f46270 */
[----:B------:R-:W-:Y:S01]  /*d240*/  FMUL.FTZ R6, R26, c[0x0][0x2ec] ;  /* 0x0000bb001a067a20 */ /* 0x000fe20000410000 */
[----:B------:R-:W-:-:S02]  /*d250*/  ISETP.GE.AND P1, PT, R5, R2, PT ;  /* 0x000000020500720c */ /* 0x000fc40003f26270 */
[----:B------:R-:W-:Y:S01]  /*d260*/  IADD3 R5, R3, 0x41, RZ ;  /* 0x0000004103057810 */ /* 0x000fe20007ffe0ff */
[----:B------:R3:W2:Y:S01]  /*d270*/  MUFU.TANH R34, R6 ;  /* 0x0000000600227308 */ /* 0x0006a20000002400 */
[----:B-1----:R-:W-:Y:S01]  /*d280*/  FMUL.FTZ R7, R25, c[0x0][0x2ec] ;  /* 0x0000bb0019077a20 */ /* 0x002fe20000410000 */
[----:B------:R-:W-:Y:S02]  /*d290*/  FSEL R96, R96, -INF , !P3 ;  /* 0xff80000060607808 */ /* 0x000fe40005800000 */
[----:B------:R-:W-:Y:S02]  /*d2a0*/  FSEL R135, R135, -INF , !P0 ;  /* 0xff80000087877808 */ /* 0x000fe40004000000 */
[C---:B------:R-:W-:Y:S02]  /*d2b0*/  ISETP.GE.AND P3, PT, R5.reuse, R4, PT ;  /* 0x000000040500720c */ /* 0x040fe40003f66270 */
[----:B------:R1:W1:Y:S01]  /*d2c0*/  MUFU.TANH R65, R7 ;  /* 0x0000000700417308 */ /* 0x0002620000002400 */
[----:B------:R-:W-:-:S02]  /*d2d0*/  ISETP.GE.AND P0, PT, R5, R2, PT ;  /* 0x000000020500720c */ /* 0x000fc40003f06270 */
[----:B------:R-:W-:Y:S02]  /*d2e0*/  IADD3 R5, R3, 0x48, RZ ;  /* 0x0000004803057810 */ /* 0x000fe40007ffe0ff */
[----:B------:R-:W-:Y:S02]  /*d2f0*/  FSEL R94, R94, -INF , !P5 ;  /* 0xff8000005e5e7808 */ /* 0x000fe40006800000 */
[----:B------:R-:W-:Y:S01]  /*d300*/  FSEL R136, R136, -INF , !P1 ;  /* 0xff80000088887808 */ /* 0x000fe20004800000 */
[----:B---3--:R-:W-:Y:S01]  /*d310*/  FMUL.FTZ R6, R27, c[0x0][0x2ec] ;  /* 0x0000bb001b067a20 */ /* 0x008fe20000410000 */
[C---:B------:R-:W-:Y:S01]  /*d320*/  ISETP.GE.AND P5, PT, R5.reuse, R4, PT ;  /* 0x000000040500720c */ /* 0x040fe20003fa6270 */
[----:B------:R-:W-:Y:S01]  /*d330*/  HMMA.16816.F32 R24, R8, R38, R16 ;  /* 0x000000260818723c */ /* 0x000fe20000001810 */
[----:B------:R-:W-:Y:S01]  /*d340*/  ISETP.GE.AND P1, PT, R5, R2, PT ;  /* 0x000000020500720c */ /* 0x000fe20003f26270 */
[----:B------:R3:W2:Y:S01]  /*d350*/  MUFU.TANH R113, R6 ;  /* 0x0000000600717308 */ /* 0x0006a20000002400 */
[----:B------:R-:W-:Y:S01]  /*d360*/  IADD3 R5, R3, 0x49, RZ ;  /* 0x0000004903057810 */ /* 0x000fe20007ffe0ff */
[----:B------:R-:W-:Y:S01]  /*d370*/  LDSM.16.M88.4 R36, [R164+0x4800] ;  /* 0x00480000a424783b */ /* 0x000fe20000000200 */
[----:B------:R-:W-:Y:S01]  /*d380*/  FSEL R95, R95, -INF , !P4 ;  /* 0xff8000005f5f7808 */ /* 0x000fe20006000000 */
[----:B-1----:R-:W-:Y:S01]  /*d390*/  FMUL.FTZ R7, R21, c[0x0][0x2ec] ;  /* 0x0000bb0015077a20 */ /* 0x002fe20000410000 */
[----:B------:R-:W-:Y:S01]  /*d3a0*/  FSEL R137, R137, -INF , !P2 ;  /* 0xff80000089897808 */ /* 0x000fe20005000000 */
[----:B------:R-:W-:Y:S01]  /*d3b0*/  HMMA.16816.F32 R16, R12, R28, RZ ;  /* 0x0000001c0c10723c */ /* 0x000fe200000018ff */
[C---:B------:R-:W-:Y:S01]  /*d3c0*/  ISETP.GE.AND P4, PT, R5.reuse, R4, PT ;  /* 0x000000040500720c */ /* 0x040fe20003f86270 */
[----:B------:R1:W-:Y:S01]  /*d3d0*/  MUFU.TANH R63, R7 ;  /* 0x00000007003f7308 */ /* 0x0003e20000002400 */
[----:B------:R-:W-:-:S02]  /*d3e0*/  ISETP.GE.AND P2, PT, R5, R2, PT ;  /* 0x000000020500720c */ /* 0x000fc40003f46270 */
[----:B------:R-:W-:Y:S02]  /*d3f0*/  IADD3 R5, R3, 0x50, RZ ;  /* 0x0000005003057810 */ /* 0x000fe40007ffe0ff */
[----:B------:R-:W-:Y:S02]  /*d400*/  FSEL R93, R93, -INF , !P3 ;  /* 0xff8000005d5d7808 */ /* 0x000fe40005800000 */
[----:B------:R-:W-:Y:S01]  /*d410*/  FSEL R139, R139, -INF , !P0 ;  /* 0xff8000008b8b7808 */ /* 0x000fe20004000000 */
[----:B---3--:R-:W-:Y:S01]  /*d420*/  FMUL.FTZ R6, R20, c[0x0][0x2ec] ;  /* 0x0000bb0014067a20 */ /* 0x008fe20000410000 */
[----:B------:R-:W-:Y:S02]  /*d430*/  FSEL R89, R57, -INF , !P5 ;  /* 0xff80000039597808 */ /* 0x000fe40006800000 */
[----:B------:R-:W-:Y:S01]  /*d440*/  FSEL R138, R138, -INF , !P1 ;  /* 0xff8000008a8a7808 */ /* 0x000fe20004800000 */
[----:B------:R3:W2:Y:S01]  /*d450*/  MUFU.TANH R64, R6 ;  /* 0x0000000600407308 */ /* 0x0006a20000002400 */
[----:B------:R-:W-:-:S02]  /*d460*/  ISETP.GE.AND P3, PT, R5, R4, PT ;  /* 0x000000040500720c */ /* 0x000fc40003f66270 */
[----:B------:R-:W-:Y:S01]  /*d470*/  ISETP.GE.AND P0, PT, R5, R2, PT ;  /* 0x000000020500720c */ /* 0x000fe20003f06270 */
[----:B-1----:R-:W-:Y:S01]  /*d480*/  FMUL.FTZ R7, R22, c[0x0][0x2ec] ;  /* 0x0000bb0016077a20 */ /* 0x002fe20000410000 */
[----:B------:R-:W-:Y:S02]  /*d490*/  FSEL R90, R90, -INF , !P3 ;  /* 0xff8000005a5a7808 */ /* 0x000fe40005800000 */
[----:B------:R-:W-:Y:S01]  /*d4a0*/  FSEL R141, R141, -INF , !P0 ;  /* 0xff8000008d8d7808 */ /* 0x000fe20004000000 */
[----:B------:R1:W1:Y:S01]  /*d4b0*/  MUFU.TANH R32, R7 ;  /* 0x0000000700207308 */ /* 0x0002620000002400 */
[----:B------:R-:W-:Y:S02]  /*d4c0*/  IADD3 R5, R3, 0x58, RZ ;  /* 0x0000005803057810 */ /* 0x000fe40007ffe0ff */
[----:B------:R-:W-:Y:S02]  /*d4d0*/  FSEL R91, R91, -INF , !P4 ;  /* 0xff8000005b5b7808 */ /* 0x000fe40006000000 */
[----:B------:R-:W-:-:S02]  /*d4e0*/  FSEL R140, R140, -INF , !P2 ;  /* 0xff8000008c8c7808 */ /* 0x000fc40005000000 */
[----:B------:R-:W-:Y:S02]  /*d4f0*/  ISETP.GE.AND P4, PT, R5, R4, PT ;  /* 0x000000040500720c */ /* 0x000fe40003f86270 */
[----:B---3--:R-:W-:Y:S02]  /*d500*/  IADD3 R6, R3, 0x51, RZ ;  /* 0x0000005103067810 */ /* 0x008fe40007ffe0ff */
[----:B------:R-:W-:Y:S02]  /*d510*/  ISETP.GE.AND P2, PT, R5, R2, PT ;  /* 0x000000020500720c */ /* 0x000fe40003f46270 */
[C---:B------:R-:W-:Y:S02]  /*d520*/  ISETP.GE.AND P5, PT, R6.reuse, R4, PT ;  /* 0x000000040600720c */ /* 0x040fe40003fa6270 */
[----:B------:R-:W-:Y:S01]  /*d530*/  ISETP.GE.AND P1, PT, R6, R2, PT ;  /* 0x000000020600720c */ /* 0x000fe20003f26270 */
[----:B-1----:R-:W-:Y:S01]  /*d540*/  FMUL.FTZ R7, R23, c[0x0][0x2ec] ;  /* 0x0000bb0017077a20 */ /* 0x002fe20000410000 */
[----:B------:R-:W-:Y:S01]  /*d550*/  IADD3 R6, R3, 0x59, RZ ;  /* 0x0000005903067810 */ /* 0x000fe20007ffe0ff */
[----:B------:R-:W-:Y:S01]  /*d560*/  HMMA.16816.F32 R20, R8, R48, R16 ;  /* 0x000000300814723c */ /* 0x000fe20000001810 */
[----:B------:R-:W-:Y:S01]  /*d570*/  FSEL R88, R88, -INF , !P4 ;  /* 0xff80000058587808 */ /* 0x000fe20006000000 */
[----:B------:R1:W-:Y:S01]  /*d580*/  MUFU.TANH R112, R7 ;  /* 0x0000000700707308 */ /* 0x0003e20000002400 */
[----:B------:R-:W-:-:S02]  /*d590*/  ISETP.GE.AND P3, PT, R6, R4, PT ;  /* 0x000000040600720c */ /* 0x000fc40003f66270 */
[----:B------:R-:W-:Y:S01]  /*d5a0*/  ISETP.GE.AND P0, PT, R6, R2, PT ;  /* 0x000000020600720c */ /* 0x000fe20003f06270 */
[----:B------:R-:W-:Y:S01]  /*d5b0*/  FMUL.FTZ R6, R24, c[0x0][0x2ec] ;  /* 0x0000bb0018067a20 */ /* 0x000fe20000410000 */
[----:B------:R-:W-:Y:S01]  /*d5c0*/  FSEL R142, R142, -INF , !P2 ;  /* 0xff8000008e8e7808 */ /* 0x000fe20005000000 */
[----:B------:R-:W-:Y:S01]  /*d5d0*/  HMMA.16816.F32 R16, R12, R30, RZ ;  /* 0x0000001e0c10723c */ /* 0x000fe200000018ff */
[----:B------:R-:W3:Y:S01]  /*d5e0*/  LDSM.16.M88.4 R28, [R167+0x3400] ;  /* 0x00340000a71c783b */ /* 0x000ee20000000200 */
[----:B------:R2:W2:Y:S01]  /*d5f0*/  MUFU.TANH R69, R6 ;  /* 0x0000000600457308 */ /* 0x0004a20000002400 */
[----:B------:R-:W-:Y:S02]  /*d600*/  IADD3 R5, R3, 0x60, RZ ;  /* 0x0000006003057810 */ /* 0x000fe40007ffe0ff */
[----:B------:R-:W-:Y:S02]  /*d610*/  FSEL R92, R92, -INF , !P5 ;  /* 0xff8000005c5c7808 */ /* 0x000fe40006800000 */
[----:B------:R-:W-:-:S02]  /*d620*/  FSEL R145, R145, -INF , !P1 ;  /* 0xff80000091917808 */ /* 0x000fc40004800000 */
[----:B------:R-:W-:Y:S01]  /*d630*/  ISETP.GE.AND P5, PT, R5, R4, PT ;  /* 0x000000040500720c */ /* 0x000fe20003fa6270 */
[----:B-1----:R-:W-:Y:S01]  /*d640*/  FMUL.FTZ R7, R25, c[0x0][0x2ec] ;  /* 0x0000bb0019077a20 */ /* 0x002fe20000410000 */
[----:B------:R-:W-:Y:S02]  /*d650*/  ISETP.GE.AND P1, PT, R5, R2, PT ;  /* 0x000000020500720c */ /* 0x000fe40003f26270 */
[----:B------:R-:W-:Y:S01]  /*d660*/  IADD3 R5, R3, 0x68, RZ ;  /* 0x0000006803057810 */ /* 0x000fe20007ffe0ff */
[----:B------:R1:W-:Y:S01]  /*d670*/  MUFU.TANH R70, R7 ;  /* 0x0000000700467308 */ /* 0x0003e20000002400 */
[----:B------:R-:W-:Y:S02]  /*d680*/  FSEL R87, R87, -INF , !P3 ;  /* 0xff80000057577808 */ /* 0x000fe40005800000 */
[----:B------:R-:W-:Y:S02]  /*d690*/  FSEL R144, R144, -INF , !P0 ;  /* 0xff80000090907808 */ /* 0x000fe40004000000 */
[----:B--2---:R-:W-:-:S02]  /*d6a0*/  IADD3 R6, R3, 0x61, RZ ;  /* 0x0000006103067810 */ /* 0x004fc40007ffe0ff */
[CC--:B------:R-:W-:Y:S02]  /*d6b0*/  ISETP.GE.AND P3, PT, R5.reuse, R4.reuse, PT ;  /* 0x000000040500720c */ /* 0x0c0fe40003f66270 */
[C---:B------:R-:W-:Y:S02]  /*d6c0*/  ISETP.GE.AND P4, PT, R6.reuse, R4, PT ;  /* 0x000000040600720c */ /* 0x040fe40003f86270 */
[-C--:B------:R-:W-:Y:S01]  /*d6d0*/  ISETP.GE.AND P2, PT, R6, R2.reuse, PT ;  /* 0x000000020600720c */ /* 0x080fe20003f46270 */
[----:B------:R-:W-:Y:S01]  /*d6e0*/  FMUL.FTZ R6, R26, c[0x0][0x2ec] ;  /* 0x0000bb001a067a20 */ /* 0x000fe20000410000 */
[----:B------:R-:W-:Y:S02]  /*d6f0*/  ISETP.GE.AND P0, PT, R5, R2, PT ;  /* 0x000000020500720c */ /* 0x000fe40003f06270 */
[----:B------:R-:W-:Y:S01]  /*d700*/  IADD3 R5, R3, 0x69, RZ ;  /* 0x0000006903057810 */ /* 0x000fe20007ffe0ff */
[----:B------:R2:W2:Y:S01]  /*d710*/  MUFU.TANH R61, R6 ;  /* 0x00000006003d7308 */ /* 0x0004a20000002400 */
[----:B-1----:R-:W-:Y:S01]  /*d720*/  FMUL.FTZ R7, R21, c[0x0][0x2ec] ;  /* 0x0000bb0015077a20 */ /* 0x002fe20000410000 */
[----:B------:R-:W-:-:S02]  /*d730*/  FSEL R85, R85, -INF , !P5 ;  /* 0xff80000055557808 */ /* 0x000fc40006800000 */
[----:B------:R-:W-:Y:S02]  /*d740*/  FSEL R146, R146, -INF , !P1 ;  /* 0xff80000092927808 */ /* 0x000fe40004800000 */
[C---:B------:R-:W-:Y:S02]  /*d750*/  ISETP.GE.AND P5, PT, R5.reuse, R4, PT ;  /* 0x000000040500720c */ /* 0x040fe40003fa6270 */
[----:B------:R-:W-:Y:S01]  /*d760*/  ISETP.GE.AND P1, PT, R5, R2, PT ;  /* 0x000000020500720c */ /* 0x000fe20003f26270 */
[----:B------:R1:W-:Y:S01]  /*d770*/  MUFU.TANH R59, R7 ;  /* 0x00000007003b7308 */ /* 0x0003e20000002400 */
[----:B------:R-:W-:Y:S02]  /*d780*/  IADD3 R5, R3, 0x70, RZ ;  /* 0x0000007003057810 */ /* 0x000fe40007ffe0ff */
[----:B------:R-:W-:Y:S02]  /*d790*/  FSEL R86, R86, -INF , !P4 ;  /* 0xff80000056567808 */ /* 0x000fe40006000000 */
[----:B------:R-:W-:Y:S01]  /*d7a0*/  FSEL R149, R149, -INF , !P2 ;  /* 0xff80000095957808 */ /* 0x000fe20005000000 */
[----:B--2---:R-:W-:Y:S01]  /*d7b0*/  FMUL.FTZ R6, R27, c[0x0][0x2ec] ;  /* 0x0000bb001b067a20 */ /* 0x004fe20000410000 */
[C---:B------:R-:W-:Y:S01]  /*d7c0*/  ISETP.GE.AND P4, PT, R5.reuse, R4, PT ;  /* 0x000000040500720c */ /* 0x040fe20003f86270 */
[----:B------:R-:W-:Y:S01]  /*d7d0*/  HMMA.16816.F32 R24, R8, R50, R16 ;  /* 0x000000320818723c */ /* 0x000fe20000001810 */
[----:B------:R-:W-:Y:S01]  /*d7e0*/  ISETP.GE.AND P2, PT, R5, R2, PT ;  /* 0x000000020500720c */ /* 0x000fe20003f46270 */
[----:B------:R2:W2:Y:S01]  /*d7f0*/  MUFU.TANH R62, R6 ;  /* 0x00000006003e7308 */ /* 0x0004a20000002400 */
[----:B------:R-:W-:-:S02]  /*d800*/  IADD3 R5, R3, 0x71, RZ ;  /* 0x0000007103057810 */ /* 0x000fc40007ffe0ff */
[----:B------:R-:W-:Y:S01]  /*d810*/  FSEL R84, R84, -INF , !P3 ;  /* 0xff80000054547808 */ /* 0x000fe20005800000 */
[----:B-1----:R-:W-:Y:S02]  /*d820*/  FMUL.FTZ R7, R22, c[0x0][0x2ec] ;  /* 0x0000bb0016077a20 */ /* 0x002fe40000410000 */
[----:B------:R-:W-:Y:S01]  /*d830*/  HMMA.16816.F32 R16, R12, R40, RZ ;  /* 0x000000280c10723c */ /* 0x000fe200000018ff */
[----:B------:R-:W-:Y:S01]  /*d840*/  FSEL R147, R147, -INF , !P0 ;  /* 0xff80000093937808 */ /* 0x000fe20004000000 */
[----:B------:R1:W-:Y:S01]  /*d850*/  MUFU.TANH R55, R7 ;  /* 0x0000000700377308 */ /* 0x0003e20000002400 */
[----:B------:R-:W-:Y:S02]  /*d860*/  FSEL R80, R80, -INF , !P5 ;  /* 0xff80000050507808 */ /* 0x000fe40006800000 */
[----:B------:R-:W-:Y:S02]  /*d870*/  FSEL R148, R148, -INF , !P1 ;  /* 0xff80000094947808 */ /* 0x000fe40004800000 */
[C---:B------:R-:W-:Y:S01]  /*d880*/  ISETP.GE.AND P3, PT, R5.reuse, R4, PT ;  /* 0x000000040500720c */ /* 0x040fe20003f66270 */
[----:B--2---:R-:W-:Y:S01]  /*d890*/  FMUL.FTZ R6, R20, c[0x0][0x2ec] ;  /* 0x0000bb0014067a20 */ /* 0x004fe20000410000 */
[----:B------:R-:W-:-:S02]  /*d8a0*/  ISETP.GE.AND P0, PT, R5, R2, PT ;  /* 0x000000020500720c */ /* 0x000fc40003f06270 */
[----:B------:R-:W-:Y:S01]  /*d8b0*/  FSEL R81, R81, -INF , !P3 ;  /* 0xff80000051517808 */ /* 0x000fe20005800000 */
[----:B------:R2:W-:Y:S01]  /*d8c0*/  MUFU.TANH R58, R6 ;  /* 0x00000006003a7308 */ /* 0x0005e20000002400 */
[----:B------:R-:W-:Y:S02]  /*d8d0*/  FSEL R154, R154, -INF , !P0 ;  /* 0xff8000009a9a7808 */ /* 0x000fe40004000000 */
[----:B------:R-:W-:Y:S01]  /*d8e0*/  IADD3 R5, R3, 0x79, RZ ;  /* 0x0000007903057810 */ /* 0x000fe20007ffe0ff */
[----:B-1----:R-:W-:Y:S01]  /*d8f0*/  FMUL.FTZ R7, R23, c[0x0][0x2ec] ;  /* 0x0000bb0017077a20 */ /* 0x002fe20000410000 */
[----:B------:R-:W-:Y:S02]  /*d900*/  FSEL R82, R82, -INF , !P4 ;  /* 0xff80000052527808 */ /* 0x000fe40006000000 */
[----:B------:R-:W-:Y:S01]  /*d910*/  FSEL R150, R150, -INF , !P2 ;  /* 0xff80000096967808 */ /* 0x000fe20005000000 */
[----:B------:R1:W1:Y:S04]  /*d920*/  MUFU.TANH R57, R7 ;  /* 0x0000000700397308 */ /* 0x0002680000002400 */
[----:B---3--:R-:W-:Y:S01]  /*d930*/  HMMA.16816.F32 R20, R8, R28, R16 ;  /* 0x0000001c0814723c */ /* 0x008fe20000001810 */
[----:B------:R-:W-:-:S02]  /*d940*/  ISETP.GE.AND P4, PT, R5, R4, PT ;  /* 0x000000040500720c */ /* 0x000fc40003f86270 */
[----:B------:R-:W-:Y:S02]  /*d950*/  ISETP.GE.AND P2, PT, R5, R2, PT ;  /* 0x000000020500720c */ /* 0x000fe40003f46270 */
[----:B------:R-:W-:Y:S02]  /*d960*/  FSEL R79, R79, -INF , !P4 ;  /* 0xff8000004f4f7808 */ /* 0x000fe40006000000 */
[----:B--2---:R-:W-:Y:S01]  /*d970*/  IADD3 R6, R3, 0x78, RZ ;  /* 0x0000007803067810 */ /* 0x004fe20007ffe0ff */
[----:B------:R-:W-:Y:S01]  /*d980*/  HMMA.16816.F32 R16, R12, R42, RZ ;  /* 0x0000002a0c10723c */ /* 0x000fe200000018ff */
[----:B------:R-:W2:Y:S01]  /*d990*/  LDSM.16.M88.4 R40, [R167+0x3800] ;  /* 0x00380000a728783b */ /* 0x000ea20000000200 */
[----:B------:R-:W-:Y:S02]  /*d9a0*/  FSEL R151, R151, -INF , !P2 ;  /* 0xff80000097977808 */ /* 0x000fe40005000000 */
[C---:B------:R-:W-:Y:S02]  /*d9b0*/  ISETP.GE.AND P5, PT, R6.reuse, R4, PT ;  /* 0x000000040600720c */ /* 0x040fe40003fa6270 */
[----:B------:R-:W-:Y:S01]  /*d9c0*/  ISETP.GE.AND P1, PT, R6, R2, PT ;  /* 0x000000020600720c */ /* 0x000fe20003f26270 */
[----:B-1----:R-:W-:Y:S01]  /*d9d0*/  FMUL.FTZ R7, R25, c[0x0][0x2ec] ;  /* 0x0000bb0019077a20 */ /* 0x002fe20000410000 */
[----:B------:R-:W-:-:S02]  /*d9e0*/  IADD3 R6, R3, 0x80, RZ ;  /* 0x0000008003067810 */ /* 0x000fc40007ffe0ff */
[----:B------:R-:W-:Y:S01]  /*d9f0*/  FSEL R155, R52, -INF , !P1 ;  /* 0xff800000349b7808 */ /* 0x000fe20004800000 */
[----:B------:R1:W-:Y:S01]  /*da00*/  MUFU.TANH R53, R7 ;  /* 0x0000000700357308 */ /* 0x0003e20000002400 */
[C---:B------:R-:W-:Y:S02]  /*da10*/  ISETP.GE.AND P3, PT, R6.reuse, R4, PT ;  /* 0x000000040600720c */ /* 0x040fe40003f66270 */
[----:B------:R-:W-:Y:S01]  /*da20*/  ISETP.GE.AND P0, PT, R6, R2, PT ;  /* 0x000000020600720c */ /* 0x000fe20003f06270 */
[----:B------:R-:W-:Y:S01]  /*da30*/  FMUL.FTZ R6, R24, c[0x0][0x2ec] ;  /* 0x0000bb0018067a20 */ /* 0x000fe20000410000 */
[----:B------:R-:W-:Y:S02]  /*da40*/  IADD3 R5, R3, 0x81, RZ ;  /* 0x0000008103057810 */ /* 0x000fe40007ffe0ff */
[----:B------:R-:W-:Y:S01]  /*da50*/  FSEL R83, R83, -INF , !P5 ;  /* 0xff80000053537808 */ /* 0x000fe20006800000 */
[----:B------:R3:W-:Y:S01]  /*da60*/  MUFU.TANH R54, R6 ;  /* 0x0000000600367308 */ /* 0x0007e20000002400 */
[----:B------:R-:W-:-:S02]  /*da70*/  ISETP.GE.AND P5, PT, R5, R4, PT ;  /* 0x000000040500720c */ /* 0x000fc40003fa6270 */
[----:B------:R-:W-:Y:S02]  /*da80*/  ISETP.GE.AND P1, PT, R5, R2, PT ;  /* 0x000000020500720c */ /* 0x000fe40003f26270 */
        /* <DEDUP_REMOVED lines=8> */
[----:B---3--:R-:W-:Y:S02]  /*db10*/  IADD3 R6, R3, 0x88, RZ ;  /* 0x0000008803067810 */ /* 0x008fe40007ffe0ff */
[----:B------:R-:W-:Y:S02]  /*db20*/  FSEL R76, R76, -INF , !P5 ;  /* 0xff8000004c4c7808 */ /* 0x000fe40006800000 */
[C---:B------:R-:W-:Y:S02]  /*db30*/  ISETP.GE.AND P4, PT, R6.reuse, R4, PT ;  /* 0x000000040600720c */ /* 0x040fe40003f86270 */
[----:B------:R-:W-:Y:S01]  /*db40*/  ISETP.GE.AND P2, PT, R6, R2, PT ;  /* 0x000000020600720c */ /* 0x000fe20003f46270 */
[----:B------:R-:W-:Y:S01]  /*db50*/  FMUL.FTZ R6, R26, c[0x0][0x2ec] ;  /* 0x0000bb001a067a20 */ /* 0x000fe20000410000 */
[----:B------:R-:W-:-:S02]  /*db60*/  FSEL R157, R157, -INF , !P1 ;  /* 0xff8000009d9d7808 */ /* 0x000fc40004800000 */
[C---:B------:R-:W-:Y:S01]  /*db70*/  ISETP.GE.AND P5, PT, R5.reuse, R4, PT ;  /* 0x000000040500720c */ /* 0x040fe20003fa6270 */
[----:B------:R3:W2:Y:S01]  /*db80*/  MUFU.TANH R52, R6 ;  /* 0x0000000600347308 */ /* 0x0006a20000002400 */
[----:B-1----:R-:W-:Y:S01]  /*db90*/  FMUL.FTZ R7, R22, c[0x0][0x2ec] ;  /* 0x0000bb0016077a20 */ /* 0x002fe20000410000 */
[----:B------:R-:W-:Y:S02]  /*dba0*/  ISETP.GE.AND P1, PT, R5, R2, PT ;  /* 0x000000020500720c */ /* 0x000fe40003f26270 */
[----:B------:R-:W-:Y:S02]  /*dbb0*/  IADD3 R5, R3, 0x91, RZ ;  /* 0x0000009103057810 */ /* 0x000fe40007ffe0ff */
[----:B------:R-:W-:Y:S02]  /*dbc0*/  FSEL R77, R77, -INF , !P4 ;  /* 0xff8000004d4d7808 */ /* 0x000fe40006000000 */
[----:B------:R1:W-:Y:S01]  /*dbd0*/  MUFU.TANH R48, R7 ;  /* 0x0000000700307308 */ /* 0x0003e20000002400 */
[----:B------:R-:W-:-:S02]  /*dbe0*/  FSEL R158, R75, -INF , !P2 ;  /* 0xff8000004b9e7808 */ /* 0x000fc40005000000 */
[C---:B------:R-:W-:Y:S02]  /*dbf0*/  ISETP.GE.AND P4, PT, R5.reuse, R4, PT ;  /* 0x000000040500720c */ /* 0x040fe40003f86270 */
[----:B------:R-:W-:Y:S02]  /*dc00*/  ISETP.GE.AND P2, PT, R5, R2, PT ;  /* 0x000000020500720c */ /* 0x000fe40003f46270 */
[----:B------:R-:W-:Y:S01]  /*dc10*/  IADD3 R5, R3, 0x98, RZ ;  /* 0x0000009803057810 */ /* 0x000fe20007ffe0ff */
[----:B---3--:R-:W-:Y:S01]  /*dc20*/  FMUL.FTZ R6, R27, c[0x0][0x2ec] ;  /* 0x0000bb001b067a20 */ /* 0x008fe20000410000 */
[----:B------:R-:W-:Y:S01]  /*dc30*/  FSEL R75, R159, -INF , !P3 ;  /* 0xff8000009f4b7808 */ /* 0x000fe20005800000 */
[----:B------:R-:W-:Y:S01]  /*dc40*/  HMMA.16816.F32 R24, R8, R30, R16 ;  /* 0x0000001e0818723c */ /* 0x000fe20000001810 */
[----:B------:R-:W3:Y:S01]  /*dc50*/  LDSM.16.M88.4 R28, [R164+0x4c00] ;  /* 0x004c0000a41c783b */ /* 0x000ee20000000200 */
[----:B------:R2:W-:Y:S01]  /*dc60*/  MUFU.TANH R51, R6 ;  /* 0x0000000600337308 */ /* 0x0005e20000002400 */
[----:B------:R-:W-:-:S02]  /*dc70*/  FSEL R159, R143, -INF , !P0 ;  /* 0xff8000008f9f7808 */ /* 0x000fc40004000000 */
[----:B------:R-:W-:Y:S01]  /*dc80*/  FSEL R74, R74, -INF , !P5 ;  /* 0xff8000004a4a7808 */ /* 0x000fe20006800000 */
[----:B-1----:R-:W-:Y:S01]  /*dc90*/  FMUL.FTZ R7, R23, c[0x0][0x2ec] ;  /* 0x0000bb0017077a20 */ /* 0x002fe20000410000 */
[----:B------:R-:W-:Y:S01]  /*dca0*/  FSEL R143, R73, -INF , !P1 ;  /* 0xff800000498f7808 */ /* 0x000fe20004800000 */
[----:B------:R-:W-:Y:S01]  /*dcb0*/  HMMA.16816.F32 R16, R12, R36, RZ ;  /* 0x000000240c10723c */ /* 0x000fe200000018ff */
[C---:B------:R-:W-:Y:S02]  /*dcc0*/  ISETP.GE.AND P3, PT, R5.reuse, R4, PT ;  /* 0x000000040500720c */ /* 0x040fe40003f66270 */
[----:B------:R-:W-:Y:S02]  /*dcd0*/  ISETP.GE.AND P0, PT, R5, R2, PT ;  /* 0x000000020500720c */ /* 0x000fe40003f06270 */
[----:B-----5:R-:W-:Y:S02]  /*dce0*/  FSEL R72, R72, -INF , !P3 ;  /* 0xff80000048487808 */ /* 0x020fe40005800000 */
[----:B------:R-:W-:-:S02]  /*dcf0*/  FSEL R160, R68, -INF , !P0 ;  /* 0xff80000044a07808 */ /* 0x000fc40004000000 */
[----:B------:R-:W-:Y:S01]  /*dd00*/  IADD3 R5, R3, 0xa0, RZ ;  /* 0x000000a003057810 */ /* 0x000fe20007ffe0ff */
[----:B--2---:R-:W-:Y:S01]  /*dd10*/  FMUL.FTZ R6, R20, c[0x0][0x2ec] ;  /* 0x0000bb0014067a20 */ /* 0x004fe20000410000 */
[----:B------:R-:W-:Y:S02]  /*dd20*/  FSEL R73, R129, -INF , !P4 ;  /* 0xff80000081497808 */ /* 0x000fe40006000000 */
[----:B------:R-:W-:Y:S01]  /*dd30*/  ISETP.GE.AND P4, PT, R5, R4, PT ;  /* 0x000000040500720c */ /* 0x000fe20003f86270 */
[----:B------:R1:W2:Y:S01]  /*dd40*/  MUFU.TANH R50, R6 ;  /* 0x0000000600327308 */ /* 0x0002a20000002400 */
[----:B------:R-:W-:Y:S02]  /*dd50*/  FSEL R129, R47, -INF , !P2 ;  /* 0xff8000002f817808 */ /* 0x000fe40005000000 */
[----:B------:R-:W-:Y:S02]  /*dd60*/  ISETP.GE.AND P2, PT, R5, R2, PT ;  /* 0x000000020500720c */ /* 0x000fe40003f46270 */
[----:B------:R-:W-:-:S02]  /*dd70*/  FSEL R68, R116, -INF , !P4 ;  /* 0xff80000074447808 */ /* 0x000fc40006000000 */
[----:B------:R-:W-:Y:S01]  /*dd80*/  FSEL R116, R67, -INF , !P2 ;  /* 0xff80000043747808 */ /* 0x000fe20005000000 */
[----:B------:R5:W-:Y:S01]  /*dd90*/  MUFU.TANH R47, R7 ;  /* 0x00000007002f7308 */ /* 0x000be20000002400 */
[C---:B------:R-:W-:Y:S01]  /*dda0*/  IADD3 R5, R3.reuse, 0xa8, RZ ;  /* 0x000000a803057810 */ /* 0x040fe20007ffe0ff */
[----:B------:R-:W-:Y:S01]  /*ddb0*/  HMMA.16816.F32 R20, R8, R40, R16 ;  /* 0x000000280814723c */ /* 0x000fe20000001810 */
[----:B------:R-:W-:Y:S02]  /*ddc0*/  FSEL R98, R98, -INF , !P6 ;  /* 0xff80000062627808 */ /* 0x000fe40007000000 */
[----:B-1----:R-:W-:-:S05]  /*ddd0*/  IADD3 R6, R3, 0x99, RZ ;  /* 0x0000009903067810 */ /* 0x002fca0007ffe0ff */
[----:B------:R-:W-:Y:S01]  /*dde0*/  HMMA.16816.F32 R16, R12, R38, RZ ;  /* 0x000000260c10723c */ /* 0x000fe200000018ff */
[----:B------:R-:W1:Y:S01]  /*ddf0*/  LDSM.16.M88.4 R36, [R167+0x3c00] ;  /* 0x003c0000a724783b */ /* 0x000e620000000200 */
[----:B------:R-:W-:Y:S01]  /*de00*/  ISETP.GE.AND P5, PT, R6, R4, PT ;  /* 0x000000040600720c */ /* 0x000fe20003fa6270 */
[----:B------:R-:W-:-:S04]  /*de10*/  DEPBAR.LE SB0, 0x0 ;  /* 0x000080000000791a */ /* 0x000fc80000000000 */
[----:B------:R-:W-:Y:S01]  /*de20*/  BAR.SYNC.DEFER_BLOCKING 0x0 ;  /* 0x0000000000007b1d */ /* 0x000fe20000010000 */
[----:B------:R-:W-:Y:S01]  /*de30*/  ISETP.GE.AND P1, PT, R6, R2, PT ;  /* 0x000000020600720c */ /* 0x000fe20003f26270 */
[----:B-----5:R-:W-:Y:S01]  /*de40*/  FMUL.FTZ R7, R25, c[0x0][0x2ec] ;  /* 0x0000bb0019077a20 */ /* 0x020fe20000410000 */
[----:B------:R-:W-:Y:S02]  /*de50*/  IADD3 R6, R3, 0xa1, RZ ;  /* 0x000000a103067810 */ /* 0x000fe40007ffe0ff */
[----:B------:R-:W-:Y:S01]  /*de60*/  FSEL R161, R44, -INF , !P1 ;  /* 0xff8000002ca17808 */ /* 0x000fe20004800000 */
[----:B------:R5:W-:Y:S01]  /*de70*/  MUFU.TANH R41, R7 ;  /* 0x0000000700297308 */ /* 0x000be20000002400 */
[C---:B------:R-:W-:Y:S02]  /*de80*/  ISETP.GE.AND P3, PT, R6.reuse, R4, PT ;  /* 0x000000040600720c */ /* 0x040fe40003f66270 */
        /* <DEDUP_REMOVED lines=8> */
[----:B----4-:R-:W-:Y:S01]  /*df10*/  FSEL R117, R35, -INF , !P0 ;  /* 0xff80000023757808 */ /* 0x010fe20004000000 */
[----:B-----5:R-:W-:Y:S01]  /*df20*/  FMUL.FTZ R7, R27, c[0x0][0x2ec] ;  /* 0x0000bb001b077a20 */ /* 0x020fe20000410000 */
[----:B------:R-:W-:-:S02]  /*df30*/  FSEL R66, R66, -INF , !P5 ;  /* 0xff80000042427808 */ /* 0x000fc40006800000 */
[----:B------:R-:W-:Y:S01]  /*df40*/  FSEL R186, R34, -INF , !P1 ;  /* 0xff80000022ba7808 */ /* 0x000fe20004800000 */
[----:B------:R4:W-:Y:S01]  /*df50*/  MUFU.TANH R35, R7 ;  /* 0x0000000700237308 */ /* 0x0009e20000002400 */
[C---:B------:R-:W-:Y:S02]  /*df60*/  ISETP.GE.AND P3, PT, R5.reuse, R4, PT ;  /* 0x000000040500720c */ /* 0x040fe40003f66270 */
[----:B------:R-:W-:Y:S02]  /*df70*/  ISETP.GE.AND P0, PT, R5, R2, PT ;  /* 0x000000020500720c */ /* 0x000fe40003f06270 */
[C---:B--2---:R-:W-:Y:S02]  /*df80*/  IADD3 R6, R3.reuse, 0xa9, RZ ;  /* 0x000000a903067810 */ /* 0x044fe40007ffe0ff */
[----:B------:R-:W-:Y:S02]  /*df90*/  IADD3 R5, R3, 0xb8, RZ ;  /* 0x000000b803057810 */ /* 0x000fe40007ffe0ff */
[----:B------:R-:W-:-:S02]  /*dfa0*/  ISETP.GE.AND P4, PT, R6, R4, PT ;  /* 0x000000040600720c */ /* 0x000fc40003f86270 */
[----:B------:R-:W-:Y:S01]  /*dfb0*/  ISETP.GE.AND P2, PT, R6, R2, PT ;  /* 0x000000020600720c */ /* 0x000fe20003f46270 */
[----:B------:R-:W-:Y:S01]  /*dfc0*/  FMUL.FTZ R6, R26, c[0x0][0x2ec] ;  /* 0x0000bb001a067a20 */ /* 0x000fe20000410000 */
[----:B------:R-:W-:Y:S01]  /*dfd0*/  FSEL R65, R65, -INF , !P4 ;  /* 0xff80000041417808 */ /* 0x000fe20006000000 */
[----:B------:R-:W-:Y:S01]  /*dfe0*/  HMMA.16816.F32 R24, R8, R42, R16 ;  /* 0x0000002a0818723c */ /* 0x000fe20000001810 */
[----:B------:R-:W-:Y:S01]  /*dff0*/  FSEL R113, R113, -INF , !P2 ;  /* 0xff80000071717808 */ /* 0x000fe20005000000 */
[----:B------:R2:W-:Y:S01]  /*e000*/  MUFU.TANH R40, R6 ;  /* 0x0000000600287308 */ /* 0x0005e20000002400 */
[----:B------:R-:W-:Y:S01]  /*e010*/  ISETP.GE.AND P4, PT, R5, R4, PT ;  /* 0x000000040500720c */ /* 0x000fe20003f86270 */
[----:B----4-:R-:W-:Y:S01]  /*e020*/  FMUL.FTZ R7, R21, c[0x0][0x2ec] ;  /* 0x0000bb0015077a20 */ /* 0x010fe20000410000 */
[----:B------:R-:W-:Y:S02]  /*e030*/  ISETP.GE.AND P2, PT, R5, R2, PT ;  /* 0x000000020500720c */ /* 0x000fe40003f46270 */
[----:B------:R-:W-:Y:S01]  /*e040*/  IADD3 R5, R3, 0xb9, RZ ;  /* 0x000000b903057810 */ /* 0x000fe20007ffe0ff */
[----:B---3--:R-:W-:Y:S01]  /*e050*/  HMMA.16816.F32 R16, R12, R28, RZ ;  /* 0x0000001c0c10723c */ /* 0x008fe200000018ff */
[----:B------:R-:W-:-:S02]  /*e060*/  FSEL R64, R64, -INF , !P3 ;  /* 0xff80000040407808 */ /* 0x000fc40005800000 */
[----:B------:R-:W-:Y:S02]  /*e070*/  FSEL R187, R32, -INF , !P0 ;  /* 0xff80000020bb7808 */ /* 0x000fe40004000000 */
[C---:B------:R-:W-:Y:S01]  /*e080*/  ISETP.GE.AND P3, PT, R5.reuse, R4, PT ;  /* 0x000000040500720c */ /* 0x040fe20003f66270 */
[----:B------:R3:W-:Y:S01]  /*e090*/  MUFU.TANH R32, R7 ;  /* 0x0000000700207308 */ /* 0x0007e20000002400 */
[----:B------:R-:W-:Y:S01]  /*e0a0*/  ISETP.GE.AND P0, PT, R5, R2, PT ;  /* 0x000000020500720c */ /* 0x000fe20003f06270 */
[----:B------:R-:W-:Y:S01]  /*e0b0*/  HMMA.16816.F32 R12, R12, R30, RZ ;  /* 0x0000001e0c0c723c */ /* 0x000fe200000018ff */
[C---:B------:R-:W-:Y:S02]  /*e0c0*/  IADD3 R5, R3.reuse, 0xc1, RZ ;  /* 0x000000c103057810 */ /* 0x040fe40007ffe0ff */
[----:B--2---:R-:W-:Y:S02]  /*e0d0*/  IADD3 R6, R3, 0xb1, RZ ;  /* 0x000000b103067810 */ /* 0x004fe40007ffe0ff */
[----:B------:R-:W-:-:S02]  /*e0e0*/  FSEL R43, R69, -INF , !P4 ;  /* 0xff800000452b7808 */ /* 0x000fc40006000000 */
[C---:B------:R-:W-:Y:S02]  /*e0f0*/  ISETP.GE.AND P5, PT, R6.reuse, R4, PT ;  /* 0x000000040600720c */ /* 0x040fe40003fa6270 */
[----:B------:R-:W-:Y:S01]  /*e100*/  ISETP.GE.AND P1, PT, R6, R2, PT ;  /* 0x000000020600720c */ /* 0x000fe20003f26270 */
[----:B------:R-:W-:Y:S01]  /*e110*/  FMUL.FTZ R6, R20, c[0x0][0x2ec] ;  /* 0x0000bb0014067a20 */ /* 0x000fe20000410000 */
[----:B------:R-:W-:Y:S02]  /*e120*/  FSEL R63, R63, -INF , !P5 ;  /* 0xff8000003f3f7808 */ /* 0x000fe40006800000 */
[----:B------:R-:W-:Y:S01]  /*e130*/  FSEL R112, R112, -INF , !P1 ;  /* 0xff80000070707808 */ /* 0x000fe20004800000 */
[----:B------:R2:W-:Y:S01]  /*e140*/  MUFU.TANH R34, R6 ;  /* 0x0000000600227308 */ /* 0x0005e20000002400 */
[----:B---3--:R-:W-:Y:S01]  /*e150*/  FMUL.FTZ R7, R22, c[0x0][0x2ec] ;  /* 0x0000bb0016077a20 */ /* 0x008fe20000410000 */
[----:B------:R-:W-:Y:S01]  /*e160*/  FSEL R193, R61, -INF , !P2 ;  /* 0xff8000003dc17808 */ /* 0x000fe20005000000 */
[----:B-1----:R-:W-:Y:S01]  /*e170*/  HMMA.16816.F32 R16, R8, R36, R16 ;  /* 0x000000240810723c */ /* 0x002fe20000001810 */
[----:B------:R-:W-:-:S02]  /*e180*/  FSEL R42, R70, -INF , !P3 ;  /* 0xff800000462a7808 */ /* 0x000fc40005800000 */
[----:B------:R-:W-:Y:S02]  /*e190*/  FSEL R194, R62, -INF , !P0 ;  /* 0xff8000003ec27808 */ /* 0x000fe40004000000 */
[C---:B------:R-:W-:Y:S01]  /*e1a0*/  ISETP.GE.AND P4, PT, R5.reuse, R4, PT ;  /* 0x000000040500720c */ /* 0x040fe20003f86270 */
[----:B------:R1:W3:Y:S01]  /*e1b0*/  MUFU.TANH R28, R7 ;  /* 0x00000007001c7308 */ /* 0x0002e20000002400 */
[----:B------:R-:W-:Y:S01]  /*e1c0*/  ISETP.GE.AND P2, PT, R5, R2, PT ;  /* 0x000000020500720c */ /* 0x000fe20003f46270 */
[----:B------:R-:W-:Y:S01]  /*e1d0*/  HMMA.16816.F32 R12, R8, R38, R12 ;  /* 0x00000026080c723c */ /* 0x000fe2000000180c */
[----:B------:R-:W-:Y:S02]  /*e1e0*/  IADD3 R5, R3, 0xc9, RZ ;  /* 0x000000c903057810 */ /* 0x000fe40007ffe0ff */
[----:B------:R-:W-:Y:S02]  /*e1f0*/  FSEL R197, R57, -INF , !P2 ;  /* 0xff80000039c57808 */ /* 0x000fe40005000000 */
[----:B--2---:R-:W-:-:S02]  /*e200*/  IADD3 R6, R3, 0xc0, RZ ;  /* 0x000000c003067810 */ /* 0x004fc40007ffe0ff */
[-C--:B------:R-:W-:Y:S02]  /*e210*/  ISETP.GE.AND P6, PT, R5, R4.reuse, PT ;  /* 0x000000040500720c */ /* 0x080fe40003fc6270 */
[C---:B------:R-:W-:Y:S02]  /*e220*/  ISETP.GE.AND P5, PT, R6.reuse, R4, PT ;  /* 0x000000040600720c */ /* 0x040fe40003fa6270 */
[----:B------:R-:W-:Y:S02]  /*e230*/  ISETP.GE.AND P1, PT, R6, R2, PT ;  /* 0x000000020600720c */ /* 0x000fe40003f26270 */
[----:B------:R-:W-:Y:S01]  /*e240*/  IADD3 R6, R3, 0xc8, RZ ;  /* 0x000000c803067810 */ /* 0x000fe20007ffe0ff */
[----:B-1----:R-:W-:Y:S01]  /*e250*/  FMUL.FTZ R7, R23, c[0x0][0x2ec] ;  /* 0x0000bb0017077a20 */ /* 0x002fe20000410000 */
[----:B------:R-:W-:Y:S02]  /*e260*/  FSEL R195, R55, -INF , !P1 ;  /* 0xff80000037c37808 */ /* 0x000fe40004800000 */
[C---:B------:R-:W-:Y:S01]  /*e270*/  ISETP.GE.AND P3, PT, R6.reuse, R4, PT ;  /* 0x000000040600720c */ /* 0x040fe20003f66270 */
[----:B------:R1:W-:Y:S01]  /*e280*/  MUFU.TANH R29, R7 ;  /* 0x00000007001d7308 */ /* 0x0003e20000002400 */
[-C--:B------:R-:W-:Y:S01]  /*e290*/  ISETP.GE.AND P0, PT, R6, R2.reuse, PT ;  /* 0x000000020600720c */ /* 0x080fe20003f06270 */
[----:B------:R-:W-:Y:S01]  /*e2a0*/  FMUL.FTZ R6, R24, c[0x0][0x2ec] ;  /* 0x0000bb0018067a20 */ /* 0x000fe20000410000 */
[----:B------:R-:W-:-:S02]  /*e2b0*/  ISETP.GE.AND P1, PT, R5, R2, PT ;  /* 0x000000020500720c */ /* 0x000fc40003f26270 */
[----:B------:R-:W-:Y:S01]  /*e2c0*/  IADD3 R5, R3, 0xd0, RZ ;  /* 0x000000d003057810 */ /* 0x000fe20007ffe0ff */
[----:B------:R-:W-:Y:S01]  /*e2d0*/  FMUL.FTZ R15, R15, c[0x0][0x2ec] ;  /* 0x0000bb000f0f7a20 */ /* 0x000fe20000410000 */
[----:B------:R-:W-:Y:S01]  /*e2e0*/  FSEL R58, R58, -INF , !P5 ;  /* 0xff8000003a3a7808 */ /* 0x000fe20006800000 */
[----:B------:R2:W4:Y:S01]  /*e2f0*/  MUFU.TANH R23, R6 ;  /* 0x0000000600177308 */ /* 0x0005220000002400 */
[C---:B------:R-:W-:Y:S02]  /*e300*/  ISETP.GE.AND P5, PT, R5.reuse, R4, PT ;  /* 0x000000040500720c */ /* 0x040fe40003fa6270 */
[----:B------:R-:W-:Y:S02]  /*e310*/  ISETP.GE.AND P2, PT, R5, R2, PT ;  /* 0x000000020500720c */ /* 0x000fe40003f46270 */
[----:B------:R-:W-:Y:S02]  /*e320*/  IADD3 R5, R3, 0xd1, RZ ;  /* 0x000000d103057810 */ /* 0x000fe40007ffe0ff */
[----:B------:R-:W-:Y:S01]  /*e330*/  FSEL R59, R59, -INF , !P4 ;  /* 0xff8000003b3b7808 */ /* 0x000fe20006000000 */
[----:B-1----:R-:W-:Y:S01]  /*e340*/  FMUL.FTZ R7, R27, c[0x0][0x2ec] ;  /* 0x0000bb001b077a20 */ /* 0x002fe20000410000 */
[----:B------:R-:W-:Y:S01]  /*e350*/  FSEL R196, R52, -INF , !P0 ;  /* 0xff80000034c47808 */ /* 0x000fe20004000000 */
[----:B------:R-:W-:Y:S01]  /*e360*/  MUFU.TANH R15, R15 ;  /* 0x0000000f000f7308 */ /* 0x000fe20000002400 */
[----:B------:R-:W-:-:S02]  /*e370*/  ISETP.GE.AND P4, PT, R5, R4, PT ;  /* 0x000000040500720c */ /* 0x000fc40003f86270 */
[----:B------:R-:W-:Y:S02]  /*e380*/  ISETP.GE.AND P0, PT, R5, R2, PT ;  /* 0x000000020500720c */ /* 0x000fe40003f06270 */
[----:B------:R-:W-:Y:S01]  /*e390*/  IADD3 R5, R3, 0xd8, RZ ;  /* 0x000000d803057810 */ /* 0x000fe20007ffe0ff */
[----:B--2---:R-:W-:Y:S01]  /*e3a0*/  FMUL.FTZ R6, R25, c[0x0][0x2ec] ;  /* 0x0000bb0019067a20 */ /* 0x004fe20000410000 */
[----:B------:R-:W-:Y:S01]  /*e3b0*/  FSEL R54, R54, -INF , !P3 ;  /* 0xff80000036367808 */ /* 0x000fe20005800000 */
[----:B------:R1:W-:Y:S01]  /*e3c0*/  MUFU.TANH R21, R7 ;  /* 0x0000000700157308 */ /* 0x0003e20000002400 */
[----:B------:R-:W-:Y:S02]  /*e3d0*/  FSEL R53, R53, -INF , !P6 ;  /* 0xff80000035357808 */ /* 0x000fe40007000000 */
[----:B------:R-:W-:Y:S02]  /*e3e0*/  FSEL R52, R50, -INF , !P5 ;  /* 0xff80000032347808 */ /* 0x000fe40006800000 */
[----:B------:R-:W-:-:S02]  /*e3f0*/  ISETP.GE.AND P6, PT, R5, R4, PT ;  /* 0x000000040500720c */ /* 0x000fc40003fc6270 */
[----:B------:R-:W-:Y:S01]  /*e400*/  FSEL R198, R51, -INF , !P1 ;  /* 0xff80000033c67808 */ /* 0x000fe20004800000 */
[----:B------:R2:W5:Y:S01]  /*e410*/  MUFU.TANH R22, R6 ;  /* 0x0000000600167308 */ /* 0x0005620000002400 */
[----:B------:R-:W-:Y:S02]  /*e420*/  FSEL R200, R48, -INF , !P2 ;  /* 0xff80000030c87808 */ /* 0x000fe40005000000 */
[----:B------:R-:W-:Y:S02]  /*e430*/  FSEL R44, R44, -INF , !P6 ;  /* 0xff8000002c2c7808 */ /* 0x000fe40007000000 */
[----:B------:R-:W-:Y:S02]  /*e440*/  ISETP.GE.AND P1, PT, R5, R2, PT ;  /* 0x000000020500720c */ /* 0x000fe40003f26270 */
[----:B------:R-:W-:Y:S01]  /*e450*/  IADD3 R5, R3, 0xe0, RZ ;  /* 0x000000e003057810 */ /* 0x000fe20007ffe0ff */
[----:B-1----:R-:W-:Y:S01]  /*e460*/  FMUL.FTZ R7, R16, c[0x0][0x2ec] ;  /* 0x0000bb0010077a20 */ /* 0x002fe20000410000 */
[----:B------:R-:W-:-:S02]  /*e470*/  FSEL R202, R47, -INF , !P0 ;  /* 0xff8000002fca7808 */ /* 0x000fc40004000000 */
[----:B------:R-:W-:Y:S01]  /*e480*/  ISETP.GE.AND P0, PT, R5, R2, PT ;  /* 0x000000020500720c */ /* 0x000fe20003f06270 */
[----:B------:R1:W-:Y:S01]  /*e490*/  MUFU.TANH R16, R7 ;  /* 0x0000000700107308 */ /* 0x0003e20000002400 */
[----:B------:R-:W-:Y:S02]  /*e4a0*/  FSEL R55, R49, -INF , !P4 ;  /* 0xff80000031377808 */ /* 0x000fe40006000000 */
[----:B------:R-:W-:Y:S01]  /*e4b0*/  ISETP.GE.AND P4, PT, R5, R4, PT ;  /* 0x000000040500720c */ /* 0x000fe20003f86270 */
[----:B--2---:R-:W-:Y:S01]  /*e4c0*/  FMUL.FTZ R6, R26, c[0x0][0x2ec] ;  /* 0x0000bb001a067a20 */ /* 0x004fe20000410000 */
[----:B------:R-:W-:Y:S02]  /*e4d0*/  IADD3 R5, R3, 0xe8, RZ ;  /* 0x000000e803057810 */ /* 0x000fe40007ffe0ff */
[----:B---3--:R-:W-:Y:S01]  /*e4e0*/  FSEL R204, R28, -INF , !P0 ;  /* 0xff8000001ccc7808 */ /* 0x008fe20004000000 */
[----:B------:R2:W-:Y:S01]  /*e4f0*/  MUFU.TANH R20, R6 ;  /* 0x0000000600147308 */ /* 0x0005e20000002400 */
[----:B------:R-:W-:-:S02]  /*e500*/  FSEL R201, R40, -INF , !P1 ;  /* 0xff80000028c97808 */ /* 0x000fc40004800000 */
[----:B------:R-:W-:Y:S01]  /*e510*/  FSEL R57, R34, -INF , !P4 ;  /* 0xff80000022397808 */ /* 0x000fe20006000000 */
[----:B-1----:R-:W-:-:S04]  /*e520*/  FMUL.FTZ R7, R17, c[0x0][0x2ec] ;  /* 0x0000bb0011077a20 */ /* 0x002fc80000410000 */
[----:B------:R1:W3:Y:S01]  /*e530*/  MUFU.TANH R10, R7 ;  /* 0x00000007000a7308 */ /* 0x0002e20000002400 */
[----:B--2---:R-:W-:-:S04]  /*e540*/  IADD3 R6, R3, 0xd9, RZ ;  /* 0x000000d903067810 */ /* 0x004fc80007ffe0ff */
[C---:B------:R-:W-:Y:S02]  /*e550*/  ISETP.GE.AND P5, PT, R6.reuse, R4, PT ;  /* 0x000000040600720c */ /* 0x040fe40003fa6270 */
[----:B------:R-:W-:Y:S02]  /*e560*/  ISETP.GE.AND P3, PT, R6, R2, PT ;  /* 0x000000020600720c */ /* 0x000fe40003f66270 */
[----:B------:R-:W-:Y:S02]  /*e570*/  IADD3 R6, R3, 0xe1, RZ ;  /* 0x000000e103067810 */ /* 0x000fe40007ffe0ff */
[----:B------:R-:W-:Y:S02]  /*e580*/  FSEL R47, R41, -INF , !P5 ;  /* 0xff800000292f7808 */ /* 0x000fe40006800000 */
[C---:B------:R-:W-:Y:S01]  /*e590*/  ISETP.GE.AND P6, PT, R6.reuse, R4, PT ;  /* 0x000000040600720c */ /* 0x040fe20003fc6270 */
[----:B-1----:R-:W-:Y:S01]  /*e5a0*/  FMUL.FTZ R7, R19, c[0x0][0x2ec] ;  /* 0x0000bb0013077a20 */ /* 0x002fe20000410000 */
[----:B------:R-:W-:Y:S01]  /*e5b0*/  ISETP.GE.AND P2, PT, R6, R2, PT ;  /* 0x000000020600720c */ /* 0x000fe20003f46270 */
[----:B------:R-:W-:Y:S01]  /*e5c0*/  FMUL.FTZ R6, R18, c[0x0][0x2ec] ;  /* 0x0000bb0012067a20 */ /* 0x000fe20000410000 */
[----:B------:R-:W-:Y:S01]  /*e5d0*/  FSEL R203, R35, -INF , !P3 ;  /* 0xff80000023cb7808 */ /* 0x000fe20005800000 */
[----:B------:R1:W-:Y:S01]  /*e5e0*/  MUFU.TANH R8, R7 ;  /* 0x0000000700087308 */ /* 0x0003e20000002400 */
[----:B------:R-:W-:-:S02]  /*e5f0*/  ISETP.GE.AND P5, PT, R5, R4, PT ;  /* 0x000000040500720c */ /* 0x000fc40003fa6270 */
[----:B------:R-:W-:Y:S02]  /*e600*/  ISETP.GE.AND P3, PT, R5, R2, PT ;  /* 0x000000020500720c */ /* 0x000fe40003f66270 */
[----:B------:R-:W-:Y:S02]  /*e610*/  IADD3 R5, R3, 0xe9, RZ ;  /* 0x000000e903057810 */ /* 0x000fe40007ffe0ff */
[----:B------:R-:W-:Y:S01]  /*e620*/  FSEL R61, R32, -INF , !P6 ;  /* 0xff800000203d7808 */ /* 0x000fe20007000000 */
[----:B------:R2:W2:Y:S01]  /*e630*/  MUFU.TANH R9, R6 ;  /* 0x0000000600097308 */ /* 0x0004a20000002400 */
[C---:B------:R-:W-:Y:S02]  /*e640*/  ISETP.GE.AND P4, PT, R5.reuse, R4, PT ;  /* 0x000000040500720c */ /* 0x040fe40003f86270 */
[----:B------:R-:W-:Y:S02]  /*e650*/  ISETP.GE.AND P1, PT, R5, R2, PT ;  /* 0x000000020500720c */ /* 0x000fe40003f26270 */
[----:B------:R-:W-:-:S02]  /*e660*/  IADD3 R5, R3, 0xf1, RZ ;  /* 0x000000f103057810 */ /* 0x000fc40007ffe0ff */
[----:B----4-:R-:W-:Y:S01]  /*e670*/  FSEL R62, R23, -INF , !P5 ;  /* 0xff800000173e7808 */ /* 0x010fe20006800000 */
[----:B-1----:R-:W-:Y:S01]  /*e680*/  FMUL.FTZ R7, R12, c[0x0][0x2ec] ;  /* 0x0000bb000c077a20 */ /* 0x002fe20000410000 */
[C---:B------:R-:W-:Y:S02]  /*e690*/  ISETP.GE.AND P6, PT, R5.reuse, R4, PT ;  /* 0x000000040500720c */ /* 0x040fe40003fc6270 */
[----:B------:R-:W-:Y:S01]  /*e6a0*/  ISETP.GE.AND P5, PT, R5, R2, PT ;  /* 0x000000020500720c */ /* 0x000fe20003fa6270 */
[----:B------:R-:W1:Y:S01]  /*e6b0*/  MUFU.TANH R11, R7 ;  /* 0x00000007000b7308 */ /* 0x000e620000002400 */
[----:B-----5:R-:W-:Y:S02]  /*e6c0*/  FSEL R191, R22, -INF , !P4 ;  /* 0xff80000016bf7808 */ /* 0x020fe40006000000 */
[C---:B------:R-:W-:Y:S02]  /*e6d0*/  IADD3 R5, R3.reuse, 0xf8, RZ ;  /* 0x000000f803057810 */ /* 0x040fe40007ffe0ff */
[----:B--2---:R-:W-:-:S02]  /*e6e0*/  IADD3 R6, R3, 0xf0, RZ ;  /* 0x000000f003067810 */ /* 0x004fc40007ffe0ff */
[CC--:B------:R-:W-:Y:S02]  /*e6f0*/  ISETP.GE.AND P4, PT, R3.reuse, R4.reuse, PT ;  /* 0x000000040300720c */ /* 0x0c0fe40003f86270 */
[-C--:B------:R-:W-:Y:S02]  /*e700*/  ISETP.GE.AND P0, PT, R6, R4.reuse, PT ;  /* 0x000000040600720c */ /* 0x080fe40003f06270 */
[----:B------:R-:W-:Y:S02]  /*e710*/  IADD3 R3, R3, 0xf9, RZ ;  /* 0x000000f903037810 */ /* 0x000fe40007ffe0ff */
[----:B------:R-:W-:Y:S02]  /*e720*/  FSEL R208, R21, -INF , !P1 ;  /* 0xff80000015d07808 */ /* 0x000fe40004800000 */
[----:B------:R-:W-:Y:S02]  /*e730*/  ISETP.GE.AND P1, PT, R3, R4, PT ;  /* 0x000000040300720c */ /* 0x000fe40003f26270 */
[----:B---3--:R-:W-:-:S02]  /*e740*/  FSEL R199, R10, -INF , !P6 ;  /* 0xff8000000ac77808 */ /* 0x008fc40007000000 */
[----:B------:R-:W-:Y:S02]  /*e750*/  ISETP.GT.AND P6, PT, R240, R243, PT ;  /* 0x000000f3f000720c */ /* 0x000fe40003fc4270 */
[----:B------:R-:W-:Y:S02]  /*e760*/  FSEL R205, R29, -INF , !P2 ;  /* 0xff8000001dcd7808 */ /* 0x000fe40005000000 */
[----:B------:R-:W-:Y:S02]  /*e770*/  @P0 LOP3.LUT R190, R190, 0x1, RZ, 0xfc, !PT ;  /* 0x00000001bebe0812 */ /* 0x000fe400078efcff */
[-C--:B------:R-:W-:Y:S01]  /*e780*/  ISETP.GE.AND P0, PT, R6, R2.reuse, PT ;  /* 0x000000020600720c */ /* 0x080fe20003f06270 */
[----:B------:R-:W-:Y:S01]  /*e790*/  FMUL.FTZ R6, R13, c[0x0][0x2ec] ;  /* 0x0000bb000d067a20 */ /* 0x000fe20000410000 */
[----:B------:R-:W-:Y:S02]  /*e7a0*/  LOP3.LUT P2, RZ, R190, 0x1, RZ, 0xc0, !PT ;  /* 0x00000001beff7812 */ /* 0x000fe4000784c0ff */
[----:B------:R-:W-:Y:S01]  /*e7b0*/  FSEL R212, R9, -INF , !P0 ;  /* 0xff80000009d47808 */ /* 0x000fe20004000000 */
[----:B------:R2:W3:Y:S01]  /*e7c0*/  MUFU.TANH R7, R6 ;  /* 0x0000000600077308 */ /* 0x0004e20000002400 */
[----:B------:R-:W-:Y:S01]  /*e7d0*/  ISETP.GE.AND P0, PT, R3, R2, PT ;  /* 0x000000020300720c */ /* 0x000fe20003f06270 */
[----:B------:R-:W-:Y:S01]  /*e7e0*/  FMUL.FTZ R3, R56, c[0x0][0x2ec] ;  /* 0x0000bb0038037a20 */ /* 0x000fe20000410000 */
[----:B------:R-:W-:-:S02]  /*e7f0*/  FSEL R206, R20, -INF , !P3 ;  /* 0xff80000014ce7808 */ /* 0x000fc40005800000 */
[----:B------:R-:W-:Y:S02]  /*e800*/  FSEL R192, R16, -INF , !P2 ;  /* 0xff80000010c07808 */ /* 0x000fe40005000000 */
[C---:B------:R-:W-:Y:S01]  /*e810*/  ISETP.GE.AND P3, PT, R5.reuse, R4, PT ;  /* 0x000000040500720c */ /* 0x040fe20003f66270 */
[----:B------:R-:W4:Y:S01]  /*e820*/  MUFU.TANH R3, R3 ;  /* 0x0000000300037308 */ /* 0x000f220000002400 */
[----:B------:R-:W-:Y:S02]  /*e830*/  ISETP.GE.AND P2, PT, R5, R2, PT ;  /* 0x000000020500720c */ /* 0x000fe40003f46270 */
[----:B------:R-:W-:Y:S02]  /*e840*/  FSEL R213, R8, -INF , !P5 ;  /* 0xff80000008d57808 */ /* 0x000fe40006800000 */
[----:B-1----:R-:W-:Y:S02]  /*e850*/  FSEL R207, R11, -INF , !P3 ;  /* 0xff8000000bcf7808 */ /* 0x002fe40005800000 */
[----:B------:R-:W-:Y:S01]  /*e860*/  FSEL R215, R15, -INF , !P0 ;  /* 0xff8000000fd77808 */ /* 0x000fe20004000000 */
[----:B--2---:R-:W-:Y:S01]  /*e870*/  FMUL.FTZ R6, R14, c[0x0][0x2ec] ;  /* 0x0000bb000e067a20 */ /* 0x004fe20000410000 */
[----:B---3--:R-:W-:-:S05]  /*e880*/  FSEL R209, R7, -INF , !P1 ;  /* 0xff80000007d17808 */ /* 0x008fca0004800000 */
[----:B------:R-:W1:Y:S01]  /*e890*/  MUFU.TANH R6, R6 ;  /* 0x0000000600067308 */ /* 0x000e620000002400 */
[----:B----4-:R-:W-:Y:S02]  /*e8a0*/  FSEL R26, R3, -INF , !P4 ;  /* 0xff800000031a7808 */ /* 0x010fe40006000000 */
[----:B-1----:R-:W-:Y:S01]  /*e8b0*/  FSEL R214, R6, -INF , !P2 ;  /* 0xff80000006d67808 */ /* 0x002fe20005000000 */
        /* <DEDUP_REMOVED lines=63> */
.L_x_1458:
[----:B------:R-:W-:-:S05]  /*ecb0*/  IMAD.MOV.U32 R3, RZ, RZ, c[0x0][0x198] ;  /* 0x00006600ff037624 */ /* 0x000fca00078e00ff */
[----:B------:R-:W-:-:S04]  /*ecc0*/  LEA R3, -R3, RZ, 0x8 ;  /* 0x000000ff03037211 */ /* 0x000fc800078e41ff */
[----:B------:R-:W-:Y:S02]  /*ecd0*/  SHF.R.S32.HI R5, RZ, 0x1f, R3 ;  /* 0x0000001fff057819 */ /* 0x000fe40000011403 */
.L_x_1459:
        /* <DEDUP_REMOVED lines=106> */
.L_x_1461:
[----:B------:R-:W-:Y:S05]  /*f380*/  BSYNC B0 ;  /* 0x0000000000007941 */ /* 0x000fea0003800000 */
.L_x_1460:
[----:B------:R-:W0:Y:S01]  /*f390*/  LDGDEPBAR ;  /* 0x00000000000079af */ /* 0x000e220000000000 */
[----:B------:R-:W-:-:S04]  /*f3a0*/  LEA R188, P0, R3, R188, 0x1 ;  /* 0x000000bc03bc7211 */ /* 0x000fc800078008ff */
[----:B------:R-:W-:Y:S02]  /*f3b0*/  LEA.HI.X R189, R3, R189, R5, 0x1, P0 ;  /* 0x000000bd03bd7211 */ /* 0x000fe400000f0c05 */
.L_x_1457:
        /* <DEDUP_REMOVED lines=86> */
[----:B-1----:R-:W-:-:S07]  /*f920*/  FFMA.FTZ R3, R109, c[0x0][0x23c], -R6 ;  /* 0x00008f006d037a23 */ /* 0x002fce0000010806 */
[----:B------:R1:W4:Y:S01]  /*f930*/  MUFU.EX2 R109, R3 ;  /* 0x00000003006d7308 */ /* 0x0003220000000800 */
[----:B---3--:R-:W-:-:S07]  /*f940*/  FFMA.FTZ R5, R103, c[0x0][0x23c], -R6 ;  /* 0x00008f0067057a23 */ /* 0x008fce0000010806 */
[----:B------:R3:W-:Y:S01]  /*f950*/  MUFU.EX2 R217, R5 ;  /* 0x0000000500d97308 */ /* 0x0007e20000000800 */
[----:B-1----:R-:W-:-:S07]  /*f960*/  FFMA.FTZ R3, R108, c[0x0][0x23c], -R6 ;  /* 0x00008f006c037a23 */ /* 0x002fce0000010806 */
[----:B------:R1:W5:Y:S01]  /*f970*/  MUFU.EX2 R115, R3 ;  /* 0x0000000300737308 */ /* 0x0003620000000800 */
[----:B---3--:R-:W-:-:S07]  /*f980*/  FFMA.FTZ R5, R104, c[0x0][0x23c], -R6 ;  /* 0x00008f0068057a23 */ /* 0x008fce0000010806 */
[----:B------:R3:W2:Y:S01]  /*f990*/  MUFU.EX2 R220, R5 ;  /* 0x0000000500dc7308 */ /* 0x0006a20000000800 */
[----:B-1----:R-:W-:-:S04]  /*f9a0*/  FMNMX.FTZ R3, R118, R119, !PT ;  /* 0x0000007776037209 */ /* 0x002fc80007810000 */
[----:B------:R-:W-:-:S04]  /*f9b0*/  FMNMX.FTZ R3, R124, R3, !PT ;  /* 0x000000037c037209 */ /* 0x000fc80007810000 */
[----:B------:R-:W-:Y:S01]  /*f9c0*/  FMNMX.FTZ R3, R126, R3, !PT ;  /* 0x000000037e037209 */ /* 0x000fe20007810000 */
[----:B---3--:R-:W-:-:S03]  /*f9d0*/  FFMA.FTZ R5, R102, c[0x0][0x23c], -R6 ;  /* 0x00008f0066057a23 */ /* 0x008fc60000010806 */
[----:B------:R-:W-:Y:S01]  /*f9e0*/  FMNMX.FTZ R3, R121, R3, !PT ;  /* 0x0000000379037209 */ /* 0x000fe20007810000 */
[----:B------:R1:W3:Y:S03]  /*f9f0*/  MUFU.EX2 R219, R5 ;  /* 0x0000000500db7308 */ /* 0x0002e60000000800 */
        /* <DEDUP_REMOVED lines=81> */
[----:B-1----:R-:W-:-:S04]  /*ff10*/  FFMA.FTZ R5, R90, c[0x0][0x23c], -R6 ;  /* 0x00008f005a057a23 */ /* 0x002fc80000010806 */
[----:B------:R1:W1:Y:S01]  /*ff20*/  MUFU.EX2 R233, R5 ;  /* 0x0000000500e97308 */ /* 0x0002620000000800 */
[----:B------:R-:W2:Y:S01]  /*ff30*/  SHFL.BFLY PT, R8, R3, 0x2, 0x1f ;  /* 0x0c401f0003087f89 */ /* 0x000ea200000e0000 */
[----:B-1----:R-:W-:-:S06]  /*ff40*/  FFMA.FTZ R5, R92, c[0x0][0x23c], -R6 ;  /* 0x00008f005c057a23 */ /* 0x002fcc0000010806 */
[----:B------:R1:W1:Y:S01]  /*ff50*/  MUFU.EX2 R232, R5 ;  /* 0x0000000500e87308 */ /* 0x0002620000000800 */
[----:B--2---:R-:W-:Y:S02]  /*ff60*/  FMNMX.FTZ R3, R3, R8, !PT ;  /* 0x0000000803037209 */ /* 0x004fe40007810000 */
[----:B------:R-:W-:-:S03]  /*ff70*/  F2FP.PACK_AB R8, R110, R111 ;  /* 0x0000006f6e08723e */ /* 0x000fc600000000ff */
[----:B------:R-:W2:Y:S01]  /*ff80*/  SHFL.BFLY PT, R7, R3, 0x1, 0x1f ;  /* 0x0c201f0003077f89 */ /* 0x000ea200000e0000 */
[----:B-1----:R-:W-:-:S04]  /*ff90*/  FFMA.FTZ R5, R88, c[0x0][0x23c], -R6 ;  /* 0x00008f0058057a23 */ /* 0x002fc80000010806 */
[----:B------:R1:W-:Y:S01]  /*ffa0*/  MUFU.EX2 R234, R5 ;  /* 0x0000000500ea7308 */ /* 0x0003e20000000800 */
[----:B--2---:R-:W-:Y:S01]  /*ffb0*/  FMNMX.FTZ R3, R3, R7, !PT ;  /* 0x0000000703037209 */ /* 0x004fe20007810000 */
[--C-:B------:R-:W-:Y:S02]  /*ffc0*/  FFMA.FTZ R7, R43, c[0x0][0x23c], -R6.reuse ;  /* 0x00008f002b077a23 */ /* 0x100fe40000010806 */
[----:B-1----:R-:W-:Y:S01]  /*ffd0*/  FFMA.FTZ R5, R87, c[0x0][0x23c], -R6 ;  /* 0x00008f0057057a23 */ /* 0x002fe20000010806 */
[----:B------:R-:W-:-:S03]  /*ffe0*/  FSETP.NEU.FTZ.AND P0, PT, R3, -INF , PT ;  /* 0xff8000000300780b */ /* 0x000fc60003f1d000 */
[----:B------:R1:W-:Y:S08]  /*fff0*/  MUFU.EX2 R9, R7 ;  /* 0x0000000700097308 */ /* 0x0003f00000000800 */
[----:B------:R2:W-:Y:S01]  /*10000*/  MUFU.EX2 R235, R5 ;  /* 0x0000000500eb7308 */ /* 0x0005e20000000800 */
[----:B-1----:R-:W-:-:S07]  /*10010*/  FFMA.FTZ R7, R42, c[0x0][0x23c], -R6 ;  /* 0x00008f002a077a23 */ /* 0x002fce0000010806 */
[----:B------:R1:W1:Y:S01]  /*10020*/  MUFU.EX2 R10, R7 ;  /* 0x00000007000a7308 */ /* 0x0002620000000800 */
[----:B--2---:R-:W-:-:S07]  /*10030*/  FFMA.FTZ R5, R85, c[0x0][0x23c], -R6 ;  /* 0x00008f0055057a23 */ /* 0x004fce0000010806 */
[----:B------:R2:W-:Y:S01]  /*10040*/  MUFU.EX2 R236, R5 ;  /* 0x0000000500ec7308 */ /* 0x0005e20000000800 */
[----:B-1----:R-:W-:-:S04]  /*10050*/  FADD.FTZ R7, R111, R110 ;  /* 0x0000006e6f077221 */ /* 0x002fc80000010000 */
[----:B----4-:R-:W-:Y:S02]  /*10060*/  FADD.FTZ R7, R109, R7 ;  /* 0x000000076d077221 */ /* 0x010fe40000010000 */
[----:B--2---:R-:W-:Y:S02]  /*10070*/  FFMA.FTZ R5, R86, c[0x0][0x23c], -R6 ;  /* 0x00008f0056057a23 */ /* 0x004fe40000010806 */
[----:B-----5:R-:W-:Y:S02]  /*10080*/  FADD.FTZ R7, R115, R7 ;  /* 0x0000000773077221 */ /* 0x020fe40000010000 */
[----:B------:R1:W-:Y:S02]  /*10090*/  MUFU.EX2 R238, R5 ;  /* 0x0000000500ee7308 */ /* 0x0003e40000000800 */
[----:B------:R-:W-:-:S04]  /*100a0*/  FADD.FTZ R7, R114, R7 ;  /* 0x0000000772077221 */ /* 0x000fc80000010000 */
[----:B------:R-:W-:-:S04]  /*100b0*/  FADD.FTZ R7, R218, R7 ;  /* 0x00000007da077221 */ /* 0x000fc80000010000 */
[----:B------:R-:W-:-:S04]  /*100c0*/  FADD.FTZ R7, R217, R7 ;  /* 0x00000007d9077221 */ /* 0x000fc80000010000 */
[----:B------:R-:W-:Y:S02]  /*100d0*/  FADD.FTZ R7, R220, R7 ;  /* 0x00000007dc077221 */ /* 0x000fe40000010000 */
[----:B-1----:R-:W-:Y:S02]  /*100e0*/  FFMA.FTZ R5, R84, c[0x0][0x23c], -R6 ;  /* 0x00008f0054057a23 */ /* 0x002fe40000010806 */
[----:B---3--:R-:W-:Y:S02]  /*100f0*/  FADD.FTZ R7, R219, R7 ;  /* 0x00000007db077221 */ /* 0x008fe40000010000 */
        /* <DEDUP_REMOVED lines=50> */
[----:B-1----:R-:W-:-:S05]  /*10420*/  FMUL.FTZ R5, R3, c[0x0][0x23c] ;  /* 0x00008f0003057a20 */ /* 0x002fca0000410000 */
[----:B------:R-:W-:-:S05]  /*10430*/  FSEL R5, R5, RZ, P0 ;  /* 0x000000ff05057208 */ /* 0x000fca0000000000 */
[----:B------:R-:W-:-:S04]  /*10440*/  FFMA.FTZ R0, R118, c[0x0][0x23c], -R5 ;  /* 0x00008f0076007a23 */ /* 0x000fc80000010805 */
[----:B------:R1:W-:Y:S02]  /*10450*/  MUFU.EX2 R56, R0 ;  /* 0x0000000000387308 */ /* 0x0003e40000000800 */
[----:B-1----:R-:W-:-:S06]  /*10460*/  FFMA.FTZ R0, R119, c[0x0][0x23c], -R5 ;  /* 0x00008f0077007a23 */ /* 0x002fcc0000010805 */
[----:B------:R1:W2:Y:S02]  /*10470*/  MUFU.EX2 R21, R0 ;  /* 0x0000000000157308 */ /* 0x0002a40000000800 */
[----:B-1----:R-:W-:Y:S01]  /*10480*/  FFMA.FTZ R0, R124, c[0x0][0x23c], -R5 ;  /* 0x00008f007c007a23 */ /* 0x002fe20000010805 */
[----:B------:R-:W-:Y:S02]  /*10490*/  MOV R124, R10 ;  /* 0x0000000a007c7202 */ /* 0x000fe40000000f00 */
[----:B------:R-:W-:-:S03]  /*104a0*/  F2FP.PACK_AB R10, R115, R109 ;  /* 0x0000006d730a723e */ /* 0x000fc600000000ff */
[----:B------:R1:W3:Y:S02]  /*104b0*/  MUFU.EX2 R60, R0 ;  /* 0x00000000003c7308 */ /* 0x0002e40000000800 */
[----:B-1----:R-:W-:Y:S01]  /*104c0*/  FFMA.FTZ R0, R126, c[0x0][0x23c], -R5 ;  /* 0x00008f007e007a23 */ /* 0x002fe20000010805 */
[----:B------:R-:W-:Y:S02]  /*104d0*/  MOV R126, R9 ;  /* 0x00000009007e7202 */ /* 0x000fe40000000f00 */
[----:B--2---:R-:W-:-:S03]  /*104e0*/  F2FP.PACK_AB R9, R21, R56 ;  /* 0x000000381509723e */ /* 0x004fc600000000ff */
[----:B------:R1:W2:Y:S01]  /*104f0*/  MUFU.EX2 R63, R0 ;  /* 0x00000000003f7308 */ /* 0x0002a20000000800 */
[----:B------:R-:W-:-:S04]  /*10500*/  FADD.FTZ R21, R56, R21 ;  /* 0x0000001538157221 */ /* 0x000fc80000010000 */
[----:B---3--:R-:W-:Y:S02]  /*10510*/  FADD.FTZ R21, R60, R21 ;  /* 0x000000153c157221 */ /* 0x008fe40000010000 */
[----:B-1----:R-:W-:Y:S01]  /*10520*/  FFMA.FTZ R0, R121, c[0x0][0x23c], -R5 ;  /* 0x00008f0079007a23 */ /* 0x002fe20000010805 */
[----:B--2---:R-:W-:-:S03]  /*10530*/  F2FP.PACK_AB R11, R63, R60 ;  /* 0x0000003c3f0b723e */ /* 0x004fc600000000ff */
[----:B------:R1:W-:Y:S04]  /*10540*/  MUFU.EX2 R64, R0 ;  /* 0x0000000000407308 */ /* 0x0003e80000000800 */
        /* <DEDUP_REMOVED lines=27> */
[----:B------:R-:W-:-:S06]  /*10700*/  MOV R127, R49 ;  /* 0x00000031007f7202 */ /* 0x000fcc0000000f00 */
[----:B------:R-:W-:Y:S01]  /*10710*/  HMMA.16816.F32 R12, R8, R38, R12 ;  /* 0x00000026080c723c */ /* 0x000fe2000000180c */
[----:B------:R2:W3:Y:S01]  /*10720*/  MUFU.EX2 R101, R0 ;  /* 0x0000000000657308 */ /* 0x0004e20000000800 */
[----:B------:R-:W-:Y:S05]  /*10730*/  LDSM.16.MT88.4 R36, [R166+0x5c00] ;  /* 0x005c0000a624783b */ /* 0x000fea0000004200 */
[----:B------:R-:W-:Y:S02]  /*10740*/  F2FP.PACK_AB R8, R222, R219 ;  /* 0x000000dbde08723e */ /* 0x000fe400000000ff */
[----:B------:R-:W-:Y:S01]  /*10750*/  F2FP.PACK_AB R10, R223, R221 ;  /* 0x000000dddf0a723e */ /* 0x000fe200000000ff */
[----:B--2---:R-:W-:Y:S01]  /*10760*/  FFMA.FTZ R0, R128, c[0x0][0x23c], -R5 ;  /* 0x00008f0080007a23 */ /* 0x004fe20000010805 */
[----:B------:R-:W-:-:S02]  /*10770*/  MOV R128, R48 ;  /* 0x0000003000807202 */ /* 0x000fc40000000f00 */
[----:B------:R-:W2:Y:S01]  /*10780*/  LDSM.16.MT88.4 R48, [R166+0x5800] ;  /* 0x00580000a630783b */ /* 0x000ea20000004200 */
[----:B------:R4:W-:Y:S01]  /*10790*/  MUFU.EX2 R102, R0 ;  /* 0x0000000000667308 */ /* 0x0009e20000000800 */
[----:B---3--:R-:W-:Y:S01]  /*107a0*/  F2FP.PACK_AB R9, R101, R100 ;  /* 0x000000646509723e */ /* 0x008fe200000000ff */
[----:B----4-:R-:W-:Y:S01]  /*107b0*/  FFMA.FTZ R0, R130, c[0x0][0x23c], -R5 ;  /* 0x00008f0082007a23 */ /* 0x010fe20000010805 */
        /* <DEDUP_REMOVED lines=8> */
[----:B---3--:R-:W-:Y:S01]  /*10840*/  FFMA.FTZ R0, R131, c[0x0][0x23c], -R5 ;  /* 0x00008f0083007a23 */ /* 0x008fe20000010805 */
[----:B------:R-:W-:-:S03]  /*10850*/  MOV R131, R23 ;  /* 0x0000001700837202 */ /* 0x000fc60000000f00 */
[----:B------:R3:W-:Y:S02]  /*10860*/  MUFU.EX2 R95, R0 ;  /* 0x00000000005f7308 */ /* 0x0007e40000000800 */
[C---:B--2---:R-:W-:Y:S08]  /*10870*/  HMMA.16816.F32 R16, R8.reuse, R48, R16 ;  /* 0x000000300810723c */ /* 0x044ff00000001810 */
[----:B------:R-:W-:Y:S01]  /*10880*/  HMMA.16816.F32 R12, R8, R50, R12 ;  /* 0x00000032080c723c */ /* 0x000fe2000000180c */
[----:B------:R-:W2:Y:S01]  /*10890*/  LDSM.16.MT88.4 R48, [R166+0x6000] ;  /* 0x00600000a630783b */ /* 0x000ea20000004200 */
[----:B---3--:R-:W-:-:S05]  /*108a0*/  FFMA.FTZ R0, R134, c[0x0][0x23c], -R5 ;  /* 0x00008f0086007a23 */ /* 0x008fca0000010805 */
[----:B------:R-:W-:Y:S02]  /*108b0*/  F2FP.PACK_AB R8, R226, R224 ;  /* 0x000000e0e208723e */ /* 0x000fe400000000ff */
[----:B------:R-:W-:Y:S01]  /*108c0*/  F2FP.PACK_AB R10, R227, R225 ;  /* 0x000000e1e30a723e */ /* 0x000fe200000000ff */
[----:B------:R3:W4:Y:S01]  /*108d0*/  MUFU.EX2 R98, R0 ;  /* 0x0000000000627308 */ /* 0x0007220000000800 */
[----:B------:R-:W-:Y:S01]  /*108e0*/  MOV R134, R22 ;  /* 0x0000001600867202 */ /* 0x000fe20000000f00 */
        /* <DEDUP_REMOVED lines=13> */
[C---:B------:R-:W-:Y:S08]  /*109c0*/  HMMA.16816.F32 R16, R8.reuse, R36, R16 ;  /* 0x000000240810723c */ /* 0x040ff00000001810 */
        /* <DEDUP_REMOVED lines=163> */
[----:B------:R-:W-:Y:S02]  /*11400*/  FADD.FTZ R0, R102, R0 ;  /* 0x0000000066007221 */ /* 0x000fe40000010000 */
[----:B------:R2:W-:Y:S02]  /*11410*/  MUFU.EX2 R62, R12 ;  /* 0x0000000c003e7308 */ /* 0x0005e40000000800 */
[----:B------:R-:W-:Y:S01]  /*11420*/  FADD.FTZ R0, R99, R0 ;  /* 0x0000000063007221 */ /* 0x000fe20000010000 */
[----:B-1----:R-:W-:Y:S03]  /*11430*/  HMMA.16816.F32 R40, R8, R56, R32 ;  /* 0x000000380828723c */ /* 0x002fe60000001820 */
[----:B------:R-:W-:-:S04]  /*11440*/  FADD.FTZ R0, R95, R0 ;  /* 0x000000005f007221 */ /* 0x000fc80000010000 */
[----:B------:R-:W-:Y:S01]  /*11450*/  FADD.FTZ R0, R98, R0 ;  /* 0x0000000062007221 */ /* 0x000fe20000010000 */
[C---:B------:R-:W-:Y:S03]  /*11460*/  HMMA.16816.F32 R32, R8.reuse, R58, R28 ;  /* 0x0000003a0820723c */ /* 0x040fe6000000181c */
[----:B------:R-:W-:Y:S02]  /*11470*/  FADD.FTZ R0, R97, R0 ;  /* 0x0000000061007221 */ /* 0x000fe40000010000 */
[----:B--2---:R-:W-:Y:S02]  /*11480*/  FFMA.FTZ R12, R197, c[0x0][0x23c], -R5 ;  /* 0x00008f00c50c7a23 */ /* 0x004fe40000010805 */
[----:B------:R-:W-:Y:S01]  /*11490*/  FADD.FTZ R0, R96, R0 ;  /* 0x0000000060007221 */ /* 0x000fe20000010000 */
[----:B---3--:R-:W-:Y:S01]  /*114a0*/  HMMA.16816.F32 R28, R8, R48, R16 ;  /* 0x00000030081c723c */ /* 0x008fe20000001810 */
[----:B------:R1:W2:Y:S02]  /*114b0*/  MUFU.EX2 R61, R12 ;  /* 0x0000000c003d7308 */ /* 0x0002a40000000800 */
[----:B------:R-:W-:-:S04]  /*114c0*/  FADD.FTZ R0, R92, R0 ;  /* 0x000000005c007221 */ /* 0x000fc80000010000 */
[----:B------:R-:W-:Y:S01]  /*114d0*/  FADD.FTZ R0, R93, R0 ;  /* 0x000000005d007221 */ /* 0x000fe20000010000 */
[----:B------:R-:W-:Y:S01]  /*114e0*/  HMMA.16816.F32 R16, R8, R50, R24 ;  /* 0x000000320810723c */ /* 0x000fe20000001818 */
[----:B------:R-:W3:Y:S02]  /*114f0*/  LDSM.16.MT88.4 R24, [R166+0x8400] ;  /* 0x00840000a618783b */ /* 0x000ee40000004200 */
[----:B------:R-:W-:Y:S02]  /*11500*/  FADD.FTZ R0, R91, R0 ;  /* 0x000000005b007221 */ /* 0x000fe40000010000 */
[----:B------:R-:W4:Y:S02]  /*11510*/  LDSM.16.MT88.4 R48, [R165+0x8400] ;  /* 0x00840000a530783b */ /* 0x000f240000004200 */
[----:B------:R-:W-:Y:S01]  /*11520*/  FADD.FTZ R0, R90, R0 ;  /* 0x000000005a007221 */ /* 0x000fe20000010000 */
[----:B------:R-:W-:Y:S01]  /*11530*/  F2FP.PACK_AB R8, R120, R121 ;  /* 0x000000797808723e */ /* 0x000fe200000000ff */
[----:B-1----:R-:W-:Y:S01]  /*11540*/  FFMA.FTZ R12, R196, c[0x0][0x23c], -R5 ;  /* 0x00008f00c40c7a23 */ /* 0x002fe20000010805 */
[----:B--2---:R-:W-:Y:S01]  /*11550*/  F2FP.PACK_AB R9, R61, R62 ;  /* 0x0000003e3d09723e */ /* 0x004fe200000000ff */
[----:B------:R-:W-:Y:S01]  /*11560*/  FADD.FTZ R0, R87, R0 ;  /* 0x0000000057007221 */ /* 0x000fe20000010000 */
[----:B------:R-:W-:Y:S01]  /*11570*/  F2FP.PACK_AB R10, R118, R119 ;  /* 0x00000077760a723e */ /* 0x000fe200000000ff */
        /* <DEDUP_REMOVED lines=62> */
[----:B------:R-:W-:Y:S02]  /*11960*/  FADD.FTZ R7, R248, R7 ;  /* 0x00000007f8077221 */ /* 0x000fe40000010000 */
[----:B------:R-:W-:Y:S02]  /*11970*/  FADD.FTZ R0, R56, R0 ;  /* 0x0000000038007221 */ /* 0x000fe40000010000 */
[----:B------:R-:W-:Y:S02]  /*11980*/  FADD.FTZ R7, R247, R7 ;  /* 0x00000007f7077221 */ /* 0x000fe40000010000 */
[----:B-1----:R-:W-:Y:S02]  /*11990*/  FFMA.FTZ R12, R203, c[0x0][0x23c], -R5 ;  /* 0x00008f00cb0c7a23 */ /* 0x002fe40000010805 */
[----:B------:R-:W-:Y:S02]  /*119a0*/  FADD.FTZ R7, R249, R7 ;  /* 0x00000007f9077221 */ /* 0x000fe40000010000 */
[----:B------:R-:W1:Y:S01]  /*119b0*/  MUFU.EX2 R47, R12 ;  /* 0x0000000c002f7308 */ /* 0x000e620000000800 */
[----:B------:R-:W-:-:S02]  /*119c0*/  FADD.FTZ R0, R53, R0 ;  /* 0x0000000035007221 */ /* 0x000fc40000010000 */
[----:B------:R-:W-:Y:S02]  /*119d0*/  FADD.FTZ R7, R250, R7 ;  /* 0x00000007fa077221 */ /* 0x000fe40000010000 */
[----:B--2---:R-:W-:Y:S02]  /*119e0*/  FADD.FTZ R0, R52, R0 ;  /* 0x0000000034007221 */ /* 0x004fe40000010000 */
        /* <DEDUP_REMOVED lines=150> */
.L_x_1463:
[----:B------:R-:W-:-:S05]  /*12350*/  IMAD.MOV.U32 R0, RZ, RZ, c[0x0][0x1a0] ;  /* 0x00006800ff007624 */ /* 0x000fca00078e00ff */
[----:B------:R-:W-:-:S04]  /*12360*/  LEA R0, -R0, RZ, 0x8 ;  /* 0x000000ff00007211 */ /* 0x000fc800078e41ff */
[----:B------:R-:W-:Y:S02]  /*12370*/  SHF.R.S32.HI R5, RZ, 0x1f, R0 ;  /* 0x0000001fff057819 */ /* 0x000fe40000011400 */
.L_x_1464:
[----:B------:R-:W-:Y:S01]  /*12380*/  ISETP.GE.AND P0, PT, R132, c[0x0][0x220], PT ;  /* 0x0000880084007a0c */ /* 0x000fe20003f06270 */
[----:B------:R-:W-:Y:S01]  /*12390*/  IMAD.MOV.U32 R16, RZ, RZ, c[0x0][0x1a0] ;  /* 0x00006800ff107624 */ /* 0x000fe200078e00ff */
[----:B------:R-:W-:Y:S01]  /*123a0*/  LEA R46, P5, R0, R46, 0x1 ;  /* 0x0000002e002e7211 */ /* 0x000fe200078a08ff */
[----:B------:R-:W-:Y:S02]  /*123b0*/  IMAD.MOV.U32 R24, RZ, RZ, 0x5 ;  /* 0x00000005ff187424 */ /* 0x000fe400078e00ff */
[----:B------:R-:W-:Y:S01]  /*123c0*/  IMAD.SHL.U32 R16, R16, 0x20, RZ ;  /* 0x0000002010107824 */ /* 0x000fe200078e00ff */
[----:B------:R-:W-:Y:S01]  /*123d0*/  LEA.HI.X R45, R0, R45, R5, 0x1, P5 ;  /* 0x0000002d002d7211 */ /* 0x000fe200028f0c05 */
[----:B------:R-:W-:-:S05]  /*123e0*/  IMAD.MOV.U32 R23, RZ, RZ, c[0x0][0x1a0] ;  /* 0x00006800ff177624 */ /* 0x000fca00078e00ff */
        /* <DEDUP_REMOVED lines=34> */
[-C--:B------:R-:W-:Y:S01]  /*12610*/  @!P0 LEA.HI.X R26, R15, R163.reuse, R21, 0x6, P2 ;  /* 0x000000a30f1a8211 */ /* 0x080fe200010f3415 */
[----:B------:R-:W-:Y:S01]  /*12620*/  @!P0 IMAD.MOV.U32 R14, RZ, RZ, c[0x0][0x1a4] ;  /* 0x00006900ff0e8624 */ /* 0x000fe200078e00ff */
[----:B------:R-:W-:Y:S01]  /*12630*/  @!P0 IADD3 R15, P1, R0, R12, RZ ;  /* 0x0000000c000f8210 */ /* 0x000fe20007f3e0ff */
[----:B------:R-:W-:Y:S02]  /*12640*/  @!P0 IMAD.MOV.U32 R12, RZ, RZ, c[0x0][0x1a4] ;  /* 0x00006900ff0c8624 */ /* 0x000fe400078e00ff */
[----:B------:R-:W-:Y:S02]  /*12650*/  @!P0 IMAD R14, R14, 0xc0, RZ ;  /* 0x000000c00e0e8824 */ /* 0x000fe400078e02ff */
[----:B-1----:R-:W-:Y:S01]  /*12660*/  @!P0 IMAD.MOV.U32 R18, RZ, RZ, c[0x0][0x1a4] ;  /* 0x00006900ff128624 */ /* 0x002fe200078e00ff */
        /* <DEDUP_REMOVED lines=43> */
[----:B------:R-:W-:-:S03]  /*12920*/  @!P0 LEA.HI.X R7, R23, c[0x0][0x174], R7, 0x1, P1 ;  /* 0x00005d0017078a11 */ /* 0x000fc600008f0c07 */
        /* <DEDUP_REMOVED lines=21> */
[----:B------:R-:W2:Y:S04]  /*12a80*/  LDSM.16.M88.4 R36, [R164+0x1400] ;  /* 0x00140000a424783b */ /* 0x000ea80000000200 */
[----:B------:R-:W-:Y:S04]  /*12a90*/  LDSM.16.M88.4 R28, [R167] ;  /* 0x00000000a71c783b */ /* 0x000fe80000000200 */
[----:B---3--:R-:W3:Y:S04]  /*12aa0*/  LDSM.16.M88.4 R8, [R169] ;  /* 0x00000000a908783b */ /* 0x008ee80000000200 */
[----:B------:R-:W5:Y:S04]  /*12ab0*/  LDSM.16.M88.4 R48, [R184] ;  /* 0x00000000b830783b */ /* 0x000f680000000200 */
[----:B------:R-:W3:Y:S04]  /*12ac0*/  LDSM.16.M88.4 R52, [R164+0x1800] ;  /* 0x00180000a434783b */ /* 0x000ee80000000200 */
[----:B------:R-:W3:Y:S04]  /*12ad0*/  LDSM.16.M88.4 R40, [R183] ;  /* 0x00000000b728783b */ /* 0x000ee80000000200 */
[----:B------:R-:W-:Y:S04]  /*12ae0*/  LDSM.16.M88.4 R64, [R164+0x4c00] ;  /* 0x004c0000a440783b */ /* 0x000fe80000000200 */
[----:B------:R-:W-:Y:S04]  /*12af0*/  LDSM.16.M88.4 R60, [R170] ;  /* 0x00000000aa3c783b */ /* 0x000fe80000000200 */
[----:B----4-:R-:W4:Y:S01]  /*12b00*/  S2R R6, SR_TID.X ;  /* 0x0000000000067919 */ /* 0x010f220000002100 */
[C---:B-1----:R-:W-:Y:S03]  /*12b10*/  HMMA.16816.F32 R16, R12.reuse, R24, RZ ;  /* 0x000000180c10723c */ /* 0x042fe600000018ff */
[----:B------:R-:W0:Y:S05]  /*12b20*/  LDGDEPBAR ;  /* 0x00000000000079af */ /* 0x000e2a0000000000 */
[C---:B------:R-:W-:Y:S08]  /*12b30*/  HMMA.16816.F32 R24, R12.reuse, R26, RZ ;  /* 0x0000001a0c18723c */ /* 0x040ff000000018ff */
[----:B--2---:R-:W-:Y:S01]  /*12b40*/  HMMA.16816.F32 R32, R12, R36, RZ ;  /* 0x000000240c20723c */ /* 0x004fe200000018ff */
[----:B----4-:R-:W-:-:S07]  /*12b50*/  IMAD.SHL.U32 R6, R6, 0x2, RZ ;  /* 0x0000000206067824 */ /* 0x010fce00078e00ff */
[C---:B---3--:R-:W-:Y:S08]  /*12b60*/  HMMA.16816.F32 R16, R8.reuse, R28, R16 ;  /* 0x0000001c0810723c */ /* 0x048ff00000001810 */
[----:B------:R-:W-:Y:S08]  /*12b70*/  HMMA.16816.F32 R24, R8, R30, R24 ;  /* 0x0000001e0818723c */ /* 0x000ff00000001818 */
[----:B------:R-:W-:Y:S01]  /*12b80*/  HMMA.16816.F32 R28, R12, R38, RZ ;  /* 0x000000260c1c723c */ /* 0x000fe200000018ff */
[----:B------:R-:W-:Y:S07]  /*12b90*/  LDSM.16.M88.4 R36, [R182] ;  /* 0x00000000b624783b */ /* 0x000fee0000000200 */
[----:B-----5:R-:W-:Y:S01]  /*12ba0*/  HMMA.16816.F32 R32, R8, R48, R32 ;  /* 0x000000300820723c */ /* 0x020fe20000001820 */
[----:B------:R-:W-:-:S02]  /*12bb0*/  FMUL.FTZ R16, R16, c[0x0][0x2ec] ;  /* 0x0000bb0010107a20 */ /* 0x000fc40000410000 */
[----:B------:R-:W-:Y:S02]  /*12bc0*/  FMUL.FTZ R17, R17, c[0x0][0x2ec] ;  /* 0x0000bb0011117a20 */ /* 0x000fe40000410000 */
[----:B------:R-:W-:Y:S01]  /*12bd0*/  FMUL.FTZ R18, R18, c[0x0][0x2ec] ;  /* 0x0000bb0012127a20 */ /* 0x000fe20000410000 */
[----:B------:R-:W-:Y:S01]  /*12be0*/  MUFU.TANH R93, R16 ;  /* 0x00000010005d7308 */ /* 0x000fe20000002400 */
[----:B------:R-:W-:Y:S02]  /*12bf0*/  FMUL.FTZ R19, R19, c[0x0][0x2ec] ;  /* 0x0000bb0013137a20 */ /* 0x000fe40000410000 */
[----:B------:R-:W-:Y:S02]  /*12c00*/  FMUL.FTZ R24, R24, c[0x0][0x2ec] ;  /* 0x0000bb0018187a20 */ /* 0x000fe40000410000 */
[----:B------:R-:W-:Y:S02]  /*12c10*/  FMUL.FTZ R25, R25, c[0x0][0x2ec] ;  /* 0x0000bb0019197a20 */ /* 0x000fe40000410000 */
[----:B------:R-:W-:Y:S01]  /*12c20*/  FMUL.FTZ R26, R26, c[0x0][0x2ec] ;  /* 0x0000bb001a1a7a20 */ /* 0x000fe20000410000 */
[----:B------:R-:W-:Y:S01]  /*12c30*/  MUFU.TANH R97, R17 ;  /* 0x0000001100617308 */ /* 0x000fe20000002400 */
[----:B------:R-:W-:Y:S01]  /*12c40*/  FMUL.FTZ R27, R27, c[0x0][0x2ec] ;  /* 0x0000bb001b1b7a20 */ /* 0x000fe20000410000 */
[----:B------:R-:W-:Y:S01]  /*12c50*/  HMMA.16816.F32 R56, R8, R50, R28 ;  /* 0x000000320838723c */ /* 0x000fe2000000181c */
[----:B------:R-:W1:Y:S04]  /*12c60*/  LDSM.16.M88.4 R28, [R164+0x1c00] ;  /* 0x001c0000a41c783b */ /* 0x000e680000000200 */
[----:B------:R-:W-:Y:S01]  /*12c70*/  LDSM.16.M88.4 R48, [R181] ;  /* 0x00000000b530783b */ /* 0x000fe20000000200 */
[----:B------:R-:W-:Y:S02]  /*12c80*/  MUFU.TANH R109, R18 ;  /* 0x00000012006d7308 */ /* 0x000fe40000002400 */
[----:B------:R-:W-:-:S06]  /*12c90*/  FMUL.FTZ R0, R32, c[0x0][0x2ec] ;  /* 0x0000bb0020007a20 */ /* 0x000fcc0000410000 */
[----:B------:R2:W-:Y:S08]  /*12ca0*/  MUFU.TANH R112, R19 ;  /* 0x0000001300707308 */ /* 0x0005f00000002400 */
[----:B------:R-:W-:Y:S01]  /*12cb0*/  MUFU.TANH R94, R24 ;  /* 0x00000018005e7308 */ /* 0x000fe20000002400 */
[----:B--2---:R-:W-:Y:S07]  /*12cc0*/  HMMA.16816.F32 R16, R12, R52, RZ ;  /* 0x000000340c10723c */ /* 0x004fee00000018ff */
[----:B------:R-:W-:Y:S08]  /*12cd0*/  MUFU.TANH R89, R25 ;  /* 0x0000001900597308 */ /* 0x000ff00000002400 */
[----:B------:R-:W-:Y:S08]  /*12ce0*/  MUFU.TANH R110, R26 ;  /* 0x0000001a006e7308 */ /* 0x000ff00000002400 */
[----:B------:R2:W-:Y:S01]  /*12cf0*/  MUFU.TANH R111, R27 ;  /* 0x0000001b006f7308 */ /* 0x0005e20000002400 */
[----:B------:R-:W-:Y:S07]  /*12d00*/  HMMA.16816.F32 R16, R8, R40, R16 ;  /* 0x000000280810723c */ /* 0x000fee0000001810 */
[----:B------:R3:W-:Y:S01]  /*12d10*/  MUFU.TANH R92, R0 ;  /* 0x00000000005c7308 */ /* 0x0007e20000002400 */
[----:B--2---:R-:W-:Y:S01]  /*12d20*/  HMMA.16816.F32 R24, R12, R54, RZ ;  /* 0x000000360c18723c */ /* 0x004fe200000018ff */
[----:B------:R-:W-:Y:S01]  /*12d30*/  LDSM.16.M88.4 R52, [R164+0x2400] ;  /* 0x00240000a434783b */ /* 0x000fe20000000200 */
[----:B---3--:R-:W-:-:S05]  /*12d40*/  FMUL.FTZ R0, R33, c[0x0][0x2ec] ;  /* 0x0000bb0021007a20 */ /* 0x008fca0000410000 */
[----:B------:R2:W-:Y:S02]  /*12d50*/  MUFU.TANH R214, R0 ;  /* 0x0000000000d67308 */ /* 0x0005e40000002400 */
[----:B--2---:R-:W-:-:S06]  /*12d60*/  FMUL.FTZ R0, R34, c[0x0][0x2ec] ;  /* 0x0000bb0022007a20 */ /* 0x004fcc0000410000 */
[----:B------:R2:W-:Y:S02]  /*12d70*/  MUFU.TANH R114, R0 ;  /* 0x0000000000727308 */ /* 0x0005e40000002400 */
[----:B--2---:R-:W-:-:S07]  /*12d80*/  FMUL.FTZ R0, R35, c[0x0][0x2ec] ;  /* 0x0000bb0023007a20 */ /* 0x004fce0000410000 */
[----:B------:R-:W-:Y:S01]  /*12d90*/  HMMA.16816.F32 R32, R8, R42, R24 ;  /* 0x0000002a0820723c */ /* 0x000fe20000001818 */
[----:B------:R-:W2:Y:S01]  /*12da0*/  LDSM.16.M88.4 R40, [R164+0x2000] ;  /* 0x00200000a428783b */ /* 0x000ea20000000200 */
[----:B------:R3:W-:Y:S06]  /*12db0*/  MUFU.TANH R213, R0 ;  /* 0x0000000000d57308 */ /* 0x0007ec0000002400 */
[C---:B-1----:R-:W-:Y:S08]  /*12dc0*/  HMMA.16816.F32 R24, R12.reuse, R28, RZ ;  /* 0x0000001c0c18723c */ /* 0x042ff000000018ff */
[----:B------:R-:W-:Y:S01]  /*12dd0*/  HMMA.16816.F32 R28, R12, R30, RZ ;  /* 0x0000001e0c1c723c */ /* 0x000fe200000018ff */
[----:B---3--:R-:W-:-:S04]  /*12de0*/  FMUL.FTZ R0, R57, c[0x0][0x2ec] ;  /* 0x0000bb0039007a20 */ /* 0x008fc80000410000 */
[----:B------:R1:W-:Y:S02]  /*12df0*/  MUFU.TANH R95, R0 ;  /* 0x00000000005f7308 */ /* 0x0003e40000002400 */
[----:B-1----:R-:W-:-:S06]  /*12e00*/  FMUL.FTZ R0, R58, c[0x0][0x2ec] ;  /* 0x0000bb003a007a20 */ /* 0x002fcc0000410000 */
[----:B------:R1:W3:Y:S02]  /*12e10*/  MUFU.TANH R122, R0 ;  /* 0x00000000007a7308 */ /* 0x0002e40000002400 */
[----:B-1----:R-:W-:-:S06]  /*12e20*/  FMUL.FTZ R0, R59, c[0x0][0x2ec] ;  /* 0x0000bb003b007a20 */ /* 0x002fcc0000410000 */
[----:B------:R1:W-:Y:S02]  /*12e30*/  MUFU.TANH R116, R0 ;  /* 0x0000000000747308 */ /* 0x0003e40000002400 */
        /* <DEDUP_REMOVED lines=9> */
[----:B--2---:R-:W-:Y:S08]  /*12ed0*/  HMMA.16816.F32 R24, R12, R40, RZ ;  /* 0x000000280c18723c */ /* 0x004ff000000018ff */
[----:B------:R-:W-:Y:S01]  /*12ee0*/  HMMA.16816.F32 R36, R8, R38, R28 ;  /* 0x000000260824723c */ /* 0x000fe2000000181c */
[----:B-1----:R-:W-:-:S04]  /*12ef0*/  FMUL.FTZ R0, R32, c[0x0][0x2ec] ;  /* 0x0000bb0020007a20 */ /* 0x002fc80000410000 */
[----:B------:R1:W-:Y:S03]  /*12f00*/  MUFU.TANH R88, R0 ;  /* 0x0000000000587308 */ /* 0x0003e60000002400 */
[----:B------:R-:W-:Y:S01]  /*12f10*/  HMMA.16816.F32 R28, R12, R42, RZ ;  /* 0x0000002a0c1c723c */ /* 0x000fe200000018ff */
[----:B------:R-:W2:Y:S01]  /*12f20*/  LDSM.16.M88.4 R40, [R180] ;  /* 0x00000000b428783b */ /* 0x000ea20000000200 */
[----:B-1----:R-:W-:-:S04]  /*12f30*/  FMUL.FTZ R0, R33, c[0x0][0x2ec] ;  /* 0x0000bb0021007a20 */ /* 0x002fc80000410000 */
[----:B------:R1:W-:Y:S02]  /*12f40*/  MUFU.TANH R87, R0 ;  /* 0x0000000000577308 */ /* 0x0003e40000002400 */
[----:B-1----:R-:W-:-:S06]  /*12f50*/  FMUL.FTZ R0, R34, c[0x0][0x2ec] ;  /* 0x0000bb0022007a20 */ /* 0x002fcc0000410000 */
[----:B------:R1:W-:Y:S02]  /*12f60*/  MUFU.TANH R120, R0 ;  /* 0x0000000000787308 */ /* 0x0003e40000002400 */
[----:B-1----:R-:W-:-:S08]  /*12f70*/  FMUL.FTZ R0, R35, c[0x0][0x2ec] ;  /* 0x0000bb0023007a20 */ /* 0x002fd00000410000 */
[----:B------:R-:W-:Y:S01]  /*12f80*/  HMMA.16816.F32 R32, R8, R50, R28 ;  /* 0x000000320820723c */ /* 0x000fe2000000181c */
[----:B------:R1:W-:Y:S07]  /*12f90*/  MUFU.TANH R123, R0 ;  /* 0x00000000007b7308 */ /* 0x0003ee0000002400 */
[----:B------:R-:W-:Y:S01]  /*12fa0*/  HMMA.16816.F32 R28, R12, R54, RZ ;  /* 0x000000360c1c723c */ /* 0x000fe200000018ff */
[----:B-1----:R-:W-:-:S04]  /*12fb0*/  FMUL.FTZ R0, R16, c[0x0][0x2ec] ;  /* 0x0000bb0010007a20 */ /* 0x002fc80000410000 */
        /* <DEDUP_REMOVED lines=10> */
[----:B------:R-:W-:Y:S01]  /*13060*/  LDSM.16.M88.4 R52, [R178] ;  /* 0x00000000b234783b */ /* 0x000fe20000000200 */
[----:B----4-:R-:W-:-:S04]  /*13070*/  FMUL.FTZ R0, R36, c[0x0][0x2ec] ;  /* 0x0000bb0024007a20 */ /* 0x010fc80000410000 */
[----:B------:R4:W-:Y:S02]  /*13080*/  MUFU.TANH R82, R0 ;  /* 0x0000000000527308 */ /* 0x0009e40000002400 */
[----:B----4-:R-:W-:-:S06]  /*13090*/  FMUL.FTZ R0, R37, c[0x0][0x2ec] ;  /* 0x0000bb0025007a20 */ /* 0x010fcc0000410000 */
[----:B------:R4:W-:Y:S02]  /*130a0*/  MUFU.TANH R85, R0 ;  /* 0x0000000000557308 */ /* 0x0009e40000002400 */
[----:B----4-:R-:W-:-:S06]  /*130b0*/  FMUL.FTZ R0, R38, c[0x0][0x2ec] ;  /* 0x0000bb0026007a20 */ /* 0x010fcc0000410000 */
[----:B------:R4:W-:Y:S02]  /*130c0*/  MUFU.TANH R125, R0 ;  /* 0x00000000007d7308 */ /* 0x0009e40000002400 */
[----:B----4-:R-:W-:Y:S02]  /*130d0*/  FMUL.FTZ R0, R39, c[0x0][0x2ec] ;  /* 0x0000bb0027007a20 */ /* 0x010fe40000410000 */
[----:B------:R-:W4:Y:S04]  /*130e0*/  LDSM.16.M88.4 R36, [R179] ;  /* 0x00000000b324783b */ /* 0x000f280000000200 */
[----:B------:R5:W-:Y:S02]  /*130f0*/  MUFU.TANH R126, R0 ;  /* 0x00000000007e7308 */ /* 0x000be40000002400 */
[----:B-----5:R-:W-:-:S06]  /*13100*/  FMUL.FTZ R0, R16, c[0x0][0x2ec] ;  /* 0x0000bb0010007a20 */ /* 0x020fcc0000410000 */
[----:B------:R5:W-:Y:S02]  /*13110*/  MUFU.TANH R84, R0 ;  /* 0x0000000000547308 */ /* 0x000be40000002400 */
[----:B-----5:R-:W-:-:S06]  /*13120*/  FMUL.FTZ R0, R17, c[0x0][0x2ec] ;  /* 0x0000bb0011007a20 */ /* 0x020fcc0000410000 */
[----:B------:R5:W-:Y:S02]  /*13130*/  MUFU.TANH R81, R0 ;  /* 0x0000000000517308 */ /* 0x000be40000002400 */
[----:B-----5:R-:W-:-:S06]  /*13140*/  FMUL.FTZ R0, R18, c[0x0][0x2ec] ;  /* 0x0000bb0012007a20 */ /* 0x020fcc0000410000 */
[----:B------:R5:W-:Y:S02]  /*13150*/  MUFU.TANH R127, R0 ;  /* 0x00000000007f7308 */ /* 0x000be40000002400 */
[----:B-----5:R-:W-:Y:S02]  /*13160*/  FMUL.FTZ R0, R19, c[0x0][0x2ec] ;  /* 0x0000bb0013007a20 */ /* 0x020fe40000410000 */
[----:B--2---:R-:W-:Y:S04]  /*13170*/  HMMA.16816.F32 R16, R8, R40, R24 ;  /* 0x000000280810723c */ /* 0x004fe80000001818 */
[----:B------:R2:W-:Y:S04]  /*13180*/  MUFU.TANH R129, R0 ;  /* 0x0000000000817308 */ /* 0x0005e80000002400 */
[----:B-1----:R-:W-:Y:S08]  /*13190*/  HMMA.16816.F32 R24, R12, R48, RZ ;  /* 0x000000300c18723c */ /* 0x002ff000000018ff */
[----:B------:R-:W-:Y:S01]  /*131a0*/  HMMA.16816.F32 R40, R8, R42, R28 ;  /* 0x0000002a0828723c */ /* 0x000fe2000000181c */
[----:B--2---:R-:W-:-:S04]  /*131b0*/  FMUL.FTZ R0, R32, c[0x0][0x2ec] ;  /* 0x0000bb0020007a20 */ /* 0x004fc80000410000 */
[----:B------:R1:W-:Y:S03]  /*131c0*/  MUFU.TANH R77, R0 ;  /* 0x00000000004d7308 */ /* 0x0003e60000002400 */
[----:B------:R-:W-:Y:S01]  /*131d0*/  HMMA.16816.F32 R28, R12, R50, RZ ;  /* 0x000000320c1c723c */ /* 0x000fe200000018ff */
[----:B------:R-:W-:Y:S01]  /*131e0*/  LDSM.16.M88.4 R48, [R164+0x3000] ;  /* 0x00300000a430783b */ /* 0x000fe20000000200 */
[----:B-1----:R-:W-:-:S04]  /*131f0*/  FMUL.FTZ R0, R33, c[0x0][0x2ec] ;  /* 0x0000bb0021007a20 */ /* 0x002fc80000410000 */
        /* <DEDUP_REMOVED lines=9> */
[----:B------:R2:W-:Y:S02]  /*13290*/  MUFU.TANH R80, R0 ;  /* 0x0000000000507308 */ /* 0x0005e40000002400 */
[----:B--2---:R-:W-:-:S06]  /*132a0*/  FMUL.FTZ R0, R18, c[0x0][0x2ec] ;  /* 0x0000bb0012007a20 */ /* 0x004fcc0000410000 */
[----:B------:R2:W-:Y:S02]  /*132b0*/  MUFU.TANH R135, R0 ;  /* 0x0000000000877308 */ /* 0x0005e40000002400 */
[----:B--2---:R-:W-:Y:S02]  /*132c0*/  FMUL.FTZ R0, R19, c[0x0][0x2ec] ;  /* 0x0000bb0013007a20 */ /* 0x004fe40000410000 */
[C---:B----4-:R-:W-:Y:S04]  /*132d0*/  HMMA.16816.F32 R16, R8.reuse, R36, R24 ;  /* 0x000000240810723c */ /* 0x050fe80000001818 */
[----:B------:R2:W-:Y:S04]  /*132e0*/  MUFU.TANH R154, R0 ;  /* 0x00000000009a7308 */ /* 0x0005e80000002400 */
[----:B------:R-:W-:Y:S08]  /*132f0*/  HMMA.16816.F32 R36, R8, R38, R28 ;  /* 0x000000260824723c */ /* 0x000ff0000000181c */
[----:B-1----:R-:W-:Y:S01]  /*13300*/  HMMA.16816.F32 R28, R12, R32, RZ ;  /* 0x000000200c1c723c */ /* 0x002fe200000018ff */
[----:B--2---:R-:W-:-:S04]  /*13310*/  FMUL.FTZ R0, R40, c[0x0][0x2ec] ;  /* 0x0000bb0028007a20 */ /* 0x004fc80000410000 */
[----:B------:R1:W-:Y:S03]  /*13320*/  MUFU.TANH R74, R0 ;  /* 0x00000000004a7308 */ /* 0x0003e60000002400 */
[----:B------:R-:W-:Y:S01]  /*13330*/  HMMA.16816.F32 R24, R12, R34, RZ ;  /* 0x000000220c18723c */ /* 0x000fe200000018ff */
[----:B-1----:R-:W-:Y:S11]  /*13340*/  FMUL.FTZ R0, R41, c[0x0][0x2ec] ;  /* 0x0000bb0029007a20 */ /* 0x002ff60000410000 */
[----:B------:R-:W-:Y:S04]  /*13350*/  @!UPT UIADD3 URZ, URZ, URZ, URZ ;  /* 0x0000003f3f3ff290 */ /* 0x000fe8000fffe03f */
[----:B------:R-:W-:Y:S01]  /*13360*/  HMMA.16816.F32 R32, R8, R52, R28 ;  /* 0x000000340820723c */ /* 0x000fe2000000181c */
[----:B------:R1:W-:Y:S07]  /*13370*/  MUFU.TANH R73, R0 ;  /* 0x0000000000497308 */ /* 0x0003ee0000002400 */
[----:B------:R-:W-:Y:S01]  /*13380*/  HMMA.16816.F32 R28, R12, R48, RZ ;  /* 0x000000300c1c723c */ /* 0x000fe200000018ff */
[----:B-1----:R-:W-:-:S04]  /*13390*/  FMUL.FTZ R0, R42, c[0x0][0x2ec] ;  /* 0x0000bb002a007a20 */ /* 0x002fc80000410000 */
[----:B------:R1:W-:Y:S02]  /*133a0*/  MUFU.TANH R153, R0 ;  /* 0x0000000000997308 */ /* 0x0003e40000002400 */
[----:B-1----:R-:W-:Y:S02]  /*133b0*/  FMUL.FTZ R0, R43, c[0x0][0x2ec] ;  /* 0x0000bb002b007a20 */ /* 0x002fe40000410000 */
[----:B------:R-:W1:Y:S04]  /*133c0*/  LDSM.16.M88.4 R40, [R177] ;  /* 0x00000000b128783b */ /* 0x000e680000000200 */
        /* <DEDUP_REMOVED lines=8> */
[----:B------:R-:W-:Y:S01]  /*13450*/  HMMA.16816.F32 R16, R8, R54, R24 ;  /* 0x000000360810723c */ /* 0x000fe20000001818 */
[----:B------:R-:W2:Y:S03]  /*13460*/  LDSM.16.M88.4 R52, [R164+0x3400] ;  /* 0x00340000a434783b */ /* 0x000ea60000000200 */
[----:B------:R4:W-:Y:S04]  /*13470*/  MUFU.TANH R158, R0 ;  /* 0x00000000009e7308 */ /* 0x0009e80000002400 */
[----:B------:R-:W-:Y:S01]  /*13480*/  HMMA.16816.F32 R24, R12, R50, RZ ;  /* 0x000000320c18723c */ /* 0x000fe200000018ff */
        /* <DEDUP_REMOVED lines=16> */
[C---:B-1----:R-:W-:Y:S04]  /*13590*/  HMMA.16816.F32 R32, R8.reuse, R40, R28 ;  /* 0x000000280820723c */ /* 0x042fe8000000181c */
[----:B------:R1:W-:Y:S04]  /*135a0*/  MUFU.TANH R163, R0 ;  /* 0x0000000000a37308 */ /* 0x0003e80000002400 */
[----:B------:R-:W-:Y:S01]  /*135b0*/  HMMA.16816.F32 R28, R8, R42, R24 ;  /* 0x0000002a081c723c */ /* 0x000fe20000001818 */
[----:B------:R-:W-:Y:S07]  /*135c0*/  LDSM.16.M88.4 R40, [R175] ;  /* 0x00000000af28783b */ /* 0x000fee0000000200 */
[----:B--2---:R-:W-:Y:S01]  /*135d0*/  HMMA.16816.F32 R24, R12, R52, RZ ;  /* 0x000000340c18723c */ /* 0x004fe200000018ff */
[----:B-1----:R-:W-:-:S04]  /*135e0*/  FMUL.FTZ R0, R16, c[0x0][0x2ec] ;  /* 0x0000bb0010007a20 */ /* 0x002fc80000410000 */
[----:B------:R1:W-:Y:S02]  /*135f0*/  MUFU.TANH R71, R0 ;  /* 0x0000000000477308 */ /* 0x0003e40000002400 */
[----:B-1----:R-:W-:Y:S11]  /*13600*/  FMUL.FTZ R0, R17, c[0x0][0x2ec] ;  /* 0x0000bb0011007a20 */ /* 0x002ff60000410000 */
[----:B------:R-:W-:Y:S06]  /*13610*/  @!UPT UIADD3 URZ, URZ, URZ, URZ ;  /* 0x0000003f3f3ff290 */ /* 0x000fec000fffe03f */
[----:B----4-:R-:W-:Y:S01]  /*13620*/  HMMA.16816.F32 R24, R8, R36, R24 ;  /* 0x000000240818723c */ /* 0x010fe20000001818 */
[----:B------:R1:W-:Y:S02]  /*13630*/  MUFU.TANH R47, R0 ;  /* 0x00000000002f7308 */ /* 0x0003e40000002400 */
[----:B-1----:R-:W-:-:S06]  /*13640*/  FMUL.FTZ R0, R18, c[0x0][0x2ec] ;  /* 0x0000bb0012007a20 */ /* 0x002fcc0000410000 */
[----:B------:R1:W-:Y:S11]  /*13650*/  MUFU.TANH R162, R0 ;  /* 0x0000000000a27308 */ /* 0x0003f60000002400 */
[----:B------:R-:W-:Y:S04]  /*13660*/  @!UPT UIADD3 URZ, URZ, URZ, URZ ;  /* 0x0000003f3f3ff290 */ /* 0x000fe8000fffe03f */
[----:B------:R-:W-:-:S04]  /*13670*/  FMUL.FTZ R21, R25, c[0x0][0x2ec] ;  /* 0x0000bb0019157a20 */ /* 0x000fc80000410000 */
[----:B------:R2:W-:Y:S01]  /*13680*/  MUFU.TANH R195, R21 ;  /* 0x0000001500c37308 */ /* 0x0005e20000002400 */
[----:B-1----:R-:W-:Y:S02]  /*13690*/  FMUL.FTZ R0, R19, c[0x0][0x2ec] ;  /* 0x0000bb0013007a20 */ /* 0x002fe40000410000 */
[----:B------:R-:W-:Y:S05]  /*136a0*/  HMMA.16816.F32 R16, R12, R66, RZ ;  /* 0x000000420c10723c */ /* 0x000fea00000018ff */
[----:B------:R1:W-:Y:S01]  /*136b0*/  MUFU.TANH R161, R0 ;  /* 0x0000000000a17308 */ /* 0x0003e20000002400 */
[----:B--2---:R-:W-:-:S07]  /*136c0*/  FMUL.FTZ R21, R27, c[0x0][0x2ec] ;  /* 0x0000bb001b157a20 */ /* 0x004fce0000410000 */
[----:B------:R-:W-:Y:S01]  /*136d0*/  MUFU.TANH R187, R21 ;  /* 0x0000001500bb7308 */ /* 0x000fe20000002400 */
[----:B-1----:R-:W-:-:S07]  /*136e0*/  FMUL.FTZ R0, R32, c[0x0][0x2ec] ;  /* 0x0000bb0020007a20 */ /* 0x002fce0000410000 */
[----:B------:R1:W-:Y:S03]  /*136f0*/  MUFU.TANH R44, R0 ;  /* 0x00000000002c7308 */ /* 0x0003e60000002400 */
[----:B------:R-:W-:Y:S08]  /*13700*/  HMMA.16816.F32 R48, R8, R62, R16 ;  /* 0x0000003e0830723c */ /* 0x000ff00000001810 */
[----:B------:R-:W-:Y:S01]  /*13710*/  HMMA.16816.F32 R16, R12, R54, RZ ;  /* 0x000000360c10723c */ /* 0x000fe200000018ff */
[----:B-1----:R-:W-:-:S04]  /*13720*/  FMUL.FTZ R0, R33, c[0x0][0x2ec] ;  /* 0x0000bb0021007a20 */ /* 0x002fc80000410000 */
[----:B------:R1:W-:Y:S11]  /*13730*/  MUFU.TANH R67, R0 ;  /* 0x0000000000437308 */ /* 0x0003f60000002400 */
[----:B------:R-:W-:-:S04]  /*13740*/  FMUL.FTZ R5, R49, c[0x0][0x2ec] ;  /* 0x0000bb0031057a20 */ /* 0x000fc80000410000 */
[----:B------:R2:W4:Y:S01]  /*13750*/  MUFU.TANH R23, R5 ;  /* 0x0000000500177308 */ /* 0x0005220000002400 */
[----:B-1----:R-:W-:-:S07]  /*13760*/  FMUL.FTZ R0, R34, c[0x0][0x2ec] ;  /* 0x0000bb0022007a20 */ /* 0x002fce0000410000 */
[----:B------:R1:W-:Y:S01]  /*13770*/  MUFU.TANH R186, R0 ;  /* 0x0000000000ba7308 */ /* 0x0003e20000002400 */
[----:B--2---:R-:W-:Y:S01]  /*13780*/  LOP3.LUT R5, R6, 0x6, RZ, 0xc0, !PT ;  /* 0x0000000606057812 */ /* 0x004fe200078ec0ff */
        /* <DEDUP_REMOVED lines=12> */
[----:B------:R5:W-:Y:S03]  /*13850*/  MUFU.TANH R193, R0 ;  /* 0x0000000000c17308 */ /* 0x000be60000002400 */
[----:B------:R-:W-:-:S05]  /*13860*/  FMUL.FTZ R16, R51, c[0x0][0x2ec] ;  /* 0x0000bb0033107a20 */ /* 0x000fca0000410000 */
[----:B------:R1:W1:Y:S01]  /*13870*/  MUFU.TANH R22, R16 ;  /* 0x0000001000167308 */ /* 0x0002620000002400 */
[----:B-----5:R-:W-:-:S07]  /*13880*/  FMUL.FTZ R0, R24, c[0x0][0x2ec] ;  /* 0x0000bb0018007a20 */ /* 0x020fce0000410000 */
[----:B------:R5:W2:Y:S04]  /*13890*/  MUFU.TANH R58, R0 ;  /* 0x00000000003a7308 */ /* 0x000aa80000002400 */
[----:B------:R-:W-:Y:S01]  /*138a0*/  FMUL.FTZ R21, R29, c[0x0][0x2ec] ;  /* 0x0000bb001d157a20 */ /* 0x000fe20000410000 */
[----:B-1----:R-:W-:Y:S03]  /*138b0*/  HMMA.16816.F32 R16, R12, R32, RZ ;  /* 0x000000200c10723c */ /* 0x002fe600000018ff */
[----:B------:R1:W-:Y:S01]  /*138c0*/  MUFU.TANH R131, R21 ;  /* 0x0000001500837308 */ /* 0x0003e20000002400 */
[----:B-----5:R-:W-:-:S05]  /*138d0*/  IMAD.SHL.U32 R0, R240, 0x100, RZ ;  /* 0x00000100f0007824 */ /* 0x020fca00078e00ff */
[C-C-:B------:R-:W-:Y:S02]  /*138e0*/  LOP3.LUT R7, R0.reuse, 0x18, R5.reuse, 0xfe, !PT ;  /* 0x0000001800077812 */ /* 0x140fe400078efe05 */
[----:B------:R-:W-:Y:S01]  /*138f0*/  LOP3.LUT R6, R0, 0xf9, R5, 0xfe, !PT ;  /* 0x000000f900067812 */ /* 0x000fe200078efe05 */
[----:B-1----:R-:W-:Y:S01]  /*13900*/  FMUL.FTZ R21, R30, c[0x0][0x2ec] ;  /* 0x0000bb001e157a20 */ /* 0x002fe20000410000 */
[----:B------:R-:W-:Y:S02]  /*13910*/  ISETP.GE.AND P2, PT, R7, R2, PT ;  /* 0x000000020700720c */ /* 0x000fe40003f46270 */
[----:B------:R-:W-:Y:S01]  /*13920*/  LOP3.LUT R7, R0, R5, RZ, 0xfc, !PT ;  /* 0x0000000500077212 */ /* 0x000fe200078efcff */
[----:B------:R-:W-:Y:S01]  /*13930*/  MUFU.TANH R54, R21 ;  /* 0x0000001500367308 */ /* 0x000fe20000002400 */
[-C--:B------:R-:W-:Y:S02]  /*13940*/  ISETP.GE.AND P3, PT, R6, R4.reuse, PT ;  /* 0x000000040600720c */ /* 0x080fe40003f66270 */
[----:B------:R-:W-:-:S02]  /*13950*/  ISETP.GE.AND P4, PT, R7, R4, PT ;  /* 0x000000040700720c */ /* 0x000fc40003f86270 */
[-C--:B------:R-:W-:Y:S01]  /*13960*/  ISETP.GE.AND P5, PT, R7, R2.reuse, PT ;  /* 0x000000020700720c */ /* 0x080fe20003fa6270 */
[----:B------:R-:W-:Y:S01]  /*13970*/  FMUL.FTZ R7, R26, c[0x0][0x2ec] ;  /* 0x0000bb001a077a20 */ /* 0x000fe20000410000 */
[----:B------:R-:W-:Y:S01]  /*13980*/  ISETP.GE.AND P1, PT, R6, R2, PT ;  /* 0x000000020600720c */ /* 0x000fe20003f26270 */
[----:B------:R-:W-:Y:S01]  /*13990*/  HMMA.16816.F32 R24, R8, R40, R16 ;  /* 0x000000280818723c */ /* 0x000fe20000001810 */
[----:B------:R-:W-:Y:S01]  /*139a0*/  LOP3.LUT R6, R0, 0x1, R5, 0xfe, !PT ;  /* 0x0000000100067812 */ /* 0x000fe200078efe05 */
[----:B------:R1:W5:Y:S01]  /*139b0*/  MUFU.TANH R57, R7 ;  /* 0x0000000700397308 */ /* 0x0003620000002400 */
[----:B---3--:R-:W-:Y:S02]  /*139c0*/  FSEL R122, R122, -INF , !P2 ;  /* 0xff8000007a7a7808 */ /* 0x008fe40005000000 */
[----:B----4-:R-:W-:Y:S02]  /*139d0*/  FSEL R209, R23, -INF , !P3 ;  /* 0xff80000017d17808 */ /* 0x010fe40005800000 */
[----:B------:R-:W-:Y:S01]  /*139e0*/  FSEL R212, R22, -INF , !P1 ;  /* 0xff80000016d47808 */ /* 0x000fe20004800000 */
[----:B------:R-:W-:Y:S01]  /*139f0*/  HMMA.16816.F32 R16, R12, R34, RZ ;  /* 0x000000220c10723c */ /* 0x000fe200000018ff */
[----:B------:R-:W3:Y:S01]  /*13a00*/  LDSM.16.M88.4 R32, [R174] ;  /* 0x00000000ae20783b */ /* 0x000ee20000000200 */
[----:B------:R-:W-:-:S02]  /*13a10*/  ISETP.GE.AND P6, PT, R6, R4, PT ;  /* 0x000000040600720c */ /* 0x000fc40003fc6270 */
[----:B------:R-:W-:Y:S02]  /*13a20*/  ISETP.GE.AND P3, PT, R6, R2, PT ;  /* 0x000000020600720c */ /* 0x000fe40003f66270 */
[C-C-:B------:R-:W-:Y:S02]  /*13a30*/  LOP3.LUT R6, R0.reuse, 0x9, R5.reuse, 0xfe, !PT ;  /* 0x0000000900067812 */ /* 0x140fe400078efe05 */
[----:B------:R-:W-:Y:S02]  /*13a40*/  FSEL R93, R93, -INF , !P4 ;  /* 0xff8000005d5d7808 */ /* 0x000fe40006000000 */
[----:B-1----:R-:W-:Y:S02]  /*13a50*/  LOP3.LUT R7, R0, 0x8, R5, 0xfe, !PT ;  /* 0x0000000800077812 */ /* 0x002fe400078efe05 */
[----:B------:R-:W-:Y:S02]  /*13a60*/  FSEL R109, R109, -INF , !P5 ;  /* 0xff8000006d6d7808 */ /* 0x000fe40006800000 */
[----:B------:R-:W-:-:S02]  /*13a70*/  ISETP.GE.AND P2, PT, R7, R4, PT ;  /* 0x000000040700720c */ /* 0x000fc40003f46270 */
[----:B------:R-:W-:Y:S01]  /*13a80*/  ISETP.GE.AND P1, PT, R7, R2, PT ;  /* 0x000000020700720c */ /* 0x000fe20003f26270 */
[----:B------:R-:W-:Y:S01]  /*13a90*/  FMUL.FTZ R21, R25, c[0x0][0x2ec] ;  /* 0x0000bb0019157a20 */ /* 0x000fe20000410000 */
[----:B------:R-:W-:Y:S02]  /*13aa0*/  LOP3.LUT R7, R0, 0x10, R5, 0xfe, !PT ;  /* 0x0000001000077812 */ /* 0x000fe400078efe05 */
[----:B------:R-:W-:Y:S01]  /*13ab0*/  FSEL R97, R97, -INF , !P6 ;  /* 0xff80000061617808 */ /* 0x000fe20007000000 */
[----:B------:R1:W-:Y:S01]  /*13ac0*/  MUFU.TANH R128, R21 ;  /* 0x0000001500807308 */ /* 0x0003e20000002400 */
[----:B------:R-:W-:Y:S02]  /*13ad0*/  FSEL R112, R112, -INF , !P3 ;  /* 0xff80000070707808 */ /* 0x000fe40005800000 */
[C---:B------:R-:W-:Y:S02]  /*13ae0*/  ISETP.GE.AND P4, PT, R6.reuse, R4, PT ;  /* 0x000000040600720c */ /* 0x040fe40003f86270 */
[----:B------:R-:W-:Y:S01]  /*13af0*/  ISETP.GE.AND P5, PT, R6, R2, PT ;  /* 0x000000020600720c */ /* 0x000fe20003fa6270 */
[----:B------:R-:W-:Y:S01]  /*13b00*/  FMUL.FTZ R6, R28, c[0x0][0x2ec] ;  /* 0x0000bb001c067a20 */ /* 0x000fe20000410000 */
[----:B------:R-:W-:-:S02]  /*13b10*/  ISETP.GE.AND P6, PT, R7, R4, PT ;  /* 0x000000040700720c */ /* 0x000fc40003fc6270 */
[----:B------:R-:W-:Y:S01]  /*13b20*/  ISETP.GE.AND P3, PT, R7, R2, PT ;  /* 0x000000020700720c */ /* 0x000fe20003f66270 */
[----:B------:R4:W2:Y:S01]  /*13b30*/  MUFU.TANH R55, R6 ;  /* 0x0000000600377308 */ /* 0x0008a20000002400 */
[----:B------:R-:W-:Y:S02]  /*13b40*/  LOP3.LUT R7, R0, 0x20, R5, 0xfe, !PT ;  /* 0x0000002000077812 */ /* 0x000fe400078efe05 */
[----:B------:R-:W-:Y:S02]  /*13b50*/  FSEL R89, R89, -INF , !P4 ;  /* 0xff80000059597808 */ /* 0x000fe40006000000 */
[----:B------:R-:W-:Y:S01]  /*13b60*/  FSEL R111, R111, -INF , !P5 ;  /* 0xff8000006f6f7808 */ /* 0x000fe20006800000 */
[----:B-1----:R-:W-:Y:S01]  /*13b70*/  FMUL.FTZ R21, R27, c[0x0][0x2ec] ;  /* 0x0000bb001b157a20 */ /* 0x002fe20000410000 */
[C---:B------:R-:W-:Y:S02]  /*13b80*/  ISETP.GE.AND P4, PT, R7.reuse, R4, PT ;  /* 0x000000040700720c */ /* 0x040fe40003f86270 */
[----:B------:R-:W-:Y:S01]  /*13b90*/  ISETP.GE.AND P5, PT, R7, R2, PT ;  /* 0x000000020700720c */ /* 0x000fe20003fa6270 */
[----:B------:R-:W-:Y:S01]  /*13ba0*/  FMUL.FTZ R7, R31, c[0x0][0x2ec] ;  /* 0x0000bb001f077a20 */ /* 0x000fe20000410000 */
[----:B------:R-:W-:Y:S01]  /*13bb0*/  FSEL R94, R94, -INF , !P2 ;  /* 0xff8000005e5e7808 */ /* 0x000fe20005000000 */
[----:B------:R-:W-:Y:S01]  /*13bc0*/  HMMA.16816.F32 R28, R8, R42, R16 ;  /* 0x0000002a081c723c */ /* 0x000fe20000001810 */
[----:B------:R-:W1:Y:S01]  /*13bd0*/  LDSM.16.M88.4 R40, [R164+0x4000] ;  /* 0x00400000a428783b */ /* 0x000e620000000200 */
[----:B------:R3:W1:Y:S01]  /*13be0*/  MUFU.TANH R152, R7 ;  /* 0x0000000700987308 */ /* 0x0006620000002400 */
[----:B------:R-:W-:-:S02]  /*13bf0*/  FSEL R110, R110, -INF , !P1 ;  /* 0xff8000006e6e7808 */ /* 0x000fc40004800000 */
[--C-:B----4-:R-:W-:Y:S02]  /*13c00*/  LOP3.LUT R6, R0, 0x19, R5.reuse, 0xfe, !PT ;  /* 0x0000001900067812 */ /* 0x110fe400078efe05 */
[----:B------:R-:W-:Y:S01]  /*13c10*/  FSEL R91, R91, -INF , !P4 ;  /* 0xff8000005b5b7808 */ /* 0x000fe20006000000 */
[----:B--2---:R-:W-:Y:S01]  /*13c20*/  HMMA.16816.F32 R16, R12, R36, RZ ;  /* 0x000000240c10723c */ /* 0x004fe200000018ff */
[----:B------:R-:W-:Y:S01]  /*13c30*/  FSEL R118, R118, -INF , !P5 ;  /* 0xff80000076767808 */ /* 0x000fe20006800000 */
[----:B------:R2:W-:Y:S01]  /*13c40*/  MUFU.TANH R117, R21 ;  /* 0x0000001500757308 */ /* 0x0005e20000002400 */
[C---:B------:R-:W-:Y:S02]  /*13c50*/  ISETP.GE.AND P2, PT, R6.reuse, R4, PT ;  /* 0x000000040600720c */ /* 0x040fe40003f46270 */
[----:B------:R-:W-:Y:S02]  /*13c60*/  ISETP.GE.AND P1, PT, R6, R2, PT ;  /* 0x000000020600720c */ /* 0x000fe40003f26270 */
[----:B------:R-:W-:-:S02]  /*13c70*/  LOP3.LUT R6, R0, 0x21, R5, 0xfe, !PT ;  /* 0x0000002100067812 */ /* 0x000fc400078efe05 */
[----:B------:R-:W-:Y:S01]  /*13c80*/  FSEL R92, R92, -INF , !P6 ;  /* 0xff8000005c5c7808 */ /* 0x000fe20007000000 */
[----:B---3--:R-:W-:Y:S01]  /*13c90*/  FMUL.FTZ R7, R24, c[0x0][0x2ec] ;  /* 0x0000bb0018077a20 */ /* 0x008fe20000410000 */
[----:B------:R-:W-:Y:S02]  /*13ca0*/  FSEL R114, R114, -INF , !P3 ;  /* 0xff80000072727808 */ /* 0x000fe40005800000 */
[C---:B------:R-:W-:Y:S01]  /*13cb0*/  ISETP.GE.AND P6, PT, R6.reuse, R4, PT ;  /* 0x000000040600720c */ /* 0x040fe20003fc6270 */
[----:B------:R3:W-:Y:S01]  /*13cc0*/  MUFU.TANH R52, R7 ;  /* 0x0000000700347308 */ /* 0x0007e20000002400 */
[----:B------:R-:W-:Y:S02]  /*13cd0*/  ISETP.GE.AND P3, PT, R6, R2, PT ;  /* 0x000000020600720c */ /* 0x000fe40003f66270 */
[----:B------:R-:W-:Y:S01]  /*13ce0*/  LOP3.LUT R6, R0, 0x28, R5, 0xfe, !PT ;  /* 0x0000002800067812 */ /* 0x000fe200078efe05 */
[----:B--2---:R-:W-:Y:S01]  /*13cf0*/  FMUL.FTZ R21, R29, c[0x0][0x2ec] ;  /* 0x0000bb001d157a20 */ /* 0x004fe20000410000 */
[----:B------:R-:W-:-:S02]  /*13d00*/  FSEL R95, R95, -INF , !P2 ;  /* 0xff8000005f5f7808 */ /* 0x000fc40005000000 */
[----:B------:R-:W-:Y:S01]  /*13d10*/  FSEL R116, R116, -INF , !P1 ;  /* 0xff80000074747808 */ /* 0x000fe20004800000 */
[----:B------:R2:W-:Y:S01]  /*13d20*/  MUFU.TANH R115, R21 ;  /* 0x0000001500737308 */ /* 0x0005e20000002400 */
[C---:B------:R-:W-:Y:S02]  /*13d30*/  ISETP.GE.AND P2, PT, R6.reuse, R4, PT ;  /* 0x000000040600720c */ /* 0x040fe40003f46270 */
[----:B------:R-:W-:Y:S02]  /*13d40*/  ISETP.GE.AND P1, PT, R6, R2, PT ;  /* 0x000000020600720c */ /* 0x000fe40003f26270 */
[--C-:B------:R-:W-:Y:S02]  /*13d50*/  LOP3.LUT R6, R0, 0x30, R5.reuse, 0xfe, !PT ;  /* 0x0000003000067812 */ /* 0x100fe400078efe05 */
[----:B------:R-:W-:Y:S02]  /*13d60*/  FSEL R86, R86, -INF , !P6 ;  /* 0xff80000056567808 */ /* 0x000fe40007000000 */
[----:B---3--:R-:W-:-:S02]  /*13d70*/  LOP3.LUT R7, R0, 0x29, R5, 0xfe, !PT ;  /* 0x0000002900077812 */ /* 0x008fc400078efe05 */
[----:B------:R-:W-:Y:S02]  /*13d80*/  FSEL R119, R119, -INF , !P3 ;  /* 0xff80000077777808 */ /* 0x000fe40005800000 */
[C---:B------:R-:W-:Y:S02]  /*13d90*/  ISETP.GE.AND P4, PT, R7.reuse, R4, PT ;  /* 0x000000040700720c */ /* 0x040fe40003f86270 */
[----:B------:R-:W-:Y:S01]  /*13da0*/  ISETP.GE.AND P5, PT, R7, R2, PT ;  /* 0x000000020700720c */ /* 0x000fe20003fa6270 */
[----:B------:R-:W-:Y:S01]  /*13db0*/  FMUL.FTZ R7, R26, c[0x0][0x2ec] ;  /* 0x0000bb001a077a20 */ /* 0x000fe20000410000 */
[----:B------:R-:W-:Y:S01]  /*13dc0*/  FSEL R88, R88, -INF , !P2 ;  /* 0xff80000058587808 */ /* 0x000fe20005000000 */
[----:B------:R-:W-:Y:S01]  /*13dd0*/  HMMA.16816.F32 R24, R8, R32, R16 ;  /* 0x000000200818723c */ /* 0x000fe20000001810 */
[----:B------:R-:W-:Y:S01]  /*13de0*/  FSEL R120, R120, -INF , !P1 ;  /* 0xff80000078787808 */ /* 0x000fe20004800000 */
[----:B------:R3:W4:Y:S01]  /*13df0*/  MUFU.TANH R51, R7 ;  /* 0x0000000700337308 */ /* 0x0007220000002400 */
[----:B------:R-:W-:Y:S01]  /*13e00*/  ISETP.GE.AND P6, PT, R6, R4, PT ;  /* 0x000000040600720c */ /* 0x000fe20003fc6270 */
[----:B--2---:R-:W-:Y:S01]  /*13e10*/  FMUL.FTZ R21, R30, c[0x0][0x2ec] ;  /* 0x0000bb001e157a20 */ /* 0x004fe20000410000 */
[----:B------:R-:W-:-:S02]  /*13e20*/  ISETP.GE.AND P3, PT, R6, R2, PT ;  /* 0x000000020600720c */ /* 0x000fc40003f66270 */
[--C-:B------:R-:W-:Y:S01]  /*13e30*/  LOP3.LUT R6, R0, 0x38, R5.reuse, 0xfe, !PT ;  /* 0x0000003800067812 */ /* 0x100fe200078efe05 */
[----:B------:R-:W-:Y:S01]  /*13e40*/  HMMA.16816.F32 R16, R12, R38, RZ ;  /* 0x000000260c10723c */ /* 0x000fe200000018ff */
[----:B------:R-:W2:Y:S01]  /*13e50*/  LDSM.16.M88.4 R36, [R173] ;  /* 0x00000000ad24783b */ /* 0x000ea20000000200 */
[----:B------:R-:W-:Y:S01]  /*13e60*/  FSEL R87, R87, -INF , !P4 ;  /* 0xff80000057577808 */ /* 0x000fe20006000000 */
[----:B------:R1:W-:Y:S01]  /*13e70*/  MUFU.TANH R113, R21 ;  /* 0x0000001500717308 */ /* 0x0003e20000002400 */
[----:B------:R-:W-:Y:S02]  /*13e80*/  FSEL R123, R123, -INF , !P5 ;  /* 0xff8000007b7b7808 */ /* 0x000fe40006800000 */
[----:B------:R-:W-:Y:S02]  /*13e90*/  FSEL R90, R90, -INF , !P6 ;  /* 0xff8000005a5a7808 */ /* 0x000fe40007000000 */
[----:B------:R-:W-:Y:S02]  /*13ea0*/  FSEL R121, R121, -INF , !P3 ;  /* 0xff80000079797808 */ /* 0x000fe40005800000 */
[----:B---3--:R-:W-:-:S02]  /*13eb0*/  LOP3.LUT R7, R0, 0x31, R5, 0xfe, !PT ;  /* 0x0000003100077812 */ /* 0x008fc400078efe05 */
[-C--:B------:R-:W-:Y:S02]  /*13ec0*/  ISETP.GE.AND P4, PT, R6, R4.reuse, PT ;  /* 0x000000040600720c */ /* 0x080fe40003f86270 */
[C---:B------:R-:W-:Y:S02]  /*13ed0*/  ISETP.GE.AND P2, PT, R7.reuse, R4, PT ;  /* 0x000000040700720c */ /* 0x040fe40003f46270 */
[-C--:B------:R-:W-:Y:S02]  /*13ee0*/  ISETP.GE.AND P1, PT, R7, R2.reuse, PT ;  /* 0x000000020700720c */ /* 0x080fe40003f26270 */
[----:B------:R-:W-:Y:S01]  /*13ef0*/  LOP3.LUT R7, R0, 0x39, R5, 0xfe, !PT ;  /* 0x0000003900077812 */ /* 0x000fe200078efe05 */
[----:B-1----:R-:W-:Y:S01]  /*13f00*/  FMUL.FTZ R21, R25, c[0x0][0x2ec] ;  /* 0x0000bb0019157a20 */ /* 0x002fe20000410000 */
[----:B------:R-:W-:Y:S01]  /*13f10*/  ISETP.GE.AND P5, PT, R6, R2, PT ;  /* 0x000000020600720c */ /* 0x000fe20003fa6270 */
[----:B------:R-:W-:Y:S01]  /*13f20*/  FMUL.FTZ R6, R28, c[0x0][0x2ec] ;  /* 0x0000bb001c067a20 */ /* 0x000fe20000410000 */
[C---:B------:R-:W-:Y:S01]  /*13f30*/  ISETP.GE.AND P6, PT, R7.reuse, R4, PT ;  /* 0x000000040700720c */ /* 0x040fe20003fc6270 */
[----:B------:R1:W-:Y:S01]  /*13f40*/  MUFU.TANH R107, R21 ;  /* 0x00000015006b7308 */ /* 0x0003e20000002400 */
[----:B------:R-:W-:-:S02]  /*13f50*/  ISETP.GE.AND P3, PT, R7, R2, PT ;  /* 0x000000020700720c */ /* 0x000fc40003f66270 */
[----:B------:R-:W-:Y:S02]  /*13f60*/  LOP3.LUT R7, R0, 0x41, R5, 0xfe, !PT ;  /* 0x0000004100077812 */ /* 0x000fe400078efe05 */
[----:B------:R-:W-:Y:S02]  /*13f70*/  FSEL R82, R82, -INF , !P4 ;  /* 0xff80000052527808 */ /* 0x000fe40006000000 */
[----:B------:R-:W-:Y:S01]  /*13f80*/  FSEL R125, R125, -INF , !P5 ;  /* 0xff8000007d7d7808 */ /* 0x000fe20006800000 */
[----:B------:R3:W2:Y:S01]  /*13f90*/  MUFU.TANH R49, R6 ;  /* 0x0000000600317308 */ /* 0x0006a20000002400 */
[C---:B------:R-:W-:Y:S02]  /*13fa0*/  ISETP.GE.AND P4, PT, R7.reuse, R4, PT ;  /* 0x000000040700720c */ /* 0x040fe40003f86270 */
[----:B------:R-:W-:Y:S01]  /*13fb0*/  ISETP.GE.AND P5, PT, R7, R2, PT ;  /* 0x000000020700720c */ /* 0x000fe20003fa6270 */
[----:B------:R-:W-:Y:S01]  /*13fc0*/  FMUL.FTZ R7, R31, c[0x0][0x2ec] ;  /* 0x0000bb001f077a20 */ /* 0x000fe20000410000 */
[----:B------:R-:W-:Y:S01]  /*13fd0*/  FSEL R83, R83, -INF , !P2 ;  /* 0xff80000053537808 */ /* 0x000fe20005000000 */
[----:B------:R-:W-:Y:S01]  /*13fe0*/  HMMA.16816.F32 R28, R8, R34, R16 ;  /* 0x00000022081c723c */ /* 0x000fe20000001810 */
[----:B------:R-:W2:Y:S01]  /*13ff0*/  LDSM.16.M88.4 R32, [R164+0x4400] ;  /* 0x00440000a420783b */ /* 0x000ea20000000200 */
[----:B------:R4:W2:Y:S01]  /*14000*/  MUFU.TANH R108, R7 ;  /* 0x00000007006c7308 */ /* 0x0008a20000002400 */
[----:B------:R-:W-:Y:S01]  /*14010*/  FSEL R124, R124, -INF , !P1 ;  /* 0xff8000007c7c7808 */ /* 0x000fe20004800000 */
[----:B-1----:R-:W-:Y:S01]  /*14020*/  FMUL.FTZ R21, R27, c[0x0][0x2ec] ;  /* 0x0000bb001b157a20 */ /* 0x002fe20000410000 */
[----:B------:R-:W-:-:S02]  /*14030*/  FSEL R81, R81, -INF , !P4 ;  /* 0xff80000051517808 */ /* 0x000fc40006000000 */
[----:B------:R-:W-:Y:S01]  /*14040*/  FSEL R129, R129, -INF , !P5 ;  /* 0xff80000081817808 */ /* 0x000fe20006800000 */
[----:B------:R-:W-:Y:S01]  /*14050*/  HMMA.16816.F32 R16, R12, R40, RZ ;  /* 0x000000280c10723c */ /* 0x000fe200000018ff */
[----:B------:R-:W-:Y:S01]  /*14060*/  FSEL R85, R85, -INF , !P6 ;  /* 0xff80000055557808 */ /* 0x000fe20007000000 */
[----:B------:R1:W-:Y:S01]  /*14070*/  MUFU.TANH R106, R21 ;  /* 0x00000015006a7308 */ /* 0x0003e20000002400 */
[--C-:B---3--:R-:W-:Y:S02]  /*14080*/  LOP3.LUT R6, R0, 0x40, R5.reuse, 0xfe, !PT ;  /* 0x0000004000067812 */ /* 0x108fe400078efe05 */
[----:B------:R-:W-:Y:S02]  /*14090*/  FSEL R126, R126, -INF , !P3 ;  /* 0xff8000007e7e7808 */ /* 0x000fe40005800000 */
[C---:B------:R-:W-:Y:S02]  /*140a0*/  ISETP.GE.AND P2, PT, R6.reuse, R4, PT ;  /* 0x000000040600720c */ /* 0x040fe40003f46270 */
[----:B------:R-:W-:Y:S01]  /*140b0*/  ISETP.GE.AND P1, PT, R6, R2, PT ;  /* 0x000000020600720c */ /* 0x000fe20003f26270 */
[----:B----4-:R-:W-:Y:S01]  /*140c0*/  FMUL.FTZ R7, R24, c[0x0][0x2ec] ;  /* 0x0000bb0018077a20 */ /* 0x010fe20000410000 */
[----:B------:R-:W-:-:S02]  /*140d0*/  LOP3.LUT R6, R0, 0x48, R5, 0xfe, !PT ;  /* 0x0000004800067812 */ /* 0x000fc400078efe05 */
[----:B------:R-:W-:Y:S01]  /*140e0*/  FSEL R84, R84, -INF , !P2 ;  /* 0xff80000054547808 */ /* 0x000fe20005000000 */
[----:B------:R3:W4:Y:S01]  /*140f0*/  MUFU.TANH R105, R7 ;  /* 0x0000000700697308 */ /* 0x0007220000002400 */
[C---:B------:R-:W-:Y:S02]  /*14100*/  ISETP.GE.AND P6, PT, R6.reuse, R4, PT ;  /* 0x000000040600720c */ /* 0x040fe40003fc6270 */
[----:B------:R-:W-:Y:S01]  /*14110*/  ISETP.GE.AND P3, PT, R6, R2, PT ;  /* 0x000000020600720c */ /* 0x000fe20003f66270 */
[----:B-1----:R-:W-:Y:S01]  /*14120*/  FMUL.FTZ R21, R29, c[0x0][0x2ec] ;  /* 0x0000bb001d157a20 */ /* 0x002fe20000410000 */
[----:B------:R-:W-:Y:S02]  /*14130*/  LOP3.LUT R6, R0, 0x49, R5, 0xfe, !PT ;  /* 0x0000004900067812 */ /* 0x000fe400078efe05 */
[----:B------:R-:W-:Y:S01]  /*14140*/  FSEL R127, R127, -INF , !P1 ;  /* 0xff8000007f7f7808 */ /* 0x000fe20004800000 */
[----:B------:R1:W-:Y:S01]  /*14150*/  MUFU.TANH R103, R21 ;  /* 0x0000001500677308 */ /* 0x0003e20000002400 */
[----:B------:R-:W-:-:S02]  /*14160*/  ISETP.GE.AND P2, PT, R6, R4, PT ;  /* 0x000000040600720c */ /* 0x000fc40003f46270 */
[----:B------:R-:W-:Y:S02]  /*14170*/  ISETP.GE.AND P1, PT, R6, R2, PT ;  /* 0x000000020600720c */ /* 0x000fe40003f26270 */
[C-C-:B------:R-:W-:Y:S02]  /*14180*/  LOP3.LUT R6, R0.reuse, 0x51, R5.reuse, 0xfe, !PT ;  /* 0x0000005100067812 */ /* 0x140fe400078efe05 */
[----:B------:R-:W-:Y:S02]  /*14190*/  FSEL R77, R77, -INF , !P6 ;  /* 0xff8000004d4d7808 */ /* 0x000fe40007000000 */
[----:B---3--:R-:W-:Y:S02]  /*141a0*/  LOP3.LUT R7, R0, 0x50, R5, 0xfe, !PT ;  /* 0x0000005000077812 */ /* 0x008fe400078efe05 */
[----:B------:R-:W-:Y:S02]  /*141b0*/  FSEL R130, R130, -INF , !P3 ;  /* 0xff80000082827808 */ /* 0x000fe40005800000 */
[----:B------:R-:W-:-:S02]  /*141c0*/  ISETP.GE.AND P4, PT, R7, R4, PT ;  /* 0x000000040700720c */ /* 0x000fc40003f86270 */
[----:B------:R-:W-:Y:S01]  /*141d0*/  ISETP.GE.AND P5, PT, R7, R2, PT ;  /* 0x000000020700720c */ /* 0x000fe20003fa6270 */
[----:B------:R-:W-:Y:S01]  /*141e0*/  FMUL.FTZ R7, R26, c[0x0][0x2ec] ;  /* 0x0000bb001a077a20 */ /* 0x000fe20000410000 */
[----:B------:R-:W-:Y:S01]  /*141f0*/  FSEL R79, R79, -INF , !P2 ;  /* 0xff8000004f4f7808 */ /* 0x000fe20005000000 */
[----:B--2---:R-:W-:Y:S01]  /*14200*/  HMMA.16816.F32 R24, R8, R36, R16 ;  /* 0x000000240818723c */ /* 0x004fe20000001810 */
[----:B------:R-:W-:Y:S01]  /*14210*/  FSEL R134, R134, -INF , !P1 ;  /* 0xff80000086867808 */ /* 0x000fe20004800000 */
[----:B------:R2:W3:Y:S01]  /*14220*/  MUFU.TANH R104, R7 ;  /* 0x0000000700687308 */ /* 0x0004e20000002400 */
[----:B------:R-:W-:Y:S01]  /*14230*/  ISETP.GE.AND P6, PT, R6, R4, PT ;  /* 0x000000040600720c */ /* 0x000fe20003fc6270 */
[----:B-1----:R-:W-:Y:S01]  /*14240*/  FMUL.FTZ R21, R30, c[0x0][0x2ec] ;  /* 0x0000bb001e157a20 */ /* 0x002fe20000410000 */
[----:B------:R-:W-:Y:S02]  /*14250*/  ISETP.GE.AND P3, PT, R6, R2, PT ;  /* 0x000000020600720c */ /* 0x000fe40003f66270 */
[----:B------:R-:W-:Y:S01]  /*14260*/  LOP3.LUT R6, R0, 0x59, R5, 0xfe, !PT ;  /* 0x0000005900067812 */ /* 0x000fe200078efe05 */
[----:B------:R-:W-:Y:S01]  /*14270*/  HMMA.16816.F32 R16, R12, R42, RZ ;  /* 0x0000002a0c10723c */ /* 0x000fe200000018ff */
[----:B------:R-:W1:Y:S01]  /*14280*/  LDSM.16.M88.4 R40, [R172] ;  /* 0x00000000ac28783b */ /* 0x000e620000000200 */
[----:B------:R-:W-:Y:S01]  /*14290*/  FSEL R78, R78, -INF , !P4 ;  /* 0xff8000004e4e7808 */ /* 0x000fe20006000000 */
[----:B------:R3:W-:Y:S01]  /*142a0*/  MUFU.TANH R22, R21 ;  /* 0x0000001500167308 */ /* 0x0007e20000002400 */
[----:B------:R-:W-:-:S02]  /*142b0*/  FSEL R135, R135, -INF , !P5 ;  /* 0xff80000087877808 */ /* 0x000fc40006800000 */
[----:B------:R-:W-:Y:S02]  /*142c0*/  FSEL R80, R80, -INF , !P6 ;  /* 0xff80000050507808 */ /* 0x000fe40007000000 */
[----:B------:R-:W-:Y:S02]  /*142d0*/  FSEL R154, R154, -INF , !P3 ;  /* 0xff8000009a9a7808 */ /* 0x000fe40005800000 */
[----:B--2---:R-:W-:Y:S02]  /*142e0*/  LOP3.LUT R7, R0, 0x58, R5, 0xfe, !PT ;  /* 0x0000005800077812 */ /* 0x004fe400078efe05 */
[-C--:B------:R-:W-:Y:S02]  /*142f0*/  ISETP.GE.AND P4, PT, R6, R4.reuse, PT ;  /* 0x000000040600720c */ /* 0x080fe40003f86270 */
[C---:B------:R-:W-:Y:S02]  /*14300*/  ISETP.GE.AND P2, PT, R7.reuse, R4, PT ;  /* 0x000000040700720c */ /* 0x040fe40003f46270 */
[----:B------:R-:W-:-:S02]  /*14310*/  ISETP.GE.AND P1, PT, R7, R2, PT ;  /* 0x000000020700720c */ /* 0x000fc40003f26270 */
[--C-:B------:R-:W-:Y:S01]  /*14320*/  LOP3.LUT R7, R0, 0x60, R5.reuse, 0xfe, !PT ;  /* 0x0000006000077812 */ /* 0x100fe200078efe05 */
[----:B---3--:R-:W-:Y:S01]  /*14330*/  FMUL.FTZ R21, R25, c[0x0][0x2ec] ;  /* 0x0000bb0019157a20 */ /* 0x008fe20000410000 */
[----:B------:R-:W-:Y:S01]  /*14340*/  ISETP.GE.AND P5, PT, R6, R2, PT ;  /* 0x000000020600720c */ /* 0x000fe20003fa6270 */
[----:B------:R-:W-:Y:S01]  /*14350*/  FMUL.FTZ R6, R28, c[0x0][0x2ec] ;  /* 0x0000bb001c067a20 */ /* 0x000fe20000410000 */
[C---:B------:R-:W-:Y:S01]  /*14360*/  ISETP.GE.AND P6, PT, R7.reuse, R4, PT ;  /* 0x000000040700720c */ /* 0x040fe20003fc6270 */
[----:B------:R2:W-:Y:S01]  /*14370*/  MUFU.TANH R99, R21 ;  /* 0x0000001500637308 */ /* 0x0005e20000002400 */
[----:B------:R-:W-:Y:S02]  /*14380*/  ISETP.GE.AND P3, PT, R7, R2, PT ;  /* 0x000000020700720c */ /* 0x000fe40003f66270 */
[----:B------:R-:W-:Y:S02]  /*14390*/  LOP3.LUT R7, R0, 0x68, R5, 0xfe, !PT ;  /* 0x0000006800077812 */ /* 0x000fe400078efe05 */
[----:B------:R-:W-:-:S02]  /*143a0*/  FSEL R73, R73, -INF , !P4 ;  /* 0xff80000049497808 */ /* 0x000fc40006000000 */
[----:B------:R-:W-:Y:S01]  /*143b0*/  FSEL R155, R155, -INF , !P5 ;  /* 0xff8000009b9b7808 */ /* 0x000fe20006800000 */
[----:B------:R3:W1:Y:S01]  /*143c0*/  MUFU.TANH R23, R6 ;  /* 0x0000000600177308 */ /* 0x0006620000002400 */
[C---:B------:R-:W-:Y:S02]  /*143d0*/  ISETP.GE.AND P4, PT, R7.reuse, R4, PT ;  /* 0x000000040700720c */ /* 0x040fe40003f86270 */
[----:B------:R-:W-:Y:S01]  /*143e0*/  ISETP.GE.AND P5, PT, R7, R2, PT ;  /* 0x000000020700720c */ /* 0x000fe20003fa6270 */
[----:B------:R-:W-:Y:S01]  /*143f0*/  FMUL.FTZ R7, R31, c[0x0][0x2ec] ;  /* 0x0000bb001f077a20 */ /* 0x000fe20000410000 */
[----:B------:R-:W-:Y:S01]  /*14400*/  FSEL R74, R74, -INF , !P2 ;  /* 0xff8000004a4a7808 */ /* 0x000fe20005000000 */
[----:B------:R-:W-:Y:S01]  /*14410*/  HMMA.16816.F32 R28, R8, R38, R16 ;  /* 0x00000026081c723c */ /* 0x000fe20000001810 */
[----:B------:R-:W1:Y:S01]  /*14420*/  LDSM.16.M88.4 R36, [R164+0x4800] ;  /* 0x00480000a424783b */ /* 0x000e620000000200 */
[----:B------:R4:W1:Y:S01]  /*14430*/  MUFU.TANH R102, R7 ;  /* 0x0000000700667308 */ /* 0x0008620000002400 */
[----:B------:R-:W-:Y:S01]  /*14440*/  FSEL R153, R153, -INF , !P1 ;  /* 0xff80000099997808 */ /* 0x000fe20004800000 */
[----:B--2---:R-:W-:Y:S01]  /*14450*/  FMUL.FTZ R21, R27, c[0x0][0x2ec] ;  /* 0x0000bb001b157a20 */ /* 0x004fe20000410000 */
        /* <DEDUP_REMOVED lines=15> */
[----:B--2---:R-:W-:Y:S01]  /*14550*/  FMUL.FTZ R21, R28, c[0x0][0x2ec] ;  /* 0x0000bb001c157a20 */ /* 0x004fe20000410000 */
[----:B------:R-:W-:Y:S02]  /*14560*/  LOP3.LUT R6, R0, 0x70, R5, 0xfe, !PT ;  /* 0x0000007000067812 */ /* 0x000fe400078efe05 */
[----:B------:R-:W-:Y:S01]  /*14570*/  FSEL R158, R158, -INF , !P1 ;  /* 0xff8000009e9e7808 */ /* 0x000fe20004800000 */
[----:B------:R2:W-:Y:S01]  /*14580*/  MUFU.TANH R96, R21 ;  /* 0x0000001500607308 */ /* 0x0005e20000002400 */
[----:B------:R-:W-:-:S02]  /*14590*/  ISETP.GE.AND P2, PT, R6, R4, PT ;  /* 0x000000040600720c */ /* 0x000fc40003f46270 */
[----:B------:R-:W-:Y:S02]  /*145a0*/  ISETP.GE.AND P1, PT, R6, R2, PT ;  /* 0x000000020600720c */ /* 0x000fe40003f26270 */
[--C-:B------:R-:W-:Y:S02]  /*145b0*/  LOP3.LUT R6, R0, 0x78, R5.reuse, 0xfe, !PT ;  /* 0x0000007800067812 */ /* 0x100fe400078efe05 */
[----:B------:R-:W-:Y:S02]  /*145c0*/  FSEL R68, R68, -INF , !P6 ;  /* 0xff80000044447808 */ /* 0x000fe40007000000 */
[----:B---3--:R-:W-:Y:S02]  /*145d0*/  LOP3.LUT R7, R0, 0x71, R5, 0xfe, !PT ;  /* 0x0000007100077812 */ /* 0x008fe400078efe05 */
[----:B------:R-:W-:Y:S02]  /*145e0*/  FSEL R159, R159, -INF , !P3 ;  /* 0xff8000009f9f7808 */ /* 0x000fe40005800000 */
[----:B------:R-:W-:-:S02]  /*145f0*/  ISETP.GE.AND P4, PT, R7, R4, PT ;  /* 0x000000040700720c */ /* 0x000fc40003f86270 */
[----:B------:R-:W-:Y:S01]  /*14600*/  ISETP.GE.AND P5, PT, R7, R2, PT ;  /* 0x000000020700720c */ /* 0x000fe20003fa6270 */
[----:B------:R-:W-:Y:S01]  /*14610*/  FMUL.FTZ R7, R26, c[0x0][0x2ec] ;  /* 0x0000bb001a077a20 */ /* 0x000fe20000410000 */
[----:B------:R-:W-:Y:S01]  /*14620*/  FSEL R70, R70, -INF , !P2 ;  /* 0xff80000046467808 */ /* 0x000fe20005000000 */
[----:B-1----:R-:W-:Y:S01]  /*14630*/  HMMA.16816.F32 R24, R8, R40, R16 ;  /* 0x000000280818723c */ /* 0x002fe20000001810 */
[----:B------:R-:W-:Y:S01]  /*14640*/  FSEL R160, R160, -INF , !P1 ;  /* 0xff800000a0a07808 */ /* 0x000fe20004800000 */
[----:B------:R1:W3:Y:S01]  /*14650*/  MUFU.TANH R98, R7 ;  /* 0x0000000700627308 */ /* 0x0002e20000002400 */
[C---:B------:R-:W-:Y:S01]  /*14660*/  ISETP.GE.AND P6, PT, R6.reuse, R4, PT ;  /* 0x000000040600720c */ /* 0x040fe20003fc6270 */
[----:B--2---:R-:W-:Y:S01]  /*14670*/  FMUL.FTZ R21, R29, c[0x0][0x2ec] ;  /* 0x0000bb001d157a20 */ /* 0x004fe20000410000 */
[----:B------:R-:W-:Y:S02]  /*14680*/  ISETP.GE.AND P3, PT, R6, R2, PT ;  /* 0x000000020600720c */ /* 0x000fe40003f66270 */
[----:B------:R-:W-:Y:S01]  /*14690*/  LOP3.LUT R6, R0, 0x80, R5, 0xfe, !PT ;  /* 0x0000008000067812 */ /* 0x000fe200078efe05 */
[----:B------:R-:W-:Y:S01]  /*146a0*/  HMMA.16816.F32 R16, R12, R34, RZ ;  /* 0x000000220c10723c */ /* 0x000fe200000018ff */
[----:B------:R-:W2:Y:S01]  /*146b0*/  LDSM.16.M88.4 R32, [R171] ;  /* 0x00000000ab20783b */ /* 0x000ea20000000200 */
[----:B------:R-:W-:Y:S01]  /*146c0*/  FSEL R69, R69, -INF , !P4 ;  /* 0xff80000045457808 */ /* 0x000fe20006000000 */
[----:B------:R3:W2:Y:S01]  /*146d0*/  MUFU.TANH R53, R21 ;  /* 0x0000001500357308 */ /* 0x0006a20000002400 */
[----:B------:R-:W-:Y:S01]  /*146e0*/  FSEL R163, R163, -INF , !P5 ;  /* 0xff800000a3a37808 */ /* 0x000fe20006800000 */
[----:B------:R-:W-:-:S04]  /*146f0*/  DEPBAR.LE SB0, 0x0 ;  /* 0x000080000000791a */ /* 0x000fc80000000000 */
[----:B------:R-:W-:Y:S02]  /*14700*/  FSEL R71, R71, -INF , !P6 ;  /* 0xff80000047477808 */ /* 0x000fe40007000000 */
[--C-:B-1----:R-:W-:Y:S02]  /*14710*/  LOP3.LUT R7, R0, 0x79, R5.reuse, 0xfe, !PT ;  /* 0x0000007900077812 */ /* 0x102fe400078efe05 */
[----:B------:R-:W-:Y:S01]  /*14720*/  FSEL R162, R162, -INF , !P3 ;  /* 0xff800000a2a27808 */ /* 0x000fe20005800000 */
[----:B------:R-:W-:Y:S01]  /*14730*/  BAR.SYNC.DEFER_BLOCKING 0x0 ;  /* 0x0000000000007b1d */ /* 0x000fe20000010000 */
[C---:B------:R-:W-:Y:S02]  /*14740*/  ISETP.GE.AND P2, PT, R7.reuse, R4, PT ;  /* 0x000000040700720c */ /* 0x040fe40003f46270 */
[----:B------:R-:W-:Y:S02]  /*14750*/  ISETP.GE.AND P1, PT, R7, R2, PT ;  /* 0x000000020700720c */ /* 0x000fe40003f26270 */
[----:B------:R-:W-:Y:S01]  /*14760*/  LOP3.LUT R7, R0, 0x81, R5, 0xfe, !PT ;  /* 0x0000008100077812 */ /* 0x000fe200078efe05 */
[----:B---3--:R-:W-:Y:S01]  /*14770*/  FMUL.FTZ R21, R30, c[0x0][0x2ec] ;  /* 0x0000bb001e157a20 */ /* 0x008fe20000410000 */
[----:B------:R-:W-:-:S02]  /*14780*/  ISETP.GE.AND P4, PT, R6, R4, PT ;  /* 0x000000040600720c */ /* 0x000fc40003f86270 */
[----:B------:R-:W-:Y:S02]  /*14790*/  ISETP.GE.AND P5, PT, R6, R2, PT ;  /* 0x000000020600720c */ /* 0x000fe40003fa6270 */
[C---:B------:R-:W-:Y:S02]  /*147a0*/  ISETP.GE.AND P6, PT, R7.reuse, R4, PT ;  /* 0x000000040700720c */ /* 0x040fe40003fc6270 */
[----:B------:R-:W-:Y:S02]  /*147b0*/  ISETP.GE.AND P3, PT, R7, R2, PT ;  /* 0x000000020700720c */ /* 0x000fe40003f66270 */
[----:B------:R-:W-:Y:S02]  /*147c0*/  LOP3.LUT R7, R0, 0x89, R5, 0xfe, !PT ;  /* 0x0000008900077812 */ /* 0x000fe400078efe05 */
[----:B------:R-:W-:Y:S02]  /*147d0*/  FSEL R62, R44, -INF , !P4 ;  /* 0xff8000002c3e7808 */ /* 0x000fe40006000000 */
[----:B------:R-:W-:Y:S01]  /*147e0*/  FSEL R186, R186, -INF , !P5 ;  /* 0xff800000baba7808 */ /* 0x000fe20006800000 */
[----:B------:R1:W-:Y:S01]  /*147f0*/  MUFU.TANH R44, R21 ;  /* 0x00000015002c7308 */ /* 0x0003e20000002400 */
[----:B------:R-:W-:-:S02]  /*14800*/  ISETP.GE.AND P4, PT, R7, R4, PT ;  /* 0x000000040700720c */ /* 0x000fc40003f86270 */
[----:B------:R-:W-:Y:S01]  /*14810*/  ISETP.GE.AND P5, PT, R7, R2, PT ;  /* 0x000000020700720c */ /* 0x000fe20003fa6270 */
[----:B------:R-:W-:Y:S01]  /*14820*/  FMUL.FTZ R7, R31, c[0x0][0x2ec] ;  /* 0x0000bb001f077a20 */ /* 0x000fe20000410000 */
[----:B------:R-:W-:Y:S01]  /*14830*/  FSEL R63, R47, -INF , !P2 ;  /* 0xff8000002f3f7808 */ /* 0x000fe20005000000 */
[----:B------:R-:W-:Y:S01]  /*14840*/  HMMA.16816.F32 R28, R8, R42, R16 ;  /* 0x0000002a081c723c */ /* 0x000fe20000001810 */
[--C-:B------:R-:W-:Y:S01]  /*14850*/  LOP3.LUT R6, R0, 0x88, R5.reuse, 0xfe, !PT ;  /* 0x0000008800067812 */ /* 0x100fe200078efe05 */
[----:B------:R3:W2:Y:S01]  /*14860*/  MUFU.TANH R47, R7 ;  /* 0x00000007002f7308 */ /* 0x0006a20000002400 */
[----:B------:R-:W-:Y:S02]  /*14870*/  FSEL R161, R161, -INF , !P1 ;  /* 0xff800000a1a17808 */ /* 0x000fe40004800000 */
[C---:B------:R-:W-:Y:S02]  /*14880*/  ISETP.GE.AND P2, PT, R6.reuse, R4, PT ;  /* 0x000000040600720c */ /* 0x040fe40003f46270 */
[----:B------:R-:W-:Y:S01]  /*14890*/  ISETP.GE.AND P1, PT, R6, R2, PT ;  /* 0x000000020600720c */ /* 0x000fe20003f26270 */
[----:B------:R-:W-:Y:S01]  /*148a0*/  HMMA.16816.F32 R16, R12, R36, RZ ;  /* 0x000000240c10723c */ /* 0x000fe200000018ff */
[----:B------:R-:W-:Y:S01]  /*148b0*/  LOP3.LUT R6, R0, 0x90, R5, 0xfe, !PT ;  /* 0x0000009000067812 */ /* 0x000fe200078efe05 */
[----:B-1----:R-:W-:Y:S01]  /*148c0*/  FMUL.FTZ R21, R25, c[0x0][0x2ec] ;  /* 0x0000bb0019157a20 */ /* 0x002fe20000410000 */
[----:B------:R-:W-:-:S02]  /*148d0*/  FSEL R59, R59, -INF , !P4 ;  /* 0xff8000003b3b7808 */ /* 0x000fc40006000000 */
[----:B------:R-:W-:Y:S01]  /*148e0*/  FSEL R193, R193, -INF , !P5 ;  /* 0xff800000c1c17808 */ /* 0x000fe20006800000 */
[----:B------:R1:W-:Y:S01]  /*148f0*/  MUFU.TANH R40, R21 ;  /* 0x0000001500287308 */ /* 0x0003e20000002400 */
[----:B------:R-:W-:Y:S02]  /*14900*/  FSEL R67, R67, -INF , !P6 ;  /* 0xff80000043437808 */ /* 0x000fe40007000000 */
[----:B------:R-:W-:Y:S01]  /*14910*/  FSEL R192, R192, -INF , !P3 ;  /* 0xff800000c0c07808 */ /* 0x000fe20005800000 */
[----:B---3--:R-:W-:Y:S01]  /*14920*/  FMUL.FTZ R7, R24, c[0x0][0x2ec] ;  /* 0x0000bb0018077a20 */ /* 0x008fe20000410000 */
[C---:B------:R-:W-:Y:S02]  /*14930*/  ISETP.GE.AND P6, PT, R6.reuse, R4, PT ;  /* 0x000000040600720c */ /* 0x040fe40003fc6270 */
[----:B------:R-:W-:Y:S01]  /*14940*/  ISETP.GE.AND P3, PT, R6, R2, PT ;  /* 0x000000020600720c */ /* 0x000fe20003f66270 */
[----:B------:R3:W2:Y:S01]  /*14950*/  MUFU.TANH R41, R7 ;  /* 0x0000000700297308 */ /* 0x0006a20000002400 */
[----:B------:R-:W-:-:S02]  /*14960*/  LOP3.LUT R6, R0, 0x91, R5, 0xfe, !PT ;  /* 0x0000009100067812 */ /* 0x000fc400078efe05 */
[----:B------:R-:W-:Y:S02]  /*14970*/  FSEL R66, R66, -INF , !P2 ;  /* 0xff80000042427808 */ /* 0x000fe40005000000 */
[----:B------:R-:W-:Y:S02]  /*14980*/  FSEL R191, R191, -INF , !P1 ;  /* 0xff800000bfbf7808 */ /* 0x000fe40004800000 */
[C---:B------:R-:W-:Y:S01]  /*14990*/  ISETP.GE.AND P2, PT, R6.reuse, R4, PT ;  /* 0x000000040600720c */ /* 0x040fe20003f46270 */
[----:B-1----:R-:W-:Y:S01]  /*149a0*/  FMUL.FTZ R21, R27, c[0x0][0x2ec] ;  /* 0x0000bb001b157a20 */ /* 0x002fe20000410000 */
[----:B------:R-:W-:Y:S02]  /*149b0*/  ISETP.GE.AND P1, PT, R6, R2, PT ;  /* 0x000000020600720c */ /* 0x000fe40003f26270 */
[----:B------:R-:W-:Y:S01]  /*149c0*/  LOP3.LUT R6, R0, 0x99, R5, 0xfe, !PT ;  /* 0x0000009900067812 */ /* 0x000fe200078efe05 */
[----:B------:R1:W-:Y:S01]  /*149d0*/  MUFU.TANH R36, R21 ;  /* 0x0000001500247308 */ /* 0x0003e20000002400 */
[----:B------:R-:W-:-:S02]  /*149e0*/  FSEL R58, R58, -INF , !P6 ;  /* 0xff8000003a3a7808 */ /* 0x000fc40007000000 */
[----:B-----5:R-:W-:Y:S02]  /*149f0*/  FSEL R194, R57, -INF , !P3 ;  /* 0xff80000039c27808 */ /* 0x020fe40005800000 */
[--C-:B---3--:R-:W-:Y:S02]  /*14a00*/  LOP3.LUT R7, R0, 0x98, R5.reuse, 0xfe, !PT ;  /* 0x0000009800077812 */ /* 0x108fe400078efe05 */
[-C--:B------:R-:W-:Y:S02]  /*14a10*/  ISETP.GE.AND P6, PT, R6, R4.reuse, PT ;  /* 0x000000040600720c */ /* 0x080fe40003fc6270 */
[C---:B------:R-:W-:Y:S02]  /*14a20*/  ISETP.GE.AND P4, PT, R7.reuse, R4, PT ;  /* 0x000000040700720c */ /* 0x040fe40003f86270 */
[-C--:B------:R-:W-:Y:S01]  /*14a30*/  ISETP.GE.AND P5, PT, R7, R2.reuse, PT ;  /* 0x000000020700720c */ /* 0x080fe20003fa6270 */
[----:B------:R-:W-:Y:S01]  /*14a40*/  FMUL.FTZ R7, R26, c[0x0][0x2ec] ;  /* 0x0000bb001a077a20 */ /* 0x000fe20000410000 */
[----:B------:R-:W-:Y:S01]  /*14a50*/  ISETP.GE.AND P3, PT, R6, R2, PT ;  /* 0x000000020600720c */ /* 0x000fe20003f66270 */
[----:B--2---:R-:W-:Y:S01]  /*14a60*/  HMMA.16816.F32 R24, R8, R32, R16 ;  /* 0x000000200818723c */ /* 0x004fe20000001810 */
[----:B------:R-:W-:Y:S01]  /*14a70*/  LOP3.LUT R6, R0, 0xa1, R5, 0xfe, !PT ;  /* 0x000000a100067812 */ /* 0x000fe200078efe05 */
[----:B------:R2:W3:Y:S01]  /*14a80*/  MUFU.TANH R37, R7 ;  /* 0x0000000700257308 */ /* 0x0004e20000002400 */
[----:B------:R-:W-:Y:S01]  /*14a90*/  FSEL R57, R195, -INF , !P2 ;  /* 0xff800000c3397808 */ /* 0x000fe20005000000 */
[----:B-1----:R-:W-:Y:S01]  /*14aa0*/  FMUL.FTZ R21, R30, c[0x0][0x2ec] ;  /* 0x0000bb001e157a20 */ /* 0x002fe20000410000 */
[----:B------:R-:W-:-:S02]  /*14ab0*/  FSEL R187, R187, -INF , !P1 ;  /* 0xff800000bbbb7808 */ /* 0x000fc40004800000 */
[----:B------:R-:W-:Y:S01]  /*14ac0*/  FMUL.FTZ R16, R29, c[0x0][0x2ec] ;  /* 0x0000bb001d107a20 */ /* 0x000fe20000410000 */
[----:B------:R-:W-:Y:S02]  /*14ad0*/  FSEL R55, R55, -INF , !P4 ;  /* 0xff80000037377808 */ /* 0x000fe40006000000 */
[----:B------:R-:W-:Y:S01]  /*14ae0*/  FSEL R195, R54, -INF , !P5 ;  /* 0xff80000036c37808 */ /* 0x000fe20006800000 */
[----:B------:R1:W-:Y:S01]  /*14af0*/  MUFU.TANH R33, R16 ;  /* 0x0000001000217308 */ /* 0x0003e20000002400 */
[C---:B------:R-:W-:Y:S02]  /*14b00*/  ISETP.GE.AND P4, PT, R6.reuse, R4, PT ;  /* 0x000000040600720c */ /* 0x040fe40003f86270 */
[----:B------:R-:W-:Y:S02]  /*14b10*/  ISETP.GE.AND P5, PT, R6, R2, PT ;  /* 0x000000020600720c */ /* 0x000fe40003fa6270 */
[C-C-:B------:R-:W-:Y:S02]  /*14b20*/  LOP3.LUT R6, R0.reuse, 0xa8, R5.reuse, 0xfe, !PT ;  /* 0x000000a800067812 */ /* 0x140fe400078efe05 */
[----:B--2---:R-:W-:Y:S01]  /*14b30*/  LOP3.LUT R7, R0, 0xa0, R5, 0xfe, !PT ;  /* 0x000000a000077812 */ /* 0x004fe200078efe05 */
[----:B------:R2:W-:Y:S01]  /*14b40*/  MUFU.TANH R30, R21 ;  /* 0x00000015001e7308 */ /* 0x0005e20000002400 */
[----:B------:R-:W-:-:S02]  /*14b50*/  FSEL R54, R131, -INF , !P6 ;  /* 0xff80000083367808 */ /* 0x000fc40007000000 */
[C---:B------:R-:W-:Y:S02]  /*14b60*/  ISETP.GE.AND P2, PT, R7.reuse, R4, PT ;  /* 0x000000040700720c */ /* 0x040fe40003f46270 */
[----:B------:R-:W-:Y:S01]  /*14b70*/  ISETP.GE.AND P1, PT, R7, R2, PT ;  /* 0x000000020700720c */ /* 0x000fe20003f26270 */
[----:B------:R-:W-:Y:S01]  /*14b80*/  FMUL.FTZ R7, R28, c[0x0][0x2ec] ;  /* 0x0000bb001c077a20 */ /* 0x000fe20000410000 */
[----:B------:R-:W-:Y:S01]  /*14b90*/  FSEL R152, R152, -INF , !P3 ;  /* 0xff80000098987808 */ /* 0x000fe20005800000 */
[----:B-1----:R-:W-:Y:S01]  /*14ba0*/  HMMA.16816.F32 R16, R12, R38, RZ ;  /* 0x000000260c10723c */ /* 0x002fe200000018ff */
[C---:B------:R-:W-:Y:S01]  /*14bb0*/  ISETP.GE.AND P6, PT, R6.reuse, R4, PT ;  /* 0x000000040600720c */ /* 0x040fe20003fc6270 */
[----:B------:R1:W5:Y:S01]  /*14bc0*/  MUFU.TANH R32, R7 ;  /* 0x0000000700207308 */ /* 0x0003620000002400 */
[----:B------:R-:W-:Y:S02]  /*14bd0*/  ISETP.GE.AND P3, PT, R6, R2, PT ;  /* 0x000000020600720c */ /* 0x000fe40003f66270 */
[----:B------:R-:W-:-:S02]  /*14be0*/  LOP3.LUT R6, R0, 0xb0, R5, 0xfe, !PT ;  /* 0x000000b000067812 */ /* 0x000fc400078efe05 */
[----:B------:R-:W-:Y:S01]  /*14bf0*/  FSEL R131, R51, -INF , !P1 ;  /* 0xff80000033837808 */ /* 0x000fe20004800000 */
[----:B------:R-:W-:Y:S01]  /*14c00*/  HMMA.16816.F32 R12, R12, R64, RZ ;  /* 0x000000400c0c723c */ /* 0x000fe200000018ff */
[----:B------:R-:W-:Y:S01]  /*14c10*/  FSEL R52, R52, -INF , !P2 ;  /* 0xff80000034347808 */ /* 0x000fe20005000000 */
[----:B--2---:R-:W-:Y:S01]  /*14c20*/  FMUL.FTZ R21, R31, c[0x0][0x2ec] ;  /* 0x0000bb001f157a20 */ /* 0x004fe20000410000 */
[----:B------:R-:W-:Y:S02]  /*14c30*/  FSEL R51, R128, -INF , !P4 ;  /* 0xff80000080337808 */ /* 0x000fe40006000000 */
[----:B------:R-:W-:Y:S01]  /*14c40*/  FSEL R117, R117, -INF , !P5 ;  /* 0xff80000075757808 */ /* 0x000fe20006800000 */
[----:B------:R2:W2:Y:S01]  /*14c50*/  MUFU.TANH R29, R21 ;  /* 0x00000015001d7308 */ /* 0x0004a20000002400 */
[C---:B------:R-:W-:Y:S02]  /*14c60*/  ISETP.GE.AND P4, PT, R6.reuse, R4, PT ;  /* 0x000000040600720c */ /* 0x040fe40003f86270 */
[----:B------:R-:W-:-:S02]  /*14c70*/  ISETP.GE.AND P5, PT, R6, R2, PT ;  /* 0x000000020600720c */ /* 0x000fc40003fa6270 */
[C-C-:B-1----:R-:W-:Y:S02]  /*14c80*/  LOP3.LUT R7, R0.reuse, 0xa9, R5.reuse, 0xfe, !PT ;  /* 0x000000a900077812 */ /* 0x142fe400078efe05 */
[C-C-:B------:R-:W-:Y:S02]  /*14c90*/  LOP3.LUT R6, R0.reuse, 0xb8, R5.reuse, 0xfe, !PT ;  /* 0x000000b800067812 */ /* 0x140fe400078efe05 */
[C---:B------:R-:W-:Y:S01]  /*14ca0*/  ISETP.GE.AND P2, PT, R7.reuse, R4, PT ;  /* 0x000000040700720c */ /* 0x040fe20003f46270 */
[C---:B------:R-:W-:Y:S01]  /*14cb0*/  HMMA.16816.F32 R16, R8.reuse, R34, R16 ;  /* 0x000000220810723c */ /* 0x040fe20000001810 */
[----:B------:R-:W-:Y:S02]  /*14cc0*/  ISETP.GE.AND P1, PT, R7, R2, PT ;  /* 0x000000020700720c */ /* 0x000fe40003f26270 */
[----:B------:R-:W-:Y:S02]  /*14cd0*/  LOP3.LUT R7, R0, 0xb1, R5, 0xfe, !PT ;  /* 0x000000b100077812 */ /* 0x000fe400078efe05 */
[----:B------:R-:W-:Y:S01]  /*14ce0*/  FSEL R49, R49, -INF , !P6 ;  /* 0xff80000031317808 */ /* 0x000fe20007000000 */
[----:B--2---:R-:W-:Y:S01]  /*14cf0*/  FMUL.FTZ R21, R27, c[0x0][0x2ec] ;  /* 0x0000bb001b157a20 */ /* 0x004fe20000410000 */
[----:B------:R-:W-:Y:S01]  /*14d00*/  FSEL R113, R113, -INF , !P3 ;  /* 0xff80000071717808 */ /* 0x000fe20005800000 */
[----:B------:R-:W-:Y:S01]  /*14d10*/  HMMA.16816.F32 R8, R8, R60, R12 ;  /* 0x0000003c0808723c */ /* 0x000fe2000000180c */
[----:B------:R-:W-:-:S02]  /*14d20*/  FSEL R43, R115, -INF , !P2 ;  /* 0xff800000732b7808 */ /* 0x000fc40005000000 */
[----:B------:R-:W-:Y:S02]  /*14d30*/  FSEL R108, R108, -INF , !P1 ;  /* 0xff8000006c6c7808 */ /* 0x000fe40004800000 */
[C---:B------:R-:W-:Y:S02]  /*14d40*/  ISETP.GE.AND P6, PT, R7.reuse, R4, PT ;  /* 0x000000040700720c */ /* 0x040fe40003fc6270 */
[----:B------:R-:W-:Y:S01]  /*14d50*/  ISETP.GE.AND P3, PT, R7, R2, PT ;  /* 0x000000020700720c */ /* 0x000fe20003f66270 */
[----:B------:R-:W-:Y:S01]  /*14d60*/  FMUL.FTZ R7, R24, c[0x0][0x2ec] ;  /* 0x0000bb0018077a20 */ /* 0x000fe20000410000 */
[C---:B------:R-:W-:Y:S02]  /*14d70*/  ISETP.GE.AND P2, PT, R6.reuse, R4, PT ;  /* 0x000000040600720c */ /* 0x040fe40003f46270 */
[----:B------:R-:W-:Y:S01]  /*14d80*/  ISETP.GE.AND P1, PT, R6, R2, PT ;  /* 0x000000020600720c */ /* 0x000fe20003f26270 */
[----:B------:R1:W-:Y:S01]  /*14d90*/  MUFU.TANH R28, R7 ;  /* 0x00000007001c7308 */ /* 0x0003e20000002400 */
[----:B------:R-:W-:-:S02]  /*14da0*/  LOP3.LUT R6, R0, 0xb9, R5, 0xfe, !PT ;  /* 0x000000b900067812 */ /* 0x000fc400078efe05 */
[----:B------:R-:W-:Y:S01]  /*14db0*/  FSEL R42, R105, -INF , !P4 ;  /* 0xff800000692a7808 */ /* 0x000fe20006000000 */
[----:B------:R-:W-:Y:S01]  /*14dc0*/  FMUL.FTZ R16, R16, c[0x0][0x2ec] ;  /* 0x0000bb0010107a20 */ /* 0x000fe20000410000 */
[----:B------:R-:W-:Y:S01]  /*14dd0*/  FSEL R104, R104, -INF , !P5 ;  /* 0xff80000068687808 */ /* 0x000fe20006800000 */
[----:B------:R-:W-:Y:S01]  /*14de0*/  FMUL.FTZ R12, R17, c[0x0][0x2ec] ;  /* 0x0000bb00110c7a20 */ /* 0x000fe20000410000 */
[C---:B------:R-:W-:Y:S02]  /*14df0*/  ISETP.GE.AND P4, PT, R6.reuse, R4, PT ;  /* 0x000000040600720c */ /* 0x040fe40003f86270 */
[----:B------:R-:W-:Y:S01]  /*14e00*/  ISETP.GE.AND P5, PT, R6, R2, PT ;  /* 0x000000020600720c */ /* 0x000fe20003fa6270 */
[----:B------:R2:W-:Y:S01]  /*14e10*/  MUFU.TANH R17, R12 ;  /* 0x0000000c00117308 */ /* 0x0005e20000002400 */
[----:B------:R-:W-:Y:S01]  /*14e20*/  LOP3.LUT R6, R0, 0xc0, R5, 0xfe, !PT ;  /* 0x000000c000067812 */ /* 0x000fe200078efe05 */
[----:B------:R-:W-:Y:S01]  /*14e30*/  FMUL.FTZ R8, R8, c[0x0][0x2ec] ;  /* 0x0000bb0008087a20 */ /* 0x000fe20000410000 */
[----:B------:R-:W-:Y:S01]  /*14e40*/  FSEL R38, R107, -INF , !P6 ;  /* 0xff8000006b267808 */ /* 0x000fe20007000000 */
[----:B------:R-:W-:Y:S01]  /*14e50*/  FMUL.FTZ R9, R9, c[0x0][0x2ec] ;  /* 0x0000bb0009097a20 */ /* 0x000fe20000410000 */
[----:B------:R-:W-:Y:S01]  /*14e60*/  FSEL R106, R106, -INF , !P3 ;  /* 0xff8000006a6a7808 */ /* 0x000fe20005800000 */
[----:B-1----:R-:W-:Y:S01]  /*14e70*/  FMUL.FTZ R7, R25, c[0x0][0x2ec] ;  /* 0x0000bb0019077a20 */ /* 0x002fe20000410000 */
[C---:B------:R-:W-:Y:S01]  /*14e80*/  ISETP.GE.AND P6, PT, R6.reuse, R4, PT ;  /* 0x000000040600720c */ /* 0x040fe20003fc6270 */
[----:B------:R1:W-:Y:S01]  /*14e90*/  MUFU.TANH R15, R8 ;  /* 0x00000008000f7308 */ /* 0x0003e20000002400 */
[----:B------:R-:W-:-:S02]  /*14ea0*/  ISETP.GE.AND P3, PT, R6, R2, PT ;  /* 0x000000020600720c */ /* 0x000fc40003f66270 */
[--C-:B------:R-:W-:Y:S02]  /*14eb0*/  LOP3.LUT R6, R0, 0xc1, R5.reuse, 0xfe, !PT ;  /* 0x000000c100067812 */ /* 0x100fe400078efe05 */
[----:B------:R-:W-:Y:S02]  /*14ec0*/  FSEL R35, R23, -INF , !P2 ;  /* 0xff80000017237808 */ /* 0x000fe40005000000 */
[----:B------:R-:W-:Y:S01]  /*14ed0*/  FSEL R105, R22, -INF , !P1 ;  /* 0xff80000016697808 */ /* 0x000fe20004800000 */
[----:B------:R3:W-:Y:S01]  /*14ee0*/  MUFU.TANH R24, R7 ;  /* 0x0000000700187308 */ /* 0x0007e20000002400 */
[C---:B------:R-:W-:Y:S01]  /*14ef0*/  ISETP.GE.AND P2, PT, R6.reuse, R4, PT ;  /* 0x000000040600720c */ /* 0x040fe20003f46270 */
[----:B--2---:R-:W-:Y:S01]  /*14f00*/  FMUL.FTZ R12, R19, c[0x0][0x2ec] ;  /* 0x0000bb00130c7a20 */ /* 0x004fe20000410000 */
[----:B------:R-:W-:Y:S02]  /*14f10*/  ISETP.GE.AND P1, PT, R6, R2, PT ;  /* 0x000000020600720c */ /* 0x000fe40003f26270 */
[----:B------:R-:W-:-:S02]  /*14f20*/  LOP3.LUT R6, R0, 0xc9, R5, 0xfe, !PT ;  /* 0x000000c900067812 */ /* 0x000fc400078efe05 */
[----:B------:R-:W-:Y:S01]  /*14f30*/  FSEL R34, R103, -INF , !P4 ;  /* 0xff80000067227808 */ /* 0x000fe20006000000 */
[----:B------:R-:W-:Y:S01]  /*14f40*/  MUFU.TANH R22, R21 ;  /* 0x0000001500167308 */ /* 0x000fe20000002400 */
[----:B------:R-:W-:Y:S01]  /*14f50*/  FSEL R102, R102, -INF , !P5 ;  /* 0xff80000066667808 */ /* 0x000fe20006800000 */
[----:B-1----:R-:W-:Y:S01]  /*14f60*/  FMUL.FTZ R8, R48, c[0x0][0x2ec] ;  /* 0x0000bb0030087a20 */ /* 0x002fe20000410000 */
[----:B----4-:R-:W-:Y:S02]  /*14f70*/  FSEL R31, R101, -INF , !P6 ;  /* 0xff800000651f7808 */ /* 0x010fe40007000000 */
[----:B------:R-:W-:Y:S02]  /*14f80*/  FSEL R107, R98, -INF , !P3 ;  /* 0xff800000626b7808 */ /* 0x000fe40005800000 */
[----:B------:R-:W-:Y:S01]  /*14f90*/  ISETP.GE.AND P6, PT, R6, R4, PT ;  /* 0x000000040600720c */ /* 0x000fe20003fc6270 */
[----:B---3--:R-:W-:Y:S01]  /*14fa0*/  FMUL.FTZ R7, R26, c[0x0][0x2ec] ;  /* 0x0000bb001a077a20 */ /* 0x008fe20000410000 */
[----:B------:R-:W-:Y:S01]  /*14fb0*/  ISETP.GE.AND P3, PT, R6, R2, PT ;  /* 0x000000020600720c */ /* 0x000fe20003f66270 */
[----:B------:R-:W-:Y:S01]  /*14fc0*/  MUFU.TANH R21, R16 ;  /* 0x0000001000157308 */ /* 0x000fe20000002400 */
[----:B------:R-:W-:-:S02]  /*14fd0*/  LOP3.LUT R6, R0, 0xd1, R5, 0xfe, !PT ;  /* 0x000000d100067812 */ /* 0x000fc400078efe05 */
[----:B------:R-:W-:Y:S02]  /*14fe0*/  FSEL R39, R99, -INF , !P2 ;  /* 0xff80000063277808 */ /* 0x000fe40005000000 */
[----:B------:R-:W-:Y:S02]  /*14ff0*/  FSEL R103, R100, -INF , !P1 ;  /* 0xff80000064677808 */ /* 0x000fe40004800000 */
[----:B------:R-:W-:Y:S01]  /*15000*/  FSEL R61, R53, -INF , !P6 ;  /* 0xff800000353d7808 */ /* 0x000fe20007000000 */
[----:B------:R1:W2:Y:S01]  /*15010*/  MUFU.TANH R23, R7 ;  /* 0x0000000700177308 */ /* 0x0002a20000002400 */
[----:B------:R-:W-:-:S07]  /*15020*/  FSEL R128, R47, -INF , !P3 ;  /* 0xff8000002f807808 */ /* 0x000fce0005800000 */
[----:B------:R-:W-:Y:S01]  /*15030*/  MUFU.TANH R14, R12 ;  /* 0x0000000c000e7308 */ /* 0x000fe20000002400 */
[----:B-1----:R-:W-:-:S07]  /*15040*/  LOP3.LUT R7, R0, 0xc8, R5, 0xfe, !PT ;  /* 0x000000c800077812 */ /* 0x002fce00078efe05 */
[----:B------:R1:W-:Y:S01]  /*15050*/  MUFU.TANH R13, R9 ;  /* 0x00000009000d7308 */ /* 0x0003e20000002400 */
[C---:B------:R-:W-:Y:S02]  /*15060*/  ISETP.GE.AND P4, PT, R7.reuse, R4, PT ;  /* 0x000000040700720c */ /* 0x040fe40003f86270 */
[----:B------:R-:W-:Y:S02]  /*15070*/  ISETP.GE.AND P5, PT, R7, R2, PT ;  /* 0x000000020700720c */ /* 0x000fe40003fa6270 */
[----:B------:R-:W-:Y:S02]  /*15080*/  LOP3.LUT R7, R0, 0xd0, R5, 0xfe, !PT ;  /* 0x000000d000077812 */ /* 0x000fe400078efe05 */
[----:B------:R-:W-:Y:S02]  /*15090*/  FSEL R60, R96, -INF , !P4 ;  /* 0xff800000603c7808 */ /* 0x000fe40006000000 */
[----:B------:R-:W-:Y:S02]  /*150a0*/  FSEL R115, R44, -INF , !P5 ;  /* 0xff8000002c737808 */ /* 0x000fe40006800000 */
[----:B------:R-:W-:-:S02]  /*150b0*/  ISETP.GE.AND P2, PT, R7, R4, PT ;  /* 0x000000040700720c */ /* 0x000fc40003f46270 */
[----:B------:R-:W-:Y:S01]  /*150c0*/  ISETP.GE.AND P1, PT, R7, R2, PT ;  /* 0x000000020700720c */ /* 0x000fe20003f26270 */
[----:B------:R-:W-:Y:S01]  /*150d0*/  FMUL.FTZ R7, R18, c[0x0][0x2ec] ;  /* 0x0000bb0012077a20 */ /* 0x000fe20000410000 */
[----:B------:R-:W-:Y:S01]  /*150e0*/  ISETP.GE.AND P4, PT, R6, R4, PT ;  /* 0x000000040600720c */ /* 0x000fe20003f86270 */
[----:B-1----:R-:W-:Y:S01]  /*150f0*/  FMUL.FTZ R9, R56, c[0x0][0x2ec] ;  /* 0x0000bb0038097a20 */ /* 0x002fe20000410000 */
[----:B------:R-:W-:Y:S01]  /*15100*/  ISETP.GE.AND P5, PT, R6, R2, PT ;  /* 0x000000020600720c */ /* 0x000fe20003fa6270 */
[----:B------:R1:W3:Y:S01]  /*15110*/  MUFU.TANH R16, R7 ;  /* 0x0000000700107308 */ /* 0x0002e20000002400 */
[----:B------:R-:W-:Y:S02]  /*15120*/  LOP3.LUT R6, R0, 0xd8, R5, 0xfe, !PT ;  /* 0x000000d800067812 */ /* 0x000fe400078efe05 */
[----:B------:R-:W-:Y:S02]  /*15130*/  FSEL R41, R41, -INF , !P2 ;  /* 0xff80000029297808 */ /* 0x000fe40005000000 */
[----:B------:R-:W-:-:S02]  /*15140*/  ISETP.GE.AND P6, PT, R6, R4, PT ;  /* 0x000000040600720c */ /* 0x000fc40003fc6270 */
[----:B------:R-:W-:Y:S01]  /*15150*/  ISETP.GE.AND P3, PT, R6, R2, PT ;  /* 0x000000020600720c */ /* 0x000fe20003f66270 */
[----:B------:R-:W-:Y:S01]  /*15160*/  MUFU.TANH R9, R9 ;  /* 0x0000000900097308 */ /* 0x000fe20000002400 */
[--C-:B------:R-:W-:Y:S02]  /*15170*/  LOP3.LUT R6, R0, 0xe0, R5.reuse, 0xfe, !PT ;  /* 0x000000e000067812 */ /* 0x100fe400078efe05 */
[----:B------:R-:W-:Y:S02]  /*15180*/  FSEL R196, R37, -INF , !P1 ;  /* 0xff80000025c47808 */ /* 0x000fe40004800000 */
[----:B------:R-:W-:Y:S02]  /*15190*/  FSEL R40, R40, -INF , !P4 ;  /* 0xff80000028287808 */ /* 0x000fe40006000000 */
[----:B------:R-:W-:Y:S02]  /*151a0*/  FSEL R198, R36, -INF , !P5 ;  /* 0xff80000024c67808 */ /* 0x000fe40006800000 */
[----:B-1----:R-:W-:-:S02]  /*151b0*/  LOP3.LUT R7, R0, 0xd9, R5, 0xfe, !PT ;  /* 0x000000d900077812 */ /* 0x002fc400078efe05 */
[CC--:B------:R-:W-:Y:S02]  /*151c0*/  ISETP.GE.AND P4, PT, R6.reuse, R4.reuse, PT ;  /* 0x000000040600720c */ /* 0x0c0fe40003f86270 */
[C---:B------:R-:W-:Y:S02]  /*151d0*/  ISETP.GE.AND P2, PT, R7.reuse, R4, PT ;  /* 0x000000040700720c */ /* 0x040fe40003f46270 */
[-C--:B------:R-:W-:Y:S02]  /*151e0*/  ISETP.GE.AND P1, PT, R7, R2.reuse, PT ;  /* 0x000000020700720c */ /* 0x080fe40003f26270 */
[----:B------:R-:W-:Y:S02]  /*151f0*/  ISETP.GE.AND P5, PT, R6, R2, PT ;  /* 0x000000020600720c */ /* 0x000fe40003fa6270 */
[C-C-:B------:R-:W-:Y:S02]  /*15200*/  LOP3.LUT R7, R0.reuse, 0xe1, R5.reuse, 0xfe, !PT ;  /* 0x000000e100077812 */ /* 0x140fe400078efe05 */
[----:B------:R-:W-:-:S02]  /*15210*/  LOP3.LUT R6, R0, 0xe8, R5, 0xfe, !PT ;  /* 0x000000e800067812 */ /* 0x000fc400078efe05 */
[----:B-----5:R-:W-:Y:S02]  /*15220*/  FSEL R64, R32, -INF , !P6 ;  /* 0xff80000020407808 */ /* 0x020fe40007000000 */
[----:B------:R-:W-:Y:S02]  /*15230*/  FSEL R65, R33, -INF , !P2 ;  /* 0xff80000021417808 */ /* 0x000fe40005000000 */
[----:B------:R-:W-:Y:S02]  /*15240*/  FSEL R200, R29, -INF , !P1 ;  /* 0xff8000001dc87808 */ /* 0x000fe40004800000 */
[-C--:B------:R-:W-:Y:S02]  /*15250*/  ISETP.GE.AND P6, PT, R7, R4.reuse, PT ;  /* 0x000000040700720c */ /* 0x080fe40003fc6270 */
[C---:B------:R-:W-:Y:S02]  /*15260*/  ISETP.GE.AND P2, PT, R6.reuse, R4, PT ;  /* 0x000000040600720c */ /* 0x040fe40003f46270 */
[----:B------:R-:W-:-:S02]  /*15270*/  ISETP.GE.AND P1, PT, R6, R2, PT ;  /* 0x000000020600720c */ /* 0x000fc40003f26270 */
[----:B------:R-:W-:Y:S02]  /*15280*/  LOP3.LUT R6, R0, 0xe9, R5, 0xfe, !PT ;  /* 0x000000e900067812 */ /* 0x000fe400078efe05 */
[----:B------:R-:W-:Y:S02]  /*15290*/  FSEL R199, R30, -INF , !P3 ;  /* 0xff8000001ec77808 */ /* 0x000fe40005800000 */
[----:B--2---:R-:W-:Y:S02]  /*152a0*/  FSEL R201, R23, -INF , !P5 ;  /* 0xff80000017c97808 */ /* 0x004fe40006800000 */
[----:B------:R-:W-:Y:S02]  /*152b0*/  FSEL R98, R24, -INF , !P6 ;  /* 0xff80000018627808 */ /* 0x000fe40007000000 */
[----:B------:R-:W-:Y:S01]  /*152c0*/  ISETP.GE.AND P3, PT, R7, R2, PT ;  /* 0x000000020700720c */ /* 0x000fe20003f66270 */
[----:B------:R-:W-:Y:S01]  /*152d0*/  FMUL.FTZ R7, R10, c[0x0][0x2ec] ;  /* 0x0000bb000a077a20 */ /* 0x000fe20000410000 */
[C---:B------:R-:W-:Y:S01]  /*152e0*/  ISETP.GE.AND P5, PT, R6.reuse, R4, PT ;  /* 0x000000040600720c */ /* 0x040fe20003fa6270 */
[----:B------:R-:W-:Y:S01]  /*152f0*/  MUFU.TANH R10, R8 ;  /* 0x00000008000a7308 */ /* 0x000fe20000002400 */
[----:B------:R-:W-:-:S02]  /*15300*/  ISETP.GE.AND P6, PT, R6, R2, PT ;  /* 0x000000020600720c */ /* 0x000fc40003fc6270 */
[--C-:B------:R-:W-:Y:S02]  /*15310*/  LOP3.LUT R6, R0, 0xf0, R5.reuse, 0xfe, !PT ;  /* 0x000000f000067812 */ /* 0x100fe400078efe05 */
[----:B------:R-:W-:Y:S02]  /*15320*/  FSEL R96, R28, -INF , !P4 ;  /* 0xff8000001c607808 */ /* 0x000fe40006000000 */
[----:B------:R-:W-:Y:S01]  /*15330*/  FSEL R202, R22, -INF , !P3 ;  /* 0xff80000016ca7808 */ /* 0x000fe20005800000 */
[----:B------:R1:W2:Y:S01]  /*15340*/  MUFU.TANH R12, R7 ;  /* 0x00000007000c7308 */ /* 0x0002a20000002400 */
[C---:B------:R-:W-:Y:S02]  /*15350*/  ISETP.GE.AND P4, PT, R6.reuse, R4, PT ;  /* 0x000000040600720c */ /* 0x040fe40003f86270 */
[----:B------:R-:W-:Y:S02]  /*15360*/  ISETP.GE.AND P3, PT, R6, R2, PT ;  /* 0x000000020600720c */ /* 0x000fe40003f66270 */
[----:B------:R-:W-:-:S02]  /*15370*/  LOP3.LUT R6, R0, 0xf1, R5, 0xfe, !PT ;  /* 0x000000f100067812 */ /* 0x000fc400078efe05 */
[----:B------:R-:W-:Y:S02]  /*15380*/  FSEL R99, R21, -INF , !P2 ;  /* 0xff80000015637808 */ /* 0x000fe40005000000 */
[----:B---3--:R-:W-:Y:S02]  /*15390*/  FSEL R203, R16, -INF , !P1 ;  /* 0xff80000010cb7808 */ /* 0x008fe40004800000 */
[C---:B------:R-:W-:Y:S02]  /*153a0*/  ISETP.GE.AND P1, PT, R6.reuse, R4, PT ;  /* 0x000000040600720c */ /* 0x040fe40003f26270 */
[----:B------:R-:W-:Y:S01]  /*153b0*/  ISETP.GE.AND P2, PT, R6, R2, PT ;  /* 0x000000020600720c */ /* 0x000fe20003f46270 */
[----:B------:R-:W-:Y:S01]  /*153c0*/  FMUL.FTZ R6, R50, c[0x0][0x2ec] ;  /* 0x0000bb0032067a20 */ /* 0x000fe20000410000 */
[----:B------:R-:W-:Y:S01]  /*153d0*/  FSEL R205, R14, -INF , !P6 ;  /* 0xff8000000ecd7808 */ /* 0x000fe20007000000 */
[----:B-1----:R-:W-:Y:S01]  /*153e0*/  FMUL.FTZ R7, R11, c[0x0][0x2ec] ;  /* 0x0000bb000b077a20 */ /* 0x002fe20000410000 */
[----:B------:R-:W-:Y:S01]  /*153f0*/  ISETP.GT.AND P6, PT, R240, R243, PT ;  /* 0x000000f3f000720c */ /* 0x000fe20003fc4270 */
[----:B------:R1:W-:Y:S01]  /*15400*/  MUFU.TANH R8, R6 ;  /* 0x0000000600087308 */ /* 0x0003e20000002400 */
[----:B------:R-:W-:-:S02]  /*15410*/  FSEL R100, R17, -INF , !P5 ;  /* 0xff80000011647808 */ /* 0x000fc40006800000 */
[----:B------:R-:W-:Y:S02]  /*15420*/  FSEL R101, R15, -INF , !P4 ;  /* 0xff8000000f657808 */ /* 0x000fe40006000000 */
[----:B--2---:R-:W-:Y:S02]  /*15430*/  FSEL R206, R12, -INF , !P3 ;  /* 0xff8000000cce7808 */ /* 0x004fe40005800000 */
[----:B------:R-:W-:Y:S01]  /*15440*/  FSEL R197, R13, -INF , !P1 ;  /* 0xff8000000dc57808 */ /* 0x000fe20004800000 */
[----:B------:R2:W3:Y:S01]  /*15450*/  MUFU.TANH R11, R7 ;  /* 0x00000007000b7308 */ /* 0x0004e20000002400 */
[----:B-1----:R-:W-:-:S04]  /*15460*/  LOP3.LUT R6, R0, 0xf8, R5, 0xfe, !PT ;  /* 0x000000f800067812 */ /* 0x002fc800078efe05 */
[C---:B------:R-:W-:Y:S02]  /*15470*/  ISETP.GE.AND P3, PT, R6.reuse, R4, PT ;  /* 0x000000040600720c */ /* 0x040fe40003f66270 */
[----:B------:R-:W-:Y:S02]  /*15480*/  ISETP.GE.AND P1, PT, R6, R2, PT ;  /* 0x000000020600720c */ /* 0x000fe40003f26270 */
[C-C-:B--2---:R-:W-:Y:S02]  /*15490*/  LOP3.LUT R7, R0.reuse, 0x11, R5.reuse, 0xfe, !PT ;  /* 0x0000001100077812 */ /* 0x144fe400078efe05 */
[----:B---3--:R-:W-:Y:S02]  /*154a0*/  FSEL R207, R11, -INF , !P2 ;  /* 0xff8000000bcf7808 */ /* 0x008fe40005000000 */
[----:B------:R-:W-:Y:S02]  /*154b0*/  ISETP.GE.AND P5, PT, R7, R4, PT ;  /* 0x000000040700720c */ /* 0x000fe40003fa6270 */
[----:B------:R-:W-:-:S02]  /*154c0*/  LOP3.LUT R7, R0, 0x18, R5, 0xfe, !PT ;  /* 0x0000001800077812 */ /* 0x000fc400078efe05 */
[----:B------:R-:W-:Y:S02]  /*154d0*/  LOP3.LUT R5, R0, 0x11, R5, 0xfe, !PT ;  /* 0x0000001100057812 */ /* 0x000fe400078efe05 */
[----:B------:R-:W-:Y:S02]  /*154e0*/  ISETP.GE.AND P4, PT, R7, R4, PT ;  /* 0x000000040700720c */ /* 0x000fe40003f86270 */
[----:B------:R-:W-:Y:S02]  /*154f0*/  ISETP.GE.AND P2, PT, R5, R2, PT ;  /* 0x000000020500720c */ /* 0x000fe40003f46270 */
[----:B------:R-:W-:Y:S02]  /*15500*/  FSEL R204, R10, -INF , !P3 ;  /* 0xff8000000acc7808 */ /* 0x000fe40005800000 */
[----:B------:R-:W-:Y:S02]  /*15510*/  FSEL R208, R8, -INF , !P1 ;  /* 0xff80000008d07808 */ /* 0x000fe40004800000 */
[----:B------:R-:W-:-:S02]  /*15520*/  FSEL R25, R214, -INF , !P5 ;  /* 0xff800000d6197808 */ /* 0x000fc40006800000 */
        /* <DEDUP_REMOVED lines=36> */
[----:B------:R-:W-:Y:S02]  /*15770*/  ISETP.GE.AND P1, PT, R0, RZ, PT ;  /* 0x000000ff0000720c */ /* 0x000fe40003f26270 */
[----:B------:R-:W-:Y:S02]  /*15780*/  @P4 IADD3 R4, R4, 0x1, RZ ;  /* 0x0000000104044810 */ /* 0x000fe40007ffe0ff */
[----:B------:R-:W-:Y:S02]  /*15790*/  ISETP.NE.AND P2, PT, RZ, c[0x0][0x2d0], PT ;  /* 0x0000b400ff007a0c */ /* 0x000fe40003f45270 */
        /* <DEDUP_REMOVED lines=26> */
.L_x_1466:
[----:B------:R-:W-:-:S05]  /*15940*/  IMAD.MOV.U32 R0, RZ, RZ, c[0x0][0x198] ;  /* 0x00006600ff007624 */ /* 0x000fca00078e00ff */
[----:B------:R-:W-:-:S04]  /*15950*/  LEA R0, -R0, RZ, 0x8 ;  /* 0x000000ff00007211 */ /* 0x000fc800078e41ff */
[----:B------:R-:W-:Y:S02]  /*15960*/  SHF.R.S32.HI R2, RZ, 0x1f, R0 ;  /* 0x0000001fff027819 */ /* 0x000fe40000011400 */
.L_x_1467:
[----:B------:R-:W-:Y:S01]  /*15970*/  @!P0 IMAD.MOV.U32 R11, RZ, RZ, c[0x0][0x198] ;  /* 0x00006600ff0b8624 */ /* 0x000fe200078e00ff */
[----:B------:R-:W-:Y:S01]  /*15980*/  UMOV UR6, 0x5 ;  /* 0x0000000500067882 */ /* 0x000fe20000000000 */
[----:B------:R-:W-:Y:S01]  /*15990*/  @!P0 IMAD.MOV.U32 R10, RZ, RZ, c[0x0][0x198] ;  /* 0x00006600ff0a8624 */ /* 0x000fe200078e00ff */
[----:B------:R-:W-:Y:S01]  /*159a0*/  ULDC.64 UR4, c[0x0][0x198] ;  /* 0x0000660000047ab9 */ /* 0x000fe20000000a00 */
[----:B------:R-:W-:Y:S01]  /*159b0*/  @!P0 IMAD.MOV.U32 R14, RZ, RZ, c[0x0][0x19c] ;  /* 0x00006700ff0e8624 */ /* 0x000fe200078e00ff */
[CC--:B------:R-:W-:Y:S01]  /*159c0*/  @!P0 LEA R13, P2, R11.reuse, R0.reuse, 0x6 ;  /* 0x000000000b0d8211 */ /* 0x0c0fe200078430ff */
[----:B------:R-:W-:Y:S01]  /*159d0*/  @!P0 IMAD.MOV.U32 R8, RZ, RZ, c[0x0][0x198] ;  /* 0x00006600ff088624 */ /* 0x000fe200078e00ff */
[----:B------:R-:W-:Y:S01]  /*159e0*/  @!P0 LEA R21, P1, R10, R0, 0x7 ;  /* 0x000000000a158211 */ /* 0x000fe200078238ff */
[----:B------:R-:W-:Y:S01]  /*159f0*/  @!P0 IMAD.MOV.U32 R6, RZ, RZ, c[0x0][0x198] ;  /* 0x00006600ff068624 */ /* 0x000fe200078e00ff */
[----:B------:R-:W-:Y:S01]  /*15a00*/  USHF.L.U64.HI UR5, UR4, UR6, UR5 ;  /* 0x0000000604057299 */ /* 0x000fe20008010205 */
[----:B------:R-:W-:Y:S01]  /*15a10*/  @!P0 IMAD.MOV.U32 R4, RZ, RZ, R0 ;  /* 0x000000ffff048224 */ /* 0x000fe200078e0000 */
[-C--:B------:R-:W-:Y:S01]  /*15a20*/  @!P0 LEA.HI.X R24, R11, R2.reuse, R14, 0x6, P2 ;  /* 0x000000020b188211 */ /* 0x080fe200010f340e */
[----:B------:R-:W-:Y:S01]  /*15a30*/  @!P0 IMAD.MOV.U32 R5, RZ, RZ, R2 ;  /* 0x000000ffff058224 */ /* 0x000fe200078e0002 */
[----:B------:R-:W-:Y:S01]  /*15a40*/  USHF.L.U32 UR4, UR4, 0x5, URZ ;  /* 0x0000000504047899 */ /* 0x000fe2000800063f */
[----:B------:R-:W-:Y:S01]  /*15a50*/  @!P0 IMAD.MOV.U32 R12, RZ, RZ, c[0x0][0x19c] ;  /* 0x00006700ff0c8624 */ /* 0x000fe200078e00ff */
[----:B------:R1:W-:Y:S01]  /*15a60*/  @P0 STS [R185+0x1000], RZ ;  /* 0x001000ffb9000388 */ /* 0x0003e20000000800 */
[----:B------:R-:W-:Y:S01]  /*15a70*/  @!P0 IMAD.WIDE.U32 R8, R8, 0x60, R4 ;  /* 0x0000006008088825 */ /* 0x000fe200078e0004 */
[----:B------:R-:W-:Y:S02]  /*15a80*/  BSSY B0, `(.L_x_1468) ;  /* 0x000004e000007945 */ /* 0x000fe40003800000 */
[----:B------:R-:W-:Y:S01]  /*15a90*/  @!P0 LEA.HI.X R23, R10, R2, R12, 0x7, P1 ;  /* 0x000000020a178211 */ /* 0x000fe200008f3c0c */
[--C-:B------:R-:W-:Y:S01]  /*15aa0*/  @!P0 IMAD.WIDE.U32 R6, R6, 0xa0, R4.reuse ;  /* 0x000000a006068825 */ /* 0x100fe200078e0004 */
[----:B------:R1:W-:Y:S03]  /*15ab0*/  @P0 STS [R185+0x1004], RZ ;  /* 0x001004ffb9000388 */ /* 0x0003e60000000800 */
[----:B------:R-:W-:Y:S01]  /*15ac0*/  @!P0 IMAD.WIDE.U32 R4, R10, 0xc0, R4 ;  /* 0x000000c00a048825 */ /* 0x000fe200078e0004 */
[----:B------:R-:W-:Y:S01]  /*15ad0*/  @!P0 LEA R10, P1, R0, R188, 0x1 ;  /* 0x000000bc000a8211 */ /* 0x000fe200078208ff */
[----:B------:R1:W-:Y:S02]  /*15ae0*/  @P0 STS.64 [R185+0x1008], RZ ;  /* 0x001008ffb9000388 */ /* 0x0003e40000000a00 */
[----:B------:R-:W-:-:S02]  /*15af0*/  @!P0 IMAD.MOV.U32 R11, RZ, RZ, c[0x0][0x19c] ;  /* 0x00006700ff0b8624 */ /* 0x000fc400078e00ff */
[----:B------:R-:W-:Y:S02]  /*15b00*/  @!P0 IMAD R14, R14, 0x60, RZ ;  /* 0x000000600e0e8824 */ /* 0x000fe400078e02ff */
[----:B------:R-:W-:Y:S01]  /*15b10*/  @!P0 IMAD R22, R12, 0xa0, RZ ;  /* 0x000000a00c168824 */ /* 0x000fe200078e02ff */
[C---:B------:R-:W-:Y:S01]  /*15b20*/  @!P0 IADD3 R12, P2, R0.reuse, UR4, RZ ;  /* 0x00000004000c8c10 */ /* 0x040fe2000ff5e0ff */
[----:B------:R-:W-:Y:S01]  /*15b30*/  @!P0 IMAD R15, R11, 0xc0, RZ ;  /* 0x000000c00b0f8824 */ /* 0x000fe200078e02ff */
[-C--:B------:R-:W-:Y:S01]  /*15b40*/  @!P0 LEA.HI.X R11, R0, R189.reuse, R2, 0x1, P1 ;  /* 0x000000bd000b8211 */ /* 0x080fe200008f0c02 */
[----:B------:R-:W-:Y:S01]  /*15b50*/  @!P0 IMAD.IADD R14, R14, 0x1, R9 ;  /* 0x000000010e0e8824 */ /* 0x000fe200078e0209 */
[-C--:B------:R-:W-:Y:S01]  /*15b60*/  @!P0 LEA R16, P1, R8, R188.reuse, 0x1 ;  /* 0x000000bc08108211 */ /* 0x080fe200078208ff */
[----:B------:R-:W-:Y:S01]  /*15b70*/  @!P0 IMAD.IADD R15, R15, 0x1, R5 ;  /* 0x000000010f0f8824 */ /* 0x000fe200078e0205 */
[----:B------:R-:W-:Y:S01]  /*15b80*/  @!P0 IADD3.X R9, R2, UR5, RZ, P2, !PT ;  /* 0x0000000502098c10 */ /* 0x000fe200097fe4ff */
[----:B------:R-:W-:Y:S01]  /*15b90*/  @!PT LDS RZ, [RZ] ;  /* 0x00000000fffff984 */ /* 0x000fe20000000800 */
[----:B------:R-:W-:Y:S01]  /*15ba0*/  @!PT LDS RZ, [RZ] ;  /* 0x00000000fffff984 */ /* 0x000fe20000000800 */
[----:B------:R-:W-:Y:S01]  /*15bb0*/  @!PT LDS RZ, [RZ] ;  /* 0x00000000fffff984 */ /* 0x000fe20000000800 */
[----:B------:R2:W-:Y:S01]  /*15bc0*/  @!P0 LDGSTS.E.BYPASS.LTC128B.128 [R185+0x1000], [R10.64] ;  /* 0x010000000ab98fae */ /* 0x0005e2000b901d48 */
[-C--:B------:R-:W-:Y:S01]  /*15bd0*/  @!P0 LEA R18, P2, R12, R188.reuse, 0x1 ;  /* 0x000000bc0c128211 */ /* 0x080fe200078408ff */
[----:B------:R-:W-:Y:S01]  /*15be0*/  @!P0 IMAD.IADD R22, R22, 0x1, R7 ;  /* 0x0000000116168824 */ /* 0x000fe200078e0207 */
[----:B------:R-:W-:Y:S01]  /*15bf0*/  @!P0 LEA.HI.X R17, R8, R189, R14, 0x1, P1 ;  /* 0x000000bd08118211 */ /* 0x000fe200008f0c0e */
[----:B------:R1:W-:Y:S01]  /*15c00*/  @P0 STS.128 [R185+0x1800], RZ ;  /* 0x001800ffb9000388 */ /* 0x0003e20000000c00 */
[----:B------:R-:W-:-:S02]  /*15c10*/  @!P0 LEA R8, P1, R4, R188, 0x1 ;  /* 0x000000bc04088211 */ /* 0x000fc400078208ff */
[-C--:B------:R-:W-:Y:S02]  /*15c20*/  @!P0 LEA R14, P4, R13, R188.reuse, 0x1 ;  /* 0x000000bc0d0e8211 */ /* 0x080fe400078808ff */
[-C--:B------:R-:W-:Y:S02]  /*15c30*/  @!P0 LEA.HI.X R19, R12, R189.reuse, R9, 0x1, P2 ;  /* 0x000000bd0c138211 */ /* 0x080fe400010f0c09 */
[-C--:B------:R-:W-:Y:S02]  /*15c40*/  @!P0 LEA.HI.X R9, R4, R189.reuse, R15, 0x1, P1 ;  /* 0x000000bd04098211 */ /* 0x080fe400008f0c0f */
[-C--:B------:R-:W-:Y:S01]  /*15c50*/  @!P0 LEA R12, P3, R21, R188.reuse, 0x1 ;  /* 0x000000bc150c8211 */ /* 0x080fe200078608ff */
[----:B------:R-:W-:Y:S01]  /*15c60*/  @!PT LDS RZ, [RZ] ;  /* 0x00000000fffff984 */ /* 0x000fe20000000800 */
[----:B------:R-:W-:Y:S01]  /*15c70*/  @!PT LDS RZ, [RZ] ;  /* 0x00000000fffff984 */ /* 0x000fe20000000800 */
[----:B------:R-:W-:Y:S01]  /*15c80*/  @!PT LDS RZ, [RZ] ;  /* 0x00000000fffff984 */ /* 0x000fe20000000800 */
[----:B------:R1:W-:Y:S01]  /*15c90*/  @!P0 LDGSTS.E.BYPASS.LTC128B.128 [R185+0x1800], [R18.64] ;  /* 0x0180000012b98fae */ /* 0x0003e2000b901d48 */
[-C--:B------:R-:W-:Y:S02]  /*15ca0*/  @!P0 LEA.HI.X R15, R13, R189.reuse, R24, 0x1, P4 ;  /* 0x000000bd0d0f8211 */ /* 0x080fe400020f0c18 */
[----:B------:R-:W-:Y:S01]  /*15cb0*/  @!P0 LEA.HI.X R13, R21, R189, R23, 0x1, P3 ;  /* 0x000000bd150d8211 */ /* 0x000fe200018f0c17 */
[----:B------:R1:W-:Y:S04]  /*15cc0*/  @P0 STS.128 [R185+0x2000], RZ ;  /* 0x002000ffb9000388 */ /* 0x0003e80000000c00 */
[----:B------:R-:W-:Y:S01]  /*15cd0*/  @!PT LDS RZ, [RZ] ;  /* 0x00000000fffff984 */ /* 0x000fe20000000800 */
[----:B------:R-:W-:Y:S01]  /*15ce0*/  @!PT LDS RZ, [RZ] ;  /* 0x00000000fffff984 */ /* 0x000fe20000000800 */
[----:B------:R-:W-:Y:S01]  /*15cf0*/  @!PT LDS RZ, [RZ] ;  /* 0x00000000fffff984 */ /* 0x000fe20000000800 */
[----:B------:R1:W-:Y:S04]  /*15d00*/  @!P0 LDGSTS.E.BYPASS.LTC128B.128 [R185+0x2000], [R14.64] ;  /* 0x020000000eb98fae */ /* 0x0003e8000b901d48 */
[----:B------:R1:W-:Y:S01]  /*15d10*/  @P0 STS.128 [R185+0x2800], RZ ;  /* 0x002800ffb9000388 */ /* 0x0003e20000000c00 */
[----:B--2---:R-:W-:-:S03]  /*15d20*/  @!P0 LEA R10, P2, R6, R188, 0x1 ;  /* 0x000000bc060a8211 */ /* 0x004fc600078408ff */
[----:B------:R-:W-:Y:S01]  /*15d30*/  @!PT LDS RZ, [RZ] ;  /* 0x00000000fffff984 */ /* 0x000fe20000000800 */
[----:B------:R-:W-:Y:S01]  /*15d40*/  @!PT LDS RZ, [RZ] ;  /* 0x00000000fffff984 */ /* 0x000fe20000000800 */
[----:B------:R-:W-:Y:S01]  /*15d50*/  @!PT LDS RZ, [RZ] ;  /* 0x00000000fffff984 */ /* 0x000fe20000000800 */
[----:B------:R1:W-:Y:S01]  /*15d60*/  @!P0 LDGSTS.E.BYPASS.LTC128B.128 [R185+0x2800], [R16.64] ;  /* 0x0280000010b98fae */ /* 0x0003e2000b901d48 */
[----:B------:R-:W-:-:S03]  /*15d70*/  @!P0 LEA.HI.X R11, R6, R189, R22, 0x1, P2 ;  /* 0x000000bd060b8211 */ /* 0x000fc600010f0c16 */
        /* <DEDUP_REMOVED lines=30> */
.L_x_1469:
[----:B------:R-:W-:Y:S05]  /*15f60*/  BSYNC B0 ;  /* 0x0000000000007941 */ /* 0x000fea0003800000 */
.L_x_1468:
[----:B------:R-:W0:Y:S01]  /*15f70*/  LDGDEPBAR ;  /* 0x00000000000079af */ /* 0x000e220000000000 */
[----:B------:R-:W-:-:S04]  /*15f80*/  LEA R188, P0, R0, R188, 0x1 ;  /* 0x000000bc00bc7211 */ /* 0x000fc800078008ff */
[----:B------:R-:W-:Y:S02]  /*15f90*/  LEA.HI.X R189, R0, R189, R2, 0x1, P0 ;  /* 0x000000bd00bd7211 */ /* 0x000fe400000f0c02 */
.L_x_1465:
        /* <DEDUP_REMOVED lines=76> */
[----:B------:R1:W-:Y:S02]  /*16460*/  MUFU.EX2 R50, R0 ;  /* 0x0000000000327308 */ /* 0x0003e40000000800 */
[----:B-1----:R-:W-:-:S06]  /*16470*/  FFMA.FTZ R0, R97, c[0x0][0x23c], -R2 ;  /* 0x00008f0061007a23 */ /* 0x002fcc0000010802 */
[----:B------:R1:W-:Y:S02]  /*16480*/  MUFU.EX2 R213, R0 ;  /* 0x0000000000d57308 */ /* 0x0003e40000000800 */
[----:B-1----:R-:W-:-:S06]  /*16490*/  FFMA.FTZ R0, R94, c[0x0][0x23c], -R2 ;  /* 0x00008f005e007a23 */ /* 0x002fcc0000010802 */
[----:B------:R1:W-:Y:S02]  /*164a0*/  MUFU.EX2 R214, R0 ;  /* 0x0000000000d67308 */ /* 0x0003e40000000800 */
[----:B-1----:R-:W-:-:S06]  /*164b0*/  FFMA.FTZ R0, R89, c[0x0][0x23c], -R2 ;  /* 0x00008f0059007a23 */ /* 0x002fcc0000010802 */
[----:B------:R1:W-:Y:S02]  /*164c0*/  MUFU.EX2 R215, R0 ;  /* 0x0000000000d77308 */ /* 0x0003e40000000800 */
        /* <DEDUP_REMOVED lines=36> */
[----:B-1----:R-:W-:Y:S02]  /*16710*/  FFMA.FTZ R4, R86, c[0x0][0x23c], -R2 ;  /* 0x00008f0056047a23 */ /* 0x002fe40000010802 */
[----:B------:R-:W-:Y:S01]  /*16720*/  MUFU.EX2 R86, R5 ;  /* 0x0000000500567308 */ /* 0x000fe20000000800 */
[----:B------:R-:W-:-:S04]  /*16730*/  FMNMX.FTZ R0, R159, R0, !PT ;  /* 0x000000009f007209 */ /* 0x000fc80007810000 */
[----:B------:R-:W-:-:S03]  /*16740*/  FMNMX.FTZ R0, R160, R0, !PT ;  /* 0x00000000a0007209 */ /* 0x000fc60007810000 */
[----:B------:R1:W-:Y:S01]  /*16750*/  MUFU.EX2 R222, R4 ;  /* 0x0000000400de7308 */ /* 0x0003e20000000800 */
        /* <DEDUP_REMOVED lines=48> */
[----:B------:R1:W-:Y:S04]  /*16a60*/  MUFU.EX2 R228, R4 ;  /* 0x0000000400e47308 */ /* 0x0003e80000000800 */
[----:B--2---:R-:W2:Y:S01]  /*16a70*/  SHFL.BFLY PT, R6, R0, 0x2, 0x1f ;  /* 0x0c401f0000067f89 */ /* 0x004ea200000e0000 */
[----:B-1----:R-:W-:-:S04]  /*16a80*/  FFMA.FTZ R4, R81, c[0x0][0x23c], -R2 ;  /* 0x00008f0051047a23 */ /* 0x002fc80000010802 */
[----:B------:R1:W-:Y:S01]  /*16a90*/  MUFU.EX2 R229, R4 ;  /* 0x0000000400e57308 */ /* 0x0003e20000000800 */
[----:B--2---:R-:W-:Y:S02]  /*16aa0*/  FMNMX.FTZ R0, R0, R6, !PT ;  /* 0x0000000600007209 */ /* 0x004fe40007810000 */
[----:B------:R-:W-:-:S03]  /*16ab0*/  FSEL R6, R53, RZ, P1 ;  /* 0x000000ff35067208 */ /* 0x000fc60000800000 */
[----:B------:R-:W2:Y:S02]  /*16ac0*/  SHFL.BFLY PT, R5, R0, 0x1, 0x1f ;  /* 0x0c201f0000057f89 */ /* 0x000ea400000e0000 */
[----:B------:R-:W-:Y:S02]  /*16ad0*/  FADD.FTZ R6, R20, -R6 ;  /* 0x8000000614067221 */ /* 0x000fe40000010000 */
[--C-:B-1----:R-:W-:Y:S02]  /*16ae0*/  FFMA.FTZ R4, R77, c[0x0][0x23c], -R2.reuse ;  /* 0x00008f004d047a23 */ /* 0x102fe40000010802 */
[----:B------:R-:W-:Y:S02]  /*16af0*/  FMUL.FTZ R6, R6, c[0x0][0x23c] ;  /* 0x00008f0006067a20 */ /* 0x000fe40000410000 */
[----:B------:R1:W-:Y:S08]  /*16b00*/  MUFU.EX2 R231, R4 ;  /* 0x0000000400e77308 */ /* 0x0003f00000000800 */
[----:B------:R-:W3:Y:S01]  /*16b10*/  MUFU.EX2 R47, R6 ;  /* 0x00000006002f7308 */ /* 0x000ee20000000800 */
[----:B--2---:R-:W-:Y:S01]  /*16b20*/  FMNMX.FTZ R52, R0, R5, !PT ;  /* 0x0000000500347209 */ /* 0x004fe20007810000 */
[----:B-1----:R-:W-:-:S02]  /*16b30*/  FFMA.FTZ R4, R79, c[0x0][0x23c], -R2 ;  /* 0x00008f004f047a23 */ /* 0x002fc40000010802 */
[----:B------:R-:W-:Y:S01]  /*16b40*/  FFMA.FTZ R0, R35, c[0x0][0x23c], -R2 ;  /* 0x00008f0023007a23 */ /* 0x000fe20000010802 */
[----:B------:R-:W-:-:S03]  /*16b50*/  FSETP.NEU.FTZ.AND P0, PT, R52, -INF , PT ;  /* 0xff8000003400780b */ /* 0x000fc60003f1d000 */
[----:B------:R1:W-:Y:S01]  /*16b60*/  MUFU.EX2 R230, R4 ;  /* 0x0000000400e67308 */ /* 0x0003e20000000800 */
[----:B------:R-:W-:Y:S01]  /*16b70*/  FSEL R5, R52, RZ, P0 ;  /* 0x000000ff34057208 */ /* 0x000fe20000000000 */
[-C--:B---3--:R-:W-:Y:S01]  /*16b80*/  FMUL.FTZ R136, R136, R47.reuse ;  /* 0x0000002f88887220 */ /* 0x088fe20000410000 */
[----:B------:R-:W-:Y:S01]  /*16b90*/  F2FP.PACK_AB R6, R215, R214 ;  /* 0x000000d6d706723e */ /* 0x000fe200000000ff */
[----:B------:R-:W-:-:S04]  /*16ba0*/  FMUL.FTZ R137, R137, R47 ;  /* 0x0000002f89897220 */ /* 0x000fc80000410000 */
[----:B------:R2:W-:Y:S01]  /*16bb0*/  MUFU.EX2 R88, R0 ;  /* 0x0000000000587308 */ /* 0x0005e20000000800 */
[----:B------:R-:W-:Y:S02]  /*16bc0*/  FADD.FTZ R3, R3, -R5 ;  /* 0x8000000503037221 */ /* 0x000fe40000010000 */
[-C--:B------:R-:W-:Y:S02]  /*16bd0*/  FMUL.FTZ R140, R140, R47.reuse ;  /* 0x0000002f8c8c7220 */ /* 0x080fe40000410000 */
[----:B------:R-:W-:Y:S02]  /*16be0*/  FMUL.FTZ R3, R3, c[0x0][0x23c] ;  /* 0x00008f0003037a20 */ /* 0x000fe40000410000 */
[-C--:B------:R-:W-:Y:S02]  /*16bf0*/  FMUL.FTZ R141, R141, R47.reuse ;  /* 0x0000002f8d8d7220 */ /* 0x080fe40000410000 */
[----:B-1----:R-:W-:Y:S01]  /*16c00*/  FFMA.FTZ R4, R78, c[0x0][0x23c], -R2 ;  /* 0x00008f004e047a23 */ /* 0x002fe20000010802 */
[----:B------:R1:W3:Y:S01]  /*16c10*/  MUFU.EX2 R44, R3 ;  /* 0x00000003002c7308 */ /* 0x0002e20000000800 */
[----:B------:R-:W-:-:S02]  /*16c20*/  FMUL.FTZ R148, R148, R47 ;  /* 0x0000002f94947220 */ /* 0x000fc40000410000 */
[-C--:B------:R-:W-:Y:S02]  /*16c30*/  FMUL.FTZ R149, R149, R47.reuse ;  /* 0x0000002f95957220 */ /* 0x080fe40000410000 */
[-C--:B------:R-:W-:Y:S02]  /*16c40*/  FMUL.FTZ R144, R144, R47.reuse ;  /* 0x0000002f90907220 */ /* 0x080fe40000410000 */
[----:B--2---:R-:W-:Y:S01]  /*16c50*/  FMUL.FTZ R0, R52, c[0x0][0x23c] ;  /* 0x00008f0034007a20 */ /* 0x004fe20000410000 */
[----:B------:R2:W-:Y:S01]  /*16c60*/  MUFU.EX2 R232, R4 ;  /* 0x0000000400e87308 */ /* 0x0005e20000000800 */
[----:B------:R-:W-:-:S03]  /*16c70*/  FMUL.FTZ R145, R145, R47 ;  /* 0x0000002f91917220 */ /* 0x000fc60000410000 */
[----:B------:R-:W-:Y:S01]  /*16c80*/  FSEL R0, R0, RZ, P0 ;  /* 0x000000ff00007208 */ /* 0x000fe20000000000 */
[--C-:B-1----:R-:W-:Y:S02]  /*16c90*/  FFMA.FTZ R3, R39, c[0x0][0x23c], -R2.reuse ;  /* 0x00008f0027037a23 */ /* 0x102fe40000010802 */
[-C--:B---3--:R-:W-:Y:S02]  /*16ca0*/  FMUL.FTZ R138, R138, R44.reuse ;  /* 0x0000002c8a8a7220 */ /* 0x088fe40000410000 */
[----:B------:R1:W3:Y:S01]  /*16cb0*/  MUFU.EX2 R21, R3 ;  /* 0x0000000300157308 */ /* 0x0002e20000000800 */
[-C--:B------:R-:W-:Y:S02]  /*16cc0*/  FMUL.FTZ R139, R139, R44.reuse ;  /* 0x0000002c8b8b7220 */ /* 0x080fe40000410000 */
[----:B------:R-:W-:Y:S02]  /*16cd0*/  FMUL.FTZ R142, R142, R44 ;  /* 0x0000002c8e8e7220 */ /* 0x000fe40000410000 */
[----:B--2---:R-:W-:-:S02]  /*16ce0*/  FFMA.FTZ R4, R80, c[0x0][0x23c], -R2 ;  /* 0x00008f0050047a23 */ /* 0x004fc40000010802 */
[-C--:B------:R-:W-:Y:S02]  /*16cf0*/  FMUL.FTZ R143, R143, R44.reuse ;  /* 0x0000002c8f8f7220 */ /* 0x080fe40000410000 */
[----:B------:R2:W-:Y:S01]  /*16d00*/  MUFU.EX2 R234, R4 ;  /* 0x0000000400ea7308 */ /* 0x0005e20000000800 */
[-C--:B------:R-:W-:Y:S02]  /*16d10*/  FMUL.FTZ R150, R150, R44.reuse ;  /* 0x0000002c96967220 */ /* 0x080fe40000410000 */
[-C--:B------:R-:W-:Y:S02]  /*16d20*/  FMUL.FTZ R151, R151, R44.reuse ;  /* 0x0000002c97977220 */ /* 0x080fe40000410000 */
[-C--:B------:R-:W-:Y:S02]  /*16d30*/  FMUL.FTZ R146, R146, R44.reuse ;  /* 0x0000002c92927220 */ /* 0x080fe40000410000 */
[----:B-1----:R-:W-:Y:S02]  /*16d40*/  FFMA.FTZ R3, R114, c[0x0][0x23c], -R0 ;  /* 0x00008f0072037a23 */ /* 0x002fe40000010800 */
[----:B------:R-:W-:-:S02]  /*16d50*/  FMUL.FTZ R147, R147, R44 ;  /* 0x0000002c93937220 */ /* 0x000fc40000410000 */
[----:B------:R1:W-:Y:S01]  /*16d60*/  MUFU.EX2 R94, R3 ;  /* 0x00000003005e7308 */ /* 0x0003e20000000800 */
[----:B--2---:R-:W-:-:S07]  /*16d70*/  FFMA.FTZ R4, R74, c[0x0][0x23c], -R2 ;  /* 0x00008f004a047a23 */ /* 0x004fce0000010802 */
[----:B------:R2:W-:Y:S01]  /*16d80*/  MUFU.EX2 R233, R4 ;  /* 0x0000000400e97308 */ /* 0x0005e20000000800 */
[----:B-1----:R-:W-:Y:S02]  /*16d90*/  FFMA.FTZ R3, R27, c[0x0][0x23c], -R0 ;  /* 0x00008f001b037a23 */ /* 0x002fe40000010800 */
[----:B------:R-:W1:Y:S05]  /*16da0*/  LDSM.16.MT88.4 R24, [R165+0x5400] ;  /* 0x00540000a518783b */ /* 0x000e6a0000004200 */
[----:B------:R4:W-:Y:S01]  /*16db0*/  MUFU.EX2 R93, R3 ;  /* 0x00000003005d7308 */ /* 0x0009e20000000800 */
[----:B--2---:R-:W-:-:S07]  /*16dc0*/  FFMA.FTZ R4, R73, c[0x0][0x23c], -R2 ;  /* 0x00008f0049047a23 */ /* 0x004fce0000010802 */
[----:B------:R2:W-:Y:S01]  /*16dd0*/  MUFU.EX2 R235, R4 ;  /* 0x0000000400eb7308 */ /* 0x0005e20000000800 */
[----:B----4-:R-:W-:Y:S01]  /*16de0*/  FFMA.FTZ R3, R122, c[0x0][0x23c], -R0 ;  /* 0x00008f007a037a23 */ /* 0x010fe20000010800 */
[----:B---3--:R-:W-:Y:S01]  /*16df0*/  MOV R122, R21 ;  /* 0x00000015007a7202 */ /* 0x008fe20000000f00 */
[----:B--2---:R-:W-:-:S05]  /*16e00*/  FFMA.FTZ R4, R76, c[0x0][0x23c], -R2 ;  /* 0x00008f004c047a23 */ /* 0x004fca0000010802 */
        /* <DEDUP_REMOVED lines=26> */
[----:B------:R2:W-:Y:S08]  /*16fb0*/  MUFU.EX2 R57, R3 ;  /* 0x0000000300397308 */ /* 0x0005f00000000800 */
[----:B------:R3:W-:Y:S01]  /*16fc0*/  MUFU.EX2 R37, R4 ;  /* 0x0000000400257308 */ /* 0x0007e20000000800 */
[----:B--2---:R-:W-:-:S07]  /*16fd0*/  FFMA.FTZ R3, R116, c[0x0][0x23c], -R0 ;  /* 0x00008f0074037a23 */ /* 0x004fce0000010800 */
[----:B------:R2:W-:Y:S01]  /*16fe0*/  MUFU.EX2 R56, R3 ;  /* 0x0000000300387308 */ /* 0x0005e20000000800 */
[----:B---3--:R-:W-:-:S07]  /*16ff0*/  FFMA.FTZ R4, R55, c[0x0][0x23c], -R2 ;  /* 0x00008f0037047a23 */ /* 0x008fce0000010802 */
[----:B------:R3:W-:Y:S01]  /*17000*/  MUFU.EX2 R89, R4 ;  /* 0x0000000400597308 */ /* 0x0007e20000000800 */
[----:B--2---:R-:W-:-:S07]  /*17010*/  FFMA.FTZ R3, R118, c[0x0][0x23c], -R0 ;  /* 0x00008f0076037a23 */ /* 0x004fce0000010800 */
[----:B------:R2:W-:Y:S01]  /*17020*/  MUFU.EX2 R55, R3 ;  /* 0x0000000300377308 */ /* 0x0005e20000000800 */
[----:B---3--:R-:W-:-:S07]  /*17030*/  FFMA.FTZ R4, R54, c[0x0][0x23c], -R2 ;  /* 0x00008f0036047a23 */ /* 0x008fce0000010802 */
[----:B------:R3:W-:Y:S01]  /*17040*/  MUFU.EX2 R95, R4 ;  /* 0x00000004005f7308 */ /* 0x0007e20000000800 */
[----:B--2---:R-:W-:Y:S02]  /*17050*/  FFMA.FTZ R3, R119, c[0x0][0x23c], -R0 ;  /* 0x00008f0077037a23 */ /* 0x004fe40000010800 */
[----:B---3--:R-:W-:-:S05]  /*17060*/  FFMA.FTZ R4, R51, c[0x0][0x23c], -R2 ;  /* 0x00008f0033047a23 */ /* 0x008fca0000010802 */
[----:B------:R2:W-:Y:S02]  /*17070*/  MUFU.EX2 R91, R4 ;  /* 0x00000004005b7308 */ /* 0x0005e40000000800 */
[----:B--2---:R-:W-:-:S06]  /*17080*/  FFMA.FTZ R4, R49, c[0x0][0x23c], -R2 ;  /* 0x00008f0031047a23 */ /* 0x004fcc0000010802 */
[----:B------:R2:W-:Y:S02]  /*17090*/  MUFU.EX2 R28, R4 ;  /* 0x00000004001c7308 */ /* 0x0005e40000000800 */
[----:B--2---:R-:W-:-:S06]  /*170a0*/  FFMA.FTZ R4, R43, c[0x0][0x23c], -R2 ;  /* 0x00008f002b047a23 */ /* 0x004fcc0000010802 */
[----:B------:R2:W3:Y:S02]  /*170b0*/  MUFU.EX2 R29, R4 ;  /* 0x00000004001d7308 */ /* 0x0004e40000000800 */
[----:B--2---:R-:W-:Y:S01]  /*170c0*/  FFMA.FTZ R4, R42, c[0x0][0x23c], -R2 ;  /* 0x00008f002a047a23 */ /* 0x004fe20000010802 */
[----:B---3--:R-:W-:-:S05]  /*170d0*/  MOV R119, R29 ;  /* 0x0000001d00777202 */ /* 0x008fca0000000f00 */
[----:B------:R2:W-:Y:S02]  /*170e0*/  MUFU.EX2 R30, R4 ;  /* 0x00000004001e7308 */ /* 0x0005e40000000800 */
[----:B--2---:R-:W-:-:S06]  /*170f0*/  FFMA.FTZ R4, R38, c[0x0][0x23c], -R2 ;  /* 0x00008f0026047a23 */ /* 0x004fcc0000010802 */
[----:B------:R2:W-:Y:S02]  /*17100*/  MUFU.EX2 R92, R4 ;  /* 0x00000004005c7308 */ /* 0x0005e40000000800 */
[--C-:B--2---:R-:W-:Y:S02]  /*17110*/  FFMA.FTZ R4, R34, c[0x0][0x23c], -R2.reuse ;  /* 0x00008f0022047a23 */ /* 0x104fe40000010802 */
[----:B------:R-:W2:Y:S04]  /*17120*/  LDSM.16.MT88.4 R32, [R166+0x5400] ;  /* 0x00540000a620783b */ /* 0x000ea80000004200 */
[----:B------:R3:W-:Y:S02]  /*17130*/  MUFU.EX2 R87, R4 ;  /* 0x0000000400577308 */ /* 0x0007e40000000800 */
[----:B---3--:R-:W-:-:S06]  /*17140*/  FFMA.FTZ R4, R31, c[0x0][0x23c], -R2 ;  /* 0x00008f001f047a23 */ /* 0x008fcc0000010802 */
[----:B------:R3:W4:Y:S02]  /*17150*/  MUFU.EX2 R90, R4 ;  /* 0x00000004005a7308 */ /* 0x0007240000000800 */
[----:B---3--:R-:W-:Y:S01]  /*17160*/  FFMA.FTZ R4, R109, c[0x0][0x23c], -R0 ;  /* 0x00008f006d047a23 */ /* 0x008fe20000010800 */
[----:B----4-:R-:W-:-:S05]  /*17170*/  MOV R118, R90 ;  /* 0x0000005a00767202 */ /* 0x010fca0000000f00 */
[----:B------:R3:W-:Y:S02]  /*17180*/  MUFU.EX2 R48, R4 ;  /* 0x0000000400307308 */ /* 0x0007e40000000800 */
[----:B---3--:R-:W-:-:S06]  /*17190*/  FFMA.FTZ R4, R112, c[0x0][0x23c], -R0 ;  /* 0x00008f0070047a23 */ /* 0x008fcc0000010800 */
[----:B------:R3:W4:Y:S02]  /*171a0*/  MUFU.EX2 R49, R4 ;  /* 0x0000000400317308 */ /* 0x0007240000000800 */
[----:B---3--:R-:W-:Y:S01]  /*171b0*/  FFMA.FTZ R4, R110, c[0x0][0x23c], -R0 ;  /* 0x00008f006e047a23 */ /* 0x008fe20000010800 */
[----:B----4-:R-:W-:-:S05]  /*171c0*/  F2FP.PACK_AB R5, R49, R48 ;  /* 0x000000303105723e */ /* 0x010fca00000000ff */
[----:B------:R3:W-:Y:S02]  /*171d0*/  MUFU.EX2 R74, R4 ;  /* 0x00000004004a7308 */ /* 0x0007e40000000800 */
[----:B---3--:R-:W-:-:S06]  /*171e0*/  FFMA.FTZ R4, R111, c[0x0][0x23c], -R0 ;  /* 0x00008f006f047a23 */ /* 0x008fcc0000010800 */
[----:B------:R3:W4:Y:S02]  /*171f0*/  MUFU.EX2 R97, R4 ;  /* 0x0000000400617308 */ /* 0x0007240000000800 */
[----:B---3--:R-:W-:Y:S02]  /*17200*/  F2FP.PACK_AB R4, R213, R50 ;  /* 0x00000032d504723e */ /* 0x008fe400000000ff */
[----:B----4-:R-:W-:-:S07]  /*17210*/  F2FP.PACK_AB R7, R97, R74 ;  /* 0x0000004a6107723e */ /* 0x010fce00000000ff */
[C---:B------:R-:W-:Y:S08]  /*17220*/  HMMA.16816.F32 R16, R4.reuse, R8, R136 ;  /* 0x000000080410723c */ /* 0x040ff00000001888 */
[C---:B------:R-:W-:Y:S01]  /*17230*/  HMMA.16816.F32 R20, R4.reuse, R10, R140 ;  /* 0x0000000a0414723c */ /* 0x040fe2000000188c */
[----:B------:R-:W-:Y:S07]  /*17240*/  LDSM.16.MT88.4 R140, [R165+0x8800] ;  /* 0x00880000a58c783b */ /* 0x000fee0000004200 */
[C---:B------:R-:W-:Y:S07]  /*17250*/  HMMA.16816.F32 R8, R4.reuse, R14, R148 ;  /* 0x0000000e0408723c */ /* 0x040fee0000001894 */
[----:B------:R-:W-:Y:S01]  /*17260*/  MOV R149, R92 ;  /* 0x0000005c00957202 */ /* 0x000fe20000000f00 */
[----:B------:R-:W-:Y:S01]  /*17270*/  HMMA.16816.F32 R144, R4, R12, R144 ;  /* 0x0000000c0490723c */ /* 0x000fe20000001890 */
[----:B------:R3:W4:Y:S01]  /*17280*/  MUFU.EX2 R92, R3 ;  /* 0x00000003005c7308 */ /* 0x0007220000000800 */
[----:B------:R-:W-:Y:S01]  /*17290*/  MOV R148, R30 ;  /* 0x0000001e00947202 */ /* 0x000fe20000000f00 */
[----:B------:R-:W5:Y:S01]  /*172a0*/  LDSM.16.MT88.4 R12, [R165+0x5800] ;  /* 0x00580000a50c783b */ /* 0x000f620000004200 */
[----:B------:R-:W-:-:S02]  /*172b0*/  MOV R150, R88 ;  /* 0x0000005800967202 */ /* 0x000fc40000000f00 */
[----:B------:R-:W-:Y:S02]  /*172c0*/  MOV R151, R87 ;  /* 0x0000005700977202 */ /* 0x000fe40000000f00 */
[----:B------:R-:W-:Y:S02]  /*172d0*/  F2FP.PACK_AB R4, R216, R217 ;  /* 0x000000d9d804723e */ /* 0x000fe400000000ff */
[----:B------:R-:W-:Y:S02]  /*172e0*/  F2FP.PACK_AB R5, R93, R94 ;  /* 0x0000005e5d05723e */ /* 0x000fe400000000ff */
[----:B------:R-:W-:Y:S02]  /*172f0*/  F2FP.PACK_AB R6, R220, R218 ;  /* 0x000000dadc06723e */ /* 0x000fe400000000ff */
[----:B------:R-:W-:Y:S01]  /*17300*/  F2FP.PACK_AB R7, R56, R57 ;  /* 0x000000393807723e */ /* 0x000fe200000000ff */
[----:B---3--:R-:W-:Y:S01]  /*17310*/  FFMA.FTZ R3, R120, c[0x0][0x23c], -R0 ;  /* 0x00008f0078037a23 */ /* 0x008fe20000010800 */
[----:B------:R-:W-:-:S02]  /*17320*/  MOV R120, R28 ;  /* 0x0000001c00787202 */ /* 0x000fc40000000f00 */
[----:B------:R-:W3:Y:S01]  /*17330*/  LDSM.16.MT88.4 R28, [R166+0x5800] ;  /* 0x00580000a61c783b */ /* 0x000ee20000004200 */
[----:B------:R2:W-:Y:S02]  /*17340*/  MUFU.EX2 R90, R3 ;  /* 0x00000003005a7308 */ /* 0x0005e40000000800 */
[C---:B-1----:R-:W-:Y:S08]  /*17350*/  HMMA.16816.F32 R16, R4.reuse, R24, R16 ;  /* 0x000000180410723c */ /* 0x042ff00000001810 */
[----:B------:R-:W-:Y:S01]  /*17360*/  HMMA.16816.F32 R20, R4, R26, R20 ;  /* 0x0000001a0414723c */ /* 0x000fe20000001814 */
[----:B--2---:R-:W-:Y:S01]  /*17370*/  FFMA.FTZ R3, R123, c[0x0][0x23c], -R0 ;  /* 0x00008f007b037a23 */ /* 0x004fe20000010800 */
[----:B------:R-:W-:-:S06]  /*17380*/  MOV R123, R91 ;  /* 0x0000005b007b7202 */ /* 0x000fcc0000000f00 */
[C---:B------:R-:W-:Y:S01]  /*17390*/  HMMA.16816.F32 R24, R4.reuse, R32, R144 ;  /* 0x000000200418723c */ /* 0x040fe20000001890 */
[----:B------:R1:W2:Y:S06]  /*173a0*/  MUFU.EX2 R91, R3 ;  /* 0x00000003005b7308 */ /* 0x0002ac0000000800 */
[----:B------:R-:W-:Y:S01]  /*173b0*/  MOV R146, R89 ;  /* 0x0000005900927202 */ /* 0x000fe20000000f00 */
[----:B------:R-:W-:Y:S01]  /*173c0*/  HMMA.16816.F32 R8, R4, R34, R8 ;  /* 0x000000220408723c */ /* 0x000fe20000001808 */
[----:B------:R-:W-:Y:S01]  /*173d0*/  MOV R145, R37 ;  /* 0x0000002500917202 */ /* 0x000fe20000000f00 */
[----:B------:R-:W3:Y:S01]  /*173e0*/  LDSM.16.MT88.4 R32, [R165+0x5c00] ;  /* 0x005c0000a520783b */ /* 0x000ee20000004200 */
[----:B------:R-:W-:-:S02]  /*173f0*/  MOV R144, R36 ;  /* 0x0000002400907202 */ /* 0x000fc40000000f00 */
[----:B------:R-:W-:Y:S01]  /*17400*/  MOV R147, R95 ;  /* 0x0000005f00937202 */ /* 0x000fe20000000f00 */
[----:B------:R-:W3:Y:S01]  /*17410*/  LDSM.16.MT88.4 R36, [R166+0x5c00] ;  /* 0x005c0000a624783b */ /* 0x000ee20000004200 */
[----:B------:R-:W-:Y:S02]  /*17420*/  F2FP.PACK_AB R4, R222, R219 ;  /* 0x000000dbde04723e */ /* 0x000fe400000000ff */
[----:B----4-:R-:W-:Y:S01]  /*17430*/  F2FP.PACK_AB R5, R92, R55 ;  /* 0x000000375c05723e */ /* 0x010fe200000000ff */
[----:B-1----:R-:W-:Y:S01]  /*17440*/  FFMA.FTZ R3, R60, c[0x0][0x23c], -R2 ;  /* 0x00008f003c037a23 */ /* 0x002fe20000010802 */
[----:B------:R-:W-:Y:S02]  /*17450*/  F2FP.PACK_AB R6, R223, R221 ;  /* 0x000000dddf06723e */ /* 0x000fe400000000ff */
[----:B--2---:R-:W-:Y:S01]  /*17460*/  F2FP.PACK_AB R7, R91, R90 ;  /* 0x0000005a5b07723e */ /* 0x004fe200000000ff */
[----:B------:R1:W-:Y:S06]  /*17470*/  MUFU.EX2 R116, R3 ;  /* 0x0000000300747308 */ /* 0x0003ec0000000800 */
[C---:B-----5:R-:W-:Y:S08]  /*17480*/  HMMA.16816.F32 R16, R4.reuse, R12, R16 ;  /* 0x0000000c0410723c */ /* 0x060ff00000001810 */
[----:B------:R-:W-:Y:S01]  /*17490*/  HMMA.16816.F32 R20, R4, R14, R20 ;  /* 0x0000000e0414723c */ /* 0x000fe20000001814 */
[----:B------:R-:W2:Y:S01]  /*174a0*/  LDSM.16.MT88.4 R12, [R165+0x6000] ;  /* 0x00600000a50c783b */ /* 0x000ea20000004200 */
[----:B-1----:R-:W-:Y:S01]  /*174b0*/  FFMA.FTZ R3, R121, c[0x0][0x23c], -R0 ;  /* 0x00008f0079037a23 */ /* 0x002fe20000010800 */
[----:B------:R-:W-:-:S03]  /*174c0*/  MOV R121, R86 ;  /* 0x0000005600797202 */ /* 0x000fc60000000f00 */
[----:B------:R1:W-:Y:S02]  /*174d0*/  MUFU.EX2 R86, R3 ;  /* 0x0000000300567308 */ /* 0x0003e40000000800 */
[C---:B---3--:R-:W-:Y:S08]  /*174e0*/  HMMA.16816.F32 R8, R4.reuse, R30, R8 ;  /* 0x0000001e0408723c */ /* 0x048ff00000001808 */
        /* <DEDUP_REMOVED lines=39> */
[C---:B---3--:R-:W-:Y:S08]  /*17760*/  HMMA.16816.F32 R8, R4.reuse, R30, R8 ;  /* 0x0000001e0408723c */ /* 0x048ff00000001808 */
[----:B------:R-:W-:Y:S01]  /*17770*/  HMMA.16816.F32 R24, R4, R28, R24 ;  /* 0x0000001c0418723c */ /* 0x000fe20000001818 */
[----:B------:R-:W3:Y:S01]  /*17780*/  LDSM.16.MT88.4 R28, [R166+0x6800] ;  /* 0x00680000a61c783b */ /* 0x000ee20000004200 */
        /* <DEDUP_REMOVED lines=75> */
[----:B-1----:R-:W-:-:S04]  /*17c40*/  FFMA.FTZ R3, R194, c[0x0][0x23c], -R0 ;  /* 0x00008f00c2037a23 */ /* 0x002fc80000010800 */
[----:B------:R1:W-:Y:S03]  /*17c50*/  MUFU.EX2 R61, R3 ;  /* 0x00000003003d7308 */ /* 0x0003e60000000800 */
[C---:B---3--:R-:W-:Y:S07]  /*17c60*/  HMMA.16816.F32 R12, R4.reuse, R30, R8 ;  /* 0x0000001e040c723c */ /* 0x048fee0000001808 */
        /* <DEDUP_REMOVED lines=34> */
[----:B----4-:R-:W-:Y:S02]  /*17e90*/  HMMA.16816.F32 R16, R4, R32, R16 ;  /* 0x000000200410723c */ /* 0x010fe40000001810 */
        /* <DEDUP_REMOVED lines=231> */
.L_x_1462:
[----:B------:R-:W-:Y:S05]  /*18d10*/  @!P6 BRA `(.L_x_1470) ;  /* 0x000057b00000e947 */ /* 0x000fea0003800000 */
[----:B------:R-:W-:Y:S01]  /*18d20*/  IMAD.MOV.U32 R245, RZ, RZ, c[0x0][0x1a0] ;  /* 0x00006800fff57624 */ /* 0x000fe200078e00ff */
[----:B------:R-:W-:Y:S01]  /*18d30*/  MOV R134, R20 ;  /* 0x0000001400867202 */ /* 0x000fe20000000f00 */
[----:B------:R-:W-:Y:S01]  /*18d40*/  IMAD.MOV.U32 R135, RZ, RZ, R3 ;  /* 0x000000ffff877224 */ /* 0x000fe200078e0003 */
[----:B------:R-:W-:Y:S02]  /*18d50*/  ULDC.64 UR8, c[0x0][0x118] ;  /* 0x0000460000087ab9 */ /* 0x000fe40000000a00 */
[----:B------:R-:W-:Y:S01]  /*18d60*/  LEA R247, -R245, RZ, 0x8 ;  /* 0x000000fff5f77211 */ /* 0x000fe200078e41ff */
[----:B------:R-:W-:Y:S02]  /*18d70*/  UMOV UR7, 0x5 ;  /* 0x0000000500077882 */ /* 0x000fe40000000000 */
[----:B------:R-:W-:Y:S01]  /*18d80*/  UMOV UR6, 0x5 ;  /* 0x0000000500067882 */ /* 0x000fe20000000000 */
[----:B------:R-:W-:-:S02]  /*18d90*/  SHF.R.S32.HI R246, RZ, 0x1f, R247 ;  /* 0x0000001ffff67819 */ /* 0x000fc400000114f7 */
.L_x_1474:
        /* <DEDUP_REMOVED lines=67> */
.L_x_1471:
        /* <DEDUP_REMOVED lines=23> */
[----:B------:R-:W-:Y:S02]  /*19340*/  @!P0 LEA.HI.X R6, R245, R2, R6, 0x6, P2 ;  /* 0x00000002f5068211 */ /* 0x000fe400010f3406 */
[----:B------:R-:W-:Y:S01]  /*19350*/  @!P0 LEA R20, P2, R3, R46, 0x1 ;  /* 0x0000002e03148211 */ /* 0x000fe200078408ff */
        /* <DEDUP_REMOVED lines=9> */
[C---:B------:R-:W-:Y:S01]  /*193f0*/  @!P0 IMAD.WIDE.U32 R4, R245.reuse, 0x60, R4 ;  /* 0x00000060f5048825 */ /* 0x040fe200078e0004 */
[-C--:B------:R-:W-:Y:S02]  /*19400*/  @!P0 MOV R14, R0.reuse ;  /* 0x00000000000e8202 */ /* 0x080fe40000000f00 */
[----:B------:R-:W-:Y:S01]  /*19410*/  @!P0 MOV R12, R0 ;  /* 0x00000000000c8202 */ /* 0x000fe20000000f00 */
[----:B------:R-:W-:Y:S01]  /*19420*/  @!P0 IMAD R7, R6, 0xa0, RZ ;  /* 0x000000a006078824 */ /* 0x000fe200078e02ff */
[-C--:B------:R-:W-:Y:S01]  /*19430*/  @!P0 LEA R16, P1, R4, R46.reuse, 0x1 ;  /* 0x0000002e04108211 */ /* 0x080fe200078208ff */
[C---:B------:R-:W-:Y:S01]  /*19440*/  @!P0 IMAD.WIDE.U32 R14, R245.reuse, 0xa0, R14 ;  /* 0x000000a0f50e8825 */ /* 0x040fe200078e000e */
        /* <DEDUP_REMOVED lines=25> */
[----:B------:R-:W-:Y:S03]  /*195e0*/  ISETP.GT.AND P1, PT, R240, R243, PT ;  /* 0x000000f3f000720c */ /* 0x000fe60003f24270 */
        /* <DEDUP_REMOVED lines=425> */
[----:B------:R-:W-:Y:S02]  /*1b080*/  ISETP.NE.AND P2, PT, RZ, c[0x0][0x2d0], PT ;  /* 0x0000b400ff007a0c */ /* 0x000fe40003f45270 */
[----:B------:R-:W-:Y:S07]  /*1b090*/  LOP3.LUT R3, RZ, c[0x0][0x2d0], RZ, 0x33, !PT ;  /* 0x0000b400ff037a12 */ /* 0x000fee00078e33ff */
        /* <DEDUP_REMOVED lines=27> */
.L_x_1473:
        /* <DEDUP_REMOVED lines=10> */
[C---:B------:R-:W-:Y:S01]  /*1b2f0*/  @!P0 LEA.HI.X R14, R16.reuse, R2, R14, 0x6, P2 ;  /* 0x00000002100e8211 */ /* 0x040fe200010f340e */
[----:B------:R-:W-:Y:S01]  /*1b300*/  @!P0 IMAD R15, R15, 0x60, RZ ;  /* 0x000000600f0f8824 */ /* 0x000fe200078e02ff */
[C---:B------:R-:W-:Y:S01]  /*1b310*/  @!P0 LEA R26, P2, R3.reuse, R188, 0x1 ;  /* 0x000000bc031a8211 */ /* 0x040fe200078408ff */
[C---:B------:R-:W-:Y:S01]  /*1b320*/  @!P0 IMAD.WIDE.U32 R4, R16.reuse, 0x60, R4 ;  /* 0x0000006010048825 */ /* 0x040fe200078e0004 */
[----:B------:R-:W-:Y:S01]  /*1b330*/  @!P0 LEA.HI.X R13, R16, R2, R13, 0x7, P1 ;  /* 0x00000002100d8211 */ /* 0x000fe200008f3c0d */
[----:B------:R-:W-:Y:S01]  /*1b340*/  ULDC.64 UR4, c[0x0][0x198] ;  /* 0x0000660000047ab9 */ /* 0x000fe20000000a00 */
[CC--:B------:R-:W-:Y:S01]  /*1b350*/  @!P0 LEA R18, P1, R12.reuse, R188.reuse, 0x1 ;  /* 0x000000bc0c128211 */ /* 0x0c0fe200078208ff */
[----:B------:R-:W-:Y:S01]  /*1b360*/  USHF.L.U32 UR10, UR4, 0x5, URZ ;  /* 0x00000005040a7899 */ /* 0x000fe2000800063f */
[-C--:B------:R-:W-:Y:S01]  /*1b370*/  @!P0 LEA.HI.X R27, R3, R189.reuse, R14, 0x1, P2 ;  /* 0x000000bd031b8211 */ /* 0x080fe200010f0c0e */
[----:B------:R-:W-:Y:S01]  /*1b380*/  @!P0 IMAD.IADD R3, R15, 0x1, R5 ;  /* 0x000000010f038824 */ /* 0x000fe200078e0205 */
[-C--:B------:R-:W-:Y:S01]  /*1b390*/  @!P0 LEA.HI.X R19, R12, R189.reuse, R13, 0x1, P1 ;  /* 0x000000bd0c138211 */ /* 0x080fe200008f0c0d */
[----:B------:R-:W-:Y:S01]  /*1b3a0*/  @!P0 IMAD.MOV.U32 R7, RZ, RZ, R2 ;  /* 0x000000ffff078224 */ /* 0x000fe200078e0002 */
[C---:B------:R-:W-:Y:S01]  /*1b3b0*/  @!P0 LEA R24, P1, R4.reuse, R188, 0x1 ;  /* 0x000000bc04188211 */ /* 0x040fe200078208ff */
[----:B------:R-:W-:Y:S01]  /*1b3c0*/  @!P0 IMAD.MOV.U32 R5, RZ, RZ, c[0x0][0x19c] ;  /* 0x00006700ff058624 */ /* 0x000fe200078e00ff */
[----:B------:R-:W-:Y:S01]  /*1b3d0*/  @!P0 MOV R6, R0 ;  /* 0x0000000000068202 */ /* 0x000fe20000000f00 */
[----:B------:R-:W-:Y:S01]  /*1b3e0*/  USHF.L.U64.HI UR5, UR4, UR6, UR5 ;  /* 0x0000000604057299 */ /* 0x000fe20008010205 */
[-C--:B------:R-:W-:Y:S01]  /*1b3f0*/  @!P0 LEA.HI.X R25, R4, R189.reuse, R3, 0x1, P1 ;  /* 0x000000bd04198211 */ /* 0x080fe200008f0c03 */
[----:B------:R-:W-:Y:S01]  /*1b400*/  @!P0 IMAD R3, R5, 0xe0, RZ ;  /* 0x000000e005038824 */ /* 0x000fe200078e02ff */
[----:B------:R-:W-:Y:S01]  /*1b410*/  LEA R4, P1, R0, R188, 0x1 ;  /* 0x000000bc00047211 */ /* 0x000fe200078208ff */
[----:B------:R-:W-:Y:S01]  /*1b420*/  @!P0 IMAD.WIDE.U32 R6, R16, 0xe0, R6 ;  /* 0x000000e010068825 */ /* 0x000fe200078e0006 */
[----:B------:R-:W-:Y:S02]  /*1b430*/  @!P0 MOV R10, R0 ;  /* 0x00000000000a8202 */ /* 0x000fe40000000f00 */
[C---:B------:R-:W-:Y:S01]  /*1b440*/  LEA.HI.X R5, R0.reuse, R189, R2, 0x1, P1 ;  /* 0x000000bd00057211 */ /* 0x040fe200008f0c02 */
        /* <DEDUP_REMOVED lines=64> */
.L_x_1472:
        /* <DEDUP_REMOVED lines=215> */
[----:B------:R2:W4:Y:S01]  /*1c5c0*/  MUFU.EX2 R196, R4 ;  /* 0x0000000400c47308 */ /* 0x0005220000000800 */
[--C-:B---3--:R-:W-:Y:S09]  /*1c5d0*/  FFMA.FTZ R6, R68, c[0x0][0x23c], -R23.reuse ;  /* 0x00008f0044067a23 */ /* 0x108ff20000010817 */
[----:B------:R3:W-:Y:S01]  /*1c5e0*/  MUFU.EX2 R235, R6 ;  /* 0x0000000600eb7308 */ /* 0x0007e20000000800 */
[C---:B-1----:R-:W-:Y:S02]  /*1c5f0*/  FMUL.FTZ R10, R0.reuse, R142 ;  /* 0x0000008e000a7220 */ /* 0x042fe40000410000 */
[C---:B------:R-:W-:Y:S02]  /*1c600*/  FMUL.FTZ R11, R0.reuse, R143 ;  /* 0x0000008f000b7220 */ /* 0x040fe40000410000 */
[C---:B------:R-:W-:Y:S05]  /*1c610*/  FMUL.FTZ R18, R0.reuse, R150 ;  /* 0x0000009600127220 */ /* 0x040fea0000410000 */
[----:B------:R1:W-:Y:S01]  /*1c620*/  MUFU.EX2 R234, R8 ;  /* 0x0000000800ea7308 */ /* 0x0003e20000000800 */
[--C-:B--2---:R-:W-:Y:S09]  /*1c630*/  FFMA.FTZ R4, R195, c[0x0][0x23c], -R44.reuse ;  /* 0x00008f00c3047a23 */ /* 0x104ff2000001082c */
[----:B------:R2:W-:Y:S01]  /*1c640*/  MUFU.EX2 R187, R4 ;  /* 0x0000000400bb7308 */ /* 0x0005e20000000800 */
[----:B---3--:R-:W-:Y:S09]  /*1c650*/  FMUL.FTZ R6, R0, R138 ;  /* 0x0000008a00067220 */ /* 0x008ff20000410000 */
[----:B------:R3:W-:Y:S01]  /*1c660*/  MUFU.EX2 R195, R5 ;  /* 0x0000000500c37308 */ /* 0x0007e20000000800 */
[----:B-1----:R-:W-:Y:S02]  /*1c670*/  FMUL.FTZ R8, R2, R140 ;  /* 0x0000008c02087220 */ /* 0x002fe40000410000 */
[--C-:B--2---:R-:W-:Y:S07]  /*1c680*/  FFMA.FTZ R4, R194, c[0x0][0x23c], -R44.reuse ;  /* 0x00008f00c2047a23 */ /* 0x104fee000001082c */
[----:B------:R1:W2:Y:S01]  /*1c690*/  MUFU.EX2 R194, R4 ;  /* 0x0000000400c27308 */ /* 0x0002a20000000800 */
[--C-:B---3--:R-:W-:Y:S02]  /*1c6a0*/  FFMA.FTZ R5, R40, c[0x0][0x23c], -R23.reuse ;  /* 0x00008f0028057a23 */ /* 0x108fe40000010817 */
[--C-:B------:R-:W-:Y:S07]  /*1c6b0*/  FFMA.FTZ R40, R77, c[0x0][0x23c], -R23.reuse ;  /* 0x00008f004d287a23 */ /* 0x100fee0000010817 */
[----:B------:R3:W-:Y:S01]  /*1c6c0*/  MUFU.EX2 R213, R5 ;  /* 0x0000000500d57308 */ /* 0x0007e20000000800 */
[--C-:B-1----:R-:W-:Y:S09]  /*1c6d0*/  FFMA.FTZ R4, R191, c[0x0][0x23c], -R44.reuse ;  /* 0x00008f00bf047a23 */ /* 0x102ff2000001082c */
[----:B------:R1:W-:Y:S01]  /*1c6e0*/  MUFU.EX2 R191, R4 ;  /* 0x0000000400bf7308 */ /* 0x0003e20000000800 */
[--C-:B---3--:R-:W-:Y:S02]  /*1c6f0*/  FFMA.FTZ R5, R48, c[0x0][0x23c], -R23.reuse ;  /* 0x00008f0030057a23 */ /* 0x108fe40000010817 */
[--C-:B-1----:R-:W-:Y:S07]  /*1c700*/  FFMA.FTZ R4, R163, c[0x0][0x23c], -R44.reuse ;  /* 0x00008f00a3047a23 */ /* 0x102fee000001082c */
[----:B------:R1:W3:Y:S02]  /*1c710*/  MUFU.EX2 R163, R4 ;  /* 0x0000000400a37308 */ /* 0x0002e40000000800 */
[--C-:B-1----:R-:W-:Y:S08]  /*1c720*/  FFMA.FTZ R4, R161, c[0x0][0x23c], -R23.reuse ;  /* 0x00008f00a1047a23 */ /* 0x102ff00000010817 */
[----:B------:R1:W5:Y:S02]  /*1c730*/  MUFU.EX2 R161, R4 ;  /* 0x0000000400a17308 */ /* 0x0003640000000800 */
        /* <DEDUP_REMOVED lines=95> */
[----:B----4-:R-:W-:Y:S02]  /*1cd30*/  F2FP.PACK_AB R26, R196, R197 ;  /* 0x000000c5c41a723e */ /* 0x010fe400000000ff */
[----:B------:R-:W-:Y:S07]  /*1cd40*/  F2FP.PACK_AB R27, R194, R187 ;  /* 0x000000bbc21b723e */ /* 0x000fee00000000ff */
        /* <DEDUP_REMOVED lines=12> */
[----:B-----5:R-:W-:Y:S02]  /*1ce10*/  F2FP.PACK_AB R26, R161, R162 ;  /* 0x000000a2a11a723e */ /* 0x020fe400000000ff */
[----:B------:R-:W-:Y:S01]  /*1ce20*/  F2FP.PACK_AB R27, R155, R160 ;  /* 0x000000a09b1b723e */ /* 0x000fe200000000ff */
        /* <DEDUP_REMOVED lines=362> */
.L_x_1470:
[----:B------:R1:W5:Y:S01]  /*1e4d0*/  LDL R37, [R1] ;  /* 0x0000000001257983 */ /* 0x0003620000100800 */
[----:B------:R-:W-:Y:S01]  /*1e4e0*/  ULDC.64 UR4, c[0x0][0x118] ;  /* 0x0000460000047ab9 */ /* 0x000fe20000000a00 */
[----:B------:R-:W-:Y:S02]  /*1e4f0*/  BSSY B0, `(.L_x_1475) ;  /* 0x0000094000007945 */ /* 0x000fe40003800000 */
        /* <DEDUP_REMOVED lines=8> */
[CC--:B------:R-:W-:Y:S02]  /*1e580*/  LEA.HI R6, R22.reuse, R23.reuse, RZ, 0x6 ;  /* 0x0000001716067211 */ /* 0x0c0fe400078f30ff */
[----:B------:R-:W-:Y:S02]  /*1e590*/  LEA.HI R9, R22, R23, RZ, 0x2 ;  /* 0x0000001716097211 */ /* 0x000fe400078f10ff */
[----:B------:R-:W3:Y:S01]  /*1e5a0*/  SHFL.BFLY PT, R5, R2, 0x1, 0x1f ;  /* 0x0c201f0002057f89 */ /* 0x000ee200000e0000 */
[----:B------:R-:W-:Y:S01]  /*1e5b0*/  IMAD.SHL.U32 R6, R6, 0x4, RZ ;  /* 0x0000000406067824 */ /* 0x000fe200078e00ff */
[----:B------:R-:W-:-:S04]  /*1e5c0*/  SHF.R.S32.HI R10, RZ, 0x2, R9 ;  /* 0x00000002ff0a7819 */ /* 0x000fc80000011409 */
[----:B------:R-:W-:Y:S01]  /*1e5d0*/  SHF.R.S32.HI R7, RZ, 0x1f, R10 ;  /* 0x0000001fff077819 */ /* 0x000fe2000001140a */
[----:B--2---:R-:W-:Y:S01]  /*1e5e0*/  FADD.FTZ R15, R0, R4 ;  /* 0x00000004000f7221 */ /* 0x004fe20000010000 */
[----:B------:R-:W-:-:S04]  /*1e5f0*/  LEA.HI R0, R22, R23, RZ, 0x3 ;  /* 0x0000001716007211 */ /* 0x000fc800078f18ff */
[----:B------:R-:W-:Y:S02]  /*1e600*/  SHF.R.S32.HI R12, RZ, 0x3, R0 ;  /* 0x00000003ff0c7819 */ /* 0x000fe40000011400 */
[----:B------:R-:W-:Y:S01]  /*1e610*/  LOP3.LUT R4, R0, 0xfffffff8, RZ, 0xc0, !PT ;  /* 0xfffffff800047812 */ /* 0x000fe200078ec0ff */
[----:B---3--:R-:W-:Y:S01]  /*1e620*/  FADD.FTZ R14, R2, R5 ;  /* 0x00000005020e7221 */ /* 0x008fe20000010000 */
[----:B------:R-:W-:Y:S01]  /*1e630*/  LEA.HI R0, R0, R12, RZ, 0x1 ;  /* 0x0000000c00007211 */ /* 0x000fe200078f08ff */
[----:B------:R-:W-:Y:S01]  /*1e640*/  IMAD.MOV.U32 R2, RZ, RZ, 0x3f800000 ;  /* 0x3f800000ff027424 */ /* 0x000fe200078e00ff */
[----:B------:R-:W-:Y:S01]  /*1e650*/  BAR.SYNC.DEFER_BLOCKING 0x0 ;  /* 0x0000000000007b1d */ /* 0x000fe20000010000 */
[----:B------:R-:W-:Y:S01]  /*1e660*/  IMAD.IADD R21, R23, 0x1, -R4 ;  /* 0x0000000117157824 */ /* 0x000fe200078e0a04 */
[----:B------:R-:W-:Y:S01]  /*1e670*/  LOP3.LUT R0, R0, 0xfffffffe, RZ, 0xc0, !PT ;  /* 0xfffffffe00007812 */ /* 0x000fe200078ec0ff */
[----:B------:R-:W-:Y:S01]  /*1e680*/  IMAD.MOV.U32 R5, RZ, RZ, 0x3f800000 ;  /* 0x3f800000ff057424 */ /* 0x000fe200078e00ff */
[----:B------:R-:W-:-:S02]  /*1e690*/  LOP3.LUT R4, R6, 0x3fffff00, RZ, 0xc0, !PT ;  /* 0x3fffff0006047812 */ /* 0x000fc400078ec0ff */
[----:B------:R-:W-:Y:S01]  /*1e6a0*/  LEA.HI R8, R21, R21, RZ, 0x1 ;  /* 0x0000001515087211 */ /* 0x000fe200078f08ff */
[----:B------:R-:W-:Y:S01]  /*1e6b0*/  IMAD.IADD R0, R12, 0x1, -R0 ;  /* 0x000000010c007824 */ /* 0x000fe200078e0a00 */
[----:B------:R-:W-:Y:S02]  /*1e6c0*/  LEA.HI R6, R7, R10, RZ, 0x3 ;  /* 0x0000000a07067211 */ /* 0x000fe400078f18ff */
[----:B------:R-:W-:Y:S02]  /*1e6d0*/  LEA.HI R7, R22, R23, RZ, 0x4 ;  /* 0x0000001716077211 */ /* 0x000fe400078f20ff */
[----:B------:R-:W-:Y:S02]  /*1e6e0*/  LEA R4, R0, R4, 0x5 ;  /* 0x0000000400047211 */ /* 0x000fe400078e28ff */
[----:B------:R-:W-:Y:S02]  /*1e6f0*/  LOP3.LUT R0, R8, 0xfffffffe, RZ, 0xc0, !PT ;  /* 0xfffffffe08007812 */ /* 0x000fe400078ec0ff */
[----:B------:R-:W-:-:S02]  /*1e700*/  LOP3.LUT R6, R6, 0xfffffff8, RZ, 0xc0, !PT ;  /* 0xfffffff806067812 */ /* 0x000fc400078ec0ff */
[----:B------:R-:W-:Y:S01]  /*1e710*/  FSETP.NE.FTZ.AND P1, PT, R14, RZ, PT ;  /* 0x000000ff0e00720b */ /* 0x000fe20003f35000 */
[----:B------:R-:W-:Y:S01]  /*1e720*/  IMAD.IADD R0, R21, 0x1, -R0 ;  /* 0x0000000115007824 */ /* 0x000fe200078e0a00 */
[----:B------:R-:W-:Y:S01]  /*1e730*/  LEA.HI R22, R22, R23, RZ, 0x5 ;  /* 0x0000001716167211 */ /* 0x000fe200078f28ff */
[----:B------:R-:W-:Y:S01]  /*1e740*/  IMAD.IADD R6, R10, 0x1, -R6 ;  /* 0x000000010a067824 */ /* 0x000fe200078e0a06 */
[----:B------:R-:W-:Y:S01]  /*1e750*/  SHF.R.S32.HI R7, RZ, 0x4, R7 ;  /* 0x00000004ff077819 */ /* 0x000fe20000011407 */
[----:B------:R-:W-:Y:S01]  /*1e760*/  IMAD R16, R0, 0x4, R4 ;  /* 0x0000000400107824 */ /* 0x000fe200078e0204 */
[----:B------:R-:W-:Y:S02]  /*1e770*/  LOP3.LUT R0, R9, 0xfffffffc, RZ, 0xc0, !PT ;  /* 0xfffffffc09007812 */ /* 0x000fe400078ec0ff */
[----:B------:R-:W-:Y:S02]  /*1e780*/  LEA.HI R4, R6, R6, RZ, 0x1 ;  /* 0x0000000606047211 */ /* 0x000fe400078f08ff */
[----:B------:R-:W-:Y:S01]  /*1e790*/  FSETP.NE.FTZ.AND P0, PT, R15, RZ, PT ;  /* 0x000000ff0f00720b */ /* 0x000fe20003f15000 */
[----:B------:R-:W-:Y:S01]  /*1e7a0*/  IMAD.IADD R11, R23, 0x1, -R0 ;  /* 0x00000001170b7824 */ /* 0x000fe200078e0a00 */
[----:B------:R-:W-:Y:S01]  /*1e7b0*/  SHF.R.S32.HI R0, RZ, 0x1, R4 ;  /* 0x00000001ff007819 */ /* 0x000fe20000011404 */
[----:B------:R-:W2:Y:S01]  /*1e7c0*/  @P1 MUFU.RCP R2, R14 ;  /* 0x0000000e00021308 */ /* 0x000ea20000001000 */
[----:B------:R-:W-:-:S02]  /*1e7d0*/  SHF.R.S32.HI R8, RZ, 0x1, R8 ;  /* 0x00000001ff087819 */ /* 0x000fc40000011408 */
[----:B------:R-:W-:Y:S01]  /*1e7e0*/  SHF.R.S32.HI R13, RZ, 0x5, R22 ;  /* 0x00000005ff0d7819 */ /* 0x000fe20000011416 */
[----:B------:R-:W-:Y:S01]  /*1e7f0*/  IMAD.SHL.U32 R10, R0, 0x40, RZ ;  /* 0x00000040000a7824 */ /* 0x000fe200078e00ff */
[----:B------:R-:W-:Y:S01]  /*1e800*/  SHF.L.U32 R7, R7, 0x6, RZ ;  /* 0x0000000607077819 */ /* 0x000fe200000006ff */
[----:B------:R-:W-:Y:S01]  /*1e810*/  IMAD.SHL.U32 R8, R8, 0x8, RZ ;  /* 0x0000000808087824 */ /* 0x000fe200078e00ff */
[----:B------:R-:W-:Y:S02]  /*1e820*/  LOP3.LUT R9, R4, 0x1fffffe, RZ, 0xc0, !PT ;  /* 0x01fffffe04097812 */ /* 0x000fe400078ec0ff */
[----:B------:R-:W-:Y:S01]  /*1e830*/  LOP3.LUT R4, R7, 0xc0, RZ, 0xc0, !PT ;  /* 0x000000c007047812 */ /* 0x000fe200078ec0ff */
[----:B------:R-:W-:Y:S01]  /*1e840*/  IMAD R7, R13, 0x100, R11 ;  /* 0x000001000d077824 */ /* 0x000fe200078e020b */
[----:B------:R-:W3:Y:S01]  /*1e850*/  @P0 MUFU.RCP R5, R15 ;  /* 0x0000000f00050308 */ /* 0x000ee20000001000 */
[----:B------:R-:W-:Y:S01]  /*1e860*/  IMAD.IADD R6, R6, 0x1, -R9 ;  /* 0x0000000106067824 */ /* 0x000fe200078e0a09 */
[----:B------:R-:W-:Y:S01]  /*1e870*/  LOP3.LUT R9, R10, 0xc0, RZ, 0xc0, !PT ;  /* 0x000000c00a097812 */ /* 0x000fe200078ec0ff */
[----:B-1----:R-:W-:Y:S01]  /*1e880*/  IMAD.SHL.U32 R11, R36, 0x40, RZ ;  /* 0x00000040240b7824 */ /* 0x002fe200078e00ff */
[----:B------:R-:W-:Y:S01]  /*1e890*/  LOP3.LUT R10, R4, 0x18, R8, 0xf8, !PT ;  /* 0x00000018040a7812 */ /* 0x000fe200078ef808 */
[C---:B--2---:R-:W-:Y:S01]  /*1e8a0*/  FMUL.FTZ R136, R2.reuse, R136 ;  /* 0x0000008802887220 */ /* 0x044fe20000410000 */
[----:B------:R-:W-:Y:S01]  /*1e8b0*/  SHF.R.U32.HI R8, RZ, 0x3, R4 ;  /* 0x00000003ff087819 */ /* 0x000fe20000011604 */
[----:B------:R-:W-:Y:S01]  /*1e8c0*/  FMUL.FTZ R137, R2, R137 ;  /* 0x0000008902897220 */ /* 0x000fe20000410000 */
[----:B------:R-:W-:Y:S01]  /*1e8d0*/  LEA R7, R6, R7, 0x4 ;  /* 0x0000000706077211 */ /* 0x000fe200078e20ff */
[C---:B------:R-:W-:Y:S01]  /*1e8e0*/  FMUL.FTZ R140, R2.reuse, R140 ;  /* 0x0000008c028c7220 */ /* 0x040fe20000410000 */
[----:B------:R-:W-:Y:S01]  /*1e8f0*/  LEA.HI R4, R9, R9, RZ, 0x1d ;  /* 0x0000000909047211 */ /* 0x000fe200078fe8ff */
[----:B------:R-:W-:Y:S01]  /*1e900*/  FMUL.FTZ R141, R2, R141 ;  /* 0x0000008d028d7220 */ /* 0x000fe20000410000 */
[----:B------:R-:W-:Y:S01]  /*1e910*/  LOP3.LUT P2, RZ, R0, 0x2, RZ, 0xc0, !PT ;  /* 0x0000000200ff7812 */ /* 0x000fe2000784c0ff */
[----:B------:R-:W-:Y:S01]  /*1e920*/  FMUL.FTZ R144, R2, R144 ;  /* 0x0000009002907220 */ /* 0x000fe20000410000 */
[----:B------:R-:W-:Y:S01]  /*1e930*/  LOP3.LUT R6, R0, 0x1, RZ, 0xc0, !PT ;  /* 0x0000000100067812 */ /* 0x000fe200078ec0ff */
[----:B------:R-:W-:Y:S01]  /*1e940*/  IMAD.U32 R7, R7, 0x2, R4 ;  /* 0x0000000207077824 */ /* 0x000fe200078e0004 */
[----:B------:R-:W1:Y:S01]  /*1e950*/  S2R R9, SR_TID.X ;  /* 0x0000000000097919 */ /* 0x000e620000002100 */
[----:B------:R-:W-:Y:S01]  /*1e960*/  FMUL.FTZ R145, R2, R145 ;  /* 0x0000009102917220 */ /* 0x000fe20000410000 */
[----:B------:R-:W-:Y:S01]  /*1e970*/  ISETP.NE.U32.AND P3, PT, R6, 0x1, PT ;  /* 0x000000010600780c */ /* 0x000fe20003f65070 */
[----:B------:R-:W-:Y:S01]  /*1e980*/  IMAD.SHL.U32 R4, R7, 0x4, RZ ;  /* 0x0000000407047824 */ /* 0x000fe200078e00ff */
[----:B------:R-:W-:Y:S01]  /*1e990*/  STS.64 [R7.X4], R136 ;  /* 0x0000008807007388 */ /* 0x000fe20000004a00 */
[----:B------:R-:W-:Y:S01]  /*1e9a0*/  IMAD.MOV.U32 R6, RZ, RZ, -0x20 ;  /* 0xffffffe0ff067424 */ /* 0x000fe200078e00ff */
[----:B------:R-:W-:Y:S01]  /*1e9b0*/  LOP3.LUT R8, R10, R8, RZ, 0x3c, !PT ;  /* 0x000000080a087212 */ /* 0x000fe200078e3cff */
[C---:B------:R-:W-:Y:S01]  /*1e9c0*/  FMUL.FTZ R148, R2.reuse, R148 ;  /* 0x0000009402947220 */ /* 0x040fe20000410000 */
[----:B------:R-:W2:Y:S01]  /*1e9d0*/  S2R R10, SR_CTAID.Z ;  /* 0x00000000000a7919 */ /* 0x000ea20000002700 */
[----:B------:R-:W-:Y:S01]  /*1e9e0*/  FMUL.FTZ R149, R2, R149 ;  /* 0x0000009502957220 */ /* 0x000fe20000410000 */
[----:B------:R-:W-:Y:S01]  /*1e9f0*/  IADD3 R2, R4, 0x40, RZ ;  /* 0x0000004004027810 */ /* 0x000fe20007ffe0ff */
[C---:B---3--:R-:W-:Y:S01]  /*1ea00*/  FMUL.FTZ R139, R5.reuse, R139 ;  /* 0x0000008b058b7220 */ /* 0x048fe20000410000 */
[----:B------:R-:W-:Y:S01]  /*1ea10*/  SEL R6, R6, 0x20, !P3 ;  /* 0x0000002006067807 */ /* 0x000fe20005800000 */
[C---:B------:R-:W-:Y:S01]  /*1ea20*/  FMUL.FTZ R138, R5.reuse, R138 ;  /* 0x0000008a058a7220 */ /* 0x040fe20000410000 */
[----:B------:R-:W-:Y:S01]  /*1ea30*/  @P2 IADD3 R2, R4, -0x40, RZ ;  /* 0xffffffc004022810 */ /* 0x000fe20007ffe0ff */
[----:B------:R-:W-:-:S02]  /*1ea40*/  FMUL.FTZ R143, R5, R143 ;  /* 0x0000008f058f7220 */ /* 0x000fc40000410000 */
[C---:B------:R-:W-:Y:S01]  /*1ea50*/  FMUL.FTZ R142, R5.reuse, R142 ;  /* 0x0000008e058e7220 */ /* 0x040fe20000410000 */
[----:B------:R-:W-:Y:S01]  /*1ea60*/  STS.64 [R7.X4+0x400], R138 ;  /* 0x0004008a07007388 */ /* 0x000fe20000004a00 */
[C---:B------:R-:W-:Y:S02]  /*1ea70*/  FMUL.FTZ R147, R5.reuse, R147 ;  /* 0x0000009305937220 */ /* 0x040fe40000410000 */
[C---:B------:R-:W-:Y:S02]  /*1ea80*/  FMUL.FTZ R146, R5.reuse, R146 ;  /* 0x0000009205927220 */ /* 0x040fe40000410000 */
[C---:B------:R-:W-:Y:S02]  /*1ea90*/  FMUL.FTZ R151, R5.reuse, R151 ;  /* 0x0000009705977220 */ /* 0x040fe40000410000 */
[----:B------:R-:W-:Y:S01]  /*1eaa0*/  FMUL.FTZ R150, R5, R150 ;  /* 0x0000009605967220 */ /* 0x000fe20000410000 */
[----:B------:R-:W-:Y:S01]  /*1eab0*/  IADD3 R5, R4, R6, RZ ;  /* 0x0000000604057210 */ /* 0x000fe20007ffe0ff */
[----:B------:R-:W-:-:S02]  /*1eac0*/  IMAD.IADD R4, R6, 0x1, R2 ;  /* 0x0000000106047824 */ /* 0x000fc400078e0202 */
[----:B------:R-:W-:Y:S01]  /*1ead0*/  IMAD.IADD R0, R16, 0x1, R8 ;  /* 0x0000000110007824 */ /* 0x000fe200078e0208 */
[----:B------:R-:W-:Y:S01]  /*1eae0*/  @P0 MUFU.LG2 R6, R15 ;  /* 0x0000000f00060308 */ /* 0x000fe20000000c00 */
[----:B------:R-:W-:Y:S04]  /*1eaf0*/  STS.64 [R5], R140 ;  /* 0x0000008c05007388 */ /* 0x000fe80000000a00 */
[----:B------:R3:W-:Y:S03]  /*1eb00*/  STS.64 [R5+0x400], R142 ;  /* 0x0004008e05007388 */ /* 0x0007e60000000a00 */
[----:B------:R-:W4:Y:S01]  /*1eb10*/  @P1 MUFU.LG2 R8, R14 ;  /* 0x0000000e00081308 */ /* 0x000f220000000c00 */
[----:B------:R-:W-:Y:S04]  /*1eb20*/  STS.64 [R2], R144 ;  /* 0x0000009002007388 */ /* 0x000fe80000000a00 */
[----:B------:R1:W-:Y:S04]  /*1eb30*/  STS.64 [R2+0x400], R146 ;  /* 0x0004009202007388 */ /* 0x0003e80000000a00 */
[----:B------:R-:W-:Y:S04]  /*1eb40*/  STS.64 [R4], R148 ;  /* 0x0000009404007388 */ /* 0x000fe80000000a00 */
[----:B------:R2:W-:Y:S04]  /*1eb50*/  STS.64 [R4+0x400], R150 ;  /* 0x0004009604007388 */ /* 0x0005e80000000a00 */
[----:B------:R-:W-:Y:S06]  /*1eb60*/  BAR.SYNC.DEFER_BLOCKING 0x0 ;  /* 0x0000000000007b1d */ /* 0x000fec0000010000 */
[----:B---3--:R-:W3:Y:S01]  /*1eb70*/  S2R R5, SR_CTAID.Y ;  /* 0x0000000000057919 */ /* 0x008ee20000002600 */
[----:B-1----:R-:W-:-:S04]  /*1eb80*/  SHF.R.S32.HI R2, RZ, 0x1f, R9 ;  /* 0x0000001fff027819 */ /* 0x002fc80000011409 */
[----:B------:R-:W-:Y:S02]  /*1eb90*/  LEA.HI R2, R2, R9, RZ, 0x5 ;  /* 0x0000000902027211 */ /* 0x000fe400078f28ff */
[----:B--2---:R-:W-:Y:S01]  /*1eba0*/  SHF.R.S32.HI R4, RZ, 0x1f, R13 ;  /* 0x0000001fff047819 */ /* 0x004fe2000001140d */
[----:B------:R-:W1:Y:S03]  /*1ebb0*/  LDS.128 R32, [R0.X4] ;  /* 0x0000000000207984 */ /* 0x000e660000004c00 */
[----:B------:R-:W-:Y:S01]  /*1ebc0*/  LEA.HI R4, R4, R13, RZ, 0x2 ;  /* 0x0000000d04047211 */ /* 0x000fe200078f10ff */
[----:B------:R-:W2:Y:S03]  /*1ebd0*/  LDS.128 R28, [R0.X4+0x800] ;  /* 0x00080000001c7984 */ /* 0x000ea60000004c00 */
[----:B------:R-:W-:Y:S01]  /*1ebe0*/  LOP3.LUT R4, R4, 0xffffffc, RZ, 0xc0, !PT ;  /* 0x0ffffffc04047812 */ /* 0x000fe200078ec0ff */
[----:B------:R-:W1:Y:S01]  /*1ebf0*/  LDS.128 R24, [R0.X4+0x1000] ;  /* 0x0010000000187984 */ /* 0x000e620000004c00 */
[----:B---3--:R-:W-:-:S03]  /*1ec00*/  IMAD R5, R5, c[0x0][0x210], R244 ;  /* 0x0000840005057a24 */ /* 0x008fc600078e02f4 */
[----:B------:R3:W1:Y:S02]  /*1ec10*/  LDS.128 R16, [R0.X4+0x1800] ;  /* 0x0018000000107984 */ /* 0x0006640000004c00 */
[----:B---3--:R-:W-:-:S04]  /*1ec20*/  IMAD.MOV R0, RZ, RZ, -R244 ;  /* 0x000000ffff007224 */ /* 0x008fc800078e0af4 */
[----:B------:R-:W-:Y:S01]  /*1ec30*/  IMAD R7, R0, c[0x0][0x1c0], R10 ;  /* 0x0000700000077a24 */ /* 0x000fe200078e020a */
[----:B------:R-:W-:Y:S02]  /*1ec40*/  LOP3.LUT R0, R2, 0xffffffe0, RZ, 0xc0, !PT ;  /* 0xffffffe002007812 */ /* 0x000fe400078ec0ff */
[----:B------:R-:W-:Y:S01]  /*1ec50*/  LOP3.LUT R2, R22, 0xffffffe0, RZ, 0xc0, !PT ;  /* 0xffffffe016027812 */ /* 0x000fe200078ec0ff */
[----:B------:R-:W-:Y:S01]  /*1ec60*/  IMAD R7, R5, c[0x0][0x1c0], R7 ;  /* 0x0000700005077a24 */ /* 0x000fe200078e0207 */
[----:B------:R-:W-:Y:S01]  /*1ec70*/  MOV R10, 0xff800000 ;  /* 0xff800000000a7802 */ /* 0x000fe20000000f00 */
[----:B------:R-:W-:Y:S01]  /*1ec80*/  IMAD.IADD R0, R9, 0x1, -R0 ;  /* 0x0000000109007824 */ /* 0x000fe200078e0a00 */
[----:B------:R-:W-:Y:S01]  /*1ec90*/  IADD3 R2, R23, -R2, RZ ;  /* 0x8000000217027210 */ /* 0x000fe20007ffe0ff */
[----:B----4-:R-:W-:Y:S02]  /*1eca0*/  @P1 FMUL.FTZ R5, R8, 0.69314718246459960938 ;  /* 0x3f31721808051820 */ /* 0x010fe40000410000 */
[----:B------:R-:W-:Y:S01]  /*1ecb0*/  IMAD R7, R7, c[0x0][0x214], R11 ;  /* 0x0000850007077a24 */ /* 0x000fe200078e020b */
[----:B------:R-:W-:Y:S01]  /*1ecc0*/  LOP3.LUT P2, RZ, R2, 0x3, RZ, 0xc0, !PT ;  /* 0x0000000302ff7812 */ /* 0x000fe2000784c0ff */
[----:B------:R-:W-:Y:S01]  /*1ecd0*/  IMAD.IADD R2, R13, 0x1, -R4 ;  /* 0x000000010d027824 */ /* 0x000fe200078e0a04 */
[----:B------:R-:W-:Y:S01]  /*1ece0*/  SHF.R.S32.HI R9, RZ, 0x1f, R0 ;  /* 0x0000001fff097819 */ /* 0x000fe20000011400 */
[----:B------:R-:W-:-:S03]  /*1ecf0*/  @P0 FMUL.FTZ R4, R6, 0.69314718246459960938 ;  /* 0x3f31721806040820 */ /* 0x000fc60000410000 */
[----:B------:R-:W-:Y:S01]  /*1ed00*/  LEA.HI R0, R9, R0, RZ, 0x2 ;  /* 0x0000000009007211 */ /* 0x000fe200078f10ff */
[----:B------:R-:W-:Y:S02]  /*1ed10*/  IMAD.MOV.U32 R9, RZ, RZ, -0x800000 ;  /* 0xff800000ff097424 */ /* 0x000fe400078e00ff */
[----:B------:R-:W-:Y:S01]  /*1ed20*/  @P0 FFMA.FTZ R10, R3, c[0x0][0x238], R4 ;  /* 0x00008e00030a0a23 */ /* 0x000fe20000010004 */
[----:B------:R-:W-:Y:S01]  /*1ed30*/  SHF.R.S32.HI R0, RZ, 0x2, R0 ;  /* 0x00000002ff007819 */ /* 0x000fe20000011400 */
[----:B------:R-:W-:Y:S02]  /*1ed40*/  @P1 FFMA.FTZ R9, R20, c[0x0][0x238], R5 ;  /* 0x00008e0014091a23 */ /* 0x000fe40000010005 */
[----:B------:R-:W-:Y:S02]  /*1ed50*/  IMAD.SHL.U32 R4, R21, 0x4, RZ ;  /* 0x0000000415047824 */ /* 0x000fe400078e00ff */
[----:B------:R-:W-:Y:S01]  /*1ed60*/  IMAD R0, R2, 0x10, R0 ;  /* 0x0000001002007824 */ /* 0x000fe200078e0200 */
[----:B------:R-:W-:Y:S05]  /*1ed70*/  @P2 BRA `(.L_x_1476) ;  /* 0x000000b000002947 */ /* 0x000fea0003800000 */
[----:B-12--5:R-:W-:Y:S01]  /*1ed80*/  IMAD R2, R36, -0x40, R37 ;  /* 0xffffffc024027824 */ /* 0x026fe200078e0225 */
        /* <DEDUP_REMOVED lines=10> */
.L_x_1476:
[----:B-12---:R-:W-:Y:S05]  /*1ee30*/  BSYNC B0 ;  /* 0x0000000000007941 */ /* 0x006fea0003800000 */
.L_x_1475:
[--C-:B------:R-:W-:Y:S01]  /*1ee40*/  SHF.R.S32.HI R5, RZ, 0x1f, R4.reuse ;  /* 0x0000001fff057819 */ /* 0x100fe20000011404 */
[----:B------:R-:W-:Y:S01]  /*1ee50*/  IMAD R0, R7, c[0x0][0x22c], RZ ;  /* 0x00008b0007007a24 */ /* 0x000fe200078e02ff */
[----:B------:R-:W-:Y:S02]  /*1ee60*/  ISETP.GE.AND P1, PT, R4, c[0x0][0x220], PT ;  /* 0x0000880004007a0c */ /* 0x000fe40003f26270 */
[C---:B------:R-:W-:Y:S01]  /*1ee70*/  IADD3 R7, R12.reuse, 0x10, RZ ;  /* 0x000000100c077810 */ /* 0x040fe20007ffe0ff */
[C---:B------:R-:W-:Y:S01]  /*1ee80*/  IMAD.WIDE R2, R12.reuse, 0x20, R4 ;  /* 0x000000200c027825 */ /* 0x040fe200078e0204 */
[----:B------:R-:W-:-:S03]  /*1ee90*/  IADD3 R6, R12, 0x20, RZ ;  /* 0x000000200c067810 */ /* 0x000fc60007ffe0ff */
[----:B-----5:R-:W-:Y:S01]  /*1eea0*/  IMAD R5, R36, -0x40, R37 ;  /* 0xffffffc024057824 */ /* 0x020fe200078e0225 */
[----:B------:R-:W-:-:S04]  /*1eeb0*/  IADD3 R4, P0, R0, R2, RZ ;  /* 0x0000000200047210 */ /* 0x000fc80007f1e0ff */
[----:B------:R-:W-:Y:S02]  /*1eec0*/  LEA.HI.X.SX32 R3, R0, R3, 0x1, P0 ;  /* 0x0000000300037211 */ /* 0x000fe400000f0eff */
[-C--:B------:R-:W-:Y:S02]  /*1eed0*/  ISETP.GE.OR P0, PT, R12, R5.reuse, P1 ;  /* 0x000000050c00720c */ /* 0x080fe40000f06670 */
[----:B------:R-:W-:Y:S02]  /*1eee0*/  LEA R2, P2, R4, c[0x0][0x1d8], 0x2 ;  /* 0x0000760004027a11 */ /* 0x000fe400078410ff */
[----:B------:R-:W-:Y:S02]  /*1eef0*/  IADD3 R0, R12, 0x30, RZ ;  /* 0x000000300c007810 */ /* 0x000fe40007ffe0ff */
[----:B------:R-:W-:Y:S02]  /*1ef00*/  LEA.HI.X R3, R4, c[0x0][0x1dc], R3, 0x2, P2 ;  /* 0x0000770004037a11 */ /* 0x000fe400010f1403 */
[----:B------:R-:W-:-:S02]  /*1ef10*/  ISETP.GE.OR P4, PT, R7, R5, P1 ;  /* 0x000000050700720c */ /* 0x000fc40000f86670 */
[----:B------:R-:W-:-:S03]  /*1ef20*/  ISETP.GE.OR P3, PT, R6, R5, P1 ;  /* 0x000000050600720c */ /* 0x000fc60000f66670 */
[----:B------:R1:W-:Y:S04]  /*1ef30*/  @!P0 STG.E.64 [R2.64], R32 ;  /* 0x0000002002008986 */ /* 0x0003e8000c101b04 */
[----:B------:R1:W-:Y:S01]  /*1ef40*/  @!P0 STG.E.64 [R2.64+0x8], R34 ;  /* 0x0000082202008986 */ /* 0x0003e2000c101b04 */
[----:B------:R-:W-:-:S03]  /*1ef50*/  ISETP.GE.OR P0, PT, R0, R5, P1 ;  /* 0x000000050000720c */ /* 0x000fc60000f06670 */
[----:B------:R1:W-:Y:S04]  /*1ef60*/  @!P4 STG.E.128 [R2.64+0x800], R28 ;  /* 0x0008001c0200c986 */ /* 0x0003e8000c101d04 */
[----:B------:R1:W-:Y:S06]  /*1ef70*/  @!P3 STG.E.128 [R2.64+0x1000], R24 ;  /* 0x001000180200b986 */ /* 0x0003ec000c101d04 */
[----:B------:R-:W-:Y:S05]  /*1ef80*/  @P0 EXIT ;  /* 0x000000000000094d */ /* 0x000fea0003800000 */
[----:B------:R-:W-:Y:S01]  /*1ef90*/  STG.E.128 [R2.64+0x1800], R16 ;  /* 0x0018001002007986 */ /* 0x000fe2000c101d04 */
[----:B------:R-:W-:Y:S05]  /*1efa0*/  EXIT ;  /* 0x000000000000794d */ /* 0x000fea0003800000 */
.L_x_1477:
        /* <DEDUP_REMOVED lines=13> */
.L_x_5197:


//--------------------- .text._ZN5flash24flash_fwd_splitkv_kernelI23Flash_fwd_kernel_traitsILi32ELi64ELi256ELi4ELb0ELb0EN7cutlass6half_tE19Flash_kernel_traitsILi32ELi64ELi256ELi4ES3_EELb1ELb0ELb0ELb1ELb1ELb0ELb0ELb0EEEvNS_16Flash_fwd_paramsE --------------------------
	.section	.text._ZN5flash24flash_fwd_splitkv_kernelI23Flash_fwd_kernel_traitsILi32ELi64ELi256ELi4ELb0ELb0EN7cutlass6half_tE19Flash_kernel_traitsILi32ELi64ELi256ELi4ES3_EELb1ELb0ELb0ELb1ELb1ELb0ELb0ELb0EEEvNS_16Flash_fwd_paramsE,"ax",@progbits
	.sectioninfo	@"SHI_REGISTERS=254"
	.align	128
        .global         _ZN5flash24flash_fwd_splitkv_kernelI23Flash_fwd_kernel_traitsILi32ELi64ELi256ELi4ELb0ELb0EN7cutlass6half_tE19Flash_kernel_traitsILi32ELi64ELi256ELi4ES3_EELb1ELb0ELb0ELb1ELb1ELb0ELb0ELb0EEEvNS_16Flash_fwd_paramsE
        .type           _ZN5flash24flash_fwd_splitkv_kernelI23Flash_fwd_kernel_traitsILi32ELi64ELi256ELi4ELb0ELb0EN7cutlass6half_tE19Flash_kernel_traitsILi32ELi64ELi256ELi4ES3_EELb1ELb0ELb0ELb1ELb1ELb0ELb0ELb0EEEvNS_16Flash_fwd_paramsE,@function
        .size           _ZN5flash24flash_fwd_splitkv_kernelI23Flash_fwd_kernel_traitsILi32ELi64ELi256ELi4ELb0ELb0EN7cutlass6half_tE19Flash_kernel_traitsILi32ELi64ELi256ELi4ES3_EELb1ELb0ELb0ELb1ELb1ELb0ELb0ELb0EEEvNS_16Flash_fwd_paramsE,(.L_x_5198 - _ZN5flash24flash_fwd_splitkv_kernelI23Flash_fwd_kernel_traitsILi32ELi64ELi256ELi4ELb0ELb0EN7cutlass6half_tE19Flash_kernel_traitsILi32ELi64ELi256ELi4ES3_EELb1ELb0ELb0ELb1ELb1ELb0ELb0ELb0EEEvNS_16Flash_fwd_paramsE)
        .other          _ZN5flash24flash_fwd_splitkv_kernelI23Flash_fwd_kernel_traitsILi32ELi64ELi256ELi4ELb0ELb0EN7cutlass6half_tE19Flash_kernel_traitsILi32ELi64ELi256ELi4ES3_EELb1ELb0ELb0ELb1ELb1ELb0ELb0ELb0EEEvNS_16Flash_fwd_paramsE,@"STO_CUDA_ENTRY STV_DEFAULT"
_ZN5flash24flash_fwd_splitkv_kernelI23Flash_fwd_kernel_traitsILi32ELi64ELi256ELi4ELb0ELb0EN7cutlass6half_tE19Flash_kernel_traitsILi32ELi64ELi256ELi4ES3_EELb1ELb0ELb0ELb1ELb1ELb0ELb0ELb0EEEvNS_16Flash_fwd_paramsE:
.text._ZN5flash24flash_fwd_splitkv_kernelI23Flash_fwd_kernel_traitsILi32ELi64ELi256ELi4ELb0ELb0EN7cutlass6half_tE19Flash_kernel_traitsILi32ELi64ELi256ELi4ES3_EELb1ELb0ELb0ELb1ELb1ELb0ELb0ELb0EEEvNS_16Flash_fwd_paramsE:
[----:B------:R-:W-:Y:S02]  /*0000*/  MOV R1, c[0x0][0x28] ;  /* 0x00000a0000017a02 */ /* 0x000fe40000000f00 */
[----:B------:R-:W1:Y:S01]  /*0010*/  S2R R29, SR_CTAID.Y ;  /* 0x00000000001d7919 */ /* 0x000e620000002600 */
[----:B------:R-:W-:Y:S01]  /*0020*/  ISETP.NE.U32.AND P2, PT, RZ, c[0x0][0x258], PT ;  /* 0x00009600ff007a0c */ /* 0x000fe20003f45070 */
[----:B------:R-:W-:Y:S01]  /*0030*/  IMAD.MOV.U32 R10, RZ, RZ, RZ ;  /* 0x000000ffff0a7224 */ /* 0x000fe200078e00ff */
[----:B------:R-:W-:Y:S01]  /*0040*/  ISETP.NE.U32.AND P0, PT, RZ, c[0x0][0x250], PT ;  /* 0x00009400ff007a0c */ /* 0x000fe20003f05070 */
[----:B------:R-:W-:Y:S01]  /*0050*/  ULDC.64 UR12, c[0x0][0x118] ;  /* 0x00004600000c7ab9 */ /* 0x000fe20000000a00 */
[----:B------:R-:W-:Y:S02]  /*0060*/  ISETP.NE.AND.EX P2, PT, RZ, c[0x0][0x25c], PT, P2 ;  /* 0x00009700ff007a0c */ /* 0x000fe40003f45320 */
[----:B------:R-:W-:-:S11]  /*0070*/  ISETP.NE.AND.EX P0, PT, RZ, c[0x0][0x254], PT, P0 ;  /* 0x00009500ff007a0c */ /* 0x000fd60003f05300 */
[----:B------:R-:W-:Y:S02]  /*0080*/  @P2 IMAD.MOV.U32 R0, RZ, RZ, 0x4 ;  /* 0x00000004ff002424 */ /* 0x000fe400078e00ff */
[----:B------:R-:W-:Y:S02]  /*0090*/  @P0 IMAD.MOV.U32 R2, RZ, RZ, 0x4 ;  /* 0x00000004ff020424 */ /* 0x000fe400078e00ff */
[----:B-1----:R-:W-:-:S04]  /*00a0*/  @P2 IMAD.WIDE R4, R29, R0, c[0x0][0x258] ;  /* 0x000096001d042625 */ /* 0x002fc800078e0200 */
[----:B------:R-:W-:Y:S02]  /*00b0*/  @P0 IMAD.WIDE R6, R29, R2, c[0x0][0x250] ;  /* 0x000094001d060625 */ /* 0x000fe400078e0202 */
[----:B------:R-:W2:Y:S04]  /*00c0*/  @P2 LDG.E R5, [R4.64] ;  /* 0x0000000c04052981 */ /* 0x000ea8000c1e1900 */
[----:B------:R-:W2:Y:S04]  /*00d0*/  @P0 LDG.E R10, [R6.64] ;  /* 0x0000000c060a0981 */ /* 0x000ea8000c1e1900 */
[----:B------:R-:W1:Y:S01]  /*00e0*/  S2R R15, SR_CTAID.X ;  /* 0x00000000000f7919 */ /* 0x000e620000002500 */
[----:B------:R-:W-:-:S04]  /*00f0*/  @!P2 ISETP.NE.U32.AND P1, PT, RZ, c[0x0][0x268], PT ;  /* 0x00009a00ff00aa0c */ /* 0x000fc80003f25070 */
[----:B------:R-:W-:Y:S01]  /*0100*/  @!P2 ISETP.NE.AND.EX P1, PT, RZ, c[0x0][0x26c], PT, P1 ;  /* 0x00009b00ff00aa0c */ /* 0x000fe20003f25310 */
[----:B-1----:R-:W-:-:S05]  /*0110*/  IMAD.SHL.U32 R157, R15, 0x40, RZ ;  /* 0x000000400f9d7824 */ /* 0x002fca00078e00ff */
[----:B------:R-:W-:Y:S02]  /*0120*/  ISETP.GE.AND P0, PT, R157, c[0x0][0x214], PT ;  /* 0x000085009d007a0c */ /* 0x000fe40003f06270 */
[----:B------:R-:W-:Y:S01]  /*0130*/  @!P2 SEL R3, RZ, c[0x0][0x21c], !P1 ;  /* 0x00008700ff03aa07 */ /* 0x000fe20004800000 */
[----:B--2---:R-:W-:-:S03]  /*0140*/  @P2 IMAD.IADD R150, R5, 0x1, -R10 ;  /* 0x0000000105962824 */ /* 0x004fc600078e0a0a */
[----:B------:R-:W-:-:S07]  /*0150*/  @!P2 IADD3 R150, R3, c[0x0][0x218], -R10 ;  /* 0x000086000396aa10 */ /* 0x000fce0007ffe80a */
[----:B------:R-:W-:Y:S05]  /*0160*/  @P0 EXIT ;  /* 0x000000000000094d */ /* 0x000fea0003800000 */
[----:B------:R-:W-:Y:S01]  /*0170*/  UMOV UR5, 0xff ;  /* 0x000000ff00057882 */ /* 0x000fe20000000000 */
[----:B------:R-:W-:Y:S01]  /*0180*/  IADD3 R5, R157, 0x13f, RZ ;  /* 0x0000013f9d057810 */ /* 0x000fe20007ffe0ff */
[----:B------:R-:W-:Y:S01]  /*0190*/  ULDC UR4, c[0x0][0x218] ;  /* 0x0000860000047ab9 */ /* 0x000fe20000000800 */
[C---:B------:R-:W-:Y:S01]  /*01a0*/  IADD3 R3, R150.reuse, 0xff, RZ ;  /* 0x000000ff96037810 */ /* 0x040fe20007ffe0ff */
[----:B------:R-:W-:Y:S01]  /*01b0*/  UIADD3 UR5, UR5, UR4, URZ ;  /* 0x0000000405057290 */ /* 0x000fe2000fffe03f */
[----:B------:R-:W-:Y:S01]  /*01c0*/  IADD3 R5, R150, -c[0x0][0x214], R5 ;  /* 0x8000850096057a10 */ /* 0x000fe20007ffe005 */
[----:B------:R-:W1:Y:S01]  /*01d0*/  S2R R18, SR_CTAID.Z ;  /* 0x0000000000127919 */ /* 0x000e620000002700 */
[----:B------:R-:W-:Y:S01]  /*01e0*/  SHF.R.S32.HI R0, RZ, 0x1f, R3 ;  /* 0x0000001fff007819 */ /* 0x000fe20000011403 */
[----:B------:R-:W-:Y:S01]  /*01f0*/  USHF.R.S32.HI UR4, URZ, 0x1f, UR5 ;  /* 0x0000001f3f047899 */ /* 0x000fe20008011405 */
[----:B------:R-:W-:Y:S01]  /*0200*/  IADD3 R5, R5, c[0x0][0x2e8], RZ ;  /* 0x0000ba0005057a10 */ /* 0x000fe20007ffe0ff */
[----:B------:R-:W2:Y:S01]  /*0210*/  S2R R153, SR_TID.X ;  /* 0x0000000000997919 */ /* 0x000ea20000002100 */
[----:B------:R-:W-:Y:S01]  /*0220*/  LEA.HI R3, R0, R3, RZ, 0x8 ;  /* 0x0000000300037211 */ /* 0x000fe200078f40ff */
[----:B------:R-:W-:Y:S01]  /*0230*/  ULEA.HI UR4, UR4, UR5, URZ, 0x8 ;  /* 0x0000000504047291 */ /* 0x000fe2000f8f403f */
[----:B------:R-:W-:-:S02]  /*0240*/  SHF.R.S32.HI R148, RZ, 0x1f, R5 ;  /* 0x0000001fff947819 */ /* 0x000fc40000011405 */
[----:B------:R-:W-:Y:S01]  /*0250*/  SHF.R.S32.HI R3, RZ, 0x8, R3 ;  /* 0x00000008ff037819 */ /* 0x000fe20000011403 */
[----:B------:R-:W-:Y:S01]  /*0260*/  USHF.R.S32.HI UR4, URZ, 0x8, UR4 ;  /* 0x000000083f047899 */ /* 0x000fe20008011404 */
[----:B------:R-:W-:-:S04]  /*0270*/  LEA.HI R148, R148, R5, RZ, 0x8 ;  /* 0x0000000594947211 */ /* 0x000fc800078f40ff */
[----:B------:R-:W-:Y:S02]  /*0280*/  SHF.R.S32.HI R148, RZ, 0x8, R148 ;  /* 0x00000008ff947819 */ /* 0x000fe40000011494 */
[----:B------:R-:W-:-:S04]  /*0290*/  IMNMX R3, R3, UR4, PT ;  /* 0x0000000403037c17 */ /* 0x000fc8000b800200 */
[----:B------:R-:W-:-:S04]  /*02a0*/  IMNMX R148, R3, R148, PT ;  /* 0x0000009403947217 */ /* 0x000fc80003800200 */
[----:B------:R-:W-:-:S13]  /*02b0*/  ISETP.GT.AND P0, PT, R148, RZ, PT ;  /* 0x000000ff9400720c */ /* 0x000fda0003f04270 */
[----:B------:R-:W-:Y:S05]  /*02c0*/  @P0 BRA `(.L_x_1478) ;  /* 0x0000035000000947 */ /* 0x000fea0003800000 */
[----:B-12---:R-:W-:Y:S02]  /*02d0*/  SHF.R.S32.HI R2, RZ, 0x1f, R153 ;  /* 0x0000001fff027819 */ /* 0x006fe40000011499 */
[----:B------:R-:W-:Y:S02]  /*02e0*/  SHF.R.S32.HI R4, RZ, 0x1f, R157 ;  /* 0x0000001fff047819 */ /* 0x000fe4000001149d */
[----:B------:R-:W-:Y:S02]  /*02f0*/  LEA.HI R2, R2, R153, RZ, 0x2 ;  /* 0x0000009902027211 */ /* 0x000fe400078f10ff */
[----:B------:R-:W-:Y:S01]  /*0300*/  SHF.R.S32.HI R0, RZ, 0x1f, R29 ;  /* 0x0000001fff007819 */ /* 0x000fe2000001141d */
[----:B------:R-:W-:Y:S01]  /*0310*/  IMAD R4, R4, c[0x0][0x1e8], RZ ;  /* 0x00007a0004047a24 */ /* 0x000fe200078e02ff */
[----:B------:R-:W-:Y:S02]  /*0320*/  LOP3.LUT R10, R2, 0x1ffffffc, RZ, 0xc0, !PT ;  /* 0x1ffffffc020a7812 */ /* 0x000fe400078ec0ff */
[----:B------:R-:W-:Y:S01]  /*0330*/  SHF.R.S32.HI R2, RZ, 0x2, R2 ;  /* 0x00000002ff027819 */ /* 0x000fe20000011402 */
[----:B------:R-:W-:Y:S01]  /*0340*/  IMAD R3, R157, c[0x0][0x1ec], R4 ;  /* 0x00007b009d037a24 */ /* 0x000fe200078e0204 */
[C---:B------:R-:W-:Y:S01]  /*0350*/  LOP3.LUT P3, RZ, R153.reuse, 0x3, RZ, 0xc0, !PT ;  /* 0x0000000399ff7812 */ /* 0x040fe2000786c0ff */
[----:B------:R-:W-:-:S02]  /*0360*/  IMAD.IADD R10, R153, 0x1, -R10 ;  /* 0x00000001990a7824 */ /* 0x000fc400078e0a0a */
[----:B------:R-:W-:Y:S02]  /*0370*/  IMAD R0, R0, c[0x0][0x1e0], RZ ;  /* 0x0000780000007a24 */ /* 0x000fe400078e02ff */
[----:B------:R-:W-:Y:S02]  /*0380*/  IMAD.SHL.U32 R10, R10, 0x8, RZ ;  /* 0x000000080a0a7824 */ /* 0x000fe400078e00ff */
[----:B------:R-:W-:Y:S01]  /*0390*/  IMAD R5, R29, c[0x0][0x1e4], R0 ;  /* 0x000079001d057a24 */ /* 0x000fe200078e0200 */
[----:B------:R-:W-:Y:S01]  /*03a0*/  SHF.R.S32.HI R0, RZ, 0x1f, R2 ;  /* 0x0000001fff007819 */ /* 0x000fe20000011402 */
[----:B------:R-:W-:Y:S01]  /*03b0*/  IMAD.MOV.U32 R4, RZ, RZ, 0x40 ;  /* 0x00000040ff047424 */ /* 0x000fe200078e00ff */
[----:B------:R-:W-:-:S03]  /*03c0*/  SHF.R.S32.HI R11, RZ, 0x1f, R10 ;  /* 0x0000001fff0b7819 */ /* 0x000fc6000001140a */
[----:B------:R-:W-:-:S04]  /*03d0*/  IMAD.WIDE.U32 R12, R4, c[0x0][0x1e8], RZ ;  /* 0x00007a00040c7a25 */ /* 0x000fc800078e00ff */
[----:B------:R-:W-:-:S04]  /*03e0*/  IMAD.WIDE.U32 R10, R157, c[0x0][0x1e8], R10 ;  /* 0x00007a009d0a7a25 */ /* 0x000fc800078e000a */
[----:B------:R-:W-:Y:S01]  /*03f0*/  IMAD.IADD R11, R11, 0x1, R3 ;  /* 0x000000010b0b7824 */ /* 0x000fe200078e0203 */
[----:B------:R-:W-:-:S03]  /*0400*/  SHF.R.S32.HI R3, RZ, 0x1f, R18 ;  /* 0x0000001fff037819 */ /* 0x000fc60000011412 */
[----:B------:R-:W-:-:S04]  /*0410*/  IMAD.WIDE.U32 R10, R29, c[0x0][0x1e0], R10 ;  /* 0x000078001d0a7a25 */ /* 0x000fc800078e000a */
[----:B------:R-:W-:Y:S02]  /*0420*/  IMAD R3, R3, c[0x0][0x1f0], RZ ;  /* 0x00007c0003037a24 */ /* 0x000fe400078e02ff */
[----:B------:R-:W-:Y:S02]  /*0430*/  IMAD.IADD R11, R11, 0x1, R5 ;  /* 0x000000010b0b7824 */ /* 0x000fe400078e0205 */
[C---:B------:R-:W-:Y:S02]  /*0440*/  IMAD R3, R18.reuse, c[0x0][0x1f4], R3 ;  /* 0x00007d0012037a24 */ /* 0x040fe400078e0203 */
[----:B------:R-:W-:-:S04]  /*0450*/  IMAD.WIDE.U32 R10, R18, c[0x0][0x1f0], R10 ;  /* 0x00007c00120a7a25 */ /* 0x000fc800078e000a */
[----:B------:R-:W-:Y:S01]  /*0460*/  IMAD R18, R29, c[0x0][0x1c0], R18 ;  /* 0x000070001d127a24 */ /* 0x000fe200078e0212 */
[----:B------:R-:W-:Y:S01]  /*0470*/  IADD3 R11, R11, R3, RZ ;  /* 0x000000030b0b7210 */ /* 0x000fe20007ffe0ff */
[----:B------:R-:W-:Y:S02]  /*0480*/  IMAD R5, R0, c[0x0][0x1e8], RZ ;  /* 0x00007a0000057a24 */ /* 0x000fe400078e02ff */
[----:B------:R-:W-:Y:S01]  /*0490*/  IMAD R3, R18, c[0x0][0x214], R157 ;  /* 0x0000850012037a24 */ /* 0x000fe200078e029d */
[----:B------:R-:W-:Y:S01]  /*04a0*/  IADD3 R157, -R157, c[0x0][0x214], RZ ;  /* 0x000085009d9d7a10 */ /* 0x000fe20007ffe1ff */
[C---:B------:R-:W-:Y:S02]  /*04b0*/  IMAD R5, R2.reuse, c[0x0][0x1ec], R5 ;  /* 0x00007b0002057a24 */ /* 0x040fe400078e0205 */
[C---:B------:R-:W-:Y:S01]  /*04c0*/  IMAD.WIDE.U32 R10, R2.reuse, c[0x0][0x1e8], R10 ;  /* 0x00007a00020a7a25 */ /* 0x040fe200078e000a */
[----:B------:R-:W-:Y:S02]  /*04d0*/  ISETP.GE.OR P2, PT, R2, R157, P3 ;  /* 0x0000009d0200720c */ /* 0x000fe40001f46670 */
[----:B------:R-:W-:Y:S01]  /*04e0*/  IADD3 R6, P0, R3, R2, RZ ;  /* 0x0000000203067210 */ /* 0x000fe20007f1e0ff */
[----:B------:R-:W-:Y:S01]  /*04f0*/  IMAD.IADD R5, R11, 0x1, R5 ;  /* 0x000000010b057824 */ /* 0x000fe200078e0205 */
[----:B------:R-:W-:-:S02]  /*0500*/  LEA R8, P1, R10, c[0x0][0x1d0], 0x1 ;  /* 0x000074000a087a11 */ /* 0x000fc400078208ff */
[----:B------:R-:W-:Y:S02]  /*0510*/  IADD3 R2, R2, 0x20, RZ ;  /* 0x0000002002027810 */ /* 0x000fe40007ffe0ff */
[----:B------:R-:W-:Y:S01]  /*0520*/  LEA.HI.X R9, R10, c[0x0][0x1d4], R5, 0x1, P1 ;  /* 0x000075000a097a11 */ /* 0x000fe200008f0c05 */
[----:B------:R-:W-:Y:S01]  /*0530*/  IMAD R5, R4, c[0x0][0x1ec], RZ ;  /* 0x00007b0004057a24 */ /* 0x000fe200078e02ff */
[----:B------:R-:W-:Y:S02]  /*0540*/  ISETP.GE.OR P3, PT, R2, R157, P3 ;  /* 0x0000009d0200720c */ /* 0x000fe40001f66670 */
[----:B------:R-:W-:Y:S01]  /*0550*/  LEA.HI.X.SX32 R3, R3, R0, 0x1, P0 ;  /* 0x0000000003037211 */ /* 0x000fe200000f0eff */
[----:B------:R1:W-:Y:S01]  /*0560*/  STG.E.128 [R8.64], RZ ;  /* 0x000000ff08007986 */ /* 0x0003e2000c101d0c */
[----:B------:R-:W-:Y:S02]  /*0570*/  LEA R10, P0, R6, c[0x0][0x200], 0x2 ;  /* 0x00008000060a7a11 */ /* 0x000fe400078010ff */
[----:B------:R-:W-:-:S02]  /*0580*/  IADD3 R4, P1, R8, R12, RZ ;  /* 0x0000000c08047210 */ /* 0x000fc40007f3e0ff */
[----:B------:R-:W-:Y:S02]  /*0590*/  LEA.HI.X R11, R6, c[0x0][0x204], R3, 0x2, P0 ;  /* 0x00008100060b7a11 */ /* 0x000fe400000f1403 */
[----:B------:R-:W-:Y:S02]  /*05a0*/  IADD3.X R5, R9, R13, R5, P1, !PT ;  /* 0x0000000d09057210 */ /* 0x000fe40000ffe405 */
[----:B------:R-:W-:-:S03]  /*05b0*/  @!P2 MOV R3, 0x7f800000 ;  /* 0x7f8000000003a802 */ /* 0x000fc60000000f00 */
[----:B------:R1:W-:Y:S04]  /*05c0*/  STG.E.128 [R4.64], RZ ;  /* 0x000000ff04007986 */ /* 0x0003e8000c101d0c */
[----:B------:R1:W-:Y:S01]  /*05d0*/  @!P2 STG.E [R10.64], R3 ;  /* 0x000000030a00a986 */ /* 0x0003e2000c10190c */
[----:B------:R-:W-:Y:S05]  /*05e0*/  @P3 EXIT ;  /* 0x000000000000394d */ /* 0x000fea0003800000 */
[----:B-1----:R-:W-:-:S05]  /*05f0*/  MOV R3, 0x7f800000 ;  /* 0x7f80000000037802 */ /* 0x002fca0000000f00 */
[----:B------:R-:W-:Y:S01]  /*0600*/  STG.E [R10.64+0x80], R3 ;  /* 0x000080030a007986 */ /* 0x000fe2000c10190c */
[----:B------:R-:W-:Y:S05]  /*0610*/  EXIT ;  /* 0x000000000000794d */ /* 0x000fea0003800000 */
.L_x_1478:
[----:B-12---:R-:W-:Y:S01]  /*0620*/  ISETP.NE.U32.AND P0, PT, RZ, c[0x0][0x2b8], PT ;  /* 0x0000ae00ff007a0c */ /* 0x006fe20003f05070 */
[----:B------:R-:W-:-:S03]  /*0630*/  IMAD.MOV.U32 R0, RZ, RZ, R29 ;  /* 0x000000ffff007224 */ /* 0x000fc600078e001d */
[----:B------:R-:W-:-:S13]  /*0640*/  ISETP.NE.AND.EX P0, PT, RZ, c[0x0][0x2bc], PT, P0 ;  /* 0x0000af00ff007a0c */ /* 0x000fda0003f05300 */
[----:B------:R-:W-:-:S04]  /*0650*/  @P0 IMAD.MOV.U32 R2, RZ, RZ, 0x4 ;  /* 0x00000004ff020424 */ /* 0x000fc800078e00ff */
[----:B------:R-:W-:-:S05]  /*0660*/  @P0 IMAD.WIDE R2, R29, R2, c[0x0][0x2b8] ;  /* 0x0000ae001d020625 */ /* 0x000fca00078e0202 */
[----:B------:R1:W5:Y:S01]  /*0670*/  @P0 LDG.E R0, [R2.64] ;  /* 0x0000000c02000981 */ /* 0x000362000c1e1900 */
[----:B------:R-:W-:Y:S01]  /*0680*/  ISETP.NE.U32.AND P0, PT, RZ, c[0x0][0x2c0], PT ;  /* 0x0000b000ff007a0c */ /* 0x000fe20003f05070 */
[----:B------:R-:W-:Y:S01]  /*0690*/  CS2R R234, SRZ ;  /* 0x0000000000ea7805 */ /* 0x000fe2000001ff00 */
[----:B------:R-:W-:Y:S02]  /*06a0*/  PLOP3.LUT P6, PT, PT, PT, PT, 0x80, 0x0 ;  /* 0x000000000000781c */ /* 0x000fe40003fcf070 */
[----:B------:R-:W-:-:S13]  /*06b0*/  ISETP.NE.AND.EX P0, PT, RZ, c[0x0][0x2c4], PT, P0 ;  /* 0x0000b100ff007a0c */ /* 0x000fda0003f05300 */
[----:B------:R-:W-:Y:S05]  /*06c0*/  @!P0 BRA `(.L_x_1479) ;  /* 0x0000008000008947 */ /* 0x000fea0003800000 */
[----:B-1----:R-:W-:Y:S01]  /*06d0*/  SHF.R.S32.HI R2, RZ, 0x1f, R29 ;  /* 0x0000001fff027819 */ /* 0x002fe2000001141d */
[----:B------:R-:W-:Y:S01]  /*06e0*/  IMAD.WIDE.U32 R4, R29, c[0x0][0x2c8], RZ ;  /* 0x0000b2001d047a25 */ /* 0x000fe200078e00ff */
[----:B------:R-:W-:-:S03]  /*06f0*/  PLOP3.LUT P6, PT, PT, PT, PT, 0x8, 0x0 ;  /* 0x000000000000781c */ /* 0x000fc60003fce170 */
[----:B------:R-:W-:Y:S01]  /*0700*/  IMAD R2, R2, c[0x0][0x2c8], RZ ;  /* 0x0000b20002027a24 */ /* 0x000fe200078e02ff */
[----:B------:R-:W-:-:S03]  /*0710*/  LEA R234, P0, R4, c[0x0][0x2c0], 0x2 ;  /* 0x0000b00004ea7a11 */ /* 0x000fc600078010ff */
[----:B------:R-:W-:-:S05]  /*0720*/  IMAD R2, R29, c[0x0][0x2cc], R2 ;  /* 0x0000b3001d027a24 */ /* 0x000fca00078e0202 */
[----:B------:R-:W-:-:S04]  /*0730*/  IADD3 R3, R5, R2, RZ ;  /* 0x0000000205037210 */ /* 0x000fc80007ffe0ff */
[----:B------:R-:W-:Y:S02]  /*0740*/  LEA.HI.X R235, R4, c[0x0][0x2c4], R3, 0x2, P0 ;  /* 0x0000b10004eb7a11 */ /* 0x000fe400000f1403 */
.L_x_1479:
[----:B-1----:R-:W-:Y:S01]  /*0750*/  IABS R2, c[0x0][0x2d0] ;  /* 0x0000b40000027a13 */ /* 0x002fe20000000000 */
[----:B------:R-:W-:Y:S05]  /*0760*/  @P6 BRA `(.L_x_1480) ;  /* 0x0000047000006947 */ /* 0x000fea0003800000 */
[----:B------:R-:W1:Y:S01]  /*0770*/  I2F.RP R6, R2 ;  /* 0x0000000200067306 */ /* 0x000e620000209400 */
        /* <DEDUP_REMOVED lines=51> */
[----:B------:R-:W-:-:S04]  /*0ab0*/  @!P1 LOP3.LUT R12, RZ, c[0x0][0x1c8], RZ, 0x33, !PT ;  /* 0x00007200ff0c9a12 */ /* 0x000fc800078e33ff */
[----:B------:R-:W-:Y:S02]  /*0ac0*/  SHF.R.S32.HI R11, RZ, 0x1f, R12 ;  /* 0x0000001fff0b7819 */ /* 0x000fe4000001140c */
        /* <DEDUP_REMOVED lines=8> */
[----:B------:R-:W-:Y:S01]  /*0b50*/  IMAD R3, R13, c[0x0][0x19c], R0 ;  /* 0x000067000d037a24 */ /* 0x000fe200078e0200 */
[----:B------:R-:W-:Y:S01]  /*0b60*/  IADD3 R6, R23, R6, RZ ;  /* 0x0000000617067210 */ /* 0x000fe20007ffe0ff */
[----:B------:R-:W-:-:S04]  /*0b70*/  IMAD.WIDE.U32 R24, R13, c[0x0][0x198], R8 ;  /* 0x000066000d187a25 */ /* 0x000fc800078e0008 */
[----:B------:R-:W-:Y:S02]  /*0b80*/  IMAD.IADD R25, R25, 0x1, R3 ;  /* 0x0000000119197824 */ /* 0x000fe400078e0203 */
[----:B------:R-:W-:Y:S02]  /*0b90*/  IMAD R3, R11, c[0x0][0x1b0], RZ ;  /* 0x00006c000b037a24 */ /* 0x000fe400078e02ff */
[----:B------:R-:W-:-:S04]  /*0ba0*/  IMAD.WIDE.U32 R24, R12, c[0x0][0x1b0], R24 ;  /* 0x00006c000c187a25 */ /* 0x000fc800078e0018 */
[----:B------:R-:W-:-:S04]  /*0bb0*/  IMAD R0, R12, c[0x0][0x1b4], R3 ;  /* 0x00006d000c007a24 */ /* 0x000fc800078e0203 */
[----:B------:R-:W-:Y:S01]  /*0bc0*/  IMAD.IADD R0, R25, 0x1, R0 ;  /* 0x0000000119007824 */ /* 0x000fe200078e0200 */
[----:B------:R-:W-:Y:S05]  /*0bd0*/  BRA `(.L_x_1481) ;  /* 0x0000034000007947 */ /* 0x000fea0003800000 */
.L_x_1480:
[----:B------:R-:W-:Y:S02]  /*0be0*/  IABS R6, c[0x0][0x1c8] ;  /* 0x0000720000067a13 */ /* 0x000fe40000000000 */
[----:B------:R-:W-:Y:S02]  /*0bf0*/  LEA R13, R148, 0xffffff00, 0x8 ;  /* 0xffffff00940d7811 */ /* 0x000fe400078e40ff */
[----:B------:R-:W1:Y:S02]  /*0c00*/  I2F.RP R5, R6 ;  /* 0x0000000600057306 */ /* 0x000e640000209400 */
[----:B------:R-:W-:Y:S02]  /*0c10*/  SHF.R.S32.HI R7, RZ, 0x1f, R13 ;  /* 0x0000001fff077819 */ /* 0x000fe4000001140d */
[----:B------:R-:W-:-:S04]  /*0c20*/  IADD3 R16, P1, R10, R13, RZ ;  /* 0x0000000d0a107210 */ /* 0x000fc80007f3e0ff */
        /* <DEDUP_REMOVED lines=8> */
[----:B------:R-:W-:-:S05]  /*0cb0*/  MOV R4, R3 ;  /* 0x0000000300047202 */ /* 0x000fca0000000f00 */
[----:B------:R-:W-:-:S04]  /*0cc0*/  IMAD.HI.U32 R12, R9, R4, RZ ;  /* 0x00000004090c7227 */ /* 0x000fc800078e00ff */
[----:B------:R-:W-:-:S04]  /*0cd0*/  IMAD.MOV R3, RZ, RZ, -R12 ;  /* 0x000000ffff037224 */ /* 0x000fc800078e0a0c */
[----:B------:R-:W-:Y:S01]  /*0ce0*/  IMAD R3, R6, R3, R4 ;  /* 0x0000000306037224 */ /* 0x000fe200078e0204 */
[----:B------:R-:W-:-:S04]  /*0cf0*/  SHF.R.S32.HI R4, RZ, 0x1f, R10 ;  /* 0x0000001fff047819 */ /* 0x000fc8000001140a */
[----:B------:R-:W-:Y:S01]  /*0d00*/  ISETP.GT.U32.AND P0, PT, R6, R3, PT ;  /* 0x000000030600720c */ /* 0x000fe20003f04070 */
[C---:B------:R-:W-:Y:S02]  /*0d10*/  IMAD.X R9, R4.reuse, 0x1, R7, P1 ;  /* 0x0000000104097824 */ /* 0x040fe400008e0607 */
[----:B------:R-:W-:Y:S02]  /*0d20*/  IMAD R5, R4, c[0x0][0x1a0], RZ ;  /* 0x0000680004057a24 */ /* 0x000fe400078e02ff */
[----:B------:R-:W-:Y:S02]  /*0d30*/  IMAD R9, R9, c[0x0][0x198], RZ ;  /* 0x0000660009097a24 */ /* 0x000fe400078e02ff */
[----:B------:R-:W-:Y:S02]  /*0d40*/  IMAD R5, R10, c[0x0][0x1a4], R5 ;  /* 0x000069000a057a24 */ /* 0x000fe400078e0205 */
[C---:B------:R-:W-:Y:S02]  /*0d50*/  IMAD R9, R16.reuse, c[0x0][0x19c], R9 ;  /* 0x0000670010097a24 */ /* 0x040fe400078e0209 */
[----:B------:R-:W-:-:S02]  /*0d60*/  IMAD.WIDE.U32 R16, R16, c[0x0][0x198], RZ ;  /* 0x0000660010107a25 */ /* 0x000fc400078e00ff */
[-C--:B------:R-:W-:Y:S02]  /*0d70*/  @!P0 IADD3 R3, R3, -R6.reuse, RZ ;  /* 0x8000000603038210 */ /* 0x080fe40007ffe0ff */
[----:B------:R-:W-:Y:S01]  /*0d80*/  @!P0 IADD3 R12, R12, 0x1, RZ ;  /* 0x000000010c0c8810 */ /* 0x000fe20007ffe0ff */
[----:B------:R-:W-:Y:S01]  /*0d90*/  IMAD.WIDE.U32 R10, R10, c[0x0][0x1a0], RZ ;  /* 0x000068000a0a7a25 */ /* 0x000fe200078e00ff */
[----:B------:R-:W-:Y:S02]  /*0da0*/  ISETP.GE.U32.AND P2, PT, R3, R6, PT ;  /* 0x000000060300720c */ /* 0x000fe40003f46070 */
[----:B------:R-:W-:Y:S02]  /*0db0*/  LOP3.LUT R3, R18, c[0x0][0x1c8], RZ, 0x3c, !PT ;  /* 0x0000720012037a12 */ /* 0x000fe400078e3cff */
[----:B------:R-:W-:Y:S02]  /*0dc0*/  ISETP.NE.AND P0, PT, RZ, c[0x0][0x1c8], PT ;  /* 0x00007200ff007a0c */ /* 0x000fe40003f05270 */
[----:B------:R-:W-:-:S02]  /*0dd0*/  ISETP.GE.AND P1, PT, R3, RZ, PT ;  /* 0x000000ff0300720c */ /* 0x000fc40003f26270 */
[----:B-----5:R-:W-:Y:S02]  /*0de0*/  SHF.R.S32.HI R3, RZ, 0x1f, R0 ;  /* 0x0000001fff037819 */ /* 0x020fe40000011400 */
[----:B------:R-:W-:Y:S02]  /*0df0*/  IADD3 R17, R17, R9, RZ ;  /* 0x0000000911117210 */ /* 0x000fe40007ffe0ff */
[----:B------:R-:W-:Y:S01]  /*0e00*/  IADD3 R5, R11, R5, RZ ;  /* 0x000000050b057210 */ /* 0x000fe20007ffe0ff */
[C---:B------:R-:W-:Y:S01]  /*0e10*/  IMAD R9, R3.reuse, c[0x0][0x180], RZ ;  /* 0x0000600003097a24 */ /* 0x040fe200078e02ff */
[----:B------:R-:W-:Y:S01]  /*0e20*/  @P2 IADD3 R12, R12, 0x1, RZ ;  /* 0x000000010c0c2810 */ /* 0x000fe20007ffe0ff */
[----:B------:R-:W-:Y:S02]  /*0e30*/  IMAD R3, R3, c[0x0][0x188], RZ ;  /* 0x0000620003037a24 */ /* 0x000fe400078e02ff */
[C---:B------:R-:W-:Y:S02]  /*0e40*/  IMAD R4, R0.reuse, c[0x0][0x184], R9 ;  /* 0x0000610000047a24 */ /* 0x040fe400078e0209 */
[----:B------:R-:W-:Y:S01]  /*0e50*/  @!P1 IMAD.MOV R12, RZ, RZ, -R12 ;  /* 0x000000ffff0c9224 */ /* 0x000fe200078e0a0c */
[----:B------:R-:W-:Y:S01]  /*0e60*/  @!P0 LOP3.LUT R12, RZ, c[0x0][0x1c8], RZ, 0x33, !PT ;  /* 0x00007200ff0c8a12 */ /* 0x000fe200078e33ff */
[----:B------:R-:W-:-:S03]  /*0e70*/  IMAD.WIDE.U32 R8, R0, c[0x0][0x180], R16 ;  /* 0x0000600000087a25 */ /* 0x000fc600078e0010 */
[----:B------:R-:W-:Y:S01]  /*0e80*/  SHF.R.S32.HI R11, RZ, 0x1f, R12 ;  /* 0x0000001fff0b7819 */ /* 0x000fe2000001140c */
[C---:B------:R-:W-:Y:S01]  /*0e90*/  IMAD R6, R0.reuse, c[0x0][0x18c], R3 ;  /* 0x0000630000067a24 */ /* 0x040fe200078e0203 */
[----:B------:R-:W-:Y:S01]  /*0ea0*/  IADD3 R9, R9, R4, RZ ;  /* 0x0000000409097210 */ /* 0x000fe20007ffe0ff */
[----:B------:R-:W-:Y:S02]  /*0eb0*/  IMAD.MOV.U32 R4, RZ, RZ, R10 ;  /* 0x000000ffff047224 */ /* 0x000fe400078e000a */
[----:B------:R-:W-:Y:S02]  /*0ec0*/  IMAD R3, R11, c[0x0][0x1b0], RZ ;  /* 0x00006c000b037a24 */ /* 0x000fe400078e02ff */
[----:B------:R-:W-:-:S04]  /*0ed0*/  IMAD.WIDE.U32 R22, R0, c[0x0][0x188], R4 ;  /* 0x0000620000167a25 */ /* 0x000fc800078e0004 */
[----:B------:R-:W-:Y:S01]  /*0ee0*/  IMAD.WIDE.U32 R24, R12, c[0x0][0x1b0], R8 ;  /* 0x00006c000c187a25 */ /* 0x000fe200078e0008 */
[----:B------:R-:W-:-:S03]  /*0ef0*/  IADD3 R6, R23, R6, RZ ;  /* 0x0000000617067210 */ /* 0x000fc60007ffe0ff */
[----:B------:R-:W-:-:S05]  /*0f00*/  IMAD R3, R12, c[0x0][0x1b4], R3 ;  /* 0x00006d000c037a24 */ /* 0x000fca00078e0203 */
[----:B------:R-:W-:Y:S02]  /*0f10*/  IADD3 R0, R25, R3, RZ ;  /* 0x0000000319007210 */ /* 0x000fe40007ffe0ff */
.L_x_1481:
[----:B------:R-:W-:Y:S01]  /*0f20*/  SHF.R.S32.HI R8, RZ, 0x1f, R153 ;  /* 0x0000001fff087819 */ /* 0x000fe20000011499 */
[----:B------:R-:W-:Y:S01]  /*0f30*/  IMAD R11, R11, c[0x0][0x1b8], RZ ;  /* 0x00006e000b0b7a24 */ /* 0x000fe200078e02ff */
[----:B------:R-:W-:Y:S01]  /*0f40*/  SHF.R.S32.HI R26, RZ, 0x1f, R29 ;  /* 0x0000001fff1a7819 */ /* 0x000fe2000001141d */
[----:B------:R-:W-:Y:S01]  /*0f50*/  ULDC.64 UR6, c[0x0][0x198] ;  /* 0x0000660000067ab9 */ /* 0x000fe20000000a00 */
[CC--:B------:R-:W-:Y:S01]  /*0f60*/  LEA.HI R233, R8.reuse, R153.reuse, RZ, 0x2 ;  /* 0x0000009908e97211 */ /* 0x0c0fe200078f10ff */
[----:B------:R-:W-:Y:S01]  /*0f70*/  USHF.L.U32 UR9, UR6, 0x6, URZ ;  /* 0x0000000606097899 */ /* 0x000fe2000800063f */
[-C--:B------:R-:W-:Y:S01]  /*0f80*/  LEA.HI R9, R8, R153.reuse, RZ, 0x3 ;  /* 0x0000009908097211 */ /* 0x080fe200078f18ff */
[----:B------:R-:W-:Y:S01]  /*0f90*/  IMAD R26, R26, c[0x0][0x178], RZ ;  /* 0x00005e001a1a7a24 */ /* 0x000fe200078e02ff */
[----:B------:R-:W-:Y:S01]  /*0fa0*/  LOP3.LUT R16, R233, 0xfffffffc, RZ, 0xc0, !PT ;  /* 0xfffffffce9107812 */ /* 0x000fe200078ec0ff */
[----:B------:R-:W-:Y:S01]  /*0fb0*/  UMOV UR8, 0x6 ;  /* 0x0000000600087882 */ /* 0x000fe20000000000 */
[----:B------:R-:W-:Y:S01]  /*0fc0*/  SHF.R.S32.HI R17, RZ, 0x3, R9 ;  /* 0x00000003ff117819 */ /* 0x000fe20000011409 */
[----:B------:R-:W-:Y:S01]  /*0fd0*/  IMAD R26, R29, c[0x0][0x17c], R26 ;  /* 0x00005f001d1a7a24 */ /* 0x000fe200078e021a */
[----:B------:R-:W-:Y:S01]  /*0fe0*/  SHF.R.S32.HI R20, RZ, 0x2, R233 ;  /* 0x00000002ff147819 */ /* 0x000fe200000114e9 */
[----:B------:R-:W-:Y:S01]  /*0ff0*/  IMAD.IADD R16, R153, 0x1, -R16 ;  /* 0x0000000199107824 */ /* 0x000fe200078e0a10 */
[-C--:B------:R-:W-:Y:S01]  /*1000*/  LEA.HI R152, R8, R153.reuse, RZ, 0x4 ;  /* 0x0000009908987211 */ /* 0x080fe200078f20ff */
[----:B------:R-:W-:Y:S01]  /*1010*/  IMAD.SHL.U32 R17, R17, 0x40, RZ ;  /* 0x0000004011117824 */ /* 0x000fe200078e00ff */
[----:B------:R-:W-:Y:S01]  /*1020*/  LEA.HI R233, R233, R20, RZ, 0x1 ;  /* 0x00000014e9e97211 */ /* 0x000fe200078f08ff */
[----:B------:R-:W-:Y:S01]  /*1030*/  IMAD.SHL.U32 R16, R16, 0x8, RZ ;  /* 0x0000000810107824 */ /* 0x000fe200078e00ff */
[----:B------:R-:W-:Y:S01]  /*1040*/  SHF.R.S32.HI R10, RZ, 0x4, R152 ;  /* 0x00000004ff0a7819 */ /* 0x000fe20000011498 */
[----:B------:R-:W-:Y:S01]  /*1050*/  USHF.L.U64.HI UR7, UR6, UR8, UR7 ;  /* 0x0000000806077299 */ /* 0x000fe20008010207 */
[----:B------:R-:W-:Y:S01]  /*1060*/  LOP3.LUT R17, R17, 0xc0, RZ, 0xc0, !PT ;  /* 0x000000c011117812 */ /* 0x000fe200078ec0ff */
[----:B------:R-:W-:Y:S01]  /*1070*/  ULDC.64 UR4, c[0x0][0x1a0] ;  /* 0x0000680000047ab9 */ /* 0x000fe20000000a00 */
[----:B------:R-:W-:Y:S01]  /*1080*/  LEA.HI R155, R8, R153, RZ, 0x5 ;  /* 0x00000099089b7211 */ /* 0x000fe200078f28ff */
[----:B------:R-:W-:Y:S01]  /*1090*/  USHF.L.U32 UR10, UR4, 0x6, URZ ;  /* 0x00000006040a7899 */ /* 0x000fe2000800063f */
[----:B------:R-:W-:Y:S01]  /*10a0*/  LOP3.LUT R233, R233, 0x7fffffe, RZ, 0xc0, !PT ;  /* 0x07fffffee9e97812 */ /* 0x000fe200078ec0ff */
[----:B------:R-:W-:Y:S01]  /*10b0*/  USHF.L.U64.HI UR5, UR4, UR8, UR5 ;  /* 0x0000000804057299 */ /* 0x000fe20008010205 */
[----:B------:R-:W-:Y:S01]  /*10c0*/  LEA.HI R5, R152, R10, RZ, 0x1 ;  /* 0x0000000a98057211 */ /* 0x000fe200078f08ff */
[----:B------:R-:W-:Y:S01]  /*10d0*/  IMAD.SHL.U32 R159, R153, 0x2, RZ ;  /* 0x00000002999f7824 */ /* 0x000fe200078e00ff */
[----:B------:R-:W-:Y:S01]  /*10e0*/  LOP3.LUT R3, R17, 0x18, R16, 0xf8, !PT ;  /* 0x0000001811037812 */ /* 0x000fe200078ef810 */
[----:B------:R-:W-:Y:S01]  /*10f0*/  IMAD.IADD R233, R20, 0x1, -R233 ;  /* 0x0000000114e97824 */ /* 0x000fe200078e0ae9 */
[----:B------:R-:W-:-:S02]  /*1100*/  SHF.R.U32.HI R4, RZ, 0x3, R17 ;  /* 0x00000003ff047819 */ /* 0x000fc40000011611 */
[----:B------:R-:W-:Y:S02]  /*1110*/  SHF.R.S32.HI R154, RZ, 0x5, R155 ;  /* 0x00000005ff9a7819 */ /* 0x000fe4000001149b */
[----:B------:R-:W-:Y:S02]  /*1120*/  LOP3.LUT R152, R152, 0xfffffff0, RZ, 0xc0, !PT ;  /* 0xfffffff098987812 */ /* 0x000fe400078ec0ff */
[----:B------:R-:W-:Y:S01]  /*1130*/  LOP3.LUT R4, R3, R4, RZ, 0x3c, !PT ;  /* 0x0000000403047212 */ /* 0x000fe200078e3cff */
[----:B------:R-:W-:Y:S01]  /*1140*/  IMAD R233, R154, 0x8, R233 ;  /* 0x000000089ae97824 */ /* 0x000fe200078e02e9 */
[----:B------:R-:W-:Y:S01]  /*1150*/  LOP3.LUT R8, R9, 0xfffffff8, RZ, 0xc0, !PT ;  /* 0xfffffff809087812 */ /* 0x000fe200078ec0ff */
[----:B------:R-:W-:Y:S01]  /*1160*/  IMAD.IADD R152, R153, 0x1, -R152 ;  /* 0x0000000199987824 */ /* 0x000fe200078e0a98 */
[C---:B------:R-:W-:Y:S01]  /*1170*/  IADD3 R22, P0, R16.reuse, R22, RZ ;  /* 0x0000001610167210 */ /* 0x040fe20007f1e0ff */
[----:B------:R-:W-:Y:S01]  /*1180*/  IMAD.U32 R233, R233, 0x20, R4 ;  /* 0x00000020e9e97824 */ /* 0x000fe200078e0004 */
[----:B------:R-:W-:Y:S01]  /*1190*/  SHF.R.S32.HI R17, RZ, 0x1f, R16 ;  /* 0x0000001fff117819 */ /* 0x000fe20000011410 */
[----:B------:R-:W-:Y:S01]  /*11a0*/  IMAD.IADD R19, R153, 0x1, -R8 ;  /* 0x0000000199137824 */ /* 0x000fe200078e0a08 */
[----:B------:R-:W-:Y:S01]  /*11b0*/  IADD3 R24, P1, R16, R24, RZ ;  /* 0x0000001810187210 */ /* 0x000fe20007f3e0ff */
[----:B------:R-:W-:Y:S01]  /*11c0*/  IMAD.SHL.U32 R233, R233, 0x2, RZ ;  /* 0x00000002e9e97824 */ /* 0x000fe200078e00ff */
[----:B------:R-:W-:Y:S01]  /*11d0*/  LEA.HI R4, R152, R152, RZ, 0x1 ;  /* 0x0000009898047211 */ /* 0x000fe200078f08ff */
[----:B------:R-:W-:Y:S01]  /*11e0*/  IMAD.X R23, R17, 0x1, R6, P0 ;  /* 0x0000000111177824 */ /* 0x000fe200000e0606 */
[----:B------:R-:W-:Y:S01]  /*11f0*/  IADD3 R8, P0, R20, R13, RZ ;  /* 0x0000000d14087210 */ /* 0x000fe20007f1e0ff */
[----:B------:R-:W-:Y:S01]  /*1200*/  IMAD.WIDE.U32 R28, R29, c[0x0][0x178], R16 ;  /* 0x00005e001d1c7a25 */ /* 0x000fe200078e0010 */
[----:B------:R-:W-:-:S02]  /*1210*/  SHF.R.S32.HI R16, RZ, 0x1, R4 ;  /* 0x00000001ff107819 */ /* 0x000fc40000011404 */
[----:B------:R-:W-:Y:S01]  /*1220*/  SHF.R.S32.HI R13, RZ, 0x1f, R4 ;  /* 0x0000001fff0d7819 */ /* 0x000fe20000011404 */
[----:B------:R-:W-:Y:S01]  /*1230*/  IMAD.X R25, R17, 0x1, R0, P1 ;  /* 0x0000000111197824 */ /* 0x000fe200008e0600 */
[----:B------:R-:W-:Y:S01]  /*1240*/  LEA.HI R3, R19, R19, RZ, 0x1 ;  /* 0x0000001313037211 */ /* 0x000fe200078f08ff */
[----:B------:R-:W-:Y:S01]  /*1250*/  IMAD.IADD R27, R29, 0x1, R26 ;  /* 0x000000011d1b7824 */ /* 0x000fe200078e021a */
[----:B------:R-:W-:Y:S01]  /*1260*/  SHF.R.S32.HI R17, RZ, 0x1f, R18 ;  /* 0x0000001fff117819 */ /* 0x000fe20000011412 */
[----:B------:R-:W-:Y:S01]  /*1270*/  IMAD.MOV.U32 R26, RZ, RZ, R28 ;  /* 0x000000ffff1a7224 */ /* 0x000fe200078e001c */
[----:B------:R-:W-:Y:S01]  /*1280*/  LOP3.LUT R5, R5, 0xfffffffe, RZ, 0xc0, !PT ;  /* 0xfffffffe05057812 */ /* 0x000fe200078ec0ff */
[----:B------:R-:W-:Y:S01]  /*1290*/  IMAD R6, R12, c[0x0][0x1bc], R11 ;  /* 0x00006f000c067a24 */ /* 0x000fe200078e020b */
[----:B------:R-:W-:Y:S01]  /*12a0*/  LEA.HI R13, R13, R16, RZ, 0x2 ;  /* 0x000000100d0d7211 */ /* 0x000fe200078f10ff */
[----:B------:R-:W-:Y:S01]  /*12b0*/  IMAD R17, R17, c[0x0][0x1a8], RZ ;  /* 0x00006a0011117a24 */ /* 0x000fe200078e02ff */
[--C-:B------:R-:W-:Y:S01]  /*12c0*/  SHF.R.S32.HI R21, RZ, 0x1f, R20.reuse ;  /* 0x0000001fff157819 */ /* 0x100fe20000011414 */
[----:B------:R-:W-:Y:S01]  /*12d0*/  IMAD.IADD R5, R10, 0x1, -R5 ;  /* 0x000000010a057824 */ /* 0x000fe200078e0a05 */
[----:B------:R-:W-:Y:S01]  /*12e0*/  LOP3.LUT R0, R3, 0x3fffffe, RZ, 0xc0, !PT ;  /* 0x03fffffe03007812 */ /* 0x000fe200078ec0ff */
[----:B------:R-:W-:Y:S01]  /*12f0*/  IMAD R10, R18, c[0x0][0x1ac], R17 ;  /* 0x00006b00120a7a24 */ /* 0x000fe200078e0211 */
[----:B------:R-:W-:Y:S01]  /*1300*/  LOP3.LUT R13, R13, 0xfffffffc, RZ, 0xc0, !PT ;  /* 0xfffffffc0d0d7812 */ /* 0x000fe200078ec0ff */
[----:B------:R-:W-:Y:S01]  /*1310*/  IMAD.WIDE R14, R15, 0x40, R20 ;  /* 0x000000400f0e7825 */ /* 0x000fe200078e0214 */
[----:B------:R-:W-:-:S02]  /*1320*/  SHF.R.S32.HI R3, RZ, 0x1, R3 ;  /* 0x00000001ff037819 */ /* 0x000fc40000011403 */
[----:B------:R-:W-:Y:S01]  /*1330*/  LOP3.LUT R232, R155, 0xffffffe0, RZ, 0xc0, !PT ;  /* 0xffffffe09be87812 */ /* 0x000fe200078ec0ff */
[----:B------:R-:W-:Y:S01]  /*1340*/  IMAD.IADD R0, R19, 0x1, -R0 ;  /* 0x0000000113007824 */ /* 0x000fe200078e0a00 */
[----:B------:R-:W-:Y:S01]  /*1350*/  SHF.R.S32.HI R237, RZ, 0x1f, R155 ;  /* 0x0000001fffed7819 */ /* 0x000fe2000001149b */
[----:B------:R-:W-:Y:S02]  /*1360*/  IMAD R11, R21, c[0x0][0x198], RZ ;  /* 0x00006600150b7a24 */ /* 0x000fe400078e02ff */
[----:B------:R-:W-:Y:S01]  /*1370*/  IMAD.WIDE.U32 R18, R18, c[0x0][0x1a8], R26 ;  /* 0x00006a0012127a25 */ /* 0x000fe200078e001a */
[----:B------:R-:W-:-:S03]  /*1380*/  LEA.HI R237, R237, R154, RZ, 0x2 ;  /* 0x0000009aeded7211 */ /* 0x000fc600078f10ff */
[----:B------:R-:W-:Y:S01]  /*1390*/  IMAD.IADD R81, R16, 0x1, -R13 ;  /* 0x0000000110517824 */ /* 0x000fe200078e0a0d */
[----:B------:R-:W-:Y:S01]  /*13a0*/  LOP3.LUT R237, R237, 0xfffffffc, RZ, 0xc0, !PT ;  /* 0xfffffffceded7812 */ /* 0x000fe200078ec0ff */
[C---:B------:R-:W-:Y:S02]  /*13b0*/  IMAD R11, R20.reuse, c[0x0][0x19c], R11 ;  /* 0x00006700140b7a24 */ /* 0x040fe400078e020b */
[----:B------:R-:W-:-:S04]  /*13c0*/  IMAD.WIDE.U32 R24, R20, c[0x0][0x198], R24 ;  /* 0x0000660014187a25 */ /* 0x000fc800078e0018 */
[----:B------:R-:W-:Y:S02]  /*13d0*/  IMAD R13, R15, c[0x0][0x190], RZ ;  /* 0x000064000f0d7a24 */ /* 0x000fe400078e02ff */
[----:B------:R-:W-:Y:S02]  /*13e0*/  IMAD.IADD R19, R19, 0x1, R10 ;  /* 0x0000000113137824 */ /* 0x000fe400078e020a */
[----:B------:R-:W-:Y:S01]  /*13f0*/  IMAD.X R7, R21, 0x1, R7, P0 ;  /* 0x0000000115077824 */ /* 0x000fe200000e0607 */
[----:B------:R-:W-:Y:S01]  /*1400*/  LEA R230, P0, R24, c[0x0][0x168], 0x1 ;  /* 0x00005a0018e67a11 */ /* 0x000fe200078008ff */
[----:B------:R-:W-:Y:S02]  /*1410*/  IMAD.IADD R11, R25, 0x1, R11 ;  /* 0x00000001190b7824 */ /* 0x000fe400078e020b */
[----:B------:R-:W-:Y:S02]  /*1420*/  IMAD R13, R14, c[0x0][0x194], R13 ;  /* 0x000065000e0d7a24 */ /* 0x000fe400078e020d */
[----:B------:R-:W-:Y:S01]  /*1430*/  IMAD.WIDE.U32 R22, R12, c[0x0][0x1b8], R22 ;  /* 0x00006e000c167a25 */ /* 0x000fe200078e0016 */
[----:B------:R-:W-:-:S03]  /*1440*/  LEA.HI.X R229, R24, c[0x0][0x16c], R11, 0x1, P0 ;  /* 0x00005b0018e57a11 */ /* 0x000fc600000f0c0b */
[----:B------:R-:W-:-:S04]  /*1450*/  IMAD.WIDE.U32 R14, R14, c[0x0][0x190], R18 ;  /* 0x000064000e0e7a25 */ /* 0x000fc800078e0012 */
[----:B------:R-:W-:Y:S01]  /*1460*/  IMAD.SHL.U32 R12, R3, 0x40, RZ ;  /* 0x00000040030c7824 */ /* 0x000fe200078e00ff */
[----:B------:R-:W-:Y:S01]  /*1470*/  LEA R10, P0, R14, c[0x0][0x160], 0x1 ;  /* 0x000058000e0a7a11 */ /* 0x000fe200078008ff */
[----:B------:R-:W-:Y:S02]  /*1480*/  IMAD.IADD R13, R15, 0x1, R13 ;  /* 0x000000010f0d7824 */ /* 0x000fe400078e020d */
[----:B------:R-:W-:Y:S01]  /*1490*/  IMAD R15, R7, c[0x0][0x1a0], RZ ;  /* 0x00006800070f7a24 */ /* 0x000fe200078e02ff */
[----:B------:R-:W-:Y:S01]  /*14a0*/  LOP3.LUT R12, R12, 0xc0, RZ, 0xc0, !PT ;  /* 0x000000c00c0c7812 */ /* 0x000fe200078ec0ff */
[----:B------:R-:W-:Y:S01]  /*14b0*/  IMAD.IADD R23, R23, 0x1, R6 ;  /* 0x0000000117177824 */ /* 0x000fe200078e0206 */
[----:B------:R-:W-:Y:S01]  /*14c0*/  LEA.HI.X R11, R14, c[0x0][0x164], R13, 0x1, P0 ;  /* 0x000059000e0b7a11 */ /* 0x000fe200000f0c0d */
[----:B------:R-:W-:Y:S01]  /*14d0*/  IMAD.MOV.U32 R13, RZ, RZ, c[0x0][0x190] ;  /* 0x00006400ff0d7624 */ /* 0x000fe200078e00ff */
[----:B------:R-:W-:Y:S01]  /*14e0*/  LOP3.LUT R9, R12, 0x8, R9, 0xf8, !PT ;  /* 0x000000080c097812 */ /* 0x000fe200078ef809 */
[----:B------:R-:W-:Y:S01]  /*14f0*/  IMAD.MOV.U32 R7, RZ, RZ, c[0x0][0x194] ;  /* 0x00006500ff077624 */ /* 0x000fe200078e00ff */
[----:B------:R-:W-:Y:S01]  /*1500*/  SHF.R.U32.HI R12, RZ, 0x3, R12 ;  /* 0x00000003ff0c7819 */ /* 0x000fe2000001160c */
[----:B------:R-:W-:Y:S01]  /*1510*/  IMAD R6, R8, c[0x0][0x1a4], R15 ;  /* 0x0000690008067a24 */ /* 0x000fe200078e020f */
[----:B------:R-:W-:Y:S01]  /*1520*/  IADD3 R14, P0, R230, UR9, RZ ;  /* 0x00000009e60e7c10 */ /* 0x000fe2000ff1e0ff */
[----:B------:R-:W-:Y:S01]  /*1530*/  IMAD.MOV.U32 R228, RZ, RZ, R230 ;  /* 0x000000ffffe47224 */ /* 0x000fe200078e00e6 */
[----:B------:R-:W-:Y:S01]  /*1540*/  LOP3.LUT R9, R9, R12, RZ, 0x3c, !PT ;  /* 0x0000000c09097212 */ /* 0x000fe200078e3cff */
[----:B------:R-:W-:Y:S01]  /*1550*/  @!PT LDS RZ, [RZ] ;  /* 0x00000000fffff984 */ /* 0x000fe20000000800 */
[----:B------:R-:W-:Y:S01]  /*1560*/  @!PT LDS RZ, [RZ] ;  /* 0x00000000fffff984 */ /* 0x000fe20000000800 */
[----:B------:R-:W-:Y:S01]  /*1570*/  @!PT LDS RZ, [RZ] ;  /* 0x00000000fffff984 */ /* 0x000fe20000000800 */
[----:B------:R1:W-:Y:S01]  /*1580*/  LDGSTS.E.BYPASS.LTC128B.128 [R233], [R10.64] ;  /* 0x000000000ae97fae */ /* 0x0003e2000b901d4c */
[----:B------:R-:W-:Y:S01]  /*1590*/  IADD3.X R15, R229, UR7, RZ, P0, !PT ;  /* 0x00000007e50f7c10 */ /* 0x000fe200087fe4ff */
[----:B------:R-:W-:Y:S01]  /*15a0*/  IMAD.WIDE.U32 R22, R8, c[0x0][0x1a0], R22 ;  /* 0x0000680008167a25 */ /* 0x000fe200078e0016 */
[----:B------:R-:W-:-:S02]  /*15b0*/  LEA R16, P1, R13, R10, 0x6 ;  /* 0x0000000a0d107211 */ /* 0x000fc400078230ff */
[----:B------:R-:W-:Y:S01]  /*15c0*/  IADD3 R12, P0, R14, UR9, RZ ;  /* 0x000000090e0c7c10 */ /* 0x000fe2000ff1e0ff */
[----:B------:R-:W-:Y:S01]  /*15d0*/  IMAD R0, R5, 0x8, R0 ;  /* 0x0000000805007824 */ /* 0x000fe200078e0200 */
[----:B------:R-:W-:Y:S01]  /*15e0*/  LEA.HI.X R17, R13, R11, R7, 0x6, P1 ;  /* 0x0000000b0d117211 */ /* 0x000fe200008f3407 */
[----:B------:R-:W-:Y:S01]  /*15f0*/  IMAD.IADD R7, R23, 0x1, R6 ;  /* 0x0000000117077824 */ /* 0x000fe200078e0206 */
[----:B------:R-:W-:Y:S01]  /*1600*/  IADD3.X R13, R15, UR7, RZ, P0, !PT ;  /* 0x000000070f0d7c10 */ /* 0x000fe200087fe4ff */
[----:B------:R-:W-:Y:S01]  /*1610*/  IMAD.SHL.U32 R6, R5, 0x8, RZ ;  /* 0x0000000805067824 */ /* 0x000fe200078e00ff */
[----:B------:R-:W-:Y:S01]  /*1620*/  IADD3 R18, P0, R12, UR9, RZ ;  /* 0x000000090c127c10 */ /* 0x000fe2000ff1e0ff */
[----:B------:R2:W-:Y:S01]  /*1630*/  LDGSTS.E.BYPASS.LTC128B.128 [R233+0x800], [R16.64] ;  /* 0x0080000010e97fae */ /* 0x0005e2000b901d4c */
[----:B------:R-:W-:Y:S01]  /*1640*/  LOP3.LUT R5, R4, 0x7fffffe, RZ, 0xc0, !PT ;  /* 0x07fffffe04057812 */ /* 0x000fe200078ec0ff */
[----:B------:R-:W-:Y:S01]  /*1650*/  IMAD.SHL.U32 R149, R81, 0x40, RZ ;  /* 0x0000004051957824 */ /* 0x000fe200078e00ff */
[----:B------:R-:W-:Y:S01]  /*1660*/  IADD3.X R19, R13, UR7, RZ, P0, !PT ;  /* 0x000000070d137c10 */ /* 0x000fe200087fe4ff */
[----:B------:R3:W-:Y:S01]  /*1670*/  LDGSTS.E.BYPASS.LTC128B.128 [R233+0x1000], [R228.64] ;  /* 0x01000000e4e97fae */ /* 0x0007e2000b901d4c */
[----:B------:R-:W-:Y:S01]  /*1680*/  IADD3 R24, P0, R18, UR9, RZ ;  /* 0x0000000912187c10 */ /* 0x000fe2000ff1e0ff */
[----:B------:R-:W-:Y:S01]  /*1690*/  IMAD.U32 R0, R0, 0x20, R9 ;  /* 0x0000002000007824 */ /* 0x000fe200078e0009 */
[----:B------:R-:W-:Y:S01]  /*16a0*/  LOP3.LUT R149, R149, 0xc0, RZ, 0xc0, !PT ;  /* 0x000000c095957812 */ /* 0x000fe200078ec0ff */
[----:B------:R4:W-:Y:S01]  /*16b0*/  LDGSTS.E.BYPASS.LTC128B.128 [R233+0x1800], [R14.64] ;  /* 0x018000000ee97fae */ /* 0x0009e2000b901d4c */
[----:B------:R-:W-:Y:S01]  /*16c0*/  IADD3.X R25, R19, UR7, RZ, P0, !PT ;  /* 0x0000000713197c10 */ /* 0x000fe200087fe4ff */
[----:B------:R-:W-:Y:S01]  /*16d0*/  IMAD.SHL.U32 R80, R0, 0x2, RZ ;  /* 0x0000000200507824 */ /* 0x000fe200078e00ff */
[----:B------:R-:W-:Y:S01]  /*16e0*/  IADD3 R20, P0, R24, UR9, RZ ;  /* 0x0000000918147c10 */ /* 0x000fe2000ff1e0ff */
[----:B------:R5:W-:Y:S01]  /*16f0*/  LDGSTS.E.BYPASS.LTC128B.128 [R233+0x2000], [R12.64] ;  /* 0x020000000ce97fae */ /* 0x000be2000b901d4c */
[----:B------:R-:W-:Y:S01]  /*1700*/  LOP3.LUT R6, R149, 0x8, R6, 0xf8, !PT ;  /* 0x0000000895067812 */ /* 0x000fe200078ef806 */
[----:B------:R-:W-:Y:S01]  /*1710*/  IMAD.IADD R232, R153, 0x1, -R232 ;  /* 0x0000000199e87824 */ /* 0x000fe200078e0ae8 */
[----:B------:R-:W-:Y:S01]  /*1720*/  IADD3.X R21, R25, UR7, RZ, P0, !PT ;  /* 0x0000000719157c10 */ /* 0x000fe200087fe4ff */
[----:B------:R2:W-:Y:S01]  /*1730*/  LDGSTS.E.BYPASS.LTC128B.128 [R233+0x2800], [R18.64] ;  /* 0x0280000012e97fae */ /* 0x0005e2000b901d4c */
[----:B------:R-:W-:Y:S01]  /*1740*/  IADD3 R26, P0, R20, UR9, RZ ;  /* 0x00000009141a7c10 */ /* 0x000fe2000ff1e0ff */
[----:B------:R-:W-:Y:S01]  /*1750*/  IMAD.IADD R237, R154, 0x1, -R237 ;  /* 0x000000019aed7824 */ /* 0x000fe200078e0aed */
[----:B------:R-:W-:Y:S01]  /*1760*/  SHF.R.U32.HI R149, RZ, 0x3, R149 ;  /* 0x00000003ff957819 */ /* 0x000fe20000011695 */
[----:B------:R2:W-:Y:S01]  /*1770*/  LDGSTS.E.BYPASS.LTC128B.128 [R233+0x3000], [R24.64] ;  /* 0x0300000018e97fae */ /* 0x0005e2000b901d4c */
[----:B------:R-:W-:-:S02]  /*1780*/  IADD3.X R27, R21, UR7, RZ, P0, !PT ;  /* 0x00000007151b7c10 */ /* 0x000fc400087fe4ff */
[----:B-1----:R-:W-:Y:S01]  /*1790*/  IADD3 R10, P0, R26, UR9, RZ ;  /* 0x000000091a0a7c10 */ /* 0x002fe2000ff1e0ff */
[----:B------:R1:W-:Y:S01]  /*17a0*/  LDGSTS.E.BYPASS.LTC128B.128 [R233+0x3800], [R20.64] ;  /* 0x0380000014e97fae */ /* 0x0003e2000b901d4c */
[----:B------:R-:W-:Y:S02]  /*17b0*/  LOP3.LUT R149, R6, R149, RZ, 0x3c, !PT ;  /* 0x0000009506957212 */ /* 0x000fe400078e3cff */
[----:B------:R-:W-:Y:S01]  /*17c0*/  IADD3.X R11, R27, UR7, RZ, P0, !PT ;  /* 0x000000071b0b7c10 */ /* 0x000fe200087fe4ff */
[----:B------:R1:W-:Y:S01]  /*17d0*/  LDGSTS.E.BYPASS.LTC128B.128 [R233+0x4000], [R26.64] ;  /* 0x040000001ae97fae */ /* 0x0003e2000b901d4c */
[C---:B------:R-:W-:Y:S02]  /*17e0*/  LEA R238, P0, R22.reuse, c[0x0][0x170], 0x1 ;  /* 0x00005c0016ee7a11 */ /* 0x040fe400078008ff */
[----:B------:R-:W-:Y:S01]  /*17f0*/  LOP3.LUT P1, RZ, R81, 0x2, RZ, 0xc0, !PT ;  /* 0x0000000251ff7812 */ /* 0x000fe2000782c0ff */
[----:B------:R1:W-:Y:S01]  /*1800*/  LDGSTS.E.BYPASS.LTC128B.128 [R233+0x4800], [R10.64] ;  /* 0x048000000ae97fae */ /* 0x0003e2000b901d4c */
[----:B------:R-:W-:-:S02]  /*1810*/  LEA.HI.X R239, R22, c[0x0][0x174], R7, 0x1, P0 ;  /* 0x00005d0016ef7a11 */ /* 0x000fc400000f0c07 */
[----:B------:R-:W-:Y:S01]  /*1820*/  SHF.R.S32.HI R7, RZ, 0x1f, R152 ;  /* 0x0000001fff077819 */ /* 0x000fe20000011498 */
[----:B------:R-:W0:Y:S01]  /*1830*/  LDGDEPBAR ;  /* 0x00000000000079af */ /* 0x000e220000000000 */
[----:B------:R-:W-:Y:S02]  /*1840*/  LEA R227, R0, 0x1000, 0x1 ;  /* 0x0000100000e37811 */ /* 0x000fe400078e08ff */
[----:B------:R-:W-:Y:S01]  /*1850*/  LEA.HI R4, R7, R152, RZ, 0x3 ;  /* 0x0000009807047211 */ /* 0x000fe200078f18ff */
[----:B------:R-:W-:Y:S01]  /*1860*/  IMAD.IADD R152, R152, 0x1, -R5 ;  /* 0x0000000198987824 */ /* 0x000fe200078e0a05 */
[----:B------:R-:W-:-:S03]  /*1870*/  IADD3 R225, R227, 0x20, RZ ;  /* 0x00000020e3e17810 */ /* 0x000fc60007ffe0ff */
[----:B------:R-:W-:-:S05]  /*1880*/  IMAD.SHL.U32 R4, R4, 0x20, RZ ;  /* 0x0000002004047824 */ /* 0x000fca00078e00ff */
[----:B------:R-:W-:-:S05]  /*1890*/  LOP3.LUT R151, R4, 0xffffff00, RZ, 0xc0, !PT ;  /* 0xffffff0004977812 */ /* 0x000fca00078ec0ff */
[--C-:B------:R-:W-:Y:S02]  /*18a0*/  IMAD R5, R154, 0x200, R151.reuse ;  /* 0x000002009a057824 */ /* 0x100fe400078e0297 */
[C---:B------:R-:W-:Y:S02]  /*18b0*/  IMAD R208, R152.reuse, 0x20, R151 ;  /* 0x0000002098d07824 */ /* 0x040fe400078e0297 */
[----:B---3--:R-:W-:Y:S01]  /*18c0*/  IMAD R228, R152, 0x20, R5 ;  /* 0x0000002098e47824 */ /* 0x008fe200078e0205 */
[----:B-1----:R-:W-:Y:S01]  /*18d0*/  IADD3 R10, P0, R238, UR10, RZ ;  /* 0x0000000aee0a7c10 */ /* 0x002fe2000ff1e0ff */
[----:B------:R-:W-:-:S04]  /*18e0*/  DEPBAR.LE SB0, 0x0 ;  /* 0x000080000000791a */ /* 0x000fc80000000000 */
[----:B------:R-:W-:Y:S01]  /*18f0*/  IADD3.X R11, R239, UR5, RZ, P0, !PT ;  /* 0x00000005ef0b7c10 */ /* 0x000fe200087fe4ff */
[----:B------:R-:W-:Y:S01]  /*1900*/  BAR.SYNC.DEFER_BLOCKING 0x0 ;  /* 0x0000000000007b1d */ /* 0x000fe20000010000 */
[----:B--2---:R-:W-:Y:S01]  /*1910*/  IADD3 R16, P0, R10, UR10, RZ ;  /* 0x0000000a0a107c10 */ /* 0x004fe2000ff1e0ff */
[----:B------:R-:W-:-:S03]  /*1920*/  IMAD.IADD R228, R149, 0x1, R228 ;  /* 0x0000000195e47824 */ /* 0x000fc600078e02e4 */
[----:B------:R-:W-:Y:S01]  /*1930*/  IADD3.X R17, R11, UR5, RZ, P0, !PT ;  /* 0x000000050b117c10 */ /* 0x000fe200087fe4ff */
[----:B------:R-:W-:Y:S01]  /*1940*/  IMAD.SHL.U32 R228, R228, 0x2, RZ ;  /* 0x00000002e4e47824 */ /* 0x000fe200078e00ff */
[----:B----4-:R-:W-:-:S04]  /*1950*/  IADD3 R14, P0, R16, UR10, RZ ;  /* 0x0000000a100e7c10 */ /* 0x010fc8000ff1e0ff */
[----:B------:R-:W-:Y:S02]  /*1960*/  IADD3.X R15, R17, UR5, RZ, P0, !PT ;  /* 0x00000005110f7c10 */ /* 0x000fe400087fe4ff */
[----:B-----5:R-:W-:-:S04]  /*1970*/  IADD3 R12, P0, R14, UR10, RZ ;  /* 0x0000000a0e0c7c10 */ /* 0x020fc8000ff1e0ff */
[----:B------:R-:W-:Y:S02]  /*1980*/  IADD3.X R13, R15, UR5, RZ, P0, !PT ;  /* 0x000000050f0d7c10 */ /* 0x000fe400087fe4ff */
[----:B------:R-:W-:-:S04]  /*1990*/  IADD3 R8, P0, R12, UR10, RZ ;  /* 0x0000000a0c087c10 */ /* 0x000fc8000ff1e0ff */
[----:B------:R-:W-:Y:S01]  /*19a0*/  IADD3.X R9, R13, UR5, RZ, P0, !PT ;  /* 0x000000050d097c10 */ /* 0x000fe200087fe4ff */
[----:B------:R-:W-:Y:S01]  /*19b0*/  @!PT LDS RZ, [RZ] ;  /* 0x00000000fffff984 */ /* 0x000fe20000000800 */
[----:B------:R-:W-:Y:S01]  /*19c0*/  @!PT LDS RZ, [RZ] ;  /* 0x00000000fffff984 */ /* 0x000fe20000000800 */
[----:B------:R-:W-:Y:S01]  /*19d0*/  @!PT LDS RZ, [RZ] ;  /* 0x00000000fffff984 */ /* 0x000fe20000000800 */
[----:B------:R1:W-:Y:S01]  /*19e0*/  LDGSTS.E.BYPASS.LTC128B.128 [R233+0x5000], [R238.64] ;  /* 0x05000000eee97fae */ /* 0x0003e2000b901d4c */
[----:B------:R-:W-:-:S03]  /*19f0*/  IADD3 R6, P0, R8, UR10, RZ ;  /* 0x0000000a08067c10 */ /* 0x000fc6000ff1e0ff */
[----:B------:R2:W-:Y:S01]  /*1a00*/  LDGSTS.E.BYPASS.LTC128B.128 [R233+0x5800], [R10.64] ;  /* 0x058000000ae97fae */ /* 0x0005e2000b901d4c */
[----:B------:R-:W-:Y:S02]  /*1a10*/  IADD3.X R7, R9, UR5, RZ, P0, !PT ;  /* 0x0000000509077c10 */ /* 0x000fe400087fe4ff */
[----:B------:R-:W-:Y:S01]  /*1a20*/  IADD3 R4, P0, R6, UR10, RZ ;  /* 0x0000000a06047c10 */ /* 0x000fe2000ff1e0ff */
[----:B------:R3:W-:Y:S03]  /*1a30*/  LDGSTS.E.BYPASS.LTC128B.128 [R233+0x6000], [R16.64] ;  /* 0x0600000010e97fae */ /* 0x0007e6000b901d4c */
[----:B------:R-:W-:Y:S01]  /*1a40*/  IADD3.X R5, R7, UR5, RZ, P0, !PT ;  /* 0x0000000507057c10 */ /* 0x000fe200087fe4ff */
[----:B------:R4:W-:Y:S01]  /*1a50*/  LDGSTS.E.BYPASS.LTC128B.128 [R233+0x6800], [R14.64] ;  /* 0x068000000ee97fae */ /* 0x0009e2000b901d4c */
[----:B------:R-:W-:Y:S01]  /*1a60*/  LOP3.LUT P0, RZ, R3, 0x2, RZ, 0xc0, !PT ;  /* 0x0000000203ff7812 */ /* 0x000fe2000780c0ff */
[----:B------:R-:W-:-:S02]  /*1a70*/  IMAD.MOV.U32 R3, RZ, RZ, 0x20 ;  /* 0x00000020ff037424 */ /* 0x000fc400078e00ff */
[----:B------:R4:W-:Y:S03]  /*1a80*/  LDGSTS.E.BYPASS.LTC128B.128 [R233+0x7000], [R12.64] ;  /* 0x070000000ce97fae */ /* 0x0009e6000b901d4c */
[----:B------:R-:W-:Y:S01]  /*1a90*/  SEL R3, R3, 0xffffffe0, !P1 ;  /* 0xffffffe003037807 */ /* 0x000fe20004800000 */
[----:B------:R2:W-:Y:S04]  /*1aa0*/  LDGSTS.E.BYPASS.LTC128B.128 [R233+0x7800], [R8.64] ;  /* 0x0780000008e97fae */ /* 0x0005e8000b901d4c */
[----:B------:R5:W-:Y:S01]  /*1ab0*/  LDGSTS.E.BYPASS.LTC128B.128 [R233+0x8000], [R6.64] ;  /* 0x0800000006e97fae */ /* 0x000be2000b901d4c */
[----:B------:R-:W-:Y:S01]  /*1ac0*/  IMAD.IADD R226, R228, 0x1, R3 ;  /* 0x00000001e4e27824 */ /* 0x000fe200078e0203 */
[----:B------:R-:W-:-:S02]  /*1ad0*/  @P0 IADD3 R225, R227, -0x20, RZ ;  /* 0xffffffe0e3e10810 */ /* 0x000fc40007ffe0ff */
[----:B------:R5:W-:Y:S02]  /*1ae0*/  LDGSTS.E.BYPASS.LTC128B.128 [R233+0x8800], [R4.64] ;  /* 0x0880000004e97fae */ /* 0x000be4000b901d4c */
[C---:B------:R-:W-:Y:S02]  /*1af0*/  IADD3 R222, R225.reuse, 0x400, RZ ;  /* 0x00000400e1de7810 */ /* 0x040fe40007ffe0ff */
[----:B------:R-:W-:Y:S01]  /*1b00*/  LDSM.16.M88.4 R76, [R228] ;  /* 0x00000000e44c783b */ /* 0x000fe20000000200 */
[C---:B------:R-:W-:Y:S02]  /*1b10*/  IADD3 R221, R225.reuse, 0x800, RZ ;  /* 0x00000800e1dd7810 */ /* 0x040fe40007ffe0ff */
[C---:B------:R-:W-:Y:S01]  /*1b20*/  IADD3 R220, R225.reuse, 0xc00, RZ ;  /* 0x00000c00e1dc7810 */ /* 0x040fe20007ffe0ff */
[----:B------:R-:W-:Y:S01]  /*1b30*/  LDSM.16.M88.4 R136, [R80+0x4c00] ;  /* 0x004c00005088783b */ /* 0x000fe20000000200 */
[C---:B------:R-:W-:Y:S02]  /*1b40*/  IADD3 R219, R225.reuse, 0x1000, RZ ;  /* 0x00001000e1db7810 */ /* 0x040fe40007ffe0ff */
[C---:B------:R-:W-:Y:S01]  /*1b50*/  IADD3 R218, R225.reuse, 0x1400, RZ ;  /* 0x00001400e1da7810 */ /* 0x040fe20007ffe0ff */
[----:B------:R-:W1:Y:S01]  /*1b60*/  LDSM.16.M88.4 R68, [R80+0x1000] ;  /* 0x001000005044783b */ /* 0x000e620000000200 */
[----:B------:R-:W-:-:S02]  /*1b70*/  IADD3 R217, R225, 0x1800, RZ ;  /* 0x00001800e1d97810 */ /* 0x000fc40007ffe0ff */
[C---:B------:R-:W-:Y:S01]  /*1b80*/  IADD3 R216, R225.reuse, 0x1c00, RZ ;  /* 0x00001c00e1d87810 */ /* 0x040fe20007ffe0ff */
[----:B------:R-:W2:Y:S01]  /*1b90*/  LDSM.16.M88.4 R60, [R80+0x1400] ;  /* 0x00140000503c783b */ /* 0x000ea20000000200 */
[C---:B------:R-:W-:Y:S02]  /*1ba0*/  IADD3 R215, R225.reuse, 0x2000, RZ ;  /* 0x00002000e1d77810 */ /* 0x040fe40007ffe0ff */
[C---:B------:R-:W-:Y:S01]  /*1bb0*/  IADD3 R214, R225.reuse, 0x2400, RZ ;  /* 0x00002400e1d67810 */ /* 0x040fe20007ffe0ff */
[----:B------:R-:W-:Y:S01]  /*1bc0*/  LDSM.16.M88.4 R140, [R226] ;  /* 0x00000000e28c783b */ /* 0x000fe20000000200 */
[C---:B------:R-:W-:Y:S02]  /*1bd0*/  IADD3 R213, R225.reuse, 0x2800, RZ ;  /* 0x00002800e1d57810 */ /* 0x040fe40007ffe0ff */
[C---:B------:R-:W-:Y:S01]  /*1be0*/  IADD3 R212, R225.reuse, 0x2c00, RZ ;  /* 0x00002c00e1d47810 */ /* 0x040fe20007ffe0ff */
[----:B------:R-:W2:Y:S01]  /*1bf0*/  LDSM.16.M88.4 R132, [R225] ;  /* 0x00000000e184783b */ /* 0x000ea20000000200 */
[----:B------:R-:W-:-:S02]  /*1c00*/  IADD3 R211, R225, 0x3000, RZ ;  /* 0x00003000e1d37810 */ /* 0x000fc40007ffe0ff */
[C---:B------:R-:W-:Y:S01]  /*1c10*/  IADD3 R210, R225.reuse, 0x3400, RZ ;  /* 0x00003400e1d27810 */ /* 0x040fe20007ffe0ff */
[----:B------:R-:W2:Y:S01]  /*1c20*/  LDSM.16.M88.4 R52, [R80+0x1800] ;  /* 0x001800005034783b */ /* 0x000ea20000000200 */
[----:B------:R-:W-:-:S03]  /*1c30*/  IADD3 R209, R225, 0x3800, RZ ;  /* 0x00003800e1d17810 */ /* 0x000fc60007ffe0ff */
[----:B------:R-:W3:Y:S04]  /*1c40*/  LDSM.16.M88.4 R44, [R80+0x1c00] ;  /* 0x001c0000502c783b */ /* 0x000ee80000000200 */
[----:B------:R-:W3:Y:S04]  /*1c50*/  LDSM.16.M88.4 R36, [R80+0x2000] ;  /* 0x002000005024783b */ /* 0x000ee80000000200 */
[----:B------:R-:W3:Y:S04]  /*1c60*/  LDSM.16.M88.4 R28, [R80+0x2400] ;  /* 0x00240000501c783b */ /* 0x000ee80000000200 */
[----:B------:R-:W3:Y:S04]  /*1c70*/  LDSM.16.M88.4 R20, [R80+0x2800] ;  /* 0x002800005014783b */ /* 0x000ee80000000200 */
[----:B----4-:R-:W4:Y:S04]  /*1c80*/  LDSM.16.M88.4 R12, [R80+0x2c00] ;  /* 0x002c0000500c783b */ /* 0x010f280000000200 */
[----:B-----5:R-:W5:Y:S01]  /*1c90*/  LDSM.16.M88.4 R4, [R80+0x3000] ;  /* 0x003000005004783b */ /* 0x020f620000000200 */
        /* <DEDUP_REMOVED lines=8> */
[----:B------:R4:W1:Y:S01]  /*1d20*/  LDSM.16.M88.4 R84, [R80+0x4800] ;  /* 0x004800005054783b */ /* 0x0008620000000200 */
[----:B------:R-:W-:Y:S03]  /*1d30*/  HMMA.16816.F32 R72, R140, R132, R72 ;  /* 0x000000848c48723c */ /* 0x000fe60000001848 */
[----:B------:R-:W1:Y:S04]  /*1d40*/  LDSM.16.M88.4 R144, [R225+0x400] ;  /* 0x00040000e190783b */ /* 0x000e680000000200 */
[----:B------:R-:W0:Y:S01]  /*1d50*/  LDGDEPBAR ;  /* 0x00000000000079af */ /* 0x000e220000000000 */
[C---:B------:R-:W-:Y:S08]  /*1d60*/  HMMA.16816.F32 R56, R76.reuse, R52, RZ ;  /* 0x000000344c38723c */ /* 0x040ff000000018ff */
[C---:B---3--:R-:W-:Y:S08]  /*1d70*/  HMMA.16816.F32 R48, R76.reuse, R44, RZ ;  /* 0x0000002c4c30723c */ /* 0x048ff000000018ff */
[C---:B----4-:R-:W-:Y:S07]  /*1d80*/  HMMA.16816.F32 R80, R76.reuse, R136, RZ ;  /* 0x000000884c50723c */ /* 0x050fee00000018ff */
[----:B------:R-:W-:Y:S01]  /*1d90*/  SHF.R.S32.HI R137, RZ, 0x1f, R232 ;  /* 0x0000001fff897819 */ /* 0x000fe200000114e8 */
[----:B------:R-:W-:Y:S03]  /*1da0*/  HMMA.16816.F32 R40, R76, R36, RZ ;  /* 0x000000244c28723c */ /* 0x000fe600000018ff */
[----:B------:R-:W-:Y:S01]  /*1db0*/  LEA.HI R232, R137, R232, RZ, 0x2 ;  /* 0x000000e889e87211 */ /* 0x000fe200078f10ff */
[----:B------:R-:W-:-:S03]  /*1dc0*/  IMAD R137, R154, 0x10, R157 ;  /* 0x000000109a897824 */ /* 0x000fc600078e029d */
[----:B------:R-:W-:Y:S01]  /*1dd0*/  SHF.R.S32.HI R232, RZ, 0x2, R232 ;  /* 0x00000002ffe87819 */ /* 0x000fe200000114e8 */
[----:B------:R-:W-:Y:S03]  /*1de0*/  HMMA.16816.F32 R32, R76, R28, RZ ;  /* 0x0000001c4c20723c */ /* 0x000fe600000018ff */
[----:B------:R-:W-:-:S04]  /*1df0*/  IADD3 R137, R137, 0x1, R232 ;  /* 0x0000000189897810 */ /* 0x000fc80007ffe0e8 */
[----:B------:R-:W-:Y:S01]  /*1e00*/  IADD3 R0, R150, -c[0x0][0x214], R137 ;  /* 0x8000850096007a10 */ /* 0x000fe20007ffe089 */
[----:B------:R-:W-:Y:S03]  /*1e10*/  HMMA.16816.F32 R24, R76, R20, RZ ;  /* 0x000000144c18723c */ /* 0x000fe600000018ff */
[----:B------:R-:W-:Y:S01]  /*1e20*/  IADD3 R153, R0, c[0x0][0x2e8], RZ ;  /* 0x0000ba0000997a10 */ /* 0x000fe20007ffe0ff */
[----:B------:R-:W-:-:S03]  /*1e30*/  IMAD.SHL.U32 R0, R148, 0x100, RZ ;  /* 0x0000010094007824 */ /* 0x000fc600078e00ff */
[C---:B------:R-:W-:Y:S01]  /*1e40*/  IADD3 R133, R153.reuse, 0x8, RZ ;  /* 0x0000000899857810 */ /* 0x040fe20007ffe0ff */
[C---:B------:R-:W-:Y:S01]  /*1e50*/  HMMA.16816.F32 R16, R76.reuse, R12, RZ ;  /* 0x0000000c4c10723c */ /* 0x040fe200000018ff */
[----:B------:R-:W-:Y:S02]  /*1e60*/  LOP3.LUT R159, R0, 0x6, R159, 0xf8, !PT ;  /* 0x00000006009f7812 */ /* 0x000fe400078ef89f */
[-C--:B------:R-:W-:Y:S02]  /*1e70*/  IMNMX R153, R153, R150.reuse, PT ;  /* 0x0000009699997217 */ /* 0x080fe40003800200 */
[----:B------:R-:W-:Y:S02]  /*1e80*/  IMNMX R150, R133, R150, PT ;  /* 0x0000009685967217 */ /* 0x000fe40003800200 */
[C---:B------:R-:W-:Y:S01]  /*1e90*/  IADD3 R132, R159.reuse, -0x100, RZ ;  /* 0xffffff009f847810 */ /* 0x040fe20007ffe0ff */
[----:B-----5:R-:W-:Y:S01]  /*1ea0*/  HMMA.16816.F32 R8, R76, R4, RZ ;  /* 0x000000044c08723c */ /* 0x020fe200000018ff */
[----:B------:R-:W-:-:S02]  /*1eb0*/  IADD3 R133, R159, -0xff, RZ ;  /* 0xffffff019f857810 */ /* 0x000fc40007ffe0ff */
[CC--:B------:R-:W-:Y:S02]  /*1ec0*/  ISETP.GE.AND P5, PT, R132.reuse, R153.reuse, PT ;  /* 0x000000998400720c */ /* 0x0c0fe40003fa6270 */
[-C--:B------:R-:W-:Y:S02]  /*1ed0*/  ISETP.GE.AND P1, PT, R132, R150.reuse, PT ;  /* 0x000000968400720c */ /* 0x080fe40003f26270 */
[C---:B------:R-:W-:Y:S01]  /*1ee0*/  ISETP.GE.AND P4, PT, R133.reuse, R153, PT ;  /* 0x000000998500720c */ /* 0x040fe20003f86270 */
[----:B-1----:R-:W-:Y:S01]  /*1ef0*/  HMMA.16816.F32 R128, R76, R124, RZ ;  /* 0x0000007c4c80723c */ /* 0x002fe200000018ff */
[----:B------:R-:W-:Y:S02]  /*1f00*/  ISETP.GE.AND P3, PT, R133, R150, PT ;  /* 0x000000968500720c */ /* 0x000fe40003f66270 */
[----:B------:R-:W-:Y:S02]  /*1f10*/  IADD3 R151, R159, -0xf8, RZ ;  /* 0xffffff089f977810 */ /* 0x000fe40007ffe0ff */
[----:B------:R-:W-:-:S02]  /*1f20*/  FSEL R204, R74, -INF , !P1 ;  /* 0xff8000004acc7808 */ /* 0x000fc40004800000 */
[C---:B------:R-:W-:Y:S01]  /*1f30*/  ISETP.GE.AND P2, PT, R151.reuse, R153, PT ;  /* 0x000000999700720c */ /* 0x040fe20003f46270 */
[C---:B------:R-:W-:Y:S01]  /*1f40*/  HMMA.16816.F32 R120, R76.reuse, R116, RZ ;  /* 0x000000744c78723c */ /* 0x040fe200000018ff */
[----:B------:R-:W-:Y:S02]  /*1f50*/  ISETP.GE.AND P0, PT, R151, R150, PT ;  /* 0x000000969700720c */ /* 0x000fe40003f06270 */
[----:B------:R-:W-:Y:S02]  /*1f60*/  FSEL R151, R72, -INF , !P5 ;  /* 0xff80000048977808 */ /* 0x000fe40006800000 */
[C---:B------:R-:W-:Y:S02]  /*1f70*/  IADD3 R74, R159.reuse, -0xf0, RZ ;  /* 0xffffff109f4a7810 */ /* 0x040fe40007ffe0ff */
[----:B------:R-:W-:Y:S01]  /*1f80*/  IADD3 R72, R159, -0xef, RZ ;  /* 0xffffff119f487810 */ /* 0x000fe20007ffe0ff */
[----:B------:R-:W-:Y:S01]  /*1f90*/  HMMA.16816.F32 R112, R76, R108, RZ ;  /* 0x0000006c4c70723c */ /* 0x000fe200000018ff */
[----:B------:R-:W-:-:S02]  /*1fa0*/  FSEL R73, R73, -INF , !P4 ;  /* 0xff80000049497808 */ /* 0x000fc40006000000 */
[----:B------:R-:W-:-:S05]  /*1fb0*/  ISETP.GE.AND P4, PT, R74, R153, PT ;  /* 0x000000994a00720c */ /* 0x000fca0003f86270 */
[C---:B------:R-:W-:Y:S08]  /*1fc0*/  HMMA.16816.F32 R104, R76.reuse, R100, RZ ;  /* 0x000000644c68723c */ /* 0x040ff000000018ff */
[C---:B--2---:R-:W-:Y:S08]  /*1fd0*/  HMMA.16816.F32 R96, R76.reuse, R92, RZ ;  /* 0x0000005c4c60723c */ /* 0x044ff000000018ff */
        /* <DEDUP_REMOVED lines=17> */
[C---:B------:R-:W-:Y:S01]  /*20f0*/  HMMA.16816.F32 R68, R140.reuse, R134, R68 ;  /* 0x000000868c44723c */ /* 0x040fe20000001844 */
[----:B------:R-:W2:Y:S07]  /*2100*/  LDSM.16.M88.4 R132, [R225+0xc00] ;  /* 0x000c0000e184783b */ /* 0x000eae0000000200 */
[C---:B------:R-:W-:Y:S07]  /*2110*/  HMMA.16816.F32 R64, R140.reuse, R144, R64 ;  /* 0x000000908c40723c */ /* 0x040fee0000001840 */
[----:B------:R-:W-:Y:S01]  /*2120*/  IADD3 R144, R159, -0xf7, RZ ;  /* 0xffffff099f907810 */ /* 0x000fe20007ffe0ff */
[----:B------:R-:W-:Y:S01]  /*2130*/  HMMA.16816.F32 R60, R140, R146, R60 ;  /* 0x000000928c3c723c */ /* 0x000fe2000000183c */
[----:B------:R-:W-:-:S02]  /*2140*/  FSEL R145, R75, -INF , !P3 ;  /* 0xff8000004b917808 */ /* 0x000fc40005800000 */
[C---:B------:R-:W-:Y:S02]  /*2150*/  ISETP.GE.AND P5, PT, R144.reuse, R153, PT ;  /* 0x000000999000720c */ /* 0x040fe40003fa6270 */
[-C--:B------:R-:W-:Y:S02]  /*2160*/  ISETP.GE.AND P1, PT, R144, R150.reuse, PT ;  /* 0x000000969000720c */ /* 0x080fe40003f26270 */
[----:B------:R-:W-:Y:S02]  /*2170*/  ISETP.GE.AND P3, PT, R74, R150, PT ;  /* 0x000000964a00720c */ /* 0x000fe40003f66270 */
[----:B------:R-:W-:Y:S02]  /*2180*/  FSEL R75, R68, -INF , !P2 ;  /* 0xff800000444b7808 */ /* 0x000fe40005000000 */
[----:B------:R-:W-:Y:S02]  /*2190*/  FSEL R206, R70, -INF , !P0 ;  /* 0xff80000046ce7808 */ /* 0x000fe40004000000 */
[----:B------:R-:W-:-:S02]  /*21a0*/  FSEL R147, R69, -INF , !P5 ;  /* 0xff80000045937808 */ /* 0x000fc40006800000 */
[----:B------:R-:W-:Y:S02]  /*21b0*/  FSEL R236, R71, -INF , !P1 ;  /* 0xff80000047ec7808 */ /* 0x000fe40004800000 */
[----:B------:R-:W3:Y:S01]  /*21c0*/  LDSM.16.M88.4 R68, [R225+0x1000] ;  /* 0x00100000e144783b */ /* 0x000ee20000000200 */
[C---:B------:R-:W-:Y:S01]  /*21d0*/  ISETP.GE.AND P2, PT, R72.reuse, R153, PT ;  /* 0x000000994800720c */ /* 0x040fe20003f46270 */
[C---:B-1----:R-:W-:Y:S01]  /*21e0*/  HMMA.16816.F32 R56, R140.reuse, R136, R56 ;  /* 0x000000888c38723c */ /* 0x042fe20000001838 */
[----:B------:R-:W-:Y:S02]  /*21f0*/  ISETP.GE.AND P0, PT, R72, R150, PT ;  /* 0x000000964800720c */ /* 0x000fe40003f06270 */
[C---:B------:R-:W-:Y:S02]  /*2200*/  IADD3 R74, R159.reuse, -0xe8, RZ ;  /* 0xffffff189f4a7810 */ /* 0x040fe40007ffe0ff */
[----:B------:R-:W-:Y:S02]  /*2210*/  IADD3 R72, R159, -0xe7, RZ ;  /* 0xffffff199f487810 */ /* 0x000fe40007ffe0ff */
[----:B------:R-:W-:Y:S01]  /*2220*/  FSEL R155, R64, -INF , !P4 ;  /* 0xff800000409b7808 */ /* 0x000fe20006000000 */
[----:B------:R-:W-:Y:S01]  /*2230*/  HMMA.16816.F32 R52, R140, R138, R52 ;  /* 0x0000008a8c34723c */ /* 0x000fe20000001834 */
[----:B------:R-:W-:-:S02]  /*2240*/  FSEL R242, R66, -INF , !P3 ;  /* 0xff80000042f27808 */ /* 0x000fc40005800000 */
[CC--:B------:R-:W-:Y:S02]  /*2250*/  ISETP.GE.AND P5, PT, R74.reuse, R153.reuse, PT ;  /* 0x000000994a00720c */ /* 0x0c0fe40003fa6270 */
[-C--:B------:R-:W-:Y:S02]  /*2260*/  ISETP.GE.AND P1, PT, R74, R150.reuse, PT ;  /* 0x000000964a00720c */ /* 0x080fe40003f26270 */
[C---:B------:R-:W-:Y:S01]  /*2270*/  ISETP.GE.AND P4, PT, R72.reuse, R153, PT ;  /* 0x000000994800720c */ /* 0x040fe20003f86270 */
[----:B--2---:R-:W-:Y:S01]  /*2280*/  HMMA.16816.F32 R48, R140, R132, R48 ;  /* 0x000000848c30723c */ /* 0x004fe20000001830 */
[----:B------:R-:W-:Y:S02]  /*2290*/  ISETP.GE.AND P3, PT, R72, R150, PT ;  /* 0x000000964800720c */ /* 0x000fe40003f66270 */
[----:B------:R-:W-:Y:S02]  /*22a0*/  FSEL R246, R67, -INF , !P0 ;  /* 0xff80000043f67808 */ /* 0x000fe40004000000 */
[----:B------:R-:W-:-:S02]  /*22b0*/  FSEL R67, R60, -INF , !P5 ;  /* 0xff8000003c437808 */ /* 0x000fc40006800000 */
[----:B------:R-:W-:Y:S01]  /*22c0*/  FSEL R240, R62, -INF , !P1 ;  /* 0xff8000003ef07808 */ /* 0x000fe20004800000 */
[----:B------:R-:W-:Y:S01]  /*22d0*/  HMMA.16816.F32 R44, R140, R134, R44 ;  /* 0x000000868c2c723c */ /* 0x000fe2000000182c */
[----:B------:R-:W-:Y:S02]  /*22e0*/  FSEL R133, R61, -INF , !P4 ;  /* 0xff8000003d857808 */ /* 0x000fe40006000000 */
[----:B------:R-:W-:Y:S02]  /*22f0*/  FSEL R244, R63, -INF , !P3 ;  /* 0xff8000003ff47808 */ /* 0x000fe40005800000 */
[----:B------:R-:W1:Y:S01]  /*2300*/  LDSM.16.M88.4 R60, [R225+0x1400] ;  /* 0x00140000e13c783b */ /* 0x000e620000000200 */
[C---:B------:R-:W-:Y:S02]  /*2310*/  IADD3 R66, R159.reuse, -0xe0, RZ ;  /* 0xffffff209f427810 */ /* 0x040fe40007ffe0ff */
[----:B------:R-:W-:Y:S02]  /*2320*/  IADD3 R64, R159, -0xdf, RZ ;  /* 0xffffff219f407810 */ /* 0x000fe40007ffe0ff */
[----:B------:R-:W-:-:S02]  /*2330*/  FSEL R65, R65, -INF , !P2 ;  /* 0xff80000041417808 */ /* 0x000fc40005000000 */
[CC--:B------:R-:W-:Y:S02]  /*2340*/  ISETP.GE.AND P2, PT, R66.reuse, R153.reuse, PT ;  /* 0x000000994200720c */ /* 0x0c0fe40003f46270 */
[-C--:B------:R-:W-:Y:S01]  /*2350*/  ISETP.GE.AND P0, PT, R66, R150.reuse, PT ;  /* 0x000000964200720c */ /* 0x080fe20003f06270 */
[C---:B---3--:R-:W-:Y:S01]  /*2360*/  HMMA.16816.F32 R40, R140.reuse, R68, R40 ;  /* 0x000000448c28723c */ /* 0x048fe20000001828 */
[C---:B------:R-:W-:Y:S02]  /*2370*/  ISETP.GE.AND P5, PT, R64.reuse, R153, PT ;  /* 0x000000994000720c */ /* 0x040fe40003fa6270 */
[----:B------:R-:W-:Y:S02]  /*2380*/  ISETP.GE.AND P1, PT, R64, R150, PT ;  /* 0x000000964000720c */ /* 0x000fe40003f26270 */
[C---:B------:R-:W-:Y:S02]  /*2390*/  IADD3 R66, R159.reuse, -0xd8, RZ ;  /* 0xffffff289f427810 */ /* 0x040fe40007ffe0ff */
[----:B------:R-:W-:Y:S01]  /*23a0*/  IADD3 R64, R159, -0xd7, RZ ;  /* 0xffffff299f407810 */ /* 0x000fe20007ffe0ff */
[----:B------:R-:W-:Y:S01]  /*23b0*/  HMMA.16816.F32 R36, R140, R70, R36 ;  /* 0x000000468c24723c */ /* 0x000fe20000001824 */
[----:B------:R-:W-:-:S02]  /*23c0*/  FSEL R139, R56, -INF , !P2 ;  /* 0xff800000388b7808 */ /* 0x000fc40005000000 */
[----:B------:R-:W-:Y:S02]  /*23d0*/  FSEL R202, R58, -INF , !P0 ;  /* 0xff8000003aca7808 */ /* 0x000fe40004000000 */
[CC--:B------:R-:W-:Y:S02]  /*23e0*/  ISETP.GE.AND P4, PT, R66.reuse, R153.reuse, PT ;  /* 0x000000994200720c */ /* 0x0c0fe40003f86270 */
[-C--:B------:R-:W-:Y:S02]  /*23f0*/  ISETP.GE.AND P3, PT, R66, R150.reuse, PT ;  /* 0x000000964200720c */ /* 0x080fe40003f66270 */
[C---:B------:R-:W-:Y:S02]  /*2400*/  ISETP.GE.AND P2, PT, R64.reuse, R153, PT ;  /* 0x000000994000720c */ /* 0x040fe40003f46270 */
[----:B------:R-:W-:Y:S02]  /*2410*/  ISETP.GE.AND P0, PT, R64, R150, PT ;  /* 0x000000964000720c */ /* 0x000fe40003f06270 */
[----:B------:R-:W-:-:S02]  /*2420*/  FSEL R200, R59, -INF , !P1 ;  /* 0xff8000003bc87808 */ /* 0x000fc40004800000 */
[----:B------:R-:W-:Y:S02]  /*2430*/  FSEL R59, R52, -INF , !P4 ;  /* 0xff800000343b7808 */ /* 0x000fe40006000000 */
[----:B------:R-:W-:Y:S02]  /*2440*/  FSEL R198, R54, -INF , !P3 ;  /* 0xff80000036c67808 */ /* 0x000fe40005800000 */
[----:B------:R-:W-:Y:S02]  /*2450*/  FSEL R69, R53, -INF , !P2 ;  /* 0xff80000035457808 */ /* 0x000fe40005000000 */
[----:B------:R-:W-:Y:S01]  /*2460*/  FSEL R196, R55, -INF , !P0 ;  /* 0xff80000037c47808 */ /* 0x000fe20004000000 */
[----:B-1----:R-:W-:Y:S01]  /*2470*/  HMMA.16816.F32 R32, R140, R60, R32 ;  /* 0x0000003c8c20723c */ /* 0x002fe20000001820 */
[----:B------:R-:W1:Y:S01]  /*2480*/  LDSM.16.M88.4 R52, [R225+0x1800] ;  /* 0x00180000e134783b */ /* 0x000e620000000200 */
[C---:B------:R-:W-:Y:S02]  /*2490*/  IADD3 R58, R159.reuse, -0xd0, RZ ;  /* 0xffffff309f3a7810 */ /* 0x040fe40007ffe0ff */
[----:B------:R-:W-:-:S02]  /*24a0*/  IADD3 R56, R159, -0xcf, RZ ;  /* 0xffffff319f387810 */ /* 0x000fc40007ffe0ff */
[----:B------:R-:W-:Y:S02]  /*24b0*/  FSEL R57, R57, -INF , !P5 ;  /* 0xff80000039397808 */ /* 0x000fe40006800000 */
[CC--:B------:R-:W-:Y:S01]  /*24c0*/  ISETP.GE.AND P5, PT, R58.reuse, R153.reuse, PT ;  /* 0x000000993a00720c */ /* 0x0c0fe20003fa6270 */
[----:B------:R-:W-:Y:S01]  /*24d0*/  HMMA.16816.F32 R28, R140, R62, R28 ;  /* 0x0000003e8c1c723c */ /* 0x000fe2000000181c */
[-C--:B------:R-:W-:Y:S02]  /*24e0*/  ISETP.GE.AND P1, PT, R58, R150.reuse, PT ;  /* 0x000000963a00720c */ /* 0x080fe40003f26270 */
[C---:B------:R-:W-:Y:S02]  /*24f0*/  ISETP.GE.AND P4, PT, R56.reuse, R153, PT ;  /* 0x000000993800720c */ /* 0x040fe40003f86270 */
[----:B------:R-:W-:Y:S02]  /*2500*/  ISETP.GE.AND P3, PT, R56, R150, PT ;  /* 0x000000963800720c */ /* 0x000fe40003f66270 */
[----:B------:R-:W-:-:S02]  /*2510*/  IADD3 R58, R159, -0xc8, RZ ;  /* 0xffffff389f3a7810 */ /* 0x000fc40007ffe0ff */
[----:B------:R-:W-:Y:S02]  /*2520*/  IADD3 R56, R159, -0xc7, RZ ;  /* 0xffffff399f387810 */ /* 0x000fe40007ffe0ff */
[----:B------:R-:W-:Y:S02]  /*2530*/  FSEL R135, R48, -INF , !P5 ;  /* 0xff80000030877808 */ /* 0x000fe40006800000 */
[----:B------:R-:W-:Y:S02]  /*2540*/  FSEL R194, R50, -INF , !P1 ;  /* 0xff80000032c27808 */ /* 0x000fe40004800000 */
        /* <DEDUP_REMOVED lines=8> */
[----:B------:R-:W2:Y:S01]  /*25d0*/  LDSM.16.M88.4 R44, [R225+0x1c00] ;  /* 0x001c0000e12c783b */ /* 0x000ea20000000200 */
[C---:B------:R-:W-:Y:S01]  /*25e0*/  IADD3 R50, R159.reuse, -0xc0, RZ ;  /* 0xffffff409f327810 */ /* 0x040fe20007ffe0ff */
[----:B-1----:R-:W-:Y:S01]  /*25f0*/  HMMA.16816.F32 R24, R140, R52, R24 ;  /* 0x000000348c18723c */ /* 0x002fe20000001818 */
[----:B------:R-:W-:-:S02]  /*2600*/  IADD3 R48, R159, -0xbf, RZ ;  /* 0xffffff419f307810 */ /* 0x000fc40007ffe0ff */
[----:B------:R-:W-:Y:S02]  /*2610*/  FSEL R71, R49, -INF , !P4 ;  /* 0xff80000031477808 */ /* 0x000fe40006000000 */
[----:B------:R-:W-:Y:S02]  /*2620*/  FSEL R190, R51, -INF , !P3 ;  /* 0xff80000033be7808 */ /* 0x000fe40005800000 */
[CC--:B------:R-:W-:Y:S01]  /*2630*/  ISETP.GE.AND P4, PT, R50.reuse, R153.reuse, PT ;  /* 0x000000993200720c */ /* 0x0c0fe20003f86270 */
[----:B------:R-:W-:Y:S01]  /*2640*/  HMMA.16816.F32 R20, R140, R54, R20 ;  /* 0x000000368c14723c */ /* 0x000fe20000001814 */
[----:B------:R-:W-:Y:S02]  /*2650*/  ISETP.GE.AND P3, PT, R50, R150, PT ;  /* 0x000000963200720c */ /* 0x000fe40003f66270 */
[----:B------:R-:W-:Y:S02]  /*2660*/  IADD3 R49, R159, -0xb8, RZ ;  /* 0xffffff489f317810 */ /* 0x000fe40007ffe0ff */
[----:B------:R-:W-:-:S02]  /*2670*/  ISETP.GE.AND P2, PT, R48, R153, PT ;  /* 0x000000993000720c */ /* 0x000fc40003f46270 */
[-C--:B------:R-:W-:Y:S02]  /*2680*/  ISETP.GE.AND P0, PT, R48, R150.reuse, PT ;  /* 0x000000963000720c */ /* 0x080fe40003f06270 */
[----:B------:R-:W-:Y:S02]  /*2690*/  IADD3 R48, R159, -0xb7, RZ ;  /* 0xffffff499f307810 */ /* 0x000fe40007ffe0ff */
[C---:B------:R-:W-:Y:S02]  /*26a0*/  ISETP.GE.AND P5, PT, R49.reuse, R153, PT ;  /* 0x000000993100720c */ /* 0x040fe40003fa6270 */
[----:B------:R-:W-:Y:S02]  /*26b0*/  ISETP.GE.AND P1, PT, R49, R150, PT ;  /* 0x000000963100720c */ /* 0x000fe40003f26270 */
[----:B------:R-:W-:Y:S02]  /*26c0*/  FSEL R165, R40, -INF , !P4 ;  /* 0xff80000028a57808 */ /* 0x000fe40006000000 */
[----:B------:R-:W-:-:S02]  /*26d0*/  FSEL R186, R42, -INF , !P3 ;  /* 0xff8000002aba7808 */ /* 0x000fc40005800000 */
[C---:B------:R-:W-:Y:S02]  /*26e0*/  IADD3 R42, R159.reuse, -0xb0, RZ ;  /* 0xffffff509f2a7810 */ /* 0x040fe40007ffe0ff */
[----:B------:R-:W-:Y:S02]  /*26f0*/  IADD3 R40, R159, -0xaf, RZ ;  /* 0xffffff519f287810 */ /* 0x000fe40007ffe0ff */
[C---:B------:R-:W-:Y:S02]  /*2700*/  ISETP.GE.AND P4, PT, R48.reuse, R153, PT ;  /* 0x000000993000720c */ /* 0x040fe40003f86270 */
[----:B------:R-:W-:Y:S02]  /*2710*/  ISETP.GE.AND P3, PT, R48, R150, PT ;  /* 0x000000963000720c */ /* 0x000fe40003f66270 */
        /* <DEDUP_REMOVED lines=10> */
[----:B------:R-:W-:-:S02]  /*27c0*/  IADD3 R41, R159, -0xa8, RZ ;  /* 0xffffff589f297810 */ /* 0x000fc40007ffe0ff */
[----:B------:R-:W-:Y:S02]  /*27d0*/  IADD3 R40, R159, -0xa7, RZ ;  /* 0xffffff599f287810 */ /* 0x000fe40007ffe0ff */
[----:B------:R-:W-:Y:S02]  /*27e0*/  FSEL R171, R37, -INF , !P4 ;  /* 0xff80000025ab7808 */ /* 0x000fe40006000000 */
[----:B------:R-:W-:Y:S02]  /*27f0*/  FSEL R180, R39, -INF , !P3 ;  /* 0xff80000027b47808 */ /* 0x000fe40005800000 */
[----:B------:R-:W1:Y:S01]  /*2800*/  LDSM.16.M88.4 R36, [R225+0x2000] ;  /* 0x00200000e124783b */ /* 0x000e620000000200 */
        /* <DEDUP_REMOVED lines=11> */
[----:B------:R-:W2:Y:S01]  /*28c0*/  LDSM.16.M88.4 R28, [R225+0x2400] ;  /* 0x00240000e11c783b */ /* 0x000ea20000000200 */
[C---:B------:R-:W-:Y:S02]  /*28d0*/  IADD3 R34, R159.reuse, -0xa0, RZ ;  /* 0xffffff609f227810 */ /* 0x040fe40007ffe0ff */
[----:B------:R-:W-:Y:S02]  /*28e0*/  IADD3 R32, R159, -0x9f, RZ ;  /* 0xffffff619f207810 */ /* 0x000fe40007ffe0ff */
[----:B------:R-:W-:Y:S02]  /*28f0*/  FSEL R33, R33, -INF , !P5 ;  /* 0xff80000021217808 */ /* 0x000fe40006800000 */
[----:B------:R-:W-:-:S02]  /*2900*/  ISETP.GE.AND P5, PT, R34, R153, PT ;  /* 0x000000992200720c */ /* 0x000fc40003fa6270 */
[-C--:B------:R-:W-:Y:S02]  /*2910*/  ISETP.GE.AND P1, PT, R34, R150.reuse, PT ;  /* 0x000000962200720c */ /* 0x080fe40003f26270 */
[C---:B------:R-:W-:Y:S02]  /*2920*/  ISETP.GE.AND P4, PT, R32.reuse, R153, PT ;  /* 0x000000992000720c */ /* 0x040fe40003f86270 */
[----:B------:R-:W-:Y:S02]  /*2930*/  ISETP.GE.AND P3, PT, R32, R150, PT ;  /* 0x000000962000720c */ /* 0x000fe40003f66270 */
[C---:B------:R-:W-:Y:S02]  /*2940*/  IADD3 R34, R159.reuse, -0x98, RZ ;  /* 0xffffff689f227810 */ /* 0x040fe40007ffe0ff */
[----:B------:R-:W-:Y:S01]  /*2950*/  IADD3 R32, R159, -0x97, RZ ;  /* 0xffffff699f207810 */ /* 0x000fe20007ffe0ff */
        /* <DEDUP_REMOVED lines=8> */
[----:B------:R-:W-:-:S02]  /*29e0*/  FSEL R179, R20, -INF , !P2 ;  /* 0xff80000014b37808 */ /* 0x000fc40005000000 */
[----:B------:R-:W-:Y:S02]  /*29f0*/  FSEL R166, R22, -INF , !P0 ;  /* 0xff80000016a67808 */ /* 0x000fe40004000000 */
[----:B------:R-:W-:Y:S02]  /*2a00*/  FSEL R181, R21, -INF , !P5 ;  /* 0xff80000015b57808 */ /* 0x000fe40006800000 */
[----:B------:R-:W-:Y:S02]  /*2a10*/  FSEL R164, R23, -INF , !P1 ;  /* 0xff80000017a47808 */ /* 0x000fe40004800000 */
[----:B------:R-:W1:Y:S01]  /*2a20*/  LDSM.16.M88.4 R20, [R225+0x2800] ;  /* 0x00280000e114783b */ /* 0x000e620000000200 */
[C---:B------:R-:W-:Y:S01]  /*2a30*/  IADD3 R26, R159.reuse, -0x90, RZ ;  /* 0xffffff709f1a7810 */ /* 0x040fe20007ffe0ff */
[----:B--2---:R-:W-:Y:S01]  /*2a40*/  HMMA.16816.F32 R128, R140, R28, R128 ;  /* 0x0000001c8c80723c */ /* 0x004fe20000001880 */
[----:B------:R-:W-:Y:S02]  /*2a50*/  IADD3 R24, R159, -0x8f, RZ ;  /* 0xffffff719f187810 */ /* 0x000fe40007ffe0ff */
[----:B------:R-:W-:-:S02]  /*2a60*/  FSEL R177, R25, -INF , !P4 ;  /* 0xff80000019b17808 */ /* 0x000fc40006000000 */
        /* <DEDUP_REMOVED lines=17> */
[----:B------:R-:W-:Y:S01]  /*2b80*/  FSEL R160, R15, -INF , !P3 ;  /* 0xff8000000fa07808 */ /* 0x000fe20005800000 */
[----:B-1----:R-:W-:Y:S01]  /*2b90*/  HMMA.16816.F32 R120, R140, R20, R120 ;  /* 0x000000148c78723c */ /* 0x002fe20000001878 */
[----:B------:R-:W1:Y:S01]  /*2ba0*/  LDSM.16.M88.4 R12, [R225+0x2c00] ;  /* 0x002c0000e10c783b */ /* 0x000e620000000200 */
[----:B------:R-:W-:-:S02]  /*2bb0*/  IADD3 R18, R159, -0x80, RZ ;  /* 0xffffff809f127810 */ /* 0x000fc40007ffe0ff */
[----:B------:R-:W-:Y:S02]  /*2bc0*/  IADD3 R16, R159, -0x7f, RZ ;  /* 0xffffff819f107810 */ /* 0x000fe40007ffe0ff */
[----:B------:R-:W-:Y:S02]  /*2bd0*/  FSEL R185, R17, -INF , !P2 ;  /* 0xff80000011b97808 */ /* 0x000fe40005000000 */
[----:B------:R-:W-:Y:S01]  /*2be0*/  FSEL R158, R19, -INF , !P0 ;  /* 0xff800000139e7808 */ /* 0x000fe20004000000 */
[----:B------:R-:W-:Y:S01]  /*2bf0*/  HMMA.16816.F32 R20, R140, R22, R116 ;  /* 0x000000168c14723c */ /* 0x000fe20000001874 */
[CC--:B------:R-:W-:Y:S02]  /*2c00*/  ISETP.GE.AND P2, PT, R18.reuse, R153.reuse, PT ;  /* 0x000000991200720c */ /* 0x0c0fe40003f46270 */
[----:B------:R-:W-:Y:S02]  /*2c10*/  ISETP.GE.AND P0, PT, R18, R150, PT ;  /* 0x000000961200720c */ /* 0x000fe40003f06270 */
[----:B------:R-:W-:-:S02]  /*2c20*/  ISETP.GE.AND P5, PT, R16, R153, PT ;  /* 0x000000991000720c */ /* 0x000fc40003fa6270 */
[-C--:B------:R-:W-:Y:S02]  /*2c30*/  ISETP.GE.AND P1, PT, R16, R150.reuse, PT ;  /* 0x000000961000720c */ /* 0x080fe40003f26270 */
[C---:B------:R-:W-:Y:S02]  /*2c40*/  IADD3 R17, R159.reuse, -0x78, RZ ;  /* 0xffffff889f117810 */ /* 0x040fe40007ffe0ff */
[----:B------:R-:W-:Y:S02]  /*2c50*/  IADD3 R16, R159, -0x77, RZ ;  /* 0xffffff899f107810 */ /* 0x000fe40007ffe0ff */
[C---:B------:R-:W-:Y:S02]  /*2c60*/  ISETP.GE.AND P4, PT, R17.reuse, R153, PT ;  /* 0x000000991100720c */ /* 0x040fe40003f86270 */
[----:B------:R-:W-:Y:S02]  /*2c70*/  ISETP.GE.AND P3, PT, R17, R150, PT ;  /* 0x000000961100720c */ /* 0x000fe40003f66270 */
[----:B------:R-:W-:-:S02]  /*2c80*/  FSEL R189, R8, -INF , !P2 ;  /* 0xff80000008bd7808 */ /* 0x000fc40005000000 */
[----:B------:R-:W-:Y:S02]  /*2c90*/  FSEL R154, R10, -INF , !P0 ;  /* 0xff8000000a9a7808 */ /* 0x000fe40004000000 */
[C---:B------:R-:W-:Y:S02]  /*2ca0*/  ISETP.GE.AND P2, PT, R16.reuse, R153, PT ;  /* 0x000000991000720c */ /* 0x040fe40003f46270 */
[----:B------:R-:W-:Y:S02]  /*2cb0*/  ISETP.GE.AND P0, PT, R16, R150, PT ;  /* 0x000000961000720c */ /* 0x000fe40003f06270 */
[C---:B------:R-:W-:Y:S02]  /*2cc0*/  IADD3 R10, R159.reuse, -0x70, RZ ;  /* 0xffffff909f0a7810 */ /* 0x040fe40007ffe0ff */
[----:B------:R-:W-:Y:S02]  /*2cd0*/  IADD3 R8, R159, -0x6f, RZ ;  /* 0xffffff919f087810 */ /* 0x000fe40007ffe0ff */
[----:B------:R-:W-:-:S02]  /*2ce0*/  FSEL R31, R9, -INF , !P5 ;  /* 0xff800000091f7808 */ /* 0x000fc40006800000 */
[----:B------:R-:W-:Y:S01]  /*2cf0*/  FSEL R152, R11, -INF , !P1 ;  /* 0xff8000000b987808 */ /* 0x000fe20004800000 */
[----:B-1----:R-:W-:Y:S01]  /*2d00*/  HMMA.16816.F32 R16, R140, R12, R112 ;  /* 0x0000000c8c10723c */ /* 0x002fe20000001870 */
        /* <DEDUP_REMOVED lines=8> */
[C---:B------:R-:W-:Y:S01]  /*2d90*/  IADD3 R9, R159.reuse, -0x68, RZ ;  /* 0xffffff989f097810 */ /* 0x040fe20007ffe0ff */
[----:B------:R-:W-:Y:S01]  /*2da0*/  LDSM.16.M88.4 R4, [R225+0x3000] ;  /* 0x00300000e104783b */ /* 0x000fe20000000200 */
[----:B------:R-:W-:Y:S02]  /*2db0*/  IADD3 R8, R159, -0x67, RZ ;  /* 0xffffff999f087810 */ /* 0x000fe40007ffe0ff */
[----:B------:R-:W-:-:S02]  /*2dc0*/  FSEL R195, R128, -INF , !P5 ;  /* 0xff80000080c37808 */ /* 0x000fc40006800000 */
[----:B------:R-:W-:Y:S02]  /*2dd0*/  FSEL R138, R130, -INF , !P1 ;  /* 0xff800000828a7808 */ /* 0x000fe40004800000 */
[CC--:B------:R-:W-:Y:S02]  /*2de0*/  ISETP.GE.AND P2, PT, R9.reuse, R153.reuse, PT ;  /* 0x000000990900720c */ /* 0x0c0fe40003f46270 */
[-C--:B------:R-:W-:Y:S02]  /*2df0*/  ISETP.GE.AND P0, PT, R9, R150.reuse, PT ;  /* 0x000000960900720c */ /* 0x080fe40003f06270 */
[C---:B------:R-:W-:Y:S02]  /*2e00*/  ISETP.GE.AND P5, PT, R8.reuse, R153, PT ;  /* 0x000000990800720c */ /* 0x040fe40003fa6270 */
[----:B------:R-:W-:Y:S02]  /*2e10*/  ISETP.GE.AND P1, PT, R8, R150, PT ;  /* 0x000000960800720c */ /* 0x000fe40003f26270 */
[----:B------:R-:W-:-:S02]  /*2e20*/  IADD3 R9, R159, -0x60, RZ ;  /* 0xffffffa09f097810 */ /* 0x000fc40007ffe0ff */
[----:B------:R-:W-:Y:S02]  /*2e30*/  IADD3 R8, R159, -0x5f, RZ ;  /* 0xffffffa19f087810 */ /* 0x000fe40007ffe0ff */
        /* <DEDUP_REMOVED lines=9> */
[C---:B------:R-:W-:Y:S02]  /*2ed0*/  IADD3 R13, R159.reuse, -0x58, RZ ;  /* 0xffffffa89f0d7810 */ /* 0x040fe40007ffe0ff */
[----:B------:R-:W-:Y:S02]  /*2ee0*/  IADD3 R12, R159, -0x57, RZ ;  /* 0xffffffa99f0c7810 */ /* 0x000fe40007ffe0ff */
        /* <DEDUP_REMOVED lines=8> */
[----:B------:R-:W-:Y:S01]  /*2f70*/  HMMA.16816.F32 R12, R140, R14, R108 ;  /* 0x0000000e8c0c723c */ /* 0x000fe2000000186c */
[C---:B------:R-:W-:Y:S02]  /*2f80*/  IADD3 R25, R159.reuse, -0x50, RZ ;  /* 0xffffffb09f197810 */ /* 0x040fe40007ffe0ff */
[----:B------:R-:W-:Y:S02]  /*2f90*/  IADD3 R24, R159, -0x4f, RZ ;  /* 0xffffffb19f187810 */ /* 0x000fe40007ffe0ff */
        /* <DEDUP_REMOVED lines=9> */
[----:B------:R-:W-:-:S02]  /*3030*/  FSEL R123, R21, -INF , !P4 ;  /* 0xff800000157b7808 */ /* 0x000fc40006000000 */
[----:B------:R-:W-:Y:S02]  /*3040*/  FSEL R110, R23, -INF , !P3 ;  /* 0xff800000176e7808 */ /* 0x000fe40005800000 */
[----:B------:R-:W1:Y:S01]  /*3050*/  LDSM.16.M88.4 R20, [R225+0x3800] ;  /* 0x00380000e114783b */ /* 0x000e620000000200 */
[----:B------:R-:W-:Y:S02]  /*3060*/  FSEL R201, R16, -INF , !P2 ;  /* 0xff80000010c97808 */ /* 0x000fe40005000000 */
[----:B------:R-:W-:Y:S01]  /*3070*/  HMMA.16816.F32 R24, R140, R4, R104 ;  /* 0x000000048c18723c */ /* 0x000fe20000001868 */
[----:B------:R-:W-:Y:S02]  /*3080*/  IADD3 R16, R159, -0x3f, RZ ;  /* 0xffffffc19f107810 */ /* 0x000fe40007ffe0ff */
[----:B------:R-:W-:Y:S02]  /*3090*/  FSEL R203, R17, -INF , !P5 ;  /* 0xff80000011cb7808 */ /* 0x000fe40006800000 */
[----:B------:R-:W-:-:S02]  /*30a0*/  IADD3 R28, R159, -0x38, RZ ;  /* 0xffffffc89f1c7810 */ /* 0x000fc40007ffe0ff */
[C---:B------:R-:W-:Y:S02]  /*30b0*/  IADD3 R5, R159.reuse, -0x48, RZ ;  /* 0xffffffb89f057810 */ /* 0x040fe40007ffe0ff */
[----:B------:R-:W-:Y:S02]  /*30c0*/  IADD3 R4, R159, -0x47, RZ ;  /* 0xffffffb99f047810 */ /* 0x000fe40007ffe0ff */
[C---:B------:R-:W-:Y:S02]  /*30d0*/  ISETP.GE.AND P4, PT, R5.reuse, R153, PT ;  /* 0x000000990500720c */ /* 0x040fe40003f86270 */
[----:B------:R-:W-:Y:S02]  /*30e0*/  ISETP.GE.AND P3, PT, R5, R150, PT ;  /* 0x000000960500720c */ /* 0x000fe40003f66270 */
[----:B------:R-:W-:Y:S02]  /*30f0*/  FSEL R104, R18, -INF , !P0 ;  /* 0xff80000012687808 */ /* 0x000fe40004000000 */
[----:B------:R-:W-:-:S02]  /*3100*/  IADD3 R18, R159, -0x40, RZ ;  /* 0xffffffc09f127810 */ /* 0x000fc40007ffe0ff */
[CC--:B------:R-:W-:Y:S02]  /*3110*/  ISETP.GE.AND P2, PT, R4.reuse, R153.reuse, PT ;  /* 0x000000990400720c */ /* 0x0c0fe40003f46270 */
[----:B------:R-:W-:Y:S02]  /*3120*/  ISETP.GE.AND P0, PT, R4, R150, PT ;  /* 0x000000960400720c */ /* 0x000fe40003f06270 */
[----:B------:R-:W-:Y:S01]  /*3130*/  HMMA.16816.F32 R4, R140, R6, R100 ;  /* 0x000000068c04723c */ /* 0x000fe20000001864 */
[----:B------:R-:W-:Y:S02]  /*3140*/  ISETP.GE.AND P5, PT, R18, R153, PT ;  /* 0x000000991200720c */ /* 0x000fe40003fa6270 */
[----:B------:R-:W-:Y:S02]  /*3150*/  IADD3 R10, R159, -0x30, RZ ;  /* 0xffffffd09f0a7810 */ /* 0x000fe40007ffe0ff */
[----:B------:R-:W-:Y:S02]  /*3160*/  FSEL R105, R24, -INF , !P5 ;  /* 0xff80000018697808 */ /* 0x000fe40006800000 */
[----:B------:R-:W-:-:S02]  /*3170*/  FSEL R102, R19, -INF , !P1 ;  /* 0xff80000013667808 */ /* 0x000fc40004800000 */
[----:B------:R-:W-:Y:S02]  /*3180*/  FSEL R103, R12, -INF , !P4 ;  /* 0xff8000000c677808 */ /* 0x000fe40006000000 */
[----:B------:R-:W-:Y:S02]  /*3190*/  FSEL R100, R14, -INF , !P3 ;  /* 0xff8000000e647808 */ /* 0x000fe40005800000 */
[-C--:B------:R-:W-:Y:S01]  /*31a0*/  ISETP.GE.AND P1, PT, R18, R150.reuse, PT ;  /* 0x000000961200720c */ /* 0x080fe20003f26270 */
[----:B-1----:R-:W-:Y:S01]  /*31b0*/  HMMA.16816.F32 R88, R140, R20, R88 ;  /* 0x000000148c58723c */ /* 0x002fe20000001858 */
[C---:B------:R-:W-:Y:S02]  /*31c0*/  ISETP.GE.AND P4, PT, R16.reuse, R153, PT ;  /* 0x000000991000720c */ /* 0x040fe40003f86270 */
[----:B------:R-:W-:Y:S02]  /*31d0*/  ISETP.GE.AND P3, PT, R16, R150, PT ;  /* 0x000000961000720c */ /* 0x000fe40003f66270 */
[----:B------:R-:W-:-:S02]  /*31e0*/  FSEL R121, R25, -INF , !P4 ;  /* 0xff80000019797808 */ /* 0x000fc40006000000 */
[----:B------:R-:W-:Y:S01]  /*31f0*/  FSEL R37, R27, -INF , !P3 ;  /* 0xff8000001b257808 */ /* 0x000fe20005800000 */
[----:B------:R-:W-:Y:S01]  /*3200*/  HMMA.16816.F32 R16, R140, R8, R96 ;  /* 0x000000088c10723c */ /* 0x000fe20000001860 */
[C---:B------:R-:W-:Y:S02]  /*3210*/  ISETP.GE.AND P4, PT, R10.reuse, R153, PT ;  /* 0x000000990a00720c */ /* 0x040fe40003f86270 */
[----:B------:R-:W-:-:S04]  /*3220*/  ISETP.GE.AND P3, PT, R10, R150, PT ;  /* 0x000000960a00720c */ /* 0x000fc80003f66270 */
[----:B------:R-:W-:Y:S01]  /*3230*/  FSEL R9, R13, -INF , !P2 ;  /* 0xff8000000d097808 */ /* 0x000fe20005000000 */
[----:B------:R-:W-:Y:S01]  /*3240*/  HMMA.16816.F32 R20, R140, R22, R84 ;  /* 0x000000168c14723c */ /* 0x000fe20000001854 */
[----:B------:R-:W-:Y:S02]  /*3250*/  FSEL R98, R15, -INF , !P0 ;  /* 0xff8000000f627808 */ /* 0x000fe40004000000 */
[----:B------:R-:W1:Y:S01]  /*3260*/  LDSM.16.M88.4 R12, [R225+0x3c00] ;  /* 0x003c0000e10c783b */ /* 0x000e620000000200 */
[----:B------:R-:W-:Y:S01]  /*3270*/  IADD3 R8, R159, -0x37, RZ ;  /* 0xffffffc99f087810 */ /* 0x000fe20007ffe0ff */
[----:B------:R-:W-:-:S04]  /*3280*/  DEPBAR.LE SB0, 0x0 ;  /* 0x000080000000791a */ /* 0x000fc80000000000 */
[CC--:B------:R-:W-:Y:S02]  /*3290*/  ISETP.GE.AND P2, PT, R28.reuse, R153.reuse, PT ;  /* 0x000000991c00720c */ /* 0x0c0fe40003f46270 */
[-C--:B------:R-:W-:Y:S02]  /*32a0*/  ISETP.GE.AND P0, PT, R28, R150.reuse, PT ;  /* 0x000000961c00720c */ /* 0x080fe40003f06270 */
[----:B------:R-:W-:Y:S02]  /*32b0*/  FSEL R96, R26, -INF , !P1 ;  /* 0xff8000001a607808 */ /* 0x000fe40004800000 */
[C---:B------:R-:W-:Y:S02]  /*32c0*/  ISETP.GE.AND P5, PT, R8.reuse, R153, PT ;  /* 0x000000990800720c */ /* 0x040fe40003fa6270 */
[----:B------:R-:W-:Y:S02]  /*32d0*/  ISETP.GE.AND P1, PT, R8, R150, PT ;  /* 0x000000960800720c */ /* 0x000fe40003f26270 */
[----:B------:R-:W-:-:S02]  /*32e0*/  FSEL R119, R4, -INF , !P2 ;  /* 0xff80000004777808 */ /* 0x000fc40005000000 */
[----:B------:R-:W-:Y:S02]  /*32f0*/  FSEL R36, R6, -INF , !P0 ;  /* 0xff80000006247808 */ /* 0x000fe40004000000 */
[C---:B------:R-:W-:Y:S02]  /*3300*/  IADD3 R8, R159.reuse, -0x2f, RZ ;  /* 0xffffffd19f087810 */ /* 0x040fe40007ffe0ff */
[C---:B------:R-:W-:Y:S02]  /*3310*/  IADD3 R6, R159.reuse, -0x28, RZ ;  /* 0xffffffd89f067810 */ /* 0x040fe40007ffe0ff */
[----:B------:R-:W-:Y:S02]  /*3320*/  IADD3 R4, R159, -0x27, RZ ;  /* 0xffffffd99f047810 */ /* 0x000fe40007ffe0ff */
[----:B------:R-:W-:Y:S02]  /*3330*/  FSEL R167, R5, -INF , !P5 ;  /* 0xff80000005a77808 */ /* 0x000fe40006800000 */
[----:B------:R-:W-:-:S02]  /*3340*/  FSEL R39, R7, -INF , !P1 ;  /* 0xff80000007277808 */ /* 0x000fc40004800000 */
[----:B------:R-:W-:Y:S02]  /*3350*/  FSEL R161, R16, -INF , !P4 ;  /* 0xff80000010a17808 */ /* 0x000fe40006000000 */
[----:B------:R-:W-:Y:S02]  /*3360*/  FSEL R38, R18, -INF , !P3 ;  /* 0xff80000012267808 */ /* 0x000fe40005800000 */
[-C--:B------:R-:W-:Y:S02]  /*3370*/  ISETP.GE.AND P0, PT, R8, R150.reuse, PT ;  /* 0x000000960800720c */ /* 0x080fe40003f06270 */
[CC--:B------:R-:W-:Y:S02]  /*3380*/  ISETP.GE.AND P5, PT, R6.reuse, R153.reuse, PT ;  /* 0x000000990600720c */ /* 0x0c0fe40003fa6270 */
[----:B------:R-:W-:Y:S01]  /*3390*/  ISETP.GE.AND P1, PT, R6, R150, PT ;  /* 0x000000960600720c */ /* 0x000fe20003f26270 */
[----:B-1----:R-:W-:Y:S01]  /*33a0*/  HMMA.16816.F32 R80, R140, R12, R80 ;  /* 0x0000000c8c50723c */ /* 0x002fe20000001850 */
[----:B------:R-:W-:-:S02]  /*33b0*/  ISETP.GE.AND P4, PT, R4, R153, PT ;  /* 0x000000990400720c */ /* 0x000fc40003f86270 */
[----:B------:R-:W-:Y:S02]  /*33c0*/  ISETP.GE.AND P3, PT, R4, R150, PT ;  /* 0x000000960400720c */ /* 0x000fe40003f66270 */
[C---:B------:R-:W-:Y:S02]  /*33d0*/  IADD3 R5, R159.reuse, -0x20, RZ ;  /* 0xffffffe09f057810 */ /* 0x040fe40007ffe0ff */
[----:B------:R-:W-:Y:S01]  /*33e0*/  IADD3 R4, R159, -0x1f, RZ ;  /* 0xffffffe19f047810 */ /* 0x000fe20007ffe0ff */
[----:B------:R-:W-:Y:S01]  /*33f0*/  HMMA.16816.F32 R76, R140, R14, R76 ;  /* 0x0000000e8c4c723c */ /* 0x000fe2000000184c */
[----:B------:R-:W-:Y:S01]  /*3400*/  BAR.SYNC.DEFER_BLOCKING 0x0 ;  /* 0x0000000000007b1d */ /* 0x000fe20000010000 */
[----:B------:R-:W-:Y:S02]  /*3410*/  ISETP.GE.AND P2, PT, R8, R153, PT ;  /* 0x000000990800720c */ /* 0x000fe40003f46270 */
[----:B------:R-:W-:Y:S02]  /*3420*/  FSEL R41, R19, -INF , !P0 ;  /* 0xff80000013297808 */ /* 0x000fe40004000000 */
[----:B------:R-:W-:-:S02]  /*3430*/  FSEL R137, R92, -INF , !P5 ;  /* 0xff8000005c897808 */ /* 0x000fc40006800000 */
[----:B------:R-:W-:Y:S02]  /*3440*/  FSEL R40, R94, -INF , !P1 ;  /* 0xff8000005e287808 */ /* 0x000fe40004800000 */
[-C--:B------:R-:W-:Y:S02]  /*3450*/  ISETP.GE.AND P0, PT, R5, R153.reuse, PT ;  /* 0x000000990500720c */ /* 0x080fe40003f06270 */
[C---:B------:R-:W-:Y:S02]  /*3460*/  ISETP.GE.AND P5, PT, R4.reuse, R153, PT ;  /* 0x000000990400720c */ /* 0x040fe40003fa6270 */
[----:B------:R-:W-:Y:S02]  /*3470*/  ISETP.GE.AND P1, PT, R4, R150, PT ;  /* 0x000000960400720c */ /* 0x000fe40003f26270 */
[----:B------:R-:W-:Y:S02]  /*3480*/  IADD3 R4, R159, -0x17, RZ ;  /* 0xffffffe99f047810 */ /* 0x000fe40007ffe0ff */
[----:B------:R-:W-:-:S02]  /*3490*/  FSEL R157, R17, -INF , !P2 ;  /* 0xff800000119d7808 */ /* 0x000fc40005000000 */
[----:B------:R-:W-:Y:S02]  /*34a0*/  ISETP.GE.AND P2, PT, R5, R150, PT ;  /* 0x000000960500720c */ /* 0x000fe40003f46270 */
[----:B------:R-:W-:Y:S02]  /*34b0*/  FSEL R127, R88, -INF , !P0 ;  /* 0xff800000587f7808 */ /* 0x000fe40004000000 */
[C---:B------:R-:W-:Y:S02]  /*34c0*/  IADD3 R5, R159.reuse, -0x18, RZ ;  /* 0xffffffe89f057810 */ /* 0x040fe40007ffe0ff */
[----:B------:R-:W-:Y:S02]  /*34d0*/  ISETP.GE.AND P0, PT, R4, R153, PT ;  /* 0x000000990400720c */ /* 0x000fe40003f06270 */
[----:B------:R-:W-:Y:S02]  /*34e0*/  IADD3 R6, R159, -0x10, RZ ;  /* 0xfffffff09f067810 */ /* 0x000fe40007ffe0ff */
[----:B------:R-:W-:-:S02]  /*34f0*/  FSEL R131, R93, -INF , !P4 ;  /* 0xff8000005d837808 */ /* 0x000fc40006000000 */
[----:B------:R-:W-:Y:S02]  /*3500*/  FSEL R43, R95, -INF , !P3 ;  /* 0xff8000005f2b7808 */ /* 0x000fe40005800000 */
[----:B------:R-:W-:Y:S02]  /*3510*/  FSEL R42, R90, -INF , !P2 ;  /* 0xff8000005a2a7808 */ /* 0x000fe40005000000 */
[C---:B------:R-:W-:Y:S02]  /*3520*/  ISETP.GE.AND P4, PT, R5.reuse, R153, PT ;  /* 0x000000990500720c */ /* 0x040fe40003f86270 */
[-C--:B------:R-:W-:Y:S02]  /*3530*/  ISETP.GE.AND P3, PT, R5, R150.reuse, PT ;  /* 0x000000960500720c */ /* 0x080fe40003f66270 */
[----:B------:R-:W-:Y:S02]  /*3540*/  ISETP.GE.AND P2, PT, R4, R150, PT ;  /* 0x000000960400720c */ /* 0x000fe40003f46270 */
[----:B------:R-:W-:-:S02]  /*3550*/  FSEL R87, R21, -INF , !P0 ;  /* 0xff80000015577808 */ /* 0x000fc40004000000 */
[C---:B------:R-:W-:Y:S02]  /*3560*/  IADD3 R5, R159.reuse, -0xf, RZ ;  /* 0xfffffff19f057810 */ /* 0x040fe40007ffe0ff */
[C---:B------:R-:W-:Y:S02]  /*3570*/  IADD3 R4, R159.reuse, -0x8, RZ ;  /* 0xfffffff89f047810 */ /* 0x040fe40007ffe0ff */
[-C--:B------:R-:W-:Y:S02]  /*3580*/  ISETP.GE.AND P0, PT, R6, R150.reuse, PT ;  /* 0x000000960600720c */ /* 0x080fe40003f06270 */
[----:B------:R-:W-:Y:S02]  /*3590*/  IADD3 R159, R159, -0x7, RZ ;  /* 0xfffffff99f9f7810 */ /* 0x000fe40007ffe0ff */
[----:B------:R-:W-:Y:S02]  /*35a0*/  FSEL R47, R82, -INF , !P0 ;  /* 0xff800000522f7808 */ /* 0x000fe40004000000 */
[----:B------:R-:W-:-:S02]  /*35b0*/  ISETP.GE.AND P0, PT, R159, R150, PT ;  /* 0x000000969f00720c */ /* 0x000fc40003f06270 */
[----:B------:R-:W-:Y:S02]  /*35c0*/  FSEL R50, R91, -INF , !P1 ;  /* 0xff8000005b327808 */ /* 0x000fe40004800000 */
[----:B------:R-:W-:Y:S02]  /*35d0*/  FSEL R44, R79, -INF , !P0 ;  /* 0xff8000004f2c7808 */ /* 0x000fe40004000000 */
[----:B------:R-:W-:Y:S02]  /*35e0*/  ISETP.GE.AND P0, PT, R148, 0x2, PT ;  /* 0x000000029400780c */ /* 0x000fe40003f06270 */
[----:B------:R-:W-:Y:S02]  /*35f0*/  ISETP.GE.AND P1, PT, R6, R153, PT ;  /* 0x000000990600720c */ /* 0x000fe40003f26270 */
[----:B------:R-:W-:Y:S02]  /*3600*/  FSEL R117, R89, -INF , !P5 ;  /* 0xff80000059757808 */ /* 0x000fe40006800000 */
[----:B------:R-:W-:-:S02]  /*3610*/  FSEL R95, R20, -INF , !P4 ;  /* 0xff800000145f7808 */ /* 0x000fc40006000000 */
[----:B------:R-:W-:Y:S02]  /*3620*/  FSEL R49, R22, -INF , !P3 ;  /* 0xff80000016317808 */ /* 0x000fe40005800000 */
[----:B------:R-:W-:Y:S02]  /*3630*/  FSEL R48, R23, -INF , !P2 ;  /* 0xff80000017307808 */ /* 0x000fe40005000000 */
[----:B------:R-:W-:Y:S02]  /*3640*/  FSEL R54, R80, -INF , !P1 ;  /* 0xff80000050367808 */ /* 0x000fe40004800000 */
[-C--:B------:R-:W-:Y:S02]  /*3650*/  ISETP.GE.AND P5, PT, R5, R153.reuse, PT ;  /* 0x000000990500720c */ /* 0x080fe40003fa6270 */
[-C--:B------:R-:W-:Y:S02]  /*3660*/  ISETP.GE.AND P4, PT, R4, R153.reuse, PT ;  /* 0x000000990400720c */ /* 0x080fe40003f86270 */
[----:B------:R-:W-:-:S02]  /*3670*/  ISETP.GE.AND P3, PT, R159, R153, PT ;  /* 0x000000999f00720c */ /* 0x000fc40003f66270 */
[-C--:B------:R-:W-:Y:S02]  /*3680*/  ISETP.GE.AND P2, PT, R5, R150.reuse, PT ;  /* 0x000000960500720c */ /* 0x080fe40003f46270 */
[----:B------:R-:W-:Y:S01]  /*3690*/  ISETP.GE.AND P1, PT, R4, R150, PT ;  /* 0x000000960400720c */ /* 0x000fe20003f26270 */
[----:B------:R-:W-:Y:S01]  /*36a0*/  IMAD.IADD R4, R149, 0x1, R208 ;  /* 0x0000000195047824 */ /* 0x000fe200078e02d0 */
[----:B------:R-:W-:Y:S02]  /*36b0*/  FSEL R53, R81, -INF , !P5 ;  /* 0xff80000051357808 */ /* 0x000fe40006800000 */
[----:B------:R-:W-:Y:S02]  /*36c0*/  FSEL R46, R83, -INF , !P2 ;  /* 0xff800000532e7808 */ /* 0x000fe40005000000 */
[----:B------:R-:W-:Y:S02]  /*36d0*/  FSEL R52, R76, -INF , !P4 ;  /* 0xff8000004c347808 */ /* 0x000fe40006000000 */
[----:B------:R-:W-:-:S02]  /*36e0*/  FSEL R51, R77, -INF , !P3 ;  /* 0xff8000004d337808 */ /* 0x000fc40005800000 */
[----:B------:R-:W-:Y:S02]  /*36f0*/  FSEL R45, R78, -INF , !P1 ;  /* 0xff8000004e2d7808 */ /* 0x000fe40004800000 */
[----:B------:R-:W-:Y:S01]  /*3700*/  IADD3 R208, R225, 0x3c00, RZ ;  /* 0x00003c00e1d07810 */ /* 0x000fe20007ffe0ff */
[----:B------:R-:W-:Y:S05]  /*3710*/  @!P0 BRA `(.L_x_1482) ;  /* 0x000005c000008947 */ /* 0x000fea0003800000 */
[----:B------:R-:W-:Y:S05]  /*3720*/  @P6 BRA `(.L_x_1483) ;  /* 0x000003a000006947 */ /* 0x000fea0003800000 */
[----:B------:R-:W1:Y:S01]  /*3730*/  I2F.RP R8, R2 ;  /* 0x0000000200087306 */ /* 0x000e620000209400 */
[C---:B------:R-:W-:Y:S02]  /*3740*/  IADD3 R10, R0.reuse, -0x200, RZ ;  /* 0xfffffe00000a7810 */ /* 0x040fe40007ffe0ff */
[----:B------:R-:W-:Y:S02]  /*3750*/  IADD3 R5, R0, -0x100, RZ ;  /* 0xffffff0000057810 */ /* 0x000fe40007ffe0ff */
[----:B------:R-:W-:Y:S02]  /*3760*/  IABS R0, R10 ;  /* 0x0000000a00007213 */ /* 0x000fe40000000000 */
[----:B------:R-:W-:-:S02]  /*3770*/  IABS R6, R5 ;  /* 0x0000000500067213 */ /* 0x000fc40000000000 */
        /* <DEDUP_REMOVED lines=25> */
[----:B------:R-:W-:Y:S02]  /*3910*/  ISETP.GE.AND P1, PT, R10, RZ, PT ;  /* 0x000000ff0a00720c */ /* 0x000fe40003f26270 */
[----:B------:R-:W-:-:S07]  /*3920*/  ISETP.NE.AND P2, PT, RZ, c[0x0][0x2d0], PT ;  /* 0x0000b400ff007a0c */ /* 0x000fce0003f45270 */
[----:B------:R-:W-:Y:S02]  /*3930*/  @P4 IADD3 R8, R8, 0x1, RZ ;  /* 0x0000000108084810 */ /* 0x000fe40007ffe0ff */
[----:B------:R-:W-:-:S03]  /*3940*/  @P5 IADD3 R12, R12, 0x1, RZ ;  /* 0x000000010c0c5810 */ /* 0x000fc60007ffe0ff */
[----:B------:R-:W-:Y:S01]  /*3950*/  @!P1 IMAD.MOV R8, RZ, RZ, -R8 ;  /* 0x000000ffff089224 */ /* 0x000fe200078e0a08 */
[----:B------:R-:W-:-:S04]  /*3960*/  @!P3 IADD3 R12, -R12, RZ, RZ ;  /* 0x000000ff0c0cb210 */ /* 0x000fc80007ffe1ff */
[C---:B------:R-:W-:Y:S02]  /*3970*/  SEL R5, R0.reuse, R12, !P2 ;  /* 0x0000000c00057207 */ /* 0x040fe40005000000 */
[----:B------:R-:W-:-:S03]  /*3980*/  SEL R0, R0, R8, !P2 ;  /* 0x0000000800007207 */ /* 0x000fc60005000000 */
[----:B------:R-:W-:-:S04]  /*3990*/  IMAD.WIDE R14, R5, 0x4, R234 ;  /* 0x00000004050e7825 */ /* 0x000fc800078e02ea */
[----:B------:R-:W-:Y:S01]  /*39a0*/  IMAD.WIDE R12, R0, 0x4, R234 ;  /* 0x00000004000c7825 */ /* 0x000fe200078e02ea */
[----:B------:R-:W2:Y:S04]  /*39b0*/  LDG.E R7, [R14.64] ;  /* 0x0000000c0e077981 */ /* 0x000ea8000c1e1900 */
[----:B------:R-:W2:Y:S01]  /*39c0*/  LDG.E R6, [R12.64] ;  /* 0x0000000c0c067981 */ /* 0x000ea2000c1e1900 */
[----:B------:R-:W-:Y:S01]  /*39d0*/  IMAD.IADD R0, R5, 0x1, -R0 ;  /* 0x0000000105007824 */ /* 0x000fe200078e0a00 */
[----:B------:R-:W-:-:S05]  /*39e0*/  MOV R5, c[0x0][0x2d0] ;  /* 0x0000b40000057a02 */ /* 0x000fca0000000f00 */
[----:B------:R-:W-:-:S04]  /*39f0*/  IMAD R5, R0, R5, -0x100 ;  /* 0xffffff0000057424 */ /* 0x000fc800078e0205 */
[----:B------:R-:W-:Y:S01]  /*3a00*/  IMAD.WIDE.U32 R10, R5, c[0x0][0x198], RZ ;  /* 0x00006600050a7a25 */ /* 0x000fe200078e00ff */
[----:B------:R-:W-:-:S05]  /*3a10*/  SHF.R.S32.HI R0, RZ, 0x1f, R5 ;  /* 0x0000001fff007819 */ /* 0x000fca0000011405 */
[----:B------:R-:W-:-:S04]  /*3a20*/  IMAD R0, R0, c[0x0][0x198], RZ ;  /* 0x0000660000007a24 */ /* 0x000fc800078e02ff */
[----:B------:R-:W-:-:S04]  /*3a30*/  IMAD R0, R5, c[0x0][0x19c], R0 ;  /* 0x0000670005007a24 */ /* 0x000fc800078e0200 */
[----:B------:R-:W-:Y:S02]  /*3a40*/  IMAD.IADD R11, R11, 0x1, R0 ;  /* 0x000000010b0b7824 */ /* 0x000fe400078e0200 */
[----:B--2---:R-:W-:-:S05]  /*3a50*/  IMAD.IADD R6, R6, 0x1, -R7 ;  /* 0x0000000106067824 */ /* 0x004fca00078e0a07 */
[----:B------:R-:W-:-:S05]  /*3a60*/  SHF.R.S32.HI R2, RZ, 0x1f, R6 ;  /* 0x0000001fff027819 */ /* 0x000fca0000011406 */
[----:B------:R-:W-:-:S04]  /*3a70*/  IMAD R5, R2, c[0x0][0x180], RZ ;  /* 0x0000600002057a24 */ /* 0x000fc800078e02ff */
[C---:B------:R-:W-:Y:S02]  /*3a80*/  IMAD R5, R6.reuse, c[0x0][0x184], R5 ;  /* 0x0000610006057a24 */ /* 0x040fe400078e0205 */
[----:B------:R-:W-:-:S04]  /*3a90*/  IMAD.WIDE.U32 R6, R6, c[0x0][0x180], R10 ;  /* 0x0000600006067a25 */ /* 0x000fc800078e000a */
[----:B------:R-:W-:Y:S01]  /*3aa0*/  IMAD.MOV.U32 R2, RZ, RZ, R6 ;  /* 0x000000ffff027224 */ /* 0x000fe200078e0006 */
[----:B------:R-:W-:Y:S01]  /*3ab0*/  IADD3 R0, R7, R5, RZ ;  /* 0x0000000507007210 */ /* 0x000fe20007ffe0ff */
[----:B------:R-:W-:Y:S05]  /*3ac0*/  BRA `(.L_x_1484) ;  /* 0x0000004000007947 */ /* 0x000fea0003800000 */
.L_x_1483:
[----:B------:R-:W-:-:S04]  /*3ad0*/  ULEA UR6, -UR6, URZ, 0x8 ;  /* 0x0000003f06067291 */ /* 0x000fc8000f8e413f */
[----:B------:R-:W-:Y:S02]  /*3ae0*/  USHF.R.S32.HI UR4, URZ, 0x1f, UR6 ;  /* 0x0000001f3f047899 */ /* 0x000fe40008011406 */
[----:B------:R-:W-:-:S04]  /*3af0*/  MOV R2, UR6 ;  /* 0x0000000600027c02 */ /* 0x000fc80008000f00 */
[----:B------:R-:W-:Y:S02]  /*3b00*/  MOV R0, UR4 ;  /* 0x0000000400007c02 */ /* 0x000fe40008000f00 */
.L_x_1484:
[----:B------:R-:W-:-:S04]  /*3b10*/  LEA R230, P1, R2, R230, 0x1 ;  /* 0x000000e602e67211 */ /* 0x000fc800078208ff */
[----:B------:R-:W-:Y:S02]  /*3b20*/  LEA.HI.X R229, R2, R229, R0, 0x1, P1 ;  /* 0x000000e502e57211 */ /* 0x000fe400008f0c00 */
[----:B------:R-:W-:-:S03]  /*3b30*/  IADD3 R16, P1, R230, UR9, RZ ;  /* 0x00000009e6107c10 */ /* 0x000fc6000ff3e0ff */
[----:B------:R-:W-:Y:S01]  /*3b40*/  IMAD.MOV.U32 R231, RZ, RZ, R229 ;  /* 0x000000ffffe77224 */ /* 0x000fe200078e00e5 */
[----:B------:R-:W-:Y:S02]  /*3b50*/  IADD3.X R17, R229, UR7, RZ, P1, !PT ;  /* 0x00000007e5117c10 */ /* 0x000fe40008ffe4ff */
[----:B------:R-:W-:Y:S02]  /*3b60*/  IADD3 R14, P1, R16, UR9, RZ ;  /* 0x00000009100e7c10 */ /* 0x000fe4000ff3e0ff */
[----:B------:R-:W-:Y:S01]  /*3b70*/  @!PT LDS RZ, [RZ] ;  /* 0x00000000fffff984 */ /* 0x000fe20000000800 */
[----:B------:R-:W-:Y:S01]  /*3b80*/  @!PT LDS RZ, [RZ] ;  /* 0x00000000fffff984 */ /* 0x000fe20000000800 */
[----:B------:R-:W-:Y:S01]  /*3b90*/  @!PT LDS RZ, [RZ] ;  /* 0x00000000fffff984 */ /* 0x000fe20000000800 */
[----:B------:R1:W-:Y:S02]  /*3ba0*/  LDGSTS.E.BYPASS.LTC128B.128 [R233+0x1000], [R230.64] ;  /* 0x01000000e6e97fae */ /* 0x0003e4000b901d4c */
[----:B------:R-:W-:Y:S02]  /*3bb0*/  IADD3.X R15, R17, UR7, RZ, P1, !PT ;  /* 0x00000007110f7c10 */ /* 0x000fe40008ffe4ff */
[----:B------:R-:W-:Y:S01]  /*3bc0*/  IADD3 R12, P1, R14, UR9, RZ ;  /* 0x000000090e0c7c10 */ /* 0x000fe2000ff3e0ff */
[----:B------:R1:W-:Y:S03]  /*3bd0*/  LDGSTS.E.BYPASS.LTC128B.128 [R233+0x1800], [R16.64] ;  /* 0x0180000010e97fae */ /* 0x0003e6000b901d4c */
[----:B------:R-:W-:Y:S01]  /*3be0*/  IADD3.X R13, R15, UR7, RZ, P1, !PT ;  /* 0x000000070f0d7c10 */ /* 0x000fe20008ffe4ff */
[----:B------:R1:W-:Y:S01]  /*3bf0*/  LDGSTS.E.BYPASS.LTC128B.128 [R233+0x2000], [R14.64] ;  /* 0x020000000ee97fae */ /* 0x0003e2000b901d4c */
[----:B------:R-:W-:-:S03]  /*3c00*/  IADD3 R10, P1, R12, UR9, RZ ;  /* 0x000000090c0a7c10 */ /* 0x000fc6000ff3e0ff */
[----:B------:R1:W-:Y:S01]  /*3c10*/  LDGSTS.E.BYPASS.LTC128B.128 [R233+0x2800], [R12.64] ;  /* 0x028000000ce97fae */ /* 0x0003e2000b901d4c */
[----:B------:R-:W-:Y:S02]  /*3c20*/  IADD3.X R11, R13, UR7, RZ, P1, !PT ;  /* 0x000000070d0b7c10 */ /* 0x000fe40008ffe4ff */
        /* <DEDUP_REMOVED lines=8> */
[----:B------:R-:W-:-:S05]  /*3cb0*/  IADD3.X R21, R19, UR7, RZ, P1, !PT ;  /* 0x0000000713157c10 */ /* 0x000fca0008ffe4ff */
[----:B------:R1:W-:Y:S04]  /*3cc0*/  LDGSTS.E.BYPASS.LTC128B.128 [R233+0x4800], [R20.64] ;  /* 0x0480000014e97fae */ /* 0x0003e8000b901d4c */
[----:B------:R-:W0:Y:S02]  /*3cd0*/  LDGDEPBAR ;  /* 0x00000000000079af */ /* 0x000e240000000000 */
.L_x_1482:
[----:B------:R-:W-:Y:S02]  /*3ce0*/  FMNMX.FTZ R0, R151, R73, !PT ;  /* 0x0000004997007209 */ /* 0x000fe40007810000 */
[----:B------:R-:W-:Y:S02]  /*3cf0*/  SHF.L.U32 R224, R4, 0x1, RZ ;  /* 0x0000000104e07819 */ /* 0x000fe400000006ff */
[----:B------:R-:W-:Y:S02]  /*3d00*/  FMNMX.FTZ R0, R75, R0, !PT ;  /* 0x000000004b007209 */ /* 0x000fe40007810000 */
[----:B------:R-:W-:-:S02]  /*3d10*/  IADD3 R223, R3, R224, RZ ;  /* 0x000000e003df7210 */ /* 0x000fc40007ffe0ff */
        /* <DEDUP_REMOVED lines=108> */
[----:B------:R-:W2:Y:S01]  /*43e0*/  MUFU.EX2 R113, R113 ;  /* 0x0000007100717308 */ /* 0x000ea20000000800 */
[----:B-1----:R-:W-:Y:S01]  /*43f0*/  F2FP.PACK_AB R20, R125, R150 ;  /* 0x000000967d14723e */ /* 0x002fe200000000ff */
[--C-:B------:R-:W-:Y:S01]  /*4400*/  FFMA.FTZ R70, R31, c[0x0][0x23c], -R84.reuse ;  /* 0x00008f001f467a23 */ /* 0x100fe20000010854 */
[----:B------:R-:W-:Y:S01]  /*4410*/  FMNMX.FTZ R5, R192, R5, !PT ;  /* 0x00000005c0057209 */ /* 0x000fe20007810000 */
[----:B------:R-:W-:Y:S01]  /*4420*/  LDSM.16.MT88.4 R28, [R224+0x5800] ;  /* 0x00580000e01c783b */ /* 0x000fe20000004200 */
[----:B------:R-:W-:-:S02]  /*4430*/  FFMA.FTZ R62, R109, c[0x0][0x23c], -R84 ;  /* 0x00008f006d3e7a23 */ /* 0x000fc40000010854 */
        /* <DEDUP_REMOVED lines=179> */
[----:B--2---:R-:W-:Y:S01]  /*4f70*/  F2FP.PACK_AB R13, R111, R134 ;  /* 0x000000866f0d723e */ /* 0x004fe200000000ff */
[----:B------:R-:W2:Y:S01]  /*4f80*/  MUFU.EX2 R109, R109 ;  /* 0x0000006d006d7308 */ /* 0x000ea20000000800 */
[----:B------:R-:W-:-:S02]  /*4f90*/  FFMA.FTZ R154, R131, c[0x0][0x23c], -R84 ;  /* 0x00008f00839a7a23 */ /* 0x000fc40000010854 */
[--C-:B------:R-:W-:Y:S02]  /*4fa0*/  FFMA.FTZ R131, R138, c[0x0][0x23c], -R55.reuse ;  /* 0x00008f008a837a23 */ /* 0x100fe40000010837 */
[----:B------:R-:W-:Y:S01]  /*4fb0*/  F2FP.PACK_AB R14, R101, R120 ;  /* 0x00000078650e723e */ /* 0x000fe200000000ff */
[--C-:B------:R-:W-:Y:S01]  /*4fc0*/  FFMA.FTZ R130, R130, c[0x0][0x23c], -R55.reuse ;  /* 0x00008f0082827a23 */ /* 0x100fe20000010837 */
[----:B-1----:R-:W-:Y:S01]  /*4fd0*/  F2FP.PACK_AB R15, R118, R103 ;  /* 0x00000067760f723e */ /* 0x002fe200000000ff */
[----:B------:R-:W-:Y:S01]  /*4fe0*/  MUFU.EX2 R105, R105 ;  /* 0x0000006900697308 */ /* 0x000fe20000000800 */
[--C-:B------:R-:W-:Y:S02]  /*4ff0*/  FFMA.FTZ R126, R126, c[0x0][0x23c], -R55.reuse ;  /* 0x00008f007e7e7a23 */ /* 0x100fe40000010837 */
[--C-:B------:R-:W-:Y:S02]  /*5000*/  FFMA.FTZ R157, R124, c[0x0][0x23c], -R55.reuse ;  /* 0x00008f007c9d7a23 */ /* 0x100fe40000010837 */
[----:B------:R-:W-:Y:S01]  /*5010*/  FFMA.FTZ R124, R127, c[0x0][0x23c], -R84 ;  /* 0x00008f007f7c7a23 */ /* 0x000fe20000010854 */
[----:B------:R-:W-:Y:S01]  /*5020*/  HMMA.16816.F32 R8, R12, R32, R8 ;  /* 0x000000200c08723c */ /* 0x000fe20000001808 */
[--C-:B------:R-:W-:Y:S01]  /*5030*/  FFMA.FTZ R116, R116, c[0x0][0x23c], -R55.reuse ;  /* 0x00008f0074747a23 */ /* 0x100fe20000010837 */
[----:B------:R-:W1:Y:S01]  /*5040*/  MUFU.EX2 R128, R128 ;  /* 0x0000008000807308 */ /* 0x000e620000000800 */
[----:B------:R-:W-:-:S02]  /*5050*/  FFMA.FTZ R127, R112, c[0x0][0x23c], -R55 ;  /* 0x00008f00707f7a23 */ /* 0x000fc40000010837 */
[--C-:B------:R-:W-:Y:S02]  /*5060*/  FFMA.FTZ R108, R108, c[0x0][0x23c], -R55.reuse ;  /* 0x00008f006c6c7a23 */ /* 0x100fe40000010837 */
[----:B------:R-:W-:Y:S01]  /*5070*/  FFMA.FTZ R110, R110, c[0x0][0x23c], -R55 ;  /* 0x00008f006e6e7a23 */ /* 0x000fe20000010837 */
[C---:B------:R-:W-:Y:S01]  /*5080*/  HMMA.16816.F32 R4, R12.reuse, R34, R4 ;  /* 0x000000220c04723c */ /* 0x040fe20000001804 */
[----:B------:R-:W3:Y:S01]  /*5090*/  LDSM.16.MT88.4 R32, [R223+0x5800] ;  /* 0x00580000df20783b */ /* 0x000ee20000004200 */
[----:B------:R-:W-:Y:S01]  /*50a0*/  MUFU.EX2 R194, R194 ;  /* 0x000000c200c27308 */ /* 0x000fe20000000800 */
[----:B------:R-:W-:Y:S02]  /*50b0*/  FADD.FTZ R123, R142, R123 ;  /* 0x0000007b8e7b7221 */ /* 0x000fe40000010000 */
[----:B------:R-:W-:Y:S02]  /*50c0*/  FFMA.FTZ R100, R100, c[0x0][0x23c], -R55 ;  /* 0x00008f0064647a23 */ /* 0x000fe40000010837 */
[----:B------:R-:W-:Y:S01]  /*50d0*/  FADD.FTZ R136, R136, R123 ;  /* 0x0000007b88887221 */ /* 0x000fe20000010000 */
[----:B------:R-:W-:Y:S01]  /*50e0*/  HMMA.16816.F32 R24, R12, R16, R24 ;  /* 0x000000100c18723c */ /* 0x000fe20000001818 */
[----:B------:R-:W-:Y:S01]  /*50f0*/  FFMA.FTZ R104, R104, c[0x0][0x23c], -R55 ;  /* 0x00008f0068687a23 */ /* 0x000fe20000010837 */
[----:B------:R-:W4:Y:S01]  /*5100*/  MUFU.EX2 R121, R121 ;  /* 0x0000007900797308 */ /* 0x000f220000000800 */
        /* <DEDUP_REMOVED lines=9> */
[--C-:B------:R-:W-:Y:S01]  /*51a0*/  FFMA.FTZ R36, R36, c[0x0][0x23c], -R55.reuse ;  /* 0x00008f0024247a23 */ /* 0x100fe20000010837 */
[----:B--2---:R-:W-:Y:S01]  /*51b0*/  F2FP.PACK_AB R13, R109, R122 ;  /* 0x0000007a6d0d723e */ /* 0x004fe200000000ff */
[----:B------:R-:W2:Y:S01]  /*51c0*/  MUFU.EX2 R188, R188 ;  /* 0x000000bc00bc7308 */ /* 0x000ea20000000800 */
[----:B------:R-:W-:Y:S01]  /*51d0*/  F2FP.PACK_AB R14, R94, R97 ;  /* 0x000000615e0e723e */ /* 0x000fe200000000ff */
[--C-:B------:R-:W-:Y:S01]  /*51e0*/  FFMA.FTZ R96, R96, c[0x0][0x23c], -R55.reuse ;  /* 0x00008f0060607a23 */ /* 0x100fe20000010837 */
[----:B-1----:R-:W-:Y:S01]  /*51f0*/  F2FP.PACK_AB R15, R128, R105 ;  /* 0x00000069800f723e */ /* 0x002fe200000000ff */
[----:B------:R-:W-:-:S02]  /*5200*/  FFMA.FTZ R38, R38, c[0x0][0x23c], -R55 ;  /* 0x00008f0026267a23 */ /* 0x000fc40000010837 */
[--C-:B------:R-:W-:Y:S02]  /*5210*/  FFMA.FTZ R41, R41, c[0x0][0x23c], -R55.reuse ;  /* 0x00008f0029297a23 */ /* 0x100fe40000010837 */
[----:B------:R-:W-:Y:S01]  /*5220*/  MUFU.EX2 R186, R186 ;  /* 0x000000ba00ba7308 */ /* 0x000fe20000000800 */
[--C-:B------:R-:W-:Y:S01]  /*5230*/  FFMA.FTZ R40, R40, c[0x0][0x23c], -R55.reuse ;  /* 0x00008f0028287a23 */ /* 0x100fe20000010837 */
[C---:B------:R-:W-:Y:S01]  /*5240*/  HMMA.16816.F32 R8, R12.reuse, R28, R8 ;  /* 0x0000001c0c08723c */ /* 0x040fe20000001808 */
[--C-:B------:R-:W-:Y:S02]  /*5250*/  FFMA.FTZ R43, R43, c[0x0][0x23c], -R55.reuse ;  /* 0x00008f002b2b7a23 */ /* 0x100fe40000010837 */
[--C-:B------:R-:W-:Y:S02]  /*5260*/  FFMA.FTZ R42, R42, c[0x0][0x23c], -R55.reuse ;  /* 0x00008f002a2a7a23 */ /* 0x100fe40000010837 */
[--C-:B------:R-:W-:Y:S01]  /*5270*/  FFMA.FTZ R49, R49, c[0x0][0x23c], -R55.reuse ;  /* 0x00008f0031317a23 */ /* 0x100fe20000010837 */
[----:B------:R-:W1:Y:S01]  /*5280*/  MUFU.EX2 R133, R133 ;  /* 0x0000008500857308 */ /* 0x000e620000000800 */
[--C-:B------:R-:W-:Y:S01]  /*5290*/  FFMA.FTZ R48, R48, c[0x0][0x23c], -R55.reuse ;  /* 0x00008f0030307a23 */ /* 0x100fe20000010837 */
[----:B------:R-:W-:Y:S01]  /*52a0*/  HMMA.16816.F32 R4, R12, R30, R4 ;  /* 0x0000001e0c04723c */ /* 0x000fe20000001804 */
[----:B------:R-:W1:Y:S01]  /*52b0*/  LDSM.16.MT88.4 R28, [R223+0x5c00] ;  /* 0x005c0000df1c783b */ /* 0x000e620000004200 */
[----:B------:R-:W-:-:S02]  /*52c0*/  FFMA.FTZ R47, R47, c[0x0][0x23c], -R55 ;  /* 0x00008f002f2f7a23 */ /* 0x000fc40000010837 */
[----:B------:R-:W-:Y:S02]  /*52d0*/  FFMA.FTZ R244, R44, c[0x0][0x23c], -R55 ;  /* 0x00008f002cf47a23 */ /* 0x000fe40000010837 */
[----:B------:R-:W-:Y:S02]  /*52e0*/  MUFU.EX2 R135, R135 ;  /* 0x0000008700877308 */ /* 0x000fe40000000800 */
[C---:B---3--:R-:W-:Y:S06]  /*52f0*/  HMMA.16816.F32 R24, R12.reuse, R32, R24 ;  /* 0x000000200c18723c */ /* 0x048fec0000001818 */
[----:B------:R-:W3:Y:S02]  /*5300*/  MUFU.EX2 R182, R182 ;  /* 0x000000b600b67308 */ /* 0x000ee40000000800 */
[----:B------:R-:W-:Y:S01]  /*5310*/  HMMA.16816.F32 R20, R12, R34, R20 ;  /* 0x000000220c14723c */ /* 0x000fe20000001814 */
[----:B------:R-:W3:Y:S05]  /*5320*/  LDSM.16.MT88.4 R32, [R224+0x6000] ;  /* 0x00600000e020783b */ /* 0x000eea0000004200 */
[----:B------:R-:W-:Y:S01]  /*5330*/  MUFU.EX2 R178, R178 ;  /* 0x000000b200b27308 */ /* 0x000fe20000000800 */
[----:B------:R-:W-:-:S02]  /*5340*/  F2FP.PACK_AB R12, R92, R93 ;  /* 0x0000005d5c0c723e */ /* 0x000fc400000000ff */
[----:B----4-:R-:W-:Y:S02]  /*5350*/  F2FP.PACK_AB R13, R121, R194 ;  /* 0x000000c2790d723e */ /* 0x010fe400000000ff */
[----:B------:R-:W-:Y:S02]  /*5360*/  F2FP.PACK_AB R14, R90, R91 ;  /* 0x0000005b5a0e723e */ /* 0x000fe400000000ff */
[----:B--2---:R-:W-:Y:S01]  /*5370*/  F2FP.PACK_AB R15, R188, R129 ;  /* 0x00000081bc0f723e */ /* 0x004fe200000000ff */
[----:B------:R-:W2:Y:S06]  /*5380*/  MUFU.EX2 R139, R139 ;  /* 0x0000008b008b7308 */ /* 0x000eac0000000800 */
[C---:B-----5:R-:W-:Y:S02]  /*5390*/  HMMA.16816.F32 R8, R12.reuse, R16, R8 ;  /* 0x000000100c08723c */ /* 0x060fe40000001808 */
[----:B------:R-:W-:Y:S06]  /*53a0*/  MUFU.EX2 R141, R141 ;  /* 0x0000008d008d7308 */ /* 0x000fec0000000800 */
[C---:B------:R-:W-:Y:S01]  /*53b0*/  HMMA.16816.F32 R4, R12.reuse, R18, R4 ;  /* 0x000000120c04723c */ /* 0x040fe20000001804 */
[----:B------:R-:W4:Y:S01]  /*53c0*/  LDSM.16.MT88.4 R16, [R223+0x6000] ;  /* 0x00600000df10783b */ /* 0x000f220000004200 */
        /* <DEDUP_REMOVED lines=9> */
[----:B------:R-:W-:Y:S02]  /*5460*/  F2FP.PACK_AB R14, R85, R86 ;  /* 0x00000056550e723e */ /* 0x000fe400000000ff */
[----:B---3--:R-:W-:-:S05]  /*5470*/  F2FP.PACK_AB R15, R182, R135 ;  /* 0x00000087b60f723e */ /* 0x008fca00000000ff */
[----:B------:R-:W3:Y:S02]  /*5480*/  MUFU.EX2 R166, R166 ;  /* 0x000000a600a67308 */ /* 0x000ee40000000800 */
[C---:B------:R-:W-:Y:S06]  /*5490*/  HMMA.16816.F32 R8, R12.reuse, R32, R8 ;  /* 0x000000200c08723c */ /* 0x040fec0000001808 */
[----:B------:R-:W-:Y:S02]  /*54a0*/  MUFU.EX2 R162, R162 ;  /* 0x000000a200a27308 */ /* 0x000fe40000000800 */
[C---:B------:R-:W-:Y:S01]  /*54b0*/  HMMA.16816.F32 R4, R12.reuse, R34, R4 ;  /* 0x000000220c04723c */ /* 0x040fe20000001804 */
[----:B------:R-:W3:Y:S05]  /*54c0*/  LDSM.16.MT88.4 R32, [R223+0x6400] ;  /* 0x00640000df20783b */ /* 0x000eea0000004200 */
[----:B------:R-:W1:Y:S02]  /*54d0*/  MUFU.EX2 R149, R149 ;  /* 0x0000009500957308 */ /* 0x000e640000000800 */
[C---:B----4-:R-:W-:Y:S06]  /*54e0*/  HMMA.16816.F32 R24, R12.reuse, R16, R24 ;  /* 0x000000100c18723c */ /* 0x050fec0000001818 */
[----:B------:R-:W-:Y:S02]  /*54f0*/  MUFU.EX2 R151, R151 ;  /* 0x0000009700977308 */ /* 0x000fe40000000800 */
[----:B------:R-:W-:Y:S01]  /*5500*/  HMMA.16816.F32 R20, R12, R18, R20 ;  /* 0x000000120c14723c */ /* 0x000fe20000001814 */
[----:B------:R-:W4:Y:S05]  /*5510*/  LDSM.16.MT88.4 R16, [R224+0x6800] ;  /* 0x00680000e010783b */ /* 0x000f2a0000004200 */
[----:B------:R-:W3:Y:S01]  /*5520*/  MUFU.EX2 R156, R156 ;  /* 0x0000009c009c7308 */ /* 0x000ee20000000800 */
[----:B------:R-:W-:-:S02]  /*5530*/  F2FP.PACK_AB R12, R82, R83 ;  /* 0x00000053520c723e */ /* 0x000fc400000000ff */
[----:B--2---:R-:W-:Y:S02]  /*5540*/  F2FP.PACK_AB R13, R139, R178 ;  /* 0x000000b28b0d723e */ /* 0x004fe400000000ff */
[----:B------:R-:W-:Y:S02]  /*5550*/  F2FP.PACK_AB R14, R80, R81 ;  /* 0x00000051500e723e */ /* 0x000fe400000000ff */
[----:B-----5:R-:W-:Y:S01]  /*5560*/  F2FP.PACK_AB R15, R172, R141 ;  /* 0x0000008dac0f723e */ /* 0x020fe200000000ff */
[----:B------:R-:W-:Y:S06]  /*5570*/  MUFU.EX2 R153, R153 ;  /* 0x0000009900997308 */ /* 0x000fec0000000800 */
[C---:B-1----:R-:W-:Y:S02]  /*5580*/  HMMA.16816.F32 R8, R12.reuse, R28, R8 ;  /* 0x0000001c0c08723c */ /* 0x042fe40000001808 */
[----:B------:R-:W1:Y:S06]  /*5590*/  MUFU.EX2 R152, R152 ;  /* 0x0000009800987308 */ /* 0x000e6c0000000800 */
[C---:B------:R-:W-:Y:S01]  /*55a0*/  HMMA.16816.F32 R4, R12.reuse, R30, R4 ;  /* 0x0000001e0c04723c */ /* 0x040fe20000001804 */
[----:B------:R-:W2:Y:S01]  /*55b0*/  LDSM.16.MT88.4 R28, [R223+0x6800] ;  /* 0x00680000df1c783b */ /* 0x000ea20000004200 */
[----:B------:R-:W-:Y:S06]  /*55c0*/  MUFU.EX2 R146, R146 ;  /* 0x0000009200927308 */ /* 0x000fec0000000800 */
[C---:B---3--:R-:W-:Y:S02]  /*55d0*/  HMMA.16816.F32 R24, R12.reuse, R32, R24 ;  /* 0x000000200c18723c */ /* 0x048fe40000001818 */
[----:B------:R-:W3:Y:S06]  /*55e0*/  MUFU.EX2 R155, R155 ;  /* 0x0000009b009b7308 */ /* 0x000eec0000000800 */
[----:B------:R-:W-:Y:S01]  /*55f0*/  HMMA.16816.F32 R20, R12, R34, R20 ;  /* 0x000000220c14723c */ /* 0x000fe20000001814 */
[----:B------:R-:W5:Y:S01]  /*5600*/  LDSM.16.MT88.4 R32, [R224+0x6c00] ;  /* 0x006c0000e020783b */ /* 0x000f620000004200 */
[----:B------:R-:W-:Y:S05]  /*5610*/  MUFU.EX2 R65, R65 ;  /* 0x0000004100417308 */ /* 0x000fea0000000800 */
[----:B------:R-:W-:-:S02]  /*5620*/  F2FP.PACK_AB R12, R78, R79 ;  /* 0x0000004f4e0c723e */ /* 0x000fc400000000ff */
[----:B------:R-:W-:Y:S01]  /*5630*/  F2FP.PACK_AB R13, R145, R170 ;  /* 0x000000aa910d723e */ /* 0x000fe200000000ff */
[----:B------:R-:W-:Y:S01]  /*5640*/  MUFU.EX2 R64, R64 ;  /* 0x0000004000407308 */ /* 0x000fe20000000800 */
[----:B------:R-:W-:Y:S02]  /*5650*/  F2FP.PACK_AB R14, R76, R77 ;  /* 0x0000004d4c0e723e */ /* 0x000fe400000000ff */
[----:B------:R-:W-:-:S05]  /*5660*/  F2FP.PACK_AB R15, R166, R147 ;  /* 0x00000093a60f723e */ /* 0x000fca00000000ff */
[----:B------:R-:W-:Y:S02]  /*5670*/  MUFU.EX2 R131, R131 ;  /* 0x0000008300837308 */ /* 0x000fe40000000800 */
[C---:B----4-:R-:W-:Y:S06]  /*5680*/  HMMA.16816.F32 R8, R12.reuse, R16, R8 ;  /* 0x000000100c08723c */ /* 0x050fec0000001808 */
[----:B------:R-:W4:Y:S02]  /*5690*/  MUFU.EX2 R130, R130 ;  /* 0x0000008200827308 */ /* 0x000f240000000800 */
        /* <DEDUP_REMOVED lines=12> */
[----:B------:R-:W1:Y:S06]  /*5760*/  MUFU.EX2 R62, R62 ;  /* 0x0000003e003e7308 */ /* 0x000e6c0000000800 */
[C---:B-----5:R-:W-:Y:S02]  /*5770*/  HMMA.16816.F32 R8, R12.reuse, R32, R8 ;  /* 0x000000200c08723c */ /* 0x060fe40000001808 */
[----:B------:R-:W-:Y:S06]  /*5780*/  MUFU.EX2 R61, R61 ;  /* 0x0000003d003d7308 */ /* 0x000fec0000000800 */
[C---:B------:R-:W-:Y:S01]  /*5790*/  HMMA.16816.F32 R4, R12.reuse, R34, R4 ;  /* 0x000000220c04723c */ /* 0x040fe20000001804 */
[----:B------:R-:W5:Y:S01]  /*57a0*/  LDSM.16.MT88.4 R32, [R223+0x7000] ;  /* 0x00700000df20783b */ /* 0x000f620000004200 */
[----:B------:R-:W-:Y:S06]  /*57b0*/  MUFU.EX2 R60, R60 ;  /* 0x0000003c003c7308 */ /* 0x000fec0000000800 */
[C---:B-1----:R-:W-:Y:S02]  /*57c0*/  HMMA.16816.F32 R24, R12.reuse, R16, R24 ;  /* 0x000000100c18723c */ /* 0x042fe40000001818 */
[----:B------:R-:W-:Y:S05]  /*57d0*/  MUFU.EX2 R116, R116 ;  /* 0x0000007400747308 */ /* 0x000fea0000000800 */
[----:B------:R-:W-:Y:S01]  /*57e0*/  F2FP.PACK_AB R16, R70, R71 ;  /* 0x000000474610723e */ /* 0x000fe200000000ff */
[----:B------:R-:W-:Y:S01]  /*57f0*/  HMMA.16816.F32 R20, R12, R18, R20 ;  /* 0x000000120c14723c */ /* 0x000fe20000001814 */
[----:B------:R-:W1:Y:S01]  /*5800*/  LDSM.16.MT88.4 R12, [R224+0x7400] ;  /* 0x00740000e00c783b */ /* 0x000e620000004200 */
[----:B------:R-:W-:Y:S01]  /*5810*/  F2FP.PACK_AB R17, R152, R153 ;  /* 0x000000999811723e */ /* 0x000fe200000000ff */
[----:B------:R-:W1:Y:S04]  /*5820*/  MUFU.EX2 R127, R127 ;  /* 0x0000007f007f7308 */ /* 0x000e680000000800 */
[----:B------:R-:W-:-:S02]  /*5830*/  F2FP.PACK_AB R18, R68, R69 ;  /* 0x000000454412723e */ /* 0x000fc400000000ff */
[----:B---3--:R-:W-:Y:S02]  /*5840*/  F2FP.PACK_AB R19, R155, R146 ;  /* 0x000000929b13723e */ /* 0x008fe400000000ff */
        /* <DEDUP_REMOVED lines=10> */
[----:B------:R-:W3:Y:S01]  /*58f0*/  LDSM.16.MT88.4 R16, [R224+0x7800] ;  /* 0x00780000e010783b */ /* 0x000ee20000004200 */
[----:B----4-:R-:W-:Y:S01]  /*5900*/  F2FP.PACK_AB R33, R130, R131 ;  /* 0x000000838221723e */ /* 0x010fe200000000ff */
[----:B------:R-:W-:Y:S04]  /*5910*/  MUFU.EX2 R56, R56 ;  /* 0x0000003800387308 */ /* 0x000fe80000000800 */
[----:B------:R-:W-:-:S02]  /*5920*/  F2FP.PACK_AB R34, R64, R65 ;  /* 0x000000414022723e */ /* 0x000fc400000000ff */
[----:B------:R-:W-:Y:S02]  /*5930*/  F2FP.PACK_AB R35, R157, R126 ;  /* 0x0000007e9d23723e */ /* 0x000fe400000000ff */
[----:B------:R-:W-:Y:S05]  /*5940*/  MUFU.EX2 R100, R100 ;  /* 0x0000006400647308 */ /* 0x000fea0000000800 */
[C---:B-1----:R-:W-:Y:S03]  /*5950*/  HMMA.16816.F32 R8, R32.reuse, R12, R8 ;  /* 0x0000000c2008723c */ /* 0x042fe60000001808 */
[----:B------:R-:W-:Y:S04]  /*5960*/  MUFU.EX2 R3, R3 ;  /* 0x0000000300037308 */ /* 0x000fe80000000800 */
[----:B------:R-:W-:Y:S01]  /*5970*/  FADD.FTZ R13, R150, R125 ;  /* 0x0000007d960d7221 */ /* 0x000fe20000010000 */
[C---:B------:R-:W-:Y:S03]  /*5980*/  HMMA.16816.F32 R4, R32.reuse, R14, R4 ;  /* 0x0000000e2004723c */ /* 0x040fe60000001804 */
[----:B------:R-:W-:Y:S01]  /*5990*/  FADD.FTZ R140, R140, R13 ;  /* 0x0000000d8c8c7221 */ /* 0x000fe20000010000 */
[----:B------:R1:W4:Y:S01]  /*59a0*/  MUFU.EX2 R125, R110 ;  /* 0x0000006e007d7308 */ /* 0x0003220000000800 */
[----:B------:R-:W5:Y:S03]  /*59b0*/  LDSM.16.MT88.4 R12, [R223+0x7800] ;  /* 0x00780000df0c783b */ /* 0x000f660000004200 */
[----:B--2---:R-:W-:Y:S04]  /*59c0*/  HMMA.16816.F32 R24, R32, R28, R24 ;  /* 0x0000001c2018723c */ /* 0x004fe80000001818 */
[----:B------:R-:W-:Y:S03]  /*59d0*/  MUFU.EX2 R106, R106 ;  /* 0x0000006a006a7308 */ /* 0x000fe60000000800 */
[----:B------:R-:W-:-:S04]  /*59e0*/  FADD.FTZ R29, R113, R140 ;  /* 0x0000008c711d7221 */ /* 0x000fc80000010000 */
[----:B------:R-:W-:Y:S01]  /*59f0*/  FADD.FTZ R132, R132, R29 ;  /* 0x0000001d84847221 */ /* 0x000fe20000010000 */
[----:B------:R-:W-:Y:S01]  /*5a00*/  MUFU.EX2 R119, R119 ;  /* 0x0000007700777308 */ /* 0x000fe20000000800 */
[----:B------:R-:W-:Y:S01]  /*5a10*/  HMMA.16816.F32 R28, R32, R30, R20 ;  /* 0x0000001e201c723c */ /* 0x000fe20000001814 */
[----:B-1----:R-:W-:-:S06]  /*5a20*/  FFMA.FTZ R110, R102, c[0x0][0x23c], -R55 ;  /* 0x00008f00666e7a23 */ /* 0x002fcc0000010837 */
[----:B------:R-:W-:Y:S01]  /*5a30*/  F2FP.PACK_AB R32, R62, R63 ;  /* 0x0000003f3e20723e */ /* 0x000fe200000000ff */
[----:B------:R-:W-:Y:S01]  /*5a40*/  FADD.FTZ R21, R107, R132 ;  /* 0x000000846b157221 */ /* 0x000fe20000010000 */
[----:B------:R-:W-:Y:S01]  /*5a50*/  F2FP.PACK_AB R33, R127, R116 ;  /* 0x000000747f21723e */ /* 0x000fe200000000ff */
[----:B------:R-:W-:Y:S01]  /*5a60*/  MUFU.EX2 R102, R104 ;  /* 0x0000006800667308 */ /* 0x000fe20000000800 */
[----:B------:R-:W-:Y:S01]  /*5a70*/  F2FP.PACK_AB R34, R60, R61 ;  /* 0x0000003d3c22723e */ /* 0x000fe200000000ff */
[----:B------:R-:W-:Y:S01]  /*5a80*/  FADD.FTZ R120, R120, R21 ;  /* 0x0000001578787221 */ /* 0x000fe20000010000 */
[----:B----4-:R-:W-:Y:S01]  /*5a90*/  F2FP.PACK_AB R35, R125, R108 ;  /* 0x0000006c7d23723e */ /* 0x010fe200000000ff */
[----:B------:R-:W1:Y:S02]  /*5aa0*/  LDSM.16.MT88.4 R20, [R224+0x7c00] ;  /* 0x007c0000e014783b */ /* 0x000e640000004200 */
[----:B------:R-:W-:Y:S02]  /*5ab0*/  FADD.FTZ R101, R101, R120 ;  /* 0x0000007865657221 */ /* 0x000fe40000010000 */
[----:B------:R-:W2:Y:S02]  /*5ac0*/  MUFU.EX2 R107, R110 ;  /* 0x0000006e006b7308 */ /* 0x000ea40000000800 */
[----:B---3--:R-:W-:Y:S01]  /*5ad0*/  HMMA.16816.F32 R8, R32, R16, R8 ;  /* 0x000000102008723c */ /* 0x008fe20000001808 */
[----:B------:R-:W-:-:S02]  /*5ae0*/  FADD.FTZ R114, R114, R101 ;  /* 0x0000006572727221 */ /* 0x000fc40000010000 */
[----:B------:R-:W-:Y:S02]  /*5af0*/  FFMA.FTZ R101, R98, c[0x0][0x23c], -R55 ;  /* 0x00008f0062657a23 */ /* 0x000fe40000010837 */
[----:B------:R-:W-:Y:S01]  /*5b00*/  FADD.FTZ R114, R99, R114 ;  /* 0x0000007263727221 */ /* 0x000fe20000010000 */
[----:B------:R-:W-:Y:S01]  /*5b10*/  MUFU.EX2 R180, R180 ;  /* 0x000000b400b47308 */ /* 0x000fe20000000800 */
[----:B------:R-:W-:Y:S01]  /*5b20*/  FADD.FTZ R17, R103, R134 ;  /* 0x0000008667117221 */ /* 0x000fe20000010000 */
[C---:B------:R-:W-:Y:S01]  /*5b30*/  HMMA.16816.F32 R4, R32.reuse, R18, R4 ;  /* 0x000000122004723c */ /* 0x040fe20000001804 */
[----:B------:R-:W-:Y:S02]  /*5b40*/  FADD.FTZ R97, R97, R114 ;  /* 0x0000007261617221 */ /* 0x000fe40000010000 */
[----:B------:R-:W-:Y:S02]  /*5b50*/  FADD.FTZ R17, R118, R17 ;  /* 0x0000001176117221 */ /* 0x000fe40000010000 */
[----:B------:R-:W-:Y:S01]  /*5b60*/  FADD.FTZ R94, R94, R97 ;  /* 0x000000615e5e7221 */ /* 0x000fe20000010000 */
[----:B------:R-:W3:Y:S01]  /*5b70*/  MUFU.EX2 R99, R101 ;  /* 0x0000006500637308 */ /* 0x000ee20000000800 */
[----:B------:R-:W-:Y:S01]  /*5b80*/  FADD.FTZ R98, R122, R17 ;  /* 0x000000117a627221 */ /* 0x000fe20000010000 */
[----:B-----5:R-:W-:Y:S01]  /*5b90*/  HMMA.16816.F32 R24, R32, R12, R24 ;  /* 0x0000000c2018723c */ /* 0x020fe20000001818 */
[----:B------:R-:W4:Y:S02]  /*5ba0*/  LDSM.16.MT88.4 R16, [R223+0x7c00] ;  /* 0x007c0000df10783b */ /* 0x000f240000004200 */
[----:B------:R-:W-:-:S03]  /*5bb0*/  FADD.FTZ R98, R109, R98 ;  /* 0x000000626d627221 */ /* 0x000fc60000010000 */
[----:B------:R-:W-:Y:S01]  /*5bc0*/  MUFU.EX2 R36, R36 ;  /* 0x0000002400247308 */ /* 0x000fe20000000800 */
[----:B------:R-:W-:Y:S01]  /*5bd0*/  FADD.FTZ R13, R105, R98 ;  /* 0x00000062690d7221 */ /* 0x000fe20000010000 */
[----:B------:R-:W-:Y:S01]  /*5be0*/  HMMA.16816.F32 R28, R32, R14, R28 ;  /* 0x0000000e201c723c */ /* 0x000fe2000000181c */
[----:B------:R-:W-:Y:S02]  /*5bf0*/  F2FP.PACK_AB R12, R58, R59 ;  /* 0x0000003b3a0c723e */ /* 0x000fe400000000ff */
[----:B------:R-:W-:-:S03]  /*5c00*/  FADD.FTZ R13, R128, R13 ;  /* 0x0000000d800d7221 */ /* 0x000fc60000010000 */
[----:B------:R-:W-:Y:S01]  /*5c10*/  MUFU.EX2 R143, R143 ;  /* 0x0000008f008f7308 */ /* 0x000fe20000000800 */
[----:B------:R-:W-:Y:S01]  /*5c20*/  FADD.FTZ R32, R194, R13 ;  /* 0x0000000dc2207221 */ /* 0x000fe20000010000 */
[----:B--2---:R-:W-:Y:S01]  /*5c30*/  F2FP.PACK_AB R13, R107, R102 ;  /* 0x000000666b0d723e */ /* 0x004fe200000000ff */
[----:B------:R-:W-:Y:S01]  /*5c40*/  FADD.FTZ R33, R93, R94 ;  /* 0x0000005e5d217221 */ /* 0x000fe20000010000 */
[----:B------:R-:W-:Y:S01]  /*5c50*/  F2FP.PACK_AB R14, R56, R57 ;  /* 0x00000039380e723e */ /* 0x000fe200000000ff */
[----:B------:R-:W-:Y:S01]  /*5c60*/  FADD.FTZ R32, R121, R32 ;  /* 0x0000002079207221 */ /* 0x000fe20000010000 */
[----:B---3--:R-:W-:Y:S01]  /*5c70*/  F2FP.PACK_AB R15, R99, R100 ;  /* 0x00000064630f723e */ /* 0x008fe200000000ff */
[----:B------:R-:W-:Y:S01]  /*5c80*/  FADD.FTZ R92, R92, R33 ;  /* 0x000000215c5c7221 */ /* 0x000fe20000010000 */
[----:B------:R-:W-:Y:S01]  /*5c90*/  MUFU.EX2 R93, R96 ;  /* 0x00000060005d7308 */ /* 0x000fe20000000800 */
[----:B------:R-:W-:Y:S02]  /*5ca0*/  FADD.FTZ R129, R129, R32 ;  /* 0x0000002081817221 */ /* 0x000fe40000010000 */
[----:B------:R-:W2:Y:S01]  /*5cb0*/  LDSM.16.MT88.4 R32, [R224+0x8000] ;  /* 0x00800000e020783b */ /* 0x000ea20000004200 */
[----:B------:R-:W-:Y:S01]  /*5cc0*/  FADD.FTZ R91, R91, R92 ;  /* 0x0000005c5b5b7221 */ /* 0x000fe20000010000 */
[----:B-1----:R-:W-:Y:S01]  /*5cd0*/  HMMA.16816.F32 R8, R12, R20, R8 ;  /* 0x000000140c08723c */ /* 0x002fe20000001808 */
[----:B------:R-:W-:-:S02]  /*5ce0*/  FADD.FTZ R129, R188, R129 ;  /* 0x00000081bc817221 */ /* 0x000fc40000010000 */
[----:B------:R-:W-:Y:S01]  /*5cf0*/  FADD.FTZ R90, R90, R91 ;  /* 0x0000005b5a5a7221 */ /* 0x000fe20000010000 */
[----:B------:R1:W3:Y:S01]  /*5d00*/  MUFU.EX2 R92, R37 ;  /* 0x00000025005c7308 */ /* 0x0002e20000000800 */
[----:B------:R-:W-:Y:S02]  /*5d10*/  FADD.FTZ R186, R186, R129 ;  /* 0x00000081baba7221 */ /* 0x000fe40000010000 */
[----:B------:R-:W-:Y:S01]  /*5d20*/  FADD.FTZ R89, R89, R90 ;  /* 0x0000005a59597221 */ /* 0x000fe20000010000 */
[----:B------:R-:W-:Y:S01]  /*5d30*/  HMMA.16816.F32 R4, R12, R22, R4 ;  /* 0x000000160c04723c */ /* 0x000fe20000001804 */
[----:B------:R-:W-:Y:S01]  /*5d40*/  FADD.FTZ R186, R133, R186 ;  /* 0x000000ba85ba7221 */ /* 0x000fe20000010000 */
[----:B------:R-:W5:Y:S01]  /*5d50*/  LDSM.16.MT88.4 R20, [R223+0x8000] ;  /* 0x00800000df14783b */ /* 0x000f620000004200 */
[----:B------:R-:W-:Y:S01]  /*5d60*/  FADD.FTZ R89, R88, R89 ;  /* 0x0000005958597221 */ /* 0x000fe20000010000 */
[----:B------:R-:W-:Y:S01]  /*5d70*/  MUFU.EX2 R164, R164 ;  /* 0x000000a400a47308 */ /* 0x000fe20000000800 */
[----:B------:R-:W-:-:S02]  /*5d80*/  FADD.FTZ R135, R135, R186 ;  /* 0x000000ba87877221 */ /* 0x000fc40000010000 */
[----:B------:R-:W-:Y:S01]  /*5d90*/  FADD.FTZ R86, R86, R89 ;  /* 0x0000005956567221 */ /* 0x000fe20000010000 */
[C---:B----4-:R-:W-:Y:S01]  /*5da0*/  HMMA.16816.F32 R24, R12.reuse, R16, R24 ;  /* 0x000000100c18723c */ /* 0x050fe20000001818 */
[----:B------:R-:W-:Y:S02]  /*5db0*/  FADD.FTZ R135, R182, R135 ;  /* 0x00000087b6877221 */ /* 0x000fe40000010000 */
[----:B-1----:R-:W-:Y:S01]  /*5dc0*/  FFMA.FTZ R37, R39, c[0x0][0x23c], -R55 ;  /* 0x00008f0027257a23 */ /* 0x002fe20000010837 */
[----:B------:R-:W-:Y:S01]  /*5dd0*/  MUFU.EX2 R137, R137 ;  /* 0x0000008900897308 */ /* 0x000fe20000000800 */
[----:B------:R-:W-:Y:S02]  /*5de0*/  FADD.FTZ R178, R178, R135 ;  /* 0x00000087b2b27221 */ /* 0x000fe40000010000 */
[----:B------:R-:W-:Y:S01]  /*5df0*/  FADD.FTZ R16, R85, R86 ;  /* 0x0000005655107221 */ /* 0x000fe20000010000 */
[----:B------:R-:W-:Y:S01]  /*5e00*/  HMMA.16816.F32 R28, R12, R18, R28 ;  /* 0x000000120c1c723c */ /* 0x000fe2000000181c */
[----:B------:R-:W-:Y:S01]  /*5e10*/  FADD.FTZ R178, R139, R178 ;  /* 0x000000b28bb27221 */ /* 0x000fe20000010000 */
[----:B------:R-:W-:Y:S01]  /*5e20*/  LDSM.16.MT88.4 R132, [R223+0x8c00] ;  /* 0x008c0000df84783b */ /* 0x000fe20000004200 */
[----:B------:R-:W-:Y:S01]  /*5e30*/  FADD.FTZ R83, R83, R16 ;  /* 0x0000001053537221 */ /* 0x000fe20000010000 */
[----:B------:R-:W1:Y:S01]  /*5e40*/  MUFU.EX2 R37, R37 ;  /* 0x0000002500257308 */ /* 0x000e620000000800 */
[----:B------:R-:W-:-:S02]  /*5e50*/  FADD.FTZ R17, R141, R178 ;  /* 0x000000b28d117221 */ /* 0x000fc40000010000 */
[----:B------:R-:W-:Y:S01]  /*5e60*/  FADD.FTZ R82, R82, R83 ;  /* 0x0000005352527221 */ /* 0x000fe20000010000 */
[----:B------:R-:W-:Y:S01]  /*5e70*/  F2FP.PACK_AB R12, R106, R3 ;  /* 0x000000036a0c723e */ /* 0x000fe200000000ff */
[----:B------:R-:W-:Y:S01]  /*5e80*/  FADD.FTZ R17, R172, R17 ;  /* 0x00000011ac117221 */ /* 0x000fe20000010000 */
[----:B---3--:R-:W-:Y:S01]  /*5e90*/  F2FP.PACK_AB R13, R92, R93 ;  /* 0x0000005d5c0d723e */ /* 0x008fe200000000ff */
[----:B------:R-:W-:Y:S01]  /*5ea0*/  FADD.FTZ R81, R81, R82 ;  /* 0x0000005251517221 */ /* 0x000fe20000010000 */
[----:B------:R-:W-:Y:S01]  /*5eb0*/  F2FP.PACK_AB R14, R180, R119 ;  /* 0x00000077b40e723e */ /* 0x000fe200000000ff */
[----:B------:R-:W-:Y:S01]  /*5ec0*/  MUFU.EX2 R154, R154 ;  /* 0x0000009a009a7308 */ /* 0x000fe20000000800 */
[--C-:B------:R-:W-:Y:S02]  /*5ed0*/  FFMA.FTZ R39, R54, c[0x0][0x23c], -R84.reuse ;  /* 0x00008f0036277a23 */ /* 0x100fe40000010854 */
[----:B------:R-:W-:Y:S02]  /*5ee0*/  FADD.FTZ R80, R80, R81 ;  /* 0x0000005150507221 */ /* 0x000fe40000010000 */
[----:B------:R-:W-:Y:S01]  /*5ef0*/  FFMA.FTZ R54, R53, c[0x0][0x23c], -R84 ;  /* 0x00008f0035367a23 */ /* 0x000fe20000010854 */
[----:B-1----:R-:W-:Y:S01]  /*5f00*/  F2FP.PACK_AB R15, R37, R36 ;  /* 0x00000024250f723e */ /* 0x002fe200000000ff */
[----:B------:R-:W-:Y:S01]  /*5f10*/  FADD.FTZ R79, R79, R80 ;  /* 0x000000504f4f7221 */ /* 0x000fe20000010000 */
[----:B------:R-:W-:Y:S01]  /*5f20*/  MUFU.EX2 R38, R38 ;  /* 0x0000002600267308 */ /* 0x000fe20000000800 */
[----:B------:R-:W-:-:S02]  /*5f30*/  FFMA.FTZ R53, R50, c[0x0][0x23c], -R55 ;  /* 0x00008f0032357a23 */ /* 0x000fc40000010837 */
[----:B------:R-:W-:Y:S02]  /*5f40*/  FADD.FTZ R78, R78, R79 ;  /* 0x0000004f4e4e7221 */ /* 0x000fe40000010000 */
[C---:B--2---:R-:W-:Y:S01]  /*5f50*/  HMMA.16816.F32 R8, R12.reuse, R32, R8 ;  /* 0x000000200c08723c */ /* 0x044fe20000001808 */
[----:B------:R-:W-:Y:S02]  /*5f60*/  FFMA.FTZ R50, R52, c[0x0][0x23c], -R84 ;  /* 0x00008f0034327a23 */ /* 0x000fe40000010854 */
[----:B------:R-:W-:Y:S01]  /*5f70*/  FADD.FTZ R77, R77, R78 ;  /* 0x0000004e4d4d7221 */ /* 0x000fe20000010000 */
[----:B------:R-:W1:Y:S03]  /*5f80*/  MUFU.EX2 R41, R41 ;  /* 0x0000002900297308 */ /* 0x000e660000000800 */
        /* <DEDUP_REMOVED lines=8> */
[----:B-----5:R-:W-:Y:S01]  /*6010*/  HMMA.16816.F32 R24, R12, R20, R24 ;  /* 0x000000140c18723c */ /* 0x020fe20000001818 */
[----:B------:R-:W-:Y:S02]  /*6020*/  FADD.FTZ R74, R74, R75 ;  /* 0x0000004b4a4a7221 */ /* 0x000fe40000010000 */
[----:B------:R-:W-:Y:S01]  /*6030*/  FADD.FTZ R33, R166, R33 ;  /* 0x00000021a6217221 */ /* 0x000fe20000010000 */
[----:B------:R-:W3:Y:S01]  /*6040*/  MUFU.EX2 R43, R43 ;  /* 0x0000002b002b7308 */ /* 0x000ee20000000800 */
[----:B------:R-:W-:-:S02]  /*6050*/  FADD.FTZ R73, R73, R74 ;  /* 0x0000004a49497221 */ /* 0x000fc40000010000 */
[----:B------:R-:W-:Y:S01]  /*6060*/  FADD.FTZ R162, R162, R33 ;  /* 0x00000021a2a27221 */ /* 0x000fe20000010000 */
[----:B------:R-:W-:Y:S01]  /*6070*/  HMMA.16816.F32 R28, R12, R22, R28 ;  /* 0x000000160c1c723c */ /* 0x000fe2000000181c */
[----:B------:R-:W-:Y:S01]  /*6080*/  FADD.FTZ R72, R72, R73 ;  /* 0x0000004948487221 */ /* 0x000fe20000010000 */
[----:B------:R-:W4:Y:S01]  /*6090*/  LDSM.16.MT88.4 R32, [R223+0x8400] ;  /* 0x00840000df20783b */ /* 0x000f220000004200 */
[----:B------:R-:W-:Y:S01]  /*60a0*/  FADD.FTZ R162, R149, R162 ;  /* 0x000000a295a27221 */ /* 0x000fe20000010000 */
[----:B------:R-:W-:Y:S01]  /*60b0*/  MUFU.EX2 R124, R124 ;  /* 0x0000007c007c7308 */ /* 0x000fe20000000800 */
        /* <DEDUP_REMOVED lines=10> */
[----:B------:R-:W1:Y:S01]  /*6160*/  MUFU.EX2 R113, R117 ;  /* 0x0000007500717308 */ /* 0x000e620000000800 */
[----:B------:R-:W-:-:S02]  /*6170*/  FADD.FTZ R68, R68, R69 ;  /* 0x0000004544447221 */ /* 0x000fc40000010000 */
[----:B------:R-:W-:Y:S02]  /*6180*/  FADD.FTZ R21, R152, R21 ;  /* 0x0000001598157221 */ /* 0x000fe40000010000 */
[----:B------:R-:W-:Y:S01]  /*6190*/  FADD.FTZ R67, R67, R68 ;  /* 0x0000004443437221 */ /* 0x000fe20000010000 */
[----:B--2---:R-:W-:Y:S03]  /*61a0*/  HMMA.16816.F32 R8, R12, R16, R8 ;  /* 0x000000100c08723c */ /* 0x004fe60000001808 */
[----:B------:R-:W-:Y:S01]  /*61b0*/  FADD.FTZ R66, R66, R67 ;  /* 0x0000004342427221 */ /* 0x000fe20000010000 */
[----:B------:R-:W-:Y:S03]  /*61c0*/  MUFU.EX2 R95, R95 ;  /* 0x0000005f005f7308 */ /* 0x000fe60000000800 */
[----:B------:R-:W-:-:S02]  /*61d0*/  FADD.FTZ R65, R65, R66 ;  /* 0x0000004241417221 */ /* 0x000fc40000010000 */
[----:B------:R-:W-:Y:S01]  /*61e0*/  FADD.FTZ R16, R146, R21 ;  /* 0x0000001592107221 */ /* 0x000fe20000010000 */
[C---:B------:R-:W-:Y:S01]  /*61f0*/  HMMA.16816.F32 R4, R12.reuse, R18, R4 ;  /* 0x000000120c04723c */ /* 0x040fe20000001804 */
[----:B------:R-:W2:Y:S01]  /*6200*/  LDSM.16.MT88.4 R20, [R224+0x8800] ;  /* 0x00880000e014783b */ /* 0x000ea20000004200 */
[----:B------:R-:W-:Y:S01]  /*6210*/  FADD.FTZ R64, R64, R65 ;  /* 0x0000004140407221 */ /* 0x000fe20000010000 */
[----:B------:R-:W3:Y:S01]  /*6220*/  MUFU.EX2 R86, R87 ;  /* 0x0000005700567308 */ /* 0x000ee20000000800 */
[----:B------:R-:W-:Y:S02]  /*6230*/  FADD.FTZ R16, R155, R16 ;  /* 0x000000109b107221 */ /* 0x000fe40000010000 */
[----:B------:R-:W-:Y:S02]  /*6240*/  FADD.FTZ R63, R63, R64 ;  /* 0x000000403f3f7221 */ /* 0x000fe40000010000 */
[----:B------:R-:W-:Y:S02]  /*6250*/  FADD.FTZ R17, R131, R16 ;  /* 0x0000001083117221 */ /* 0x000fe40000010000 */
[----:B------:R-:W-:Y:S01]  /*6260*/  FADD.FTZ R62, R62, R63 ;  /* 0x0000003f3e3e7221 */ /* 0x000fe20000010000 */
[----:B------:R-:W-:Y:S01]  /*6270*/  MUFU.EX2 R42, R42 ;  /* 0x0000002a002a7308 */ /* 0x000fe20000000800 */
[----:B------:R-:W-:Y:S01]  /*6280*/  FADD.FTZ R17, R130, R17 ;  /* 0x0000001182117221 */ /* 0x000fe20000010000 */
[----:B----4-:R-:W-:Y:S01]  /*6290*/  HMMA.16816.F32 R24, R12, R32, R24 ;  /* 0x000000200c18723c */ /* 0x010fe20000001818 */
[----:B------:R-:W-:-:S02]  /*62a0*/  FADD.FTZ R61, R61, R62 ;  /* 0x0000003e3d3d7221 */ /* 0x000fc40000010000 */
[----:B------:R-:W-:Y:S02]  /*62b0*/  FADD.FTZ R126, R126, R17 ;  /* 0x000000117e7e7221 */ /* 0x000fe40000010000 */
[----:B------:R-:W-:Y:S01]  /*62c0*/  FADD.FTZ R60, R60, R61 ;  /* 0x0000003d3c3c7221 */ /* 0x000fe20000010000 */
[----:B------:R-:W4:Y:S01]  /*62d0*/  MUFU.EX2 R53, R53 ;  /* 0x0000003500357308 */ /* 0x000f220000000800 */
[----:B------:R-:W-:Y:S01]  /*62e0*/  FADD.FTZ R157, R157, R126 ;  /* 0x0000007e9d9d7221 */ /* 0x000fe20000010000 */
[----:B------:R-:W-:Y:S01]  /*62f0*/  HMMA.16816.F32 R28, R12, R34, R28 ;  /* 0x000000220c1c723c */ /* 0x000fe2000000181c */
[----:B------:R-:W-:Y:S01]  /*6300*/  FADD.FTZ R59, R59, R60 ;  /* 0x0000003c3b3b7221 */ /* 0x000fe20000010000 */
[----:B------:R-:W5:Y:S01]  /*6310*/  LDSM.16.MT88.4 R16, [R223+0x8800] ;  /* 0x00880000df10783b */ /* 0x000f620000004200 */
[----:B------:R-:W-:Y:S02]  /*6320*/  FADD.FTZ R116, R116, R157 ;  /* 0x0000009d74747221 */ /* 0x000fe40000010000 */
[----:B------:R-:W-:Y:S01]  /*6330*/  FADD.FTZ R58, R58, R59 ;  /* 0x0000003b3a3a7221 */ /* 0x000fe20000010000 */
[----:B------:R-:W-:Y:S01]  /*6340*/  MUFU.EX2 R49, R49 ;  /* 0x0000003100317308 */ /* 0x000fe20000000800 */
[----:B------:R-:W-:Y:S01]  /*6350*/  FADD.FTZ R127, R127, R116 ;  /* 0x000000747f7f7221 */ /* 0x000fe20000010000 */
[----:B-1----:R-:W-:Y:S01]  /*6360*/  F2FP.PACK_AB R12, R113, R124 ;  /* 0x0000007c710c723e */ /* 0x002fe200000000ff */
[----:B------:R-:W-:Y:S01]  /*6370*/  FADD.FTZ R57, R57, R58 ;  /* 0x0000003a39397221 */ /* 0x000fe20000010000 */
[----:B---3--:R-:W-:Y:S01]  /*6380*/  F2FP.PACK_AB R14, R86, R95 ;  /* 0x0000005f560e723e */ /* 0x008fe200000000ff */
[----:B------:R-:W-:Y:S01]  /*6390*/  FADD.FTZ R108, R108, R127 ;  /* 0x0000007f6c6c7221 */ /* 0x000fe20000010000 */
[----:B------:R-:W1:Y:S01]  /*63a0*/  LDSM.16.MT88.4 R32, [R224+0x8c00] ;  /* 0x008c0000e020783b */ /* 0x000e620000004200 */
[----:B------:R-:W-:Y:S01]  /*63b0*/  FADD.FTZ R56, R56, R57 ;  /* 0x0000003938387221 */ /* 0x000fe20000010000 */
[----:B------:R-:W3:Y:S01]  /*63c0*/  MUFU.EX2 R48, R48 ;  /* 0x0000003000307308 */ /* 0x000ee20000000800 */
[----:B------:R-:W-:Y:S01]  /*63d0*/  FADD.FTZ R125, R125, R108 ;  /* 0x0000006c7d7d7221 */ /* 0x000fe20000010000 */
[----:B----4-:R-:W-:Y:S01]  /*63e0*/  F2FP.PACK_AB R13, R53, R42 ;  /* 0x0000002a350d723e */ /* 0x010fe200000000ff */
[----:B------:R-:W-:-:S02]  /*63f0*/  FADD.FTZ R3, R3, R56 ;  /* 0x0000003803037221 */ /* 0x000fc40000010000 */
[----:B------:R-:W-:Y:S02]  /*6400*/  FADD.FTZ R102, R102, R125 ;  /* 0x0000007d66667221 */ /* 0x000fe40000010000 */
[----:B------:R-:W-:Y:S01]  /*6410*/  FADD.FTZ R106, R106, R3 ;  /* 0x000000036a6a7221 */ /* 0x000fe20000010000 */
[----:B------:R-:W-:Y:S01]  /*6420*/  MUFU.EX2 R39, R39 ;  /* 0x0000002700277308 */ /* 0x000fe20000000800 */
[----:B------:R-:W-:Y:S02]  /*6430*/  FADD.FTZ R107, R107, R102 ;  /* 0x000000666b6b7221 */ /* 0x000fe40000010000 */
[----:B------:R-:W-:-:S04]  /*6440*/  FADD.FTZ R119, R119, R106 ;  /* 0x0000006a77777221 */ /* 0x000fc80000010000 */
[----:B------:R-:W-:Y:S01]  /*6450*/  FADD.FTZ R180, R180, R119 ;  /* 0x00000077b4b47221 */ /* 0x000fe20000010000 */
[----:B---3--:R-:W-:Y:S01]  /*6460*/  F2FP.PACK_AB R15, R48, R49 ;  /* 0x00000031300f723e */ /* 0x008fe200000000ff */
[----:B------:R-:W3:Y:S02]  /*6470*/  MUFU.EX2 R54, R54 ;  /* 0x0000003600367308 */ /* 0x000ee40000000800 */
[----:B------:R-:W-:-:S04]  /*6480*/  FADD.FTZ R143, R143, R180 ;  /* 0x000000b48f8f7221 */ /* 0x000fc80000010000 */
[C---:B--2---:R-:W-:Y:S01]  /*6490*/  HMMA.16816.F32 R4, R12.reuse, R22, R4 ;  /* 0x000000160c04723c */ /* 0x044fe20000001804 */
[----:B------:R-:W-:Y:S01]  /*64a0*/  FADD.FTZ R164, R164, R143 ;  /* 0x0000008fa4a47221 */ /* 0x000fe20000010000 */
[----:B------:R-:W-:Y:S03]  /*64b0*/  MUFU.EX2 R47, R47 ;  /* 0x0000002f002f7308 */ /* 0x000fe60000000800 */
[----:B------:R-:W-:Y:S02]  /*64c0*/  FADD.FTZ R137, R137, R164 ;  /* 0x000000a489897221 */ /* 0x000fe40000010000 */
[----:B------:R-:W-:Y:S01]  /*64d0*/  FADD.FTZ R22, R100, R107 ;  /* 0x0000006b64167221 */ /* 0x000fe20000010000 */
[----:B------:R-:W-:Y:S01]  /*64e0*/  HMMA.16816.F32 R8, R12, R20, R8 ;  /* 0x000000140c08723c */ /* 0x000fe20000001808 */
[----:B------:R-:W-:Y:S01]  /*64f0*/  FADD.FTZ R137, R154, R137 ;  /* 0x000000899a897221 */ /* 0x000fe20000010000 */
[----:B------:R-:W-:Y:S01]  /*6500*/  MUFU.EX2 R50, R50 ;  /* 0x0000003200327308 */ /* 0x000fe20000000800 */
[----:B------:R-:W-:-:S02]  /*6510*/  FADD.FTZ R22, R99, R22 ;  /* 0x0000001663167221 */ /* 0x000fc40000010000 */
[----:B------:R-:W-:Y:S02]  /*6520*/  FADD.FTZ R124, R124, R137 ;  /* 0x000000897c7c7221 */ /* 0x000fe40000010000 */
[----:B------:R-:W-:Y:S01]  /*6530*/  FADD.FTZ R93, R93, R22 ;  /* 0x000000165d5d7221 */ /* 0x000fe20000010000 */
[C---:B-----5:R-:W-:Y:S01]  /*6540*/  HMMA.16816.F32 R24, R12.reuse, R16, R24 ;  /* 0x000000100c18723c */ /* 0x060fe20000001818 */
[----:B------:R-:W-:Y:S01]  /*6550*/  FFMA.FTZ R20, R46, c[0x0][0x23c], -R55 ;  /* 0x00008f002e147a23 */ /* 0x000fe20000010837 */
[----:B------:R-:W2:Y:S01]  /*6560*/  MUFU.EX2 R243, R243 ;  /* 0x000000f300f37308 */ /* 0x000ea20000000800 */
[----:B------:R-:W-:Y:S02]  /*6570*/  FADD.FTZ R3, R92, R93 ;  /* 0x0000005d5c037221 */ /* 0x000fe40000010000 */
[----:B------:R-:W-:Y:S02]  /*6580*/  FFMA.FTZ R21, R45, c[0x0][0x23c], -R55 ;  /* 0x00008f002d157a23 */ /* 0x000fe40000010837 */
[----:B------:R-:W-:Y:S01]  /*6590*/  FADD.FTZ R36, R36, R3 ;  /* 0x0000000324247221 */ /* 0x000fe20000010000 */
[----:B------:R-:W-:Y:S01]  /*65a0*/  HMMA.16816.F32 R28, R12, R18, R28 ;  /* 0x000000120c1c723c */ /* 0x000fe2000000181c */
[----:B------:R-:W-:Y:S01]  /*65b0*/  FADD.FTZ R124, R113, R124 ;  /* 0x0000007c717c7221 */ /* 0x000fe20000010000 */
[----:B------:R-:W4:Y:S01]  /*65c0*/  MUFU.EX2 R20, R20 ;  /* 0x0000001400147308 */ /* 0x000f220000000800 */
[----:B------:R-:W-:-:S02]  /*65d0*/  FADD.FTZ R37, R37, R36 ;  /* 0x0000002425257221 */ /* 0x000fc40000010000 */
[----:B------:R-:W-:Y:S02]  /*65e0*/  FADD.FTZ R95, R95, R124 ;  /* 0x0000007c5f5f7221 */ /* 0x000fe40000010000 */
[----:B------:R-:W-:Y:S01]  /*65f0*/  FADD.FTZ R38, R38, R37 ;  /* 0x0000002526267221 */ /* 0x000fe20000010000 */
[----:B---3--:R-:W-:Y:S01]  /*6600*/  F2FP.PACK_AB R12, R54, R39 ;  /* 0x00000027360c723e */ /* 0x008fe200000000ff */
[----:B------:R-:W-:Y:S01]  /*6610*/  FADD.FTZ R86, R86, R95 ;  /* 0x0000005f56567221 */ /* 0x000fe20000010000 */
[----:B------:R-:W-:Y:S01]  /*6620*/  MUFU.EX2 R21, R21 ;  /* 0x0000001500157308 */ /* 0x000fe20000000800 */
[----:B------:R-:W-:Y:S01]  /*6630*/  FADD.FTZ R41, R41, R38 ;  /* 0x0000002629297221 */ /* 0x000fe20000010000 */
[----:B--2---:R-:W-:Y:S01]  /*6640*/  F2FP.PACK_AB R14, R243, R50 ;  /* 0x00000032f30e723e */ /* 0x004fe200000000ff */
[----:B------:R-:W-:Y:S02]  /*6650*/  FADD.FTZ R39, R39, R86 ;  /* 0x0000005627277221 */ /* 0x000fe40000010000 */
[----:B------:R-:W-:-:S02]  /*6660*/  FADD.FTZ R40, R40, R41 ;  /* 0x0000002928287221 */ /* 0x000fc40000010000 */
[----:B------:R-:W-:Y:S01]  /*6670*/  FADD.FTZ R39, R54, R39 ;  /* 0x0000002736277221 */ /* 0x000fe20000010000 */
[----:B------:R-:W2:Y:S01]  /*6680*/  MUFU.EX2 R244, R244 ;  /* 0x000000f400f47308 */ /* 0x000ea20000000800 */
[----:B------:R-:W-:Y:S01]  /*6690*/  FADD.FTZ R43, R43, R40 ;  /* 0x000000282b2b7221 */ /* 0x000fe20000010000 */
[----:B----4-:R-:W-:Y:S01]  /*66a0*/  F2FP.PACK_AB R13, R20, R47 ;  /* 0x0000002f140d723e */ /* 0x010fe200000000ff */
[----:B------:R-:W-:Y:S02]  /*66b0*/  FADD.FTZ R50, R50, R39 ;  /* 0x0000002732327221 */ /* 0x000fe40000010000 */
[----:B------:R-:W-:Y:S02]  /*66c0*/  FADD.FTZ R42, R42, R43 ;  /* 0x0000002b2a2a7221 */ /* 0x000fe40000010000 */
[----:B------:R-:W-:Y:S02]  /*66d0*/  FADD.FTZ R243, R243, R50 ;  /* 0x00000032f3f37221 */ /* 0x000fe40000010000 */
[----:B------:R-:W-:-:S04]  /*66e0*/  FADD.FTZ R42, R53, R42 ;  /* 0x0000002a352a7221 */ /* 0x000fc80000010000 */
[----:B------:R-:W-:Y:S01]  /*66f0*/  FADD.FTZ R49, R49, R42 ;  /* 0x0000002a31317221 */ /* 0x000fe20000010000 */
[----:B--2---:R-:W-:-:S03]  /*6700*/  F2FP.PACK_AB R15, R244, R21 ;  /* 0x00000015f40f723e */ /* 0x004fc600000000ff */
[----:B------:R-:W-:-:S04]  /*6710*/  FADD.FTZ R48, R48, R49 ;  /* 0x0000003130307221 */ /* 0x000fc80000010000 */
[----:B------:R-:W-:Y:S01]  /*6720*/  FADD.FTZ R47, R47, R48 ;  /* 0x000000302f2f7221 */ /* 0x000fe20000010000 */
[----:B------:R-:W-:Y:S03]  /*6730*/  HMMA.16816.F32 R136, R12, R132, R24 ;  /* 0x000000840c88723c */ /* 0x000fe60000001818 */
[----:B------:R-:W-:-:S04]  /*6740*/  FADD.FTZ R20, R20, R47 ;  /* 0x0000002f14147221 */ /* 0x000fc80000010000 */
[----:B------:R-:W-:Y:S01]  /*6750*/  FADD.FTZ R21, R21, R20 ;  /* 0x0000001415157221 */ /* 0x000fe20000010000 */
[----:B-1----:R-:W-:Y:S03]  /*6760*/  HMMA.16816.F32 R144, R12, R32, R8 ;  /* 0x000000200c90723c */ /* 0x002fe60000001808 */
[----:B------:R-:W-:-:S05]  /*6770*/  FADD.FTZ R244, R244, R21 ;  /* 0x00000015f4f47221 */ /* 0x000fca0000010000 */
[C---:B------:R-:W-:Y:S08]  /*6780*/  HMMA.16816.F32 R140, R12.reuse, R34, R4 ;  /* 0x000000220c8c723c */ /* 0x040ff00000001804 */
[----:B------:R-:W-:Y:S01]  /*6790*/  HMMA.16816.F32 R132, R12, R134, R28 ;  /* 0x000000860c84723c */ /* 0x000fe2000000181c */
[----:B------:R-:W-:Y:S07]  /*67a0*/  @!P0 BRA `(.L_x_1485) ;  /* 0x00003f4000008947 */ /* 0x000fee0003800000 */
[----:B------:R-:W-:Y:S01]  /*67b0*/  ULDC UR4, c[0x0][0x1a0] ;  /* 0x0000680000047ab9 */ /* 0x000fe20000000800 */
[----:B------:R-:W-:Y:S01]  /*67c0*/  IMAD.MOV.U32 R240, RZ, RZ, R238 ;  /* 0x000000fffff07224 */ /* 0x000fe200078e00ee */
[----:B------:R-:W-:Y:S01]  /*67d0*/  ULEA UR4, -UR4, URZ, 0x8 ;  /* 0x0000003f04047291 */ /* 0x000fe2000f8e413f */
[----:B------:R-:W-:Y:S01]  /*67e0*/  IADD3 R242, R148, -0x2, RZ ;  /* 0xfffffffe94f27810 */ /* 0x000fe20007ffe0ff */
[----:B------:R-:W-:Y:S01]  /*67f0*/  IMAD.MOV.U32 R149, RZ, RZ, R2 ;  /* 0x000000ffff957224 */ /* 0x000fe200078e0002 */
[----:B------:R-:W-:Y:S01]  /*6800*/  MOV R3, R0 ;  /* 0x0000000000037202 */ /* 0x000fe20000000f00 */
[----:B------:R-:W-:-:S02]  /*6810*/  USHF.R.S32.HI UR6, URZ, 0x1f, UR4 ;  /* 0x0000001f3f067899 */ /* 0x000fc40008011404 */
[----:B------:R-:W-:-:S04]  /*6820*/  MOV R238, UR4 ;  /* 0x0000000400ee7c02 */ /* 0x000fc80008000f00 */
[----:B------:R-:W-:-:S04]  /*6830*/  IMAD.U32 R236, RZ, RZ, UR6 ;  /* 0x00000006ffec7e24 */ /* 0x000fc8000f8e00ff */
.L_x_1489:
[----:B------:R-:W-:Y:S01]  /*6840*/  MOV R8, R238 ;  /* 0x000000ee00087202 */ /* 0x000fe20000000f00 */
[----:B------:R-:W-:Y:S04]  /*6850*/  DEPBAR.LE SB0, 0x0 ;  /* 0x000080000000791a */ /* 0x000fe80000000000 */
[----:B------:R-:W-:Y:S01]  /*6860*/  BAR.SYNC.DEFER_BLOCKING 0x0 ;  /* 0x0000000000007b1d */ /* 0x000fe20000010000 */
[----:B------:R-:W-:Y:S05]  /*6870*/  MOV R2, R236 ;  /* 0x000000ec00027202 */ /* 0x000fea0000000f00 */
[----:B------:R-:W-:-:S05]  /*6880*/  @P6 BRA `(.L_x_1486) ;  /* 0x000003b000006947 */ /* 0x000fca0003800000 */
        /* <DEDUP_REMOVED lines=59> */
.L_x_1486:
[C---:B------:R-:W-:Y:S04]  /*6c40*/  LEA R240, P0, R8.reuse, R240, 0x1 ;  /* 0x000000f008f07211 */ /* 0x040fe800078008ff */
[----:B------:R-:W-:Y:S02]  /*6c50*/  LEA.HI.X R239, R8, R239, R2, 0x1, P0 ;  /* 0x000000ef08ef7211 */ /* 0x000fe400000f0c02 */
[----:B------:R-:W-:Y:S03]  /*6c60*/  IADD3 R6, P0, R240, UR10, RZ ;  /* 0x0000000af0067c10 */ /* 0x000fe6000ff1e0ff */
        /* <DEDUP_REMOVED lines=10> */
[----:B------:R-:W-:Y:S02]  /*6d10*/  IADD3.X R249, R251, UR5, RZ, P0, !PT ;  /* 0x00000005fbf97c10 */ /* 0x000fe400087fe4ff */
[----:B------:R1:W-:Y:S01]  /*6d20*/  LDGSTS.E.BYPASS.LTC128B.128 [R233+0x6000], [R250.64] ;  /* 0x06000000fae97fae */ /* 0x0003e2000b901d4c */
[----:B------:R-:W-:Y:S04]  /*6d30*/  IADD3 R246, P0, R248, UR10, RZ ;  /* 0x0000000af8f67c10 */ /* 0x000fe8000ff1e0ff */
[----:B------:R1:W-:Y:S01]  /*6d40*/  LDGSTS.E.BYPASS.LTC128B.128 [R233+0x6800], [R248.64] ;  /* 0x06800000f8e97fae */ /* 0x0003e2000b901d4c */
[----:B------:R-:W-:Y:S02]  /*6d50*/  IADD3.X R247, R249, UR5, RZ, P0, !PT ;  /* 0x00000005f9f77c10 */ /* 0x000fe400087fe4ff */
[----:B------:R-:W-:Y:S03]  /*6d60*/  IADD3 R150, P0, R246, UR10, RZ ;  /* 0x0000000af6967c10 */ /* 0x000fe6000ff1e0ff */
        /* <DEDUP_REMOVED lines=8> */
[----:B------:R-:W-:Y:S03]  /*6df0*/  ISETP.GE.AND P0, PT, R242, 0x1, PT ;  /* 0x00000001f200780c */ /* 0x000fe60003f06270 */
[----:B------:R4:W-:Y:S05]  /*6e00*/  LDGSTS.E.BYPASS.LTC128B.128 [R233+0x8800], [R18.64] ;  /* 0x0880000012e97fae */ /* 0x0009ea000b901d4c */
[----:B------:R-:W-:Y:S05]  /*6e10*/  LDSM.16.M88.4 R152, [R228] ;  /* 0x00000000e498783b */ /* 0x000fea0000000200 */
[----:B------:R-:W2:Y:S05]  /*6e20*/  LDSM.16.M88.4 R156, [R227] ;  /* 0x00000000e39c783b */ /* 0x000eaa0000000200 */
[----:B------:R-:W3:Y:S05]  /*6e30*/  LDSM.16.M88.4 R160, [R227+0x400] ;  /* 0x00040000e3a0783b */ /* 0x000eea0000000200 */
[----:B------:R-:W5:Y:S05]  /*6e40*/  LDSM.16.M88.4 R164, [R227+0x800] ;  /* 0x00080000e3a4783b */ /* 0x000f6a0000000200 */
[----:B------:R-:W0:Y:S05]  /*6e50*/  LDGDEPBAR ;  /* 0x00000000000079af */ /* 0x000e2a0000000000 */
[----:B------:R-:W1:Y:S05]  /*6e60*/  LDSM.16.M88.4 R168, [R227+0xc00] ;  /* 0x000c0000e3a8783b */ /* 0x000e6a0000000200 */
[----:B------:R-:W1:Y:S05]  /*6e70*/  LDSM.16.M88.4 R172, [R227+0x1000] ;  /* 0x00100000e3ac783b */ /* 0x000e6a0000000200 */
[----:B------:R-:W1:Y:S05]  /*6e80*/  LDSM.16.M88.4 R176, [R227+0x1400] ;  /* 0x00140000e3b0783b */ /* 0x000e6a0000000200 */
[----:B------:R-:W-:Y:S01]  /*6e90*/  LDSM.16.M88.4 R180, [R227+0x1c00] ;  /* 0x001c0000e3b4783b */ /* 0x000fe20000000200 */
[C---:B--2---:R-:W-:Y:S04]  /*6ea0*/  HMMA.16816.F32 R4, R152.reuse, R156, RZ ;  /* 0x0000009c9804723c */ /* 0x044fe800000018ff */
[----:B------:R-:W-:Y:S05]  /*6eb0*/  LDSM.16.M88.4 R184, [R227+0x2000] ;  /* 0x00200000e3b8783b */ /* 0x000fea0000000200 */
[----:B------:R-:W-:Y:S01]  /*6ec0*/  LDSM.16.M88.4 R188, [R227+0x2400] ;  /* 0x00240000e3bc783b */ /* 0x000fe20000000200 */
[C---:B------:R-:W-:Y:S04]  /*6ed0*/  HMMA.16816.F32 R8, R152.reuse, R158, RZ ;  /* 0x0000009e9808723c */ /* 0x040fe800000018ff */
[----:B------:R-:W2:Y:S04]  /*6ee0*/  LDSM.16.M88.4 R156, [R227+0x1800] ;  /* 0x00180000e39c783b */ /* 0x000ea80000000200 */
[C---:B---3--:R-:W-:Y:S01]  /*6ef0*/  HMMA.16816.F32 R12, R152.reuse, R160, RZ ;  /* 0x000000a0980c723c */ /* 0x048fe200000018ff */
[----:B------:R-:W3:Y:S05]  /*6f00*/  LDSM.16.M88.4 R192, [R227+0x2800] ;  /* 0x00280000e3c0783b */ /* 0x000eea0000000200 */
[----:B------:R-:W-:Y:S02]  /*6f10*/  LDSM.16.M88.4 R196, [R227+0x3c00] ;  /* 0x003c0000e3c4783b */ /* 0x000fe40000000200 */
[C---:B----4-:R-:W-:Y:S03]  /*6f20*/  HMMA.16816.F32 R16, R152.reuse, R162, RZ ;  /* 0x000000a29810723c */ /* 0x050fe600000018ff */
[----:B------:R-:W4:Y:S05]  /*6f30*/  LDSM.16.M88.4 R160, [R227+0x2c00] ;  /* 0x002c0000e3a0783b */ /* 0x000f2a0000000200 */
[C---:B-----5:R-:W-:Y:S01]  /*6f40*/  HMMA.16816.F32 R20, R152.reuse, R164, RZ ;  /* 0x000000a49814723c */ /* 0x060fe200000018ff */
[----:B------:R-:W-:Y:S05]  /*6f50*/  LDSM.16.M88.4 R200, [R226] ;  /* 0x00000000e2c8783b */ /* 0x000fea0000000200 */
[----:B------:R-:W-:Y:S02]  /*6f60*/  LDSM.16.M88.4 R204, [R225] ;  /* 0x00000000e1cc783b */ /* 0x000fe40000000200 */
[C---:B------:R-:W-:Y:S03]  /*6f70*/  HMMA.16816.F32 R24, R152.reuse, R166, RZ ;  /* 0x000000a69818723c */ /* 0x040fe600000018ff */
[----:B------:R-:W5:Y:S05]  /*6f80*/  LDSM.16.M88.4 R164, [R227+0x3000] ;  /* 0x00300000e3a4783b */ /* 0x000f6a0000000200 */
[C---:B-1----:R-:W-:Y:S08]  /*6f90*/  HMMA.16816.F32 R28, R152.reuse, R168, RZ ;  /* 0x000000a8981c723c */ /* 0x042ff000000018ff */
[C---:B------:R-:W-:Y:S01]  /*6fa0*/  HMMA.16816.F32 R32, R152.reuse, R170, RZ ;  /* 0x000000aa9820723c */ /* 0x040fe200000018ff */
[----:B------:R-:W1:Y:S07]  /*6fb0*/  LDSM.16.M88.4 R168, [R227+0x3400] ;  /* 0x00340000e3a8783b */ /* 0x000e6e0000000200 */
[C---:B------:R-:W-:Y:S08]  /*6fc0*/  HMMA.16816.F32 R36, R152.reuse, R172, RZ ;  /* 0x000000ac9824723c */ /* 0x040ff000000018ff */
[C---:B------:R-:W-:Y:S01]  /*6fd0*/  HMMA.16816.F32 R40, R152.reuse, R174, RZ ;  /* 0x000000ae9828723c */ /* 0x040fe200000018ff */
[----:B------:R-:W1:Y:S07]  /*6fe0*/  LDSM.16.M88.4 R172, [R227+0x3800] ;  /* 0x00380000e3ac783b */ /* 0x000e6e0000000200 */
[C---:B------:R-:W-:Y:S08]  /*6ff0*/  HMMA.16816.F32 R44, R152.reuse, R176, RZ ;  /* 0x000000b0982c723c */ /* 0x040ff000000018ff */
[C---:B------:R-:W-:Y:S01]  /*7000*/  HMMA.16816.F32 R48, R152.reuse, R178, RZ ;  /* 0x000000b29830723c */ /* 0x040fe200000018ff */
[----:B------:R-:W-:Y:S07]  /*7010*/  LDSM.16.M88.4 R176, [R221] ;  /* 0x00000000ddb0783b */ /* 0x000fee0000000200 */
[C---:B--2---:R-:W-:Y:S08]  /*7020*/  HMMA.16816.F32 R52, R152.reuse, R156, RZ ;  /* 0x0000009c9834723c */ /* 0x044ff000000018ff */
[C---:B------:R-:W-:Y:S01]  /*7030*/  HMMA.16816.F32 R56, R152.reuse, R158, RZ ;  /* 0x0000009e9838723c */ /* 0x040fe200000018ff */
[----:B------:R-:W2:Y:S07]  /*7040*/  LDSM.16.M88.4 R156, [R222] ;  /* 0x00000000de9c783b */ /* 0x000eae0000000200 */
        /* <DEDUP_REMOVED lines=9> */
[C---:B---3--:R-:W-:Y:S08]  /*70e0*/  HMMA.16816.F32 R84, R152.reuse, R192, RZ ;  /* 0x000000c09854723c */ /* 0x048ff000000018ff */
[C---:B------:R-:W-:Y:S01]  /*70f0*/  HMMA.16816.F32 R88, R152.reuse, R194, RZ ;  /* 0x000000c29858723c */ /* 0x040fe200000018ff */
[----:B------:R-:W-:Y:S07]  /*7100*/  LDSM.16.M88.4 R192, [R211] ;  /* 0x00000000d3c0783b */ /* 0x000fee0000000200 */
[C---:B----4-:R-:W-:Y:S08]  /*7110*/  HMMA.16816.F32 R92, R152.reuse, R160, RZ ;  /* 0x000000a0985c723c */ /* 0x050ff000000018ff */
[C---:B------:R-:W-:Y:S01]  /*7120*/  HMMA.16816.F32 R96, R152.reuse, R162, RZ ;  /* 0x000000a29860723c */ /* 0x040fe200000018ff */
[----:B------:R-:W-:Y:S07]  /*7130*/  LDSM.16.M88.4 R160, [R219] ;  /* 0x00000000dba0783b */ /* 0x000fee0000000200 */
[C---:B-----5:R-:W-:Y:S08]  /*7140*/  HMMA.16816.F32 R100, R152.reuse, R164, RZ ;  /* 0x000000a49864723c */ /* 0x060ff000000018ff */
[C---:B------:R-:W-:Y:S01]  /*7150*/  HMMA.16816.F32 R104, R152.reuse, R166, RZ ;  /* 0x000000a69868723c */ /* 0x040fe200000018ff */
[----:B------:R-:W-:Y:S07]  /*7160*/  LDSM.16.M88.4 R164, [R218] ;  /* 0x00000000daa4783b */ /* 0x000fee0000000200 */
[C---:B-1----:R-:W-:Y:S08]  /*7170*/  HMMA.16816.F32 R108, R152.reuse, R168, RZ ;  /* 0x000000a8986c723c */ /* 0x042ff000000018ff */
[C---:B------:R-:W-:Y:S01]  /*7180*/  HMMA.16816.F32 R112, R152.reuse, R170, RZ ;  /* 0x000000aa9870723c */ /* 0x040fe200000018ff */
[----:B------:R-:W-:Y:S07]  /*7190*/  LDSM.16.M88.4 R168, [R217] ;  /* 0x00000000d9a8783b */ /* 0x000fee0000000200 */
[C---:B------:R-:W-:Y:S08]  /*71a0*/  HMMA.16816.F32 R116, R152.reuse, R172, RZ ;  /* 0x000000ac9874723c */ /* 0x040ff000000018ff */
[C---:B------:R-:W-:Y:S01]  /*71b0*/  HMMA.16816.F32 R120, R152.reuse, R174, RZ ;  /* 0x000000ae9878723c */ /* 0x040fe200000018ff */
[----:B------:R-:W-:Y:S07]  /*71c0*/  LDSM.16.M88.4 R172, [R216] ;  /* 0x00000000d8ac783b */ /* 0x000fee0000000200 */
[C---:B------:R-:W-:Y:S08]  /*71d0*/  HMMA.16816.F32 R124, R152.reuse, R196, RZ ;  /* 0x000000c4987c723c */ /* 0x040ff000000018ff */
[----:B------:R-:W-:Y:S01]  /*71e0*/  HMMA.16816.F32 R128, R152, R198, RZ ;  /* 0x000000c69880723c */ /* 0x000fe200000018ff */
[----:B------:R-:W1:Y:S05]  /*71f0*/  LDSM.16.M88.4 R152, [R220] ;  /* 0x00000000dc98783b */ /* 0x000e6a0000000200 */
[----:B------:R-:W-:Y:S02]  /*7200*/  LDSM.16.M88.4 R196, [R210] ;  /* 0x00000000d2c4783b */ /* 0x000fe40000000200 */
[C---:B------:R-:W-:Y:S08]  /*7210*/  HMMA.16816.F32 R4, R200.reuse, R204, R4 ;  /* 0x000000ccc804723c */ /* 0x040ff00000001804 */
[C---:B------:R-:W-:Y:S01]  /*7220*/  HMMA.16816.F32 R8, R200.reuse, R206, R8 ;  /* 0x000000cec808723c */ /* 0x040fe20000001808 */
[----:B------:R-:W-:Y:S07]  /*7230*/  LDSM.16.M88.4 R204, [R209] ;  /* 0x00000000d1cc783b */ /* 0x000fee0000000200 */
[C---:B--2---:R-:W-:Y:S08]  /*7240*/  HMMA.16816.F32 R12, R200.reuse, R156, R12 ;  /* 0x0000009cc80c723c */ /* 0x044ff0000000180c */
[C---:B------:R-:W-:Y:S01]  /*7250*/  HMMA.16816.F32 R16, R200.reuse, R158, R16 ;  /* 0x0000009ec810723c */ /* 0x040fe20000001810 */
[----:B------:R-:W2:Y:S07]  /*7260*/  LDSM.16.M88.4 R156, [R214] ;  /* 0x00000000d69c783b */ /* 0x000eae0000000200 */
[C---:B------:R-:W-:Y:S08]  /*7270*/  HMMA.16816.F32 R20, R200.reuse, R176, R20 ;  /* 0x000000b0c814723c */ /* 0x040ff00000001814 */
[C---:B------:R-:W-:Y:S01]  /*7280*/  HMMA.16816.F32 R24, R200.reuse, R178, R24 ;  /* 0x000000b2c818723c */ /* 0x040fe20000001818 */
[----:B------:R-:W3:Y:S01]  /*7290*/  LDSM.16.M88.4 R176, [R208] ;  /* 0x00000000d0b0783b */ /* 0x000ee20000000200 */
[----:B------:R-:W-:Y:S04]  /*72a0*/  DEPBAR.LE SB0, 0x0 ;  /* 0x000080000000791a */ /* 0x000fe80000000000 */
[----:B------:R-:W-:Y:S02]  /*72b0*/  BAR.SYNC.DEFER_BLOCKING 0x0 ;  /* 0x0000000000007b1d */ /* 0x000fe40000010000 */
        /* <DEDUP_REMOVED lines=27> */
[----:B------:R-:W-:Y:S02]  /*7470*/  ULDC UR6, c[0x0][0x198] ;  /* 0x0000660000067ab9 */ /* 0x000fe40000000800 */
[----:B------:R-:W-:Y:S04]  /*7480*/  ULEA UR6, -UR6, URZ, 0x8 ;  /* 0x0000003f06067291 */ /* 0x000fe8000f8e413f */
[----:B------:R-:W-:Y:S02]  /*7490*/  USHF.R.S32.HI UR4, URZ, 0x1f, UR6 ;  /* 0x0000001f3f047899 */ /* 0x000fe40008011406 */
[----:B------:R-:W-:Y:S04]  /*74a0*/  MOV R154, UR6 ;  /* 0x00000006009a7c02 */ /* 0x000fe80008000f00 */
[----:B------:R-:W-:Y:S01]  /*74b0*/  MOV R2, UR4 ;  /* 0x0000000400027c02 */ /* 0x000fe20008000f00 */
[----:B------:R-:W-:-:S05]  /*74c0*/  @P6 BRA `(.L_x_1488) ;  /* 0x000003b000006947 */ /* 0x000fca0003800000 */
        /* <DEDUP_REMOVED lines=59> */
.L_x_1488:
        /* <DEDUP_REMOVED lines=11> */
[----:B------:R1:W-:Y:S01]  /*7930*/  LDGSTS.E.BYPASS.LTC128B.128 [R233+0x1800], [R158.64] ;  /* 0x018000009ee97fae */ /* 0x0003e2000b901d4c */
        /* <DEDUP_REMOVED lines=14> */
[----:B------:R-:W-:Y:S05]  /*7a20*/  IADD3.X R163, R161, UR7, RZ, P0, !PT ;  /* 0x00000007a1a37c10 */ /* 0x000fea00087fe4ff */
[----:B------:R1:W-:Y:S04]  /*7a30*/  LDGSTS.E.BYPASS.LTC128B.128 [R233+0x4800], [R162.64] ;  /* 0x04800000a2e97fae */ /* 0x0003e8000b901d4c */
[----:B------:R-:W0:Y:S02]  /*7a40*/  LDGDEPBAR ;  /* 0x00000000000079af */ /* 0x000e240000000000 */
.L_x_1487:
        /* <DEDUP_REMOVED lines=163> */
[----:B------:R-:W-:Y:S01]  /*8480*/  ISETP.GT.AND P0, PT, R242, RZ, PT ;  /* 0x000000fff200720c */ /* 0x000fe20003f04270 */
        /* <DEDUP_REMOVED lines=38> */
[--C-:B------:R-:W-:Y:S02]  /*86f0*/  FFMA.FTZ R187, R23, c[0x0][0x23c], -R5.reuse ;  /* 0x00008f0017bb7a23 */ /* 0x100fe40000010805 */
[----:B------:R-:W-:Y:S01]  /*8700*/  FMUL.FTZ R23, R3, R135 ;  /* 0x0000008703177220 */ /* 0x000fe20000410000 */
[----:B------:R-:W-:Y:S01]  /*8710*/  MUFU.EX2 R193, R193 ;  /* 0x000000c100c17308 */ /* 0x000fe20000000800 */
[----:B------:R-:W-:Y:S02]  /*8720*/  FFMA.FTZ R163, R46, c[0x0][0x23c], -R5 ;  /* 0x00008f002ea37a23 */ /* 0x000fe40000010805 */
[--C-:B------:R-:W-:Y:S02]  /*8730*/  FFMA.FTZ R157, R49, c[0x0][0x23c], -R151.reuse ;  /* 0x00008f00319d7a23 */ /* 0x100fe40000010897 */
[----:B------:R-:W-:Y:S02]  /*8740*/  FFMA.FTZ R153, R52, c[0x0][0x23c], -R151 ;  /* 0x00008f0034997a23 */ /* 0x000fe40000010897 */
[----:B------:R-:W-:Y:S02]  /*8750*/  FFMA.FTZ R59, R59, c[0x0][0x23c], -R5 ;  /* 0x00008f003b3b7a23 */ /* 0x000fe40000010805 */
[--C-:B------:R-:W-:Y:S01]  /*8760*/  FFMA.FTZ R46, R68, c[0x0][0x23c], -R151.reuse ;  /* 0x00008f00442e7a23 */ /* 0x100fe20000010897 */
[----:B------:R-:W-:Y:S01]  /*8770*/  MUFU.EX2 R188, R188 ;  /* 0x000000bc00bc7308 */ /* 0x000fe20000000800 */
[----:B------:R-:W-:Y:S02]  /*8780*/  FFMA.FTZ R198, R4, c[0x0][0x23c], -R151 ;  /* 0x00008f0004c67a23 */ /* 0x000fe40000010897 */
[--C-:B------:R-:W-:Y:S02]  /*8790*/  FFMA.FTZ R200, R6, c[0x0][0x23c], -R5.reuse ;  /* 0x00008f0006c87a23 */ /* 0x100fe40000010805 */
        /* <DEDUP_REMOVED lines=13> */
[----:B------:R-:W-:Y:S02]  /*8870*/  FFMA.FTZ R160, R47, c[0x0][0x23c], -R5 ;  /* 0x00008f002fa07a23 */ /* 0x000fe40000010805 */
[--C-:B------:R-:W-:Y:S01]  /*8880*/  FFMA.FTZ R154, R48, c[0x0][0x23c], -R151.reuse ;  /* 0x00008f00309a7a23 */ /* 0x100fe20000010897 */
[----:B------:R-:W1:Y:S01]  /*8890*/  MUFU.EX2 R203, R203 ;  /* 0x000000cb00cb7308 */ /* 0x000e620000000800 */
[----:B------:R-:W-:Y:S02]  /*88a0*/  FFMA.FTZ R48, R65, c[0x0][0x23c], -R151 ;  /* 0x00008f0041307a23 */ /* 0x000fe40000010897 */
[--C-:B------:R-:W-:Y:S01]  /*88b0*/  FFMA.FTZ R158, R50, c[0x0][0x23c], -R5.reuse ;  /* 0x00008f00329e7a23 */ /* 0x100fe20000010805 */
[----:B--2---:R-:W-:Y:S01]  /*88c0*/  F2FP.PACK_AB R24, R201, R198 ;  /* 0x000000c6c918723e */ /* 0x004fe200000000ff */
[----:B------:R-:W-:Y:S02]  /*88d0*/  FFMA.FTZ R159, R51, c[0x0][0x23c], -R5 ;  /* 0x00008f00339f7a23 */ /* 0x000fe40000010805 */
[----:B------:R-:W-:Y:S02]  /*88e0*/  FFMA.FTZ R150, R53, c[0x0][0x23c], -R151 ;  /* 0x00008f0035967a23 */ /* 0x000fe40000010897 */
[----:B------:R-:W-:Y:S01]  /*88f0*/  FFMA.FTZ R155, R54, c[0x0][0x23c], -R5 ;  /* 0x00008f00369b7a23 */ /* 0x000fe20000010805 */
[----:B------:R-:W-:Y:S01]  /*8900*/  MUFU.EX2 R197, R197 ;  /* 0x000000c500c57308 */ /* 0x000fe20000000800 */
[----:B------:R-:W-:Y:S02]  /*8910*/  FFMA.FTZ R54, R60, c[0x0][0x23c], -R151 ;  /* 0x00008f003c367a23 */ /* 0x000fe40000010897 */
[----:B------:R-:W-:Y:S02]  /*8920*/  FFMA.FTZ R152, R55, c[0x0][0x23c], -R5 ;  /* 0x00008f0037987a23 */ /* 0x000fe40000010805 */
[--C-:B------:R-:W-:Y:S02]  /*8930*/  FFMA.FTZ R55, R56, c[0x0][0x23c], -R151.reuse ;  /* 0x00008f0038377a23 */ /* 0x100fe40000010897 */
[----:B------:R-:W-:Y:S02]  /*8940*/  FFMA.FTZ R56, R57, c[0x0][0x23c], -R151 ;  /* 0x00008f0039387a23 */ /* 0x000fe40000010897 */
[--C-:B------:R-:W-:Y:S01]  /*8950*/  FFMA.FTZ R57, R62, c[0x0][0x23c], -R5.reuse ;  /* 0x00008f003e397a23 */ /* 0x100fe20000010805 */
[----:B------:R-:W2:Y:S01]  /*8960*/  MUFU.EX2 R192, R192 ;  /* 0x000000c000c07308 */ /* 0x000ea20000000800 */
[----:B------:R-:W-:Y:S02]  /*8970*/  FFMA.FTZ R58, R58, c[0x0][0x23c], -R5 ;  /* 0x00008f003a3a7a23 */ /* 0x000fe40000010805 */
[----:B------:R-:W-:Y:S01]  /*8980*/  FFMA.FTZ R49, R61, c[0x0][0x23c], -R151 ;  /* 0x00008f003d317a23 */ /* 0x000fe20000010897 */
[----:B-1----:R-:W-:Y:S01]  /*8990*/  F2FP.PACK_AB R25, R203, R200 ;  /* 0x000000c8cb19723e */ /* 0x002fe200000000ff */
[----:B------:R-:W-:Y:S02]  /*89a0*/  FFMA.FTZ R52, R63, c[0x0][0x23c], -R5 ;  /* 0x00008f003f347a23 */ /* 0x000fe40000010805 */
[----:B------:R-:W-:Y:S02]  /*89b0*/  FFMA.FTZ R47, R64, c[0x0][0x23c], -R151 ;  /* 0x00008f00402f7a23 */ /* 0x000fe40000010897 */
[--C-:B------:R-:W-:Y:S01]  /*89c0*/  FFMA.FTZ R50, R66, c[0x0][0x23c], -R5.reuse ;  /* 0x00008f0042327a23 */ /* 0x100fe20000010805 */
[----:B------:R-:W-:Y:S01]  /*89d0*/  MUFU.EX2 R199, R199 ;  /* 0x000000c700c77308 */ /* 0x000fe20000000800 */
[----:B------:R-:W-:Y:S02]  /*89e0*/  FFMA.FTZ R51, R67, c[0x0][0x23c], -R5 ;  /* 0x00008f0043337a23 */ /* 0x000fe40000010805 */
[----:B------:R-:W-:Y:S02]  /*89f0*/  FFMA.FTZ R7, R69, c[0x0][0x23c], -R151 ;  /* 0x00008f0045077a23 */ /* 0x000fe40000010897 */
[--C-:B------:R-:W-:Y:S02]  /*8a00*/  FFMA.FTZ R45, R70, c[0x0][0x23c], -R5.reuse ;  /* 0x00008f00462d7a23 */ /* 0x100fe40000010805 */
[----:B------:R-:W-:Y:S02]  /*8a10*/  FFMA.FTZ R6, R71, c[0x0][0x23c], -R5 ;  /* 0x00008f0047067a23 */ /* 0x000fe40000010805 */
[----:B------:R-:W-:Y:S01]  /*8a20*/  FFMA.FTZ R44, R72, c[0x0][0x23c], -R151 ;  /* 0x00008f00482c7a23 */ /* 0x000fe20000010897 */
[----:B------:R-:W1:Y:S01]  /*8a30*/  MUFU.EX2 R196, R196 ;  /* 0x000000c400c47308 */ /* 0x000e620000000800 */
[----:B------:R-:W-:Y:S02]  /*8a40*/  FFMA.FTZ R72, R87, c[0x0][0x23c], -R5 ;  /* 0x00008f0057487a23 */ /* 0x000fe40000010805 */
[--C-:B------:R-:W-:Y:S01]  /*8a50*/  FFMA.FTZ R87, R101, c[0x0][0x23c], -R151.reuse ;  /* 0x00008f0065577a23 */ /* 0x100fe20000010897 */
[----:B--2---:R-:W-:Y:S01]  /*8a60*/  F2FP.PACK_AB R26, R192, R197 ;  /* 0x000000c5c01a723e */ /* 0x004fe200000000ff */
[----:B------:R-:W-:Y:S02]  /*8a70*/  FFMA.FTZ R53, R73, c[0x0][0x23c], -R151 ;  /* 0x00008f0049357a23 */ /* 0x000fe40000010897 */
[--C-:B------:R-:W-:Y:S02]  /*8a80*/  FFMA.FTZ R60, R74, c[0x0][0x23c], -R5.reuse ;  /* 0x00008f004a3c7a23 */ /* 0x100fe40000010805 */
[----:B------:R-:W-:Y:S01]  /*8a90*/  FFMA.FTZ R61, R75, c[0x0][0x23c], -R5 ;  /* 0x00008f004b3d7a23 */ /* 0x000fe20000010805 */
[----:B------:R-:W-:Y:S01]  /*8aa0*/  MUFU.EX2 R182, R182 ;  /* 0x000000b600b67308 */ /* 0x000fe20000000800 */
[----:B------:R-:W-:Y:S02]  /*8ab0*/  FFMA.FTZ R200, R3, R244, R200 ;  /* 0x000000f403c87223 */ /* 0x000fe400000100c8 */
[--C-:B------:R-:W-:Y:S02]  /*8ac0*/  FFMA.FTZ R62, R76, c[0x0][0x23c], -R151.reuse ;  /* 0x00008f004c3e7a23 */ /* 0x100fe40000010897 */
[----:B------:R-:W-:Y:S02]  /*8ad0*/  FADD.FTZ R200, R203, R200 ;  /* 0x000000c8cbc87221 */ /* 0x000fe40000010000 */
        /* <DEDUP_REMOVED lines=8> */
[----:B------:R-:W-:Y:S01]  /*8b60*/  FFMA.FTZ R67, R83, c[0x0][0x23c], -R5 ;  /* 0x00008f0053437a23 */ /* 0x000fe20000010805 */
        /* <DEDUP_REMOVED lines=11> */
[----:B------:R-:W-:Y:S02]  /*8c20*/  FFMA.FTZ R71, R85, c[0x0][0x23c], -R151 ;  /* 0x00008f0055477a23 */ /* 0x000fe40000010897 */
[----:B------:R-:W-:Y:S02]  /*8c30*/  FFMA.FTZ R73, R86, c[0x0][0x23c], -R5 ;  /* 0x00008f0056497a23 */ /* 0x000fe40000010805 */
[--C-:B------:R-:W-:Y:S01]  /*8c40*/  FFMA.FTZ R74, R88, c[0x0][0x23c], -R151.reuse ;  /* 0x00008f00584a7a23 */ /* 0x100fe20000010897 */
[C---:B----4-:R-:W-:Y:S02]  /*8c50*/  HMMA.16816.F32 R16, R24.reuse, R28, R16 ;  /* 0x0000001c1810723c */ /* 0x050fe40000001810 */
[----:B------:R-:W3:Y:S01]  /*8c60*/  MUFU.EX2 R179, R179 ;  /* 0x000000b300b37308 */ /* 0x000ee20000000800 */
[----:B------:R-:W-:Y:S02]  /*8c70*/  FFMA.FTZ R75, R89, c[0x0][0x23c], -R151 ;  /* 0x00008f00594b7a23 */ /* 0x000fe40000010897 */
[--C-:B------:R-:W-:Y:S02]  /*8c80*/  FFMA.FTZ R76, R90, c[0x0][0x23c], -R5.reuse ;  /* 0x00008f005a4c7a23 */ /* 0x100fe40000010805 */
[--C-:B------:R-:W-:Y:S01]  /*8c90*/  FFMA.FTZ R77, R91, c[0x0][0x23c], -R5.reuse ;  /* 0x00008f005b4d7a23 */ /* 0x100fe20000010805 */
[----:B------:R-:W-:Y:S01]  /*8ca0*/  HMMA.16816.F32 R20, R24, R30, R20 ;  /* 0x0000001e1814723c */ /* 0x000fe20000001814 */
[----:B------:R-:W4:Y:S03]  /*8cb0*/  LDSM.16.MT88.4 R28, [R224+0x5800] ;  /* 0x00580000e01c783b */ /* 0x000f260000004200 */
[----:B------:R-:W-:Y:S01]  /*8cc0*/  MUFU.EX2 R183, R183 ;  /* 0x000000b700b77308 */ /* 0x000fe20000000800 */
[--C-:B------:R-:W-:Y:S02]  /*8cd0*/  FFMA.FTZ R80, R94, c[0x0][0x23c], -R5.reuse ;  /* 0x00008f005e507a23 */ /* 0x100fe40000010805 */
[----:B------:R-:W-:Y:S01]  /*8ce0*/  F2FP.PACK_AB R24, R191, R190 ;  /* 0x000000bebf18723e */ /* 0x000fe200000000ff */
[----:B------:R-:W-:Y:S01]  /*8cf0*/  FFMA.FTZ R81, R95, c[0x0][0x23c], -R5 ;  /* 0x00008f005f517a23 */ /* 0x000fe20000010805 */
[----:B------:R-:W-:Y:S03]  /*8d00*/  F2FP.PACK_AB R25, R195, R194 ;  /* 0x000000c2c319723e */ /* 0x000fe600000000ff */
[----:B------:R-:W-:Y:S01]  /*8d10*/  F2FP.PACK_AB R26, R184, R189 ;  /* 0x000000bdb81a723e */ /* 0x000fe200000000ff */
[--C-:B------:R-:W-:Y:S01]  /*8d20*/  FFMA.FTZ R78, R92, c[0x0][0x23c], -R151.reuse ;  /* 0x00008f005c4e7a23 */ /* 0x100fe20000010897 */
[----:B------:R-:W1:Y:S01]  /*8d30*/  MUFU.EX2 R176, R176 ;  /* 0x000000b000b07308 */ /* 0x000e620000000800 */
[----:B------:R-:W-:Y:S01]  /*8d40*/  F2FP.PACK_AB R27, R188, R193 ;  /* 0x000000c1bc1b723e */ /* 0x000fe200000000ff */
[--C-:B------:R-:W-:Y:S02]  /*8d50*/  FFMA.FTZ R82, R96, c[0x0][0x23c], -R151.reuse ;  /* 0x00008f0060527a23 */ /* 0x100fe40000010897 */
[----:B------:R-:W-:Y:S02]  /*8d60*/  FFMA.FTZ R83, R97, c[0x0][0x23c], -R151 ;  /* 0x00008f0061537a23 */ /* 0x000fe40000010897 */
[--C-:B------:R-:W-:Y:S02]  /*8d70*/  FFMA.FTZ R84, R98, c[0x0][0x23c], -R5.reuse ;  /* 0x00008f0062547a23 */ /* 0x100fe40000010805 */
[C---:B-----5:R-:W-:Y:S02]  /*8d80*/  HMMA.16816.F32 R8, R24.reuse, R32, R8 ;  /* 0x000000201808723c */ /* 0x060fe40000001808 */
[----:B------:R-:W-:Y:S01]  /*8d90*/  MUFU.EX2 R177, R177 ;  /* 0x000000b100b17308 */ /* 0x000fe20000000800 */
[--C-:B------:R-:W-:Y:S02]  /*8da0*/  FFMA.FTZ R85, R99, c[0x0][0x23c], -R5.reuse ;  /* 0x00008f0063557a23 */ /* 0x100fe40000010805 */
[----:B------:R-:W-:Y:S02]  /*8db0*/  FFMA.FTZ R88, R102, c[0x0][0x23c], -R5 ;  /* 0x00008f0066587a23 */ /* 0x000fe40000010805 */
[----:B------:R-:W-:Y:S01]  /*8dc0*/  FFMA.FTZ R86, R100, c[0x0][0x23c], -R151 ;  /* 0x00008f0064567a23 */ /* 0x000fe20000010897 */
[C---:B------:R-:W-:Y:S01]  /*8dd0*/  HMMA.16816.F32 R12, R24.reuse, R34, R12 ;  /* 0x00000022180c723c */ /* 0x040fe2000000180c */
[----:B------:R-:W5:Y:S03]  /*8de0*/  LDSM.16.MT88.4 R32, [R224+0x5c00] ;  /* 0x005c0000e020783b */ /* 0x000f660000004200 */
[----:B------:R-:W3:Y:S01]  /*8df0*/  MUFU.EX2 R178, R178 ;  /* 0x000000b200b27308 */ /* 0x000ee20000000800 */
[----:B------:R-:W-:Y:S02]  /*8e00*/  FFMA.FTZ R91, R103, c[0x0][0x23c], -R5 ;  /* 0x00008f00675b7a23 */ /* 0x000fe40000010805 */
[--C-:B------:R-:W-:Y:S01]  /*8e10*/  FFMA.FTZ R89, R104, c[0x0][0x23c], -R151.reuse ;  /* 0x00008f0068597a23 */ /* 0x100fe20000010897 */
[C---:B------:R-:W-:Y:S04]  /*8e20*/  HMMA.16816.F32 R16, R24.reuse, R36, R16 ;  /* 0x000000241810723c */ /* 0x040fe80000001810 */
[----:B------:R-:W-:Y:S02]  /*8e30*/  FFMA.FTZ R90, R105, c[0x0][0x23c], -R151 ;  /* 0x00008f00695a7a23 */ /* 0x000fe40000010897 */
[----:B------:R-:W-:Y:S01]  /*8e40*/  MUFU.EX2 R181, R181 ;  /* 0x000000b500b57308 */ /* 0x000fe20000000800 */
[--C-:B------:R-:W-:Y:S01]  /*8e50*/  FFMA.FTZ R92, R106, c[0x0][0x23c], -R5.reuse ;  /* 0x00008f006a5c7a23 */ /* 0x100fe20000010805 */
[----:B------:R-:W-:Y:S01]  /*8e60*/  HMMA.16816.F32 R20, R24, R38, R20 ;  /* 0x000000261814723c */ /* 0x000fe20000001814 */
[----:B------:R-:W-:Y:S03]  /*8e70*/  LDSM.16.MT88.4 R36, [R224+0x6000] ;  /* 0x00600000e024783b */ /* 0x000fe60000004200 */
[--C-:B------:R-:W-:Y:S02]  /*8e80*/  FFMA.FTZ R107, R107, c[0x0][0x23c], -R5.reuse ;  /* 0x00008f006b6b7a23 */ /* 0x100fe40000010805 */
[----:B------:R-:W-:Y:S01]  /*8e90*/  FFMA.FTZ R96, R115, c[0x0][0x23c], -R5 ;  /* 0x00008f0073607a23 */ /* 0x000fe20000010805 */
        /* <DEDUP_REMOVED lines=11> */
[----:B------:R-:W-:Y:S02]  /*8f50*/  FFMA.FTZ R114, R114, c[0x0][0x23c], -R5 ;  /* 0x00008f0072727a23 */ /* 0x000fe40000010805 */
[--C-:B------:R-:W-:Y:S02]  /*8f60*/  FFMA.FTZ R97, R116, c[0x0][0x23c], -R151.reuse ;  /* 0x00008f0074617a23 */ /* 0x100fe40000010897 */
[----:B------:R-:W1:Y:S01]  /*8f70*/  MUFU.EX2 R169, R169 ;  /* 0x000000a900a97308 */ /* 0x000e620000000800 */
[C---:B------:R-:W-:Y:S01]  /*8f80*/  HMMA.16816.F32 R12, R24.reuse, R30, R12 ;  /* 0x0000001e180c723c */ /* 0x040fe2000000180c */
[----:B------:R-:W3:Y:S03]  /*8f90*/  LDSM.16.MT88.4 R28, [R223+0x5c00] ;  /* 0x005c0000df1c783b */ /* 0x000ee60000004200 */
[----:B------:R-:W-:Y:S02]  /*8fa0*/  FFMA.FTZ R98, R117, c[0x0][0x23c], -R151 ;  /* 0x00008f0075627a23 */ /* 0x000fe40000010897 */
[--C-:B------:R-:W-:Y:S02]  /*8fb0*/  FFMA.FTZ R100, R119, c[0x0][0x23c], -R5.reuse ;  /* 0x00008f0077647a23 */ /* 0x100fe40000010805 */
[C---:B------:R-:W-:Y:S01]  /*8fc0*/  HMMA.16816.F32 R16, R24.reuse, R40, R16 ;  /* 0x000000281810723c */ /* 0x040fe20000001810 */
[----:B------:R-:W-:Y:S03]  /*8fd0*/  MUFU.EX2 R175, R175 ;  /* 0x000000af00af7308 */ /* 0x000fe60000000800 */
[----:B------:R-:W-:Y:S02]  /*8fe0*/  FFMA.FTZ R118, R118, c[0x0][0x23c], -R5 ;  /* 0x00008f0076767a23 */ /* 0x000fe40000010805 */
[--C-:B------:R-:W-:Y:S02]  /*8ff0*/  FFMA.FTZ R120, R120, c[0x0][0x23c], -R151.reuse ;  /* 0x00008f0078787a23 */ /* 0x100fe40000010897 */
[----:B------:R-:W-:Y:S01]  /*9000*/  HMMA.16816.F32 R20, R24, R42, R20 ;  /* 0x0000002a1814723c */ /* 0x000fe20000001814 */
[----:B------:R-:W-:Y:S02]  /*9010*/  LDSM.16.MT88.4 R40, [R223+0x6400] ;  /* 0x00640000df28783b */ /* 0x000fe40000004200 */
[----:B------:R-:W4:Y:S01]  /*9020*/  MUFU.EX2 R170, R170 ;  /* 0x000000aa00aa7308 */ /* 0x000f220000000800 */
[----:B------:R-:W-:Y:S02]  /*9030*/  FFMA.FTZ R121, R121, c[0x0][0x23c], -R151 ;  /* 0x00008f0079797a23 */ /* 0x000fe40000010897 */
[--C-:B------:R-:W-:Y:S01]  /*9040*/  FFMA.FTZ R122, R122, c[0x0][0x23c], -R5.reuse ;  /* 0x00008f007a7a7a23 */ /* 0x100fe20000010805 */
[----:B------:R-:W-:Y:S01]  /*9050*/  F2FP.PACK_AB R24, R178, R177 ;  /* 0x000000b1b218723e */ /* 0x000fe200000000ff */
[----:B------:R-:W-:Y:S01]  /*9060*/  FFMA.FTZ R123, R123, c[0x0][0x23c], -R5 ;  /* 0x00008f007b7b7a23 */ /* 0x000fe20000010805 */
[----:B--2---:R-:W-:Y:S03]  /*9070*/  F2FP.PACK_AB R25, R174, R181 ;  /* 0x000000b5ae19723e */ /* 0x004fe600000000ff */
[----:B-1----:R-:W-:Y:S01]  /*9080*/  F2FP.PACK_AB R26, R169, R172 ;  /* 0x000000aca91a723e */ /* 0x002fe200000000ff */
[----:B------:R-:W-:Y:S01]  /*9090*/  MUFU.EX2 R171, R171 ;  /* 0x000000ab00ab7308 */ /* 0x000fe20000000800 */
[----:B------:R-:W-:Y:S02]  /*90a0*/  FFMA.FTZ R198, R148, R243, R198 ;  /* 0x000000f394c67223 */ /* 0x000fe400000100c6 */
[----:B------:R-:W-:Y:S02]  /*90b0*/  FFMA.FTZ R124, R124, c[0x0][0x23c], -R151 ;  /* 0x00008f007c7c7a23 */ /* 0x000fe40000010897 */
[----:B------:R-:W-:Y:S05]  /*90c0*/  FADD.FTZ R198, R201, R198 ;  /* 0x000000c6c9c67221 */ /* 0x000fea0000010000 */
[----:B------:R-:W1:Y:S01]  /*90d0*/  MUFU.EX2 R168, R168 ;  /* 0x000000a800a87308 */ /* 0x000e620000000800 */
[----:B----4-:R-:W-:Y:S09]  /*90e0*/  F2FP.PACK_AB R27, R170, R175 ;  /* 0x000000afaa1b723e */ /* 0x010ff200000000ff */
[----:B------:R-:W-:Y:S01]  /*90f0*/  MUFU.EX2 R173, R173 ;  /* 0x000000ad00ad7308 */ /* 0x000fe20000000800 */
[C---:B-----5:R-:W-:Y:S08]  /*9100*/  HMMA.16816.F32 R8, R24.reuse, R32, R8 ;  /* 0x000000201808723c */ /* 0x060ff00000001808 */
[C---:B------:R-:W-:Y:S01]  /*9110*/  HMMA.16816.F32 R12, R24.reuse, R34, R12 ;  /* 0x00000022180c723c */ /* 0x040fe2000000180c */
[----:B------:R-:W2:Y:S01]  /*9120*/  MUFU.EX2 R166, R166 ;  /* 0x000000a600a67308 */ /* 0x000ea20000000800 */
[----:B------:R-:W4:Y:S06]  /*9130*/  LDSM.16.MT88.4 R32, [R223+0x6000] ;  /* 0x00600000df20783b */ /* 0x000f2c0000004200 */
[C---:B---3--:R-:W-:Y:S03]  /*9140*/  HMMA.16816.F32 R16, R24.reuse, R28, R16 ;  /* 0x0000001c1810723c */ /* 0x048fe60000001810 */
[----:B------:R-:W-:Y:S05]  /*9150*/  MUFU.EX2 R167, R167 ;  /* 0x000000a700a77308 */ /* 0x000fea0000000800 */
[----:B------:R-:W-:Y:S01]  /*9160*/  HMMA.16816.F32 R20, R24, R30, R20 ;  /* 0x0000001e1814723c */ /* 0x000fe20000001814 */
[----:B------:R-:W3:Y:S04]  /*9170*/  LDSM.16.MT88.4 R28, [R224+0x6400] ;  /* 0x00640000e01c783b */ /* 0x000ee80000004200 */
[----:B------:R-:W5:Y:S02]  /*9180*/  MUFU.EX2 R162, R162 ;  /* 0x000000a200a27308 */ /* 0x000f640000000800 */
[----:B-1----:R-:W-:Y:S02]  /*9190*/  F2FP.PACK_AB R24, R168, R171 ;  /* 0x000000aba818723e */ /* 0x002fe400000000ff */
[----:B--2---:R-:W-:Y:S06]  /*91a0*/  F2FP.PACK_AB R25, R166, R173 ;  /* 0x000000ada619723e */ /* 0x004fec00000000ff */
[----:B------:R-:W-:Y:S10]  /*91b0*/  MUFU.EX2 R164, R164 ;  /* 0x000000a400a47308 */ /* 0x000ff40000000800 */
[----:B------:R-:W1:Y:S01]  /*91c0*/  MUFU.EX2 R165, R165 ;  /* 0x000000a500a57308 */ /* 0x000e620000000800 */
[----:B-----5:R-:W-:Y:S09]  /*91d0*/  F2FP.PACK_AB R26, R162, R167 ;  /* 0x000000a7a21a723e */ /* 0x020ff200000000ff */
[----:B------:R-:W-:Y:S10]  /*91e0*/  MUFU.EX2 R161, R161 ;  /* 0x000000a100a17308 */ /* 0x000ff40000000800 */
[----:B------:R-:W2:Y:S01]  /*91f0*/  MUFU.EX2 R156, R156 ;  /* 0x0000009c009c7308 */ /* 0x000ea20000000800 */
[----:B-1----:R-:W-:Y:S09]  /*9200*/  F2FP.PACK_AB R27, R165, R164 ;  /* 0x000000a4a51b723e */ /* 0x002ff200000000ff */
[----:B------:R-:W-:Y:S01]  /*9210*/  MUFU.EX2 R163, R163 ;  /* 0x000000a300a37308 */ /* 0x000fe20000000800 */
[C---:B------:R-:W-:Y:S08]  /*9220*/  HMMA.16816.F32 R8, R24.reuse, R36, R8 ;  /* 0x000000241808723c */ /* 0x040ff00000001808 */
[C---:B------:R-:W-:Y:S01]  /*9230*/  HMMA.16816.F32 R12, R24.reuse, R38, R12 ;  /* 0x00000026180c723c */ /* 0x040fe2000000180c */
[----:B------:R-:W1:Y:S01]  /*9240*/  MUFU.EX2 R160, R160 ;  /* 0x000000a000a07308 */ /* 0x000e620000000800 */
[----:B------:R-:W-:Y:S06]  /*9250*/  LDSM.16.MT88.4 R36, [R224+0x6c00] ;  /* 0x006c0000e024783b */ /* 0x000fec0000004200 */
[C---:B----4-:R-:W-:Y:S03]  /*9260*/  HMMA.16816.F32 R16, R24.reuse, R32, R16 ;  /* 0x000000201810723c */ /* 0x050fe60000001810 */
[----:B------:R-:W-:Y:S05]  /*9270*/  MUFU.EX2 R154, R154 ;  /* 0x0000009a009a7308 */ /* 0x000fea0000000800 */
[----:B------:R-:W-:Y:S01]  /*9280*/  HMMA.16816.F32 R20, R24, R34, R20 ;  /* 0x000000221814723c */ /* 0x000fe20000001814 */
[----:B------:R-:W4:Y:S04]  /*9290*/  LDSM.16.MT88.4 R32, [R224+0x6800] ;  /* 0x00680000e020783b */ /* 0x000f280000004200 */
[----:B------:R-:W5:Y:S02]  /*92a0*/  MUFU.EX2 R157, R157 ;  /* 0x0000009d009d7308 */ /* 0x000f640000000800 */
[----:B--2---:R-:W-:Y:S02]  /*92b0*/  F2FP.PACK_AB R24, R156, R161 ;  /* 0x000000a19c18723e */ /* 0x004fe400000000ff */
[----:B-1----:R-:W-:Y:S06]  /*92c0*/  F2FP.PACK_AB R25, R160, R163 ;  /* 0x000000a3a019723e */ /* 0x002fec00000000ff */
[----:B------:R-:W-:Y:S10]  /*92d0*/  MUFU.EX2 R158, R158 ;  /* 0x0000009e009e7308 */ /* 0x000ff40000000800 */
[----:B------:R-:W1:Y:S01]  /*92e0*/  MUFU.EX2 R159, R159 ;  /* 0x0000009f009f7308 */ /* 0x000e620000000800 */
[----:B-----5:R-:W-:Y:S09]  /*92f0*/  F2FP.PACK_AB R26, R157, R154 ;  /* 0x0000009a9d1a723e */ /* 0x020ff200000000ff */
[----:B------:R-:W-:Y:S10]  /*9300*/  MUFU.EX2 R153, R153 ;  /* 0x0000009900997308 */ /* 0x000ff40000000800 */
[----:B------:R-:W2:Y:S01]  /*9310*/  MUFU.EX2 R150, R150 ;  /* 0x0000009600967308 */ /* 0x000ea20000000800 */
[----:B-1----:R-:W-:Y:S09]  /*9320*/  F2FP.PACK_AB R27, R159, R158 ;  /* 0x0000009e9f1b723e */ /* 0x002ff200000000ff */
        /* <DEDUP_REMOVED lines=10> */
[----:B--2---:R-:W-:Y:S02]  /*93d0*/  F2FP.PACK_AB R24, R150, R153 ;  /* 0x000000999618723e */ /* 0x004fe400000000ff */
[----:B-1----:R-:W-:Y:S06]  /*93e0*/  F2FP.PACK_AB R25, R152, R155 ;  /* 0x0000009b9819723e */ /* 0x002fec00000000ff */
[----:B------:R-:W-:Y:S10]  /*93f0*/  MUFU.EX2 R58, R58 ;  /* 0x0000003a003a7308 */ /* 0x000ff40000000800 */
[----:B------:R-:W1:Y:S01]  /*9400*/  MUFU.EX2 R59, R59 ;  /* 0x0000003b003b7308 */ /* 0x000e620000000800 */
[----:B---3--:R-:W-:Y:S09]  /*9410*/  F2FP.PACK_AB R26, R56, R55 ;  /* 0x00000037381a723e */ /* 0x008ff200000000ff */
[----:B------:R-:W-:Y:S10]  /*9420*/  MUFU.EX2 R54, R54 ;  /* 0x0000003600367308 */ /* 0x000ff40000000800 */
[----:B------:R-:W2:Y:S01]  /*9430*/  MUFU.EX2 R49, R49 ;  /* 0x0000003100317308 */ /* 0x000ea20000000800 */
[----:B-1----:R-:W-:Y:S09]  /*9440*/  F2FP.PACK_AB R27, R59, R58 ;  /* 0x0000003a3b1b723e */ /* 0x002ff200000000ff */
[----:B------:R-:W-:Y:S01]  /*9450*/  MUFU.EX2 R57, R57 ;  /* 0x0000003900397308 */ /* 0x000fe20000000800 */
[C---:B----4-:R-:W-:Y:S08]  /*9460*/  HMMA.16816.F32 R8, R24.reuse, R32, R8 ;  /* 0x000000201808723c */ /* 0x050ff00000001808 */
[C---:B------:R-:W-:Y:S01]  /*9470*/  HMMA.16816.F32 R12, R24.reuse, R34, R12 ;  /* 0x00000022180c723c */ /* 0x040fe2000000180c */
[----:B------:R-:W1:Y:S01]  /*9480*/  MUFU.EX2 R52, R52 ;  /* 0x0000003400347308 */ /* 0x000e620000000800 */
[----:B------:R-:W-:Y:S06]  /*9490*/  LDSM.16.MT88.4 R32, [R223+0x7000] ;  /* 0x00700000df20783b */ /* 0x000fec0000004200 */
[C---:B------:R-:W-:Y:S03]  /*94a0*/  HMMA.16816.F32 R16, R24.reuse, R28, R16 ;  /* 0x0000001c1810723c */ /* 0x040fe60000001810 */
        /* <DEDUP_REMOVED lines=34> */
[----:B-----5:R-:W-:Y:S03]  /*96d0*/  F2FP.PACK_AB R26, R53, R44 ;  /* 0x0000002c351a723e */ /* 0x020fe600000000ff */
[----:B------:R-:W-:Y:S02]  /*96e0*/  FADD.FTZ R94, R186, R93 ;  /* 0x0000005dba5e7221 */ /* 0x000fe40000010000 */
[----:B------:R-:W-:Y:S01]  /*96f0*/  FFMA.FTZ R93, R112, c[0x0][0x23c], -R151 ;  /* 0x00008f00705d7a23 */ /* 0x000fe20000010897 */
        /* <DEDUP_REMOVED lines=9> */
[C---:B---3--:R-:W-:Y:S03]  /*9790*/  HMMA.16816.F32 R8, R24.reuse, R28, R8 ;  /* 0x0000001c1808723c */ /* 0x048fe60000001808 */
[----:B------:R-:W-:Y:S04]  /*97a0*/  FADD.FTZ R175, R175, R174 ;  /* 0x000000aeafaf7221 */ /* 0x000fe80000010000 */
[----:B------:R-:W-:Y:S01]  /*97b0*/  FADD.FTZ R28, R190, R41 ;  /* 0x00000029be1c7221 */ /* 0x000fe20000010000 */
[C---:B------:R-:W-:Y:S01]  /*97c0*/  HMMA.16816.F32 R12, R24.reuse, R30, R12 ;  /* 0x0000001e180c723c */ /* 0x040fe2000000180c */
[----:B------:R-:W1:Y:S03]  /*97d0*/  MUFU.EX2 R65, R65 ;  /* 0x0000004100417308 */ /* 0x000e660000000800 */
[----:B------:R-:W-:Y:S02]  /*97e0*/  FADD.FTZ R28, R191, R28 ;  /* 0x0000001cbf1c7221 */ /* 0x000fe40000010000 */
[----:B------:R-:W-:Y:S02]  /*97f0*/  FADD.FTZ R170, R170, R175 ;  /* 0x000000afaaaa7221 */ /* 0x000fe40000010000 */
[----:B------:R-:W-:Y:S01]  /*9800*/  FADD.FTZ R43, R189, R28 ;  /* 0x0000001cbd2b7221 */ /* 0x000fe20000010000 */
[C---:B------:R-:W-:Y:S01]  /*9810*/  HMMA.16816.F32 R16, R24.reuse, R32, R16 ;  /* 0x000000201810723c */ /* 0x040fe20000001810 */
[----:B------:R-:W3:Y:S01]  /*9820*/  LDSM.16.MT88.4 R28, [R223+0x7400] ;  /* 0x00740000df1c783b */ /* 0x000ee20000004200 */
[----:B------:R-:W-:Y:S01]  /*9830*/  MUFU.EX2 R66, R66 ;  /* 0x0000004200427308 */ /* 0x000fe20000000800 */
[----:B------:R-:W-:Y:S02]  /*9840*/  FADD.FTZ R43, R184, R43 ;  /* 0x0000002bb82b7221 */ /* 0x000fe40000010000 */
[----:B------:R-:W-:Y:S02]  /*9850*/  FADD.FTZ R173, R173, R170 ;  /* 0x000000aaadad7221 */ /* 0x000fe40000010000 */
[----:B------:R-:W-:Y:S01]  /*9860*/  FADD.FTZ R182, R182, R43 ;  /* 0x0000002bb6b67221 */ /* 0x000fe20000010000 */
[----:B------:R-:W-:Y:S01]  /*9870*/  HMMA.16816.F32 R20, R24, R34, R20 ;  /* 0x000000221814723c */ /* 0x000fe20000001814 */
[----:B------:R-:W5:Y:S03]  /*9880*/  LDSM.16.MT88.4 R32, [R224+0x7800] ;  /* 0x00780000e020783b */ /* 0x000f660000004200 */
[----:B------:R-:W4:Y:S01]  /*9890*/  MUFU.EX2 R69, R69 ;  /* 0x0000004500457308 */ /* 0x000f220000000800 */
[----:B------:R-:W-:Y:S02]  /*98a0*/  FADD.FTZ R173, R166, R173 ;  /* 0x000000ada6ad7221 */ /* 0x000fe40000010000 */
        /* <DEDUP_REMOVED lines=9> */
[----:B----4-:R-:W-:Y:S03]  /*9940*/  F2FP.PACK_AB R26, R69, R66 ;  /* 0x00000042451a723e */ /* 0x010fe600000000ff */
        /* <DEDUP_REMOVED lines=15> */
[----:B------:R-:W4:Y:S06]  /*9a40*/  LDSM.16.MT88.4 R36, [R223+0x7800] ;  /* 0x00780000df24783b */ /* 0x000f2c0000004200 */
        /* <DEDUP_REMOVED lines=14> */
[C---:B-----5:R-:W-:Y:S07]  /*9b30*/  HMMA.16816.F32 R8, R24.reuse, R32, R8 ;  /* 0x000000201808723c */ /* 0x060fee0000001808 */
[----:B------:R-:W-:Y:S01]  /*9b40*/  FADD.FTZ R32, R164, R173 ;  /* 0x000000ada4207221 */ /* 0x000fe20000010000 */
[C---:B------:R-:W-:Y:S01]  /*9b50*/  HMMA.16816.F32 R12, R24.reuse, R34, R12 ;  /* 0x00000022180c723c */ /* 0x040fe2000000180c */
[----:B------:R-:W1:Y:S03]  /*9b60*/  MUFU.EX2 R81, R81 ;  /* 0x0000005100517308 */ /* 0x000e660000000800 */
[----:B------:R-:W-:Y:S04]  /*9b70*/  FADD.FTZ R32, R165, R32 ;  /* 0x00000020a5207221 */ /* 0x000fe80000010000 */
[----:B------:R-:W-:Y:S01]  /*9b80*/  FADD.FTZ R101, R163, R32 ;  /* 0x00000020a3657221 */ /* 0x000fe20000010000 */
[C---:B------:R-:W-:Y:S01]  /*9b90*/  HMMA.16816.F32 R16, R24.reuse, R36, R16 ;  /* 0x000000241810723c */ /* 0x040fe20000001810 */
[----:B------:R-:W4:Y:S01]  /*9ba0*/  LDSM.16.MT88.4 R32, [R223+0x7c00] ;  /* 0x007c0000df20783b */ /* 0x000f220000004200 */
[----:B------:R-:W-:Y:S01]  /*9bb0*/  MUFU.EX2 R82, R82 ;  /* 0x0000005200527308 */ /* 0x000fe20000000800 */
[----:B------:R-:W-:Y:S04]  /*9bc0*/  FADD.FTZ R101, R160, R101 ;  /* 0x00000065a0657221 */ /* 0x000fe80000010000 */
[----:B------:R-:W-:Y:S01]  /*9bd0*/  FADD.FTZ R36, R154, R99 ;  /* 0x000000639a247221 */ /* 0x000fe20000010000 */
[----:B------:R-:W-:Y:S04]  /*9be0*/  HMMA.16816.F32 R20, R24, R38, R20 ;  /* 0x000000261814723c */ /* 0x000fe80000001814 */
[----:B------:R-:W5:Y:S01]  /*9bf0*/  MUFU.EX2 R83, R83 ;  /* 0x0000005300537308 */ /* 0x000f620000000800 */
[----:B------:R-:W-:Y:S02]  /*9c00*/  FADD.FTZ R36, R157, R36 ;  /* 0x000000249d247221 */ /* 0x000fe40000010000 */
[----:B--2---:R-:W-:Y:S01]  /*9c10*/  F2FP.PACK_AB R24, R79, R78 ;  /* 0x0000004e4f18723e */ /* 0x004fe200000000ff */
[----:B------:R-:W-:Y:S01]  /*9c20*/  FADD.FTZ R102, R158, R101 ;  /* 0x000000659e667221 */ /* 0x000fe20000010000 */
[----:B-1----:R-:W-:Y:S03]  /*9c30*/  F2FP.PACK_AB R25, R81, R80 ;  /* 0x000000505119723e */ /* 0x002fe600000000ff */
[----:B------:R-:W-:Y:S02]  /*9c40*/  FADD.FTZ R153, R153, R36 ;  /* 0x0000002499997221 */ /* 0x000fe40000010000 */
[----:B------:R-:W-:Y:S01]  /*9c50*/  MUFU.EX2 R84, R84 ;  /* 0x0000005400547308 */ /* 0x000fe20000000800 */
[----:B------:R-:W1:Y:S01]  /*9c60*/  LDSM.16.MT88.4 R36, [R224+0x8000] ;  /* 0x00800000e024783b */ /* 0x000e620000004200 */
[----:B------:R-:W-:Y:S02]  /*9c70*/  FADD.FTZ R150, R150, R153 ;  /* 0x0000009996967221 */ /* 0x000fe40000010000 */
[----:B------:R-:W-:Y:S04]  /*9c80*/  FADD.FTZ R102, R159, R102 ;  /* 0x000000669f667221 */ /* 0x000fe80000010000 */
[----:B------:R-:W-:Y:S02]  /*9c90*/  FADD.FTZ R101, R155, R102 ;  /* 0x000000669b657221 */ /* 0x000fe40000010000 */
[----:B------:R-:W2:Y:S02]  /*9ca0*/  MUFU.EX2 R85, R85 ;  /* 0x0000005500557308 */ /* 0x000ea40000000800 */
[----:B------:R-:W-:Y:S01]  /*9cb0*/  FADD.FTZ R101, R152, R101 ;  /* 0x0000006598657221 */ /* 0x000fe20000010000 */
[----:B-----5:R-:W-:Y:S07]  /*9cc0*/  F2FP.PACK_AB R26, R83, R82 ;  /* 0x00000052531a723e */ /* 0x020fee00000000ff */
[----:B------:R-:W-:Y:S10]  /*9cd0*/  MUFU.EX2 R86, R86 ;  /* 0x0000005600567308 */ /* 0x000ff40000000800 */
[----:B------:R-:W5:Y:S01]  /*9ce0*/  MUFU.EX2 R87, R87 ;  /* 0x0000005700577308 */ /* 0x000f620000000800 */
[----:B--2---:R-:W-:Y:S09]  /*9cf0*/  F2FP.PACK_AB R27, R85, R84 ;  /* 0x00000054551b723e */ /* 0x004ff200000000ff */
[----:B------:R-:W-:Y:S01]  /*9d00*/  MUFU.EX2 R88, R88 ;  /* 0x0000005800587308 */ /* 0x000fe20000000800 */
[C---:B---3--:R-:W-:Y:S07]  /*9d10*/  HMMA.16816.F32 R8, R24.reuse, R28, R8 ;  /* 0x0000001c1808723c */ /* 0x048fee0000001808 */
[----:B------:R-:W-:Y:S01]  /*9d20*/  FADD.FTZ R29, R55, R150 ;  /* 0x00000096371d7221 */ /* 0x000fe20000010000 */
[C---:B------:R-:W-:Y:S01]  /*9d30*/  HMMA.16816.F32 R12, R24.reuse, R30, R12 ;  /* 0x0000001e180c723c */ /* 0x040fe2000000180c */
[----:B------:R-:W2:Y:S03]  /*9d40*/  MUFU.EX2 R91, R91 ;  /* 0x0000005b005b7308 */ /* 0x000ea60000000800 */
[----:B------:R-:W-:Y:S02]  /*9d50*/  FADD.FTZ R29, R56, R29 ;  /* 0x0000001d381d7221 */ /* 0x000fe40000010000 */
[----:B------:R-:W-:Y:S02]  /*9d60*/  FADD.FTZ R28, R58, R101 ;  /* 0x000000653a1c7221 */ /* 0x000fe40000010000 */
[----:B------:R-:W-:Y:S01]  /*9d70*/  FADD.FTZ R56, R54, R29 ;  /* 0x0000001d36387221 */ /* 0x000fe20000010000 */
[C---:B----4-:R-:W-:Y:S02]  /*9d80*/  HMMA.16816.F32 R16, R24.reuse, R32, R16 ;  /* 0x000000201810723c */ /* 0x050fe40000001810 */
[----:B------:R-:W-:Y:S01]  /*9d90*/  MUFU.EX2 R89, R89 ;  /* 0x0000005900597308 */ /* 0x000fe20000000800 */
[----:B------:R-:W-:Y:S02]  /*9da0*/  FADD.FTZ R28, R59, R28 ;  /* 0x0000001c3b1c7221 */ /* 0x000fe40000010000 */
[----:B------:R-:W-:Y:S02]  /*9db0*/  FADD.FTZ R56, R49, R56 ;  /* 0x0000003831387221 */ /* 0x000fe40000010000 */
[----:B------:R-:W-:Y:S01]  /*9dc0*/  FADD.FTZ R57, R57, R28 ;  /* 0x0000001c39397221 */ /* 0x000fe20000010000 */
[----:B------:R-:W-:Y:S01]  /*9dd0*/  HMMA.16816.F32 R20, R24, R34, R20 ;  /* 0x000000221814723c */ /* 0x000fe20000001814 */
[----:B------:R-:W3:Y:S03]  /*9de0*/  LDSM.16.MT88.4 R28, [R223+0x8000] ;  /* 0x00800000df1c783b */ /* 0x000ee60000004200 */
[----:B------:R-:W4:Y:S01]  /*9df0*/  MUFU.EX2 R90, R90 ;  /* 0x0000005a005a7308 */ /* 0x000f220000000800 */
[----:B------:R-:W-:Y:S02]  /*9e00*/  FADD.FTZ R33, R47, R56 ;  /* 0x000000382f217221 */ /* 0x000fe40000010000 */
[----:B-----5:R-:W-:Y:S01]  /*9e10*/  F2FP.PACK_AB R24, R87, R86 ;  /* 0x000000565718723e */ /* 0x020fe200000000ff */
[----:B------:R-:W-:Y:S01]  /*9e20*/  FADD.FTZ R49, R52, R57 ;  /* 0x0000003934317221 */ /* 0x000fe20000010000 */
[----:B--2---:R-:W-:Y:S03]  /*9e30*/  F2FP.PACK_AB R25, R91, R88 ;  /* 0x000000585b19723e */ /* 0x004fe600000000ff */
[----:B------:R-:W-:Y:S02]  /*9e40*/  FADD.FTZ R33, R48, R33 ;  /* 0x0000002130217221 */ /* 0x000fe40000010000 */
[----:B------:R-:W-:Y:S01]  /*9e50*/  MUFU.EX2 R92, R92 ;  /* 0x0000005c005c7308 */ /* 0x000fe20000000800 */
[----:B------:R-:W-:Y:S04]  /*9e60*/  FADD.FTZ R50, R50, R49 ;  /* 0x0000003132327221 */ /* 0x000fe80000010000 */
[----:B------:R-:W-:Y:S02]  /*9e70*/  FADD.FTZ R48, R51, R50 ;  /* 0x0000003233307221 */ /* 0x000fe40000010000 */
[----:B------:R-:W-:Y:S02]  /*9e80*/  FADD.FTZ R50, R46, R33 ;  /* 0x000000212e327221 */ /* 0x000fe40000010000 */
[----:B------:R-:W2:Y:S01]  /*9e90*/  LDSM.16.MT88.4 R32, [R224+0x8400] ;  /* 0x00840000e020783b */ /* 0x000ea20000004200 */
[----:B------:R-:W5:Y:S01]  /*9ea0*/  MUFU.EX2 R3, R107 ;  /* 0x0000006b00037308 */ /* 0x000f620000000800 */
[----:B------:R-:W-:Y:S02]  /*9eb0*/  FADD.FTZ R45, R45, R48 ;  /* 0x000000302d2d7221 */ /* 0x000fe40000010000 */
[----:B------:R-:W-:Y:S01]  /*9ec0*/  FADD.FTZ R7, R7, R50 ;  /* 0x0000003207077221 */ /* 0x000fe20000010000 */
[----:B----4-:R-:W-:Y:S01]  /*9ed0*/  F2FP.PACK_AB R26, R90, R89 ;  /* 0x000000595a1a723e */ /* 0x010fe200000000ff */
[----:B------:R-:W-:Y:S02]  /*9ee0*/  FADD.FTZ R45, R6, R45 ;  /* 0x0000002d062d7221 */ /* 0x000fe40000010000 */
[----:B------:R-:W-:Y:S02]  /*9ef0*/  FADD.FTZ R44, R44, R7 ;  /* 0x000000072c2c7221 */ /* 0x000fe40000010000 */
[----:B------:R-:W-:Y:S01]  /*9f00*/  FADD.FTZ R60, R60, R45 ;  /* 0x0000002d3c3c7221 */ /* 0x000fe20000010000 */
[----:B------:R-:W-:Y:S01]  /*9f10*/  MUFU.EX2 R40, R40 ;  /* 0x0000002800287308 */ /* 0x000fe20000000800 */
[----:B------:R-:W-:Y:S02]  /*9f20*/  FADD.FTZ R53, R53, R44 ;  /* 0x0000002c35357221 */ /* 0x000fe40000010000 */
[----:B------:R-:W-:Y:S02]  /*9f30*/  FADD.FTZ R61, R61, R60 ;  /* 0x0000003c3d3d7221 */ /* 0x000fe40000010000 */
[----:B------:R-:W-:Y:S02]  /*9f40*/  FADD.FTZ R62, R62, R53 ;  /* 0x000000353e3e7221 */ /* 0x000fe40000010000 */
[----:B------:R-:W-:Y:S02]  /*9f50*/  FADD.FTZ R64, R64, R61 ;  /* 0x0000003d40407221 */ /* 0x000fe40000010000 */
[----:B------:R-:W-:Y:S01]  /*9f60*/  FADD.FTZ R63, R63, R62 ;  /* 0x0000003e3f3f7221 */ /* 0x000fe20000010000 */
[----:B------:R-:W4:Y:S01]  /*9f70*/  MUFU.EX2 R41, R109 ;  /* 0x0000006d00297308 */ /* 0x000f220000000800 */
[----:B------:R-:W-:Y:S02]  /*9f80*/  FADD.FTZ R65, R65, R64 ;  /* 0x0000004041417221 */ /* 0x000fe40000010000 */
[----:B------:R-:W-:Y:S01]  /*9f90*/  FADD.FTZ R66, R66, R63 ;  /* 0x0000003f42427221 */ /* 0x000fe20000010000 */
[----:B-----5:R-:W-:Y:S01]  /*9fa0*/  F2FP.PACK_AB R27, R3, R92 ;  /* 0x0000005c031b723e */ /* 0x020fe200000000ff */
[----:B------:R-:W-:Y:S02]  /*9fb0*/  FADD.FTZ R68, R68, R65 ;  /* 0x0000004144447221 */ /* 0x000fe40000010000 */
[----:B------:R-:W-:Y:S02]  /*9fc0*/  FADD.FTZ R69, R69, R66 ;  /* 0x0000004245457221 */ /* 0x000fe40000010000 */
[----:B------:R-:W-:Y:S01]  /*9fd0*/  FADD.FTZ R68, R67, R68 ;  /* 0x0000004443447221 */ /* 0x000fe20000010000 */
[----:B------:R-:W-:Y:S01]  /*9fe0*/  MUFU.EX2 R42, R110 ;  /* 0x0000006e002a7308 */ /* 0x000fe20000000800 */
[C---:B-1----:R-:W-:Y:S03]  /*9ff0*/  HMMA.16816.F32 R8, R24.reuse, R36, R8 ;  /* 0x000000241808723c */ /* 0x042fe60000001808 */
[----:B------:R-:W-:Y:S02]  /*a000*/  FADD.FTZ R70, R70, R69 ;  /* 0x0000004546467221 */ /* 0x000fe40000010000 */
[----:B------:R-:W-:Y:S02]  /*a010*/  FADD.FTZ R73, R73, R68 ;  /* 0x0000004449497221 */ /* 0x000fe40000010000 */
[----:B------:R-:W-:Y:S01]  /*a020*/  FADD.FTZ R71, R71, R70 ;  /* 0x0000004647477221 */ /* 0x000fe20000010000 */
[C---:B------:R-:W-:Y:S01]  /*a030*/  HMMA.16816.F32 R12, R24.reuse, R38, R12 ;  /* 0x00000026180c723c */ /* 0x040fe2000000180c */
[----:B------:R-:W1:Y:S01]  /*a040*/  MUFU.EX2 R43, R111 ;  /* 0x0000006f002b7308 */ /* 0x000e620000000800 */
[----:B------:R-:W5:Y:S02]  /*a050*/  LDSM.16.MT88.4 R36, [R223+0x8400] ;  /* 0x00840000df24783b */ /* 0x000f640000004200 */
        /* <DEDUP_REMOVED lines=9> */
[----:B------:R-:W2:Y:S01]  /*a0f0*/  MUFU.EX2 R94, R113 ;  /* 0x00000071005e7308 */ /* 0x000ea20000000800 */
[----:B------:R-:W-:Y:S01]  /*a100*/  FFMA.FTZ R7, R125, c[0x0][0x23c], -R151 ;  /* 0x00008f007d077a23 */ /* 0x000fe20000010897 */
[----:B----4-:R-:W-:Y:S01]  /*a110*/  F2FP.PACK_AB R24, R41, R40 ;  /* 0x000000282918723e */ /* 0x010fe200000000ff */
[--C-:B------:R-:W-:Y:S01]  /*a120*/  FFMA.FTZ R44, R126, c[0x0][0x23c], -R5.reuse ;  /* 0x00008f007e2c7a23 */ /* 0x100fe20000010805 */
[----:B-1----:R-:W-:Y:S03]  /*a130*/  F2FP.PACK_AB R25, R43, R42 ;  /* 0x0000002a2b19723e */ /* 0x002fe600000000ff */
[----:B------:R-:W-:Y:S02]  /*a140*/  FFMA.FTZ R45, R127, c[0x0][0x23c], -R5 ;  /* 0x00008f007f2d7a23 */ /* 0x000fe40000010805 */
[--C-:B------:R-:W-:Y:S01]  /*a150*/  FFMA.FTZ R48, R128, c[0x0][0x23c], -R151.reuse ;  /* 0x00008f0080307a23 */ /* 0x100fe20000010897 */
[----:B------:R-:W-:Y:S01]  /*a160*/  MUFU.EX2 R95, R114 ;  /* 0x00000072005f7308 */ /* 0x000fe20000000800 */
[----:B------:R-:W-:Y:S02]  /*a170*/  FFMA.FTZ R151, R129, c[0x0][0x23c], -R151 ;  /* 0x00008f0081977a23 */ /* 0x000fe40000010897 */
[----:B------:R-:W-:Y:S02]  /*a180*/  FADD.FTZ R78, R78, R75 ;  /* 0x0000004b4e4e7221 */ /* 0x000fe40000010000 */
[----:B------:R-:W-:Y:S02]  /*a190*/  FADD.FTZ R80, R80, R77 ;  /* 0x0000004d50507221 */ /* 0x000fe40000010000 */
[----:B------:R-:W-:Y:S02]  /*a1a0*/  FADD.FTZ R79, R79, R78 ;  /* 0x0000004e4f4f7221 */ /* 0x000fe40000010000 */
[----:B------:R-:W-:Y:S01]  /*a1b0*/  FADD.FTZ R81, R81, R80 ;  /* 0x0000005051517221 */ /* 0x000fe20000010000 */
[----:B------:R-:W1:Y:S01]  /*a1c0*/  MUFU.EX2 R96, R96 ;  /* 0x0000006000607308 */ /* 0x000e620000000800 */
[----:B------:R-:W-:Y:S02]  /*a1d0*/  FADD.FTZ R82, R82, R79 ;  /* 0x0000004f52527221 */ /* 0x000fe40000010000 */
[----:B------:R-:W-:Y:S01]  /*a1e0*/  FADD.FTZ R84, R84, R81 ;  /* 0x0000005154547221 */ /* 0x000fe20000010000 */
[----:B--2---:R-:W-:Y:S01]  /*a1f0*/  F2FP.PACK_AB R26, R94, R93 ;  /* 0x0000005d5e1a723e */ /* 0x004fe200000000ff */
[----:B------:R-:W-:Y:S02]  /*a200*/  FADD.FTZ R83, R83, R82 ;  /* 0x0000005253537221 */ /* 0x000fe40000010000 */
        /* <DEDUP_REMOVED lines=14> */
[----:B------:R-:W1:Y:S01]  /*a2f0*/  MUFU.EX2 R100, R100 ;  /* 0x0000006400647308 */ /* 0x000e620000000800 */
[----:B------:R-:W4:Y:S02]  /*a300*/  LDSM.16.MT88.4 R32, [R223+0x8800] ;  /* 0x00880000df20783b */ /* 0x000f240000004200 */
[----:B------:R-:W-:Y:S04]  /*a310*/  FADD.FTZ R96, R96, R95 ;  /* 0x0000005f60607221 */ /* 0x000fe80000010000 */
[C---:B-----5:R-:W-:Y:S03]  /*a320*/  HMMA.16816.F32 R16, R24.reuse, R36, R16 ;  /* 0x000000241810723c */ /* 0x060fe60000001810 */
[----:B------:R-:W-:Y:S04]  /*a330*/  MUFU.EX2 R55, R120 ;  /* 0x0000007800377308 */ /* 0x000fe80000000800 */
[--C-:B------:R-:W-:Y:S01]  /*a340*/  FFMA.FTZ R36, R130, c[0x0][0x23c], -R5.reuse ;  /* 0x00008f0082247a23 */ /* 0x100fe20000010805 */
[----:B------:R-:W-:Y:S04]  /*a350*/  HMMA.16816.F32 R20, R24, R38, R20 ;  /* 0x000000261814723c */ /* 0x000fe80000001814 */
[----:B------:R-:W-:Y:S01]  /*a360*/  FFMA.FTZ R5, R131, c[0x0][0x23c], -R5 ;  /* 0x00008f0083057a23 */ /* 0x000fe20000010805 */
[----:B------:R-:W5:Y:S02]  /*a370*/  MUFU.EX2 R54, R121 ;  /* 0x0000007900367308 */ /* 0x000f640000000800 */
[----:B--2---:R-:W-:Y:S01]  /*a380*/  F2FP.PACK_AB R24, R98, R97 ;  /* 0x000000616218723e */ /* 0x004fe200000000ff */
[----:B------:R-:W-:Y:S01]  /*a390*/  FADD.FTZ R38, R86, R83 ;  /* 0x0000005356267221 */ /* 0x000fe20000010000 */
[C---:B-1----:R-:W-:Y:S03]  /*a3a0*/  F2FP.PACK_AB R25, R100.reuse, R99 ;  /* 0x000000636419723e */ /* 0x042fe600000000ff */
[----:B------:R-:W-:Y:S02]  /*a3b0*/  FADD.FTZ R38, R87, R38 ;  /* 0x0000002657267221 */ /* 0x000fe40000010000 */
[----:B------:R-:W-:Y:S01]  /*a3c0*/  FADD.FTZ R99, R99, R96 ;  /* 0x0000006063637221 */ /* 0x000fe20000010000 */
[----:B------:R-:W1:Y:S01]  /*a3d0*/  MUFU.EX2 R47, R122 ;  /* 0x0000007a002f7308 */ /* 0x000e620000000800 */
[----:B------:R-:W-:Y:S02]  /*a3e0*/  FADD.FTZ R89, R89, R38 ;  /* 0x0000002659597221 */ /* 0x000fe40000010000 */
[----:B------:R-:W-:Y:S02]  /*a3f0*/  FADD.FTZ R100, R100, R99 ;  /* 0x0000006364647221 */ /* 0x000fe40000010000 */
[----:B------:R-:W-:Y:S04]  /*a400*/  FADD.FTZ R89, R90, R89 ;  /* 0x000000595a597221 */ /* 0x000fe80000010000 */
[----:B------:R-:W-:Y:S01]  /*a410*/  FADD.FTZ R40, R40, R89 ;  /* 0x0000005928287221 */ /* 0x000fe20000010000 */
[----:B------:R-:W2:Y:S03]  /*a420*/  MUFU.EX2 R46, R123 ;  /* 0x0000007b002e7308 */ /* 0x000ea60000000800 */
[----:B------:R-:W-:Y:S01]  /*a430*/  FADD.FTZ R40, R41, R40 ;  /* 0x0000002829287221 */ /* 0x000fe20000010000 */
[----:B-----5:R-:W-:Y:S03]  /*a440*/  F2FP.PACK_AB R26, R54, R55 ;  /* 0x00000037361a723e */ /* 0x020fe600000000ff */
[----:B------:R-:W-:Y:S03]  /*a450*/  FADD.FTZ R93, R93, R40 ;  /* 0x000000285d5d7221 */ /* 0x000fe60000010000 */
[----:B------:R-:W-:Y:S01]  /*a460*/  MUFU.EX2 R6, R124 ;  /* 0x0000007c00067308 */ /* 0x000fe20000000800 */
[----:B------:R-:W-:Y:S02]  /*a470*/  FADD.FTZ R94, R94, R93 ;  /* 0x0000005d5e5e7221 */ /* 0x000fe40000010000 */
[----:B-1----:R-:W-:Y:S02]  /*a480*/  FADD.FTZ R3, R47, R100 ;  /* 0x000000642f037221 */ /* 0x002fe40000010000 */
[----:B------:R-:W-:Y:S05]  /*a490*/  FADD.FTZ R97, R97, R94 ;  /* 0x0000005e61617221 */ /* 0x000fea0000010000 */
[----:B------:R-:W1:Y:S01]  /*a4a0*/  MUFU.EX2 R7, R7 ;  /* 0x0000000700077308 */ /* 0x000e620000000800 */
[----:B------:R-:W-:Y:S01]  /*a4b0*/  FADD.FTZ R98, R98, R97 ;  /* 0x0000006162627221 */ /* 0x000fe20000010000 */
[C---:B--2---:R-:W-:Y:S03]  /*a4c0*/  F2FP.PACK_AB R27, R46.reuse, R47 ;  /* 0x0000002f2e1b723e */ /* 0x044fe600000000ff */
[----:B------:R-:W-:Y:S02]  /*a4d0*/  FADD.FTZ R55, R55, R98 ;  /* 0x0000006237377221 */ /* 0x000fe40000010000 */
[----:B------:R-:W-:Y:S02]  /*a4e0*/  FADD.FTZ R3, R46, R3 ;  /* 0x000000032e037221 */ /* 0x000fe40000010000 */
[----:B------:R-:W-:Y:S01]  /*a4f0*/  FADD.FTZ R55, R54, R55 ;  /* 0x0000003736377221 */ /* 0x000fe20000010000 */
[----:B------:R-:W-:Y:S01]  /*a500*/  MUFU.EX2 R44, R44 ;  /* 0x0000002c002c7308 */ /* 0x000fe20000000800 */
[C---:B---3--:R-:W-:Y:S08]  /*a510*/  HMMA.16816.F32 R8, R24.reuse, R28, R8 ;  /* 0x0000001c1808723c */ /* 0x048ff00000001808 */
[C---:B------:R-:W-:Y:S01]  /*a520*/  HMMA.16816.F32 R12, R24.reuse, R30, R12 ;  /* 0x0000001e180c723c */ /* 0x040fe2000000180c */
[----:B------:R-:W2:Y:S01]  /*a530*/  MUFU.EX2 R45, R45 ;  /* 0x0000002d002d7308 */ /* 0x000ea20000000800 */
[----:B------:R-:W3:Y:S02]  /*a540*/  LDSM.16.MT88.4 R28, [R223+0x8c00] ;  /* 0x008c0000df1c783b */ /* 0x000ee40000004200 */
[C---:B-1----:R-:W-:Y:S01]  /*a550*/  F2FP.PACK_AB R132, R7.reuse, R6 ;  /* 0x000000060784723e */ /* 0x042fe200000000ff */
[----:B------:R-:W-:Y:S03]  /*a560*/  FADD.FTZ R6, R6, R55 ;  /* 0x0000003706067221 */ /* 0x000fe60000010000 */
[C---:B----4-:R-:W-:Y:S03]  /*a570*/  HMMA.16816.F32 R16, R24.reuse, R32, R16 ;  /* 0x000000201810723c */ /* 0x050fe60000001810 */
[----:B------:R-:W-:Y:S01]  /*a580*/  MUFU.EX2 R48, R48 ;  /* 0x0000003000307308 */ /* 0x000fe20000000800 */
[----:B------:R-:W-:Y:S04]  /*a590*/  FADD.FTZ R7, R7, R6 ;  /* 0x0000000607077221 */ /* 0x000fe80000010000 */
[----:B------:R-:W-:Y:S05]  /*a5a0*/  HMMA.16816.F32 R20, R24, R34, R20 ;  /* 0x000000221814723c */ /* 0x000fea0000001814 */
[----:B------:R-:W1:Y:S01]  /*a5b0*/  MUFU.EX2 R151, R151 ;  /* 0x0000009700977308 */ /* 0x000e620000000800 */
[C---:B--2---:R-:W-:Y:S01]  /*a5c0*/  F2FP.PACK_AB R133, R45.reuse, R44 ;  /* 0x0000002c2d85723e */ /* 0x044fe200000000ff */
[----:B------:R-:W-:Y:S01]  /*a5d0*/  FADD.FTZ R44, R44, R3 ;  /* 0x000000032c2c7221 */ /* 0x000fe20000010000 */
[----:B------:R-:W-:Y:S07]  /*a5e0*/  IADD3 R3, R242, -0x1, RZ ;  /* 0xfffffffff2037810 */ /* 0x000fee0007ffe0ff */
[----:B------:R-:W-:Y:S01]  /*a5f0*/  MUFU.EX2 R36, R36 ;  /* 0x0000002400247308 */ /* 0x000fe20000000800 */
[----:B------:R-:W-:Y:S01]  /*a600*/  FADD.FTZ R45, R45, R44 ;  /* 0x0000002c2d2d7221 */ /* 0x000fe20000010000 */
[----:B------:R-:W-:Y:S02]  /*a610*/  MOV R242, R3 ;  /* 0x0000000300f27202 */ /* 0x000fe40000000f00 */
[----:B------:R-:W-:Y:S06]  /*a620*/  MOV R3, R0 ;  /* 0x0000000000037202 */ /* 0x000fec0000000f00 */
[----:B------:R-:W2:Y:S01]  /*a630*/  MUFU.EX2 R5, R5 ;  /* 0x0000000500057308 */ /* 0x000ea20000000800 */
[C---:B-1----:R-:W-:Y:S01]  /*a640*/  F2FP.PACK_AB R134, R151.reuse, R48 ;  /* 0x000000309786723e */ /* 0x042fe200000000ff */
[----:B------:R-:W-:Y:S04]  /*a650*/  FADD.FTZ R48, R48, R7 ;  /* 0x0000000730307221 */ /* 0x000fe80000010000 */
[----:B------:R-:W-:Y:S01]  /*a660*/  FADD.FTZ R243, R151, R48 ;  /* 0x0000003097f37221 */ /* 0x000fe20000010000 */
[C---:B--2---:R-:W-:Y:S01]  /*a670*/  F2FP.PACK_AB R135, R5.reuse, R36 ;  /* 0x000000240587723e */ /* 0x044fe200000000ff */
[----:B------:R-:W-:Y:S04]  /*a680*/  FADD.FTZ R36, R36, R45 ;  /* 0x0000002d24247221 */ /* 0x000fe80000010000 */
[----:B------:R-:W-:Y:S02]  /*a690*/  FADD.FTZ R244, R5, R36 ;  /* 0x0000002405f47221 */ /* 0x000fe40000010000 */
[C---:B------:R-:W-:Y:S08]  /*a6a0*/  HMMA.16816.F32 R144, R132.reuse, R140, R8 ;  /* 0x0000008c8490723c */ /* 0x040ff00000001808 */
[C---:B------:R-:W-:Y:S08]  /*a6b0*/  HMMA.16816.F32 R140, R132.reuse, R142, R12 ;  /* 0x0000008e848c723c */ /* 0x040ff0000000180c */
[C---:B---3--:R-:W-:Y:S08]  /*a6c0*/  HMMA.16816.F32 R136, R132.reuse, R28, R16 ;  /* 0x0000001c8488723c */ /* 0x048ff00000001810 */
[----:B------:R-:W-:Y:S01]  /*a6d0*/  HMMA.16816.F32 R132, R132, R30, R20 ;  /* 0x0000001e8484723c */ /* 0x000fe20000001814 */
[----:B------:R-:W-:-:S07]  /*a6e0*/  @P0 BRA `(.L_x_1489) ;  /* 0xffffc15000000947 */ /* 0x000fce000383ffff */
.L_x_1485:
[----:B------:R-:W1:Y:S01]  /*a6f0*/  SHFL.BFLY PT, R4, R243, 0x2, 0x1f ;  /* 0x0c401f00f3047f89 */ /* 0x000e6200000e0000 */
[----:B------:R-:W-:Y:S01]  /*a700*/  IMAD.MOV.U32 R12, RZ, RZ, 0x3f800000 ;  /* 0x3f800000ff0c7424 */ /* 0x000fe200078e00ff */
[----:B------:R-:W-:Y:S01]  /*a710*/  ULDC.U8 UR4, c[0x0][0x328] ;  /* 0x0000ca0000047ab9 */ /* 0x000fe20000000000 */
[----:B------:R-:W-:Y:S01]  /*a720*/  IMAD.MOV.U32 R13, RZ, RZ, 0x3f800000 ;  /* 0x3f800000ff0d7424 */ /* 0x000fe200078e00ff */
[----:B------:R-:W2:Y:S01]  /*a730*/  SHFL.BFLY PT, R3, R244, 0x2, 0x1f ;  /* 0x0c401f00f4037f89 */ /* 0x000ea200000e0000 */
[----:B------:R-:W-:Y:S01]  /*a740*/  BSSY B0, `(.L_x_1490) ;  /* 0x0000073000007945 */ /* 0x000fe20003800000 */
[----:B------:R-:W-:Y:S01]  /*a750*/  IMAD.MOV.U32 R20, RZ, RZ, 0x7f800000 ;  /* 0x7f800000ff147424 */ /* 0x000fe200078e00ff */
[----:B------:R-:W-:Y:S01]  /*a760*/  LEA R237, R237, R232, 0x4 ;  /* 0x000000e8eded7211 */ /* 0x000fe200078e20ff */
[----:B------:R-:W3:Y:S04]  /*a770*/  S2R R7, SR_TID.X ;  /* 0x0000000000077919 */ /* 0x000ee80000002100 */
[----:B------:R-:W4:Y:S01]  /*a780*/  S2R R5, SR_TID.X ;  /* 0x0000000000057919 */ /* 0x000f220000002100 */
[----:B-1----:R-:W-:-:S02]  /*a790*/  FADD.FTZ R4, R4, R243 ;  /* 0x000000f304047221 */ /* 0x002fc40000010000 */
[----:B--2---:R-:W-:-:S03]  /*a7a0*/  FADD.FTZ R3, R3, R244 ;  /* 0x000000f403037221 */ /* 0x004fc60000010000 */
[----:B------:R-:W1:Y:S01]  /*a7b0*/  SHFL.BFLY PT, R9, R4, 0x1, 0x1f ;  /* 0x0c201f0004097f89 */ /* 0x000e6200000e0000 */
[----:B---3--:R-:W-:-:S03]  /*a7c0*/  SHF.R.S32.HI R6, RZ, 0x1f, R7 ;  /* 0x0000001fff067819 */ /* 0x008fc60000011407 */
[----:B------:R-:W2:Y:S01]  /*a7d0*/  SHFL.BFLY PT, R8, R3, 0x1, 0x1f ;  /* 0x0c201f0003087f89 */ /* 0x000ea200000e0000 */
[CC--:B------:R-:W-:Y:S02]  /*a7e0*/  LEA.HI R10, R6.reuse, R7.reuse, RZ, 0x2 ;  /* 0x00000007060a7211 */ /* 0x0c0fe400078f10ff */
[-C--:B------:R-:W-:Y:S02]  /*a7f0*/  LEA.HI R6, R6, R7.reuse, RZ, 0x5 ;  /* 0x0000000706067211 */ /* 0x080fe400078f28ff */
[----:B------:R-:W-:Y:S02]  /*a800*/  LOP3.LUT R10, R10, 0xfffffffc, RZ, 0xc0, !PT ;  /* 0xfffffffc0a0a7812 */ /* 0x000fe400078ec0ff */
[----:B------:R-:W-:Y:S02]  /*a810*/  SHF.R.S32.HI R11, RZ, 0x5, R6 ;  /* 0x00000005ff0b7819 */ /* 0x000fe40000011406 */
[----:B------:R-:W-:Y:S02]  /*a820*/  IADD3 R10, -R10, R7, RZ ;  /* 0x000000070a0a7210 */ /* 0x000fe40007ffe1ff */
[----:B------:R-:W-:-:S03]  /*a830*/  LOP3.LUT R6, R6, 0xffffffe0, RZ, 0xc0, !PT ;  /* 0xffffffe006067812 */ /* 0x000fc600078ec0ff */
[----:B------:R-:W-:Y:S02]  /*a840*/  IMAD R10, R11, 0x100, R10 ;  /* 0x000001000b0a7824 */ /* 0x000fe400078e020a */
[----:B------:R-:W-:Y:S02]  /*a850*/  IMAD.IADD R7, R7, 0x1, -R6 ;  /* 0x0000000107077824 */ /* 0x000fe400078e0a06 */
[----:B-1----:R-:W-:Y:S01]  /*a860*/  FADD.FTZ R9, R4, R9 ;  /* 0x0000000904097221 */ /* 0x002fe20000010000 */
[----:B----4-:R-:W-:Y:S01]  /*a870*/  SHF.R.S32.HI R4, RZ, 0x1f, R5 ;  /* 0x0000001fff047819 */ /* 0x010fe20000011405 */
[----:B--2---:R-:W-:-:S03]  /*a880*/  FADD.FTZ R8, R3, R8 ;  /* 0x0000000803087221 */ /* 0x004fc60000010000 */
[----:B------:R-:W-:Y:S02]  /*a890*/  FSETP.NE.FTZ.AND P3, PT, R9, RZ, PT ;  /* 0x000000ff0900720b */ /* 0x000fe40003f75000 */
[----:B------:R-:W-:Y:S02]  /*a8a0*/  LEA.HI R4, R4, R5, RZ, 0x2 ;  /* 0x0000000504047211 */ /* 0x000fe400078f10ff */
[----:B------:R-:W-:Y:S02]  /*a8b0*/  FSETP.NE.FTZ.AND P2, PT, R8, RZ, PT ;  /* 0x000000ff0800720b */ /* 0x000fe40003f55000 */
[----:B------:R-:W-:-:S04]  /*a8c0*/  SHF.R.S32.HI R3, RZ, 0x2, R4 ;  /* 0x00000002ff037819 */ /* 0x000fc80000011404 */
[----:B------:R-:W-:-:S03]  /*a8d0*/  SHF.R.S32.HI R14, RZ, 0x1f, R3 ;  /* 0x0000001fff0e7819 */ /* 0x000fc60000011403 */
[----:B------:R-:W1:Y:S01]  /*a8e0*/  @P3 MUFU.RCP R12, R9 ;  /* 0x00000009000c3308 */ /* 0x000e620000001000 */
[----:B------:R-:W-:-:S04]  /*a8f0*/  LEA.HI R11, R14, R3, RZ, 0x3 ;  /* 0x000000030e0b7211 */ /* 0x000fc800078f18ff */
[----:B------:R-:W-:-:S03]  /*a900*/  LOP3.LUT R14, R11, 0xfffffff8, RZ, 0xc0, !PT ;  /* 0xfffffff80b0e7812 */ /* 0x000fc600078ec0ff */
[----:B------:R-:W2:Y:S02]  /*a910*/  @P2 MUFU.RCP R13, R8 ;  /* 0x00000008000d2308 */ /* 0x000ea40000001000 */
[----:B------:R-:W-:-:S05]  /*a920*/  IMAD.IADD R14, R3, 0x1, -R14 ;  /* 0x00000001030e7824 */ /* 0x000fca00078e0a0e */
[----:B------:R-:W-:Y:S01]  /*a930*/  LEA.HI R11, R14, R14, RZ, 0x1 ;  /* 0x0000000e0e0b7211 */ /* 0x000fe200078f08ff */
[C---:B-1----:R-:W-:Y:S01]  /*a940*/  FMUL.FTZ R144, R12.reuse, R144 ;  /* 0x000000900c907220 */ /* 0x042fe20000410000 */
[----:B------:R-:W-:Y:S01]  /*a950*/  @P2 MUFU.LG2 R8, R8 ;  /* 0x0000000800082308 */ /* 0x000fe20000000c00 */
[C---:B------:R-:W-:Y:S02]  /*a960*/  FMUL.FTZ R145, R12.reuse, R145 ;  /* 0x000000910c917220 */ /* 0x040fe40000410000 */
[C---:B------:R-:W-:Y:S02]  /*a970*/  FMUL.FTZ R140, R12.reuse, R140 ;  /* 0x0000008c0c8c7220 */ /* 0x040fe40000410000 */
[C---:B------:R-:W-:Y:S01]  /*a980*/  FMUL.FTZ R141, R12.reuse, R141 ;  /* 0x0000008d0c8d7220 */ /* 0x040fe20000410000 */
[----:B------:R-:W-:Y:S01]  /*a990*/  F2FP.PACK_AB R144, R145, R144 ;  /* 0x000000909190723e */ /* 0x000fe200000000ff */
[C---:B------:R-:W-:Y:S01]  /*a9a0*/  FMUL.FTZ R136, R12.reuse, R136 ;  /* 0x000000880c887220 */ /* 0x040fe20000410000 */
[----:B------:R-:W1:Y:S01]  /*a9b0*/  @P3 MUFU.LG2 R9, R9 ;  /* 0x0000000900093308 */ /* 0x000e620000000c00 */
[C---:B------:R-:W-:Y:S01]  /*a9c0*/  FMUL.FTZ R137, R12.reuse, R137 ;  /* 0x000000890c897220 */ /* 0x040fe20000410000 */
[----:B------:R-:W-:Y:S01]  /*a9d0*/  F2FP.PACK_AB R140, R141, R140 ;  /* 0x0000008c8d8c723e */ /* 0x000fe200000000ff */
[----:B------:R-:W-:-:S02]  /*a9e0*/  FMUL.FTZ R132, R12, R132 ;  /* 0x000000840c847220 */ /* 0x000fc40000410000 */
[----:B------:R-:W-:Y:S01]  /*a9f0*/  FMUL.FTZ R133, R12, R133 ;  /* 0x000000850c857220 */ /* 0x000fe20000410000 */
[----:B------:R-:W-:Y:S01]  /*aa00*/  SHF.R.S32.HI R12, RZ, 0x1, R11 ;  /* 0x00000001ff0c7819 */ /* 0x000fe2000001140b */
[----:B--2---:R-:W-:Y:S01]  /*aa10*/  FMUL.FTZ R147, R13, R147 ;  /* 0x000000930d937220 */ /* 0x004fe20000410000 */
[----:B------:R-:W-:Y:S01]  /*aa20*/  LOP3.LUT R11, R11, 0x3fffffe, RZ, 0xc0, !PT ;  /* 0x03fffffe0b0b7812 */ /* 0x000fe200078ec0ff */
[C---:B------:R-:W-:Y:S01]  /*aa30*/  FMUL.FTZ R146, R13.reuse, R146 ;  /* 0x000000920d927220 */ /* 0x040fe20000410000 */
[C---:B------:R-:W-:Y:S01]  /*aa40*/  SHF.L.U32 R15, R12.reuse, 0x6, RZ ;  /* 0x000000060c0f7819 */ /* 0x040fe200000006ff */
[----:B------:R-:W-:Y:S01]  /*aa50*/  FMUL.FTZ R143, R13, R143 ;  /* 0x0000008f0d8f7220 */ /* 0x000fe20000410000 */
[----:B------:R-:W-:Y:S01]  /*aa60*/  LOP3.LUT P0, RZ, R12, 0x2, RZ, 0xc0, !PT ;  /* 0x000000020cff7812 */ /* 0x000fe2000780c0ff */
[----:B------:R-:W-:Y:S01]  /*aa70*/  IMAD.IADD R11, R14, 0x1, -R11 ;  /* 0x000000010e0b7824 */ /* 0x000fe200078e0a0b */
[----:B------:R-:W-:Y:S01]  /*aa80*/  LOP3.LUT R15, R15, 0xc0, RZ, 0xc0, !PT ;  /* 0x000000c00f0f7812 */ /* 0x000fe200078ec0ff */
[----:B------:R-:W-:Y:S01]  /*aa90*/  FMUL.FTZ R142, R13, R142 ;  /* 0x0000008e0d8e7220 */ /* 0x000fe20000410000 */
[----:B------:R-:W-:Y:S01]  /*aaa0*/  F2FP.PACK_AB R146, R147, R146 ;  /* 0x000000929392723e */ /* 0x000fe200000000ff */
[----:B------:R-:W-:Y:S01]  /*aab0*/  IMAD R10, R11, 0x10, R10 ;  /* 0x000000100b0a7824 */ /* 0x000fe200078e020a */
[----:B------:R-:W-:Y:S01]  /*aac0*/  LEA.HI R15, R15, R15, RZ, 0x1d ;  /* 0x0000000f0f0f7211 */ /* 0x000fe200078fe8ff */
[C---:B------:R-:W-:Y:S01]  /*aad0*/  FMUL.FTZ R139, R13.reuse, R139 ;  /* 0x0000008b0d8b7220 */ /* 0x040fe20000410000 */
[----:B------:R-:W-:Y:S01]  /*aae0*/  LOP3.LUT R11, R12, 0x1, RZ, 0xc0, !PT ;  /* 0x000000010c0b7812 */ /* 0x000fe200078ec0ff */
[----:B------:R-:W-:Y:S01]  /*aaf0*/  FMUL.FTZ R138, R13, R138 ;  /* 0x0000008a0d8a7220 */ /* 0x000fe20000410000 */
[----:B------:R-:W-:Y:S01]  /*ab00*/  LEA R15, R10, R15, 0x1 ;  /* 0x0000000f0a0f7211 */ /* 0x000fe200078e08ff */
[----:B------:R-:W-:Y:S01]  /*ab10*/  IMAD.MOV.U32 R10, RZ, RZ, -0x10 ;  /* 0xfffffff0ff0a7424 */ /* 0x000fe200078e00ff */
[----:B------:R-:W-:Y:S01]  /*ab20*/  ISETP.NE.U32.AND P1, PT, R11, 0x1, PT ;  /* 0x000000010b00780c */ /* 0x000fe20003f25070 */
[----:B------:R-:W-:Y:S01]  /*ab30*/  FMUL.FTZ R135, R13, R135 ;  /* 0x000000870d877220 */ /* 0x000fe20000410000 */
[----:B------:R-:W-:Y:S01]  /*ab40*/  F2FP.PACK_AB R142, R143, R142 ;  /* 0x0000008e8f8e723e */ /* 0x000fe200000000ff */
[----:B------:R-:W-:Y:S01]  /*ab50*/  IMAD.SHL.U32 R15, R15, 0x2, RZ ;  /* 0x000000020f0f7824 */ /* 0x000fe200078e00ff */
[----:B------:R-:W-:Y:S01]  /*ab60*/  SEL R10, R10, 0x10, !P1 ;  /* 0x000000100a0a7807 */ /* 0x000fe20004800000 */
[----:B------:R-:W-:Y:S01]  /*ab70*/  FMUL.FTZ R134, R13, R134 ;  /* 0x000000860d867220 */ /* 0x000fe20000410000 */
[----:B------:R-:W-:Y:S01]  /*ab80*/  F2FP.PACK_AB R136, R137, R136 ;  /* 0x000000888988723e */ /* 0x000fe200000000ff */
[----:B------:R-:W2:Y:S01]  /*ab90*/  S2R R11, SR_CTAID.Z ;  /* 0x00000000000b7919 */ /* 0x000ea20000002700 */
[----:B------:R-:W-:Y:S01]  /*aba0*/  IADD3 R21, R15, 0x20, RZ ;  /* 0x000000200f157810 */ /* 0x000fe20007ffe0ff */
[----:B-1----:R-:W-:Y:S01]  /*abb0*/  @P3 FMUL.FTZ R9, R9, 0.69314718246459960938 ;  /* 0x3f31721809093820 */ /* 0x002fe20000410000 */
[C---:B------:R-:W-:Y:S01]  /*abc0*/  @P0 IADD3 R21, R15.reuse, -0x20, RZ ;  /* 0xffffffe00f150810 */ /* 0x040fe20007ffe0ff */
[----:B------:R-:W-:Y:S01]  /*abd0*/  STS [R15], R144 ;  /* 0x000000900f007388 */ /* 0x000fe20000000800 */
[----:B------:R-:W-:-:S02]  /*abe0*/  IADD3 R23, R15, R10, RZ ;  /* 0x0000000a0f177210 */ /* 0x000fc40007ffe0ff */
[----:B------:R-:W-:Y:S01]  /*abf0*/  F2FP.PACK_AB R138, R139, R138 ;  /* 0x0000008a8b8a723e */ /* 0x000fe200000000ff */
[----:B------:R-:W-:Y:S01]  /*ac00*/  IMAD.IADD R25, R10, 0x1, R21 ;  /* 0x000000010a197824 */ /* 0x000fe200078e0215 */
[----:B------:R-:W-:Y:S01]  /*ac10*/  F2FP.PACK_AB R132, R133, R132 ;  /* 0x000000848584723e */ /* 0x000fe200000000ff */
[----:B------:R-:W-:Y:S01]  /*ac20*/  STS [R15+0x200], R146 ;  /* 0x000200920f007388 */ /* 0x000fe20000000800 */
[----:B------:R-:W-:Y:S02]  /*ac30*/  F2FP.PACK_AB R134, R135, R134 ;  /* 0x000000868786723e */ /* 0x000fe400000000ff */
[----:B------:R-:W-:Y:S01]  /*ac40*/  ISETP.NE.AND P0, PT, RZ, UR4, PT ;  /* 0x00000004ff007c0c */ /* 0x000fe2000bf05270 */
[----:B------:R-:W-:Y:S01]  /*ac50*/  STS [R23], R140 ;  /* 0x0000008c17007388 */ /* 0x000fe20000000800 */
[----:B------:R-:W-:Y:S02]  /*ac60*/  LOP3.LUT P1, RZ, R7, 0x3, RZ, 0xc0, !PT ;  /* 0x0000000307ff7812 */ /* 0x000fe4000782c0ff */
[----:B------:R-:W-:Y:S01]  /*ac70*/  MOV R7, 0x7f800000 ;  /* 0x7f80000000077802 */ /* 0x000fe20000000f00 */
[----:B------:R-:W-:Y:S01]  /*ac80*/  STS [R23+0x200], R142 ;  /* 0x0002008e17007388 */ /* 0x000fe20000000800 */
[----:B------:R-:W-:-:S03]  /*ac90*/  @P3 FFMA.FTZ R7, R2, c[0x0][0x238], R9 ;  /* 0x00008e0002073a23 */ /* 0x000fc60000010009 */
[----:B------:R-:W-:Y:S04]  /*aca0*/  STS [R21], R136 ;  /* 0x0000008815007388 */ /* 0x000fe80000000800 */
[----:B------:R1:W-:Y:S01]  /*acb0*/  STS [R21+0x200], R138 ;  /* 0x0002008a15007388 */ /* 0x0003e20000000800 */
[----:B--2---:R-:W-:-:S03]  /*acc0*/  @P0 IMAD R6, R11, c[0x0][0x234], RZ ;  /* 0x00008d000b060a24 */ /* 0x004fc600078e02ff */
[----:B------:R2:W-:Y:S04]  /*acd0*/  STS [R25], R132 ;  /* 0x0000008419007388 */ /* 0x0005e80000000800 */
[----:B------:R2:W-:Y:S04]  /*ace0*/  STS [R25+0x200], R134 ;  /* 0x0002008619007388 */ /* 0x0005e80000000800 */
[----:B------:R-:W-:Y:S06]  /*acf0*/  BAR.SYNC.DEFER_BLOCKING 0x0 ;  /* 0x0000000000007b1d */ /* 0x000fec0000010000 */
[----:B------:R-:W3:Y:S01]  /*ad00*/  S2R R10, SR_CTAID.Y ;  /* 0x00000000000a7919 */ /* 0x000ee20000002600 */
[----:B-1----:R-:W-:-:S04]  /*ad10*/  @P2 FMUL.FTZ R21, R8, 0.69314718246459960938 ;  /* 0x3f31721808152820 */ /* 0x002fc80000410000 */
[----:B------:R-:W-:Y:S01]  /*ad20*/  @P2 FFMA.FTZ R20, R0, c[0x0][0x238], R21 ;  /* 0x00008e0000142a23 */ /* 0x000fe20000010015 */
[----:B------:R2:W1:Y:S04]  /*ad30*/  LDS.128 R12, [R233] ;  /* 0x00000000e90c7984 */ /* 0x0004680000000c00 */
[----:B------:R2:W4:Y:S01]  /*ad40*/  LDS.128 R16, [R233+0x800] ;  /* 0x00080000e9107984 */ /* 0x0005220000000c00 */
[C---:B---3--:R-:W-:Y:S02]  /*ad50*/  @!P0 IMAD R8, R10.reuse, c[0x0][0x1c0], R11 ;  /* 0x000070000a088a24 */ /* 0x048fe400078e020b */
[----:B------:R-:W-:Y:S02]  /*ad60*/  @P0 IMAD R6, R10, c[0x0][0x214], R6 ;  /* 0x000085000a060a24 */ /* 0x000fe400078e0206 */
[----:B------:R-:W-:Y:S01]  /*ad70*/  @!P0 IMAD R6, R8, c[0x0][0x214], RZ ;  /* 0x0000850008068a24 */ /* 0x000fe200078e02ff */
[----:B------:R-:W-:Y:S05]  /*ad80*/  @P1 BRA `(.L_x_1491) ;  /* 0x000000e000001947 */ /* 0x000fea0003800000 */
[----:B------:R-:W3:Y:S01]  /*ad90*/  S2R R9, SR_CTAID.X ;  /* 0x0000000000097919 */ /* 0x000ee20000002500 */
[----:B------:R-:W-:Y:S01]  /*ada0*/  IMAD.MOV.U32 R0, RZ, RZ, -0x40 ;  /* 0xffffffc0ff007424 */ /* 0x000fe200078e00ff */
[----:B------:R-:W-:Y:S01]  /*adb0*/  IADD3 R2, R237, 0x8, RZ ;  /* 0x00000008ed027810 */ /* 0x000fe20007ffe0ff */
[----:B---3--:R-:W-:-:S02]  /*adc0*/  IMAD R6, R9, 0x40, R6 ;  /* 0x0000004009067824 */ /* 0x008fc400078e0206 */
[----:B------:R-:W-:-:S03]  /*add0*/  IMAD R9, R9, R0, c[0x0][0x214] ;  /* 0x0000850009097624 */ /* 0x000fc600078e0200 */
        /* <DEDUP_REMOVED lines=9> */
.L_x_1491:
[----:B------:R-:W-:Y:S05]  /*ae70*/  BSYNC B0 ;  /* 0x0000000000007941 */ /* 0x000fea0003800000 */
.L_x_1490:
[----:B------:R-:W5:Y:S01]  /*ae80*/  S2R R0, SR_CTAID.X ;  /* 0x0000000000007919 */ /* 0x000f620000002500 */
[----:B------:R-:W-:Y:S02]  /*ae90*/  LOP3.LUT R4, R4, 0xfffffffc, RZ, 0xc0, !PT ;  /* 0xfffffffc04047812 */ /* 0x000fe400078ec0ff */
[----:B------:R-:W-:Y:S02]  /*aea0*/  SHF.R.S32.HI R2, RZ, 0x1f, R10 ;  /* 0x0000001fff027819 */ /* 0x000fe4000001140a */
[----:B------:R-:W-:-:S05]  /*aeb0*/  IADD3 R4, -R4, R5, RZ ;  /* 0x0000000504047210 */ /* 0x000fca0007ffe1ff */
[----:B------:R-:W-:-:S05]  /*aec0*/  IMAD.SHL.U32 R6, R4, 0x8, RZ ;  /* 0x0000000804067824 */ /* 0x000fca00078e00ff */
[----:B---3--:R-:W-:Y:S02]  /*aed0*/  SHF.R.S32.HI R7, RZ, 0x1f, R6 ;  /* 0x0000001fff077819 */ /* 0x008fe40000011406 */
[----:B-----5:R-:W-:-:S04]  /*aee0*/  SHF.L.U32 R0, R0, 0x6, RZ ;  /* 0x0000000600007819 */ /* 0x020fc800000006ff */
[----:B------:R-:W-:Y:S01]  /*aef0*/  SHF.R.S32.HI R5, RZ, 0x1f, R0 ;  /* 0x0000001fff057819 */ /* 0x000fe20000011400 */
[----:B------:R-:W-:-:S04]  /*af00*/  IMAD.WIDE.U32 R6, R0, c[0x0][0x1e8], R6 ;  /* 0x00007a0000067a25 */ /* 0x000fc800078e0006 */
[----:B------:R-:W-:-:S04]  /*af10*/  IMAD R5, R5, c[0x0][0x1e8], RZ ;  /* 0x00007a0005057a24 */ /* 0x000fc800078e02ff */
[----:B------:R-:W-:Y:S01]  /*af20*/  IMAD R4, R0, c[0x0][0x1ec], R5 ;  /* 0x00007b0000047a24 */ /* 0x000fe200078e0205 */
[----:B------:R-:W-:Y:S01]  /*af30*/  SHF.R.S32.HI R0, RZ, 0x1f, R11 ;  /* 0x0000001fff007819 */ /* 0x000fe2000001140b */
[----:B------:R-:W-:Y:S01]  /*af40*/  IMAD R5, R2, c[0x0][0x1e0], RZ ;  /* 0x0000780002057a24 */ /* 0x000fe200078e02ff */
[----:B------:R-:W-:Y:S02]  /*af50*/  SHF.R.S32.HI R2, RZ, 0x1f, R3 ;  /* 0x0000001fff027819 */ /* 0x000fe40000011403 */
[----:B------:R-:W-:Y:S01]  /*af60*/  IADD3 R7, R4, R7, RZ ;  /* 0x0000000704077210 */ /* 0x000fe20007ffe0ff */
[----:B------:R-:W-:Y:S02]  /*af70*/  IMAD R5, R10, c[0x0][0x1e4], R5 ;  /* 0x000079000a057a24 */ /* 0x000fe400078e0205 */
[----:B------:R-:W-:Y:S02]  /*af80*/  IMAD R0, R0, c[0x0][0x1f0], RZ ;  /* 0x00007c0000007a24 */ /* 0x000fe400078e02ff */
[----:B------:R-:W-:-:S04]  /*af90*/  IMAD.WIDE.U32 R6, R10, c[0x0][0x1e0], R6 ;  /* 0x000078000a067a25 */ /* 0x000fc800078e0006 */
[----:B------:R-:W-:Y:S02]  /*afa0*/  IMAD.IADD R7, R5, 0x1, R7 ;  /* 0x0000000105077824 */ /* 0x000fe400078e0207 */
[C---:B------:R-:W-:Y:S02]  /*afb0*/  IMAD R0, R11.reuse, c[0x0][0x1f4], R0 ;  /* 0x00007d000b007a24 */ /* 0x040fe400078e0200 */
[----:B------:R-:W-:-:S04]  /*afc0*/  IMAD.WIDE.U32 R6, R11, c[0x0][0x1f0], R6 ;  /* 0x00007c000b067a25 */ /* 0x000fc800078e0006 */
[----:B------:R-:W-:Y:S01]  /*afd0*/  IMAD R2, R2, c[0x0][0x1e8], RZ ;  /* 0x00007a0002027a24 */ /* 0x000fe200078e02ff */
[----:B------:R-:W-:Y:S02]  /*afe0*/  IADD3 R7, R0, R7, RZ ;  /* 0x0000000700077210 */ /* 0x000fe40007ffe0ff */
[----:B------:R-:W-:Y:S01]  /*aff0*/  MOV R0, c[0x0][0x1ec] ;  /* 0x00007b0000007a02 */ /* 0x000fe20000000f00 */
[C---:B------:R-:W-:Y:S02]  /*b000*/  IMAD R2, R3.reuse, c[0x0][0x1ec], R2 ;  /* 0x00007b0003027a24 */ /* 0x040fe400078e0202 */
[----:B------:R-:W-:Y:S01]  /*b010*/  IMAD.WIDE.U32 R4, R3, c[0x0][0x1e8], R6 ;  /* 0x00007a0003047a25 */ /* 0x000fe200078e0006 */
[----:B------:R-:W-:-:S03]  /*b020*/  MOV R3, c[0x0][0x1e8] ;  /* 0x00007a0000037a02 */ /* 0x000fc60000000f00 */
[----:B------:R-:W-:Y:S01]  /*b030*/  IMAD.IADD R2, R2, 0x1, R5 ;  /* 0x0000000102027824 */ /* 0x000fe200078e0205 */
[----:B------:R-:W-:-:S04]  /*b040*/  LEA R6, P0, R4, c[0x0][0x1d0], 0x1 ;  /* 0x0000740004067a11 */ /* 0x000fc800078008ff */
[----:B------:R-:W-:Y:S02]  /*b050*/  LEA.HI.X R7, R4, c[0x0][0x1d4], R2, 0x1, P0 ;  /* 0x0000750004077a11 */ /* 0x000fe400000f0c02 */
[----:B------:R-:W-:-:S03]  /*b060*/  LEA R2, P0, R3, R6, 0x6 ;  /* 0x0000000603027211 */ /* 0x000fc600078030ff */
[----:B-1----:R-:W-:Y:S01]  /*b070*/  STG.E.128 [R6.64], R12 ;  /* 0x0000000c06007986 */ /* 0x002fe2000c101d0c */
[----:B------:R-:W-:-:S05]  /*b080*/  LEA.HI.X R3, R3, R7, R0, 0x6, P0 ;  /* 0x0000000703037211 */ /* 0x000fca00000f3400 */
[----:B----4-:R-:W-:Y:S01]  /*b090*/  STG.E.128 [R2.64], R16 ;  /* 0x0000001002007986 */ /* 0x010fe2000c101d0c */
[----:B------:R-:W-:Y:S05]  /*b0a0*/  EXIT ;  /* 0x000000000000794d */ /* 0x000fea0003800000 */
.L_x_1492:
        /* <DEDUP_REMOVED lines=13> */
.L_x_5198:


//--------------------- .text._ZN5flash24flash_fwd_splitkv_kernelI23Flash_fwd_kernel_traitsILi32ELi64ELi256ELi4ELb0ELb0EN7cutlass6half_tE19Flash_kernel_traitsILi32ELi64ELi256ELi4ES3_EELb1ELb0ELb0ELb1ELb1ELb1ELb0ELb0EEEvNS_16Flash_fwd_paramsE --------------------------
	.section	.text._ZN5flash24flash_fwd_splitkv_kernelI23Flash_fwd_kernel_traitsILi32ELi64ELi256ELi4ELb0ELb0EN7cutlass6half_tE19Flash_kernel_traitsILi32ELi64ELi256ELi4ES3_EELb1ELb0ELb0ELb1ELb1ELb1ELb0ELb0EEEvNS_16Flash_fwd_paramsE,"ax",@progbits
	.sectioninfo	@"SHI_REGISTERS=251"
	.align	128
        .global         _ZN5flash24flash_fwd_splitkv_kernelI23Flash_fwd_kernel_traitsILi32ELi64ELi256ELi4ELb0ELb0EN7cutlass6half_tE19Flash_kernel_traitsILi32ELi64ELi256ELi4ES3_EELb1ELb0ELb0ELb1ELb1ELb1ELb0ELb0EEEvNS_16Flash_fwd_paramsE
        .type           _ZN5flash24flash_fwd_splitkv_kernelI23Flash_fwd_kernel_traitsILi32ELi64ELi256ELi4ELb0ELb0EN7cutlass6half_tE19Flash_kernel_traitsILi32ELi64ELi256ELi4ES3_EELb1ELb0ELb0ELb1ELb1ELb1ELb0ELb0EEEvNS_16Flash_fwd_paramsE,@function
        .size           _ZN5flash24flash_fwd_splitkv_kernelI23Flash_fwd_kernel_traitsILi32ELi64ELi256ELi4ELb0ELb0EN7cutlass6half_tE19Flash_kernel_traitsILi32ELi64ELi256ELi4ES3_EELb1ELb0ELb0ELb1ELb1ELb1ELb0ELb0EEEvNS_16Flash_fwd_paramsE,(.L_x_5199 - _ZN5flash24flash_fwd_splitkv_kernelI23Flash_fwd_kernel_traitsILi32ELi64ELi256ELi4ELb0ELb0EN7cutlass6half_tE19Flash_kernel_traitsILi32ELi64ELi256ELi4ES3_EELb1ELb0ELb0ELb1ELb1ELb1ELb0ELb0EEEvNS_16Flash_fwd_paramsE)
        .other          _ZN5flash24flash_fwd_splitkv_kernelI23Flash_fwd_kernel_traitsILi32ELi64ELi256ELi4ELb0ELb0EN7cutlass6half_tE19Flash_kernel_traitsILi32ELi64ELi256ELi4ES3_EELb1ELb0ELb0ELb1ELb1ELb1ELb0ELb0EEEvNS_16Flash_fwd_paramsE,@"STO_CUDA_ENTRY STV_DEFAULT"
_ZN5flash24flash_fwd_splitkv_kernelI23Flash_fwd_kernel_traitsILi32ELi64ELi256ELi4ELb0ELb0EN7cutlass6half_tE19Flash_kernel_traitsILi32ELi64ELi256ELi4ES3_EELb1ELb0ELb0ELb1ELb1ELb1ELb0ELb0EEEvNS_16Flash_fwd_paramsE:
.text._ZN5flash24flash_fwd_splitkv_kernelI23Flash_fwd_kernel_traitsILi32ELi64ELi256ELi4ELb0ELb0EN7cutlass6half_tE19Flash_kernel_traitsILi32ELi64ELi256ELi4ES3_EELb1ELb0ELb0ELb1ELb1ELb1ELb0ELb0EEEvNS_16Flash_fwd_paramsE:
        /* <DEDUP_REMOVED lines=45> */
[----:B-12---:R-:W-:Y:S01]  /*02d0*/  SHF.R.S32.HI R4, RZ, 0x1f, R60 ;  /* 0x0000001fff047819 */ /* 0x006fe2000001143c */
[----:B------:R-:W-:Y:S01]  /*02e0*/  IMAD.MOV.U32 R12, RZ, RZ, 0x40 ;  /* 0x00000040ff0c7424 */ /* 0x000fe200078e00ff */
[----:B------:R-:W-:Y:S02]  /*02f0*/  SHF.R.S32.HI R0, RZ, 0x1f, R61 ;  /* 0x0000001fff007819 */ /* 0x000fe4000001143d */
[----:B------:R-:W-:Y:S01]  /*0300*/  LEA.HI R4, R4, R60, RZ, 0x2 ;  /* 0x0000003c04047211 */ /* 0x000fe200078f10ff */
[----:B------:R-:W-:Y:S01]  /*0310*/  IMAD.WIDE.U32 R10, R12, c[0x0][0x1e8], RZ ;  /* 0x00007a000c0a7a25 */ /* 0x000fe200078e00ff */
[----:B------:R-:W-:Y:S02]  /*0320*/  SHF.R.S32.HI R5, RZ, 0x1f, R22 ;  /* 0x0000001fff057819 */ /* 0x000fe40000011416 */
[----:B------:R-:W-:Y:S01]  /*0330*/  LOP3.LUT R2, R4, 0x1ffffffc, RZ, 0xc0, !PT ;  /* 0x1ffffffc04027812 */ /* 0x000fe200078ec0ff */
[----:B------:R-:W-:Y:S01]  /*0340*/  IMAD R0, R0, c[0x0][0x1e8], RZ ;  /* 0x00007a0000007a24 */ /* 0x000fe200078e02ff */
[----:B------:R-:W-:Y:S01]  /*0350*/  SHF.R.S32.HI R6, RZ, 0x1f, R24 ;  /* 0x0000001fff067819 */ /* 0x000fe20000011418 */
[----:B------:R-:W-:Y:S01]  /*0360*/  IMAD R5, R5, c[0x0][0x1e0], RZ ;  /* 0x0000780005057a24 */ /* 0x000fe200078e02ff */
[C---:B------:R-:W-:Y:S01]  /*0370*/  LOP3.LUT P3, RZ, R60.reuse, 0x3, RZ, 0xc0, !PT ;  /* 0x000000033cff7812 */ /* 0x040fe2000786c0ff */
[----:B------:R-:W-:Y:S01]  /*0380*/  IMAD.IADD R2, R60, 0x1, -R2 ;  /* 0x000000013c027824 */ /* 0x000fe200078e0a02 */
[C---:B------:R-:W-:Y:S01]  /*0390*/  IADD3 R9, -R61.reuse, c[0x0][0x214], RZ ;  /* 0x000085003d097a10 */ /* 0x040fe20007ffe1ff */
[----:B------:R-:W-:-:S02]  /*03a0*/  IMAD R0, R61, c[0x0][0x1ec], R0 ;  /* 0x00007b003d007a24 */ /* 0x000fc400078e0200 */
[----:B------:R-:W-:Y:S02]  /*03b0*/  IMAD.SHL.U32 R2, R2, 0x8, RZ ;  /* 0x0000000802027824 */ /* 0x000fe400078e00ff */
[----:B------:R-:W-:-:S03]  /*03c0*/  IMAD R12, R12, c[0x0][0x1ec], RZ ;  /* 0x00007b000c0c7a24 */ /* 0x000fc600078e02ff */
[----:B------:R-:W-:-:S05]  /*03d0*/  SHF.R.S32.HI R3, RZ, 0x1f, R2 ;  /* 0x0000001fff037819 */ /* 0x000fca0000011402 */
[----:B------:R-:W-:-:S04]  /*03e0*/  IMAD.WIDE.U32 R2, R61, c[0x0][0x1e8], R2 ;  /* 0x00007a003d027a25 */ /* 0x000fc800078e0002 */
[----:B------:R-:W-:Y:S02]  /*03f0*/  IMAD.IADD R3, R3, 0x1, R0 ;  /* 0x0000000103037824 */ /* 0x000fe400078e0200 */
[C---:B------:R-:W-:Y:S02]  /*0400*/  IMAD R0, R22.reuse, c[0x0][0x1e4], R5 ;  /* 0x0000790016007a24 */ /* 0x040fe400078e0205 */
[----:B------:R-:W-:-:S04]  /*0410*/  IMAD.WIDE.U32 R2, R22, c[0x0][0x1e0], R2 ;  /* 0x0000780016027a25 */ /* 0x000fc800078e0002 */
[----:B------:R-:W-:Y:S02]  /*0420*/  IMAD R5, R6, c[0x0][0x1f0], RZ ;  /* 0x00007c0006057a24 */ /* 0x000fe400078e02ff */
[----:B------:R-:W-:Y:S01]  /*0430*/  IMAD.IADD R3, R3, 0x1, R0 ;  /* 0x0000000103037824 */ /* 0x000fe200078e0200 */
[----:B------:R-:W-:Y:S01]  /*0440*/  SHF.R.S32.HI R0, RZ, 0x2, R4 ;  /* 0x00000002ff007819 */ /* 0x000fe20000011404 */
[C---:B------:R-:W-:Y:S02]  /*0450*/  IMAD R4, R24.reuse, c[0x0][0x1f4], R5 ;  /* 0x00007d0018047a24 */ /* 0x040fe400078e0205 */
[----:B------:R-:W-:Y:S01]  /*0460*/  IMAD.WIDE.U32 R2, R24, c[0x0][0x1f0], R2 ;  /* 0x00007c0018027a25 */ /* 0x000fe200078e0002 */
[----:B------:R-:W-:Y:S02]  /*0470*/  SHF.R.S32.HI R8, RZ, 0x1f, R0 ;  /* 0x0000001fff087819 */ /* 0x000fe40000011400 */
[----:B------:R-:W-:Y:S01]  /*0480*/  ISETP.GE.OR P2, PT, R0, R9, P3 ;  /* 0x000000090000720c */ /* 0x000fe20001f46670 */
[----:B------:R-:W-:Y:S01]  /*0490*/  IMAD R5, R22, c[0x0][0x1c0], R24 ;  /* 0x0000700016057a24 */ /* 0x000fe200078e0218 */
[----:B------:R-:W-:Y:S01]  /*04a0*/  IADD3 R3, R3, R4, RZ ;  /* 0x0000000403037210 */ /* 0x000fe20007ffe0ff */
[----:B------:R-:W-:-:S02]  /*04b0*/  IMAD R4, R8, c[0x0][0x1e8], RZ ;  /* 0x00007a0008047a24 */ /* 0x000fc400078e02ff */
[----:B------:R-:W-:Y:S02]  /*04c0*/  IMAD R5, R5, c[0x0][0x214], R61 ;  /* 0x0000850005057a24 */ /* 0x000fe400078e023d */
[C---:B------:R-:W-:Y:S02]  /*04d0*/  IMAD R4, R0.reuse, c[0x0][0x1ec], R4 ;  /* 0x00007b0000047a24 */ /* 0x040fe400078e0204 */
[C---:B------:R-:W-:Y:S01]  /*04e0*/  IMAD.WIDE.U32 R2, R0.reuse, c[0x0][0x1e8], R2 ;  /* 0x00007a0000027a25 */ /* 0x040fe200078e0002 */
[----:B------:R-:W-:Y:S02]  /*04f0*/  IADD3 R7, P0, R5, R0, RZ ;  /* 0x0000000005077210 */ /* 0x000fe40007f1e0ff */
[----:B------:R-:W-:Y:S01]  /*0500*/  IADD3 R0, R0, 0x20, RZ ;  /* 0x0000002000007810 */ /* 0x000fe20007ffe0ff */
[----:B------:R-:W-:Y:S01]  /*0510*/  IMAD.IADD R3, R3, 0x1, R4 ;  /* 0x0000000103037824 */ /* 0x000fe200078e0204 */
[----:B------:R-:W-:Y:S02]  /*0520*/  LEA R4, P1, R2, c[0x0][0x1d0], 0x1 ;  /* 0x0000740002047a11 */ /* 0x000fe400078208ff */
[----:B------:R-:W-:-:S02]  /*0530*/  LEA.HI.X.SX32 R8, R5, R8, 0x1, P0 ;  /* 0x0000000805087211 */ /* 0x000fc400000f0eff */
[----:B------:R-:W-:Y:S02]  /*0540*/  LEA.HI.X R5, R2, c[0x0][0x1d4], R3, 0x1, P1 ;  /* 0x0000750002057a11 */ /* 0x000fe400008f0c03 */
[----:B------:R-:W-:Y:S02]  /*0550*/  ISETP.GE.OR P3, PT, R0, R9, P3 ;  /* 0x000000090000720c */ /* 0x000fe40001f66670 */
[C---:B------:R-:W-:Y:S01]  /*0560*/  LEA R2, P0, R7.reuse, c[0x0][0x200], 0x2 ;  /* 0x0000800007027a11 */ /* 0x040fe200078010ff */
[----:B------:R1:W-:Y:S01]  /*0570*/  STG.E.128 [R4.64], RZ ;  /* 0x000000ff04007986 */ /* 0x0003e2000c101d0c */
[----:B------:R-:W-:Y:S02]  /*0580*/  IADD3 R6, P1, R4, R10, RZ ;  /* 0x0000000a04067210 */ /* 0x000fe40007f3e0ff */
[----:B------:R-:W-:Y:S02]  /*0590*/  LEA.HI.X R3, R7, c[0x0][0x204], R8, 0x2, P0 ;  /* 0x0000810007037a11 */ /* 0x000fe400000f1408 */
[----:B------:R-:W-:-:S02]  /*05a0*/  IADD3.X R7, R5, R11, R12, P1, !PT ;  /* 0x0000000b05077210 */ /* 0x000fc40000ffe40c */
[----:B------:R-:W-:-:S03]  /*05b0*/  @!P2 MOV R8, 0x7f800000 ;  /* 0x7f8000000008a802 */ /* 0x000fc60000000f00 */
[----:B------:R1:W-:Y:S04]  /*05c0*/  STG.E.128 [R6.64], RZ ;  /* 0x000000ff06007986 */ /* 0x0003e8000c101d0c */
[----:B------:R1:W-:Y:S01]  /*05d0*/  @!P2 STG.E [R2.64], R8 ;  /* 0x000000080200a986 */ /* 0x0003e2000c10190c */
[----:B------:R-:W-:Y:S05]  /*05e0*/  @P3 EXIT ;  /* 0x000000000000394d */ /* 0x000fea0003800000 */
[----:B------:R-:W-:-:S05]  /*05f0*/  MOV R0, 0x7f800000 ;  /* 0x7f80000000007802 */ /* 0x000fca0000000f00 */
[----:B------:R-:W-:Y:S01]  /*0600*/  STG.E [R2.64+0x80], R0 ;  /* 0x0000800002007986 */ /* 0x000fe2000c10190c */
[----:B------:R-:W-:Y:S05]  /*0610*/  EXIT ;  /* 0x000000000000794d */ /* 0x000fea0003800000 */
.L_x_1493:
[----:B-12---:R-:W-:Y:S01]  /*0620*/  ISETP.NE.U32.AND P0, PT, RZ, c[0x0][0x2b8], PT ;  /* 0x0000ae00ff007a0c */ /* 0x006fe20003f05070 */
[----:B------:R-:W-:-:S03]  /*0630*/  IMAD.MOV.U32 R10, RZ, RZ, R22 ;  /* 0x000000ffff0a7224 */ /* 0x000fc600078e0016 */
[----:B------:R-:W-:-:S13]  /*0640*/  ISETP.NE.AND.EX P0, PT, RZ, c[0x0][0x2bc], PT, P0 ;  /* 0x0000af00ff007a0c */ /* 0x000fda0003f05300 */
[----:B------:R-:W-:-:S04]  /*0650*/  @P0 IMAD.MOV.U32 R2, RZ, RZ, 0x4 ;  /* 0x00000004ff020424 */ /* 0x000fc800078e00ff */
[----:B------:R-:W-:-:S05]  /*0660*/  @P0 IMAD.WIDE R2, R22, R2, c[0x0][0x2b8] ;  /* 0x0000ae0016020625 */ /* 0x000fca00078e0202 */
[----:B------:R1:W5:Y:S01]  /*0670*/  @P0 LDG.E R10, [R2.64] ;  /* 0x0000000c020a0981 */ /* 0x000362000c1e1900 */
[----:B------:R-:W-:Y:S01]  /*0680*/  ISETP.NE.U32.AND P0, PT, RZ, c[0x0][0x2c0], PT ;  /* 0x0000b000ff007a0c */ /* 0x000fe20003f05070 */
[----:B------:R-:W-:Y:S01]  /*0690*/  IMAD.MOV.U32 R0, RZ, RZ, RZ ;  /* 0x000000ffff007224 */ /* 0x000fe200078e00ff */
[----:B------:R-:W-:Y:S02]  /*06a0*/  PLOP3.LUT P6, PT, PT, PT, PT, 0x80, 0x0 ;  /* 0x000000000000781c */ /* 0x000fe40003fcf070 */
[----:B------:R-:W-:Y:S01]  /*06b0*/  ISETP.NE.AND.EX P0, PT, RZ, c[0x0][0x2c4], PT, P0 ;  /* 0x0000b100ff007a0c */ /* 0x000fe20003f05300 */
[----:B-1----:R-:W-:-:S12]  /*06c0*/  IMAD.MOV.U32 R2, RZ, RZ, RZ ;  /* 0x000000ffff027224 */ /* 0x002fd800078e00ff */
[----:B------:R-:W-:Y:S05]  /*06d0*/  @!P0 BRA `(.L_x_1494) ;  /* 0x0000008000008947 */ /* 0x000fea0003800000 */
[----:B------:R-:W-:Y:S01]  /*06e0*/  SHF.R.S32.HI R0, RZ, 0x1f, R22 ;  /* 0x0000001fff007819 */ /* 0x000fe20000011416 */
[----:B------:R-:W-:Y:S01]  /*06f0*/  IMAD.WIDE.U32 R4, R22, c[0x0][0x2c8], RZ ;  /* 0x0000b20016047a25 */ /* 0x000fe200078e00ff */
[----:B------:R-:W-:-:S03]  /*0700*/  PLOP3.LUT P6, PT, PT, PT, PT, 0x8, 0x0 ;  /* 0x000000000000781c */ /* 0x000fc60003fce170 */
[----:B------:R-:W-:Y:S01]  /*0710*/  IMAD R0, R0, c[0x0][0x2c8], RZ ;  /* 0x0000b20000007a24 */ /* 0x000fe200078e02ff */
[----:B------:R-:W-:-:S03]  /*0720*/  LEA R2, P0, R4, c[0x0][0x2c0], 0x2 ;  /* 0x0000b00004027a11 */ /* 0x000fc600078010ff */
[----:B------:R-:W-:-:S05]  /*0730*/  IMAD R0, R22, c[0x0][0x2cc], R0 ;  /* 0x0000b30016007a24 */ /* 0x000fca00078e0200 */
[----:B------:R-:W-:-:S04]  /*0740*/  IADD3 R0, R5, R0, RZ ;  /* 0x0000000005007210 */ /* 0x000fc80007ffe0ff */
[----:B------:R-:W-:-:S04]  /*0750*/  LEA.HI.X R0, R4, c[0x0][0x2c4], R0, 0x2, P0 ;  /* 0x0000b10004007a11 */ /* 0x000fc800000f1400 */
.L_x_1494:
[----:B------:R-:W-:Y:S01]  /*0760*/  IABS R3, c[0x0][0x2d0] ;  /* 0x0000b40000037a13 */ /* 0x000fe20000000000 */
[----:B------:R-:W-:Y:S01]  /*0770*/  IMAD.MOV.U32 R193, RZ, RZ, R0 ;  /* 0x000000ffffc17224 */ /* 0x000fe200078e0000 */
[----:B------:R-:W-:-:S03]  /*0780*/  MOV R192, R2 ;  /* 0x0000000200c07202 */ /* 0x000fc60000000f00 */
[----:B------:R-:W-:Y:S01]  /*0790*/  IMAD.MOV.U32 R200, RZ, RZ, R3 ;  /* 0x000000ffffc87224 */ /* 0x000fe200078e0003 */
[----:B------:R-:W-:Y:S05]  /*07a0*/  @P6 BRA `(.L_x_1495) ;  /* 0x000004d000006947 */ /* 0x000fea0003800000 */
        /* <DEDUP_REMOVED lines=60> */
[----:B------:R-:W-:-:S04]  /*0b70*/  IMAD R2, R8, c[0x0][0x180], RZ ;  /* 0x0000600008027a24 */ /* 0x000fc800078e02ff */
[----:B------:R-:W-:-:S05]  /*0b80*/  IMAD R2, R5, c[0x0][0x184], R2 ;  /* 0x0000610005027a24 */ /* 0x000fca00078e0202 */
[----:B------:R-:W-:Y:S01]  /*0b90*/  IADD3 R3, R7, R2, RZ ;  /* 0x0000000207037210 */ /* 0x000fe20007ffe0ff */
[----:B------:R-:W-:Y:S02]  /*0ba0*/  IMAD.MOV.U32 R2, RZ, RZ, R6 ;  /* 0x000000ffff027224 */ /* 0x000fe400078e0006 */
[----:B------:R-:W-:Y:S02]  /*0bb0*/  IMAD R6, R8, c[0x0][0x188], RZ ;  /* 0x0000620008067a24 */ /* 0x000fe400078e02ff */
[----:B------:R-:W-:-:S04]  /*0bc0*/  IMAD.WIDE.U32 R2, R15, c[0x0][0x198], R2 ;  /* 0x000066000f027a25 */ /* 0x000fc800078e0002 */
[----:B------:R-:W-:Y:S01]  /*0bd0*/  IMAD R8, R5, c[0x0][0x18c], R6 ;  /* 0x0000630005087a24 */ /* 0x000fe200078e0206 */
[----:B------:R-:W-:Y:S01]  /*0be0*/  IADD3 R3, R3, R4, RZ ;  /* 0x0000000403037210 */ /* 0x000fe20007ffe0ff */
[----:B------:R-:W-:Y:S02]  /*0bf0*/  IMAD R4, R17, c[0x0][0x1b0], RZ ;  /* 0x00006c0011047a24 */ /* 0x000fe400078e02ff */
[----:B------:R-:W-:-:S04]  /*0c00*/  IMAD.WIDE.U32 R6, R5, c[0x0][0x188], RZ ;  /* 0x0000620005067a25 */ /* 0x000fc800078e00ff */
[----:B------:R-:W-:Y:S01]  /*0c10*/  IMAD.WIDE.U32 R2, R0, c[0x0][0x1b0], R2 ;  /* 0x00006c0000027a25 */ /* 0x000fe200078e0002 */
[----:B------:R-:W-:-:S03]  /*0c20*/  IADD3 R7, R7, R8, RZ ;  /* 0x0000000807077210 */ /* 0x000fc60007ffe0ff */
[----:B------:R-:W-:Y:S01]  /*0c30*/  IMAD R4, R0, c[0x0][0x1b4], R4 ;  /* 0x00006d0000047a24 */ /* 0x000fe200078e0204 */
[----:B-----5:R-:W-:Y:S01]  /*0c40*/  MOV R10, R2 ;  /* 0x00000002000a7202 */ /* 0x020fe20000000f00 */
[----:B------:R-:W-:Y:S02]  /*0c50*/  IMAD.MOV.U32 R11, RZ, RZ, R6 ;  /* 0x000000ffff0b7224 */ /* 0x000fe400078e0006 */
[----:B------:R-:W-:Y:S01]  /*0c60*/  IMAD.IADD R9, R3, 0x1, R4 ;  /* 0x0000000103097824 */ /* 0x000fe200078e0204 */
[----:B------:R-:W-:Y:S05]  /*0c70*/  BRA `(.L_x_1496) ;  /* 0x0000039000007947 */ /* 0x000fea0003800000 */
.L_x_1495:
[----:B------:R-:W-:Y:S02]  /*0c80*/  IABS R5, c[0x0][0x1c8] ;  /* 0x0000720000057a13 */ /* 0x000fe40000000000 */
[----:B------:R-:W-:Y:S02]  /*0c90*/  IABS R4, R24 ;  /* 0x0000001800047213 */ /* 0x000fe40000000000 */
[----:B------:R-:W1:Y:S01]  /*0ca0*/  I2F.RP R2, R5 ;  /* 0x0000000500027306 */ /* 0x000e620000209400 */
[----:B------:R-:W-:-:S02]  /*0cb0*/  LEA R15, R186, 0xffffff00, 0x8 ;  /* 0xffffff00ba0f7811 */ /* 0x000fc400078e40ff */
[----:B-----5:R-:W-:Y:S02]  /*0cc0*/  SHF.R.S32.HI R11, RZ, 0x1f, R10 ;  /* 0x0000001fff0b7819 */ /* 0x020fe4000001140a */
[----:B------:R-:W-:-:S03]  /*0cd0*/  SHF.R.S32.HI R23, RZ, 0x1f, R15 ;  /* 0x0000001fff177819 */ /* 0x000fc6000001140f */
[----:B------:R-:W-:Y:S01]  /*0ce0*/  IMAD R6, R11, c[0x0][0x180], RZ ;  /* 0x000060000b067a24 */ /* 0x000fe200078e02ff */
[----:B-1----:R-:W1:Y:S02]  /*0cf0*/  MUFU.RCP R2, R2 ;  /* 0x0000000200027308 */ /* 0x002e640000001000 */
[----:B-1----:R-:W-:-:S06]  /*0d00*/  IADD3 R2, R2, 0xffffffe, RZ ;  /* 0x0ffffffe02027810 */ /* 0x002fcc0007ffe0ff */
[----:B------:R-:W1:Y:S02]  /*0d10*/  F2I.FTZ.U32.TRUNC.NTZ R3, R2 ;  /* 0x0000000200037305 */ /* 0x000e64000021f000 */
[----:B-1----:R-:W-:Y:S01]  /*0d20*/  IADD3 R0, RZ, -R3, RZ ;  /* 0x80000003ff007210 */ /* 0x002fe20007ffe0ff */
[----:B------:R-:W-:-:S04]  /*0d30*/  IMAD.MOV.U32 R2, RZ, RZ, RZ ;  /* 0x000000ffff027224 */ /* 0x000fc800078e00ff */
[----:B------:R-:W-:-:S04]  /*0d40*/  IMAD R0, R0, R5, RZ ;  /* 0x0000000500007224 */ /* 0x000fc800078e02ff */
[----:B------:R-:W-:Y:S01]  /*0d50*/  IMAD.HI.U32 R0, R3, R0, R2 ;  /* 0x0000000003007227 */ /* 0x000fe200078e0002 */
[----:B------:R-:W-:Y:S02]  /*0d60*/  MOV R3, R4 ;  /* 0x0000000400037202 */ /* 0x000fe40000000f00 */
[----:B------:R-:W-:-:S03]  /*0d70*/  SHF.R.S32.HI R4, RZ, 0x1f, R8 ;  /* 0x0000001fff047819 */ /* 0x000fc60000011408 */
[----:B------:R-:W-:-:S04]  /*0d80*/  IMAD.HI.U32 R0, R0, R3, RZ ;  /* 0x0000000300007227 */ /* 0x000fc800078e00ff */
[----:B------:R-:W-:-:S04]  /*0d90*/  IMAD.MOV R2, RZ, RZ, -R0 ;  /* 0x000000ffff027224 */ /* 0x000fc800078e0a00 */
[----:B------:R-:W-:Y:S01]  /*0da0*/  IMAD R2, R5, R2, R3 ;  /* 0x0000000205027224 */ /* 0x000fe200078e0203 */
[----:B------:R-:W-:-:S04]  /*0db0*/  IADD3 R3, P1, R8, R15, RZ ;  /* 0x0000000f08037210 */ /* 0x000fc80007f3e0ff */
[----:B------:R-:W-:Y:S01]  /*0dc0*/  ISETP.GT.U32.AND P0, PT, R5, R2, PT ;  /* 0x000000020500720c */ /* 0x000fe20003f04070 */
[----:B------:R-:W-:-:S12]  /*0dd0*/  IMAD.WIDE.U32 R12, R3, c[0x0][0x198], RZ ;  /* 0x00006600030c7a25 */ /* 0x000fd800078e00ff */
[-C--:B------:R-:W-:Y:S02]  /*0de0*/  @!P0 IADD3 R2, R2, -R5.reuse, RZ ;  /* 0x8000000502028210 */ /* 0x080fe40007ffe0ff */
[----:B------:R-:W-:Y:S02]  /*0df0*/  @!P0 IADD3 R0, R0, 0x1, RZ ;  /* 0x0000000100008810 */ /* 0x000fe40007ffe0ff */
[----:B------:R-:W-:Y:S01]  /*0e00*/  ISETP.GE.U32.AND P2, PT, R2, R5, PT ;  /* 0x000000050200720c */ /* 0x000fe20003f46070 */
[----:B------:R-:W-:Y:S01]  /*0e10*/  IMAD.X R2, R4, 0x1, R23, P1 ;  /* 0x0000000104027824 */ /* 0x000fe200008e0617 */
[----:B------:R-:W-:Y:S01]  /*0e20*/  LOP3.LUT R5, R24, c[0x0][0x1c8], RZ, 0x3c, !PT ;  /* 0x0000720018057a12 */ /* 0x000fe200078e3cff */
[----:B------:R-:W-:Y:S01]  /*0e30*/  IMAD R4, R4, c[0x0][0x1a0], RZ ;  /* 0x0000680004047a24 */ /* 0x000fe200078e02ff */
[----:B------:R-:W-:Y:S01]  /*0e40*/  ISETP.NE.AND P0, PT, RZ, c[0x0][0x1c8], PT ;  /* 0x00007200ff007a0c */ /* 0x000fe20003f05270 */
[----:B------:R-:W-:Y:S01]  /*0e50*/  IMAD R2, R2, c[0x0][0x198], RZ ;  /* 0x0000660002027a24 */ /* 0x000fe200078e02ff */
[----:B------:R-:W-:Y:S01]  /*0e60*/  ISETP.GE.AND P1, PT, R5, RZ, PT ;  /* 0x000000ff0500720c */ /* 0x000fe20003f26270 */
[----:B------:R-:W-:-:S02]  /*0e70*/  IMAD R7, R8, c[0x0][0x1a4], R4 ;  /* 0x0000690008077a24 */ /* 0x000fc400078e0204 */
[----:B------:R-:W-:Y:S02]  /*0e80*/  IMAD R2, R3, c[0x0][0x19c], R2 ;  /* 0x0000670003027a24 */ /* 0x000fe400078e0202 */
[----:B------:R-:W-:Y:S02]  /*0e90*/  IMAD.WIDE.U32 R4, R8, c[0x0][0x1a0], RZ ;  /* 0x0000680008047a25 */ /* 0x000fe400078e00ff */
[----:B------:R-:W-:Y:S02]  /*0ea0*/  @P2 IADD3 R0, R0, 0x1, RZ ;  /* 0x0000000100002810 */ /* 0x000fe40007ffe0ff */
[----:B------:R-:W-:Y:S02]  /*0eb0*/  IADD3 R3, R13, R2, RZ ;  /* 0x000000020d037210 */ /* 0x000fe40007ffe0ff */
[----:B------:R-:W-:Y:S01]  /*0ec0*/  MOV R2, R12 ;  /* 0x0000000c00027202 */ /* 0x000fe20000000f00 */
[C---:B------:R-:W-:Y:S02]  /*0ed0*/  IMAD R12, R10.reuse, c[0x0][0x184], R6 ;  /* 0x000061000a0c7a24 */ /* 0x040fe400078e0206 */
[----:B------:R-:W-:Y:S01]  /*0ee0*/  @!P1 IMAD.MOV R0, RZ, RZ, -R0 ;  /* 0x000000ffff009224 */ /* 0x000fe200078e0a00 */
[----:B------:R-:W-:Y:S01]  /*0ef0*/  @!P0 LOP3.LUT R0, RZ, c[0x0][0x1c8], RZ, 0x33, !PT ;  /* 0x00007200ff008a12 */ /* 0x000fe200078e33ff */
[----:B------:R-:W-:-:S03]  /*0f00*/  IMAD.WIDE.U32 R8, R10, c[0x0][0x180], R2 ;  /* 0x000060000a087a25 */ /* 0x000fc600078e0002 */
[----:B------:R-:W-:Y:S01]  /*0f10*/  SHF.R.S32.HI R17, RZ, 0x1f, R0 ;  /* 0x0000001fff117819 */ /* 0x000fe20000011400 */
[----:B------:R-:W-:Y:S01]  /*0f20*/  IMAD.IADD R3, R5, 0x1, R7 ;  /* 0x0000000105037824 */ /* 0x000fe200078e0207 */
[----:B------:R-:W-:Y:S01]  /*0f30*/  IADD3 R5, R9, R12, RZ ;  /* 0x0000000c09057210 */ /* 0x000fe20007ffe0ff */
[----:B------:R-:W-:Y:S01]  /*0f40*/  IMAD R6, R11, c[0x0][0x188], RZ ;  /* 0x000062000b067a24 */ /* 0x000fe200078e02ff */
[----:B------:R-:W-:Y:S01]  /*0f50*/  MOV R14, R0 ;  /* 0x00000000000e7202 */ /* 0x000fe20000000f00 */
[----:B------:R-:W-:Y:S01]  /*0f60*/  IMAD.MOV.U32 R2, RZ, RZ, R4 ;  /* 0x000000ffff027224 */ /* 0x000fe200078e0004 */
[----:B------:R-:W-:Y:S01]  /*0f70*/  MOV R4, R8 ;  /* 0x0000000800047202 */ /* 0x000fe20000000f00 */
[----:B------:R-:W-:Y:S02]  /*0f80*/  IMAD R9, R17, c[0x0][0x1b0], RZ ;  /* 0x00006c0011097a24 */ /* 0x000fe400078e02ff */
[C---:B------:R-:W-:Y:S02]  /*0f90*/  IMAD R11, R10.reuse, c[0x0][0x18c], R6 ;  /* 0x000063000a0b7a24 */ /* 0x040fe400078e0206 */
[----:B------:R-:W-:-:S04]  /*0fa0*/  IMAD.WIDE.U32 R6, R10, c[0x0][0x188], R2 ;  /* 0x000062000a067a25 */ /* 0x000fc800078e0002 */
[----:B------:R-:W-:-:S04]  /*0fb0*/  IMAD.WIDE.U32 R2, R0, c[0x0][0x1b0], R4 ;  /* 0x00006c0000027a25 */ /* 0x000fc800078e0004 */
[----:B------:R-:W-:Y:S02]  /*0fc0*/  IMAD R4, R0, c[0x0][0x1b4], R9 ;  /* 0x00006d0000047a24 */ /* 0x000fe400078e0209 */
[----:B------:R-:W-:Y:S01]  /*0fd0*/  IMAD.IADD R7, R7, 0x1, R11 ;  /* 0x0000000107077824 */ /* 0x000fe200078e020b */
[----:B------:R-:W-:Y:S01]  /*0fe0*/  MOV R11, R6 ;  /* 0x00000006000b7202 */ /* 0x000fe20000000f00 */
[----:B------:R-:W-:Y:S01]  /*0ff0*/  IMAD.MOV.U32 R10, RZ, RZ, R2 ;  /* 0x000000ffff0a7224 */ /* 0x000fe200078e0002 */
[----:B------:R-:W-:Y:S02]  /*1000*/  IADD3 R9, R3, R4, RZ ;  /* 0x0000000403097210 */ /* 0x000fe40007ffe0ff */
.L_x_1496:
[----:B------:R-:W-:Y:S01]  /*1010*/  SHF.R.S32.HI R13, RZ, 0x1f, R60 ;  /* 0x0000001fff0d7819 */ /* 0x000fe2000001143c */
[----:B------:R-:W-:Y:S01]  /*1020*/  ULDC.64 UR6, c[0x0][0x198] ;  /* 0x0000660000067ab9 */ /* 0x000fe20000000a00 */
[----:B------:R-:W-:Y:S01]  /*1030*/  SHF.R.S32.HI R16, RZ, 0x1f, R22 ;  /* 0x0000001fff107819 */ /* 0x000fe20000011416 */
[----:B------:R-:W-:Y:S01]  /*1040*/  USHF.L.U32 UR9, UR6, 0x6, URZ ;  /* 0x0000000606097899 */ /* 0x000fe2000800063f */
[CC--:B------:R-:W-:Y:S01]  /*1050*/  LEA.HI R12, R13.reuse, R60.reuse, RZ, 0x2 ;  /* 0x0000003c0d0c7211 */ /* 0x0c0fe200078f10ff */
[----:B------:R-:W-:Y:S01]  /*1060*/  UMOV UR8, 0x6 ;  /* 0x0000000600087882 */ /* 0x000fe20000000000 */
[CC--:B------:R-:W-:Y:S01]  /*1070*/  LEA.HI R28, R13.reuse, R60.reuse, RZ, 0x3 ;  /* 0x0000003c0d1c7211 */ /* 0x0c0fe200078f18ff */
[----:B------:R-:W-:Y:S01]  /*1080*/  IMAD R16, R16, c[0x0][0x178], RZ ;  /* 0x00005e0010107a24 */ /* 0x000fe200078e02ff */
[----:B------:R-:W-:Y:S01]  /*1090*/  LOP3.LUT R0, R12, 0xfffffffc, RZ, 0xc0, !PT ;  /* 0xfffffffc0c007812 */ /* 0x000fe200078ec0ff */
[----:B------:R-:W-:Y:S01]  /*10a0*/  USHF.L.U64.HI UR7, UR6, UR8, UR7 ;  /* 0x0000000806077299 */ /* 0x000fe20008010207 */
[----:B------:R-:W-:Y:S01]  /*10b0*/  SHF.R.S32.HI R2, RZ, 0x3, R28 ;  /* 0x00000003ff027819 */ /* 0x000fe2000001141c */
[----:B------:R-:W-:Y:S01]  /*10c0*/  IMAD R16, R22, c[0x0][0x17c], R16 ;  /* 0x00005f0016107a24 */ /* 0x000fe200078e0210 */
[CC--:B------:R-:W-:Y:S01]  /*10d0*/  LEA.HI R19, R13.reuse, R60.reuse, RZ, 0x4 ;  /* 0x0000003c0d137211 */ /* 0x0c0fe200078f20ff */
[----:B------:R-:W-:Y:S01]  /*10e0*/  IMAD.IADD R0, R60, 0x1, -R0 ;  /* 0x000000013c007824 */ /* 0x000fe200078e0a00 */
[----:B------:R-:W-:Y:S01]  /*10f0*/  LEA.HI R59, R13, R60, RZ, 0x5 ;  /* 0x0000003c0d3b7211 */ /* 0x000fe200078f28ff */
[----:B------:R-:W-:Y:S01]  /*1100*/  IMAD.SHL.U32 R3, R2, 0x40, RZ ;  /* 0x0000004002037824 */ /* 0x000fe200078e00ff */
[----:B------:R-:W-:Y:S01]  /*1110*/  SHF.R.S32.HI R2, RZ, 0x2, R12 ;  /* 0x00000002ff027819 */ /* 0x000fe2000001140c */
[----:B------:R-:W-:Y:S01]  /*1120*/  IMAD.SHL.U32 R4, R0, 0x8, RZ ;  /* 0x0000000800047824 */ /* 0x000fe200078e00ff */
[----:B------:R-:W-:Y:S01]  /*1130*/  SHF.R.S32.HI R8, RZ, 0x4, R19 ;  /* 0x00000004ff087819 */ /* 0x000fe20000011413 */
[----:B------:R-:W-:Y:S01]  /*1140*/  ULDC.64 UR4, c[0x0][0x1a0] ;  /* 0x0000680000047ab9 */ /* 0x000fe20000000a00 */
[----:B------:R-:W-:Y:S01]  /*1150*/  LOP3.LUT R0, R3, 0xc0, RZ, 0xc0, !PT ;  /* 0x000000c003007812 */ /* 0x000fe200078ec0ff */
[----:B------:R-:W-:Y:S01]  /*1160*/  USHF.L.U32 UR10, UR4, 0x6, URZ ;  /* 0x00000006040a7899 */ /* 0x000fe2000800063f */
[----:B------:R-:W-:Y:S01]  /*1170*/  LEA.HI R5, R19, R8, RZ, 0x1 ;  /* 0x0000000813057211 */ /* 0x000fe200078f08ff */
[----:B------:R-:W-:Y:S01]  /*1180*/  USHF.L.U64.HI UR5, UR4, UR8, UR5 ;  /* 0x0000000804057299 */ /* 0x000fe20008010205 */
[----:B------:R-:W-:Y:S01]  /*1190*/  LOP3.LUT R6, R0, 0x18, R4, 0xf8, !PT ;  /* 0x0000001800067812 */ /* 0x000fe200078ef804 */
[----:B------:R-:W-:Y:S01]  /*11a0*/  IMAD.SHL.U32 R80, R186, 0x100, RZ ;  /* 0x00000100ba507824 */ /* 0x000fe200078e00ff */
[----:B------:R-:W-:-:S02]  /*11b0*/  SHF.R.U32.HI R0, RZ, 0x3, R0 ;  /* 0x00000003ff007819 */ /* 0x000fc40000011600 */
[----:B------:R-:W-:Y:S02]  /*11c0*/  LOP3.LUT R5, R5, 0xfffffffe, RZ, 0xc0, !PT ;  /* 0xfffffffe05057812 */ /* 0x000fe400078ec0ff */
[----:B------:R-:W-:Y:S02]  /*11d0*/  LOP3.LUT R18, R6, R0, RZ, 0x3c, !PT ;  /* 0x0000000006127212 */ /* 0x000fe400078e3cff */
[----:B------:R-:W-:Y:S01]  /*11e0*/  LEA.HI R0, R12, R2, RZ, 0x1 ;  /* 0x000000020c007211 */ /* 0x000fe200078f08ff */
[----:B------:R-:W-:Y:S01]  /*11f0*/  IMAD.IADD R25, R8, 0x1, -R5 ;  /* 0x0000000108197824 */ /* 0x000fe200078e0a05 */
[----:B------:R-:W-:Y:S02]  /*1200*/  SHF.R.S32.HI R57, RZ, 0x5, R59 ;  /* 0x00000005ff397819 */ /* 0x000fe4000001143b */
[----:B------:R-:W-:Y:S02]  /*1210*/  LOP3.LUT R0, R0, 0x7fffffe, RZ, 0xc0, !PT ;  /* 0x07fffffe00007812 */ /* 0x000fe400078ec0ff */
[----:B------:R-:W-:-:S02]  /*1220*/  LOP3.LUT R8, R28, 0xfffffff8, RZ, 0xc0, !PT ;  /* 0xfffffff81c087812 */ /* 0x000fc400078ec0ff */
[----:B------:R-:W-:Y:S01]  /*1230*/  IADD3 R6, P0, R4, R11, RZ ;  /* 0x0000000b04067210 */ /* 0x000fe20007f1e0ff */
[----:B------:R-:W-:Y:S01]  /*1240*/  IMAD.IADD R0, R2, 0x1, -R0 ;  /* 0x0000000102007824 */ /* 0x000fe200078e0a00 */
[----:B------:R-:W-:Y:S01]  /*1250*/  SHF.R.S32.HI R5, RZ, 0x1f, R4 ;  /* 0x0000001fff057819 */ /* 0x000fe20000011404 */
[----:B------:R-:W-:Y:S01]  /*1260*/  IMAD.IADD R8, R60, 0x1, -R8 ;  /* 0x000000013c087824 */ /* 0x000fe200078e0a08 */
[----:B------:R-:W-:Y:S01]  /*1270*/  IADD3 R10, P1, R4, R10, RZ ;  /* 0x0000000a040a7210 */ /* 0x000fe20007f3e0ff */
[----:B------:R-:W-:Y:S01]  /*1280*/  IMAD R12, R57, 0x8, R0 ;  /* 0x00000008390c7824 */ /* 0x000fe200078e0200 */
[----:B------:R-:W-:Y:S01]  /*1290*/  LOP3.LUT R0, R19, 0xfffffff0, RZ, 0xc0, !PT ;  /* 0xfffffff013007812 */ /* 0x000fe200078ec0ff */
[C---:B------:R-:W-:Y:S01]  /*12a0*/  IMAD.X R7, R5.reuse, 0x1, R7, P0 ;  /* 0x0000000105077824 */ /* 0x040fe200000e0607 */
[----:B------:R-:W-:Y:S01]  /*12b0*/  LEA.HI R13, R8, R8, RZ, 0x1 ;  /* 0x00000008080d7211 */ /* 0x000fe200078f08ff */
[----:B------:R-:W-:Y:S01]  /*12c0*/  IMAD.U32 R183, R12, 0x20, R18 ;  /* 0x000000200cb77824 */ /* 0x000fe200078e0012 */
[----:B------:R-:W-:Y:S01]  /*12d0*/  SHF.R.S32.HI R3, RZ, 0x1f, R2 ;  /* 0x0000001fff037819 */ /* 0x000fe20000011402 */
[----:B------:R-:W-:Y:S01]  /*12e0*/  IMAD.X R11, R5, 0x1, R9, P1 ;  /* 0x00000001050b7824 */ /* 0x000fe200008e0609 */
[----:B------:R-:W-:Y:S01]  /*12f0*/  SHF.R.S32.HI R26, RZ, 0x1, R13 ;  /* 0x00000001ff1a7819 */ /* 0x000fe2000001140d */
[----:B------:R-:W-:Y:S01]  /*1300*/  IMAD.IADD R18, R60, 0x1, -R0 ;  /* 0x000000013c127824 */ /* 0x000fe200078e0a00 */
[----:B------:R-:W-:Y:S01]  /*1310*/  LOP3.LUT R9, R13, 0x3fffffe, RZ, 0xc0, !PT ;  /* 0x03fffffe0d097812 */ /* 0x000fe200078ec0ff */
[----:B------:R-:W-:Y:S01]  /*1320*/  IMAD.WIDE.U32 R4, R22, c[0x0][0x178], R4 ;  /* 0x00005e0016047a25 */ /* 0x000fe200078e0004 */
[----:B------:R-:W-:-:S02]  /*1330*/  SHF.R.S32.HI R22, RZ, 0x1f, R24 ;  /* 0x0000001fff167819 */ /* 0x000fc40000011418 */
[----:B------:R-:W-:Y:S01]  /*1340*/  LEA.HI R19, R18, R18, RZ, 0x1 ;  /* 0x0000001212137211 */ /* 0x000fe200078f08ff */
[----:B------:R-:W-:Y:S01]  /*1350*/  IMAD R0, R17, c[0x0][0x1b8], RZ ;  /* 0x00006e0011007a24 */ /* 0x000fe200078e02ff */
[----:B------:R-:W-:Y:S01]  /*1360*/  IADD3 R17, P0, R2, R15, RZ ;  /* 0x0000000f02117210 */ /* 0x000fe20007f1e0ff */
[----:B------:R-:W-:Y:S01]  /*1370*/  IMAD.IADD R5, R5, 0x1, R16 ;  /* 0x0000000105057824 */ /* 0x000fe200078e0210 */
[--C-:B------:R-:W-:Y:S01]  /*1380*/  SHF.R.S32.HI R12, RZ, 0x1, R19.reuse ;  /* 0x00000001ff0c7819 */ /* 0x100fe20000011413 */
[----:B------:R-:W-:Y:S02]  /*1390*/  IMAD R16, R22, c[0x0][0x1a8], RZ ;  /* 0x00006a0016107a24 */ /* 0x000fe400078e02ff */
[----:B------:R-:W-:Y:S01]  /*13a0*/  IMAD R22, R14, c[0x0][0x1bc], R0 ;  /* 0x00006f000e167a24 */ /* 0x000fe200078e0200 */
[----:B------:R-:W-:Y:S01]  /*13b0*/  SHF.R.S32.HI R0, RZ, 0x1f, R19 ;  /* 0x0000001fff007819 */ /* 0x000fe20000011413 */
[----:B------:R-:W-:-:S03]  /*13c0*/  IMAD.WIDE R20, R20, 0x40, R2 ;  /* 0x0000004014147825 */ /* 0x000fc600078e0202 */
[----:B------:R-:W-:Y:S01]  /*13d0*/  LEA.HI R0, R0, R12, RZ, 0x2 ;  /* 0x0000000c00007211 */ /* 0x000fe200078f10ff */
[C---:B------:R-:W-:Y:S02]  /*13e0*/  IMAD.X R23, R3.reuse, 0x1, R23, P0 ;  /* 0x0000000103177824 */ /* 0x040fe400000e0617 */
[----:B------:R-:W-:Y:S02]  /*13f0*/  IMAD R3, R3, c[0x0][0x198], RZ ;  /* 0x0000660003037a24 */ /* 0x000fe400078e02ff */
[----:B------:R-:W-:Y:S02]  /*1400*/  IMAD.SHL.U32 R13, R26, 0x40, RZ ;  /* 0x000000401a0d7824 */ /* 0x000fe400078e00ff */
[----:B------:R-:W-:-:S04]  /*1410*/  IMAD.WIDE.U32 R4, R24, c[0x0][0x1a8], R4 ;  /* 0x00006a0018047a25 */ /* 0x000fc800078e0004 */
[----:B------:R-:W-:Y:S02]  /*1420*/  IMAD.IADD R27, R8, 0x1, -R9 ;  /* 0x00000001081b7824 */ /* 0x000fe400078e0a09 */
[----:B------:R-:W-:Y:S02]  /*1430*/  IMAD R16, R24, c[0x0][0x1ac], R16 ;  /* 0x00006b0018107a24 */ /* 0x000fe400078e0210 */
[----:B------:R-:W-:Y:S01]  /*1440*/  IMAD.WIDE.U32 R8, R14, c[0x0][0x1b8], R6 ;  /* 0x00006e000e087a25 */ /* 0x000fe200078e0006 */
[----:B------:R-:W-:Y:S02]  /*1450*/  LOP3.LUT R14, R0, 0xfffffffc, RZ, 0xc0, !PT ;  /* 0xfffffffc000e7812 */ /* 0x000fe400078ec0ff */
[----:B------:R-:W-:Y:S01]  /*1460*/  LOP3.LUT R0, R13, 0xc0, RZ, 0xc0, !PT ;  /* 0x000000c00d007812 */ /* 0x000fe200078ec0ff */
[C---:B------:R-:W-:Y:S02]  /*1470*/  IMAD R15, R2.reuse, c[0x0][0x19c], R3 ;  /* 0x00006700020f7a24 */ /* 0x040fe400078e0203 */
[----:B------:R-:W-:Y:S01]  /*1480*/  IMAD.WIDE.U32 R6, R2, c[0x0][0x198], R10 ;  /* 0x0000660002067a25 */ /* 0x000fe200078e000a */
[----:B------:R-:W-:-:S02]  /*1490*/  LOP3.LUT R11, R0, 0x8, R28, 0xf8, !PT ;  /* 0x00000008000b7812 */ /* 0x000fc400078ef81c */
[----:B------:R-:W-:Y:S01]  /*14a0*/  SHF.R.U32.HI R0, RZ, 0x3, R0 ;  /* 0x00000003ff007819 */ /* 0x000fe20000011600 */
[----:B------:R-:W-:Y:S01]  /*14b0*/  IMAD.MOV.U32 R2, RZ, RZ, R4 ;  /* 0x000000ffff027224 */ /* 0x000fe200078e0004 */
[----:B------:R-:W-:Y:S01]  /*14c0*/  LEA R241, P0, R6, c[0x0][0x168], 0x1 ;  /* 0x00005a0006f17a11 */ /* 0x000fe200078008ff */
[----:B------:R-:W-:Y:S02]  /*14d0*/  IMAD R4, R21, c[0x0][0x190], RZ ;  /* 0x0000640015047a24 */ /* 0x000fe400078e02ff */
[----:B------:R-:W-:Y:S01]  /*14e0*/  IMAD.IADD R3, R5, 0x1, R16 ;  /* 0x0000000105037824 */ /* 0x000fe200078e0210 */
[----:B------:R-:W-:Y:S01]  /*14f0*/  LOP3.LUT R16, R11, R0, RZ, 0x3c, !PT ;  /* 0x000000000b107212 */ /* 0x000fe200078e3cff */
[----:B------:R-:W-:Y:S02]  /*1500*/  IMAD.IADD R7, R7, 0x1, R15 ;  /* 0x0000000107077824 */ /* 0x000fe400078e020f */
[C---:B------:R-:W-:Y:S02]  /*1510*/  IMAD R10, R20.reuse, c[0x0][0x194], R4 ;  /* 0x00006500140a7a24 */ /* 0x040fe400078e0204 */
[----:B------:R-:W-:Y:S01]  /*1520*/  IMAD.WIDE.U32 R4, R20, c[0x0][0x190], R2 ;  /* 0x0000640014047a25 */ /* 0x000fe200078e0002 */
[----:B------:R-:W-:-:S03]  /*1530*/  LEA.HI.X R240, R6, c[0x0][0x16c], R7, 0x1, P0 ;  /* 0x00005b0006f07a11 */ /* 0x000fc600000f0c07 */
[----:B------:R-:W-:Y:S01]  /*1540*/  IMAD.IADD R0, R5, 0x1, R10 ;  /* 0x0000000105007824 */ /* 0x000fe200078e020a */
[----:B------:R-:W-:Y:S01]  /*1550*/  LEA R2, P0, R4, c[0x0][0x160], 0x1 ;  /* 0x0000580004027a11 */ /* 0x000fe200078008ff */
[----:B------:R-:W-:Y:S02]  /*1560*/  IMAD.IADD R24, R12, 0x1, -R14 ;  /* 0x000000010c187824 */ /* 0x000fe400078e0a0e */
[----:B------:R-:W-:Y:S01]  /*1570*/  IMAD.MOV.U32 R5, RZ, RZ, c[0x0][0x190] ;  /* 0x00006400ff057624 */ /* 0x000fe200078e00ff */
[----:B------:R-:W-:Y:S01]  /*1580*/  LEA.HI.X R3, R4, c[0x0][0x164], R0, 0x1, P0 ;  /* 0x0000590004037a11 */ /* 0x000fe200000f0c00 */
[----:B------:R-:W-:Y:S01]  /*1590*/  IMAD.MOV.U32 R6, RZ, RZ, R8 ;  /* 0x000000ffff067224 */ /* 0x000fe200078e0008 */
[----:B------:R-:W-:Y:S01]  /*15a0*/  IADD3 R12, P0, R241, UR9, RZ ;  /* 0x00000009f10c7c10 */ /* 0x000fe2000ff1e0ff */
[----:B------:R-:W-:Y:S01]  /*15b0*/  IMAD.MOV.U32 R8, RZ, RZ, c[0x0][0x194] ;  /* 0x00006500ff087624 */ /* 0x000fe200078e00ff */
[----:B------:R-:W-:Y:S01]  /*15c0*/  LEA R4, P1, R5, R2, 0x6 ;  /* 0x0000000205047211 */ /* 0x000fe200078230ff */
[----:B------:R-:W-:Y:S01]  /*15d0*/  IMAD.IADD R7, R9, 0x1, R22 ;  /* 0x0000000109077824 */ /* 0x000fe200078e0216 */
[----:B------:R-:W-:Y:S01]  /*15e0*/  IADD3.X R13, R240, UR7, RZ, P0, !PT ;  /* 0x00000007f00d7c10 */ /* 0x000fe200087fe4ff */
[----:B------:R-:W-:Y:S01]  /*15f0*/  IMAD.SHL.U32 R183, R183, 0x2, RZ ;  /* 0x00000002b7b77824 */ /* 0x000fe200078e00ff */
[----:B------:R-:W-:Y:S01]  /*1600*/  IADD3 R10, P0, R12, UR9, RZ ;  /* 0x000000090c0a7c10 */ /* 0x000fe2000ff1e0ff */
[----:B------:R-:W-:Y:S01]  /*1610*/  IMAD.WIDE.U32 R14, R17, c[0x0][0x1a0], R6 ;  /* 0x00006800110e7a25 */ /* 0x000fe200078e0006 */
[----:B------:R-:W-:-:S02]  /*1620*/  LEA.HI.X R5, R5, R3, R8, 0x6, P1 ;  /* 0x0000000305057211 */ /* 0x000fc400008f3408 */
[----:B------:R-:W-:Y:S01]  /*1630*/  IADD3.X R11, R13, UR7, RZ, P0, !PT ;  /* 0x000000070d0b7c10 */ /* 0x000fe200087fe4ff */
[----:B------:R-:W-:Y:S01]  /*1640*/  @!PT LDS RZ, [RZ] ;  /* 0x00000000fffff984 */ /* 0x000fe20000000800 */
[----:B------:R-:W-:Y:S01]  /*1650*/  @!PT LDS RZ, [RZ] ;  /* 0x00000000fffff984 */ /* 0x000fe20000000800 */
[----:B------:R-:W-:Y:S01]  /*1660*/  @!PT LDS RZ, [RZ] ;  /* 0x00000000fffff984 */ /* 0x000fe20000000800 */
[----:B------:R1:W-:Y:S01]  /*1670*/  LDGSTS.E.BYPASS.LTC128B.128 [R183], [R2.64] ;  /* 0x0000000002b77fae */ /* 0x0003e2000b901d4c */
[----:B------:R-:W-:Y:S01]  /*1680*/  IADD3 R8, P0, R10, UR9, RZ ;  /* 0x000000090a087c10 */ /* 0x000fe2000ff1e0ff */
[----:B------:R-:W-:Y:S01]  /*1690*/  IMAD R0, R23, c[0x0][0x1a0], RZ ;  /* 0x0000680017007a24 */ /* 0x000fe200078e02ff */
[----:B------:R-:W-:Y:S01]  /*16a0*/  LOP3.LUT P1, RZ, R24, 0x2, RZ, 0xc0, !PT ;  /* 0x0000000218ff7812 */ /* 0x000fe2000782c0ff */
[----:B------:R2:W-:Y:S01]  /*16b0*/  LDGSTS.E.BYPASS.LTC128B.128 [R183+0x800], [R4.64] ;  /* 0x0080000004b77fae */ /* 0x0005e2000b901d4c */
[----:B------:R-:W-:Y:S01]  /*16c0*/  IADD3.X R9, R11, UR7, RZ, P0, !PT ;  /* 0x000000070b097c10 */ /* 0x000fe200087fe4ff */
[----:B------:R-:W-:Y:S01]  /*16d0*/  IMAD R0, R17, c[0x0][0x1a4], R0 ;  /* 0x0000690011007a24 */ /* 0x000fe200078e0200 */
[----:B------:R-:W-:-:S03]  /*16e0*/  IADD3 R6, P0, R8, UR9, RZ ;  /* 0x0000000908067c10 */ /* 0x000fc6000ff1e0ff */
[----:B------:R-:W-:Y:S01]  /*16f0*/  IMAD.IADD R0, R15, 0x1, R0 ;  /* 0x000000010f007824 */ /* 0x000fe200078e0200 */
[----:B------:R-:W-:Y:S01]  /*1700*/  IADD3.X R7, R9, UR7, RZ, P0, !PT ;  /* 0x0000000709077c10 */ /* 0x000fe200087fe4ff */
[----:B-1----:R-:W-:Y:S02]  /*1710*/  IMAD.MOV.U32 R2, RZ, RZ, R241 ;  /* 0x000000ffff027224 */ /* 0x002fe400078e00f1 */
[----:B------:R-:W-:Y:S01]  /*1720*/  IMAD.MOV.U32 R3, RZ, RZ, R240 ;  /* 0x000000ffff037224 */ /* 0x000fe200078e00f0 */
[----:B--2---:R-:W-:-:S04]  /*1730*/  IADD3 R4, P0, R6, UR9, RZ ;  /* 0x0000000906047c10 */ /* 0x004fc8000ff1e0ff */
[----:B------:R1:W-:Y:S01]  /*1740*/  LDGSTS.E.BYPASS.LTC128B.128 [R183+0x1000], [R2.64] ;  /* 0x0100000002b77fae */ /* 0x0003e2000b901d4c */
[----:B------:R-:W-:-:S03]  /*1750*/  IADD3.X R5, R7, UR7, RZ, P0, !PT ;  /* 0x0000000707057c10 */ /* 0x000fc600087fe4ff */
[----:B------:R2:W-:Y:S04]  /*1760*/  LDGSTS.E.BYPASS.LTC128B.128 [R183+0x1800], [R12.64] ;  /* 0x018000000cb77fae */ /* 0x0005e8000b901d4c */
[----:B------:R3:W-:Y:S04]  /*1770*/  LDGSTS.E.BYPASS.LTC128B.128 [R183+0x2000], [R10.64] ;  /* 0x020000000ab77fae */ /* 0x0007e8000b901d4c */
[----:B------:R4:W-:Y:S04]  /*1780*/  LDGSTS.E.BYPASS.LTC128B.128 [R183+0x2800], [R8.64] ;  /* 0x0280000008b77fae */ /* 0x0009e8000b901d4c */
[----:B------:R5:W-:Y:S04]  /*1790*/  LDGSTS.E.BYPASS.LTC128B.128 [R183+0x3000], [R6.64] ;  /* 0x0300000006b77fae */ /* 0x000be8000b901d4c */
[----:B------:R2:W-:Y:S01]  /*17a0*/  LDGSTS.E.BYPASS.LTC128B.128 [R183+0x3800], [R4.64] ;  /* 0x0380000004b77fae */ /* 0x0005e2000b901d4c */
[----:B-1----:R-:W-:-:S04]  /*17b0*/  IADD3 R2, P0, R4, UR9, RZ ;  /* 0x0000000904027c10 */ /* 0x002fc8000ff1e0ff */
[----:B------:R-:W-:-:S05]  /*17c0*/  IADD3.X R3, R5, UR7, RZ, P0, !PT ;  /* 0x0000000705037c10 */ /* 0x000fca00087fe4ff */
[----:B------:R1:W-:Y:S01]  /*17d0*/  LDGSTS.E.BYPASS.LTC128B.128 [R183+0x4000], [R2.64] ;  /* 0x0400000002b77fae */ /* 0x0003e2000b901d4c */
[----:B----4-:R-:W-:-:S04]  /*17e0*/  IADD3 R8, P0, R2, UR9, RZ ;  /* 0x0000000902087c10 */ /* 0x010fc8000ff1e0ff */
[----:B------:R-:W-:Y:S01]  /*17f0*/  IADD3.X R9, R3, UR7, RZ, P0, !PT ;  /* 0x0000000703097c10 */ /* 0x000fe200087fe4ff */
[----:B-----5:R-:W-:Y:S01]  /*1800*/  IMAD R6, R25, 0x8, R27 ;  /* 0x0000000819067824 */ /* 0x020fe200078e021b */
[C---:B------:R-:W-:Y:S02]  /*1810*/  LEA R152, P0, R14.reuse, c[0x0][0x170], 0x1 ;  /* 0x00005c000e987a11 */ /* 0x040fe400078008ff */
[----:B--2---:R-:W-:Y:S01]  /*1820*/  LOP3.LUT R4, R19, 0x7fffffe, RZ, 0xc0, !PT ;  /* 0x07fffffe13047812 */ /* 0x004fe200078ec0ff */
[----:B------:R2:W-:Y:S01]  /*1830*/  LDGSTS.E.BYPASS.LTC128B.128 [R183+0x4800], [R8.64] ;  /* 0x0480000008b77fae */ /* 0x0005e2000b901d4c */
[----:B------:R-:W-:Y:S01]  /*1840*/  LEA.HI.X R153, R14, c[0x0][0x174], R0, 0x1, P0 ;  /* 0x00005d000e997a11 */ /* 0x000fe200000f0c00 */
[----:B------:R-:W-:Y:S02]  /*1850*/  IMAD.SHL.U32 R0, R24, 0x40, RZ ;  /* 0x0000004018007824 */ /* 0x000fe400078e00ff */
[----:B------:R-:W0:Y:S01]  /*1860*/  LDGDEPBAR ;  /* 0x00000000000079af */ /* 0x000e220000000000 */
[----:B------:R-:W-:-:S02]  /*1870*/  IMAD.IADD R58, R18, 0x1, -R4 ;  /* 0x00000001123a7824 */ /* 0x000fc400078e0a04 */
[----:B------:R-:W-:Y:S02]  /*1880*/  LOP3.LUT R0, R0, 0xc0, RZ, 0xc0, !PT ;  /* 0x000000c000007812 */ /* 0x000fe400078ec0ff */
[----:B-1----:R-:W-:Y:S01]  /*1890*/  SHF.R.S32.HI R3, RZ, 0x1f, R18 ;  /* 0x0000001fff037819 */ /* 0x002fe20000011412 */
[----:B------:R-:W-:-:S05]  /*18a0*/  IMAD.SHL.U32 R2, R25, 0x8, RZ ;  /* 0x0000000819027824 */ /* 0x000fca00078e00ff */
[----:B------:R-:W-:Y:S02]  /*18b0*/  LOP3.LUT R5, R0, 0x8, R2, 0xf8, !PT ;  /* 0x0000000800057812 */ /* 0x000fe400078ef802 */
[----:B------:R-:W-:Y:S02]  /*18c0*/  IADD3 R2, P0, R152, UR10, RZ ;  /* 0x0000000a98027c10 */ /* 0x000fe4000ff1e0ff */
[----:B--2---:R-:W-:Y:S01]  /*18d0*/  LEA.HI R8, R3, R18, RZ, 0x3 ;  /* 0x0000001203087211 */ /* 0x004fe200078f18ff */
[----:B------:R-:W-:-:S04]  /*18e0*/  DEPBAR.LE SB0, 0x0 ;  /* 0x000080000000791a */ /* 0x000fc80000000000 */
[----:B------:R-:W-:Y:S01]  /*18f0*/  BAR.SYNC.DEFER_BLOCKING 0x0 ;  /* 0x0000000000007b1d */ /* 0x000fe20000010000 */
[----:B------:R-:W-:Y:S01]  /*1900*/  SHF.R.U32.HI R3, RZ, 0x3, R0 ;  /* 0x00000003ff037819 */ /* 0x000fe20000011600 */
[----:B------:R-:W-:Y:S02]  /*1910*/  IMAD.U32 R0, R6, 0x20, R16 ;  /* 0x0000002006007824 */ /* 0x000fe400078e0010 */
[----:B------:R-:W-:Y:S01]  /*1920*/  IMAD.SHL.U32 R8, R8, 0x20, RZ ;  /* 0x0000002008087824 */ /* 0x000fe200078e00ff */
[----:B------:R-:W-:Y:S01]  /*1930*/  LOP3.LUT R134, R5, R3, RZ, 0x3c, !PT ;  /* 0x0000000305867212 */ /* 0x000fe200078e3cff */
[----:B------:R-:W-:Y:S01]  /*1940*/  IMAD.SHL.U32 R13, R0, 0x2, RZ ;  /* 0x00000002000d7824 */ /* 0x000fe200078e00ff */
[----:B------:R-:W-:Y:S02]  /*1950*/  IADD3.X R3, R153, UR5, RZ, P0, !PT ;  /* 0x0000000599037c10 */ /* 0x000fe400087fe4ff */
[----:B------:R-:W-:Y:S02]  /*1960*/  IADD3 R4, P0, R2, UR10, RZ ;  /* 0x0000000a02047c10 */ /* 0x000fe4000ff1e0ff */
[----:B------:R-:W-:-:S02]  /*1970*/  LOP3.LUT R15, R8, 0xffffff00, RZ, 0xc0, !PT ;  /* 0xffffff00080f7812 */ /* 0x000fc400078ec0ff */
[----:B------:R-:W-:Y:S02]  /*1980*/  IADD3.X R5, R3, UR5, RZ, P0, !PT ;  /* 0x0000000503057c10 */ /* 0x000fe400087fe4ff */
[----:B------:R-:W-:Y:S01]  /*1990*/  IADD3 R6, P0, R4, UR10, RZ ;  /* 0x0000000a04067c10 */ /* 0x000fe2000ff1e0ff */
[--C-:B------:R-:W-:Y:S01]  /*19a0*/  IMAD R9, R57, 0x200, R15.reuse ;  /* 0x0000020039097824 */ /* 0x100fe200078e020f */
[----:B------:R-:W-:Y:S01]  /*19b0*/  LEA R164, R0, 0x1000, 0x1 ;  /* 0x0000100000a47811 */ /* 0x000fe200078e08ff */
[C---:B------:R-:W-:Y:S01]  /*19c0*/  IMAD R113, R58.reuse, 0x20, R15 ;  /* 0x000000203a717824 */ /* 0x040fe200078e020f */
[----:B------:R-:W-:Y:S01]  /*19d0*/  IADD3.X R7, R5, UR5, RZ, P0, !PT ;  /* 0x0000000505077c10 */ /* 0x000fe200087fe4ff */
[----:B------:R-:W-:Y:S01]  /*19e0*/  IMAD R9, R58, 0x20, R9 ;  /* 0x000000203a097824 */ /* 0x000fe200078e0209 */
[----:B------:R-:W-:Y:S01]  /*19f0*/  IADD3 R165, R164, 0x20, RZ ;  /* 0x00000020a4a57810 */ /* 0x000fe20007ffe0ff */
[----:B------:R-:W-:Y:S01]  /*1a00*/  @!PT LDS RZ, [RZ] ;  /* 0x00000000fffff984 */ /* 0x000fe20000000800 */
[----:B------:R-:W-:Y:S01]  /*1a10*/  @!PT LDS RZ, [RZ] ;  /* 0x00000000fffff984 */ /* 0x000fe20000000800 */
[----:B------:R-:W-:Y:S01]  /*1a20*/  @!PT LDS RZ, [RZ] ;  /* 0x00000000fffff984 */ /* 0x000fe20000000800 */
[----:B------:R1:W-:Y:S04]  /*1a30*/  LDGSTS.E.BYPASS.LTC128B.128 [R183+0x5000], [R152.64] ;  /* 0x0500000098b77fae */ /* 0x0003e8000b901d4c */
[----:B------:R2:W-:Y:S04]  /*1a40*/  LDGSTS.E.BYPASS.LTC128B.128 [R183+0x5800], [R2.64] ;  /* 0x0580000002b77fae */ /* 0x0005e8000b901d4c */
[----:B------:R4:W-:Y:S04]  /*1a50*/  LDGSTS.E.BYPASS.LTC128B.128 [R183+0x6000], [R4.64] ;  /* 0x0600000004b77fae */ /* 0x0009e8000b901d4c */
[----:B------:R5:W-:Y:S01]  /*1a60*/  LDGSTS.E.BYPASS.LTC128B.128 [R183+0x6800], [R6.64] ;  /* 0x0680000006b77fae */ /* 0x000be2000b901d4c */
[----:B--2---:R-:W-:-:S04]  /*1a70*/  IADD3 R2, P0, R6, UR10, RZ ;  /* 0x0000000a06027c10 */ /* 0x004fc8000ff1e0ff */
[----:B------:R-:W-:Y:S02]  /*1a80*/  IADD3.X R3, R7, UR5, RZ, P0, !PT ;  /* 0x0000000507037c10 */ /* 0x000fe400087fe4ff */
[----:B----4-:R-:W-:-:S03]  /*1a90*/  IADD3 R4, P0, R2, UR10, RZ ;  /* 0x0000000a02047c10 */ /* 0x010fc6000ff1e0ff */
[----:B------:R2:W-:Y:S01]  /*1aa0*/  LDGSTS.E.BYPASS.LTC128B.128 [R183+0x7000], [R2.64] ;  /* 0x0700000002b77fae */ /* 0x0005e2000b901d4c */
[----:B------:R-:W-:Y:S02]  /*1ab0*/  IADD3.X R5, R3, UR5, RZ, P0, !PT ;  /* 0x0000000503057c10 */ /* 0x000fe400087fe4ff */
[----:B-----5:R-:W-:-:S03]  /*1ac0*/  IADD3 R6, P0, R4, UR10, RZ ;  /* 0x0000000a04067c10 */ /* 0x020fc6000ff1e0ff */
[----:B------:R4:W-:Y:S01]  /*1ad0*/  LDGSTS.E.BYPASS.LTC128B.128 [R183+0x7800], [R4.64] ;  /* 0x0780000004b77fae */ /* 0x0009e2000b901d4c */
[----:B------:R-:W-:Y:S02]  /*1ae0*/  IADD3.X R7, R5, UR5, RZ, P0, !PT ;  /* 0x0000000505077c10 */ /* 0x000fe400087fe4ff */
[----:B------:R-:W-:-:S03]  /*1af0*/  IADD3 R8, P0, R6, UR10, RZ ;  /* 0x0000000a06087c10 */ /* 0x000fc6000ff1e0ff */
[----:B------:R4:W-:Y:S01]  /*1b00*/  LDGSTS.E.BYPASS.LTC128B.128 [R183+0x8000], [R6.64] ;  /* 0x0800000006b77fae */ /* 0x0009e2000b901d4c */
[----:B--2---:R-:W-:Y:S01]  /*1b10*/  IMAD.IADD R2, R134, 0x1, R9 ;  /* 0x0000000186027824 */ /* 0x004fe200078e0209 */
[----:B------:R-:W-:Y:S02]  /*1b20*/  IADD3.X R9, R7, UR5, RZ, P0, !PT ;  /* 0x0000000507097c10 */ /* 0x000fe400087fe4ff */
[----:B------:R-:W-:Y:S01]  /*1b30*/  LOP3.LUT P0, RZ, R26, 0x2, RZ, 0xc0, !PT ;  /* 0x000000021aff7812 */ /* 0x000fe2000780c0ff */
[----:B------:R-:W-:Y:S02]  /*1b40*/  IMAD.SHL.U32 R166, R2, 0x2, RZ ;  /* 0x0000000202a67824 */ /* 0x000fe400078e00ff */
[----:B------:R3:W-:Y:S01]  /*1b50*/  LDGSTS.E.BYPASS.LTC128B.128 [R183+0x8800], [R8.64] ;  /* 0x0880000008b77fae */ /* 0x0007e2000b901d4c */
[----:B------:R-:W-:-:S03]  /*1b60*/  IMAD.MOV.U32 R2, RZ, RZ, 0x20 ;  /* 0x00000020ff027424 */ /* 0x000fc600078e00ff */
[----:B------:R-:W-:Y:S02]  /*1b70*/  LDSM.16.M88.4 R20, [R13+0x1000] ;  /* 0x001000000d14783b */ /* 0x000fe40000000200 */
[----:B------:R-:W-:Y:S02]  /*1b80*/  SEL R0, R2, 0xffffffe0, !P1 ;  /* 0xffffffe002007807 */ /* 0x000fe40004800000 */
[----:B------:R-:W-:Y:S02]  /*1b90*/  LDSM.16.M88.4 R36, [R13+0x1400] ;  /* 0x001400000d24783b */ /* 0x000fe40000000200 */
[----:B------:R-:W-:Y:S01]  /*1ba0*/  @P0 IADD3 R165, R164, -0x20, RZ ;  /* 0xffffffe0a4a50810 */ /* 0x000fe20007ffe0ff */
[----:B------:R-:W-:Y:S01]  /*1bb0*/  IMAD.IADD R167, R166, 0x1, R0 ;  /* 0x00000001a6a77824 */ /* 0x000fe200078e0200 */
[----:B------:R-:W-:Y:S02]  /*1bc0*/  LDSM.16.M88.4 R52, [R13+0x1800] ;  /* 0x001800000d34783b */ /* 0x000fe40000000200 */
[----:B------:R-:W-:-:S02]  /*1bd0*/  IADD3 R182, R165, 0x400, RZ ;  /* 0x00000400a5b67810 */ /* 0x000fc40007ffe0ff */
[----:B----4-:R-:W-:Y:S01]  /*1be0*/  LDSM.16.M88.4 R4, [R167] ;  /* 0x00000000a704783b */ /* 0x010fe20000000200 */
[C---:B------:R-:W-:Y:S02]  /*1bf0*/  IADD3 R181, R165.reuse, 0x800, RZ ;  /* 0x00000800a5b57810 */ /* 0x040fe40007ffe0ff */
[C---:B------:R-:W-:Y:S01]  /*1c00*/  IADD3 R180, R165.reuse, 0xc00, RZ ;  /* 0x00000c00a5b47810 */ /* 0x040fe20007ffe0ff */
[----:B------:R-:W-:Y:S01]  /*1c10*/  LDSM.16.M88.4 R28, [R165] ;  /* 0x00000000a51c783b */ /* 0x000fe20000000200 */
[C---:B------:R-:W-:Y:S02]  /*1c20*/  IADD3 R179, R165.reuse, 0x1000, RZ ;  /* 0x00001000a5b37810 */ /* 0x040fe40007ffe0ff */
[C---:B------:R-:W-:Y:S01]  /*1c30*/  IADD3 R178, R165.reuse, 0x1400, RZ ;  /* 0x00001400a5b27810 */ /* 0x040fe20007ffe0ff */
[----:B------:R-:W-:Y:S01]  /*1c40*/  LDSM.16.M88.4 R44, [R165+0x400] ;  /* 0x00040000a52c783b */ /* 0x000fe20000000200 */
[C---:B------:R-:W-:Y:S02]  /*1c50*/  IADD3 R177, R165.reuse, 0x1800, RZ ;  /* 0x00001800a5b17810 */ /* 0x040fe40007ffe0ff */
[C---:B------:R-:W-:Y:S01]  /*1c60*/  IADD3 R176, R165.reuse, 0x1c00, RZ ;  /* 0x00001c00a5b07810 */ /* 0x040fe20007ffe0ff */
[----:B---3--:R-:W2:Y:S01]  /*1c70*/  LDSM.16.M88.4 R8, [R166] ;  /* 0x00000000a608783b */ /* 0x008ea20000000200 */
        /* <DEDUP_REMOVED lines=8> */
[----:B------:R-:W0:Y:S01]  /*1d00*/  LDGDEPBAR ;  /* 0x00000000000079af */ /* 0x000e220000000000 */
[----:B------:R-:W-:-:S02]  /*1d10*/  IADD3 R169, R165, 0x3800, RZ ;  /* 0x00003800a5a97810 */ /* 0x000fc40007ffe0ff */
[----:B------:R-:W-:Y:S01]  /*1d20*/  IADD3 R168, R165, 0x3c00, RZ ;  /* 0x00003c00a5a87810 */ /* 0x000fe20007ffe0ff */
[C---:B--2---:R-:W-:Y:S08]  /*1d30*/  HMMA.16816.F32 R16, R8.reuse, R20, RZ ;  /* 0x000000140810723c */ /* 0x044ff000000018ff */
[C---:B------:R-:W-:Y:S08]  /*1d40*/  HMMA.16816.F32 R24, R8.reuse, R22, RZ ;  /* 0x000000160818723c */ /* 0x040ff000000018ff */
[----:B------:R-:W-:Y:S08]  /*1d50*/  HMMA.16816.F32 R20, R8, R36, RZ ;  /* 0x000000240814723c */ /* 0x000ff000000018ff */
[C---:B------:R-:W-:Y:S08]  /*1d60*/  HMMA.16816.F32 R16, R4.reuse, R28, R16 ;  /* 0x0000001c0410723c */ /* 0x040ff00000001810 */
[C---:B------:R-:W-:Y:S08]  /*1d70*/  HMMA.16816.F32 R24, R4.reuse, R30, R24 ;  /* 0x0000001e0418723c */ /* 0x040ff00000001818 */
[----:B------:R-:W-:Y:S08]  /*1d80*/  HMMA.16816.F32 R32, R4, R44, R20 ;  /* 0x0000002c0420723c */ /* 0x000ff00000001814 */
[----:B------:R-:W-:Y:S01]  /*1d90*/  FMUL.FTZ R2, R16, c[0x0][0x2ec] ;  /* 0x0000bb0010027a20 */ /* 0x000fe20000410000 */
[----:B------:R-:W-:Y:S03]  /*1da0*/  HMMA.16816.F32 R20, R8, R52, RZ ;  /* 0x000000340814723c */ /* 0x000fe600000018ff */
[----:B------:R2:W5:Y:S04]  /*1db0*/  MUFU.TANH R101, R2 ;  /* 0x0000000200657308 */ /* 0x0005680000002400 */
[----:B------:R-:W-:-:S04]  /*1dc0*/  FMUL.FTZ R27, R27, c[0x0][0x2ec] ;  /* 0x0000bb001b1b7a20 */ /* 0x000fc80000410000 */
[----:B------:R-:W-:Y:S01]  /*1dd0*/  MUFU.TANH R124, R27 ;  /* 0x0000001b007c7308 */ /* 0x000fe20000002400 */
[----:B--2---:R-:W-:-:S07]  /*1de0*/  FMUL.FTZ R2, R17, c[0x0][0x2ec] ;  /* 0x0000bb0011027a20 */ /* 0x004fce0000410000 */
[----:B------:R2:W-:Y:S05]  /*1df0*/  MUFU.TANH R97, R2 ;  /* 0x0000000200617308 */ /* 0x0005ea0000002400 */
[----:B---3--:R-:W-:Y:S08]  /*1e00*/  HMMA.16816.F32 R28, R4, R40, R20 ;  /* 0x00000028041c723c */ /* 0x008ff00000001814 */
[----:B------:R-:W-:Y:S01]  /*1e10*/  HMMA.16816.F32 R20, R8, R54, RZ ;  /* 0x000000360814723c */ /* 0x000fe200000018ff */
[----:B--2---:R-:W-:-:S04]  /*1e20*/  FMUL.FTZ R2, R18, c[0x0][0x2ec] ;  /* 0x0000bb0012027a20 */ /* 0x004fc80000410000 */
[----:B------:R2:W3:Y:S02]  /*1e30*/  MUFU.TANH R118, R2 ;  /* 0x0000000200767308 */ /* 0x0004e40000002400 */
[----:B--2---:R-:W-:Y:S02]  /*1e40*/  FMUL.FTZ R2, R19, c[0x0][0x2ec] ;  /* 0x0000bb0013027a20 */ /* 0x004fe40000410000 */
[----:B------:R-:W-:Y:S01]  /*1e50*/  HMMA.16816.F32 R16, R8, R38, RZ ;  /* 0x000000260810723c */ /* 0x000fe200000018ff */
[----:B------:R-:W2:Y:S03]  /*1e60*/  LDSM.16.M88.4 R36, [R165+0xc00] ;  /* 0x000c0000a524783b */ /* 0x000ea60000000200 */
[----:B------:R1:W1:Y:S02]  /*1e70*/  MUFU.TANH R117, R2 ;  /* 0x0000000200757308 */ /* 0x0002640000002400 */
[----:B-1----:R-:W-:-:S06]  /*1e80*/  FMUL.FTZ R2, R24, c[0x0][0x2ec] ;  /* 0x0000bb0018027a20 */ /* 0x002fcc0000410000 */
[----:B------:R1:W1:Y:S11]  /*1e90*/  MUFU.TANH R104, R2 ;  /* 0x0000000200687308 */ /* 0x0002760000002400 */
[----:B------:R-:W-:Y:S01]  /*1ea0*/  @!UPT UIADD3 URZ, URZ, URZ, URZ ;  /* 0x0000003f3f3ff290 */ /* 0x000fe2000fffe03f */
[----:B------:R-:W-:Y:S01]  /*1eb0*/  HMMA.16816.F32 R16, R4, R46, R16 ;  /* 0x0000002e0410723c */ /* 0x000fe20000001810 */
[----:B------:R-:W2:Y:S01]  /*1ec0*/  LDSM.16.M88.4 R44, [R13+0x2000] ;  /* 0x002000000d2c783b */ /* 0x000ea20000000200 */
[----:B-1----:R-:W-:-:S04]  /*1ed0*/  FMUL.FTZ R2, R25, c[0x0][0x2ec] ;  /* 0x0000bb0019027a20 */ /* 0x002fc80000410000 */
[----:B------:R1:W-:Y:S11]  /*1ee0*/  MUFU.TANH R103, R2 ;  /* 0x0000000200677308 */ /* 0x0003f60000002400 */
[----:B------:R-:W-:Y:S07]  /*1ef0*/  @!UPT UIADD3 URZ, URZ, URZ, URZ ;  /* 0x0000003f3f3ff290 */ /* 0x000fee000fffe03f */
[----:B------:R-:W-:-:S04]  /*1f00*/  FMUL.FTZ R19, R19, c[0x0][0x2ec] ;  /* 0x0000bb0013137a20 */ /* 0x000fc80000410000 */
[----:B------:R-:W-:Y:S01]  /*1f10*/  MUFU.TANH R121, R19 ;  /* 0x0000001300797308 */ /* 0x000fe20000002400 */
[----:B-1----:R-:W-:Y:S02]  /*1f20*/  FMUL.FTZ R2, R26, c[0x0][0x2ec] ;  /* 0x0000bb001a027a20 */ /* 0x002fe40000410000 */
[----:B----4-:R-:W-:Y:S05]  /*1f30*/  HMMA.16816.F32 R24, R8, R48, RZ ;  /* 0x000000300818723c */ /* 0x010fea00000018ff */
[----:B------:R1:W4:Y:S02]  /*1f40*/  MUFU.TANH R122, R2 ;  /* 0x00000002007a7308 */ /* 0x0003240000002400 */
[----:B-1----:R-:W-:-:S06]  /*1f50*/  FMUL.FTZ R2, R32, c[0x0][0x2ec] ;  /* 0x0000bb0020027a20 */ /* 0x002fcc0000410000 */
[----:B------:R1:W1:Y:S02]  /*1f60*/  MUFU.TANH R102, R2 ;  /* 0x0000000200667308 */ /* 0x0002640000002400 */
[----:B-1----:R-:W-:-:S06]  /*1f70*/  FMUL.FTZ R2, R33, c[0x0][0x2ec] ;  /* 0x0000bb0021027a20 */ /* 0x002fcc0000410000 */
[----:B------:R1:W-:Y:S02]  /*1f80*/  MUFU.TANH R100, R2 ;  /* 0x0000000200647308 */ /* 0x0003e40000002400 */
[----:B-1----:R-:W-:-:S06]  /*1f90*/  FMUL.FTZ R2, R34, c[0x0][0x2ec] ;  /* 0x0000bb0022027a20 */ /* 0x002fcc0000410000 */
[----:B------:R1:W1:Y:S02]  /*1fa0*/  MUFU.TANH R123, R2 ;  /* 0x00000002007b7308 */ /* 0x0002640000002400 */
[----:B-1----:R-:W-:Y:S02]  /*1fb0*/  FMUL.FTZ R2, R35, c[0x0][0x2ec] ;  /* 0x0000bb0023027a20 */ /* 0x002fe40000410000 */
[----:B--2---:R-:W-:Y:S04]  /*1fc0*/  HMMA.16816.F32 R32, R4, R36, R24 ;  /* 0x000000240420723c */ /* 0x004fe80000001818 */
[----:B------:R1:W-:Y:S04]  /*1fd0*/  MUFU.TANH R119, R2 ;  /* 0x0000000200777308 */ /* 0x0003e80000002400 */
[----:B------:R-:W-:Y:S01]  /*1fe0*/  HMMA.16816.F32 R24, R8, R44, RZ ;  /* 0x0000002c0818723c */ /* 0x000fe200000018ff */
[----:B-1----:R-:W-:-:S04]  /*1ff0*/  FMUL.FTZ R2, R16, c[0x0][0x2ec] ;  /* 0x0000bb0010027a20 */ /* 0x002fc80000410000 */
[----:B------:R1:W2:Y:S11]  /*2000*/  MUFU.TANH R99, R2 ;  /* 0x0000000200637308 */ /* 0x0002b60000002400 */
[----:B------:R-:W-:-:S02]  /*2010*/  FMUL.FTZ R32, R32, c[0x0][0x2ec] ;  /* 0x0000bb0020207a20 */ /* 0x000fc40000410000 */
[----:B------:R-:W-:Y:S02]  /*2020*/  FMUL.FTZ R33, R33, c[0x0][0x2ec] ;  /* 0x0000bb0021217a20 */ /* 0x000fe40000410000 */
[----:B------:R-:W-:Y:S02]  /*2030*/  FMUL.FTZ R34, R34, c[0x0][0x2ec] ;  /* 0x0000bb0022227a20 */ /* 0x000fe40000410000 */
[----:B------:R-:W-:Y:S01]  /*2040*/  FMUL.FTZ R35, R35, c[0x0][0x2ec] ;  /* 0x0000bb0023237a20 */ /* 0x000fe20000410000 */
[----:B------:R-:W-:Y:S01]  /*2050*/  MUFU.TANH R92, R32 ;  /* 0x00000020005c7308 */ /* 0x000fe20000002400 */
[----:B-1----:R-:W-:-:S07]  /*2060*/  FMUL.FTZ R2, R17, c[0x0][0x2ec] ;  /* 0x0000bb0011027a20 */ /* 0x002fce0000410000 */
[----:B------:R-:W-:Y:S08]  /*2070*/  MUFU.TANH R94, R33 ;  /* 0x00000021005e7308 */ /* 0x000ff00000002400 */
[----:B------:R1:W-:Y:S08]  /*2080*/  MUFU.TANH R96, R2 ;  /* 0x0000000200607308 */ /* 0x0003f00000002400 */
[----:B------:R-:W-:Y:S01]  /*2090*/  MUFU.TANH R130, R34 ;  /* 0x0000002200827308 */ /* 0x000fe20000002400 */
[----:B-1----:R-:W-:-:S07]  /*20a0*/  FMUL.FTZ R2, R18, c[0x0][0x2ec] ;  /* 0x0000bb0012027a20 */ /* 0x002fce0000410000 */
[----:B------:R1:W-:Y:S01]  /*20b0*/  MUFU.TANH R136, R35 ;  /* 0x0000002300887308 */ /* 0x0003e20000002400 */
[----:B------:R-:W-:Y:S01]  /*20c0*/  HMMA.16816.F32 R16, R4, R42, R20 ;  /* 0x0000002a0410723c */ /* 0x000fe20000001814 */
[----:B------:R-:W2:Y:S06]  /*20d0*/  LDSM.16.M88.4 R40, [R165+0x1000] ;  /* 0x00100000a528783b */ /* 0x000eac0000000200 */
[----:B------:R3:W2:Y:S01]  /*20e0*/  MUFU.TANH R120, R2 ;  /* 0x0000000200787308 */ /* 0x0006a20000002400 */
[----:B------:R-:W-:Y:S01]  /*20f0*/  HMMA.16816.F32 R20, R8, R50, RZ ;  /* 0x000000320814723c */ /* 0x000fe200000018ff */
[----:B-1----:R-:W-:Y:S01]  /*2100*/  LDSM.16.M88.4 R32, [R165+0x1800] ;  /* 0x00180000a520783b */ /* 0x002fe20000000200 */
[----:B---3--:R-:W-:Y:S11]  /*2110*/  FMUL.FTZ R2, R28, c[0x0][0x2ec] ;  /* 0x0000bb001c027a20 */ /* 0x008ff60000410000 */
[----:B------:R-:W-:Y:S03]  /*2120*/  @!UPT UIADD3 URZ, URZ, URZ, URZ ;  /* 0x0000003f3f3ff290 */ /* 0x000fe6000fffe03f */
[----:B------:R-:W-:Y:S01]  /*2130*/  FMUL.FTZ R19, R19, c[0x0][0x2ec] ;  /* 0x0000bb0013137a20 */ /* 0x000fe20000410000 */
[----:B------:R1:W3:Y:S08]  /*2140*/  MUFU.TANH R98, R2 ;  /* 0x0000000200627308 */ /* 0x0002f00000002400 */
[----:B------:R-:W-:Y:S01]  /*2150*/  MUFU.TANH R129, R19 ;  /* 0x0000001300817308 */ /* 0x000fe20000002400 */
[----:B--2---:R-:W-:Y:S01]  /*2160*/  HMMA.16816.F32 R24, R4, R40, R24 ;  /* 0x000000280418723c */ /* 0x004fe20000001818 */
[----:B-1----:R-:W-:-:S06]  /*2170*/  FMUL.FTZ R2, R29, c[0x0][0x2ec] ;  /* 0x0000bb001d027a20 */ /* 0x002fcc0000410000 */
[----:B------:R1:W-:Y:S02]  /*2180*/  MUFU.TANH R95, R2 ;  /* 0x00000002005f7308 */ /* 0x0003e40000002400 */
[----:B-1----:R-:W-:Y:S11]  /*2190*/  FMUL.FTZ R2, R30, c[0x0][0x2ec] ;  /* 0x0000bb001e027a20 */ /* 0x002ff60000410000 */
[----:B------:R-:W-:Y:S04]  /*21a0*/  @!UPT UIADD3 URZ, URZ, URZ, URZ ;  /* 0x0000003f3f3ff290 */ /* 0x000fe8000fffe03f */
[----:B------:R-:W-:Y:S01]  /*21b0*/  FMUL.FTZ R24, R24, c[0x0][0x2ec] ;  /* 0x0000bb0018187a20 */ /* 0x000fe20000410000 */
[----:B------:R1:W2:Y:S01]  /*21c0*/  MUFU.TANH R126, R2 ;  /* 0x00000002007e7308 */ /* 0x0002a20000002400 */
[----:B------:R-:W-:Y:S02]  /*21d0*/  FMUL.FTZ R25, R25, c[0x0][0x2ec] ;  /* 0x0000bb0019197a20 */ /* 0x000fe40000410000 */
[----:B------:R-:W-:Y:S02]  /*21e0*/  FMUL.FTZ R26, R26, c[0x0][0x2ec] ;  /* 0x0000bb001a1a7a20 */ /* 0x000fe40000410000 */
[----:B------:R-:W-:-:S03]  /*21f0*/  FMUL.FTZ R27, R27, c[0x0][0x2ec] ;  /* 0x0000bb001b1b7a20 */ /* 0x000fc60000410000 */
[----:B------:R-:W-:Y:S01]  /*2200*/  MUFU.TANH R87, R24 ;  /* 0x0000001800577308 */ /* 0x000fe20000002400 */
[----:B-1----:R-:W-:-:S07]  /*2210*/  FMUL.FTZ R2, R31, c[0x0][0x2ec] ;  /* 0x0000bb001f027a20 */ /* 0x002fce0000410000 */
[----:B------:R-:W-:Y:S08]  /*2220*/  MUFU.TANH R88, R25 ;  /* 0x0000001900587308 */ /* 0x000ff00000002400 */
[----:B------:R1:W1:Y:S08]  /*2230*/  MUFU.TANH R128, R2 ;  /* 0x0000000200807308 */ /* 0x0002700000002400 */
[----:B------:R-:W-:Y:S01]  /*2240*/  MUFU.TANH R137, R26 ;  /* 0x0000001a00897308 */ /* 0x000fe20000002400 */
[----:B-1----:R-:W-:-:S07]  /*2250*/  FMUL.FTZ R2, R16, c[0x0][0x2ec] ;  /* 0x0000bb0010027a20 */ /* 0x002fce0000410000 */
[----:B------:R-:W-:Y:S08]  /*2260*/  MUFU.TANH R140, R27 ;  /* 0x0000001b008c7308 */ /* 0x000ff00000002400 */
[----:B------:R1:W1:Y:S02]  /*2270*/  MUFU.TANH R91, R2 ;  /* 0x00000002005b7308 */ /* 0x0002640000002400 */
[----:B-1----:R-:W-:-:S06]  /*2280*/  FMUL.FTZ R2, R17, c[0x0][0x2ec] ;  /* 0x0000bb0011027a20 */ /* 0x002fcc0000410000 */
[----:B------:R1:W-:Y:S02]  /*2290*/  MUFU.TANH R93, R2 ;  /* 0x00000002005d7308 */ /* 0x0003e40000002400 */
[----:B-1----:R-:W-:Y:S02]  /*22a0*/  FMUL.FTZ R2, R18, c[0x0][0x2ec] ;  /* 0x0000bb0012027a20 */ /* 0x002fe40000410000 */
[----:B------:R-:W-:Y:S01]  /*22b0*/  HMMA.16816.F32 R16, R4, R38, R20 ;  /* 0x000000260410723c */ /* 0x000fe20000001814 */
[----:B------:R-:W1:Y:S03]  /*22c0*/  LDSM.16.M88.4 R36, [R13+0x2400] ;  /* 0x002400000d24783b */ /* 0x000e660000000200 */
[----:B------:R-:W1:Y:S04]  /*22d0*/  MUFU.TANH R127, R2 ;  /* 0x00000002007f7308 */ /* 0x000e680000002400 */
[----:B------:R-:W-:Y:S01]  /*22e0*/  HMMA.16816.F32 R20, R8, R46, RZ ;  /* 0x0000002e0814723c */ /* 0x000fe200000018ff */
[----:B------:R-:W2:Y:S11]  /*22f0*/  LDSM.16.M88.4 R44, [R165+0x1400] ;  /* 0x00140000a52c783b */ /* 0x000eb60000000200 */
[----:B------:R-:W-:Y:S04]  /*2300*/  @!UPT UIADD3 URZ, URZ, URZ, URZ ;  /* 0x0000003f3f3ff290 */ /* 0x000fe8000fffe03f */
[----:B------:R-:W-:Y:S02]  /*2310*/  FMUL.FTZ R16, R16, c[0x0][0x2ec] ;  /* 0x0000bb0010107a20 */ /* 0x000fe40000410000 */
[----:B------:R-:W-:Y:S02]  /*2320*/  FMUL.FTZ R17, R17, c[0x0][0x2ec] ;  /* 0x0000bb0011117a20 */ /* 0x000fe40000410000 */
[----:B------:R-:W-:Y:S01]  /*2330*/  FMUL.FTZ R18, R18, c[0x0][0x2ec] ;  /* 0x0000bb0012127a20 */ /* 0x000fe20000410000 */
[----:B------:R-:W-:Y:S01]  /*2340*/  MUFU.TANH R90, R16 ;  /* 0x00000010005a7308 */ /* 0x000fe20000002400 */
[----:B------:R-:W-:-:S07]  /*2350*/  FMUL.FTZ R19, R19, c[0x0][0x2ec] ;  /* 0x0000bb0013137a20 */ /* 0x000fce0000410000 */
[----:B------:R-:W2:Y:S01]  /*2360*/  MUFU.TANH R89, R17 ;  /* 0x0000001100597308 */ /* 0x000ea20000002400 */
[----:B-1----:R-:W-:Y:S07]  /*2370*/  HMMA.16816.F32 R28, R8, R36, RZ ;  /* 0x00000024081c723c */ /* 0x002fee00000018ff */
[----:B------:R-:W-:Y:S08]  /*2380*/  MUFU.TANH R132, R18 ;  /* 0x0000001200847308 */ /* 0x000ff00000002400 */
[----:B------:R1:W1:Y:S09]  /*2390*/  MUFU.TANH R133, R19 ;  /* 0x0000001300857308 */ /* 0x0002720000002400 */
[C---:B--2---:R-:W-:Y:S08]  /*23a0*/  HMMA.16816.F32 R28, R4.reuse, R44, R28 ;  /* 0x0000002c041c723c */ /* 0x044ff0000000181c */
[----:B-1----:R-:W-:Y:S01]  /*23b0*/  HMMA.16816.F32 R16, R4, R42, R20 ;  /* 0x0000002a0410723c */ /* 0x002fe20000001814 */
[----:B------:R-:W1:Y:S07]  /*23c0*/  LDSM.16.M88.4 R40, [R13+0x2800] ;  /* 0x002800000d28783b */ /* 0x000e6e0000000200 */
[----:B------:R-:W-:Y:S01]  /*23d0*/  HMMA.16816.F32 R20, R8, R38, RZ ;  /* 0x000000260814723c */ /* 0x000fe200000018ff */
[----:B------:R-:W-:Y:S07]  /*23e0*/  LDSM.16.M88.4 R36, [R13+0x3000] ;  /* 0x003000000d24783b */ /* 0x000fee0000000200 */
        /* <DEDUP_REMOVED lines=8> */
[----:B------:R-:W2:Y:S01]  /*2470*/  MUFU.TANH R86, R16 ;  /* 0x0000001000567308 */ /* 0x000ea20000002400 */
[----:B------:R-:W-:-:S02]  /*2480*/  FMUL.FTZ R19, R19, c[0x0][0x2ec] ;  /* 0x0000bb0013137a20 */ /* 0x000fc40000410000 */
[----:B------:R-:W-:Y:S01]  /*2490*/  HMMA.16816.F32 R20, R4, R46, R20 ;  /* 0x0000002e0414723c */ /* 0x000fe20000001814 */
[----:B------:R-:W2:Y:S04]  /*24a0*/  LDSM.16.M88.4 R44, [R13+0x2c00] ;  /* 0x002c00000d2c783b */ /* 0x000ea80000000200 */
[----:B------:R-:W-:Y:S03]  /*24b0*/  MUFU.TANH R82, R17 ;  /* 0x0000001100527308 */ /* 0x000fe60000002400 */
[----:B-1----:R-:W-:Y:S05]  /*24c0*/  HMMA.16816.F32 R24, R8, R42, RZ ;  /* 0x0000002a0818723c */ /* 0x002fea00000018ff */
[----:B------:R-:W1:Y:S08]  /*24d0*/  MUFU.TANH R138, R18 ;  /* 0x00000012008a7308 */ /* 0x000e700000002400 */
[----:B------:R1:W1:Y:S03]  /*24e0*/  MUFU.TANH R139, R19 ;  /* 0x00000013008b7308 */ /* 0x0002660000002400 */
[----:B------:R-:W-:-:S02]  /*24f0*/  FMUL.FTZ R2, R21, c[0x0][0x2ec] ;  /* 0x0000bb0015027a20 */ /* 0x000fc40000410000 */
[----:B------:R-:W-:-:S03]  /*2500*/  FMUL.FTZ R20, R20, c[0x0][0x2ec] ;  /* 0x0000bb0014147a20 */ /* 0x000fc60000410000 */
[----:B------:R2:W-:Y:S01]  /*2510*/  MUFU.TANH R81, R2 ;  /* 0x0000000200517308 */ /* 0x0005e20000002400 */
[----:B-1----:R-:W-:Y:S01]  /*2520*/  HMMA.16816.F32 R16, R8, R40, RZ ;  /* 0x000000280810723c */ /* 0x002fe200000018ff */
[----:B------:R-:W1:Y:S06]  /*2530*/  LDSM.16.M88.4 R40, [R165+0x1c00] ;  /* 0x001c0000a528783b */ /* 0x000e6c0000000200 */
[----:B------:R-:W-:Y:S01]  /*2540*/  MUFU.TANH R85, R20 ;  /* 0x0000001400557308 */ /* 0x000fe20000002400 */
[----:B--2---:R-:W-:-:S07]  /*2550*/  FMUL.FTZ R2, R22, c[0x0][0x2ec] ;  /* 0x0000bb0016027a20 */ /* 0x004fce0000410000 */
[----:B------:R-:W-:Y:S08]  /*2560*/  MUFU.TANH R83, R29 ;  /* 0x0000001d00537308 */ /* 0x000ff00000002400 */
[----:B------:R2:W-:Y:S01]  /*2570*/  MUFU.TANH R144, R2 ;  /* 0x0000000200907308 */ /* 0x0005e20000002400 */
[----:B------:R-:W-:Y:S07]  /*2580*/  HMMA.16816.F32 R16, R4, R32, R16 ;  /* 0x000000200410723c */ /* 0x000fee0000001810 */
[----:B------:R-:W1:Y:S01]  /*2590*/  MUFU.TANH R141, R30 ;  /* 0x0000001e008d7308 */ /* 0x000e620000002400 */
[----:B--2---:R-:W-:-:S07]  /*25a0*/  FMUL.FTZ R2, R23, c[0x0][0x2ec] ;  /* 0x0000bb0017027a20 */ /* 0x004fce0000410000 */
[----:B------:R2:W1:Y:S01]  /*25b0*/  MUFU.TANH R143, R31 ;  /* 0x0000001f008f7308 */ /* 0x0004620000002400 */
[----:B------:R-:W-:Y:S07]  /*25c0*/  HMMA.16816.F32 R20, R8, R44, RZ ;  /* 0x0000002c0814723c */ /* 0x000fee00000018ff */
[----:B------:R1:W1:Y:S01]  /*25d0*/  MUFU.TANH R142, R2 ;  /* 0x00000002008e7308 */ /* 0x0002620000002400 */
[----:B--2---:R-:W-:Y:S01]  /*25e0*/  HMMA.16816.F32 R28, R4, R34, R24 ;  /* 0x00000022041c723c */ /* 0x004fe20000001818 */
[----:B------:R-:W2:Y:S01]  /*25f0*/  LDSM.16.M88.4 R32, [R165+0x2000] ;  /* 0x00200000a520783b */ /* 0x000ea20000000200 */
[----:B-1----:R-:W-:-:S06]  /*2600*/  FMUL.FTZ R2, R16, c[0x0][0x2ec] ;  /* 0x0000bb0010027a20 */ /* 0x002fcc0000410000 */
[----:B------:R-:W-:Y:S01]  /*2610*/  HMMA.16816.F32 R24, R8, R46, RZ ;  /* 0x0000002e0818723c */ /* 0x000fe200000018ff */
[----:B------:R-:W-:Y:S01]  /*2620*/  LDSM.16.M88.4 R44, [R13+0x3800] ;  /* 0x003800000d2c783b */ /* 0x000fe20000000200 */
[----:B------:R1:W1:Y:S11]  /*2630*/  MUFU.TANH R78, R2 ;  /* 0x00000002004e7308 */ /* 0x0002760000002400 */
[----:B------:R-:W-:Y:S03]  /*2640*/  @!UPT UIADD3 URZ, URZ, URZ, URZ ;  /* 0x0000003f3f3ff290 */ /* 0x000fe6000fffe03f */
[----:B------:R-:W-:Y:S02]  /*2650*/  FMUL.FTZ R28, R28, c[0x0][0x2ec] ;  /* 0x0000bb001c1c7a20 */ /* 0x000fe40000410000 */
[----:B------:R-:W-:Y:S02]  /*2660*/  FMUL.FTZ R29, R29, c[0x0][0x2ec] ;  /* 0x0000bb001d1d7a20 */ /* 0x000fe40000410000 */
[----:B-1----:R-:W-:Y:S01]  /*2670*/  FMUL.FTZ R2, R17, c[0x0][0x2ec] ;  /* 0x0000bb0011027a20 */ /* 0x002fe20000410000 */
[----:B------:R-:W-:Y:S01]  /*2680*/  MUFU.TANH R79, R28 ;  /* 0x0000001c004f7308 */ /* 0x000fe20000002400 */
[----:B------:R-:W-:Y:S02]  /*2690*/  FMUL.FTZ R30, R30, c[0x0][0x2ec] ;  /* 0x0000bb001e1e7a20 */ /* 0x000fe40000410000 */
[----:B------:R-:W-:Y:S01]  /*26a0*/  FMUL.FTZ R31, R31, c[0x0][0x2ec] ;  /* 0x0000bb001f1f7a20 */ /* 0x000fe20000410000 */
[----:B------:R-:W-:Y:S04]  /*26b0*/  HMMA.16816.F32 R24, R4, R42, R24 ;  /* 0x0000002a0418723c */ /* 0x000fe80000001818 */
[----:B------:R1:W-:Y:S08]  /*26c0*/  MUFU.TANH R77, R2 ;  /* 0x00000002004d7308 */ /* 0x0003f00000002400 */
[----:B------:R-:W-:Y:S01]  /*26d0*/  MUFU.TANH R76, R29 ;  /* 0x0000001d004c7308 */ /* 0x000fe20000002400 */
[----:B-1----:R-:W-:-:S07]  /*26e0*/  FMUL.FTZ R2, R18, c[0x0][0x2ec] ;  /* 0x0000bb0012027a20 */ /* 0x002fce0000410000 */
[----:B------:R-:W-:Y:S08]  /*26f0*/  MUFU.TANH R147, R30 ;  /* 0x0000001e00937308 */ /* 0x000ff00000002400 */
[----:B------:R1:W1:Y:S08]  /*2700*/  MUFU.TANH R145, R2 ;  /* 0x0000000200917308 */ /* 0x0002700000002400 */
[----:B------:R-:W-:Y:S01]  /*2710*/  MUFU.TANH R149, R31 ;  /* 0x0000001f00957308 */ /* 0x000fe20000002400 */
[----:B-1----:R-:W-:-:S02]  /*2720*/  FMUL.FTZ R2, R19, c[0x0][0x2ec] ;  /* 0x0000bb0013027a20 */ /* 0x002fc40000410000 */
[----:B------:R-:W-:Y:S01]  /*2730*/  HMMA.16816.F32 R16, R4, R40, R20 ;  /* 0x000000280410723c */ /* 0x000fe20000001814 */
[----:B------:R-:W1:Y:S04]  /*2740*/  LDSM.16.M88.4 R40, [R13+0x3400] ;  /* 0x003400000d28783b */ /* 0x000e680000000200 */
[----:B------:R2:W1:Y:S03]  /*2750*/  MUFU.TANH R146, R2 ;  /* 0x0000000200927308 */ /* 0x0004660000002400 */
[----:B------:R-:W-:Y:S11]  /*2760*/  HMMA.16816.F32 R20, R8, R36, RZ ;  /* 0x000000240814723c */ /* 0x000ff600000018ff */
[----:B------:R-:W-:Y:S05]  /*2770*/  @!UPT UIADD3 URZ, URZ, URZ, URZ ;  /* 0x0000003f3f3ff290 */ /* 0x000fea000fffe03f */
[----:B--2---:R-:W-:Y:S02]  /*2780*/  FMUL.FTZ R2, R17, c[0x0][0x2ec] ;  /* 0x0000bb0011027a20 */ /* 0x004fe40000410000 */
[----:B------:R-:W-:Y:S02]  /*2790*/  FMUL.FTZ R16, R16, c[0x0][0x2ec] ;  /* 0x0000bb0010107a20 */ /* 0x000fe40000410000 */
[----:B------:R2:W-:Y:S04]  /*27a0*/  MUFU.TANH R74, R2 ;  /* 0x00000002004a7308 */ /* 0x0005e80000002400 */
[----:B------:R-:W-:Y:S04]  /*27b0*/  HMMA.16816.F32 R20, R4, R32, R20 ;  /* 0x000000200414723c */ /* 0x000fe80000001814 */
[----:B------:R-:W1:Y:S01]  /*27c0*/  MUFU.TANH R72, R16 ;  /* 0x0000001000487308 */ /* 0x000e620000002400 */
[----:B--2---:R-:W-:-:S07]  /*27d0*/  FMUL.FTZ R2, R18, c[0x0][0x2ec] ;  /* 0x0000bb0012027a20 */ /* 0x004fce0000410000 */
[----:B------:R2:W1:Y:S11]  /*27e0*/  MUFU.TANH R148, R2 ;  /* 0x0000000200947308 */ /* 0x0004760000002400 */
[----:B------:R-:W-:Y:S01]  /*27f0*/  @!UPT UIADD3 URZ, URZ, URZ, URZ ;  /* 0x0000003f3f3ff290 */ /* 0x000fe2000fffe03f */
[----:B------:R-:W-:Y:S02]  /*2800*/  FMUL.FTZ R3, R22, c[0x0][0x2ec] ;  /* 0x0000bb0016037a20 */ /* 0x000fe40000410000 */
[----:B------:R-:W-:Y:S02]  /*2810*/  FMUL.FTZ R12, R23, c[0x0][0x2ec] ;  /* 0x0000bb00170c7a20 */ /* 0x000fe40000410000 */
[----:B------:R1:W-:Y:S01]  /*2820*/  MUFU.TANH R155, R3 ;  /* 0x00000003009b7308 */ /* 0x0003e20000002400 */
[----:B--2---:R-:W-:Y:S02]  /*2830*/  FMUL.FTZ R2, R19, c[0x0][0x2ec] ;  /* 0x0000bb0013027a20 */ /* 0x004fe40000410000 */
[----:B------:R-:W-:Y:S01]  /*2840*/  HMMA.16816.F32 R16, R8, R38, RZ ;  /* 0x000000260810723c */ /* 0x000fe200000018ff */
[----:B------:R-:W2:Y:S04]  /*2850*/  LDSM.16.M88.4 R36, [R165+0x2400] ;  /* 0x00240000a524783b */ /* 0x000ea80000000200 */
[----:B------:R3:W2:Y:S01]  /*2860*/  MUFU.TANH R150, R2 ;  /* 0x0000000200967308 */ /* 0x0006a20000002400 */
[----:B-1----:R-:W-:-:S07]  /*2870*/  SHF.R.S32.HI R3, RZ, 0x1f, R59 ;  /* 0x0000001fff037819 */ /* 0x002fce000001143b */
[----:B------:R-:W-:Y:S01]  /*2880*/  MUFU.TANH R156, R12 ;  /* 0x0000000c009c7308 */ /* 0x000fe20000002400 */
[----:B------:R-:W-:Y:S01]  /*2890*/  LEA.HI R3, R3, R57, RZ, 0x2 ;  /* 0x0000003903037211 */ /* 0x000fe200078f10ff */
[----:B---3--:R-:W-:-:S03]  /*28a0*/  FMUL.FTZ R2, R24, c[0x0][0x2ec] ;  /* 0x0000bb0018027a20 */ /* 0x008fc60000410000 */
[----:B------:R-:W-:-:S03]  /*28b0*/  LOP3.LUT R3, R3, 0xfffffffc, RZ, 0xc0, !PT ;  /* 0xfffffffc03037812 */ /* 0x000fc600078ec0ff */
[----:B------:R1:W3:Y:S03]  /*28c0*/  MUFU.TANH R73, R2 ;  /* 0x0000000200497308 */ /* 0x0002e60000002400 */
[----:B------:R-:W-:Y:S01]  /*28d0*/  HMMA.16816.F32 R28, R4, R34, R16 ;  /* 0x00000022041c723c */ /* 0x000fe20000001810 */
[----:B------:R-:W-:-:S07]  /*28e0*/  IMAD.IADD R248, R57, 0x1, -R3 ;  /* 0x0000000139f87824 */ /* 0x000fce00078e0a03 */
[----:B------:R-:W-:Y:S01]  /*28f0*/  HMMA.16816.F32 R16, R8, R42, RZ ;  /* 0x0000002a0810723c */ /* 0x000fe200000018ff */
[----:B-1----:R-:W-:-:S04]  /*2900*/  FMUL.FTZ R2, R25, c[0x0][0x2ec] ;  /* 0x0000bb0019027a20 */ /* 0x002fc80000410000 */
[----:B------:R1:W-:Y:S11]  /*2910*/  MUFU.TANH R75, R2 ;  /* 0x00000002004b7308 */ /* 0x0003f60000002400 */
[----:B------:R-:W-:-:S02]  /*2920*/  FMUL.FTZ R12, R28, c[0x0][0x2ec] ;  /* 0x0000bb001c0c7a20 */ /* 0x000fc40000410000 */
[----:B------:R-:W-:Y:S02]  /*2930*/  FMUL.FTZ R3, R29, c[0x0][0x2ec] ;  /* 0x0000bb001d037a20 */ /* 0x000fe40000410000 */
[----:B------:R-:W-:Y:S01]  /*2940*/  MUFU.TANH R68, R12 ;  /* 0x0000000c00447308 */ /* 0x000fe20000002400 */
[----:B-1----:R-:W-:-:S07]  /*2950*/  FMUL.FTZ R2, R26, c[0x0][0x2ec] ;  /* 0x0000bb001a027a20 */ /* 0x002fce0000410000 */
[----:B------:R-:W-:Y:S08]  /*2960*/  MUFU.TANH R69, R3 ;  /* 0x0000000300457308 */ /* 0x000ff00000002400 */
[----:B------:R1:W1:Y:S02]  /*2970*/  MUFU.TANH R151, R2 ;  /* 0x0000000200977308 */ /* 0x0002640000002400 */
[----:B-1----:R-:W-:-:S02]  /*2980*/  FMUL.FTZ R2, R27, c[0x0][0x2ec] ;  /* 0x0000bb001b027a20 */ /* 0x002fc40000410000 */
[----:B------:R-:W-:Y:S01]  /*2990*/  HMMA.16816.F32 R24, R8, R40, RZ ;  /* 0x000000280818723c */ /* 0x000fe200000018ff */
[----:B------:R-:W-:Y:S03]  /*29a0*/  LDSM.16.M88.4 R40, [R165+0x2c00] ;  /* 0x002c0000a528783b */ /* 0x000fe60000000200 */
[----:B------:R1:W1:Y:S02]  /*29b0*/  MUFU.TANH R154, R2 ;  /* 0x00000002009a7308 */ /* 0x0002640000002400 */
[----:B-1----:R-:W-:Y:S02]  /*29c0*/  FMUL.FTZ R2, R20, c[0x0][0x2ec] ;  /* 0x0000bb0014027a20 */ /* 0x002fe40000410000 */
[----:B------:R-:W-:-:S04]  /*29d0*/  FMUL.FTZ R20, R30, c[0x0][0x2ec] ;  /* 0x0000bb001e147a20 */ /* 0x000fc80000410000 */
[----:B------:R1:W1:Y:S11]  /*29e0*/  MUFU.TANH R70, R2 ;  /* 0x0000000200467308 */ /* 0x0002760000002400 */
[----:B------:R-:W-:Y:S01]  /*29f0*/  @!UPT UIADD3 URZ, URZ, URZ, URZ ;  /* 0x0000003f3f3ff290 */ /* 0x000fe2000fffe03f */
[C---:B--2---:R-:W-:Y:S01]  /*2a00*/  HMMA.16816.F32 R32, R4.reuse, R36, R24 ;  /* 0x000000240420723c */ /* 0x044fe20000001818 */
[----:B------:R2:W-:Y:S07]  /*2a10*/  MUFU.TANH R51, R20 ;  /* 0x0000001400337308 */ /* 0x0005ee0000002400 */
[----:B------:R-:W-:Y:S01]  /*2a20*/  HMMA.16816.F32 R24, R4, R38, R16 ;  /* 0x000000260418723c */ /* 0x000fe20000001810 */
[----:B------:R-:W-:Y:S01]  /*2a30*/  LDSM.16.M88.4 R36, [R13+0x4000] ;  /* 0x004000000d24783b */ /* 0x000fe20000000200 */
[----:B-1----:R-:W-:-:S06]  /*2a40*/  FMUL.FTZ R2, R21, c[0x0][0x2ec] ;  /* 0x0000bb0015027a20 */ /* 0x002fcc0000410000 */
[----:B------:R-:W-:Y:S01]  /*2a50*/  HMMA.16816.F32 R16, R8, R44, RZ ;  /* 0x0000002c0810723c */ /* 0x000fe200000018ff */
[----:B------:R1:W1:Y:S01]  /*2a60*/  MUFU.TANH R71, R2 ;  /* 0x0000000200477308 */ /* 0x0002620000002400 */
[----:B--2---:R-:W-:Y:S02]  /*2a70*/  FMUL.FTZ R20, R31, c[0x0][0x2ec] ;  /* 0x0000bb001f147a20 */ /* 0x004fe40000410000 */
[----:B------:R-:W2:Y:S04]  /*2a80*/  LDSM.16.M88.4 R28, [R165+0x2800] ;  /* 0x00280000a51c783b */ /* 0x000ea80000000200 */
[----:B------:R-:W-:Y:S01]  /*2a90*/  FMUL.FTZ R32, R32, c[0x0][0x2ec] ;  /* 0x0000bb0020207a20 */ /* 0x000fe20000410000 */
[----:B------:R3:W2:Y:S01]  /*2aa0*/  MUFU.TANH R135, R20 ;  /* 0x0000001400877308 */ /* 0x0006a20000002400 */
[----:B------:R-:W-:-:S02]  /*2ab0*/  FMUL.FTZ R34, R34, c[0x0][0x2ec] ;  /* 0x0000bb0022227a20 */ /* 0x000fc40000410000 */
[----:B------:R-:W-:-:S04]  /*2ac0*/  FMUL.FTZ R35, R35, c[0x0][0x2ec] ;  /* 0x0000bb0023237a20 */ /* 0x000fc80000410000 */
[----:B------:R-:W-:Y:S01]  /*2ad0*/  FMUL.FTZ R24, R24, c[0x0][0x2ec] ;  /* 0x0000bb0018187a20 */ /* 0x000fe20000410000 */
[----:B------:R-:W-:Y:S01]  /*2ae0*/  MUFU.TANH R67, R32 ;  /* 0x0000002000437308 */ /* 0x000fe20000002400 */
[----:B-1----:R-:W-:Y:S01]  /*2af0*/  LOP3.LUT R2, R59, 0xffffffe0, RZ, 0xc0, !PT ;  /* 0xffffffe03b027812 */ /* 0x002fe200078ec0ff */
[----:B------:R-:W-:Y:S02]  /*2b00*/  FMUL.FTZ R25, R25, c[0x0][0x2ec] ;  /* 0x0000bb0019197a20 */ /* 0x000fe40000410000 */
[----:B------:R-:W-:Y:S02]  /*2b10*/  FMUL.FTZ R26, R26, c[0x0][0x2ec] ;  /* 0x0000bb001a1a7a20 */ /* 0x000fe40000410000 */
[----:B------:R-:W-:Y:S02]  /*2b20*/  FMUL.FTZ R27, R27, c[0x0][0x2ec] ;  /* 0x0000bb001b1b7a20 */ /* 0x000fe40000410000 */
[----:B---3--:R-:W-:Y:S01]  /*2b30*/  FMUL.FTZ R20, R33, c[0x0][0x2ec] ;  /* 0x0000bb0021147a20 */ /* 0x008fe20000410000 */
[----:B------:R-:W1:Y:S01]  /*2b40*/  MUFU.TANH R49, R34 ;  /* 0x0000002200317308 */ /* 0x000e620000002400 */
[----:B------:R-:W-:-:S02]  /*2b50*/  IMAD.IADD R2, R60, 0x1, -R2 ;  /* 0x000000013c027824 */ /* 0x000fc400078e0a02 */
[----:B------:R-:W-:-:S03]  /*2b60*/  IMAD.SHL.U32 R60, R60, 0x2, RZ ;  /* 0x000000023c3c7824 */ /* 0x000fc600078e00ff */
[----:B------:R-:W-:Y:S02]  /*2b70*/  SHF.R.S32.HI R14, RZ, 0x1f, R2 ;  /* 0x0000001fff0e7819 */ /* 0x000fe40000011402 */
[----:B------:R3:W-:Y:S02]  /*2b80*/  MUFU.TANH R131, R35 ;  /* 0x0000002300837308 */ /* 0x0007e40000002400 */
[----:B------:R-:W-:Y:S01]  /*2b90*/  LEA.HI R2, R14, R2, RZ, 0x2 ;  /* 0x000000020e027211 */ /* 0x000fe200078f10ff */
[----:B------:R-:W-:-:S03]  /*2ba0*/  IMAD R14, R57, 0x10, R61 ;  /* 0x00000010390e7824 */ /* 0x000fc600078e023d */
[----:B------:R-:W-:Y:S02]  /*2bb0*/  SHF.R.S32.HI R247, RZ, 0x2, R2 ;  /* 0x00000002fff77819 */ /* 0x000fe40000011402 */
[----:B------:R2:W1:Y:S02]  /*2bc0*/  MUFU.TANH R65, R20 ;  /* 0x0000001400417308 */ /* 0x0004640000002400 */
[----:B------:R-:W-:-:S04]  /*2bd0*/  IADD3 R2, R14, 0x1, R247 ;  /* 0x000000010e027810 */ /* 0x000fc80007ffe0f7 */
[----:B------:R-:W-:Y:S01]  /*2be0*/  IADD3 R2, R56, -c[0x0][0x214], R2 ;  /* 0x8000850038027a10 */ /* 0x000fe20007ffe002 */
[----:B---3--:R-:W3:Y:S01]  /*2bf0*/  LDSM.16.M88.4 R32, [R13+0x3c00] ;  /* 0x003c00000d20783b */ /* 0x008ee20000000200 */
[----:B------:R-:W1:Y:S02]  /*2c00*/  MUFU.TANH R64, R24 ;  /* 0x0000001800407308 */ /* 0x000e640000002400 */
[----:B------:R-:W-:Y:S02]  /*2c10*/  IADD3 R3, R2, c[0x0][0x2e8], RZ ;  /* 0x0000ba0002037a10 */ /* 0x000fe40007ffe0ff */
[----:B------:R-:W-:Y:S02]  /*2c20*/  LOP3.LUT R2, R80, 0x6, R60, 0xf8, !PT ;  /* 0x0000000650027812 */ /* 0x000fe400078ef83c */
[C---:B------:R-:W-:Y:S01]  /*2c30*/  IADD3 R15, R3.reuse, 0x8, RZ ;  /* 0x00000008030f7810 */ /* 0x040fe20007ffe0ff */
[----:B--2---:R-:W-:Y:S01]  /*2c40*/  HMMA.16816.F32 R20, R4, R28, R16 ;  /* 0x0000001c0414723c */ /* 0x004fe20000001810 */
[----:B------:R-:W-:Y:S01]  /*2c50*/  MUFU.TANH R63, R25 ;  /* 0x00000019003f7308 */ /* 0x000fe20000002400 */
[----:B------:R-:W-:-:S02]  /*2c60*/  IMNMX R12, R3, R56, PT ;  /* 0x00000038030c7217 */ /* 0x000fc40003800200 */
[----:B------:R-:W-:Y:S02]  /*2c70*/  IADD3 R14, R2, -0x100, RZ ;  /* 0xffffff00020e7810 */ /* 0x000fe40007ffe0ff */
[----:B------:R-:W-:Y:S02]  /*2c80*/  IMNMX R3, R15, R56, PT ;  /* 0x000000380f037217 */ /* 0x000fe40003800200 */
[----:B------:R-:W-:Y:S01]  /*2c90*/  HMMA.16816.F32 R16, R8, R46, RZ ;  /* 0x0000002e0810723c */ /* 0x000fe200000018ff */
[----:B------:R-:W2:Y:S01]  /*2ca0*/  MUFU.TANH R48, R26 ;  /* 0x0000001a00307308 */ /* 0x000ea20000002400 */
[C---:B------:R-:W-:Y:S01]  /*2cb0*/  ISETP.GE.AND P0, PT, R14.reuse, R12, PT ;  /* 0x0000000c0e00720c */ /* 0x040fe20003f06270 */
[----:B------:R-:W-:Y:S01]  /*2cc0*/  LDSM.16.M88.4 R44, [R165+0x3800] ;  /* 0x00380000a52c783b */ /* 0x000fe20000000200 */
[----:B------:R-:W-:Y:S02]  /*2cd0*/  ISETP.GE.AND P5, PT, R14, R3, PT ;  /* 0x000000030e00720c */ /* 0x000fe40003fa6270 */
[----:B------:R-:W-:-:S02]  /*2ce0*/  IADD3 R14, R2, -0xf8, RZ ;  /* 0xffffff08020e7810 */ /* 0x000fc40007ffe0ff */
[----:B------:R-:W-:Y:S01]  /*2cf0*/  IADD3 R15, R2, -0xff, RZ ;  /* 0xffffff01020f7810 */ /* 0x000fe20007ffe0ff */
[----:B------:R1:W-:Y:S01]  /*2d00*/  MUFU.TANH R125, R27 ;  /* 0x0000001b007d7308 */ /* 0x0003e20000002400 */
[CC--:B------:R-:W-:Y:S02]  /*2d10*/  ISETP.GE.AND P1, PT, R14.reuse, R12.reuse, PT ;  /* 0x0000000c0e00720c */ /* 0x0c0fe40003f26270 */
[-C--:B------:R-:W-:Y:S02]  /*2d20*/  ISETP.GE.AND P2, PT, R14, R3.reuse, PT ;  /* 0x000000030e00720c */ /* 0x080fe40003f46270 */
[----:B------:R-:W-:Y:S02]  /*2d30*/  IADD3 R14, R2, -0xf7, RZ ;  /* 0xffffff09020e7810 */ /* 0x000fe40007ffe0ff */
[----:B------:R-:W-:Y:S01]  /*2d40*/  FMUL.FTZ R20, R20, c[0x0][0x2ec] ;  /* 0x0000bb0014147a20 */ /* 0x000fe20000410000 */
[----:B-----5:R-:W-:Y:S01]  /*2d50*/  FSEL R101, R101, -INF , !P0 ;  /* 0xff80000065657808 */ /* 0x020fe20004000000 */
[----:B------:R-:W-:Y:S01]  /*2d60*/  FMUL.FTZ R21, R21, c[0x0][0x2ec] ;  /* 0x0000bb0015157a20 */ /* 0x000fe20000410000 */
[----:B------:R-:W-:Y:S01]  /*2d70*/  FSEL R118, R118, -INF , !P5 ;  /* 0xff80000076767808 */ /* 0x000fe20006800000 */
[----:B------:R-:W-:Y:S01]  /*2d80*/  FMUL.FTZ R22, R22, c[0x0][0x2ec] ;  /* 0x0000bb0016167a20 */ /* 0x000fe20000410000 */
[----:B------:R-:W5:Y:S01]  /*2d90*/  MUFU.TANH R61, R20 ;  /* 0x00000014003d7308 */ /* 0x000f620000002400 */
[----:B------:R-:W-:Y:S01]  /*2da0*/  FMUL.FTZ R23, R23, c[0x0][0x2ec] ;  /* 0x0000bb0017177a20 */ /* 0x000fe20000410000 */
[C---:B------:R-:W-:Y:S01]  /*2db0*/  ISETP.GE.AND P4, PT, R15.reuse, R12, PT ;  /* 0x0000000c0f00720c */ /* 0x040fe20003f86270 */
[----:B-1----:R-:W-:Y:S01]  /*2dc0*/  HMMA.16816.F32 R24, R4, R30, R16 ;  /* 0x0000001e0418723c */ /* 0x002fe20000001810 */
[----:B------:R-:W1:Y:S01]  /*2dd0*/  LDSM.16.M88.4 R28, [R165+0x3000] ;  /* 0x00300000a51c783b */ /* 0x000e620000000200 */
[----:B------:R-:W-:-:S03]  /*2de0*/  ISETP.GE.AND P3, PT, R15, R3, PT ;  /* 0x000000030f00720c */ /* 0x000fc60003f66270 */
[----:B------:R-:W-:Y:S01]  /*2df0*/  MUFU.TANH R116, R21 ;  /* 0x0000001500747308 */ /* 0x000fe20000002400 */
[C---:B------:R-:W-:Y:S02]  /*2e00*/  ISETP.GE.AND P0, PT, R14.reuse, R12, PT ;  /* 0x0000000c0e00720c */ /* 0x040fe40003f06270 */
[----:B------:R-:W-:Y:S01]  /*2e10*/  ISETP.GE.AND P5, PT, R14, R3, PT ;  /* 0x000000030e00720c */ /* 0x000fe20003fa6270 */
[----:B---3--:R-:W-:Y:S01]  /*2e20*/  HMMA.16816.F32 R16, R8, R32, RZ ;  /* 0x000000200810723c */ /* 0x008fe200000018ff */
[C---:B------:R-:W-:Y:S02]  /*2e30*/  IADD3 R15, R2.reuse, -0xf0, RZ ;  /* 0xffffff10020f7810 */ /* 0x040fe40007ffe0ff */
[----:B------:R-:W-:Y:S01]  /*2e40*/  IADD3 R14, R2, -0xef, RZ ;  /* 0xffffff11020e7810 */ /* 0x000fe20007ffe0ff */
[----:B------:R-:W3:Y:S01]  /*2e50*/  MUFU.TANH R60, R22 ;  /* 0x00000016003c7308 */ /* 0x000ee20000002400 */
[----:B------:R-:W-:Y:S02]  /*2e60*/  FSEL R97, R97, -INF , !P4 ;  /* 0xff80000061617808 */ /* 0x000fe40006000000 */
[----:B------:R-:W-:-:S02]  /*2e70*/  FSEL R117, R117, -INF , !P3 ;  /* 0xff80000075757808 */ /* 0x000fc40005800000 */
[----:B------:R-:W-:Y:S02]  /*2e80*/  FSEL R104, R104, -INF , !P1 ;  /* 0xff80000068687808 */ /* 0x000fe40004800000 */
[----:B----4-:R-:W-:Y:S01]  /*2e90*/  FSEL R122, R122, -INF , !P2 ;  /* 0xff8000007a7a7808 */ /* 0x010fe20005000000 */
[----:B------:R4:W1:Y:S01]  /*2ea0*/  MUFU.TANH R115, R23 ;  /* 0x0000001700737308 */ /* 0x0008620000002400 */
[CC--:B------:R-:W-:Y:S02]  /*2eb0*/  ISETP.GE.AND P4, PT, R15.reuse, R12.reuse, PT ;  /* 0x0000000c0f00720c */ /* 0x0c0fe40003f86270 */
[-C--:B------:R-:W-:Y:S01]  /*2ec0*/  ISETP.GE.AND P3, PT, R15, R3.reuse, PT ;  /* 0x000000030f00720c */ /* 0x080fe20003f66270 */
[----:B------:R-:W-:Y:S01]  /*2ed0*/  FMUL.FTZ R24, R24, c[0x0][0x2ec] ;  /* 0x0000bb0018187a20 */ /* 0x000fe20000410000 */
[C---:B------:R-:W-:Y:S01]  /*2ee0*/  ISETP.GE.AND P1, PT, R14.reuse, R12, PT ;  /* 0x0000000c0e00720c */ /* 0x040fe20003f26270 */
[----:B------:R-:W-:Y:S01]  /*2ef0*/  FMUL.FTZ R25, R25, c[0x0][0x2ec] ;  /* 0x0000bb0019197a20 */ /* 0x000fe20000410000 */
[----:B------:R-:W-:Y:S01]  /*2f00*/  ISETP.GE.AND P2, PT, R14, R3, PT ;  /* 0x000000030e00720c */ /* 0x000fe20003f46270 */
[----:B------:R-:W-:Y:S01]  /*2f10*/  FMUL.FTZ R26, R26, c[0x0][0x2ec] ;  /* 0x0000bb001a1a7a20 */ /* 0x000fe20000410000 */
[----:B------:R-:W1:Y:S01]  /*2f20*/  MUFU.TANH R59, R24 ;  /* 0x00000018003b7308 */ /* 0x000e620000002400 */
[----:B------:R-:W-:Y:S01]  /*2f30*/  FMUL.FTZ R27, R27, c[0x0][0x2ec] ;  /* 0x0000bb001b1b7a20 */ /* 0x000fe20000410000 */
[----:B------:R-:W-:-:S02]  /*2f40*/  IADD3 R15, R2, -0xe8, RZ ;  /* 0xffffff18020f7810 */ /* 0x000fc40007ffe0ff */
[----:B------:R-:W-:Y:S02]  /*2f50*/  IADD3 R14, R2, -0xe7, RZ ;  /* 0xffffff19020e7810 */ /* 0x000fe40007ffe0ff */
[----:B------:R-:W-:Y:S01]  /*2f60*/  FSEL R103, R103, -INF , !P0 ;  /* 0xff80000067677808 */ /* 0x000fe20004000000 */
[----:B----4-:R-:W-:Y:S01]  /*2f70*/  HMMA.16816.F32 R20, R4, R40, R16 ;  /* 0x000000280414723c */ /* 0x010fe20000001810 */
[----:B------:R-:W-:Y:S01]  /*2f80*/  MUFU.TANH R114, R25 ;  /* 0x0000001900727308 */ /* 0x000fe20000002400 */
[----:B------:R-:W-:Y:S02]  /*2f90*/  FSEL R124, R124, -INF , !P5 ;  /* 0xff8000007c7c7808 */ /* 0x000fe40006800000 */
[----:B------:R-:W-:Y:S02]  /*2fa0*/  FSEL R102, R102, -INF , !P4 ;  /* 0xff80000066667808 */ /* 0x000fe40006000000 */
[----:B------:R-:W-:Y:S02]  /*2fb0*/  FSEL R123, R123, -INF , !P3 ;  /* 0xff8000007b7b7808 */ /* 0x000fe40005800000 */
[----:B------:R-:W-:Y:S01]  /*2fc0*/  HMMA.16816.F32 R16, R8, R34, RZ ;  /* 0x000000220810723c */ /* 0x000fe200000018ff */
[----:B------:R-:W4:Y:S01]  /*2fd0*/  MUFU.TANH R58, R26 ;  /* 0x0000001a003a7308 */ /* 0x000f220000002400 */
[C---:B------:R-:W-:Y:S01]  /*2fe0*/  ISETP.GE.AND P0, PT, R15.reuse, R12, PT ;  /* 0x0000000c0f00720c */ /* 0x040fe20003f06270 */
[----:B------:R-:W1:Y:S01]  /*2ff0*/  LDSM.16.M88.4 R32, [R13+0x4400] ;  /* 0x004400000d20783b */ /* 0x000e620000000200 */
[----:B------:R-:W-:-:S02]  /*3000*/  ISETP.GE.AND P5, PT, R15, R3, PT ;  /* 0x000000030f00720c */ /* 0x000fc40003fa6270 */
[CC--:B------:R-:W-:Y:S02]  /*3010*/  ISETP.GE.AND P4, PT, R14.reuse, R12.reuse, PT ;  /* 0x0000000c0e00720c */ /* 0x0c0fe40003f86270 */
[-C--:B------:R-:W-:Y:S01]  /*3020*/  ISETP.GE.AND P3, PT, R14, R3.reuse, PT ;  /* 0x000000030e00720c */ /* 0x080fe20003f66270 */
[----:B------:R2:W1:Y:S01]  /*3030*/  MUFU.TANH R111, R27 ;  /* 0x0000001b006f7308 */ /* 0x0004620000002400 */
[----:B------:R-:W-:Y:S02]  /*3040*/  IADD3 R14, R2, -0xdf, RZ ;  /* 0xffffff21020e7810 */ /* 0x000fe40007ffe0ff */
[----:B------:R-:W-:Y:S02]  /*3050*/  FSEL R99, R99, -INF , !P0 ;  /* 0xff80000063637808 */ /* 0x000fe40004000000 */
[----:B------:R-:W-:Y:S02]  /*3060*/  FSEL R120, R120, -INF , !P5 ;  /* 0xff80000078787808 */ /* 0x000fe40006800000 */
[----:B------:R-:W-:Y:S01]  /*3070*/  ISETP.GE.AND P0, PT, R14, R12, PT ;  /* 0x0000000c0e00720c */ /* 0x000fe20003f06270 */
[----:B------:R-:W-:Y:S01]  /*3080*/  FMUL.FTZ R20, R20, c[0x0][0x2ec] ;  /* 0x0000bb0014147a20 */ /* 0x000fe20000410000 */
[----:B------:R-:W-:Y:S01]  /*3090*/  ISETP.GE.AND P5, PT, R14, R3, PT ;  /* 0x000000030e00720c */ /* 0x000fe20003fa6270 */
[----:B------:R-:W-:Y:S01]  /*30a0*/  FMUL.FTZ R21, R21, c[0x0][0x2ec] ;  /* 0x0000bb0015157a20 */ /* 0x000fe20000410000 */
[----:B------:R-:W-:Y:S01]  /*30b0*/  IADD3 R15, R2, -0xe0, RZ ;  /* 0xffffff20020f7810 */ /* 0x000fe20007ffe0ff */
[----:B------:R-:W-:Y:S01]  /*30c0*/  FMUL.FTZ R22, R22, c[0x0][0x2ec] ;  /* 0x0000bb0016167a20 */ /* 0x000fe20000410000 */
[----:B------:R-:W-:Y:S01]  /*30d0*/  IADD3 R14, R2, -0xd8, RZ ;  /* 0xffffff28020e7810 */ /* 0x000fe20007ffe0ff */
[----:B------:R-:W-:Y:S01]  /*30e0*/  FMUL.FTZ R23, R23, c[0x0][0x2ec] ;  /* 0x0000bb0017177a20 */ /* 0x000fe20000410000 */
[----:B------:R-:W-:Y:S01]  /*30f0*/  FSEL R100, R100, -INF , !P1 ;  /* 0xff80000064647808 */ /* 0x000fe20004800000 */
[----:B--2---:R-:W-:Y:S01]  /*3100*/  HMMA.16816.F32 R24, R4, R42, R16 ;  /* 0x0000002a0418723c */ /* 0x004fe20000001810 */
[----:B------:R-:W-:Y:S01]  /*3110*/  FSEL R119, R119, -INF , !P2 ;  /* 0xff80000077777808 */ /* 0x000fe20005000000 */
[----:B------:R-:W2:Y:S01]  /*3120*/  MUFU.TANH R110, R20 ;  /* 0x00000014006e7308 */ /* 0x000ea20000002400 */
[----:B------:R-:W-:Y:S01]  /*3130*/  FSEL R96, R96, -INF , !P4 ;  /* 0xff80000060607808 */ /* 0x000fe20006000000 */
[----:B------:R-:W-:Y:S01]  /*3140*/  LDSM.16.M88.4 R40, [R13+0x4800] ;  /* 0x004800000d28783b */ /* 0x000fe20000000200 */
[----:B------:R-:W-:-:S02]  /*3150*/  FSEL R121, R121, -INF , !P3 ;  /* 0xff80000079797808 */ /* 0x000fc40005800000 */
[CC--:B------:R-:W-:Y:S01]  /*3160*/  ISETP.GE.AND P1, PT, R15.reuse, R12.reuse, PT ;  /* 0x0000000c0f00720c */ /* 0x0c0fe20003f26270 */
[----:B------:R-:W-:Y:S01]  /*3170*/  HMMA.16816.F32 R16, R8, R36, RZ ;  /* 0x000000240810723c */ /* 0x000fe200000018ff */
[-C--:B------:R-:W-:Y:S01]  /*3180*/  ISETP.GE.AND P2, PT, R15, R3.reuse, PT ;  /* 0x000000030f00720c */ /* 0x080fe20003f46270 */
[----:B------:R-:W-:Y:S01]  /*3190*/  MUFU.TANH R112, R21 ;  /* 0x0000001500707308 */ /* 0x000fe20000002400 */
[C---:B------:R-:W-:Y:S02]  /*31a0*/  ISETP.GE.AND P4, PT, R14.reuse, R12, PT ;  /* 0x0000000c0e00720c */ /* 0x040fe40003f86270 */
[----:B------:R-:W-:Y:S02]  /*31b0*/  ISETP.GE.AND P3, PT, R14, R3, PT ;  /* 0x000000030e00720c */ /* 0x000fe40003f66270 */
[----:B------:R-:W-:Y:S02]  /*31c0*/  IADD3 R14, R2, -0xd7, RZ ;  /* 0xffffff29020e7810 */ /* 0x000fe40007ffe0ff */
[----:B------:R-:W-:Y:S01]  /*31d0*/  FSEL R98, R98, -INF , !P1 ;  /* 0xff80000062627808 */ /* 0x000fe20004800000 */
[----:B------:R-:W1:Y:S01]  /*31e0*/  MUFU.TANH R108, R22 ;  /* 0x00000016006c7308 */ /* 0x000e620000002400 */
[----:B------:R-:W-:-:S02]  /*31f0*/  FSEL R126, R126, -INF , !P2 ;  /* 0xff8000007e7e7808 */ /* 0x000fc40005000000 */
[CC--:B------:R-:W-:Y:S02]  /*3200*/  ISETP.GE.AND P1, PT, R14.reuse, R12.reuse, PT ;  /* 0x0000000c0e00720c */ /* 0x0c0fe40003f26270 */
[-C--:B------:R-:W-:Y:S01]  /*3210*/  ISETP.GE.AND P2, PT, R14, R3.reuse, PT ;  /* 0x000000030e00720c */ /* 0x080fe20003f46270 */
[----:B------:R-:W-:Y:S01]  /*3220*/  FMUL.FTZ R24, R24, c[0x0][0x2ec] ;  /* 0x0000bb0018187a20 */ /* 0x000fe20000410000 */
[----:B------:R-:W-:Y:S01]  /*3230*/  IADD3 R14, R2, -0xd0, RZ ;  /* 0xffffff30020e7810 */ /* 0x000fe20007ffe0ff */
[----:B------:R1:W1:Y:S01]  /*3240*/  MUFU.TANH R109, R23 ;  /* 0x00000017006d7308 */ /* 0x0002620000002400 */
[----:B------:R-:W-:Y:S01]  /*3250*/  FSEL R95, R95, -INF , !P0 ;  /* 0xff8000005f5f7808 */ /* 0x000fe20004000000 */
[----:B------:R-:W-:Y:S01]  /*3260*/  FMUL.FTZ R25, R25, c[0x0][0x2ec] ;  /* 0x0000bb0019197a20 */ /* 0x000fe20000410000 */
[----:B------:R-:W-:Y:S01]  /*3270*/  FSEL R128, R128, -INF , !P5 ;  /* 0xff80000080807808 */ /* 0x000fe20006800000 */
[----:B------:R-:W-:Y:S01]  /*3280*/  FMUL.FTZ R26, R26, c[0x0][0x2ec] ;  /* 0x0000bb001a1a7a20 */ /* 0x000fe20000410000 */
[C---:B------:R-:W-:Y:S01]  /*3290*/  ISETP.GE.AND P0, PT, R14.reuse, R12, PT ;  /* 0x0000000c0e00720c */ /* 0x040fe20003f06270 */
[----:B------:R-:W-:Y:S01]  /*32a0*/  FMUL.FTZ R27, R27, c[0x0][0x2ec] ;  /* 0x0000bb001b1b7a20 */ /* 0x000fe20000410000 */
[----:B------:R-:W-:Y:S01]  /*32b0*/  ISETP.GE.AND P5, PT, R14, R3, PT ;  /* 0x000000030e00720c */ /* 0x000fe20003fa6270 */
[----:B------:R-:W-:Y:S01]  /*32c0*/  MUFU.TANH R106, R24 ;  /* 0x00000018006a7308 */ /* 0x000fe20000002400 */
[----:B------:R-:W-:-:S02]  /*32d0*/  IADD3 R15, R2, -0xcf, RZ ;  /* 0xffffff31020f7810 */ /* 0x000fc40007ffe0ff */
[----:B------:R-:W-:Y:S02]  /*32e0*/  IADD3 R14, R2, -0xc8, RZ ;  /* 0xffffff38020e7810 */ /* 0x000fe40007ffe0ff */
[----:B------:R-:W-:Y:S02]  /*32f0*/  FSEL R91, R91, -INF , !P4 ;  /* 0xff8000005b5b7808 */ /* 0x000fe40006000000 */
[----:B------:R-:W-:Y:S01]  /*3300*/  FSEL R127, R127, -INF , !P3 ;  /* 0xff8000007f7f7808 */ /* 0x000fe20005800000 */
[----:B-1----:R-:W-:Y:S01]  /*3310*/  HMMA.16816.F32 R20, R4, R28, R16 ;  /* 0x0000001c0414723c */ /* 0x002fe20000001810 */
[----:B------:R-:W-:Y:S01]  /*3320*/  FSEL R93, R93, -INF , !P1 ;  /* 0xff8000005d5d7808 */ /* 0x000fe20004800000 */
[----:B------:R-:W1:Y:S01]  /*3330*/  MUFU.TANH R107, R25 ;  /* 0x00000019006b7308 */ /* 0x000e620000002400 */
[----:B------:R-:W-:Y:S02]  /*3340*/  FSEL R129, R129, -INF , !P2 ;  /* 0xff80000081817808 */ /* 0x000fe40005000000 */
[----:B------:R-:W-:-:S02]  /*3350*/  ISETP.GE.AND P4, PT, R15, R12, PT ;  /* 0x0000000c0f00720c */ /* 0x000fc40003f86270 */
[-C--:B------:R-:W-:Y:S01]  /*3360*/  ISETP.GE.AND P3, PT, R15, R3.reuse, PT ;  /* 0x000000030f00720c */ /* 0x080fe20003f66270 */
[----:B------:R-:W-:Y:S01]  /*3370*/  HMMA.16816.F32 R16, R8, R38, RZ ;  /* 0x000000260810723c */ /* 0x000fe200000018ff */
[C---:B------:R-:W-:Y:S01]  /*3380*/  ISETP.GE.AND P1, PT, R14.reuse, R12, PT ;  /* 0x0000000c0e00720c */ /* 0x040fe20003f26270 */
[----:B------:R-:W1:Y:S01]  /*3390*/  LDSM.16.M88.4 R36, [R165+0x3400] ;  /* 0x00340000a524783b */ /* 0x000e620000000200 */
[----:B------:R-:W-:Y:S01]  /*33a0*/  ISETP.GE.AND P2, PT, R14, R3, PT ;  /* 0x000000030e00720c */ /* 0x000fe20003f46270 */
[----:B------:R-:W-:Y:S01]  /*33b0*/  MUFU.TANH R66, R26 ;  /* 0x0000001a00427308 */ /* 0x000fe20000002400 */
[C---:B------:R-:W-:Y:S02]  /*33c0*/  IADD3 R15, R2.reuse, -0xc7, RZ ;  /* 0xffffff39020f7810 */ /* 0x040fe40007ffe0ff */
[----:B------:R-:W-:Y:S02]  /*33d0*/  IADD3 R14, R2, -0xc0, RZ ;  /* 0xffffff40020e7810 */ /* 0x000fe40007ffe0ff */
[----:B------:R-:W-:-:S02]  /*33e0*/  FSEL R92, R92, -INF , !P0 ;  /* 0xff8000005c5c7808 */ /* 0x000fc40004000000 */
[----:B------:R-:W-:Y:S01]  /*33f0*/  FSEL R130, R130, -INF , !P5 ;  /* 0xff80000082827808 */ /* 0x000fe20006800000 */
[----:B------:R2:W1:Y:S01]  /*3400*/  MUFU.TANH R105, R27 ;  /* 0x0000001b00697308 */ /* 0x0004620000002400 */
[----:B------:R-:W-:Y:S02]  /*3410*/  FSEL R94, R94, -INF , !P4 ;  /* 0xff8000005e5e7808 */ /* 0x000fe40006000000 */
[----:B------:R-:W-:Y:S01]  /*3420*/  FSEL R136, R136, -INF , !P3 ;  /* 0xff80000088887808 */ /* 0x000fe20005800000 */
[----:B------:R-:W-:Y:S01]  /*3430*/  FMUL.FTZ R20, R20, c[0x0][0x2ec] ;  /* 0x0000bb0014147a20 */ /* 0x000fe20000410000 */
[-C--:B------:R-:W-:Y:S01]  /*3440*/  ISETP.GE.AND P0, PT, R15, R12.reuse, PT ;  /* 0x0000000c0f00720c */ /* 0x080fe20003f06270 */
[----:B------:R-:W-:Y:S01]  /*3450*/  FMUL.FTZ R21, R21, c[0x0][0x2ec] ;  /* 0x0000bb0015157a20 */ /* 0x000fe20000410000 */
[-C--:B------:R-:W-:Y:S01]  /*3460*/  ISETP.GE.AND P5, PT, R15, R3.reuse, PT ;  /* 0x000000030f00720c */ /* 0x080fe20003fa6270 */
[----:B------:R-:W-:Y:S01]  /*3470*/  FMUL.FTZ R22, R22, c[0x0][0x2ec] ;  /* 0x0000bb0016167a20 */ /* 0x000fe20000410000 */
[C---:B------:R-:W-:Y:S01]  /*3480*/  ISETP.GE.AND P4, PT, R14.reuse, R12, PT ;  /* 0x0000000c0e00720c */ /* 0x040fe20003f86270 */
[----:B------:R-:W-:Y:S01]  /*3490*/  FMUL.FTZ R23, R23, c[0x0][0x2ec] ;  /* 0x0000bb0017177a20 */ /* 0x000fe20000410000 */
[----:B------:R-:W-:Y:S01]  /*34a0*/  ISETP.GE.AND P3, PT, R14, R3, PT ;  /* 0x000000030e00720c */ /* 0x000fe20003f66270 */
[----:B------:R-:W1:Y:S01]  /*34b0*/  MUFU.TANH R57, R20 ;  /* 0x0000001400397308 */ /* 0x000e620000002400 */
[----:B------:R-:W-:-:S02]  /*34c0*/  IADD3 R14, R2, -0xb8, RZ ;  /* 0xffffff48020e7810 */ /* 0x000fc40007ffe0ff */
[----:B------:R-:W-:Y:S01]  /*34d0*/  FSEL R89, R89, -INF , !P0 ;  /* 0xff80000059597808 */ /* 0x000fe20004000000 */
[----:B--2---:R-:W-:Y:S01]  /*34e0*/  HMMA.16816.F32 R24, R4, R30, R16 ;  /* 0x0000001e0418723c */ /* 0x004fe20000001810 */
[----:B------:R-:W-:Y:S02]  /*34f0*/  FSEL R133, R133, -INF , !P5 ;  /* 0xff80000085857808 */ /* 0x000fe40006800000 */
[C---:B------:R-:W-:Y:S01]  /*3500*/  ISETP.GE.AND P0, PT, R14.reuse, R12, PT ;  /* 0x0000000c0e00720c */ /* 0x040fe20003f06270 */
[----:B------:R-:W-:Y:S01]  /*3510*/  MUFU.TANH R62, R21 ;  /* 0x00000015003e7308 */ /* 0x000fe20000002400 */
[----:B------:R-:W-:Y:S02]  /*3520*/  ISETP.GE.AND P5, PT, R14, R3, PT ;  /* 0x000000030e00720c */ /* 0x000fe40003fa6270 */
[C---:B------:R-:W-:Y:S01]  /*3530*/  IADD3 R15, R2.reuse, -0xbf, RZ ;  /* 0xffffff41020f7810 */ /* 0x040fe20007ffe0ff */
[----:B------:R-:W-:Y:S01]  /*3540*/  HMMA.16816.F32 R16, R8, R32, RZ ;  /* 0x000000200810723c */ /* 0x000fe200000018ff */
[----:B------:R-:W-:-:S02]  /*3550*/  IADD3 R14, R2, -0xb7, RZ ;  /* 0xffffff49020e7810 */ /* 0x000fc40007ffe0ff */
[----:B------:R-:W-:Y:S01]  /*3560*/  FSEL R90, R90, -INF , !P1 ;  /* 0xff8000005a5a7808 */ /* 0x000fe20004800000 */
[----:B------:R-:W2:Y:S01]  /*3570*/  MUFU.TANH R54, R22 ;  /* 0x0000001600367308 */ /* 0x000ea20000002400 */
[----:B------:R-:W-:Y:S02]  /*3580*/  FSEL R132, R132, -INF , !P2 ;  /* 0xff80000084847808 */ /* 0x000fe40005000000 */
[----:B------:R-:W-:Y:S02]  /*3590*/  FSEL R87, R87, -INF , !P4 ;  /* 0xff80000057577808 */ /* 0x000fe40006000000 */
[----:B------:R-:W-:Y:S02]  /*35a0*/  FSEL R137, R137, -INF , !P3 ;  /* 0xff80000089897808 */ /* 0x000fe40005800000 */
[C---:B------:R-:W-:Y:S01]  /*35b0*/  ISETP.GE.AND P1, PT, R15.reuse, R12, PT ;  /* 0x0000000c0f00720c */ /* 0x040fe20003f26270 */
[----:B------:R2:W2:Y:S01]  /*35c0*/  MUFU.TANH R56, R23 ;  /* 0x0000001700387308 */ /* 0x0004a20000002400 */
[----:B------:R-:W-:-:S02]  /*35d0*/  ISETP.GE.AND P2, PT, R15, R3, PT ;  /* 0x000000030f00720c */ /* 0x000fc40003f46270 */
[-C--:B------:R-:W-:Y:S01]  /*35e0*/  ISETP.GE.AND P4, PT, R14, R12.reuse, PT ;  /* 0x0000000c0e00720c */ /* 0x080fe20003f86270 */
[----:B------:R-:W-:Y:S01]  /*35f0*/  FMUL.FTZ R24, R24, c[0x0][0x2ec] ;  /* 0x0000bb0018187a20 */ /* 0x000fe20000410000 */
[----:B------:R-:W-:Y:S01]  /*3600*/  ISETP.GE.AND P3, PT, R14, R3, PT ;  /* 0x000000030e00720c */ /* 0x000fe20003f66270 */
[----:B------:R-:W-:Y:S01]  /*3610*/  FMUL.FTZ R26, R26, c[0x0][0x2ec] ;  /* 0x0000bb001a1a7a20 */ /* 0x000fe20000410000 */
[----:B------:R-:W-:Y:S01]  /*3620*/  IADD3 R14, R2, -0xb0, RZ ;  /* 0xffffff50020e7810 */ /* 0x000fe20007ffe0ff */
[----:B------:R3:W-:Y:S01]  /*3630*/  MUFU.TANH R53, R24 ;  /* 0x0000001800357308 */ /* 0x0007e20000002400 */
[----:B------:R-:W-:Y:S01]  /*3640*/  FSEL R88, R88, -INF , !P1 ;  /* 0xff80000058587808 */ /* 0x000fe20004800000 */
[----:B------:R-:W-:Y:S01]  /*3650*/  FMUL.FTZ R27, R27, c[0x0][0x2ec] ;  /* 0x0000bb001b1b7a20 */ /* 0x000fe20000410000 */
[----:B------:R-:W-:Y:S01]  /*3660*/  FSEL R140, R140, -INF , !P2 ;  /* 0xff8000008c8c7808 */ /* 0x000fe20005000000 */
[----:B-1----:R-:W-:Y:S01]  /*3670*/  HMMA.16816.F32 R28, R4, R36, R16 ;  /* 0x00000024041c723c */ /* 0x002fe20000001810 */
[----:B------:R-:W-:-:S02]  /*3680*/  ISETP.GE.AND P1, PT, R14, R12, PT ;  /* 0x0000000c0e00720c */ /* 0x000fc40003f26270 */
[-C--:B------:R-:W-:Y:S01]  /*3690*/  ISETP.GE.AND P2, PT, R14, R3.reuse, PT ;  /* 0x000000030e00720c */ /* 0x080fe20003f46270 */
[----:B------:R-:W-:Y:S01]  /*36a0*/  MUFU.TANH R50, R26 ;  /* 0x0000001a00327308 */ /* 0x000fe20000002400 */
[----:B------:R-:W-:Y:S02]  /*36b0*/  IADD3 R14, R2, -0xaf, RZ ;  /* 0xffffff51020e7810 */ /* 0x000fe40007ffe0ff */
[----:B------:R-:W-:Y:S01]  /*36c0*/  FSEL R86, R86, -INF , !P0 ;  /* 0xff80000056567808 */ /* 0x000fe20004000000 */
[----:B------:R-:W-:Y:S01]  /*36d0*/  FMUL.FTZ R16, R25, c[0x0][0x2ec] ;  /* 0x0000bb0019107a20 */ /* 0x000fe20000410000 */
[----:B------:R-:W-:Y:S01]  /*36e0*/  FSEL R138, R138, -INF , !P5 ;  /* 0xff8000008a8a7808 */ /* 0x000fe20006800000 */
[----:B--2---:R-:W-:Y:S01]  /*36f0*/  HMMA.16816.F32 R20, R8, R34, RZ ;  /* 0x000000220814723c */ /* 0x004fe200000018ff */
[C---:B------:R-:W-:Y:S01]  /*3700*/  ISETP.GE.AND P0, PT, R14.reuse, R12, PT ;  /* 0x0000000c0e00720c */ /* 0x040fe20003f06270 */
[----:B------:R1:W2:Y:S01]  /*3710*/  MUFU.TANH R55, R16 ;  /* 0x0000001000377308 */ /* 0x0002a20000002400 */
[----:B------:R-:W-:Y:S01]  /*3720*/  ISETP.GE.AND P5, PT, R14, R3, PT ;  /* 0x000000030e00720c */ /* 0x000fe20003fa6270 */
[----:B------:R-:W-:Y:S01]  /*3730*/  LDSM.16.M88.4 R32, [R165+0x3c00] ;  /* 0x003c0000a520783b */ /* 0x000fe20000000200 */
[----:B------:R-:W-:-:S02]  /*3740*/  IADD3 R15, R2, -0xa8, RZ ;  /* 0xffffff58020f7810 */ /* 0x000fc40007ffe0ff */
[----:B------:R-:W-:Y:S02]  /*3750*/  IADD3 R14, R2, -0xa7, RZ ;  /* 0xffffff59020e7810 */ /* 0x000fe40007ffe0ff */
[----:B------:R-:W-:Y:S01]  /*3760*/  FSEL R82, R82, -INF , !P4 ;  /* 0xff80000052527808 */ /* 0x000fe20006000000 */
[----:B------:R-:W2:Y:S01]  /*3770*/  MUFU.TANH R52, R27 ;  /* 0x0000001b00347308 */ /* 0x000ea20000002400 */
[----:B------:R-:W-:Y:S02]  /*3780*/  FSEL R139, R139, -INF , !P3 ;  /* 0xff8000008b8b7808 */ /* 0x000fe40005800000 */
[----:B------:R-:W-:Y:S01]  /*3790*/  FSEL R84, R84, -INF , !P1 ;  /* 0xff80000054547808 */ /* 0x000fe20004800000 */
[----:B---3--:R-:W-:Y:S01]  /*37a0*/  FMUL.FTZ R24, R29, c[0x0][0x2ec] ;  /* 0x0000bb001d187a20 */ /* 0x008fe20000410000 */
[----:B------:R-:W-:Y:S01]  /*37b0*/  FSEL R141, R141, -INF , !P2 ;  /* 0xff8000008d8d7808 */ /* 0x000fe20005000000 */
[----:B------:R-:W-:Y:S01]  /*37c0*/  FMUL.FTZ R28, R28, c[0x0][0x2ec] ;  /* 0x0000bb001c1c7a20 */ /* 0x000fe20000410000 */
[C---:B------:R-:W-:Y:S01]  /*37d0*/  ISETP.GE.AND P4, PT, R15.reuse, R12, PT ;  /* 0x0000000c0f00720c */ /* 0x040fe20003f86270 */
[----:B-1----:R-:W-:Y:S01]  /*37e0*/  HMMA.16816.F32 R16, R8, R40, RZ ;  /* 0x000000280810723c */ /* 0x002fe200000018ff */
[----:B------:R-:W-:-:S02]  /*37f0*/  ISETP.GE.AND P3, PT, R15, R3, PT ;  /* 0x000000030f00720c */ /* 0x000fc40003f66270 */
[C---:B------:R-:W-:Y:S02]  /*3800*/  ISETP.GE.AND P1, PT, R14.reuse, R12, PT ;  /* 0x0000000c0e00720c */ /* 0x040fe40003f26270 */
[----:B------:R-:W-:Y:S02]  /*3810*/  ISETP.GE.AND P2, PT, R14, R3, PT ;  /* 0x000000030e00720c */ /* 0x000fe40003f46270 */
[C---:B------:R-:W-:Y:S01]  /*3820*/  IADD3 R15, R2.reuse, -0xa0, RZ ;  /* 0xffffff60020f7810 */ /* 0x040fe20007ffe0ff */
[----:B------:R-:W-:Y:S01]  /*3830*/  HMMA.16816.F32 R20, R4, R38, R20 ;  /* 0x000000260414723c */ /* 0x000fe20000001814 */
[----:B------:R-:W-:Y:S02]  /*3840*/  IADD3 R14, R2, -0x9f, RZ ;  /* 0xffffff61020e7810 */ /* 0x000fe40007ffe0ff */
        /* <DEDUP_REMOVED lines=8> */
[C---:B------:R-:W-:Y:S02]  /*38d0*/  IADD3 R15, R2.reuse, -0x98, RZ ;  /* 0xffffff68020f7810 */ /* 0x040fe40007ffe0ff */
[----:B------:R-:W-:Y:S02]  /*38e0*/  IADD3 R14, R2, -0x97, RZ ;  /* 0xffffff69020e7810 */ /* 0x000fe40007ffe0ff */
[----:B------:R-:W-:Y:S01]  /*38f0*/  FSEL R81, R81, -INF , !P1 ;  /* 0xff80000051517808 */ /* 0x000fe20004800000 */
[----:B------:R-:W-:Y:S01]  /*3900*/  FMUL.FTZ R20, R20, c[0x0][0x2ec] ;  /* 0x0000bb0014147a20 */ /* 0x000fe20000410000 */
[----:B------:R-:W-:Y:S01]  /*3910*/  FSEL R142, R142, -INF , !P2 ;  /* 0xff8000008e8e7808 */ /* 0x000fe20005000000 */
[----:B------:R-:W-:Y:S01]  /*3920*/  FMUL.FTZ R21, R21, c[0x0][0x2ec] ;  /* 0x0000bb0015157a20 */ /* 0x000fe20000410000 */
[----:B------:R-:W-:Y:S01]  /*3930*/  FSEL R78, R78, -INF , !P0 ;  /* 0xff8000004e4e7808 */ /* 0x000fe20004000000 */
[----:B------:R-:W-:Y:S01]  /*3940*/  FMUL.FTZ R22, R22, c[0x0][0x2ec] ;  /* 0x0000bb0016167a20 */ /* 0x000fe20000410000 */
[----:B------:R-:W-:Y:S01]  /*3950*/  FSEL R145, R145, -INF , !P5 ;  /* 0xff80000091917808 */ /* 0x000fe20006800000 */
[----:B------:R-:W-:Y:S01]  /*3960*/  MUFU.TANH R39, R20 ;  /* 0x0000001400277308 */ /* 0x000fe20000002400 */
[----:B------:R-:W-:-:S02]  /*3970*/  ISETP.GE.AND P1, PT, R15, R12, PT ;  /* 0x0000000c0f00720c */ /* 0x000fc40003f26270 */
[-C--:B------:R-:W-:Y:S02]  /*3980*/  ISETP.GE.AND P2, PT, R15, R3.reuse, PT ;  /* 0x000000030f00720c */ /* 0x080fe40003f46270 */
[C---:B------:R-:W-:Y:S02]  /*3990*/  ISETP.GE.AND P0, PT, R14.reuse, R12, PT ;  /* 0x0000000c0e00720c */ /* 0x040fe40003f06270 */
[----:B------:R-:W-:Y:S01]  /*39a0*/  ISETP.GE.AND P5, PT, R14, R3, PT ;  /* 0x000000030e00720c */ /* 0x000fe20003fa6270 */
[----:B------:R-:W-:Y:S01]  /*39b0*/  MUFU.TANH R40, R21 ;  /* 0x0000001500287308 */ /* 0x000fe20000002400 */
[----:B------:R-:W-:Y:S02]  /*39c0*/  IADD3 R14, R2, -0x8f, RZ ;  /* 0xffffff71020e7810 */ /* 0x000fe40007ffe0ff */
[----:B------:R-:W-:Y:S02]  /*39d0*/  FSEL R79, R79, -INF , !P1 ;  /* 0xff8000004f4f7808 */ /* 0x000fe40004800000 */
[----:B------:R-:W-:-:S02]  /*39e0*/  FSEL R147, R147, -INF , !P2 ;  /* 0xff80000093937808 */ /* 0x000fc40005000000 */
[C---:B------:R-:W-:Y:S01]  /*39f0*/  ISETP.GE.AND P1, PT, R14.reuse, R12, PT ;  /* 0x0000000c0e00720c */ /* 0x040fe20003f26270 */
[----:B------:R-:W-:Y:S01]  /*3a00*/  MUFU.TANH R37, R22 ;  /* 0x0000001600257308 */ /* 0x000fe20000002400 */
[----:B------:R-:W-:Y:S02]  /*3a10*/  ISETP.GE.AND P2, PT, R14, R3, PT ;  /* 0x000000030e00720c */ /* 0x000fe40003f46270 */
[C---:B------:R-:W-:Y:S02]  /*3a20*/  IADD3 R15, R2.reuse, -0x90, RZ ;  /* 0xffffff70020f7810 */ /* 0x040fe40007ffe0ff */
        /* <DEDUP_REMOVED lines=19> */
[C---:B------:R-:W-:Y:S02]  /*3b60*/  IADD3 R15, R2.reuse, -0x7f, RZ ;  /* 0xffffff81020f7810 */ /* 0x040fe40007ffe0ff */
[----:B------:R-:W-:-:S02]  /*3b70*/  IADD3 R14, R2, -0x78, RZ ;  /* 0xffffff88020e7810 */ /* 0x000fc40007ffe0ff */
        /* <DEDUP_REMOVED lines=22> */
[----:B------:R-:W-:Y:S01]  /*3ce0*/  FSEL R69, R69, -INF , !P1 ;  /* 0xff80000045457808 */ /* 0x000fe20004800000 */
[----:B------:R-:W1:Y:S01]  /*3cf0*/  MUFU.TANH R51, R28 ;  /* 0x0000001c00337308 */ /* 0x000e620000002400 */
[----:B------:R-:W-:-:S02]  /*3d00*/  FSEL R158, R135, -INF , !P2 ;  /* 0xff800000879e7808 */ /* 0x000fc40005000000 */
[CC--:B------:R-:W-:Y:S02]  /*3d10*/  ISETP.GE.AND P4, PT, R14.reuse, R12.reuse, PT ;  /* 0x0000000c0e00720c */ /* 0x0c0fe40003f86270 */
[-C--:B------:R-:W-:Y:S02]  /*3d20*/  ISETP.GE.AND P3, PT, R14, R3.reuse, PT ;  /* 0x000000030e00720c */ /* 0x080fe40003f66270 */
[C---:B------:R-:W-:Y:S02]  /*3d30*/  ISETP.GE.AND P1, PT, R15.reuse, R12, PT ;  /* 0x0000000c0f00720c */ /* 0x040fe40003f26270 */
[----:B------:R-:W-:Y:S02]  /*3d40*/  ISETP.GE.AND P2, PT, R15, R3, PT ;  /* 0x000000030f00720c */ /* 0x000fe40003f46270 */
[----:B------:R-:W-:Y:S02]  /*3d50*/  IADD3 R15, R2, -0x60, RZ ;  /* 0xffffffa0020f7810 */ /* 0x000fe40007ffe0ff */
[----:B------:R-:W-:-:S02]  /*3d60*/  FSEL R159, R49, -INF , !P5 ;  /* 0xff800000319f7808 */ /* 0x000fc40006800000 */
[----:B------:R-:W-:Y:S01]  /*3d70*/  FSEL R65, R65, -INF , !P4 ;  /* 0xff80000041417808 */ /* 0x000fe20006000000 */
[----:B------:R3:W-:Y:S01]  /*3d80*/  MUFU.TANH R49, R24 ;  /* 0x0000001800317308 */ /* 0x0007e20000002400 */
[----:B------:R-:W-:Y:S02]  /*3d90*/  FSEL R131, R131, -INF , !P3 ;  /* 0xff80000083837808 */ /* 0x000fe40005800000 */
[C---:B------:R-:W-:Y:S02]  /*3da0*/  ISETP.GE.AND P4, PT, R15.reuse, R12, PT ;  /* 0x0000000c0f00720c */ /* 0x040fe40003f86270 */
[----:B------:R-:W-:Y:S01]  /*3db0*/  ISETP.GE.AND P3, PT, R15, R3, PT ;  /* 0x000000030f00720c */ /* 0x000fe20003f66270 */
[----:B------:R-:W-:Y:S01]  /*3dc0*/  FMUL.FTZ R15, R30, c[0x0][0x2ec] ;  /* 0x0000bb001e0f7a20 */ /* 0x000fe20000410000 */
[----:B------:R-:W-:Y:S02]  /*3dd0*/  IADD3 R14, R2, -0x67, RZ ;  /* 0xffffff99020e7810 */ /* 0x000fe40007ffe0ff */
[----:B------:R-:W-:-:S02]  /*3de0*/  FSEL R67, R67, -INF , !P0 ;  /* 0xff80000043437808 */ /* 0x000fc40004000000 */
[CC--:B------:R-:W-:Y:S02]  /*3df0*/  ISETP.GE.AND P0, PT, R14.reuse, R12.reuse, PT ;  /* 0x0000000c0e00720c */ /* 0x0c0fe40003f06270 */
[-C--:B------:R-:W-:Y:S02]  /*3e00*/  ISETP.GE.AND P5, PT, R14, R3.reuse, PT ;  /* 0x000000030e00720c */ /* 0x080fe40003fa6270 */
[----:B------:R-:W-:Y:S01]  /*3e10*/  IADD3 R14, R2, -0x5f, RZ ;  /* 0xffffffa1020e7810 */ /* 0x000fe20007ffe0ff */
[----:B---3--:R-:W-:Y:S01]  /*3e20*/  HMMA.16816.F32 R24, R4, R44, R16 ;  /* 0x0000002c0418723c */ /* 0x008fe20000001810 */
[----:B------:R-:W-:Y:S02]  /*3e30*/  FSEL R64, R64, -INF , !P1 ;  /* 0xff80000040407808 */ /* 0x000fe40004800000 */
[----:B------:R-:W-:Y:S02]  /*3e40*/  FSEL R161, R48, -INF , !P2 ;  /* 0xff80000030a17808 */ /* 0x000fe40005000000 */
[C---:B------:R-:W-:Y:S01]  /*3e50*/  ISETP.GE.AND P1, PT, R14.reuse, R12, PT ;  /* 0x0000000c0e00720c */ /* 0x040fe20003f26270 */
[----:B------:R3:W1:Y:S01]  /*3e60*/  MUFU.TANH R48, R15 ;  /* 0x0000000f00307308 */ /* 0x0006620000002400 */
[----:B------:R-:W-:Y:S01]  /*3e70*/  FMUL.FTZ R16, R31, c[0x0][0x2ec] ;  /* 0x0000bb001f107a20 */ /* 0x000fe20000410000 */
[----:B------:R-:W-:Y:S01]  /*3e80*/  ISETP.GE.AND P2, PT, R14, R3, PT ;  /* 0x000000030e00720c */ /* 0x000fe20003f46270 */
[----:B------:R1:W2:Y:S01]  /*3e90*/  LDSM.16.M88.4 R28, [R13+0x4c00] ;  /* 0x004c00000d1c783b */ /* 0x0002a20000000200 */
[----:B------:R-:W-:Y:S01]  /*3ea0*/  IADD3 R14, R2, -0x57, RZ ;  /* 0xffffffa9020e7810 */ /* 0x000fe20007ffe0ff */
[----:B------:R-:W-:-:S04]  /*3eb0*/  DEPBAR.LE SB0, 0x0 ;  /* 0x000080000000791a */ /* 0x000fc80000000000 */
[----:B------:R4:W-:Y:S01]  /*3ec0*/  MUFU.TANH R41, R16 ;  /* 0x0000001000297308 */ /* 0x0009e20000002400 */
[----:B-----5:R-:W-:Y:S02]  /*3ed0*/  FSEL R61, R61, -INF , !P4 ;  /* 0xff8000003d3d7808 */ /* 0x020fe40006000000 */
[----:B------:R-:W-:Y:S02]  /*3ee0*/  FSEL R160, R60, -INF , !P3 ;  /* 0xff8000003ca07808 */ /* 0x000fe40005800000 */
[CC--:B------:R-:W-:Y:S02]  /*3ef0*/  ISETP.GE.AND P4, PT, R14.reuse, R12.reuse, PT ;  /* 0x0000000c0e00720c */ /* 0x0c0fe40003f86270 */
[----:B------:R-:W-:Y:S02]  /*3f00*/  ISETP.GE.AND P3, PT, R14, R3, PT ;  /* 0x000000030e00720c */ /* 0x000fe40003f66270 */
[----:B------:R-:W-:Y:S01]  /*3f10*/  IADD3 R14, R2, -0x50, RZ ;  /* 0xffffffb0020e7810 */ /* 0x000fe20007ffe0ff */
[----:B------:R-:W-:Y:S01]  /*3f20*/  FMUL.FTZ R24, R24, c[0x0][0x2ec] ;  /* 0x0000bb0018187a20 */ /* 0x000fe20000410000 */
[----:B------:R-:W-:Y:S01]  /*3f30*/  FSEL R60, R116, -INF , !P1 ;  /* 0xff800000743c7808 */ /* 0x000fe20004800000 */
[----:B------:R-:W-:Y:S01]  /*3f40*/  FMUL.FTZ R25, R25, c[0x0][0x2ec] ;  /* 0x0000bb0019197a20 */ /* 0x000fe20000410000 */
[----:B------:R-:W-:Y:S01]  /*3f50*/  FSEL R115, R115, -INF , !P2 ;  /* 0xff80000073737808 */ /* 0x000fe20005000000 */
[----:B------:R-:W-:Y:S01]  /*3f60*/  FMUL.FTZ R26, R26, c[0x0][0x2ec] ;  /* 0x0000bb001a1a7a20 */ /* 0x000fe20000410000 */
[----:B---3--:R-:W-:Y:S01]  /*3f70*/  IADD3 R15, R2, -0x58, RZ ;  /* 0xffffffa8020f7810 */ /* 0x008fe20007ffe0ff */
[----:B----4-:R-:W-:Y:S01]  /*3f80*/  HMMA.16816.F32 R16, R8, R42, RZ ;  /* 0x0000002a0810723c */ /* 0x010fe200000018ff */
[----:B------:R-:W-:Y:S01]  /*3f90*/  BAR.SYNC.DEFER_BLOCKING 0x0 ;  /* 0x0000000000007b1d */ /* 0x000fe20000010000 */
[----:B------:R-:W-:-:S02]  /*3fa0*/  ISETP.GE.AND P1, PT, R14, R12, PT ;  /* 0x0000000c0e00720c */ /* 0x000fc40003f26270 */
[-C--:B------:R-:W-:Y:S01]  /*3fb0*/  ISETP.GE.AND P2, PT, R14, R3.reuse, PT ;  /* 0x000000030e00720c */ /* 0x080fe20003f46270 */
[----:B------:R-:W-:Y:S01]  /*3fc0*/  FMUL.FTZ R14, R23, c[0x0][0x2ec] ;  /* 0x0000bb00170e7a20 */ /* 0x000fe20000410000 */
[----:B------:R-:W-:Y:S01]  /*3fd0*/  FSEL R63, R63, -INF , !P0 ;  /* 0xff8000003f3f7808 */ /* 0x000fe20004000000 */
[----:B------:R-:W-:Y:S01]  /*3fe0*/  MUFU.TANH R38, R24 ;  /* 0x0000001800267308 */ /* 0x000fe20000002400 */
[----:B------:R-:W-:Y:S02]  /*3ff0*/  FSEL R125, R125, -INF , !P5 ;  /* 0xff8000007d7d7808 */ /* 0x000fe40006800000 */
[C---:B------:R-:W-:Y:S02]  /*4000*/  ISETP.GE.AND P0, PT, R15.reuse, R12, PT ;  /* 0x0000000c0f00720c */ /* 0x040fe40003f06270 */
[----:B------:R-:W-:Y:S02]  /*4010*/  ISETP.GE.AND P5, PT, R15, R3, PT ;  /* 0x000000030f00720c */ /* 0x000fe40003fa6270 */
[----:B-1----:R-:W-:Y:S01]  /*4020*/  IADD3 R13, R2, -0x4f, RZ ;  /* 0xffffffb1020d7810 */ /* 0x002fe20007ffe0ff */
[----:B------:R1:W3:Y:S01]  /*4030*/  MUFU.TANH R36, R14 ;  /* 0x0000000e00247308 */ /* 0x0002e20000002400 */
[----:B------:R-:W-:-:S02]  /*4040*/  FSEL R59, R59, -INF , !P0 ;  /* 0xff8000003b3b7808 */ /* 0x000fc40004000000 */
[----:B------:R-:W-:Y:S02]  /*4050*/  FSEL R116, R58, -INF , !P5 ;  /* 0xff8000003a747808 */ /* 0x000fe40006800000 */
[C---:B------:R-:W-:Y:S02]  /*4060*/  ISETP.GE.AND P0, PT, R13.reuse, R12, PT ;  /* 0x0000000c0d00720c */ /* 0x040fe40003f06270 */
[----:B------:R-:W-:Y:S02]  /*4070*/  ISETP.GE.AND P5, PT, R13, R3, PT ;  /* 0x000000030d00720c */ /* 0x000fe40003fa6270 */
[----:B------:R-:W-:Y:S01]  /*4080*/  HMMA.16816.F32 R20, R4, R46, R16 ;  /* 0x0000002e0414723c */ /* 0x000fe20000001810 */
[----:B------:R-:W-:Y:S02]  /*4090*/  IADD3 R13, R2, -0x48, RZ ;  /* 0xffffffb8020d7810 */ /* 0x000fe40007ffe0ff */
[----:B------:R-:W-:Y:S02]  /*40a0*/  FSEL R58, R114, -INF , !P4 ;  /* 0xff800000723a7808 */ /* 0x000fe40006000000 */
[----:B------:R-:W-:-:S02]  /*40b0*/  FSEL R111, R111, -INF , !P3 ;  /* 0xff8000006f6f7808 */ /* 0x000fc40005800000 */
[CC--:B------:R-:W-:Y:S01]  /*40c0*/  ISETP.GE.AND P4, PT, R13.reuse, R12.reuse, PT ;  /* 0x0000000c0d00720c */ /* 0x0c0fe20003f86270 */
[----:B--2---:R-:W-:Y:S01]  /*40d0*/  HMMA.16816.F32 R16, R8, R28, RZ ;  /* 0x0000001c0810723c */ /* 0x004fe200000018ff */
[----:B------:R-:W-:Y:S01]  /*40e0*/  ISETP.GE.AND P3, PT, R13, R3, PT ;  /* 0x000000030d00720c */ /* 0x000fe20003f66270 */
[----:B------:R-:W-:Y:S01]  /*40f0*/  MUFU.TANH R29, R25 ;  /* 0x00000019001d7308 */ /* 0x000fe20000002400 */
[C---:B------:R-:W-:Y:S02]  /*4100*/  IADD3 R13, R2.reuse, -0x47, RZ ;  /* 0xffffffb9020d7810 */ /* 0x040fe40007ffe0ff */
[----:B-1----:R-:W-:Y:S02]  /*4110*/  IADD3 R14, R2, -0x40, RZ ;  /* 0xffffffc0020e7810 */ /* 0x002fe40007ffe0ff */
[----:B------:R-:W-:Y:S02]  /*4120*/  FSEL R45, R110, -INF , !P1 ;  /* 0xff8000006e2d7808 */ /* 0x000fe40004800000 */
[----:B------:R-:W-:Y:S01]  /*4130*/  ISETP.GE.AND P1, PT, R13, R12, PT ;  /* 0x0000000c0d00720c */ /* 0x000fe20003f26270 */
[----:B------:R1:W-:Y:S01]  /*4140*/  MUFU.TANH R28, R26 ;  /* 0x0000001a001c7308 */ /* 0x0003e20000002400 */
[----:B------:R-:W-:-:S02]  /*4150*/  FSEL R108, R108, -INF , !P2 ;  /* 0xff8000006c6c7808 */ /* 0x000fc40005000000 */
[----:B------:R-:W-:Y:S02]  /*4160*/  FSEL R44, R112, -INF , !P0 ;  /* 0xff800000702c7808 */ /* 0x000fe40004000000 */
[----:B------:R-:W-:Y:S01]  /*4170*/  FSEL R109, R109, -INF , !P5 ;  /* 0xff8000006d6d7808 */ /* 0x000fe20006800000 */
[----:B------:R-:W-:Y:S01]  /*4180*/  FMUL.FTZ R22, R22, c[0x0][0x2ec] ;  /* 0x0000bb0016167a20 */ /* 0x000fe20000410000 */
[-C--:B------:R-:W-:Y:S01]  /*4190*/  ISETP.GE.AND P2, PT, R13, R3.reuse, PT ;  /* 0x000000030d00720c */ /* 0x080fe20003f46270 */
[----:B------:R-:W-:Y:S01]  /*41a0*/  FMUL.FTZ R21, R21, c[0x0][0x2ec] ;  /* 0x0000bb0015157a20 */ /* 0x000fe20000410000 */
[C---:B------:R-:W-:Y:S01]  /*41b0*/  ISETP.GE.AND P0, PT, R14.reuse, R12, PT ;  /* 0x0000000c0e00720c */ /* 0x040fe20003f06270 */
[----:B------:R-:W-:Y:S01]  /*41c0*/  FMUL.FTZ R23, R23, c[0x0][0x2ec] ;  /* 0x0000bb0017177a20 */ /* 0x000fe20000410000 */
[----:B------:R-:W-:Y:S01]  /*41d0*/  ISETP.GE.AND P5, PT, R14, R3, PT ;  /* 0x000000030e00720c */ /* 0x000fe20003fa6270 */
[----:B------:R-:W2:Y:S01]  /*41e0*/  MUFU.TANH R22, R22 ;  /* 0x0000001600167308 */ /* 0x000ea20000002400 */
[----:B------:R-:W-:Y:S01]  /*41f0*/  IADD3 R14, R2, -0x38, RZ ;  /* 0xffffffc8020e7810 */ /* 0x000fe20007ffe0ff */
[----:B------:R-:W-:Y:S01]  /*4200*/  FMUL.FTZ R20, R20, c[0x0][0x2ec] ;  /* 0x0000bb0014147a20 */ /* 0x000fe20000410000 */
[----:B------:R-:W-:-:S02]  /*4210*/  FSEL R42, R107, -INF , !P1 ;  /* 0xff8000006b2a7808 */ /* 0x000fc40004800000 */
[----:B------:R-:W-:Y:S02]  /*4220*/  FSEL R107, R105, -INF , !P2 ;  /* 0xff800000696b7808 */ /* 0x000fe40005000000 */
[CC--:B------:R-:W-:Y:S01]  /*4230*/  ISETP.GE.AND P1, PT, R14.reuse, R12.reuse, PT ;  /* 0x0000000c0e00720c */ /* 0x0c0fe20003f26270 */
[----:B------:R-:W4:Y:S01]  /*4240*/  MUFU.TANH R21, R21 ;  /* 0x0000001500157308 */ /* 0x000f220000002400 */
[----:B------:R-:W-:Y:S01]  /*4250*/  ISETP.GE.AND P2, PT, R14, R3, PT ;  /* 0x000000030e00720c */ /* 0x000fe20003f46270 */
[----:B------:R-:W-:Y:S01]  /*4260*/  FMUL.FTZ R14, R27, c[0x0][0x2ec] ;  /* 0x0000bb001b0e7a20 */ /* 0x000fe20000410000 */
[----:B------:R-:W-:Y:S01]  /*4270*/  IADD3 R13, R2, -0x3f, RZ ;  /* 0xffffffc1020d7810 */ /* 0x000fe20007ffe0ff */
[----:B-1----:R-:W-:Y:S01]  /*4280*/  HMMA.16816.F32 R24, R4, R32, R16 ;  /* 0x000000200418723c */ /* 0x002fe20000001810 */
[----:B------:R-:W-:Y:S02]  /*4290*/  FSEL R43, R106, -INF , !P4 ;  /* 0xff8000006a2b7808 */ /* 0x000fe40006000000 */
[----:B------:R-:W-:Y:S01]  /*42a0*/  FSEL R106, R66, -INF , !P3 ;  /* 0xff800000426a7808 */ /* 0x000fe20005800000 */
[----:B------:R1:W-:Y:S01]  /*42b0*/  MUFU.TANH R15, R14 ;  /* 0x0000000e000f7308 */ /* 0x0003e20000002400 */
[----:B------:R-:W-:-:S02]  /*42c0*/  ISETP.GE.AND P4, PT, R13, R12, PT ;  /* 0x0000000c0d00720c */ /* 0x000fc40003f86270 */
[----:B------:R-:W-:Y:S01]  /*42d0*/  ISETP.GE.AND P3, PT, R13, R3, PT ;  /* 0x000000030d00720c */ /* 0x000fe20003f66270 */
[----:B------:R-:W-:Y:S01]  /*42e0*/  HMMA.16816.F32 R16, R8, R30, RZ ;  /* 0x0000001e0810723c */ /* 0x000fe200000018ff */
[----:B------:R-:W-:Y:S02]  /*42f0*/  IADD3 R13, R2, -0x37, RZ ;  /* 0xffffffc9020d7810 */ /* 0x000fe40007ffe0ff */
[----:B------:R-:W-:Y:S01]  /*4300*/  FSEL R57, R57, -INF , !P0 ;  /* 0xff80000039397808 */ /* 0x000fe20004000000 */
[----:B------:R-:W5:Y:S01]  /*4310*/  MUFU.TANH R23, R23 ;  /* 0x0000001700177308 */ /* 0x000f620000002400 */
[----:B------:R-:W-:Y:S02]  /*4320*/  FSEL R110, R54, -INF , !P5 ;  /* 0xff800000366e7808 */ /* 0x000fe40006800000 */
[----:B------:R-:W-:Y:S02]  /*4330*/  FSEL R62, R62, -INF , !P4 ;  /* 0xff8000003e3e7808 */ /* 0x000fe40006000000 */
[----:B------:R-:W-:-:S02]  /*4340*/  FSEL R112, R56, -INF , !P3 ;  /* 0xff80000038707808 */ /* 0x000fc40005800000 */
[CC--:B------:R-:W-:Y:S01]  /*4350*/  ISETP.GE.AND P0, PT, R13.reuse, R12.reuse, PT ;  /* 0x0000000c0d00720c */ /* 0x0c0fe20003f06270 */
[----:B------:R-:W-:Y:S01]  /*4360*/  MUFU.TANH R20, R20 ;  /* 0x0000001400147308 */ /* 0x000fe20000002400 */
[----:B-1----:R-:W-:Y:S02]  /*4370*/  IADD3 R14, R2, -0x30, RZ ;  /* 0xffffffd0020e7810 */ /* 0x002fe40007ffe0ff */
[-C--:B------:R-:W-:Y:S01]  /*4380*/  ISETP.GE.AND P5, PT, R13, R3.reuse, PT ;  /* 0x000000030d00720c */ /* 0x080fe20003fa6270 */
[----:B------:R-:W-:Y:S01]  /*4390*/  FMUL.FTZ R24, R24, c[0x0][0x2ec] ;  /* 0x0000bb0018187a20 */ /* 0x000fe20000410000 */
[C---:B------:R-:W-:Y:S02]  /*43a0*/  ISETP.GE.AND P4, PT, R14.reuse, R12, PT ;  /* 0x0000000c0e00720c */ /* 0x040fe40003f86270 */
[----:B------:R-:W-:Y:S02]  /*43b0*/  ISETP.GE.AND P3, PT, R14, R3, PT ;  /* 0x000000030e00720c */ /* 0x000fe40003f66270 */
[C---:B------:R-:W-:Y:S01]  /*43c0*/  IADD3 R9, R2.reuse, -0x28, RZ ;  /* 0xffffffd802097810 */ /* 0x040fe20007ffe0ff */
[----:B------:R-:W1:Y:S01]  /*43d0*/  MUFU.TANH R24, R24 ;  /* 0x0000001800187308 */ /* 0x000e620000002400 */
[----:B------:R-:W-:Y:S01]  /*43e0*/  IADD3 R8, R2, -0x27, RZ ;  /* 0xffffffd902087810 */ /* 0x000fe20007ffe0ff */
[----:B------:R-:W-:Y:S01]  /*43f0*/  HMMA.16816.F32 R16, R4, R34, R16 ;  /* 0x000000220410723c */ /* 0x000fe20000001810 */
[----:B------:R-:W-:-:S02]  /*4400*/  FSEL R55, R55, -INF , !P0 ;  /* 0xff80000037377808 */ /* 0x000fc40004000000 */
[----:B------:R-:W-:Y:S02]  /*4410*/  FSEL R162, R52, -INF , !P5 ;  /* 0xff80000034a27808 */ /* 0x000fe40006800000 */
[----:B------:R-:W-:Y:S02]  /*4420*/  FSEL R51, R51, -INF , !P4 ;  /* 0xff80000033337808 */ /* 0x000fe40006000000 */
[----:B------:R-:W-:Y:S01]  /*4430*/  FSEL R163, R48, -INF , !P3 ;  /* 0xff80000030a37808 */ /* 0x000fe20005800000 */
[----:B------:R-:W-:Y:S01]  /*4440*/  FMUL.FTZ R4, R25, c[0x0][0x2ec] ;  /* 0x0000bb0019047a20 */ /* 0x000fe20000410000 */
[CC--:B------:R-:W-:Y:S02]  /*4450*/  ISETP.GE.AND P0, PT, R9.reuse, R12.reuse, PT ;  /* 0x0000000c0900720c */ /* 0x0c0fe40003f06270 */
[----:B------:R-:W-:Y:S01]  /*4460*/  ISETP.GE.AND P5, PT, R9, R3, PT ;  /* 0x000000030900720c */ /* 0x000fe20003fa6270 */
[----:B------:R1:W-:Y:S01]  /*4470*/  MUFU.TANH R10, R4 ;  /* 0x00000004000a7308 */ /* 0x0003e20000002400 */
[----:B------:R-:W-:-:S02]  /*4480*/  ISETP.GE.AND P4, PT, R8, R12, PT ;  /* 0x0000000c0800720c */ /* 0x000fc40003f86270 */
[-C--:B------:R-:W-:Y:S02]  /*4490*/  ISETP.GE.AND P3, PT, R8, R3.reuse, PT ;  /* 0x000000030800720c */ /* 0x080fe40003f66270 */
        /* <DEDUP_REMOVED lines=9> */
[----:B------:R-:W-:Y:S01]  /*4530*/  FSEL R114, R50, -INF , !P2 ;  /* 0xff80000032727808 */ /* 0x000fe20005000000 */
[----:B------:R-:W-:Y:S01]  /*4540*/  MUFU.TANH R16, R16 ;  /* 0x0000001000107308 */ /* 0x000fe20000002400 */
[----:B------:R-:W-:-:S02]  /*4550*/  FSEL R50, R40, -INF , !P4 ;  /* 0xff80000028327808 */ /* 0x000fc40006000000 */
[----:B---3--:R-:W-:Y:S02]  /*4560*/  FSEL R185, R36, -INF , !P3 ;  /* 0xff80000024b97808 */ /* 0x008fe40005800000 */
[----:B------:R-:W-:Y:S02]  /*4570*/  IADD3 R13, R2, -0x2f, RZ ;  /* 0xffffffd1020d7810 */ /* 0x000fe40007ffe0ff */
[CC--:B------:R-:W-:Y:S01]  /*4580*/  ISETP.GE.AND P4, PT, R8.reuse, R12.reuse, PT ;  /* 0x0000000c0800720c */ /* 0x0c0fe20003f86270 */
[----:B------:R-:W-:Y:S01]  /*4590*/  MUFU.TANH R17, R17 ;  /* 0x0000001100117308 */ /* 0x000fe20000002400 */
[----:B------:R-:W-:Y:S01]  /*45a0*/  ISETP.GE.AND P3, PT, R8, R3, PT ;  /* 0x000000030800720c */ /* 0x000fe20003f66270 */
[----:B------:R-:W-:Y:S01]  /*45b0*/  FMUL.FTZ R8, R26, c[0x0][0x2ec] ;  /* 0x0000bb001a087a20 */ /* 0x000fe20000410000 */
[----:B------:R-:W-:Y:S02]  /*45c0*/  FSEL R53, R53, -INF , !P1 ;  /* 0xff80000035357808 */ /* 0x000fe40004800000 */
[----:B------:R-:W-:-:S02]  /*45d0*/  ISETP.GE.AND P1, PT, R13, R12, PT ;  /* 0x0000000c0d00720c */ /* 0x000fc40003f26270 */
[C---:B------:R-:W-:Y:S01]  /*45e0*/  IADD3 R9, R2.reuse, -0x20, RZ ;  /* 0xffffffe002097810 */ /* 0x040fe20007ffe0ff */
[----:B------:R-:W3:Y:S01]  /*45f0*/  MUFU.TANH R8, R8 ;  /* 0x0000000800087308 */ /* 0x000ee20000002400 */
[----:B------:R-:W-:Y:S02]  /*4600*/  FSEL R49, R49, -INF , !P1 ;  /* 0xff80000031317808 */ /* 0x000fe40004800000 */
[----:B------:R-:W-:Y:S02]  /*4610*/  ISETP.GE.AND P2, PT, R13, R3, PT ;  /* 0x000000030d00720c */ /* 0x000fe40003f46270 */
[----:B------:R-:W-:Y:S02]  /*4620*/  ISETP.GE.AND P1, PT, R9, R12, PT ;  /* 0x0000000c0900720c */ /* 0x000fe40003f26270 */
[----:B------:R-:W-:Y:S01]  /*4630*/  IADD3 R7, R2, -0x17, RZ ;  /* 0xffffffe902077810 */ /* 0x000fe20007ffe0ff */
[----:B------:R-:W-:Y:S01]  /*4640*/  MUFU.TANH R19, R19 ;  /* 0x0000001300137308 */ /* 0x000fe20000002400 */
[----:B------:R-:W-:-:S02]  /*4650*/  FSEL R184, R41, -INF , !P2 ;  /* 0xff80000029b87808 */ /* 0x000fc40005000000 */
[----:B------:R-:W-:Y:S02]  /*4660*/  FSEL R52, R38, -INF , !P1 ;  /* 0xff80000026347808 */ /* 0x000fe40004800000 */
[----:B------:R-:W-:Y:S01]  /*4670*/  ISETP.GE.AND P2, PT, R9, R3, PT ;  /* 0x000000030900720c */ /* 0x000fe20003f46270 */
[----:B------:R-:W-:Y:S01]  /*4680*/  FMUL.FTZ R9, R27, c[0x0][0x2ec] ;  /* 0x0000bb001b097a20 */ /* 0x000fe20000410000 */
[----:B------:R-:W-:Y:S02]  /*4690*/  ISETP.GE.AND P1, PT, R7, R12, PT ;  /* 0x0000000c0700720c */ /* 0x000fe40003f26270 */
[----:B------:R-:W-:Y:S02]  /*46a0*/  IADD3 R6, R2, -0x10, RZ ;  /* 0xfffffff002067810 */ /* 0x000fe40007ffe0ff */
[----:B--2---:R-:W-:Y:S01]  /*46b0*/  FSEL R191, R22, -INF , !P3 ;  /* 0xff80000016bf7808 */ /* 0x004fe20005800000 */
[----:B------:R-:W2:Y:S01]  /*46c0*/  MUFU.TANH R9, R9 ;  /* 0x0000000900097308 */ /* 0x000ea20000002400 */
[----:B------:R-:W-:-:S02]  /*46d0*/  FSEL R188, R28, -INF , !P2 ;  /* 0xff8000001cbc7808 */ /* 0x000fc40005000000 */
[-C--:B------:R-:W-:Y:S02]  /*46e0*/  ISETP.GE.AND P3, PT, R7, R3.reuse, PT ;  /* 0x000000030700720c */ /* 0x080fe40003f66270 */
[----:B----4-:R-:W-:Y:S02]  /*46f0*/  FSEL R105, R21, -INF , !P1 ;  /* 0xff80000015697808 */ /* 0x010fe40004800000 */
[C---:B------:R-:W-:Y:S02]  /*4700*/  IADD3 R5, R2.reuse, -0xf, RZ ;  /* 0xfffffff102057810 */ /* 0x040fe40007ffe0ff */
[----:B-1----:R-:W-:Y:S02]  /*4710*/  IADD3 R4, R2, -0x8, RZ ;  /* 0xfffffff802047810 */ /* 0x002fe40007ffe0ff */
[C---:B------:R-:W-:Y:S02]  /*4720*/  ISETP.GE.AND P2, PT, R6.reuse, R12, PT ;  /* 0x0000000c0600720c */ /* 0x040fe40003f46270 */
[----:B------:R-:W-:-:S02]  /*4730*/  ISETP.GE.AND P1, PT, R6, R3, PT ;  /* 0x000000030600720c */ /* 0x000fc40003f26270 */
[----:B------:R-:W-:Y:S02]  /*4740*/  IADD3 R2, R2, -0x7, RZ ;  /* 0xfffffff902027810 */ /* 0x000fe40007ffe0ff */
[----:B-----5:R-:W-:Y:S02]  /*4750*/  FSEL R194, R23, -INF , !P3 ;  /* 0xff80000017c27808 */ /* 0x020fe40005800000 */
[----:B------:R-:W-:Y:S02]  /*4760*/  FSEL R23, R24, -INF , !P2 ;  /* 0xff80000018177808 */ /* 0x000fe40005000000 */
[----:B---3--:R-:W-:Y:S02]  /*4770*/  FSEL R196, R8, -INF , !P1 ;  /* 0xff80000008c47808 */ /* 0x008fe40004800000 */
[-C--:B------:R-:W-:Y:S02]  /*4780*/  ISETP.GE.AND P3, PT, R5, R3.reuse, PT ;  /* 0x000000030500720c */ /* 0x080fe40003f66270 */
[----:B------:R-:W-:-:S02]  /*4790*/  ISETP.GE.AND P2, PT, R4, R3, PT ;  /* 0x000000030400720c */ /* 0x000fc40003f46270 */
[----:B------:R-:W-:Y:S01]  /*47a0*/  ISETP.GE.AND P1, PT, R2, R3, PT ;  /* 0x000000030200720c */ /* 0x000fe20003f26270 */
[----:B------:R-:W-:Y:S01]  /*47b0*/  FMUL.FTZ R3, R18, c[0x0][0x2ec] ;  /* 0x0000bb0012037a20 */ /* 0x000fe20000410000 */
[----:B------:R-:W-:Y:S02]  /*47c0*/  FSEL R54, R29, -INF , !P0 ;  /* 0xff8000001d367808 */ /* 0x000fe40004000000 */
[-C--:B------:R-:W-:Y:S02]  /*47d0*/  ISETP.GE.AND P0, PT, R5, R12.reuse, PT ;  /* 0x0000000c0500720c */ /* 0x080fe40003f06270 */
[----:B------:R-:W-:Y:S01]  /*47e0*/  FSEL R56, R20, -INF , !P4 ;  /* 0xff80000014387808 */ /* 0x000fe20006000000 */
[----:B------:R-:W1:Y:S01]  /*47f0*/  MUFU.TANH R3, R3 ;  /* 0x0000000300037308 */ /* 0x000e620000002400 */
[----:B------:R-:W-:Y:S01]  /*4800*/  ISETP.GE.AND P4, PT, R2, R12, PT ;  /* 0x0000000c0200720c */ /* 0x000fe20003f86270 */
[----:B------:R-:W-:Y:S01]  /*4810*/  IMAD.IADD R2, R134, 0x1, R113 ;  /* 0x0000000186027824 */ /* 0x000fe200078e0271 */
[----:B------:R-:W-:-:S02]  /*4820*/  FSEL R113, R10, -INF , !P0 ;  /* 0xff8000000a717808 */ /* 0x000fc40004000000 */
[----:B------:R-:W-:Y:S02]  /*4830*/  ISETP.GE.AND P0, PT, R186, 0x2, PT ;  /* 0x00000002ba00780c */ /* 0x000fe40003f06270 */
[----:B------:R-:W-:Y:S02]  /*4840*/  FSEL R189, R15, -INF , !P5 ;  /* 0xff8000000fbd7808 */ /* 0x000fe40006800000 */
[----:B------:R-:W-:Y:S02]  /*4850*/  ISETP.GE.AND P5, PT, R4, R12, PT ;  /* 0x0000000c0400720c */ /* 0x000fe40003fa6270 */
[----:B--2---:R-:W-:Y:S02]  /*4860*/  FSEL R197, R9, -INF , !P3 ;  /* 0xff80000009c57808 */ /* 0x004fe40005800000 */
[----:B------:R-:W-:Y:S02]  /*4870*/  FSEL R190, R16, -INF , !P5 ;  /* 0xff80000010be7808 */ /* 0x000fe40006800000 */
[----:B------:R-:W-:-:S02]  /*4880*/  FSEL R195, R17, -INF , !P4 ;  /* 0xff80000011c37808 */ /* 0x000fc40006000000 */
[----:B-1----:R-:W-:Y:S02]  /*4890*/  FSEL R198, R3, -INF , !P2 ;  /* 0xff80000003c67808 */ /* 0x002fe40005000000 */
[----:B------:R-:W-:Y:S01]  /*48a0*/  FSEL R199, R19, -INF , !P1 ;  /* 0xff80000013c77808 */ /* 0x000fe20004800000 */
[----:B------:R-:W-:Y:S05]  /*48b0*/  @!P0 BRA `(.L_x_1497) ;  /* 0x000005e000008947 */ /* 0x000fea0003800000 */
[----:B------:R-:W-:Y:S05]  /*48c0*/  @P6 BRA `(.L_x_1498) ;  /* 0x000003b000006947 */ /* 0x000fea0003800000 */
[----:B------:R-:W1:Y:S01]  /*48d0*/  I2F.RP R4, R200 ;  /* 0x000000c800047306 */ /* 0x000e620000209400 */
[C---:B------:R-:W-:Y:S02]  /*48e0*/  IADD3 R10, R80.reuse, -0x200, RZ ;  /* 0xfffffe00500a7810 */ /* 0x040fe40007ffe0ff */
[----:B------:R-:W-:Y:S02]  /*48f0*/  IADD3 R9, R80, -0x100, RZ ;  /* 0xffffff0050097810 */ /* 0x000fe40007ffe0ff */
[----:B------:R-:W-:Y:S02]  /*4900*/  IABS R7, R10 ;  /* 0x0000000a00077213 */ /* 0x000fe40000000000 */
[----:B------:R-:W-:Y:S01]  /*4910*/  IABS R6, R9 ;  /* 0x0000000900067213 */ /* 0x000fe20000000000 */
        /* <DEDUP_REMOVED lines=22> */
[----:B------:R-:W-:-:S02]  /*4a80*/  LOP3.LUT R5, R10, c[0x0][0x2d0], RZ, 0x3c, !PT ;  /* 0x0000b4000a057a12 */ /* 0x000fc400078e3cff */
[----:B------:R-:W-:Y:S02]  /*4a90*/  ISETP.GE.AND P3, PT, R6, RZ, PT ;  /* 0x000000ff0600720c */ /* 0x000fe40003f66270 */
[----:B------:R-:W-:Y:S02]  /*4aa0*/  ISETP.GE.AND P1, PT, R5, RZ, PT ;  /* 0x000000ff0500720c */ /* 0x000fe40003f26270 */
[----:B------:R-:W-:Y:S02]  /*4ab0*/  @!P2 IADD3 R3, R3, 0x1, RZ ;  /* 0x000000010303a810 */ /* 0x000fe40007ffe0ff */
[----:B------:R-:W-:Y:S02]  /*4ac0*/  @P5 IADD3 R4, R4, 0x1, RZ ;  /* 0x0000000104045810 */ /* 0x000fe40007ffe0ff */
[----:B------:R-:W-:Y:S02]  /*4ad0*/  @P4 IADD3 R3, R3, 0x1, RZ ;  /* 0x0000000103034810 */ /* 0x000fe40007ffe0ff */
[----:B------:R-:W-:-:S02]  /*4ae0*/  ISETP.NE.AND P2, PT, RZ, c[0x0][0x2d0], PT ;  /* 0x0000b400ff007a0c */ /* 0x000fc40003f45270 */
[----:B------:R-:W-:Y:S01]  /*4af0*/  LOP3.LUT R5, RZ, c[0x0][0x2d0], RZ, 0x33, !PT ;  /* 0x0000b400ff057a12 */ /* 0x000fe200078e33ff */
        /* <DEDUP_REMOVED lines=24> */
.L_x_1498:
[----:B------:R-:W-:-:S04]  /*4c80*/  ULEA UR6, -UR6, URZ, 0x8 ;  /* 0x0000003f06067291 */ /* 0x000fc8000f8e413f */
[----:B------:R-:W-:Y:S02]  /*4c90*/  USHF.R.S32.HI UR4, URZ, 0x1f, UR6 ;  /* 0x0000001f3f047899 */ /* 0x000fe40008011406 */
[----:B------:R-:W-:-:S04]  /*4ca0*/  MOV R3, UR6 ;  /* 0x0000000600037c02 */ /* 0x000fc80008000f00 */
[----:B------:R-:W-:Y:S02]  /*4cb0*/  MOV R5, UR4 ;  /* 0x0000000400057c02 */ /* 0x000fe40008000f00 */
.L_x_1499:
[----:B------:R-:W-:-:S04]  /*4cc0*/  LEA R241, P1, R3, R241, 0x1 ;  /* 0x000000f103f17211 */ /* 0x000fc800078208ff */
[----:B------:R-:W-:Y:S01]  /*4cd0*/  LEA.HI.X R240, R3, R240, R5, 0x1, P1 ;  /* 0x000000f003f07211 */ /* 0x000fe200008f0c05 */
[----:B------:R-:W-:Y:S01]  /*4ce0*/  IMAD.MOV.U32 R14, RZ, RZ, R241 ;  /* 0x000000ffff0e7224 */ /* 0x000fe200078e00f1 */
        /* <DEDUP_REMOVED lines=18> */
[----:B------:R-:W-:-:S05]  /*4e10*/  IADD3.X R7, R9, UR7, RZ, P1, !PT ;  /* 0x0000000709077c10 */ /* 0x000fca0008ffe4ff */
[----:B------:R1:W-:Y:S01]  /*4e20*/  LDGSTS.E.BYPASS.LTC128B.128 [R183+0x3800], [R6.64] ;  /* 0x0380000006b77fae */ /* 0x0003e2000b901d4c */
[----:B--2---:R-:W-:-:S04]  /*4e30*/  IADD3 R4, P1, R6, UR9, RZ ;  /* 0x0000000906047c10 */ /* 0x004fc8000ff3e0ff */
[----:B------:R-:W-:Y:S02]  /*4e40*/  IADD3.X R5, R7, UR7, RZ, P1, !PT ;  /* 0x0000000707057c10 */ /* 0x000fe40008ffe4ff */
[----:B---3--:R-:W-:-:S03]  /*4e50*/  IADD3 R12, P1, R4, UR9, RZ ;  /* 0x00000009040c7c10 */ /* 0x008fc6000ff3e0ff */
[----:B------:R1:W-:Y:S01]  /*4e60*/  LDGSTS.E.BYPASS.LTC128B.128 [R183+0x4000], [R4.64] ;  /* 0x0400000004b77fae */ /* 0x0003e2000b901d4c */
[----:B------:R-:W-:-:S05]  /*4e70*/  IADD3.X R13, R5, UR7, RZ, P1, !PT ;  /* 0x00000007050d7c10 */ /* 0x000fca0008ffe4ff */
[----:B------:R1:W-:Y:S04]  /*4e80*/  LDGSTS.E.BYPASS.LTC128B.128 [R183+0x4800], [R12.64] ;  /* 0x048000000cb77fae */ /* 0x0003e8000b901d4c */
[----:B------:R-:W0:Y:S02]  /*4e90*/  LDGDEPBAR ;  /* 0x00000000000079af */ /* 0x000e240000000000 */
.L_x_1497:
[----:B------:R-:W-:Y:S02]  /*4ea0*/  FMNMX.FTZ R20, R101, R97, !PT ;  /* 0x0000006165147209 */ /* 0x000fe40007810000 */
[----:B------:R-:W-:Y:S02]  /*4eb0*/  SHF.L.U32 R134, R2, 0x1, RZ ;  /* 0x0000000102867819 */ /* 0x000fe400000006ff */
[----:B------:R-:W-:Y:S02]  /*4ec0*/  FMNMX.FTZ R20, R104, R20, !PT ;  /* 0x0000001468147209 */ /* 0x000fe40007810000 */
[----:B------:R-:W-:Y:S01]  /*4ed0*/  IADD3 R135, R0, R134, RZ ;  /* 0x0000008600877210 */ /* 0x000fe20007ffe0ff */
[----:B------:R-:W-:Y:S01]  /*4ee0*/  LDSM.16.MT88.4 R16, [R134+0x5000] ;  /* 0x005000008610783b */ /* 0x000fe20000004200 */
[----:B------:R-:W-:-:S03]  /*4ef0*/  FMNMX.FTZ R20, R103, R20, !PT ;  /* 0x0000001467147209 */ /* 0x000fc60007810000 */
[----:B-1----:R-:W-:Y:S01]  /*4f00*/  LDSM.16.MT88.4 R12, [R135+0x5000] ;  /* 0x00500000870c783b */ /* 0x002fe20000004200 */
        /* <DEDUP_REMOVED lines=79> */
[----:B-1----:R-:W-:Y:S01]  /*5400*/  FFMA.FTZ R3, R104, c[0x0][0x23c], -R5 ;  /* 0x00008f0068037a23 */ /* 0x002fe20000010805 */
[----:B--2---:R-:W-:-:S06]  /*5410*/  F2FP.PACK_AB R8, R200, R201 ;  /* 0x000000c9c808723e */ /* 0x004fcc00000000ff */
[----:B------:R1:W-:Y:S01]  /*5420*/  MUFU.EX2 R104, R3 ;  /* 0x0000000300687308 */ /* 0x0003e20000000800 */
[----:B---3--:R-:W-:-:S07]  /*5430*/  FFMA.FTZ R4, R99, c[0x0][0x23c], -R5 ;  /* 0x00008f0063047a23 */ /* 0x008fce0000010805 */
[----:B------:R2:W-:Y:S01]  /*5440*/  MUFU.EX2 R202, R4 ;  /* 0x0000000400ca7308 */ /* 0x0005e20000000800 */
[----:B-1----:R-:W-:-:S07]  /*5450*/  FFMA.FTZ R3, R103, c[0x0][0x23c], -R5 ;  /* 0x00008f0067037a23 */ /* 0x002fce0000010805 */
[----:B------:R1:W3:Y:S01]  /*5460*/  MUFU.EX2 R103, R3 ;  /* 0x0000000300677308 */ /* 0x0002e20000000800 */
[----:B--2---:R-:W-:-:S07]  /*5470*/  FFMA.FTZ R4, R96, c[0x0][0x23c], -R5 ;  /* 0x00008f0060047a23 */ /* 0x004fce0000010805 */
[----:B------:R2:W-:Y:S01]  /*5480*/  MUFU.EX2 R205, R4 ;  /* 0x0000000400cd7308 */ /* 0x0005e20000000800 */
[----:B-1----:R-:W-:Y:S02]  /*5490*/  FMNMX.FTZ R3, R118, R117, !PT ;  /* 0x0000007576037209 */ /* 0x002fe40007810000 */
[----:B---3--:R-:W-:Y:S02]  /*54a0*/  F2FP.PACK_AB R10, R103, R104 ;  /* 0x00000068670a723e */ /* 0x008fe400000000ff */
[----:B------:R-:W-:-:S04]  /*54b0*/  FMNMX.FTZ R3, R122, R3, !PT ;  /* 0x000000037a037209 */ /* 0x000fc80007810000 */
[----:B------:R-:W-:Y:S01]  /*54c0*/  FMNMX.FTZ R3, R124, R3, !PT ;  /* 0x000000037c037209 */ /* 0x000fe20007810000 */
[----:B--2---:R-:W-:-:S03]  /*54d0*/  FFMA.FTZ R4, R98, c[0x0][0x23c], -R5 ;  /* 0x00008f0062047a23 */ /* 0x004fc60000010805 */
        /* <DEDUP_REMOVED lines=83> */
[----:B-1----:R-:W-:-:S04]  /*5a10*/  FFMA.FTZ R4, R84, c[0x0][0x23c], -R5 ;  /* 0x00008f0054047a23 */ /* 0x002fc80000010805 */
[----:B------:R1:W-:Y:S01]  /*5a20*/  MUFU.EX2 R218, R4 ;  /* 0x0000000400da7308 */ /* 0x0003e20000000800 */
[----:B------:R-:W2:Y:S01]  /*5a30*/  SHFL.BFLY PT, R7, R3, 0x2, 0x1f ;  /* 0x0c401f0003077f89 */ /* 0x000ea200000e0000 */
[----:B-1----:R-:W-:-:S06]  /*5a40*/  FFMA.FTZ R4, R83, c[0x0][0x23c], -R5 ;  /* 0x00008f0053047a23 */ /* 0x002fcc0000010805 */
[----:B------:R1:W-:Y:S01]  /*5a50*/  MUFU.EX2 R217, R4 ;  /* 0x0000000400d97308 */ /* 0x0003e20000000800 */
[----:B--2---:R-:W-:-:S05]  /*5a60*/  FMNMX.FTZ R3, R3, R7, !PT ;  /* 0x0000000703037209 */ /* 0x004fca0007810000 */
        /* <DEDUP_REMOVED lines=9> */
[--C-:B-1----:R-:W-:Y:S02]  /*5b00*/  FFMA.FTZ R6, R42, c[0x0][0x23c], -R5.reuse ;  /* 0x00008f002a067a23 */ /* 0x102fe40000010805 */
[----:B------:R-:W1:Y:S05]  /*5b10*/  LDSM.16.MT88.4 R40, [R134+0x5800] ;  /* 0x005800008628783b */ /* 0x000e6a0000004200 */
[----:B------:R-:W-:Y:S01]  /*5b20*/  MUFU.EX2 R246, R6 ;  /* 0x0000000600f67308 */ /* 0x000fe20000000800 */
[----:B--2---:R-:W-:-:S07]  /*5b30*/  FFMA.FTZ R4, R78, c[0x0][0x23c], -R5 ;  /* 0x00008f004e047a23 */ /* 0x004fce0000010805 */
        /* <DEDUP_REMOVED lines=39> */
[----:B--2---:R-:W-:Y:S02]  /*5db0*/  FFMA.FTZ R4, R44, c[0x0][0x23c], -R5 ;  /* 0x00008f002c047a23 */ /* 0x004fe40000010805 */
[----:B------:R-:W2:Y:S04]  /*5dc0*/  LDSM.16.MT88.4 R44, [R135+0x5800] ;  /* 0x00580000872c783b */ /* 0x000ea80000004200 */
[----:B------:R3:W-:Y:S02]  /*5dd0*/  MUFU.EX2 R245, R4 ;  /* 0x0000000400f57308 */ /* 0x0007e40000000800 */
[----:B---3--:R-:W-:-:S05]  /*5de0*/  FMUL.FTZ R4, R3, c[0x0][0x23c] ;  /* 0x00008f0003047a20 */ /* 0x008fca0000410000 */
[----:B------:R-:W-:-:S05]  /*5df0*/  FSEL R4, R4, RZ, P1 ;  /* 0x000000ff04047208 */ /* 0x000fca0000800000 */
[--C-:B------:R-:W-:Y:S02]  /*5e00*/  FFMA.FTZ R0, R122, c[0x0][0x23c], -R4.reuse ;  /* 0x00008f007a007a23 */ /* 0x100fe40000010804 */
[--C-:B------:R-:W-:Y:S02]  /*5e10*/  FFMA.FTZ R2, R118, c[0x0][0x23c], -R4.reuse ;  /* 0x00008f0076027a23 */ /* 0x100fe40000010804 */
[----:B------:R3:W-:Y:S08]  /*5e20*/  MUFU.EX2 R58, R0 ;  /* 0x00000000003a7308 */ /* 0x0007f00000000800 */
[----:B------:R4:W-:Y:S01]  /*5e30*/  MUFU.EX2 R6, R2 ;  /* 0x0000000200067308 */ /* 0x0009e20000000800 */
[----:B---3--:R-:W-:-:S07]  /*5e40*/  FFMA.FTZ R0, R124, c[0x0][0x23c], -R4 ;  /* 0x00008f007c007a23 */ /* 0x008fce0000010804 */
[----:B------:R3:W5:Y:S01]  /*5e50*/  MUFU.EX2 R59, R0 ;  /* 0x00000000003b7308 */ /* 0x0007620000000800 */
[----:B----4-:R-:W-:-:S07]  /*5e60*/  FFMA.FTZ R2, R117, c[0x0][0x23c], -R4 ;  /* 0x00008f0075027a23 */ /* 0x010fce0000010804 */
[----:B------:R-:W4:Y:S01]  /*5e70*/  MUFU.EX2 R7, R2 ;  /* 0x0000000200077308 */ /* 0x000f220000000800 */
[----:B---3--:R-:W-:Y:S01]  /*5e80*/  FFMA.FTZ R0, R123, c[0x0][0x23c], -R4 ;  /* 0x00008f007b007a23 */ /* 0x008fe20000010804 */
[----:B-----5:R-:W-:-:S06]  /*5e90*/  F2FP.PACK_AB R11, R59, R58 ;  /* 0x0000003a3b0b723e */ /* 0x020fcc00000000ff */
[----:B------:R3:W5:Y:S01]  /*5ea0*/  MUFU.EX2 R60, R0 ;  /* 0x00000000003c7308 */ /* 0x0007620000000800 */
[----:B----4-:R-:W-:Y:S01]  /*5eb0*/  F2FP.PACK_AB R9, R7, R6 ;  /* 0x000000060709723e */ /* 0x010fe200000000ff */
[----:B------:R-:W-:Y:S02]  /*5ec0*/  FADD.FTZ R2, R201, R200 ;  /* 0x000000c8c9027221 */ /* 0x000fe40000010000 */
[----:B------:R-:W-:Y:S02]  /*5ed0*/  FADD.FTZ R7, R6, R7 ;  /* 0x0000000706077221 */ /* 0x000fe40000010000 */
[----:B------:R-:W-:Y:S02]  /*5ee0*/  FADD.FTZ R2, R104, R2 ;  /* 0x0000000268027221 */ /* 0x000fe40000010000 */
[----:B------:R-:W-:Y:S01]  /*5ef0*/  HMMA.16816.F32 R28, R8, R16, RZ ;  /* 0x00000010081c723c */ /* 0x000fe200000018ff */
[----:B------:R-:W-:Y:S02]  /*5f00*/  FADD.FTZ R7, R58, R7 ;  /* 0x000000073a077221 */ /* 0x000fe40000010000 */
[----:B------:R-:W-:-:S02]  /*5f10*/  FADD.FTZ R6, R103, R2 ;  /* 0x0000000267067221 */ /* 0x000fc40000010000 */
[----:B---3--:R-:W-:Y:S02]  /*5f20*/  FFMA.FTZ R0, R119, c[0x0][0x23c], -R4 ;  /* 0x00008f0077007a23 */ /* 0x008fe40000010804 */
[----:B------:R-:W-:Y:S01]  /*5f30*/  FADD.FTZ R2, R59, R7 ;  /* 0x000000073b027221 */ /* 0x000fe20000010000 */
[----:B------:R-:W-:Y:S01]  /*5f40*/  HMMA.16816.F32 R24, R8, R18, RZ ;  /* 0x000000120818723c */ /* 0x000fe200000018ff */
[----:B------:R3:W4:Y:S02]  /*5f50*/  MUFU.EX2 R67, R0 ;  /* 0x0000000000437308 */ /* 0x0007240000000800 */
[----:B-----5:R-:W-:-:S05]  /*5f60*/  FADD.FTZ R7, R60, R2 ;  /* 0x000000023c077221 */ /* 0x020fca0000010000 */
[C---:B------:R-:W-:Y:S08]  /*5f70*/  HMMA.16816.F32 R16, R8.reuse, R12, RZ ;  /* 0x0000000c0810723c */ /* 0x040ff000000018ff */
[----:B------:R-:W-:Y:S01]  /*5f80*/  HMMA.16816.F32 R12, R8, R14, RZ ;  /* 0x0000000e080c723c */ /* 0x000fe200000018ff */
[----:B---3--:R-:W-:-:S04]  /*5f90*/  FFMA.FTZ R0, R120, c[0x0][0x23c], -R4 ;  /* 0x00008f0078007a23 */ /* 0x008fc80000010804 */
[----:B------:R3:W-:Y:S02]  /*5fa0*/  MUFU.EX2 R97, R0 ;  /* 0x0000000000617308 */ /* 0x0007e40000000800 */
[----:B------:R-:W-:Y:S02]  /*5fb0*/  F2FP.PACK_AB R8, R203, R102 ;  /* 0x00000066cb08723e */ /* 0x000fe400000000ff */
[----:B----4-:R-:W-:Y:S02]  /*5fc0*/  F2FP.PACK_AB R9, R67, R60 ;  /* 0x0000003c4309723e */ /* 0x010fe400000000ff */
[----:B------:R-:W-:Y:S01]  /*5fd0*/  F2FP.PACK_AB R10, R205, R202 ;  /* 0x000000cacd0a723e */ /* 0x000fe200000000ff */
[----:B---3--:R-:W-:-:S04]  /*5fe0*/  FFMA.FTZ R0, R121, c[0x0][0x23c], -R4 ;  /* 0x00008f0079007a23 */ /* 0x008fc80000010804 */
        /* <DEDUP_REMOVED lines=79> */
[----:B-1----:R-:W-:Y:S02]  /*64e0*/  FFMA.FTZ R0, R142, c[0x0][0x23c], -R4 ;  /* 0x00008f008e007a23 */ /* 0x002fe40000010804 */
[----:B------:R-:W-:Y:S04]  /*64f0*/  LDSM.16.MT88.4 R140, [R134+0x8800] ;  /* 0x00880000868c783b */ /* 0x000fe80000004200 */
        /* <DEDUP_REMOVED lines=89> */
[C---:B-----5:R-:W-:Y:S07]  /*6a90*/  HMMA.16816.F32 R32, R8.reuse, R36, R16 ;  /* 0x000000240820723c */ /* 0x060fee0000001810 */
[----:B------:R-:W-:Y:S01]  /*6aa0*/  FADD.FTZ R16, R102, R6 ;  /* 0x0000000666107221 */ /* 0x000fe20000010000 */
[----:B------:R-:W-:Y:S01]  /*6ab0*/  HMMA.16816.F32 R12, R8, R38, R12 ;  /* 0x00000026080c723c */ /* 0x000fe2000000180c */
[----:B------:R-:W-:Y:S01]  /*6ac0*/  FFMA.FTZ R6, R109, c[0x0][0x23c], -R4 ;  /* 0x00008f006d067a23 */ /* 0x000fe20000010804 */
[----:B------:R-:W4:Y:S01]  /*6ad0*/  LDSM.16.MT88.4 R36, [R135+0x7c00] ;  /* 0x007c00008724783b */ /* 0x000f220000004200 */
[----:B------:R-:W-:-:S02]  /*6ae0*/  FADD.FTZ R2, R203, R16 ;  /* 0x00000010cb027221 */ /* 0x000fc40000010000 */
[----:B------:R5:W-:Y:S01]  /*6af0*/  MUFU.EX2 R59, R6 ;  /* 0x00000006003b7308 */ /* 0x000be20000000800 */
[----:B-1----:R-:W-:Y:S01]  /*6b00*/  FFMA.FTZ R0, R115, c[0x0][0x23c], -R4 ;  /* 0x00008f0073007a23 */ /* 0x002fe20000010804 */
[----:B------:R-:W-:Y:S01]  /*6b10*/  F2FP.PACK_AB R8, R238, R236 ;  /* 0x000000ecee08723e */ /* 0x000fe200000000ff */
[----:B------:R-:W-:Y:S01]  /*6b20*/  FADD.FTZ R2, R202, R2 ;  /* 0x00000002ca027221 */ /* 0x000fe20000010000 */
[----:B------:R-:W-:-:S04]  /*6b30*/  F2FP.PACK_AB R10, R242, R239 ;  /* 0x000000eff20a723e */ /* 0x000fc800000000ff */
[----:B------:R1:W1:Y:S01]  /*6b40*/  MUFU.EX2 R64, R0 ;  /* 0x0000000000407308 */ /* 0x0002620000000800 */
[----:B------:R-:W-:-:S04]  /*6b50*/  FADD.FTZ R2, R205, R2 ;  /* 0x00000002cd027221 */ /* 0x000fc80000010000 */
[----:B------:R-:W-:Y:S02]  /*6b60*/  FADD.FTZ R2, R204, R2 ;  /* 0x00000002cc027221 */ /* 0x000fe40000010000 */
[----:B-----5:R-:W-:Y:S02]  /*6b70*/  FFMA.FTZ R6, R106, c[0x0][0x23c], -R4 ;  /* 0x00008f006a067a23 */ /* 0x020fe40000010804 */
[----:B------:R-:W-:Y:S02]  /*6b80*/  FADD.FTZ R2, R207, R2 ;  /* 0x00000002cf027221 */ /* 0x000fe40000010000 */
[----:B------:R5:W-:Y:S02]  /*6b90*/  MUFU.EX2 R58, R6 ;  /* 0x00000006003a7308 */ /* 0x000be40000000800 */
[----:B------:R-:W-:Y:S02]  /*6ba0*/  FADD.FTZ R2, R206, R2 ;  /* 0x00000002ce027221 */ /* 0x000fe40000010000 */
[----:B-1----:R-:W-:Y:S01]  /*6bb0*/  FFMA.FTZ R0, R116, c[0x0][0x23c], -R4 ;  /* 0x00008f0074007a23 */ /* 0x002fe20000010804 */
[----:B------:R-:W-:Y:S01]  /*6bc0*/  F2FP.PACK_AB R9, R64, R61 ;  /* 0x0000003d4009723e */ /* 0x000fe200000000ff */
[----:B------:R-:W-:-:S02]  /*6bd0*/  FADD.FTZ R2, R208, R2 ;  /* 0x00000002d0027221 */ /* 0x000fc40000010000 */
[----:B------:R1:W-:Y:S02]  /*6be0*/  MUFU.EX2 R63, R0 ;  /* 0x00000000003f7308 */ /* 0x0003e40000000800 */
[----:B------:R-:W-:-:S04]  /*6bf0*/  FADD.FTZ R2, R209, R2 ;  /* 0x00000002d1027221 */ /* 0x000fc80000010000 */
[----:B------:R-:W-:Y:S02]  /*6c00*/  FADD.FTZ R2, R211, R2 ;  /* 0x00000002d3027221 */ /* 0x000fe40000010000 */
[----:B-----5:R-:W-:Y:S02]  /*6c10*/  FFMA.FTZ R6, R107, c[0x0][0x23c], -R4 ;  /* 0x00008f006b067a23 */ /* 0x020fe40000010804 */
[----:B------:R-:W-:-:S04]  /*6c20*/  FADD.FTZ R2, R210, R2 ;  /* 0x00000002d2027221 */ /* 0x000fc80000010000 */
[----:B------:R-:W-:Y:S02]  /*6c30*/  FADD.FTZ R2, R212, R2 ;  /* 0x00000002d4027221 */ /* 0x000fe40000010000 */
[----:B-1----:R-:W-:Y:S02]  /*6c40*/  FFMA.FTZ R0, R111, c[0x0][0x23c], -R4 ;  /* 0x00008f006f007a23 */ /* 0x002fe40000010804 */
[----:B------:R-:W-:Y:S02]  /*6c50*/  FADD.FTZ R2, R213, R2 ;  /* 0x00000002d5027221 */ /* 0x000fe40000010000 */
[----:B------:R1:W5:Y:S02]  /*6c60*/  MUFU.EX2 R62, R0 ;  /* 0x00000000003e7308 */ /* 0x0003640000000800 */
[----:B------:R-:W-:-:S04]  /*6c70*/  FADD.FTZ R2, R215, R2 ;  /* 0x00000002d7027221 */ /* 0x000fc80000010000 */
[----:B------:R-:W-:-:S04]  /*6c80*/  FADD.FTZ R2, R214, R2 ;  /* 0x00000002d6027221 */ /* 0x000fc80000010000 */
[----:B------:R-:W-:-:S04]  /*6c90*/  FADD.FTZ R2, R216, R2 ;  /* 0x00000002d8027221 */ /* 0x000fc80000010000 */
[----:B------:R-:W-:Y:S02]  /*6ca0*/  FADD.FTZ R2, R218, R2 ;  /* 0x00000002da027221 */ /* 0x000fe40000010000 */
[----:B-1----:R-:W-:Y:S01]  /*6cb0*/  FFMA.FTZ R0, R54, c[0x0][0x23c], -R5 ;  /* 0x00008f0036007a23 */ /* 0x002fe20000010805 */
[----:B-----5:R-:W-:Y:S01]  /*6cc0*/  F2FP.PACK_AB R11, R62, R63 ;  /* 0x0000003f3e0b723e */ /* 0x020fe200000000ff */
[----:B------:R-:W-:Y:S02]  /*6cd0*/  FADD.FTZ R2, R217, R2 ;  /* 0x00000002d9027221 */ /* 0x000fe40000010000 */
[----:B------:R1:W-:Y:S04]  /*6ce0*/  MUFU.EX2 R78, R0 ;  /* 0x00000000004e7308 */ /* 0x0003e80000000800 */
[C---:B---3--:R-:W-:Y:S08]  /*6cf0*/  HMMA.16816.F32 R24, R8.reuse, R42, R24 ;  /* 0x0000002a0818723c */ /* 0x048ff00000001818 */
[----:B------:R-:W-:Y:S01]  /*6d00*/  HMMA.16816.F32 R28, R8, R40, R28 ;  /* 0x00000028081c723c */ /* 0x000fe2000000181c */
[----:B------:R-:W3:Y:S01]  /*6d10*/  LDSM.16.MT88.4 R40, [R134+0x8000] ;  /* 0x008000008628783b */ /* 0x000ee20000004200 */
[----:B-1----:R-:W-:-:S04]  /*6d20*/  FFMA.FTZ R0, R108, c[0x0][0x23c], -R4 ;  /* 0x00008f006c007a23 */ /* 0x002fc80000010804 */
[----:B------:R1:W5:Y:S02]  /*6d30*/  MUFU.EX2 R60, R0 ;  /* 0x00000000003c7308 */ /* 0x0003640000000800 */
[C---:B--2---:R-:W-:Y:S08]  /*6d40*/  HMMA.16816.F32 R16, R8.reuse, R44, R32 ;  /* 0x0000002c0810723c */ /* 0x044ff00000001820 */
[----:B------:R-:W-:Y:S01]  /*6d50*/  HMMA.16816.F32 R12, R8, R46, R12 ;  /* 0x0000002e080c723c */ /* 0x000fe2000000180c */
[----:B------:R-:W-:Y:S01]  /*6d60*/  LDSM.16.MT88.4 R44, [R134+0x8400] ;  /* 0x00840000862c783b */ /* 0x000fe20000004200 */
[----:B-1----:R-:W-:-:S05]  /*6d70*/  FADD.FTZ R0, R67, R7 ;  /* 0x0000000743007221 */ /* 0x002fca0000010000 */
[----:B------:R-:W-:Y:S02]  /*6d80*/  F2FP.PACK_AB R8, R245, R243 ;  /* 0x000000f3f508723e */ /* 0x000fe400000000ff */
[----:B-----5:R-:W-:Y:S01]  /*6d90*/  F2FP.PACK_AB R9, R59, R60 ;  /* 0x0000003c3b09723e */ /* 0x020fe200000000ff */
[----:B------:R-:W-:Y:S01]  /*6da0*/  FADD.FTZ R0, R97, R0 ;  /* 0x0000000061007221 */ /* 0x000fe20000010000 */
[----:B------:R-:W-:-:S03]  /*6db0*/  F2FP.PACK_AB R10, R246, R244 ;  /* 0x000000f4f60a723e */ /* 0x000fc600000000ff */
[----:B------:R-:W-:-:S04]  /*6dc0*/  FADD.FTZ R0, R96, R0 ;  /* 0x0000000060007221 */ /* 0x000fc80000010000 */
        /* <DEDUP_REMOVED lines=17> */
[----:B-1----:R-:W-:Y:S02]  /*6ee0*/  FFMA.FTZ R6, R110, c[0x0][0x23c], -R4 ;  /* 0x00008f006e067a23 */ /* 0x002fe40000010804 */
[----:B------:R-:W-:Y:S02]  /*6ef0*/  FADD.FTZ R0, R85, R0 ;  /* 0x0000000055007221 */ /* 0x000fe40000010000 */
[----:B------:R1:W-:Y:S01]  /*6f00*/  MUFU.EX2 R55, R6 ;  /* 0x0000000600377308 */ /* 0x0003e20000000800 */
[----:B----4-:R-:W-:Y:S01]  /*6f10*/  HMMA.16816.F32 R16, R8, R36, R16 ;  /* 0x000000240810723c */ /* 0x010fe20000001810 */
        /* <DEDUP_REMOVED lines=33> */
[----:B------:R-:W-:Y:S02]  /*7130*/  FADD.FTZ R0, R21, R0 ;  /* 0x0000000015007221 */ /* 0x000fe40000010000 */
[----:B---3--:R-:W-:Y:S02]  /*7140*/  HMMA.16816.F32 R32, R8, R40, R32 ;  /* 0x000000280820723c */ /* 0x008fe40000001820 */
[----:B------:R-:W-:-:S04]  /*7150*/  FADD.FTZ R0, R61, R0 ;  /* 0x000000003d007221 */ /* 0x000fc80000010000 */
[----:B------:R-:W-:Y:S02]  /*7160*/  FADD.FTZ R0, R64, R0 ;  /* 0x0000000040007221 */ /* 0x000fe40000010000 */
[C---:B------:R-:W-:Y:S01]  /*7170*/  HMMA.16816.F32 R36, R8.reuse, R42, R24 ;  /* 0x0000002a0824723c */ /* 0x040fe20000001818 */
[----:B------:R-:W3:Y:S01]  /*7180*/  LDSM.16.MT88.4 R24, [R135+0x8400] ;  /* 0x008400008718783b */ /* 0x000ee20000004200 */
[----:B------:R-:W-:Y:S02]  /*7190*/  FADD.FTZ R0, R63, R0 ;  /* 0x000000003f007221 */ /* 0x000fe40000010000 */
[----:B-1----:R-:W-:Y:S02]  /*71a0*/  FFMA.FTZ R6, R23, c[0x0][0x23c], -R5 ;  /* 0x00008f0017067a23 */ /* 0x002fe40000010805 */
[----:B------:R-:W-:Y:S02]  /*71b0*/  FADD.FTZ R0, R62, R0 ;  /* 0x000000003e007221 */ /* 0x000fe40000010000 */
[----:B------:R1:W-:Y:S01]  /*71c0*/  MUFU.EX2 R53, R6 ;  /* 0x0000000600357308 */ /* 0x0003e20000000800 */
[----:B--2---:R-:W-:Y:S01]  /*71d0*/  HMMA.16816.F32 R16, R8, R28, R16 ;  /* 0x0000001c0810723c */ /* 0x004fe20000001810 */
        /* <DEDUP_REMOVED lines=10> */
[----:B------:R1:W2:Y:S02]  /*7280*/  MUFU.EX2 R50, R2 ;  /* 0x0000000200327308 */ /* 0x0002a40000000800 */
[----:B------:R-:W-:-:S04]  /*7290*/  FADD.FTZ R0, R54, R0 ;  /* 0x0000000036007221 */ /* 0x000fc80000010000 */
[----:B------:R-:W-:-:S04]  /*72a0*/  FADD.FTZ R0, R52, R0 ;  /* 0x0000000034007221 */ /* 0x000fc80000010000 */
[----:B------:R-:W-:Y:S02]  /*72b0*/  FADD.FTZ R0, R51, R0 ;  /* 0x0000000033007221 */ /* 0x000fe40000010000 */
[----:B-1----:R-:W-:Y:S02]  /*72c0*/  FADD.FTZ R2, R220, R6 ;  /* 0x00000006dc027221 */ /* 0x002fe40000010000 */
[----:B------:R-:W-:Y:S02]  /*72d0*/  FFMA.FTZ R6, R184, c[0x0][0x23c], -R4 ;  /* 0x00008f00b8067a23 */ /* 0x000fe40000010804 */
        /* <DEDUP_REMOVED lines=11> */
[----:B------:R-:W-:Y:S02]  /*7390*/  FADD.FTZ R0, R49, R0 ;  /* 0x0000000031007221 */ /* 0x000fe40000010000 */
[----:B------:R-:W-:-:S04]  /*73a0*/  FADD.FTZ R2, R227, R2 ;  /* 0x00000002e3027221 */ /* 0x000fc80000010000 */
[----:B------:R-:W-:-:S04]  /*73b0*/  FADD.FTZ R2, R228, R2 ;  /* 0x00000002e4027221 */ /* 0x000fc80000010000 */
        /* <DEDUP_REMOVED lines=10> */
[C---:B-1----:R-:W-:Y:S01]  /*7460*/  F2FP.PACK_AB R11, R42.reuse, R48 ;  /* 0x000000302a0b723e */ /* 0x042fe200000000ff */
[----:B------:R-:W-:Y:S02]  /*7470*/  FFMA.FTZ R6, R113, c[0x0][0x23c], -R5 ;  /* 0x00008f0071067a23 */ /* 0x000fe40000010805 */
[----:B------:R-:W-:Y:S02]  /*7480*/  FADD.FTZ R2, R237, R2 ;  /* 0x00000002ed027221 */ /* 0x000fe40000010000 */
[----:B------:R-:W1:Y:S01]  /*7490*/  MUFU.EX2 R43, R6 ;  /* 0x00000006002b7308 */ /* 0x000e620000000800 */
[----:B------:R-:W-:Y:S01]  /*74a0*/  FADD.FTZ R0, R42, R0 ;  /* 0x000000002a007221 */ /* 0x000fe20000010000 */
[----:B------:R-:W-:Y:S01]  /*74b0*/  HMMA.16816.F32 R136, R8, R44, R32 ;  /* 0x0000002c0888723c */ /* 0x000fe20000001820 */
[----:B------:R-:W-:Y:S01]  /*74c0*/  FADD.FTZ R2, R236, R2 ;  /* 0x00000002ec027221 */ /* 0x000fe20000010000 */
[----:B------:R-:W2:Y:S03]  /*74d0*/  LDSM.16.MT88.4 R32, [R135+0x8800] ;  /* 0x008800008720783b */ /* 0x000ea60000004200 */
[----:B------:R-:W-:-:S03]  /*74e0*/  FADD.FTZ R2, R238, R2 ;  /* 0x00000002ee027221 */ /* 0x000fc60000010000 */
[----:B------:R-:W-:Y:S01]  /*74f0*/  HMMA.16816.F32 R28, R8, R46, R36 ;  /* 0x0000002e081c723c */ /* 0x000fe20000001824 */
[----:B------:R-:W-:-:S04]  /*7500*/  FADD.FTZ R2, R239, R2 ;  /* 0x00000002ef027221 */ /* 0x000fc80000010000 */
[----:B------:R-:W-:Y:S01]  /*7510*/  FADD.FTZ R2, R242, R2 ;  /* 0x00000002f2027221 */ /* 0x000fe20000010000 */
[----:B-1----:R-:W-:Y:S01]  /*7520*/  F2FP.PACK_AB R148, R43, R53 ;  /* 0x000000352b94723e */ /* 0x002fe200000000ff */
[----:B------:R-:W-:Y:S01]  /*7530*/  FFMA.FTZ R6, R188, c[0x0][0x23c], -R4 ;  /* 0x00008f00bc067a23 */ /* 0x000fe20000010804 */
[----:B---3--:R-:W-:Y:S01]  /*7540*/  HMMA.16816.F32 R144, R8, R24, R16 ;  /* 0x000000180890723c */ /* 0x008fe20000001810 */
[----:B------:R-:W-:Y:S01]  /*7550*/  FADD.FTZ R2, R243, R2 ;  /* 0x00000002f3027221 */ /* 0x000fe20000010000 */
[----:B------:R-:W1:Y:S01]  /*7560*/  LDSM.16.MT88.4 R16, [R134+0x8c00] ;  /* 0x008c00008610783b */ /* 0x000e620000004200 */
[----:B------:R3:W4:Y:S02]  /*7570*/  MUFU.EX2 R41, R6 ;  /* 0x0000000600297308 */ /* 0x0007240000000800 */
[----:B------:R-:W-:-:S03]  /*7580*/  FADD.FTZ R2, R245, R2 ;  /* 0x00000002f5027221 */ /* 0x000fc60000010000 */
[----:B------:R-:W-:Y:S01]  /*7590*/  HMMA.16816.F32 R12, R8, R26, R12 ;  /* 0x0000001a080c723c */ /* 0x000fe2000000180c */
[----:B------:R-:W-:Y:S01]  /*75a0*/  FADD.FTZ R2, R244, R2 ;  /* 0x00000002f4027221 */ /* 0x000fe20000010000 */
[----:B------:R-:W5:Y:S03]  /*75b0*/  LDSM.16.MT88.4 R24, [R135+0x8c00] ;  /* 0x008c00008718783b */ /* 0x000f660000004200 */
[----:B------:R-:W-:Y:S02]  /*75c0*/  FADD.FTZ R2, R246, R2 ;  /* 0x00000002f6027221 */ /* 0x000fe40000010000 */
[----:B------:R-:W-:Y:S02]  /*75d0*/  F2FP.PACK_AB R8, R78, R88 ;  /* 0x000000584e08723e */ /* 0x000fe400000000ff */
[----:B------:R-:W-:Y:S01]  /*75e0*/  FADD.FTZ R2, R120, R2 ;  /* 0x0000000278027221 */ /* 0x000fe20000010000 */
[----:B------:R-:W-:Y:S01]  /*75f0*/  F2FP.PACK_AB R10, R56, R67 ;  /* 0x00000043380a723e */ /* 0x000fe200000000ff */
[----:B---3--:R-:W-:-:S02]  /*7600*/  FFMA.FTZ R6, R189, c[0x0][0x23c], -R4 ;  /* 0x00008f00bd067a23 */ /* 0x008fc40000010804 */
[----:B------:R-:W-:Y:S02]  /*7610*/  FADD.FTZ R2, R119, R2 ;  /* 0x0000000277027221 */ /* 0x000fe40000010000 */
[----:B------:R-:W3:Y:S01]  /*7620*/  MUFU.EX2 R40, R6 ;  /* 0x0000000600287308 */ /* 0x000ee20000000800 */
[----:B----4-:R-:W-:Y:S02]  /*7630*/  FADD.FTZ R0, R41, R0 ;  /* 0x0000000029007221 */ /* 0x010fe40000010000 */
[----:B------:R-:W-:-:S04]  /*7640*/  FADD.FTZ R2, R118, R2 ;  /* 0x0000000276027221 */ /* 0x000fc80000010000 */
[----:B------:R-:W-:-:S04]  /*7650*/  FADD.FTZ R2, R117, R2 ;  /* 0x0000000275027221 */ /* 0x000fc80000010000 */
[----:B------:R-:W-:-:S04]  /*7660*/  FADD.FTZ R2, R101, R2 ;  /* 0x0000000265027221 */ /* 0x000fc80000010000 */
[----:B------:R-:W-:Y:S01]  /*7670*/  FADD.FTZ R2, R100, R2 ;  /* 0x0000000264027221 */ /* 0x000fe20000010000 */
[C---:B---3--:R-:W-:Y:S01]  /*7680*/  F2FP.PACK_AB R9, R40.reuse, R41 ;  /* 0x000000292809723e */ /* 0x048fe200000000ff */
[----:B------:R-:W-:Y:S02]  /*7690*/  FFMA.FTZ R6, R191, c[0x0][0x23c], -R4 ;  /* 0x00008f00bf067a23 */ /* 0x000fe40000010804 */
[----:B------:R-:W-:Y:S02]  /*76a0*/  FADD.FTZ R2, R99, R2 ;  /* 0x0000000263027221 */ /* 0x000fe40000010000 */
[----:B------:R3:W4:Y:S01]  /*76b0*/  MUFU.EX2 R23, R6 ;  /* 0x0000000600177308 */ /* 0x0007220000000800 */
[----:B------:R-:W-:Y:S02]  /*76c0*/  FADD.FTZ R0, R40, R0 ;  /* 0x0000000028007221 */ /* 0x000fe40000010000 */
[----:B------:R-:W-:-:S04]  /*76d0*/  FADD.FTZ R2, R98, R2 ;  /* 0x0000000262027221 */ /* 0x000fc80000010000 */
[----:B------:R-:W-:-:S04]  /*76e0*/  FADD.FTZ R2, R88, R2 ;  /* 0x0000000258027221 */ /* 0x000fc80000010000 */
[----:B------:R-:W-:-:S04]  /*76f0*/  FADD.FTZ R2, R78, R2 ;  /* 0x000000024e027221 */ /* 0x000fc80000010000 */
[----:B------:R-:W-:Y:S02]  /*7700*/  FADD.FTZ R2, R67, R2 ;  /* 0x0000000243027221 */ /* 0x000fe40000010000 */
[----:B---3--:R-:W-:Y:S02]  /*7710*/  FFMA.FTZ R6, R194, c[0x0][0x23c], -R4 ;  /* 0x00008f00c2067a23 */ /* 0x008fe40000010804 */
[----:B----4-:R-:W-:Y:S02]  /*7720*/  FADD.FTZ R0, R23, R0 ;  /* 0x0000000017007221 */ /* 0x010fe40000010000 */
[----:B------:R3:W4:Y:S01]  /*7730*/  MUFU.EX2 R22, R6 ;  /* 0x0000000600167308 */ /* 0x0007220000000800 */
[----:B------:R-:W-:-:S04]  /*7740*/  FADD.FTZ R2, R56, R2 ;  /* 0x0000000238027221 */ /* 0x000fc80000010000 */
[----:B------:R-:W-:-:S04]  /*7750*/  FADD.FTZ R2, R53, R2 ;  /* 0x0000000235027221 */ /* 0x000fc80000010000 */
[----:B------:R-:W-:Y:S02]  /*7760*/  FADD.FTZ R2, R43, R2 ;  /* 0x000000022b027221 */ /* 0x000fe40000010000 */
[--C-:B---3--:R-:W-:Y:S01]  /*7770*/  FFMA.FTZ R6, R190, c[0x0][0x23c], -R5.reuse ;  /* 0x00008f00be067a23 */ /* 0x108fe20000010805 */
[C---:B----4-:R-:W-:Y:S01]  /*7780*/  F2FP.PACK_AB R11, R22.reuse, R23 ;  /* 0x00000017160b723e */ /* 0x050fe200000000ff */
[----:B------:R-:W-:Y:S02]  /*7790*/  FADD.FTZ R0, R22, R0 ;  /* 0x0000000016007221 */ /* 0x000fe40000010000 */
[----:B------:R3:W4:Y:S04]  /*77a0*/  MUFU.EX2 R21, R6 ;  /* 0x0000000600157308 */ /* 0x0007280000000800 */
[C---:B------:R-:W-:Y:S08]  /*77b0*/  HMMA.16816.F32 R136, R8.reuse, R140, R136 ;  /* 0x0000008c0888723c */ /* 0x040ff00000001888 */
[----:B------:R-:W-:Y:S01]  /*77c0*/  HMMA.16816.F32 R140, R8, R142, R28 ;  /* 0x0000008e088c723c */ /* 0x000fe2000000181c */
[----:B---3--:R-:W-:-:S02]  /*77d0*/  FFMA.FTZ R6, R195, c[0x0][0x23c], -R5 ;  /* 0x00008f00c3067a23 */ /* 0x008fc40000010805 */
[----:B------:R-:W-:Y:S02]  /*77e0*/  FFMA.FTZ R5, R196, c[0x0][0x23c], -R4 ;  /* 0x00008f00c4057a23 */ /* 0x000fe40000010804 */
[----:B------:R-:W3:Y:S03]  /*77f0*/  MUFU.EX2 R238, R6 ;  /* 0x0000000600ee7308 */ /* 0x000ee60000000800 */
[----:B--2---:R-:W-:Y:S01]  /*7800*/  HMMA.16816.F32 R144, R8, R32, R144 ;  /* 0x000000200890723c */ /* 0x004fe20000001890 */
[----:B----4-:R-:W-:-:S04]  /*7810*/  FADD.FTZ R2, R21, R2 ;  /* 0x0000000215027221 */ /* 0x010fc80000010000 */
[----:B------:R2:W4:Y:S03]  /*7820*/  MUFU.EX2 R7, R5 ;  /* 0x0000000500077308 */ /* 0x0005260000000800 */
[----:B------:R-:W-:Y:S01]  /*7830*/  HMMA.16816.F32 R12, R8, R34, R12 ;  /* 0x00000022080c723c */ /* 0x000fe2000000180c */
[C---:B---3--:R-:W-:Y:S01]  /*7840*/  F2FP.PACK_AB R150, R238.reuse, R21 ;  /* 0x00000015ee96723e */ /* 0x048fe200000000ff */
[----:B------:R-:W-:Y:S02]  /*7850*/  FADD.FTZ R238, R238, R2 ;  /* 0x00000002eeee7221 */ /* 0x000fe40000010000 */
[----:B--2---:R-:W-:Y:S02]  /*7860*/  FFMA.FTZ R5, R197, c[0x0][0x23c], -R4 ;  /* 0x00008f00c5057a23 */ /* 0x004fe40000010804 */
[----:B----4-:R-:W-:Y:S02]  /*7870*/  FADD.FTZ R0, R7, R0 ;  /* 0x0000000007007221 */ /* 0x010fe40000010000 */
[----:B------:R2:W3:Y:S02]  /*7880*/  MUFU.EX2 R6, R5 ;  /* 0x0000000500067308 */ /* 0x0004e40000000800 */
[--C-:B--2---:R-:W-:Y:S01]  /*7890*/  FFMA.FTZ R5, R198, c[0x0][0x23c], -R4.reuse ;  /* 0x00008f00c6057a23 */ /* 0x104fe20000010804 */
[----:B---3--:R-:W-:Y:S01]  /*78a0*/  F2FP.PACK_AB R149, R6, R7 ;  /* 0x000000070695723e */ /* 0x008fe200000000ff */
[----:B------:R-:W-:-:S02]  /*78b0*/  FFMA.FTZ R4, R199, c[0x0][0x23c], -R4 ;  /* 0x00008f00c7047a23 */ /* 0x000fc40000010804 */
[----:B------:R-:W-:Y:S02]  /*78c0*/  FADD.FTZ R0, R6, R0 ;  /* 0x0000000006007221 */ /* 0x000fe40000010000 */
[----:B------:R-:W2:Y:S08]  /*78d0*/  MUFU.EX2 R5, R5 ;  /* 0x0000000500057308 */ /* 0x000eb00000000800 */
[----:B------:R-:W3:Y:S01]  /*78e0*/  MUFU.EX2 R4, R4 ;  /* 0x0000000400047308 */ /* 0x000ee20000000800 */
[----:B--2---:R-:W-:Y:S01]  /*78f0*/  FADD.FTZ R0, R5, R0 ;  /* 0x0000000005007221 */ /* 0x004fe20000010000 */
[----:B---3--:R-:W-:-:S03]  /*7900*/  F2FP.PACK_AB R151, R4, R5 ;  /* 0x000000050497723e */ /* 0x008fc600000000ff */
[----:B------:R-:W-:-:S04]  /*7910*/  FADD.FTZ R239, R4, R0 ;  /* 0x0000000004ef7221 */ /* 0x000fc80000010000 */
[C---:B-1----:R-:W-:Y:S08]  /*7920*/  HMMA.16816.F32 R136, R148.reuse, R16, R136 ;  /* 0x000000109488723c */ /* 0x042ff00000001888 */
[C---:B------:R-:W-:Y:S08]  /*7930*/  HMMA.16816.F32 R140, R148.reuse, R18, R140 ;  /* 0x00000012948c723c */ /* 0x040ff0000000188c */
[C---:B-----5:R-:W-:Y:S08]  /*7940*/  HMMA.16816.F32 R144, R148.reuse, R24, R144 ;  /* 0x000000189490723c */ /* 0x060ff00000001890 */
[----:B------:R-:W-:Y:S01]  /*7950*/  HMMA.16816.F32 R148, R148, R26, R12 ;  /* 0x0000001a9494723c */ /* 0x000fe2000000180c */
[----:B------:R-:W-:Y:S07]  /*7960*/  @!P0 BRA `(.L_x_1500) ;  /* 0x00004f8000008947 */ /* 0x000fee0003800000 */
[----:B------:R-:W-:Y:S01]  /*7970*/  ULDC UR4, c[0x0][0x1a0] ;  /* 0x0000680000047ab9 */ /* 0x000fe20000000800 */
[----:B------:R-:W-:Y:S01]  /*7980*/  IADD3 R186, R186, -0x2, RZ ;  /* 0xfffffffebaba7810 */ /* 0x000fe20007ffe0ff */
[----:B------:R-:W-:Y:S01]  /*7990*/  ULEA UR4, -UR4, URZ, 0x8 ;  /* 0x0000003f04047291 */ /* 0x000fe2000f8e413f */
[----:B------:R-:W-:Y:S01]  /*79a0*/  IMAD.MOV.U32 R195, RZ, RZ, R152 ;  /* 0x000000ffffc37224 */ /* 0x000fe200078e0098 */
[----:B------:R-:W-:Y:S01]  /*79b0*/  MOV R133, R3 ;  /* 0x0000000300857202 */ /* 0x000fe20000000f00 */
[----:B------:R-:W-:Y:S01]  /*79c0*/  IMAD.MOV.U32 R194, RZ, RZ, R153 ;  /* 0x000000ffffc27224 */ /* 0x000fe200078e0099 */
[----:B------:R-:W-:Y:S01]  /*79d0*/  USHF.R.S32.HI UR6, URZ, 0x1f, UR4 ;  /* 0x0000001f3f067899 */ /* 0x000fe20008011404 */
[----:B------:R-:W-:Y:S01]  /*79e0*/  IMAD.MOV.U32 R132, RZ, RZ, R20 ;  /* 0x000000ffff847224 */ /* 0x000fe200078e0014 */
[----:B------:R-:W-:-:S04]  /*79f0*/  MOV R243, UR4 ;  /* 0x0000000400f37c02 */ /* 0x000fc80008000f00 */
[----:B------:R-:W-:-:S04]  /*7a00*/  MOV R242, UR6 ;  /* 0x0000000600f27c02 */ /* 0x000fc80008000f00 */
.L_x_1504:
[----:B------:R-:W-:Y:S01]  /*7a10*/  MOV R2, R243 ;  /* 0x000000f300027202 */ /* 0x000fe20000000f00 */
[----:B------:R-:W-:Y:S04]  /*7a20*/  DEPBAR.LE SB0, 0x0 ;  /* 0x000080000000791a */ /* 0x000fe80000000000 */
[----:B------:R-:W-:Y:S01]  /*7a30*/  BAR.SYNC.DEFER_BLOCKING 0x0 ;  /* 0x0000000000007b1d */ /* 0x000fe20000010000 */
[----:B------:R-:W-:Y:S05]  /*7a40*/  MOV R0, R242 ;  /* 0x000000f200007202 */ /* 0x000fea0000000f00 */
[----:B------:R-:W-:-:S05]  /*7a50*/  @P6 BRA `(.L_x_1501) ;  /* 0x000003b000006947 */ /* 0x000fca0003800000 */
        /* <DEDUP_REMOVED lines=59> */
.L_x_1501:
[C---:B------:R-:W-:Y:S04]  /*7e10*/  LEA R195, P0, R2.reuse, R195, 0x1 ;  /* 0x000000c302c37211 */ /* 0x040fe800078008ff */
[----:B------:R-:W-:Y:S02]  /*7e20*/  MOV R12, R195 ;  /* 0x000000c3000c7202 */ /* 0x000fe40000000f00 */
[----:B------:R-:W-:Y:S02]  /*7e30*/  LEA.HI.X R194, R2, R194, R0, 0x1, P0 ;  /* 0x000000c202c27211 */ /* 0x000fe400000f0c00 */
[----:B------:R-:W-:Y:S02]  /*7e40*/  IADD3 R2, P0, R195, UR10, RZ ;  /* 0x0000000ac3027c10 */ /* 0x000fe4000ff1e0ff */
[----:B------:R-:W-:Y:S02]  /*7e50*/  MOV R13, R194 ;  /* 0x000000c2000d7202 */ /* 0x000fe40000000f00 */
[----:B------:R-:W-:Y:S02]  /*7e60*/  IADD3.X R3, R194, UR5, RZ, P0, !PT ;  /* 0x00000005c2037c10 */ /* 0x000fe400087fe4ff */
[----:B------:R-:W-:Y:S01]  /*7e70*/  IADD3 R10, P0, R2, UR10, RZ ;  /* 0x0000000a020a7c10 */ /* 0x000fe2000ff1e0ff */
[----:B------:R-:W-:Y:S01]  /*7e80*/  @!PT LDS RZ, [RZ] ;  /* 0x00000000fffff984 */ /* 0x000fe20000000800 */
[----:B------:R-:W-:Y:S01]  /*7e90*/  @!PT LDS RZ, [RZ] ;  /* 0x00000000fffff984 */ /* 0x000fe20000000800 */
[----:B------:R-:W-:Y:S01]  /*7ea0*/  @!PT LDS RZ, [RZ] ;  /* 0x00000000fffff984 */ /* 0x000fe20000000800 */
[----:B------:R1:W-:Y:S03]  /*7eb0*/  LDGSTS.E.BYPASS.LTC128B.128 [R183+0x5000], [R12.64] ;  /* 0x050000000cb77fae */ /* 0x0003e6000b901d4c */
[----:B------:R-:W-:Y:S02]  /*7ec0*/  IADD3.X R11, R3, UR5, RZ, P0, !PT ;  /* 0x00000005030b7c10 */ /* 0x000fe400087fe4ff */
[----:B------:R-:W-:Y:S03]  /*7ed0*/  IADD3 R8, P0, R10, UR10, RZ ;  /* 0x0000000a0a087c10 */ /* 0x000fe6000ff1e0ff */
[----:B------:R2:W-:Y:S01]  /*7ee0*/  LDGSTS.E.BYPASS.LTC128B.128 [R183+0x5800], [R2.64] ;  /* 0x0580000002b77fae */ /* 0x0005e2000b901d4c */
[----:B------:R-:W-:Y:S02]  /*7ef0*/  IADD3.X R9, R11, UR5, RZ, P0, !PT ;  /* 0x000000050b097c10 */ /* 0x000fe400087fe4ff */
[----:B------:R-:W-:Y:S04]  /*7f00*/  IADD3 R6, P0, R8, UR10, RZ ;  /* 0x0000000a08067c10 */ /* 0x000fe8000ff1e0ff */
[----:B------:R-:W-:Y:S01]  /*7f10*/  IADD3.X R7, R9, UR5, RZ, P0, !PT ;  /* 0x0000000509077c10 */ /* 0x000fe200087fe4ff */
[----:B------:R3:W-:Y:S01]  /*7f20*/  LDGSTS.E.BYPASS.LTC128B.128 [R183+0x6000], [R10.64] ;  /* 0x060000000ab77fae */ /* 0x0007e2000b901d4c */
[----:B------:R-:W-:Y:S04]  /*7f30*/  IADD3 R4, P0, R6, UR10, RZ ;  /* 0x0000000a06047c10 */ /* 0x000fe8000ff1e0ff */
[----:B------:R-:W-:Y:S03]  /*7f40*/  IADD3.X R5, R7, UR5, RZ, P0, !PT ;  /* 0x0000000507057c10 */ /* 0x000fe600087fe4ff */
[----:B------:R4:W-:Y:S08]  /*7f50*/  LDGSTS.E.BYPASS.LTC128B.128 [R183+0x6800], [R8.64] ;  /* 0x0680000008b77fae */ /* 0x0009f0000b901d4c */
[----:B------:R5:W-:Y:S01]  /*7f60*/  LDGSTS.E.BYPASS.LTC128B.128 [R183+0x7000], [R6.64] ;  /* 0x0700000006b77fae */ /* 0x000be2000b901d4c */
[----:B--2---:R-:W-:Y:S04]  /*7f70*/  IADD3 R2, P0, R4, UR10, RZ ;  /* 0x0000000a04027c10 */ /* 0x004fe8000ff1e0ff */
[----:B------:R-:W-:Y:S03]  /*7f80*/  IADD3.X R3, R5, UR5, RZ, P0, !PT ;  /* 0x0000000505037c10 */ /* 0x000fe600087fe4ff */
[----:B------:R5:W-:Y:S01]  /*7f90*/  LDGSTS.E.BYPASS.LTC128B.128 [R183+0x7800], [R4.64] ;  /* 0x0780000004b77fae */ /* 0x000be2000b901d4c */
[----:B---3--:R-:W-:Y:S04]  /*7fa0*/  IADD3 R10, P0, R2, UR10, RZ ;  /* 0x0000000a020a7c10 */ /* 0x008fe8000ff1e0ff */
[----:B------:R-:W-:Y:S03]  /*7fb0*/  IADD3.X R11, R3, UR5, RZ, P0, !PT ;  /* 0x00000005030b7c10 */ /* 0x000fe600087fe4ff */
[----:B------:R2:W-:Y:S01]  /*7fc0*/  LDGSTS.E.BYPASS.LTC128B.128 [R183+0x8000], [R2.64] ;  /* 0x0800000002b77fae */ /* 0x0005e2000b901d4c */
[----:B------:R-:W-:Y:S07]  /*7fd0*/  ISETP.GE.AND P0, PT, R186, 0x1, PT ;  /* 0x00000001ba00780c */ /* 0x000fee0003f06270 */
[----:B------:R4:W-:Y:S08]  /*7fe0*/  LDGSTS.E.BYPASS.LTC128B.128 [R183+0x8800], [R10.64] ;  /* 0x088000000ab77fae */ /* 0x0009f0000b901d4c */
[----:B------:R-:W-:Y:S08]  /*7ff0*/  LDSM.16.M88.4 R128, [R166] ;  /* 0x00000000a680783b */ /* 0x000ff00000000200 */
[----:B------:R-:W0:Y:S08]  /*8000*/  LDGDEPBAR ;  /* 0x00000000000079af */ /* 0x000e300000000000 */
[----:B------:R-:W-:Y:S08]  /*8010*/  LDSM.16.M88.4 R16, [R164+0x400] ;  /* 0x00040000a410783b */ /* 0x000ff00000000200 */
[----:B----4-:R-:W5:Y:S08]  /*8020*/  LDSM.16.M88.4 R8, [R164] ;  /* 0x00000000a408783b */ /* 0x010f700000000200 */
        /* <DEDUP_REMOVED lines=14> */
[----:B------:R-:W-:Y:S08]  /*8110*/  LDSM.16.M88.4 R156, [R167] ;  /* 0x00000000a79c783b */ /* 0x000ff00000000200 */
[----:B------:R-:W2:Y:S01]  /*8120*/  LDSM.16.M88.4 R160, [R165] ;  /* 0x00000000a5a0783b */ /* 0x000ea20000000200 */
[C---:B-----5:R-:W-:Y:S08]  /*8130*/  HMMA.16816.F32 R4, R128.reuse, R8, RZ ;  /* 0x000000088004723c */ /* 0x060ff000000018ff */
[C---:B------:R-:W-:Y:S08]  /*8140*/  HMMA.16816.F32 R8, R128.reuse, R10, RZ ;  /* 0x0000000a8008723c */ /* 0x040ff000000018ff */
[C---:B-1----:R-:W-:Y:S08]  /*8150*/  HMMA.16816.F32 R12, R128.reuse, R16, RZ ;  /* 0x00000010800c723c */ /* 0x042ff000000018ff */
        /* <DEDUP_REMOVED lines=75> */
[----:B------:R2:W2:Y:S01]  /*8610*/  MUFU.TANH R17, R21 ;  /* 0x0000001500117308 */ /* 0x0004a20000002400 */
[----:B------:R-:W-:Y:S02]  /*8620*/  FMUL.FTZ R26, R26, c[0x0][0x2ec] ;  /* 0x0000bb001a1a7a20 */ /* 0x000fe40000410000 */
[----:B------:R-:W-:Y:S01]  /*8630*/  FMUL.FTZ R27, R27, c[0x0][0x2ec] ;  /* 0x0000bb001b1b7a20 */ /* 0x000fe20000410000 */
[C---:B-----5:R-:W-:Y:S06]  /*8640*/  HMMA.16816.F32 R28, R156.reuse, R8, R28 ;  /* 0x000000089c1c723c */ /* 0x060fec000000181c */
[----:B------:R2:W2:Y:S02]  /*8650*/  MUFU.TANH R154, R16 ;  /* 0x00000010009a7308 */ /* 0x0004a40000002400 */
[C---:B------:R-:W-:Y:S01]  /*8660*/  HMMA.16816.F32 R32, R156.reuse, R10, R32 ;  /* 0x0000000a9c20723c */ /* 0x040fe20000001820 */
[----:B------:R-:W5:Y:S07]  /*8670*/  LDSM.16.M88.4 R8, [R178] ;  /* 0x00000000b208783b */ /* 0x000f6e0000000200 */
[----:B------:R2:W2:Y:S01]  /*8680*/  MUFU.TANH R152, R18 ;  /* 0x0000001200987308 */ /* 0x0004a20000002400 */
        /* <DEDUP_REMOVED lines=18> */
[----:B------:R-:W-:Y:S03]  /*87b0*/  FMUL.FTZ R39, R39, c[0x0][0x2ec] ;  /* 0x0000bb0027277a20 */ /* 0x000fe60000410000 */
[----:B------:R2:W2:Y:S01]  /*87c0*/  MUFU.TANH R15, R23 ;  /* 0x00000017000f7308 */ /* 0x0004a20000002400 */
        /* <DEDUP_REMOVED lines=31> */
[----:B------:R-:W-:Y:S02]  /*89c0*/  FMUL.FTZ R59, R59, c[0x0][0x2ec] ;  /* 0x0000bb003b3b7a20 */ /* 0x000fe40000410000 */
[----:B------:R-:W-:Y:S02]  /*89d0*/  FMUL.FTZ R44, R44, c[0x0][0x2ec] ;  /* 0x0000bb002c2c7a20 */ /* 0x000fe40000410000 */
        /* <DEDUP_REMOVED lines=82> */
[----:B------:R2:W2:Y:S01]  /*8f00*/  MUFU.TANH R14, R44 ;  /* 0x0000002c000e7308 */ /* 0x0004a20000002400 */
        /* <DEDUP_REMOVED lines=9> */
[----:B------:R-:W1:Y:S03]  /*8fa0*/  MUFU.TANH R46, R46 ;  /* 0x0000002e002e7308 */ /* 0x000e660000002400 */
        /* <DEDUP_REMOVED lines=23> */
[----:B--2---:R-:W-:Y:S01]  /*9120*/  FMUL.FTZ R21, R130, c[0x0][0x2ec] ;  /* 0x0000bb0082157a20 */ /* 0x004fe20000410000 */
[----:B------:R-:W2:Y:S01]  /*9130*/  MUFU.TANH R51, R51 ;  /* 0x0000003300337308 */ /* 0x000ea20000002400 */
        /* <DEDUP_REMOVED lines=82> */
[----:B--234-:R-:W-:Y:S02]  /*9660*/  ULDC UR6, c[0x0][0x198] ;  /* 0x0000660000067ab9 */ /* 0x01cfe40000000800 */
[----:B------:R-:W-:Y:S04]  /*9670*/  ULEA UR6, -UR6, URZ, 0x8 ;  /* 0x0000003f06067291 */ /* 0x000fe8000f8e413f */
[----:B------:R-:W-:Y:S02]  /*9680*/  USHF.R.S32.HI UR4, URZ, 0x1f, UR6 ;  /* 0x0000001f3f047899 */ /* 0x000fe40008011406 */
[----:B------:R-:W-:Y:S04]  /*9690*/  MOV R2, UR6 ;  /* 0x0000000600027c02 */ /* 0x000fe80008000f00 */
[----:B-1----:R-:W-:Y:S01]  /*96a0*/  MOV R0, UR4 ;  /* 0x0000000400007c02 */ /* 0x002fe20008000f00 */
[----:B------:R-:W-:-:S05]  /*96b0*/  @P6 BRA `(.L_x_1503) ;  /* 0x000003b000006947 */ /* 0x000fca0003800000 */
        /* <DEDUP_REMOVED lines=59> */
.L_x_1503:
[C---:B------:R-:W-:Y:S04]  /*9a70*/  LEA R241, P0, R2.reuse, R241, 0x1 ;  /* 0x000000f102f17211 */ /* 0x040fe800078008ff */
[----:B------:R-:W-:Y:S01]  /*9a80*/  LEA.HI.X R240, R2, R240, R0, 0x1, P0 ;  /* 0x000000f002f07211 */ /* 0x000fe200000f0c00 */
[----:B------:R-:W-:Y:S01]  /*9a90*/  IMAD.MOV.U32 R12, RZ, RZ, R241 ;  /* 0x000000ffff0c7224 */ /* 0x000fe200078e00f1 */
        /* <DEDUP_REMOVED lines=19> */
[----:B------:R1:W-:Y:S01]  /*9bd0*/  LDGSTS.E.BYPASS.LTC128B.128 [R183+0x3800], [R4.64] ;  /* 0x0380000004b77fae */ /* 0x0003e2000b901d4c */
[----:B--2---:R-:W-:Y:S04]  /*9be0*/  IADD3 R2, P0, R4, UR9, RZ ;  /* 0x0000000904027c10 */ /* 0x004fe8000ff1e0ff */
[----:B------:R-:W-:Y:S02]  /*9bf0*/  IADD3.X R3, R5, UR7, RZ, P0, !PT ;  /* 0x0000000705037c10 */ /* 0x000fe400087fe4ff */
[----:B---3--:R-:W-:Y:S03]  /*9c00*/  IADD3 R10, P0, R2, UR9, RZ ;  /* 0x00000009020a7c10 */ /* 0x008fe6000ff1e0ff */
[----:B------:R1:W-:Y:S01]  /*9c10*/  LDGSTS.E.BYPASS.LTC128B.128 [R183+0x4000], [R2.64] ;  /* 0x0400000002b77fae */ /* 0x0003e2000b901d4c */
[----:B------:R-:W-:Y:S05]  /*9c20*/  IADD3.X R11, R3, UR7, RZ, P0, !PT ;  /* 0x00000007030b7c10 */ /* 0x000fea00087fe4ff */
[----:B------:R1:W-:Y:S04]  /*9c30*/  LDGSTS.E.BYPASS.LTC128B.128 [R183+0x4800], [R10.64] ;  /* 0x048000000ab77fae */ /* 0x0003e8000b901d4c */
[----:B------:R-:W0:Y:S02]  /*9c40*/  LDGDEPBAR ;  /* 0x00000000000079af */ /* 0x000e240000000000 */
.L_x_1502:
[----:B-1234-:R-:W-:Y:S04]  /*9c50*/  FMNMX.FTZ R0, R184, R132, !PT ;  /* 0x00000084b8007209 */ /* 0x01efe80007810000 */
        /* <DEDUP_REMOVED lines=146> */
[----:B------:R-:W-:Y:S01]  /*a580*/  ISETP.GT.AND P0, PT, R186, RZ, PT ;  /* 0x000000ffba00720c */ /* 0x000fe20003f04270 */
[--C-:B------:R-:W-:Y:S02]  /*a590*/  FFMA.FTZ R6, R161, c[0x0][0x23c], -R23.reuse ;  /* 0x00008f00a1067a23 */ /* 0x100fe40000010817 */
[--C-:B------:R-:W-:Y:S02]  /*a5a0*/  FFMA.FTZ R8, R69, c[0x0][0x23c], -R23.reuse ;  /* 0x00008f0045087a23 */ /* 0x100fe40000010817 */
[----:B------:R-:W-:Y:S01]  /*a5b0*/  FFMA.FTZ R5, R189, c[0x0][0x23c], -R23 ;  /* 0x00008f00bd057a23 */ /* 0x000fe20000010817 */
[----:B------:R3:W-:Y:S01]  /*a5c0*/  MUFU.EX2 R131, R4 ;  /* 0x0000000400837308 */ /* 0x0007e20000000800 */
[--C-:B------:R-:W-:Y:S09]  /*a5d0*/  FFMA.FTZ R21, R21, c[0x0][0x23c], -R44.reuse ;  /* 0x00008f0015157a23 */ /* 0x100ff2000001082c */
[----:B------:R4:W-:Y:S01]  /*a5e0*/  MUFU.EX2 R161, R6 ;  /* 0x0000000600a17308 */ /* 0x0009e20000000800 */
[----:B-1----:R-:W-:Y:S02]  /*a5f0*/  FADD.FTZ R0, -R3, R133 ;  /* 0x0000008503007221 */ /* 0x002fe40000010100 */
[----:B--2---:R-:W-:Y:S02]  /*a600*/  FMUL.FTZ R9, R2, R141 ;  /* 0x0000008d02097220 */ /* 0x004fe40000410000 */
[----:B------:R-:W-:Y:S05]  /*a610*/  FMUL.FTZ R0, R0, c[0x0][0x23c] ;  /* 0x00008f0000007a20 */ /* 0x000fea0000410000 */
[----:B------:R1:W-:Y:S01]  /*a620*/  MUFU.EX2 R133, R5 ;  /* 0x0000000500857308 */ /* 0x0003e20000000800 */
[--C-:B---3--:R-:W-:Y:S09]  /*a630*/  FFMA.FTZ R4, R191, c[0x0][0x23c], -R23.reuse ;  /* 0x00008f00bf047a23 */ /* 0x108ff20000010817 */
[----:B------:R2:W3:Y:S01]  /*a640*/  MUFU.EX2 R156, R4 ;  /* 0x00000004009c7308 */ /* 0x0004e20000000800 */
[--C-:B----4-:R-:W-:Y:S02]  /*a650*/  FFMA.FTZ R6, R17, c[0x0][0x23c], -R23.reuse ;  /* 0x00008f0011067a23 */ /* 0x110fe40000010817 */
[----:B------:R-:W-:Y:S07]  /*a660*/  FMUL.FTZ R17, R2, R149 ;  /* 0x0000009502117220 */ /* 0x000fee0000410000 */
[----:B------:R4:W-:Y:S01]  /*a670*/  MUFU.EX2 R159, R7 ;  /* 0x00000007009f7308 */ /* 0x0009e20000000800 */
[--C-:B-1----:R-:W-:Y:S09]  /*a680*/  FFMA.FTZ R5, R154, c[0x0][0x23c], -R23.reuse ;  /* 0x00008f009a057a23 */ /* 0x102ff20000010817 */
[----:B------:R1:W-:Y:S01]  /*a690*/  MUFU.EX2 R154, R5 ;  /* 0x00000005009a7308 */ /* 0x0003e20000000800 */
[--C-:B--2---:R-:W-:Y:S09]  /*a6a0*/  FFMA.FTZ R4, R163, c[0x0][0x23c], -R44.reuse ;  /* 0x00008f00a3047a23 */ /* 0x104ff2000001082c */
[----:B------:R2:W-:Y:S01]  /*a6b0*/  MUFU.EX2 R130, R4 ;  /* 0x0000000400827308 */ /* 0x0005e20000000800 */
[--C-:B----4-:R-:W-:Y:S09]  /*a6c0*/  FFMA.FTZ R7, R18, c[0x0][0x23c], -R23.reuse ;  /* 0x00008f0012077a23 */ /* 0x110ff20000010817 */
[----:B------:R4:W-:Y:S01]  /*a6d0*/  MUFU.EX2 R237, R8 ;  /* 0x0000000800ed7308 */ /* 0x0009e20000000800 */
[--C-:B-1----:R-:W-:Y:S01]  /*a6e0*/  FFMA.FTZ R5, R24, c[0x0][0x23c], -R23.reuse ;  /* 0x00008f0018057a23 */ /* 0x102fe20000010817 */
[----:B---3--:R-:W-:Y:S08]  /*a6f0*/  F2FP.PACK_AB R24, R156, R131 ;  /* 0x000000839c18723e */ /* 0x008ff000000000ff */
[----:B------:R-:W1:Y:S01]  /*a700*/  MUFU.EX2 R0, R0 ;  /* 0x0000000000007308 */ /* 0x000e620000000800 */
[--C-:B--2---:R-:W-:Y:S09]  /*a710*/  FFMA.FTZ R4, R190, c[0x0][0x23c], -R44.reuse ;  /* 0x00008f00be047a23 */ /* 0x104ff2000001082c */
[----:B------:R2:W3:Y:S01]  /*a720*/  MUFU.EX2 R132, R4 ;  /* 0x0000000400847308 */ /* 0x0004e20000000800 */
[--C-:B----4-:R-:W-:Y:S09]  /*a730*/  FFMA.FTZ R8, R72, c[0x0][0x23c], -R23.reuse ;  /* 0x00008f0048087a23 */ /* 0x110ff20000010817 */
[----:B------:R4:W-:Y:S01]  /*a740*/  MUFU.EX2 R190, R5 ;  /* 0x0000000500be7308 */ /* 0x0009e20000000800 */
[C---:B-1----:R-:W-:Y:S02]  /*a750*/  FMUL.FTZ R11, R0.reuse, R143 ;  /* 0x0000008f000b7220 */ /* 0x042fe40000410000 */
[C---:B------:R-:W-:Y:S02]  /*a760*/  FMUL.FTZ R10, R0.reuse, R142 ;  /* 0x0000008e000a7220 */ /* 0x040fe40000410000 */
[----:B------:R-:W-:Y:S05]  /*a770*/  FMUL.FTZ R18, R0, R150 ;  /* 0x0000009600127220 */ /* 0x000fea0000410000 */
[----:B------:R1:W-:Y:S01]  /*a780*/  MUFU.EX2 R236, R8 ;  /* 0x0000000800ec7308 */ /* 0x0003e20000000800 */
[--C-:B--2---:R-:W-:Y:S09]  /*a790*/  FFMA.FTZ R4, R188, c[0x0][0x23c], -R23.reuse ;  /* 0x00008f00bc047a23 */ /* 0x104ff20000010817 */
[----:B------:R2:W5:Y:S01]  /*a7a0*/  MUFU.EX2 R158, R4 ;  /* 0x00000004009e7308 */ /* 0x0005620000000800 */
[--C-:B----4-:R-:W-:Y:S09]  /*a7b0*/  FFMA.FTZ R5, R32, c[0x0][0x23c], -R23.reuse ;  /* 0x00008f0020057a23 */ /* 0x110ff20000010817 */
[----:B------:R4:W-:Y:S01]  /*a7c0*/  MUFU.EX2 R202, R5 ;  /* 0x0000000500ca7308 */ /* 0x0009e20000000800 */
[--C-:B-1----:R-:W-:Y:S09]  /*a7d0*/  FFMA.FTZ R8, R73, c[0x0][0x23c], -R23.reuse ;  /* 0x00008f0049087a23 */ /* 0x102ff20000010817 */
[----:B------:R1:W-:Y:S01]  /*a7e0*/  MUFU.EX2 R188, R6 ;  /* 0x0000000600bc7308 */ /* 0x0003e20000000800 */
[--C-:B--2---:R-:W-:Y:S09]  /*a7f0*/  FFMA.FTZ R4, R187, c[0x0][0x23c], -R44.reuse ;  /* 0x00008f00bb047a23 */ /* 0x104ff2000001082c */
[----:B------:R2:W-:Y:S01]  /*a800*/  MUFU.EX2 R157, R4 ;  /* 0x00000004009d7308 */ /* 0x0005e20000000800 */
[--C-:B----4-:R-:W-:Y:S02]  /*a810*/  FFMA.FTZ R5, R40, c[0x0][0x23c], -R23.reuse ;  /* 0x00008f0028057a23 */ /* 0x110fe40000010817 */
[--C-:B------:R-:W-:Y:S07]  /*a820*/  FFMA.FTZ R40, R77, c[0x0][0x23c], -R23.reuse ;  /* 0x00008f004d287a23 */ /* 0x100fee0000010817 */
[----:B------:R4:W-:Y:S01]  /*a830*/  MUFU.EX2 R209, R5 ;  /* 0x0000000500d17308 */ /* 0x0009e20000000800 */
[--C-:B-1----:R-:W-:Y:S09]  /*a840*/  FFMA.FTZ R6, R29, c[0x0][0x23c], -R23.reuse ;  /* 0x00008f001d067a23 */ /* 0x102ff20000010817 */
[----:B------:R1:W-:Y:S01]  /*a850*/  MUFU.EX2 R187, R7 ;  /* 0x0000000700bb7308 */ /* 0x0003e20000000800 */
[--C-:B--2---:R-:W-:Y:S09]  /*a860*/  FFMA.FTZ R4, R185, c[0x0][0x23c], -R44.reuse ;  /* 0x00008f00b9047a23 */ /* 0x104ff2000001082c */
[----:B------:R2:W2:Y:S01]  /*a870*/  MUFU.EX2 R163, R4 ;  /* 0x0000000400a37308 */ /* 0x0004a20000000800 */
[--C-:B----4-:R-:W-:Y:S09]  /*a880*/  FFMA.FTZ R5, R48, c[0x0][0x23c], -R23.reuse ;  /* 0x00008f0030057a23 */ /* 0x110ff20000010817 */
[----:B------:R4:W-:Y:S01]  /*a890*/  MUFU.EX2 R201, R6 ;  /* 0x0000000600c97308 */ /* 0x0009e20000000800 */
[--C-:B-1----:R-:W-:Y:S09]  /*a8a0*/  FFMA.FTZ R7, R28, c[0x0][0x23c], -R23.reuse ;  /* 0x00008f001c077a23 */ /* 0x102ff20000010817 */
[----:B------:R1:W-:Y:S01]  /*a8b0*/  MUFU.EX2 R200, R7 ;  /* 0x0000000700c87308 */ /* 0x0003e20000000800 */
[--C-:B--2---:R-:W-:Y:S09]  /*a8c0*/  FFMA.FTZ R4, R160, c[0x0][0x23c], -R44.reuse ;  /* 0x00008f00a0047a23 */ /* 0x104ff2000001082c */
[----:B------:R2:W-:Y:S01]  /*a8d0*/  MUFU.EX2 R160, R4 ;  /* 0x0000000400a07308 */ /* 0x0005e20000000800 */
[--C-:B----4-:R-:W-:Y:S09]  /*a8e0*/  FFMA.FTZ R6, R37, c[0x0][0x23c], -R23.reuse ;  /* 0x00008f0025067a23 */ /* 0x110ff20000010817 */
        /* <DEDUP_REMOVED lines=21> */
[--C-:B--2---:R-:W-:Y:S02]  /*aa40*/  FFMA.FTZ R4, R19, c[0x0][0x23c], -R44.reuse ;  /* 0x00008f0013047a23 */ /* 0x104fe4000001082c */
[--C-:B------:R-:W-:Y:S07]  /*aa50*/  FFMA.FTZ R19, R76, c[0x0][0x23c], -R23.reuse ;  /* 0x00008f004c137a23 */ /* 0x100fee0000010817 */
[----:B------:R2:W2:Y:S01]  /*aa60*/  MUFU.EX2 R162, R4 ;  /* 0x0000000400a27308 */ /* 0x0004a20000000800 */
[--C-:B----4-:R-:W-:Y:S09]  /*aa70*/  FFMA.FTZ R5, R64, c[0x0][0x23c], -R23.reuse ;  /* 0x00008f0040057a23 */ /* 0x110ff20000010817 */
[----:B------:R4:W-:Y:S01]  /*aa80*/  MUFU.EX2 R227, R5 ;  /* 0x0000000500e37308 */ /* 0x0009e20000000800 */
[--C-:B-1----:R-:W-:Y:S09]  /*aa90*/  FFMA.FTZ R6, R68, c[0x0][0x23c], -R23.reuse ;  /* 0x00008f0044067a23 */ /* 0x102ff20000010817 */
[----:B------:R1:W-:Y:S01]  /*aaa0*/  MUFU.EX2 R230, R6 ;  /* 0x0000000600e67308 */ /* 0x0003e20000000800 */
[--C-:B--2---:R-:W-:Y:S02]  /*aab0*/  FFMA.FTZ R4, R16, c[0x0][0x23c], -R44.reuse ;  /* 0x00008f0010047a23 */ /* 0x104fe4000001082c */
[--C-:B------:R-:W-:Y:S07]  /*aac0*/  FFMA.FTZ R16, R75, c[0x0][0x23c], -R44.reuse ;  /* 0x00008f004b107a23 */ /* 0x100fee000001082c */
[----:B------:R2:W-:Y:S01]  /*aad0*/  MUFU.EX2 R184, R4 ;  /* 0x0000000400b87308 */ /* 0x0005e20000000800 */
[----:B----4-:R-:W-:Y:S09]  /*aae0*/  FMUL.FTZ R5, R2, R137 ;  /* 0x0000008902057220 */ /* 0x010ff20000410000 */
[----:B------:R4:W-:Y:S01]  /*aaf0*/  MUFU.EX2 R234, R8 ;  /* 0x0000000800ea7308 */ /* 0x0009e20000000800 */
[----:B-1----:R-:W-:Y:S09]  /*ab00*/  FMUL.FTZ R6, R0, R138 ;  /* 0x0000008a00067220 */ /* 0x002ff20000410000 */
[----:B------:R1:W-:Y:S01]  /*ab10*/  MUFU.EX2 R143, R19 ;  /* 0x00000013008f7308 */ /* 0x0003e20000000800 */
[--C-:B--2---:R-:W-:Y:S02]  /*ab20*/  FFMA.FTZ R4, R15, c[0x0][0x23c], -R44.reuse ;  /* 0x00008f000f047a23 */ /* 0x104fe4000001082c */
[----:B------:R-:W2:Y:S07]  /*ab30*/  LDSM.16.MT88.4 R12, [R134+0x5000] ;  /* 0x00500000860c783b */ /* 0x000eae0000004200 */
[----:B------:R3:W2:Y:S01]  /*ab40*/  MUFU.EX2 R185, R4 ;  /* 0x0000000400b97308 */ /* 0x0006a20000000800 */
[----:B----4-:R-:W-:Y:S09]  /*ab50*/  FMUL.FTZ R8, R2, R140 ;  /* 0x0000008c02087220 */ /* 0x010ff20000410000 */
[----:B------:R4:W-:Y:S01]  /*ab60*/  MUFU.EX2 R142, R40 ;  /* 0x00000028008e7308 */ /* 0x0009e20000000800 */
[----:B-1----:R-:W-:Y:S02]  /*ab70*/  FMUL.FTZ R19, R0, R151 ;  /* 0x0000009700137220 */ /* 0x002fe40000410000 */
[--C-:B---3--:R-:W-:Y:S01]  /*ab80*/  FFMA.FTZ R4, R25, c[0x0][0x23c], -R23.reuse ;  /* 0x00008f0019047a23 */ /* 0x108fe20000010817 */
[----:B------:R-:W-:Y:S06]  /*ab90*/  F2FP.PACK_AB R25, R132, R130 ;  /* 0x000000828419723e */ /* 0x000fec00000000ff */
[----:B------:R1:W3:Y:S01]  /*aba0*/  MUFU.EX2 R199, R4 ;  /* 0x0000000400c77308 */ /* 0x0002e20000000800 */
[--C-:B----4-:R-:W-:Y:S09]  /*abb0*/  FFMA.FTZ R40, R78, c[0x0][0x23c], -R44.reuse ;  /* 0x00008f004e287a23 */ /* 0x110ff2000001082c */
[----:B------:R-:W-:Y:S01]  /*abc0*/  MUFU.EX2 R45, R40 ;  /* 0x00000028002d7308 */ /* 0x000fe20000000800 */
[--C-:B-1----:R-:W-:Y:S01]  /*abd0*/  FFMA.FTZ R4, R26, c[0x0][0x23c], -R44.reuse ;  /* 0x00008f001a047a23 */ /* 0x102fe2000001082c */
[----:B-----5:R-:W-:Y:S08]  /*abe0*/  F2FP.PACK_AB R26, R158, R133 ;  /* 0x000000859e1a723e */ /* 0x020ff000000000ff */
[----:B------:R1:W-:Y:S02]  /*abf0*/  MUFU.EX2 R189, R4 ;  /* 0x0000000400bd7308 */ /* 0x0003e40000000800 */
[--C-:B-1----:R-:W-:Y:S01]  /*ac00*/  FFMA.FTZ R4, R27, c[0x0][0x23c], -R44.reuse ;  /* 0x00008f001b047a23 */ /* 0x102fe2000001082c */
[----:B------:R-:W-:Y:S07]  /*ac10*/  F2FP.PACK_AB R27, R163, R157 ;  /* 0x0000009da31b723e */ /* 0x000fee00000000ff */
[----:B------:R1:W4:Y:S02]  /*ac20*/  MUFU.EX2 R191, R4 ;  /* 0x0000000400bf7308 */ /* 0x0003240000000800 */
[--C-:B-1----:R-:W-:Y:S08]  /*ac30*/  FFMA.FTZ R4, R30, c[0x0][0x23c], -R44.reuse ;  /* 0x00008f001e047a23 */ /* 0x102ff0000001082c */
[----:B------:R1:W-:Y:S02]  /*ac40*/  MUFU.EX2 R196, R4 ;  /* 0x0000000400c47308 */ /* 0x0003e40000000800 */
[--C-:B-1----:R-:W-:Y:S02]  /*ac50*/  FFMA.FTZ R4, R31, c[0x0][0x23c], -R44.reuse ;  /* 0x00008f001f047a23 */ /* 0x102fe4000001082c */
[----:B------:R-:W1:Y:S06]  /*ac60*/  LDSM.16.MT88.4 R28, [R135+0x5000] ;  /* 0x00500000871c783b */ /* 0x000e6c0000004200 */
[----:B------:R5:W1:Y:S02]  /*ac70*/  MUFU.EX2 R197, R4 ;  /* 0x0000000400c57308 */ /* 0x000a640000000800 */
[--C-:B-----5:R-:W-:Y:S08]  /*ac80*/  FFMA.FTZ R4, R33, c[0x0][0x23c], -R23.reuse ;  /* 0x00008f0021047a23 */ /* 0x120ff00000010817 */
[----:B------:R5:W1:Y:S02]  /*ac90*/  MUFU.EX2 R207, R4 ;  /* 0x0000000400cf7308 */ /* 0x000a640000000800 */
[--C-:B-----5:R-:W-:Y:S08]  /*aca0*/  FFMA.FTZ R4, R34, c[0x0][0x23c], -R44.reuse ;  /* 0x00008f0022047a23 */ /* 0x120ff0000001082c */
[----:B------:R5:W-:Y:S02]  /*acb0*/  MUFU.EX2 R198, R4 ;  /* 0x0000000400c67308 */ /* 0x000be40000000800 */
[--C-:B-----5:R-:W-:Y:S02]  /*acc0*/  FFMA.FTZ R4, R35, c[0x0][0x23c], -R44.reuse ;  /* 0x00008f0023047a23 */ /* 0x120fe4000001082c */
[----:B------:R-:W5:Y:S06]  /*acd0*/  LDSM.16.MT88.4 R32, [R134+0x5400] ;  /* 0x005400008620783b */ /* 0x000f6c0000004200 */
[----:B------:R1:W1:Y:S02]  /*ace0*/  MUFU.EX2 R203, R4 ;  /* 0x0000000400cb7308 */ /* 0x0002640000000800 */
[--C-:B-1----:R-:W-:Y:S08]  /*acf0*/  FFMA.FTZ R4, R38, c[0x0][0x23c], -R44.reuse ;  /* 0x00008f0026047a23 */ /* 0x102ff0000001082c */
[----:B------:R1:W-:Y:S02]  /*ad00*/  MUFU.EX2 R204, R4 ;  /* 0x0000000400cc7308 */ /* 0x0003e40000000800 */
[--C-:B-1----:R-:W-:Y:S02]  /*ad10*/  FFMA.FTZ R4, R39, c[0x0][0x23c], -R44.reuse ;  /* 0x00008f0027047a23 */ /* 0x102fe4000001082c */
[----:B------:R-:W1:Y:S06]  /*ad20*/  LDSM.16.MT88.4 R36, [R135+0x5400] ;  /* 0x005400008724783b */ /* 0x000e6c0000004200 */
[----:B------:R2:W1:Y:S02]  /*ad30*/  MUFU.EX2 R205, R4 ;  /* 0x0000000400cd7308 */ /* 0x0004640000000800 */
[--C-:B--2---:R-:W-:Y:S08]  /*ad40*/  FFMA.FTZ R4, R41, c[0x0][0x23c], -R23.reuse ;  /* 0x00008f0029047a23 */ /* 0x104ff00000010817 */
[----:B------:R2:W1:Y:S02]  /*ad50*/  MUFU.EX2 R211, R4 ;  /* 0x0000000400d37308 */ /* 0x0004640000000800 */
[--C-:B--2---:R-:W-:Y:S08]  /*ad60*/  FFMA.FTZ R4, R42, c[0x0][0x23c], -R44.reuse ;  /* 0x00008f002a047a23 */ /* 0x104ff0000001082c */
[----:B------:R2:W-:Y:S02]  /*ad70*/  MUFU.EX2 R210, R4 ;  /* 0x0000000400d27308 */ /* 0x0005e40000000800 */
[--C-:B--2---:R-:W-:Y:S02]  /*ad80*/  FFMA.FTZ R4, R43, c[0x0][0x23c], -R44.reuse ;  /* 0x00008f002b047a23 */ /* 0x104fe4000001082c */
[----:B------:R-:W-:Y:S06]  /*ad90*/  LDSM.16.MT88.4 R40, [R135+0x5800] ;  /* 0x005800008728783b */ /* 0x000fec0000004200 */
[----:B------:R2:W1:Y:S02]  /*ada0*/  MUFU.EX2 R212, R4 ;  /* 0x0000000400d47308 */ /* 0x0004640000000800 */
[--C-:B--2---:R-:W-:Y:S08]  /*adb0*/  FFMA.FTZ R4, R46, c[0x0][0x23c], -R44.reuse ;  /* 0x00008f002e047a23 */ /* 0x104ff0000001082c */
[----:B------:R2:W-:Y:S02]  /*adc0*/  MUFU.EX2 R46, R4 ;  /* 0x00000004002e7308 */ /* 0x0005e40000000800 */
[--C-:B--2---:R-:W-:Y:S08]  /*add0*/  FFMA.FTZ R4, R47, c[0x0][0x23c], -R44.reuse ;  /* 0x00008f002f047a23 */ /* 0x104ff0000001082c */
[----:B------:R2:W1:Y:S02]  /*ade0*/  MUFU.EX2 R47, R4 ;  /* 0x00000004002f7308 */ /* 0x0004640000000800 */
[--C-:B--2---:R-:W-:Y:S08]  /*adf0*/  FFMA.FTZ R4, R49, c[0x0][0x23c], -R23.reuse ;  /* 0x00008f0031047a23 */ /* 0x104ff00000010817 */
[----:B------:R2:W1:Y:S02]  /*ae00*/  MUFU.EX2 R216, R4 ;  /* 0x0000000400d87308 */ /* 0x0004640000000800 */
[--C-:B--2---:R-:W-:Y:S08]  /*ae10*/  FFMA.FTZ R4, R50, c[0x0][0x23c], -R44.reuse ;  /* 0x00008f0032047a23 */ /* 0x104ff0000001082c */
[----:B------:R2:W-:Y:S02]  /*ae20*/  MUFU.EX2 R48, R4 ;  /* 0x0000000400307308 */ /* 0x0005e40000000800 */
[--C-:B--2---:R-:W-:Y:S08]  /*ae30*/  FFMA.FTZ R4, R51, c[0x0][0x23c], -R44.reuse ;  /* 0x00008f0033047a23 */ /* 0x104ff0000001082c */
[----:B------:R2:W-:Y:S10]  /*ae40*/  MUFU.EX2 R51, R7 ;  /* 0x0000000700337308 */ /* 0x0005f40000000800 */
[----:B------:R1:W1:Y:S01]  /*ae50*/  MUFU.EX2 R50, R4 ;  /* 0x0000000400327308 */ /* 0x0002620000000800 */
[--C-:B--2---:R-:W-:Y:S09]  /*ae60*/  FFMA.FTZ R7, R60, c[0x0][0x23c], -R23.reuse ;  /* 0x00008f003c077a23 */ /* 0x104ff20000010817 */
[----:B------:R2:W-:Y:S01]  /*ae70*/  MUFU.EX2 R221, R7 ;  /* 0x0000000700dd7308 */ /* 0x0005e20000000800 */
[--C-:B-1----:R-:W-:Y:S09]  /*ae80*/  FFMA.FTZ R4, R54, c[0x0][0x23c], -R44.reuse ;  /* 0x00008f0036047a23 */ /* 0x102ff2000001082c */
[----:B------:R1:W-:Y:S01]  /*ae90*/  MUFU.EX2 R49, R4 ;  /* 0x0000000400317308 */ /* 0x0003e20000000800 */
[----:B--2---:R-:W-:Y:S02]  /*aea0*/  FMUL.FTZ R7, R0, R139 ;  /* 0x0000008b00077220 */ /* 0x004fe40000410000 */
[--C-:B-1----:R-:W-:Y:S07]  /*aeb0*/  FFMA.FTZ R4, R55, c[0x0][0x23c], -R44.reuse ;  /* 0x00008f0037047a23 */ /* 0x102fee000001082c */
        /* <DEDUP_REMOVED lines=28> */
[C---:B------:R-:W-:Y:S03]  /*b080*/  FMUL.FTZ R15, R0.reuse, R147 ;  /* 0x00000093000f7220 */ /* 0x040fe60000410000 */
[----:B------:R-:W-:Y:S02]  /*b090*/  FFMA.FTZ R0, R0, R239, R130 ;  /* 0x000000ef00007223 */ /* 0x000fe40000010082 */
[C---:B-1----:R-:W-:Y:S02]  /*b0a0*/  FMUL.FTZ R12, R2.reuse, R144 ;  /* 0x00000090020c7220 */ /* 0x042fe40000410000 */
[----:B------:R1:W1:Y:S05]  /*b0b0*/  MUFU.EX2 R144, R16 ;  /* 0x0000001000907308 */ /* 0x00026a0000000800 */
[C---:B------:R-:W-:Y:S03]  /*b0c0*/  HMMA.16816.F32 R12, R24.reuse, R28, R12 ;  /* 0x0000001c180c723c */ /* 0x040fe6000000180c */
[----:B-1----:R-:W-:Y:S07]  /*b0d0*/  FMUL.FTZ R16, R2, R148 ;  /* 0x0000009402107220 */ /* 0x002fee0000410000 */
[----:B------:R-:W-:Y:S01]  /*b0e0*/  HMMA.16816.F32 R16, R24, R30, R16 ;  /* 0x0000001e1810723c */ /* 0x000fe20000001810 */
[----:B------:R-:W1:Y:S06]  /*b0f0*/  LDSM.16.MT88.4 R28, [R134+0x5800] ;  /* 0x00580000861c783b */ /* 0x000e6c0000004200 */
[----:B------:R-:W-:Y:S02]  /*b100*/  F2FP.PACK_AB R24, R161, R159 ;  /* 0x0000009fa118723e */ /* 0x000fe400000000ff */
[----:B------:R-:W-:Y:S03]  /*b110*/  F2FP.PACK_AB R25, R155, R160 ;  /* 0x000000a09b19723e */ /* 0x000fe600000000ff */
[----:B------:R-:W-:Y:S02]  /*b120*/  F2FP.PACK_AB R26, R153, R154 ;  /* 0x0000009a991a723e */ /* 0x000fe400000000ff */
[----:B------:R-:W-:Y:S07]  /*b130*/  F2FP.PACK_AB R27, R162, R152 ;  /* 0x00000098a21b723e */ /* 0x000fee00000000ff */
[C---:B-----5:R-:W-:Y:S07]  /*b140*/  HMMA.16816.F32 R4, R24.reuse, R32, R4 ;  /* 0x000000201804723c */ /* 0x060fee0000001804 */
[--C-:B------:R-:W-:Y:S01]  /*b150*/  FFMA.FTZ R32, R79, c[0x0][0x23c], -R44.reuse ;  /* 0x00008f004f207a23 */ /* 0x100fe2000001082c */
[C---:B------:R-:W-:Y:S03]  /*b160*/  HMMA.16816.F32 R8, R24.reuse, R34, R8 ;  /* 0x000000221808723c */ /* 0x040fe60000001808 */
[----:B------:R5:W1:Y:S05]  /*b170*/  MUFU.EX2 R141, R32 ;  /* 0x00000020008d7308 */ /* 0x000a6a0000000800 */
[C---:B------:R-:W-:Y:S07]  /*b180*/  HMMA.16816.F32 R12, R24.reuse, R36, R12 ;  /* 0x00000024180c723c */ /* 0x040fee000000180c */
[--C-:B------:R-:W-:Y:S01]  /*b190*/  FFMA.FTZ R36, R82, c[0x0][0x23c], -R44.reuse ;  /* 0x00008f0052247a23 */ /* 0x100fe2000001082c */
[----:B------:R-:W-:Y:S03]  /*b1a0*/  HMMA.16816.F32 R16, R24, R38, R16 ;  /* 0x000000261810723c */ /* 0x000fe60000001810 */
[----:B------:R2:W-:Y:S04]  /*b1b0*/  MUFU.EX2 R136, R36 ;  /* 0x0000002400887308 */ /* 0x0005e80000000800 */
[----:B------:R-:W-:Y:S02]  /*b1c0*/  F2FP.PACK_AB R24, R188, R187 ;  /* 0x000000bbbc18723e */ /* 0x000fe400000000ff */
[----:B------:R-:W-:Y:S03]  /*b1d0*/  F2FP.PACK_AB R25, R185, R184 ;  /* 0x000000b8b919723e */ /* 0x000fe600000000ff */
[--C-:B-----5:R-:W-:Y:S01]  /*b1e0*/  FFMA.FTZ R32, R80, c[0x0][0x23c], -R23.reuse ;  /* 0x00008f0050207a23 */ /* 0x120fe20000010817 */
[----:B---3--:R-:W-:Y:S02]  /*b1f0*/  F2FP.PACK_AB R26, R199, R190 ;  /* 0x000000bec71a723e */ /* 0x008fe400000000ff */
[----:B----4-:R-:W-:Y:S01]  /*b200*/  F2FP.PACK_AB R27, R191, R189 ;  /* 0x000000bdbf1b723e */ /* 0x010fe200000000ff */
[----:B------:R3:W-:Y:S06]  /*b210*/  MUFU.EX2 R140, R32 ;  /* 0x00000020008c7308 */ /* 0x0007ec0000000800 */
[C---:B-1----:R-:W-:Y:S03]  /*b220*/  HMMA.16816.F32 R4, R24.reuse, R28, R4 ;  /* 0x0000001c1804723c */ /* 0x042fe60000001804 */
[--C-:B--2---:R-:W-:Y:S04]  /*b230*/  FFMA.FTZ R36, R84, c[0x0][0x23c], -R23.reuse ;  /* 0x00008f0054247a23 */ /* 0x104fe80000010817 */
        /* <DEDUP_REMOVED lines=8> */
[----:B------:R3:W4:Y:S02]  /*b2c0*/  MUFU.EX2 R138, R32 ;  /* 0x00000020008a7308 */ /* 0x0007240000000800 */
[----:B------:R-:W-:Y:S01]  /*b2d0*/  F2FP.PACK_AB R24, R201, R200 ;  /* 0x000000c8c918723e */ /* 0x000fe200000000ff */
[--C-:B-1----:R-:W-:Y:S01]  /*b2e0*/  FFMA.FTZ R36, R85, c[0x0][0x23c], -R23.reuse ;  /* 0x00008f0055247a23 */ /* 0x102fe20000010817 */
[----:B------:R-:W-:Y:S03]  /*b2f0*/  F2FP.PACK_AB R25, R197, R196 ;  /* 0x000000c4c519723e */ /* 0x000fe600000000ff */
[----:B------:R-:W-:Y:S03]  /*b300*/  F2FP.PACK_AB R26, R207, R202 ;  /* 0x000000cacf1a723e */ /* 0x000fe600000000ff */
[----:B------:R1:W5:Y:S01]  /*b310*/  MUFU.EX2 R85, R36 ;  /* 0x0000002400557308 */ /* 0x0003620000000800 */
[----:B------:R-:W-:Y:S01]  /*b320*/  F2FP.PACK_AB R27, R203, R198 ;  /* 0x000000c6cb1b723e */ /* 0x000fe200000000ff */
[----:B--2---:R-:W-:Y:S08]  /*b330*/  LDSM.16.MT88.4 R28, [R135+0x5c00] ;  /* 0x005c0000871c783b */ /* 0x004ff00000004200 */
[----:B------:R2:W-:Y:S01]  /*b340*/  MUFU.EX2 R83, R40 ;  /* 0x0000002800537308 */ /* 0x0005e20000000800 */
[----:B---3--:R-:W3:Y:S08]  /*b350*/  LDSM.16.MT88.4 R32, [R134+0x5c00] ;  /* 0x005c00008620783b */ /* 0x008ef00000004200 */
[----:B-1----:R-:W1:Y:S01]  /*b360*/  LDSM.16.MT88.4 R36, [R134+0x6000] ;  /* 0x006000008624783b */ /* 0x002e620000004200 */
[--C-:B--2---:R-:W-:Y:S04]  /*b370*/  FFMA.FTZ R40, R87, c[0x0][0x23c], -R44.reuse ;  /* 0x00008f0057287a23 */ /* 0x104fe8000001082c */
[----:B------:R2:W1:Y:S01]  /*b380*/  MUFU.EX2 R84, R40 ;  /* 0x0000002800547308 */ /* 0x0004620000000800 */
[C---:B---3--:R-:W-:Y:S07]  /*b390*/  HMMA.16816.F32 R4, R24.reuse, R32, R4 ;  /* 0x000000201804723c */ /* 0x048fee0000001804 */
[--C-:B------:R-:W-:Y:S01]  /*b3a0*/  FFMA.FTZ R32, R88, c[0x0][0x23c], -R23.reuse ;  /* 0x00008f0058207a23 */ /* 0x100fe20000010817 */
[C---:B------:R-:W-:Y:S03]  /*b3b0*/  HMMA.16816.F32 R8, R24.reuse, R34, R8 ;  /* 0x000000221808723c */ /* 0x040fe60000001808 */
[----:B------:R3:W-:Y:S01]  /*b3c0*/  MUFU.EX2 R82, R32 ;  /* 0x0000002000527308 */ /* 0x0007e20000000800 */
[--C-:B--2---:R-:W-:Y:S04]  /*b3d0*/  FFMA.FTZ R40, R89, c[0x0][0x23c], -R23.reuse ;  /* 0x00008f0059287a23 */ /* 0x104fe80000010817 */
[C---:B------:R-:W-:Y:S05]  /*b3e0*/  HMMA.16816.F32 R12, R24.reuse, R28, R12 ;  /* 0x0000001c180c723c */ /* 0x040fea000000180c */
[----:B------:R2:W1:Y:S02]  /*b3f0*/  MUFU.EX2 R81, R40 ;  /* 0x0000002800517308 */ /* 0x0004640000000800 */
[--C-:B------:R-:W-:Y:S01]  /*b400*/  FFMA.FTZ R28, R90, c[0x0][0x23c], -R44.reuse ;  /* 0x00008f005a1c7a23 */ /* 0x100fe2000001082c */
[----:B------:R-:W-:Y:S07]  /*b410*/  HMMA.16816.F32 R16, R24, R30, R16 ;  /* 0x0000001e1810723c */ /* 0x000fee0000001810 */
[----:B------:R4:W-:Y:S01]  /*b420*/  MUFU.EX2 R80, R28 ;  /* 0x0000001c00507308 */ /* 0x0009e20000000800 */
[----:B------:R-:W-:Y:S01]  /*b430*/  F2FP.PACK_AB R24, R208, R206 ;  /* 0x000000ced018723e */ /* 0x000fe200000000ff */
[----:B---3--:R-:W3:Y:S03]  /*b440*/  LDSM.16.MT88.4 R32, [R135+0x6000] ;  /* 0x006000008720783b */ /* 0x008ee60000004200 */
[----:B------:R-:W-:Y:S02]  /*b450*/  F2FP.PACK_AB R25, R205, R204 ;  /* 0x000000cccd19723e */ /* 0x000fe400000000ff */
[----:B------:R-:W-:Y:S02]  /*b460*/  F2FP.PACK_AB R26, R211, R209 ;  /* 0x000000d1d31a723e */ /* 0x000fe400000000ff */
[----:B------:R-:W-:Y:S01]  /*b470*/  F2FP.PACK_AB R27, R212, R210 ;  /* 0x000000d2d41b723e */ /* 0x000fe200000000ff */
[----:B--2---:R-:W-:Y:S06]  /*b480*/  LDSM.16.MT88.4 R40, [R135+0x6400] ;  /* 0x006400008728783b */ /* 0x004fec0000004200 */
[C---:B-1----:R-:W-:Y:S07]  /*b490*/  HMMA.16816.F32 R4, R24.reuse, R36, R4 ;  /* 0x000000241804723c */ /* 0x042fee0000001804 */
[--C-:B------:R-:W-:Y:S01]  /*b4a0*/  FFMA.FTZ R36, R92, c[0x0][0x23c], -R23.reuse ;  /* 0x00008f005c247a23 */ /* 0x100fe20000010817 */
[C---:B------:R-:W-:Y:S03]  /*b4b0*/  HMMA.16816.F32 R8, R24.reuse, R38, R8 ;  /* 0x000000261808723c */ /* 0x040fe60000001808 */
[----:B------:R1:W-:Y:S01]  /*b4c0*/  MUFU.EX2 R78, R36 ;  /* 0x00000024004e7308 */ /* 0x0003e20000000800 */
[--C-:B----4-:R-:W-:Y:S09]  /*b4d0*/  FFMA.FTZ R28, R91, c[0x0][0x23c], -R44.reuse ;  /* 0x00008f005b1c7a23 */ /* 0x110ff2000001082c */
[----:B------:R2:W4:Y:S01]  /*b4e0*/  MUFU.EX2 R79, R28 ;  /* 0x0000001c004f7308 */ /* 0x0005220000000800 */
[C---:B---3--:R-:W-:Y:S03]  /*b4f0*/  HMMA.16816.F32 R12, R24.reuse, R32, R12 ;  /* 0x00000020180c723c */ /* 0x048fe6000000180c */
[--C-:B-1----:R-:W-:Y:S05]  /*b500*/  FFMA.FTZ R36, R93, c[0x0][0x23c], -R23.reuse ;  /* 0x00008f005d247a23 */ /* 0x102fea0000010817 */
[----:B------:R-:W-:Y:S01]  /*b510*/  HMMA.16816.F32 R16, R24, R34, R16 ;  /* 0x000000221810723c */ /* 0x000fe20000001810 */
[----:B------:R1:W3:Y:S03]  /*b520*/  MUFU.EX2 R77, R36 ;  /* 0x00000024004d7308 */ /* 0x0002e60000000800 */
[--C-:B------:R-:W-:Y:S03]  /*b530*/  FFMA.FTZ R32, R94, c[0x0][0x23c], -R44.reuse ;  /* 0x00008f005e207a23 */ /* 0x100fe6000001082c */
[----:B------:R-:W-:Y:S01]  /*b540*/  F2FP.PACK_AB R24, R214, R213 ;  /* 0x000000d5d618723e */ /* 0x000fe200000000ff */
[----:B--2---:R-:W2:Y:S01]  /*b550*/  LDSM.16.MT88.4 R28, [R134+0x6400] ;  /* 0x00640000861c783b */ /* 0x004ea20000004200 */
[----:B------:R-:W-:Y:S02]  /*b560*/  F2FP.PACK_AB R25, R47, R46 ;  /* 0x0000002e2f19723e */ /* 0x000fe400000000ff */
[----:B------:R3:W-:Y:S01]  /*b570*/  MUFU.EX2 R76, R32 ;  /* 0x00000020004c7308 */ /* 0x0007e20000000800 */
[----:B------:R-:W-:Y:S02]  /*b580*/  F2FP.PACK_AB R26, R216, R215 ;  /* 0x000000d7d81a723e */ /* 0x000fe400000000ff */
[----:B------:R-:W-:Y:S01]  /*b590*/  F2FP.PACK_AB R27, R50, R48 ;  /* 0x00000030321b723e */ /* 0x000fe200000000ff */
[--C-:B-1----:R-:W-:Y:S06]  /*b5a0*/  FFMA.FTZ R36, R95, c[0x0][0x23c], -R44.reuse ;  /* 0x00008f005f247a23 */ /* 0x102fec000001082c */
[----:B------:R1:W1:Y:S01]  /*b5b0*/  MUFU.EX2 R74, R36 ;  /* 0x00000024004a7308 */ /* 0x0002620000000800 */
[----:B---3--:R-:W3:Y:S01]  /*b5c0*/  LDSM.16.MT88.4 R32, [R134+0x6800] ;  /* 0x006800008620783b */ /* 0x008ee20000004200 */
[C---:B--2---:R-:W-:Y:S03]  /*b5d0*/  HMMA.16816.F32 R4, R24.reuse, R28, R4 ;  /* 0x0000001c1804723c */ /* 0x044fe60000001804 */
[--C-:B-1----:R-:W-:Y:S05]  /*b5e0*/  FFMA.FTZ R36, R96, c[0x0][0x23c], -R23.reuse ;  /* 0x00008f0060247a23 */ /* 0x102fea0000010817 */
[C---:B------:R-:W-:Y:S01]  /*b5f0*/  HMMA.16816.F32 R8, R24.reuse, R30, R8 ;  /* 0x0000001e1808723c */ /* 0x040fe20000001808 */
[----:B------:R1:W-:Y:S03]  /*b600*/  MUFU.EX2 R73, R36 ;  /* 0x0000002400497308 */ /* 0x0003e60000000800 */
[--C-:B------:R-:W-:Y:S04]  /*b610*/  FFMA.FTZ R28, R97, c[0x0][0x23c], -R23.reuse ;  /* 0x00008f00611c7a23 */ /* 0x100fe80000010817 */
[C---:B------:R-:W-:Y:S03]  /*b620*/  HMMA.16816.F32 R12, R24.reuse, R40, R12 ;  /* 0x00000028180c723c */ /* 0x040fe6000000180c */
[----:B------:R2:W2:Y:S04]  /*b630*/  MUFU.EX2 R75, R28 ;  /* 0x0000001c004b7308 */ /* 0x0004a80000000800 */
[--C-:B------:R-:W-:Y:S01]  /*b640*/  FFMA.FTZ R40, R99, c[0x0][0x23c], -R44.reuse ;  /* 0x00008f0063287a23 */ /* 0x100fe2000001082c */
[----:B------:R-:W-:Y:S05]  /*b650*/  HMMA.16816.F32 R16, R24, R42, R16 ;  /* 0x0000002a1810723c */ /* 0x000fea0000001810 */
[----:B------:R4:W-:Y:S02]  /*b660*/  MUFU.EX2 R71, R40 ;  /* 0x0000002800477308 */ /* 0x0009e40000000800 */
[----:B------:R-:W-:Y:S02]  /*b670*/  F2FP.PACK_AB R24, R219, R51 ;  /* 0x00000033db18723e */ /* 0x000fe400000000ff */
[----:B------:R-:W-:Y:S03]  /*b680*/  F2FP.PACK_AB R25, R217, R49 ;  /* 0x00000031d919723e */ /* 0x000fe600000000ff */
[----:B------:R-:W-:Y:S01]  /*b690*/  F2FP.PACK_AB R26, R224, R220 ;  /* 0x000000dce01a723e */ /* 0x000fe200000000ff */
[--C-:B-1----:R-:W-:Y:S01]  /*b6a0*/  FFMA.FTZ R36, R98, c[0x0][0x23c], -R44.reuse ;  /* 0x00008f0062247a23 */ /* 0x102fe2000001082c */
[----:B------:R-:W-:Y:S03]  /*b6b0*/  F2FP.PACK_AB R27, R222, R218 ;  /* 0x000000dade1b723e */ /* 0x000fe600000000ff */
[----:B------:R1:W1:Y:S01]  /*b6c0*/  MUFU.EX2 R72, R36 ;  /* 0x0000002400487308 */ /* 0x0002620000000800 */
[----:B--2---:R-:W2:Y:S03]  /*b6d0*/  LDSM.16.MT88.4 R28, [R135+0x6800] ;  /* 0x00680000871c783b */ /* 0x004ea60000004200 */
[C---:B---3--:R-:W-:Y:S07]  /*b6e0*/  HMMA.16816.F32 R4, R24.reuse, R32, R4 ;  /* 0x000000201804723c */ /* 0x048fee0000001804 */
[--C-:B------:R-:W-:Y:S01]  /*b6f0*/  FFMA.FTZ R32, R101, c[0x0][0x23c], -R23.reuse ;  /* 0x00008f0065207a23 */ /* 0x100fe20000010817 */
[C---:B------:R-:W-:Y:S03]  /*b700*/  HMMA.16816.F32 R8, R24.reuse, R34, R8 ;  /* 0x000000221808723c */ /* 0x040fe60000001808 */
[----:B------:R3:W-:Y:S01]  /*b710*/  MUFU.EX2 R69, R32 ;  /* 0x0000002000457308 */ /* 0x0007e20000000800 */
[--C-:B----4-:R-:W-:Y:S01]  /*b720*/  FFMA.FTZ R40, R100, c[0x0][0x23c], -R23.reuse ;  /* 0x00008f0064287a23 */ /* 0x110fe20000010817 */
[----:B-1----:R-:W1:Y:S08]  /*b730*/  LDSM.16.MT88.4 R36, [R134+0x6c00] ;  /* 0x006c00008624783b */ /* 0x002e700000004200 */
[----:B------:R4:W1:Y:S01]  /*b740*/  MUFU.EX2 R70, R40 ;  /* 0x0000002800467308 */ /* 0x0008620000000800 */
[--C-:B---3--:R-:W-:Y:S09]  /*b750*/  FFMA.FTZ R32, R102, c[0x0][0x23c], -R44.reuse ;  /* 0x00008f0066207a23 */ /* 0x108ff2000001082c */
[----:B------:R3:W-:Y:S01]  /*b760*/  MUFU.EX2 R68, R32 ;  /* 0x0000002000447308 */ /* 0x0007e20000000800 */
[C---:B--2---:R-:W-:Y:S01]  /*b770*/  HMMA.16816.F32 R12, R24.reuse, R28, R12 ;  /* 0x0000001c180c723c */ /* 0x044fe2000000180c */
[----:B----4-:R-:W2:Y:S06]  /*b780*/  LDSM.16.MT88.4 R40, [R135+0x6c00] ;  /* 0x006c00008728783b */ /* 0x010eac0000004200 */
[--C-:B------:R-:W-:Y:S01]  /*b790*/  FFMA.FTZ R28, R103, c[0x0][0x23c], -R44.reuse ;  /* 0x00008f00671c7a23 */ /* 0x100fe2000001082c */
[----:B------:R-:W-:Y:S03]  /*b7a0*/  HMMA.16816.F32 R16, R24, R30, R16 ;  /* 0x0000001e1810723c */ /* 0x000fe60000001810 */
[----:B------:R4:W2:Y:S04]  /*b7b0*/  MUFU.EX2 R65, R28 ;  /* 0x0000001c00417308 */ /* 0x0008a80000000800 */
[----:B------:R-:W-:Y:S02]  /*b7c0*/  F2FP.PACK_AB R24, R225, R221 ;  /* 0x000000dde118723e */ /* 0x000fe400000000ff */
[----:B------:R-:W-:Y:S03]  /*b7d0*/  F2FP.PACK_AB R25, R228, R223 ;  /* 0x000000dfe419723e */ /* 0x000fe600000000ff */
[----:B------:R-:W-:Y:S02]  /*b7e0*/  F2FP.PACK_AB R26, R232, R227 ;  /* 0x000000e3e81a723e */ /* 0x000fe400000000ff */
[----:B------:R-:W-:Y:S01]  /*b7f0*/  F2FP.PACK_AB R27, R231, R229 ;  /* 0x000000e5e71b723e */ /* 0x000fe200000000ff */
[----:B---3--:R-:W-:Y:S04]  /*b800*/  FFMA.FTZ R32, R104, c[0x0][0x23c], -R23 ;  /* 0x00008f0068207a23 */ /* 0x008fe80000010817 */
[----:B------:R3:W-:Y:S02]  /*b810*/  MUFU.EX2 R67, R32 ;  /* 0x0000002000437308 */ /* 0x0007e40000000800 */
[C---:B-1----:R-:W-:Y:S01]  /*b820*/  HMMA.16816.F32 R4, R24.reuse, R36, R4 ;  /* 0x000000241804723c */ /* 0x042fe20000001804 */
[----:B----4-:R-:W1:Y:S06]  /*b830*/  LDSM.16.MT88.4 R28, [R134+0x7000] ;  /* 0x00700000861c783b */ /* 0x010e6c0000004200 */
[----:B------:R-:W-:Y:S01]  /*b840*/  FFMA.FTZ R36, R2, R238, R131 ;  /* 0x000000ee02247223 */ /* 0x000fe20000010083 */
[C---:B------:R-:W-:Y:S04]  /*b850*/  HMMA.16816.F32 R8, R24.reuse, R38, R8 ;  /* 0x000000261808723c */ /* 0x040fe80000001808 */
[----:B------:R-:W-:Y:S04]  /*b860*/  FFMA.FTZ R2, R107, c[0x0][0x23c], -R44 ;  /* 0x00008f006b027a23 */ /* 0x000fe8000001082c */
[C---:B--2---:R-:W-:Y:S01]  /*b870*/  HMMA.16816.F32 R12, R24.reuse, R40, R12 ;  /* 0x00000028180c723c */ /* 0x044fe2000000180c */
[----:B------:R2:W-:Y:S03]  /*b880*/  MUFU.EX2 R63, R2 ;  /* 0x00000002003f7308 */ /* 0x0005e60000000800 */
[--C-:B---3--:R-:W-:Y:S03]  /*b890*/  FFMA.FTZ R32, R105, c[0x0][0x23c], -R23.reuse ;  /* 0x00008f0069207a23 */ /* 0x108fe60000010817 */
[----:B------:R-:W-:Y:S01]  /*b8a0*/  FADD.FTZ R40, R156, R36 ;  /* 0x000000249c287221 */ /* 0x000fe20000010000 */
[----:B------:R-:W-:Y:S03]  /*b8b0*/  HMMA.16816.F32 R16, R24, R42, R16 ;  /* 0x0000002a1810723c */ /* 0x000fe60000001810 */
[----:B------:R3:W4:Y:S01]  /*b8c0*/  MUFU.EX2 R66, R32 ;  /* 0x0000002000427308 */ /* 0x0007220000000800 */
[----:B------:R-:W-:Y:S01]  /*b8d0*/  FADD.FTZ R36, R132, R0 ;  /* 0x0000000084247221 */ /* 0x000fe20000010000 */
[----:B------:R-:W-:Y:S01]  /*b8e0*/  MOV R132, R20 ;  /* 0x0000001400847202 */ /* 0x000fe20000000f00 */
[--C-:B------:R-:W-:Y:S02]  /*b8f0*/  FFMA.FTZ R0, R108, c[0x0][0x23c], -R23.reuse ;  /* 0x00008f006c007a23 */ /* 0x100fe40000010817 */
[----:B------:R-:W-:Y:S01]  /*b900*/  FADD.FTZ R40, R133, R40 ;  /* 0x0000002885287221 */ /* 0x000fe20000010000 */
[----:B------:R-:W-:Y:S03]  /*b910*/  F2FP.PACK_AB R24, R237, R230 ;  /* 0x000000e6ed18723e */ /* 0x000fe600000000ff */
[--C-:B------:R-:W-:Y:S02]  /*b920*/  FFMA.FTZ R41, R120, c[0x0][0x23c], -R23.reuse ;  /* 0x00008f0078297a23 */ /* 0x100fe40000010817 */
[----:B------:R-:W-:Y:S01]  /*b930*/  FADD.FTZ R40, R158, R40 ;  /* 0x000000289e287221 */ /* 0x000fe20000010000 */
[----:B------:R-:W-:Y:S01]  /*b940*/  F2FP.PACK_AB R25, R235, R233 ;  /* 0x000000e9eb19723e */ /* 0x000fe200000000ff */
[----:B------:R4:W-:Y:S01]  /*b950*/  MUFU.EX2 R62, R0 ;  /* 0x00000000003e7308 */ /* 0x0009e20000000800 */
[----:B------:R-:W-:Y:S01]  /*b960*/  F2FP.PACK_AB R26, R234, R236 ;  /* 0x000000ecea1a723e */ /* 0x000fe200000000ff */
[----:B--2---:R-:W-:Y:S01]  /*b970*/  FADD.FTZ R2, R157, R36 ;  /* 0x000000249d027221 */ /* 0x004fe20000010000 */
[----:B------:R-:W-:Y:S01]  /*b980*/  F2FP.PACK_AB R27, R144, R226 ;  /* 0x000000e2901b723e */ /* 0x000fe200000000ff */
[----:B------:R-:W-:Y:S01]  /*b990*/  LDSM.16.MT88.4 R36, [R134+0x7400] ;  /* 0x007400008624783b */ /* 0x000fe20000004200 */
[----:B------:R-:W-:Y:S05]  /*b9a0*/  MOV R133, R3 ;  /* 0x0000000300857202 */ /* 0x000fea0000000f00 */
[C---:B-1----:R-:W-:Y:S03]  /*b9b0*/  HMMA.16816.F32 R4, R24.reuse, R28, R4 ;  /* 0x0000001c1804723c */ /* 0x042fe60000001804 */
[----:B---3--:R-:W-:Y:S04]  /*b9c0*/  FFMA.FTZ R32, R106, c[0x0][0x23c], -R44 ;  /* 0x00008f006a207a23 */ /* 0x008fe8000001082c */
[----:B------:R-:W-:Y:S01]  /*b9d0*/  FFMA.FTZ R28, R109, c[0x0][0x23c], -R23 ;  /* 0x00008f006d1c7a23 */ /* 0x000fe20000010817 */
[----:B------:R1:W2:Y:S01]  /*b9e0*/  MUFU.EX2 R64, R32 ;  /* 0x0000002000407308 */ /* 0x0002a20000000800 */
[C---:B------:R-:W-:Y:S03]  /*b9f0*/  HMMA.16816.F32 R8, R24.reuse, R30, R8 ;  /* 0x0000001e1808723c */ /* 0x040fe60000001808 */
[----:B----4-:R-:W-:Y:S02]  /*ba00*/  FADD.FTZ R0, R163, R2 ;  /* 0x00000002a3007221 */ /* 0x010fe40000010000 */
[----:B------:R-:W-:Y:S02]  /*ba10*/  FADD.FTZ R2, R159, R40 ;  /* 0x000000289f027221 */ /* 0x000fe40000010000 */
[----:B------:R-:W-:Y:S02]  /*ba20*/  FADD.FTZ R0, R160, R0 ;  /* 0x00000000a0007221 */ /* 0x000fe40000010000 */
[----:B------:R3:W4:Y:S03]  /*ba30*/  MUFU.EX2 R61, R28 ;  /* 0x0000001c003d7308 */ /* 0x0007260000000800 */
[----:B------:R-:W-:Y:S04]  /*ba40*/  FADD.FTZ R2, R161, R2 ;  /* 0x00000002a1027221 */ /* 0x000fe80000010000 */
[----:B------:R-:W-:Y:S04]  /*ba50*/  FADD.FTZ R29, R154, R2 ;  /* 0x000000029a1d7221 */ /* 0x000fe80000010000 */
[----:B------:R-:W-:Y:S01]  /*ba60*/  FADD.FTZ R40, R153, R29 ;  /* 0x0000001d99287221 */ /* 0x000fe20000010000 */
[----:B-1----:R-:W1:Y:S01]  /*ba70*/  LDSM.16.MT88.4 R32, [R135+0x7000] ;  /* 0x007000008720783b */ /* 0x002e620000004200 */
[----:B---3--:R-:W-:Y:S02]  /*ba80*/  FADD.FTZ R28, R155, R0 ;  /* 0x000000009b1c7221 */ /* 0x008fe40000010000 */
[----:B------:R-:W-:Y:S02]  /*ba90*/  FFMA.FTZ R0, R110, c[0x0][0x23c], -R44 ;  /* 0x00008f006e007a23 */ /* 0x000fe4000001082c */
[----:B------:R-:W-:Y:S02]  /*baa0*/  FADD.FTZ R2, R152, R28 ;  /* 0x0000001c98027221 */ /* 0x000fe40000010000 */
[----:B------:R3:W-:Y:S01]  /*bab0*/  MUFU.EX2 R60, R0 ;  /* 0x00000000003c7308 */ /* 0x0007e20000000800 */
[----:B------:R-:W2:Y:S01]  /*bac0*/  LDSM.16.MT88.4 R28, [R135+0x7400] ;  /* 0x00740000871c783b */ /* 0x000ea20000004200 */
[C---:B-1----:R-:W-:Y:S03]  /*bad0*/  HMMA.16816.F32 R12, R24.reuse, R32, R12 ;  /* 0x00000020180c723c */ /* 0x042fe6000000180c */
[----:B---3--:R-:W-:Y:S02]  /*bae0*/  FADD.FTZ R0, R162, R2 ;  /* 0x00000002a2007221 */ /* 0x008fe40000010000 */
[----:B------:R-:W-:Y:S02]  /*baf0*/  FADD.FTZ R2, R187, R40 ;  /* 0x00000028bb027221 */ /* 0x000fe40000010000 */
[----:B------:R-:W-:Y:S01]  /*bb00*/  FADD.FTZ R0, R184, R0 ;  /* 0x00000000b8007221 */ /* 0x000fe20000010000 */
[----:B------:R-:W-:Y:S04]  /*bb10*/  HMMA.16816.F32 R16, R24, R34, R16 ;  /* 0x000000221810723c */ /* 0x000fe80000001810 */
[----:B------:R-:W-:Y:S02]  /*bb20*/  FADD.FTZ R40, R188, R2 ;  /* 0x00000002bc287221 */ /* 0x000fe40000010000 */
[----:B------:R-:W-:Y:S01]  /*bb30*/  FADD.FTZ R2, R185, R0 ;  /* 0x00000000b9027221 */ /* 0x000fe20000010000 */
[----:B------:R-:W-:Y:S01]  /*bb40*/  F2FP.PACK_AB R24, R142, R143 ;  /* 0x0000008f8e18723e */ /* 0x000fe200000000ff */
[--C-:B------:R-:W-:Y:S01]  /*bb50*/  FFMA.FTZ R0, R112, c[0x0][0x23c], -R23.reuse ;  /* 0x00008f0070007a23 */ /* 0x100fe20000010817 */
[----:B------:R-:W-:Y:S03]  /*bb60*/  F2FP.PACK_AB R25, R141, R45 ;  /* 0x0000002d8d19723e */ /* 0x000fe600000000ff */
[----:B------:R-:W-:Y:S01]  /*bb70*/  FFMA.FTZ R32, R111, c[0x0][0x23c], -R44 ;  /* 0x00008f006f207a23 */ /* 0x000fe2000001082c */
[----:B------:R1:W-:Y:S01]  /*bb80*/  MUFU.EX2 R58, R0 ;  /* 0x00000000003a7308 */ /* 0x0003e20000000800 */
[----:B------:R-:W-:Y:S01]  /*bb90*/  FADD.FTZ R40, R190, R40 ;  /* 0x00000028be287221 */ /* 0x000fe20000010000 */
[----:B------:R-:W-:Y:S01]  /*bba0*/  F2FP.PACK_AB R26, R138, R140 ;  /* 0x0000008c8a1a723e */ /* 0x000fe200000000ff */
[----:B------:R-:W-:Y:S01]  /*bbb0*/  FADD.FTZ R2, R189, R2 ;  /* 0x00000002bd027221 */ /* 0x000fe20000010000 */
[----:B------:R-:W-:Y:S01]  /*bbc0*/  F2FP.PACK_AB R27, R139, R136 ;  /* 0x000000888b1b723e */ /* 0x000fe200000000ff */
[----:B------:R-:W-:Y:S05]  /*bbd0*/  FADD.FTZ R40, R199, R40 ;  /* 0x00000028c7287221 */ /* 0x000fea0000010000 */
[----:B------:R3:W3:Y:S01]  /*bbe0*/  MUFU.EX2 R59, R32 ;  /* 0x00000020003b7308 */ /* 0x0006e20000000800 */
[C---:B------:R-:W-:Y:S07]  /*bbf0*/  HMMA.16816.F32 R4, R24.reuse, R36, R4 ;  /* 0x000000241804723c */ /* 0x040fee0000001804 */
[--C-:B------:R-:W-:Y:S01]  /*bc00*/  FFMA.FTZ R36, R113, c[0x0][0x23c], -R23.reuse ;  /* 0x00008f0071247a23 */ /* 0x100fe20000010817 */
[C---:B------:R-:W-:Y:S03]  /*bc10*/  HMMA.16816.F32 R8, R24.reuse, R38, R8 ;  /* 0x000000261808723c */ /* 0x040fe60000001808 */
[----:B------:R4:W4:Y:S01]  /*bc20*/  MUFU.EX2 R57, R36 ;  /* 0x0000002400397308 */ /* 0x0009220000000800 */
[----:B-1----:R-:W-:Y:S02]  /*bc30*/  FADD.FTZ R0, R191, R2 ;  /* 0x00000002bf007221 */ /* 0x002fe40000010000 */
[----:B------:R-:W-:Y:S02]  /*bc40*/  FADD.FTZ R2, R200, R40 ;  /* 0x00000028c8027221 */ /* 0x000fe40000010000 */
[C---:B--2---:R-:W-:Y:S04]  /*bc50*/  HMMA.16816.F32 R12, R24.reuse, R28, R12 ;  /* 0x0000001c180c723c */ /* 0x044fe8000000180c */
[----:B------:R-:W-:Y:S02]  /*bc60*/  FADD.FTZ R2, R201, R2 ;  /* 0x00000002c9027221 */ /* 0x000fe40000010000 */
[----:B------:R-:W-:Y:S01]  /*bc70*/  FFMA.FTZ R40, R114, c[0x0][0x23c], -R44 ;  /* 0x00008f0072287a23 */ /* 0x000fe2000001082c */
[----:B---3--:R-:W1:Y:S01]  /*bc80*/  LDSM.16.MT88.4 R32, [R134+0x7800] ;  /* 0x007800008620783b */ /* 0x008e620000004200 */
[----:B------:R-:W-:Y:S01]  /*bc90*/  FADD.FTZ R2, R202, R2 ;  /* 0x00000002ca027221 */ /* 0x000fe20000010000 */
[----:B------:R-:W-:Y:S01]  /*bca0*/  HMMA.16816.F32 R16, R24, R30, R16 ;  /* 0x0000001e1810723c */ /* 0x000fe20000001810 */
[----:B------:R2:W-:Y:S02]  /*bcb0*/  MUFU.EX2 R56, R40 ;  /* 0x0000002800387308 */ /* 0x0005e40000000800 */
[----:B------:R-:W-:Y:S02]  /*bcc0*/  FADD.FTZ R2, R207, R2 ;  /* 0x00000002cf027221 */ /* 0x000fe40000010000 */
[----:B------:R-:W-:Y:S02]  /*bcd0*/  FADD.FTZ R0, R196, R0 ;  /* 0x00000000c4007221 */ /* 0x000fe40000010000 */
[----:B------:R-:W-:Y:S01]  /*bce0*/  FADD.FTZ R2, R206, R2 ;  /* 0x00000002ce027221 */ /* 0x000fe20000010000 */
[----:B-----5:R-:W-:Y:S01]  /*bcf0*/  F2FP.PACK_AB R24, R85, R137 ;  /* 0x000000895518723e */ /* 0x020fe200000000ff */
[----:B------:R-:W-:Y:S01]  /*bd00*/  FADD.FTZ R0, R197, R0 ;  /* 0x00000000c5007221 */ /* 0x000fe20000010000 */
[----:B----4-:R-:W3:Y:S02]  /*bd10*/  LDSM.16.MT88.4 R36, [R135+0x7800] ;  /* 0x007800008724783b */ /* 0x010ee40000004200 */
[----:B------:R-:W-:Y:S01]  /*bd20*/  FADD.FTZ R29, R208, R2 ;  /* 0x00000002d01d7221 */ /* 0x000fe20000010000 */
[----:B------:R-:W-:Y:S01]  /*bd30*/  F2FP.PACK_AB R25, R84, R83 ;  /* 0x000000535419723e */ /* 0x000fe200000000ff */
[----:B------:R-:W-:Y:S01]  /*bd40*/  FFMA.FTZ R2, R116, c[0x0][0x23c], -R23 ;  /* 0x00008f0074027a23 */ /* 0x000fe20000010817 */
[----:B------:R-:W-:Y:S01]  /*bd50*/  F2FP.PACK_AB R26, R81, R82 ;  /* 0x00000052511a723e */ /* 0x000fe200000000ff */
[----:B------:R-:W-:Y:S01]  /*bd60*/  FADD.FTZ R0, R198, R0 ;  /* 0x00000000c6007221 */ /* 0x000fe20000010000 */
[----:B------:R-:W-:Y:S01]  /*bd70*/  F2FP.PACK_AB R27, R79, R80 ;  /* 0x000000504f1b723e */ /* 0x000fe200000000ff */
[----:B------:R-:W-:Y:S01]  /*bd80*/  FFMA.FTZ R28, R115, c[0x0][0x23c], -R44 ;  /* 0x00008f00731c7a23 */ /* 0x000fe2000001082c */
[----:B------:R4:W-:Y:S01]  /*bd90*/  MUFU.EX2 R54, R2 ;  /* 0x0000000200367308 */ /* 0x0009e20000000800 */
[----:B------:R-:W-:Y:S04]  /*bda0*/  FADD.FTZ R0, R203, R0 ;  /* 0x00000000cb007221 */ /* 0x000fe80000010000 */
[----:B------:R-:W-:Y:S04]  /*bdb0*/  FADD.FTZ R0, R204, R0 ;  /* 0x00000000cc007221 */ /* 0x000fe80000010000 */
[----:B--2---:R-:W-:Y:S01]  /*bdc0*/  FADD.FTZ R40, R205, R0 ;  /* 0x00000000cd287221 */ /* 0x004fe20000010000 */
[----:B------:R2:W5:Y:S01]  /*bdd0*/  MUFU.EX2 R55, R28 ;  /* 0x0000001c00377308 */ /* 0x0005620000000800 */
[----:B------:R-:W-:Y:S01]  /*bde0*/  FADD.FTZ R0, R209, R29 ;  /* 0x0000001dd1007221 */ /* 0x000fe20000010000 */
[C---:B-1----:R-:W-:Y:S03]  /*bdf0*/  HMMA.16816.F32 R4, R24.reuse, R32, R4 ;  /* 0x000000201804723c */ /* 0x042fe60000001804 */
[----:B----4-:R-:W-:Y:S02]  /*be00*/  FADD.FTZ R2, R210, R40 ;  /* 0x00000028d2027221 */ /* 0x010fe40000010000 */
[----:B------:R-:W-:Y:S03]  /*be10*/  FADD.FTZ R40, R211, R0 ;  /* 0x00000000d3287221 */ /* 0x000fe60000010000 */
[C---:B------:R-:W-:Y:S04]  /*be20*/  HMMA.16816.F32 R8, R24.reuse, R34, R8 ;  /* 0x000000221808723c */ /* 0x040fe80000001808 */
[--C-:B------:R-:W-:Y:S02]  /*be30*/  FFMA.FTZ R32, R117, c[0x0][0x23c], -R23.reuse ;  /* 0x00008f0075207a23 */ /* 0x100fe40000010817 */
[----:B------:R-:W-:Y:S01]  /*be40*/  FADD.FTZ R0, R212, R2 ;  /* 0x00000002d4007221 */ /* 0x000fe20000010000 */
[----:B--2---:R-:W1:Y:S01]  /*be50*/  LDSM.16.MT88.4 R28, [R134+0x7c00] ;  /* 0x007c0000861c783b */ /* 0x004e620000004200 */
[----:B------:R-:W-:Y:S01]  /*be60*/  FADD.FTZ R2, R213, R40 ;  /* 0x00000028d5027221 */ /* 0x000fe20000010000 */
[----:B------:R2:W-:Y:S01]  /*be70*/  MUFU.EX2 R53, R32 ;  /* 0x0000002000357308 */ /* 0x0005e20000000800 */
[C---:B---3--:R-:W-:Y:S03]  /*be80*/  HMMA.16816.F32 R12, R24.reuse, R36, R12 ;  /* 0x00000024180c723c */ /* 0x048fe6000000180c */
[----:B------:R-:W-:Y:S02]  /*be90*/  FADD.FTZ R40, R214, R2 ;  /* 0x00000002d6287221 */ /* 0x000fe40000010000 */
[----:B------:R-:W-:Y:S02]  /*bea0*/  FFMA.FTZ R2, R118, c[0x0][0x23c], -R44 ;  /* 0x00008f0076027a23 */ /* 0x000fe4000001082c */
[----:B------:R-:W-:Y:S01]  /*beb0*/  FADD.FTZ R40, R215, R40 ;  /* 0x00000028d7287221 */ /* 0x000fe20000010000 */
[----:B------:R-:W-:Y:S01]  /*bec0*/  HMMA.16816.F32 R16, R24, R38, R16 ;  /* 0x000000261810723c */ /* 0x000fe20000001810 */
[----:B------:R3:W-:Y:S03]  /*bed0*/  MUFU.EX2 R52, R2 ;  /* 0x0000000200347308 */ /* 0x0007e60000000800 */
[----:B------:R-:W-:Y:S02]  /*bee0*/  FFMA.FTZ R36, R119, c[0x0][0x23c], -R44 ;  /* 0x00008f0077247a23 */ /* 0x000fe4000001082c */
[----:B------:R-:W-:Y:S01]  /*bef0*/  FADD.FTZ R0, R46, R0 ;  /* 0x000000002e007221 */ /* 0x000fe20000010000 */
[----:B------:R-:W-:Y:S02]  /*bf00*/  F2FP.PACK_AB R24, R77, R78 ;  /* 0x0000004e4d18723e */ /* 0x000fe400000000ff */
[----:B------:R-:W-:Y:S03]  /*bf10*/  F2FP.PACK_AB R25, R74, R76 ;  /* 0x0000004c4a19723e */ /* 0x000fe600000000ff */
[----:B------:R-:W-:Y:S01]  /*bf20*/  FADD.FTZ R0, R47, R0 ;  /* 0x000000002f007221 */ /* 0x000fe20000010000 */
[----:B------:R-:W-:Y:S01]  /*bf30*/  F2FP.PACK_AB R26, R75, R73 ;  /* 0x000000494b1a723e */ /* 0x000fe200000000ff */
[----:B--2---:R-:W2:Y:S02]  /*bf40*/  LDSM.16.MT88.4 R32, [R135+0x7c00] ;  /* 0x007c00008720783b */ /* 0x004ea40000004200 */
[----:B------:R-:W-:Y:S01]  /*bf50*/  FADD.FTZ R0, R48, R0 ;  /* 0x0000000030007221 */ /* 0x000fe20000010000 */
[----:B------:R-:W-:Y:S03]  /*bf60*/  F2FP.PACK_AB R27, R71, R72 ;  /* 0x00000048471b723e */ /* 0x000fe600000000ff */
[----:B------:R-:W-:Y:S02]  /*bf70*/  FADD.FTZ R0, R50, R0 ;  /* 0x0000000032007221 */ /* 0x000fe40000010000 */
[----:B------:R-:W-:Y:S02]  /*bf80*/  MUFU.EX2 R50, R41 ;  /* 0x0000002900327308 */ /* 0x000fe40000000800 */
[----:B------:R-:W-:Y:S02]  /*bf90*/  FADD.FTZ R0, R49, R0 ;  /* 0x0000000031007221 */ /* 0x000fe40000010000 */
[----:B---3--:R-:W-:Y:S02]  /*bfa0*/  FADD.FTZ R2, R216, R40 ;  /* 0x00000028d8027221 */ /* 0x008fe40000010000 */
[----:B------:R-:W-:Y:S01]  /*bfb0*/  FADD.FTZ R0, R217, R0 ;  /* 0x00000000d9007221 */ /* 0x000fe20000010000 */
[C---:B-1----:R-:W-:Y:S03]  /*bfc0*/  HMMA.16816.F32 R4, R24.reuse, R28, R4 ;  /* 0x0000001c1804723c */ /* 0x042fe60000001804 */
[----:B------:R-:W-:Y:S02]  /*bfd0*/  FADD.FTZ R2, R51, R2 ;  /* 0x0000000233027221 */ /* 0x000fe40000010000 */
[----:B------:R1:W-:Y:S02]  /*bfe0*/  MUFU.EX2 R51, R36 ;  /* 0x0000002400337308 */ /* 0x0003e40000000800 */
[----:B------:R-:W-:Y:S01]  /*bff0*/  FADD.FTZ R2, R219, R2 ;  /* 0x00000002db027221 */ /* 0x000fe20000010000 */
[C---:B------:R-:W-:Y:S04]  /*c000*/  HMMA.16816.F32 R8, R24.reuse, R30, R8 ;  /* 0x0000001e1808723c */ /* 0x040fe80000001808 */
[----:B------:R-:W-:Y:S02]  /*c010*/  FADD.FTZ R40, R220, R2 ;  /* 0x00000002dc287221 */ /* 0x000fe40000010000 */
[----:B------:R-:W-:Y:S02]  /*c020*/  FADD.FTZ R2, R218, R0 ;  /* 0x00000000da027221 */ /* 0x000fe40000010000 */
[----:B------:R-:W-:Y:S04]  /*c030*/  FADD.FTZ R0, R224, R40 ;  /* 0x00000028e0007221 */ /* 0x000fe80000010000 */
[----:B------:R-:W-:Y:S02]  /*c040*/  FADD.FTZ R2, R222, R2 ;  /* 0x00000002de027221 */ /* 0x000fe40000010000 */
[----:B------:R-:W-:Y:S02]  /*c050*/  FADD.FTZ R28, R221, R0 ;  /* 0x00000000dd1c7221 */ /* 0x000fe40000010000 */
[----:B------:R-:W-:Y:S02]  /*c060*/  FADD.FTZ R0, R223, R2 ;  /* 0x00000002df007221 */ /* 0x000fe40000010000 */
[----:B------:R-:W-:Y:S01]  /*c070*/  FADD.FTZ R2, R225, R28 ;  /* 0x0000001ce1027221 */ /* 0x000fe20000010000 */
[C---:B--2---:R-:W-:Y:S01]  /*c080*/  HMMA.16816.F32 R12, R24.reuse, R32, R12 ;  /* 0x00000020180c723c */ /* 0x044fe2000000180c */
[----:B-1----:R-:W1:Y:S02]  /*c090*/  LDSM.16.MT88.4 R36, [R134+0x8000] ;  /* 0x008000008624783b */ /* 0x002e640000004200 */
[----:B------:R-:W-:Y:S02]  /*c0a0*/  FADD.FTZ R0, R228, R0 ;  /* 0x00000000e4007221 */ /* 0x000fe40000010000 */
[--C-:B------:R-:W-:Y:S02]  /*c0b0*/  FFMA.FTZ R29, R121, c[0x0][0x23c], -R23.reuse ;  /* 0x00008f00791d7a23 */ /* 0x100fe40000010817 */
[----:B------:R-:W-:Y:S01]  /*c0c0*/  FFMA.FTZ R32, R122, c[0x0][0x23c], -R44 ;  /* 0x00008f007a207a23 */ /* 0x000fe2000001082c */
[----:B------:R-:W-:Y:S01]  /*c0d0*/  HMMA.16816.F32 R16, R24, R34, R16 ;  /* 0x000000221810723c */ /* 0x000fe20000001810 */
[----:B------:R2:W-:Y:S03]  /*c0e0*/  MUFU.EX2 R49, R29 ;  /* 0x0000001d00317308 */ /* 0x0005e60000000800 */
[----:B------:R-:W-:Y:S02]  /*c0f0*/  FADD.FTZ R0, R229, R0 ;  /* 0x00000000e5007221 */ /* 0x000fe40000010000 */
[----:B------:R-:W-:Y:S01]  /*c100*/  FADD.FTZ R2, R227, R2 ;  /* 0x00000002e3027221 */ /* 0x000fe20000010000 */
[----:B------:R-:W-:Y:S02]  /*c110*/  F2FP.PACK_AB R24, R69, R70 ;  /* 0x000000464518723e */ /* 0x000fe400000000ff */
[----:B------:R-:W-:Y:S02]  /*c120*/  F2FP.PACK_AB R25, R65, R68 ;  /* 0x000000444119723e */ /* 0x000fe400000000ff */
[----:B------:R3:W-:Y:S01]  /*c130*/  MUFU.EX2 R48, R32 ;  /* 0x0000002000307308 */ /* 0x0007e20000000800 */
[----:B------:R-:W-:Y:S01]  /*c140*/  FADD.FTZ R2, R232, R2 ;  /* 0x00000002e8027221 */ /* 0x000fe20000010000 */
[----:B------:R-:W-:Y:S02]  /*c150*/  F2FP.PACK_AB R26, R66, R67 ;  /* 0x00000043421a723e */ /* 0x000fe400000000ff */
[----:B------:R-:W-:Y:S01]  /*c160*/  F2FP.PACK_AB R27, R63, R64 ;  /* 0x000000403f1b723e */ /* 0x000fe200000000ff */
[----:B------:R-:W-:Y:S04]  /*c170*/  FADD.FTZ R40, R230, R2 ;  /* 0x00000002e6287221 */ /* 0x000fe80000010000 */
[----:B------:R-:W-:Y:S01]  /*c180*/  FADD.FTZ R40, R237, R40 ;  /* 0x00000028ed287221 */ /* 0x000fe20000010000 */
[----:B--2---:R-:W2:Y:S01]  /*c190*/  LDSM.16.MT88.4 R28, [R135+0x8000] ;  /* 0x00800000871c783b */ /* 0x004ea20000004200 */
[C---:B-1----:R-:W-:Y:S03]  /*c1a0*/  HMMA.16816.F32 R4, R24.reuse, R36, R4 ;  /* 0x000000241804723c */ /* 0x042fe60000001804 */
[----:B---3--:R-:W-:Y:S02]  /*c1b0*/  FADD.FTZ R32, R231, R0 ;  /* 0x00000000e7207221 */ /* 0x008fe40000010000 */
[----:B------:R-:W-:Y:S02]  /*c1c0*/  FFMA.FTZ R0, R123, c[0x0][0x23c], -R44 ;  /* 0x00008f007b007a23 */ /* 0x000fe4000001082c */
[--C-:B------:R-:W-:Y:S01]  /*c1d0*/  FFMA.FTZ R36, R124, c[0x0][0x23c], -R23.reuse ;  /* 0x00008f007c247a23 */ /* 0x100fe20000010817 */
[C---:B------:R-:W-:Y:S01]  /*c1e0*/  HMMA.16816.F32 R8, R24.reuse, R38, R8 ;  /* 0x000000261808723c */ /* 0x040fe20000001808 */
[----:B------:R1:W-:Y:S03]  /*c1f0*/  MUFU.EX2 R47, R0 ;  /* 0x00000000002f7308 */ /* 0x0003e60000000800 */
[----:B------:R-:W-:Y:S02]  /*c200*/  FADD.FTZ R2, R233, R32 ;  /* 0x00000020e9027221 */ /* 0x000fe40000010000 */
[----:B------:R-:W3:Y:S05]  /*c210*/  LDSM.16.MT88.4 R32, [R134+0x8400] ;  /* 0x008400008620783b */ /* 0x000eea0000004200 */
[----:B------:R4:W-:Y:S01]  /*c220*/  MUFU.EX2 R46, R36 ;  /* 0x00000024002e7308 */ /* 0x0009e20000000800 */
[C---:B--2---:R-:W-:Y:S03]  /*c230*/  HMMA.16816.F32 R12, R24.reuse, R28, R12 ;  /* 0x0000001c180c723c */ /* 0x044fe6000000180c */
[----:B-1----:R-:W-:Y:S02]  /*c240*/  FADD.FTZ R0, R235, R2 ;  /* 0x00000002eb007221 */ /* 0x002fe40000010000 */
[----:B------:R-:W-:Y:S02]  /*c250*/  FADD.FTZ R2, R236, R40 ;  /* 0x00000028ec027221 */ /* 0x000fe40000010000 */
[----:B------:R-:W-:Y:S01]  /*c260*/  FADD.FTZ R0, R226, R0 ;  /* 0x00000000e2007221 */ /* 0x000fe20000010000 */
[----:B------:R-:W-:Y:S04]  /*c270*/  HMMA.16816.F32 R16, R24, R30, R16 ;  /* 0x0000001e1810723c */ /* 0x000fe80000001810 */
[----:B----4-:R-:W-:Y:S02]  /*c280*/  FADD.FTZ R36, R144, R0 ;  /* 0x0000000090247221 */ /* 0x010fe40000010000 */
[----:B------:R-:W-:Y:S01]  /*c290*/  FADD.FTZ R37, R234, R2 ;  /* 0x00000002ea257221 */ /* 0x000fe20000010000 */
        /* <DEDUP_REMOVED lines=16> */
[----:B------:R-:W-:Y:S02]  /*c3a0*/  FADD.FTZ R2, R140, R2 ;  /* 0x000000028c027221 */ /* 0x000fe40000010000 */
[----:B------:R-:W-:Y:S02]  /*c3b0*/  LDSM.16.MT88.4 R140, [R134+0x8c00] ;  /* 0x008c0000868c783b */ /* 0x000fe40000004200 */
[----:B------:R-:W-:Y:S02]  /*c3c0*/  FADD.FTZ R0, R136, R0 ;  /* 0x0000000088007221 */ /* 0x000fe40000010000 */
[----:B------:R-:W-:Y:S02]  /*c3d0*/  FADD.FTZ R41, R138, R2 ;  /* 0x000000028a297221 */ /* 0x000fe40000010000 */
[----:B------:R-:W-:Y:S02]  /*c3e0*/  FFMA.FTZ R2, R127, c[0x0][0x23c], -R44 ;  /* 0x00008f007f027a23 */ /* 0x000fe4000001082c */
[----:B------:R-:W-:Y:S01]  /*c3f0*/  FADD.FTZ R0, R139, R0 ;  /* 0x000000008b007221 */ /* 0x000fe20000010000 */
[----:B-----5:R-:W1:Y:S01]  /*c400*/  LDSM.16.MT88.4 R28, [R134+0x8800] ;  /* 0x00880000861c783b */ /* 0x020e620000004200 */
[----:B------:R-:W-:Y:S01]  /*c410*/  FADD.FTZ R41, R137, R41 ;  /* 0x0000002989297221 */ /* 0x000fe20000010000 */
[----:B------:R2:W3:Y:S01]  /*c420*/  MUFU.EX2 R42, R2 ;  /* 0x00000002002a7308 */ /* 0x0004e20000000800 */
[----:B------:R-:W-:Y:S01]  /*c430*/  FADD.FTZ R40, R83, R0 ;  /* 0x0000000053287221 */ /* 0x000fe20000010000 */
[C---:B----4-:R-:W-:Y:S03]  /*c440*/  HMMA.16816.F32 R12, R24.reuse, R36, R12 ;  /* 0x00000024180c723c */ /* 0x050fe6000000180c */
[----:B------:R-:W-:Y:S02]  /*c450*/  FADD.FTZ R0, R85, R41 ;  /* 0x0000002955007221 */ /* 0x000fe40000010000 */
[----:B------:R-:W-:Y:S02]  /*c460*/  FADD.FTZ R32, R84, R40 ;  /* 0x0000002854207221 */ /* 0x000fe40000010000 */
[----:B------:R-:W-:Y:S01]  /*c470*/  FFMA.FTZ R44, R22, c[0x0][0x23c], -R44 ;  /* 0x00008f00162c7a23 */ /* 0x000fe2000001082c */
[----:B------:R-:W-:Y:S05]  /*c480*/  HMMA.16816.F32 R16, R24, R38, R16 ;  /* 0x000000261810723c */ /* 0x000fea0000001810 */
[----:B------:R-:W-:Y:S02]  /*c490*/  MUFU.EX2 R44, R44 ;  /* 0x0000002c002c7308 */ /* 0x000fe40000000800 */
[----:B------:R-:W-:Y:S02]  /*c4a0*/  F2FP.PACK_AB R24, R53, R54 ;  /* 0x000000363518723e */ /* 0x000fe400000000ff */
[----:B------:R-:W-:Y:S03]  /*c4b0*/  F2FP.PACK_AB R25, R51, R52 ;  /* 0x000000343319723e */ /* 0x000fe600000000ff */
[----:B------:R-:W-:Y:S01]  /*c4c0*/  F2FP.PACK_AB R26, R49, R50 ;  /* 0x00000032311a723e */ /* 0x000fe200000000ff */
[--C-:B--2---:R-:W-:Y:S01]  /*c4d0*/  FFMA.FTZ R2, R128, c[0x0][0x23c], -R23.reuse ;  /* 0x00008f0080027a23 */ /* 0x104fe20000010817 */
[----:B------:R-:W-:Y:S01]  /*c4e0*/  F2FP.PACK_AB R27, R47, R48 ;  /* 0x000000302f1b723e */ /* 0x000fe200000000ff */
[----:B------:R-:W-:Y:S01]  /*c4f0*/  FFMA.FTZ R23, R129, c[0x0][0x23c], -R23 ;  /* 0x00008f0081177a23 */ /* 0x000fe20000010817 */
[----:B---3--:R-:W-:Y:S01]  /*c500*/  F2FP.PACK_AB R149, R42, R43 ;  /* 0x0000002b2a95723e */ /* 0x008fe200000000ff */
[----:B------:R2:W-:Y:S04]  /*c510*/  MUFU.EX2 R41, R2 ;  /* 0x0000000200297308 */ /* 0x0005e80000000800 */
[C---:B-1----:R-:W-:Y:S06]  /*c520*/  HMMA.16816.F32 R4, R24.reuse, R28, R4 ;  /* 0x0000001c1804723c */ /* 0x042fec0000001804 */
[----:B------:R-:W1:Y:S02]  /*c530*/  MUFU.EX2 R40, R23 ;  /* 0x0000001700287308 */ /* 0x000e640000000800 */
[C---:B------:R-:W-:Y:S01]  /*c540*/  HMMA.16816.F32 R8, R24.reuse, R30, R8 ;  /* 0x0000001e1808723c */ /* 0x040fe20000001808 */
[----:B------:R-:W-:Y:S07]  /*c550*/  LDSM.16.MT88.4 R28, [R135+0x8c00] ;  /* 0x008c0000871c783b */ /* 0x000fee0000004200 */
[----:B------:R-:W3:Y:S01]  /*c560*/  MUFU.EX2 R23, R21 ;  /* 0x0000001500177308 */ /* 0x000ee20000000800 */
[----:B--2---:R-:W-:Y:S03]  /*c570*/  FADD.FTZ R2, R82, R0 ;  /* 0x0000000052027221 */ /* 0x004fe60000010000 */
[----:B------:R-:W-:Y:S02]  /*c580*/  FADD.FTZ R0, R80, R32 ;  /* 0x0000002050007221 */ /* 0x000fe40000010000 */
[----:B------:R-:W2:Y:S01]  /*c590*/  LDSM.16.MT88.4 R32, [R135+0x8800] ;  /* 0x008800008720783b */ /* 0x000ea20000004200 */
[----:B------:R-:W-:Y:S02]  /*c5a0*/  FADD.FTZ R2, R81, R2 ;  /* 0x0000000251027221 */ /* 0x000fe40000010000 */
        /* <DEDUP_REMOVED lines=27> */
[----:B------:R-:W-:Y:S01]  /*c760*/  FADD.FTZ R2, R57, R21 ;  /* 0x0000001539027221 */ /* 0x000fe20000010000 */
        /* <DEDUP_REMOVED lines=24> */
.L_x_1500:
[----:B------:R-:W1:Y:S01]  /*c8f0*/  SHFL.BFLY PT, R2, R238, 0x2, 0x1f ;  /* 0x0c401f00ee027f89 */ /* 0x000e6200000e0000 */
[----:B------:R-:W-:Y:S01]  /*c900*/  ULDC.U8 UR4, c[0x0][0x328] ;  /* 0x0000ca0000047ab9 */ /* 0x000fe20000000000 */
[----:B------:R-:W-:Y:S02]  /*c910*/  BSSY B0, `(.L_x_1505) ;  /* 0x000007a000007945 */ /* 0x000fe40003800000 */
[----:B------:R-:W2:Y:S04]  /*c920*/  SHFL.BFLY PT, R0, R239, 0x2, 0x1f ;  /* 0x0c401f00ef007f89 */ /* 0x000ea800000e0000 */
[----:B------:R-:W3:Y:S04]  /*c930*/  S2R R29, SR_TID.X ;  /* 0x00000000001d7919 */ /* 0x000ee80000002100 */
[----:B------:R-:W4:Y:S01]  /*c940*/  S2R R28, SR_TID.X ;  /* 0x00000000001c7919 */ /* 0x000f220000002100 */
[----:B-1----:R-:W-:-:S02]  /*c950*/  FADD.FTZ R2, R2, R238 ;  /* 0x000000ee02027221 */ /* 0x002fc40000010000 */
[----:B--2---:R-:W-:-:S03]  /*c960*/  FADD.FTZ R0, R0, R239 ;  /* 0x000000ef00007221 */ /* 0x004fc60000010000 */
[----:B------:R-:W1:Y:S01]  /*c970*/  SHFL.BFLY PT, R5, R2, 0x1, 0x1f ;  /* 0x0c201f0002057f89 */ /* 0x000e6200000e0000 */
[----:B---3--:R-:W-:-:S03]  /*c980*/  SHF.R.S32.HI R22, RZ, 0x1f, R29 ;  /* 0x0000001fff167819 */ /* 0x008fc6000001141d */
[----:B------:R-:W2:Y:S01]  /*c990*/  SHFL.BFLY PT, R4, R0, 0x1, 0x1f ;  /* 0x0c201f0000047f89 */ /* 0x000ea200000e0000 */
[----:B------:R-:W-:Y:S02]  /*c9a0*/  LEA.HI R22, R22, R29, RZ, 0x2 ;  /* 0x0000001d16167211 */ /* 0x000fe400078f10ff */
[----:B----4-:R-:W-:Y:S02]  /*c9b0*/  SHF.R.S32.HI R23, RZ, 0x1f, R28 ;  /* 0x0000001fff177819 */ /* 0x010fe4000001141c */
[----:B------:R-:W-:-:S04]  /*c9c0*/  SHF.R.S32.HI R21, RZ, 0x2, R22 ;  /* 0x00000002ff157819 */ /* 0x000fc80000011416 */
[----:B------:R-:W-:-:S04]  /*c9d0*/  SHF.R.S32.HI R6, RZ, 0x1f, R21 ;  /* 0x0000001fff067819 */ /* 0x000fc80000011415 */
[----:B------:R-:W-:-:S04]  /*c9e0*/  LEA.HI R6, R6, R21, RZ, 0x3 ;  /* 0x0000001506067211 */ /* 0x000fc800078f18ff */
[----:B------:R-:W-:Y:S01]  /*c9f0*/  LOP3.LUT R6, R6, 0xfffffff8, RZ, 0xc0, !PT ;  /* 0xfffffff806067812 */ /* 0x000fe200078ec0ff */
[----:B-1----:R-:W-:Y:S02]  /*ca00*/  FADD.FTZ R15, R2, R5 ;  /* 0x00000005020f7221 */ /* 0x002fe40000010000 */
[----:B------:R-:W-:Y:S02]  /*ca10*/  IMAD.MOV.U32 R2, RZ, RZ, 0x3f800000 ;  /* 0x3f800000ff027424 */ /* 0x000fe400078e00ff */
[----:B--2---:R-:W-:Y:S01]  /*ca20*/  FADD.FTZ R14, R0, R4 ;  /* 0x00000004000e7221 */ /* 0x004fe20000010000 */
[----:B------:R-:W-:Y:S01]  /*ca30*/  FSETP.NE.FTZ.AND P3, PT, R15, RZ, PT ;  /* 0x000000ff0f00720b */ /* 0x000fe20003f75000 */
[----:B------:R-:W-:Y:S01]  /*ca40*/  IMAD.MOV.U32 R0, RZ, RZ, 0x3f800000 ;  /* 0x3f800000ff007424 */ /* 0x000fe200078e00ff */
[----:B------:R-:W-:Y:S01]  /*ca50*/  LEA.HI R4, R23, R28, RZ, 0x2 ;  /* 0x0000001c17047211 */ /* 0x000fe200078f10ff */
[----:B------:R-:W-:Y:S01]  /*ca60*/  IMAD.IADD R6, R21, 0x1, -R6 ;  /* 0x0000000115067824 */ /* 0x000fe200078e0a06 */
[----:B------:R-:W-:-:S02]  /*ca70*/  FSETP.NE.FTZ.AND P2, PT, R14, RZ, PT ;  /* 0x000000ff0e00720b */ /* 0x000fc40003f55000 */
[-C--:B------:R-:W-:Y:S02]  /*ca80*/  LEA.HI R23, R23, R28.reuse, RZ, 0x5 ;  /* 0x0000001c17177211 */ /* 0x080fe400078f28ff */
[----:B------:R-:W-:Y:S02]  /*ca90*/  LOP3.LUT R4, R4, 0xfffffffc, RZ, 0xc0, !PT ;  /* 0xfffffffc04047812 */ /* 0x000fe400078ec0ff */
[----:B------:R-:W-:Y:S02]  /*caa0*/  SHF.R.S32.HI R16, RZ, 0x5, R23 ;  /* 0x00000005ff107819 */ /* 0x000fe40000011417 */
[----:B------:R-:W-:Y:S01]  /*cab0*/  IADD3 R4, -R4, R28, RZ ;  /* 0x0000001c04047210 */ /* 0x000fe20007ffe1ff */
[----:B------:R-:W1:Y:S04]  /*cac0*/  @P3 MUFU.RCP R0, R15 ;  /* 0x0000000f00003308 */ /* 0x000e680000001000 */
[----:B------:R-:W-:-:S04]  /*cad0*/  IMAD R16, R16, 0x100, R4 ;  /* 0x0000010010107824 */ /* 0x000fc800078e0204 */
[----:B------:R-:W2:Y:S01]  /*cae0*/  @P2 MUFU.RCP R2, R14 ;  /* 0x0000000e00022308 */ /* 0x000ea20000001000 */
[C---:B-1----:R-:W-:Y:S02]  /*caf0*/  FMUL.FTZ R136, R0.reuse, R136 ;  /* 0x0000008800887220 */ /* 0x042fe40000410000 */
[C---:B------:R-:W-:Y:S02]  /*cb00*/  FMUL.FTZ R13, R0.reuse, R137 ;  /* 0x00000089000d7220 */ /* 0x040fe40000410000 */
[C---:B------:R-:W-:Y:S02]  /*cb10*/  FMUL.FTZ R140, R0.reuse, R140 ;  /* 0x0000008c008c7220 */ /* 0x040fe40000410000 */
[C---:B------:R-:W-:Y:S01]  /*cb20*/  FMUL.FTZ R11, R0.reuse, R141 ;  /* 0x0000008d000b7220 */ /* 0x040fe20000410000 */
[----:B------:R-:W-:Y:S01]  /*cb30*/  F2FP.PACK_AB R13, R13, R136 ;  /* 0x000000880d0d723e */ /* 0x000fe200000000ff */
[C---:B------:R-:W-:Y:S02]  /*cb40*/  FMUL.FTZ R144, R0.reuse, R144 ;  /* 0x0000009000907220 */ /* 0x040fe40000410000 */
[C---:B------:R-:W-:Y:S01]  /*cb50*/  FMUL.FTZ R9, R0.reuse, R145 ;  /* 0x0000009100097220 */ /* 0x040fe20000410000 */
[----:B------:R-:W-:Y:S01]  /*cb60*/  F2FP.PACK_AB R11, R11, R140 ;  /* 0x0000008c0b0b723e */ /* 0x000fe200000000ff */
[----:B------:R-:W-:-:S02]  /*cb70*/  FMUL.FTZ R148, R0, R148 ;  /* 0x0000009400947220 */ /* 0x000fc40000410000 */
[----:B------:R-:W-:Y:S01]  /*cb80*/  FMUL.FTZ R7, R0, R149 ;  /* 0x0000009500077220 */ /* 0x000fe20000410000 */
[----:B------:R-:W-:Y:S01]  /*cb90*/  LEA.HI R0, R6, R6, RZ, 0x1 ;  /* 0x0000000606007211 */ /* 0x000fe200078f08ff */
[C---:B--2---:R-:W-:Y:S01]  /*cba0*/  FMUL.FTZ R139, R2.reuse, R139 ;  /* 0x0000008b028b7220 */ /* 0x044fe20000410000 */
[----:B------:R-:W-:Y:S01]  /*cbb0*/  F2FP.PACK_AB R9, R9, R144 ;  /* 0x000000900909723e */ /* 0x000fe200000000ff */
[C---:B------:R-:W-:Y:S01]  /*cbc0*/  FMUL.FTZ R12, R2.reuse, R138 ;  /* 0x0000008a020c7220 */ /* 0x040fe20000410000 */
[----:B------:R-:W-:Y:S01]  /*cbd0*/  SHF.R.S32.HI R5, RZ, 0x1, R0 ;  /* 0x00000001ff057819 */ /* 0x000fe20000011400 */
[----:B------:R-:W-:Y:S01]  /*cbe0*/  FMUL.FTZ R143, R2, R143 ;  /* 0x0000008f028f7220 */ /* 0x000fe20000410000 */
[----:B------:R-:W-:Y:S01]  /*cbf0*/  LOP3.LUT R0, R0, 0x3fffffe, RZ, 0xc0, !PT ;  /* 0x03fffffe00007812 */ /* 0x000fe200078ec0ff */
[C---:B------:R-:W-:Y:S01]  /*cc00*/  FMUL.FTZ R10, R2.reuse, R142 ;  /* 0x0000008e020a7220 */ /* 0x040fe20000410000 */
[C---:B------:R-:W-:Y:S01]  /*cc10*/  SHF.L.U32 R4, R5.reuse, 0x6, RZ ;  /* 0x0000000605047819 */ /* 0x040fe200000006ff */
[C---:B------:R-:W-:Y:S01]  /*cc20*/  FMUL.FTZ R147, R2.reuse, R147 ;  /* 0x0000009302937220 */ /* 0x040fe20000410000 */
[----:B------:R-:W-:Y:S01]  /*cc30*/  LOP3.LUT P0, RZ, R5, 0x2, RZ, 0xc0, !PT ;  /* 0x0000000205ff7812 */ /* 0x000fe2000780c0ff */
[C---:B------:R-:W-:Y:S01]  /*cc40*/  FMUL.FTZ R8, R2.reuse, R146 ;  /* 0x0000009202087220 */ /* 0x040fe20000410000 */
[----:B------:R-:W-:Y:S01]  /*cc50*/  F2FP.PACK_AB R12, R139, R12 ;  /* 0x0000000c8b0c723e */ /* 0x000fe200000000ff */
[C---:B------:R-:W-:Y:S01]  /*cc60*/  FMUL.FTZ R151, R2.reuse, R151 ;  /* 0x0000009702977220 */ /* 0x040fe20000410000 */
[----:B------:R-:W-:Y:S01]  /*cc70*/  F2FP.PACK_AB R10, R143, R10 ;  /* 0x0000000a8f0a723e */ /* 0x000fe200000000ff */
[----:B------:R-:W-:Y:S01]  /*cc80*/  FMUL.FTZ R150, R2, R150 ;  /* 0x0000009602967220 */ /* 0x000fe20000410000 */
[----:B------:R-:W-:Y:S01]  /*cc90*/  LOP3.LUT R2, R4, 0xc0, RZ, 0xc0, !PT ;  /* 0x000000c004027812 */ /* 0x000fe200078ec0ff */
[----:B------:R-:W-:Y:S01]  /*cca0*/  IMAD.IADD R0, R6, 0x1, -R0 ;  /* 0x0000000106007824 */ /* 0x000fe200078e0a00 */
[----:B------:R-:W-:-:S02]  /*ccb0*/  LOP3.LUT R4, R5, 0x1, RZ, 0xc0, !PT ;  /* 0x0000000105047812 */ /* 0x000fc400078ec0ff */
[----:B------:R-:W-:Y:S01]  /*ccc0*/  LEA.HI R2, R2, R2, RZ, 0x1d ;  /* 0x0000000202027211 */ /* 0x000fe200078fe8ff */
[----:B------:R-:W-:Y:S01]  /*ccd0*/  IMAD R0, R0, 0x10, R16 ;  /* 0x0000001000007824 */ /* 0x000fe200078e0210 */
[----:B------:R-:W-:Y:S01]  /*cce0*/  ISETP.NE.U32.AND P1, PT, R4, 0x1, PT ;  /* 0x000000010400780c */ /* 0x000fe20003f25070 */
[----:B------:R-:W-:Y:S01]  /*ccf0*/  IMAD.MOV.U32 R4, RZ, RZ, -0x10 ;  /* 0xfffffff0ff047424 */ /* 0x000fe200078e00ff */
[----:B------:R-:W-:Y:S02]  /*cd00*/  F2FP.PACK_AB R8, R147, R8 ;  /* 0x000000089308723e */ /* 0x000fe400000000ff */
[----:B------:R-:W-:Y:S02]  /*cd10*/  LEA R0, R0, R2, 0x1 ;  /* 0x0000000200007211 */ /* 0x000fe400078e08ff */
[----:B------:R-:W-:Y:S02]  /*cd20*/  SEL R4, R4, 0x10, !P1 ;  /* 0x0000001004047807 */ /* 0x000fe40004800000 */
[----:B------:R-:W-:Y:S01]  /*cd30*/  F2FP.PACK_AB R7, R7, R148 ;  /* 0x000000940707723e */ /* 0x000fe200000000ff */
[----:B------:R-:W-:Y:S01]  /*cd40*/  IMAD.SHL.U32 R0, R0, 0x2, RZ ;  /* 0x0000000200007824 */ /* 0x000fe200078e00ff */
[----:B------:R-:W-:-:S04]  /*cd50*/  F2FP.PACK_AB R6, R151, R150 ;  /* 0x000000969706723e */ /* 0x000fc800000000ff */
[C---:B------:R-:W-:Y:S01]  /*cd60*/  IADD3 R2, R0.reuse, 0x20, RZ ;  /* 0x0000002000027810 */ /* 0x040fe20007ffe0ff */
[----:B------:R-:W-:Y:S01]  /*cd70*/  STS [R0], R13 ;  /* 0x0000000d00007388 */ /* 0x000fe20000000800 */
[C---:B------:R-:W-:Y:S02]  /*cd80*/  @P0 IADD3 R2, R0.reuse, -0x20, RZ ;  /* 0xffffffe000020810 */ /* 0x040fe40007ffe0ff */
[----:B------:R-:W-:Y:S01]  /*cd90*/  IADD3 R5, R0, R4, RZ ;  /* 0x0000000400057210 */ /* 0x000fe20007ffe0ff */
[----:B------:R1:W-:Y:S01]  /*cda0*/  STS [R0+0x200], R12 ;  /* 0x0002000c00007388 */ /* 0x0003e20000000800 */
[----:B------:R-:W-:-:S03]  /*cdb0*/  ISETP.NE.AND P0, PT, RZ, UR4, PT ;  /* 0x00000004ff007c0c */ /* 0x000fc6000bf05270 */
[----:B------:R-:W-:Y:S04]  /*cdc0*/  STS [R5], R11 ;  /* 0x0000000b05007388 */ /* 0x000fe80000000800 */
[----:B------:R2:W-:Y:S04]  /*cdd0*/  STS [R5+0x200], R10 ;  /* 0x0002000a05007388 */ /* 0x0005e80000000800 */
[----:B------:R3:W-:Y:S04]  /*cde0*/  STS [R2], R9 ;  /* 0x0000000902007388 */ /* 0x0007e80000000800 */
[----:B------:R-:W-:Y:S01]  /*cdf0*/  STS [R2+0x200], R8 ;  /* 0x0002000802007388 */ /* 0x000fe20000000800 */
[----:B-1----:R-:W-:-:S03]  /*ce00*/  IMAD.IADD R0, R4, 0x1, R2 ;  /* 0x0000000104007824 */ /* 0x002fc600078e0202 */
[----:B------:R-:W1:Y:S04]  /*ce10*/  S2R R4, SR_CTAID.Y ;  /* 0x0000000000047919 */ /* 0x000e680000002600 */
[----:B------:R1:W-:Y:S01]  /*ce20*/  STS [R0], R7 ;  /* 0x0000000700007388 */ /* 0x0003e20000000800 */
[----:B--2---:R-:W2:Y:S01]  /*ce30*/  @P2 MUFU.LG2 R5, R14 ;  /* 0x0000000e00052308 */ /* 0x004ea20000000c00 */
[----:B------:R-:W-:Y:S02]  /*ce40*/  IMAD.MOV.U32 R10, RZ, RZ, 0x7f800000 ;  /* 0x7f800000ff0a7424 */ /* 0x000fe400078e00ff */
[----:B------:R4:W-:Y:S01]  /*ce50*/  STS [R0+0x200], R6 ;  /* 0x0002000600007388 */ /* 0x0009e20000000800 */
[----:B---3--:R-:W-:-:S03]  /*ce60*/  MOV R9, 0x7f800000 ;  /* 0x7f80000000097802 */ /* 0x008fc60000000f00 */
[----:B------:R-:W-:Y:S06]  /*ce70*/  BAR.SYNC.DEFER_BLOCKING 0x0 ;  /* 0x0000000000007b1d */ /* 0x000fec0000010000 */
[----:B------:R-:W3:Y:S01]  /*ce80*/  S2R R11, SR_CTAID.Z ;  /* 0x00000000000b7919 */ /* 0x000ee20000002700 */
[----:B--2---:R-:W-:-:S04]  /*ce90*/  @P2 FMUL.FTZ R5, R5, 0.69314718246459960938 ;  /* 0x3f31721805052820 */ /* 0x004fc80000410000 */
[----:B------:R-:W-:Y:S02]  /*cea0*/  @P2 FFMA.FTZ R10, R3, c[0x0][0x238], R5 ;  /* 0x00008e00030a2a23 */ /* 0x000fe40000010005 */
[----:B-1----:R-:W-:Y:S01]  /*ceb0*/  @P0 IMAD.MOV.U32 R7, RZ, RZ, R4 ;  /* 0x000000ffff070224 */ /* 0x002fe200078e0004 */
[----:B----4-:R-:W-:Y:S01]  /*cec0*/  LOP3.LUT R0, R23, 0xffffffe0, RZ, 0xc0, !PT ;  /* 0xffffffe017007812 */ /* 0x010fe200078ec0ff */
[----:B------:R-:W1:Y:S01]  /*ced0*/  @P3 MUFU.LG2 R6, R15 ;  /* 0x0000000f00063308 */ /* 0x000e620000000c00 */
[----:B------:R2:W4:Y:S02]  /*cee0*/  LDS.128 R24, [R183] ;  /* 0x00000000b7187984 */ /* 0x0005240000000c00 */
[----:B------:R-:W-:Y:S02]  /*cef0*/  IADD3 R0, -R0, R28, RZ ;  /* 0x0000001c00007210 */ /* 0x000fe40007ffe1ff */
[----:B------:R2:W2:Y:S02]  /*cf00*/  LDS.128 R16, [R183+0x800] ;  /* 0x00080000b7107984 */ /* 0x0004a40000000c00 */
[----:B------:R-:W-:Y:S01]  /*cf10*/  LOP3.LUT P1, RZ, R0, 0x3, RZ, 0xc0, !PT ;  /* 0x0000000300ff7812 */ /* 0x000fe2000782c0ff */
[----:B---3--:R-:W-:Y:S01]  /*cf20*/  @P0 IMAD.MOV.U32 R8, RZ, RZ, R11 ;  /* 0x000000ffff080224 */ /* 0x008fe200078e000b */
[----:B------:R-:W-:-:S03]  /*cf30*/  LEA R0, R248, R247, 0x4 ;  /* 0x000000f7f8007211 */ /* 0x000fc600078e20ff */
[----:B------:R-:W-:Y:S01]  /*cf40*/  @P0 IMAD R2, R8, c[0x0][0x234], RZ ;  /* 0x00008d0008020a24 */ /* 0x000fe200078e02ff */
[----:B------:R-:W-:-:S03]  /*cf50*/  @!P0 MOV R8, R11 ;  /* 0x0000000b00088202 */ /* 0x000fc60000000f00 */
[----:B------:R-:W-:Y:S02]  /*cf60*/  @P0 IMAD R2, R7, c[0x0][0x214], R2 ;  /* 0x0000850007020a24 */ /* 0x000fe400078e0202 */
[----:B------:R-:W-:Y:S02]  /*cf70*/  @!P0 IMAD.MOV.U32 R7, RZ, RZ, R4 ;  /* 0x000000ffff078224 */ /* 0x000fe400078e0004 */
[----:B-1----:R-:W-:Y:S02]  /*cf80*/  @P3 FMUL.FTZ R6, R6, 0.69314718246459960938 ;  /* 0x3f31721806063820 */ /* 0x002fe40000410000 */
[----:B------:R-:W-:Y:S02]  /*cf90*/  @!P0 IMAD R4, R7, c[0x0][0x1c0], R8 ;  /* 0x0000700007048a24 */ /* 0x000fe400078e0208 */
[----:B------:R-:W-:Y:S02]  /*cfa0*/  @P3 FFMA.FTZ R9, R20, c[0x0][0x238], R6 ;  /* 0x00008e0014093a23 */ /* 0x000fe40000010006 */
[----:B------:R-:W-:Y:S01]  /*cfb0*/  @!P0 IMAD R2, R4, c[0x0][0x214], RZ ;  /* 0x0000850004028a24 */ /* 0x000fe200078e02ff */
[----:B------:R-:W-:Y:S05]  /*cfc0*/  @P1 BRA `(.L_x_1506) ;  /* 0x000000e000001947 */ /* 0x000fea0003800000 */
[----:B------:R-:W1:Y:S01]  /*cfd0*/  S2R R6, SR_CTAID.X ;  /* 0x0000000000067919 */ /* 0x000e620000002500 */
[----:B------:R-:W-:Y:S01]  /*cfe0*/  IMAD.MOV.U32 R3, RZ, RZ, -0x40 ;  /* 0xffffffc0ff037424 */ /* 0x000fe200078e00ff */
[----:B------:R-:W-:Y:S01]  /*cff0*/  IADD3 R4, R0, 0x8, RZ ;  /* 0x0000000800047810 */ /* 0x000fe20007ffe0ff */
[----:B-1----:R-:W-:-:S02]  /*d000*/  IMAD R2, R6, 0x40, R2 ;  /* 0x0000004006027824 */ /* 0x002fc400078e0202 */
[----:B------:R-:W-:-:S03]  /*d010*/  IMAD R6, R6, R3, c[0x0][0x214] ;  /* 0x0000850006067624 */ /* 0x000fc600078e0203 */
        /* <DEDUP_REMOVED lines=9> */
.L_x_1506:
[----:B------:R-:W-:Y:S05]  /*d0b0*/  BSYNC B0 ;  /* 0x0000000000007941 */ /* 0x000fea0003800000 */
.L_x_1505:
[----:B------:R-:W3:Y:S01]  /*d0c0*/  S2R R6, SR_CTAID.X ;  /* 0x0000000000067919 */ /* 0x000ee20000002500 */
[----:B-1----:R-:W-:Y:S02]  /*d0d0*/  LOP3.LUT R2, R22, 0xfffffffc, RZ, 0xc0, !PT ;  /* 0xfffffffc16027812 */ /* 0x002fe400078ec0ff */
[----:B------:R-:W-:Y:S02]  /*d0e0*/  SHF.R.S32.HI R4, RZ, 0x1f, R7 ;  /* 0x0000001fff047819 */ /* 0x000fe40000011407 */
[----:B------:R-:W-:-:S05]  /*d0f0*/  IADD3 R2, -R2, R29, RZ ;  /* 0x0000001d02027210 */ /* 0x000fca0007ffe1ff */
[----:B------:R-:W-:-:S05]  /*d100*/  IMAD.SHL.U32 R2, R2, 0x8, RZ ;  /* 0x0000000802027824 */ /* 0x000fca00078e00ff */
[----:B------:R-:W-:Y:S02]  /*d110*/  SHF.R.S32.HI R3, RZ, 0x1f, R2 ;  /* 0x0000001fff037819 */ /* 0x000fe40000011402 */
[----:B---3--:R-:W-:-:S04]  /*d120*/  SHF.L.U32 R6, R6, 0x6, RZ ;  /* 0x0000000606067819 */ /* 0x008fc800000006ff */
[----:B------:R-:W-:Y:S01]  /*d130*/  SHF.R.S32.HI R0, RZ, 0x1f, R6 ;  /* 0x0000001fff007819 */ /* 0x000fe20000011406 */
[----:B------:R-:W-:-:S04]  /*d140*/  IMAD.WIDE.U32 R2, R6, c[0x0][0x1e8], R2 ;  /* 0x00007a0006027a25 */ /* 0x000fc800078e0002 */
[----:B------:R-:W-:-:S04]  /*d150*/  IMAD R0, R0, c[0x0][0x1e8], RZ ;  /* 0x00007a0000007a24 */ /* 0x000fc800078e02ff */
[----:B------:R-:W-:Y:S01]  /*d160*/  IMAD R5, R6, c[0x0][0x1ec], R0 ;  /* 0x00007b0006057a24 */ /* 0x000fe200078e0200 */
[----:B------:R-:W-:Y:S01]  /*d170*/  MOV R6, c[0x0][0x1ec] ;  /* 0x00007b0000067a02 */ /* 0x000fe20000000f00 */
[----:B------:R-:W-:-:S03]  /*d180*/  IMAD R0, R4, c[0x0][0x1e0], RZ ;  /* 0x0000780004007a24 */ /* 0x000fc600078e02ff */
[----:B------:R-:W-:Y:S01]  /*d190*/  IADD3 R3, R5, R3, RZ ;  /* 0x0000000305037210 */ /* 0x000fe20007ffe0ff */
[----:B------:R-:W-:Y:S01]  /*d1a0*/  IMAD R4, R7, c[0x0][0x1e4], R0 ;  /* 0x0000790007047a24 */ /* 0x000fe200078e0200 */
[----:B------:R-:W-:-:S03]  /*d1b0*/  SHF.R.S32.HI R5, RZ, 0x1f, R8 ;  /* 0x0000001fff057819 */ /* 0x000fc60000011408 */
[----:B------:R-:W-:-:S04]  /*d1c0*/  IMAD.WIDE.U32 R2, R7, c[0x0][0x1e0], R2 ;  /* 0x0000780007027a25 */ /* 0x000fc800078e0002 */
[----:B------:R-:W-:Y:S01]  /*d1d0*/  IMAD R0, R5, c[0x0][0x1f0], RZ ;  /* 0x00007c0005007a24 */ /* 0x000fe200078e02ff */
[----:B------:R-:W-:Y:S01]  /*d1e0*/  SHF.R.S32.HI R5, RZ, 0x1f, R21 ;  /* 0x0000001fff057819 */ /* 0x000fe20000011415 */
[----:B------:R-:W-:Y:S02]  /*d1f0*/  IMAD.IADD R3, R4, 0x1, R3 ;  /* 0x0000000104037824 */ /* 0x000fe400078e0203 */
[C---:B------:R-:W-:Y:S02]  /*d200*/  IMAD R4, R8.reuse, c[0x0][0x1f4], R0 ;  /* 0x00007d0008047a24 */ /* 0x040fe400078e0200 */
[----:B------:R-:W-:-:S04]  /*d210*/  IMAD.WIDE.U32 R2, R8, c[0x0][0x1f0], R2 ;  /* 0x00007c0008027a25 */ /* 0x000fc800078e0002 */
[----:B------:R-:W-:Y:S01]  /*d220*/  IMAD R0, R5, c[0x0][0x1e8], RZ ;  /* 0x00007a0005007a24 */ /* 0x000fe200078e02ff */
[----:B------:R-:W-:-:S03]  /*d230*/  IADD3 R3, R4, R3, RZ ;  /* 0x0000000304037210 */ /* 0x000fc60007ffe0ff */
[C---:B------:R-:W-:Y:S02]  /*d240*/  IMAD R0, R21.reuse, c[0x0][0x1ec], R0 ;  /* 0x00007b0015007a24 */ /* 0x040fe400078e0200 */
[----:B------:R-:W-:-:S04]  /*d250*/  IMAD.WIDE.U32 R4, R21, c[0x0][0x1e8], R2 ;  /* 0x00007a0015047a25 */ /* 0x000fc800078e0002 */
[----:B------:R-:W-:Y:S01]  /*d260*/  IMAD.IADD R0, R0, 0x1, R5 ;  /* 0x0000000100007824 */ /* 0x000fe200078e0205 */
[C---:B------:R-:W-:Y:S02]  /*d270*/  LEA R2, P0, R4.reuse, c[0x0][0x1d0], 0x1 ;  /* 0x0000740004027a11 */ /* 0x040fe400078008ff */
[----:B------:R-:W-:Y:S02]  /*d280*/  MOV R5, c[0x0][0x1e8] ;  /* 0x00007a0000057a02 */ /* 0x000fe40000000f00 */
[----:B------:R-:W-:Y:S02]  /*d290*/  LEA.HI.X R3, R4, c[0x0][0x1d4], R0, 0x1, P0 ;  /* 0x0000750004037a11 */ /* 0x000fe400000f0c00 */
[----:B------:R-:W-:-:S03]  /*d2a0*/  LEA R4, P0, R5, R2, 0x6 ;  /* 0x0000000205047211 */ /* 0x000fc600078030ff */
[----:B----4-:R-:W-:Y:S01]  /*d2b0*/  STG.E.128 [R2.64], R24 ;  /* 0x0000001802007986 */ /* 0x010fe2000c101d0c */
[----:B------:R-:W-:-:S05]  /*d2c0*/  LEA.HI.X R5, R5, R3, R6, 0x6, P0 ;  /* 0x0000000305057211 */ /* 0x000fca00000f3406 */
[----:B--2---:R-:W-:Y:S01]  /*d2d0*/  STG.E.128 [R4.64], R16 ;  /* 0x0000001004007986 */ /* 0x004fe2000c101d0c */
[----:B------:R-:W-:Y:S05]  /*d2e0*/  EXIT ;  /* 0x000000000000794d */ /* 0x000fea0003800000 */
.L_x_1507:
        /* <DEDUP_REMOVED lines=9> */
.L_x_5199:


//--------------------- .text._ZN5flash24flash_fwd_splitkv_kernelI23Flash_fwd_kernel_traitsILi32ELi64ELi256ELi4ELb0ELb0EN7cutlass6half_tE19Flash_kernel_traitsILi32ELi64ELi256ELi4ES3_EELb1ELb0ELb0ELb1ELb1ELb0ELb1ELb0EEEvNS_16Flash_fwd_paramsE --------------------------
	.section	.text._ZN5flash24flash_fwd_splitkv_kernelI23Flash_fwd_kernel_traitsILi32ELi64ELi256ELi4ELb0ELb0EN7cutlass6half_tE19Flash_kernel_traitsILi32ELi64ELi256ELi4ES3_EELb1ELb0ELb0ELb1ELb1ELb0ELb1ELb0EEEvNS_16Flash_fwd_paramsE,"ax",@progbits
	.sectioninfo	@"SHI_REGISTERS=254"
	.align	128
        .global         _ZN5flash24flash_fwd_splitkv_kernelI23Flash_fwd_kernel_traitsILi32ELi64ELi256ELi4ELb0ELb0EN7cutlass6half_tE19Flash_kernel_traitsILi32ELi64ELi256ELi4ES3_EELb1ELb0ELb0ELb1ELb1ELb0ELb1ELb0EEEvNS_16Flash_fwd_paramsE
        .type           _ZN5flash24flash_fwd_splitkv_kernelI23Flash_fwd_kernel_traitsILi32ELi64ELi256ELi4ELb0ELb0EN7cutlass6half_tE19Flash_kernel_traitsILi32ELi64ELi256ELi4ES3_EELb1ELb0ELb0ELb1ELb1ELb0ELb1ELb0EEEvNS_16Flash_fwd_paramsE,@function
        .size           _ZN5flash24flash_fwd_splitkv_kernelI23Flash_fwd_kernel_traitsILi32ELi64ELi256ELi4ELb0ELb0EN7cutlass6half_tE19Flash_kernel_traitsILi32ELi64ELi256ELi4ES3_EELb1ELb0ELb0ELb1ELb1ELb0ELb1ELb0EEEvNS_16Flash_fwd_paramsE,(.L_x_5200 - _ZN5flash24flash_fwd_splitkv_kernelI23Flash_fwd_kernel_traitsILi32ELi64ELi256ELi4ELb0ELb0EN7cutlass6half_tE19Flash_kernel_traitsILi32ELi64ELi256ELi4ES3_EELb1ELb0ELb0ELb1ELb1ELb0ELb1ELb0EEEvNS_16Flash_fwd_paramsE)
        .other          _ZN5flash24flash_fwd_splitkv_kernelI23Flash_fwd_kernel_traitsILi32ELi64ELi256ELi4ELb0ELb0EN7cutlass6half_tE19Flash_kernel_traitsILi32ELi64ELi256ELi4ES3_EELb1ELb0ELb0ELb1ELb1ELb0ELb1ELb0EEEvNS_16Flash_fwd_paramsE,@"STO_CUDA_ENTRY STV_DEFAULT"
_ZN5flash24flash_fwd_splitkv_kernelI23Flash_fwd_kernel_traitsILi32ELi64ELi256ELi4ELb0ELb0EN7cutlass6half_tE19Flash_kernel_traitsILi32ELi64ELi256ELi4ES3_EELb1ELb0ELb0ELb1ELb1ELb0ELb1ELb0EEEvNS_16Flash_fwd_paramsE:
.text._ZN5flash24flash_fwd_splitkv_kernelI23Flash_fwd_kernel_traitsILi32ELi64ELi256ELi4ELb0ELb0EN7cutlass6half_tE19Flash_kernel_traitsILi32ELi64ELi256ELi4ES3_EELb1ELb0ELb0ELb1ELb1ELb0ELb1ELb0EEEvNS_16Flash_fwd_paramsE:
[----:B------:R-:W-:Y:S02]  /*0000*/  MOV R1, c[0x0][0x28] ;  /* 0x00000a0000017a02 */ /* 0x000fe40000000f00 */
[----:B------:R-:W1:Y:S01]  /*0010*/  I2F.U32.RP R6, c[0x0][0x1c0] ;  /* 0x0000700000067b06 */ /* 0x000e620000209000 */
[----:B------:R-:W2:Y:S01]  /*0020*/  S2R R0, SR_CTAID.Z ;  /* 0x0000000000007919 */ /* 0x000ea20000002700 */
[----:B------:R-:W-:Y:S01]  /*0030*/  ISETP.NE.U32.AND P1, PT, RZ, c[0x0][0x250], PT ;  /* 0x00009400ff007a0c */ /* 0x000fe20003f25070 */
[----:B------:R-:W-:Y:S01]  /*0040*/  IMAD.MOV.U32 R20, RZ, RZ, RZ ;  /* 0x000000ffff147224 */ /* 0x000fe200078e00ff */
[----:B------:R-:W-:Y:S01]  /*0050*/  ISETP.NE.U32.AND P0, PT, RZ, c[0x0][0x258], PT ;  /* 0x00009600ff007a0c */ /* 0x000fe20003f05070 */
[----:B------:R-:W-:Y:S01]  /*0060*/  ULDC.64 UR10, c[0x0][0x118] ;  /* 0x00004600000a7ab9 */ /* 0x000fe20000000a00 */
[----:B------:R-:W-:Y:S02]  /*0070*/  ISETP.NE.U32.AND P2, PT, RZ, c[0x0][0x1c0], PT ;  /* 0x00007000ff007a0c */ /* 0x000fe40003f45070 */
[----:B------:R-:W-:Y:S02]  /*0080*/  ISETP.NE.AND.EX P1, PT, RZ, c[0x0][0x254], PT, P1 ;  /* 0x00009500ff007a0c */ /* 0x000fe40003f25310 */
[----:B------:R-:W-:Y:S01]  /*0090*/  ISETP.NE.AND.EX P0, PT, RZ, c[0x0][0x25c], PT, P0 ;  /* 0x00009700ff007a0c */ /* 0x000fe20003f05300 */
[----:B-1----:R-:W1:Y:S02]  /*00a0*/  MUFU.RCP R4, R6 ;  /* 0x0000000600047308 */ /* 0x002e640000001000 */
[----:B-1----:R-:W-:-:S06]  /*00b0*/  IADD3 R4, R4, 0xffffffe, RZ ;  /* 0x0ffffffe04047810 */ /* 0x002fcc0007ffe0ff */
[----:B------:R-:W1:Y:S02]  /*00c0*/  F2I.FTZ.U32.TRUNC.NTZ R3, R4 ;  /* 0x0000000400037305 */ /* 0x000e64000021f000 */
[----:B-1----:R-:W-:-:S04]  /*00d0*/  IMAD.MOV R2, RZ, RZ, -R3 ;  /* 0x000000ffff027224 */ /* 0x002fc800078e0a03 */
[----:B------:R-:W-:Y:S02]  /*00e0*/  IMAD R5, R2, c[0x0][0x1c0], RZ ;  /* 0x0000700002057a24 */ /* 0x000fe400078e02ff */
[----:B------:R-:W-:-:S04]  /*00f0*/  IMAD.MOV.U32 R2, RZ, RZ, RZ ;  /* 0x000000ffff027224 */ /* 0x000fc800078e00ff */
[----:B------:R-:W-:-:S06]  /*0100*/  IMAD.HI.U32 R5, R3, R5, R2 ;  /* 0x0000000503057227 */ /* 0x000fcc00078e0002 */
[----:B--2---:R-:W-:-:S04]  /*0110*/  IMAD.HI.U32 R236, R5, R0, RZ ;  /* 0x0000000005ec7227 */ /* 0x004fc800078e00ff */
[----:B------:R-:W-:Y:S02]  /*0120*/  IMAD.MOV R3, RZ, RZ, -R236 ;  /* 0x000000ffff037224 */ /* 0x000fe400078e0aec */
[----:B------:R-:W-:Y:S02]  /*0130*/  @P1 IMAD.MOV.U32 R5, RZ, RZ, 0x4 ;  /* 0x00000004ff051424 */ /* 0x000fe400078e00ff */
[----:B------:R-:W-:-:S05]  /*0140*/  IMAD R3, R3, c[0x0][0x1c0], R0 ;  /* 0x0000700003037a24 */ /* 0x000fca00078e0200 */
[----:B------:R-:W-:-:S13]  /*0150*/  ISETP.GE.U32.AND P4, PT, R3, c[0x0][0x1c0], PT ;  /* 0x0000700003007a0c */ /* 0x000fda0003f86070 */
[----:B------:R-:W-:Y:S02]  /*0160*/  @P4 IADD3 R3, R3, -c[0x0][0x1c0], RZ ;  /* 0x8000700003034a10 */ /* 0x000fe40007ffe0ff */
[----:B------:R-:W-:Y:S02]  /*0170*/  @P4 IADD3 R236, R236, 0x1, RZ ;  /* 0x00000001ecec4810 */ /* 0x000fe40007ffe0ff */
[----:B------:R-:W-:Y:S01]  /*0180*/  ISETP.GE.U32.AND P3, PT, R3, c[0x0][0x1c0], PT ;  /* 0x0000700003007a0c */ /* 0x000fe20003f66070 */
[----:B------:R-:W-:-:S12]  /*0190*/  @P0 IMAD.MOV.U32 R3, RZ, RZ, 0x4 ;  /* 0x00000004ff030424 */ /* 0x000fd800078e00ff */
[----:B------:R-:W-:Y:S02]  /*01a0*/  @P3 IADD3 R236, R236, 0x1, RZ ;  /* 0x00000001ecec3810 */ /* 0x000fe40007ffe0ff */
[----:B------:R-:W-:-:S05]  /*01b0*/  @!P2 LOP3.LUT R236, RZ, c[0x0][0x1c0], RZ, 0x33, !PT ;  /* 0x00007000ffecaa12 */ /* 0x000fca00078e33ff */
[----:B------:R-:W-:-:S04]  /*01c0*/  @P1 IMAD.WIDE R6, R236, R5, c[0x0][0x250] ;  /* 0x00009400ec061625 */ /* 0x000fc800078e0205 */
[----:B------:R-:W-:Y:S01]  /*01d0*/  @P0 IMAD.WIDE R4, R236, R3, c[0x0][0x258] ;  /* 0x00009600ec040625 */ /* 0x000fe200078e0203 */
[----:B------:R-:W2:Y:S05]  /*01e0*/  @P1 LDG.E R20, [R6.64] ;  /* 0x0000000a06141981 */ /* 0x000eaa000c1e1900 */
[----:B------:R-:W2:Y:S01]  /*01f0*/  @P0 LDG.E R5, [R4.64] ;  /* 0x0000000a04050981 */ /* 0x000ea2000c1e1900 */
[----:B------:R-:W-:Y:S01]  /*0200*/  @!P0 ISETP.NE.U32.AND P2, PT, RZ, c[0x0][0x268], PT ;  /* 0x00009a00ff008a0c */ /* 0x000fe20003f45070 */
[----:B------:R-:W-:Y:S02]  /*0210*/  IMAD.MOV R15, RZ, RZ, -R236 ;  /* 0x000000ffff0f7224 */ /* 0x000fe400078e0aec */
[----:B------:R-:W1:Y:S01]  /*0220*/  S2R R17, SR_CTAID.X ;  /* 0x0000000000117919 */ /* 0x000e620000002500 */
[----:B------:R-:W-:Y:S01]  /*0230*/  @!P0 ISETP.NE.AND.EX P2, PT, RZ, c[0x0][0x26c], PT, P2 ;  /* 0x00009b00ff008a0c */ /* 0x000fe20003f45320 */
[----:B------:R-:W-:-:S03]  /*0240*/  IMAD R15, R15, c[0x0][0x1c0], R0 ;  /* 0x000070000f0f7a24 */ /* 0x000fc600078e0200 */
[----:B------:R-:W-:Y:S01]  /*0250*/  @!P0 SEL R3, RZ, c[0x0][0x21c], !P2 ;  /* 0x00008700ff038a07 */ /* 0x000fe20005000000 */
[----:B-1----:R-:W-:-:S05]  /*0260*/  IMAD.SHL.U32 R156, R17, 0x40, RZ ;  /* 0x00000040119c7824 */ /* 0x002fca00078e00ff */
[----:B------:R-:W-:Y:S01]  /*0270*/  ISETP.GE.AND P1, PT, R156, c[0x0][0x214], PT ;  /* 0x000085009c007a0c */ /* 0x000fe20003f26270 */
[--C-:B--2---:R-:W-:Y:S01]  /*0280*/  @P0 IMAD.IADD R152, R5, 0x1, -R20.reuse ;  /* 0x0000000105980824 */ /* 0x104fe200078e0a14 */
[----:B------:R-:W-:-:S11]  /*0290*/  @!P0 IADD3 R152, R3, c[0x0][0x218], -R20 ;  /* 0x0000860003988a10 */ /* 0x000fd60007ffe814 */
[----:B------:R-:W-:Y:S05]  /*02a0*/  @P1 EXIT ;  /* 0x000000000000194d */ /* 0x000fea0003800000 */
[----:B------:R-:W-:Y:S01]  /*02b0*/  IABS R3, c[0x0][0x10] ;  /* 0x0000040000037a13 */ /* 0x000fe20000000000 */
[----:B------:R-:W-:Y:S01]  /*02c0*/  IMAD.MOV.U32 R5, RZ, RZ, c[0x0][0x218] ;  /* 0x00008600ff057624 */ /* 0x000fe200078e00ff */
[----:B------:R-:W1:Y:S02]  /*02d0*/  S2R R154, SR_TID.X ;  /* 0x00000000009a7919 */ /* 0x000e640000002100 */
[----:B------:R-:W2:Y:S02]  /*02e0*/  I2F.RP R0, R3 ;  /* 0x0000000300007306 */ /* 0x000ea40000209400 */
[----:B------:R-:W-:-:S04]  /*02f0*/  IADD3 R5, R5, 0xff, RZ ;  /* 0x000000ff05057810 */ /* 0x000fc80007ffe0ff */
[----:B------:R-:W-:-:S04]  /*0300*/  SHF.R.S32.HI R4, RZ, 0x1f, R5 ;  /* 0x0000001fff047819 */ /* 0x000fc80000011405 */
[----:B------:R-:W-:-:S04]  /*0310*/  LEA.HI R4, R4, R5, RZ, 0x8 ;  /* 0x0000000504047211 */ /* 0x000fc800078f40ff */
[----:B------:R-:W-:Y:S01]  /*0320*/  LEA.HI.SX32 R4, R4, c[0x0][0x10], 0x18 ;  /* 0x0000040004047a11 */ /* 0x000fe200078fc2ff */
[----:B--2---:R-:W2:Y:S03]  /*0330*/  MUFU.RCP R6, R0 ;  /* 0x0000000000067308 */ /* 0x004ea60000001000 */
[----:B------:R-:W-:Y:S02]  /*0340*/  IADD3 R4, R4, -0x1, RZ ;  /* 0xffffffff04047810 */ /* 0x000fe40007ffe0ff */
[----:B--2---:R-:W-:Y:S02]  /*0350*/  IADD3 R6, R6, 0xffffffe, RZ ;  /* 0x0ffffffe06067810 */ /* 0x004fe40007ffe0ff */
[----:B------:R-:W-:Y:S02]  /*0360*/  IABS R0, R4 ;  /* 0x0000000400007213 */ /* 0x000fe40000000000 */
[----:B------:R-:W2:Y:S01]  /*0370*/  F2I.FTZ.U32.TRUNC.NTZ R7, R6 ;  /* 0x0000000600077305 */ /* 0x000ea2000021f000 */
[----:B------:R-:W-:-:S02]  /*0380*/  LOP3.LUT R4, R4, c[0x0][0x10], RZ, 0x3c, !PT ;  /* 0x0000040004047a12 */ /* 0x000fc400078e3cff */
[----:B------:R-:W-:Y:S02]  /*0390*/  IMAD.MOV.U32 R5, RZ, RZ, R0 ;  /* 0x000000ffff057224 */ /* 0x000fe400078e0000 */
[----:B------:R-:W-:Y:S01]  /*03a0*/  ISETP.GE.AND P0, PT, R4, RZ, PT ;  /* 0x000000ff0400720c */ /* 0x000fe20003f06270 */
[----:B--2---:R-:W-:Y:S02]  /*03b0*/  IMAD.MOV R2, RZ, RZ, -R7 ;  /* 0x000000ffff027224 */ /* 0x004fe400078e0a07 */
[----:B------:R-:W-:Y:S02]  /*03c0*/  IMAD.MOV.U32 R6, RZ, RZ, RZ ;  /* 0x000000ffff067224 */ /* 0x000fe400078e00ff */
[----:B------:R-:W-:-:S04]  /*03d0*/  IMAD R2, R2, R3, RZ ;  /* 0x0000000302027224 */ /* 0x000fc800078e02ff */
[----:B------:R-:W-:Y:S01]  /*03e0*/  IMAD.HI.U32 R2, R7, R2, R6 ;  /* 0x0000000207027227 */ /* 0x000fe200078e0006 */
[----:B------:R-:W-:-:S04]  /*03f0*/  IADD3 R7, R156, 0x13f, RZ ;  /* 0x0000013f9c077810 */ /* 0x000fc80007ffe0ff */
[----:B------:R-:W-:Y:S01]  /*0400*/  IADD3 R7, R152, -c[0x0][0x214], R7 ;  /* 0x8000850098077a10 */ /* 0x000fe20007ffe007 */
[----:B------:R-:W-:-:S03]  /*0410*/  IMAD.HI.U32 R0, R2, R5, RZ ;  /* 0x0000000502007227 */ /* 0x000fc600078e00ff */
[----:B------:R-:W-:Y:S01]  /*0420*/  IADD3 R7, R7, c[0x0][0x2e8], RZ ;  /* 0x0000ba0007077a10 */ /* 0x000fe20007ffe0ff */
[----:B------:R-:W-:-:S03]  /*0430*/  IMAD.MOV R2, RZ, RZ, -R0 ;  /* 0x000000ffff027224 */ /* 0x000fc600078e0a00 */
[----:B------:R-:W-:Y:S01]  /*0440*/  SHF.R.S32.HI R148, RZ, 0x1f, R7 ;  /* 0x0000001fff947819 */ /* 0x000fe20000011407 */
[----:B------:R-:W-:-:S03]  /*0450*/  IMAD R2, R3, R2, R5 ;  /* 0x0000000203027224 */ /* 0x000fc600078e0205 */
[----:B------:R-:W-:Y:S02]  /*0460*/  LEA.HI R148, R148, R7, RZ, 0x8 ;  /* 0x0000000794947211 */ /* 0x000fe400078f40ff */
[----:B------:R-:W-:Y:S02]  /*0470*/  ISETP.GT.U32.AND P1, PT, R3, R2, PT ;  /* 0x000000020300720c */ /* 0x000fe40003f24070 */
[----:B------:R-:W-:-:S11]  /*0480*/  SHF.R.S32.HI R148, RZ, 0x8, R148 ;  /* 0x00000008ff947819 */ /* 0x000fd60000011494 */
[----:B------:R-:W-:Y:S01]  /*0490*/  @!P1 IMAD.IADD R2, R2, 0x1, -R3 ;  /* 0x0000000102029824 */ /* 0x000fe200078e0a03 */
[----:B------:R-:W-:Y:S02]  /*04a0*/  @!P1 IADD3 R0, R0, 0x1, RZ ;  /* 0x0000000100009810 */ /* 0x000fe40007ffe0ff */
[----:B------:R-:W-:Y:S02]  /*04b0*/  ISETP.NE.AND P1, PT, RZ, c[0x0][0x10], PT ;  /* 0x00000400ff007a0c */ /* 0x000fe40003f25270 */
[----:B------:R-:W-:Y:S02]  /*04c0*/  ISETP.GE.U32.AND P2, PT, R2, R3, PT ;  /* 0x000000030200720c */ /* 0x000fe40003f46070 */
[----:B------:R-:W2:Y:S01]  /*04d0*/  S2R R3, SR_CTAID.Y ;  /* 0x0000000000037919 */ /* 0x000ea20000002600 */
[----:B------:R-:W-:-:S04]  /*04e0*/  IADD3 R2, R152, 0xff, RZ ;  /* 0x000000ff98027810 */ /* 0x000fc80007ffe0ff */
[----:B------:R-:W-:-:S04]  /*04f0*/  SHF.R.S32.HI R5, RZ, 0x1f, R2 ;  /* 0x0000001fff057819 */ /* 0x000fc80000011402 */
[----:B------:R-:W-:Y:S02]  /*0500*/  LEA.HI R5, R5, R2, RZ, 0x8 ;  /* 0x0000000205057211 */ /* 0x000fe400078f40ff */
[----:B------:R-:W-:Y:S02]  /*0510*/  @P2 IADD3 R0, R0, 0x1, RZ ;  /* 0x0000000100002810 */ /* 0x000fe40007ffe0ff */
[----:B------:R-:W-:-:S03]  /*0520*/  SHF.R.S32.HI R5, RZ, 0x8, R5 ;  /* 0x00000008ff057819 */ /* 0x000fc60000011405 */
[----:B------:R-:W-:Y:S01]  /*0530*/  @!P0 IMAD.MOV R0, RZ, RZ, -R0 ;  /* 0x000000ffff008224 */ /* 0x000fe200078e0a00 */
[----:B------:R-:W-:-:S05]  /*0540*/  @!P1 LOP3.LUT R0, RZ, c[0x0][0x10], RZ, 0x33, !PT ;  /* 0x00000400ff009a12 */ /* 0x000fca00078e33ff */
[----:B--2---:R-:W-:-:S04]  /*0550*/  IMAD R229, R0, R3, RZ ;  /* 0x0000000300e57224 */ /* 0x004fc800078e02ff */
[----:B------:R-:W-:-:S05]  /*0560*/  IMAD.IADD R0, R0, 0x1, R229 ;  /* 0x0000000100007824 */ /* 0x000fca00078e02e5 */
[----:B------:R-:W-:-:S04]  /*0570*/  IMNMX R5, R5, R0, PT ;  /* 0x0000000005057217 */ /* 0x000fc80003800200 */
[----:B------:R-:W-:-:S04]  /*0580*/  IMNMX R148, R5, R148, PT ;  /* 0x0000009405947217 */ /* 0x000fc80003800200 */
[----:B------:R-:W-:-:S13]  /*0590*/  ISETP.GE.AND P0, PT, R229, R148, PT ;  /* 0x00000094e500720c */ /* 0x000fda0003f06270 */
[----:B------:R-:W-:Y:S05]  /*05a0*/  @!P0 BRA `(.L_x_1508) ;  /* 0x000002c000008947 */ /* 0x000fea0003800000 */
[----:B-1----:R-:W-:Y:S01]  /*05b0*/  SHF.R.S32.HI R5, RZ, 0x1f, R154 ;  /* 0x0000001fff057819 */ /* 0x002fe2000001149a */
[----:B------:R-:W-:Y:S01]  /*05c0*/  IMAD R236, R3, c[0x0][0x210], R236 ;  /* 0x0000840003ec7a24 */ /* 0x000fe200078e02ec */
[----:B------:R-:W-:Y:S02]  /*05d0*/  LOP3.LUT P5, RZ, R154, 0x7, RZ, 0xc0, !PT ;  /* 0x000000079aff7812 */ /* 0x000fe400078ac0ff */
[----:B------:R-:W-:Y:S02]  /*05e0*/  LEA.HI R0, R5, R154, RZ, 0x3 ;  /* 0x0000009a05007211 */ /* 0x000fe400078f18ff */
[----:B------:R-:W-:Y:S02]  /*05f0*/  IADD3 R7, -R156, c[0x0][0x214], RZ ;  /* 0x000085009c077a10 */ /* 0x000fe40007ffe1ff */
[----:B------:R-:W-:Y:S02]  /*0600*/  LOP3.LUT R5, R0, 0x3ffffff8, RZ, 0xc0, !PT ;  /* 0x3ffffff800057812 */ /* 0x000fe400078ec0ff */
[----:B------:R-:W-:-:S03]  /*0610*/  SHF.R.S32.HI R0, RZ, 0x3, R0 ;  /* 0x00000003ff007819 */ /* 0x000fc60000011400 */
[----:B------:R-:W-:Y:S01]  /*0620*/  IMAD.IADD R10, R154, 0x1, -R5 ;  /* 0x000000019a0a7824 */ /* 0x000fe200078e0a05 */
[----:B------:R-:W-:Y:S01]  /*0630*/  IADD3 R6, R0, 0x10, RZ ;  /* 0x0000001000067810 */ /* 0x000fe20007ffe0ff */
[----:B------:R-:W-:Y:S01]  /*0640*/  IMAD R5, R236, c[0x0][0x1c0], R15 ;  /* 0x00007000ec057a24 */ /* 0x000fe200078e020f */
[----:B------:R-:W-:Y:S01]  /*0650*/  IADD3 R4, R0, 0x20, RZ ;  /* 0x0000002000047810 */ /* 0x000fe20007ffe0ff */
[----:B------:R-:W-:Y:S01]  /*0660*/  IMAD.SHL.U32 R10, R10, 0x4, RZ ;  /* 0x000000040a0a7824 */ /* 0x000fe200078e00ff */
[-C--:B------:R-:W-:Y:S01]  /*0670*/  ISETP.GE.OR P3, PT, R6, R7.reuse, P5 ;  /* 0x000000070600720c */ /* 0x080fe20002f66670 */
[----:B------:R-:W-:Y:S01]  /*0680*/  IMAD R5, R5, c[0x0][0x214], R156 ;  /* 0x0000850005057a24 */ /* 0x000fe200078e029c */
[----:B------:R-:W-:Y:S02]  /*0690*/  ISETP.GE.OR P2, PT, R4, R7, P5 ;  /* 0x000000070400720c */ /* 0x000fe40002f46670 */
[----:B------:R-:W-:Y:S01]  /*06a0*/  SHF.R.S32.HI R11, RZ, 0x1f, R10 ;  /* 0x0000001fff0b7819 */ /* 0x000fe2000001140a */
[----:B------:R-:W-:Y:S01]  /*06b0*/  IMAD R2, R5, c[0x0][0x22c], RZ ;  /* 0x00008b0005027a24 */ /* 0x000fe200078e02ff */
[----:B------:R-:W-:-:S02]  /*06c0*/  SHF.R.S32.HI R9, RZ, 0x1f, R5 ;  /* 0x0000001fff097819 */ /* 0x000fc40000011405 */
[----:B------:R-:W-:Y:S01]  /*06d0*/  IADD3 R5, P0, R5, R0, RZ ;  /* 0x0000000005057210 */ /* 0x000fe20007f1e0ff */
[C---:B------:R-:W-:Y:S01]  /*06e0*/  IMAD.WIDE R10, R0.reuse, 0x20, R10 ;  /* 0x00000020000a7825 */ /* 0x040fe200078e020a */
[C---:B------:R-:W-:Y:S02]  /*06f0*/  ISETP.GE.OR P4, PT, R0.reuse, R7, P5 ;  /* 0x000000070000720c */ /* 0x040fe40002f86670 */
[C---:B------:R-:W-:Y:S02]  /*0700*/  LEA.HI.X.SX32 R4, R0.reuse, R9, 0x1, P0 ;  /* 0x0000000900047211 */ /* 0x040fe400000f0eff */
[----:B------:R-:W-:Y:S02]  /*0710*/  IADD3 R0, R0, 0x30, RZ ;  /* 0x0000003000007810 */ /* 0x000fe40007ffe0ff */
[----:B------:R-:W-:Y:S02]  /*0720*/  IADD3 R3, P1, R2, R10, RZ ;  /* 0x0000000a02037210 */ /* 0x000fe40007f3e0ff */
[----:B------:R-:W-:-:S02]  /*0730*/  ISETP.GE.OR P5, PT, R0, R7, P5 ;  /* 0x000000070000720c */ /* 0x000fc40002fa6670 */
[----:B------:R-:W-:Y:S02]  /*0740*/  LEA.HI.X.SX32 R2, R2, R11, 0x1, P1 ;  /* 0x0000000b02027211 */ /* 0x000fe400008f0eff */
[----:B------:R-:W-:Y:S01]  /*0750*/  LEA R10, P1, R3, c[0x0][0x1d8], 0x2 ;  /* 0x00007600030a7a11 */ /* 0x000fe200078210ff */
[----:B------:R-:W-:Y:S01]  /*0760*/  @!P4 IMAD.MOV.U32 R13, RZ, RZ, -0x800000 ;  /* 0xff800000ff0dc424 */ /* 0x000fe200078e00ff */
[----:B------:R-:W-:Y:S02]  /*0770*/  LEA R8, P0, R5, c[0x0][0x208], 0x2 ;  /* 0x0000820005087a11 */ /* 0x000fe400078010ff */
[----:B------:R-:W-:Y:S01]  /*0780*/  LEA.HI.X R11, R3, c[0x0][0x1dc], R2, 0x2, P1 ;  /* 0x00007700030b7a11 */ /* 0x000fe200008f1402 */
[----:B------:R-:W-:Y:S01]  /*0790*/  @!P2 IMAD.MOV.U32 R3, RZ, RZ, -0x800000 ;  /* 0xff800000ff03a424 */ /* 0x000fe200078e00ff */
[----:B------:R-:W-:Y:S01]  /*07a0*/  LEA.HI.X R9, R5, c[0x0][0x20c], R4, 0x2, P0 ;  /* 0x0000830005097a11 */ /* 0x000fe200000f1404 */
[----:B------:R-:W-:Y:S02]  /*07b0*/  @!P3 IMAD.MOV.U32 R5, RZ, RZ, -0x800000 ;  /* 0xff800000ff05b424 */ /* 0x000fe400078e00ff */
[----:B------:R1:W-:Y:S04]  /*07c0*/  STG.E.128 [R10.64], RZ ;  /* 0x000000ff0a007986 */ /* 0x0003e8000c101d0a */
[----:B------:R1:W-:Y:S04]  /*07d0*/  STG.E.128 [R10.64+0x800], RZ ;  /* 0x000800ff0a007986 */ /* 0x0003e8000c101d0a */
[----:B------:R1:W-:Y:S04]  /*07e0*/  STG.E.128 [R10.64+0x1000], RZ ;  /* 0x001000ff0a007986 */ /* 0x0003e8000c101d0a */
[----:B------:R1:W-:Y:S04]  /*07f0*/  STG.E.128 [R10.64+0x1800], RZ ;  /* 0x001800ff0a007986 */ /* 0x0003e8000c101d0a */
[----:B------:R1:W-:Y:S04]  /*0800*/  @!P4 STG.E [R8.64], R13 ;  /* 0x0000000d0800c986 */ /* 0x0003e8000c10190a */
[----:B------:R1:W-:Y:S04]  /*0810*/  @!P3 STG.E [R8.64+0x40], R5 ;  /* 0x000040050800b986 */ /* 0x0003e8000c10190a */
[----:B------:R1:W-:Y:S01]  /*0820*/  @!P2 STG.E [R8.64+0x80], R3 ;  /* 0x000080030800a986 */ /* 0x0003e2000c10190a */
[----:B------:R-:W-:Y:S05]  /*0830*/  @P5 EXIT ;  /* 0x000000000000594d */ /* 0x000fea0003800000 */
[----:B-1----:R-:W-:-:S05]  /*0840*/  MOV R3, 0xff800000 ;  /* 0xff80000000037802 */ /* 0x002fca0000000f00 */
[----:B------:R-:W-:Y:S01]  /*0850*/  STG.E [R8.64+0xc0], R3 ;  /* 0x0000c00308007986 */ /* 0x000fe2000c10190a */
[----:B------:R-:W-:Y:S05]  /*0860*/  EXIT ;  /* 0x000000000000794d */ /* 0x000fea0003800000 */
.L_x_1508:
[----:B-1----:R-:W-:Y:S01]  /*0870*/  ISETP.NE.U32.AND P0, PT, RZ, c[0x0][0x2b8], PT ;  /* 0x0000ae00ff007a0c */ /* 0x002fe20003f05070 */
        /* <DEDUP_REMOVED lines=18> */
.L_x_1509:
        /* <DEDUP_REMOVED lines=28> */
[----:B------:R-:W-:Y:S01]  /*0b60*/  IABS R0, c[0x0][0x1c8] ;  /* 0x0000720000007a13 */ /* 0x000fe20000000000 */
[----:B------:R-:W-:-:S03]  /*0b70*/  IMAD.MOV.U32 R8, RZ, RZ, RZ ;  /* 0x000000ffff087224 */ /* 0x000fc600078e00ff */
[----:B------:R-:W1:Y:S08]  /*0b80*/  I2F.RP R6, R0 ;  /* 0x0000000000067306 */ /* 0x000e700000209400 */
[----:B-1----:R-:W1:Y:S02]  /*0b90*/  MUFU.RCP R9, R6 ;  /* 0x0000000600097308 */ /* 0x002e640000001000 */
[----:B-1----:R-:W-:-:S06]  /*0ba0*/  IADD3 R9, R9, 0xffffffe, RZ ;  /* 0x0ffffffe09097810 */ /* 0x002fcc0007ffe0ff */
[----:B------:R-:W1:Y:S02]  /*0bb0*/  F2I.FTZ.U32.TRUNC.NTZ R9, R9 ;  /* 0x0000000900097305 */ /* 0x000e64000021f000 */
[----:B-1----:R-:W-:-:S05]  /*0bc0*/  IADD3 R4, RZ, -R9, RZ ;  /* 0x80000009ff047210 */ /* 0x002fca0007ffe0ff */
        /* <DEDUP_REMOVED lines=38> */
.L_x_1510:
[----:B------:R-:W-:Y:S01]  /*0e30*/  IABS R6, c[0x0][0x1c8] ;  /* 0x0000720000067a13 */ /* 0x000fe20000000000 */
[----:B------:R-:W-:-:S03]  /*0e40*/  IMAD.MOV.U32 R8, RZ, RZ, RZ ;  /* 0x000000ffff087224 */ /* 0x000fc600078e00ff */
[----:B------:R-:W1:Y:S08]  /*0e50*/  I2F.RP R7, R6 ;  /* 0x0000000600077306 */ /* 0x000e700000209400 */
[----:B-1----:R-:W1:Y:S02]  /*0e60*/  MUFU.RCP R5, R7 ;  /* 0x0000000700057308 */ /* 0x002e640000001000 */
[----:B-1----:R-:W-:-:S02]  /*0e70*/  IADD3 R5, R5, 0xffffffe, RZ ;  /* 0x0ffffffe05057810 */ /* 0x002fc40007ffe0ff */
[----:B------:R-:W-:-:S04]  /*0e80*/  LEA R7, R148, 0xffffff00, 0x8 ;  /* 0xffffff0094077811 */ /* 0x000fc800078e40ff */
[----:B------:R-:W1:Y:S01]  /*0e90*/  F2I.FTZ.U32.TRUNC.NTZ R9, R5 ;  /* 0x0000000500097305 */ /* 0x000e62000021f000 */
[----:B------:R-:W-:Y:S02]  /*0ea0*/  SHF.R.S32.HI R11, RZ, 0x1f, R7 ;  /* 0x0000001fff0b7819 */ /* 0x000fe40000011407 */
[----:B------:R-:W-:Y:S02]  /*0eb0*/  IADD3 R18, P1, R20, R7, RZ ;  /* 0x0000000714127210 */ /* 0x000fe40007f3e0ff */
[----:B-1----:R-:W-:-:S05]  /*0ec0*/  IADD3 R3, RZ, -R9, RZ ;  /* 0x80000009ff037210 */ /* 0x002fca0007ffe0ff */
        /* <DEDUP_REMOVED lines=25> */
[----:B------:R-:W-:Y:S01]  /*1060*/  IMAD R5, R3, c[0x0][0x180], RZ ;  /* 0x0000600003057a24 */ /* 0x000fe200078e02ff */
[----:B------:R-:W-:Y:S01]  /*1070*/  @P2 IADD3 R8, R8, 0x1, RZ ;  /* 0x0000000108082810 */ /* 0x000fe20007ffe0ff */
[----:B------:R-:W-:-:S04]  /*1080*/  IMAD.WIDE.U32 R18, R0, c[0x0][0x180], R18 ;  /* 0x0000600000127a25 */ /* 0x000fc800078e0012 */
[----:B------:R-:W-:Y:S01]  /*1090*/  @!P1 IMAD.MOV R8, RZ, RZ, -R8 ;  /* 0x000000ffff089224 */ /* 0x000fe200078e0a08 */
[----:B------:R-:W-:Y:S01]  /*10a0*/  @!P0 LOP3.LUT R8, RZ, c[0x0][0x1c8], RZ, 0x33, !PT ;  /* 0x00007200ff088a12 */ /* 0x000fe200078e33ff */
[C---:B------:R-:W-:Y:S02]  /*10b0*/  IMAD R4, R0.reuse, c[0x0][0x184], R5 ;  /* 0x0000610000047a24 */ /* 0x040fe400078e0205 */
[----:B------:R-:W-:Y:S01]  /*10c0*/  IMAD R3, R3, c[0x0][0x188], RZ ;  /* 0x0000620003037a24 */ /* 0x000fe200078e02ff */
[----:B------:R-:W-:Y:S01]  /*10d0*/  SHF.R.S32.HI R9, RZ, 0x1f, R8 ;  /* 0x0000001fff097819 */ /* 0x000fe20000011408 */
[----:B------:R-:W-:Y:S01]  /*10e0*/  IMAD.MOV.U32 R12, RZ, RZ, R20 ;  /* 0x000000ffff0c7224 */ /* 0x000fe200078e0014 */
[----:B------:R-:W-:Y:S01]  /*10f0*/  IADD3 R19, R19, R4, RZ ;  /* 0x0000000413137210 */ /* 0x000fe20007ffe0ff */
[----:B------:R-:W-:Y:S02]  /*1100*/  IMAD R4, R0, c[0x0][0x18c], R3 ;  /* 0x0000630000047a24 */ /* 0x000fe400078e0203 */
[----:B------:R-:W-:-:S02]  /*1110*/  IMAD R3, R9, c[0x0][0x1b0], RZ ;  /* 0x00006c0009037a24 */ /* 0x000fc400078e02ff */
[----:B------:R-:W-:-:S04]  /*1120*/  IMAD.WIDE.U32 R24, R0, c[0x0][0x188], R12 ;  /* 0x0000620000187a25 */ /* 0x000fc800078e000c */
[----:B------:R-:W-:Y:S01]  /*1130*/  IMAD.WIDE.U32 R22, R8, c[0x0][0x1b0], R18 ;  /* 0x00006c0008167a25 */ /* 0x000fe200078e0012 */
[----:B------:R-:W-:-:S03]  /*1140*/  IADD3 R4, R25, R4, RZ ;  /* 0x0000000419047210 */ /* 0x000fc60007ffe0ff */
[----:B------:R-:W-:-:S05]  /*1150*/  IMAD R3, R8, c[0x0][0x1b4], R3 ;  /* 0x00006d0008037a24 */ /* 0x000fca00078e0203 */
[----:B------:R-:W-:Y:S02]  /*1160*/  IADD3 R0, R23, R3, RZ ;  /* 0x0000000317007210 */ /* 0x000fe40007ffe0ff */
.L_x_1511:
[----:B------:R-:W-:Y:S01]  /*1170*/  SHF.R.S32.HI R153, RZ, 0x1f, R154 ;  /* 0x0000001fff997819 */ /* 0x000fe2000001149a */
[----:B------:R-:W-:Y:S01]  /*1180*/  ULDC.64 UR6, c[0x0][0x198] ;  /* 0x0000660000067ab9 */ /* 0x000fe20000000a00 */
[----:B------:R-:W-:Y:S01]  /*1190*/  IMAD R9, R9, c[0x0][0x1b8], RZ ;  /* 0x00006e0009097a24 */ /* 0x000fe200078e02ff */
[----:B------:R-:W-:Y:S01]  /*11a0*/  USHF.L.U32 UR9, UR6, 0x6, URZ ;  /* 0x0000000606097899 */ /* 0x000fe2000800063f */
[CC--:B------:R-:W-:Y:S01]  /*11b0*/  LEA.HI R25, R153.reuse, R154.reuse, RZ, 0x2 ;  /* 0x0000009a99197211 */ /* 0x0c0fe200078f10ff */
[----:B------:R-:W-:Y:S01]  /*11c0*/  UMOV UR8, 0x6 ;  /* 0x0000000600087882 */ /* 0x000fe20000000000 */
[CC--:B------:R-:W-:Y:S01]  /*11d0*/  LEA.HI R151, R153.reuse, R154.reuse, RZ, 0x4 ;  /* 0x0000009a99977211 */ /* 0x0c0fe200078f20ff */
[----:B------:R-:W-:Y:S01]  /*11e0*/  USHF.L.U64.HI UR7, UR6, UR8, UR7 ;  /* 0x0000000806077299 */ /* 0x000fe20008010207 */
[----:B------:R-:W-:Y:S01]  /*11f0*/  LEA.HI R23, R153, R154, RZ, 0x3 ;  /* 0x0000009a99177211 */ /* 0x000fe200078f18ff */
[----:B------:R-:W-:Y:S01]  /*1200*/  ULDC.64 UR4, c[0x0][0x1a0] ;  /* 0x0000680000047ab9 */ /* 0x000fe20000000a00 */
[----:B------:R-:W-:Y:S01]  /*1210*/  LOP3.LUT R3, R25, 0xfffffffc, RZ, 0xc0, !PT ;  /* 0xfffffffc19037812 */ /* 0x000fe200078ec0ff */
[----:B------:R-:W-:Y:S01]  /*1220*/  USHF.L.U64.HI UR5, UR4, UR8, UR5 ;  /* 0x0000000804057299 */ /* 0x000fe20008010205 */
[----:B------:R-:W-:Y:S01]  /*1230*/  SHF.R.S32.HI R6, RZ, 0x4, R151 ;  /* 0x00000004ff067819 */ /* 0x000fe20000011497 */
[----:B------:R-:W-:Y:S01]  /*1240*/  USHF.L.U32 UR4, UR4, 0x6, URZ ;  /* 0x0000000604047899 */ /* 0x000fe2000800063f */
[----:B------:R-:W-:Y:S01]  /*1250*/  SHF.R.S32.HI R12, RZ, 0x3, R23 ;  /* 0x00000003ff0c7819 */ /* 0x000fe20000011417 */
[C---:B------:R-:W-:Y:S01]  /*1260*/  IMAD.IADD R26, R154.reuse, 0x1, -R3 ;  /* 0x000000019a1a7824 */ /* 0x040fe200078e0a03 */
[----:B------:R-:W-:Y:S01]  /*1270*/  LEA.HI R5, R151, R6, RZ, 0x1 ;  /* 0x0000000697057211 */ /* 0x000fe200078f08ff */
[----:B------:R-:W-:Y:S01]  /*1280*/  IMAD.SHL.U32 R157, R154, 0x2, RZ ;  /* 0x000000029a9d7824 */ /* 0x000fe200078e00ff */
[----:B------:R-:W-:Y:S01]  /*1290*/  SHF.R.S32.HI R20, RZ, 0x2, R25 ;  /* 0x00000002ff147819 */ /* 0x000fe20000011419 */
[----:B------:R-:W-:Y:S01]  /*12a0*/  IMAD.SHL.U32 R3, R12, 0x40, RZ ;  /* 0x000000400c037824 */ /* 0x000fe200078e00ff */
[----:B------:R-:W-:Y:S01]  /*12b0*/  LOP3.LUT R19, R23, 0xfffffff8, RZ, 0xc0, !PT ;  /* 0xfffffff817137812 */ /* 0x000fe200078ec0ff */
[----:B------:R-:W-:Y:S01]  /*12c0*/  IMAD.SHL.U32 R26, R26, 0x8, RZ ;  /* 0x000000081a1a7824 */ /* 0x000fe200078e00ff */
[----:B------:R-:W-:-:S02]  /*12d0*/  LOP3.LUT R5, R5, 0xfffffffe, RZ, 0xc0, !PT ;  /* 0xfffffffe05057812 */ /* 0x000fc400078ec0ff */
[----:B------:R-:W-:Y:S01]  /*12e0*/  LEA.HI R23, R23, R12, RZ, 0x1 ;  /* 0x0000000c17177211 */ /* 0x000fe200078f08ff */
[----:B------:R-:W-:Y:S01]  /*12f0*/  IMAD.IADD R19, R154, 0x1, -R19 ;  /* 0x000000019a137824 */ /* 0x000fe200078e0a13 */
[----:B------:R-:W-:Y:S01]  /*1300*/  LEA.HI R25, R25, R20, RZ, 0x1 ;  /* 0x0000001419197211 */ /* 0x000fe200078f08ff */
[----:B------:R-:W-:Y:S01]  /*1310*/  IMAD.IADD R5, R6, 0x1, -R5 ;  /* 0x0000000106057824 */ /* 0x000fe200078e0a05 */
[----:B------:R-:W-:Y:S02]  /*1320*/  LOP3.LUT R3, R3, 0xc0, RZ, 0xc0, !PT ;  /* 0x000000c003037812 */ /* 0x000fe400078ec0ff */
[----:B------:R-:W-:Y:S02]  /*1330*/  LOP3.LUT R23, R23, 0xfffffffe, RZ, 0xc0, !PT ;  /* 0xfffffffe17177812 */ /* 0x000fe400078ec0ff */
[----:B------:R-:W-:Y:S02]  /*1340*/  SHF.R.S32.HI R27, RZ, 0x1f, R26 ;  /* 0x0000001fff1b7819 */ /* 0x000fe4000001141a */
[----:B------:R-:W-:Y:S01]  /*1350*/  IADD3 R22, P1, R26, R22, RZ ;  /* 0x000000161a167210 */ /* 0x000fe20007f3e0ff */
[----:B------:R-:W-:Y:S01]  /*1360*/  IMAD.IADD R12, R12, 0x1, -R23 ;  /* 0x000000010c0c7824 */ /* 0x000fe200078e0a17 */
[----:B------:R-:W-:-:S02]  /*1370*/  LEA.HI R153, R153, R154, RZ, 0x5 ;  /* 0x0000009a99997211 */ /* 0x000fc400078f28ff */
[----:B------:R-:W-:Y:S01]  /*1380*/  LOP3.LUT R25, R25, 0x7fffffe, RZ, 0xc0, !PT ;  /* 0x07fffffe19197812 */ /* 0x000fe200078ec0ff */
[----:B------:R-:W-:Y:S01]  /*1390*/  IMAD.X R23, R27, 0x1, R0, P1 ;  /* 0x000000011b177824 */ /* 0x000fe200008e0600 */
[----:B------:R-:W-:Y:S01]  /*13a0*/  LOP3.LUT R13, R3, 0x18, R26, 0xf8, !PT ;  /* 0x00000018030d7812 */ /* 0x000fe200078ef81a */
[----:B------:R-:W-:Y:S01]  /*13b0*/  IMAD.SHL.U32 R12, R12, 0x8, RZ ;  /* 0x000000080c0c7824 */ /* 0x000fe200078e00ff */
[----:B------:R-:W-:Y:S01]  /*13c0*/  SHF.R.U32.HI R6, RZ, 0x3, R3 ;  /* 0x00000003ff067819 */ /* 0x000fe20000011603 */
[C---:B------:R-:W-:Y:S01]  /*13d0*/  IMAD.IADD R10, R20.reuse, 0x1, -R25 ;  /* 0x00000001140a7824 */ /* 0x040fe200078e0a19 */
[----:B------:R-:W-:Y:S01]  /*13e0*/  LOP3.LUT R151, R151, 0xfffffff0, RZ, 0xc0, !PT ;  /* 0xfffffff097977812 */ /* 0x000fe200078ec0ff */
[----:B------:R-:W-:Y:S01]  /*13f0*/  IMAD.WIDE.U32 R22, R20, c[0x0][0x198], R22 ;  /* 0x0000660014167a25 */ /* 0x000fe200078e0016 */
[----:B------:R-:W-:Y:S02]  /*1400*/  SHF.R.S32.HI R155, RZ, 0x5, R153 ;  /* 0x00000005ff9b7819 */ /* 0x000fe40000011499 */
[----:B------:R-:W-:Y:S01]  /*1410*/  LOP3.LUT R6, R13, R6, RZ, 0x3c, !PT ;  /* 0x000000060d067212 */ /* 0x000fe200078e3cff */
[----:B------:R-:W-:Y:S01]  /*1420*/  IMAD.IADD R151, R154, 0x1, -R151 ;  /* 0x000000019a977824 */ /* 0x000fe200078e0a97 */
[----:B------:R-:W-:Y:S01]  /*1430*/  SHF.R.S32.HI R13, RZ, 0x1f, R236 ;  /* 0x0000001fff0d7819 */ /* 0x000fe200000114ec */
[C---:B------:R-:W-:Y:S01]  /*1440*/  IMAD R235, R155.reuse, 0x8, R10 ;  /* 0x000000089beb7824 */ /* 0x040fe200078e020a */
[----:B------:R-:W-:Y:S01]  /*1450*/  SHF.R.S32.HI R0, RZ, 0x1f, R15 ;  /* 0x0000001fff007819 */ /* 0x000fe2000001140f */
[----:B------:R-:W-:Y:S01]  /*1460*/  IMAD R156, R155, 0x10, R156 ;  /* 0x000000109b9c7824 */ /* 0x000fe200078e029c */
[----:B------:R-:W-:Y:S01]  /*1470*/  LEA.HI R3, R19, R19, RZ, 0x1 ;  /* 0x0000001313037211 */ /* 0x000fe200078f08ff */
[----:B------:R-:W-:Y:S01]  /*1480*/  IMAD R13, R13, c[0x0][0x178], RZ ;  /* 0x00005e000d0d7a24 */ /* 0x000fe200078e02ff */
[----:B------:R-:W-:Y:S01]  /*1490*/  IADD3 R24, P0, R26, R24, RZ ;  /* 0x000000181a187210 */ /* 0x000fe20007f1e0ff */
[----:B------:R-:W-:Y:S01]  /*14a0*/  IMAD R10, R0, c[0x0][0x1a8], RZ ;  /* 0x00006a00000a7a24 */ /* 0x000fe200078e02ff */
[----:B------:R-:W-:Y:S01]  /*14b0*/  LEA.HI R0, R151, R151, RZ, 0x1 ;  /* 0x0000009797007211 */ /* 0x000fe200078f08ff */
[C---:B------:R-:W-:Y:S01]  /*14c0*/  IMAD R18, R236.reuse, c[0x0][0x17c], R13 ;  /* 0x00005f00ec127a24 */ /* 0x040fe200078e020d */
[----:B------:R-:W-:Y:S01]  /*14d0*/  LOP3.LUT R234, R3, 0xfffffffe, RZ, 0xc0, !PT ;  /* 0xfffffffe03ea7812 */ /* 0x000fe200078ec0ff */
[----:B------:R-:W-:Y:S01]  /*14e0*/  IMAD.X R25, R27, 0x1, R4, P0 ;  /* 0x000000011b197824 */ /* 0x000fe200000e0604 */
[----:B------:R-:W-:Y:S01]  /*14f0*/  SHF.R.S32.HI R14, RZ, 0x1, R0 ;  /* 0x00000001ff0e7819 */ /* 0x000fe20000011400 */
[----:B------:R-:W-:Y:S01]  /*1500*/  IMAD.WIDE.U32 R26, R236, c[0x0][0x178], R26 ;  /* 0x00005e00ec1a7a25 */ /* 0x000fe200078e001a */
[----:B------:R-:W-:-:S02]  /*1510*/  SHF.R.S32.HI R13, RZ, 0x1f, R0 ;  /* 0x0000001fff0d7819 */ /* 0x000fc40000011400 */
[----:B------:R-:W-:Y:S01]  /*1520*/  SHF.R.S32.HI R21, RZ, 0x1f, R20 ;  /* 0x0000001fff157819 */ /* 0x000fe20000011414 */
[----:B------:R-:W-:Y:S01]  /*1530*/  IMAD.IADD R234, R19, 0x1, -R234 ;  /* 0x0000000113ea7824 */ /* 0x000fe200078e0aea */
[----:B------:R-:W-:Y:S01]  /*1540*/  IADD3 R7, P0, R20, R7, RZ ;  /* 0x0000000714077210 */ /* 0x000fe20007f1e0ff */
[----:B------:R-:W-:Y:S01]  /*1550*/  IMAD.IADD R19, R27, 0x1, R18 ;  /* 0x000000011b137824 */ /* 0x000fe200078e0212 */
[----:B------:R-:W-:Y:S01]  /*1560*/  LEA.HI R13, R13, R14, RZ, 0x2 ;  /* 0x0000000e0d0d7211 */ /* 0x000fe200078f10ff */
[----:B------:R-:W-:Y:S01]  /*1570*/  IMAD.MOV.U32 R18, RZ, RZ, R26 ;  /* 0x000000ffff127224 */ /* 0x000fe200078e001a */
[----:B------:R-:W-:Y:S01]  /*1580*/  SHF.R.S32.HI R3, RZ, 0x1, R3 ;  /* 0x00000001ff037819 */ /* 0x000fe20000011403 */
[----:B------:R-:W-:Y:S01]  /*1590*/  IMAD.U32 R235, R235, 0x20, R6 ;  /* 0x00000020ebeb7824 */ /* 0x000fe200078e0006 */
[----:B------:R-:W-:Y:S01]  /*15a0*/  LOP3.LUT R13, R13, 0xfffffffc, RZ, 0xc0, !PT ;  /* 0xfffffffc0d0d7812 */ /* 0x000fe200078ec0ff */
[----:B------:R-:W-:Y:S01]  /*15b0*/  IMAD.X R6, R21, 0x1, R11, P0 ;  /* 0x0000000115067824 */ /* 0x000fe200000e060b */
[----:B------:R-:W-:Y:S01]  /*15c0*/  LEA R232, P0, R22, c[0x0][0x168], 0x1 ;  /* 0x00005a0016e87a11 */ /* 0x000fe200078008ff */
[----:B------:R-:W-:Y:S01]  /*15d0*/  IMAD.WIDE R16, R17, 0x40, R20 ;  /* 0x0000004011107825 */ /* 0x000fe200078e0214 */
[----:B------:R-:W-:-:S02]  /*15e0*/  LOP3.LUT R0, R0, 0x7fffffe, RZ, 0xc0, !PT ;  /* 0x07fffffe00007812 */ /* 0x000fc400078ec0ff */
[----:B------:R-:W-:Y:S01]  /*15f0*/  LOP3.LUT R237, R153, 0xffffffe0, RZ, 0xc0, !PT ;  /* 0xffffffe099ed7812 */ /* 0x000fe200078ec0ff */
[----:B------:R-:W-:Y:S02]  /*1600*/  IMAD R11, R21, c[0x0][0x198], RZ ;  /* 0x00006600150b7a24 */ /* 0x000fe400078e02ff */
[C---:B------:R-:W-:Y:S02]  /*1610*/  IMAD R10, R15.reuse, c[0x0][0x1ac], R10 ;  /* 0x00006b000f0a7a24 */ /* 0x040fe400078e020a */
[----:B------:R-:W-:-:S04]  /*1620*/  IMAD.WIDE.U32 R18, R15, c[0x0][0x1a8], R18 ;  /* 0x00006a000f127a25 */ /* 0x000fc800078e0012 */
[----:B------:R-:W-:Y:S02]  /*1630*/  IMAD.IADD R73, R14, 0x1, -R13 ;  /* 0x000000010e497824 */ /* 0x000fe400078e0a0d */
[----:B------:R-:W-:Y:S02]  /*1640*/  IMAD R11, R20, c[0x0][0x19c], R11 ;  /* 0x00006700140b7a24 */ /* 0x000fe400078e020b */
[----:B------:R-:W-:Y:S02]  /*1650*/  IMAD R13, R17, c[0x0][0x190], RZ ;  /* 0x00006400110d7a24 */ /* 0x000fe400078e02ff */
[----:B------:R-:W-:Y:S02]  /*1660*/  IMAD.IADD R19, R19, 0x1, R10 ;  /* 0x0000000113137824 */ /* 0x000fe400078e020a */
[----:B------:R-:W-:Y:S02]  /*1670*/  IMAD.SHL.U32 R15, R3, 0x40, RZ ;  /* 0x00000040030f7824 */ /* 0x000fe400078e00ff */
[----:B------:R-:W-:-:S02]  /*1680*/  IMAD.IADD R11, R23, 0x1, R11 ;  /* 0x00000001170b7824 */ /* 0x000fc400078e020b */
[C---:B------:R-:W-:Y:S01]  /*1690*/  IMAD R13, R16.reuse, c[0x0][0x194], R13 ;  /* 0x00006500100d7a24 */ /* 0x040fe200078e020d */
[----:B------:R-:W-:Y:S01]  /*16a0*/  LOP3.LUT R15, R15, 0xc0, RZ, 0xc0, !PT ;  /* 0x000000c00f0f7812 */ /* 0x000fe200078ec0ff */
[----:B------:R-:W-:Y:S01]  /*16b0*/  IMAD.WIDE.U32 R16, R16, c[0x0][0x190], R18 ;  /* 0x0000640010107a25 */ /* 0x000fe200078e0012 */
[----:B------:R-:W-:Y:S02]  /*16c0*/  LEA.HI.X R233, R22, c[0x0][0x16c], R11, 0x1, P0 ;  /* 0x00005b0016e97a11 */ /* 0x000fe400000f0c0b */
[----:B------:R-:W-:Y:S01]  /*16d0*/  LOP3.LUT R12, R15, 0x8, R12, 0xf8, !PT ;  /* 0x000000080f0c7812 */ /* 0x000fe200078ef80c */
[----:B------:R-:W-:Y:S01]  /*16e0*/  IMAD.IADD R13, R17, 0x1, R13 ;  /* 0x00000001110d7824 */ /* 0x000fe200078e020d */
[----:B------:R-:W-:Y:S01]  /*16f0*/  LEA R10, P0, R16, c[0x0][0x160], 0x1 ;  /* 0x00005800100a7a11 */ /* 0x000fe200078008ff */
[C---:B------:R-:W-:Y:S01]  /*1700*/  IMAD R4, R8.reuse, c[0x0][0x1bc], R9 ;  /* 0x00006f0008047a24 */ /* 0x040fe200078e0209 */
[----:B------:R-:W-:Y:S01]  /*1710*/  SHF.R.U32.HI R15, RZ, 0x3, R15 ;  /* 0x00000003ff0f7819 */ /* 0x000fe2000001160f */
[----:B------:R-:W-:Y:S01]  /*1720*/  IMAD.WIDE.U32 R8, R8, c[0x0][0x1b8], R24 ;  /* 0x00006e0008087a25 */ /* 0x000fe200078e0018 */
[----:B------:R-:W-:-:S02]  /*1730*/  LEA.HI.X R11, R16, c[0x0][0x164], R13, 0x1, P0 ;  /* 0x00005900100b7a11 */ /* 0x000fc400000f0c0d */
[----:B------:R-:W-:Y:S01]  /*1740*/  IADD3 R16, P0, R232, UR9, RZ ;  /* 0x00000009e8107c10 */ /* 0x000fe2000ff1e0ff */
[----:B------:R-:W-:Y:S01]  /*1750*/  IMAD.MOV.U32 R14, RZ, RZ, R8 ;  /* 0x000000ffff0e7224 */ /* 0x000fe200078e0008 */
[----:B------:R-:W-:Y:S01]  /*1760*/  LOP3.LUT R12, R12, R15, RZ, 0x3c, !PT ;  /* 0x0000000f0c0c7212 */ /* 0x000fe200078e3cff */
[----:B------:R-:W-:Y:S01]  /*1770*/  IMAD.IADD R15, R9, 0x1, R4 ;  /* 0x00000001090f7824 */ /* 0x000fe200078e0204 */
[----:B------:R-:W-:Y:S01]  /*1780*/  IADD3.X R17, R233, UR7, RZ, P0, !PT ;  /* 0x00000007e9117c10 */ /* 0x000fe200087fe4ff */
[----:B------:R-:W-:Y:S01]  /*1790*/  IMAD R4, R6, c[0x0][0x1a0], RZ ;  /* 0x0000680006047a24 */ /* 0x000fe200078e02ff */
[----:B------:R-:W-:Y:S01]  /*17a0*/  IADD3 R6, P0, R16, UR9, RZ ;  /* 0x0000000910067c10 */ /* 0x000fe2000ff1e0ff */
[----:B------:R-:W-:-:S04]  /*17b0*/  IMAD.WIDE.U32 R14, R7, c[0x0][0x1a0], R14 ;  /* 0x00006800070e7a25 */ /* 0x000fc800078e000e */
[----:B------:R-:W-:Y:S01]  /*17c0*/  IMAD R4, R7, c[0x0][0x1a4], R4 ;  /* 0x0000690007047a24 */ /* 0x000fe200078e0204 */
[----:B------:R-:W-:Y:S01]  /*17d0*/  IADD3.X R7, R17, UR7, RZ, P0, !PT ;  /* 0x0000000711077c10 */ /* 0x000fe200087fe4ff */
[----:B------:R-:W-:Y:S01]  /*17e0*/  IMAD.MOV.U32 R13, RZ, RZ, c[0x0][0x190] ;  /* 0x00006400ff0d7624 */ /* 0x000fe200078e00ff */
[----:B------:R-:W-:Y:S01]  /*17f0*/  IADD3 R18, P0, R6, UR9, RZ ;  /* 0x0000000906127c10 */ /* 0x000fe2000ff1e0ff */
[----:B------:R-:W-:Y:S02]  /*1800*/  IMAD.MOV.U32 R9, RZ, RZ, c[0x0][0x194] ;  /* 0x00006500ff097624 */ /* 0x000fe400078e00ff */
[----:B------:R-:W-:Y:S01]  /*1810*/  IMAD.SHL.U32 R235, R235, 0x2, RZ ;  /* 0x00000002ebeb7824 */ /* 0x000fe200078e00ff */
[----:B------:R-:W-:Y:S01]  /*1820*/  IADD3.X R19, R7, UR7, RZ, P0, !PT ;  /* 0x0000000707137c10 */ /* 0x000fe200087fe4ff */
[----:B------:R-:W-:Y:S01]  /*1830*/  IMAD.IADD R231, R15, 0x1, R4 ;  /* 0x000000010fe77824 */ /* 0x000fe200078e0204 */
[----:B------:R-:W-:Y:S01]  /*1840*/  IADD3 R22, P0, R18, UR9, RZ ;  /* 0x0000000912167c10 */ /* 0x000fe2000ff1e0ff */
[----:B------:R-:W-:Y:S01]  /*1850*/  IMAD.SHL.U32 R149, R73, 0x40, RZ ;  /* 0x0000004049957824 */ /* 0x000fe200078e00ff */
[----:B------:R-:W-:Y:S01]  /*1860*/  LEA R8, P1, R13, R10, 0x6 ;  /* 0x0000000a0d087211 */ /* 0x000fe200078230ff */
[----:B------:R-:W-:Y:S01]  /*1870*/  @!PT LDS RZ, [RZ] ;  /* 0x00000000fffff984 */ /* 0x000fe20000000800 */
[----:B------:R-:W-:Y:S01]  /*1880*/  @!PT LDS RZ, [RZ] ;  /* 0x00000000fffff984 */ /* 0x000fe20000000800 */
[----:B------:R-:W-:Y:S01]  /*1890*/  @!PT LDS RZ, [RZ] ;  /* 0x00000000fffff984 */ /* 0x000fe20000000800 */
[----:B------:R1:W-:Y:S01]  /*18a0*/  LDGSTS.E.BYPASS.LTC128B.128 [R235], [R10.64] ;  /* 0x000000000aeb7fae */ /* 0x0003e2000b901d4a */
[----:B------:R-:W-:Y:S01]  /*18b0*/  IADD3.X R23, R19, UR7, RZ, P0, !PT ;  /* 0x0000000713177c10 */ /* 0x000fe200087fe4ff */
[----:B------:R-:W-:Y:S01]  /*18c0*/  IMAD.IADD R237, R154, 0x1, -R237 ;  /* 0x000000019aed7824 */ /* 0x000fe200078e0aed */
[----:B------:R-:W-:-:S02]  /*18d0*/  IADD3 R20, P0, R22, UR9, RZ ;  /* 0x0000000916147c10 */ /* 0x000fc4000ff1e0ff */
[----:B------:R-:W-:Y:S02]  /*18e0*/  LEA.HI.X R9, R13, R11, R9, 0x6, P1 ;  /* 0x0000000b0d097211 */ /* 0x000fe400008f3409 */
[----:B------:R-:W-:Y:S02]  /*18f0*/  IADD3.X R21, R23, UR7, RZ, P0, !PT ;  /* 0x0000000717157c10 */ /* 0x000fe400087fe4ff */
[----:B------:R-:W-:Y:S01]  /*1900*/  SHF.R.S32.HI R4, RZ, 0x1f, R151 ;  /* 0x0000001fff047819 */ /* 0x000fe20000011497 */
[----:B------:R2:W-:Y:S01]  /*1910*/  LDGSTS.E.BYPASS.LTC128B.128 [R235+0x800], [R8.64] ;  /* 0x0080000008eb7fae */ /* 0x0005e2000b901d4a */
[----:B------:R-:W-:Y:S02]  /*1920*/  LOP3.LUT R149, R149, 0xc0, RZ, 0xc0, !PT ;  /* 0x000000c095957812 */ /* 0x000fe400078ec0ff */
[----:B------:R-:W-:Y:S01]  /*1930*/  LEA.HI R4, R4, R151, RZ, 0x3 ;  /* 0x0000009704047211 */ /* 0x000fe200078f18ff */
[----:B------:R3:W-:Y:S01]  /*1940*/  LDGSTS.E.BYPASS.LTC128B.128 [R235+0x1000], [R232.64] ;  /* 0x01000000e8eb7fae */ /* 0x0007e2000b901d4a */
[----:B------:R-:W-:Y:S01]  /*1950*/  IMAD.IADD R151, R151, 0x1, -R0 ;  /* 0x0000000197977824 */ /* 0x000fe200078e0a00 */
[----:B------:R-:W-:-:S02]  /*1960*/  LOP3.LUT P1, RZ, R73, 0x2, RZ, 0xc0, !PT ;  /* 0x0000000249ff7812 */ /* 0x000fc4000782c0ff */
[----:B------:R4:W-:Y:S01]  /*1970*/  LDGSTS.E.BYPASS.LTC128B.128 [R235+0x1800], [R16.64] ;  /* 0x0180000010eb7fae */ /* 0x0009e2000b901d4a */
[----:B------:R-:W-:Y:S01]  /*1980*/  IMAD.SHL.U32 R4, R4, 0x20, RZ ;  /* 0x0000002004047824 */ /* 0x000fe200078e00ff */
[----:B------:R-:W-:Y:S02]  /*1990*/  SHF.R.S32.HI R154, RZ, 0x1f, R153 ;  /* 0x0000001fff9a7819 */ /* 0x000fe40000011499 */
[----:B------:R5:W-:Y:S02]  /*19a0*/  LDGSTS.E.BYPASS.LTC128B.128 [R235+0x2000], [R6.64] ;  /* 0x0200000006eb7fae */ /* 0x000be4000b901d4a */
[----:B------:R-:W-:Y:S02]  /*19b0*/  LOP3.LUT R150, R4, 0xffffff00, RZ, 0xc0, !PT ;  /* 0xffffff0004967812 */ /* 0x000fe400078ec0ff */
[----:B------:R4:W-:Y:S01]  /*19c0*/  LDGSTS.E.BYPASS.LTC128B.128 [R235+0x2800], [R18.64] ;  /* 0x0280000012eb7fae */ /* 0x0009e2000b901d4a */
[----:B-1----:R-:W-:Y:S02]  /*19d0*/  IADD3 R10, P0, R20, UR9, RZ ;  /* 0x00000009140a7c10 */ /* 0x002fe4000ff1e0ff */
[--C-:B------:R-:W-:Y:S01]  /*19e0*/  IMAD R228, R155, 0x200, R150.reuse ;  /* 0x000002009be47824 */ /* 0x100fe200078e0296 */
[----:B------:R1:W-:Y:S01]  /*19f0*/  LDGSTS.E.BYPASS.LTC128B.128 [R235+0x3000], [R22.64] ;  /* 0x0300000016eb7fae */ /* 0x0003e2000b901d4a */
[----:B------:R-:W-:Y:S01]  /*1a00*/  IADD3.X R11, R21, UR7, RZ, P0, !PT ;  /* 0x00000007150b7c10 */ /* 0x000fe200087fe4ff */
[----:B------:R-:W-:-:S02]  /*1a10*/  IMAD R208, R151, 0x20, R150 ;  /* 0x0000002097d07824 */ /* 0x000fc400078e0296 */
[----:B------:R1:W-:Y:S01]  /*1a20*/  LDGSTS.E.BYPASS.LTC128B.128 [R235+0x3800], [R20.64] ;  /* 0x0380000014eb7fae */ /* 0x0003e2000b901d4a */
[----:B------:R-:W-:Y:S01]  /*1a30*/  IMAD R228, R151, 0x20, R228 ;  /* 0x0000002097e47824 */ /* 0x000fe200078e02e4 */
[----:B--2---:R-:W-:Y:S02]  /*1a40*/  IADD3 R8, P0, R10, UR9, RZ ;  /* 0x000000090a087c10 */ /* 0x004fe4000ff1e0ff */
[----:B------:R2:W-:Y:S02]  /*1a50*/  LDGSTS.E.BYPASS.LTC128B.128 [R235+0x4000], [R10.64] ;  /* 0x040000000aeb7fae */ /* 0x0005e4000b901d4a */
[----:B------:R-:W-:Y:S02]  /*1a60*/  IADD3.X R9, R11, UR7, RZ, P0, !PT ;  /* 0x000000070b097c10 */ /* 0x000fe400087fe4ff */
[----:B------:R-:W-:-:S03]  /*1a70*/  LEA R230, P0, R14, c[0x0][0x170], 0x1 ;  /* 0x00005c000ee67a11 */ /* 0x000fc600078008ff */
[----:B------:R1:W-:Y:S01]  /*1a80*/  LDGSTS.E.BYPASS.LTC128B.128 [R235+0x4800], [R8.64] ;  /* 0x0480000008eb7fae */ /* 0x0003e2000b901d4a */
[----:B------:R-:W-:Y:S01]  /*1a90*/  LEA.HI.X R231, R14, c[0x0][0x174], R231, 0x1, P0 ;  /* 0x00005d000ee77a11 */ /* 0x000fe200000f0ce7 */
[C---:B-----5:R-:W-:Y:S02]  /*1aa0*/  IMAD.SHL.U32 R6, R5.reuse, 0x8, RZ ;  /* 0x0000000805067824 */ /* 0x060fe400078e00ff */
[----:B------:R-:W0:Y:S01]  /*1ab0*/  LDGDEPBAR ;  /* 0x00000000000079af */ /* 0x000e220000000000 */
[----:B------:R-:W-:Y:S02]  /*1ac0*/  IMAD R5, R5, 0x8, R234 ;  /* 0x0000000805057824 */ /* 0x000fe400078e02ea */
[----:B------:R-:W-:Y:S02]  /*1ad0*/  LOP3.LUT R6, R149, 0x8, R6, 0xf8, !PT ;  /* 0x0000000895067812 */ /* 0x000fe400078ef806 */
[----:B------:R-:W-:Y:S01]  /*1ae0*/  IMAD.U32 R0, R5, 0x20, R12 ;  /* 0x0000002005007824 */ /* 0x000fe200078e000c */
[----:B------:R-:W-:-:S03]  /*1af0*/  SHF.R.U32.HI R149, RZ, 0x3, R149 ;  /* 0x00000003ff957819 */ /* 0x000fc60000011695 */
[----:B------:R-:W-:Y:S01]  /*1b00*/  IMAD.SHL.U32 R72, R0, 0x2, RZ ;  /* 0x0000000200487824 */ /* 0x000fe200078e00ff */
[----:B------:R-:W-:Y:S02]  /*1b10*/  LOP3.LUT R149, R6, R149, RZ, 0x3c, !PT ;  /* 0x0000009506957212 */ /* 0x000fe400078e3cff */
[----:B------:R-:W-:Y:S02]  /*1b20*/  LEA R227, R0, 0x1000, 0x1 ;  /* 0x0000100000e37811 */ /* 0x000fe400078e08ff */
[----:B------:R-:W-:Y:S01]  /*1b30*/  SHF.R.S32.HI R0, RZ, 0x1f, R237 ;  /* 0x0000001fff007819 */ /* 0x000fe200000114ed */
[----:B------:R-:W-:Y:S01]  /*1b40*/  IMAD.IADD R228, R149, 0x1, R228 ;  /* 0x0000000195e47824 */ /* 0x000fe200078e02e4 */
[----:B------:R-:W-:Y:S02]  /*1b50*/  IADD3 R225, R227, 0x20, RZ ;  /* 0x00000020e3e17810 */ /* 0x000fe40007ffe0ff */
[----:B------:R-:W-:Y:S01]  /*1b60*/  LEA.HI R237, R0, R237, RZ, 0x2 ;  /* 0x000000ed00ed7211 */ /* 0x000fe200078f10ff */
[----:B------:R-:W-:-:S03]  /*1b70*/  IMAD.SHL.U32 R228, R228, 0x2, RZ ;  /* 0x00000002e4e47824 */ /* 0x000fc600078e00ff */
[----:B------:R-:W-:Y:S02]  /*1b80*/  SHF.R.S32.HI R237, RZ, 0x2, R237 ;  /* 0x00000002ffed7819 */ /* 0x000fe400000114ed */
[----:B-1----:R-:W-:Y:S01]  /*1b90*/  IADD3 R8, P0, R230, UR4, RZ ;  /* 0x00000004e6087c10 */ /* 0x002fe2000ff1e0ff */
[----:B------:R-:W-:-:S04]  /*1ba0*/  DEPBAR.LE SB0, 0x0 ;  /* 0x000080000000791a */ /* 0x000fc80000000000 */
[----:B------:R-:W-:Y:S01]  /*1bb0*/  IADD3.X R9, R231, UR5, RZ, P0, !PT ;  /* 0x00000005e7097c10 */ /* 0x000fe200087fe4ff */
[----:B------:R-:W-:Y:S01]  /*1bc0*/  BAR.SYNC.DEFER_BLOCKING 0x0 ;  /* 0x0000000000007b1d */ /* 0x000fe20000010000 */
[----:B------:R-:W-:-:S04]  /*1bd0*/  IADD3 R14, P0, R8, UR4, RZ ;  /* 0x00000004080e7c10 */ /* 0x000fc8000ff1e0ff */
[----:B------:R-:W-:Y:S02]  /*1be0*/  IADD3.X R15, R9, UR5, RZ, P0, !PT ;  /* 0x00000005090f7c10 */ /* 0x000fe400087fe4ff */
[----:B------:R-:W-:-:S04]  /*1bf0*/  IADD3 R12, P0, R14, UR4, RZ ;  /* 0x000000040e0c7c10 */ /* 0x000fc8000ff1e0ff */
[----:B------:R-:W-:Y:S02]  /*1c00*/  IADD3.X R13, R15, UR5, RZ, P0, !PT ;  /* 0x000000050f0d7c10 */ /* 0x000fe400087fe4ff */
[----:B------:R-:W-:-:S04]  /*1c10*/  IADD3 R6, P0, R12, UR4, RZ ;  /* 0x000000040c067c10 */ /* 0x000fc8000ff1e0ff */
[----:B------:R-:W-:Y:S02]  /*1c20*/  IADD3.X R7, R13, UR5, RZ, P0, !PT ;  /* 0x000000050d077c10 */ /* 0x000fe400087fe4ff */
[----:B------:R-:W-:-:S04]  /*1c30*/  IADD3 R4, P0, R6, UR4, RZ ;  /* 0x0000000406047c10 */ /* 0x000fc8000ff1e0ff */
[----:B------:R-:W-:Y:S01]  /*1c40*/  IADD3.X R5, R7, UR5, RZ, P0, !PT ;  /* 0x0000000507057c10 */ /* 0x000fe200087fe4ff */
[----:B------:R-:W-:Y:S01]  /*1c50*/  @!PT LDS RZ, [RZ] ;  /* 0x00000000fffff984 */ /* 0x000fe20000000800 */
[----:B------:R-:W-:Y:S01]  /*1c60*/  @!PT LDS RZ, [RZ] ;  /* 0x00000000fffff984 */ /* 0x000fe20000000800 */
[----:B------:R-:W-:Y:S01]  /*1c70*/  @!PT LDS RZ, [RZ] ;  /* 0x00000000fffff984 */ /* 0x000fe20000000800 */
[----:B------:R3:W-:Y:S01]  /*1c80*/  LDGSTS.E.BYPASS.LTC128B.128 [R235+0x5000], [R230.64] ;  /* 0x05000000e6eb7fae */ /* 0x0007e2000b901d4a */
[----:B--2---:R-:W-:-:S03]  /*1c90*/  IADD3 R10, P0, R4, UR4, RZ ;  /* 0x00000004040a7c10 */ /* 0x004fc6000ff1e0ff */
        /* <DEDUP_REMOVED lines=8> */
[----:B------:R-:W-:Y:S02]  /*1d20*/  IADD3.X R9, R11, UR5, RZ, P0, !PT ;  /* 0x000000050b097c10 */ /* 0x000fe400087fe4ff */
[----:B------:R-:W-:Y:S01]  /*1d30*/  LOP3.LUT P0, RZ, R3, 0x2, RZ, 0xc0, !PT ;  /* 0x0000000203ff7812 */ /* 0x000fe2000780c0ff */
[----:B------:R-:W-:Y:S02]  /*1d40*/  IMAD.MOV.U32 R3, RZ, RZ, 0x20 ;  /* 0x00000020ff037424 */ /* 0x000fe400078e00ff */
[----:B------:R1:W-:Y:S03]  /*1d50*/  LDGSTS.E.BYPASS.LTC128B.128 [R235+0x8800], [R8.64] ;  /* 0x0880000008eb7fae */ /* 0x0003e6000b901d4a */
[----:B------:R-:W-:Y:S01]  /*1d60*/  SEL R3, R3, 0xffffffe0, !P1 ;  /* 0xffffffe003037807 */ /* 0x000fe20004800000 */
[----:B------:R-:W-:Y:S04]  /*1d70*/  LDSM.16.M88.4 R68, [R228] ;  /* 0x00000000e444783b */ /* 0x000fe80000000200 */
[----:B------:R-:W1:Y:S01]  /*1d80*/  LDSM.16.M88.4 R64, [R72+0x1000] ;  /* 0x001000004840783b */ /* 0x000e620000000200 */
[----:B------:R-:W-:Y:S01]  /*1d90*/  IMAD.IADD R226, R228, 0x1, R3 ;  /* 0x00000001e4e27824 */ /* 0x000fe200078e0203 */
[----:B------:R-:W-:-:S02]  /*1da0*/  @P0 IADD3 R225, R227, -0x20, RZ ;  /* 0xffffffe0e3e10810 */ /* 0x000fc40007ffe0ff */
[----:B------:R-:W3:Y:S02]  /*1db0*/  LDSM.16.M88.4 R52, [R72+0x1400] ;  /* 0x001400004834783b */ /* 0x000ee40000000200 */
[C---:B------:R-:W-:Y:S02]  /*1dc0*/  IADD3 R222, R225.reuse, 0x400, RZ ;  /* 0x00000400e1de7810 */ /* 0x040fe40007ffe0ff */
[----:B------:R-:W-:Y:S01]  /*1dd0*/  LDSM.16.M88.4 R136, [R72+0x4c00] ;  /* 0x004c00004888783b */ /* 0x000fe20000000200 */
[C---:B------:R-:W-:Y:S02]  /*1de0*/  IADD3 R221, R225.reuse, 0x800, RZ ;  /* 0x00000800e1dd7810 */ /* 0x040fe40007ffe0ff */
[C---:B------:R-:W-:Y:S01]  /*1df0*/  IADD3 R220, R225.reuse, 0xc00, RZ ;  /* 0x00000c00e1dc7810 */ /* 0x040fe20007ffe0ff */
[----:B------:R-:W3:Y:S01]  /*1e00*/  LDSM.16.M88.4 R44, [R72+0x1800] ;  /* 0x00180000482c783b */ /* 0x000ee20000000200 */
[C---:B------:R-:W-:Y:S02]  /*1e10*/  IADD3 R219, R225.reuse, 0x1000, RZ ;  /* 0x00001000e1db7810 */ /* 0x040fe40007ffe0ff */
[C---:B------:R-:W-:Y:S01]  /*1e20*/  IADD3 R218, R225.reuse, 0x1400, RZ ;  /* 0x00001400e1da7810 */ /* 0x040fe20007ffe0ff */
[----:B------:R-:W3:Y:S01]  /*1e30*/  LDSM.16.M88.4 R36, [R72+0x1c00] ;  /* 0x001c00004824783b */ /* 0x000ee20000000200 */
[----:B------:R-:W-:-:S02]  /*1e40*/  IADD3 R217, R225, 0x1800, RZ ;  /* 0x00001800e1d97810 */ /* 0x000fc40007ffe0ff */
[C---:B------:R-:W-:Y:S01]  /*1e50*/  IADD3 R216, R225.reuse, 0x1c00, RZ ;  /* 0x00001c00e1d87810 */ /* 0x040fe20007ffe0ff */
[----:B------:R-:W4:Y:S01]  /*1e60*/  LDSM.16.M88.4 R28, [R72+0x2000] ;  /* 0x00200000481c783b */ /* 0x000f220000000200 */
[C---:B------:R-:W-:Y:S02]  /*1e70*/  IADD3 R215, R225.reuse, 0x2000, RZ ;  /* 0x00002000e1d77810 */ /* 0x040fe40007ffe0ff */
[C---:B------:R-:W-:Y:S01]  /*1e80*/  IADD3 R214, R225.reuse, 0x2400, RZ ;  /* 0x00002400e1d67810 */ /* 0x040fe20007ffe0ff */
[----:B------:R-:W4:Y:S01]  /*1e90*/  LDSM.16.M88.4 R20, [R72+0x2400] ;  /* 0x002400004814783b */ /* 0x000f220000000200 */
[C---:B------:R-:W-:Y:S02]  /*1ea0*/  IADD3 R213, R225.reuse, 0x2800, RZ ;  /* 0x00002800e1d57810 */ /* 0x040fe40007ffe0ff */
[C---:B------:R-:W-:Y:S01]  /*1eb0*/  IADD3 R212, R225.reuse, 0x2c00, RZ ;  /* 0x00002c00e1d47810 */ /* 0x040fe20007ffe0ff */
[----:B--2---:R-:W2:Y:S01]  /*1ec0*/  LDSM.16.M88.4 R12, [R72+0x2800] ;  /* 0x00280000480c783b */ /* 0x004ea20000000200 */
[----:B------:R-:W-:-:S02]  /*1ed0*/  IADD3 R211, R225, 0x3000, RZ ;  /* 0x00003000e1d37810 */ /* 0x000fc40007ffe0ff */
[----:B------:R-:W-:Y:S01]  /*1ee0*/  IADD3 R209, R225, 0x3800, RZ ;  /* 0x00003800e1d17810 */ /* 0x000fe20007ffe0ff */
[----:B-----5:R-:W5:Y:S04]  /*1ef0*/  LDSM.16.M88.4 R4, [R72+0x2c00] ;  /* 0x002c00004804783b */ /* 0x020f680000000200 */
[----:B------:R-:W2:Y:S04]  /*1f00*/  LDSM.16.M88.4 R124, [R72+0x3000] ;  /* 0x00300000487c783b */ /* 0x000ea80000000200 */
[----:B------:R-:W2:Y:S01]  /*1f10*/  LDSM.16.M88.4 R116, [R72+0x3400] ;  /* 0x003400004874783b */ /* 0x000ea20000000200 */
[C---:B-1----:R-:W-:Y:S03]  /*1f20*/  HMMA.16816.F32 R56, R68.reuse, R64, RZ ;  /* 0x000000404438723c */ /* 0x042fe600000018ff */
[----:B------:R-:W1:Y:S04]  /*1f30*/  LDSM.16.M88.4 R108, [R72+0x3800] ;  /* 0x00380000486c783b */ /* 0x000e680000000200 */
[----:B------:R-:W1:Y:S01]  /*1f40*/  LDSM.16.M88.4 R100, [R72+0x3c00] ;  /* 0x003c00004864783b */ /* 0x000e620000000200 */
[C---:B------:R-:W-:Y:S03]  /*1f50*/  HMMA.16816.F32 R64, R68.reuse, R66, RZ ;  /* 0x000000424440723c */ /* 0x040fe600000018ff */
[----:B------:R-:W1:Y:S04]  /*1f60*/  LDSM.16.M88.4 R92, [R72+0x4000] ;  /* 0x00400000485c783b */ /* 0x000e680000000200 */
[----:B------:R-:W1:Y:S01]  /*1f70*/  LDSM.16.M88.4 R84, [R72+0x4400] ;  /* 0x004400004854783b */ /* 0x000e620000000200 */
[C---:B---3--:R-:W-:Y:S03]  /*1f80*/  HMMA.16816.F32 R60, R68.reuse, R52, RZ ;  /* 0x00000034443c723c */ /* 0x048fe600000018ff */
[----:B------:R3:W1:Y:S04]  /*1f90*/  LDSM.16.M88.4 R76, [R72+0x4800] ;  /* 0x00480000484c783b */ /* 0x0006680000000200 */
[----:B------:R-:W-:Y:S01]  /*1fa0*/  LDSM.16.M88.4 R140, [R226] ;  /* 0x00000000e28c783b */ /* 0x000fe20000000200 */
[C---:B------:R-:W-:Y:S03]  /*1fb0*/  HMMA.16816.F32 R48, R68.reuse, R44, RZ ;  /* 0x0000002c4430723c */ /* 0x040fe600000018ff */
[----:B------:R-:W1:Y:S04]  /*1fc0*/  LDSM.16.M88.4 R132, [R225] ;  /* 0x00000000e184783b */ /* 0x000e680000000200 */
[----:B------:R-:W1:Y:S01]  /*1fd0*/  LDSM.16.M88.4 R144, [R225+0x400] ;  /* 0x00040000e190783b */ /* 0x000e620000000200 */
[C---:B------:R-:W-:Y:S03]  /*1fe0*/  HMMA.16816.F32 R40, R68.reuse, R36, RZ ;  /* 0x000000244428723c */ /* 0x040fe600000018ff */
[----:B------:R-:W0:Y:S05]  /*1ff0*/  LDGDEPBAR ;  /* 0x00000000000079af */ /* 0x000e2a0000000000 */
[C---:B----4-:R-:W-:Y:S08]  /*2000*/  HMMA.16816.F32 R32, R68.reuse, R28, RZ ;  /* 0x0000001c4420723c */ /* 0x050ff000000018ff */
[C---:B---3--:R-:W-:Y:S07]  /*2010*/  HMMA.16816.F32 R72, R68.reuse, R136, RZ ;  /* 0x000000884448723c */ /* 0x048fee00000018ff */
[----:B------:R-:W-:Y:S01]  /*2020*/  IADD3 R137, R156, 0x1, R237 ;  /* 0x000000019c897810 */ /* 0x000fe20007ffe0ed */
[C---:B------:R-:W-:Y:S08]  /*2030*/  HMMA.16816.F32 R24, R68.reuse, R20, RZ ;  /* 0x000000144418723c */ /* 0x040ff000000018ff */
[C---:B--2---:R-:W-:Y:S08]  /*2040*/  HMMA.16816.F32 R16, R68.reuse, R12, RZ ;  /* 0x0000000c4410723c */ /* 0x044ff000000018ff */
[C---:B-----5:R-:W-:Y:S08]  /*2050*/  HMMA.16816.F32 R8, R68.reuse, R4, RZ ;  /* 0x000000044408723c */ /* 0x060ff000000018ff */
        /* <DEDUP_REMOVED lines=20> */
[----:B------:R-:W-:Y:S08]  /*21a0*/  HMMA.16816.F32 R76, R68, R78, RZ ;  /* 0x0000004e444c723c */ /* 0x000ff000000018ff */
[----:B------:R-:W-:Y:S07]  /*21b0*/  HMMA.16816.F32 R56, R140, R132, R56 ;  /* 0x000000848c38723c */ /* 0x000fee0000001838 */
[----:B------:R-:W-:Y:S01]  /*21c0*/  IADD3 R133, R152, -c[0x0][0x214], R137 ;  /* 0x8000850098857a10 */ /* 0x000fe20007ffe089 */
[----:B------:R-:W-:Y:S01]  /*21d0*/  HMMA.16816.F32 R68, R68, R138, RZ ;  /* 0x0000008a4444723c */ /* 0x000fe200000018ff */
[----:B------:R-:W1:Y:S01]  /*21e0*/  LDSM.16.M88.4 R136, [R225+0x800] ;  /* 0x00080000e188783b */ /* 0x000e620000000200 */
[----:B------:R-:W-:-:S02]  /*21f0*/  IADD3 R132, R148, -0x1, RZ ;  /* 0xffffffff94847810 */ /* 0x000fc40007ffe0ff */
[----:B------:R-:W-:Y:S02]  /*2200*/  IADD3 R133, R133, c[0x0][0x2e8], RZ ;  /* 0x0000ba0085857a10 */ /* 0x000fe40007ffe0ff */
[C---:B------:R-:W-:Y:S01]  /*2210*/  ISETP.GT.AND P0, PT, R132.reuse, R229, PT ;  /* 0x000000e58400720c */ /* 0x040fe20003f04270 */
[----:B------:R-:W-:Y:S01]  /*2220*/  IMAD.SHL.U32 R0, R132, 0x100, RZ ;  /* 0x0000010084007824 */ /* 0x000fe200078e00ff */
[C---:B------:R-:W-:Y:S01]  /*2230*/  HMMA.16816.F32 R64, R140.reuse, R134, R64 ;  /* 0x000000868c40723c */ /* 0x040fe20000001840 */
[----:B------:R-:W-:Y:S02]  /*2240*/  LEA.HI R132, R154, R155, RZ, 0x2 ;  /* 0x0000009b9a847211 */ /* 0x000fe400078f10ff */
[C---:B------:R-:W-:Y:S02]  /*2250*/  IMNMX R210, R133.reuse, R152, PT ;  /* 0x0000009885d27217 */ /* 0x040fe40003800200 */
[----:B------:R-:W-:Y:S02]  /*2260*/  LOP3.LUT R153, R0, 0x6, R157, 0xf8, !PT ;  /* 0x0000000600997812 */ /* 0x000fe400078ef89d */
[----:B------:R-:W-:Y:S01]  /*2270*/  IADD3 R157, R133, 0x8, RZ ;  /* 0x00000008859d7810 */ /* 0x000fe20007ffe0ff */
[----:B------:R-:W-:Y:S01]  /*2280*/  HMMA.16816.F32 R60, R140, R144, R60 ;  /* 0x000000908c3c723c */ /* 0x000fe2000000183c */
[----:B------:R-:W-:-:S02]  /*2290*/  LOP3.LUT R132, R132, 0xfffffffc, RZ, 0xc0, !PT ;  /* 0xfffffffc84847812 */ /* 0x000fc400078ec0ff */
[C---:B------:R-:W-:Y:S02]  /*22a0*/  LOP3.LUT R135, R153.reuse, 0x1, RZ, 0xfc, !PT ;  /* 0x0000000199877812 */ /* 0x040fe400078efcff */
[----:B------:R-:W-:Y:S01]  /*22b0*/  LOP3.LUT R133, R153, 0x8, RZ, 0xfc, !PT ;  /* 0x0000000899857812 */ /* 0x000fe200078efcff */
[----:B------:R-:W-:Y:S01]  /*22c0*/  IMAD.IADD R240, R155, 0x1, -R132 ;  /* 0x000000019bf07824 */ /* 0x000fe200078e0a84 */
[----:B------:R-:W-:Y:S01]  /*22d0*/  IMNMX R204, R157, R152, PT ;  /* 0x000000989dcc7217 */ /* 0x000fe20003800200 */
[----:B------:R-:W-:Y:S01]  /*22e0*/  HMMA.16816.F32 R52, R140, R146, R52 ;  /* 0x000000928c34723c */ /* 0x000fe20000001834 */
[C---:B------:R-:W-:Y:S02]  /*22f0*/  ISETP.GE.AND P2, PT, R135.reuse, R210, PT ;  /* 0x000000d28700720c */ /* 0x040fe40003f46270 */
[----:B------:R-:W-:Y:S02]  /*2300*/  ISETP.GE.AND P1, PT, R135, R204, PT ;  /* 0x000000cc8700720c */ /* 0x000fe40003f26270 */
[----:B------:R-:W-:-:S02]  /*2310*/  ISETP.GE.AND P5, PT, R133, R210, PT ;  /* 0x000000d28500720c */ /* 0x000fc40003fa6270 */
[-C--:B------:R-:W-:Y:S02]  /*2320*/  ISETP.GE.AND P4, PT, R133, R204.reuse, PT ;  /* 0x000000cc8500720c */ /* 0x080fe40003f86270 */
[----:B------:R-:W2:Y:S01]  /*2330*/  LDSM.16.M88.4 R132, [R225+0xc00] ;  /* 0x000c0000e184783b */ /* 0x000ea20000000200 */
[C---:B------:R-:W-:Y:S02]  /*2340*/  ISETP.GE.AND P3, PT, R153.reuse, R204, PT ;  /* 0x000000cc9900720c */ /* 0x040fe40003f66270 */
[----:B------:R-:W-:Y:S02]  /*2350*/  LOP3.LUT R145, R153, 0x9, RZ, 0xfc, !PT ;  /* 0x0000000999917812 */ /* 0x000fe400078efcff */
[----:B------:R-:W-:Y:S02]  /*2360*/  FSEL R198, R58, -INF , !P3 ;  /* 0xff8000003ac67808 */ /* 0x000fe40005800000 */
[----:B------:R-:W-:Y:S01]  /*2370*/  ISETP.GE.AND P3, PT, R145, R210, PT ;  /* 0x000000d29100720c */ /* 0x000fe20003f66270 */
[----:B-1----:R-:W-:Y:S01]  /*2380*/  HMMA.16816.F32 R48, R140, R136, R48 ;  /* 0x000000888c30723c */ /* 0x002fe20000001830 */
[----:B------:R-:W-:-:S02]  /*2390*/  LOP3.LUT R151, R153, 0x10, RZ, 0xfc, !PT ;  /* 0x0000001099977812 */ /* 0x000fc400078efcff */
[----:B------:R-:W-:Y:S02]  /*23a0*/  FSEL R57, R57, -INF , !P2 ;  /* 0xff80000039397808 */ /* 0x000fe40005000000 */
[----:B------:R-:W-:Y:S02]  /*23b0*/  ISETP.GE.AND P2, PT, R145, R204, PT ;  /* 0x000000cc9100720c */ /* 0x000fe40003f46270 */
[----:B------:R-:W-:Y:S01]  /*23c0*/  LOP3.LUT R155, R153, 0x11, RZ, 0xfc, !PT ;  /* 0x00000011999b7812 */ /* 0x000fe200078efcff */
[----:B------:R-:W-:Y:S01]  /*23d0*/  HMMA.16816.F32 R44, R140, R138, R44 ;  /* 0x0000008a8c2c723c */ /* 0x000fe2000000182c */
[----:B------:R-:W-:Y:S02]  /*23e0*/  FSEL R145, R59, -INF , !P1 ;  /* 0xff8000003b917808 */ /* 0x000fe40004800000 */
[----:B------:R-:W-:Y:S02]  /*23f0*/  FSEL R147, R65, -INF , !P3 ;  /* 0xff80000041937808 */ /* 0x000fe40005800000 */
[----:B------:R-:W-:-:S02]  /*2400*/  ISETP.GE.AND P1, PT, R151, R210, PT ;  /* 0x000000d29700720c */ /* 0x000fc40003f26270 */
[----:B------:R-:W-:Y:S02]  /*2410*/  LOP3.LUT R65, R153, 0x18, RZ, 0xfc, !PT ;  /* 0x0000001899417812 */ /* 0x000fe400078efcff */
[----:B------:R-:W-:Y:S02]  /*2420*/  FSEL R202, R66, -INF , !P4 ;  /* 0xff80000042ca7808 */ /* 0x000fe40006000000 */
[C---:B------:R-:W-:Y:S02]  /*2430*/  ISETP.GE.AND P4, PT, R155.reuse, R210, PT ;  /* 0x000000d29b00720c */ /* 0x040fe40003f86270 */
[----:B------:R-:W-:Y:S02]  /*2440*/  ISETP.GE.AND P3, PT, R155, R204, PT ;  /* 0x000000cc9b00720c */ /* 0x000fe40003f66270 */
[----:B------:R-:W-:Y:S02]  /*2450*/  FSEL R206, R67, -INF , !P2 ;  /* 0xff80000043ce7808 */ /* 0x000fe40005000000 */
[----:B------:R-:W-:-:S02]  /*2460*/  FSEL R155, R60, -INF , !P1 ;  /* 0xff8000003c9b7808 */ /* 0x000fc40004800000 */
[----:B------:R-:W-:Y:S02]  /*2470*/  FSEL R59, R64, -INF , !P5 ;  /* 0xff800000403b7808 */ /* 0x000fe40006800000 */
[C---:B------:R-:W-:Y:S02]  /*2480*/  ISETP.GE.AND P2, PT, R65.reuse, R210, PT ;  /* 0x000000d24100720c */ /* 0x040fe40003f46270 */
[-C--:B------:R-:W-:Y:S01]  /*2490*/  ISETP.GE.AND P1, PT, R65, R204.reuse, PT ;  /* 0x000000cc4100720c */ /* 0x080fe20003f26270 */
[----:B--2---:R-:W-:Y:S01]  /*24a0*/  HMMA.16816.F32 R40, R140, R132, R40 ;  /* 0x000000848c28723c */ /* 0x004fe20000001828 */
[----:B------:R-:W1:Y:S01]  /*24b0*/  LDSM.16.M88.4 R64, [R225+0x1000] ;  /* 0x00100000e140783b */ /* 0x000e620000000200 */
[----:B------:R-:W-:Y:S02]  /*24c0*/  ISETP.GE.AND P5, PT, R151, R204, PT ;  /* 0x000000cc9700720c */ /* 0x000fe40003fa6270 */
[----:B------:R-:W-:Y:S02]  /*24d0*/  LOP3.LUT R137, R153, 0x19, RZ, 0xfc, !PT ;  /* 0x0000001999897812 */ /* 0x000fe400078efcff */
[----:B------:R-:W-:-:S02]  /*24e0*/  FSEL R244, R62, -INF , !P5 ;  /* 0xff8000003ef47808 */ /* 0x000fc40006800000 */
[----:B------:R-:W-:Y:S01]  /*24f0*/  FSEL R61, R61, -INF , !P4 ;  /* 0xff8000003d3d7808 */ /* 0x000fe20006000000 */
[----:B------:R-:W-:Y:S01]  /*2500*/  HMMA.16816.F32 R36, R140, R134, R36 ;  /* 0x000000868c24723c */ /* 0x000fe20000001824 */
[C---:B------:R-:W-:Y:S02]  /*2510*/  ISETP.GE.AND P5, PT, R137.reuse, R210, PT ;  /* 0x000000d28900720c */ /* 0x040fe40003fa6270 */
[----:B------:R-:W-:Y:S02]  /*2520*/  ISETP.GE.AND P4, PT, R137, R204, PT ;  /* 0x000000cc8900720c */ /* 0x000fe40003f86270 */
[----:B------:R-:W-:Y:S02]  /*2530*/  LOP3.LUT R137, R153, 0x20, RZ, 0xfc, !PT ;  /* 0x0000002099897812 */ /* 0x000fe400078efcff */
[----:B------:R-:W-:Y:S02]  /*2540*/  FSEL R248, R63, -INF , !P3 ;  /* 0xff8000003ff87808 */ /* 0x000fe40005800000 */
[----:B------:R-:W-:-:S02]  /*2550*/  FSEL R139, R53, -INF , !P5 ;  /* 0xff800000358b7808 */ /* 0x000fc40006800000 */
[----:B------:R-:W-:Y:S02]  /*2560*/  ISETP.GE.AND P3, PT, R137, R210, PT ;  /* 0x000000d28900720c */ /* 0x000fe40003f66270 */
[----:B------:R-:W-:Y:S02]  /*2570*/  LOP3.LUT R53, R153, 0x28, RZ, 0xfc, !PT ;  /* 0x0000002899357812 */ /* 0x000fe400078efcff */
[----:B------:R-:W-:Y:S02]  /*2580*/  FSEL R246, R55, -INF , !P4 ;  /* 0xff80000037f67808 */ /* 0x000fe40006000000 */
[----:B------:R-:W-:Y:S02]  /*2590*/  FSEL R133, R48, -INF , !P3 ;  /* 0xff80000030857808 */ /* 0x000fe40005800000 */
[----:B------:R-:W-:Y:S02]  /*25a0*/  FSEL R63, R52, -INF , !P2 ;  /* 0xff800000343f7808 */ /* 0x000fe40005000000 */
[----:B------:R-:W-:-:S02]  /*25b0*/  FSEL R242, R54, -INF , !P1 ;  /* 0xff80000036f27808 */ /* 0x000fc40004800000 */
[C---:B------:R-:W-:Y:S02]  /*25c0*/  ISETP.GE.AND P4, PT, R53.reuse, R210, PT ;  /* 0x000000d23500720c */ /* 0x040fe40003f86270 */
[-C--:B------:R-:W-:Y:S02]  /*25d0*/  ISETP.GE.AND P3, PT, R53, R204.reuse, PT ;  /* 0x000000cc3500720c */ /* 0x080fe40003f66270 */
[----:B------:R-:W2:Y:S01]  /*25e0*/  LDSM.16.M88.4 R52, [R225+0x1400] ;  /* 0x00140000e134783b */ /* 0x000ea20000000200 */
[----:B------:R-:W-:Y:S02]  /*25f0*/  LOP3.LUT R151, R153, 0x21, RZ, 0xfc, !PT ;  /* 0x0000002199977812 */ /* 0x000fe400078efcff */
[----:B------:R-:W-:Y:S02]  /*2600*/  ISETP.GE.AND P2, PT, R137, R204, PT ;  /* 0x000000cc8900720c */ /* 0x000fe40003f46270 */
[----:B------:R-:W-:Y:S01]  /*2610*/  ISETP.GE.AND P1, PT, R151, R210, PT ;  /* 0x000000d29700720c */ /* 0x000fe20003f26270 */
[----:B-1----:R-:W-:Y:S01]  /*2620*/  HMMA.16816.F32 R32, R140, R64, R32 ;  /* 0x000000408c20723c */ /* 0x002fe20000001820 */
[----:B------:R-:W-:-:S02]  /*2630*/  LOP3.LUT R137, R153, 0x29, RZ, 0xfc, !PT ;  /* 0x0000002999897812 */ /* 0x000fc400078efcff */
[----:B------:R-:W-:Y:S02]  /*2640*/  ISETP.GE.AND P5, PT, R151, R204, PT ;  /* 0x000000cc9700720c */ /* 0x000fe40003fa6270 */
[----:B------:R-:W-:Y:S02]  /*2650*/  FSEL R200, R50, -INF , !P2 ;  /* 0xff80000032c87808 */ /* 0x000fe40005000000 */
[----:B------:R-:W-:Y:S01]  /*2660*/  ISETP.GE.AND P2, PT, R137, R210, PT ;  /* 0x000000d28900720c */ /* 0x000fe20003f46270 */
[----:B------:R-:W-:Y:S01]  /*2670*/  HMMA.16816.F32 R28, R140, R66, R28 ;  /* 0x000000428c1c723c */ /* 0x000fe2000000181c */
[----:B------:R-:W-:Y:S02]  /*2680*/  FSEL R157, R49, -INF , !P1 ;  /* 0xff800000319d7808 */ /* 0x000fe40004800000 */
[----:B------:R-:W-:Y:S02]  /*2690*/  LOP3.LUT R49, R153, 0x30, RZ, 0xfc, !PT ;  /* 0x0000003099317812 */ /* 0x000fe400078efcff */
[----:B------:R-:W-:-:S02]  /*26a0*/  FSEL R196, R51, -INF , !P5 ;  /* 0xff80000033c47808 */ /* 0x000fc40006800000 */
[----:B------:R-:W-:Y:S02]  /*26b0*/  LOP3.LUT R51, R153, 0x31, RZ, 0xfc, !PT ;  /* 0x0000003199337812 */ /* 0x000fe400078efcff */
[----:B------:R-:W-:Y:S02]  /*26c0*/  FSEL R161, R45, -INF , !P2 ;  /* 0xff8000002da17808 */ /* 0x000fe40005000000 */
[----:B------:R-:W-:Y:S02]  /*26d0*/  ISETP.GE.AND P1, PT, R137, R204, PT ;  /* 0x000000cc8900720c */ /* 0x000fe40003f26270 */
[----:B------:R-:W-:Y:S02]  /*26e0*/  ISETP.GE.AND P5, PT, R49, R210, PT ;  /* 0x000000d23100720c */ /* 0x000fe40003fa6270 */
[----:B------:R-:W-:Y:S02]  /*26f0*/  FSEL R135, R44, -INF , !P4 ;  /* 0xff8000002c877808 */ /* 0x000fe40006000000 */
[----:B------:R-:W-:-:S02]  /*2700*/  LOP3.LUT R45, R153, 0x38, RZ, 0xfc, !PT ;  /* 0x00000038992d7812 */ /* 0x000fc400078efcff */
[----:B------:R-:W-:Y:S02]  /*2710*/  ISETP.GE.AND P4, PT, R49, R204, PT ;  /* 0x000000cc3100720c */ /* 0x000fe40003f86270 */
[----:B------:R-:W-:Y:S02]  /*2720*/  FSEL R194, R46, -INF , !P3 ;  /* 0xff8000002ec27808 */ /* 0x000fe40005800000 */
[----:B------:R-:W-:Y:S02]  /*2730*/  ISETP.GE.AND P3, PT, R51, R210, PT ;  /* 0x000000d23300720c */ /* 0x000fe40003f66270 */
[----:B------:R-:W-:Y:S01]  /*2740*/  LOP3.LUT R49, R153, 0x39, RZ, 0xfc, !PT ;  /* 0x0000003999317812 */ /* 0x000fe200078efcff */
[----:B--2---:R-:W-:Y:S01]  /*2750*/  HMMA.16816.F32 R24, R140, R52, R24 ;  /* 0x000000348c18723c */ /* 0x004fe20000001818 */
[----:B------:R-:W-:Y:S02]  /*2760*/  FSEL R192, R47, -INF , !P1 ;  /* 0xff8000002fc07808 */ /* 0x000fe40004800000 */
[----:B------:R-:W-:-:S02]  /*2770*/  FSEL R65, R40, -INF , !P5 ;  /* 0xff80000028417808 */ /* 0x000fc40006800000 */
[C---:B------:R-:W-:Y:S02]  /*2780*/  ISETP.GE.AND P1, PT, R45.reuse, R210, PT ;  /* 0x000000d22d00720c */ /* 0x040fe40003f26270 */
[-C--:B------:R-:W-:Y:S01]  /*2790*/  ISETP.GE.AND P5, PT, R45, R204.reuse, PT ;  /* 0x000000cc2d00720c */ /* 0x080fe20003fa6270 */
[----:B------:R-:W-:Y:S01]  /*27a0*/  HMMA.16816.F32 R20, R140, R54, R20 ;  /* 0x000000368c14723c */ /* 0x000fe20000001814 */
[----:B------:R-:W-:Y:S01]  /*27b0*/  FSEL R190, R42, -INF , !P4 ;  /* 0xff8000002abe7808 */ /* 0x000fe20006000000 */
[----:B------:R-:W1:Y:S01]  /*27c0*/  LDSM.16.M88.4 R44, [R225+0x1800] ;  /* 0x00180000e12c783b */ /* 0x000e620000000200 */
[----:B------:R-:W-:Y:S02]  /*27d0*/  ISETP.GE.AND P2, PT, R51, R204, PT ;  /* 0x000000cc3300720c */ /* 0x000fe40003f46270 */
[----:B------:R-:W-:Y:S02]  /*27e0*/  ISETP.GE.AND P4, PT, R49, R210, PT ;  /* 0x000000d23100720c */ /* 0x000fe40003f86270 */
[----:B------:R-:W-:-:S02]  /*27f0*/  FSEL R163, R41, -INF , !P3 ;  /* 0xff80000029a37808 */ /* 0x000fc40005800000 */
[----:B------:R-:W-:Y:S02]  /*2800*/  LOP3.LUT R41, R153, 0x40, RZ, 0xfc, !PT ;  /* 0x0000004099297812 */ /* 0x000fe400078efcff */
[----:B------:R-:W-:Y:S02]  /*2810*/  FSEL R186, R43, -INF , !P2 ;  /* 0xff8000002bba7808 */ /* 0x000fe40005000000 */
[----:B------:R-:W-:Y:S02]  /*2820*/  FSEL R165, R37, -INF , !P4 ;  /* 0xff80000025a57808 */ /* 0x000fe40006000000 */
[----:B------:R-:W-:Y:S02]  /*2830*/  ISETP.GE.AND P3, PT, R49, R204, PT ;  /* 0x000000cc3100720c */ /* 0x000fe40003f66270 */
[----:B------:R-:W-:Y:S02]  /*2840*/  ISETP.GE.AND P2, PT, R41, R210, PT ;  /* 0x000000d22900720c */ /* 0x000fe40003f46270 */
[----:B------:R-:W-:-:S02]  /*2850*/  LOP3.LUT R37, R153, 0x48, RZ, 0xfc, !PT ;  /* 0x0000004899257812 */ /* 0x000fc400078efcff */
[----:B------:R-:W-:Y:S02]  /*2860*/  FSEL R188, R39, -INF , !P3 ;  /* 0xff80000027bc7808 */ /* 0x000fe40005800000 */
[----:B------:R-:W-:Y:S02]  /*2870*/  FSEL R169, R32, -INF , !P2 ;  /* 0xff80000020a97808 */ /* 0x000fe40005000000 */
[----:B------:R-:W-:Y:S02]  /*2880*/  FSEL R67, R36, -INF , !P1 ;  /* 0xff80000024437808 */ /* 0x000fe40004800000 */
[----:B------:R-:W-:Y:S02]  /*2890*/  FSEL R184, R38, -INF , !P5 ;  /* 0xff80000026b87808 */ /* 0x000fe40006800000 */
[C---:B------:R-:W-:Y:S02]  /*28a0*/  ISETP.GE.AND P3, PT, R37.reuse, R210, PT ;  /* 0x000000d22500720c */ /* 0x040fe40003f66270 */
[----:B------:R-:W-:-:S02]  /*28b0*/  ISETP.GE.AND P2, PT, R37, R204, PT ;  /* 0x000000cc2500720c */ /* 0x000fc40003f46270 */
[----:B------:R-:W2:Y:S01]  /*28c0*/  LDSM.16.M88.4 R36, [R225+0x1c00] ;  /* 0x001c0000e124783b */ /* 0x000ea20000000200 */
[----:B------:R-:W-:Y:S02]  /*28d0*/  LOP3.LUT R43, R153, 0x41, RZ, 0xfc, !PT ;  /* 0x00000041992b7812 */ /* 0x000fe400078efcff */
[----:B------:R-:W-:Y:S02]  /*28e0*/  ISETP.GE.AND P1, PT, R41, R204, PT ;  /* 0x000000cc2900720c */ /* 0x000fe40003f26270 */
[----:B------:R-:W-:Y:S02]  /*28f0*/  ISETP.GE.AND P5, PT, R43, R210, PT ;  /* 0x000000d22b00720c */ /* 0x000fe40003fa6270 */
[----:B------:R-:W-:Y:S02]  /*2900*/  LOP3.LUT R41, R153, 0x49, RZ, 0xfc, !PT ;  /* 0x0000004999297812 */ /* 0x000fe400078efcff */
[----:B------:R-:W-:Y:S01]  /*2910*/  FSEL R182, R34, -INF , !P1 ;  /* 0xff80000022b67808 */ /* 0x000fe20004800000 */
[----:B-1----:R-:W-:Y:S01]  /*2920*/  HMMA.16816.F32 R16, R140, R44, R16 ;  /* 0x0000002c8c10723c */ /* 0x002fe20000001810 */
[----:B------:R-:W-:-:S02]  /*2930*/  FSEL R33, R33, -INF , !P5 ;  /* 0xff80000021217808 */ /* 0x000fc40006800000 */
[----:B------:R-:W-:Y:S02]  /*2940*/  ISETP.GE.AND P4, PT, R43, R204, PT ;  /* 0x000000cc2b00720c */ /* 0x000fe40003f86270 */
[C---:B------:R-:W-:Y:S02]  /*2950*/  ISETP.GE.AND P1, PT, R41.reuse, R210, PT ;  /* 0x000000d22900720c */ /* 0x040fe40003f26270 */
[----:B------:R-:W-:Y:S01]  /*2960*/  ISETP.GE.AND P5, PT, R41, R204, PT ;  /* 0x000000cc2900720c */ /* 0x000fe20003fa6270 */
[----:B------:R-:W-:Y:S01]  /*2970*/  HMMA.16816.F32 R12, R140, R46, R12 ;  /* 0x0000002e8c0c723c */ /* 0x000fe2000000180c */
        /* <DEDUP_REMOVED lines=10> */
[-C--:B------:R-:W-:Y:S01]  /*2a20*/  ISETP.GE.AND P4, PT, R29, R204.reuse, PT ;  /* 0x000000cc1d00720c */ /* 0x080fe20003f86270 */
[C---:B--2---:R-:W-:Y:S01]  /*2a30*/  HMMA.16816.F32 R8, R140.reuse, R36, R8 ;  /* 0x000000248c08723c */ /* 0x044fe20000001808 */
[----:B------:R-:W1:Y:S01]  /*2a40*/  LDSM.16.M88.4 R28, [R225+0x2000] ;  /* 0x00200000e11c783b */ /* 0x000e620000000200 */
[----:B------:R-:W-:Y:S02]  /*2a50*/  LOP3.LUT R43, R153, 0x51, RZ, 0xfc, !PT ;  /* 0x00000051992b7812 */ /* 0x000fe400078efcff */
[----:B------:R-:W-:Y:S02]  /*2a60*/  ISETP.GE.AND P3, PT, R41, R204, PT ;  /* 0x000000cc2900720c */ /* 0x000fe40003f66270 */
[----:B------:R-:W-:Y:S02]  /*2a70*/  ISETP.GE.AND P2, PT, R43, R210, PT ;  /* 0x000000d22b00720c */ /* 0x000fe40003f46270 */
[----:B------:R-:W-:Y:S01]  /*2a80*/  LOP3.LUT R41, R153, 0x59, RZ, 0xfc, !PT ;  /* 0x0000005999297812 */ /* 0x000fe200078efcff */
[----:B------:R-:W-:Y:S01]  /*2a90*/  HMMA.16816.F32 R4, R140, R38, R4 ;  /* 0x000000268c04723c */ /* 0x000fe20000001804 */
[----:B------:R-:W-:-:S02]  /*2aa0*/  ISETP.GE.AND P1, PT, R43, R204, PT ;  /* 0x000000cc2b00720c */ /* 0x000fc40003f26270 */
[----:B------:R-:W-:Y:S02]  /*2ab0*/  FSEL R174, R26, -INF , !P3 ;  /* 0xff8000001aae7808 */ /* 0x000fe40005800000 */
[----:B------:R-:W-:Y:S02]  /*2ac0*/  ISETP.GE.AND P3, PT, R41, R210, PT ;  /* 0x000000d22900720c */ /* 0x000fe40003f66270 */
[----:B------:R-:W-:Y:S02]  /*2ad0*/  FSEL R173, R25, -INF , !P2 ;  /* 0xff80000019ad7808 */ /* 0x000fe40005000000 */
[----:B------:R-:W-:Y:S02]  /*2ae0*/  LOP3.LUT R25, R153, 0x60, RZ, 0xfc, !PT ;  /* 0x0000006099197812 */ /* 0x000fe400078efcff */
[----:B------:R-:W-:Y:S02]  /*2af0*/  FSEL R170, R27, -INF , !P1 ;  /* 0xff8000001baa7808 */ /* 0x000fe40004800000 */
[----:B------:R-:W-:-:S02]  /*2b00*/  LOP3.LUT R27, R153, 0x61, RZ, 0xfc, !PT ;  /* 0x00000061991b7812 */ /* 0x000fc400078efcff */
[----:B------:R-:W-:Y:S02]  /*2b10*/  FSEL R177, R21, -INF , !P3 ;  /* 0xff80000015b17808 */ /* 0x000fe40005800000 */
[----:B------:R-:W-:Y:S02]  /*2b20*/  ISETP.GE.AND P2, PT, R41, R204, PT ;  /* 0x000000cc2900720c */ /* 0x000fe40003f46270 */
[----:B------:R-:W-:Y:S02]  /*2b30*/  ISETP.GE.AND P1, PT, R25, R210, PT ;  /* 0x000000d21900720c */ /* 0x000fe40003f26270 */
[----:B------:R-:W-:Y:S02]  /*2b40*/  FSEL R175, R20, -INF , !P5 ;  /* 0xff80000014af7808 */ /* 0x000fe40006800000 */
[----:B------:R-:W-:Y:S02]  /*2b50*/  LOP3.LUT R21, R153, 0x68, RZ, 0xfc, !PT ;  /* 0x0000006899157812 */ /* 0x000fe400078efcff */
[----:B------:R-:W-:-:S02]  /*2b60*/  ISETP.GE.AND P5, PT, R25, R204, PT ;  /* 0x000000cc1900720c */ /* 0x000fc40003fa6270 */
[----:B------:R-:W-:Y:S02]  /*2b70*/  FSEL R168, R22, -INF , !P4 ;  /* 0xff80000016a87808 */ /* 0x000fe40006000000 */
[-C--:B------:R-:W-:Y:S02]  /*2b80*/  ISETP.GE.AND P4, PT, R27, R210.reuse, PT ;  /* 0x000000d21b00720c */ /* 0x080fe40003f86270 */
[----:B------:R-:W-:Y:S01]  /*2b90*/  LOP3.LUT R25, R153, 0x69, RZ, 0xfc, !PT ;  /* 0x0000006999197812 */ /* 0x000fe200078efcff */
[----:B-1----:R-:W-:Y:S01]  /*2ba0*/  HMMA.16816.F32 R128, R140, R28, R128 ;  /* 0x0000001c8c80723c */ /* 0x002fe20000001880 */
[----:B------:R-:W-:Y:S02]  /*2bb0*/  FSEL R172, R23, -INF , !P2 ;  /* 0xff80000017ac7808 */ /* 0x000fe40005000000 */
[----:B------:R-:W-:Y:S02]  /*2bc0*/  FSEL R179, R16, -INF , !P1 ;  /* 0xff80000010b37808 */ /* 0x000fe40004800000 */
[----:B------:R-:W-:-:S02]  /*2bd0*/  ISETP.GE.AND P2, PT, R21, R210, PT ;  /* 0x000000d21500720c */ /* 0x000fc40003f46270 */
[-C--:B------:R-:W-:Y:S01]  /*2be0*/  ISETP.GE.AND P1, PT, R21, R204.reuse, PT ;  /* 0x000000cc1500720c */ /* 0x080fe20003f26270 */
[----:B------:R-:W-:Y:S01]  /*2bf0*/  HMMA.16816.F32 R124, R140, R30, R124 ;  /* 0x0000001e8c7c723c */ /* 0x000fe2000000187c */
[----:B------:R-:W-:Y:S01]  /*2c00*/  FSEL R166, R18, -INF , !P5 ;  /* 0xff80000012a67808 */ /* 0x000fe20006800000 */
[----:B------:R-:W1:Y:S01]  /*2c10*/  LDSM.16.M88.4 R20, [R225+0x2400] ;  /* 0x00240000e114783b */ /* 0x000e620000000200 */
[----:B------:R-:W-:Y:S02]  /*2c20*/  ISETP.GE.AND P3, PT, R27, R204, PT ;  /* 0x000000cc1b00720c */ /* 0x000fe40003f66270 */
[----:B------:R-:W-:Y:S02]  /*2c30*/  ISETP.GE.AND P5, PT, R25, R210, PT ;  /* 0x000000d21900720c */ /* 0x000fe40003fa6270 */
[----:B------:R-:W-:Y:S02]  /*2c40*/  FSEL R181, R17, -INF , !P4 ;  /* 0xff80000011b57808 */ /* 0x000fe40006000000 */
[----:B------:R-:W-:-:S02]  /*2c50*/  LOP3.LUT R17, R153, 0x70, RZ, 0xfc, !PT ;  /* 0x0000007099117812 */ /* 0x000fc400078efcff */
[----:B------:R-:W-:Y:S02]  /*2c60*/  FSEL R164, R19, -INF , !P3 ;  /* 0xff80000013a47808 */ /* 0x000fe40005800000 */
[----:B------:R-:W-:Y:S02]  /*2c70*/  FSEL R185, R13, -INF , !P5 ;  /* 0xff8000000db97808 */ /* 0x000fe40006800000 */
[----:B------:R-:W-:Y:S02]  /*2c80*/  ISETP.GE.AND P4, PT, R25, R204, PT ;  /* 0x000000cc1900720c */ /* 0x000fe40003f86270 */
[----:B------:R-:W-:Y:S02]  /*2c90*/  ISETP.GE.AND P3, PT, R17, R210, PT ;  /* 0x000000d21100720c */ /* 0x000fe40003f66270 */
[----:B------:R-:W-:Y:S02]  /*2ca0*/  LOP3.LUT R13, R153, 0x78, RZ, 0xfc, !PT ;  /* 0x00000078990d7812 */ /* 0x000fe400078efcff */
[----:B------:R-:W-:-:S02]  /*2cb0*/  FSEL R160, R15, -INF , !P4 ;  /* 0xff8000000fa07808 */ /* 0x000fc40006000000 */
[----:B------:R-:W-:Y:S02]  /*2cc0*/  FSEL R29, R8, -INF , !P3 ;  /* 0xff800000081d7808 */ /* 0x000fe40005800000 */
[----:B------:R-:W-:Y:S02]  /*2cd0*/  FSEL R183, R12, -INF , !P2 ;  /* 0xff8000000cb77808 */ /* 0x000fe40005000000 */
[----:B------:R-:W-:Y:S02]  /*2ce0*/  FSEL R162, R14, -INF , !P1 ;  /* 0xff8000000ea27808 */ /* 0x000fe40004800000 */
[C---:B------:R-:W-:Y:S02]  /*2cf0*/  ISETP.GE.AND P4, PT, R13.reuse, R210, PT ;  /* 0x000000d20d00720c */ /* 0x040fe40003f86270 */
[----:B------:R-:W-:Y:S02]  /*2d00*/  ISETP.GE.AND P3, PT, R13, R204, PT ;  /* 0x000000cc0d00720c */ /* 0x000fe40003f66270 */
[----:B------:R-:W2:Y:S01]  /*2d10*/  LDSM.16.M88.4 R12, [R225+0x2800] ;  /* 0x00280000e10c783b */ /* 0x000ea20000000200 */
[----:B------:R-:W-:-:S02]  /*2d20*/  LOP3.LUT R19, R153, 0x71, RZ, 0xfc, !PT ;  /* 0x0000007199137812 */ /* 0x000fc400078efcff */
[----:B------:R-:W-:Y:S02]  /*2d30*/  ISETP.GE.AND P2, PT, R17, R204, PT ;  /* 0x000000cc1100720c */ /* 0x000fe40003f46270 */
[----:B------:R-:W-:Y:S02]  /*2d40*/  ISETP.GE.AND P1, PT, R19, R210, PT ;  /* 0x000000d21300720c */ /* 0x000fe40003f26270 */
[----:B------:R-:W-:Y:S02]  /*2d50*/  LOP3.LUT R17, R153, 0x79, RZ, 0xfc, !PT ;  /* 0x0000007999117812 */ /* 0x000fe400078efcff */
[----:B------:R-:W-:Y:S01]  /*2d60*/  FSEL R158, R10, -INF , !P2 ;  /* 0xff8000000a9e7808 */ /* 0x000fe20005000000 */
[----:B-1----:R-:W-:Y:S01]  /*2d70*/  HMMA.16816.F32 R120, R140, R20, R120 ;  /* 0x000000148c78723c */ /* 0x002fe20000001878 */
[----:B------:R-:W-:Y:S02]  /*2d80*/  ISETP.GE.AND P5, PT, R19, R204, PT ;  /* 0x000000cc1300720c */ /* 0x000fe40003fa6270 */
[----:B------:R-:W-:-:S02]  /*2d90*/  ISETP.GE.AND P2, PT, R17, R210, PT ;  /* 0x000000d21100720c */ /* 0x000fc40003f46270 */
[----:B------:R-:W-:Y:S02]  /*2da0*/  FSEL R187, R9, -INF , !P1 ;  /* 0xff80000009bb7808 */ /* 0x000fe40004800000 */
[----:B------:R-:W-:Y:S01]  /*2db0*/  LOP3.LUT R9, R153, 0x80, RZ, 0xfc, !PT ;  /* 0x0000008099097812 */ /* 0x000fe200078efcff */
[----:B------:R-:W-:Y:S01]  /*2dc0*/  HMMA.16816.F32 R116, R140, R22, R116 ;  /* 0x000000168c74723c */ /* 0x000fe20000001874 */
[----:B------:R-:W-:Y:S02]  /*2dd0*/  FSEL R154, R11, -INF , !P5 ;  /* 0xff8000000b9a7808 */ /* 0x000fe40006800000 */
[----:B------:R-:W-:Y:S02]  /*2de0*/  FSEL R189, R5, -INF , !P2 ;  /* 0xff80000005bd7808 */ /* 0x000fe40005000000 */
[----:B------:R-:W-:Y:S02]  /*2df0*/  ISETP.GE.AND P1, PT, R17, R204, PT ;  /* 0x000000cc1100720c */ /* 0x000fe40003f26270 */
[----:B------:R-:W-:-:S02]  /*2e00*/  ISETP.GE.AND P5, PT, R9, R210, PT ;  /* 0x000000d20900720c */ /* 0x000fc40003fa6270 */
[----:B------:R-:W-:Y:S02]  /*2e10*/  LOP3.LUT R5, R153, 0x88, RZ, 0xfc, !PT ;  /* 0x0000008899057812 */ /* 0x000fe400078efcff */
[----:B------:R-:W-:Y:S02]  /*2e20*/  FSEL R156, R7, -INF , !P1 ;  /* 0xff800000079c7808 */ /* 0x000fe40004800000 */
[----:B------:R-:W-:Y:S02]  /*2e30*/  FSEL R191, R128, -INF , !P5 ;  /* 0xff80000080bf7808 */ /* 0x000fe40006800000 */
[----:B------:R-:W-:Y:S02]  /*2e40*/  FSEL R31, R4, -INF , !P4 ;  /* 0xff800000041f7808 */ /* 0x000fe40006000000 */
[----:B------:R-:W-:Y:S02]  /*2e50*/  FSEL R152, R6, -INF , !P3 ;  /* 0xff80000006987808 */ /* 0x000fe40005800000 */
[----:B------:R-:W-:-:S02]  /*2e60*/  ISETP.GE.AND P1, PT, R5, R210, PT ;  /* 0x000000d20500720c */ /* 0x000fc40003f26270 */
        /* <DEDUP_REMOVED lines=8> */
[----:B------:R-:W-:-:S02]  /*2ef0*/  FSEL R150, R130, -INF , !P4 ;  /* 0xff80000082967808 */ /* 0x000fc40006000000 */
[----:B------:R-:W-:Y:S02]  /*2f00*/  FSEL R129, R129, -INF , !P3 ;  /* 0xff80000081817808 */ /* 0x000fe40005800000 */
[----:B------:R-:W-:Y:S02]  /*2f10*/  ISETP.GE.AND P2, PT, R11, R204, PT ;  /* 0x000000cc0b00720c */ /* 0x000fe40003f46270 */
[C---:B------:R-:W-:Y:S02]  /*2f20*/  ISETP.GE.AND P4, PT, R9.reuse, R210, PT ;  /* 0x000000d20900720c */ /* 0x040fe40003f86270 */
[----:B------:R-:W-:Y:S02]  /*2f30*/  ISETP.GE.AND P3, PT, R9, R204, PT ;  /* 0x000000cc0900720c */ /* 0x000fe40003f66270 */
[C---:B------:R-:W-:Y:S02]  /*2f40*/  LOP3.LUT R9, R153.reuse, 0x90, RZ, 0xfc, !PT ;  /* 0x0000009099097812 */ /* 0x040fe400078efcff */
[----:B------:R-:W-:-:S02]  /*2f50*/  LOP3.LUT R11, R153, 0x91, RZ, 0xfc, !PT ;  /* 0x00000091990b7812 */ /* 0x000fc400078efcff */
[----:B------:R-:W-:Y:S02]  /*2f60*/  FSEL R146, R131, -INF , !P2 ;  /* 0xff80000083927808 */ /* 0x000fe40005000000 */
[----:B------:R-:W-:Y:S02]  /*2f70*/  FSEL R193, R124, -INF , !P1 ;  /* 0xff8000007cc17808 */ /* 0x000fe40004800000 */
[C---:B------:R-:W-:Y:S02]  /*2f80*/  ISETP.GE.AND P2, PT, R9.reuse, R210, PT ;  /* 0x000000d20900720c */ /* 0x040fe40003f46270 */
[----:B------:R-:W-:Y:S02]  /*2f90*/  ISETP.GE.AND P1, PT, R9, R204, PT ;  /* 0x000000cc0900720c */ /* 0x000fe40003f26270 */
[----:B------:R-:W-:Y:S02]  /*2fa0*/  FSEL R144, R126, -INF , !P5 ;  /* 0xff8000007e907808 */ /* 0x000fe40006800000 */
[----:B------:R-:W-:-:S02]  /*2fb0*/  ISETP.GE.AND P5, PT, R11, R210, PT ;  /* 0x000000d20b00720c */ /* 0x000fc40003fa6270 */
[C---:B------:R-:W-:Y:S02]  /*2fc0*/  LOP3.LUT R9, R153.reuse, 0x98, RZ, 0xfc, !PT ;  /* 0x0000009899097812 */ /* 0x040fe400078efcff */
[----:B------:R-:W-:Y:S02]  /*2fd0*/  LOP3.LUT R13, R153, 0x99, RZ, 0xfc, !PT ;  /* 0x00000099990d7812 */ /* 0x000fe400078efcff */
[----:B------:R-:W-:Y:S01]  /*2fe0*/  FSEL R195, R125, -INF , !P4 ;  /* 0xff8000007dc37808 */ /* 0x000fe20006000000 */
[----:B-1----:R-:W-:Y:S01]  /*2ff0*/  HMMA.16816.F32 R16, R140, R4, R104 ;  /* 0x000000048c10723c */ /* 0x002fe20000001868 */
[----:B------:R-:W-:Y:S02]  /*3000*/  FSEL R138, R127, -INF , !P3 ;  /* 0xff8000007f8a7808 */ /* 0x000fe40005800000 */
[----:B------:R-:W-:Y:S02]  /*3010*/  FSEL R197, R120, -INF , !P2 ;  /* 0xff80000078c57808 */ /* 0x000fe40005000000 */
[----:B------:R-:W-:-:S02]  /*3020*/  FSEL R136, R122, -INF , !P1 ;  /* 0xff8000007a887808 */ /* 0x000fc40004800000 */
[----:B------:R-:W-:Y:S02]  /*3030*/  FSEL R199, R121, -INF , !P5 ;  /* 0xff80000079c77808 */ /* 0x000fe40006800000 */
[----:B------:R-:W-:Y:S02]  /*3040*/  ISETP.GE.AND P4, PT, R11, R204, PT ;  /* 0x000000cc0b00720c */ /* 0x000fe40003f86270 */
[C---:B------:R-:W-:Y:S02]  /*3050*/  ISETP.GE.AND P3, PT, R9.reuse, R210, PT ;  /* 0x000000d20900720c */ /* 0x040fe40003f66270 */
[----:B------:R-:W-:Y:S02]  /*3060*/  ISETP.GE.AND P2, PT, R9, R204, PT ;  /* 0x000000cc0900720c */ /* 0x000fe40003f46270 */
[C---:B------:R-:W-:Y:S01]  /*3070*/  ISETP.GE.AND P1, PT, R13.reuse, R210, PT ;  /* 0x000000d20d00720c */ /* 0x040fe20003f26270 */
[----:B------:R-:W1:Y:S01]  /*3080*/  LDSM.16.M88.4 R8, [R225+0x3000] ;  /* 0x00300000e108783b */ /* 0x000e620000000200 */
[----:B------:R-:W-:-:S02]  /*3090*/  ISETP.GE.AND P5, PT, R13, R204, PT ;  /* 0x000000cc0d00720c */ /* 0x000fc40003fa6270 */
[----:B------:R-:W-:Y:S02]  /*30a0*/  LOP3.LUT R13, R153, 0xa0, RZ, 0xfc, !PT ;  /* 0x000000a0990d7812 */ /* 0x000fe400078efcff */
[----:B------:R-:W-:Y:S02]  /*30b0*/  FSEL R130, R123, -INF , !P4 ;  /* 0xff8000007b827808 */ /* 0x000fe40006000000 */
[----:B------:R-:W-:Y:S02]  /*30c0*/  FSEL R201, R116, -INF , !P3 ;  /* 0xff80000074c97808 */ /* 0x000fe40005800000 */
[C---:B------:R-:W-:Y:S02]  /*30d0*/  ISETP.GE.AND P4, PT, R13.reuse, R210, PT ;  /* 0x000000d20d00720c */ /* 0x040fe40003f86270 */
[----:B------:R-:W-:Y:S02]  /*30e0*/  ISETP.GE.AND P3, PT, R13, R204, PT ;  /* 0x000000cc0d00720c */ /* 0x000fe40003f66270 */
[----:B------:R-:W-:-:S02]  /*30f0*/  LOP3.LUT R15, R153, 0xa1, RZ, 0xfc, !PT ;  /* 0x000000a1990f7812 */ /* 0x000fc400078efcff */
[----:B------:R-:W-:Y:S02]  /*3100*/  LOP3.LUT R13, R153, 0xa8, RZ, 0xfc, !PT ;  /* 0x000000a8990d7812 */ /* 0x000fe400078efcff */
[----:B------:R-:W-:Y:S02]  /*3110*/  FSEL R124, R119, -INF , !P5 ;  /* 0xff800000777c7808 */ /* 0x000fe40006800000 */
[----:B------:R-:W-:Y:S02]  /*3120*/  FSEL R126, R118, -INF , !P2 ;  /* 0xff800000767e7808 */ /* 0x000fe40005000000 */
[----:B------:R-:W-:Y:S02]  /*3130*/  FSEL R117, R117, -INF , !P1 ;  /* 0xff80000075757808 */ /* 0x000fe40004800000 */
[----:B------:R-:W-:Y:S02]  /*3140*/  FSEL R119, R112, -INF , !P4 ;  /* 0xff80000070777808 */ /* 0x000fe40006000000 */
[----:B------:R-:W-:-:S02]  /*3150*/  ISETP.GE.AND P2, PT, R15, R210, PT ;  /* 0x000000d20f00720c */ /* 0x000fc40003f46270 */
[----:B------:R-:W-:Y:S02]  /*3160*/  ISETP.GE.AND P1, PT, R15, R204, PT ;  /* 0x000000cc0f00720c */ /* 0x000fe40003f26270 */
[C---:B------:R-:W-:Y:S02]  /*3170*/  ISETP.GE.AND P5, PT, R13.reuse, R210, PT ;  /* 0x000000d20d00720c */ /* 0x040fe40003fa6270 */
[----:B------:R-:W-:Y:S02]  /*3180*/  ISETP.GE.AND P4, PT, R13, R204, PT ;  /* 0x000000cc0d00720c */ /* 0x000fe40003f86270 */
[----:B------:R-:W2:Y:S01]  /*3190*/  LDSM.16.M88.4 R12, [R225+0x3400] ;  /* 0x00340000e10c783b */ /* 0x000ea20000000200 */
[----:B------:R-:W-:Y:S02]  /*31a0*/  LOP3.LUT R5, R153, 0xa9, RZ, 0xfc, !PT ;  /* 0x000000a999057812 */ /* 0x000fe400078efcff */
[----:B------:R-:W-:Y:S02]  /*31b0*/  FSEL R116, R114, -INF , !P3 ;  /* 0xff80000072747808 */ /* 0x000fe40005800000 */
[----:B------:R-:W-:-:S02]  /*31c0*/  FSEL R203, R113, -INF , !P2 ;  /* 0xff80000071cb7808 */ /* 0x000fc40005000000 */
[C---:B------:R-:W-:Y:S01]  /*31d0*/  ISETP.GE.AND P3, PT, R5.reuse, R210, PT ;  /* 0x000000d20500720c */ /* 0x040fe20003f66270 */
[C---:B-1----:R-:W-:Y:S01]  /*31e0*/  HMMA.16816.F32 R24, R140.reuse, R8, R96 ;  /* 0x000000088c18723c */ /* 0x042fe20000001860 */
[----:B------:R-:W-:Y:S02]  /*31f0*/  ISETP.GE.AND P2, PT, R5, R204, PT ;  /* 0x000000cc0500720c */ /* 0x000fe40003f46270 */
[----:B------:R-:W-:Y:S02]  /*3200*/  LOP3.LUT R21, R153, 0xb0, RZ, 0xfc, !PT ;  /* 0x000000b099157812 */ /* 0x000fe400078efcff */
[----:B------:R-:W-:Y:S02]  /*3210*/  FSEL R112, R115, -INF , !P1 ;  /* 0xff80000073707808 */ /* 0x000fe40004800000 */
[----:B------:R-:W-:Y:S01]  /*3220*/  ISETP.GE.AND P1, PT, R21, R210, PT ;  /* 0x000000d21500720c */ /* 0x000fe20003f26270 */
[----:B------:R-:W-:Y:S01]  /*3230*/  HMMA.16816.F32 R4, R140, R6, R100 ;  /* 0x000000068c04723c */ /* 0x000fe20000001864 */
[----:B------:R-:W-:-:S02]  /*3240*/  LOP3.LUT R23, R153, 0xb1, RZ, 0xfc, !PT ;  /* 0x000000b199177812 */ /* 0x000fc400078efcff */
[----:B------:R-:W-:Y:S02]  /*3250*/  FSEL R104, R110, -INF , !P4 ;  /* 0xff8000006e687808 */ /* 0x000fe40006000000 */
[----:B------:R-:W-:Y:S02]  /*3260*/  FSEL R109, R109, -INF , !P3 ;  /* 0xff8000006d6d7808 */ /* 0x000fe40005800000 */
[----:B------:R-:W-:Y:S02]  /*3270*/  FSEL R103, R108, -INF , !P5 ;  /* 0xff8000006c677808 */ /* 0x000fe40006800000 */
[----:B------:R-:W-:Y:S02]  /*3280*/  ISETP.GE.AND P5, PT, R21, R204, PT ;  /* 0x000000cc1500720c */ /* 0x000fe40003fa6270 */
[----:B------:R-:W-:Y:S02]  /*3290*/  LOP3.LUT R21, R153, 0xb8, RZ, 0xfc, !PT ;  /* 0x000000b899157812 */ /* 0x000fe400078efcff */
[----:B------:R-:W-:-:S02]  /*32a0*/  FSEL R108, R111, -INF , !P2 ;  /* 0xff8000006f6c7808 */ /* 0x000fc40005000000 */
[----:B------:R-:W-:Y:S02]  /*32b0*/  FSEL R111, R16, -INF , !P1 ;  /* 0xff800000106f7808 */ /* 0x000fe40004800000 */
[C---:B------:R-:W-:Y:S02]  /*32c0*/  ISETP.GE.AND P4, PT, R23.reuse, R210, PT ;  /* 0x000000d21700720c */ /* 0x040fe40003f86270 */
[----:B------:R-:W-:Y:S02]  /*32d0*/  ISETP.GE.AND P3, PT, R23, R204, PT ;  /* 0x000000cc1700720c */ /* 0x000fe40003f66270 */
[----:B------:R-:W-:Y:S02]  /*32e0*/  LOP3.LUT R9, R153, 0xb9, RZ, 0xfc, !PT ;  /* 0x000000b999097812 */ /* 0x000fe400078efcff */
[C---:B------:R-:W-:Y:S01]  /*32f0*/  ISETP.GE.AND P2, PT, R21.reuse, R210, PT ;  /* 0x000000d21500720c */ /* 0x040fe20003f46270 */
[----:B--2---:R-:W-:Y:S01]  /*3300*/  HMMA.16816.F32 R84, R140, R14, R84 ;  /* 0x0000000e8c54723c */ /* 0x004fe20000001854 */
[----:B------:R-:W-:-:S02]  /*3310*/  ISETP.GE.AND P1, PT, R21, R204, PT ;  /* 0x000000cc1500720c */ /* 0x000fc40003f26270 */
[----:B------:R-:W1:Y:S01]  /*3320*/  LDSM.16.M88.4 R20, [R225+0x3800] ;  /* 0x00380000e114783b */ /* 0x000e620000000200 */
[----:B------:R-:W-:Y:S02]  /*3330*/  FSEL R100, R18, -INF , !P5 ;  /* 0xff80000012647808 */ /* 0x000fe40006800000 */
[----:B------:R-:W-:Y:S02]  /*3340*/  ISETP.GE.AND P5, PT, R9, R210, PT ;  /* 0x000000d20900720c */ /* 0x000fe40003fa6270 */
[----:B------:R-:W-:Y:S02]  /*3350*/  FSEL R205, R17, -INF , !P4 ;  /* 0xff80000011cd7808 */ /* 0x000fe40006000000 */
[----:B------:R-:W-:Y:S02]  /*3360*/  FSEL R98, R19, -INF , !P3 ;  /* 0xff80000013627808 */ /* 0x000fe40005800000 */
[C---:B------:R-:W-:Y:S02]  /*3370*/  LOP3.LUT R17, R153.reuse, 0xc0, RZ, 0xfc, !PT ;  /* 0x000000c099117812 */ /* 0x040fe400078efcff */
[----:B------:R-:W-:-:S02]  /*3380*/  LOP3.LUT R19, R153, 0xc1, RZ, 0xfc, !PT ;  /* 0x000000c199137812 */ /* 0x000fc400078efcff */
[----:B------:R-:W-:Y:S02]  /*3390*/  ISETP.GE.AND P4, PT, R9, R204, PT ;  /* 0x000000cc0900720c */ /* 0x000fe40003f86270 */
[----:B------:R-:W-:Y:S01]  /*33a0*/  HMMA.16816.F32 R8, R140, R10, R92 ;  /* 0x0000000a8c08723c */ /* 0x000fe2000000185c */
[----:B------:R-:W-:Y:S02]  /*33b0*/  FSEL R207, R4, -INF , !P2 ;  /* 0xff80000004cf7808 */ /* 0x000fe40005000000 */
[----:B------:R-:W-:Y:S02]  /*33c0*/  FSEL R223, R5, -INF , !P5 ;  /* 0xff80000005df7808 */ /* 0x000fe40006800000 */
[C---:B------:R-:W-:Y:S02]  /*33d0*/  ISETP.GE.AND P3, PT, R17.reuse, R210, PT ;  /* 0x000000d21100720c */ /* 0x040fe40003f66270 */
[----:B------:R-:W-:Y:S02]  /*33e0*/  FSEL R92, R6, -INF , !P1 ;  /* 0xff800000065c7808 */ /* 0x000fe40004800000 */
[----:B------:R-:W-:-:S02]  /*33f0*/  ISETP.GE.AND P2, PT, R17, R204, PT ;  /* 0x000000cc1100720c */ /* 0x000fc40003f46270 */
[C---:B------:R-:W-:Y:S02]  /*3400*/  ISETP.GE.AND P1, PT, R19.reuse, R210, PT ;  /* 0x000000d21300720c */ /* 0x040fe40003f26270 */
[----:B------:R-:W-:Y:S02]  /*3410*/  ISETP.GE.AND P5, PT, R19, R204, PT ;  /* 0x000000cc1300720c */ /* 0x000fe40003fa6270 */
[----:B------:R-:W-:Y:S01]  /*3420*/  HMMA.16816.F32 R16, R140, R12, R88 ;  /* 0x0000000c8c10723c */ /* 0x000fe20000001858 */
[----:B------:R-:W-:Y:S02]  /*3430*/  LOP3.LUT R37, R153, 0xc8, RZ, 0xfc, !PT ;  /* 0x000000c899257812 */ /* 0x000fe400078efcff */
[----:B------:R-:W-:Y:S02]  /*3440*/  FSEL R105, R24, -INF , !P3 ;  /* 0xff80000018697808 */ /* 0x000fe40005800000 */
[----:B------:R-:W-:Y:S02]  /*3450*/  FSEL R125, R25, -INF , !P1 ;  /* 0xff800000197d7808 */ /* 0x000fe40004800000 */
[----:B------:R-:W-:-:S02]  /*3460*/  FSEL R90, R7, -INF , !P4 ;  /* 0xff800000075a7808 */ /* 0x000fc40006000000 */
[----:B------:R-:W2:Y:S01]  /*3470*/  LDSM.16.M88.4 R4, [R225+0x3c00] ;  /* 0x003c0000e104783b */ /* 0x000ea20000000200 */
[----:B-1----:R-:W-:Y:S01]  /*3480*/  HMMA.16816.F32 R80, R140, R20, R80 ;  /* 0x000000148c50723c */ /* 0x002fe20000001850 */
[----:B------:R-:W-:Y:S01]  /*3490*/  LOP3.LUT R13, R153, 0xc9, RZ, 0xfc, !PT ;  /* 0x000000c9990d7812 */ /* 0x000fe200078efcff */
[----:B------:R-:W-:-:S04]  /*34a0*/  DEPBAR.LE SB0, 0x0 ;  /* 0x000080000000791a */ /* 0x000fc80000000000 */
[----:B------:R-:W-:Y:S02]  /*34b0*/  FSEL R88, R26, -INF , !P2 ;  /* 0xff8000001a587808 */ /* 0x000fe40005000000 */
[C---:B------:R-:W-:Y:S01]  /*34c0*/  ISETP.GE.AND P4, PT, R37.reuse, R210, PT ;  /* 0x000000d22500720c */ /* 0x040fe20003f86270 */
[----:B------:R-:W-:Y:S01]  /*34d0*/  HMMA.16816.F32 R76, R140, R22, R76 ;  /* 0x000000168c4c723c */ /* 0x000fe2000000184c */
[----:B------:R-:W-:Y:S01]  /*34e0*/  BAR.SYNC.DEFER_BLOCKING 0x0 ;  /* 0x0000000000007b1d */ /* 0x000fe20000010000 */
[----:B------:R-:W-:Y:S02]  /*34f0*/  ISETP.GE.AND P3, PT, R37, R204, PT ;  /* 0x000000cc2500720c */ /* 0x000fe40003f66270 */
[C---:B------:R-:W-:Y:S02]  /*3500*/  ISETP.GE.AND P2, PT, R13.reuse, R210, PT ;  /* 0x000000d20d00720c */ /* 0x040fe40003f46270 */
[----:B------:R-:W-:Y:S02]  /*3510*/  ISETP.GE.AND P1, PT, R13, R204, PT ;  /* 0x000000cc0d00720c */ /* 0x000fe40003f26270 */
[----:B------:R-:W-:-:S02]  /*3520*/  LOP3.LUT R13, R153, 0xd0, RZ, 0xfc, !PT ;  /* 0x000000d0990d7812 */ /* 0x000fc400078efcff */
[----:B------:R-:W-:Y:S02]  /*3530*/  LOP3.LUT R15, R153, 0xd1, RZ, 0xfc, !PT ;  /* 0x000000d1990f7812 */ /* 0x000fe400078efcff */
[----:B------:R-:W-:Y:S02]  /*3540*/  FSEL R37, R27, -INF , !P5 ;  /* 0xff8000001b257808 */ /* 0x000fe40006800000 */
[----:B------:R-:W-:Y:S02]  /*3550*/  FSEL R127, R8, -INF , !P4 ;  /* 0xff800000087f7808 */ /* 0x000fe40006000000 */
[----:B------:R-:W-:Y:S02]  /*3560*/  FSEL R36, R10, -INF , !P3 ;  /* 0xff8000000a247808 */ /* 0x000fe40005800000 */
[C---:B------:R-:W-:Y:S02]  /*3570*/  ISETP.GE.AND P5, PT, R13.reuse, R210, PT ;  /* 0x000000d20d00720c */ /* 0x040fe40003fa6270 */
[----:B------:R-:W-:-:S02]  /*3580*/  ISETP.GE.AND P4, PT, R13, R204, PT ;  /* 0x000000cc0d00720c */ /* 0x000fc40003f86270 */
[----:B------:R-:W-:Y:S02]  /*3590*/  ISETP.GE.AND P3, PT, R15, R210, PT ;  /* 0x000000d20f00720c */ /* 0x000fe40003f66270 */
[----:B------:R-:W-:Y:S02]  /*35a0*/  FSEL R167, R9, -INF , !P2 ;  /* 0xff80000009a77808 */ /* 0x000fe40005000000 */
[----:B------:R-:W-:Y:S02]  /*35b0*/  FSEL R39, R11, -INF , !P1 ;  /* 0xff8000000b277808 */ /* 0x000fe40004800000 */
[C---:B------:R-:W-:Y:S02]  /*35c0*/  LOP3.LUT R9, R153.reuse, 0xd8, RZ, 0xfc, !PT ;  /* 0x000000d899097812 */ /* 0x040fe400078efcff */
[----:B------:R-:W-:Y:S01]  /*35d0*/  LOP3.LUT R11, R153, 0xd9, RZ, 0xfc, !PT ;  /* 0x000000d9990b7812 */ /* 0x000fe200078efcff */
[----:B--2---:R-:W-:Y:S01]  /*35e0*/  HMMA.16816.F32 R72, R140, R4, R72 ;  /* 0x000000048c48723c */ /* 0x004fe20000001848 */
[----:B------:R-:W-:-:S02]  /*35f0*/  FSEL R159, R16, -INF , !P5 ;  /* 0xff800000109f7808 */ /* 0x000fc40006800000 */
[----:B------:R-:W-:Y:S02]  /*3600*/  FSEL R38, R18, -INF , !P4 ;  /* 0xff80000012267808 */ /* 0x000fe40006000000 */
[----:B------:R-:W-:Y:S02]  /*3610*/  FSEL R151, R17, -INF , !P3 ;  /* 0xff80000011977808 */ /* 0x000fe40005800000 */
[----:B------:R-:W-:Y:S01]  /*3620*/  ISETP.GE.AND P2, PT, R15, R204, PT ;  /* 0x000000cc0f00720c */ /* 0x000fe20003f46270 */
[----:B------:R-:W-:Y:S01]  /*3630*/  HMMA.16816.F32 R68, R140, R6, R68 ;  /* 0x000000068c44723c */ /* 0x000fe20000001844 */
[----:B------:R-:W-:Y:S01]  /*3640*/  ISETP.GE.AND P1, PT, R9, R210, PT ;  /* 0x000000d20900720c */ /* 0x000fe20003f26270 */
[----:B------:R-:W-:Y:S01]  /*3650*/  IMAD.IADD R4, R149, 0x1, R208 ;  /* 0x0000000195047824 */ /* 0x000fe200078e02d0 */
[----:B------:R-:W-:Y:S02]  /*3660*/  ISETP.GE.AND P5, PT, R9, R204, PT ;  /* 0x000000cc0900720c */ /* 0x000fe40003fa6270 */
[----:B------:R-:W-:-:S02]  /*3670*/  ISETP.GE.AND P4, PT, R11, R210, PT ;  /* 0x000000d20b00720c */ /* 0x000fc40003f86270 */
[----:B------:R-:W-:Y:S02]  /*3680*/  ISETP.GE.AND P3, PT, R11, R204, PT ;  /* 0x000000cc0b00720c */ /* 0x000fe40003f66270 */
[C---:B------:R-:W-:Y:S02]  /*3690*/  LOP3.LUT R9, R153.reuse, 0xe0, RZ, 0xfc, !PT ;  /* 0x000000e099097812 */ /* 0x040fe400078efcff */
[----:B------:R-:W-:Y:S02]  /*36a0*/  LOP3.LUT R11, R153, 0xe1, RZ, 0xfc, !PT ;  /* 0x000000e1990b7812 */ /* 0x000fe400078efcff */
[----:B------:R-:W-:Y:S02]  /*36b0*/  FSEL R41, R19, -INF , !P2 ;  /* 0xff80000013297808 */ /* 0x000fe40005000000 */
[----:B------:R-:W-:Y:S02]  /*36c0*/  FSEL R137, R84, -INF , !P1 ;  /* 0xff80000054897808 */ /* 0x000fe40004800000 */
[----:B------:R-:W-:-:S02]  /*36d0*/  FSEL R40, R86, -INF , !P5 ;  /* 0xff80000056287808 */ /* 0x000fc40006800000 */
[C---:B------:R-:W-:Y:S02]  /*36e0*/  ISETP.GE.AND P2, PT, R9.reuse, R210, PT ;  /* 0x000000d20900720c */ /* 0x040fe40003f46270 */
[----:B------:R-:W-:Y:S02]  /*36f0*/  ISETP.GE.AND P1, PT, R9, R204, PT ;  /* 0x000000cc0900720c */ /* 0x000fe40003f26270 */
[----:B------:R-:W-:Y:S02]  /*3700*/  ISETP.GE.AND P5, PT, R11, R210, PT ;  /* 0x000000d20b00720c */ /* 0x000fe40003fa6270 */
[C---:B------:R-:W-:Y:S02]  /*3710*/  LOP3.LUT R9, R153.reuse, 0xe8, RZ, 0xfc, !PT ;  /* 0x000000e899097812 */ /* 0x040fe400078efcff */
[----:B------:R-:W-:Y:S02]  /*3720*/  LOP3.LUT R5, R153, 0xe9, RZ, 0xfc, !PT ;  /* 0x000000e999057812 */ /* 0x000fe400078efcff */
[----:B------:R-:W-:-:S02]  /*3730*/  FSEL R123, R80, -INF , !P2 ;  /* 0xff800000507b7808 */ /* 0x000fc40005000000 */
[----:B------:R-:W-:Y:S02]  /*3740*/  FSEL R43, R82, -INF , !P1 ;  /* 0xff800000522b7808 */ /* 0x000fe40004800000 */
[----:B------:R-:W-:Y:S02]  /*3750*/  FSEL R113, R81, -INF , !P5 ;  /* 0xff80000051717808 */ /* 0x000fe40006800000 */
[----:B------:R-:W-:Y:S02]  /*3760*/  FSEL R131, R85, -INF , !P4 ;  /* 0xff80000055837808 */ /* 0x000fe40006000000 */
[----:B------:R-:W-:Y:S02]  /*3770*/  FSEL R44, R87, -INF , !P3 ;  /* 0xff800000572c7808 */ /* 0x000fe40005800000 */
[----:B------:R-:W-:Y:S02]  /*3780*/  ISETP.GE.AND P2, PT, R9, R204, PT ;  /* 0x000000cc0900720c */ /* 0x000fe40003f46270 */
[----:B------:R-:W-:-:S02]  /*3790*/  ISETP.GE.AND P1, PT, R5, R210, PT ;  /* 0x000000d20500720c */ /* 0x000fc40003f26270 */
[-C--:B------:R-:W-:Y:S02]  /*37a0*/  ISETP.GE.AND P5, PT, R5, R204.reuse, PT ;  /* 0x000000cc0500720c */ /* 0x080fe40003fa6270 */
        /* <DEDUP_REMOVED lines=8> */
[C---:B------:R-:W-:Y:S02]  /*3830*/  ISETP.GE.AND P2, PT, R5.reuse, R210, PT ;  /* 0x000000d20500720c */ /* 0x040fe40003f46270 */
[----:B------:R-:W-:Y:S02]  /*3840*/  ISETP.GE.AND P1, PT, R5, R204, PT ;  /* 0x000000cc0500720c */ /* 0x000fe40003f26270 */
[----:B------:R-:W-:-:S02]  /*3850*/  FSEL R47, R79, -INF , !P5 ;  /* 0xff8000004f2f7808 */ /* 0x000fc40006800000 */
[C---:B------:R-:W-:Y:S02]  /*3860*/  ISETP.GE.AND P4, PT, R9.reuse, R210, PT ;  /* 0x000000d20900720c */ /* 0x040fe40003f86270 */
[----:B------:R-:W-:Y:S02]  /*3870*/  ISETP.GE.AND P3, PT, R9, R204, PT ;  /* 0x000000cc0900720c */ /* 0x000fe40003f66270 */
[C---:B------:R-:W-:Y:S02]  /*3880*/  LOP3.LUT R5, R153.reuse, 0xf8, RZ, 0xfc, !PT ;  /* 0x000000f899057812 */ /* 0x040fe400078efcff */
[C---:B------:R-:W-:Y:S02]  /*3890*/  ISETP.GE.AND P5, PT, R153.reuse, R210, PT ;  /* 0x000000d29900720c */ /* 0x040fe40003fa6270 */
[----:B------:R-:W-:Y:S02]  /*38a0*/  LOP3.LUT R153, R153, 0xf9, RZ, 0xfc, !PT ;  /* 0x000000f999997812 */ /* 0x000fe400078efcff */
[----:B------:R-:W-:-:S02]  /*38b0*/  FSEL R50, R72, -INF , !P4 ;  /* 0xff80000048327808 */ /* 0x000fc40006000000 */
[----:B------:R-:W-:Y:S02]  /*38c0*/  FSEL R46, R74, -INF , !P3 ;  /* 0xff8000004a2e7808 */ /* 0x000fe40005800000 */
[----:B------:R-:W-:Y:S02]  /*38d0*/  FSEL R49, R73, -INF , !P2 ;  /* 0xff80000049317808 */ /* 0x000fe40005000000 */
[----:B------:R-:W-:Y:S02]  /*38e0*/  FSEL R45, R75, -INF , !P1 ;  /* 0xff8000004b2d7808 */ /* 0x000fe40004800000 */
[-C--:B------:R-:W-:Y:S02]  /*38f0*/  ISETP.GE.AND P4, PT, R5, R210.reuse, PT ;  /* 0x000000d20500720c */ /* 0x080fe40003f86270 */
[----:B------:R-:W-:Y:S02]  /*3900*/  ISETP.GE.AND P3, PT, R153, R210, PT ;  /* 0x000000d29900720c */ /* 0x000fe40003f66270 */
[----:B------:R-:W-:-:S02]  /*3910*/  ISETP.GE.AND P2, PT, R5, R204, PT ;  /* 0x000000cc0500720c */ /* 0x000fc40003f46270 */
[----:B------:R-:W-:Y:S02]  /*3920*/  ISETP.GE.AND P1, PT, R153, R204, PT ;  /* 0x000000cc9900720c */ /* 0x000fe40003f26270 */
[----:B------:R-:W-:Y:S02]  /*3930*/  FSEL R56, R56, -INF , !P5 ;  /* 0xff80000038387808 */ /* 0x000fe40006800000 */
[----:B------:R-:W-:Y:S02]  /*3940*/  FSEL R54, R68, -INF , !P4 ;  /* 0xff80000044367808 */ /* 0x000fe40006000000 */
[----:B------:R-:W-:Y:S02]  /*3950*/  FSEL R52, R70, -INF , !P2 ;  /* 0xff80000046347808 */ /* 0x000fe40005000000 */
[----:B------:R-:W-:Y:S02]  /*3960*/  FSEL R53, R69, -INF , !P3 ;  /* 0xff80000045357808 */ /* 0x000fe40005800000 */
[----:B------:R-:W-:-:S02]  /*3970*/  FSEL R51, R71, -INF , !P1 ;  /* 0xff80000047337808 */ /* 0x000fc40004800000 */
[C---:B------:R-:W-:Y:S02]  /*3980*/  IADD3 R210, R225.reuse, 0x3400, RZ ;  /* 0x00003400e1d27810 */ /* 0x040fe40007ffe0ff */
[----:B------:R-:W-:Y:S01]  /*3990*/  IADD3 R208, R225, 0x3c00, RZ ;  /* 0x00003c00e1d07810 */ /* 0x000fe20007ffe0ff */
[----:B------:R-:W-:Y:S05]  /*39a0*/  @!P0 BRA `(.L_x_1512) ;  /* 0x0000059000008947 */ /* 0x000fea0003800000 */
[----:B------:R-:W-:Y:S05]  /*39b0*/  @P6 BRA `(.L_x_1513) ;  /* 0x0000038000006947 */ /* 0x000fea0003800000 */
[----:B------:R-:W1:Y:S01]  /*39c0*/  I2F.RP R5, R2 ;  /* 0x0000000200057306 */ /* 0x000e620000209400 */
[C---:B------:R-:W-:Y:S02]  /*39d0*/  IADD3 R10, R0.reuse, -0x100, RZ ;  /* 0xffffff00000a7810 */ /* 0x040fe40007ffe0ff */
[----:B------:R-:W-:Y:S02]  /*39e0*/  IABS R8, R0 ;  /* 0x0000000000087213 */ /* 0x000fe40000000000 */
[----:B------:R-:W-:Y:S02]  /*39f0*/  IABS R6, R10 ;  /* 0x0000000a00067213 */ /* 0x000fe40000000000 */
[----:B------:R-:W-:-:S02]  /*3a00*/  LOP3.LUT R0, R0, c[0x0][0x2d0], RZ, 0x3c, !PT ;  /* 0x0000b40000007a12 */ /* 0x000fc400078e3cff */
        /* <DEDUP_REMOVED lines=28> */
[----:B------:R-:W-:-:S03]  /*3bd0*/  @!P3 IADD3 R11, -R11, RZ, RZ ;  /* 0x000000ff0b0bb210 */ /* 0x000fc60007ffe1ff */
[----:B------:R-:W-:Y:S01]  /*3be0*/  @!P1 IMAD.MOV R9, RZ, RZ, -R9 ;  /* 0x000000ffff099224 */ /* 0x000fe200078e0a09 */
[----:B------:R-:W-:-:S04]  /*3bf0*/  SEL R5, R0, R11, !P2 ;  /* 0x0000000b00057207 */ /* 0x000fc80005000000 */
[----:B------:R-:W-:Y:S01]  /*3c00*/  SEL R0, R0, R9, !P2 ;  /* 0x0000000900007207 */ /* 0x000fe20005000000 */
        /* <DEDUP_REMOVED lines=16> */
[----:B------:R-:W-:-:S05]  /*3d10*/  IMAD.WIDE.U32 R6, R6, c[0x0][0x180], R8 ;  /* 0x0000600006067a25 */ /* 0x000fca00078e0008 */
[----:B------:R-:W-:Y:S01]  /*3d20*/  IADD3 R0, R7, R5, RZ ;  /* 0x0000000507007210 */ /* 0x000fe20007ffe0ff */
[----:B------:R-:W-:Y:S05]  /*3d30*/  BRA `(.L_x_1514) ;  /* 0x0000004000007947 */ /* 0x000fea0003800000 */
.L_x_1513:
[----:B------:R-:W-:-:S04]  /*3d40*/  ULEA UR6, -UR6, URZ, 0x8 ;  /* 0x0000003f06067291 */ /* 0x000fc8000f8e413f */
[----:B------:R-:W-:Y:S02]  /*3d50*/  USHF.R.S32.HI UR8, URZ, 0x1f, UR6 ;  /* 0x0000001f3f087899 */ /* 0x000fe40008011406 */
[----:B------:R-:W-:-:S04]  /*3d60*/  MOV R6, UR6 ;  /* 0x0000000600067c02 */ /* 0x000fc80008000f00 */
[----:B------:R-:W-:Y:S02]  /*3d70*/  MOV R0, UR8 ;  /* 0x0000000800007c02 */ /* 0x000fe40008000f00 */
.L_x_1514:
[----:B------:R-:W-:-:S04]  /*3d80*/  LEA R232, P1, R6, R232, 0x1 ;  /* 0x000000e806e87211 */ /* 0x000fc800078208ff */
[----:B------:R-:W-:Y:S02]  /*3d90*/  LEA.HI.X R233, R6, R233, R0, 0x1, P1 ;  /* 0x000000e906e97211 */ /* 0x000fe400008f0c00 */
[----:B------:R-:W-:-:S03]  /*3da0*/  IADD3 R14, P1, R232, UR9, RZ ;  /* 0x00000009e80e7c10 */ /* 0x000fc6000ff3e0ff */
[----:B------:R-:W-:Y:S01]  /*3db0*/  @!PT LDS RZ, [RZ] ;  /* 0x00000000fffff984 */ /* 0x000fe20000000800 */
[----:B------:R-:W-:Y:S01]  /*3dc0*/  @!PT LDS RZ, [RZ] ;  /* 0x00000000fffff984 */ /* 0x000fe20000000800 */
[----:B------:R-:W-:Y:S01]  /*3dd0*/  @!PT LDS RZ, [RZ] ;  /* 0x00000000fffff984 */ /* 0x000fe20000000800 */
        /* <DEDUP_REMOVED lines=22> */
.L_x_1512:
[----:B------:R-:W-:Y:S02]  /*3f40*/  FMNMX.FTZ R0, R56, R57, !PT ;  /* 0x0000003938007209 */ /* 0x000fe40007810000 */
[----:B------:R-:W-:Y:S02]  /*3f50*/  SHF.L.U32 R224, R4, 0x1, RZ ;  /* 0x0000000104e07819 */ /* 0x000fe400000006ff */
        /* <DEDUP_REMOVED lines=79> */
[----:B------:R-:W-:Y:S01]  /*4450*/  IADD3 R223, R3, R224, RZ ;  /* 0x000000e003df7210 */ /* 0x000fe20007ffe0ff */
[--C-:B------:R-:W-:Y:S01]  /*4460*/  FFMA.FTZ R64, R117, c[0x0][0x23c], -R84.reuse ;  /* 0x00008f0075407a23 */ /* 0x100fe20000010854 */
[----:B------:R-:W-:Y:S01]  /*4470*/  FMNMX.FTZ R5, R246, R5, !PT ;  /* 0x00000005f6057209 */ /* 0x000fe20007810000 */
[--C-:B------:R-:W-:Y:S01]  /*4480*/  FFMA.FTZ R63, R119, c[0x0][0x23c], -R84.reuse ;  /* 0x00008f00773f7a23 */ /* 0x100fe20000010854 */
[----:B------:R-:W-:Y:S01]  /*4490*/  MUFU.EX2 R204, R204 ;  /* 0x000000cc00cc7308 */ /* 0x000fe20000000800 */
[----:B-1----:R-:W-:Y:S01]  /*44a0*/  LDSM.16.MT88.4 R12, [R223+0x5000] ;  /* 0x00500000df0c783b */ /* 0x002fe20000004200 */
[----:B------:R-:W-:Y:S01]  /*44b0*/  FMNMX.FTZ R5, R200, R5, !PT ;  /* 0x00000005c8057209 */ /* 0x000fe20007810000 */
[----:B------:R-:W-:-:S02]  /*44c0*/  FFMA.FTZ R121, R57, c[0x0][0x23c], -R84 ;  /* 0x00008f0039797a23 */ /* 0x000fc40000010854 */
[--C-:B------:R-:W-:Y:S01]  /*44d0*/  FFMA.FTZ R142, R59, c[0x0][0x23c], -R84.reuse ;  /* 0x00008f003b8e7a23 */ /* 0x100fe20000010854 */
[----:B------:R-:W-:Y:S01]  /*44e0*/  FMNMX.FTZ R5, R196, R5, !PT ;  /* 0x00000005c4057209 */ /* 0x000fe20007810000 */
[--C-:B------:R-:W-:Y:S01]  /*44f0*/  FFMA.FTZ R115, R147, c[0x0][0x23c], -R84.reuse ;  /* 0x00008f0093737a23 */ /* 0x100fe20000010854 */
[----:B------:R-:W-:Y:S01]  /*4500*/  LDSM.16.MT88.4 R16, [R223+0x5400] ;  /* 0x00540000df10783b */ /* 0x000fe20000004200 */
[----:B------:R-:W1:Y:S01]  /*4510*/  MUFU.EX2 R121, R121 ;  /* 0x0000007900797308 */ /* 0x000e620000000800 */
[----:B------:R-:W-:Y:S01]  /*4520*/  FMNMX.FTZ R5, R194, R5, !PT ;  /* 0x00000005c2057209 */ /* 0x000fe20007810000 */
[--C-:B------:R-:W-:Y:S02]  /*4530*/  FFMA.FTZ R89, R33, c[0x0][0x23c], -R84.reuse ;  /* 0x00008f0021597a23 */ /* 0x100fe40000010854 */
[--C-:B------:R-:W-:Y:S01]  /*4540*/  FFMA.FTZ R86, R35, c[0x0][0x23c], -R84.reuse ;  /* 0x00008f0023567a23 */ /* 0x100fe20000010854 */
[----:B------:R-:W-:Y:S01]  /*4550*/  FMNMX.FTZ R5, R192, R5, !PT ;  /* 0x00000005c0057209 */ /* 0x000fe20007810000 */
[----:B------:R-:W-:Y:S01]  /*4560*/  LDSM.16.MT88.4 R32, [R224+0x5400] ;  /* 0x00540000e020783b */ /* 0x000fe20000004200 */
[--C-:B------:R-:W-:Y:S01]  /*4570*/  FFMA.FTZ R107, R61, c[0x0][0x23c], -R84.reuse ;  /* 0x00008f003d6b7a23 */ /* 0x100fe20000010854 */
[----:B------:R-:W-:Y:S01]  /*4580*/  MUFU.EX2 R142, R142 ;  /* 0x0000008e008e7308 */ /* 0x000fe20000000800 */
[----:B------:R-:W-:Y:S01]  /*4590*/  FMNMX.FTZ R5, R190, R5, !PT ;  /* 0x00000005be057209 */ /* 0x000fe20007810000 */
[----:B------:R-:W-:-:S02]  /*45a0*/  FFMA.FTZ R61, R103, c[0x0][0x23c], -R84 ;  /* 0x00008f00673d7a23 */ /* 0x000fc40000010854 */
[--C-:B------:R-:W-:Y:S01]  /*45b0*/  FFMA.FTZ R59, R111, c[0x0][0x23c], -R84.reuse ;  /* 0x00008f006f3b7a23 */ /* 0x100fe20000010854 */
[----:B------:R-:W-:Y:S01]  /*45c0*/  FMNMX.FTZ R5, R186, R5, !PT ;  /* 0x00000005ba057209 */ /* 0x000fe20007810000 */
[--C-:B------:R-:W-:Y:S02]  /*45d0*/  FFMA.FTZ R132, R155, c[0x0][0x23c], -R84.reuse ;  /* 0x00008f009b847a23 */ /* 0x100fe40000010854 */
[----:B------:R-:W2:Y:S01]  /*45e0*/  MUFU.EX2 R115, R115 ;  /* 0x0000007300737308 */ /* 0x000ea20000000800 */
[----:B------:R-:W-:Y:S01]  /*45f0*/  FMNMX.FTZ R5, R184, R5, !PT ;  /* 0x00000005b8057209 */ /* 0x000fe20007810000 */
[--C-:B------:R-:W-:Y:S01]  /*4600*/  FFMA.FTZ R101, R139, c[0x0][0x23c], -R84.reuse ;  /* 0x00008f008b657a23 */ /* 0x100fe20000010854 */
[----:B-1----:R-:W-:Y:S01]  /*4610*/  F2FP.PACK_AB R20, R121, R204 ;  /* 0x000000cc7914723e */ /* 0x002fe200000000ff */
[--C-:B------:R-:W-:Y:S01]  /*4620*/  FFMA.FTZ R75, R29, c[0x0][0x23c], -R84.reuse ;  /* 0x00008f001d4b7a23 */ /* 0x100fe20000010854 */
[----:B------:R-:W-:Y:S01]  /*4630*/  FMNMX.FTZ R5, R188, R5, !PT ;  /* 0x00000005bc057209 */ /* 0x000fe20007810000 */
[----:B------:R-:W-:-:S02]  /*4640*/  FFMA.FTZ R73, R31, c[0x0][0x23c], -R84 ;  /* 0x00008f001f497a23 */ /* 0x000fc40000010854 */
[----:B------:R-:W-:Y:S01]  /*4650*/  MUFU.EX2 R132, R132 ;  /* 0x0000008400847308 */ /* 0x000fe20000000800 */
[----:B------:R-:W-:Y:S01]  /*4660*/  FMNMX.FTZ R5, R182, R5, !PT ;  /* 0x00000005b6057209 */ /* 0x000fe20007810000 */
[----:B------:R-:W-:Y:S01]  /*4670*/  LDSM.16.MT88.4 R28, [R224+0x5800] ;  /* 0x00580000e01c783b */ /* 0x000fe20000004200 */
[--C-:B------:R-:W-:Y:S02]  /*4680*/  FFMA.FTZ R60, R109, c[0x0][0x23c], -R84.reuse ;  /* 0x00008f006d3c7a23 */ /* 0x100fe40000010854 */
        /* <DEDUP_REMOVED lines=122> */
[----:B------:R-:W1:Y:S01]  /*4e30*/  LDSM.16.MT88.4 R4, [R224+0x5000] ;  /* 0x00500000e004783b */ /* 0x000e620000004200 */
[C---:B------:R-:W-:Y:S01]  /*4e40*/  FSETP.NEU.FTZ.AND P1, PT, R0.reuse, -INF , PT ;  /* 0xff8000000000780b */ /* 0x040fe20003f3d000 */
[----:B------:R-:W-:-:S05]  /*4e50*/  FMUL.FTZ R55, R0, c[0x0][0x23c] ;  /* 0x00008f0000377a20 */ /* 0x000fca0000410000 */
[----:B------:R-:W-:Y:S01]  /*4e60*/  MUFU.EX2 R67, R67 ;  /* 0x0000004300437308 */ /* 0x000fe20000000800 */
[----:B------:R-:W-:-:S05]  /*4e70*/  FSEL R55, R55, RZ, P1 ;  /* 0x000000ff37377208 */ /* 0x000fca0000800000 */
[--C-:B------:R-:W-:Y:S02]  /*4e80*/  FFMA.FTZ R198, R198, c[0x0][0x23c], -R55.reuse ;  /* 0x00008f00c6c67a23 */ /* 0x100fe40000010837 */
[--C-:B------:R-:W-:Y:S01]  /*4e90*/  FFMA.FTZ R119, R145, c[0x0][0x23c], -R55.reuse ;  /* 0x00008f0091777a23 */ /* 0x100fe20000010837 */
[----:B------:R-:W-:Y:S01]  /*4ea0*/  MUFU.EX2 R66, R66 ;  /* 0x0000004200427308 */ /* 0x000fe20000000800 */
        /* <DEDUP_REMOVED lines=63> */
[--C-:B------:R-:W-:Y:S01]  /*52a0*/  FFMA.FTZ R116, R104, c[0x0][0x23c], -R55.reuse ;  /* 0x00008f0068747a23 */ /* 0x100fe20000010837 */
[----:B------:R-:W-:Y:S01]  /*52b0*/  HMMA.16816.F32 R8, R12, R32, R8 ;  /* 0x000000200c08723c */ /* 0x000fe20000001808 */
[----:B------:R-:W-:Y:S01]  /*52c0*/  FFMA.FTZ R108, R108, c[0x0][0x23c], -R55 ;  /* 0x00008f006c6c7a23 */ /* 0x000fe20000010837 */
[----:B------:R-:W1:Y:S01]  /*52d0*/  MUFU.EX2 R128, R128 ;  /* 0x0000008000807308 */ /* 0x000e620000000800 */
[----:B------:R-:W-:-:S02]  /*52e0*/  FADD.FTZ R119, R198, R119 ;  /* 0x00000077c6777221 */ /* 0x000fc40000010000 */
[----:B------:R-:W-:Y:S02]  /*52f0*/  FFMA.FTZ R100, R100, c[0x0][0x23c], -R55 ;  /* 0x00008f0064647a23 */ /* 0x000fe40000010837 */
[----:B------:R-:W-:Y:S01]  /*5300*/  FADD.FTZ R140, R140, R119 ;  /* 0x000000778c8c7221 */ /* 0x000fe20000010000 */
        /* <DEDUP_REMOVED lines=10> */
[--C-:B------:R-:W-:Y:S02]  /*53b0*/  FFMA.FTZ R88, R88, c[0x0][0x23c], -R55.reuse ;  /* 0x00008f0058587a23 */ /* 0x100fe40000010837 */
[--C-:B------:R-:W-:Y:S01]  /*53c0*/  FFMA.FTZ R37, R37, c[0x0][0x23c], -R55.reuse ;  /* 0x00008f0025257a23 */ /* 0x100fe20000010837 */
[----:B------:R-:W-:Y:S01]  /*53d0*/  HMMA.16816.F32 R20, R12, R18, R20 ;  /* 0x000000120c14723c */ /* 0x000fe20000001814 */
[----:B------:R-:W5:Y:S01]  /*53e0*/  LDSM.16.MT88.4 R16, [R224+0x5c00] ;  /* 0x005c0000e010783b */ /* 0x000f620000004200 */
[----:B------:R-:W-:Y:S01]  /*53f0*/  MUFU.EX2 R129, R129 ;  /* 0x0000008100817308 */ /* 0x000fe20000000800 */
[--C-:B------:R-:W-:Y:S02]  /*5400*/  FFMA.FTZ R36, R36, c[0x0][0x23c], -R55.reuse ;  /* 0x00008f0024247a23 */ /* 0x100fe40000010837 */
[--C-:B------:R-:W-:Y:S02]  /*5410*/  FFMA.FTZ R38, R38, c[0x0][0x23c], -R55.reuse ;  /* 0x00008f0026267a23 */ /* 0x100fe40000010837 */
        /* <DEDUP_REMOVED lines=8> */
[----:B------:R-:W-:Y:S02]  /*54a0*/  FFMA.FTZ R104, R113, c[0x0][0x23c], -R84 ;  /* 0x00008f0071687a23 */ /* 0x000fe40000010854 */
[----:B------:R-:W-:Y:S01]  /*54b0*/  MUFU.EX2 R182, R182 ;  /* 0x000000b600b67308 */ /* 0x000fe20000000800 */
[--C-:B------:R-:W-:Y:S01]  /*54c0*/  FFMA.FTZ R43, R43, c[0x0][0x23c], -R55.reuse ;  /* 0x00008f002b2b7a23 */ /* 0x100fe20000010837 */
[C---:B------:R-:W-:Y:S01]  /*54d0*/  HMMA.16816.F32 R8, R12.reuse, R28, R8 ;  /* 0x0000001c0c08723c */ /* 0x040fe20000001808 */
[--C-:B------:R-:W-:Y:S02]  /*54e0*/  FFMA.FTZ R42, R42, c[0x0][0x23c], -R55.reuse ;  /* 0x00008f002a2a7a23 */ /* 0x100fe40000010837 */
[--C-:B------:R-:W-:Y:S02]  /*54f0*/  FFMA.FTZ R47, R47, c[0x0][0x23c], -R55.reuse ;  /* 0x00008f002f2f7a23 */ /* 0x100fe40000010837 */
[--C-:B------:R-:W-:Y:S01]  /*5500*/  FFMA.FTZ R46, R46, c[0x0][0x23c], -R55.reuse ;  /* 0x00008f002e2e7a23 */ /* 0x100fe20000010837 */
[----:B------:R-:W1:Y:S01]  /*5510*/  MUFU.EX2 R133, R133 ;  /* 0x0000008500857308 */ /* 0x000e620000000800 */
[----:B------:R-:W-:Y:S01]  /*5520*/  FFMA.FTZ R51, R51, c[0x0][0x23c], -R55 ;  /* 0x00008f0033337a23 */ /* 0x000fe20000010837 */
[C---:B------:R-:W-:Y:S01]  /*5530*/  HMMA.16816.F32 R4, R12.reuse, R30, R4 ;  /* 0x0000001e0c04723c */ /* 0x040fe20000001804 */
[----:B------:R-:W1:Y:S05]  /*5540*/  LDSM.16.MT88.4 R28, [R223+0x5c00] ;  /* 0x005c0000df1c783b */ /* 0x000e6a0000004200 */
        /* <DEDUP_REMOVED lines=109> */
[----:B------:R-:W5:Y:S02]  /*5c20*/  LDSM.16.MT88.4 R12, [R223+0x7800] ;  /* 0x00780000df0c783b */ /* 0x000f640000004200 */
[----:B------:R-:W-:Y:S01]  /*5c30*/  FADD.FTZ R115, R115, R142 ;  /* 0x0000008e73737221 */ /* 0x000fe20000010000 */
[C---:B--2---:R-:W-:Y:S03]  /*5c40*/  HMMA.16816.F32 R24, R32.reuse, R28, R24 ;  /* 0x0000001c2018723c */ /* 0x044fe60000001818 */
[----:B------:R-:W-:Y:S01]  /*5c50*/  FADD.FTZ R132, R132, R115 ;  /* 0x0000007384847221 */ /* 0x000fe20000010000 */
[----:B------:R-:W-:Y:S04]  /*5c60*/  MUFU.EX2 R106, R106 ;  /* 0x0000006a006a7308 */ /* 0x000fe80000000800 */
[----:B------:R-:W-:Y:S01]  /*5c70*/  HMMA.16816.F32 R28, R32, R30, R20 ;  /* 0x0000001e201c723c */ /* 0x000fe20000001814 */
[----:B-1----:R-:W-:-:S03]  /*5c80*/  FFMA.FTZ R108, R98, c[0x0][0x23c], -R55 ;  /* 0x00008f00626c7a23 */ /* 0x002fc60000010837 */
[----:B------:R-:W-:Y:S03]  /*5c90*/  MUFU.EX2 R127, R127 ;  /* 0x0000007f007f7308 */ /* 0x000fe60000000800 */
[----:B------:R-:W-:Y:S01]  /*5ca0*/  F2FP.PACK_AB R32, R62, R63 ;  /* 0x0000003f3e20723e */ /* 0x000fe200000000ff */
[----:B------:R-:W-:Y:S01]  /*5cb0*/  FADD.FTZ R21, R107, R132 ;  /* 0x000000846b157221 */ /* 0x000fe20000010000 */
[----:B------:R-:W-:Y:S02]  /*5cc0*/  F2FP.PACK_AB R33, R112, R159 ;  /* 0x0000009f7021723e */ /* 0x000fe400000000ff */
[----:B------:R-:W-:Y:S01]  /*5cd0*/  F2FP.PACK_AB R34, R60, R61 ;  /* 0x0000003d3c22723e */ /* 0x000fe200000000ff */
[----:B------:R-:W-:Y:S01]  /*5ce0*/  FADD.FTZ R120, R120, R21 ;  /* 0x0000001578787221 */ /* 0x000fe20000010000 */
[----:B----4-:R-:W-:Y:S01]  /*5cf0*/  F2FP.PACK_AB R35, R121, R116 ;  /* 0x000000747923723e */ /* 0x010fe200000000ff */
[----:B------:R-:W1:Y:S01]  /*5d00*/  LDSM.16.MT88.4 R20, [R224+0x7c00] ;  /* 0x007c0000e014783b */ /* 0x000e620000004200 */
[----:B------:R2:W-:Y:S01]  /*5d10*/  MUFU.EX2 R98, R100 ;  /* 0x0000006400627308 */ /* 0x0005e20000000800 */
[----:B------:R-:W-:-:S04]  /*5d20*/  FADD.FTZ R101, R101, R120 ;  /* 0x0000007865657221 */ /* 0x000fc80000010000 */
[C---:B---3--:R-:W-:Y:S01]  /*5d30*/  HMMA.16816.F32 R8, R32.reuse, R16, R8 ;  /* 0x000000102008723c */ /* 0x048fe20000001808 */
[----:B------:R-:W-:Y:S02]  /*5d40*/  FADD.FTZ R114, R114, R101 ;  /* 0x0000006572727221 */ /* 0x000fe40000010000 */
[----:B------:R-:W3:Y:S04]  /*5d50*/  MUFU.EX2 R107, R108 ;  /* 0x0000006c006b7308 */ /* 0x000ee80000000800 */
[----:B------:R-:W-:Y:S01]  /*5d60*/  FADD.FTZ R17, R103, R134 ;  /* 0x0000008667117221 */ /* 0x000fe20000010000 */
[----:B------:R-:W-:Y:S03]  /*5d70*/  HMMA.16816.F32 R4, R32, R18, R4 ;  /* 0x000000122004723c */ /* 0x000fe60000001804 */
[----:B------:R-:W-:Y:S01]  /*5d80*/  FADD.FTZ R17, R118, R17 ;  /* 0x0000001176117221 */ /* 0x000fe20000010000 */
[----:B------:R-:W-:Y:S01]  /*5d90*/  MUFU.EX2 R176, R176 ;  /* 0x000000b000b07308 */ /* 0x000fe20000000800 */
[----:B--2---:R-:W-:-:S02]  /*5da0*/  FFMA.FTZ R100, R90, c[0x0][0x23c], -R55 ;  /* 0x00008f005a647a23 */ /* 0x004fc40000010837 */
[----:B------:R-:W-:Y:S01]  /*5db0*/  FADD.FTZ R90, R122, R17 ;  /* 0x000000117a5a7221 */ /* 0x000fe20000010000 */
[C---:B-----5:R-:W-:Y:S01]  /*5dc0*/  HMMA.16816.F32 R24, R32.reuse, R12, R24 ;  /* 0x0000000c2018723c */ /* 0x060fe20000001818 */
[----:B------:R-:W-:Y:S02]  /*5dd0*/  FADD.FTZ R17, R99, R114 ;  /* 0x0000007263117221 */ /* 0x000fe40000010000 */
[----:B------:R-:W-:Y:S01]  /*5de0*/  FADD.FTZ R90, R109, R90 ;  /* 0x0000005a6d5a7221 */ /* 0x000fe20000010000 */
[----:B------:R-:W2:Y:S01]  /*5df0*/  MUFU.EX2 R99, R100 ;  /* 0x0000006400637308 */ /* 0x000ea20000000800 */
[----:B------:R-:W-:Y:S02]  /*5e00*/  FADD.FTZ R110, R110, R17 ;  /* 0x000000116e6e7221 */ /* 0x000fe40000010000 */
[----:B------:R-:W-:Y:S01]  /*5e10*/  FADD.FTZ R13, R105, R90 ;  /* 0x0000005a690d7221 */ /* 0x000fe20000010000 */
[----:B------:R-:W-:Y:S01]  /*5e20*/  HMMA.16816.F32 R28, R32, R14, R28 ;  /* 0x0000000e201c723c */ /* 0x000fe2000000181c */
[----:B------:R-:W-:Y:S01]  /*5e30*/  FADD.FTZ R97, R97, R110 ;  /* 0x0000006e61617221 */ /* 0x000fe20000010000 */
[----:B------:R-:W4:Y:S01]  /*5e40*/  LDSM.16.MT88.4 R16, [R223+0x7c00] ;  /* 0x007c0000df10783b */ /* 0x000f220000004200 */
[----:B------:R-:W-:Y:S01]  /*5e50*/  FADD.FTZ R13, R128, R13 ;  /* 0x0000000d800d7221 */ /* 0x000fe20000010000 */
[----:B------:R-:W-:Y:S01]  /*5e60*/  F2FP.PACK_AB R12, R58, R59 ;  /* 0x0000003b3a0c723e */ /* 0x000fe200000000ff */
[----:B------:R-:W-:Y:S01]  /*5e70*/  FADD.FTZ R102, R102, R97 ;  /* 0x0000006166667221 */ /* 0x000fe20000010000 */
[----:B------:R-:W-:Y:S01]  /*5e80*/  MUFU.EX2 R88, R88 ;  /* 0x0000005800587308 */ /* 0x000fe20000000800 */
[----:B------:R-:W-:Y:S01]  /*5e90*/  FADD.FTZ R32, R190, R13 ;  /* 0x0000000dbe207221 */ /* 0x000fe20000010000 */
[----:B---3--:R-:W-:Y:S01]  /*5ea0*/  F2FP.PACK_AB R13, R107, R98 ;  /* 0x000000626b0d723e */ /* 0x008fe200000000ff */
[----:B------:R-:W-:Y:S01]  /*5eb0*/  FADD.FTZ R93, R93, R102 ;  /* 0x000000665d5d7221 */ /* 0x000fe20000010000 */
[----:B------:R-:W-:Y:S01]  /*5ec0*/  F2FP.PACK_AB R14, R56, R57 ;  /* 0x00000039380e723e */ /* 0x000fe200000000ff */
[----:B------:R-:W-:Y:S01]  /*5ed0*/  FADD.FTZ R32, R125, R32 ;  /* 0x000000207d207221 */ /* 0x000fe20000010000 */
[----:B--2---:R-:W-:Y:S01]  /*5ee0*/  F2FP.PACK_AB R15, R99, R92 ;  /* 0x0000005c630f723e */ /* 0x004fe200000000ff */
[----:B------:R-:W-:Y:S01]  /*5ef0*/  FADD.FTZ R96, R96, R93 ;  /* 0x0000005d60607221 */ /* 0x000fe20000010000 */
[----:B------:R-:W2:Y:S01]  /*5f00*/  MUFU.EX2 R37, R37 ;  /* 0x0000002500257308 */ /* 0x000ea20000000800 */
[----:B------:R-:W-:-:S02]  /*5f10*/  FADD.FTZ R129, R129, R32 ;  /* 0x0000002081817221 */ /* 0x000fc40000010000 */
[----:B------:R-:W3:Y:S01]  /*5f20*/  LDSM.16.MT88.4 R32, [R224+0x8000] ;  /* 0x00800000e020783b */ /* 0x000ee20000004200 */
[----:B------:R-:W-:Y:S01]  /*5f30*/  FADD.FTZ R91, R91, R96 ;  /* 0x000000605b5b7221 */ /* 0x000fe20000010000 */
[C---:B-1----:R-:W-:Y:S01]  /*5f40*/  HMMA.16816.F32 R8, R12.reuse, R20, R8 ;  /* 0x000000140c08723c */ /* 0x042fe20000001808 */
[----:B------:R-:W-:Y:S02]  /*5f50*/  FADD.FTZ R129, R184, R129 ;  /* 0x00000081b8817221 */ /* 0x000fe40000010000 */
[----:B------:R-:W-:Y:S01]  /*5f60*/  FADD.FTZ R94, R94, R91 ;  /* 0x0000005b5e5e7221 */ /* 0x000fe20000010000 */
[----:B------:R-:W-:Y:S01]  /*5f70*/  MUFU.EX2 R36, R36 ;  /* 0x0000002400247308 */ /* 0x000fe20000000800 */
[----:B------:R-:W-:Y:S02]  /*5f80*/  FADD.FTZ R182, R182, R129 ;  /* 0x00000081b6b67221 */ /* 0x000fe40000010000 */
[----:B------:R-:W-:Y:S01]  /*5f90*/  FADD.FTZ R21, R89, R94 ;  /* 0x0000005e59157221 */ /* 0x000fe20000010000 */
[----:B------:R-:W-:Y:S01]  /*5fa0*/  HMMA.16816.F32 R4, R12, R22, R4 ;  /* 0x000000160c04723c */ /* 0x000fe20000001804 */
[----:B------:R-:W-:-:S02]  /*5fb0*/  FFMA.FTZ R91, R39, c[0x0][0x23c], -R55 ;  /* 0x00008f00275b7a23 */ /* 0x000fc40000010837 */
[----:B------:R-:W-:Y:S01]  /*5fc0*/  FADD.FTZ R182, R133, R182 ;  /* 0x000000b685b67221 */ /* 0x000fe20000010000 */
[----:B------:R-:W-:Y:S01]  /*5fd0*/  MUFU.EX2 R143, R143 ;  /* 0x0000008f008f7308 */ /* 0x000fe20000000800 */
[----:B------:R-:W-:Y:S02]  /*5fe0*/  FADD.FTZ R86, R86, R21 ;  /* 0x0000001556567221 */ /* 0x000fe40000010000 */
[----:B------:R-:W-:Y:S01]  /*5ff0*/  FADD.FTZ R135, R135, R182 ;  /* 0x000000b687877221 */ /* 0x000fe20000010000 */
[----:B------:R-:W1:Y:S01]  /*6000*/  LDSM.16.MT88.4 R20, [R223+0x8000] ;  /* 0x00800000df14783b */ /* 0x000e620000004200 */
[----:B------:R-:W-:Y:S02]  /*6010*/  FADD.FTZ R86, R85, R86 ;  /* 0x0000005655567221 */ /* 0x000fe40000010000 */
[----:B------:R-:W-:Y:S01]  /*6020*/  FADD.FTZ R135, R178, R135 ;  /* 0x00000087b2877221 */ /* 0x000fe20000010000 */
[----:B------:R-:W5:Y:S01]  /*6030*/  MUFU.EX2 R89, R91 ;  /* 0x0000005b00597308 */ /* 0x000f620000000800 */
[----:B------:R-:W-:-:S02]  /*6040*/  FADD.FTZ R83, R83, R86 ;  /* 0x0000005653537221 */ /* 0x000fc40000010000 */
[----:B------:R-:W-:Y:S01]  /*6050*/  FADD.FTZ R174, R174, R135 ;  /* 0x00000087aeae7221 */ /* 0x000fe20000010000 */
[C---:B----4-:R-:W-:Y:S01]  /*6060*/  HMMA.16816.F32 R24, R12.reuse, R16, R24 ;  /* 0x000000100c18723c */ /* 0x050fe20000001818 */
[----:B------:R-:W-:Y:S01]  /*6070*/  FADD.FTZ R82, R82, R83 ;  /* 0x0000005352527221 */ /* 0x000fe20000010000 */
[----:B------:R-:W-:Y:S01]  /*6080*/  LDSM.16.MT88.4 R132, [R223+0x8c00] ;  /* 0x008c0000df84783b */ /* 0x000fe20000004200 */
[----:B------:R-:W-:Y:S01]  /*6090*/  FADD.FTZ R174, R139, R174 ;  /* 0x000000ae8bae7221 */ /* 0x000fe20000010000 */
[----:B------:R-:W4:Y:S01]  /*60a0*/  MUFU.EX2 R160, R160 ;  /* 0x000000a000a07308 */ /* 0x000f220000000800 */
[----:B------:R-:W-:Y:S02]  /*60b0*/  FADD.FTZ R81, R81, R82 ;  /* 0x0000005251517221 */ /* 0x000fe40000010000 */
[----:B------:R-:W-:Y:S01]  /*60c0*/  FADD.FTZ R17, R141, R174 ;  /* 0x000000ae8d117221 */ /* 0x000fe20000010000 */
[----:B------:R-:W-:Y:S01]  /*60d0*/  HMMA.16816.F32 R28, R12, R18, R28 ;  /* 0x000000120c1c723c */ /* 0x000fe2000000181c */
[----:B------:R-:W-:-:S02]  /*60e0*/  FADD.FTZ R80, R80, R81 ;  /* 0x0000005150507221 */ /* 0x000fc40000010000 */
[----:B------:R-:W-:Y:S01]  /*60f0*/  FADD.FTZ R17, R168, R17 ;  /* 0x00000011a8117221 */ /* 0x000fe20000010000 */
[----:B------:R-:W-:Y:S01]  /*6100*/  MUFU.EX2 R137, R137 ;  /* 0x0000008900897308 */ /* 0x000fe20000000800 */
[----:B------:R-:W-:Y:S02]  /*6110*/  FADD.FTZ R79, R79, R80 ;  /* 0x000000504f4f7221 */ /* 0x000fe40000010000 */
[----:B------:R-:W-:Y:S01]  /*6120*/  F2FP.PACK_AB R12, R106, R3 ;  /* 0x000000036a0c723e */ /* 0x000fe200000000ff */
[----:B------:R-:W-:Y:S01]  /*6130*/  FFMA.FTZ R39, R87, c[0x0][0x23c], -R84 ;  /* 0x00008f0057277a23 */ /* 0x000fe20000010854 */
[----:B--2---:R-:W-:Y:S01]  /*6140*/  F2FP.PACK_AB R13, R37, R88 ;  /* 0x00000058250d723e */ /* 0x004fe200000000ff */
[----:B------:R-:W-:Y:S01]  /*6150*/  FADD.FTZ R78, R78, R79 ;  /* 0x0000004f4e4e7221 */ /* 0x000fe20000010000 */
[----:B------:R-:W-:Y:S01]  /*6160*/  F2FP.PACK_AB R14, R176, R127 ;  /* 0x0000007fb00e723e */ /* 0x000fe200000000ff */
[----:B------:R-:W-:Y:S01]  /*6170*/  MUFU.EX2 R138, R138 ;  /* 0x0000008a008a7308 */ /* 0x000fe20000000800 */
[----:B-----5:R-:W-:Y:S01]  /*6180*/  F2FP.PACK_AB R15, R89, R36 ;  /* 0x00000024590f723e */ /* 0x020fe200000000ff */
[----:B------:R-:W-:-:S04]  /*6190*/  FADD.FTZ R77, R77, R78 ;  /* 0x0000004e4d4d7221 */ /* 0x000fc80000010000 */
[----:B------:R-:W-:Y:S02]  /*61a0*/  FADD.FTZ R76, R76, R77 ;  /* 0x0000004d4c4c7221 */ /* 0x000fe40000010000 */
[C---:B---3--:R-:W-:Y:S01]  /*61b0*/  HMMA.16816.F32 R8, R12.reuse, R32, R8 ;  /* 0x000000200c08723c */ /* 0x048fe20000001808 */
[----:B------:R-:W-:Y:S06]  /*61c0*/  MUFU.EX2 R38, R38 ;  /* 0x0000002600267308 */ /* 0x000fec0000000800 */
[----:B------:R-:W-:Y:S01]  /*61d0*/  FADD.FTZ R32, R166, R17 ;  /* 0x00000011a6207221 */ /* 0x000fe20000010000 */
[----:B------:R-:W-:Y:S01]  /*61e0*/  HMMA.16816.F32 R4, R12, R34, R4 ;  /* 0x000000220c04723c */ /* 0x000fe20000001804 */
[----:B------:R-:W2:Y:S01]  /*61f0*/  LDSM.16.MT88.4 R16, [R224+0x8400] ;  /* 0x00840000e010783b */ /* 0x000ea20000004200 */
[----:B------:R-:W3:Y:S01]  /*6200*/  MUFU.EX2 R41, R41 ;  /* 0x0000002900297308 */ /* 0x000ee20000000800 */
[----:B------:R-:W-:-:S04]  /*6210*/  FADD.FTZ R32, R145, R32 ;  /* 0x0000002091207221 */ /* 0x000fc80000010000 */
[----:B------:R-:W-:Y:S01]  /*6220*/  FADD.FTZ R33, R147, R32 ;  /* 0x0000002093217221 */ /* 0x000fe20000010000 */
[C---:B-1----:R-:W-:Y:S01]  /*6230*/  HMMA.16816.F32 R24, R12.reuse, R20, R24 ;  /* 0x000000140c18723c */ /* 0x042fe20000001818 */
[----:B------:R-:W-:Y:S01]  /*6240*/  FADD.FTZ R35, R75, R76 ;  /* 0x0000004c4b237221 */ /* 0x000fe20000010000 */
[----:B------:R-:W-:Y:S01]  /*6250*/  MUFU.EX2 R40, R40 ;  /* 0x0000002800287308 */ /* 0x000fe20000000800 */
[----:B------:R-:W-:Y:S02]  /*6260*/  FADD.FTZ R33, R162, R33 ;  /* 0x00000021a2217221 */ /* 0x000fe40000010000 */
[----:B------:R-:W-:Y:S02]  /*6270*/  FADD.FTZ R74, R74, R35 ;  /* 0x000000234a4a7221 */ /* 0x000fe40000010000 */
[----:B------:R-:W-:Y:S01]  /*6280*/  FADD.FTZ R158, R158, R33 ;  /* 0x000000219e9e7221 */ /* 0x000fe20000010000 */
[----:B------:R-:W-:Y:S01]  /*6290*/  HMMA.16816.F32 R28, R12, R22, R28 ;  /* 0x000000160c1c723c */ /* 0x000fe2000000181c */
[----:B------:R-:W1:Y:S01]  /*62a0*/  LDSM.16.MT88.4 R32, [R223+0x8400] ;  /* 0x00840000df20783b */ /* 0x000e620000004200 */
[----:B------:R-:W5:Y:S01]  /*62b0*/  MUFU.EX2 R75, R44 ;  /* 0x0000002c004b7308 */ /* 0x000f620000000800 */
[----:B------:R-:W-:-:S02]  /*62c0*/  FADD.FTZ R158, R149, R158 ;  /* 0x0000009e959e7221 */ /* 0x000fc40000010000 */
[----:B------:R-:W-:Y:S01]  /*62d0*/  FADD.FTZ R73, R73, R74 ;  /* 0x0000004a49497221 */ /* 0x000fe20000010000 */
[----:B------:R-:W1:Y:S01]  /*62e0*/  LDSM.16.MT88.4 R20, [R224+0x8800] ;  /* 0x00880000e014783b */ /* 0x000e620000004200 */
[----:B------:R-:W-:Y:S01]  /*62f0*/  FADD.FTZ R151, R151, R158 ;  /* 0x0000009e97977221 */ /* 0x000fe20000010000 */
[----:B----4-:R-:W-:Y:S01]  /*6300*/  F2FP.PACK_AB R12, R160, R143 ;  /* 0x0000008fa00c723e */ /* 0x010fe200000000ff */
[----:B------:R-:W-:Y:S01]  /*6310*/  FADD.FTZ R72, R72, R73 ;  /* 0x0000004948487221 */ /* 0x000fe20000010000 */
[----:B---3--:R-:W-:Y:S01]  /*6320*/  F2FP.PACK_AB R13, R41, R38 ;  /* 0x00000026290d723e */ /* 0x008fe200000000ff */
[----:B------:R-:W-:Y:S01]  /*6330*/  FADD.FTZ R151, R152, R151 ;  /* 0x0000009798977221 */ /* 0x000fe20000010000 */
[----:B------:R-:W-:Y:S01]  /*6340*/  F2FP.PACK_AB R14, R138, R137 ;  /* 0x000000898a0e723e */ /* 0x000fe200000000ff */
[----:B------:R-:W-:Y:S01]  /*6350*/  FADD.FTZ R71, R71, R72 ;  /* 0x0000004847477221 */ /* 0x000fe20000010000 */
[----:B------:R-:W-:Y:S01]  /*6360*/  MUFU.EX2 R123, R123 ;  /* 0x0000007b007b7308 */ /* 0x000fe20000000800 */
[----:B------:R-:W-:-:S02]  /*6370*/  FADD.FTZ R150, R150, R151 ;  /* 0x0000009796967221 */ /* 0x000fc40000010000 */
[----:B------:R-:W-:Y:S01]  /*6380*/  FADD.FTZ R70, R70, R71 ;  /* 0x0000004746467221 */ /* 0x000fe20000010000 */
[----:B-----5:R-:W-:Y:S01]  /*6390*/  F2FP.PACK_AB R15, R75, R40 ;  /* 0x000000284b0f723e */ /* 0x020fe200000000ff */
[----:B------:R-:W-:Y:S02]  /*63a0*/  FADD.FTZ R153, R153, R150 ;  /* 0x0000009699997221 */ /* 0x000fe40000010000 */
[----:B------:R-:W-:Y:S01]  /*63b0*/  FADD.FTZ R69, R69, R70 ;  /* 0x0000004645457221 */ /* 0x000fe20000010000 */
[----:B------:R-:W3:Y:S01]  /*63c0*/  MUFU.EX2 R104, R104 ;  /* 0x0000006800687308 */ /* 0x000ee20000000800 */
[----:B------:R-:W-:Y:S02]  /*63d0*/  FFMA.FTZ R44, R48, c[0x0][0x23c], -R55 ;  /* 0x00008f00302c7a23 */ /* 0x000fe40000010837 */
[----:B--2---:R-:W-:Y:S01]  /*63e0*/  HMMA.16816.F32 R8, R12, R16, R8 ;  /* 0x000000100c08723c */ /* 0x004fe20000001808 */
[----:B------:R-:W-:Y:S02]  /*63f0*/  FADD.FTZ R68, R68, R69 ;  /* 0x0000004544447221 */ /* 0x000fe40000010000 */
[----:B------:R-:W-:-:S02]  /*6400*/  FFMA.FTZ R48, R54, c[0x0][0x23c], -R84 ;  /* 0x00008f0036307a23 */ /* 0x000fc40000010854 */
[----:B------:R-:W-:Y:S01]  /*6410*/  FADD.FTZ R67, R67, R68 ;  /* 0x0000004443437221 */ /* 0x000fe20000010000 */
[----:B------:R-:W-:Y:S01]  /*6420*/  MUFU.EX2 R90, R95 ;  /* 0x0000005f005a7308 */ /* 0x000fe20000000800 */
[----:B------:R-:W-:Y:S01]  /*6430*/  FADD.FTZ R16, R144, R153 ;  /* 0x0000009990107221 */ /* 0x000fe20000010000 */
[C---:B------:R-:W-:Y:S01]  /*6440*/  HMMA.16816.F32 R4, R12.reuse, R18, R4 ;  /* 0x000000120c04723c */ /* 0x040fe20000001804 */
[----:B------:R-:W-:Y:S02]  /*6450*/  FADD.FTZ R66, R66, R67 ;  /* 0x0000004342427221 */ /* 0x000fe40000010000 */
[----:B------:R-:W-:Y:S02]  /*6460*/  FADD.FTZ R16, R155, R16 ;  /* 0x000000109b107221 */ /* 0x000fe40000010000 */
[----:B------:R-:W-:Y:S01]  /*6470*/  FADD.FTZ R65, R65, R66 ;  /* 0x0000004241417221 */ /* 0x000fe20000010000 */
[----:B------:R-:W2:Y:S01]  /*6480*/  MUFU.EX2 R39, R39 ;  /* 0x0000002700277308 */ /* 0x000ea20000000800 */
[----:B------:R-:W-:Y:S01]  /*6490*/  FADD.FTZ R17, R131, R16 ;  /* 0x0000001083117221 */ /* 0x000fe20000010000 */
[----:B-1----:R-:W-:Y:S01]  /*64a0*/  HMMA.16816.F32 R24, R12, R32, R24 ;  /* 0x000000200c18723c */ /* 0x002fe20000001818 */
[----:B------:R-:W-:-:S02]  /*64b0*/  FADD.FTZ R64, R64, R65 ;  /* 0x0000004140407221 */ /* 0x000fc40000010000 */
[----:B------:R-:W-:Y:S02]  /*64c0*/  FADD.FTZ R17, R130, R17 ;  /* 0x0000001182117221 */ /* 0x000fe40000010000 */
[----:B------:R-:W-:Y:S01]  /*64d0*/  FADD.FTZ R63, R63, R64 ;  /* 0x000000403f3f7221 */ /* 0x000fe20000010000 */
[----:B------:R-:W-:Y:S01]  /*64e0*/  MUFU.EX2 R43, R43 ;  /* 0x0000002b002b7308 */ /* 0x000fe20000000800 */
[----:B------:R-:W-:Y:S01]  /*64f0*/  FADD.FTZ R32, R126, R17 ;  /* 0x000000117e207221 */ /* 0x000fe20000010000 */
[----:B------:R-:W-:Y:S01]  /*6500*/  HMMA.16816.F32 R28, R12, R34, R28 ;  /* 0x000000220c1c723c */ /* 0x000fe2000000181c */
[----:B------:R-:W-:Y:S01]  /*6510*/  FADD.FTZ R62, R62, R63 ;  /* 0x0000003f3e3e7221 */ /* 0x000fe20000010000 */
[----:B------:R-:W1:Y:S01]  /*6520*/  LDSM.16.MT88.4 R16, [R223+0x8800] ;  /* 0x00880000df10783b */ /* 0x000e620000004200 */
[----:B------:R-:W-:Y:S02]  /*6530*/  FADD.FTZ R32, R157, R32 ;  /* 0x000000209d207221 */ /* 0x000fe40000010000 */
[----:B------:R-:W-:Y:S01]  /*6540*/  FADD.FTZ R61, R61, R62 ;  /* 0x0000003e3d3d7221 */ /* 0x000fe20000010000 */
[----:B------:R-:W4:Y:S01]  /*6550*/  MUFU.EX2 R42, R42 ;  /* 0x0000002a002a7308 */ /* 0x000f220000000800 */
[----:B------:R-:W-:Y:S01]  /*6560*/  FADD.FTZ R159, R159, R32 ;  /* 0x000000209f9f7221 */ /* 0x000fe20000010000 */
[----:B---3--:R-:W-:Y:S01]  /*6570*/  F2FP.PACK_AB R12, R104, R123 ;  /* 0x0000007b680c723e */ /* 0x008fe200000000ff */
[----:B------:R-:W-:Y:S01]  /*6580*/  FADD.FTZ R60, R60, R61 ;  /* 0x0000003d3c3c7221 */ /* 0x000fe20000010000 */
[----:B--2---:R-:W-:Y:S01]  /*6590*/  F2FP.PACK_AB R14, R39, R90 ;  /* 0x0000005a270e723e */ /* 0x004fe200000000ff */
[----:B------:R-:W-:Y:S01]  /*65a0*/  FADD.FTZ R159, R112, R159 ;  /* 0x0000009f709f7221 */ /* 0x000fe20000010000 */
[----:B------:R-:W2:Y:S01]  /*65b0*/  LDSM.16.MT88.4 R32, [R224+0x8c00] ;  /* 0x008c0000e020783b */ /* 0x000ea20000004200 */
[----:B------:R-:W-:Y:S01]  /*65c0*/  FADD.FTZ R59, R59, R60 ;  /* 0x0000003c3b3b7221 */ /* 0x000fe20000010000 */
[----:B------:R-:W-:Y:S01]  /*65d0*/  MUFU.EX2 R44, R44 ;  /* 0x0000002c002c7308 */ /* 0x000fe20000000800 */
[----:B------:R-:W-:-:S02]  /*65e0*/  FADD.FTZ R116, R116, R159 ;  /* 0x0000009f74747221 */ /* 0x000fc40000010000 */
[----:B------:R-:W-:Y:S02]  /*65f0*/  FADD.FTZ R58, R58, R59 ;  /* 0x0000003b3a3a7221 */ /* 0x000fe40000010000 */
[----:B------:R-:W-:Y:S02]  /*6600*/  FADD.FTZ R121, R121, R116 ;  /* 0x0000007479797221 */ /* 0x000fe40000010000 */
[----:B------:R-:W-:Y:S01]  /*6610*/  FADD.FTZ R57, R57, R58 ;  /* 0x0000003a39397221 */ /* 0x000fe20000010000 */
[----:B------:R-:W3:Y:S01]  /*6620*/  MUFU.EX2 R47, R47 ;  /* 0x0000002f002f7308 */ /* 0x000ee20000000800 */
[----:B------:R-:W-:Y:S01]  /*6630*/  FADD.FTZ R98, R98, R121 ;  /* 0x0000007962627221 */ /* 0x000fe20000010000 */
[----:B----4-:R-:W-:Y:S01]  /*6640*/  F2FP.PACK_AB R13, R42, R43 ;  /* 0x0000002b2a0d723e */ /* 0x010fe200000000ff */
[----:B------:R-:W-:Y:S02]  /*6650*/  FADD.FTZ R56, R56, R57 ;  /* 0x0000003938387221 */ /* 0x000fe40000010000 */
[----:B------:R-:W-:-:S03]  /*6660*/  FADD.FTZ R107, R107, R98 ;  /* 0x000000626b6b7221 */ /* 0x000fc60000010000 */
[----:B------:R-:W-:Y:S01]  /*6670*/  MUFU.EX2 R50, R50 ;  /* 0x0000003200327308 */ /* 0x000fe20000000800 */
[----:B------:R-:W-:-:S04]  /*6680*/  FADD.FTZ R92, R92, R107 ;  /* 0x0000006b5c5c7221 */ /* 0x000fc80000010000 */
[----:B------:R-:W-:Y:S01]  /*6690*/  FADD.FTZ R99, R99, R92 ;  /* 0x0000005c63637221 */ /* 0x000fe20000010000 */
[----:B---3--:R-:W-:-:S03]  /*66a0*/  F2FP.PACK_AB R15, R47, R44 ;  /* 0x0000002c2f0f723e */ /* 0x008fc600000000ff */
[----:B------:R-:W-:Y:S01]  /*66b0*/  FADD.FTZ R88, R88, R99 ;  /* 0x0000006358587221 */ /* 0x000fe20000010000 */
[----:B------:R-:W3:Y:S03]  /*66c0*/  MUFU.EX2 R49, R49 ;  /* 0x0000003100317308 */ /* 0x000ee60000000800 */
[----:B------:R-:W-:Y:S01]  /*66d0*/  FADD.FTZ R37, R37, R88 ;  /* 0x0000005825257221 */ /* 0x000fe20000010000 */
[----:B------:R-:W-:Y:S03]  /*66e0*/  HMMA.16816.F32 R4, R12, R22, R4 ;  /* 0x000000160c04723c */ /* 0x000fe60000001804 */
[----:B------:R-:W-:Y:S01]  /*66f0*/  FADD.FTZ R36, R36, R37 ;  /* 0x0000002524247221 */ /* 0x000fe20000010000 */
[----:B------:R-:W-:Y:S03]  /*6700*/  MUFU.EX2 R46, R46 ;  /* 0x0000002e002e7308 */ /* 0x000fe60000000800 */
[----:B------:R-:W-:-:S02]  /*6710*/  FADD.FTZ R89, R89, R36 ;  /* 0x0000002459597221 */ /* 0x000fc40000010000 */
[----:B------:R-:W-:Y:S01]  /*6720*/  FADD.FTZ R23, R3, R56 ;  /* 0x0000003803177221 */ /* 0x000fe20000010000 */
[C---:B------:R-:W-:Y:S01]  /*6730*/  HMMA.16816.F32 R8, R12.reuse, R20, R8 ;  /* 0x000000140c08723c */ /* 0x040fe20000001808 */
[----:B------:R-:W-:Y:S01]  /*6740*/  FADD.FTZ R38, R38, R89 ;  /* 0x0000005926267221 */ /* 0x000fe20000010000 */
[----:B------:R-:W-:Y:S01]  /*6750*/  MUFU.EX2 R48, R48 ;  /* 0x0000003000307308 */ /* 0x000fe20000000800 */
[----:B------:R-:W-:Y:S02]  /*6760*/  FADD.FTZ R106, R106, R23 ;  /* 0x000000176a6a7221 */ /* 0x000fe40000010000 */
[----:B------:R-:W-:Y:S02]  /*6770*/  FADD.FTZ R41, R41, R38 ;  /* 0x0000002629297221 */ /* 0x000fe40000010000 */
[----:B------:R-:W-:Y:S01]  /*6780*/  FADD.FTZ R127, R127, R106 ;  /* 0x0000006a7f7f7221 */ /* 0x000fe20000010000 */
[----:B-1----:R-:W-:Y:S01]  /*6790*/  HMMA.16816.F32 R24, R12, R16, R24 ;  /* 0x000000100c18723c */ /* 0x002fe20000001818 */
[----:B------:R-:W-:Y:S01]  /*67a0*/  FADD.FTZ R40, R40, R41 ;  /* 0x0000002928287221 */ /* 0x000fe20000010000 */
[----:B------:R-:W1:Y:S01]  /*67b0*/  MUFU.EX2 R243, R243 ;  /* 0x000000f300f37308 */ /* 0x000e620000000800 */
[----:B------:R-:W-:-:S02]  /*67c0*/  FADD.FTZ R176, R176, R127 ;  /* 0x0000007fb0b07221 */ /* 0x000fc40000010000 */
[--C-:B------:R-:W-:Y:S02]  /*67d0*/  FFMA.FTZ R21, R45, c[0x0][0x23c], -R55.reuse ;  /* 0x00008f002d157a23 */ /* 0x100fe40000010837 */
[----:B------:R-:W-:Y:S01]  /*67e0*/  FADD.FTZ R143, R143, R176 ;  /* 0x000000b08f8f7221 */ /* 0x000fe20000010000 */
[----:B------:R-:W-:Y:S01]  /*67f0*/  HMMA.16816.F32 R28, R12, R18, R28 ;  /* 0x000000120c1c723c */ /* 0x000fe2000000181c */
[----:B------:R-:W-:Y:S01]  /*6800*/  FFMA.FTZ R20, R52, c[0x0][0x23c], -R55 ;  /* 0x00008f0034147a23 */ /* 0x000fe20000010837 */
[----:B------:R-:W-:Y:S01]  /*6810*/  MUFU.EX2 R3, R51 ;  /* 0x0000003300037308 */ /* 0x000fe20000000800 */
[----:B------:R-:W-:Y:S02]  /*6820*/  FADD.FTZ R160, R160, R143 ;  /* 0x0000008fa0a07221 */ /* 0x000fe40000010000 */
[----:B------:R-:W-:Y:S02]  /*6830*/  FADD.FTZ R40, R75, R40 ;  /* 0x000000284b287221 */ /* 0x000fe40000010000 */
[----:B------:R-:W-:Y:S01]  /*6840*/  FADD.FTZ R137, R137, R160 ;  /* 0x000000a089897221 */ /* 0x000fe20000010000 */
[----:B---3--:R-:W-:Y:S01]  /*6850*/  F2FP.PACK_AB R12, R49, R50 ;  /* 0x00000032310c723e */ /* 0x008fe200000000ff */
[----:B------:R-:W-:Y:S01]  /*6860*/  FADD.FTZ R43, R43, R40 ;  /* 0x000000282b2b7221 */ /* 0x000fe20000010000 */
[----:B------:R-:W3:Y:S01]  /*6870*/  MUFU.EX2 R21, R21 ;  /* 0x0000001500157308 */ /* 0x000ee20000000800 */
[----:B------:R-:W-:Y:S01]  /*6880*/  FADD.FTZ R138, R138, R137 ;  /* 0x000000898a8a7221 */ /* 0x000fe20000010000 */
[----:B-1----:R-:W-:Y:S01]  /*6890*/  F2FP.PACK_AB R14, R243, R48 ;  /* 0x00000030f30e723e */ /* 0x002fe200000000ff */
[----:B------:R-:W-:-:S02]  /*68a0*/  FADD.FTZ R43, R42, R43 ;  /* 0x0000002b2a2b7221 */ /* 0x000fc40000010000 */
[----:B------:R-:W-:Y:S02]  /*68b0*/  FADD.FTZ R123, R123, R138 ;  /* 0x0000008a7b7b7221 */ /* 0x000fe40000010000 */
[----:B------:R-:W-:Y:S01]  /*68c0*/  FADD.FTZ R44, R44, R43 ;  /* 0x0000002b2c2c7221 */ /* 0x000fe20000010000 */
[----:B------:R-:W1:Y:S01]  /*68d0*/  MUFU.EX2 R20, R20 ;  /* 0x0000001400147308 */ /* 0x000e620000000800 */
[----:B------:R-:W-:Y:S02]  /*68e0*/  FADD.FTZ R123, R104, R123 ;  /* 0x0000007b687b7221 */ /* 0x000fe40000010000 */
[----:B------:R-:W-:Y:S02]  /*68f0*/  FADD.FTZ R47, R47, R44 ;  /* 0x0000002c2f2f7221 */ /* 0x000fe40000010000 */
[----:B------:R-:W-:Y:S01]  /*6900*/  FADD.FTZ R90, R90, R123 ;  /* 0x0000007b5a5a7221 */ /* 0x000fe20000010000 */
[----:B---3--:R-:W-:-:S03]  /*6910*/  F2FP.PACK_AB R13, R21, R46 ;  /* 0x0000002e150d723e */ /* 0x008fc600000000ff */
[----:B------:R-:W-:Y:S02]  /*6920*/  FADD.FTZ R39, R39, R90 ;  /* 0x0000005a27277221 */ /* 0x000fe40000010000 */
[----:B------:R-:W-:Y:S02]  /*6930*/  FADD.FTZ R46, R46, R47 ;  /* 0x0000002f2e2e7221 */ /* 0x000fe40000010000 */
[----:B------:R-:W-:Y:S02]  /*6940*/  FADD.FTZ R50, R50, R39 ;  /* 0x0000002732327221 */ /* 0x000fe40000010000 */
[----:B------:R-:W-:Y:S01]  /*6950*/  FADD.FTZ R21, R21, R46 ;  /* 0x0000002e15157221 */ /* 0x000fe20000010000 */
[----:B-1----:R-:W-:Y:S01]  /*6960*/  F2FP.PACK_AB R15, R3, R20 ;  /* 0x00000014030f723e */ /* 0x002fe200000000ff */
[----:B------:R-:W-:Y:S02]  /*6970*/  FADD.FTZ R49, R49, R50 ;  /* 0x0000003231317221 */ /* 0x000fe40000010000 */
[----:B------:R-:W-:-:S02]  /*6980*/  FADD.FTZ R20, R20, R21 ;  /* 0x0000001514147221 */ /* 0x000fc40000010000 */
[----:B------:R-:W-:Y:S02]  /*6990*/  FADD.FTZ R48, R48, R49 ;  /* 0x0000003130307221 */ /* 0x000fe40000010000 */
[----:B------:R-:W-:Y:S01]  /*69a0*/  HMMA.16816.F32 R136, R12, R132, R24 ;  /* 0x000000840c88723c */ /* 0x000fe20000001818 */
[----:B------:R-:W-:Y:S02]  /*69b0*/  FADD.FTZ R246, R3, R20 ;  /* 0x0000001403f67221 */ /* 0x000fe40000010000 */
[----:B------:R-:W-:-:S05]  /*69c0*/  FADD.FTZ R243, R243, R48 ;  /* 0x00000030f3f37221 */ /* 0x000fca0000010000 */
[C---:B--2---:R-:W-:Y:S08]  /*69d0*/  HMMA.16816.F32 R144, R12.reuse, R32, R8 ;  /* 0x000000200c90723c */ /* 0x044ff00000001808 */
[C---:B------:R-:W-:Y:S08]  /*69e0*/  HMMA.16816.F32 R140, R12.reuse, R34, R4 ;  /* 0x000000220c8c723c */ /* 0x040ff00000001804 */
[----:B------:R-:W-:Y:S01]  /*69f0*/  HMMA.16816.F32 R132, R12, R134, R28 ;  /* 0x000000860c84723c */ /* 0x000fe2000000181c */
[----:B------:R-:W-:Y:S07]  /*6a00*/  @!P0 BRA `(.L_x_1515) ;  /* 0x00003f1000008947 */ /* 0x000fee0003800000 */
[----:B------:R-:W-:Y:S01]  /*6a10*/  ULDC UR6, c[0x0][0x1a0] ;  /* 0x0000680000067ab9 */ /* 0x000fe20000000800 */
[----:B------:R-:W-:Y:S01]  /*6a20*/  IADD3 R244, R148, -0x2, RZ ;  /* 0xfffffffe94f47810 */ /* 0x000fe20007ffe0ff */
[----:B------:R-:W-:Y:S01]  /*6a30*/  ULEA UR6, -UR6, URZ, 0x8 ;  /* 0x0000003f06067291 */ /* 0x000fe2000f8e413f */
[----:B------:R-:W-:-:S02]  /*6a40*/  IMAD.MOV.U32 R3, RZ, RZ, R0 ;  /* 0x000000ffff037224 */ /* 0x000fc400078e0000 */
[----:B------:R-:W-:Y:S01]  /*6a50*/  IMAD.MOV.U32 R149, RZ, RZ, R2 ;  /* 0x000000ffff957224 */ /* 0x000fe200078e0002 */
[----:B------:R-:W-:Y:S02]  /*6a60*/  USHF.R.S32.HI UR8, URZ, 0x1f, UR6 ;  /* 0x0000001f3f087899 */ /* 0x000fe40008011406 */
[----:B------:R-:W-:-:S04]  /*6a70*/  MOV R242, UR6 ;  /* 0x0000000600f27c02 */ /* 0x000fc80008000f00 */
[----:B------:R-:W-:-:S04]  /*6a80*/  MOV R241, UR8 ;  /* 0x0000000800f17c02 */ /* 0x000fc80008000f00 */
.L_x_1519:
        /* <DEDUP_REMOVED lines=64> */
.L_x_1516:
[C---:B------:R-:W-:Y:S04]  /*6e90*/  LEA R230, P0, R8.reuse, R230, 0x1 ;  /* 0x000000e608e67211 */ /* 0x040fe800078008ff */
[----:B------:R-:W-:Y:S02]  /*6ea0*/  LEA.HI.X R231, R8, R231, R2, 0x1, P0 ;  /* 0x000000e708e77211 */ /* 0x000fe400000f0c02 */
[----:B------:R-:W-:Y:S03]  /*6eb0*/  IADD3 R10, P0, R230, UR4, RZ ;  /* 0x00000004e60a7c10 */ /* 0x000fe6000ff1e0ff */
[----:B------:R-:W-:Y:S01]  /*6ec0*/  @!PT LDS RZ, [RZ] ;  /* 0x00000000fffff984 */ /* 0x000fe20000000800 */
[----:B------:R-:W-:Y:S01]  /*6ed0*/  @!PT LDS RZ, [RZ] ;  /* 0x00000000fffff984 */ /* 0x000fe20000000800 */
[----:B------:R-:W-:Y:S01]  /*6ee0*/  @!PT LDS RZ, [RZ] ;  /* 0x00000000fffff984 */ /* 0x000fe20000000800 */
        /* <DEDUP_REMOVED lines=20> */
[----:B------:R-:W-:Y:S03]  /*7030*/  ISETP.GT.AND P0, PT, R244, R229, PT ;  /* 0x000000e5f400720c */ /* 0x000fe60003f04270 */
[----:B------:R5:W-:Y:S05]  /*7040*/  LDGSTS.E.BYPASS.LTC128B.128 [R235+0x8800], [R18.64] ;  /* 0x0880000012eb7fae */ /* 0x000bea000b901d4a */
[----:B------:R-:W-:Y:S05]  /*7050*/  LDSM.16.M88.4 R152, [R228] ;  /* 0x00000000e498783b */ /* 0x000fea0000000200 */
[----:B------:R-:W3:Y:S05]  /*7060*/  LDSM.16.M88.4 R156, [R227] ;  /* 0x00000000e39c783b */ /* 0x000eea0000000200 */
[----:B------:R-:W4:Y:S05]  /*7070*/  LDSM.16.M88.4 R160, [R227+0x400] ;  /* 0x00040000e3a0783b */ /* 0x000f2a0000000200 */
[----:B------:R-:W1:Y:S05]  /*7080*/  LDSM.16.M88.4 R164, [R227+0x800] ;  /* 0x00080000e3a4783b */ /* 0x000e6a0000000200 */
[----:B------:R-:W0:Y:S05]  /*7090*/  LDGDEPBAR ;  /* 0x00000000000079af */ /* 0x000e2a0000000000 */
[----:B------:R-:W1:Y:S05]  /*70a0*/  LDSM.16.M88.4 R168, [R227+0xc00] ;  /* 0x000c0000e3a8783b */ /* 0x000e6a0000000200 */
[----:B------:R-:W1:Y:S05]  /*70b0*/  LDSM.16.M88.4 R172, [R227+0x1000] ;  /* 0x00100000e3ac783b */ /* 0x000e6a0000000200 */
[----:B------:R-:W1:Y:S05]  /*70c0*/  LDSM.16.M88.4 R176, [R227+0x1400] ;  /* 0x00140000e3b0783b */ /* 0x000e6a0000000200 */
[----:B------:R-:W-:Y:S01]  /*70d0*/  LDSM.16.M88.4 R180, [R227+0x1c00] ;  /* 0x001c0000e3b4783b */ /* 0x000fe20000000200 */
[C---:B---3--:R-:W-:Y:S04]  /*70e0*/  HMMA.16816.F32 R4, R152.reuse, R156, RZ ;  /* 0x0000009c9804723c */ /* 0x048fe800000018ff */
[----:B------:R-:W-:Y:S05]  /*70f0*/  LDSM.16.M88.4 R184, [R227+0x2000] ;  /* 0x00200000e3b8783b */ /* 0x000fea0000000200 */
[----:B------:R-:W-:Y:S01]  /*7100*/  LDSM.16.M88.4 R188, [R227+0x2400] ;  /* 0x00240000e3bc783b */ /* 0x000fe20000000200 */
[C---:B--2---:R-:W-:Y:S04]  /*7110*/  HMMA.16816.F32 R8, R152.reuse, R158, RZ ;  /* 0x0000009e9808723c */ /* 0x044fe800000018ff */
[----:B------:R-:W2:Y:S04]  /*7120*/  LDSM.16.M88.4 R156, [R227+0x1800] ;  /* 0x00180000e39c783b */ /* 0x000ea80000000200 */
[C---:B----4-:R-:W-:Y:S01]  /*7130*/  HMMA.16816.F32 R12, R152.reuse, R160, RZ ;  /* 0x000000a0980c723c */ /* 0x050fe200000018ff */
[----:B------:R-:W3:Y:S05]  /*7140*/  LDSM.16.M88.4 R192, [R227+0x2800] ;  /* 0x00280000e3c0783b */ /* 0x000eea0000000200 */
[----:B------:R-:W-:Y:S02]  /*7150*/  LDSM.16.M88.4 R196, [R227+0x3c00] ;  /* 0x003c0000e3c4783b */ /* 0x000fe40000000200 */
[C---:B-----5:R-:W-:Y:S03]  /*7160*/  HMMA.16816.F32 R16, R152.reuse, R162, RZ ;  /* 0x000000a29810723c */ /* 0x060fe600000018ff */
[----:B------:R-:W4:Y:S05]  /*7170*/  LDSM.16.M88.4 R160, [R227+0x2c00] ;  /* 0x002c0000e3a0783b */ /* 0x000f2a0000000200 */
[C---:B-1----:R-:W-:Y:S01]  /*7180*/  HMMA.16816.F32 R20, R152.reuse, R164, RZ ;  /* 0x000000a49814723c */ /* 0x042fe200000018ff */
[----:B------:R-:W-:Y:S05]  /*7190*/  LDSM.16.M88.4 R200, [R226] ;  /* 0x00000000e2c8783b */ /* 0x000fea0000000200 */
[----:B------:R-:W-:Y:S02]  /*71a0*/  LDSM.16.M88.4 R204, [R225] ;  /* 0x00000000e1cc783b */ /* 0x000fe40000000200 */
[C---:B------:R-:W-:Y:S03]  /*71b0*/  HMMA.16816.F32 R24, R152.reuse, R166, RZ ;  /* 0x000000a69818723c */ /* 0x040fe600000018ff */
[----:B------:R-:W1:Y:S05]  /*71c0*/  LDSM.16.M88.4 R164, [R227+0x3000] ;  /* 0x00300000e3a4783b */ /* 0x000e6a0000000200 */
[C---:B------:R-:W-:Y:S08]  /*71d0*/  HMMA.16816.F32 R28, R152.reuse, R168, RZ ;  /* 0x000000a8981c723c */ /* 0x040ff000000018ff */
[C---:B------:R-:W-:Y:S01]  /*71e0*/  HMMA.16816.F32 R32, R152.reuse, R170, RZ ;  /* 0x000000aa9820723c */ /* 0x040fe200000018ff */
[----:B------:R-:W5:Y:S07]  /*71f0*/  LDSM.16.M88.4 R168, [R227+0x3400] ;  /* 0x00340000e3a8783b */ /* 0x000f6e0000000200 */
        /* <DEDUP_REMOVED lines=24> */
[C---:B-1----:R-:W-:Y:S08]  /*7380*/  HMMA.16816.F32 R100, R152.reuse, R164, RZ ;  /* 0x000000a49864723c */ /* 0x042ff000000018ff */
[C---:B------:R-:W-:Y:S01]  /*7390*/  HMMA.16816.F32 R104, R152.reuse, R166, RZ ;  /* 0x000000a69868723c */ /* 0x040fe200000018ff */
[----:B------:R-:W-:Y:S07]  /*73a0*/  LDSM.16.M88.4 R164, [R218] ;  /* 0x00000000daa4783b */ /* 0x000fee0000000200 */
[C---:B-----5:R-:W-:Y:S08]  /*73b0*/  HMMA.16816.F32 R108, R152.reuse, R168, RZ ;  /* 0x000000a8986c723c */ /* 0x060ff000000018ff */
        /* <DEDUP_REMOVED lines=112> */
.L_x_1518:
        /* <DEDUP_REMOVED lines=28> */
.L_x_1517:
        /* <DEDUP_REMOVED lines=714> */
.L_x_1515:
[----:B------:R-:W1:Y:S01]  /*a920*/  SHFL.BFLY PT, R4, R243, 0x2, 0x1f ;  /* 0x0c401f00f3047f89 */ /* 0x000e6200000e0000 */
[----:B------:R-:W-:Y:S01]  /*a930*/  IMAD.MOV.U32 R9, RZ, RZ, 0x3f800000 ;  /* 0x3f800000ff097424 */ /* 0x000fe200078e00ff */
[----:B------:R-:W-:Y:S01]  /*a940*/  BSSY B0, `(.L_x_1520) ;  /* 0x000008d000007945 */ /* 0x000fe20003800000 */
[----:B------:R-:W-:Y:S01]  /*a950*/  IMAD.MOV.U32 R8, RZ, RZ, 0x3f800000 ;  /* 0x3f800000ff087424 */ /* 0x000fe200078e00ff */
[----:B------:R-:W2:Y:S01]  /*a960*/  SHFL.BFLY PT, R11, R246, 0x2, 0x1f ;  /* 0x0c401f00f60b7f89 */ /* 0x000ea200000e0000 */
[----:B------:R-:W-:-:S03]  /*a970*/  IMAD R240, R240, 0x10, R237 ;  /* 0x00000010f0f07824 */ /* 0x000fc600078e02ed */
[----:B------:R-:W3:Y:S04]  /*a980*/  S2R R16, SR_TID.X ;  /* 0x0000000000107919 */ /* 0x000ee80000002100 */
[----:B------:R-:W4:Y:S04]  /*a990*/  S2R R5, SR_TID.X ;  /* 0x0000000000057919 */ /* 0x000f280000002100 */
[----:B------:R-:W-:Y:S06]  /*a9a0*/  BAR.SYNC.DEFER_BLOCKING 0x0 ;  /* 0x0000000000007b1d */ /* 0x000fec0000010000 */
[----:B------:R-:W5:Y:S01]  /*a9b0*/  S2R R28, SR_CTAID.X ;  /* 0x00000000001c7919 */ /* 0x000f620000002500 */
[----:B-1----:R-:W-:-:S02]  /*a9c0*/  FADD.FTZ R4, R4, R243 ;  /* 0x000000f304047221 */ /* 0x002fc40000010000 */
[----:B--2---:R-:W-:-:S03]  /*a9d0*/  FADD.FTZ R11, R11, R246 ;  /* 0x000000f60b0b7221 */ /* 0x004fc60000010000 */
[----:B------:R-:W1:Y:S01]  /*a9e0*/  SHFL.BFLY PT, R7, R4, 0x1, 0x1f ;  /* 0x0c201f0004077f89 */ /* 0x000e6200000e0000 */
[----:B---3--:R-:W-:-:S03]  /*a9f0*/  SHF.R.S32.HI R3, RZ, 0x1f, R16 ;  /* 0x0000001fff037819 */ /* 0x008fc60000011410 */
[----:B------:R-:W2:Y:S01]  /*aa00*/  SHFL.BFLY PT, R6, R11, 0x1, 0x1f ;  /* 0x0c201f000b067f89 */ /* 0x000ea200000e0000 */
[----:B------:R-:W-:-:S04]  /*aa10*/  LEA.HI R14, R3, R16, RZ, 0x3 ;  /* 0x00000010030e7211 */ /* 0x000fc800078f18ff */
[----:B------:R-:W-:-:S04]  /*aa20*/  SHF.R.S32.HI R15, RZ, 0x3, R14 ;  /* 0x00000003ff0f7819 */ /* 0x000fc8000001140e */
[----:B------:R-:W-:-:S04]  /*aa30*/  LEA.HI R10, R14, R15, RZ, 0x1 ;  /* 0x0000000f0e0a7211 */ /* 0x000fc800078f08ff */
[----:B------:R-:W-:Y:S01]  /*aa40*/  LOP3.LUT R10, R10, 0xfffffffe, RZ, 0xc0, !PT ;  /* 0xfffffffe0a0a7812 */ /* 0x000fe200078ec0ff */
[----:B-1----:R-:W-:Y:S01]  /*aa50*/  FADD.FTZ R7, R4, R7 ;  /* 0x0000000704077221 */ /* 0x002fe20000010000 */
[----:B----4-:R-:W-:-:S03]  /*aa60*/  SHF.R.S32.HI R4, RZ, 0x1f, R5 ;  /* 0x0000001fff047819 */ /* 0x010fc60000011405 */
[----:B------:R-:W-:Y:S02]  /*aa70*/  IMAD.IADD R10, R15, 0x1, -R10 ;  /* 0x000000010f0a7824 */ /* 0x000fe400078e0a0a */
[----:B--2---:R-:W-:Y:S01]  /*aa80*/  FADD.FTZ R6, R11, R6 ;  /* 0x000000060b067221 */ /* 0x004fe20000010000 */
[-C--:B------:R-:W-:Y:S02]  /*aa90*/  LEA.HI R12, R4, R5.reuse, RZ, 0x2 ;  /* 0x00000005040c7211 */ /* 0x080fe400078f10ff */
[----:B------:R-:W-:Y:S02]  /*aaa0*/  LOP3.LUT R11, R14, 0xfffffff8, RZ, 0xc0, !PT ;  /* 0xfffffff80e0b7812 */ /* 0x000fe400078ec0ff */
[----:B------:R-:W-:Y:S02]  /*aab0*/  LOP3.LUT R18, R12, 0xfffffffc, RZ, 0xc0, !PT ;  /* 0xfffffffc0c127812 */ /* 0x000fe400078ec0ff */
[----:B------:R-:W-:Y:S02]  /*aac0*/  SHF.R.S32.HI R12, RZ, 0x2, R12 ;  /* 0x00000002ff0c7819 */ /* 0x000fe4000001140c */
[----:B------:R-:W-:Y:S01]  /*aad0*/  LEA.HI R3, R4, R5, RZ, 0x5 ;  /* 0x0000000504037211 */ /* 0x000fe200078f28ff */
[----:B------:R-:W-:Y:S01]  /*aae0*/  IMAD.IADD R13, R5, 0x1, -R18 ;  /* 0x00000001050d7824 */ /* 0x000fe200078e0a12 */
[----:B------:R-:W-:-:S02]  /*aaf0*/  SHF.R.S32.HI R17, RZ, 0x1f, R12 ;  /* 0x0000001fff117819 */ /* 0x000fc4000001140c */
[----:B------:R-:W-:Y:S02]  /*ab00*/  IADD3 R11, -R11, R16, RZ ;  /* 0x000000100b0b7210 */ /* 0x000fe40007ffe1ff */
[-C--:B------:R-:W-:Y:S02]  /*ab10*/  LEA.HI R15, R4, R5.reuse, RZ, 0x6 ;  /* 0x00000005040f7211 */ /* 0x080fe400078f30ff */
[----:B------:R-:W-:Y:S02]  /*ab20*/  LEA.HI R16, R17, R12, RZ, 0x3 ;  /* 0x0000000c11107211 */ /* 0x000fe400078f18ff */
[----:B------:R-:W-:Y:S01]  /*ab30*/  SHF.R.S32.HI R14, RZ, 0x5, R3 ;  /* 0x00000005ff0e7819 */ /* 0x000fe20000011403 */
[----:B------:R-:W-:Y:S01]  /*ab40*/  IMAD.SHL.U32 R15, R15, 0x4, RZ ;  /* 0x000000040f0f7824 */ /* 0x000fe200078e00ff */
[----:B------:R-:W-:Y:S02]  /*ab50*/  LOP3.LUT R17, R16, 0xfffffff8, RZ, 0xc0, !PT ;  /* 0xfffffff810117812 */ /* 0x000fe400078ec0ff */
[----:B------:R-:W-:Y:S01]  /*ab60*/  FSETP.NE.FTZ.AND P3, PT, R7, RZ, PT ;  /* 0x000000ff0700720b */ /* 0x000fe20003f75000 */
[----:B------:R-:W-:Y:S01]  /*ab70*/  IMAD R13, R14, 0x100, R13 ;  /* 0x000001000e0d7824 */ /* 0x000fe200078e020d */
[----:B------:R-:W-:-:S02]  /*ab80*/  LEA.HI R14, R4, R5, RZ, 0x4 ;  /* 0x00000005040e7211 */ /* 0x000fc400078f20ff */
[----:B------:R-:W-:Y:S02]  /*ab90*/  IADD3 R17, R12, -R17, RZ ;  /* 0x800000110c117210 */ /* 0x000fe40007ffe0ff */
[----:B------:R-:W-:Y:S02]  /*aba0*/  LOP3.LUT R15, R15, 0x3fffff00, RZ, 0xc0, !PT ;  /* 0x3fffff000f0f7812 */ /* 0x000fe400078ec0ff */
[----:B------:R-:W-:Y:S02]  /*abb0*/  SHF.R.S32.HI R14, RZ, 0x4, R14 ;  /* 0x00000004ff0e7819 */ /* 0x000fe4000001140e */
[----:B------:R-:W-:Y:S01]  /*abc0*/  LEA.HI R11, R11, R11, RZ, 0x1 ;  /* 0x0000000b0b0b7211 */ /* 0x000fe200078f08ff */
[----:B------:R-:W-:Y:S01]  /*abd0*/  IMAD R15, R10, 0x20, R15 ;  /* 0x000000200a0f7824 */ /* 0x000fe200078e020f */
[----:B------:R-:W-:Y:S01]  /*abe0*/  LEA.HI R12, R17, R17, RZ, 0x1 ;  /* 0x00000011110c7211 */ /* 0x000fe200078f08ff */
[----:B------:R-:W-:Y:S01]  /*abf0*/  IMAD.SHL.U32 R14, R14, 0x40, RZ ;  /* 0x000000400e0e7824 */ /* 0x000fe200078e00ff */
[----:B------:R-:W-:Y:S01]  /*ac00*/  FSETP.NE.FTZ.AND P2, PT, R6, RZ, PT ;  /* 0x000000ff0600720b */ /* 0x000fe20003f55000 */
[----:B------:R-:W1:Y:S01]  /*ac10*/  @P3 MUFU.RCP R9, R7 ;  /* 0x0000000700093308 */ /* 0x000e620000001000 */
[----:B------:R-:W-:Y:S01]  /*ac20*/  SHF.R.S32.HI R11, RZ, 0x1, R11 ;  /* 0x00000001ff0b7819 */ /* 0x000fe2000001140b */
[----:B------:R-:W-:Y:S01]  /*ac30*/  IMAD R15, R234, 0x4, R15 ;  /* 0x00000004ea0f7824 */ /* 0x000fe200078e020f */
[----:B------:R-:W-:-:S02]  /*ac40*/  SHF.R.S32.HI R10, RZ, 0x1, R12 ;  /* 0x00000001ff0a7819 */ /* 0x000fc4000001140c */
[----:B------:R-:W-:Y:S01]  /*ac50*/  LOP3.LUT R12, R12, 0x1fffffe, RZ, 0xc0, !PT ;  /* 0x01fffffe0c0c7812 */ /* 0x000fe200078ec0ff */
[----:B------:R-:W-:Y:S01]  /*ac60*/  IMAD.SHL.U32 R11, R11, 0x8, RZ ;  /* 0x000000080b0b7824 */ /* 0x000fe200078e00ff */
[----:B------:R-:W-:Y:S01]  /*ac70*/  SHF.L.U32 R16, R10, 0x6, RZ ;  /* 0x000000060a107819 */ /* 0x000fe200000006ff */
[----:B------:R-:W-:Y:S01]  /*ac80*/  @P3 MUFU.LG2 R7, R7 ;  /* 0x0000000700073308 */ /* 0x000fe20000000c00 */
[----:B------:R-:W-:Y:S01]  /*ac90*/  LOP3.LUT R14, R14, 0xc0, RZ, 0xc0, !PT ;  /* 0x000000c00e0e7812 */ /* 0x000fe200078ec0ff */
[----:B------:R-:W-:Y:S01]  /*aca0*/  IMAD.IADD R12, R17, 0x1, -R12 ;  /* 0x00000001110c7824 */ /* 0x000fe200078e0a0c */
[----:B------:R-:W-:Y:S02]  /*acb0*/  LOP3.LUT R16, R16, 0xc0, RZ, 0xc0, !PT ;  /* 0x000000c010107812 */ /* 0x000fe400078ec0ff */
[----:B------:R-:W-:Y:S01]  /*acc0*/  LOP3.LUT R11, R14, 0x18, R11, 0xf8, !PT ;  /* 0x000000180e0b7812 */ /* 0x000fe200078ef80b */
[----:B------:R-:W-:Y:S01]  /*acd0*/  IMAD R13, R12, 0x10, R13 ;  /* 0x000000100c0d7824 */ /* 0x000fe200078e020d */
[----:B------:R-:W-:Y:S01]  /*ace0*/  SHF.R.U32.HI R14, RZ, 0x3, R14 ;  /* 0x00000003ff0e7819 */ /* 0x000fe2000001160e */
[----:B------:R-:W2:Y:S01]  /*acf0*/  @P2 MUFU.RCP R8, R6 ;  /* 0x0000000600082308 */ /* 0x000ea20000001000 */
[----:B------:R-:W-:Y:S01]  /*ad00*/  LEA.HI R16, R16, R16, RZ, 0x1d ;  /* 0x0000001010107211 */ /* 0x000fe200078fe8ff */
[C---:B-1----:R-:W-:Y:S01]  /*ad10*/  FMUL.FTZ R144, R9.reuse, R144 ;  /* 0x0000009009907220 */ /* 0x042fe20000410000 */
[C---:B------:R-:W-:Y:S01]  /*ad20*/  LOP3.LUT P0, RZ, R10.reuse, 0x2, RZ, 0xc0, !PT ;  /* 0x000000020aff7812 */ /* 0x040fe2000780c0ff */
[----:B------:R-:W-:Y:S01]  /*ad30*/  FMUL.FTZ R145, R9, R145 ;  /* 0x0000009109917220 */ /* 0x000fe20000410000 */
[----:B------:R-:W-:Y:S01]  /*ad40*/  LOP3.LUT R12, R11, R14, RZ, 0x3c, !PT ;  /* 0x0000000e0b0c7212 */ /* 0x000fe200078e3cff */
[----:B------:R-:W-:Y:S01]  /*ad50*/  FMUL.FTZ R140, R9, R140 ;  /* 0x0000008c098c7220 */ /* 0x000fe20000410000 */
[----:B------:R-:W-:Y:S01]  /*ad60*/  LEA R11, R13, R16, 0x1 ;  /* 0x000000100d0b7211 */ /* 0x000fe200078e08ff */
[C---:B------:R-:W-:Y:S01]  /*ad70*/  FMUL.FTZ R141, R9.reuse, R141 ;  /* 0x0000008d098d7220 */ /* 0x040fe20000410000 */
[----:B------:R-:W-:Y:S01]  /*ad80*/  LOP3.LUT R17, R10, 0x1, RZ, 0xc0, !PT ;  /* 0x000000010a117812 */ /* 0x000fe200078ec0ff */
[C---:B------:R-:W-:Y:S01]  /*ad90*/  FMUL.FTZ R136, R9.reuse, R136 ;  /* 0x0000008809887220 */ /* 0x040fe20000410000 */
[----:B------:R-:W-:Y:S01]  /*ada0*/  LEA.HI R4, R4, R5, RZ, 0x3 ;  /* 0x0000000504047211 */ /* 0x000fe200078f18ff */
[----:B------:R-:W-:Y:S01]  /*adb0*/  FMUL.FTZ R137, R9, R137 ;  /* 0x0000008909897220 */ /* 0x000fe20000410000 */
[----:B------:R-:W-:Y:S01]  /*adc0*/  ISETP.NE.U32.AND P1, PT, R17, 0x1, PT ;  /* 0x000000011100780c */ /* 0x000fe20003f25070 */
[----:B------:R-:W-:Y:S01]  /*add0*/  IMAD.MOV.U32 R10, RZ, RZ, -0x20 ;  /* 0xffffffe0ff0a7424 */ /* 0x000fe200078e00ff */
[----:B------:R-:W-:Y:S01]  /*ade0*/  STS.64 [R11.X4], R144 ;  /* 0x000000900b007388 */ /* 0x000fe20000004a00 */
[C---:B------:R-:W-:Y:S01]  /*adf0*/  FMUL.FTZ R132, R9.reuse, R132 ;  /* 0x0000008409847220 */ /* 0x040fe20000410000 */
[----:B------:R-:W1:Y:S01]  /*ae00*/  @P2 MUFU.LG2 R6, R6 ;  /* 0x0000000600062308 */ /* 0x000e620000000c00 */
[----:B------:R-:W-:Y:S01]  /*ae10*/  FMUL.FTZ R133, R9, R133 ;  /* 0x0000008509857220 */ /* 0x000fe20000410000 */
[----:B------:R-:W-:Y:S01]  /*ae20*/  SEL R10, R10, 0x20, !P1 ;  /* 0x000000200a0a7807 */ /* 0x000fe20004800000 */
[----:B------:R-:W-:Y:S01]  /*ae30*/  IMAD.SHL.U32 R9, R11, 0x4, RZ ;  /* 0x000000040b097824 */ /* 0x000fe200078e00ff */
[----:B------:R-:W-:Y:S01]  /*ae40*/  LOP3.LUT R32, R4, 0xfffffff8, RZ, 0xc0, !PT ;  /* 0xfffffff804207812 */ /* 0x000fe200078ec0ff */
[C---:B--2---:R-:W-:Y:S01]  /*ae50*/  FMUL.FTZ R147, R8.reuse, R147 ;  /* 0x0000009308937220 */ /* 0x044fe20000410000 */
[----:B------:R-:W-:Y:S01]  /*ae60*/  SHF.R.S32.HI R4, RZ, 0x3, R4 ;  /* 0x00000003ff047819 */ /* 0x000fe20000011404 */
[C---:B------:R-:W-:Y:S01]  /*ae70*/  FMUL.FTZ R146, R8.reuse, R146 ;  /* 0x0000009208927220 */ /* 0x040fe20000410000 */
[C---:B------:R-:W-:Y:S01]  /*ae80*/  IADD3 R29, R9.reuse, 0x40, RZ ;  /* 0x00000040091d7810 */ /* 0x040fe20007ffe0ff */
[C---:B------:R-:W-:Y:S01]  /*ae90*/  FMUL.FTZ R143, R8.reuse, R143 ;  /* 0x0000008f088f7220 */ /* 0x040fe20000410000 */
[----:B------:R-:W-:Y:S01]  /*aea0*/  @P0 IADD3 R29, R9, -0x40, RZ ;  /* 0xffffffc0091d0810 */ /* 0x000fe20007ffe0ff */
[C---:B------:R-:W-:Y:S01]  /*aeb0*/  FMUL.FTZ R142, R8.reuse, R142 ;  /* 0x0000008e088e7220 */ /* 0x040fe20000410000 */
[----:B------:R2:W-:Y:S01]  /*aec0*/  STS.64 [R11.X4+0x400], R146 ;  /* 0x000400920b007388 */ /* 0x0005e20000004a00 */
[----:B------:R-:W-:Y:S01]  /*aed0*/  FMUL.FTZ R139, R8, R139 ;  /* 0x0000008b088b7220 */ /* 0x000fe20000410000 */
[----:B------:R-:W-:Y:S01]  /*aee0*/  IADD3 R32, -R32, R5, RZ ;  /* 0x0000000520207210 */ /* 0x000fe20007ffe1ff */
[----:B------:R-:W-:-:S02]  /*aef0*/  FMUL.FTZ R138, R8, R138 ;  /* 0x0000008a088a7220 */ /* 0x000fc40000410000 */
[----:B------:R-:W-:Y:S01]  /*af00*/  FMUL.FTZ R135, R8, R135 ;  /* 0x0000008708877220 */ /* 0x000fe20000410000 */
[----:B------:R-:W-:Y:S01]  /*af10*/  SHF.L.U32 R32, R32, 0x2, RZ ;  /* 0x0000000220207819 */ /* 0x000fe200000006ff */
[----:B------:R-:W-:Y:S01]  /*af20*/  FMUL.FTZ R134, R8, R134 ;  /* 0x0000008608867220 */ /* 0x000fe20000410000 */
[----:B------:R-:W-:Y:S01]  /*af30*/  IADD3 R8, R15, R12, RZ ;  /* 0x0000000c0f087210 */ /* 0x000fe20007ffe0ff */
[----:B------:R-:W-:Y:S01]  /*af40*/  IMAD.IADD R12, R9, 0x1, R10 ;  /* 0x00000001090c7824 */ /* 0x000fe200078e020a */
[--C-:B------:R-:W-:Y:S01]  /*af50*/  SHF.R.S32.HI R33, RZ, 0x1f, R32.reuse ;  /* 0x0000001fff217819 */ /* 0x100fe20000011420 */
[----:B------:R-:W-:Y:S01]  /*af60*/  IMAD.IADD R30, R10, 0x1, R29 ;  /* 0x000000010a1e7824 */ /* 0x000fe200078e021d */
[----:B------:R-:W3:Y:S01]  /*af70*/  S2R R9, SR_CTAID.Y ;  /* 0x0000000000097919 */ /* 0x000ee20000002600 */
[----:B------:R-:W-:Y:S02]  /*af80*/  @P3 FMUL.FTZ R7, R7, 0.69314718246459960938 ;  /* 0x3f31721807073820 */ /* 0x000fe40000410000 */
[----:B------:R-:W-:Y:S01]  /*af90*/  IMAD.WIDE R32, R4, 0x20, R32 ;  /* 0x0000002004207825 */ /* 0x000fe200078e0220 */
[----:B------:R-:W-:Y:S04]  /*afa0*/  STS.64 [R12], R140 ;  /* 0x0000008c0c007388 */ /* 0x000fe80000000a00 */
[----:B------:R-:W-:Y:S04]  /*afb0*/  STS.64 [R12+0x400], R142 ;  /* 0x0004008e0c007388 */ /* 0x000fe80000000a00 */
[----:B------:R-:W4:Y:S01]  /*afc0*/  S2R R10, SR_CTAID.Z ;  /* 0x00000000000a7919 */ /* 0x000f220000002700 */
[----:B--2---:R-:W-:-:S03]  /*afd0*/  IADD3 R11, -R236, RZ, RZ ;  /* 0x000000ffec0b7210 */ /* 0x004fc60007ffe1ff */
[----:B------:R-:W-:Y:S04]  /*afe0*/  STS.64 [R29], R136 ;  /* 0x000000881d007388 */ /* 0x000fe80000000a00 */
[----:B------:R-:W-:Y:S04]  /*aff0*/  STS.64 [R29+0x400], R138 ;  /* 0x0004008a1d007388 */ /* 0x000fe80000000a00 */
[----:B------:R-:W-:Y:S01]  /*b000*/  STS.64 [R30], R132 ;  /* 0x000000841e007388 */ /* 0x000fe20000000a00 */
[----:B---3--:R-:W-:-:S03]  /*b010*/  IMAD R9, R9, c[0x0][0x210], R236 ;  /* 0x0000840009097a24 */ /* 0x008fc600078e02ec */
[----:B------:R2:W-:Y:S04]  /*b020*/  STS.64 [R30+0x400], R134 ;  /* 0x000400861e007388 */ /* 0x0005e80000000a00 */
[----:B------:R-:W-:Y:S01]  /*b030*/  BAR.SYNC.DEFER_BLOCKING 0x0 ;  /* 0x0000000000007b1d */ /* 0x000fe20000010000 */
[----:B----4-:R-:W-:Y:S02]  /*b040*/  IMAD R10, R11, c[0x0][0x1c0], R10 ;  /* 0x000070000b0a7a24 */ /* 0x010fe400078e020a */
[----:B-1----:R-:W-:Y:S02]  /*b050*/  @P2 FMUL.FTZ R11, R6, 0.69314718246459960938 ;  /* 0x3f317218060b2820 */ /* 0x002fe40000410000 */
[----:B------:R-:W-:Y:S01]  /*b060*/  IMAD R9, R9, c[0x0][0x1c0], R10 ;  /* 0x0000700009097a24 */ /* 0x000fe200078e020a */
[----:B--2---:R-:W-:Y:S01]  /*b070*/  LOP3.LUT R30, R3, 0xffffffe0, RZ, 0xc0, !PT ;  /* 0xffffffe0031e7812 */ /* 0x004fe200078ec0ff */
[----:B------:R-:W1:Y:S01]  /*b080*/  LDS.128 R20, [R8.X4] ;  /* 0x0000000008147984 */ /* 0x000e620000004c00 */
[----:B------:R-:W-:-:S02]  /*b090*/  IMAD.MOV.U32 R3, RZ, RZ, -0x800000 ;  /* 0xff800000ff037424 */ /* 0x000fc400078e00ff */
[----:B------:R-:W-:Y:S01]  /*b0a0*/  @P3 FFMA.FTZ R3, R2, c[0x0][0x238], R7 ;  /* 0x00008e0002033a23 */ /* 0x000fe20000010007 */
[----:B------:R-:W2:Y:S01]  /*b0b0*/  LDS.128 R16, [R8.X4+0x800] ;  /* 0x0008000008107984 */ /* 0x000ea20000004c00 */
[----:B------:R-:W-:Y:S02]  /*b0c0*/  IMAD.IADD R30, R5, 0x1, -R30 ;  /* 0x00000001051e7824 */ /* 0x000fe400078e0a1e */
[----:B------:R-:W-:Y:S01]  /*b0d0*/  IMAD.MOV.U32 R5, RZ, RZ, -0x800000 ;  /* 0xff800000ff057424 */ /* 0x000fe200078e00ff */
[----:B------:R-:W3:Y:S01]  /*b0e0*/  LDS.128 R12, [R8.X4+0x1000] ;  /* 0x00100000080c7984 */ /* 0x000ee20000004c00 */
[----:B------:R-:W-:Y:S01]  /*b0f0*/  @P2 FFMA.FTZ R5, R0, c[0x0][0x238], R11 ;  /* 0x00008e0000052a23 */ /* 0x000fe2000001000b */
[----:B------:R-:W-:Y:S02]  /*b100*/  LOP3.LUT P0, RZ, R30, 0x3, RZ, 0xc0, !PT ;  /* 0x000000031eff7812 */ /* 0x000fe4000780c0ff */
[----:B------:R5:W4:Y:S02]  /*b110*/  LDS.128 R24, [R8.X4+0x1800] ;  /* 0x0018000008187984 */ /* 0x000b240000004c00 */
[----:B-----5:R-:W-:-:S04]  /*b120*/  IMAD.SHL.U32 R8, R28, 0x40, RZ ;  /* 0x000000401c087824 */ /* 0x020fc800078e00ff */
[----:B------:R-:W-:-:S05]  /*b130*/  IMAD R9, R9, c[0x0][0x214], R8 ;  /* 0x0000850009097a24 */ /* 0x000fca00078e0208 */
[----:B------:R-:W-:Y:S05]  /*b140*/  @P0 BRA `(.L_x_1521) ;  /* 0x000000c000000947 */ /* 0x000fea0003800000 */
[----:B-1----:R-:W-:Y:S01]  /*b150*/  IMAD.MOV.U32 R7, RZ, RZ, -0x40 ;  /* 0xffffffc0ff077424 */ /* 0x002fe200078e00ff */
[----:B------:R-:W-:Y:S02]  /*b160*/  IADD3 R4, R240, 0x8, RZ ;  /* 0x00000008f0047810 */ /* 0x000fe40007ffe0ff */
[----:B------:R-:W-:Y:S01]  /*b170*/  SHF.R.S32.HI R2, RZ, 0x1f, R240 ;  /* 0x0000001fff027819 */ /* 0x000fe200000114f0 */
[----:B------:R-:W-:Y:S01]  /*b180*/  IMAD R7, R28, R7, c[0x0][0x214] ;  /* 0x000085001c077624 */ /* 0x000fe200078e0207 */
[----:B------:R-:W-:-:S04]  /*b190*/  IADD3 R0, P0, R9, R240, RZ ;  /* 0x000000f009007210 */ /* 0x000fc80007f1e0ff */
[-C--:B------:R-:W-:Y:S02]  /*b1a0*/  ISETP.GE.AND P2, PT, R240, R7.reuse, PT ;  /* 0x00000007f000720c */ /* 0x080fe40003f46270 */
[----:B------:R-:W-:Y:S02]  /*b1b0*/  ISETP.GE.AND P1, PT, R4, R7, PT ;  /* 0x000000070400720c */ /* 0x000fe40003f26270 */
[----:B------:R-:W-:Y:S02]  /*b1c0*/  LEA.HI.X.SX32 R7, R9, R2, 0x1, P0 ;  /* 0x0000000209077211 */ /* 0x000fe400000f0eff */
[----:B------:R-:W-:-:S04]  /*b1d0*/  LEA R6, P0, R0, c[0x0][0x208], 0x2 ;  /* 0x0000820000067a11 */ /* 0x000fc800078010ff */
[----:B------:R-:W-:-:S05]  /*b1e0*/  LEA.HI.X R7, R0, c[0x0][0x20c], R7, 0x2, P0 ;  /* 0x0000830000077a11 */ /* 0x000fca00000f1407 */
[----:B------:R1:W-:Y:S04]  /*b1f0*/  @!P2 STG.E [R6.64], R3 ;  /* 0x000000030600a986 */ /* 0x0003e8000c10190a */
[----:B------:R1:W-:Y:S02]  /*b200*/  @!P1 STG.E [R6.64+0x20], R5 ;  /* 0x0000200506009986 */ /* 0x0003e4000c10190a */
.L_x_1521:
[----:B-1----:R-:W-:Y:S05]  /*b210*/  BSYNC B0 ;  /* 0x0000000000007941 */ /* 0x002fea0003800000 */
.L_x_1520:
[----:B------:R-:W-:-:S05]  /*b220*/  IMAD R9, R9, c[0x0][0x22c], RZ ;  /* 0x00008b0009097a24 */ /* 0x000fca00078e02ff */
[----:B------:R-:W-:-:S04]  /*b230*/  IADD3 R0, P0, R9, R32, RZ ;  /* 0x0000002009007210 */ /* 0x000fc80007f1e0ff */
[----:B------:R-:W-:Y:S02]  /*b240*/  LEA.HI.X.SX32 R9, R9, R33, 0x1, P0 ;  /* 0x0000002109097211 */ /* 0x000fe400000f0eff */
[----:B------:R-:W-:-:S04]  /*b250*/  LEA R2, P0, R0, c[0x0][0x1d8], 0x2 ;  /* 0x0000760000027a11 */ /* 0x000fc800078010ff */
[----:B------:R-:W-:-:S05]  /*b260*/  LEA.HI.X R3, R0, c[0x0][0x1dc], R9, 0x2, P0 ;  /* 0x0000770000037a11 */ /* 0x000fca00000f1409 */
[----:B------:R-:W-:Y:S04]  /*b270*/  STG.E.128 [R2.64], R20 ;  /* 0x0000001402007986 */ /* 0x000fe8000c101d0a */
[----:B--2---:R-:W-:Y:S04]  /*b280*/  STG.E.128 [R2.64+0x800], R16 ;  /* 0x0008001002007986 */ /* 0x004fe8000c101d0a */
[----:B---3--:R-:W-:Y:S04]  /*b290*/  STG.E.128 [R2.64+0x1000], R12 ;  /* 0x0010000c02007986 */ /* 0x008fe8000c101d0a */
[----:B----4-:R-:W-:Y:S01]  /*b2a0*/  STG.E.128 [R2.64+0x1800], R24 ;  /* 0x0018001802007986 */ /* 0x010fe2000c101d0a */
[----:B------:R-:W-:Y:S05]  /*b2b0*/  EXIT ;  /* 0x000000000000794d */ /* 0x000fea0003800000 */
.L_x_1522:
        /* <DEDUP_REMOVED lines=12> */
.L_x_5200:


//--------------------- .text._ZN5flash24flash_fwd_splitkv_kernelI23Flash_fwd_kernel_traitsILi32ELi64ELi256ELi4ELb0ELb0EN7cutlass6half_tE19Flash_kernel_traitsILi32ELi64ELi256ELi4ES3_EELb1ELb0ELb0ELb1ELb1ELb1ELb1ELb0EEEvNS_16Flash_fwd_paramsE --------------------------
	.section	.text._ZN5flash24flash_fwd_splitkv_kernelI23Flash_fwd_kernel_traitsILi32ELi64ELi256ELi4ELb0ELb0EN7cutlass6half_tE19Flash_kernel_traitsILi32ELi64ELi256ELi4ES3_EELb1ELb0ELb0ELb1ELb1ELb1ELb1ELb0EEEvNS_16Flash_fwd_paramsE,"ax",@progbits
	.sectioninfo	@"SHI_REGISTERS=255"
	.align	128
        .global         _ZN5flash24flash_fwd_splitkv_kernelI23Flash_fwd_kernel_traitsILi32ELi64ELi256ELi4ELb0ELb0EN7cutlass6half_tE19Flash_kernel_traitsILi32ELi64ELi256ELi4ES3_EELb1ELb0ELb0ELb1ELb1ELb1ELb1ELb0EEEvNS_16Flash_fwd_paramsE
        .type           _ZN5flash24flash_fwd_splitkv_kernelI23Flash_fwd_kernel_traitsILi32ELi64ELi256ELi4ELb0ELb0EN7cutlass6half_tE19Flash_kernel_traitsILi32ELi64ELi256ELi4ES3_EELb1ELb0ELb0ELb1ELb1ELb1ELb1ELb0EEEvNS_16Flash_fwd_paramsE,@function
        .size           _ZN5flash24flash_fwd_splitkv_kernelI23Flash_fwd_kernel_traitsILi32ELi64ELi256ELi4ELb0ELb0EN7cutlass6half_tE19Flash_kernel_traitsILi32ELi64ELi256ELi4ES3_EELb1ELb0ELb0ELb1ELb1ELb1ELb1ELb0EEEvNS_16Flash_fwd_paramsE,(.L_x_5201 - _ZN5flash24flash_fwd_splitkv_kernelI23Flash_fwd_kernel_traitsILi32ELi64ELi256ELi4ELb0ELb0EN7cutlass6half_tE19Flash_kernel_traitsILi32ELi64ELi256ELi4ES3_EELb1ELb0ELb0ELb1ELb1ELb1ELb1ELb0EEEvNS_16Flash_fwd_paramsE)
        .other          _ZN5flash24flash_fwd_splitkv_kernelI23Flash_fwd_kernel_traitsILi32ELi64ELi256ELi4ELb0ELb0EN7cutlass6half_tE19Flash_kernel_traitsILi32ELi64ELi256ELi4ES3_EELb1ELb0ELb0ELb1ELb1ELb1ELb1ELb0EEEvNS_16Flash_fwd_paramsE,@"STO_CUDA_ENTRY STV_DEFAULT"
_ZN5flash24flash_fwd_splitkv_kernelI23Flash_fwd_kernel_traitsILi32ELi64ELi256ELi4ELb0ELb0EN7cutlass6half_tE19Flash_kernel_traitsILi32ELi64ELi256ELi4ES3_EELb1ELb0ELb0ELb1ELb1ELb1ELb1ELb0EEEvNS_16Flash_fwd_paramsE:
.text._ZN5flash24flash_fwd_splitkv_kernelI23Flash_fwd_kernel_traitsILi32ELi64ELi256ELi4ELb0ELb0EN7cutlass6half_tE19Flash_kernel_traitsILi32ELi64ELi256ELi4ES3_EELb1ELb0ELb0ELb1ELb1ELb1ELb1ELb0EEEvNS_16Flash_fwd_paramsE:
        /* <DEDUP_REMOVED lines=9> */
[----:B------:R-:W-:-:S02]  /*0090*/  ISETP.NE.AND.EX P1, PT, RZ, c[0x0][0x254], PT, P1 ;  /* 0x00009500ff007a0c */ /* 0x000fc40003f25310 */
        /* <DEDUP_REMOVED lines=20> */
[----:B------:R-:W-:Y:S02]  /*01e0*/  @P1 IMAD.WIDE R4, R245, R0, c[0x0][0x250] ;  /* 0x00009400f5041625 */ /* 0x000fe400078e0200 */
[----:B------:R-:W2:Y:S04]  /*01f0*/  @P0 LDG.E R3, [R2.64] ;  /* 0x0000000a02030981 */ /* 0x000ea8000c1e1900 */
[----:B------:R-:W2:Y:S04]  /*0200*/  @P1 LDG.E R12, [R4.64] ;  /* 0x0000000a040c1981 */ /* 0x000ea8000c1e1900 */
[----:B------:R-:W1:Y:S01]  /*0210*/  S2R R22, SR_CTAID.X ;  /* 0x0000000000167919 */ /* 0x000e620000002500 */
[----:B------:R-:W-:-:S04]  /*0220*/  @!P0 ISETP.NE.U32.AND P2, PT, RZ, c[0x0][0x268], PT ;  /* 0x00009a00ff008a0c */ /* 0x000fc80003f45070 */
[----:B------:R-:W-:Y:S01]  /*0230*/  @!P0 ISETP.NE.AND.EX P2, PT, RZ, c[0x0][0x26c], PT, P2 ;  /* 0x00009b00ff008a0c */ /* 0x000fe20003f45320 */
[----:B------:R-:W-:Y:S02]  /*0240*/  IMAD.MOV R0, RZ, RZ, -R245 ;  /* 0x000000ffff007224 */ /* 0x000fe400078e0af5 */
[----:B-1----:R-:W-:-:S05]  /*0250*/  IMAD.SHL.U32 R61, R22, 0x40, RZ ;  /* 0x00000040163d7824 */ /* 0x002fca00078e00ff */
[----:B------:R-:W-:Y:S02]  /*0260*/  ISETP.GE.AND P1, PT, R61, c[0x0][0x214], PT ;  /* 0x000085003d007a0c */ /* 0x000fe40003f26270 */
[----:B------:R-:W-:Y:S01]  /*0270*/  @!P0 SEL R2, RZ, c[0x0][0x21c], !P2 ;  /* 0x00008700ff028a07 */ /* 0x000fe20005000000 */
[----:B------:R-:W-:Y:S02]  /*0280*/  IMAD R21, R0, c[0x0][0x1c0], R21 ;  /* 0x0000700000157a24 */ /* 0x000fe400078e0215 */
[--C-:B--2---:R-:W-:Y:S01]  /*0290*/  @P0 IMAD.IADD R56, R3, 0x1, -R12.reuse ;  /* 0x0000000103380824 */ /* 0x104fe200078e0a0c */
[----:B------:R-:W-:-:S07]  /*02a0*/  @!P0 IADD3 R56, R2, c[0x0][0x218], -R12 ;  /* 0x0000860002388a10 */ /* 0x000fce0007ffe80c */
[----:B------:R-:W-:Y:S05]  /*02b0*/  @P1 EXIT ;  /* 0x000000000000194d */ /* 0x000fea0003800000 */
[----:B------:R-:W-:Y:S01]  /*02c0*/  IABS R6, c[0x0][0x10] ;  /* 0x0000040000067a13 */ /* 0x000fe20000000000 */
[----:B------:R-:W-:Y:S01]  /*02d0*/  IMAD.MOV.U32 R0, RZ, RZ, c[0x0][0x218] ;  /* 0x00008600ff007624 */ /* 0x000fe200078e00ff */
[----:B------:R-:W1:Y:S02]  /*02e0*/  S2R R59, SR_TID.X ;  /* 0x00000000003b7919 */ /* 0x000e640000002100 */
[----:B------:R-:W2:Y:S02]  /*02f0*/  I2F.RP R2, R6 ;  /* 0x0000000600027306 */ /* 0x000ea40000209400 */
[----:B------:R-:W-:-:S06]  /*0300*/  IADD3 R0, R0, 0xff, RZ ;  /* 0x000000ff00007810 */ /* 0x000fcc0007ffe0ff */
[----:B--2---:R-:W2:Y:S02]  /*0310*/  MUFU.RCP R2, R2 ;  /* 0x0000000200027308 */ /* 0x004ea40000001000 */
[----:B--2---:R-:W-:-:S06]  /*0320*/  IADD3 R2, R2, 0xffffffe, RZ ;  /* 0x0ffffffe02027810 */ /* 0x004fcc0007ffe0ff */
[----:B------:R2:W3:Y:S02]  /*0330*/  F2I.FTZ.U32.TRUNC.NTZ R3, R2 ;  /* 0x0000000200037305 */ /* 0x0004e4000021f000 */
[----:B--2---:R-:W-:-:S04]  /*0340*/  SHF.R.S32.HI R2, RZ, 0x1f, R0 ;  /* 0x0000001fff027819 */ /* 0x004fc80000011400 */
[----:B------:R-:W-:Y:S01]  /*0350*/  LEA.HI R0, R2, R0, RZ, 0x8 ;  /* 0x0000000002007211 */ /* 0x000fe200078f40ff */
[----:B---3--:R-:W-:-:S03]  /*0360*/  IMAD.MOV R2, RZ, RZ, -R3 ;  /* 0x000000ffff027224 */ /* 0x008fc600078e0a03 */
        /* <DEDUP_REMOVED lines=11> */
[----:B------:R-:W-:Y:S02]  /*0420*/  ISETP.GT.U32.AND P1, PT, R6, R2, PT ;  /* 0x000000020600720c */ /* 0x000fe40003f24070 */
[----:B------:R-:W-:-:S04]  /*0430*/  IADD3 R3, R56, -c[0x0][0x214], R3 ;  /* 0x8000850038037a10 */ /* 0x000fc80007ffe003 */
[----:B------:R-:W-:-:S04]  /*0440*/  IADD3 R5, R3, c[0x0][0x2e8], RZ ;  /* 0x0000ba0003057a10 */ /* 0x000fc80007ffe0ff */
[----:B------:R-:W-:-:S03]  /*0450*/  SHF.R.S32.HI R3, RZ, 0x1f, R5 ;  /* 0x0000001fff037819 */ /* 0x000fc60000011405 */
[----:B------:R-:W-:Y:S01]  /*0460*/  @!P1 IMAD.IADD R2, R2, 0x1, -R6 ;  /* 0x0000000102029824 */ /* 0x000fe200078e0a06 */
[----:B------:R-:W-:Y:S02]  /*0470*/  @!P1 IADD3 R0, R0, 0x1, RZ ;  /* 0x0000000100009810 */ /* 0x000fe40007ffe0ff */
[----:B------:R-:W-:Y:S02]  /*0480*/  ISETP.NE.AND P1, PT, RZ, c[0x0][0x10], PT ;  /* 0x00000400ff007a0c */ /* 0x000fe40003f25270 */
[----:B------:R-:W-:Y:S02]  /*0490*/  ISETP.GE.U32.AND P2, PT, R2, R6, PT ;  /* 0x000000060200720c */ /* 0x000fe40003f46070 */
[----:B------:R-:W2:Y:S01]  /*04a0*/  S2R R6, SR_CTAID.Y ;  /* 0x0000000000067919 */ /* 0x000ea20000002600 */
[----:B------:R-:W-:Y:S02]  /*04b0*/  LOP3.LUT R2, R4, c[0x0][0x10], RZ, 0x3c, !PT ;  /* 0x0000040004027a12 */ /* 0x000fe400078e3cff */
[----:B------:R-:W-:-:S02]  /*04c0*/  LEA.HI R3, R3, R5, RZ, 0x8 ;  /* 0x0000000503037211 */ /* 0x000fc400078f40ff */
[----:B------:R-:W-:Y:S02]  /*04d0*/  ISETP.GE.AND P0, PT, R2, RZ, PT ;  /* 0x000000ff0200720c */ /* 0x000fe40003f06270 */
[----:B------:R-:W-:Y:S02]  /*04e0*/  IADD3 R2, R56, 0xff, RZ ;  /* 0x000000ff38027810 */ /* 0x000fe40007ffe0ff */
[----:B------:R-:W-:Y:S02]  /*04f0*/  SHF.R.S32.HI R3, RZ, 0x8, R3 ;  /* 0x00000008ff037819 */ /* 0x000fe40000011403 */
[----:B------:R-:W-:Y:S02]  /*0500*/  @P2 IADD3 R0, R0, 0x1, RZ ;  /* 0x0000000100002810 */ /* 0x000fe40007ffe0ff */
[----:B------:R-:W-:-:S04]  /*0510*/  SHF.R.S32.HI R4, RZ, 0x1f, R2 ;  /* 0x0000001fff047819 */ /* 0x000fc80000011402 */
[----:B------:R-:W-:Y:S01]  /*0520*/  LEA.HI R2, R4, R2, RZ, 0x8 ;  /* 0x0000000204027211 */ /* 0x000fe200078f40ff */
[----:B------:R-:W-:Y:S01]  /*0530*/  @!P0 IMAD.MOV R0, RZ, RZ, -R0 ;  /* 0x000000ffff008224 */ /* 0x000fe200078e0a00 */
[----:B------:R-:W-:Y:S02]  /*0540*/  @!P1 LOP3.LUT R0, RZ, c[0x0][0x10], RZ, 0x33, !PT ;  /* 0x00000400ff009a12 */ /* 0x000fe400078e33ff */
[----:B------:R-:W-:-:S03]  /*0550*/  SHF.R.S32.HI R2, RZ, 0x8, R2 ;  /* 0x00000008ff027819 */ /* 0x000fc60000011402 */
        /* <DEDUP_REMOVED lines=9> */
[----:B------:R-:W-:Y:S01]  /*05f0*/  LEA.HI R3, R3, R59, RZ, 0x3 ;  /* 0x0000003b03037211 */ /* 0x000fe200078f18ff */
[----:B------:R-:W-:Y:S01]  /*0600*/  IMAD R0, R0, c[0x0][0x1c0], R21 ;  /* 0x0000700000007a24 */ /* 0x000fe200078e0215 */
[----:B------:R-:W-:Y:S02]  /*0610*/  IADD3 R9, -R61, c[0x0][0x214], RZ ;  /* 0x000085003d097a10 */ /* 0x000fe40007ffe1ff */
        /* <DEDUP_REMOVED lines=8> */
[----:B------:R-:W-:Y:S02]  /*06a0*/  ISETP.GE.OR P3, PT, R7, R9, P5 ;  /* 0x000000090700720c */ /* 0x000fe40002f66670 */
[----:B------:R-:W-:Y:S02]  /*06b0*/  SHF.R.S32.HI R7, RZ, 0x1f, R6 ;  /* 0x0000001fff077819 */ /* 0x000fe40000011406 */
[----:B------:R-:W-:Y:S02]  /*06c0*/  SHF.R.S32.HI R3, RZ, 0x1f, R2 ;  /* 0x0000001fff037819 */ /* 0x000fe40000011402 */
[----:B------:R-:W-:-:S02]  /*06d0*/  IADD3 R6, P0, R6, R0, RZ ;  /* 0x0000000006067210 */ /* 0x000fc40007f1e0ff */
[-C--:B------:R-:W-:Y:S01]  /*06e0*/  ISETP.GE.OR P2, PT, R5, R9.reuse, P5 ;  /* 0x000000090500720c */ /* 0x080fe20002f46670 */
[C---:B------:R-:W-:Y:S01]  /*06f0*/  IMAD.WIDE R2, R0.reuse, 0x20, R2 ;  /* 0x0000002000027825 */ /* 0x040fe200078e0202 */
[C---:B------:R-:W-:Y:S02]  /*0700*/  ISETP.GE.OR P4, PT, R0.reuse, R9, P5 ;  /* 0x000000090000720c */ /* 0x040fe40002f86670 */
[----:B------:R-:W-:Y:S02]  /*0710*/  LEA.HI.X.SX32 R7, R0, R7, 0x1, P0 ;  /* 0x0000000700077211 */ /* 0x000fe400000f0eff */
[----:B------:R-:W-:Y:S02]  /*0720*/  IADD3 R5, P1, R4, R2, RZ ;  /* 0x0000000204057210 */ /* 0x000fe40007f3e0ff */
[----:B------:R-:W-:Y:S02]  /*0730*/  IADD3 R0, R0, 0x30, RZ ;  /* 0x0000003000007810 */ /* 0x000fe40007ffe0ff */
[----:B------:R-:W-:-:S02]  /*0740*/  LEA.HI.X.SX32 R3, R4, R3, 0x1, P1 ;  /* 0x0000000304037211 */ /* 0x000fc400008f0eff */
[----:B------:R-:W-:Y:S02]  /*0750*/  ISETP.GE.OR P5, PT, R0, R9, P5 ;  /* 0x000000090000720c */ /* 0x000fe40002fa6670 */
[C---:B------:R-:W-:Y:S01]  /*0760*/  LEA R4, P1, R5.reuse, c[0x0][0x1d8], 0x2 ;  /* 0x0000760005047a11 */ /* 0x040fe200078210ff */
[----:B------:R-:W-:Y:S01]  /*0770*/  @!P4 IMAD.MOV.U32 R8, RZ, RZ, -0x800000 ;  /* 0xff800000ff08c424 */ /* 0x000fe200078e00ff */
[C---:B------:R-:W-:Y:S02]  /*0780*/  LEA R2, P0, R6.reuse, c[0x0][0x208], 0x2 ;  /* 0x0000820006027a11 */ /* 0x040fe400078010ff */
[----:B------:R-:W-:Y:S02]  /*0790*/  LEA.HI.X R5, R5, c[0x0][0x1dc], R3, 0x2, P1 ;  /* 0x0000770005057a11 */ /* 0x000fe400008f1403 */
[----:B------:R-:W-:Y:S01]  /*07a0*/  LEA.HI.X R3, R6, c[0x0][0x20c], R7, 0x2, P0 ;  /* 0x0000830006037a11 */ /* 0x000fe200000f1407 */
[----:B------:R-:W-:Y:S02]  /*07b0*/  @!P3 IMAD.MOV.U32 R7, RZ, RZ, -0x800000 ;  /* 0xff800000ff07b424 */ /* 0x000fe400078e00ff */
[----:B------:R-:W-:Y:S01]  /*07c0*/  @!P2 IMAD.MOV.U32 R6, RZ, RZ, -0x800000 ;  /* 0xff800000ff06a424 */ /* 0x000fe200078e00ff */
        /* <DEDUP_REMOVED lines=8> */
[----:B------:R-:W-:-:S05]  /*0850*/  MOV R0, 0xff800000 ;  /* 0xff80000000007802 */ /* 0x000fca0000000f00 */
[----:B------:R-:W-:Y:S01]  /*0860*/  STG.E [R2.64+0xc0], R0 ;  /* 0x0000c00002007986 */ /* 0x000fe2000c10190a */
[----:B------:R-:W-:Y:S05]  /*0870*/  EXIT ;  /* 0x000000000000794d */ /* 0x000fea0003800000 */
.L_x_1523:
[----:B-1----:R-:W-:Y:S01]  /*0880*/  ISETP.NE.U32.AND P0, PT, RZ, c[0x0][0x2b8], PT ;  /* 0x0000ae00ff007a0c */ /* 0x002fe20003f05070 */
[----:B------:R-:W-:-:S03]  /*0890*/  IMAD.MOV.U32 R11, RZ, RZ, R245 ;  /* 0x000000ffff0b7224 */ /* 0x000fc600078e00f5 */
[----:B------:R-:W-:-:S13]  /*08a0*/  ISETP.NE.AND.EX P0, PT, RZ, c[0x0][0x2bc], PT, P0 ;  /* 0x0000af00ff007a0c */ /* 0x000fda0003f05300 */
[----:B------:R-:W-:-:S04]  /*08b0*/  @P0 IMAD.MOV.U32 R2, RZ, RZ, 0x4 ;  /* 0x00000004ff020424 */ /* 0x000fc800078e00ff */
[----:B------:R-:W-:-:S05]  /*08c0*/  @P0 IMAD.WIDE R2, R245, R2, c[0x0][0x2b8] ;  /* 0x0000ae00f5020625 */ /* 0x000fca00078e0202 */
[----:B------:R1:W5:Y:S01]  /*08d0*/  @P0 LDG.E R11, [R2.64] ;  /* 0x0000000a020b0981 */ /* 0x000362000c1e1900 */
[----:B------:R-:W-:Y:S01]  /*08e0*/  ISETP.NE.U32.AND P0, PT, RZ, c[0x0][0x2c0], PT ;  /* 0x0000b000ff007a0c */ /* 0x000fe20003f05070 */
[----:B------:R-:W-:Y:S01]  /*08f0*/  IMAD.MOV.U32 R4, RZ, RZ, RZ ;  /* 0x000000ffff047224 */ /* 0x000fe200078e00ff */
[----:B------:R-:W-:Y:S01]  /*0900*/  PLOP3.LUT P6, PT, PT, PT, PT, 0x80, 0x0 ;  /* 0x000000000000781c */ /* 0x000fe20003fcf070 */
[----:B------:R-:W-:Y:S01]  /*0910*/  IMAD.MOV.U32 R0, RZ, RZ, RZ ;  /* 0x000000ffff007224 */ /* 0x000fe200078e00ff */
[----:B------:R-:W-:-:S13]  /*0920*/  ISETP.NE.AND.EX P0, PT, RZ, c[0x0][0x2c4], PT, P0 ;  /* 0x0000b100ff007a0c */ /* 0x000fda0003f05300 */
[----:B------:R-:W-:Y:S05]  /*0930*/  @!P0 BRA `(.L_x_1524) ;  /* 0x0000008000008947 */ /* 0x000fea0003800000 */
[----:B------:R-:W-:Y:S01]  /*0940*/  SHF.R.S32.HI R0, RZ, 0x1f, R245 ;  /* 0x0000001fff007819 */ /* 0x000fe200000114f5 */
[----:B-1----:R-:W-:Y:S01]  /*0950*/  IMAD.WIDE.U32 R2, R245, c[0x0][0x2c8], RZ ;  /* 0x0000b200f5027a25 */ /* 0x002fe200078e00ff */
[----:B------:R-:W-:-:S03]  /*0960*/  PLOP3.LUT P6, PT, PT, PT, PT, 0x8, 0x0 ;  /* 0x000000000000781c */ /* 0x000fc60003fce170 */
[----:B------:R-:W-:Y:S01]  /*0970*/  IMAD R0, R0, c[0x0][0x2c8], RZ ;  /* 0x0000b20000007a24 */ /* 0x000fe200078e02ff */
[----:B------:R-:W-:-:S03]  /*0980*/  LEA R4, P0, R2, c[0x0][0x2c0], 0x2 ;  /* 0x0000b00002047a11 */ /* 0x000fc600078010ff */
[----:B------:R-:W-:-:S05]  /*0990*/  IMAD R0, R245, c[0x0][0x2cc], R0 ;  /* 0x0000b300f5007a24 */ /* 0x000fca00078e0200 */
[----:B------:R-:W-:-:S04]  /*09a0*/  IADD3 R0, R3, R0, RZ ;  /* 0x0000000003007210 */ /* 0x000fc80007ffe0ff */
[----:B------:R-:W-:-:S04]  /*09b0*/  LEA.HI.X R0, R2, c[0x0][0x2c4], R0, 0x2, P0 ;  /* 0x0000b10002007a11 */ /* 0x000fc800000f1400 */
.L_x_1524:
[----:B-1----:R-:W-:Y:S01]  /*09c0*/  IABS R2, c[0x0][0x2d0] ;  /* 0x0000b40000027a13 */ /* 0x002fe20000000000 */
        /* <DEDUP_REMOVED lines=78> */
[----:B-----5:R-:W-:-:S03]  /*0eb0*/  MOV R11, R2 ;  /* 0x00000002000b7202 */ /* 0x020fc60000000f00 */
[----:B------:R-:W-:Y:S01]  /*0ec0*/  IMAD.IADD R17, R3, 0x1, R4 ;  /* 0x0000000103117824 */ /* 0x000fe200078e0204 */
[----:B------:R-:W-:Y:S05]  /*0ed0*/  BRA `(.L_x_1526) ;  /* 0x0000039000007947 */ /* 0x000fea0003800000 */
.L_x_1525:
[----:B------:R-:W-:Y:S02]  /*0ee0*/  IABS R5, c[0x0][0x1c8] ;  /* 0x0000720000057a13 */ /* 0x000fe40000000000 */
[----:B------:R-:W-:Y:S02]  /*0ef0*/  IABS R4, R21 ;  /* 0x0000001500047213 */ /* 0x000fe40000000000 */
[----:B------:R-:W1:Y:S01]  /*0f00*/  I2F.RP R2, R5 ;  /* 0x0000000500027306 */ /* 0x000e620000209400 */
[----:B------:R-:W-:Y:S02]  /*0f10*/  LEA R15, R191, 0xffffff00, 0x8 ;  /* 0xffffff00bf0f7811 */ /* 0x000fe400078e40ff */
        /* <DEDUP_REMOVED lines=21> */
[C---:B------:R-:W-:Y:S01]  /*1070*/  IMAD.X R2, R4.reuse, 0x1, R20, P1 ;  /* 0x0000000104027824 */ /* 0x040fe200008e0614 */
        /* <DEDUP_REMOVED lines=9> */
[----:B------:R-:W-:Y:S01]  /*1110*/  IADD3 R3, R9, R2, RZ ;  /* 0x0000000209037210 */ /* 0x000fe20007ffe0ff */
[C---:B------:R-:W-:Y:S01]  /*1120*/  IMAD R12, R11.reuse, c[0x0][0x184], R6 ;  /* 0x000061000b0c7a24 */ /* 0x040fe200078e0206 */
[----:B------:R-:W-:Y:S01]  /*1130*/  MOV R2, R8 ;  /* 0x0000000800027202 */ /* 0x000fe20000000f00 */
[----:B------:R-:W-:Y:S02]  /*1140*/  IMAD R6, R10, c[0x0][0x188], RZ ;  /* 0x000062000a067a24 */ /* 0x000fe400078e02ff */
[----:B------:R-:W-:Y:S01]  /*1150*/  @!P1 IMAD.MOV R0, RZ, RZ, -R0 ;  /* 0x000000ffff009224 */ /* 0x000fe200078e0a00 */
[----:B------:R-:W-:Y:S01]  /*1160*/  @!P0 LOP3.LUT R0, RZ, c[0x0][0x1c8], RZ, 0x33, !PT ;  /* 0x00007200ff008a12 */ /* 0x000fe200078e33ff */
[----:B------:R-:W-:-:S03]  /*1170*/  IMAD.WIDE.U32 R8, R11, c[0x0][0x180], R2 ;  /* 0x000060000b087a25 */ /* 0x000fc600078e0002 */
[----:B------:R-:W-:Y:S01]  /*1180*/  SHF.R.S32.HI R14, RZ, 0x1f, R0 ;  /* 0x0000001fff0e7819 */ /* 0x000fe20000011400 */
[----:B------:R-:W-:Y:S01]  /*1190*/  IMAD.IADD R3, R5, 0x1, R7 ;  /* 0x0000000105037824 */ /* 0x000fe200078e0207 */
[----:B------:R-:W-:Y:S01]  /*11a0*/  IADD3 R5, R9, R12, RZ ;  /* 0x0000000c09057210 */ /* 0x000fe20007ffe0ff */
[----:B------:R-:W-:Y:S01]  /*11b0*/  IMAD.MOV.U32 R2, RZ, RZ, R4 ;  /* 0x000000ffff027224 */ /* 0x000fe200078e0004 */
[----:B------:R-:W-:Y:S01]  /*11c0*/  MOV R4, R8 ;  /* 0x0000000800047202 */ /* 0x000fe20000000f00 */
[----:B------:R-:W-:Y:S01]  /*11d0*/  IMAD R9, R14, c[0x0][0x1b0], RZ ;  /* 0x00006c000e097a24 */ /* 0x000fe200078e02ff */
[----:B------:R-:W-:Y:S01]  /*11e0*/  MOV R13, R0 ;  /* 0x00000000000d7202 */ /* 0x000fe20000000f00 */
[C---:B------:R-:W-:Y:S02]  /*11f0*/  IMAD R10, R11.reuse, c[0x0][0x18c], R6 ;  /* 0x000063000b0a7a24 */ /* 0x040fe400078e0206 */
[----:B------:R-:W-:-:S04]  /*1200*/  IMAD.WIDE.U32 R6, R11, c[0x0][0x188], R2 ;  /* 0x000062000b067a25 */ /* 0x000fc800078e0002 */
[----:B------:R-:W-:Y:S01]  /*1210*/  IMAD.WIDE.U32 R2, R0, c[0x0][0x1b0], R4 ;  /* 0x00006c0000027a25 */ /* 0x000fe200078e0004 */
[----:B------:R-:W-:-:S03]  /*1220*/  MOV R18, R6 ;  /* 0x0000000600127202 */ /* 0x000fc60000000f00 */
[----:B------:R-:W-:Y:S02]  /*1230*/  IMAD R4, R0, c[0x0][0x1b4], R9 ;  /* 0x00006d0000047a24 */ /* 0x000fe400078e0209 */
[----:B------:R-:W-:Y:S02]  /*1240*/  IMAD.IADD R19, R7, 0x1, R10 ;  /* 0x0000000107137824 */ /* 0x000fe400078e020a */
[----:B------:R-:W-:Y:S01]  /*1250*/  IMAD.MOV.U32 R11, RZ, RZ, R2 ;  /* 0x000000ffff0b7224 */ /* 0x000fe200078e0002 */
[----:B------:R-:W-:Y:S02]  /*1260*/  IADD3 R17, R3, R4, RZ ;  /* 0x0000000403117210 */ /* 0x000fe40007ffe0ff */
.L_x_1526:
[----:B------:R-:W-:Y:S01]  /*1270*/  SHF.R.S32.HI R7, RZ, 0x1f, R59 ;  /* 0x0000001fff077819 */ /* 0x000fe2000001143b */
[----:B------:R-:W-:Y:S01]  /*1280*/  IMAD R12, R14, c[0x0][0x1b8], RZ ;  /* 0x00006e000e0c7a24 */ /* 0x000fe200078e02ff */
[----:B------:R-:W-:Y:S02]  /*1290*/  ULDC.64 UR6, c[0x0][0x198] ;  /* 0x0000660000067ab9 */ /* 0x000fe40000000a00 */
[CC--:B------:R-:W-:Y:S01]  /*12a0*/  LEA.HI R24, R7.reuse, R59.reuse, RZ, 0x4 ;  /* 0x0000003b07187211 */ /* 0x0c0fe200078f20ff */
[----:B------:R-:W-:Y:S01]  /*12b0*/  USHF.L.U32 UR9, UR6, 0x6, URZ ;  /* 0x0000000606097899 */ /* 0x000fe2000800063f */
[CC--:B------:R-:W-:Y:S01]  /*12c0*/  LEA.HI R6, R7.reuse, R59.reuse, RZ, 0x2 ;  /* 0x0000003b07067211 */ /* 0x0c0fe200078f10ff */
[----:B------:R-:W-:Y:S01]  /*12d0*/  UMOV UR8, 0x6 ;  /* 0x0000000600087882 */ /* 0x000fe20000000000 */
[----:B------:R-:W-:Y:S01]  /*12e0*/  SHF.R.S32.HI R4, RZ, 0x4, R24 ;  /* 0x00000004ff047819 */ /* 0x000fe20000011418 */
[----:B------:R-:W-:Y:S01]  /*12f0*/  USHF.L.U64.HI UR7, UR6, UR8, UR7 ;  /* 0x0000000806077299 */ /* 0x000fe20008010207 */
[----:B------:R-:W-:Y:S01]  /*1300*/  LEA.HI R8, R7, R59, RZ, 0x3 ;  /* 0x0000003b07087211 */ /* 0x000fe200078f18ff */
[----:B------:R-:W-:Y:S01]  /*1310*/  ULDC.64 UR4, c[0x0][0x1a0] ;  /* 0x0000680000047ab9 */ /* 0x000fe20000000a00 */
[----:B------:R-:W-:Y:S01]  /*1320*/  LEA.HI R0, R24, R4, RZ, 0x1 ;  /* 0x0000000418007211 */ /* 0x000fe200078f08ff */
[----:B------:R-:W-:Y:S01]  /*1330*/  USHF.L.U64.HI UR5, UR4, UR8, UR5 ;  /* 0x0000000804057299 */ /* 0x000fe20008010205 */
[----:B------:R-:W-:Y:S01]  /*1340*/  LOP3.LUT R5, R6, 0xfffffffc, RZ, 0xc0, !PT ;  /* 0xfffffffc06057812 */ /* 0x000fe200078ec0ff */
[----:B------:R-:W-:Y:S01]  /*1350*/  USHF.L.U32 UR4, UR4, 0x6, URZ ;  /* 0x0000000604047899 */ /* 0x000fe2000800063f */
[----:B------:R-:W-:-:S02]  /*1360*/  LOP3.LUT R0, R0, 0xfffffffe, RZ, 0xc0, !PT ;  /* 0xfffffffe00007812 */ /* 0x000fc400078ec0ff */
[----:B------:R-:W-:Y:S02]  /*1370*/  SHF.R.S32.HI R9, RZ, 0x3, R8 ;  /* 0x00000003ff097819 */ /* 0x000fe40000011408 */
[----:B------:R-:W-:Y:S01]  /*1380*/  SHF.R.S32.HI R2, RZ, 0x2, R6 ;  /* 0x00000002ff027819 */ /* 0x000fe20000011406 */
[----:B------:R-:W-:Y:S01]  /*1390*/  IMAD.IADD R27, R4, 0x1, -R0 ;  /* 0x00000001041b7824 */ /* 0x000fe200078e0a00 */
[----:B------:R-:W-:Y:S01]  /*13a0*/  LOP3.LUT R0, R8, 0xfffffff8, RZ, 0xc0, !PT ;  /* 0xfffffff808007812 */ /* 0x000fe200078ec0ff */
[----:B------:R-:W-:Y:S01]  /*13b0*/  IMAD.IADD R4, R59, 0x1, -R5 ;  /* 0x000000013b047824 */ /* 0x000fe200078e0a05 */
[----:B------:R-:W-:Y:S01]  /*13c0*/  LEA.HI R6, R6, R2, RZ, 0x1 ;  /* 0x0000000206067211 */ /* 0x000fe200078f08ff */
[----:B------:R-:W-:Y:S01]  /*13d0*/  IMAD.SHL.U32 R5, R9, 0x40, RZ ;  /* 0x0000004009057824 */ /* 0x000fe200078e00ff */
[----:B------:R-:W-:Y:S01]  /*13e0*/  LEA.HI R60, R7, R59, RZ, 0x5 ;  /* 0x0000003b073c7211 */ /* 0x000fe200078f28ff */
[----:B------:R-:W-:Y:S01]  /*13f0*/  IMAD.SHL.U32 R4, R4, 0x8, RZ ;  /* 0x0000000804047824 */ /* 0x000fe200078e00ff */
[----:B------:R-:W-:Y:S01]  /*1400*/  LOP3.LUT R10, R6, 0x7fffffe, RZ, 0xc0, !PT ;  /* 0x07fffffe060a7812 */ /* 0x000fe200078ec0ff */
[----:B------:R-:W-:Y:S01]  /*1410*/  IMAD.IADD R0, R59, 0x1, -R0 ;  /* 0x000000013b007824 */ /* 0x000fe200078e0a00 */
[----:B------:R-:W-:-:S02]  /*1420*/  LOP3.LUT R5, R5, 0xc0, RZ, 0xc0, !PT ;  /* 0x000000c005057812 */ /* 0x000fc400078ec0ff */
[----:B------:R-:W-:Y:S01]  /*1430*/  SHF.R.S32.HI R57, RZ, 0x5, R60 ;  /* 0x00000005ff397819 */ /* 0x000fe2000001143c */
[----:B------:R-:W-:Y:S01]  /*1440*/  IMAD.IADD R10, R2, 0x1, -R10 ;  /* 0x00000001020a7824 */ /* 0x000fe200078e0a0a */
[----:B------:R-:W-:Y:S02]  /*1450*/  LOP3.LUT R7, R5, 0x18, R4, 0xf8, !PT ;  /* 0x0000001805077812 */ /* 0x000fe400078ef804 */
[----:B------:R-:W-:Y:S01]  /*1460*/  SHF.R.U32.HI R6, RZ, 0x3, R5 ;  /* 0x00000003ff067819 */ /* 0x000fe20000011605 */
[----:B------:R-:W-:Y:S01]  /*1470*/  IMAD R10, R57, 0x8, R10 ;  /* 0x00000008390a7824 */ /* 0x000fe200078e020a */
[----:B------:R-:W-:Y:S02]  /*1480*/  LEA.HI R5, R8, R9, RZ, 0x1 ;  /* 0x0000000908057211 */ /* 0x000fe400078f08ff */
[----:B------:R-:W-:Y:S02]  /*1490*/  LEA.HI R16, R0, R0, RZ, 0x1 ;  /* 0x0000000000107211 */ /* 0x000fe400078f08ff */
[----:B------:R-:W-:-:S02]  /*14a0*/  LOP3.LUT R8, R7, R6, RZ, 0x3c, !PT ;  /* 0x0000000607087212 */ /* 0x000fc400078e3cff */
[----:B------:R-:W-:Y:S02]  /*14b0*/  LOP3.LUT R7, R5, 0xfffffffe, RZ, 0xc0, !PT ;  /* 0xfffffffe05077812 */ /* 0x000fe400078ec0ff */
[----:B------:R-:W-:Y:S01]  /*14c0*/  LOP3.LUT R6, R16, 0xfffffffe, RZ, 0xc0, !PT ;  /* 0xfffffffe10067812 */ /* 0x000fe200078ec0ff */
[----:B------:R-:W-:Y:S01]  /*14d0*/  IMAD.U32 R183, R10, 0x20, R8 ;  /* 0x000000200ab77824 */ /* 0x000fe200078e0008 */
[----:B------:R-:W-:Y:S01]  /*14e0*/  SHF.R.S32.HI R5, RZ, 0x1f, R245 ;  /* 0x0000001fff057819 */ /* 0x000fe200000114f5 */
[----:B------:R-:W-:Y:S01]  /*14f0*/  IMAD.IADD R25, R9, 0x1, -R7 ;  /* 0x0000000109197824 */ /* 0x000fe200078e0a07 */
[----:B------:R-:W-:Y:S01]  /*1500*/  IADD3 R8, P1, R4, R11, RZ ;  /* 0x0000000b04087210 */ /* 0x000fe20007f3e0ff */
[----:B------:R-:W-:Y:S01]  /*1510*/  IMAD.IADD R252, R0, 0x1, -R6 ;  /* 0x0000000100fc7824 */ /* 0x000fe200078e0a06 */
[----:B------:R-:W-:Y:S01]  /*1520*/  IADD3 R6, P0, R4, R18, RZ ;  /* 0x0000001204067210 */ /* 0x000fe20007f1e0ff */
[----:B------:R-:W-:Y:S01]  /*1530*/  IMAD R0, R5, c[0x0][0x178], RZ ;  /* 0x00005e0005007a24 */ /* 0x000fe200078e02ff */
[----:B------:R-:W-:Y:S01]  /*1540*/  SHF.R.S32.HI R5, RZ, 0x1f, R4 ;  /* 0x0000001fff057819 */ /* 0x000fe20000011404 */
[----:B------:R-:W-:Y:S01]  /*1550*/  IMAD.SHL.U32 R183, R183, 0x2, RZ ;  /* 0x00000002b7b77824 */ /* 0x000fe200078e00ff */
[----:B------:R-:W-:Y:S01]  /*1560*/  LOP3.LUT R11, R24, 0xfffffff0, RZ, 0xc0, !PT ;  /* 0xfffffff0180b7812 */ /* 0x000fe200078ec0ff */
[----:B------:R-:W-:Y:S01]  /*1570*/  IMAD R0, R245, c[0x0][0x17c], R0 ;  /* 0x00005f00f5007a24 */ /* 0x000fe200078e0200 */
[----:B------:R-:W-:Y:S01]  /*1580*/  SHF.R.S32.HI R10, RZ, 0x1f, R21 ;  /* 0x0000001fff0a7819 */ /* 0x000fe20000011415 */
[C---:B------:R-:W-:Y:S01]  /*1590*/  IMAD.X R7, R5.reuse, 0x1, R19, P0 ;  /* 0x0000000105077824 */ /* 0x040fe200000e0613 */
[----:B------:R-:W-:Y:S01]  /*15a0*/  SHF.R.S32.HI R3, RZ, 0x1f, R2 ;  /* 0x0000001fff037819 */ /* 0x000fe20000011402 */
[----:B------:R-:W-:Y:S01]  /*15b0*/  IMAD.X R9, R5, 0x1, R17, P1 ;  /* 0x0000000105097824 */ /* 0x000fe200008e0611 */
[----:B------:R-:W-:Y:S01]  /*15c0*/  IADD3 R18, P0, R2, R15, RZ ;  /* 0x0000000f02127210 */ /* 0x000fe20007f1e0ff */
[----:B------:R-:W-:Y:S01]  /*15d0*/  IMAD.WIDE.U32 R4, R245, c[0x0][0x178], R4 ;  /* 0x00005e00f5047a25 */ /* 0x000fe200078e0004 */
[----:B------:R-:W-:-:S03]  /*15e0*/  SHF.R.S32.HI R26, RZ, 0x1, R16 ;  /* 0x00000001ff1a7819 */ /* 0x000fc60000011410 */
[----:B------:R-:W-:Y:S02]  /*15f0*/  IMAD.IADD R17, R59, 0x1, -R11 ;  /* 0x000000013b117824 */ /* 0x000fe400078e0a0b */
[----:B------:R-:W-:Y:S02]  /*1600*/  IMAD.IADD R5, R5, 0x1, R0 ;  /* 0x0000000105057824 */ /* 0x000fe400078e0200 */
[----:B------:R-:W-:Y:S01]  /*1610*/  IMAD R0, R10, c[0x0][0x1a8], RZ ;  /* 0x00006a000a007a24 */ /* 0x000fe200078e02ff */
[----:B------:R-:W-:Y:S01]  /*1620*/  LEA.HI R19, R17, R17, RZ, 0x1 ;  /* 0x0000001111137211 */ /* 0x000fe200078f08ff */
[C---:B------:R-:W-:Y:S02]  /*1630*/  IMAD R24, R13.reuse, c[0x0][0x1bc], R12 ;  /* 0x00006f000d187a24 */ /* 0x040fe400078e020c */
[----:B------:R-:W-:Y:S01]  /*1640*/  IMAD.WIDE.U32 R12, R13, c[0x0][0x1b8], R6 ;  /* 0x00006e000d0c7a25 */ /* 0x000fe200078e0006 */
[----:B------:R-:W-:-:S03]  /*1650*/  SHF.R.S32.HI R10, RZ, 0x1, R19 ;  /* 0x00000001ff0a7819 */ /* 0x000fc60000011413 */
[----:B------:R-:W-:Y:S01]  /*1660*/  IMAD R6, R21, c[0x0][0x1ac], R0 ;  /* 0x00006b0015067a24 */ /* 0x000fe200078e0200 */
[----:B------:R-:W-:Y:S01]  /*1670*/  SHF.R.S32.HI R0, RZ, 0x1f, R19 ;  /* 0x0000001fff007819 */ /* 0x000fe20000011413 */
[----:B------:R-:W-:-:S03]  /*1680*/  IMAD.WIDE R22, R22, 0x40, R2 ;  /* 0x0000004016167825 */ /* 0x000fc600078e0202 */
[----:B------:R-:W-:Y:S01]  /*1690*/  LEA.HI R0, R0, R10, RZ, 0x2 ;  /* 0x0000000a00007211 */ /* 0x000fe200078f10ff */
[C---:B------:R-:W-:Y:S02]  /*16a0*/  IMAD.X R20, R3.reuse, 0x1, R20, P0 ;  /* 0x0000000103147824 */ /* 0x040fe400000e0614 */
[----:B------:R-:W-:Y:S01]  /*16b0*/  IMAD R3, R3, c[0x0][0x198], RZ ;  /* 0x0000660003037a24 */ /* 0x000fe200078e02ff */
[----:B------:R-:W-:Y:S01]  /*16c0*/  LOP3.LUT R14, R0, 0xfffffffc, RZ, 0xc0, !PT ;  /* 0xfffffffc000e7812 */ /* 0x000fe200078ec0ff */
[----:B------:R-:W-:-:S04]  /*16d0*/  IMAD.WIDE.U32 R4, R21, c[0x0][0x1a8], R4 ;  /* 0x00006a0015047a25 */ /* 0x000fc800078e0004 */
[----:B------:R-:W-:Y:S02]  /*16e0*/  IMAD.SHL.U32 R11, R26, 0x40, RZ ;  /* 0x000000401a0b7824 */ /* 0x000fe400078e00ff */
[C---:B------:R-:W-:Y:S02]  /*16f0*/  IMAD R15, R2.reuse, c[0x0][0x19c], R3 ;  /* 0x00006700020f7a24 */ /* 0x040fe400078e0203 */
[----:B------:R-:W-:Y:S01]  /*1700*/  IMAD.IADD R3, R5, 0x1, R6 ;  /* 0x0000000105037824 */ /* 0x000fe200078e0206 */
[----:B------:R-:W-:Y:S01]  /*1710*/  LOP3.LUT R0, R11, 0xc0, RZ, 0xc0, !PT ;  /* 0x000000c00b007812 */ /* 0x000fe200078ec0ff */
[----:B------:R-:W-:-:S04]  /*1720*/  IMAD.WIDE.U32 R6, R2, c[0x0][0x198], R8 ;  /* 0x0000660002067a25 */ /* 0x000fc800078e0008 */
[----:B------:R-:W-:Y:S01]  /*1730*/  IMAD.SHL.U32 R5, R25, 0x8, RZ ;  /* 0x0000000819057824 */ /* 0x000fe200078e00ff */
[----:B------:R-:W-:Y:S01]  /*1740*/  LEA R239, P0, R6, c[0x0][0x168], 0x1 ;  /* 0x00005a0006ef7a11 */ /* 0x000fe200078008ff */
[----:B------:R-:W-:Y:S02]  /*1750*/  IMAD.MOV.U32 R2, RZ, RZ, R4 ;  /* 0x000000ffff027224 */ /* 0x000fe400078e0004 */
[----:B------:R-:W-:Y:S01]  /*1760*/  IMAD R4, R23, c[0x0][0x190], RZ ;  /* 0x0000640017047a24 */ /* 0x000fe200078e02ff */
[----:B------:R-:W-:Y:S01]  /*1770*/  LOP3.LUT R9, R0, 0x8, R5, 0xf8, !PT ;  /* 0x0000000800097812 */ /* 0x000fe200078ef805 */
[----:B------:R-:W-:Y:S01]  /*1780*/  IMAD.IADD R7, R7, 0x1, R15 ;  /* 0x0000000107077824 */ /* 0x000fe200078e020f */
[----:B------:R-:W-:Y:S01]  /*1790*/  SHF.R.U32.HI R0, RZ, 0x3, R0 ;  /* 0x00000003ff007819 */ /* 0x000fe20000011600 */
[C---:B------:R-:W-:Y:S02]  /*17a0*/  IMAD R8, R22.reuse, c[0x0][0x194], R4 ;  /* 0x0000650016087a24 */ /* 0x040fe400078e0204 */
[----:B------:R-:W-:Y:S01]  /*17b0*/  IMAD.WIDE.U32 R4, R22, c[0x0][0x190], R2 ;  /* 0x0000640016047a25 */ /* 0x000fe200078e0002 */
[----:B------:R-:W-:-:S02]  /*17c0*/  LOP3.LUT R16, R9, R0, RZ, 0x3c, !PT ;  /* 0x0000000009107212 */ /* 0x000fc400078e3cff */
[----:B------:R-:W-:Y:S01]  /*17d0*/  LEA.HI.X R238, R6, c[0x0][0x16c], R7, 0x1, P0 ;  /* 0x00005b0006ee7a11 */ /* 0x000fe200000f0c07 */
[----:B------:R-:W-:Y:S01]  /*17e0*/  IMAD.IADD R0, R5, 0x1, R8 ;  /* 0x0000000105007824 */ /* 0x000fe200078e0208 */
[C---:B------:R-:W-:Y:S01]  /*17f0*/  LEA R2, P0, R4.reuse, c[0x0][0x160], 0x1 ;  /* 0x0000580004027a11 */ /* 0x040fe200078008ff */
[----:B------:R-:W-:Y:S02]  /*1800*/  IMAD.MOV.U32 R6, RZ, RZ, R12 ;  /* 0x000000ffff067224 */ /* 0x000fe400078e000c */
[----:B------:R-:W-:Y:S01]  /*1810*/  IMAD.MOV.U32 R5, RZ, RZ, c[0x0][0x190] ;  /* 0x00006400ff057624 */ /* 0x000fe200078e00ff */
[----:B------:R-:W-:Y:S01]  /*1820*/  LEA.HI.X R3, R4, c[0x0][0x164], R0, 0x1, P0 ;  /* 0x0000590004037a11 */ /* 0x000fe200000f0c00 */
[----:B------:R-:W-:Y:S01]  /*1830*/  IMAD.IADD R7, R13, 0x1, R24 ;  /* 0x000000010d077824 */ /* 0x000fe200078e0218 */
[----:B------:R-:W-:Y:S01]  /*1840*/  IADD3 R12, P0, R239, UR9, RZ ;  /* 0x00000009ef0c7c10 */ /* 0x000fe2000ff1e0ff */
[----:B------:R-:W-:Y:S01]  /*1850*/  IMAD.IADD R25, R10, 0x1, -R14 ;  /* 0x000000010a197824 */ /* 0x000fe200078e0a0e */
[C---:B------:R-:W-:Y:S01]  /*1860*/  LEA R4, P1, R5.reuse, R2, 0x6 ;  /* 0x0000000205047211 */ /* 0x040fe200078230ff */
[----:B------:R-:W-:Y:S01]  /*1870*/  IMAD.MOV.U32 R8, RZ, RZ, c[0x0][0x194] ;  /* 0x00006500ff087624 */ /* 0x000fe200078e00ff */
[----:B------:R-:W-:Y:S01]  /*1880*/  IADD3.X R13, R238, UR7, RZ, P0, !PT ;  /* 0x00000007ee0d7c10 */ /* 0x000fe200087fe4ff */
[----:B------:R-:W-:Y:S01]  /*1890*/  IMAD.WIDE.U32 R14, R18, c[0x0][0x1a0], R6 ;  /* 0x00006800120e7a25 */ /* 0x000fe200078e0006 */
[----:B------:R-:W-:Y:S01]  /*18a0*/  IADD3 R10, P0, R12, UR9, RZ ;  /* 0x000000090c0a7c10 */ /* 0x000fe2000ff1e0ff */
[----:B------:R-:W-:Y:S01]  /*18b0*/  @!PT LDS RZ, [RZ] ;  /* 0x00000000fffff984 */ /* 0x000fe20000000800 */
[----:B------:R-:W-:Y:S01]  /*18c0*/  @!PT LDS RZ, [RZ] ;  /* 0x00000000fffff984 */ /* 0x000fe20000000800 */
[----:B------:R-:W-:Y:S01]  /*18d0*/  @!PT LDS RZ, [RZ] ;  /* 0x00000000fffff984 */ /* 0x000fe20000000800 */
[----:B------:R1:W-:Y:S01]  /*18e0*/  LDGSTS.E.BYPASS.LTC128B.128 [R183], [R2.64] ;  /* 0x0000000002b77fae */ /* 0x0003e2000b901d4a */
[----:B------:R-:W-:Y:S01]  /*18f0*/  LEA.HI.X R5, R5, R3, R8, 0x6, P1 ;  /* 0x0000000305057211 */ /* 0x000fe200008f3408 */
[----:B------:R-:W-:Y:S01]  /*1900*/  IMAD R0, R20, c[0x0][0x1a0], RZ ;  /* 0x0000680014007a24 */ /* 0x000fe200078e02ff */
[----:B------:R-:W-:-:S02]  /*1910*/  IADD3.X R11, R13, UR7, RZ, P0, !PT ;  /* 0x000000070d0b7c10 */ /* 0x000fc400087fe4ff */
[----:B------:R-:W-:Y:S01]  /*1920*/  IADD3 R8, P0, R10, UR9, RZ ;  /* 0x000000090a087c10 */ /* 0x000fe2000ff1e0ff */
[----:B------:R2:W-:Y:S01]  /*1930*/  LDGSTS.E.BYPASS.LTC128B.128 [R183+0x800], [R4.64] ;  /* 0x0080000004b77fae */ /* 0x0005e2000b901d4a */
[----:B------:R-:W-:Y:S01]  /*1940*/  IMAD R0, R18, c[0x0][0x1a4], R0 ;  /* 0x0000690012007a24 */ /* 0x000fe200078e0200 */
[----:B------:R-:W-:Y:S02]  /*1950*/  LOP3.LUT P1, RZ, R25, 0x2, RZ, 0xc0, !PT ;  /* 0x0000000219ff7812 */ /* 0x000fe4000782c0ff */
[----:B------:R-:W-:Y:S01]  /*1960*/  IADD3.X R9, R11, UR7, RZ, P0, !PT ;  /* 0x000000070b097c10 */ /* 0x000fe200087fe4ff */
[----:B------:R-:W-:Y:S01]  /*1970*/  IMAD.IADD R0, R15, 0x1, R0 ;  /* 0x000000010f007824 */ /* 0x000fe200078e0200 */
[----:B------:R-:W-:-:S04]  /*1980*/  IADD3 R6, P0, R8, UR9, RZ ;  /* 0x0000000908067c10 */ /* 0x000fc8000ff1e0ff */
        /* <DEDUP_REMOVED lines=15> */
[----:B------:R-:W-:Y:S02]  /*1a80*/  IADD3.X R9, R3, UR7, RZ, P0, !PT ;  /* 0x0000000703097c10 */ /* 0x000fe400087fe4ff */
[C---:B------:R-:W-:Y:S01]  /*1a90*/  LEA R241, P0, R14.reuse, c[0x0][0x170], 0x1 ;  /* 0x00005c000ef17a11 */ /* 0x040fe200078008ff */
[----:B--2---:R-:W-:Y:S02]  /*1aa0*/  IMAD R4, R27, 0x8, R252 ;  /* 0x000000081b047824 */ /* 0x004fe400078e02fc */
[----:B------:R2:W-:Y:S01]  /*1ab0*/  LDGSTS.E.BYPASS.LTC128B.128 [R183+0x4800], [R8.64] ;  /* 0x0480000008b77fae */ /* 0x0005e2000b901d4a */
[----:B------:R-:W-:Y:S01]  /*1ac0*/  LEA.HI.X R240, R14, c[0x0][0x174], R0, 0x1, P0 ;  /* 0x00005d000ef07a11 */ /* 0x000fe200000f0c00 */
[----:B------:R-:W-:Y:S01]  /*1ad0*/  IMAD.SHL.U32 R0, R25, 0x40, RZ ;  /* 0x0000004019007824 */ /* 0x000fe200078e00ff */
[----:B------:R-:W-:Y:S01]  /*1ae0*/  LOP3.LUT R5, R19, 0x7fffffe, RZ, 0xc0, !PT ;  /* 0x07fffffe13057812 */ /* 0x000fe200078ec0ff */
[----:B------:R-:W0:Y:S02]  /*1af0*/  LDGDEPBAR ;  /* 0x00000000000079af */ /* 0x000e240000000000 */
[----:B-----5:R-:W-:Y:S01]  /*1b00*/  IMAD.MOV.U32 R7, RZ, RZ, R240 ;  /* 0x000000ffff077224 */ /* 0x020fe200078e00f0 */
[----:B------:R-:W-:Y:S01]  /*1b10*/  LOP3.LUT R0, R0, 0xc0, RZ, 0xc0, !PT ;  /* 0x000000c000007812 */ /* 0x000fe200078ec0ff */
[----:B------:R-:W-:Y:S01]  /*1b20*/  IMAD.IADD R58, R17, 0x1, -R5 ;  /* 0x00000001113a7824 */ /* 0x000fe200078e0a05 */
[----:B-1----:R-:W-:Y:S01]  /*1b30*/  SHF.R.S32.HI R3, RZ, 0x1f, R17 ;  /* 0x0000001fff037819 */ /* 0x002fe20000011411 */
[----:B------:R-:W-:-:S05]  /*1b40*/  IMAD.SHL.U32 R2, R27, 0x8, RZ ;  /* 0x000000081b027824 */ /* 0x000fca00078e00ff */
[----:B------:R-:W-:Y:S02]  /*1b50*/  LOP3.LUT R6, R0, 0x8, R2, 0xf8, !PT ;  /* 0x0000000800067812 */ /* 0x000fe400078ef802 */
[----:B------:R-:W-:Y:S02]  /*1b60*/  IADD3 R2, P0, R241, UR4, RZ ;  /* 0x00000004f1027c10 */ /* 0x000fe4000ff1e0ff */
[----:B--2---:R-:W-:Y:S01]  /*1b70*/  LEA.HI R8, R3, R17, RZ, 0x3 ;  /* 0x0000001103087211 */ /* 0x004fe200078f18ff */
[----:B------:R-:W-:-:S04]  /*1b80*/  DEPBAR.LE SB0, 0x0 ;  /* 0x000080000000791a */ /* 0x000fc80000000000 */
[----:B------:R-:W-:Y:S01]  /*1b90*/  SHF.R.U32.HI R3, RZ, 0x3, R0 ;  /* 0x00000003ff037819 */ /* 0x000fe20000011600 */
[----:B------:R-:W-:Y:S02]  /*1ba0*/  IMAD.U32 R0, R4, 0x20, R16 ;  /* 0x0000002004007824 */ /* 0x000fe400078e0010 */
[----:B------:R-:W-:Y:S01]  /*1bb0*/  IMAD.SHL.U32 R8, R8, 0x20, RZ ;  /* 0x0000002008087824 */ /* 0x000fe200078e00ff */
[----:B------:R-:W-:Y:S01]  /*1bc0*/  LOP3.LUT R134, R6, R3, RZ, 0x3c, !PT ;  /* 0x0000000306867212 */ /* 0x000fe200078e3cff */
[----:B------:R-:W-:Y:S01]  /*1bd0*/  IMAD.MOV.U32 R6, RZ, RZ, R241 ;  /* 0x000000ffff067224 */ /* 0x000fe200078e00f1 */
[----:B------:R-:W-:Y:S01]  /*1be0*/  BAR.SYNC.DEFER_BLOCKING 0x0 ;  /* 0x0000000000007b1d */ /* 0x000fe20000010000 */
[----:B------:R-:W-:Y:S01]  /*1bf0*/  IADD3.X R3, R240, UR5, RZ, P0, !PT ;  /* 0x00000005f0037c10 */ /* 0x000fe200087fe4ff */
[----:B------:R-:W-:Y:S01]  /*1c00*/  IMAD.SHL.U32 R13, R0, 0x2, RZ ;  /* 0x00000002000d7824 */ /* 0x000fe200078e00ff */
[----:B------:R-:W-:Y:S02]  /*1c10*/  IADD3 R4, P0, R2, UR4, RZ ;  /* 0x0000000402047c10 */ /* 0x000fe4000ff1e0ff */
[----:B------:R-:W-:-:S02]  /*1c20*/  LOP3.LUT R15, R8, 0xffffff00, RZ, 0xc0, !PT ;  /* 0xffffff00080f7812 */ /* 0x000fc400078ec0ff */
[----:B------:R-:W-:Y:S02]  /*1c30*/  IADD3.X R5, R3, UR5, RZ, P0, !PT ;  /* 0x0000000503057c10 */ /* 0x000fe400087fe4ff */
[----:B------:R-:W-:Y:S01]  /*1c40*/  LEA R164, R0, 0x1000, 0x1 ;  /* 0x0000100000a47811 */ /* 0x000fe200078e08ff */
[--C-:B------:R-:W-:Y:S02]  /*1c50*/  IMAD R9, R57, 0x200, R15.reuse ;  /* 0x0000020039097824 */ /* 0x100fe400078e020f */
[----:B------:R-:W-:Y:S01]  /*1c60*/  IMAD R111, R58, 0x20, R15 ;  /* 0x000000203a6f7824 */ /* 0x000fe200078e020f */
[----:B------:R-:W-:Y:S01]  /*1c70*/  IADD3 R165, R164, 0x20, RZ ;  /* 0x00000020a4a57810 */ /* 0x000fe20007ffe0ff */
[----:B------:R-:W-:Y:S01]  /*1c80*/  IMAD R9, R58, 0x20, R9 ;  /* 0x000000203a097824 */ /* 0x000fe200078e0209 */
[----:B------:R-:W-:Y:S01]  /*1c90*/  @!PT LDS RZ, [RZ] ;  /* 0x00000000fffff984 */ /* 0x000fe20000000800 */
[----:B------:R-:W-:Y:S01]  /*1ca0*/  @!PT LDS RZ, [RZ] ;  /* 0x00000000fffff984 */ /* 0x000fe20000000800 */
[----:B------:R-:W-:Y:S01]  /*1cb0*/  @!PT LDS RZ, [RZ] ;  /* 0x00000000fffff984 */ /* 0x000fe20000000800 */
[----:B------:R1:W-:Y:S04]  /*1cc0*/  LDGSTS.E.BYPASS.LTC128B.128 [R183+0x5000], [R6.64] ;  /* 0x0500000006b77fae */ /* 0x0003e8000b901d4a */
[----:B------:R2:W-:Y:S04]  /*1cd0*/  LDGSTS.E.BYPASS.LTC128B.128 [R183+0x5800], [R2.64] ;  /* 0x0580000002b77fae */ /* 0x0005e8000b901d4a */
[----:B------:R4:W-:Y:S01]  /*1ce0*/  LDGSTS.E.BYPASS.LTC128B.128 [R183+0x6000], [R4.64] ;  /* 0x0600000004b77fae */ /* 0x0009e2000b901d4a */
[----:B-1----:R-:W-:-:S04]  /*1cf0*/  IADD3 R6, P0, R4, UR4, RZ ;  /* 0x0000000404067c10 */ /* 0x002fc8000ff1e0ff */
[----:B------:R-:W-:Y:S02]  /*1d00*/  IADD3.X R7, R5, UR5, RZ, P0, !PT ;  /* 0x0000000505077c10 */ /* 0x000fe400087fe4ff */
[----:B--2---:R-:W-:-:S03]  /*1d10*/  IADD3 R2, P0, R6, UR4, RZ ;  /* 0x0000000406027c10 */ /* 0x004fc6000ff1e0ff */
[----:B------:R1:W-:Y:S01]  /*1d20*/  LDGSTS.E.BYPASS.LTC128B.128 [R183+0x6800], [R6.64] ;  /* 0x0680000006b77fae */ /* 0x0003e2000b901d4a */
[----:B------:R-:W-:Y:S02]  /*1d30*/  IADD3.X R3, R7, UR5, RZ, P0, !PT ;  /* 0x0000000507037c10 */ /* 0x000fe400087fe4ff */
[----:B----4-:R-:W-:-:S03]  /*1d40*/  IADD3 R4, P0, R2, UR4, RZ ;  /* 0x0000000402047c10 */ /* 0x010fc6000ff1e0ff */
[----:B------:R2:W-:Y:S01]  /*1d50*/  LDGSTS.E.BYPASS.LTC128B.128 [R183+0x7000], [R2.64] ;  /* 0x0700000002b77fae */ /* 0x0005e2000b901d4a */
[----:B------:R-:W-:-:S05]  /*1d60*/  IADD3.X R5, R3, UR5, RZ, P0, !PT ;  /* 0x0000000503057c10 */ /* 0x000fca00087fe4ff */
[----:B------:R4:W-:Y:S01]  /*1d70*/  LDGSTS.E.BYPASS.LTC128B.128 [R183+0x7800], [R4.64] ;  /* 0x0780000004b77fae */ /* 0x0009e2000b901d4a */
[----:B-1----:R-:W-:-:S04]  /*1d80*/  IADD3 R6, P0, R4, UR4, RZ ;  /* 0x0000000404067c10 */ /* 0x002fc8000ff1e0ff */
[----:B------:R-:W-:Y:S02]  /*1d90*/  IADD3.X R7, R5, UR5, RZ, P0, !PT ;  /* 0x0000000505077c10 */ /* 0x000fe400087fe4ff */
[----:B------:R-:W-:Y:S01]  /*1da0*/  IADD3 R8, P0, R6, UR4, RZ ;  /* 0x0000000406087c10 */ /* 0x000fe2000ff1e0ff */
[----:B--2---:R-:W-:Y:S02]  /*1db0*/  IMAD.IADD R2, R134, 0x1, R9 ;  /* 0x0000000186027824 */ /* 0x004fe400078e0209 */
[----:B------:R4:W-:Y:S01]  /*1dc0*/  LDGSTS.E.BYPASS.LTC128B.128 [R183+0x8000], [R6.64] ;  /* 0x0800000006b77fae */ /* 0x0009e2000b901d4a */
[----:B------:R-:W-:Y:S01]  /*1dd0*/  IADD3.X R9, R7, UR5, RZ, P0, !PT ;  /* 0x0000000507097c10 */ /* 0x000fe200087fe4ff */
[----:B------:R-:W-:Y:S01]  /*1de0*/  IMAD.SHL.U32 R166, R2, 0x2, RZ ;  /* 0x0000000202a67824 */ /* 0x000fe200078e00ff */
[----:B------:R-:W-:Y:S01]  /*1df0*/  LOP3.LUT P0, RZ, R26, 0x2, RZ, 0xc0, !PT ;  /* 0x000000021aff7812 */ /* 0x000fe2000780c0ff */
[----:B------:R-:W-:Y:S02]  /*1e00*/  IMAD.MOV.U32 R2, RZ, RZ, 0x20 ;  /* 0x00000020ff027424 */ /* 0x000fe400078e00ff */
[----:B------:R3:W-:Y:S03]  /*1e10*/  LDGSTS.E.BYPASS.LTC128B.128 [R183+0x8800], [R8.64] ;  /* 0x0880000008b77fae */ /* 0x0007e6000b901d4a */
[----:B------:R-:W-:Y:S01]  /*1e20*/  SEL R0, R2, 0xffffffe0, !P1 ;  /* 0xffffffe002007807 */ /* 0x000fe20004800000 */
[----:B------:R-:W-:Y:S04]  /*1e30*/  LDSM.16.M88.4 R20, [R13+0x1000] ;  /* 0x001000000d14783b */ /* 0x000fe80000000200 */
[----:B------:R-:W-:Y:S01]  /*1e40*/  IMAD.IADD R167, R166, 0x1, R0 ;  /* 0x00000001a6a77824 */ /* 0x000fe200078e0200 */
[----:B------:R-:W-:Y:S01]  /*1e50*/  LDSM.16.M88.4 R36, [R13+0x1400] ;  /* 0x001400000d24783b */ /* 0x000fe20000000200 */
[----:B------:R-:W-:-:S03]  /*1e60*/  @P0 IADD3 R165, R164, -0x20, RZ ;  /* 0xffffffe0a4a50810 */ /* 0x000fc60007ffe0ff */
[----:B------:R-:W-:Y:S01]  /*1e70*/  LDSM.16.M88.4 R52, [R13+0x1800] ;  /* 0x001800000d34783b */ /* 0x000fe20000000200 */
[C---:B------:R-:W-:Y:S02]  /*1e80*/  IADD3 R182, R165.reuse, 0x400, RZ ;  /* 0x00000400a5b67810 */ /* 0x040fe40007ffe0ff */
[C---:B------:R-:W-:Y:S01]  /*1e90*/  IADD3 R181, R165.reuse, 0x800, RZ ;  /* 0x00000800a5b57810 */ /* 0x040fe20007ffe0ff */
[----:B------:R-:W-:Y:S01]  /*1ea0*/  LDSM.16.M88.4 R28, [R165] ;  /* 0x00000000a51c783b */ /* 0x000fe20000000200 */
[C---:B------:R-:W-:Y:S02]  /*1eb0*/  IADD3 R180, R165.reuse, 0xc00, RZ ;  /* 0x00000c00a5b47810 */ /* 0x040fe40007ffe0ff */
[C---:B------:R-:W-:Y:S01]  /*1ec0*/  IADD3 R179, R165.reuse, 0x1000, RZ ;  /* 0x00001000a5b37810 */ /* 0x040fe20007ffe0ff */
[----:B----4-:R-:W-:Y:S01]  /*1ed0*/  LDSM.16.M88.4 R4, [R167] ;  /* 0x00000000a704783b */ /* 0x010fe20000000200 */
[C---:B------:R-:W-:Y:S02]  /*1ee0*/  IADD3 R178, R165.reuse, 0x1400, RZ ;  /* 0x00001400a5b27810 */ /* 0x040fe40007ffe0ff */
[C---:B------:R-:W-:Y:S01]  /*1ef0*/  IADD3 R177, R165.reuse, 0x1800, RZ ;  /* 0x00001800a5b17810 */ /* 0x040fe20007ffe0ff */
[----:B------:R-:W-:Y:S01]  /*1f00*/  LDSM.16.M88.4 R44, [R165+0x400] ;  /* 0x00040000a52c783b */ /* 0x000fe20000000200 */
[----:B------:R-:W-:-:S02]  /*1f10*/  IADD3 R176, R165, 0x1c00, RZ ;  /* 0x00001c00a5b07810 */ /* 0x000fc40007ffe0ff */
[C---:B------:R-:W-:Y:S01]  /*1f20*/  IADD3 R175, R165.reuse, 0x2000, RZ ;  /* 0x00002000a5af7810 */ /* 0x040fe20007ffe0ff */
[----:B---3--:R-:W1:Y:S01]  /*1f30*/  LDSM.16.M88.4 R8, [R166] ;  /* 0x00000000a608783b */ /* 0x008e620000000200 */
        /* <DEDUP_REMOVED lines=8> */
[----:B------:R-:W0:Y:S01]  /*1fc0*/  LDGDEPBAR ;  /* 0x00000000000079af */ /* 0x000e220000000000 */
[----:B------:R-:W-:Y:S01]  /*1fd0*/  IADD3 R168, R165, 0x3c00, RZ ;  /* 0x00003c00a5a87810 */ /* 0x000fe20007ffe0ff */
[C---:B-1----:R-:W-:Y:S08]  /*1fe0*/  HMMA.16816.F32 R16, R8.reuse, R20, RZ ;  /* 0x000000140810723c */ /* 0x042ff000000018ff */
[C---:B------:R-:W-:Y:S08]  /*1ff0*/  HMMA.16816.F32 R24, R8.reuse, R22, RZ ;  /* 0x000000160818723c */ /* 0x040ff000000018ff */
[----:B------:R-:W-:Y:S08]  /*2000*/  HMMA.16816.F32 R20, R8, R36, RZ ;  /* 0x000000240814723c */ /* 0x000ff000000018ff */
[C---:B------:R-:W-:Y:S08]  /*2010*/  HMMA.16816.F32 R16, R4.reuse, R28, R16 ;  /* 0x0000001c0410723c */ /* 0x040ff00000001810 */
[C---:B------:R-:W-:Y:S08]  /*2020*/  HMMA.16816.F32 R24, R4.reuse, R30, R24 ;  /* 0x0000001e0418723c */ /* 0x040ff00000001818 */
[----:B------:R-:W-:Y:S08]  /*2030*/  HMMA.16816.F32 R32, R4, R44, R20 ;  /* 0x0000002c0420723c */ /* 0x000ff00000001814 */
[----:B------:R-:W-:Y:S01]  /*2040*/  FMUL.FTZ R2, R16, c[0x0][0x2ec] ;  /* 0x0000bb0010027a20 */ /* 0x000fe20000410000 */
[----:B------:R-:W-:Y:S03]  /*2050*/  HMMA.16816.F32 R20, R8, R52, RZ ;  /* 0x000000340814723c */ /* 0x000fe600000018ff */
[----:B------:R1:W-:Y:S04]  /*2060*/  MUFU.TANH R135, R2 ;  /* 0x0000000200877308 */ /* 0x0003e80000002400 */
[----:B------:R-:W-:-:S04]  /*2070*/  FMUL.FTZ R27, R27, c[0x0][0x2ec] ;  /* 0x0000bb001b1b7a20 */ /* 0x000fc80000410000 */
[----:B------:R-:W-:Y:S01]  /*2080*/  MUFU.TANH R120, R27 ;  /* 0x0000001b00787308 */ /* 0x000fe20000002400 */
[----:B-1----:R-:W-:-:S07]  /*2090*/  FMUL.FTZ R2, R17, c[0x0][0x2ec] ;  /* 0x0000bb0011027a20 */ /* 0x002fce0000410000 */
[----:B------:R1:W-:Y:S05]  /*20a0*/  MUFU.TANH R104, R2 ;  /* 0x0000000200687308 */ /* 0x0003ea0000002400 */
[----:B--2---:R-:W-:Y:S08]  /*20b0*/  HMMA.16816.F32 R28, R4, R40, R20 ;  /* 0x00000028041c723c */ /* 0x004ff00000001814 */
[----:B------:R-:W-:Y:S01]  /*20c0*/  HMMA.16816.F32 R20, R8, R54, RZ ;  /* 0x000000360814723c */ /* 0x000fe200000018ff */
[----:B-1----:R-:W-:-:S04]  /*20d0*/  FMUL.FTZ R2, R18, c[0x0][0x2ec] ;  /* 0x0000bb0012027a20 */ /* 0x002fc80000410000 */
[----:B------:R1:W2:Y:S02]  /*20e0*/  MUFU.TANH R114, R2 ;  /* 0x0000000200727308 */ /* 0x0002a40000002400 */
[----:B-1----:R-:W-:Y:S02]  /*20f0*/  FMUL.FTZ R2, R19, c[0x0][0x2ec] ;  /* 0x0000bb0013027a20 */ /* 0x002fe40000410000 */
[----:B------:R-:W-:Y:S01]  /*2100*/  HMMA.16816.F32 R16, R8, R38, RZ ;  /* 0x000000260810723c */ /* 0x000fe200000018ff */
[----:B------:R-:W1:Y:S03]  /*2110*/  LDSM.16.M88.4 R36, [R165+0xc00] ;  /* 0x000c0000a524783b */ /* 0x000e660000000200 */
[----:B------:R4:W5:Y:S02]  /*2120*/  MUFU.TANH R113, R2 ;  /* 0x0000000200717308 */ /* 0x0009640000002400 */
[----:B----4-:R-:W-:-:S06]  /*2130*/  FMUL.FTZ R2, R24, c[0x0][0x2ec] ;  /* 0x0000bb0018027a20 */ /* 0x010fcc0000410000 */
[----:B------:R4:W1:Y:S11]  /*2140*/  MUFU.TANH R106, R2 ;  /* 0x00000002006a7308 */ /* 0x0008760000002400 */
[----:B------:R-:W-:Y:S01]  /*2150*/  @!UPT UIADD3 URZ, URZ, URZ, URZ ;  /* 0x0000003f3f3ff290 */ /* 0x000fe2000fffe03f */
[----:B------:R-:W-:Y:S01]  /*2160*/  HMMA.16816.F32 R16, R4, R46, R16 ;  /* 0x0000002e0410723c */ /* 0x000fe20000001810 */
[----:B------:R-:W1:Y:S01]  /*2170*/  LDSM.16.M88.4 R44, [R13+0x2000] ;  /* 0x002000000d2c783b */ /* 0x000e620000000200 */
[----:B----4-:R-:W-:-:S04]  /*2180*/  FMUL.FTZ R2, R25, c[0x0][0x2ec] ;  /* 0x0000bb0019027a20 */ /* 0x010fc80000410000 */
[----:B------:R4:W-:Y:S11]  /*2190*/  MUFU.TANH R103, R2 ;  /* 0x0000000200677308 */ /* 0x0009f60000002400 */
[----:B------:R-:W-:Y:S07]  /*21a0*/  @!UPT UIADD3 URZ, URZ, URZ, URZ ;  /* 0x0000003f3f3ff290 */ /* 0x000fee000fffe03f */
[----:B------:R-:W-:-:S04]  /*21b0*/  FMUL.FTZ R19, R19, c[0x0][0x2ec] ;  /* 0x0000bb0013137a20 */ /* 0x000fc80000410000 */
[----:B------:R-:W-:Y:S01]  /*21c0*/  MUFU.TANH R116, R19 ;  /* 0x0000001300747308 */ /* 0x000fe20000002400 */
[----:B----4-:R-:W-:Y:S02]  /*21d0*/  FMUL.FTZ R2, R26, c[0x0][0x2ec] ;  /* 0x0000bb001a027a20 */ /* 0x010fe40000410000 */
[----:B---3--:R-:W-:Y:S05]  /*21e0*/  HMMA.16816.F32 R24, R8, R48, RZ ;  /* 0x000000300818723c */ /* 0x008fea00000018ff */
[----:B------:R3:W4:Y:S02]  /*21f0*/  MUFU.TANH R118, R2 ;  /* 0x0000000200767308 */ /* 0x0007240000002400 */
[----:B---3--:R-:W-:-:S06]  /*2200*/  FMUL.FTZ R2, R32, c[0x0][0x2ec] ;  /* 0x0000bb0020027a20 */ /* 0x008fcc0000410000 */
[----:B------:R3:W1:Y:S02]  /*2210*/  MUFU.TANH R102, R2 ;  /* 0x0000000200667308 */ /* 0x0006640000002400 */
[----:B---3--:R-:W-:-:S06]  /*2220*/  FMUL.FTZ R2, R33, c[0x0][0x2ec] ;  /* 0x0000bb0021027a20 */ /* 0x008fcc0000410000 */
[----:B------:R3:W-:Y:S02]  /*2230*/  MUFU.TANH R101, R2 ;  /* 0x0000000200657308 */ /* 0x0007e40000002400 */
[----:B---3--:R-:W-:-:S06]  /*2240*/  FMUL.FTZ R2, R34, c[0x0][0x2ec] ;  /* 0x0000bb0022027a20 */ /* 0x008fcc0000410000 */
[----:B------:R3:W1:Y:S02]  /*2250*/  MUFU.TANH R119, R2 ;  /* 0x0000000200777308 */ /* 0x0006640000002400 */
[----:B---3--:R-:W-:Y:S02]  /*2260*/  FMUL.FTZ R2, R35, c[0x0][0x2ec] ;  /* 0x0000bb0023027a20 */ /* 0x008fe40000410000 */
[----:B-1----:R-:W-:Y:S04]  /*2270*/  HMMA.16816.F32 R32, R4, R36, R24 ;  /* 0x000000240420723c */ /* 0x002fe80000001818 */
[----:B------:R1:W-:Y:S04]  /*2280*/  MUFU.TANH R117, R2 ;  /* 0x0000000200757308 */ /* 0x0003e80000002400 */
[----:B------:R-:W-:Y:S01]  /*2290*/  HMMA.16816.F32 R24, R8, R44, RZ ;  /* 0x0000002c0818723c */ /* 0x000fe200000018ff */
[----:B-1----:R-:W-:-:S04]  /*22a0*/  FMUL.FTZ R2, R16, c[0x0][0x2ec] ;  /* 0x0000bb0010027a20 */ /* 0x002fc80000410000 */
[----:B------:R1:W3:Y:S11]  /*22b0*/  MUFU.TANH R105, R2 ;  /* 0x0000000200697308 */ /* 0x0002f60000002400 */
        /* <DEDUP_REMOVED lines=19> */
[----:B------:R1:W-:Y:S08]  /*23f0*/  MUFU.TANH R99, R2 ;  /* 0x0000000200637308 */ /* 0x0003f00000002400 */
        /* <DEDUP_REMOVED lines=14> */
[----:B------:R1:W3:Y:S08]  /*24e0*/  MUFU.TANH R125, R2 ;  /* 0x00000002007d7308 */ /* 0x0002f00000002400 */
        /* <DEDUP_REMOVED lines=16> */
[----:B------:R-:W2:Y:S01]  /*25f0*/  MUFU.TANH R92, R16 ;  /* 0x00000010005c7308 */ /* 0x000ea20000002400 */
[----:B------:R-:W-:-:S07]  /*2600*/  FMUL.FTZ R19, R19, c[0x0][0x2ec] ;  /* 0x0000bb0013137a20 */ /* 0x000fce0000410000 */
[----:B------:R-:W-:Y:S01]  /*2610*/  MUFU.TANH R94, R17 ;  /* 0x00000011005e7308 */ /* 0x000fe20000002400 */
[----:B-1----:R-:W-:Y:S07]  /*2620*/  HMMA.16816.F32 R28, R8, R36, RZ ;  /* 0x00000024081c723c */ /* 0x002fee00000018ff */
[----:B------:R-:W1:Y:S08]  /*2630*/  MUFU.TANH R129, R18 ;  /* 0x0000001200817308 */ /* 0x000e700000002400 */
        /* <DEDUP_REMOVED lines=79> */
[----:B------:R1:W-:Y:S01]  /*2b30*/  MUFU.TANH R49, R12 ;  /* 0x0000000c00317308 */ /* 0x0003e20000002400 */
[----:B------:R-:W-:Y:S01]  /*2b40*/  LEA.HI R3, R3, R57, RZ, 0x2 ;  /* 0x0000003903037211 */ /* 0x000fe200078f10ff */
[----:B---3--:R-:W-:-:S06]  /*2b50*/  FMUL.FTZ R2, R24, c[0x0][0x2ec] ;  /* 0x0000bb0018027a20 */ /* 0x008fcc0000410000 */
[----:B------:R3:W2:Y:S03]  /*2b60*/  MUFU.TANH R73, R2 ;  /* 0x0000000200497308 */ /* 0x0006a60000002400 */
[----:B------:R-:W-:Y:S01]  /*2b70*/  HMMA.16816.F32 R28, R4, R34, R16 ;  /* 0x00000022041c723c */ /* 0x000fe20000001810 */
[----:B------:R-:W-:Y:S01]  /*2b80*/  LDSM.16.M88.4 R32, [R13+0x3c00] ;  /* 0x003c00000d20783b */ /* 0x000fe20000000200 */
[----:B-1----:R-:W-:Y:S01]  /*2b90*/  LOP3.LUT R12, R3, 0xfffffffc, RZ, 0xc0, !PT ;  /* 0xfffffffc030c7812 */ /* 0x002fe200078ec0ff */
[----:B------:R-:W-:-:S04]  /*2ba0*/  IMAD R3, R57, 0x10, R61 ;  /* 0x0000001039037824 */ /* 0x000fc800078e023d */
[----:B------:R-:W-:Y:S01]  /*2bb0*/  IMAD.IADD R12, R57, 0x1, -R12 ;  /* 0x00000001390c7824 */ /* 0x000fe200078e0a0c */
[----:B------:R-:W-:Y:S04]  /*2bc0*/  HMMA.16816.F32 R16, R8, R42, RZ ;  /* 0x0000002a0810723c */ /* 0x000fe800000018ff */
[----:B------:R1:W-:Y:S01]  /*2bd0*/  STL [R1], R12 ;  /* 0x0000000c01007387 */ /* 0x0003e20000100800 */
[----:B---3--:R-:W-:-:S04]  /*2be0*/  FMUL.FTZ R2, R25, c[0x0][0x2ec] ;  /* 0x0000bb0019027a20 */ /* 0x008fc80000410000 */
[----:B------:R3:W-:Y:S02]  /*2bf0*/  MUFU.TANH R75, R2 ;  /* 0x00000002004b7308 */ /* 0x0007e40000002400 */
[----:B---3--:R-:W-:-:S06]  /*2c00*/  FMUL.FTZ R2, R26, c[0x0][0x2ec] ;  /* 0x0000bb001a027a20 */ /* 0x008fcc0000410000 */
[----:B------:R3:W2:Y:S01]  /*2c10*/  MUFU.TANH R146, R2 ;  /* 0x0000000200927308 */ /* 0x0006a20000002400 */
[----:B-1----:R-:W-:-:S07]  /*2c20*/  FMUL.FTZ R12, R28, c[0x0][0x2ec] ;  /* 0x0000bb001c0c7a20 */ /* 0x002fce0000410000 */
[----:B------:R1:W-:Y:S01]  /*2c30*/  MUFU.TANH R71, R12 ;  /* 0x0000000c00477308 */ /* 0x0003e20000002400 */
[----:B---3--:R-:W-:Y:S02]  /*2c40*/  FMUL.FTZ R2, R27, c[0x0][0x2ec] ;  /* 0x0000bb001b027a20 */ /* 0x008fe40000410000 */
[----:B------:R-:W-:Y:S01]  /*2c50*/  HMMA.16816.F32 R24, R8, R40, RZ ;  /* 0x000000280818723c */ /* 0x000fe200000018ff */
[----:B------:R-:W-:Y:S04]  /*2c60*/  LDSM.16.M88.4 R40, [R165+0x2c00] ;  /* 0x002c0000a528783b */ /* 0x000fe80000000200 */
[----:B------:R3:W2:Y:S01]  /*2c70*/  MUFU.TANH R147, R2 ;  /* 0x0000000200937308 */ /* 0x0006a20000002400 */
[----:B-1----:R-:W-:-:S07]  /*2c80*/  FMUL.FTZ R12, R29, c[0x0][0x2ec] ;  /* 0x0000bb001d0c7a20 */ /* 0x002fce0000410000 */
[----:B------:R-:W-:Y:S01]  /*2c90*/  MUFU.TANH R72, R12 ;  /* 0x0000000c00487308 */ /* 0x000fe20000002400 */
[----:B---3--:R-:W-:-:S07]  /*2ca0*/  FMUL.FTZ R2, R20, c[0x0][0x2ec] ;  /* 0x0000bb0014027a20 */ /* 0x008fce0000410000 */
[----:B------:R1:W3:Y:S02]  /*2cb0*/  MUFU.TANH R74, R2 ;  /* 0x00000002004a7308 */ /* 0x0002e40000002400 */
[----:B-1----:R-:W-:-:S05]  /*2cc0*/  LOP3.LUT R2, R60, 0xffffffe0, RZ, 0xc0, !PT ;  /* 0xffffffe03c027812 */ /* 0x002fca00078ec0ff */
[C---:B------:R-:W-:Y:S02]  /*2cd0*/  IMAD.IADD R2, R59.reuse, 0x1, -R2 ;  /* 0x000000013b027824 */ /* 0x040fe400078e0a02 */
[----:B------:R-:W-:-:S03]  /*2ce0*/  IMAD.SHL.U32 R59, R59, 0x2, RZ ;  /* 0x000000023b3b7824 */ /* 0x000fc600078e00ff */
[----:B------:R-:W-:-:S04]  /*2cf0*/  SHF.R.S32.HI R14, RZ, 0x1f, R2 ;  /* 0x0000001fff0e7819 */ /* 0x000fc80000011402 */
[----:B------:R-:W-:Y:S01]  /*2d00*/  LEA.HI R2, R14, R2, RZ, 0x2 ;  /* 0x000000020e027211 */ /* 0x000fe200078f10ff */
[----:B------:R-:W-:Y:S02]  /*2d10*/  FMUL.FTZ R14, R23, c[0x0][0x2ec] ;  /* 0x0000bb00170e7a20 */ /* 0x000fe40000410000 */
[----:B------:R-:W-:Y:S01]  /*2d20*/  HMMA.16816.F32 R20, R4, R44, R24 ;  /* 0x0000002c0414723c */ /* 0x000fe20000001818 */
[----:B------:R-:W-:Y:S01]  /*2d30*/  SHF.R.S32.HI R251, RZ, 0x2, R2 ;  /* 0x00000002fffb7819 */ /* 0x000fe20000011402 */
[----:B------:R1:W1:Y:S01]  /*2d40*/  MUFU.TANH R51, R14 ;  /* 0x0000000e00337308 */ /* 0x0002620000002400 */
[----:B------:R-:W-:Y:S02]  /*2d50*/  IADD3 R2, R191, -0x1, RZ ;  /* 0xffffffffbf027810 */ /* 0x000fe40007ffe0ff */
[----:B------:R-:W-:Y:S02]  /*2d60*/  IADD3 R3, R3, 0x1, R251 ;  /* 0x0000000103037810 */ /* 0x000fe40007ffe0fb */
[C---:B------:R-:W-:Y:S01]  /*2d70*/  ISETP.GT.AND P0, PT, R2.reuse, R242, PT ;  /* 0x000000f20200720c */ /* 0x040fe20003f04270 */
[----:B------:R-:W-:Y:S01]  /*2d80*/  IMAD.SHL.U32 R44, R2, 0x100, RZ ;  /* 0x00000100022c7824 */ /* 0x000fe200078e00ff */
[----:B------:R-:W-:Y:S01]  /*2d90*/  IADD3 R3, R56, -c[0x0][0x214], R3 ;  /* 0x8000850038037a10 */ /* 0x000fe20007ffe003 */
[----:B------:R-:W-:-:S03]  /*2da0*/  FMUL.FTZ R24, R30, c[0x0][0x2ec] ;  /* 0x0000bb001e187a20 */ /* 0x000fc60000410000 */
[----:B------:R-:W-:Y:S01]  /*2db0*/  IADD3 R3, R3, c[0x0][0x2e8], RZ ;  /* 0x0000ba0003037a10 */ /* 0x000fe20007ffe0ff */
[----:B------:R2:W2:Y:S01]  /*2dc0*/  MUFU.TANH R48, R24 ;  /* 0x0000001800307308 */ /* 0x0004a20000002400 */
[----:B------:R-:W-:Y:S02]  /*2dd0*/  LOP3.LUT R2, R44, 0x6, R59, 0xf8, !PT ;  /* 0x000000062c027812 */ /* 0x000fe400078ef83b */
[CC--:B------:R-:W-:Y:S02]  /*2de0*/  IMNMX R12, R3.reuse, R56.reuse, PT ;  /* 0x00000038030c7217 */ /* 0x0c0fe40003800200 */
[----:B-1----:R-:W-:Y:S02]  /*2df0*/  IADD3 R14, R3, 0x8, RZ ;  /* 0x00000008030e7810 */ /* 0x002fe40007ffe0ff */
[----:B------:R-:W-:Y:S02]  /*2e00*/  LOP3.LUT R15, R2, 0x1, RZ, 0xfc, !PT ;  /* 0x00000001020f7812 */ /* 0x000fe400078efcff */
[----:B------:R-:W-:Y:S01]  /*2e10*/  IMNMX R3, R14, R56, PT ;  /* 0x000000380e037217 */ /* 0x000fe20003800200 */
[----:B------:R-:W-:Y:S01]  /*2e20*/  FMUL.FTZ R20, R20, c[0x0][0x2ec] ;  /* 0x0000bb0014147a20 */ /* 0x000fe20000410000 */
[----:B------:R-:W-:Y:S01]  /*2e30*/  ISETP.GE.AND P5, PT, R15, R12, PT ;  /* 0x0000000c0f00720c */ /* 0x000fe20003fa6270 */
[----:B------:R-:W-:Y:S01]  /*2e40*/  FMUL.FTZ R21, R21, c[0x0][0x2ec] ;  /* 0x0000bb0015157a20 */ /* 0x000fe20000410000 */
[-C--:B------:R-:W-:Y:S01]  /*2e50*/  ISETP.GE.AND P2, PT, R15, R3.reuse, PT ;  /* 0x000000030f00720c */ /* 0x080fe20003f46270 */
[----:B------:R-:W-:Y:S01]  /*2e60*/  FMUL.FTZ R15, R31, c[0x0][0x2ec] ;  /* 0x0000bb001f0f7a20 */ /* 0x000fe20000410000 */
[----:B------:R-:W-:Y:S01]  /*2e70*/  MUFU.TANH R70, R20 ;  /* 0x0000001400467308 */ /* 0x000fe20000002400 */
[----:B------:R-:W1:Y:S01]  /*2e80*/  LDSM.16.M88.4 R28, [R165+0x2800] ;  /* 0x00280000a51c783b */ /* 0x000e620000000200 */
[----:B--2---:R-:W-:Y:S01]  /*2e90*/  HMMA.16816.F32 R24, R4, R46, R16 ;  /* 0x0000002e0418723c */ /* 0x004fe20000001810 */
[----:B------:R-:W-:Y:S01]  /*2ea0*/  FMUL.FTZ R22, R22, c[0x0][0x2ec] ;  /* 0x0000bb0016167a20 */ /* 0x000fe20000410000 */
[C---:B------:R-:W-:Y:S01]  /*2eb0*/  LOP3.LUT R14, R2.reuse, 0x8, RZ, 0xfc, !PT ;  /* 0x00000008020e7812 */ /* 0x040fe200078efcff */
[----:B------:R-:W-:Y:S01]  /*2ec0*/  FMUL.FTZ R23, R23, c[0x0][0x2ec] ;  /* 0x0000bb0017177a20 */ /* 0x000fe20000410000 */
[----:B------:R-:W-:-:S02]  /*2ed0*/  ISETP.GE.AND P1, PT, R2, R3, PT ;  /* 0x000000030200720c */ /* 0x000fc40003f26270 */
[----:B------:R-:W-:Y:S01]  /*2ee0*/  MUFU.TANH R69, R21 ;  /* 0x0000001500457308 */ /* 0x000fe20000002400 */
[CC--:B------:R-:W-:Y:S01]  /*2ef0*/  ISETP.GE.AND P4, PT, R14.reuse, R12.reuse, PT ;  /* 0x0000000c0e00720c */ /* 0x0c0fe20003f86270 */
[----:B------:R-:W-:Y:S01]  /*2f00*/  HMMA.16816.F32 R16, R8, R36, RZ ;  /* 0x000000240810723c */ /* 0x000fe200000018ff */
[----:B------:R-:W-:Y:S02]  /*2f10*/  ISETP.GE.AND P3, PT, R14, R3, PT ;  /* 0x000000030e00720c */ /* 0x000fe40003f66270 */
[----:B------:R-:W-:Y:S02]  /*2f20*/  LOP3.LUT R14, R2, 0x9, RZ, 0xfc, !PT ;  /* 0x00000009020e7812 */ /* 0x000fe400078efcff */
[----:B------:R-:W-:Y:S01]  /*2f30*/  FSEL R114, R114, -INF , !P1 ;  /* 0xff80000072727808 */ /* 0x000fe20004800000 */
[----:B------:R-:W-:Y:S01]  /*2f40*/  MUFU.TANH R47, R22 ;  /* 0x00000016002f7308 */ /* 0x000fe20000002400 */
[----:B------:R-:W-:Y:S02]  /*2f50*/  FSEL R104, R104, -INF , !P5 ;  /* 0xff80000068687808 */ /* 0x000fe40006800000 */
[----:B------:R-:W-:-:S02]  /*2f60*/  ISETP.GE.AND P1, PT, R14, R12, PT ;  /* 0x0000000c0e00720c */ /* 0x000fc40003f26270 */
[-C--:B------:R-:W-:Y:S02]  /*2f70*/  ISETP.GE.AND P5, PT, R14, R3.reuse, PT ;  /* 0x000000030e00720c */ /* 0x080fe40003fa6270 */
[----:B------:R-:W-:Y:S01]  /*2f80*/  LOP3.LUT R14, R2, 0x10, RZ, 0xfc, !PT ;  /* 0x00000010020e7812 */ /* 0x000fe200078efcff */
[----:B------:R1:W-:Y:S01]  /*2f90*/  MUFU.TANH R121, R23 ;  /* 0x0000001700797308 */ /* 0x0003e20000002400 */
[----:B-----5:R-:W-:Y:S01]  /*2fa0*/  FSEL R113, R113, -INF , !P2 ;  /* 0xff80000071717808 */ /* 0x020fe20005000000 */
[----:B------:R-:W-:Y:S01]  /*2fb0*/  FMUL.FTZ R24, R24, c[0x0][0x2ec] ;  /* 0x0000bb0018187a20 */ /* 0x000fe20000410000 */
[----:B------:R-:W-:Y:S01]  /*2fc0*/  FSEL R106, R106, -INF , !P4 ;  /* 0xff8000006a6a7808 */ /* 0x000fe20006000000 */
[----:B------:R-:W-:Y:S01]  /*2fd0*/  FMUL.FTZ R25, R25, c[0x0][0x2ec] ;  /* 0x0000bb0019197a20 */ /* 0x000fe20000410000 */
[----:B------:R-:W-:Y:S01]  /*2fe0*/  ISETP.GE.AND P2, PT, R14, R12, PT ;  /* 0x0000000c0e00720c */ /* 0x000fe20003f46270 */
[----:B------:R-:W-:Y:S01]  /*2ff0*/  FMUL.FTZ R26, R26, c[0x0][0x2ec] ;  /* 0x0000bb001a1a7a20 */ /* 0x000fe20000410000 */
[----:B------:R-:W-:Y:S01]  /*3000*/  ISETP.GE.AND P4, PT, R14, R3, PT ;  /* 0x000000030e00720c */ /* 0x000fe20003f86270 */
[----:B------:R-:W-:Y:S01]  /*3010*/  FMUL.FTZ R27, R27, c[0x0][0x2ec] ;  /* 0x0000bb001b1b7a20 */ /* 0x000fe20000410000 */
[----:B------:R-:W-:Y:S01]  /*3020*/  MUFU.TANH R66, R24 ;  /* 0x0000001800427308 */ /* 0x000fe20000002400 */
[----:B------:R-:W-:-:S02]  /*3030*/  LOP3.LUT R14, R2, 0x18, RZ, 0xfc, !PT ;  /* 0x00000018020e7812 */ /* 0x000fc400078efcff */
[----:B----4-:R-:W-:Y:S02]  /*3040*/  FSEL R118, R118, -INF , !P3 ;  /* 0xff80000076767808 */ /* 0x010fe40005800000 */
[----:B------:R-:W-:Y:S02]  /*3050*/  FSEL R103, R103, -INF , !P1 ;  /* 0xff80000067677808 */ /* 0x000fe40004800000 */
[----:B------:R-:W-:Y:S01]  /*3060*/  FSEL R120, R120, -INF , !P5 ;  /* 0xff80000078787808 */ /* 0x000fe20006800000 */
[----:B-1----:R-:W-:Y:S01]  /*3070*/  HMMA.16816.F32 R20, R4, R28, R16 ;  /* 0x0000001c0414723c */ /* 0x002fe20000001810 */
[----:B------:R-:W-:Y:S01]  /*3080*/  MUFU.TANH R112, R25 ;  /* 0x0000001900707308 */ /* 0x000fe20000002400 */
[----:B------:R-:W-:Y:S02]  /*3090*/  FSEL R102, R102, -INF , !P2 ;  /* 0xff80000066667808 */ /* 0x000fe40005000000 */
[C---:B------:R-:W-:Y:S02]  /*30a0*/  ISETP.GE.AND P5, PT, R14.reuse, R12, PT ;  /* 0x0000000c0e00720c */ /* 0x040fe40003fa6270 */
[----:B------:R-:W-:-:S02]  /*30b0*/  ISETP.GE.AND P2, PT, R14, R3, PT ;  /* 0x000000030e00720c */ /* 0x000fc40003f46270 */
[----:B------:R-:W-:Y:S01]  /*30c0*/  HMMA.16816.F32 R16, R8, R38, RZ ;  /* 0x000000260810723c */ /* 0x000fe200000018ff */
[----:B------:R-:W-:Y:S01]  /*30d0*/  MUFU.TANH R65, R26 ;  /* 0x0000001a00417308 */ /* 0x000fe20000002400 */
[----:B------:R-:W1:Y:S01]  /*30e0*/  LDSM.16.M88.4 R36, [R13+0x4000] ;  /* 0x004000000d24783b */ /* 0x000e620000000200 */
[----:B------:R-:W-:Y:S02]  /*30f0*/  LOP3.LUT R14, R2, 0x20, RZ, 0xfc, !PT ;  /* 0x00000020020e7812 */ /* 0x000fe400078efcff */
[----:B------:R-:W-:Y:S02]  /*3100*/  FSEL R119, R119, -INF , !P4 ;  /* 0xff80000077777808 */ /* 0x000fe40006000000 */
[----:B------:R-:W-:Y:S02]  /*3110*/  FSEL R105, R105, -INF , !P5 ;  /* 0xff80000069697808 */ /* 0x000fe40006800000 */
[----:B------:R2:W-:Y:S01]  /*3120*/  MUFU.TANH R45, R27 ;  /* 0x0000001b002d7308 */ /* 0x0005e20000002400 */
[----:B------:R-:W-:-:S02]  /*3130*/  ISETP.GE.AND P5, PT, R14, R3, PT ;  /* 0x000000030e00720c */ /* 0x000fc40003fa6270 */
[----:B------:R-:W-:Y:S02]  /*3140*/  FSEL R115, R115, -INF , !P2 ;  /* 0xff80000073737808 */ /* 0x000fe40005000000 */
[----:B------:R-:W-:Y:S02]  /*3150*/  FSEL R122, R122, -INF , !P5 ;  /* 0xff8000007a7a7808 */ /* 0x000fe40006800000 */
[----:B------:R-:W-:Y:S01]  /*3160*/  FMUL.FTZ R20, R20, c[0x0][0x2ec] ;  /* 0x0000bb0014147a20 */ /* 0x000fe20000410000 */
[----:B------:R4:W5:Y:S01]  /*3170*/  MUFU.TANH R50, R15 ;  /* 0x0000000f00327308 */ /* 0x0009620000002400 */
[----:B------:R-:W-:Y:S02]  /*3180*/  FMUL.FTZ R21, R21, c[0x0][0x2ec] ;  /* 0x0000bb0015157a20 */ /* 0x000fe40000410000 */
[----:B------:R-:W-:Y:S02]  /*3190*/  FMUL.FTZ R22, R22, c[0x0][0x2ec] ;  /* 0x0000bb0016167a20 */ /* 0x000fe40000410000 */
[----:B------:R-:W-:-:S02]  /*31a0*/  FMUL.FTZ R23, R23, c[0x0][0x2ec] ;  /* 0x0000bb0017177a20 */ /* 0x000fc40000410000 */
[----:B--2---:R-:W-:Y:S01]  /*31b0*/  HMMA.16816.F32 R24, R4, R30, R16 ;  /* 0x0000001e0418723c */ /* 0x004fe20000001810 */
[----:B------:R-:W-:Y:S01]  /*31c0*/  MUFU.TANH R64, R20 ;  /* 0x0000001400407308 */ /* 0x000fe20000002400 */
[----:B------:R-:W-:Y:S06]  /*31d0*/  LDSM.16.M88.4 R28, [R13+0x4400] ;  /* 0x004400000d1c783b */ /* 0x000fec0000000200 */
[----:B------:R-:W-:Y:S01]  /*31e0*/  HMMA.16816.F32 R16, R8, R32, RZ ;  /* 0x000000200810723c */ /* 0x000fe200000018ff */
[----:B------:R-:W-:Y:S01]  /*31f0*/  MUFU.TANH R63, R21 ;  /* 0x00000015003f7308 */ /* 0x000fe20000002400 */
[----:B----4-:R-:W-:-:S04]  /*3200*/  LOP3.LUT R15, R2, 0x11, RZ, 0xfc, !PT ;  /* 0x00000011020f7812 */ /* 0x010fc800078efcff */
[CC--:B------:R-:W-:Y:S02]  /*3210*/  ISETP.GE.AND P3, PT, R15.reuse, R12.reuse, PT ;  /* 0x0000000c0f00720c */ /* 0x0c0fe40003f66270 */
[-C--:B------:R-:W-:Y:S01]  /*3220*/  ISETP.GE.AND P1, PT, R15, R3.reuse, PT ;  /* 0x000000030f00720c */ /* 0x080fe20003f26270 */
[----:B------:R-:W2:Y:S01]  /*3230*/  MUFU.TANH R46, R22 ;  /* 0x00000016002e7308 */ /* 0x000ea20000002400 */
[----:B------:R-:W-:Y:S02]  /*3240*/  LOP3.LUT R15, R2, 0x19, RZ, 0xfc, !PT ;  /* 0x00000019020f7812 */ /* 0x000fe400078efcff */
[----:B------:R-:W-:Y:S02]  /*3250*/  FSEL R101, R101, -INF , !P3 ;  /* 0xff80000065657808 */ /* 0x000fe40005800000 */
[----:B------:R-:W-:Y:S02]  /*3260*/  FSEL R117, R117, -INF , !P1 ;  /* 0xff80000075757808 */ /* 0x000fe40004800000 */
[----:B------:R-:W-:Y:S01]  /*3270*/  FMUL.FTZ R24, R24, c[0x0][0x2ec] ;  /* 0x0000bb0018187a20 */ /* 0x000fe20000410000 */
[----:B------:R4:W1:Y:S01]  /*3280*/  MUFU.TANH R109, R23 ;  /* 0x00000017006d7308 */ /* 0x0008620000002400 */
[----:B------:R-:W-:Y:S01]  /*3290*/  FMUL.FTZ R25, R25, c[0x0][0x2ec] ;  /* 0x0000bb0019197a20 */ /* 0x000fe20000410000 */
[CC--:B------:R-:W-:Y:S01]  /*32a0*/  ISETP.GE.AND P4, PT, R15.reuse, R12.reuse, PT ;  /* 0x0000000c0f00720c */ /* 0x0c0fe20003f86270 */
[----:B------:R-:W-:Y:S01]  /*32b0*/  FMUL.FTZ R26, R26, c[0x0][0x2ec] ;  /* 0x0000bb001a1a7a20 */ /* 0x000fe20000410000 */
[----:B------:R-:W-:Y:S01]  /*32c0*/  ISETP.GE.AND P3, PT, R15, R3, PT ;  /* 0x000000030f00720c */ /* 0x000fe20003f66270 */
[----:B------:R-:W-:Y:S01]  /*32d0*/  FMUL.FTZ R27, R27, c[0x0][0x2ec] ;  /* 0x0000bb001b1b7a20 */ /* 0x000fe20000410000 */
[----:B------:R-:W-:-:S02]  /*32e0*/  ISETP.GE.AND P1, PT, R14, R12, PT ;  /* 0x0000000c0e00720c */ /* 0x000fc40003f26270 */
[----:B------:R-:W1:Y:S01]  /*32f0*/  MUFU.TANH R62, R24 ;  /* 0x00000018003e7308 */ /* 0x000e620000002400 */
[C---:B------:R-:W-:Y:S02]  /*3300*/  LOP3.LUT R15, R2.reuse, 0x21, RZ, 0xfc, !PT ;  /* 0x00000021020f7812 */ /* 0x040fe400078efcff */
[----:B------:R-:W-:Y:S02]  /*3310*/  LOP3.LUT R14, R2, 0x28, RZ, 0xfc, !PT ;  /* 0x00000028020e7812 */ /* 0x000fe400078efcff */
[----:B------:R-:W-:Y:S02]  /*3320*/  FSEL R116, R116, -INF , !P3 ;  /* 0xff80000074747808 */ /* 0x000fe40005800000 */
[----:B------:R-:W-:Y:S01]  /*3330*/  FSEL R99, R99, -INF , !P1 ;  /* 0xff80000063637808 */ /* 0x000fe20004800000 */
[----:B----4-:R-:W-:Y:S01]  /*3340*/  HMMA.16816.F32 R20, R4, R40, R16 ;  /* 0x000000280414723c */ /* 0x010fe20000001810 */
[----:B------:R-:W-:Y:S01]  /*3350*/  MUFU.TANH R110, R25 ;  /* 0x00000019006e7308 */ /* 0x000fe20000002400 */
[----:B------:R-:W-:-:S02]  /*3360*/  ISETP.GE.AND P2, PT, R15, R12, PT ;  /* 0x0000000c0f00720c */ /* 0x000fc40003f46270 */
[C---:B------:R-:W-:Y:S02]  /*3370*/  ISETP.GE.AND P3, PT, R14.reuse, R12, PT ;  /* 0x0000000c0e00720c */ /* 0x040fe40003f66270 */
[----:B------:R-:W-:Y:S02]  /*3380*/  ISETP.GE.AND P1, PT, R14, R3, PT ;  /* 0x000000030e00720c */ /* 0x000fe40003f26270 */
[----:B------:R-:W-:Y:S01]  /*3390*/  HMMA.16816.F32 R16, R8, R34, RZ ;  /* 0x000000220810723c */ /* 0x000fe200000018ff */
[----:B------:R-:W4:Y:S01]  /*33a0*/  LDSM.16.M88.4 R32, [R165+0x3000] ;  /* 0x00300000a520783b */ /* 0x000f220000000200 */
[----:B------:R-:W1:Y:S01]  /*33b0*/  MUFU.TANH R61, R26 ;  /* 0x0000001a003d7308 */ /* 0x000e620000002400 */
[----:B------:R-:W-:Y:S02]  /*33c0*/  LOP3.LUT R14, R2, 0x29, RZ, 0xfc, !PT ;  /* 0x00000029020e7812 */ /* 0x000fe400078efcff */
[----:B------:R-:W-:Y:S02]  /*33d0*/  FSEL R96, R96, -INF , !P4 ;  /* 0xff80000060607808 */ /* 0x000fe40006000000 */
[----:B------:R-:W-:-:S02]  /*33e0*/  FSEL R98, R98, -INF , !P2 ;  /* 0xff80000062627808 */ /* 0x000fc40005000000 */
[-C--:B------:R-:W-:Y:S01]  /*33f0*/  ISETP.GE.AND P4, PT, R15, R3.reuse, PT ;  /* 0x000000030f00720c */ /* 0x080fe20003f86270 */
[----:B------:R1:W1:Y:S01]  /*3400*/  MUFU.TANH R108, R27 ;  /* 0x0000001b006c7308 */ /* 0x0002620000002400 */
[CC--:B------:R-:W-:Y:S02]  /*3410*/  ISETP.GE.AND P5, PT, R14.reuse, R12.reuse, PT ;  /* 0x0000000c0e00720c */ /* 0x0c0fe40003fa6270 */
[-C--:B------:R-:W-:Y:S02]  /*3420*/  ISETP.GE.AND P2, PT, R14, R3.reuse, PT ;  /* 0x000000030e00720c */ /* 0x080fe40003f46270 */
[----:B------:R-:W-:Y:S01]  /*3430*/  LOP3.LUT R14, R2, 0x30, RZ, 0xfc, !PT ;  /* 0x00000030020e7812 */ /* 0x000fe200078efcff */
[----:B------:R-:W-:Y:S01]  /*3440*/  FMUL.FTZ R20, R20, c[0x0][0x2ec] ;  /* 0x0000bb0014147a20 */ /* 0x000fe20000410000 */
[----:B------:R-:W-:Y:S01]  /*3450*/  FSEL R125, R125, -INF , !P4 ;  /* 0xff8000007d7d7808 */ /* 0x000fe20006000000 */
[----:B------:R-:W-:Y:S01]  /*3460*/  FMUL.FTZ R21, R21, c[0x0][0x2ec] ;  /* 0x0000bb0015157a20 */ /* 0x000fe20000410000 */
[----:B------:R-:W-:Y:S01]  /*3470*/  FSEL R97, R97, -INF , !P3 ;  /* 0xff80000061617808 */ /* 0x000fe20005800000 */
[----:B------:R-:W-:Y:S01]  /*3480*/  FMUL.FTZ R22, R22, c[0x0][0x2ec] ;  /* 0x0000bb0016167a20 */ /* 0x000fe20000410000 */
[C---:B------:R-:W-:Y:S01]  /*3490*/  ISETP.GE.AND P4, PT, R14.reuse, R12, PT ;  /* 0x0000000c0e00720c */ /* 0x040fe20003f86270 */
[----:B------:R-:W-:Y:S01]  /*34a0*/  FMUL.FTZ R23, R23, c[0x0][0x2ec] ;  /* 0x0000bb0017177a20 */ /* 0x000fe20000410000 */
[----:B------:R-:W-:Y:S01]  /*34b0*/  ISETP.GE.AND P3, PT, R14, R3, PT ;  /* 0x000000030e00720c */ /* 0x000fe20003f66270 */
[----:B------:R-:W2:Y:S01]  /*34c0*/  MUFU.TANH R60, R20 ;  /* 0x00000014003c7308 */ /* 0x000ea20000002400 */
[----:B------:R-:W-:Y:S01]  /*34d0*/  LOP3.LUT R14, R2, 0x31, RZ, 0xfc, !PT ;  /* 0x00000031020e7812 */ /* 0x000fe200078efcff */
[----:B-1----:R-:W-:Y:S01]  /*34e0*/  HMMA.16816.F32 R24, R4, R42, R16 ;  /* 0x0000002a0418723c */ /* 0x002fe20000001810 */
[----:B------:R-:W-:Y:S01]  /*34f0*/  FSEL R123, R123, -INF , !P1 ;  /* 0xff8000007b7b7808 */ /* 0x000fe20004800000 */
[----:B------:R-:W1:Y:S01]  /*3500*/  LDSM.16.M88.4 R40, [R165+0x3400] ;  /* 0x00340000a528783b */ /* 0x000e620000000200 */
[----:B------:R-:W-:-:S02]  /*3510*/  FSEL R95, R95, -INF , !P5 ;  /* 0xff8000005f5f7808 */ /* 0x000fc40006800000 */
[C---:B------:R-:W-:Y:S01]  /*3520*/  ISETP.GE.AND P1, PT, R14.reuse, R12, PT ;  /* 0x0000000c0e00720c */ /* 0x040fe20003f26270 */
[----:B------:R-:W-:Y:S01]  /*3530*/  MUFU.TANH R107, R21 ;  /* 0x00000015006b7308 */ /* 0x000fe20000002400 */
[----:B------:R-:W-:Y:S01]  /*3540*/  ISETP.GE.AND P5, PT, R14, R3, PT ;  /* 0x000000030e00720c */ /* 0x000fe20003fa6270 */
[----:B------:R-:W-:Y:S01]  /*3550*/  HMMA.16816.F32 R16, R8, R36, RZ ;  /* 0x000000240810723c */ /* 0x000fe200000018ff */
[C---:B------:R-:W-:Y:S02]  /*3560*/  LOP3.LUT R15, R2.reuse, 0x38, RZ, 0xfc, !PT ;  /* 0x00000038020f7812 */ /* 0x040fe400078efcff */
[----:B------:R-:W-:Y:S02]  /*3570*/  LOP3.LUT R14, R2, 0x39, RZ, 0xfc, !PT ;  /* 0x00000039020e7812 */ /* 0x000fe400078efcff */
[----:B------:R-:W-:Y:S01]  /*3580*/  FSEL R124, R124, -INF , !P2 ;  /* 0xff8000007c7c7808 */ /* 0x000fe20005000000 */
[----:B------:R-:W1:Y:S01]  /*3590*/  MUFU.TANH R59, R22 ;  /* 0x00000016003b7308 */ /* 0x000e620000002400 */
[----:B------:R-:W-:-:S02]  /*35a0*/  FSEL R91, R91, -INF , !P4 ;  /* 0xff8000005b5b7808 */ /* 0x000fc40006000000 */
[----:B------:R-:W-:Y:S02]  /*35b0*/  FSEL R126, R126, -INF , !P3 ;  /* 0xff8000007e7e7808 */ /* 0x000fe40005800000 */
[----:B------:R-:W-:Y:S02]  /*35c0*/  FSEL R93, R93, -INF , !P1 ;  /* 0xff8000005d5d7808 */ /* 0x000fe40004800000 */
[CC--:B------:R-:W-:Y:S01]  /*35d0*/  ISETP.GE.AND P2, PT, R15.reuse, R12.reuse, PT ;  /* 0x0000000c0f00720c */ /* 0x0c0fe20003f46270 */
[----:B------:R4:W1:Y:S01]  /*35e0*/  MUFU.TANH R68, R23 ;  /* 0x0000001700447308 */ /* 0x0008620000002400 */
[-C--:B------:R-:W-:Y:S01]  /*35f0*/  ISETP.GE.AND P4, PT, R15, R3.reuse, PT ;  /* 0x000000030f00720c */ /* 0x080fe20003f86270 */
[----:B------:R-:W-:Y:S01]  /*3600*/  FMUL.FTZ R24, R24, c[0x0][0x2ec] ;  /* 0x0000bb0018187a20 */ /* 0x000fe20000410000 */
[C---:B------:R-:W-:Y:S01]  /*3610*/  ISETP.GE.AND P3, PT, R14.reuse, R12, PT ;  /* 0x0000000c0e00720c */ /* 0x040fe20003f66270 */
[----:B------:R-:W-:Y:S01]  /*3620*/  FMUL.FTZ R25, R25, c[0x0][0x2ec] ;  /* 0x0000bb0019197a20 */ /* 0x000fe20000410000 */
[----:B------:R-:W-:Y:S01]  /*3630*/  ISETP.GE.AND P1, PT, R14, R3, PT ;  /* 0x000000030e00720c */ /* 0x000fe20003f26270 */
[----:B------:R-:W-:Y:S01]  /*3640*/  FMUL.FTZ R26, R26, c[0x0][0x2ec] ;  /* 0x0000bb001a1a7a20 */ /* 0x000fe20000410000 */
[C---:B------:R-:W-:Y:S01]  /*3650*/  LOP3.LUT R15, R2.reuse, 0x40, RZ, 0xfc, !PT ;  /* 0x00000040020f7812 */ /* 0x040fe200078efcff */
[----:B------:R-:W-:Y:S01]  /*3660*/  FMUL.FTZ R27, R27, c[0x0][0x2ec] ;  /* 0x0000bb001b1b7a20 */ /* 0x000fe20000410000 */
[----:B------:R-:W-:Y:S01]  /*3670*/  LOP3.LUT R14, R2, 0x41, RZ, 0xfc, !PT ;  /* 0x00000041020e7812 */ /* 0x000fe200078efcff */
[----:B------:R-:W-:Y:S01]  /*3680*/  MUFU.TANH R58, R24 ;  /* 0x00000018003a7308 */ /* 0x000fe20000002400 */
[----:B------:R-:W-:-:S02]  /*3690*/  FSEL R128, R128, -INF , !P5 ;  /* 0xff80000080807808 */ /* 0x000fc40006800000 */
[----:B------:R-:W-:Y:S02]  /*36a0*/  FSEL R92, R92, -INF , !P2 ;  /* 0xff8000005c5c7808 */ /* 0x000fe40005000000 */
[----:B------:R-:W-:Y:S01]  /*36b0*/  FSEL R129, R129, -INF , !P4 ;  /* 0xff80000081817808 */ /* 0x000fe20006000000 */
[----:B----4-:R-:W-:Y:S01]  /*36c0*/  HMMA.16816.F32 R20, R4, R32, R16 ;  /* 0x000000200414723c */ /* 0x010fe20000001810 */
[----:B------:R-:W-:Y:S01]  /*36d0*/  FSEL R94, R94, -INF , !P3 ;  /* 0xff8000005e5e7808 */ /* 0x000fe20005800000 */
[----:B------:R-:W-:Y:S01]  /*36e0*/  MUFU.TANH R67, R25 ;  /* 0x0000001900437308 */ /* 0x000fe20000002400 */
[CC--:B------:R-:W-:Y:S02]  /*36f0*/  ISETP.GE.AND P5, PT, R15.reuse, R12.reuse, PT ;  /* 0x0000000c0f00720c */ /* 0x0c0fe40003fa6270 */
[-C--:B------:R-:W-:Y:S02]  /*3700*/  ISETP.GE.AND P2, PT, R15, R3.reuse, PT ;  /* 0x000000030f00720c */ /* 0x080fe40003f46270 */
[C---:B------:R-:W-:Y:S01]  /*3710*/  ISETP.GE.AND P4, PT, R14.reuse, R12, PT ;  /* 0x0000000c0e00720c */ /* 0x040fe20003f86270 */
[----:B------:R-:W-:Y:S01]  /*3720*/  HMMA.16816.F32 R16, R8, R38, RZ ;  /* 0x000000260810723c */ /* 0x000fe200000018ff */
[----:B------:R-:W-:Y:S01]  /*3730*/  ISETP.GE.AND P3, PT, R14, R3, PT ;  /* 0x000000030e00720c */ /* 0x000fe20003f66270 */
[----:B------:R-:W-:Y:S01]  /*3740*/  MUFU.TANH R57, R26 ;  /* 0x0000001a00397308 */ /* 0x000fe20000002400 */
[C---:B------:R-:W-:Y:S01]  /*3750*/  LOP3.LUT R15, R2.reuse, 0x48, RZ, 0xfc, !PT ;  /* 0x00000048020f7812 */ /* 0x040fe200078efcff */
[----:B------:R-:W4:Y:S01]  /*3760*/  LDSM.16.M88.4 R36, [R13+0x4800] ;  /* 0x004800000d24783b */ /* 0x000f220000000200 */
[----:B------:R-:W-:-:S02]  /*3770*/  LOP3.LUT R14, R2, 0x49, RZ, 0xfc, !PT ;  /* 0x00000049020e7812 */ /* 0x000fc400078efcff */
[----:B------:R-:W-:Y:S02]  /*3780*/  FSEL R127, R127, -INF , !P1 ;  /* 0xff8000007f7f7808 */ /* 0x000fe40004800000 */
[----:B------:R-:W-:Y:S01]  /*3790*/  FSEL R130, R130, -INF , !P2 ;  /* 0xff80000082827808 */ /* 0x000fe20005000000 */
[----:B------:R1:W1:Y:S01]  /*37a0*/  MUFU.TANH R100, R27 ;  /* 0x0000001b00647308 */ /* 0x0002620000002400 */
[----:B------:R-:W-:Y:S02]  /*37b0*/  FSEL R90, R90, -INF , !P4 ;  /* 0xff8000005a5a7808 */ /* 0x000fe40006000000 */
[-C--:B------:R-:W-:Y:S02]  /*37c0*/  ISETP.GE.AND P1, PT, R15, R12.reuse, PT ;  /* 0x0000000c0f00720c */ /* 0x080fe40003f26270 */
[-C--:B------:R-:W-:Y:S01]  /*37d0*/  ISETP.GE.AND P2, PT, R14, R12.reuse, PT ;  /* 0x0000000c0e00720c */ /* 0x080fe20003f46270 */
[----:B------:R-:W-:Y:S01]  /*37e0*/  FMUL.FTZ R20, R20, c[0x0][0x2ec] ;  /* 0x0000bb0014147a20 */ /* 0x000fe20000410000 */
[-C--:B------:R-:W-:Y:S01]  /*37f0*/  ISETP.GE.AND P4, PT, R14, R3.reuse, PT ;  /* 0x000000030e00720c */ /* 0x080fe20003f86270 */
[----:B------:R-:W-:Y:S01]  /*3800*/  FMUL.FTZ R21, R21, c[0x0][0x2ec] ;  /* 0x0000bb0015157a20 */ /* 0x000fe20000410000 */
[----:B------:R-:W-:Y:S01]  /*3810*/  LOP3.LUT R14, R2, 0x50, RZ, 0xfc, !PT ;  /* 0x00000050020e7812 */ /* 0x000fe200078efcff */
[----:B------:R-:W-:Y:S01]  /*3820*/  FMUL.FTZ R22, R22, c[0x0][0x2ec] ;  /* 0x0000bb0016167a20 */ /* 0x000fe20000410000 */
[----:B------:R-:W-:Y:S01]  /*3830*/  FSEL R87, R87, -INF , !P5 ;  /* 0xff80000057577808 */ /* 0x000fe20006800000 */
[----:B------:R-:W-:Y:S01]  /*3840*/  FMUL.FTZ R23, R23, c[0x0][0x2ec] ;  /* 0x0000bb0017177a20 */ /* 0x000fe20000410000 */
[----:B------:R-:W-:Y:S01]  /*3850*/  FSEL R131, R131, -INF , !P3 ;  /* 0xff80000083837808 */ /* 0x000fe20005800000 */
[----:B------:R-:W2:Y:S01]  /*3860*/  MUFU.TANH R56, R20 ;  /* 0x0000001400387308 */ /* 0x000ea20000002400 */
[----:B------:R-:W-:Y:S01]  /*3870*/  FSEL R89, R89, -INF , !P1 ;  /* 0xff80000059597808 */ /* 0x000fe20004800000 */
[----:B-1----:R-:W-:Y:S01]  /*3880*/  HMMA.16816.F32 R24, R4, R34, R16 ;  /* 0x000000220418723c */ /* 0x002fe20000001810 */
[----:B------:R-:W-:Y:S01]  /*3890*/  ISETP.GE.AND P5, PT, R15, R3, PT ;  /* 0x000000030f00720c */ /* 0x000fe20003fa6270 */
[----:B------:R-:W1:Y:S01]  /*38a0*/  LDSM.16.M88.4 R32, [R165+0x3800] ;  /* 0x00380000a520783b */ /* 0x000e620000000200 */
[----:B------:R-:W-:-:S02]  /*38b0*/  ISETP.GE.AND P3, PT, R14, R12, PT ;  /* 0x0000000c0e00720c */ /* 0x000fc40003f66270 */
[-C--:B------:R-:W-:Y:S01]  /*38c0*/  ISETP.GE.AND P1, PT, R14, R3.reuse, PT ;  /* 0x000000030e00720c */ /* 0x080fe20003f26270 */
[----:B------:R-:W-:Y:S01]  /*38d0*/  MUFU.TANH R54, R21 ;  /* 0x0000001500367308 */ /* 0x000fe20000002400 */
[----:B------:R-:W-:Y:S01]  /*38e0*/  LOP3.LUT R14, R2, 0x51, RZ, 0xfc, !PT ;  /* 0x00000051020e7812 */ /* 0x000fe200078efcff */
[----:B------:R-:W-:Y:S01]  /*38f0*/  HMMA.16816.F32 R16, R8, R28, RZ ;  /* 0x0000001c0810723c */ /* 0x000fe200000018ff */
[----:B------:R-:W-:Y:S02]  /*3900*/  FSEL R133, R133, -INF , !P5 ;  /* 0xff80000085857808 */ /* 0x000fe40006800000 */
[----:B------:R-:W-:Y:S02]  /*3910*/  FSEL R88, R88, -INF , !P2 ;  /* 0xff80000058587808 */ /* 0x000fe40005000000 */
[C---:B------:R-:W-:Y:S01]  /*3920*/  ISETP.GE.AND P5, PT, R14.reuse, R12, PT ;  /* 0x0000000c0e00720c */ /* 0x040fe20003fa6270 */
[----:B------:R-:W1:Y:S01]  /*3930*/  MUFU.TANH R53, R22 ;  /* 0x0000001600357308 */ /* 0x000e620000002400 */
[----:B------:R-:W-:-:S02]  /*3940*/  ISETP.GE.AND P2, PT, R14, R3, PT ;  /* 0x000000030e00720c */ /* 0x000fc40003f46270 */
[----:B------:R-:W-:Y:S02]  /*3950*/  LOP3.LUT R14, R2, 0x58, RZ, 0xfc, !PT ;  /* 0x00000058020e7812 */ /* 0x000fe400078efcff */
[----:B------:R-:W-:Y:S02]  /*3960*/  FSEL R132, R132, -INF , !P4 ;  /* 0xff80000084847808 */ /* 0x000fe40006000000 */
[----:B------:R-:W-:Y:S01]  /*3970*/  FSEL R86, R86, -INF , !P3 ;  /* 0xff80000056567808 */ /* 0x000fe20005800000 */
[----:B------:R2:W1:Y:S01]  /*3980*/  MUFU.TANH R55, R23 ;  /* 0x0000001700377308 */ /* 0x0004620000002400 */
[----:B------:R-:W-:Y:S01]  /*3990*/  ISETP.GE.AND P4, PT, R14, R12, PT ;  /* 0x0000000c0e00720c */ /* 0x000fe20003f86270 */
[----:B------:R-:W-:Y:S01]  /*39a0*/  FMUL.FTZ R24, R24, c[0x0][0x2ec] ;  /* 0x0000bb0018187a20 */ /* 0x000fe20000410000 */
[----:B------:R-:W-:Y:S01]  /*39b0*/  ISETP.GE.AND P3, PT, R14, R3, PT ;  /* 0x000000030e00720c */ /* 0x000fe20003f66270 */
[----:B------:R-:W-:Y:S01]  /*39c0*/  FMUL.FTZ R25, R25, c[0x0][0x2ec] ;  /* 0x0000bb0019197a20 */ /* 0x000fe20000410000 */
[----:B------:R-:W-:Y:S01]  /*39d0*/  LOP3.LUT R15, R2, 0x59, RZ, 0xfc, !PT ;  /* 0x00000059020f7812 */ /* 0x000fe200078efcff */
[----:B------:R-:W-:Y:S01]  /*39e0*/  FMUL.FTZ R26, R26, c[0x0][0x2ec] ;  /* 0x0000bb001a1a7a20 */ /* 0x000fe20000410000 */
[----:B------:R-:W-:Y:S01]  /*39f0*/  LOP3.LUT R14, R2, 0x60, RZ, 0xfc, !PT ;  /* 0x00000060020e7812 */ /* 0x000fe200078efcff */
[----:B------:R-:W-:Y:S01]  /*3a00*/  FMUL.FTZ R27, R27, c[0x0][0x2ec] ;  /* 0x0000bb001b1b7a20 */ /* 0x000fe20000410000 */
[----:B------:R-:W-:Y:S01]  /*3a10*/  FSEL R136, R136, -INF , !P1 ;  /* 0xff80000088887808 */ /* 0x000fe20004800000 */
[----:B------:R-:W1:Y:S01]  /*3a20*/  MUFU.TANH R52, R24 ;  /* 0x0000001800347308 */ /* 0x000e620000002400 */
[----:B------:R-:W-:-:S02]  /*3a30*/  FSEL R82, R82, -INF , !P5 ;  /* 0xff80000052527808 */ /* 0x000fc40006800000 */
[----:B------:R-:W-:Y:S02]  /*3a40*/  FSEL R137, R137, -INF , !P2 ;  /* 0xff80000089897808 */ /* 0x000fe40005000000 */
[----:B------:R-:W-:Y:S01]  /*3a50*/  FSEL R84, R84, -INF , !P4 ;  /* 0xff80000054547808 */ /* 0x000fe20006000000 */
[----:B--2---:R-:W-:Y:S01]  /*3a60*/  HMMA.16816.F32 R20, R4, R40, R16 ;  /* 0x000000280414723c */ /* 0x004fe20000001810 */
[CC--:B------:R-:W-:Y:S02]  /*3a70*/  ISETP.GE.AND P1, PT, R15.reuse, R12.reuse, PT ;  /* 0x0000000c0f00720c */ /* 0x0c0fe40003f26270 */
[-C--:B------:R-:W-:Y:S02]  /*3a80*/  ISETP.GE.AND P5, PT, R15, R3.reuse, PT ;  /* 0x000000030f00720c */ /* 0x080fe40003fa6270 */
[C---:B------:R-:W-:Y:S02]  /*3a90*/  ISETP.GE.AND P2, PT, R14.reuse, R12, PT ;  /* 0x0000000c0e00720c */ /* 0x040fe40003f46270 */
[----:B------:R-:W-:Y:S01]  /*3aa0*/  ISETP.GE.AND P4, PT, R14, R3, PT ;  /* 0x000000030e00720c */ /* 0x000fe20003f86270 */
[----:B------:R-:W-:Y:S01]  /*3ab0*/  HMMA.16816.F32 R16, R8, R30, RZ ;  /* 0x0000001e0810723c */ /* 0x000fe200000018ff */
[----:B------:R-:W-:-:S02]  /*3ac0*/  LOP3.LUT R15, R2, 0x61, RZ, 0xfc, !PT ;  /* 0x00000061020f7812 */ /* 0x000fc400078efcff */
[----:B------:R-:W-:Y:S02]  /*3ad0*/  LOP3.LUT R14, R2, 0x68, RZ, 0xfc, !PT ;  /* 0x00000068020e7812 */ /* 0x000fe400078efcff */
[----:B------:R-:W-:Y:S02]  /*3ae0*/  FSEL R138, R138, -INF , !P3 ;  /* 0xff8000008a8a7808 */ /* 0x000fe40005800000 */
[----:B------:R-:W-:Y:S02]  /*3af0*/  FSEL R83, R83, -INF , !P1 ;  /* 0xff80000053537808 */ /* 0x000fe40004800000 */
[----:B------:R-:W-:Y:S02]  /*3b00*/  FSEL R140, R140, -INF , !P5 ;  /* 0xff8000008c8c7808 */ /* 0x000fe40006800000 */
[----:B------:R-:W-:Y:S02]  /*3b10*/  FSEL R85, R85, -INF , !P2 ;  /* 0xff80000055557808 */ /* 0x000fe40005000000 */
[----:B------:R-:W-:-:S02]  /*3b20*/  ISETP.GE.AND P3, PT, R15, R12, PT ;  /* 0x0000000c0f00720c */ /* 0x000fc40003f66270 */
        /* <DEDUP_REMOVED lines=9> */
[----:B------:R-:W-:Y:S01]  /*3bc0*/  HMMA.16816.F32 R28, R4, R42, R16 ;  /* 0x0000002a041c723c */ /* 0x000fe20000001810 */
[----:B------:R-:W-:-:S02]  /*3bd0*/  FSEL R139, R139, -INF , !P4 ;  /* 0xff8000008b8b7808 */ /* 0x000fc40006000000 */
[----:B------:R-:W-:Y:S02]  /*3be0*/  FSEL R141, R141, -INF , !P1 ;  /* 0xff8000008d8d7808 */ /* 0x000fe40004800000 */
[----:B------:R-:W-:Y:S02]  /*3bf0*/  FSEL R81, R81, -INF , !P5 ;  /* 0xff80000051517808 */ /* 0x000fe40006800000 */
[-C--:B------:R-:W-:Y:S01]  /*3c00*/  ISETP.GE.AND P4, PT, R15, R12.reuse, PT ;  /* 0x0000000c0f00720c */ /* 0x080fe20003f86270 */
[----:B----4-:R-:W-:Y:S01]  /*3c10*/  HMMA.16816.F32 R16, R8, R36, RZ ;  /* 0x000000240810723c */ /* 0x010fe200000018ff */
[C---:B------:R-:W-:Y:S02]  /*3c20*/  ISETP.GE.AND P1, PT, R14.reuse, R12, PT ;  /* 0x0000000c0e00720c */ /* 0x040fe40003f26270 */
[----:B------:R-:W-:Y:S02]  /*3c30*/  ISETP.GE.AND P5, PT, R14, R3, PT ;  /* 0x000000030e00720c */ /* 0x000fe40003fa6270 */
[----:B------:R-:W-:-:S02]  /*3c40*/  LOP3.LUT R14, R2, 0x71, RZ, 0xfc, !PT ;  /* 0x00000071020e7812 */ /* 0x000fc400078efcff */
[----:B------:R-:W-:Y:S02]  /*3c50*/  FSEL R78, R78, -INF , !P3 ;  /* 0xff8000004e4e7808 */ /* 0x000fe40005800000 */
[----:B------:R-:W-:Y:S02]  /*3c60*/  FSEL R142, R142, -INF , !P2 ;  /* 0xff8000008e8e7808 */ /* 0x000fe40005000000 */
[----:B------:R-:W-:Y:S02]  /*3c70*/  FSEL R80, R80, -INF , !P4 ;  /* 0xff80000050507808 */ /* 0x000fe40006000000 */
[-C--:B------:R-:W-:Y:S02]  /*3c80*/  ISETP.GE.AND P3, PT, R15, R3.reuse, PT ;  /* 0x000000030f00720c */ /* 0x080fe40003f66270 */
[-C--:B------:R-:W-:Y:S01]  /*3c90*/  ISETP.GE.AND P2, PT, R14, R12.reuse, PT ;  /* 0x0000000c0e00720c */ /* 0x080fe20003f46270 */
[----:B------:R-:W-:Y:S01]  /*3ca0*/  FMUL.FTZ R28, R28, c[0x0][0x2ec] ;  /* 0x0000bb001c1c7a20 */ /* 0x000fe20000410000 */
[----:B------:R-:W-:Y:S01]  /*3cb0*/  ISETP.GE.AND P4, PT, R14, R3, PT ;  /* 0x000000030e00720c */ /* 0x000fe20003f86270 */
[----:B------:R-:W-:Y:S01]  /*3cc0*/  FMUL.FTZ R29, R29, c[0x0][0x2ec] ;  /* 0x0000bb001d1d7a20 */ /* 0x000fe20000410000 */
[----:B------:R-:W-:Y:S01]  /*3cd0*/  LOP3.LUT R14, R2, 0x78, RZ, 0xfc, !PT ;  /* 0x00000078020e7812 */ /* 0x000fe200078efcff */
[----:B------:R-:W-:Y:S01]  /*3ce0*/  FMUL.FTZ R30, R30, c[0x0][0x2ec] ;  /* 0x0000bb001e1e7a20 */ /* 0x000fe20000410000 */
[----:B------:R-:W-:Y:S01]  /*3cf0*/  FSEL R144, R144, -INF , !P3 ;  /* 0xff80000090907808 */ /* 0x000fe20005800000 */
[----:B------:R-:W-:Y:S01]  /*3d00*/  FMUL.FTZ R31, R31, c[0x0][0x2ec] ;  /* 0x0000bb001f1f7a20 */ /* 0x000fe20000410000 */
[----:B------:R-:W-:Y:S01]  /*3d10*/  FSEL R79, R79, -INF , !P1 ;  /* 0xff8000004f4f7808 */ /* 0x000fe20004800000 */
[----:B------:R-:W-:Y:S01]  /*3d20*/  MUFU.TANH R43, R28 ;  /* 0x0000001c002b7308 */ /* 0x000fe20000002400 */
[----:B------:R-:W-:-:S02]  /*3d30*/  ISETP.GE.AND P3, PT, R14, R12, PT ;  /* 0x0000000c0e00720c */ /* 0x000fc40003f66270 */
[-C--:B------:R-:W-:Y:S02]  /*3d40*/  ISETP.GE.AND P1, PT, R14, R3.reuse, PT ;  /* 0x000000030e00720c */ /* 0x080fe40003f26270 */
[----:B------:R-:W-:Y:S02]  /*3d50*/  LOP3.LUT R14, R2, 0x79, RZ, 0xfc, !PT ;  /* 0x00000079020e7812 */ /* 0x000fe400078efcff */
[----:B------:R-:W-:Y:S01]  /*3d60*/  FSEL R143, R143, -INF , !P5 ;  /* 0xff8000008f8f7808 */ /* 0x000fe20006800000 */
[----:B------:R-:W-:Y:S01]  /*3d70*/  MUFU.TANH R42, R29 ;  /* 0x0000001d002a7308 */ /* 0x000fe20000002400 */
[----:B------:R-:W-:Y:S02]  /*3d80*/  FSEL R77, R77, -INF , !P2 ;  /* 0xff8000004d4d7808 */ /* 0x000fe40005000000 */
[C---:B------:R-:W-:Y:S02]  /*3d90*/  ISETP.GE.AND P5, PT, R14.reuse, R12, PT ;  /* 0x0000000c0e00720c */ /* 0x040fe40003fa6270 */
[----:B------:R-:W-:-:S02]  /*3da0*/  ISETP.GE.AND P2, PT, R14, R3, PT ;  /* 0x000000030e00720c */ /* 0x000fc40003f46270 */
[C---:B------:R-:W-:Y:S01]  /*3db0*/  LOP3.LUT R15, R2.reuse, 0x80, RZ, 0xfc, !PT ;  /* 0x00000080020f7812 */ /* 0x040fe200078efcff */
[----:B------:R-:W-:Y:S01]  /*3dc0*/  MUFU.TANH R41, R31 ;  /* 0x0000001f00297308 */ /* 0x000fe20000002400 */
[----:B------:R-:W-:Y:S02]  /*3dd0*/  LOP3.LUT R14, R2, 0x81, RZ, 0xfc, !PT ;  /* 0x00000081020e7812 */ /* 0x000fe400078efcff */
        /* <DEDUP_REMOVED lines=8> */
[C---:B------:R-:W-:Y:S02]  /*3e60*/  LOP3.LUT R15, R2.reuse, 0x88, RZ, 0xfc, !PT ;  /* 0x00000088020f7812 */ /* 0x040fe400078efcff */
[----:B------:R-:W-:-:S02]  /*3e70*/  LOP3.LUT R14, R2, 0x89, RZ, 0xfc, !PT ;  /* 0x00000089020e7812 */ /* 0x000fc400078efcff */
[----:B------:R-:W-:Y:S02]  /*3e80*/  FSEL R147, R147, -INF , !P2 ;  /* 0xff80000093937808 */ /* 0x000fe40005000000 */
[----:B---3--:R-:W-:Y:S02]  /*3e90*/  FSEL R74, R74, -INF , !P4 ;  /* 0xff8000004a4a7808 */ /* 0x008fe40006000000 */
[----:B------:R-:W-:Y:S02]  /*3ea0*/  FSEL R148, R49, -INF , !P3 ;  /* 0xff80000031947808 */ /* 0x000fe40005800000 */
[----:B------:R-:W-:Y:S01]  /*3eb0*/  FSEL R76, R76, -INF , !P1 ;  /* 0xff8000004c4c7808 */ /* 0x000fe20004800000 */
[----:B------:R-:W2:Y:S01]  /*3ec0*/  MUFU.TANH R49, R26 ;  /* 0x0000001a00317308 */ /* 0x000ea20000002400 */
[C---:B------:R-:W-:Y:S02]  /*3ed0*/  ISETP.GE.AND P2, PT, R15.reuse, R12, PT ;  /* 0x0000000c0f00720c */ /* 0x040fe40003f46270 */
[----:B------:R-:W-:-:S02]  /*3ee0*/  ISETP.GE.AND P4, PT, R15, R3, PT ;  /* 0x000000030f00720c */ /* 0x000fc40003f86270 */
[C---:B------:R-:W-:Y:S02]  /*3ef0*/  ISETP.GE.AND P3, PT, R14.reuse, R12, PT ;  /* 0x0000000c0e00720c */ /* 0x040fe40003f66270 */
[----:B------:R-:W-:Y:S02]  /*3f00*/  ISETP.GE.AND P1, PT, R14, R3, PT ;  /* 0x000000030e00720c */ /* 0x000fe40003f26270 */
[C---:B------:R-:W-:Y:S02]  /*3f10*/  LOP3.LUT R15, R2.reuse, 0x90, RZ, 0xfc, !PT ;  /* 0x00000090020f7812 */ /* 0x040fe400078efcff */
[----:B------:R-:W-:Y:S02]  /*3f20*/  LOP3.LUT R14, R2, 0x91, RZ, 0xfc, !PT ;  /* 0x00000091020e7812 */ /* 0x000fe400078efcff */
[----:B------:R-:W-:Y:S02]  /*3f30*/  FSEL R150, R51, -INF , !P5 ;  /* 0xff80000033967808 */ /* 0x000fe40006800000 */
[----:B------:R-:W-:Y:S01]  /*3f40*/  FSEL R149, R48, -INF , !P4 ;  /* 0xff80000030957808 */ /* 0x000fe20006000000 */
[----:B------:R-:W3:Y:S01]  /*3f50*/  MUFU.TANH R51, R25 ;  /* 0x0000001900337308 */ /* 0x000ee20000002400 */
[----:B------:R-:W-:-:S02]  /*3f60*/  FSEL R72, R72, -INF , !P3 ;  /* 0xff80000048487808 */ /* 0x000fc40005800000 */
[-C--:B------:R-:W-:Y:S02]  /*3f70*/  ISETP.GE.AND P5, PT, R15, R12.reuse, PT ;  /* 0x0000000c0f00720c */ /* 0x080fe40003fa6270 */
[C---:B------:R-:W-:Y:S02]  /*3f80*/  ISETP.GE.AND P4, PT, R14.reuse, R12, PT ;  /* 0x0000000c0e00720c */ /* 0x040fe40003f86270 */
[----:B------:R-:W-:Y:S01]  /*3f90*/  ISETP.GE.AND P3, PT, R14, R3, PT ;  /* 0x000000030e00720c */ /* 0x000fe20003f66270 */
[----:B------:R-:W-:Y:S01]  /*3fa0*/  MUFU.TANH R48, R20 ;  /* 0x0000001400307308 */ /* 0x000fe20000002400 */
[----:B------:R-:W-:Y:S02]  /*3fb0*/  LOP3.LUT R14, R2, 0x98, RZ, 0xfc, !PT ;  /* 0x00000098020e7812 */ /* 0x000fe400078efcff */
[----:B------:R-:W-:Y:S02]  /*3fc0*/  FSEL R71, R71, -INF , !P2 ;  /* 0xff80000047477808 */ /* 0x000fe40005000000 */
[----:B-----5:R-:W-:-:S02]  /*3fd0*/  FSEL R151, R50, -INF , !P1 ;  /* 0xff80000032977808 */ /* 0x020fc40004800000 */
[----:B------:R-:W-:Y:S01]  /*3fe0*/  FSEL R70, R70, -INF , !P5 ;  /* 0xff80000046467808 */ /* 0x000fe20006800000 */
[----:B------:R4:W5:Y:S01]  /*3ff0*/  MUFU.TANH R50, R27 ;  /* 0x0000001b00327308 */ /* 0x0009620000002400 */
[-C--:B------:R-:W-:Y:S02]  /*4000*/  ISETP.GE.AND P2, PT, R15, R3.reuse, PT ;  /* 0x000000030f00720c */ /* 0x080fe40003f46270 */
[C---:B------:R-:W-:Y:S02]  /*4010*/  ISETP.GE.AND P1, PT, R14.reuse, R12, PT ;  /* 0x0000000c0e00720c */ /* 0x040fe40003f26270 */
[----:B------:R-:W-:Y:S02]  /*4020*/  ISETP.GE.AND P5, PT, R14, R3, PT ;  /* 0x000000030e00720c */ /* 0x000fe40003fa6270 */
[----:B------:R-:W-:Y:S02]  /*4030*/  LOP3.LUT R14, R2, 0x99, RZ, 0xfc, !PT ;  /* 0x00000099020e7812 */ /* 0x000fe400078efcff */
[----:B------:R-:W-:-:S02]  /*4040*/  FSEL R152, R47, -INF , !P2 ;  /* 0xff8000002f987808 */ /* 0x000fc40005000000 */
[----:B------:R-:W-:Y:S01]  /*4050*/  FSEL R69, R69, -INF , !P4 ;  /* 0xff80000045457808 */ /* 0x000fe20006000000 */
[----:B------:R-:W-:Y:S01]  /*4060*/  MUFU.TANH R47, R21 ;  /* 0x00000015002f7308 */ /* 0x000fe20000002400 */
[C---:B------:R-:W-:Y:S02]  /*4070*/  ISETP.GE.AND P2, PT, R14.reuse, R12, PT ;  /* 0x0000000c0e00720c */ /* 0x040fe40003f46270 */
[-C--:B------:R-:W-:Y:S01]  /*4080*/  ISETP.GE.AND P4, PT, R14, R3.reuse, PT ;  /* 0x000000030e00720c */ /* 0x080fe20003f86270 */
[----:B----4-:R4:W1:Y:S01]  /*4090*/  LDSM.16.M88.4 R24, [R13+0x4c00] ;  /* 0x004c00000d18783b */ /* 0x0108620000000200 */
[----:B------:R-:W-:Y:S02]  /*40a0*/  LOP3.LUT R14, R2, 0xa0, RZ, 0xfc, !PT ;  /* 0x000000a0020e7812 */ /* 0x000fe400078efcff */
[----:B------:R-:W-:Y:S02]  /*40b0*/  FSEL R66, R66, -INF , !P1 ;  /* 0xff80000042427808 */ /* 0x000fe40004800000 */
[----:B------:R-:W-:-:S02]  /*40c0*/  ISETP.GE.AND P1, PT, R14, R3, PT ;  /* 0x000000030e00720c */ /* 0x000fc40003f26270 */
[----:B------:R-:W-:Y:S02]  /*40d0*/  FSEL R153, R121, -INF , !P3 ;  /* 0xff80000079997808 */ /* 0x000fe40005800000 */
[----:B------:R-:W-:Y:S02]  /*40e0*/  FSEL R121, R65, -INF , !P5 ;  /* 0xff80000041797808 */ /* 0x000fe40006800000 */
[----:B------:R-:W-:Y:S02]  /*40f0*/  FSEL R65, R112, -INF , !P2 ;  /* 0xff80000070417808 */ /* 0x000fe40005000000 */
[----:B------:R-:W-:Y:S02]  /*4100*/  FSEL R112, R45, -INF , !P4 ;  /* 0xff8000002d707808 */ /* 0x000fe40006000000 */
[----:B------:R-:W-:Y:S01]  /*4110*/  FSEL R154, R46, -INF , !P1 ;  /* 0xff8000002e9a7808 */ /* 0x000fe20004800000 */
[----:B------:R-:W1:Y:S01]  /*4120*/  MUFU.TANH R45, R22 ;  /* 0x00000016002d7308 */ /* 0x000e620000002400 */
[----:B------:R-:W-:-:S02]  /*4130*/  ISETP.GE.AND P3, PT, R14, R12, PT ;  /* 0x0000000c0e00720c */ /* 0x000fc40003f66270 */
[C---:B------:R-:W-:Y:S02]  /*4140*/  LOP3.LUT R15, R2.reuse, 0xa1, RZ, 0xfc, !PT ;  /* 0x000000a1020f7812 */ /* 0x040fe400078efcff */
[----:B------:R-:W-:Y:S02]  /*4150*/  LOP3.LUT R14, R2, 0xa8, RZ, 0xfc, !PT ;  /* 0x000000a8020e7812 */ /* 0x000fe400078efcff */
[----:B------:R-:W-:Y:S01]  /*4160*/  FSEL R64, R64, -INF , !P3 ;  /* 0xff80000040407808 */ /* 0x000fe20005800000 */
[----:B------:R1:W-:Y:S01]  /*4170*/  MUFU.TANH R46, R23 ;  /* 0x00000017002e7308 */ /* 0x0003e20000002400 */
[CC--:B------:R-:W-:Y:S02]  /*4180*/  ISETP.GE.AND P5, PT, R15.reuse, R12.reuse, PT ;  /* 0x0000000c0f00720c */ /* 0x0c0fe40003fa6270 */
[----:B------:R-:W-:Y:S02]  /*4190*/  ISETP.GE.AND P2, PT, R15, R3, PT ;  /* 0x000000030f00720c */ /* 0x000fe40003f46270 */
[----:B------:R-:W-:-:S02]  /*41a0*/  ISETP.GE.AND P4, PT, R14, R12, PT ;  /* 0x0000000c0e00720c */ /* 0x000fc40003f86270 */
[----:B------:R-:W-:Y:S02]  /*41b0*/  ISETP.GE.AND P3, PT, R14, R3, PT ;  /* 0x000000030e00720c */ /* 0x000fe40003f66270 */
[C---:B------:R-:W-:Y:S02]  /*41c0*/  LOP3.LUT R15, R2.reuse, 0xa9, RZ, 0xfc, !PT ;  /* 0x000000a9020f7812 */ /* 0x040fe400078efcff */
[----:B------:R-:W-:Y:S02]  /*41d0*/  LOP3.LUT R14, R2, 0xb0, RZ, 0xfc, !PT ;  /* 0x000000b0020e7812 */ /* 0x000fe400078efcff */
[----:B------:R-:W-:Y:S02]  /*41e0*/  FSEL R155, R109, -INF , !P2 ;  /* 0xff8000006d9b7808 */ /* 0x000fe40005000000 */
[----:B------:R-:W-:Y:S01]  /*41f0*/  FSEL R62, R62, -INF , !P4 ;  /* 0xff8000003e3e7808 */ /* 0x000fe20006000000 */
[----:B-1----:R-:W-:Y:S01]  /*4200*/  HMMA.16816.F32 R20, R4, R32, R16 ;  /* 0x000000200414723c */ /* 0x002fe20000001810 */
[----:B------:R1:W1:Y:S01]  /*4210*/  MUFU.TANH R33, R30 ;  /* 0x0000001e00217308 */ /* 0x0002620000002400 */
[----:B------:R-:W-:-:S02]  /*4220*/  ISETP.GE.AND P1, PT, R15, R12, PT ;  /* 0x0000000c0f00720c */ /* 0x000fc40003f26270 */
[----:B------:R-:W-:Y:S02]  /*4230*/  FSEL R63, R63, -INF , !P5 ;  /* 0xff8000003f3f7808 */ /* 0x000fe40006800000 */
[C---:B------:R-:W-:Y:S02]  /*4240*/  ISETP.GE.AND P2, PT, R14.reuse, R12, PT ;  /* 0x0000000c0e00720c */ /* 0x040fe40003f46270 */
[----:B------:R-:W-:Y:S01]  /*4250*/  HMMA.16816.F32 R16, R8, R38, RZ ;  /* 0x000000260810723c */ /* 0x000fe200000018ff */
[----:B------:R-:W2:Y:S01]  /*4260*/  LDSM.16.M88.4 R36, [R165+0x3c00] ;  /* 0x003c0000a524783b */ /* 0x000ea20000000200 */
[----:B------:R-:W-:Y:S01]  /*4270*/  ISETP.GE.AND P4, PT, R14, R3, PT ;  /* 0x000000030e00720c */ /* 0x000fe20003f86270 */
[----:B------:R-:W-:-:S04]  /*4280*/  DEPBAR.LE SB0, 0x0 ;  /* 0x000080000000791a */ /* 0x000fc80000000000 */
[-C--:B------:R-:W-:Y:S02]  /*4290*/  ISETP.GE.AND P5, PT, R15, R3.reuse, PT ;  /* 0x000000030f00720c */ /* 0x080fe40003fa6270 */
[C---:B------:R-:W-:Y:S02]  /*42a0*/  LOP3.LUT R14, R2.reuse, 0xb1, RZ, 0xfc, !PT ;  /* 0x000000b1020e7812 */ /* 0x040fe400078efcff */
[----:B----4-:R-:W-:Y:S02]  /*42b0*/  LOP3.LUT R13, R2, 0xb8, RZ, 0xfc, !PT ;  /* 0x000000b8020d7812 */ /* 0x010fe400078efcff */
[----:B------:R-:W-:Y:S02]  /*42c0*/  FSEL R109, R61, -INF , !P3 ;  /* 0xff8000003d6d7808 */ /* 0x000fe40005800000 */
[----:B------:R-:W-:Y:S01]  /*42d0*/  FSEL R61, R110, -INF , !P1 ;  /* 0xff8000006e3d7808 */ /* 0x000fe20004800000 */
[----:B------:R-:W-:Y:S01]  /*42e0*/  FMUL.FTZ R20, R20, c[0x0][0x2ec] ;  /* 0x0000bb0014147a20 */ /* 0x000fe20000410000 */
[CC--:B------:R-:W-:Y:S01]  /*42f0*/  ISETP.GE.AND P3, PT, R14.reuse, R12.reuse, PT ;  /* 0x0000000c0e00720c */ /* 0x0c0fe20003f66270 */
[----:B------:R-:W-:Y:S01]  /*4300*/  FMUL.FTZ R21, R21, c[0x0][0x2ec] ;  /* 0x0000bb0015157a20 */ /* 0x000fe20000410000 */
[-C--:B------:R-:W-:Y:S01]  /*4310*/  ISETP.GE.AND P1, PT, R14, R3.reuse, PT ;  /* 0x000000030e00720c */ /* 0x080fe20003f26270 */
[----:B------:R-:W-:Y:S01]  /*4320*/  FMUL.FTZ R22, R22, c[0x0][0x2ec] ;  /* 0x0000bb0016167a20 */ /* 0x000fe20000410000 */
[----:B------:R-:W-:Y:S01]  /*4330*/  FSEL R108, R108, -INF , !P5 ;  /* 0xff8000006c6c7808 */ /* 0x000fe20006800000 */
[----:B------:R-:W-:Y:S01]  /*4340*/  FMUL.FTZ R23, R23, c[0x0][0x2ec] ;  /* 0x0000bb0017177a20 */ /* 0x000fe20000410000 */
[----:B------:R-:W-:Y:S01]  /*4350*/  FSEL R60, R60, -INF , !P2 ;  /* 0xff8000003c3c7808 */ /* 0x000fe20005000000 */
[----:B-1----:R-:W-:Y:S01]  /*4360*/  HMMA.16816.F32 R28, R4, R34, R16 ;  /* 0x00000022041c723c */ /* 0x002fe20000001810 */
[C---:B------:R-:W-:Y:S01]  /*4370*/  ISETP.GE.AND P5, PT, R13.reuse, R12, PT ;  /* 0x0000000c0d00720c */ /* 0x040fe20003fa6270 */
[----:B------:R-:W1:Y:S01]  /*4380*/  MUFU.TANH R40, R20 ;  /* 0x0000001400287308 */ /* 0x000e620000002400 */
[----:B------:R-:W-:-:S02]  /*4390*/  ISETP.GE.AND P2, PT, R13, R3, PT ;  /* 0x000000030d00720c */ /* 0x000fc40003f46270 */
[C---:B------:R-:W-:Y:S02]  /*43a0*/  LOP3.LUT R14, R2.reuse, 0xb9, RZ, 0xfc, !PT ;  /* 0x000000b9020e7812 */ /* 0x040fe400078efcff */
[----:B------:R-:W-:Y:S01]  /*43b0*/  LOP3.LUT R13, R2, 0xc0, RZ, 0xfc, !PT ;  /* 0x000000c0020d7812 */ /* 0x000fe200078efcff */
[C---:B------:R-:W-:Y:S01]  /*43c0*/  HMMA.16816.F32 R16, R8.reuse, R24, RZ ;  /* 0x000000180810723c */ /* 0x040fe200000018ff */
[----:B------:R-:W-:Y:S01]  /*43d0*/  FSEL R110, R59, -INF , !P4 ;  /* 0xff8000003b6e7808 */ /* 0x000fe20006000000 */
[----:B------:R-:W-:Y:S01]  /*43e0*/  MUFU.TANH R32, R21 ;  /* 0x0000001500207308 */ /* 0x000fe20000002400 */
[----:B------:R-:W-:Y:S02]  /*43f0*/  FSEL R59, R107, -INF , !P3 ;  /* 0xff8000006b3b7808 */ /* 0x000fe40005800000 */
[CC--:B------:R-:W-:Y:S02]  /*4400*/  ISETP.GE.AND P4, PT, R14.reuse, R12.reuse, PT ;  /* 0x0000000c0e00720c */ /* 0x0c0fe40003f86270 */
[----:B------:R-:W-:Y:S01]  /*4410*/  ISETP.GE.AND P3, PT, R14, R3, PT ;  /* 0x000000030e00720c */ /* 0x000fe20003f66270 */
[----:B------:R-:W-:Y:S01]  /*4420*/  HMMA.16816.F32 R24, R8, R26, RZ ;  /* 0x0000001a0818723c */ /* 0x000fe200000018ff */
[----:B------:R-:W-:Y:S01]  /*4430*/  FSEL R107, R68, -INF , !P1 ;  /* 0xff800000446b7808 */ /* 0x000fe20004800000 */
[----:B------:R-:W4:Y:S01]  /*4440*/  MUFU.TANH R15, R22 ;  /* 0x00000016000f7308 */ /* 0x000f220000002400 */
[----:B------:R-:W-:-:S02]  /*4450*/  ISETP.GE.AND P1, PT, R13, R12, PT ;  /* 0x0000000c0d00720c */ /* 0x000fc40003f26270 */
[----:B------:R-:W-:Y:S02]  /*4460*/  LOP3.LUT R14, R2, 0xc8, RZ, 0xfc, !PT ;  /* 0x000000c8020e7812 */ /* 0x000fe400078efcff */
[----:B------:R-:W-:Y:S01]  /*4470*/  FSEL R157, R100, -INF , !P3 ;  /* 0xff800000649d7808 */ /* 0x000fe20005800000 */
[----:B------:R-:W-:Y:S01]  /*4480*/  FMUL.FTZ R10, R28, c[0x0][0x2ec] ;  /* 0x0000bb001c0a7a20 */ /* 0x000fe20000410000 */
[----:B------:R-:W-:Y:S01]  /*4490*/  FSEL R56, R56, -INF , !P1 ;  /* 0xff80000038387808 */ /* 0x000fe20004800000 */
[----:B------:R-:W-:Y:S01]  /*44a0*/  FMUL.FTZ R29, R29, c[0x0][0x2ec] ;  /* 0x0000bb001d1d7a20 */ /* 0x000fe20000410000 */
[C---:B------:R-:W-:Y:S02]  /*44b0*/  ISETP.GE.AND P3, PT, R14.reuse, R12, PT ;  /* 0x0000000c0e00720c */ /* 0x040fe40003f66270 */
[----:B------:R-:W-:Y:S02]  /*44c0*/  ISETP.GE.AND P1, PT, R14, R3, PT ;  /* 0x000000030e00720c */ /* 0x000fe40003f26270 */
[----:B------:R2:W-:Y:S01]  /*44d0*/  MUFU.TANH R14, R23 ;  /* 0x00000017000e7308 */ /* 0x0005e20000002400 */
[----:B------:R-:W-:-:S02]  /*44e0*/  FSEL R58, R58, -INF , !P5 ;  /* 0xff8000003a3a7808 */ /* 0x000fc40006800000 */
        /* <DEDUP_REMOVED lines=8> */
[C---:B--2---:R-:W-:Y:S01]  /*4570*/  HMMA.16816.F32 R20, R4.reuse, R36, R16 ;  /* 0x000000240414723c */ /* 0x044fe20000001810 */
[----:B------:R-:W-:Y:S02]  /*4580*/  FSEL R158, R53, -INF , !P5 ;  /* 0xff800000359e7808 */ /* 0x000fe40006800000 */
[C---:B------:R-:W-:Y:S02]  /*4590*/  LOP3.LUT R9, R2.reuse, 0xd0, RZ, 0xfc, !PT ;  /* 0x000000d002097812 */ /* 0x040fe400078efcff */
[----:B------:R-:W-:Y:S02]  /*45a0*/  ISETP.GE.AND P5, PT, R13, R12, PT ;  /* 0x0000000c0d00720c */ /* 0x000fe40003fa6270 */
[----:B------:R-:W-:Y:S01]  /*45b0*/  LOP3.LUT R8, R2, 0xd1, RZ, 0xfc, !PT ;  /* 0x000000d102087812 */ /* 0x000fe200078efcff */
[----:B------:R-:W-:Y:S01]  /*45c0*/  HMMA.16816.F32 R16, R4, R38, R24 ;  /* 0x000000260410723c */ /* 0x000fe20000001818 */
[----:B------:R-:W-:-:S02]  /*45d0*/  FSEL R54, R54, -INF , !P2 ;  /* 0xff80000036367808 */ /* 0x000fc40005000000 */
[----:B------:R-:W-:Y:S02]  /*45e0*/  FSEL R159, R55, -INF , !P4 ;  /* 0xff800000379f7808 */ /* 0x000fe40006000000 */
[----:B------:R-:W-:Y:S02]  /*45f0*/  FSEL R52, R52, -INF , !P3 ;  /* 0xff80000034347808 */ /* 0x000fe40005800000 */
[-C--:B------:R-:W-:Y:S02]  /*4600*/  ISETP.GE.AND P2, PT, R13, R3.reuse, PT ;  /* 0x000000030d00720c */ /* 0x080fe40003f46270 */
[C---:B------:R-:W-:Y:S01]  /*4610*/  ISETP.GE.AND P4, PT, R9.reuse, R12, PT ;  /* 0x0000000c0900720c */ /* 0x040fe20003f86270 */
[----:B------:R2:W1:Y:S01]  /*4620*/  MUFU.TANH R13, R10 ;  /* 0x0000000a000d7308 */ /* 0x0004620000002400 */
[----:B------:R-:W-:Y:S02]  /*4630*/  ISETP.GE.AND P3, PT, R9, R3, PT ;  /* 0x000000030900720c */ /* 0x000fe40003f66270 */
[----:B------:R-:W-:-:S02]  /*4640*/  FSEL R160, R49, -INF , !P1 ;  /* 0xff80000031a07808 */ /* 0x000fc40004800000 */
[----:B---3--:R-:W-:Y:S01]  /*4650*/  FSEL R51, R51, -INF , !P5 ;  /* 0xff80000033337808 */ /* 0x008fe20006800000 */
[----:B------:R-:W-:Y:S01]  /*4660*/  FMUL.FTZ R22, R22, c[0x0][0x2ec] ;  /* 0x0000bb0016167a20 */ /* 0x000fe20000410000 */
[----:B------:R-:W-:Y:S01]  /*4670*/  LOP3.LUT R9, R2, 0xd8, RZ, 0xfc, !PT ;  /* 0x000000d802097812 */ /* 0x000fe200078efcff */
[----:B------:R-:W-:Y:S01]  /*4680*/  FMUL.FTZ R21, R21, c[0x0][0x2ec] ;  /* 0x0000bb0015157a20 */ /* 0x000fe20000410000 */
[CC--:B------:R-:W-:Y:S01]  /*4690*/  ISETP.GE.AND P1, PT, R8.reuse, R12.reuse, PT ;  /* 0x0000000c0800720c */ /* 0x0c0fe20003f26270 */
[----:B------:R-:W-:Y:S01]  /*46a0*/  FMUL.FTZ R23, R23, c[0x0][0x2ec] ;  /* 0x0000bb0017177a20 */ /* 0x000fe20000410000 */
[-C--:B------:R-:W-:Y:S01]  /*46b0*/  ISETP.GE.AND P5, PT, R8, R3.reuse, PT ;  /* 0x000000030800720c */ /* 0x080fe20003fa6270 */
[----:B------:R-:W-:Y:S01]  /*46c0*/  MUFU.TANH R22, R22 ;  /* 0x0000001600167308 */ /* 0x000fe20000002400 */
[----:B------:R-:W-:Y:S01]  /*46d0*/  LOP3.LUT R8, R2, 0xd9, RZ, 0xfc, !PT ;  /* 0x000000d902087812 */ /* 0x000fe200078efcff */
[----:B------:R-:W-:Y:S01]  /*46e0*/  FMUL.FTZ R20, R20, c[0x0][0x2ec] ;  /* 0x0000bb0014147a20 */ /* 0x000fe20000410000 */
[----:B-----5:R-:W-:Y:S01]  /*46f0*/  FSEL R161, R50, -INF , !P2 ;  /* 0xff80000032a17808 */ /* 0x020fe20005000000 */
[----:B--2---:R-:W-:Y:S01]  /*4700*/  FMUL.FTZ R10, R31, c[0x0][0x2ec] ;  /* 0x0000bb001f0a7a20 */ /* 0x004fe20000410000 */
[----:B------:R-:W-:Y:S01]  /*4710*/  FSEL R48, R48, -INF , !P4 ;  /* 0xff80000030307808 */ /* 0x000fe20006000000 */
[----:B------:R-:W-:Y:S01]  /*4720*/  FMUL.FTZ R16, R16, c[0x0][0x2ec] ;  /* 0x0000bb0010107a20 */ /* 0x000fe20000410000 */
[CC--:B------:R-:W-:Y:S01]  /*4730*/  ISETP.GE.AND P2, PT, R9.reuse, R12.reuse, PT ;  /* 0x0000000c0900720c */ /* 0x0c0fe20003f46270 */
[----:B------:R-:W-:Y:S01]  /*4740*/  MUFU.TANH R21, R21 ;  /* 0x0000001500157308 */ /* 0x000fe20000002400 */
[-C--:B------:R-:W-:Y:S01]  /*4750*/  ISETP.GE.AND P4, PT, R9, R3.reuse, PT ;  /* 0x000000030900720c */ /* 0x080fe20003f86270 */
[----:B------:R-:W-:Y:S01]  /*4760*/  FMUL.FTZ R9, R30, c[0x0][0x2ec] ;  /* 0x0000bb001e097a20 */ /* 0x000fe20000410000 */
[----:B------:R-:W-:Y:S01]  /*4770*/  FSEL R163, R45, -INF , !P3 ;  /* 0xff8000002da37808 */ /* 0x000fe20005800000 */
[----:B------:R-:W-:Y:S01]  /*4780*/  FMUL.FTZ R17, R17, c[0x0][0x2ec] ;  /* 0x0000bb0011117a20 */ /* 0x000fe20000410000 */
[----:B------:R-:W-:Y:S01]  /*4790*/  FSEL R49, R47, -INF , !P1 ;  /* 0xff8000002f317808 */ /* 0x000fe20004800000 */
[----:B------:R-:W-:Y:S01]  /*47a0*/  FMUL.FTZ R19, R19, c[0x0][0x2ec] ;  /* 0x0000bb0013137a20 */ /* 0x000fe20000410000 */
[C---:B------:R-:W-:Y:S01]  /*47b0*/  ISETP.GE.AND P3, PT, R8.reuse, R12, PT ;  /* 0x0000000c0800720c */ /* 0x040fe20003f66270 */
[----:B------:R2:W3:Y:S01]  /*47c0*/  MUFU.TANH R11, R9 ;  /* 0x00000009000b7308 */ /* 0x0004e20000002400 */
[----:B------:R-:W-:-:S02]  /*47d0*/  ISETP.GE.AND P1, PT, R8, R3, PT ;  /* 0x000000030800720c */ /* 0x000fc40003f26270 */
[----:B------:R-:W-:Y:S02]  /*47e0*/  LOP3.LUT R8, R2, 0xe1, RZ, 0xfc, !PT ;  /* 0x000000e102087812 */ /* 0x000fe400078efcff */
[----:B------:R-:W-:Y:S02]  /*47f0*/  FSEL R186, R33, -INF , !P4 ;  /* 0xff80000021ba7808 */ /* 0x000fe40006000000 */
[----:B------:R-:W-:Y:S01]  /*4800*/  FSEL R53, R42, -INF , !P3 ;  /* 0xff8000002a357808 */ /* 0x000fe20005800000 */
[----:B------:R-:W5:Y:S01]  /*4810*/  MUFU.TANH R23, R23 ;  /* 0x0000001700177308 */ /* 0x000f620000002400 */
[C---:B------:R-:W-:Y:S02]  /*4820*/  ISETP.GE.AND P4, PT, R8.reuse, R12, PT ;  /* 0x0000000c0800720c */ /* 0x040fe40003f86270 */
[----:B------:R-:W-:Y:S02]  /*4830*/  ISETP.GE.AND P3, PT, R8, R3, PT ;  /* 0x000000030800720c */ /* 0x000fe40003f66270 */
[----:B------:R-:W-:-:S02]  /*4840*/  LOP3.LUT R8, R2, 0xe8, RZ, 0xfc, !PT ;  /* 0x000000e802087812 */ /* 0x000fc400078efcff */
[----:B------:R-:W-:Y:S01]  /*4850*/  FSEL R184, R46, -INF , !P5 ;  /* 0xff8000002eb87808 */ /* 0x000fe20006800000 */
[----:B------:R-:W1:Y:S01]  /*4860*/  MUFU.TANH R10, R10 ;  /* 0x0000000a000a7308 */ /* 0x000e620000002400 */
[----:B--2---:R-:W-:Y:S02]  /*4870*/  LOP3.LUT R9, R2, 0xe0, RZ, 0xfc, !PT ;  /* 0x000000e002097812 */ /* 0x004fe400078efcff */
[----:B------:R-:W-:Y:S02]  /*4880*/  FSEL R50, R43, -INF , !P2 ;  /* 0xff8000002b327808 */ /* 0x000fe40005000000 */
[----:B------:R-:W-:Y:S02]  /*4890*/  FSEL R185, R41, -INF , !P1 ;  /* 0xff80000029b97808 */ /* 0x000fe40004800000 */
[C---:B------:R-:W-:Y:S01]  /*48a0*/  ISETP.GE.AND P5, PT, R9.reuse, R12, PT ;  /* 0x0000000c0900720c */ /* 0x040fe20003fa6270 */
[----:B------:R-:W2:Y:S01]  /*48b0*/  MUFU.TANH R20, R20 ;  /* 0x0000001400147308 */ /* 0x000ea20000002400 */
[----:B------:R-:W-:-:S02]  /*48c0*/  ISETP.GE.AND P2, PT, R9, R3, PT ;  /* 0x000000030900720c */ /* 0x000fc40003f46270 */
[----:B------:R-:W-:Y:S02]  /*48d0*/  ISETP.GE.AND P1, PT, R8, R12, PT ;  /* 0x0000000c0800720c */ /* 0x000fe40003f26270 */
[C---:B------:R-:W-:Y:S02]  /*48e0*/  LOP3.LUT R5, R2.reuse, 0xe9, RZ, 0xfc, !PT ;  /* 0x000000e902057812 */ /* 0x040fe400078efcff */
[----:B------:R-:W-:Y:S01]  /*48f0*/  LOP3.LUT R4, R2, 0xf0, RZ, 0xfc, !PT ;  /* 0x000000f002047812 */ /* 0x000fe200078efcff */
[----:B------:R-:W2:Y:S01]  /*4900*/  MUFU.TANH R16, R16 ;  /* 0x0000001000107308 */ /* 0x000ea20000002400 */
[----:B-1----:R-:W-:Y:S02]  /*4910*/  FSEL R55, R40, -INF , !P5 ;  /* 0xff80000028377808 */ /* 0x002fe40006800000 */
[----:B----4-:R-:W-:Y:S02]  /*4920*/  FSEL R187, R15, -INF , !P2 ;  /* 0xff8000000fbb7808 */ /* 0x010fe40005000000 */
[----:B------:R-:W-:-:S02]  /*4930*/  FSEL R57, R32, -INF , !P4 ;  /* 0xff80000020397808 */ /* 0x000fc40006000000 */
[----:B------:R-:W-:Y:S01]  /*4940*/  FSEL R67, R13, -INF , !P1 ;  /* 0xff8000000d437808 */ /* 0x000fe20004800000 */
[----:B------:R-:W1:Y:S01]  /*4950*/  MUFU.TANH R17, R17 ;  /* 0x0000001100117308 */ /* 0x000e620000002400 */
[----:B------:R-:W-:Y:S01]  /*4960*/  BAR.SYNC.DEFER_BLOCKING 0x0 ;  /* 0x0000000000007b1d */ /* 0x000fe20000010000 */
[-C--:B------:R-:W-:Y:S02]  /*4970*/  ISETP.GE.AND P5, PT, R8, R3.reuse, PT ;  /* 0x000000030800720c */ /* 0x080fe40003fa6270 */
[C---:B------:R-:W-:Y:S02]  /*4980*/  ISETP.GE.AND P2, PT, R5.reuse, R12, PT ;  /* 0x0000000c0500720c */ /* 0x040fe40003f46270 */
[-C--:B------:R-:W-:Y:S02]  /*4990*/  ISETP.GE.AND P4, PT, R5, R3.reuse, PT ;  /* 0x000000030500720c */ /* 0x080fe40003f86270 */
[----:B------:R-:W-:Y:S01]  /*49a0*/  ISETP.GE.AND P1, PT, R4, R3, PT ;  /* 0x000000030400720c */ /* 0x000fe20003f26270 */
[----:B------:R-:W4:Y:S01]  /*49b0*/  MUFU.TANH R19, R19 ;  /* 0x0000001300137308 */ /* 0x000f220000002400 */
[----:B------:R-:W-:-:S02]  /*49c0*/  LOP3.LUT R5, R2, 0xf1, RZ, 0xfc, !PT ;  /* 0x000000f102057812 */ /* 0x000fc400078efcff */
[----:B------:R-:W-:Y:S02]  /*49d0*/  FSEL R188, R14, -INF , !P3 ;  /* 0xff8000000ebc7808 */ /* 0x000fe40005800000 */
[----:B------:R-:W-:Y:S02]  /*49e0*/  ISETP.GE.AND P3, PT, R4, R12, PT ;  /* 0x0000000c0400720c */ /* 0x000fe40003f66270 */
[----:B---3--:R-:W-:Y:S02]  /*49f0*/  FSEL R189, R11, -INF , !P5 ;  /* 0xff8000000bbd7808 */ /* 0x008fe40006800000 */
[----:B------:R-:W-:Y:S02]  /*4a00*/  FSEL R68, R29, -INF , !P2 ;  /* 0xff8000001d447808 */ /* 0x000fe40005000000 */
[----:B------:R-:W-:Y:S02]  /*4a10*/  FSEL R195, R22, -INF , !P1 ;  /* 0xff80000016c37808 */ /* 0x000fe40004800000 */
[----:B------:R-:W-:-:S02]  /*4a20*/  LOP3.LUT R4, R2, 0xf8, RZ, 0xfc, !PT ;  /* 0x000000f802047812 */ /* 0x000fc400078efcff */
[CC--:B------:R-:W-:Y:S02]  /*4a30*/  ISETP.GE.AND P5, PT, R2.reuse, R12.reuse, PT ;  /* 0x0000000c0200720c */ /* 0x0c0fe40003fa6270 */
[C---:B------:R-:W-:Y:S02]  /*4a40*/  ISETP.GE.AND P2, PT, R5.reuse, R12, PT ;  /* 0x0000000c0500720c */ /* 0x040fe40003f46270 */
[----:B------:R-:W-:Y:S02]  /*4a50*/  ISETP.GE.AND P1, PT, R5, R3, PT ;  /* 0x000000030500720c */ /* 0x000fe40003f26270 */
[----:B------:R-:W-:Y:S02]  /*4a60*/  LOP3.LUT R2, R2, 0xf9, RZ, 0xfc, !PT ;  /* 0x000000f902027812 */ /* 0x000fe400078efcff */
[----:B------:R-:W-:Y:S02]  /*4a70*/  FSEL R162, R21, -INF , !P2 ;  /* 0xff80000015a27808 */ /* 0x000fe40005000000 */
[----:B-----5:R-:W-:-:S02]  /*4a80*/  FSEL R197, R23, -INF , !P1 ;  /* 0xff80000017c57808 */ /* 0x020fc40004800000 */
[-C--:B------:R-:W-:Y:S02]  /*4a90*/  ISETP.GE.AND P2, PT, R4, R3.reuse, PT ;  /* 0x000000030400720c */ /* 0x080fe40003f46270 */
[----:B------:R-:W-:Y:S01]  /*4aa0*/  ISETP.GE.AND P1, PT, R2, R3, PT ;  /* 0x000000030200720c */ /* 0x000fe20003f26270 */
[----:B------:R-:W-:Y:S01]  /*4ab0*/  FMUL.FTZ R3, R18, c[0x0][0x2ec] ;  /* 0x0000bb0012037a20 */ /* 0x000fe20000410000 */
[----:B------:R-:W-:Y:S02]  /*4ac0*/  FSEL R194, R10, -INF , !P4 ;  /* 0xff8000000ac27808 */ /* 0x000fe40006000000 */
[-C--:B------:R-:W-:Y:S02]  /*4ad0*/  ISETP.GE.AND P4, PT, R4, R12.reuse, PT ;  /* 0x0000000c0400720c */ /* 0x080fe40003f86270 */
[----:B--2---:R-:W-:Y:S01]  /*4ae0*/  FSEL R100, R20, -INF , !P3 ;  /* 0xff80000014647808 */ /* 0x004fe20005800000 */
[----:B------:R-:W2:Y:S01]  /*4af0*/  MUFU.TANH R3, R3 ;  /* 0x0000000300037308 */ /* 0x000ea20000002400 */
[----:B------:R-:W-:Y:S01]  /*4b00*/  ISETP.GE.AND P3, PT, R2, R12, PT ;  /* 0x0000000c0200720c */ /* 0x000fe20003f66270 */
[----:B------:R-:W-:Y:S01]  /*4b10*/  IMAD.IADD R2, R134, 0x1, R111 ;  /* 0x0000000186027824 */ /* 0x000fe200078e026f */
[----:B------:R-:W-:-:S02]  /*4b20*/  FSEL R111, R16, -INF , !P4 ;  /* 0xff800000106f7808 */ /* 0x000fc40006000000 */
[----:B------:R-:W-:Y:S02]  /*4b30*/  FSEL R16, R135, -INF , !P5 ;  /* 0xff80000087107808 */ /* 0x000fe40006800000 */
[----:B-1----:R-:W-:Y:S02]  /*4b40*/  FSEL R190, R17, -INF , !P3 ;  /* 0xff80000011be7808 */ /* 0x002fe40005800000 */
[----:B----4-:R-:W-:Y:S02]  /*4b50*/  FSEL R198, R19, -INF , !P1 ;  /* 0xff80000013c67808 */ /* 0x010fe40004800000 */
[----:B--2---:R-:W-:Y:S01]  /*4b60*/  FSEL R196, R3, -INF , !P2 ;  /* 0xff80000003c47808 */ /* 0x004fe20005000000 */
[----:B------:R-:W-:Y:S05]  /*4b70*/  @!P0 BRA `(.L_x_1527) ;  /* 0x000005d000008947 */ /* 0x000fea0003800000 */
[----:B------:R-:W-:Y:S05]  /*4b80*/  @P6 BRA `(.L_x_1528) ;  /* 0x000003a000006947 */ /* 0x000fea0003800000 */
[----:B------:R-:W1:Y:S01]  /*4b90*/  I2F.RP R4, R199 ;  /* 0x000000c700047306 */ /* 0x000e620000209400 */
[----:B------:R-:W-:Y:S02]  /*4ba0*/  IADD3 R7, R44, -0x100, RZ ;  /* 0xffffff002c077810 */ /* 0x000fe40007ffe0ff */
[----:B------:R-:W-:-:S02]  /*4bb0*/  IABS R6, R44 ;  /* 0x0000002c00067213 */ /* 0x000fc40000000000 */
        /* <DEDUP_REMOVED lines=55> */
.L_x_1528:
[----:B------:R-:W-:-:S04]  /*4f30*/  ULEA UR6, -UR6, URZ, 0x8 ;  /* 0x0000003f06067291 */ /* 0x000fc8000f8e413f */
[----:B------:R-:W-:Y:S02]  /*4f40*/  USHF.R.S32.HI UR8, URZ, 0x1f, UR6 ;  /* 0x0000001f3f087899 */ /* 0x000fe40008011406 */
[----:B------:R-:W-:-:S04]  /*4f50*/  MOV R3, UR6 ;  /* 0x0000000600037c02 */ /* 0x000fc80008000f00 */
[----:B------:R-:W-:Y:S02]  /*4f60*/  MOV R5, UR8 ;  /* 0x0000000800057c02 */ /* 0x000fe40008000f00 */
.L_x_1529:
        /* <DEDUP_REMOVED lines=30> */
.L_x_1527:
        /* <DEDUP_REMOVED lines=77> */
[--C-:B------:R-:W-:Y:S01]  /*5620*/  FFMA.FTZ R4, R102, c[0x0][0x23c], -R5.reuse ;  /* 0x00008f0066047a23 */ /* 0x100fe20000010805 */
[----:B------:R-:W-:Y:S01]  /*5630*/  LDSM.16.MT88.4 R16, [R134+0x5000] ;  /* 0x005000008610783b */ /* 0x000fe20000004200 */
        /* <DEDUP_REMOVED lines=167> */
[--C-:B------:R-:W-:Y:S02]  /*60b0*/  FFMA.FTZ R0, R118, c[0x0][0x23c], -R4.reuse ;  /* 0x00008f0076007a23 */ /* 0x100fe40000010804 */
[--C-:B------:R-:W-:Y:S02]  /*60c0*/  FFMA.FTZ R2, R114, c[0x0][0x23c], -R4.reuse ;  /* 0x00008f0072027a23 */ /* 0x100fe40000010804 */
[----:B------:R2:W-:Y:S08]  /*60d0*/  MUFU.EX2 R58, R0 ;  /* 0x00000000003a7308 */ /* 0x0005f00000000800 */
[----:B------:R3:W-:Y:S01]  /*60e0*/  MUFU.EX2 R6, R2 ;  /* 0x0000000200067308 */ /* 0x0007e20000000800 */
[----:B--2---:R-:W-:-:S07]  /*60f0*/  FFMA.FTZ R0, R120, c[0x0][0x23c], -R4 ;  /* 0x00008f0078007a23 */ /* 0x004fce0000010804 */
[----:B------:R2:W4:Y:S01]  /*6100*/  MUFU.EX2 R59, R0 ;  /* 0x00000000003b7308 */ /* 0x0005220000000800 */
[----:B---3--:R-:W-:-:S07]  /*6110*/  FFMA.FTZ R2, R113, c[0x0][0x23c], -R4 ;  /* 0x00008f0071027a23 */ /* 0x008fce0000010804 */
[----:B------:R-:W3:Y:S01]  /*6120*/  MUFU.EX2 R7, R2 ;  /* 0x0000000200077308 */ /* 0x000ee20000000800 */
[----:B--2---:R-:W-:Y:S01]  /*6130*/  FFMA.FTZ R0, R119, c[0x0][0x23c], -R4 ;  /* 0x00008f0077007a23 */ /* 0x004fe20000010804 */
[----:B----4-:R-:W-:-:S06]  /*6140*/  F2FP.PACK_AB R11, R59, R58 ;  /* 0x0000003a3b0b723e */ /* 0x010fcc00000000ff */
[----:B------:R2:W4:Y:S01]  /*6150*/  MUFU.EX2 R60, R0 ;  /* 0x00000000003c7308 */ /* 0x0005220000000800 */
[----:B---3--:R-:W-:Y:S01]  /*6160*/  F2FP.PACK_AB R9, R7, R6 ;  /* 0x000000060709723e */ /* 0x008fe200000000ff */
[----:B------:R-:W-:Y:S02]  /*6170*/  FADD.FTZ R2, R199, R104 ;  /* 0x00000068c7027221 */ /* 0x000fe40000010000 */
[----:B------:R-:W-:Y:S02]  /*6180*/  FADD.FTZ R7, R6, R7 ;  /* 0x0000000706077221 */ /* 0x000fe40000010000 */
[----:B------:R-:W-:Y:S02]  /*6190*/  FADD.FTZ R2, R106, R2 ;  /* 0x000000026a027221 */ /* 0x000fe40000010000 */
[----:B------:R-:W-:Y:S01]  /*61a0*/  HMMA.16816.F32 R28, R8, R16, RZ ;  /* 0x00000010081c723c */ /* 0x000fe200000018ff */
[----:B------:R-:W-:Y:S02]  /*61b0*/  FADD.FTZ R7, R58, R7 ;  /* 0x000000073a077221 */ /* 0x000fe40000010000 */
[----:B------:R-:W-:-:S02]  /*61c0*/  FADD.FTZ R6, R201, R2 ;  /* 0x00000002c9067221 */ /* 0x000fc40000010000 */
[----:B--2---:R-:W-:Y:S02]  /*61d0*/  FFMA.FTZ R0, R117, c[0x0][0x23c], -R4 ;  /* 0x00008f0075007a23 */ /* 0x004fe40000010804 */
[----:B------:R-:W-:Y:S01]  /*61e0*/  FADD.FTZ R2, R59, R7 ;  /* 0x000000073b027221 */ /* 0x000fe20000010000 */
[----:B------:R-:W-:Y:S01]  /*61f0*/  HMMA.16816.F32 R24, R8, R18, RZ ;  /* 0x000000120818723c */ /* 0x000fe200000018ff */
[----:B------:R2:W3:Y:S02]  /*6200*/  MUFU.EX2 R92, R0 ;  /* 0x00000000005c7308 */ /* 0x0004e40000000800 */
[----:B----4-:R-:W-:-:S05]  /*6210*/  FADD.FTZ R7, R60, R2 ;  /* 0x000000023c077221 */ /* 0x010fca0000010000 */
[C---:B------:R-:W-:Y:S08]  /*6220*/  HMMA.16816.F32 R16, R8.reuse, R12, RZ ;  /* 0x0000000c0810723c */ /* 0x040ff000000018ff */
[----:B------:R-:W-:Y:S01]  /*6230*/  HMMA.16816.F32 R12, R8, R14, RZ ;  /* 0x0000000e080c723c */ /* 0x000fe200000018ff */
[----:B--2---:R-:W-:-:S04]  /*6240*/  FFMA.FTZ R0, R115, c[0x0][0x23c], -R4 ;  /* 0x00008f0073007a23 */ /* 0x004fc80000010804 */
[----:B------:R2:W-:Y:S02]  /*6250*/  MUFU.EX2 R98, R0 ;  /* 0x0000000000627308 */ /* 0x0005e40000000800 */
[----:B------:R-:W-:Y:S02]  /*6260*/  F2FP.PACK_AB R8, R203, R200 ;  /* 0x000000c8cb08723e */ /* 0x000fe400000000ff */
[----:B---3--:R-:W-:Y:S02]  /*6270*/  F2FP.PACK_AB R9, R92, R60 ;  /* 0x0000003c5c09723e */ /* 0x008fe400000000ff */
[----:B------:R-:W-:Y:S01]  /*6280*/  F2FP.PACK_AB R10, R205, R202 ;  /* 0x000000cacd0a723e */ /* 0x000fe200000000ff */
[----:B--2---:R-:W-:-:S04]  /*6290*/  FFMA.FTZ R0, R116, c[0x0][0x23c], -R4 ;  /* 0x00008f0074007a23 */ /* 0x004fc80000010804 */
[----:B------:R2:W3:Y:S02]  /*62a0*/  MUFU.EX2 R97, R0 ;  /* 0x0000000000617308 */ /* 0x0004e40000000800 */
[----:B--2---:R-:W-:Y:S01]  /*62b0*/  FFMA.FTZ R0, R56, c[0x0][0x23c], -R5 ;  /* 0x00008f0038007a23 */ /* 0x004fe20000010805 */
[----:B---3--:R-:W-:-:S05]  /*62c0*/  F2FP.PACK_AB R11, R97, R98 ;  /* 0x00000062610b723e */ /* 0x008fca00000000ff */
[----:B------:R2:W-:Y:S02]  /*62d0*/  MUFU.EX2 R115, R0 ;  /* 0x0000000000737308 */ /* 0x0005e40000000800 */
[C---:B-1----:R-:W-:Y:S08]  /*62e0*/  HMMA.16816.F32 R28, R8.reuse, R32, R28 ;  /* 0x00000020081c723c */ /* 0x042ff0000000181c */
[----:B------:R-:W-:Y:S01]  /*62f0*/  HMMA.16816.F32 R24, R8, R34, R24 ;  /* 0x000000220818723c */ /* 0x000fe20000001818 */
[----:B------:R-:W1:Y:S01]  /*6300*/  LDSM.16.MT88.4 R32, [R134+0x5c00] ;  /* 0x005c00008620783b */ /* 0x000e620000004200 */
[----:B--2---:R-:W-:-:S04]  /*6310*/  FFMA.FTZ R0, R122, c[0x0][0x23c], -R4 ;  /* 0x00008f007a007a23 */ /* 0x004fc80000010804 */
[----:B------:R2:W-:Y:S02]  /*6320*/  MUFU.EX2 R94, R0 ;  /* 0x00000000005e7308 */ /* 0x0005e40000000800 */
[C---:B------:R-:W-:Y:S08]  /*6330*/  HMMA.16816.F32 R16, R8.reuse, R36, R16 ;  /* 0x000000240810723c */ /* 0x040ff00000001810 */
[----:B------:R-:W-:Y:S01]  /*6340*/  HMMA.16816.F32 R12, R8, R38, R12 ;  /* 0x00000026080c723c */ /* 0x000fe2000000180c */
[----:B------:R-:W3:Y:S01]  /*6350*/  LDSM.16.MT88.4 R36, [R135+0x5c00] ;  /* 0x005c00008724783b */ /* 0x000ee20000004200 */
[----:B--2---:R-:W-:-:S05]  /*6360*/  FFMA.FTZ R0, R125, c[0x0][0x23c], -R4 ;  /* 0x00008f007d007a23 */ /* 0x004fca0000010804 */
[----:B------:R-:W-:Y:S02]  /*6370*/  F2FP.PACK_AB R8, R207, R204 ;  /* 0x000000cccf08723e */ /* 0x000fe400000000ff */
[----:B------:R-:W-:Y:S01]  /*6380*/  F2FP.PACK_AB R10, R208, R206 ;  /* 0x000000ced00a723e */ /* 0x000fe200000000ff */
[----:B------:R2:W4:Y:S02]  /*6390*/  MUFU.EX2 R95, R0 ;  /* 0x00000000005f7308 */ /* 0x0005240000000800 */
[----:B--2---:R-:W-:Y:S01]  /*63a0*/  FFMA.FTZ R0, R123, c[0x0][0x23c], -R4 ;  /* 0x00008f007b007a23 */ /* 0x004fe20000010804 */
[----:B----4-:R-:W-:-:S05]  /*63b0*/  F2FP.PACK_AB R9, R95, R94 ;  /* 0x0000005e5f09723e */ /* 0x010fca00000000ff */
[----:B------:R2:W-:Y:S02]  /*63c0*/  MUFU.EX2 R96, R0 ;  /* 0x0000000000607308 */ /* 0x0005e40000000800 */
[----:B--2---:R-:W-:-:S06]  /*63d0*/  FFMA.FTZ R0, R124, c[0x0][0x23c], -R4 ;  /* 0x00008f007c007a23 */ /* 0x004fcc0000010804 */
[----:B------:R2:W4:Y:S02]  /*63e0*/  MUFU.EX2 R93, R0 ;  /* 0x00000000005d7308 */ /* 0x0005240000000800 */
[----:B--2---:R-:W-:Y:S01]  /*63f0*/  FFMA.FTZ R0, R54, c[0x0][0x23c], -R5 ;  /* 0x00008f0036007a23 */ /* 0x004fe20000010805 */
[----:B----4-:R-:W-:-:S05]  /*6400*/  F2FP.PACK_AB R11, R93, R96 ;  /* 0x000000605d0b723e */ /* 0x010fca00000000ff */
[----:B------:R2:W-:Y:S02]  /*6410*/  MUFU.EX2 R114, R0 ;  /* 0x0000000000727308 */ /* 0x0005e40000000800 */
[C---:B------:R-:W-:Y:S08]  /*6420*/  HMMA.16816.F32 R28, R8.reuse, R40, R28 ;  /* 0x00000028081c723c */ /* 0x040ff0000000181c */
[----:B------:R-:W-:Y:S01]  /*6430*/  HMMA.16816.F32 R24, R8, R42, R24 ;  /* 0x0000002a0818723c */ /* 0x000fe20000001818 */
[----:B------:R-:W4:Y:S01]  /*6440*/  LDSM.16.MT88.4 R40, [R134+0x6000] ;  /* 0x006000008628783b */ /* 0x000f220000004200 */
[----:B--2---:R-:W-:-:S04]  /*6450*/  FFMA.FTZ R0, R126, c[0x0][0x23c], -R4 ;  /* 0x00008f007e007a23 */ /* 0x004fc80000010804 */
[----:B------:R2:W-:Y:S02]  /*6460*/  MUFU.EX2 R54, R0 ;  /* 0x0000000000367308 */ /* 0x0005e40000000800 */
[C---:B------:R-:W-:Y:S08]  /*6470*/  HMMA.16816.F32 R16, R8.reuse, R44, R16 ;  /* 0x0000002c0810723c */ /* 0x040ff00000001810 */
[----:B------:R-:W-:Y:S01]  /*6480*/  HMMA.16816.F32 R12, R8, R46, R12 ;  /* 0x0000002e080c723c */ /* 0x000fe2000000180c */
[----:B------:R-:W5:Y:S01]  /*6490*/  LDSM.16.MT88.4 R44, [R135+0x6000] ;  /* 0x00600000872c783b */ /* 0x000f620000004200 */
        /* <DEDUP_REMOVED lines=12> */
[C---:B------:R-:W-:Y:S08]  /*6560*/  HMMA.16816.F32 R28, R8.reuse, R32, R28 ;  /* 0x00000020081c723c */ /* 0x040ff0000000181c */
        /* <DEDUP_REMOVED lines=62> */
[----:B-1----:R-:W-:-:S03]  /*6950*/  FFMA.FTZ R0, R143, c[0x0][0x23c], -R4 ;  /* 0x00008f008f007a23 */ /* 0x002fc60000010804 */
[----:B------:R-:W-:Y:S01]  /*6960*/  LDSM.16.MT88.4 R140, [R134+0x8800] ;  /* 0x00880000868c783b */ /* 0x000fe20000004200 */
        /* <DEDUP_REMOVED lines=62> */
[----:B------:R-:W-:Y:S01]  /*6d50*/  FADD.FTZ R16, R200, R6 ;  /* 0x00000006c8107221 */ /* 0x000fe20000010000 */
[----:B------:R-:W-:Y:S01]  /*6d60*/  HMMA.16816.F32 R12, R8, R38, R12 ;  /* 0x00000026080c723c */ /* 0x000fe2000000180c */
[----:B------:R-:W-:Y:S01]  /*6d70*/  FFMA.FTZ R6, R107, c[0x0][0x23c], -R4 ;  /* 0x00008f006b067a23 */ /* 0x000fe20000010804 */
[----:B------:R-:W2:Y:S01]  /*6d80*/  LDSM.16.MT88.4 R36, [R135+0x7c00] ;  /* 0x007c00008724783b */ /* 0x000ea20000004200 */
        /* <DEDUP_REMOVED lines=9> */
[----:B---3--:R-:W-:Y:S02]  /*6e20*/  FFMA.FTZ R6, R156, c[0x0][0x23c], -R4 ;  /* 0x00008f009c067a23 */ /* 0x008fe40000010804 */
        /* <DEDUP_REMOVED lines=9> */
[----:B---3--:R-:W-:Y:S02]  /*6ec0*/  FFMA.FTZ R6, R157, c[0x0][0x23c], -R4 ;  /* 0x00008f009d067a23 */ /* 0x008fe40000010804 */
        /* <DEDUP_REMOVED lines=11> */
[----:B------:R1:W3:Y:S01]  /*6f80*/  MUFU.EX2 R57, R6 ;  /* 0x0000000600397308 */ /* 0x0002e20000000800 */
[----:B------:R-:W-:-:S05]  /*6f90*/  FADD.FTZ R2, R217, R2 ;  /* 0x00000002d9027221 */ /* 0x000fca0000010000 */
[C---:B----4-:R-:W-:Y:S02]  /*6fa0*/  HMMA.16816.F32 R24, R8.reuse, R42, R24 ;  /* 0x0000002a0818723c */ /* 0x050fe40000001818 */
[----:B------:R4:W-:Y:S06]  /*6fb0*/  MUFU.EX2 R78, R0 ;  /* 0x00000000004e7308 */ /* 0x0009ec0000000800 */
[----:B------:R-:W-:Y:S01]  /*6fc0*/  HMMA.16816.F32 R28, R8, R40, R28 ;  /* 0x00000028081c723c */ /* 0x000fe2000000181c */
[----:B------:R-:W2:Y:S01]  /*6fd0*/  LDSM.16.MT88.4 R40, [R134+0x8000] ;  /* 0x008000008628783b */ /* 0x000ea20000004200 */
[----:B-1----:R-:W-:-:S04]  /*6fe0*/  FFMA.FTZ R6, R67, c[0x0][0x23c], -R5 ;  /* 0x00008f0043067a23 */ /* 0x002fc80000010805 */
[----:B------:R1:W-:Y:S02]  /*6ff0*/  MUFU.EX2 R67, R6 ;  /* 0x0000000600437308 */ /* 0x0003e40000000800 */
[----:B-----5:R-:W-:Y:S01]  /*7000*/  HMMA.16816.F32 R16, R8, R44, R32 ;  /* 0x0000002c0810723c */ /* 0x020fe20000001820 */
[----:B----4-:R-:W-:-:S05]  /*7010*/  FFMA.FTZ R0, R110, c[0x0][0x23c], -R4 ;  /* 0x00008f006e007a23 */ /* 0x010fca0000010804 */
[----:B------:R4:W5:Y:S02]  /*7020*/  MUFU.EX2 R60, R0 ;  /* 0x00000000003c7308 */ /* 0x0009640000000800 */
[----:B------:R-:W-:Y:S01]  /*7030*/  HMMA.16816.F32 R12, R8, R46, R12 ;  /* 0x0000002e080c723c */ /* 0x000fe2000000180c */
[----:B------:R-:W-:Y:S01]  /*7040*/  LDSM.16.MT88.4 R44, [R134+0x8400] ;  /* 0x00840000862c783b */ /* 0x000fe20000004200 */
[----:B-1----:R-:W-:-:S05]  /*7050*/  FFMA.FTZ R6, R158, c[0x0][0x23c], -R4 ;  /* 0x00008f009e067a23 */ /* 0x002fca0000010804 */
[----:B------:R-:W-:Y:S02]  /*7060*/  F2FP.PACK_AB R8, R249, R247 ;  /* 0x000000f7f908723e */ /* 0x000fe400000000ff */
[----:B------:R-:W-:Y:S01]  /*7070*/  F2FP.PACK_AB R10, R250, R248 ;  /* 0x000000f8fa0a723e */ /* 0x000fe200000000ff */
[----:B------:R1:W-:Y:S01]  /*7080*/  MUFU.EX2 R55, R6 ;  /* 0x0000000600377308 */ /* 0x0003e20000000800 */
[----:B---3--:R-:W-:Y:S01]  /*7090*/  F2FP.PACK_AB R11, R57, R58 ;  /* 0x0000003a390b723e */ /* 0x008fe200000000ff */
[----:B----4-:R-:W-:Y:S01]  /*70a0*/  FADD.FTZ R0, R92, R7 ;  /* 0x000000075c007221 */ /* 0x010fe20000010000 */
[----:B-----5:R-:W-:-:S03]  /*70b0*/  F2FP.PACK_AB R9, R59, R60 ;  /* 0x0000003c3b09723e */ /* 0x020fc600000000ff */
[----:B------:R-:W-:-:S04]  /*70c0*/  FADD.FTZ R0, R98, R0 ;  /* 0x0000000062007221 */ /* 0x000fc80000010000 */
[----:B------:R-:W-:Y:S01]  /*70d0*/  FADD.FTZ R0, R97, R0 ;  /* 0x0000000061007221 */ /* 0x000fe20000010000 */
[C---:B------:R-:W-:Y:S03]  /*70e0*/  HMMA.16816.F32 R24, R8.reuse, R50, R24 ;  /* 0x000000320818723c */ /* 0x040fe60000001818 */
[----:B------:R-:W-:Y:S02]  /*70f0*/  FADD.FTZ R0, R94, R0 ;  /* 0x000000005e007221 */ /* 0x000fe40000010000 */
[----:B-1----:R-:W-:Y:S02]  /*7100*/  FFMA.FTZ R6, R159, c[0x0][0x23c], -R4 ;  /* 0x00008f009f067a23 */ /* 0x002fe40000010804 */
[----:B------:R-:W-:Y:S01]  /*7110*/  FADD.FTZ R0, R95, R0 ;  /* 0x000000005f007221 */ /* 0x000fe20000010000 */
[----:B------:R-:W-:Y:S01]  /*7120*/  HMMA.16816.F32 R32, R8, R48, R28 ;  /* 0x000000300820723c */ /* 0x000fe2000000181c */
[----:B------:R-:W1:Y:S02]  /*7130*/  LDSM.16.MT88.4 R28, [R135+0x8000] ;  /* 0x00800000871c783b */ /* 0x000e640000004200 */
[----:B------:R-:W-:-:S04]  /*7140*/  FADD.FTZ R0, R96, R0 ;  /* 0x0000000060007221 */ /* 0x000fc80000010000 */
[----:B------:R-:W-:Y:S01]  /*7150*/  FADD.FTZ R0, R93, R0 ;  /* 0x000000005d007221 */ /* 0x000fe20000010000 */
[C---:B--2---:R-:W-:Y:S03]  /*7160*/  HMMA.16816.F32 R16, R8.reuse, R36, R16 ;  /* 0x000000240810723c */ /* 0x044fe60000001810 */
[----:B------:R-:W-:Y:S02]  /*7170*/  FADD.FTZ R0, R54, R0 ;  /* 0x0000000036007221 */ /* 0x000fe40000010000 */
[----:B------:R2:W3:Y:S02]  /*7180*/  MUFU.EX2 R54, R6 ;  /* 0x0000000600367308 */ /* 0x0004e40000000800 */
[----:B------:R-:W-:Y:S01]  /*7190*/  FADD.FTZ R0, R91, R0 ;  /* 0x000000005b007221 */ /* 0x000fe20000010000 */
[----:B------:R-:W-:Y:S03]  /*71a0*/  HMMA.16816.F32 R12, R8, R38, R12 ;  /* 0x00000026080c723c */ /* 0x000fe6000000180c */
[----:B------:R-:W-:-:S04]  /*71b0*/  FADD.FTZ R0, R90, R0 ;  /* 0x000000005a007221 */ /* 0x000fc80000010000 */
[----:B------:R-:W-:Y:S01]  /*71c0*/  FADD.FTZ R0, R89, R0 ;  /* 0x0000000059007221 */ /* 0x000fe20000010000 */
[----:B------:R-:W-:Y:S02]  /*71d0*/  F2FP.PACK_AB R8, R114, R115 ;  /* 0x000000737208723e */ /* 0x000fe400000000ff */
[----:B------:R-:W-:Y:S01]  /*71e0*/  F2FP.PACK_AB R10, R105, R113 ;  /* 0x00000071690a723e */ /* 0x000fe200000000ff */
[----:B------:R-:W-:Y:S02]  /*71f0*/  FADD.FTZ R0, R86, R0 ;  /* 0x0000000056007221 */ /* 0x000fe40000010000 */
[----:B--2---:R-:W-:Y:S01]  /*7200*/  FFMA.FTZ R6, R160, c[0x0][0x23c], -R4 ;  /* 0x00008f00a0067a23 */ /* 0x004fe20000010804 */
[----:B---3--:R-:W-:Y:S01]  /*7210*/  F2FP.PACK_AB R9, R54, R55 ;  /* 0x000000373609723e */ /* 0x008fe200000000ff */
[----:B------:R-:W-:Y:S02]  /*7220*/  FADD.FTZ R0, R87, R0 ;  /* 0x0000000057007221 */ /* 0x000fe40000010000 */
[----:B------:R2:W-:Y:S02]  /*7230*/  MUFU.EX2 R52, R6 ;  /* 0x0000000600347308 */ /* 0x0005e40000000800 */
[----:B------:R-:W-:-:S04]  /*7240*/  FADD.FTZ R0, R85, R0 ;  /* 0x0000000055007221 */ /* 0x000fc80000010000 */
[----:B------:R-:W-:-:S04]  /*7250*/  FADD.FTZ R0, R56, R0 ;  /* 0x0000000038007221 */ /* 0x000fc80000010000 */
[----:B------:R-:W-:-:S04]  /*7260*/  FADD.FTZ R0, R82, R0 ;  /* 0x0000000052007221 */ /* 0x000fc80000010000 */
[----:B------:R-:W-:Y:S02]  /*7270*/  FADD.FTZ R0, R84, R0 ;  /* 0x0000000054007221 */ /* 0x000fe40000010000 */
[----:B--2---:R-:W-:Y:S02]  /*7280*/  FFMA.FTZ R6, R161, c[0x0][0x23c], -R4 ;  /* 0x00008f00a1067a23 */ /* 0x004fe40000010804 */
[----:B------:R-:W-:Y:S02]  /*7290*/  FADD.FTZ R0, R83, R0 ;  /* 0x0000000053007221 */ /* 0x000fe40000010000 */
[----:B------:R2:W3:Y:S02]  /*72a0*/  MUFU.EX2 R51, R6 ;  /* 0x0000000600337308 */ /* 0x0004e40000000800 */
[----:B------:R-:W-:-:S04]  /*72b0*/  FADD.FTZ R0, R81, R0 ;  /* 0x0000000051007221 */ /* 0x000fc80000010000 */
[----:B------:R-:W-:-:S04]  /*72c0*/  FADD.FTZ R0, R77, R0 ;  /* 0x000000004d007221 */ /* 0x000fc80000010000 */
[----:B------:R-:W-:-:S04]  /*72d0*/  FADD.FTZ R0, R80, R0 ;  /* 0x0000000050007221 */ /* 0x000fc80000010000 */
[----:B------:R-:W-:Y:S02]  /*72e0*/  FADD.FTZ R0, R79, R0 ;  /* 0x000000004f007221 */ /* 0x000fe40000010000 */
[----:B--2---:R-:W-:Y:S01]  /*72f0*/  FFMA.FTZ R6, R68, c[0x0][0x23c], -R5 ;  /* 0x00008f0044067a23 */ /* 0x004fe20000010805 */
[----:B---3--:R-:W-:Y:S01]  /*7300*/  F2FP.PACK_AB R11, R51, R52 ;  /* 0x00000034330b723e */ /* 0x008fe200000000ff */
[----:B------:R-:W-:Y:S02]  /*7310*/  FADD.FTZ R0, R76, R0 ;  /* 0x000000004c007221 */ /* 0x000fe40000010000 */
[----:B------:R2:W-:Y:S02]  /*7320*/  MUFU.EX2 R56, R6 ;  /* 0x0000000600387308 */ /* 0x0005e40000000800 */
[----:B------:R-:W-:Y:S02]  /*7330*/  FADD.FTZ R0, R74, R0 ;  /* 0x000000004a007221 */ /* 0x000fe40000010000 */
[----:B------:R-:W-:Y:S02]  /*7340*/  HMMA.16816.F32 R32, R8, R40, R32 ;  /* 0x000000280820723c */ /* 0x000fe40000001820 */
[----:B------:R-:W-:-:S04]  /*7350*/  FADD.FTZ R0, R75, R0 ;  /* 0x000000004b007221 */ /* 0x000fc80000010000 */
[----:B------:R-:W-:Y:S02]  /*7360*/  FADD.FTZ R0, R73, R0 ;  /* 0x0000000049007221 */ /* 0x000fe40000010000 */
[C---:B------:R-:W-:Y:S01]  /*7370*/  HMMA.16816.F32 R36, R8.reuse, R42, R24 ;  /* 0x0000002a0824723c */ /* 0x040fe20000001818 */
[----:B------:R-:W3:Y:S01]  /*7380*/  LDSM.16.MT88.4 R24, [R135+0x8400] ;  /* 0x008400008718783b */ /* 0x000ee20000004200 */
[----:B------:R-:W-:Y:S02]  /*7390*/  FADD.FTZ R0, R72, R0 ;  /* 0x0000000048007221 */ /* 0x000fe40000010000 */
[----:B--2---:R-:W-:Y:S02]  /*73a0*/  FFMA.FTZ R6, R100, c[0x0][0x23c], -R5 ;  /* 0x00008f0064067a23 */ /* 0x004fe40000010805 */
[----:B------:R-:W-:Y:S02]  /*73b0*/  FADD.FTZ R0, R70, R0 ;  /* 0x0000000046007221 */ /* 0x000fe40000010000 */
[----:B------:R2:W-:Y:S01]  /*73c0*/  MUFU.EX2 R53, R6 ;  /* 0x0000000600357308 */ /* 0x0005e20000000800 */
[----:B-1----:R-:W-:Y:S01]  /*73d0*/  HMMA.16816.F32 R16, R8, R28, R16 ;  /* 0x0000001c0810723c */ /* 0x002fe20000001810 */
        /* <DEDUP_REMOVED lines=30> */
[----:B------:R1:W-:Y:S01]  /*75c0*/  MUFU.EX2 R48, R6 ;  /* 0x0000000600307308 */ /* 0x0003e20000000800 */
        /* <DEDUP_REMOVED lines=20> */
[----:B------:R-:W-:Y:S02]  /*7710*/  FFMA.FTZ R6, R162, c[0x0][0x23c], -R5 ;  /* 0x00008f00a2067a23 */ /* 0x000fe40000010805 */
[----:B------:R-:W-:Y:S02]  /*7720*/  FADD.FTZ R2, R237, R2 ;  /* 0x00000002ed027221 */ /* 0x000fe40000010000 */
[----:B------:R-:W1:Y:S01]  /*7730*/  MUFU.EX2 R43, R6 ;  /* 0x00000006002b7308 */ /* 0x000e620000000800 */
[----:B------:R-:W-:Y:S01]  /*7740*/  FADD.FTZ R0, R48, R0 ;  /* 0x0000000030007221 */ /* 0x000fe20000010000 */
[----:B------:R-:W-:Y:S01]  /*7750*/  HMMA.16816.F32 R136, R8, R44, R32 ;  /* 0x0000002c0888723c */ /* 0x000fe20000001820 */
[----:B------:R-:W-:Y:S01]  /*7760*/  FADD.FTZ R2, R236, R2 ;  /* 0x00000002ec027221 */ /* 0x000fe20000010000 */
[----:B------:R-:W2:Y:S01]  /*7770*/  LDSM.16.MT88.4 R32, [R135+0x8800] ;  /* 0x008800008720783b */ /* 0x000ea20000004200 */
[----:B------:R-:W-:-:S02]  /*7780*/  FADD.FTZ R0, R42, R0 ;  /* 0x000000002a007221 */ /* 0x000fc40000010000 */
        /* <DEDUP_REMOVED lines=81> */
.L_x_1534:
        /* <DEDUP_REMOVED lines=64> */
.L_x_1531:
        /* <DEDUP_REMOVED lines=28> */
[----:B------:R-:W-:Y:S07]  /*8260*/  ISETP.GT.AND P0, PT, R186, R242, PT ;  /* 0x000000f2ba00720c */ /* 0x000fee0003f04270 */
        /* <DEDUP_REMOVED lines=425> */
.L_x_1533:
        /* <DEDUP_REMOVED lines=30> */
.L_x_1532:
        /* <DEDUP_REMOVED lines=714> */
.L_x_1530:
[----:B------:R-:W2:Y:S01]  /*cb80*/  LDL.LU R23, [R1] ;  /* 0x0000000001177983 */ /* 0x000ea20000300800 */
[----:B------:R-:W-:Y:S03]  /*cb90*/  BSSY B0, `(.L_x_1535) ;  /* 0x000008f000007945 */ /* 0x000fe60003800000 */
[----:B------:R-:W1:Y:S04]  /*cba0*/  SHFL.BFLY PT, R0, R237, 0x2, 0x1f ;  /* 0x0c401f00ed007f89 */ /* 0x000e6800000e0000 */
[----:B------:R-:W3:Y:S04]  /*cbb0*/  S2R R9, SR_TID.X ;  /* 0x0000000000097919 */ /* 0x000ee80000002100 */
[----:B------:R-:W4:Y:S04]  /*cbc0*/  SHFL.BFLY PT, R2, R236, 0x2, 0x1f ;  /* 0x0c401f00ec027f89 */ /* 0x000f2800000e0000 */
[----:B------:R-:W5:Y:S01]  /*cbd0*/  S2R R21, SR_TID.X ;  /* 0x0000000000157919 */ /* 0x000f620000002100 */
[----:B-1----:R-:W-:Y:S01]  /*cbe0*/  FADD.FTZ R0, R0, R237 ;  /* 0x000000ed00007221 */ /* 0x002fe20000010000 */
[----:B---3--:R-:W-:-:S04]  /*cbf0*/  SHF.R.S32.HI R6, RZ, 0x1f, R9 ;  /* 0x0000001fff067819 */ /* 0x008fc80000011409 */
[----:B------:R-:W1:Y:S01]  /*cc00*/  SHFL.BFLY PT, R4, R0, 0x1, 0x1f ;  /* 0x0c201f0000047f89 */ /* 0x000e6200000e0000 */
[----:B----4-:R-:W-:Y:S01]  /*cc10*/  FADD.FTZ R2, R2, R236 ;  /* 0x000000ec02027221 */ /* 0x010fe20000010000 */
[----:B------:R-:W-:Y:S02]  /*cc20*/  LEA.HI R6, R6, R9, RZ, 0x3 ;  /* 0x0000000906067211 */ /* 0x000fe400078f18ff */
[----:B-----5:R-:W-:Y:S02]  /*cc30*/  SHF.R.S32.HI R22, RZ, 0x1f, R21 ;  /* 0x0000001fff167819 */ /* 0x020fe40000011415 */
[----:B------:R-:W3:Y:S02]  /*cc40*/  SHFL.BFLY PT, R5, R2, 0x1, 0x1f ;  /* 0x0c201f0002057f89 */ /* 0x000ee400000e0000 */
[CC--:B------:R-:W-:Y:S02]  /*cc50*/  LEA.HI R7, R22.reuse, R21.reuse, RZ, 0x2 ;  /* 0x0000001516077211 */ /* 0x0c0fe400078f10ff */
[----:B------:R-:W-:-:S02]  /*cc60*/  LEA.HI R15, R22, R21, RZ, 0x5 ;  /* 0x00000015160f7211 */ /* 0x000fc400078f28ff */
[----:B------:R-:W-:Y:S02]  /*cc70*/  LOP3.LUT R8, R7, 0xfffffffc, RZ, 0xc0, !PT ;  /* 0xfffffffc07087812 */ /* 0x000fe400078ec0ff */
[----:B------:R-:W-:Y:S02]  /*cc80*/  SHF.R.S32.HI R7, RZ, 0x2, R7 ;  /* 0x00000002ff077819 */ /* 0x000fe40000011407 */
[----:B------:R-:W-:Y:S01]  /*cc90*/  SHF.R.S32.HI R14, RZ, 0x5, R15 ;  /* 0x00000005ff0e7819 */ /* 0x000fe2000001140f */
[----:B------:R-:W-:Y:S02]  /*cca0*/  IMAD.IADD R8, R21, 0x1, -R8 ;  /* 0x0000000115087824 */ /* 0x000fe400078e0a08 */
[----:B-1----:R-:W-:Y:S01]  /*ccb0*/  FADD.FTZ R12, R0, R4 ;  /* 0x00000004000c7221 */ /* 0x002fe20000010000 */
[----:B------:R-:W-:Y:S01]  /*ccc0*/  SHF.R.S32.HI R4, RZ, 0x3, R6 ;  /* 0x00000003ff047819 */ /* 0x000fe20000011406 */
[----:B------:R-:W-:Y:S01]  /*ccd0*/  IMAD R14, R14, 0x100, R8 ;  /* 0x000001000e0e7824 */ /* 0x000fe200078e0208 */
[----:B------:R-:W-:-:S02]  /*cce0*/  LEA.HI R8, R22, R21, RZ, 0x6 ;  /* 0x0000001516087211 */ /* 0x000fc400078f30ff */
[C---:B------:R-:W-:Y:S02]  /*ccf0*/  LEA.HI R0, R6.reuse, R4, RZ, 0x1 ;  /* 0x0000000406007211 */ /* 0x040fe400078f08ff */
[----:B------:R-:W-:Y:S01]  /*cd00*/  LOP3.LUT R6, R6, 0xfffffff8, RZ, 0xc0, !PT ;  /* 0xfffffff806067812 */ /* 0x000fe200078ec0ff */
[----:B------:R-:W-:Y:S01]  /*cd10*/  IMAD.SHL.U32 R8, R8, 0x4, RZ ;  /* 0x0000000408087824 */ /* 0x000fe200078e00ff */
[----:B------:R-:W-:Y:S01]  /*cd20*/  LOP3.LUT R0, R0, 0xfffffffe, RZ, 0xc0, !PT ;  /* 0xfffffffe00007812 */ /* 0x000fe200078ec0ff */
[----:B---3--:R-:W-:Y:S01]  /*cd30*/  FADD.FTZ R13, R2, R5 ;  /* 0x00000005020d7221 */ /* 0x008fe20000010000 */
[----:B------:R-:W-:Y:S01]  /*cd40*/  IADD3 R6, -R6, R9, RZ ;  /* 0x0000000906067210 */ /* 0x000fe20007ffe1ff */
[----:B------:R-:W-:Y:S01]  /*cd50*/  IMAD.MOV.U32 R2, RZ, RZ, 0x3f800000 ;  /* 0x3f800000ff027424 */ /* 0x000fe200078e00ff */
[----:B------:R-:W-:Y:S01]  /*cd60*/  LOP3.LUT R8, R8, 0x3fffff00, RZ, 0xc0, !PT ;  /* 0x3fffff0008087812 */ /* 0x000fe200078ec0ff */
[----:B------:R-:W-:Y:S01]  /*cd70*/  IMAD.IADD R10, R4, 0x1, -R0 ;  /* 0x00000001040a7824 */ /* 0x000fe200078e0a00 */
[----:B------:R-:W-:Y:S01]  /*cd80*/  SHF.R.S32.HI R0, RZ, 0x1f, R7 ;  /* 0x0000001fff007819 */ /* 0x000fe20000011407 */
[----:B------:R-:W-:Y:S01]  /*cd90*/  IMAD.MOV.U32 R5, RZ, RZ, 0x3f800000 ;  /* 0x3f800000ff057424 */ /* 0x000fe200078e00ff */
[----:B------:R-:W-:Y:S01]  /*cda0*/  LEA.HI R4, R22, R21, RZ, 0x4 ;  /* 0x0000001516047211 */ /* 0x000fe200078f20ff */
[----:B------:R-:W-:Y:S01]  /*cdb0*/  IMAD R10, R10, 0x20, R8 ;  /* 0x000000200a0a7824 */ /* 0x000fe200078e0208 */
[----:B------:R-:W-:Y:S01]  /*cdc0*/  LEA.HI R0, R0, R7, RZ, 0x3 ;  /* 0x0000000700007211 */ /* 0x000fe200078f18ff */
[----:B------:R-:W-:Y:S01]  /*cdd0*/  BAR.SYNC.DEFER_BLOCKING 0x0 ;  /* 0x0000000000007b1d */ /* 0x000fe20000010000 */
[----:B------:R-:W-:Y:S01]  /*cde0*/  FSETP.NE.FTZ.AND P3, PT, R13, RZ, PT ;  /* 0x000000ff0d00720b */ /* 0x000fe20003f75000 */
[----:B------:R-:W-:Y:S01]  /*cdf0*/  IMAD R11, R252, 0x4, R10 ;  /* 0x00000004fc0b7824 */ /* 0x000fe200078e020a */
[----:B------:R-:W-:-:S02]  /*ce00*/  LOP3.LUT R0, R0, 0xfffffff8, RZ, 0xc0, !PT ;  /* 0xfffffff800007812 */ /* 0x000fc400078ec0ff */
[----:B------:R-:W-:Y:S02]  /*ce10*/  SHF.R.S32.HI R4, RZ, 0x4, R4 ;  /* 0x00000004ff047819 */ /* 0x000fe40000011404 */
[----:B------:R-:W-:Y:S02]  /*ce20*/  IADD3 R7, R7, -R0, RZ ;  /* 0x8000000007077210 */ /* 0x000fe40007ffe0ff */
[----:B------:R-:W-:Y:S01]  /*ce30*/  LEA.HI R0, R6, R6, RZ, 0x1 ;  /* 0x0000000606007211 */ /* 0x000fe200078f08ff */
[----:B------:R-:W-:Y:S01]  /*ce40*/  IMAD.SHL.U32 R4, R4, 0x40, RZ ;  /* 0x0000004004047824 */ /* 0x000fe200078e00ff */
[----:B------:R-:W-:Y:S02]  /*ce50*/  LEA.HI R6, R7, R7, RZ, 0x1 ;  /* 0x0000000707067211 */ /* 0x000fe400078f08ff */
[----:B------:R-:W-:Y:S01]  /*ce60*/  SHF.R.S32.HI R8, RZ, 0x1, R0 ;  /* 0x00000001ff087819 */ /* 0x000fe20000011400 */
[----:B------:R-:W1:Y:S01]  /*ce70*/  @P3 MUFU.RCP R2, R13 ;  /* 0x0000000d00023308 */ /* 0x000e620000001000 */
[----:B------:R-:W-:-:S02]  /*ce80*/  FSETP.NE.FTZ.AND P2, PT, R12, RZ, PT ;  /* 0x000000ff0c00720b */ /* 0x000fc40003f55000 */
[----:B------:R-:W-:Y:S01]  /*ce90*/  SHF.R.S32.HI R0, RZ, 0x1, R6 ;  /* 0x00000001ff007819 */ /* 0x000fe20000011406 */
[----:B------:R-:W-:Y:S01]  /*cea0*/  IMAD.SHL.U32 R8, R8, 0x8, RZ ;  /* 0x0000000808087824 */ /* 0x000fe200078e00ff */
[----:B------:R-:W-:Y:S02]  /*ceb0*/  LOP3.LUT R6, R6, 0x1fffffe, RZ, 0xc0, !PT ;  /* 0x01fffffe06067812 */ /* 0x000fe400078ec0ff */
[----:B------:R-:W-:Y:S02]  /*cec0*/  SHF.L.U32 R9, R0, 0x6, RZ ;  /* 0x0000000600097819 */ /* 0x000fe400000006ff */
[----:B------:R-:W-:Y:S01]  /*ced0*/  LOP3.LUT R4, R4, 0xc0, RZ, 0xc0, !PT ;  /* 0x000000c004047812 */ /* 0x000fe200078ec0ff */
[----:B------:R-:W-:Y:S01]  /*cee0*/  IMAD.IADD R7, R7, 0x1, -R6 ;  /* 0x0000000107077824 */ /* 0x000fe200078e0a06 */
[----:B------:R-:W-:Y:S02]  /*cef0*/  LOP3.LUT R9, R9, 0xc0, RZ, 0xc0, !PT ;  /* 0x000000c009097812 */ /* 0x000fe400078ec0ff */
[----:B------:R-:W-:Y:S01]  /*cf00*/  LOP3.LUT R10, R4, 0x18, R8, 0xf8, !PT ;  /* 0x00000018040a7812 */ /* 0x000fe200078ef808 */
[----:B------:R-:W-:Y:S01]  /*cf10*/  IMAD R7, R7, 0x10, R14 ;  /* 0x0000001007077824 */ /* 0x000fe200078e020e */
[----:B------:R-:W-:Y:S01]  /*cf20*/  SHF.R.U32.HI R8, RZ, 0x3, R4 ;  /* 0x00000003ff087819 */ /* 0x000fe20000011604 */
[----:B------:R-:W3:Y:S01]  /*cf30*/  @P2 MUFU.RCP R5, R12 ;  /* 0x0000000c00052308 */ /* 0x000ee20000001000 */
[----:B------:R-:W-:Y:S01]  /*cf40*/  LEA.HI R4, R9, R9, RZ, 0x1d ;  /* 0x0000000909047211 */ /* 0x000fe200078fe8ff */
[----:B-1----:R-:W-:Y:S01]  /*cf50*/  FMUL.FTZ R136, R2, R136 ;  /* 0x0000008802887220 */ /* 0x002fe20000410000 */
[----:B------:R-:W-:Y:S01]  /*cf60*/  LOP3.LUT P0, RZ, R0, 0x2, RZ, 0xc0, !PT ;  /* 0x0000000200ff7812 */ /* 0x000fe2000780c0ff */
[----:B------:R-:W-:Y:S01]  /*cf70*/  FMUL.FTZ R137, R2, R137 ;  /* 0x0000008902897220 */ /* 0x000fe20000410000 */
[----:B------:R-:W-:Y:S01]  /*cf80*/  LOP3.LUT R6, R0, 0x1, RZ, 0xc0, !PT ;  /* 0x0000000100067812 */ /* 0x000fe200078ec0ff */
[C---:B------:R-:W-:Y:S01]  /*cf90*/  FMUL.FTZ R140, R2.reuse, R140 ;  /* 0x0000008c028c7220 */ /* 0x040fe20000410000 */
[----:B------:R-:W-:Y:S01]  /*cfa0*/  LEA R7, R7, R4, 0x1 ;  /* 0x0000000407077211 */ /* 0x000fe200078e08ff */
[----:B------:R-:W-:Y:S01]  /*cfb0*/  FMUL.FTZ R141, R2, R141 ;  /* 0x0000008d028d7220 */ /* 0x000fe20000410000 */
[----:B------:R-:W-:Y:S01]  /*cfc0*/  ISETP.NE.U32.AND P1, PT, R6, 0x1, PT ;  /* 0x000000010600780c */ /* 0x000fe20003f25070 */
[----:B------:R-:W-:Y:S01]  /*cfd0*/  IMAD.MOV.U32 R6, RZ, RZ, -0x20 ;  /* 0xffffffe0ff067424 */ /* 0x000fe200078e00ff */
[----:B------:R-:W-:Y:S01]  /*cfe0*/  LOP3.LUT R8, R10, R8, RZ, 0x3c, !PT ;  /* 0x000000080a087212 */ /* 0x000fe200078e3cff */
[----:B------:R-:W-:Y:S01]  /*cff0*/  IMAD.SHL.U32 R4, R7, 0x4, RZ ;  /* 0x0000000407047824 */ /* 0x000fe200078e00ff */
[----:B------:R-:W-:Y:S01]  /*d000*/  STS.64 [R7.X4], R136 ;  /* 0x0000008807007388 */ /* 0x000fe20000004a00 */
[----:B------:R-:W-:Y:S01]  /*d010*/  FMUL.FTZ R144, R2, R144 ;  /* 0x0000009002907220 */ /* 0x000fe20000410000 */
[----:B------:R-:W-:Y:S01]  /*d020*/  SEL R6, R6, 0x20, !P1 ;  /* 0x0000002006067807 */ /* 0x000fe20004800000 */
[C---:B------:R-:W-:Y:S01]  /*d030*/  FMUL.FTZ R145, R2.reuse, R145 ;  /* 0x0000009102917220 */ /* 0x040fe20000410000 */
[----:B------:R-:W-:Y:S01]  /*d040*/  IADD3 R0, R11, R8, RZ ;  /* 0x000000080b007210 */ /* 0x000fe20007ffe0ff */
[C---:B------:R-:W-:Y:S01]  /*d050*/  FMUL.FTZ R148, R2.reuse, R148 ;  /* 0x0000009402947220 */ /* 0x040fe20000410000 */
[----:B------:R-:W1:Y:S01]  /*d060*/  S2R R14, SR_CTAID.X ;  /* 0x00000000000e7919 */ /* 0x000e620000002500 */
[----:B------:R-:W-:Y:S01]  /*d070*/  FMUL.FTZ R149, R2, R149 ;  /* 0x0000009502957220 */ /* 0x000fe20000410000 */
[C---:B------:R-:W-:Y:S01]  /*d080*/  IADD3 R2, R4.reuse, 0x40, RZ ;  /* 0x0000004004027810 */ /* 0x040fe20007ffe0ff */
[C---:B---3--:R-:W-:Y:S01]  /*d090*/  FMUL.FTZ R139, R5.reuse, R139 ;  /* 0x0000008b058b7220 */ /* 0x048fe20000410000 */
[----:B------:R-:W-:Y:S01]  /*d0a0*/  @P0 IADD3 R2, R4, -0x40, RZ ;  /* 0xffffffc004020810 */ /* 0x000fe20007ffe0ff */
[C---:B------:R-:W-:Y:S01]  /*d0b0*/  FMUL.FTZ R138, R5.reuse, R138 ;  /* 0x0000008a058a7220 */ /* 0x040fe20000410000 */
[----:B------:R-:W-:Y:S01]  /*d0c0*/  LEA.HI R11, R22, R21, RZ, 0x3 ;  /* 0x00000015160b7211 */ /* 0x000fe200078f18ff */
[C---:B------:R-:W-:Y:S01]  /*d0d0*/  FMUL.FTZ R143, R5.reuse, R143 ;  /* 0x0000008f058f7220 */ /* 0x040fe20000410000 */
[----:B------:R-:W-:Y:S01]  /*d0e0*/  @P2 MUFU.LG2 R12, R12 ;  /* 0x0000000c000c2308 */ /* 0x000fe20000000c00 */
[C---:B------:R-:W-:Y:S01]  /*d0f0*/  FMUL.FTZ R142, R5.reuse, R142 ;  /* 0x0000008e058e7220 */ /* 0x040fe20000410000 */
[----:B------:R3:W-:Y:S01]  /*d100*/  STS.64 [R7.X4+0x400], R138 ;  /* 0x0004008a07007388 */ /* 0x0007e20000004a00 */
[----:B------:R-:W-:Y:S01]  /*d110*/  FMUL.FTZ R147, R5, R147 ;  /* 0x0000009305937220 */ /* 0x000fe20000410000 */
[----:B------:R-:W-:Y:S01]  /*d120*/  LOP3.LUT R8, R11, 0xfffffff8, RZ, 0xc0, !PT ;  /* 0xfffffff80b087812 */ /* 0x000fe200078ec0ff */
[----:B------:R-:W-:-:S02]  /*d130*/  FMUL.FTZ R146, R5, R146 ;  /* 0x0000009205927220 */ /* 0x000fc40000410000 */
[C---:B------:R-:W-:Y:S02]  /*d140*/  FMUL.FTZ R151, R5.reuse, R151 ;  /* 0x0000009705977220 */ /* 0x040fe40000410000 */
[----:B------:R-:W-:Y:S02]  /*d150*/  FMUL.FTZ R150, R5, R150 ;  /* 0x0000009605967220 */ /* 0x000fe40000410000 */
[----:B------:R-:W-:Y:S02]  /*d160*/  IMAD.IADD R5, R4, 0x1, R6 ;  /* 0x0000000104057824 */ /* 0x000fe400078e0206 */
[----:B------:R-:W-:Y:S02]  /*d170*/  IMAD.IADD R4, R6, 0x1, R2 ;  /* 0x0000000106047824 */ /* 0x000fe400078e0202 */
[----:B------:R-:W4:Y:S01]  /*d180*/  S2R R6, SR_CTAID.Z ;  /* 0x0000000000067919 */ /* 0x000f220000002700 */
[----:B------:R-:W-:Y:S02]  /*d190*/  IMAD.MOV.U32 R9, RZ, RZ, -0x800000 ;  /* 0xff800000ff097424 */ /* 0x000fe400078e00ff */
[----:B------:R-:W-:Y:S01]  /*d1a0*/  IMAD.MOV.U32 R10, RZ, RZ, -0x800000 ;  /* 0xff800000ff0a7424 */ /* 0x000fe200078e00ff */
[----:B------:R-:W-:Y:S04]  /*d1b0*/  STS.64 [R5], R140 ;  /* 0x0000008c05007388 */ /* 0x000fe80000000a00 */
[----:B------:R5:W-:Y:S04]  /*d1c0*/  STS.64 [R5+0x400], R142 ;  /* 0x0004008e05007388 */ /* 0x000be80000000a00 */
[----:B------:R-:W-:Y:S04]  /*d1d0*/  STS.64 [R2], R144 ;  /* 0x0000009002007388 */ /* 0x000fe80000000a00 */
[----:B------:R-:W-:Y:S04]  /*d1e0*/  STS.64 [R2+0x400], R146 ;  /* 0x0004009202007388 */ /* 0x000fe80000000a00 */
[----:B------:R-:W-:Y:S04]  /*d1f0*/  STS.64 [R4], R148 ;  /* 0x0000009404007388 */ /* 0x000fe80000000a00 */
[----:B------:R1:W-:Y:S04]  /*d200*/  STS.64 [R4+0x400], R150 ;  /* 0x0004009604007388 */ /* 0x0003e80000000a00 */
[----:B------:R-:W-:Y:S06]  /*d210*/  BAR.SYNC.DEFER_BLOCKING 0x0 ;  /* 0x0000000000007b1d */ /* 0x000fec0000010000 */
[----:B---3--:R-:W3:Y:S01]  /*d220*/  S2R R7, SR_CTAID.Y ;  /* 0x0000000000077919 */ /* 0x008ee20000002600 */
[----:B-----5:R5:W1:Y:S02]  /*d230*/  @P3 MUFU.LG2 R5, R13 ;  /* 0x0000000d00053308 */ /* 0x020a640000000c00 */
[----:B-1----:R-:W-:Y:S01]  /*d240*/  LOP3.LUT R4, R15, 0xffffffe0, RZ, 0xc0, !PT ;  /* 0xffffffe00f047812 */ /* 0x002fe200078ec0ff */
[----:B------:R-:W1:Y:S01]  /*d250*/  LDS.128 R32, [R0.X4] ;  /* 0x0000000000207984 */ /* 0x000e620000004c00 */
[----:B-----5:R-:W-:-:S03]  /*d260*/  IMAD.SHL.U32 R13, R14, 0x40, RZ ;  /* 0x000000400e0d7824 */ /* 0x020fc600078e00ff */
[----:B------:R-:W1:Y:S01]  /*d270*/  LDS.128 R28, [R0.X4+0x800] ;  /* 0x00080000001c7984 */ /* 0x000e620000004c00 */
[----:B------:R-:W-:-:S03]  /*d280*/  IMAD.IADD R4, R21, 0x1, -R4 ;  /* 0x0000000115047824 */ /* 0x000fc600078e0a04 */
[----:B------:R-:W1:Y:S02]  /*d290*/  LDS.128 R24, [R0.X4+0x1000] ;  /* 0x0010000000187984 */ /* 0x000e640000004c00 */
[----:B------:R-:W-:Y:S02]  /*d2a0*/  LOP3.LUT P0, RZ, R4, 0x3, RZ, 0xc0, !PT ;  /* 0x0000000304ff7812 */ /* 0x000fe4000780c0ff */
[----:B------:R5:W1:Y:S02]  /*d2b0*/  LDS.128 R16, [R0.X4+0x1800] ;  /* 0x0018000000107984 */ /* 0x000a640000004c00 */
[----:B-----5:R-:W-:-:S05]  /*d2c0*/  IADD3 R0, -R245, RZ, RZ ;  /* 0x000000fff5007210 */ /* 0x020fca0007ffe1ff */
[----:B----4-:R-:W-:Y:S02]  /*d2d0*/  IMAD R2, R0, c[0x0][0x1c0], R6 ;  /* 0x0000700000027a24 */ /* 0x010fe400078e0206 */
[----:B---3--:R-:W-:-:S04]  /*d2e0*/  IMAD R0, R7, c[0x0][0x210], R245 ;  /* 0x0000840007007a24 */ /* 0x008fc800078e02f5 */
[----:B------:R-:W-:Y:S01]  /*d2f0*/  IMAD R7, R0, c[0x0][0x1c0], R2 ;  /* 0x0000700000077a24 */ /* 0x000fe200078e0202 */
[----:B------:R-:W-:Y:S01]  /*d300*/  IADD3 R0, -R8, R21, RZ ;  /* 0x0000001508007210 */ /* 0x000fe20007ffe1ff */
[----:B------:R-:W-:Y:S02]  /*d310*/  @P3 FMUL.FTZ R8, R5, 0.69314718246459960938 ;  /* 0x3f31721805083820 */ /* 0x000fe40000410000 */
[----:B------:R-:W-:Y:S01]  /*d320*/  @P2 FMUL.FTZ R2, R12, 0.69314718246459960938 ;  /* 0x3f3172180c022820 */ /* 0x000fe20000410000 */
[----:B------:R-:W-:Y:S01]  /*d330*/  SHF.L.U32 R4, R0, 0x2, RZ ;  /* 0x0000000200047819 */ /* 0x000fe200000006ff */
[----:B------:R-:W-:Y:S01]  /*d340*/  IMAD R7, R7, c[0x0][0x214], R13 ;  /* 0x0000850007077a24 */ /* 0x000fe200078e020d */
[----:B------:R-:W-:Y:S01]  /*d350*/  SHF.R.S32.HI R0, RZ, 0x3, R11 ;  /* 0x00000003ff007819 */ /* 0x000fe2000001140b */
[----:B------:R-:W-:Y:S01]  /*d360*/  @P3 FFMA.FTZ R9, R20, c[0x0][0x238], R8 ;  /* 0x00008e0014093a23 */ /* 0x000fe20000010008 */
[----:B------:R-:W-:Y:S01]  /*d370*/  SHF.R.S32.HI R5, RZ, 0x1f, R4 ;  /* 0x0000001fff057819 */ /* 0x000fe20000011404 */
[----:B------:R-:W-:-:S04]  /*d380*/  @P2 FFMA.FTZ R10, R3, c[0x0][0x238], R2 ;  /* 0x00008e00030a2a23 */ /* 0x000fc80000010002 */
[----:B------:R-:W-:-:S04]  /*d390*/  IMAD.WIDE R4, R0, 0x20, R4 ;  /* 0x0000002000047825 */ /* 0x000fc800078e0204 */
[----:B--2---:R-:W-:Y:S01]  /*d3a0*/  IMAD R6, R23, 0x10, R251 ;  /* 0x0000001017067824 */ /* 0x004fe200078e02fb */
        /* <DEDUP_REMOVED lines=13> */
.L_x_1536:
[----:B-1----:R-:W-:Y:S05]  /*d480*/  BSYNC B0 ;  /* 0x0000000000007941 */ /* 0x002fea0003800000 */
.L_x_1535:
[----:B------:R-:W-:-:S05]  /*d490*/  IMAD R0, R7, c[0x0][0x22c], RZ ;  /* 0x00008b0007007a24 */ /* 0x000fca00078e02ff */
[----:B------:R-:W-:-:S04]  /*d4a0*/  IADD3 R3, P0, R0, R4, RZ ;  /* 0x0000000400037210 */ /* 0x000fc80007f1e0ff */
[----:B------:R-:W-:Y:S02]  /*d4b0*/  LEA.HI.X.SX32 R0, R0, R5, 0x1, P0 ;  /* 0x0000000500007211 */ /* 0x000fe400000f0eff */
[----:B------:R-:W-:-:S04]  /*d4c0*/  LEA R2, P0, R3, c[0x0][0x1d8], 0x2 ;  /* 0x0000760003027a11 */ /* 0x000fc800078010ff */
[----:B------:R-:W-:-:S05]  /*d4d0*/  LEA.HI.X R3, R3, c[0x0][0x1dc], R0, 0x2, P0 ;  /* 0x0000770003037a11 */ /* 0x000fca00000f1400 */
[----:B------:R-:W-:Y:S04]  /*d4e0*/  STG.E.128 [R2.64], R32 ;  /* 0x0000002002007986 */ /* 0x000fe8000c101d0a */
[----:B------:R-:W-:Y:S04]  /*d4f0*/  STG.E.128 [R2.64+0x800], R28 ;  /* 0x0008001c02007986 */ /* 0x000fe8000c101d0a */
[----:B------:R-:W-:Y:S04]  /*d500*/  STG.E.128 [R2.64+0x1000], R24 ;  /* 0x0010001802007986 */ /* 0x000fe8000c101d0a */
[----:B------:R-:W-:Y:S01]  /*d510*/  STG.E.128 [R2.64+0x1800], R16 ;  /* 0x0018001002007986 */ /* 0x000fe2000c101d0a */
[----:B------:R-:W-:Y:S05]  /*d520*/  EXIT ;  /* 0x000000000000794d */ /* 0x000fea0003800000 */
.L_x_1537:
        /* <DEDUP_REMOVED lines=13> */
.L_x_5201:


//--------------------- .text._ZN5flash24flash_fwd_splitkv_kernelI23Flash_fwd_kernel_traitsILi32ELi64ELi256ELi4ELb0ELb0EN7cutlass6half_tE19Flash_kernel_traitsILi32ELi64ELi256ELi4ES3_EELb1ELb0ELb0ELb0ELb1ELb0ELb0ELb0EEEvNS_16Flash_fwd_paramsE --------------------------
	.section	.text._ZN5flash24flash_fwd_splitkv_kernelI23Flash_fwd_kernel_traitsILi32ELi64ELi256ELi4ELb0ELb0EN7cutlass6half_tE19Flash_kernel_traitsILi32ELi64ELi256ELi4ES3_EELb1ELb0ELb0ELb0ELb1ELb0ELb0ELb0EEEvNS_16Flash_fwd_paramsE,"ax",@progbits
	.sectioninfo	@"SHI_REGISTERS=254"
	.align	128
        .global         _ZN5flash24flash_fwd_splitkv_kernelI23Flash_fwd_kernel_traitsILi32ELi64ELi256ELi4ELb0ELb0EN7cutlass6half_tE19Flash_kernel_traitsILi32ELi64ELi256ELi4ES3_EELb1ELb0ELb0ELb0ELb1ELb0ELb0ELb0EEEvNS_16Flash_fwd_paramsE
        .type           _ZN5flash24flash_fwd_splitkv_kernelI23Flash_fwd_kernel_traitsILi32ELi64ELi256ELi4ELb0ELb0EN7cutlass6half_tE19Flash_kernel_traitsILi32ELi64ELi256ELi4ES3_EELb1ELb0ELb0ELb0ELb1ELb0ELb0ELb0EEEvNS_16Flash_fwd_paramsE,@function
        .size           _ZN5flash24flash_fwd_splitkv_kernelI23Flash_fwd_kernel_traitsILi32ELi64ELi256ELi4ELb0ELb0EN7cutlass6half_tE19Flash_kernel_traitsILi32ELi64ELi256ELi4ES3_EELb1ELb0ELb0ELb0ELb1ELb0ELb0ELb0EEEvNS_16Flash_fwd_paramsE,(.L_x_5202 - _ZN5flash24flash_fwd_splitkv_kernelI23Flash_fwd_kernel_traitsILi32ELi64ELi256ELi4ELb0ELb0EN7cutlass6half_tE19Flash_kernel_traitsILi32ELi64ELi256ELi4ES3_EELb1ELb0ELb0ELb0ELb1ELb0ELb0ELb0EEEvNS_16Flash_fwd_paramsE)
        .other          _ZN5flash24flash_fwd_splitkv_kernelI23Flash_fwd_kernel_traitsILi32ELi64ELi256ELi4ELb0ELb0EN7cutlass6half_tE19Flash_kernel_traitsILi32ELi64ELi256ELi4ES3_EELb1ELb0ELb0ELb0ELb1ELb0ELb0ELb0EEEvNS_16Flash_fwd_paramsE,@"STO_CUDA_ENTRY STV_DEFAULT"
_ZN5flash24flash_fwd_splitkv_kernelI23Flash_fwd_kernel_traitsILi32ELi64ELi256ELi4ELb0ELb0EN7cutlass6half_tE19Flash_kernel_traitsILi32ELi64ELi256ELi4ES3_EELb1ELb0ELb0ELb0ELb1ELb0ELb0ELb0EEEvNS_16Flash_fwd_paramsE:
.text._ZN5flash24flash_fwd_splitkv_kernelI23Flash_fwd_kernel_traitsILi32ELi64ELi256ELi4ELb0ELb0EN7cutlass6half_tE19Flash_kernel_traitsILi32ELi64ELi256ELi4ES3_EELb1ELb0ELb0ELb0ELb1ELb0ELb0ELb0EEEvNS_16Flash_fwd_paramsE:
        /* <DEDUP_REMOVED lines=15> */
[CC--:B------:R-:W-:Y:S01]  /*00f0*/  IMAD.WIDE R8, R13.reuse, R6.reuse, c[0x0][0x248] ;  /* 0x000092000d087625 */ /* 0x0c0fe200078e0206 */
[----:B------:R-:W2:Y:S04]  /*0100*/  @P2 LDG.E R218, [R14.64] ;  /* 0x0000000c0eda2981 */ /* 0x000ea8000c1e1900 */
[----:B------:R-:W2:Y:S01]  /*0110*/  @P2 LDG.E R5, [R14.64+0x4] ;  /* 0x0000040c0e052981 */ /* 0x000ea2000c1e1900 */
[----:B------:R-:W-:Y:S02]  /*0120*/  IMAD.MOV.U32 R4, RZ, RZ, RZ ;  /* 0x000000ffff047224 */ /* 0x000fe400078e00ff */
[----:B------:R-:W-:-:S04]  /*0130*/  @P0 IMAD.WIDE R10, R13, R6, c[0x0][0x250] ;  /* 0x000094000d0a0625 */ /* 0x000fc800078e0206 */
[----:B------:R1:W5:Y:S04]  /*0140*/  @!P1 LDG.E R21, [R8.64] ;  /* 0x0000000c08159981 */ /* 0x000368000c1e1900 */
[----:B------:R1:W5:Y:S01]  /*0150*/  @P0 LDG.E R4, [R10.64] ;  /* 0x0000000c0a040981 */ /* 0x000362000c1e1900 */
[----:B------:R-:W-:-:S03]  /*0160*/  ISETP.NE.U32.AND P0, PT, RZ, c[0x0][0x248], PT ;  /* 0x00009200ff007a0c */ /* 0x000fc60003f05070 */
[----:B------:R-:W3:Y:S04]  /*0170*/  S2R R3, SR_CTAID.X ;  /* 0x0000000000037919 */ /* 0x000ee80000002500 */
        /* <DEDUP_REMOVED lines=9> */
.L_x_1538:
[----:B-1-34-:R-:W-:Y:S02]  /*0210*/  MOV R0, c[0x0][0x218] ;  /* 0x0000860000007a02 */ /* 0x01afe40000000f00 */
.L_x_1539:
        /* <DEDUP_REMOVED lines=24> */
[----:B------:R-:W-:Y:S01]  /*03a0*/  SHF.R.S32.HI R2, RZ, 0x8, R2 ;  /* 0x00000008ff027819 */ /* 0x000fe20000011402 */
[----:B------:R-:W1:Y:S01]  /*03b0*/  S2R R0, SR_TID.X ;  /* 0x0000000000007919 */ /* 0x000e620000002100 */
        /* <DEDUP_REMOVED lines=9> */
[----:B------:R-:W-:Y:S02]  /*0450*/  SHF.R.S32.HI R2, RZ, 0x1f, R199 ;  /* 0x0000001fff027819 */ /* 0x000fe400000114c7 */
[----:B------:R-:W-:Y:S02]  /*0460*/  LOP3.LUT R5, R3, 0x1ffffffc, RZ, 0xc0, !PT ;  /* 0x1ffffffc03057812 */ /* 0x000fe400078ec0ff */
[----:B------:R-:W-:Y:S01]  /*0470*/  IADD3 R220, -R199, R220, RZ ;  /* 0x000000dcc7dc7210 */ /* 0x000fe20007ffe1ff */
[----:B------:R-:W-:Y:S01]  /*0480*/  IMAD R2, R2, c[0x0][0x1e8], RZ ;  /* 0x00007a0002027a24 */ /* 0x000fe200078e02ff */
[----:B------:R-:W-:Y:S01]  /*0490*/  SHF.R.S32.HI R3, RZ, 0x2, R3 ;  /* 0x00000002ff037819 */ /* 0x000fe20000011403 */
[----:B------:R-:W-:-:S02]  /*04a0*/  IMAD.IADD R4, R0, 0x1, -R5 ;  /* 0x0000000100047824 */ /* 0x000fc400078e0a05 */
[----:B------:R-:W-:Y:S01]  /*04b0*/  @!P0 SHF.R.S32.HI R6, RZ, 0x1f, R13 ;  /* 0x0000001fff068819 */ /* 0x000fe2000001140d */
[----:B------:R-:W-:-:S04]  /*04c0*/  @!P0 IMAD.WIDE.U32 R10, R13, c[0x0][0x1e0], RZ ;  /* 0x000078000d0a8a25 */ /* 0x000fc800078e00ff */
[----:B------:R-:W-:Y:S02]  /*04d0*/  IMAD.SHL.U32 R4, R4, 0x8, RZ ;  /* 0x0000000804047824 */ /* 0x000fe400078e00ff */
[----:B------:R-:W-:Y:S02]  /*04e0*/  @!P0 IMAD R6, R6, c[0x0][0x1e0], RZ ;  /* 0x0000780006068a24 */ /* 0x000fe400078e02ff */
[----:B------:R-:W-:Y:S01]  /*04f0*/  @P0 IMAD.WIDE.U32 R8, R218, c[0x0][0x1e8], RZ ;  /* 0x00007a00da080a25 */ /* 0x000fe200078e00ff */
[----:B------:R-:W-:Y:S02]  /*0500*/  SHF.R.S32.HI R5, RZ, 0x1f, R4 ;  /* 0x0000001fff057819 */ /* 0x000fe40000011404 */
[----:B------:R-:W-:Y:S01]  /*0510*/  @!P0 MOV R8, R10 ;  /* 0x0000000a00088202 */ /* 0x000fe20000000f00 */
        /* <DEDUP_REMOVED lines=10> */
[----:B------:R-:W-:Y:S01]  /*05c0*/  ISETP.GE.AND P0, PT, R3, R220, PT ;  /* 0x000000dc0300720c */ /* 0x000fe20003f06270 */
        /* <DEDUP_REMOVED lines=14> */
.L_x_1542:
[----:B------:R-:W-:Y:S05]  /*06b0*/  BSYNC B0 ;  /* 0x0000000000007941 */ /* 0x000fea0003800000 */
.L_x_1541:
[----:B------:R-:W-:Y:S01]  /*06c0*/  IADD3 R7, R3, 0x20, RZ ;  /* 0x0000002003077810 */ /* 0x000fe20007ffe0ff */
[----:B------:R-:W-:Y:S03]  /*06d0*/  BSSY B0, `(.L_x_1543) ;  /* 0x000000d000007945 */ /* 0x000fe60003800000 */
[----:B------:R-:W-:-:S13]  /*06e0*/  ISETP.GE.AND P0, PT, R7, R220, PT ;  /* 0x000000dc0700720c */ /* 0x000fda0003f06270 */
        /* <DEDUP_REMOVED lines=10> */
[----:B------:R2:W-:Y:S02]  /*0790*/  STG.E.128 [R4.64], RZ ;  /* 0x000000ff04007986 */ /* 0x0005e4000c101d0c */
.L_x_1544:
[----:B------:R-:W-:Y:S05]  /*07a0*/  BSYNC B0 ;  /* 0x0000000000007941 */ /* 0x000fea0003800000 */
.L_x_1543:
[----:B------:R-:W-:-:S04]  /*07b0*/  LOP3.LUT P2, RZ, R0, 0x3, RZ, 0xc0, !PT ;  /* 0x0000000300ff7812 */ /* 0x000fc8000784c0ff */
[-C--:B------:R-:W-:Y:S02]  /*07c0*/  ISETP.GE.OR P1, PT, R3, R220.reuse, P2 ;  /* 0x000000dc0300720c */ /* 0x080fe40001726670 */
[----:B------:R-:W-:Y:S02]  /*07d0*/  IADD3 R3, P0, R199, R3, RZ ;  /* 0x00000003c7037210 */ /* 0x000fe40007f1e0ff */
[----:B------:R-:W-:Y:S02]  /*07e0*/  ISETP.GE.OR P2, PT, R7, R220, P2 ;  /* 0x000000dc0700720c */ /* 0x000fe40001746670 */
[----:B------:R-:W-:Y:S02]  /*07f0*/  LEA.HI.X.SX32 R2, R199, R2, 0x1, P0 ;  /* 0x00000002c7027211 */ /* 0x000fe400000f0eff */
[----:B--2---:R-:W-:-:S04]  /*0800*/  LEA R4, P0, R3, c[0x0][0x200], 0x2 ;  /* 0x0000800003047a11 */ /* 0x004fc800078010ff */
[----:B------:R-:W-:Y:S01]  /*0810*/  LEA.HI.X R5, R3, c[0x0][0x204], R2, 0x2, P0 ;  /* 0x0000810003057a11 */ /* 0x000fe200000f1402 */
[----:B------:R-:W-:-:S05]  /*0820*/  @!P1 IMAD.MOV.U32 R3, RZ, RZ, 0x7f800000 ;  /* 0x7f800000ff039424 */ /* 0x000fca00078e00ff */
[----:B------:R2:W-:Y:S01]  /*0830*/  @!P1 STG.E [R4.64], R3 ;  /* 0x0000000304009986 */ /* 0x0005e2000c10190c */
[----:B------:R-:W-:Y:S05]  /*0840*/  @P2 EXIT ;  /* 0x000000000000294d */ /* 0x000fea0003800000 */
[----:B--2---:R-:W-:-:S05]  /*0850*/  MOV R3, 0x7f800000 ;  /* 0x7f80000000037802 */ /* 0x004fca0000000f00 */
[----:B------:R-:W-:Y:S01]  /*0860*/  STG.E [R4.64+0x80], R3 ;  /* 0x0000800304007986 */ /* 0x000fe2000c10190c */
[----:B------:R-:W-:Y:S05]  /*0870*/  EXIT ;  /* 0x000000000000794d */ /* 0x000fea0003800000 */
.L_x_1540:
[----:B-1----:R-:W-:Y:S01]  /*0880*/  ISETP.NE.U32.AND P0, PT, RZ, c[0x0][0x2b8], PT ;  /* 0x0000ae00ff007a0c */ /* 0x002fe20003f05070 */
[----:B------:R-:W-:Y:S01]  /*0890*/  IMAD.MOV.U32 R2, RZ, RZ, R13 ;  /* 0x000000ffff027224 */ /* 0x000fe200078e000d */
[----:B------:R-:W-:Y:S02]  /*08a0*/  ISETP.NE.U32.AND P1, PT, RZ, c[0x0][0x2c0], PT ;  /* 0x0000b000ff007a0c */ /* 0x000fe40003f25070 */
[----:B------:R-:W-:Y:S02]  /*08b0*/  ISETP.NE.AND.EX P0, PT, RZ, c[0x0][0x2bc], PT, P0 ;  /* 0x0000af00ff007a0c */ /* 0x000fe40003f05300 */
[----:B------:R-:W-:-:S11]  /*08c0*/  ISETP.NE.AND.EX P1, PT, RZ, c[0x0][0x2c4], PT, P1 ;  /* 0x0000b100ff007a0c */ /* 0x000fd60003f25310 */
[C---:B------:R-:W-:Y:S02]  /*08d0*/  @P0 IMAD.WIDE R10, R13.reuse, R6, c[0x0][0x2b8] ;  /* 0x0000ae000d0a0625 */ /* 0x040fe400078e0206 */
[----:B------:R-:W-:Y:S02]  /*08e0*/  @P1 SHF.R.S32.HI R6, RZ, 0x1f, R13 ;  /* 0x0000001fff061819 */ /* 0x000fe4000001140d */
[C---:B------:R-:W-:Y:S01]  /*08f0*/  @P1 IMAD.WIDE.U32 R8, R13.reuse, c[0x0][0x2c8], RZ ;  /* 0x0000b2000d081a25 */ /* 0x040fe200078e00ff */
        /* <DEDUP_REMOVED lines=34> */
[----:B------:R-:W-:-:S06]  /*0b20*/  @P2 IADD3 R5, R5, 0x1, RZ ;  /* 0x0000000105052810 */ /* 0x000fcc0007ffe0ff */
        /* <DEDUP_REMOVED lines=37> */
[----:B------:R-:W-:Y:S02]  /*0d80*/  IMAD R5, R19, c[0x0][0x19c], R2 ;  /* 0x0000670013057a24 */ /* 0x000fe400078e0202 */
[C---:B------:R-:W-:Y:S01]  /*0d90*/  IMAD R21, R22.reuse, c[0x0][0x18c], R21 ;  /* 0x0000630016157a24 */ /* 0x040fe200078e0215 */
[----:B------:R-:W-:Y:S01]  /*0da0*/  IADD3 R9, R9, R4, RZ ;  /* 0x0000000409097210 */ /* 0x000fe20007ffe0ff */
[----:B------:R-:W-:-:S04]  /*0db0*/  IMAD.WIDE.U32 R22, R22, c[0x0][0x188], RZ ;  /* 0x0000620016167a25 */ /* 0x000fc800078e00ff */
[----:B------:R-:W-:Y:S01]  /*0dc0*/  IMAD.WIDE.U32 R24, R19, c[0x0][0x198], R8 ;  /* 0x0000660013187a25 */ /* 0x000fe200078e0008 */
[----:B------:R-:W-:-:S03]  /*0dd0*/  IADD3 R21, R23, R21, RZ ;  /* 0x0000001517157210 */ /* 0x000fc60007ffe0ff */
[----:B------:R-:W-:Y:S02]  /*0de0*/  IMAD.IADD R25, R25, 0x1, R5 ;  /* 0x0000000119197824 */ /* 0x000fe400078e0205 */
[----:B------:R-:W-:Y:S02]  /*0df0*/  IMAD R5, R18, c[0x0][0x1b0], RZ ;  /* 0x00006c0012057a24 */ /* 0x000fe400078e02ff */
[----:B------:R-:W-:-:S04]  /*0e00*/  IMAD.WIDE.U32 R24, R20, c[0x0][0x1b0], R24 ;  /* 0x00006c0014187a25 */ /* 0x000fc800078e0018 */
[----:B------:R-:W-:-:S04]  /*0e10*/  IMAD R5, R20, c[0x0][0x1b4], R5 ;  /* 0x00006d0014057a24 */ /* 0x000fc800078e0205 */
[----:B------:R-:W-:Y:S01]  /*0e20*/  IMAD.IADD R5, R25, 0x1, R5 ;  /* 0x0000000119057824 */ /* 0x000fe200078e0205 */
[----:B------:R-:W-:Y:S05]  /*0e30*/  BRA `(.L_x_1546) ;  /* 0x0000040000007947 */ /* 0x000fea0003800000 */
.L_x_1545:
        /* <DEDUP_REMOVED lines=15> */
.L_x_1547:
[----:B------:R-:W-:Y:S01]  /*0f30*/  IABS R10, c[0x0][0x1c8] ;  /* 0x00007200000a7a13 */ /* 0x000fe20000000000 */
[----:B------:R-:W-:Y:S01]  /*0f40*/  @P3 IMAD.IADD R21, R4, 0x1, R21 ;  /* 0x0000000104153824 */ /* 0x000fe200078e0215 */
[----:B------:R-:W-:Y:S02]  /*0f50*/  LEA R19, R196, 0xffffff00, 0x8 ;  /* 0xffffff00c4137811 */ /* 0x000fe400078e40ff */
[----:B------:R-:W1:Y:S01]  /*0f60*/  I2F.RP R11, R10 ;  /* 0x0000000a000b7306 */ /* 0x000e620000209400 */
[----:B------:R-:W-:Y:S01]  /*0f70*/  @P3 IMAD.WIDE.U32 R22, R21, c[0x0][0x1a0], RZ ;  /* 0x0000680015163a25 */ /* 0x000fe200078e00ff */
[----:B------:R-:W-:-:S03]  /*0f80*/  SHF.R.S32.HI R17, RZ, 0x1f, R19 ;  /* 0x0000001fff117819 */ /* 0x000fc60000011413 */
[----:B------:R-:W-:-:S03]  /*0f90*/  @P3 IMAD R21, R21, c[0x0][0x1a4], R23 ;  /* 0x0000690015153a24 */ /* 0x000fc600078e0217 */
[----:B-1----:R-:W1:Y:S02]  /*0fa0*/  MUFU.RCP R14, R11 ;  /* 0x0000000b000e7308 */ /* 0x002e640000001000 */
[----:B-1----:R-:W-:-:S06]  /*0fb0*/  IADD3 R14, R14, 0xffffffe, RZ ;  /* 0x0ffffffe0e0e7810 */ /* 0x002fcc0007ffe0ff */
[----:B------:R-:W1:Y:S02]  /*0fc0*/  F2I.FTZ.U32.TRUNC.NTZ R15, R14 ;  /* 0x0000000e000f7305 */ /* 0x000e64000021f000 */
[----:B-1----:R-:W-:Y:S01]  /*0fd0*/  IMAD.MOV R6, RZ, RZ, -R15 ;  /* 0x000000ffff067224 */ /* 0x002fe200078e0a0f */
[----:B------:R-:W-:-:S03]  /*0fe0*/  MOV R14, RZ ;  /* 0x000000ff000e7202 */ /* 0x000fc60000000f00 */
[----:B------:R-:W-:Y:S01]  /*0ff0*/  IMAD R9, R6, R10, RZ ;  /* 0x0000000a06097224 */ /* 0x000fe200078e02ff */
[----:B------:R-:W-:-:S03]  /*1000*/  IABS R6, R26 ;  /* 0x0000001a00067213 */ /* 0x000fc60000000000 */
[----:B------:R-:W-:-:S06]  /*1010*/  IMAD.HI.U32 R9, R15, R9, R14 ;  /* 0x000000090f097227 */ /* 0x000fcc00078e000e */
[----:B------:R-:W-:-:S04]  /*1020*/  IMAD.HI.U32 R20, R9, R6, RZ ;  /* 0x0000000609147227 */ /* 0x000fc800078e00ff */
[----:B------:R-:W-:-:S04]  /*1030*/  IMAD.MOV R9, RZ, RZ, -R20 ;  /* 0x000000ffff097224 */ /* 0x000fc800078e0a14 */
[----:B------:R-:W-:Y:S01]  /*1040*/  IMAD R9, R10, R9, R6 ;  /* 0x000000090a097224 */ /* 0x000fe200078e0206 */
[----:B------:R-:W-:-:S04]  /*1050*/  LOP3.LUT R6, R26, c[0x0][0x1c8], RZ, 0x3c, !PT ;  /* 0x000072001a067a12 */ /* 0x000fc800078e3cff */
[----:B------:R-:W-:Y:S02]  /*1060*/  ISETP.GT.U32.AND P0, PT, R10, R9, PT ;  /* 0x000000090a00720c */ /* 0x000fe40003f04070 */
[----:B------:R-:W-:Y:S01]  /*1070*/  ISETP.GE.AND P1, PT, R6, RZ, PT ;  /* 0x000000ff0600720c */ /* 0x000fe20003f26270 */
[----:B------:R-:W-:-:S10]  /*1080*/  IMAD R6, R17, c[0x0][0x198], RZ ;  /* 0x0000660011067a24 */ /* 0x000fd400078e02ff */
[-C--:B------:R-:W-:Y:S02]  /*1090*/  @!P0 IADD3 R9, R9, -R10.reuse, RZ ;  /* 0x8000000a09098210 */ /* 0x080fe40007ffe0ff */
[----:B------:R-:W-:Y:S02]  /*10a0*/  @!P0 IADD3 R20, R20, 0x1, RZ ;  /* 0x0000000114148810 */ /* 0x000fe40007ffe0ff */
[----:B------:R-:W-:Y:S02]  /*10b0*/  ISETP.GE.U32.AND P2, PT, R9, R10, PT ;  /* 0x0000000a0900720c */ /* 0x000fe40003f46070 */
[----:B------:R-:W-:Y:S02]  /*10c0*/  ISETP.NE.AND P0, PT, RZ, c[0x0][0x1c8], PT ;  /* 0x00007200ff007a0c */ /* 0x000fe40003f05270 */
[----:B------:R-:W-:Y:S01]  /*10d0*/  MOV R9, R5 ;  /* 0x0000000500097202 */ /* 0x000fe20000000f00 */
[----:B------:R-:W-:-:S04]  /*10e0*/  IMAD R5, R19, c[0x0][0x19c], R6 ;  /* 0x0000670013057a24 */ /* 0x000fc800078e0206 */
[----:B------:R-:W-:-:S04]  /*10f0*/  IMAD.WIDE.U32 R8, R19, c[0x0][0x198], R8 ;  /* 0x0000660013087a25 */ /* 0x000fc800078e0008 */
[----:B------:R-:W-:Y:S02]  /*1100*/  @P2 IADD3 R20, R20, 0x1, RZ ;  /* 0x0000000114142810 */ /* 0x000fe40007ffe0ff */
[----:B------:R-:W-:-:S03]  /*1110*/  IADD3 R9, R9, R5, RZ ;  /* 0x0000000509097210 */ /* 0x000fc60007ffe0ff */
[----:B------:R-:W-:Y:S01]  /*1120*/  @!P1 IMAD.MOV R20, RZ, RZ, -R20 ;  /* 0x000000ffff149224 */ /* 0x000fe200078e0a14 */
        /* <DEDUP_REMOVED lines=17> */
.L_x_1546:
[----:B------:R-:W-:Y:S01]  /*1240*/  ISETP.NE.AND P0, PT, R218, -0x1, PT ;  /* 0xffffffffda00780c */ /* 0x000fe20003f05270 */
[----:B------:R-:W-:Y:S01]  /*1250*/  IMAD.IADD R214, R220, 0x1, -R199 ;  /* 0x00000001dcd67824 */ /* 0x000fe200078e0ac7 */
[----:B------:R-:W-:Y:S01]  /*1260*/  SHF.R.S32.HI R9, RZ, 0x1f, R0 ;  /* 0x0000001fff097819 */ /* 0x000fe20000011400 */
[----:B------:R-:W-:Y:S01]  /*1270*/  IMAD.MOV.U32 R192, RZ, RZ, c[0x0][0x198] ;  /* 0x00006600ffc07624 */ /* 0x000fe200078e00ff */
[----:B------:R-:W-:Y:S01]  /*1280*/  IADD3 R219, R196, -0x1, RZ ;  /* 0xffffffffc4db7810 */ /* 0x000fe20007ffe0ff */
[----:B------:R-:W-:Y:S01]  /*1290*/  IMAD.MOV.U32 R40, RZ, RZ, 0x10 ;  /* 0x00000010ff287424 */ /* 0x000fe200078e00ff */
[CC--:B------:R-:W-:Y:S02]  /*12a0*/  LEA.HI R221, R9.reuse, R0.reuse, RZ, 0x2 ;  /* 0x0000000009dd7211 */ /* 0x0c0fe400078f10ff */
[----:B------:R-:W-:Y:S02]  /*12b0*/  LEA.HI R201, R9, R0, RZ, 0x5 ;  /* 0x0000000009c97211 */ /* 0x000fe400078f28ff */
[----:B------:R-:W-:-:S02]  /*12c0*/  LOP3.LUT R15, R221, 0xfffffffc, RZ, 0xc0, !PT ;  /* 0xfffffffcdd0f7812 */ /* 0x000fc400078ec0ff */
[----:B------:R-:W-:Y:S01]  /*12d0*/  SHF.R.S32.HI R224, RZ, 0x2, R221 ;  /* 0x00000002ffe07819 */ /* 0x000fe200000114dd */
[----:B------:R-:W-:Y:S01]  /*12e0*/  @P0 IMAD.WIDE.U32 R28, R218, c[0x0][0x190], RZ ;  /* 0x00006400da1c0a25 */ /* 0x000fe200078e00ff */
[----:B-----5:R-:W-:Y:S02]  /*12f0*/  @!P0 SHF.R.S32.HI R2, RZ, 0x1f, R13 ;  /* 0x0000001fff028819 */ /* 0x020fe4000001140d */
[----:B------:R-:W-:Y:S01]  /*1300*/  IADD3 R6, R224, 0x20, RZ ;  /* 0x00000020e0067810 */ /* 0x000fe20007ffe0ff */
[----:B------:R-:W-:Y:S01]  /*1310*/  @!P0 IMAD.WIDE.U32 R10, R13, c[0x0][0x178], RZ ;  /* 0x00005e000d0a8a25 */ /* 0x000fe200078e00ff */
[----:B------:R-:W-:Y:S02]  /*1320*/  LEA.HI R221, R221, R224, RZ, 0x1 ;  /* 0x000000e0dddd7211 */ /* 0x000fe400078f08ff */
[----:B------:R-:W-:Y:S01]  /*1330*/  ISETP.GE.AND P5, PT, R6, R214, PT ;  /* 0x000000d60600720c */ /* 0x000fe20003fa6270 */
[----:B------:R-:W-:Y:S01]  /*1340*/  @!P0 IMAD R2, R2, c[0x0][0x178], RZ ;  /* 0x00005e0002028a24 */ /* 0x000fe200078e02ff */
[----:B------:R-:W-:Y:S01]  /*1350*/  LOP3.LUT R221, R221, 0x7fffffe, RZ, 0xc0, !PT ;  /* 0x07fffffedddd7812 */ /* 0x000fe200078ec0ff */
[----:B------:R-:W-:Y:S01]  /*1360*/  IMAD.IADD R222, R0, 0x1, -R15 ;  /* 0x0000000100de7824 */ /* 0x000fe200078e0a0f */
[----:B------:R-:W-:Y:S01]  /*1370*/  SHF.R.S32.HI R225, RZ, 0x1f, R224 ;  /* 0x0000001fffe17819 */ /* 0x000fe200000114e0 */
[----:B------:R-:W-:Y:S01]  /*1380*/  @!P0 IMAD R2, R13, c[0x0][0x17c], R2 ;  /* 0x00005f000d028a24 */ /* 0x000fe200078e0202 */
[----:B------:R-:W-:Y:S01]  /*1390*/  SHF.R.S32.HI R13, RZ, 0x1f, R26 ;  /* 0x0000001fff0d7819 */ /* 0x000fe2000001141a */
[----:B------:R-:W-:Y:S01]  /*13a0*/  @P0 IMAD R15, R218, c[0x0][0x194], R29 ;  /* 0x00006500da0f0a24 */ /* 0x000fe200078e021d */
[----:B------:R-:W-:Y:S01]  /*13b0*/  SHF.R.S32.HI R200, RZ, 0x5, R201 ;  /* 0x00000005ffc87819 */ /* 0x000fe200000114c9 */
[----:B------:R-:W-:Y:S01]  /*13c0*/  @!P0 IMAD.MOV.U32 R28, RZ, RZ, R10 ;  /* 0x000000ffff1c8224 */ /* 0x000fe200078e000a */
[----:B------:R-:W-:Y:S01]  /*13d0*/  IADD3 R16, R224, 0x40, RZ ;  /* 0x00000040e0107810 */ /* 0x000fe20007ffe0ff */
[----:B------:R-:W-:Y:S01]  /*13e0*/  IMAD.SHL.U32 R222, R222, 0x8, RZ ;  /* 0x00000008dede7824 */ /* 0x000fe200078e00ff */
[----:B------:R-:W-:Y:S01]  /*13f0*/  IADD3 R10, R224, 0xa0, RZ ;  /* 0x000000a0e00a7810 */ /* 0x000fe20007ffe0ff */
[----:B------:R-:W-:Y:S01]  /*1400*/  @!P0 IMAD.IADD R15, R11, 0x1, R2 ;  /* 0x000000010b0f8824 */ /* 0x000fe200078e0202 */
[----:B------:R-:W-:Y:S01]  /*1410*/  LEA.HI R11, R9, R0, RZ, 0x3 ;  /* 0x00000000090b7211 */ /* 0x000fe200078f18ff */
[----:B------:R-:W-:Y:S01]  /*1420*/  IMAD R13, R13, c[0x0][0x1a8], RZ ;  /* 0x00006a000d0d7a24 */ /* 0x000fe200078e02ff */
[----:B------:R-:W-:Y:S01]  /*1430*/  IADD3 R28, P0, R222, R28, RZ ;  /* 0x0000001cde1c7210 */ /* 0x000fe20007f1e0ff */
[----:B------:R-:W-:Y:S01]  /*1440*/  IMAD.IADD R221, R224, 0x1, -R221 ;  /* 0x00000001e0dd7824 */ /* 0x000fe200078e0add */
[----:B------:R-:W-:Y:S01]  /*1450*/  SHF.R.S32.HI R223, RZ, 0x1f, R222 ;  /* 0x0000001fffdf7819 */ /* 0x000fe200000114de */
[----:B------:R-:W-:Y:S01]  /*1460*/  IMAD R14, R26, c[0x0][0x1ac], R13 ;  /* 0x00006b001a0e7a24 */ /* 0x000fe200078e020d */
[----:B------:R-:W-:Y:S01]  /*1470*/  SHF.R.S32.HI R8, RZ, 0x3, R11 ;  /* 0x00000003ff087819 */ /* 0x000fe2000001140b */
[----:B------:R-:W-:Y:S01]  /*1480*/  IMAD.WIDE R2, R3, 0x40, R224 ;  /* 0x0000004003027825 */ /* 0x000fe200078e02e0 */
[----:B------:R-:W-:-:S02]  /*1490*/  IADD3 R24, P2, R222, R24, RZ ;  /* 0x00000018de187210 */ /* 0x000fc40007f5e0ff */
[----:B------:R-:W-:Y:S01]  /*14a0*/  LOP3.LUT R11, R11, 0xfffffff8, RZ, 0xc0, !PT ;  /* 0xfffffff80b0b7812 */ /* 0x000fe200078ec0ff */
[----:B------:R-:W-:Y:S01]  /*14b0*/  IMAD.X R29, R223, 0x1, R15, P0 ;  /* 0x00000001df1d7824 */ /* 0x000fe200000e060f */
[----:B------:R-:W-:Y:S01]  /*14c0*/  ISETP.GE.AND P0, PT, R224, R214, PT ;  /* 0x000000d6e000720c */ /* 0x000fe20003f06270 */
[----:B------:R-:W-:Y:S01]  /*14d0*/  IMAD.SHL.U32 R15, R8, 0x40, RZ ;  /* 0x00000040080f7824 */ /* 0x000fe200078e00ff */
[----:B------:R-:W-:Y:S01]  /*14e0*/  @!P5 IADD3 R12, P1, R2, 0x20, RZ ;  /* 0x00000020020cd810 */ /* 0x000fe20007f3e0ff */
[----:B------:R-:W-:Y:S01]  /*14f0*/  IMAD R221, R200, 0x8, R221 ;  /* 0x00000008c8dd7824 */ /* 0x000fe200078e02dd */
[----:B------:R-:W-:Y:S01]  /*1500*/  LOP3.LUT R201, R201, 0xffffffe0, RZ, 0xc0, !PT ;  /* 0xffffffe0c9c97812 */ /* 0x000fe200078ec0ff */
[----:B------:R-:W-:Y:S01]  /*1510*/  IMAD.WIDE.U32 R26, R26, c[0x0][0x1a8], R28 ;  /* 0x00006a001a1a7a25 */ /* 0x000fe200078e001c */
[----:B------:R-:W-:-:S03]  /*1520*/  LOP3.LUT R15, R15, 0xc0, RZ, 0xc0, !PT ;  /* 0x000000c00f0f7812 */ /* 0x000fc600078ec0ff */
[----:B------:R-:W-:Y:S01]  /*1530*/  IMAD.X R25, R223, 0x1, R5, P2 ;  /* 0x00000001df197824 */ /* 0x000fe200010e0605 */
[----:B------:R-:W-:Y:S01]  /*1540*/  LOP3.LUT R13, R15, 0x18, R222, 0xf8, !PT ;  /* 0x000000180f0d7812 */ /* 0x000fe200078ef8de */
[----:B------:R-:W-:Y:S01]  /*1550*/  IMAD.SHL.U32 R5, R219, 0x100, RZ ;  /* 0x00000100db057824 */ /* 0x000fe200078e00ff */
[----:B------:R-:W-:Y:S01]  /*1560*/  SHF.R.U32.HI R4, RZ, 0x3, R15 ;  /* 0x00000003ff047819 */ /* 0x000fe2000001160f */
[----:B------:R-:W-:Y:S02]  /*1570*/  IMAD.IADD R15, R27, 0x1, R14 ;  /* 0x000000011b0f7824 */ /* 0x000fe400078e020e */
[----:B------:R-:W-:Y:S01]  /*1580*/  @!P0 IMAD.MOV.U32 R14, RZ, RZ, R26 ;  /* 0x000000ffff0e8224 */ /* 0x000fe200078e001a */
[----:B------:R-:W-:Y:S01]  /*1590*/  LOP3.LUT R4, R13, R4, RZ, 0x3c, !PT ;  /* 0x000000040d047212 */ /* 0x000fe200078e3cff */
[--C-:B------:R-:W-:Y:S02]  /*15a0*/  @!P5 IMAD.MOV.U32 R27, RZ, RZ, R15.reuse ;  /* 0x000000ffff1bd224 */ /* 0x100fe400078e000f */
[----:B------:R-:W-:-:S04]  /*15b0*/  @!P0 IMAD.WIDE.U32 R14, R2, c[0x0][0x190], R14 ;  /* 0x00006400020e8a25 */ /* 0x000fc800078e000e */
[----:B------:R-:W-:Y:S02]  /*15c0*/  IMAD.U32 R221, R221, 0x20, R4 ;  /* 0x00000020dddd7824 */ /* 0x000fe400078e0004 */
[----:B------:R-:W-:Y:S02]  /*15d0*/  @!P0 IMAD R4, R3, c[0x0][0x190], RZ ;  /* 0x0000640003048a24 */ /* 0x000fe400078e02ff */
[----:B------:R-:W-:Y:S02]  /*15e0*/  @!P5 IMAD.X R3, RZ, RZ, R3, P1 ;  /* 0x000000ffff03d224 */ /* 0x000fe400008e0603 */
[----:B------:R-:W-:Y:S02]  /*15f0*/  @!P0 IMAD R4, R2, c[0x0][0x194], R4 ;  /* 0x0000650002048a24 */ /* 0x000fe400078e0204 */
[----:B------:R-:W-:Y:S02]  /*1600*/  @!P5 IMAD R3, R3, c[0x0][0x190], RZ ;  /* 0x000064000303da24 */ /* 0x000fe400078e02ff */
[----:B------:R-:W-:-:S02]  /*1610*/  @!P0 IMAD.IADD R4, R15, 0x1, R4 ;  /* 0x000000010f048824 */ /* 0x000fc400078e0204 */
[C---:B------:R-:W-:Y:S02]  /*1620*/  @!P5 IMAD R2, R12.reuse, c[0x0][0x194], R3 ;  /* 0x000065000c02da24 */ /* 0x040fe400078e0203 */
[----:B------:R-:W-:Y:S02]  /*1630*/  IMAD.IADD R3, R7, 0x1, -R5 ;  /* 0x0000000107037824 */ /* 0x000fe400078e0a05 */
[----:B------:R-:W-:Y:S01]  /*1640*/  @!P5 IMAD.WIDE.U32 R12, R12, c[0x0][0x190], R26 ;  /* 0x000064000c0cda25 */ /* 0x000fe200078e001a */
[----:B------:R-:W-:Y:S02]  /*1650*/  @!P0 LEA R26, P2, R14, c[0x0][0x160], 0x1 ;  /* 0x000058000e1a8a11 */ /* 0x000fe400078408ff */
[----:B------:R-:W-:Y:S01]  /*1660*/  ISETP.GE.AND P3, PT, R6, R3, PT ;  /* 0x000000030600720c */ /* 0x000fe20003f66270 */
[----:B------:R-:W-:Y:S01]  /*1670*/  IMAD R195, R225, c[0x0][0x198], RZ ;  /* 0x00006600e1c37a24 */ /* 0x000fe200078e02ff */
[----:B------:R-:W-:Y:S01]  /*1680*/  @!P5 LEA R28, P1, R12, c[0x0][0x160], 0x1 ;  /* 0x000058000c1cda11 */ /* 0x000fe200078208ff */
[----:B------:R-:W-:Y:S01]  /*1690*/  IMAD.WIDE.U32 R24, R224, c[0x0][0x198], R24 ;  /* 0x00006600e0187a25 */ /* 0x000fe200078e0018 */
[----:B------:R-:W-:-:S02]  /*16a0*/  @!P0 LEA.HI.X R27, R14, c[0x0][0x164], R4, 0x1, P2 ;  /* 0x000059000e1b8a11 */ /* 0x000fc400010f0c04 */
[-C--:B------:R-:W-:Y:S01]  /*16b0*/  ISETP.GE.AND P4, PT, R224, R3.reuse, PT ;  /* 0x00000003e000720c */ /* 0x080fe20003f86270 */
[----:B------:R-:W-:Y:S01]  /*16c0*/  @!P5 IMAD.IADD R2, R13, 0x1, R2 ;  /* 0x000000010d02d824 */ /* 0x000fe200078e0202 */
[-C--:B------:R-:W-:Y:S01]  /*16d0*/  ISETP.GE.AND P2, PT, R16, R3.reuse, PT ;  /* 0x000000031000720c */ /* 0x080fe20003f46270 */
[----:B------:R-:W-:Y:S01]  /*16e0*/  IMAD.SHL.U32 R221, R221, 0x2, RZ ;  /* 0x00000002dddd7824 */ /* 0x000fe200078e00ff */
[C---:B------:R-:W-:Y:S01]  /*16f0*/  IADD3 R14, R224.reuse, 0x60, RZ ;  /* 0x00000060e00e7810 */ /* 0x040fe20007ffe0ff */
[----:B------:R-:W-:Y:S01]  /*1700*/  IMAD R195, R224, c[0x0][0x19c], R195 ;  /* 0x00006700e0c37a24 */ /* 0x000fe200078e02c3 */
[----:B------:R-:W-:Y:S01]  /*1710*/  @!P5 LEA.HI.X R29, R12, c[0x0][0x164], R2, 0x1, P1 ;  /* 0x000059000c1dda11 */ /* 0x000fe200008f0c02 */
[----:B------:R-:W-:Y:S01]  /*1720*/  IMAD.MOV.U32 R194, RZ, RZ, R24 ;  /* 0x000000ffffc27224 */ /* 0x000fe200078e0018 */
[----:B------:R-:W-:Y:S01]  /*1730*/  @!PT LDS RZ, [RZ] ;  /* 0x00000000fffff984 */ /* 0x000fe20000000800 */
[----:B------:R-:W-:Y:S01]  /*1740*/  @!PT LDS RZ, [RZ] ;  /* 0x00000000fffff984 */ /* 0x000fe20000000800 */
[----:B------:R-:W-:Y:S01]  /*1750*/  @!PT LDS RZ, [RZ] ;  /* 0x00000000fffff984 */ /* 0x000fe20000000800 */
[----:B------:R1:W-:Y:S01]  /*1760*/  @!P0 LDGSTS.E.BYPASS.LTC128B.128 [R221], [R26.64] ;  /* 0x000000001add8fae */ /* 0x0003e2000b901d4c */
[----:B------:R-:W-:Y:S01]  /*1770*/  IMAD.IADD R195, R25, 0x1, R195 ;  /* 0x0000000119c37824 */ /* 0x000fe200078e02c3 */
[----:B------:R-:W-:Y:S01]  /*1780*/  ISETP.GE.AND P1, PT, R14, R3, PT ;  /* 0x000000030e00720c */ /* 0x000fe20003f26270 */
[----:B------:R-:W-:Y:S01]  /*1790*/  IMAD.MOV.U32 R13, RZ, RZ, c[0x0][0x19c] ;  /* 0x00006700ff0d7624 */ /* 0x000fe200078e00ff */
[C---:B------:R-:W-:Y:S01]  /*17a0*/  @!P3 LEA R23, P0, R192.reuse, R194, 0x5 ;  /* 0x000000c2c017b211 */ /* 0x040fe200078028ff */
[----:B------:R2:W-:Y:S01]  /*17b0*/  @!P5 LDGSTS.E.BYPASS.LTC128B.128 [R221+0x800], [R28.64] ;  /* 0x008000001cdddfae */ /* 0x0005e2000b901d4c */
[----:B------:R-:W-:Y:S01]  /*17c0*/  IMAD.WIDE.U32 R24, R192, 0x40, RZ ;  /* 0x00000040c0187825 */ /* 0x000fe200078e00ff */
[----:B------:R-:W-:-:S02]  /*17d0*/  IADD3 R12, R224, 0x80, RZ ;  /* 0x00000080e00c7810 */ /* 0x000fc40007ffe0ff */
[----:B------:R-:W-:Y:S01]  /*17e0*/  @!P3 LEA.HI.X R2, R192, R195, R13, 0x5, P0 ;  /* 0x000000c3c002b211 */ /* 0x000fe200000f2c0d */
[----:B------:R-:W-:Y:S01]  /*17f0*/  IMAD.SHL.U32 R4, R13, 0x40, RZ ;  /* 0x000000400d047824 */ /* 0x000fe200078e00ff */
[C---:B------:R-:W-:Y:S01]  /*1800*/  @!P3 LEA R34, P5, R23.reuse, c[0x0][0x168], 0x1 ;  /* 0x00005a001722ba11 */ /* 0x040fe200078a08ff */
[----:B------:R-:W-:Y:S01]  /*1810*/  IMAD.SHL.U32 R8, R8, 0x8, RZ ;  /* 0x0000000808087824 */ /* 0x000fe200078e00ff */
[----:B------:R-:W-:Y:S01]  /*1820*/  @!P2 IADD3 R15, P0, R194, R24, RZ ;  /* 0x00000018c20fa210 */ /* 0x000fe20007f1e0ff */
[----:B------:R-:W-:Y:S01]  /*1830*/  IMAD.IADD R201, R0, 0x1, -R201 ;  /* 0x0000000100c97824 */ /* 0x000fe200078e0ac9 */
[----:B------:R-:W-:Y:S01]  /*1840*/  @!P3 LEA.HI.X R35, R23, c[0x0][0x16c], R2, 0x1, P5 ;  /* 0x00005b001723ba11 */ /* 0x000fe200028f0c02 */
[----:B------:R-:W-:Y:S01]  /*1850*/  @!P1 IMAD R2, R13, 0x60, RZ ;  /* 0x000000600d029824 */ /* 0x000fe200078e02ff */
[----:B------:R-:W-:Y:S01]  /*1860*/  @!P2 IADD3.X R4, R195, R25, R4, P0, !PT ;  /* 0x00000019c304a210 */ /* 0x000fe200007fe404 */
[----:B------:R-:W-:Y:S01]  /*1870*/  @!P1 IMAD.WIDE.U32 R24, R192, 0x60, R194 ;  /* 0x00000060c0189825 */ /* 0x000fe200078e00c2 */
[----:B------:R-:W-:-:S03]  /*1880*/  @!P2 LEA R32, P0, R15, c[0x0][0x168], 0x1 ;  /* 0x00005a000f20aa11 */ /* 0x000fc600078008ff */
[----:B------:R-:W-:Y:S01]  /*1890*/  @!P1 IMAD.IADD R2, R25, 0x1, R2 ;  /* 0x0000000119029824 */ /* 0x000fe200078e0202 */
[----:B------:R-:W-:Y:S01]  /*18a0*/  @!P2 LEA.HI.X R33, R15, c[0x0][0x16c], R4, 0x1, P0 ;  /* 0x00005b000f21aa11 */ /* 0x000fe200000f0c04 */
[----:B------:R-:W-:Y:S01]  /*18b0*/  IMAD R199, R200, 0x10, R199 ;  /* 0x00000010c8c77824 */ /* 0x000fe200078e02c7 */
[----:B------:R-:W-:Y:S02]  /*18c0*/  @!P1 LEA R30, P0, R24, c[0x0][0x168], 0x1 ;  /* 0x00005a00181e9a11 */ /* 0x000fe400078008ff */
[----:B-1----:R-:W-:Y:S02]  /*18d0*/  @!P4 LEA R26, P5, R194, c[0x0][0x168], 0x1 ;  /* 0x00005a00c21aca11 */ /* 0x002fe400078a08ff */
[----:B------:R-:W-:Y:S02]  /*18e0*/  @!P1 LEA.HI.X R31, R24, c[0x0][0x16c], R2, 0x1, P0 ;  /* 0x00005b00181f9a11 */ /* 0x000fe400000f0c02 */
[----:B------:R-:W-:Y:S02]  /*18f0*/  @!P4 LEA.HI.X R27, R194, c[0x0][0x16c], R195, 0x1, P5 ;  /* 0x00005b00c21bca11 */ /* 0x000fe400028f0cc3 */
[----:B------:R-:W-:-:S02]  /*1900*/  ISETP.GE.AND P5, PT, R12, R3, PT ;  /* 0x000000030c00720c */ /* 0x000fc40003fa6270 */
[----:B------:R-:W-:Y:S01]  /*1910*/  IADD3 R2, R224, 0xc0, RZ ;  /* 0x000000c0e0027810 */ /* 0x000fe20007ffe0ff */
[----:B------:R1:W-:Y:S01]  /*1920*/  @!P4 LDGSTS.E.BYPASS.LTC128B.128 [R221+0x1000], [R26.64] ;  /* 0x010000001addcfae */ /* 0x0003e2000b901d4c */
[-C--:B------:R-:W-:Y:S02]  /*1930*/  ISETP.GE.AND P4, PT, R10, R3.reuse, PT ;  /* 0x000000030a00720c */ /* 0x080fe40003f86270 */
[----:B------:R-:W-:Y:S01]  /*1940*/  IADD3 R4, R224, 0xe0, RZ ;  /* 0x000000e0e0047810 */ /* 0x000fe20007ffe0ff */
[----:B------:R3:W-:Y:S01]  /*1950*/  @!P3 LDGSTS.E.BYPASS.LTC128B.128 [R221+0x1800], [R34.64] ;  /* 0x0180000022ddbfae */ /* 0x0007e2000b901d4c */
[----:B------:R-:W-:-:S03]  /*1960*/  ISETP.GE.AND P3, PT, R2, R3, PT ;  /* 0x000000030200720c */ /* 0x000fc60003f66270 */
[----:B------:R4:W-:Y:S01]  /*1970*/  @!P2 LDGSTS.E.BYPASS.LTC128B.128 [R221+0x2000], [R32.64] ;  /* 0x0200000020ddafae */ /* 0x0009e2000b901d4c */
[----:B------:R-:W-:Y:S02]  /*1980*/  ISETP.GE.AND P2, PT, R4, R3, PT ;  /* 0x000000030400720c */ /* 0x000fe40003f46270 */
[C---:B------:R-:W-:Y:S01]  /*1990*/  @!P5 LEA R24, P0, R192.reuse, R194, 0x7 ;  /* 0x000000c2c018d211 */ /* 0x040fe200078038ff */
[----:B------:R4:W-:Y:S02]  /*19a0*/  @!P1 LDGSTS.E.BYPASS.LTC128B.128 [R221+0x2800], [R30.64] ;  /* 0x028000001edd9fae */ /* 0x0009e4000b901d4c */
[----:B------:R-:W-:Y:S01]  /*19b0*/  @!P4 IMAD R15, R13, 0xa0, RZ ;  /* 0x000000a00d0fc824 */ /* 0x000fe200078e02ff */
[----:B------:R-:W-:Y:S02]  /*19c0*/  @!P5 LEA.HI.X R23, R192, R195, R13, 0x7, P0 ;  /* 0x000000c3c017d211 */ /* 0x000fe400000f3c0d */
[----:B--2---:R-:W-:-:S04]  /*19d0*/  @!P5 LEA R28, P0, R24, c[0x0][0x168], 0x1 ;  /* 0x00005a00181cda11 */ /* 0x004fc800078008ff */
[----:B------:R-:W-:Y:S01]  /*19e0*/  @!P5 LEA.HI.X R29, R24, c[0x0][0x16c], R23, 0x1, P0 ;  /* 0x00005b00181dda11 */ /* 0x000fe200000f0c17 */
[----:B------:R-:W-:-:S04]  /*19f0*/  IMAD R23, R18, c[0x0][0x1b8], RZ ;  /* 0x00006e0012177a24 */ /* 0x000fc800078e02ff */
[----:B------:R2:W-:Y:S01]  /*1a00*/  @!P5 LDGSTS.E.BYPASS.LTC128B.128 [R221+0x3000], [R28.64] ;  /* 0x030000001cdddfae */ /* 0x0005e2000b901d4c */
[----:B-1----:R-:W-:Y:S01]  /*1a10*/  @!P4 IMAD.WIDE.U32 R26, R192, 0xa0, R194 ;  /* 0x000000a0c01ac825 */ /* 0x002fe200078e00c2 */
[-C--:B------:R-:W-:Y:S02]  /*1a20*/  ISETP.GE.AND P5, PT, R14, R3.reuse, PT ;  /* 0x000000030e00720c */ /* 0x080fe40003fa6270 */
[----:B------:R-:W-:Y:S01]  /*1a30*/  LEA.HI R14, R9, R0, RZ, 0x4 ;  /* 0x00000000090e7211 */ /* 0x000fe200078f20ff */
[----:B------:R-:W-:Y:S01]  /*1a40*/  @!P4 IMAD.IADD R15, R27, 0x1, R15 ;  /* 0x000000011b0fc824 */ /* 0x000fe200078e020f */
[----:B------:R-:W-:Y:S01]  /*1a50*/  @!P4 LEA R24, P0, R26, c[0x0][0x168], 0x1 ;  /* 0x00005a001a18ca11 */ /* 0x000fe200078008ff */
[----:B---3--:R-:W-:Y:S01]  /*1a60*/  @!P3 IMAD.WIDE.U32 R34, R192, 0xc0, R194 ;  /* 0x000000c0c022b825 */ /* 0x008fe200078e00c2 */
[----:B------:R-:W-:Y:S02]  /*1a70*/  LOP3.LUT R9, R14, 0xfffffff0, RZ, 0xc0, !PT ;  /* 0xfffffff00e097812 */ /* 0x000fe400078ec0ff */
[----:B------:R-:W-:Y:S01]  /*1a80*/  @!P4 LEA.HI.X R25, R26, c[0x0][0x16c], R15, 0x1, P0 ;  /* 0x00005b001a19ca11 */ /* 0x000fe200000f0c0f */
[C---:B------:R-:W-:Y:S01]  /*1a90*/  @!P3 IMAD R15, R13.reuse, 0xc0, RZ ;  /* 0x000000c00d0fb824 */ /* 0x040fe200078e02ff */
[----:B------:R-:W-:Y:S01]  /*1aa0*/  IADD3 R26, P0, R222, R22, RZ ;  /* 0x00000016de1a7210 */ /* 0x000fe20007f1e0ff */
[----:B------:R-:W-:Y:S01]  /*1ab0*/  @!P2 IMAD R13, R13, 0xe0, RZ ;  /* 0x000000e00d0da824 */ /* 0x000fe200078e02ff */
[----:B----4-:R-:W-:Y:S01]  /*1ac0*/  @!P3 LEA R30, P1, R34, c[0x0][0x168], 0x1 ;  /* 0x00005a00221eba11 */ /* 0x010fe200078208ff */
[----:B------:R-:W-:Y:S01]  /*1ad0*/  @!P2 IMAD.WIDE.U32 R32, R192, 0xe0, R194 ;  /* 0x000000e0c020a825 */ /* 0x000fe200078e00c2 */
[----:B------:R1:W-:Y:S01]  /*1ae0*/  @!P4 LDGSTS.E.BYPASS.LTC128B.128 [R221+0x3800], [R24.64] ;  /* 0x0380000018ddcfae */ /* 0x0003e2000b901d4c */
[----:B------:R-:W-:-:S02]  /*1af0*/  ISETP.GE.AND P4, PT, R12, R3, PT ;  /* 0x000000030c00720c */ /* 0x000fc40003f86270 */
[----:B------:R-:W-:Y:S02]  /*1b00*/  @!P3 IMAD.IADD R15, R35, 0x1, R15 ;  /* 0x00000001230fb824 */ /* 0x000fe400078e020f */
[----:B------:R-:W-:Y:S01]  /*1b10*/  IMAD.X R27, R223, 0x1, R21, P0 ;  /* 0x00000001df1b7824 */ /* 0x000fe200000e0615 */
[----:B------:R-:W-:Y:S01]  /*1b20*/  @!P2 LEA R36, P0, R32, c[0x0][0x168], 0x1 ;  /* 0x00005a002024aa11 */ /* 0x000fe200078008ff */
[----:B------:R-:W-:Y:S01]  /*1b30*/  @!P2 IMAD.IADD R13, R33, 0x1, R13 ;  /* 0x00000001210da824 */ /* 0x000fe200078e020d */
[----:B------:R-:W-:Y:S01]  /*1b40*/  @!P3 LEA.HI.X R31, R34, c[0x0][0x16c], R15, 0x1, P1 ;  /* 0x00005b00221fba11 */ /* 0x000fe200008f0c0f */
[----:B------:R-:W-:Y:S01]  /*1b50*/  IMAD R23, R20, c[0x0][0x1bc], R23 ;  /* 0x00006f0014177a24 */ /* 0x000fe200078e0217 */
[----:B------:R-:W-:Y:S01]  /*1b60*/  IADD3 R19, P1, R224, R19, RZ ;  /* 0x00000013e0137210 */ /* 0x000fe20007f3e0ff */
[----:B------:R-:W-:Y:S01]  /*1b70*/  IMAD.WIDE.U32 R26, R20, c[0x0][0x1b8], R26 ;  /* 0x00006e00141a7a25 */ /* 0x000fe200078e001a */
[----:B------:R-:W-:Y:S01]  /*1b80*/  @!P2 LEA.HI.X R37, R32, c[0x0][0x16c], R13, 0x1, P0 ;  /* 0x00005b002025aa11 */ /* 0x000fe200000f0c0d */
[----:B------:R2:W-:Y:S01]  /*1b90*/  @!P3 LDGSTS.E.BYPASS.LTC128B.128 [R221+0x4000], [R30.64] ;  /* 0x040000001eddbfae */ /* 0x0005e2000b901d4c */
[-C--:B------:R-:W-:Y:S01]  /*1ba0*/  ISETP.GE.AND P3, PT, R224, R3.reuse, PT ;  /* 0x00000003e000720c */ /* 0x080fe20003f66270 */
[----:B------:R-:W-:Y:S01]  /*1bb0*/  IMAD.X R17, R225, 0x1, R17, P1 ;  /* 0x00000001e1117824 */ /* 0x000fe200008e0611 */
[-C--:B------:R-:W-:Y:S01]  /*1bc0*/  ISETP.GE.AND P1, PT, R6, R3.reuse, PT ;  /* 0x000000030600720c */ /* 0x080fe20003f26270 */
[----:B------:R3:W-:Y:S01]  /*1bd0*/  @!P2 LDGSTS.E.BYPASS.LTC128B.128 [R221+0x4800], [R36.64] ;  /* 0x0480000024ddafae */ /* 0x0007e2000b901d4c */
[----:B------:R-:W-:Y:S01]  /*1be0*/  IMAD.IADD R27, R27, 0x1, R23 ;  /* 0x000000011b1b7824 */ /* 0x000fe200078e0217 */
[----:B------:R-:W-:Y:S01]  /*1bf0*/  ISETP.GE.AND P0, PT, R16, R3, PT ;  /* 0x000000031000720c */ /* 0x000fe20003f06270 */
[----:B------:R-:W-:Y:S01]  /*1c00*/  IMAD R18, R17, c[0x0][0x1a0], RZ ;  /* 0x0000680011127a24 */ /* 0x000fe200078e02ff */
[----:B------:R-:W0:Y:S01]  /*1c10*/  LDGDEPBAR ;  /* 0x00000000000079af */ /* 0x000e220000000000 */
[----:B------:R-:W-:-:S04]  /*1c20*/  IMAD.WIDE.U32 R26, R19, c[0x0][0x1a0], R26 ;  /* 0x00006800131a7a25 */ /* 0x000fc800078e001a */
[----:B------:R-:W-:Y:S01]  /*1c30*/  IMAD R18, R19, c[0x0][0x1a4], R18 ;  /* 0x0000690013127a24 */ /* 0x000fe200078e0212 */
[----:B------:R-:W-:Y:S01]  /*1c40*/  LEA R216, P2, R26, c[0x0][0x170], 0x1 ;  /* 0x00005c001ad87a11 */ /* 0x000fe200078408ff */
[----:B------:R-:W-:Y:S02]  /*1c50*/  IMAD.MOV.U32 R6, RZ, RZ, c[0x0][0x1a0] ;  /* 0x00006800ff067624 */ /* 0x000fe400078e00ff */
[----:B------:R-:W-:Y:S02]  /*1c60*/  IMAD.IADD R18, R27, 0x1, R18 ;  /* 0x000000011b127824 */ /* 0x000fe400078e0212 */
[----:B------:R-:W-:Y:S02]  /*1c70*/  IMAD.MOV.U32 R13, RZ, RZ, 0x5 ;  /* 0x00000005ff0d7424 */ /* 0x000fe400078e00ff */
[----:B------:R-:W-:Y:S01]  /*1c80*/  IMAD.SHL.U32 R15, R6, 0x20, RZ ;  /* 0x00000020060f7824 */ /* 0x000fe200078e00ff */
[----:B------:R-:W-:Y:S01]  /*1c90*/  LEA.HI.X R215, R26, c[0x0][0x174], R18, 0x1, P2 ;  /* 0x00005d001ad77a11 */ /* 0x000fe200010f0c12 */
[----:B------:R-:W-:Y:S01]  /*1ca0*/  IMAD.IADD R198, R0, 0x1, -R9 ;  /* 0x0000000100c67824 */ /* 0x000fe200078e0a09 */
[----:B------:R-:W-:-:S02]  /*1cb0*/  SHF.L.U64.HI R12, R6, R13, c[0x0][0x1a4] ;  /* 0x00006900060c7619 */ /* 0x000fc4000001020d */
[C---:B------:R-:W-:Y:S01]  /*1cc0*/  @!P1 LEA R18, P2, R15.reuse, R216, 0x1 ;  /* 0x000000d80f129211 */ /* 0x040fe200078408ff */
[----:B------:R-:W-:Y:S01]  /*1cd0*/  @!P3 IMAD.MOV.U32 R217, RZ, RZ, R215 ;  /* 0x000000ffffd9b224 */ /* 0x000fe200078e00d7 */
[----:B------:R-:W-:Y:S02]  /*1ce0*/  LEA.HI R9, R198, R198, RZ, 0x1 ;  /* 0x000000c6c6097211 */ /* 0x000fe400078f08ff */
[----:B------:R-:W-:Y:S01]  /*1cf0*/  @!P1 LEA.HI.X R19, R15, R215, R12, 0x1, P2 ;  /* 0x000000d70f139211 */ /* 0x000fe200010f0c0c */
[----:B------:R-:W-:Y:S01]  /*1d00*/  IMAD.IADD R12, R0, 0x1, -R11 ;  /* 0x00000001000c7824 */ /* 0x000fe200078e0a0b */
[----:B------:R-:W-:-:S04]  /*1d10*/  DEPBAR.LE SB0, 0x0 ;  /* 0x000080000000791a */ /* 0x000fc80000000000 */
[----:B------:R-:W-:Y:S01]  /*1d20*/  BAR.SYNC.DEFER_BLOCKING 0x0 ;  /* 0x0000000000007b1d */ /* 0x000fe20000010000 */
[----:B------:R-:W-:Y:S01]  /*1d30*/  LEA.HI R13, R12, R12, RZ, 0x1 ;  /* 0x0000000c0c0d7211 */ /* 0x000fe200078f08ff */
[----:B------:R-:W-:Y:S01]  /*1d40*/  @!P0 IMAD.MOV.U32 R11, RZ, RZ, c[0x0][0x1a4] ;  /* 0x00006900ff0b8624 */ /* 0x000fe200078e00ff */
[----:B------:R-:W-:Y:S02]  /*1d50*/  ISETP.GE.AND P2, PT, R2, R3, PT ;  /* 0x000000030200720c */ /* 0x000fe40003f46270 */
[----:B------:R-:W-:Y:S02]  /*1d60*/  SHF.R.S32.HI R2, RZ, 0x1, R13 ;  /* 0x00000001ff027819 */ /* 0x000fe4000001140d */
[----:B------:R-:W-:Y:S02]  /*1d70*/  SHF.R.S32.HI R15, RZ, 0x4, R14 ;  /* 0x00000004ff0f7819 */ /* 0x000fe4000001140e */
[--C-:B------:R-:W-:Y:S02]  /*1d80*/  SHF.R.S32.HI R17, RZ, 0x1, R9.reuse ;  /* 0x00000001ff117819 */ /* 0x100fe40000011409 */
[----:B------:R-:W-:-:S02]  /*1d90*/  SHF.R.S32.HI R16, RZ, 0x1f, R9 ;  /* 0x0000001fff107819 */ /* 0x000fc40000011409 */
[----:B------:R-:W-:Y:S02]  /*1da0*/  LEA.HI R14, R14, R15, RZ, 0x1 ;  /* 0x0000000f0e0e7211 */ /* 0x000fe400078f08ff */
[----:B------:R-:W-:Y:S02]  /*1db0*/  LEA.HI R16, R16, R17, RZ, 0x2 ;  /* 0x0000001110107211 */ /* 0x000fe400078f10ff */
[----:B------:R-:W-:Y:S02]  /*1dc0*/  LOP3.LUT R13, R13, 0x7fffffe, RZ, 0xc0, !PT ;  /* 0x07fffffe0d0d7812 */ /* 0x000fe400078ec0ff */
[----:B------:R-:W-:Y:S02]  /*1dd0*/  LOP3.LUT R14, R14, 0xfffffffe, RZ, 0xc0, !PT ;  /* 0xfffffffe0e0e7812 */ /* 0x000fe400078ec0ff */
[----:B------:R-:W-:Y:S01]  /*1de0*/  LOP3.LUT R9, R9, 0x7fffffe, RZ, 0xc0, !PT ;  /* 0x07fffffe09097812 */ /* 0x000fe200078ec0ff */
[----:B------:R-:W-:Y:S01]  /*1df0*/  IMAD.IADD R12, R12, 0x1, -R13 ;  /* 0x000000010c0c7824 */ /* 0x000fe200078e0a0d */
[----:B------:R-:W-:Y:S01]  /*1e00*/  @P3 STS [R221+0x5000], RZ ;  /* 0x005000ffdd003388 */ /* 0x000fe20000000800 */
[----:B------:R-:W-:-:S02]  /*1e10*/  @!P5 IMAD.MOV.U32 R13, RZ, RZ, c[0x0][0x1a4] ;  /* 0x00006900ff0dd624 */ /* 0x000fc400078e00ff */
[----:B------:R-:W-:Y:S01]  /*1e20*/  IMAD.IADD R15, R15, 0x1, -R14 ;  /* 0x000000010f0f7824 */ /* 0x000fe200078e0a0e */
[----:B------:R-:W-:Y:S03]  /*1e30*/  @P3 STS [R221+0x5004], RZ ;  /* 0x005004ffdd003388 */ /* 0x000fe60000000800 */
[C---:B------:R-:W-:Y:S01]  /*1e40*/  IMAD R211, R15.reuse, 0x8, R12 ;  /* 0x000000080fd37824 */ /* 0x040fe200078e020c */
[----:B------:R-:W-:Y:S01]  /*1e50*/  @P3 STS.64 [R221+0x5008], RZ ;  /* 0x005008ffdd003388 */ /* 0x000fe20000000a00 */
[----:B------:R-:W-:-:S03]  /*1e60*/  IMAD.SHL.U32 R12, R15, 0x8, RZ ;  /* 0x000000080f0c7824 */ /* 0x000fc600078e00ff */
[----:B------:R-:W-:Y:S01]  /*1e70*/  @!PT LDS RZ, [RZ] ;  /* 0x00000000fffff984 */ /* 0x000fe20000000800 */
[----:B------:R-:W-:Y:S01]  /*1e80*/  @!PT LDS RZ, [RZ] ;  /* 0x00000000fffff984 */ /* 0x000fe20000000800 */
[----:B------:R-:W-:Y:S01]  /*1e90*/  @!PT LDS RZ, [RZ] ;  /* 0x00000000fffff984 */ /* 0x000fe20000000800 */
[----:B------:R4:W-:Y:S01]  /*1ea0*/  @!P3 LDGSTS.E.BYPASS.LTC128B.128 [R221+0x5000], [R216.64] ;  /* 0x05000000d8ddbfae */ /* 0x0009e2000b901d4c */
[----:B------:R-:W-:-:S03]  /*1eb0*/  ISETP.GE.AND P3, PT, R10, R3, PT ;  /* 0x000000030a00720c */ /* 0x000fc60003f66270 */
[----:B------:R-:W-:Y:S04]  /*1ec0*/  @P1 STS.128 [R221+0x5800], RZ ;  /* 0x005800ffdd001388 */ /* 0x000fe80000000c00 */
[----:B------:R-:W-:Y:S01]  /*1ed0*/  @!PT LDS RZ, [RZ] ;  /* 0x00000000fffff984 */ /* 0x000fe20000000800 */
[----:B------:R-:W-:Y:S01]  /*1ee0*/  @!PT LDS RZ, [RZ] ;  /* 0x00000000fffff984 */ /* 0x000fe20000000800 */
[----:B------:R-:W-:Y:S01]  /*1ef0*/  @!PT LDS RZ, [RZ] ;  /* 0x00000000fffff984 */ /* 0x000fe20000000800 */
[----:B------:R1:W-:Y:S01]  /*1f00*/  @!P1 LDGSTS.E.BYPASS.LTC128B.128 [R221+0x5800], [R18.64] ;  /* 0x0580000012dd9fae */ /* 0x0003e2000b901d4c */
[----:B------:R-:W-:-:S03]  /*1f10*/  @!P0 LEA R10, P1, R6, R216, 0x7 ;  /* 0x000000d8060a8211 */ /* 0x000fc600078238ff */
[----:B------:R-:W-:Y:S01]  /*1f20*/  @P0 STS.128 [R221+0x6000], RZ ;  /* 0x006000ffdd000388 */ /* 0x000fe20000000c00 */
[----:B------:R-:W-:Y:S02]  /*1f30*/  @!P0 LEA.HI.X R11, R6, R215, R11, 0x7, P1 ;  /* 0x000000d7060b8211 */ /* 0x000fe400008f3c0b */
[----:B------:R-:W-:Y:S01]  /*1f40*/  ISETP.GE.AND P1, PT, R4, R3, PT ;  /* 0x000000030400720c */ /* 0x000fe20003f26270 */
[----:B------:R-:W-:Y:S01]  /*1f50*/  IMAD.SHL.U32 R3, R2, 0x40, RZ ;  /* 0x0000004002037824 */ /* 0x000fe200078e00ff */
[----:B------:R-:W-:Y:S01]  /*1f60*/  LOP3.LUT R4, R16, 0xfffffffc, RZ, 0xc0, !PT ;  /* 0xfffffffc10047812 */ /* 0x000fe200078ec0ff */
[----:B------:R-:W-:Y:S01]  /*1f70*/  @!PT LDS RZ, [RZ] ;  /* 0x00000000fffff984 */ /* 0x000fe20000000800 */
[----:B------:R-:W-:Y:S01]  /*1f80*/  @!PT LDS RZ, [RZ] ;  /* 0x00000000fffff984 */ /* 0x000fe20000000800 */
[----:B------:R-:W-:Y:S01]  /*1f90*/  @!PT LDS RZ, [RZ] ;  /* 0x00000000fffff984 */ /* 0x000fe20000000800 */
[----:B------:R1:W-:Y:S01]  /*1fa0*/  @!P0 LDGSTS.E.BYPASS.LTC128B.128 [R221+0x6000], [R10.64] ;  /* 0x060000000add8fae */ /* 0x0003e2000b901d4c */
[----:B------:R-:W-:Y:S02]  /*1fb0*/  @!P4 LEA R20, P0, R6, R216, 0x8 ;  /* 0x000000d80614c211 */ /* 0x000fe400078040ff */
[----:B------:R-:W-:Y:S01]  /*1fc0*/  LOP3.LUT R3, R3, 0xc0, RZ, 0xc0, !PT ;  /* 0x000000c003037812 */ /* 0x000fe200078ec0ff */
[----:B------:R-:W-:Y:S01]  /*1fd0*/  IMAD.IADD R4, R17, 0x1, -R4 ;  /* 0x0000000111047824 */ /* 0x000fe200078e0a04 */
[----:B------:R-:W-:Y:S02]  /*1fe0*/  @P5 STS.128 [R221+0x6800], RZ ;  /* 0x006800ffdd005388 */ /* 0x000fe40000000c00 */
[----:B------:R-:W-:-:S02]  /*1ff0*/  LOP3.LUT R8, R3, 0x8, R8, 0xf8, !PT ;  /* 0x0000000803087812 */ /* 0x000fc400078ef808 */
[----:B------:R-:W-:Y:S01]  /*2000*/  SHF.R.U32.HI R3, RZ, 0x3, R3 ;  /* 0x00000003ff037819 */ /* 0x000fe20000011603 */
[----:B----4-:R-:W-:-:S03]  /*2010*/  @!P5 IMAD.MOV.U32 R217, RZ, RZ, R215 ;  /* 0x000000ffffd9d224 */ /* 0x010fc600078e00d7 */
[----:B------:R-:W-:Y:S01]  /*2020*/  LOP3.LUT R14, R8, R3, RZ, 0x3c, !PT ;  /* 0x00000003080e7212 */ /* 0x000fe200078e3cff */
[----:B------:R-:W-:Y:S01]  /*2030*/  @!P5 IMAD R8, R13, 0xc0, RZ ;  /* 0x000000c00d08d824 */ /* 0x000fe200078e02ff */
[----:B------:R-:W-:Y:S01]  /*2040*/  SHF.R.S32.HI R13, RZ, 0x1f, R198 ;  /* 0x0000001fff0d7819 */ /* 0x000fe200000114c6 */
[----:B------:R-:W-:-:S04]  /*2050*/  @!P5 IMAD.WIDE.U32 R16, R6, 0xc0, R216 ;  /* 0x000000c00610d825 */ /* 0x000fc800078e00d8 */
[----:B------:R-:W-:Y:S01]  /*2060*/  @!P5 IMAD.IADD R17, R17, 0x1, R8 ;  /* 0x000000011111d824 */ /* 0x000fe200078e0208 */
[----:B------:R-:W-:Y:S01]  /*2070*/  LEA.HI R8, R13, R198, RZ, 0x3 ;  /* 0x000000c60d087211 */ /* 0x000fe200078f18ff */
[----:B------:R-:W-:Y:S02]  /*2080*/  IMAD.SHL.U32 R3, R4, 0x40, RZ ;  /* 0x0000004004037824 */ /* 0x000fe400078e00ff */
[----:B------:R-:W-:Y:S01]  /*2090*/  @!P3 IMAD.MOV.U32 R13, RZ, RZ, c[0x0][0x1a4] ;  /* 0x00006900ff0db624 */ /* 0x000fe200078e00ff */
[----:B------:R-:W-:Y:S01]  /*20a0*/  @!PT LDS RZ, [RZ] ;  /* 0x00000000fffff984 */ /* 0x000fe20000000800 */
[----:B------:R-:W-:Y:S01]  /*20b0*/  @!PT LDS RZ, [RZ] ;  /* 0x00000000fffff984 */ /* 0x000fe20000000800 */
[----:B------:R-:W-:Y:S01]  /*20c0*/  @!PT LDS RZ, [RZ] ;  /* 0x00000000fffff984 */ /* 0x000fe20000000800 */
[----:B------:R4:W-:Y:S01]  /*20d0*/  @!P5 LDGSTS.E.BYPASS.LTC128B.128 [R221+0x6800], [R16.64] ;  /* 0x0680000010dddfae */ /* 0x0009e2000b901d4c */
[----:B------:R-:W-:Y:S01]  /*20e0*/  IMAD.SHL.U32 R197, R8, 0x20, RZ ;  /* 0x0000002008c57824 */ /* 0x000fe200078e00ff */
[----:B------:R-:W-:Y:S01]  /*20f0*/  LOP3.LUT R3, R3, 0xc0, RZ, 0xc0, !PT ;  /* 0x000000c003037812 */ /* 0x000fe200078ec0ff */
[----:B-1----:R-:W-:Y:S01]  /*2100*/  @!P3 IMAD.MOV.U32 R10, RZ, RZ, R216 ;  /* 0x000000ffff0ab224 */ /* 0x002fe200078e00d8 */
[----:B------:R-:W-:Y:S01]  /*2110*/  @P4 STS.128 [R221+0x7000], RZ ;  /* 0x007000ffdd004388 */ /* 0x000fe20000000c00 */
[----:B------:R-:W-:Y:S01]  /*2120*/  @!P3 IMAD.MOV.U32 R11, RZ, RZ, R215 ;  /* 0x000000ffff0bb224 */ /* 0x000fe200078e00d7 */
[----:B------:R-:W-:Y:S01]  /*2130*/  LOP3.LUT R197, R197, 0xffffff00, RZ, 0xc0, !PT ;  /* 0xffffff00c5c57812 */ /* 0x000fe200078ec0ff */
[----:B------:R-:W-:Y:S01]  /*2140*/  IMAD.U32 R211, R211, 0x20, R14 ;  /* 0x00000020d3d37824 */ /* 0x000fe200078e000e */
[----:B------:R-:W-:Y:S01]  /*2150*/  LOP3.LUT R12, R3, 0x8, R12, 0xf8, !PT ;  /* 0x00000008030c7812 */ /* 0x000fe200078ef80c */
[----:B------:R-:W-:Y:S01]  /*2160*/  @!P2 IMAD.MOV.U32 R14, RZ, RZ, c[0x0][0x1a4] ;  /* 0x00006900ff0ea624 */ /* 0x000fe200078e00ff */
[----:B------:R-:W-:Y:S01]  /*2170*/  SHF.R.U32.HI R3, RZ, 0x3, R3 ;  /* 0x00000003ff037819 */ /* 0x000fe20000011603 */
[----:B------:R-:W-:-:S02]  /*2180*/  @!P3 IMAD R13, R13, 0x140, RZ ;  /* 0x000001400d0db824 */ /* 0x000fc400078e02ff */
[----:B------:R-:W-:Y:S01]  /*2190*/  @!P2 IMAD.MOV.U32 R217, RZ, RZ, R215 ;  /* 0x000000ffffd9a224 */ /* 0x000fe200078e00d7 */
[----:B------:R-:W-:Y:S01]  /*21a0*/  LOP3.LUT R3, R12, R3, RZ, 0x3c, !PT ;  /* 0x000000030c037212 */ /* 0x000fe200078e3cff */
[----:B------:R-:W-:-:S04]  /*21b0*/  @!P3 IMAD.WIDE.U32 R18, R6, 0x140, R10 ;  /* 0x000001400612b825 */ /* 0x000fc800078e000a */
[----:B------:R-:W-:Y:S02]  /*21c0*/  IMAD.IADD R198, R198, 0x1, -R9 ;  /* 0x00000001c6c67824 */ /* 0x000fe400078e0a09 */
[----:B------:R-:W-:Y:S02]  /*21d0*/  @!P2 IMAD R8, R14, 0x180, RZ ;  /* 0x000001800e08a824 */ /* 0x000fe400078e02ff */
[----:B------:R-:W-:-:S04]  /*21e0*/  @!P2 IMAD.WIDE.U32 R10, R6, 0x180, R216 ;  /* 0x00000180060aa825 */ /* 0x000fc800078e00d8 */
[----:B------:R-:W-:Y:S02]  /*21f0*/  @!P3 IMAD.IADD R19, R19, 0x1, R13 ;  /* 0x000000011313b824 */ /* 0x000fe400078e020d */
[----:B------:R-:W-:Y:S02]  /*2200*/  @!P4 IMAD.MOV.U32 R9, RZ, RZ, c[0x0][0x1a4] ;  /* 0x00006900ff09c624 */ /* 0x000fe400078e00ff */
[----:B------:R-:W-:Y:S02]  /*2210*/  IMAD R13, R200, 0x200, R197 ;  /* 0x00000200c80d7824 */ /* 0x000fe400078e02c5 */
[----:B------:R-:W-:Y:S01]  /*2220*/  @!P1 IMAD.MOV.U32 R12, RZ, RZ, c[0x0][0x1a4] ;  /* 0x00006900ff0c9624 */ /* 0x000fe200078e00ff */
[----:B------:R-:W-:Y:S01]  /*2230*/  @!P4 LEA.HI.X R21, R6, R215, R9, 0x8, P0 ;  /* 0x000000d70615c211 */ /* 0x000fe200000f4409 */
[----:B------:R-:W-:Y:S01]  /*2240*/  @!P1 IMAD.MOV.U32 R217, RZ, RZ, R215 ;  /* 0x000000ffffd99224 */ /* 0x000fe200078e00d7 */
[----:B------:R-:W-:Y:S01]  /*2250*/  LOP3.LUT P0, RZ, R2, 0x2, RZ, 0xc0, !PT ;  /* 0x0000000202ff7812 */ /* 0x000fe2000780c0ff */
[----:B------:R-:W-:-:S02]  /*2260*/  @!P2 IMAD.IADD R11, R11, 0x1, R8 ;  /* 0x000000010b0ba824 */ /* 0x000fc400078e0208 */
[----:B------:R-:W-:Y:S01]  /*2270*/  IMAD R8, R198, 0x20, R13 ;  /* 0x00000020c6087824 */ /* 0x000fe200078e020d */
[----:B------:R-:W-:Y:S01]  /*2280*/  @!PT LDS RZ, [RZ] ;  /* 0x00000000fffff984 */ /* 0x000fe20000000800 */
[----:B------:R-:W-:Y:S01]  /*2290*/  @!PT LDS RZ, [RZ] ;  /* 0x00000000fffff984 */ /* 0x000fe20000000800 */
[----:B------:R-:W-:Y:S01]  /*22a0*/  @!PT LDS RZ, [RZ] ;  /* 0x00000000fffff984 */ /* 0x000fe20000000800 */
[----:B------:R1:W-:Y:S01]  /*22b0*/  @!P4 LDGSTS.E.BYPASS.LTC128B.128 [R221+0x7000], [R20.64] ;  /* 0x0700000014ddcfae */ /* 0x0003e2000b901d4c */
[----:B------:R-:W-:Y:S01]  /*22c0*/  @!P1 IMAD R12, R12, 0x1c0, RZ ;  /* 0x000001c00c0c9824 */ /* 0x000fe200078e02ff */
[----:B------:R-:W-:Y:S01]  /*22d0*/  SEL R2, R40, 0xfffffff0, !P0 ;  /* 0xfffffff028027807 */ /* 0x000fe20004000000 */
[----:B------:R-:W-:Y:S01]  /*22e0*/  @!P1 IMAD.WIDE.U32 R14, R6, 0x1c0, R216 ;  /* 0x000001c0060e9825 */ /* 0x000fe200078e00d8 */
[----:B------:R-:W-:Y:S03]  /*22f0*/  @P3 STS.128 [R221+0x7800], RZ ;  /* 0x007800ffdd003388 */ /* 0x000fe60000000c00 */
[----:B------:R-:W-:Y:S01]  /*2300*/  IMAD.IADD R213, R3, 0x1, R8 ;  /* 0x0000000103d57824 */ /* 0x000fe200078e0208 */
[----:B------:R-:W-:Y:S01]  /*2310*/  @!PT LDS RZ, [RZ] ;  /* 0x00000000fffff984 */ /* 0x000fe20000000800 */
[----:B------:R-:W-:Y:S01]  /*2320*/  @!PT LDS RZ, [RZ] ;  /* 0x00000000fffff984 */ /* 0x000fe20000000800 */
[----:B------:R-:W-:Y:S01]  /*2330*/  @!PT LDS RZ, [RZ] ;  /* 0x00000000fffff984 */ /* 0x000fe20000000800 */
[----:B------:R4:W-:Y:S01]  /*2340*/  @!P3 LDGSTS.E.BYPASS.LTC128B.128 [R221+0x7800], [R18.64] ;  /* 0x0780000012ddbfae */ /* 0x0009e2000b901d4c */
[----:B------:R-:W-:-:S02]  /*2350*/  @!P1 IMAD.IADD R25, R15, 0x1, R12 ;  /* 0x000000010f199824 */ /* 0x000fc400078e020c */
[----:B------:R-:W-:Y:S01]  /*2360*/  @!P1 IMAD.MOV.U32 R24, RZ, RZ, R14 ;  /* 0x000000ffff189224 */ /* 0x000fe200078e000e */
[----:B------:R-:W-:Y:S01]  /*2370*/  @P2 STS.128 [R221+0x8000], RZ ;  /* 0x008000ffdd002388 */ /* 0x000fe20000000c00 */
[----:B------:R-:W-:Y:S02]  /*2380*/  IMAD.SHL.U32 R211, R211, 0x2, RZ ;  /* 0x00000002d3d37824 */ /* 0x000fe400078e00ff */
[----:B------:R-:W-:Y:S01]  /*2390*/  IMAD.SHL.U32 R213, R213, 0x2, RZ ;  /* 0x00000002d5d57824 */ /* 0x000fe200078e00ff */
[----:B------:R-:W-:Y:S01]  /*23a0*/  @!PT LDS RZ, [RZ] ;  /* 0x00000000fffff984 */ /* 0x000fe20000000800 */
[----:B------:R-:W-:Y:S01]  /*23b0*/  @!PT LDS RZ, [RZ] ;  /* 0x00000000fffff984 */ /* 0x000fe20000000800 */
[----:B------:R-:W-:Y:S01]  /*23c0*/  @!PT LDS RZ, [RZ] ;  /* 0x00000000fffff984 */ /* 0x000fe20000000800 */
[----:B------:R4:W-:Y:S01]  /*23d0*/  @!P2 LDGSTS.E.BYPASS.LTC128B.128 [R221+0x8000], [R10.64] ;  /* 0x080000000addafae */ /* 0x0009e2000b901d4c */
[----:B------:R-:W-:Y:S02]  /*23e0*/  IMAD R202, R2, 0x2, R211 ;  /* 0x0000000202ca7824 */ /* 0x000fe400078e02d3 */
[----:B------:R-:W-:Y:S01]  /*23f0*/  IMAD R198, R198, 0x20, R197 ;  /* 0x00000020c6c67824 */ /* 0x000fe200078e02c5 */
[----:B------:R-:W-:Y:S03]  /*2400*/  @P1 STS.128 [R221+0x8800], RZ ;  /* 0x008800ffdd001388 */ /* 0x000fe60000000c00 */
[----:B------:R-:W-:Y:S01]  /*2410*/  IMAD.IADD R3, R3, 0x1, R198 ;  /* 0x0000000103037824 */ /* 0x000fe200078e02c6 */
[----:B------:R-:W-:Y:S01]  /*2420*/  @!PT LDS RZ, [RZ] ;  /* 0x00000000fffff984 */ /* 0x000fe20000000800 */
[----:B------:R-:W-:Y:S01]  /*2430*/  @!PT LDS RZ, [RZ] ;  /* 0x00000000fffff984 */ /* 0x000fe20000000800 */
[----:B------:R-:W-:Y:S01]  /*2440*/  @!PT LDS RZ, [RZ] ;  /* 0x00000000fffff984 */ /* 0x000fe20000000800 */
[----:B------:R4:W-:Y:S01]  /*2450*/  @!P1 LDGSTS.E.BYPASS.LTC128B.128 [R221+0x8800], [R24.64] ;  /* 0x0880000018dd9fae */ /* 0x0009e2000b901d4c */
[----:B------:R-:W-:-:S03]  /*2460*/  LOP3.LUT P1, RZ, R4, 0x2, RZ, 0xc0, !PT ;  /* 0x0000000204ff7812 */ /* 0x000fc6000782c0ff */
[----:B---3--:R-:W-:Y:S01]  /*2470*/  LDSM.16.M88.4 R36, [R213] ;  /* 0x00000000d524783b */ /* 0x008fe20000000200 */
[----:B------:R-:W-:Y:S02]  /*2480*/  SEL R4, R40, 0xfffffff0, !P1 ;  /* 0xfffffff028047807 */ /* 0x000fe40004800000 */
[----:B------:R-:W-:Y:S01]  /*2490*/  ISETP.GT.AND P1, PT, R196, 0x1, PT ;  /* 0x00000001c400780c */ /* 0x000fe20003f24270 */
[----:B-1----:R-:W4:Y:S02]  /*24a0*/  LDSM.16.M88.4 R20, [R211+0x1400] ;  /* 0x00140000d314783b */ /* 0x002f240000000200 */
[----:B------:R-:W-:Y:S02]  /*24b0*/  IMAD R212, R4, 0x2, R213 ;  /* 0x0000000204d47824 */ /* 0x000fe400078e02d5 */
[----:B--2---:R-:W1:Y:S04]  /*24c0*/  LDSM.16.M88.4 R28, [R211+0x1000] ;  /* 0x00100000d31c783b */ /* 0x004e680000000200 */
[----:B------:R-:W2:Y:S04]  /*24d0*/  LDSM.16.M88.4 R136, [R211+0x1c00] ;  /* 0x001c0000d388783b */ /* 0x000ea80000000200 */
[----:B------:R-:W-:Y:S01]  /*24e0*/  LDSM.16.M88.4 R40, [R212] ;  /* 0x00000000d428783b */ /* 0x000fe20000000200 */
[----:B------:R-:W-:-:S03]  /*24f0*/  @!P1 LEA R226, P0, R194, c[0x0][0x168], 0x1 ;  /* 0x00005a00c2e29a11 */ /* 0x000fc600078008ff */
[----:B------:R-:W3:Y:S01]  /*2500*/  LDSM.16.M88.4 R140, [R202+0x1400] ;  /* 0x00140000ca8c783b */ /* 0x000ee20000000200 */
[----:B------:R-:W-:-:S03]  /*2510*/  @!P1 LEA.HI.X R227, R194, c[0x0][0x16c], R195, 0x1, P0 ;  /* 0x00005b00c2e39a11 */ /* 0x000fc600000f0cc3 */
[----:B------:R-:W2:Y:S04]  /*2520*/  LDSM.16.M88.4 R12, [R211+0x1800] ;  /* 0x00180000d30c783b */ /* 0x000ea80000000200 */
[----:B------:R-:W2:Y:S04]  /*2530*/  LDSM.16.M88.4 R128, [R211+0x2000] ;  /* 0x00200000d380783b */ /* 0x000ea80000000200 */
[----:B------:R-:W3:Y:S04]  /*2540*/  LDSM.16.M88.4 R120, [R211+0x2400] ;  /* 0x00240000d378783b */ /* 0x000ee80000000200 */
[----:B------:R-:W3:Y:S04]  /*2550*/  LDSM.16.M88.4 R112, [R211+0x2800] ;  /* 0x00280000d370783b */ /* 0x000ee80000000200 */
[----:B------:R-:W3:Y:S04]  /*2560*/  LDSM.16.M88.4 R104, [R211+0x2c00] ;  /* 0x002c0000d368783b */ /* 0x000ee80000000200 */
[----:B------:R-:W3:Y:S01]  /*2570*/  LDSM.16.M88.4 R96, [R211+0x3000] ;  /* 0x00300000d360783b */ /* 0x000ee20000000200 */
[C---:B----4-:R-:W-:Y:S03]  /*2580*/  HMMA.16816.F32 R24, R36.reuse, R20, RZ ;  /* 0x000000142418723c */ /* 0x050fe600000018ff */
[----:B------:R-:W4:Y:S04]  /*2590*/  LDSM.16.M88.4 R88, [R211+0x3400] ;  /* 0x00340000d358783b */ /* 0x000f280000000200 */
[----:B------:R-:W3:Y:S01]  /*25a0*/  LDSM.16.M88.4 R80, [R211+0x3800] ;  /* 0x00380000d350783b */ /* 0x000ee20000000200 */
[C---:B------:R-:W-:Y:S03]  /*25b0*/  HMMA.16816.F32 R20, R36.reuse, R22, RZ ;  /* 0x000000162414723c */ /* 0x040fe600000018ff */
        /* <DEDUP_REMOVED lines=10> */
[----:B------:R-:W-:Y:S01]  /*2660*/  LDSM.16.M88.4 R188, [R202+0x1800] ;  /* 0x00180000cabc783b */ /* 0x000fe20000000200 */
[----:B------:R-:W-:Y:S03]  /*2670*/  HMMA.16816.F32 R136, R36, R138, RZ ;  /* 0x0000008a2488723c */ /* 0x000fe600000018ff */
[----:B------:R-:W-:Y:S04]  /*2680*/  LDSM.16.M88.4 R180, [R202+0x2000] ;  /* 0x00200000cab4783b */ /* 0x000fe80000000200 */
[----:B------:R-:W-:Y:S01]  /*2690*/  LDSM.16.M88.4 R176, [R202+0x2400] ;  /* 0x00240000cab0783b */ /* 0x000fe20000000200 */
[C---:B---3--:R-:W-:Y:S03]  /*26a0*/  HMMA.16816.F32 R24, R40.reuse, R140, R24 ;  /* 0x0000008c2818723c */ /* 0x048fe60000001818 */
[----:B------:R-:W-:Y:S04]  /*26b0*/  LDSM.16.M88.4 R172, [R202+0x2800] ;  /* 0x00280000caac783b */ /* 0x000fe80000000200 */
[----:B------:R-:W-:Y:S01]  /*26c0*/  LDSM.16.M88.4 R168, [R202+0x2c00] ;  /* 0x002c0000caa8783b */ /* 0x000fe20000000200 */
[----:B------:R-:W-:Y:S03]  /*26d0*/  HMMA.16816.F32 R20, R40, R142, R20 ;  /* 0x0000008e2814723c */ /* 0x000fe60000001814 */
[----:B------:R-:W3:Y:S04]  /*26e0*/  LDSM.16.M88.4 R140, [R202+0x4800] ;  /* 0x00480000ca8c783b */ /* 0x000ee80000000200 */
[----:B------:R-:W1:Y:S01]  /*26f0*/  LDSM.16.M88.4 R164, [R202+0x3000] ;  /* 0x00300000caa4783b */ /* 0x000e620000000200 */
[C---:B------:R-:W-:Y:S03]  /*2700*/  HMMA.16816.F32 R16, R36.reuse, R12, RZ ;  /* 0x0000000c2410723c */ /* 0x040fe600000018ff */
[----:B------:R-:W1:Y:S04]  /*2710*/  LDSM.16.M88.4 R160, [R202+0x3400] ;  /* 0x00340000caa0783b */ /* 0x000e680000000200 */
[----:B------:R-:W1:Y:S01]  /*2720*/  LDSM.16.M88.4 R156, [R202+0x3800] ;  /* 0x00380000ca9c783b */ /* 0x000e620000000200 */
[C---:B------:R-:W-:Y:S03]  /*2730*/  HMMA.16816.F32 R132, R36.reuse, R128, RZ ;  /* 0x000000802484723c */ /* 0x040fe600000018ff */
[----:B------:R-:W1:Y:S04]  /*2740*/  LDSM.16.M88.4 R152, [R202+0x3c00] ;  /* 0x003c0000ca98783b */ /* 0x000e680000000200 */
[----:B------:R-:W0:Y:S01]  /*2750*/  LDGDEPBAR ;  /* 0x00000000000079af */ /* 0x000e220000000000 */
[C---:B------:R-:W-:Y:S08]  /*2760*/  HMMA.16816.F32 R124, R36.reuse, R120, RZ ;  /* 0x00000078247c723c */ /* 0x040ff000000018ff */
[C---:B------:R-:W-:Y:S08]  /*2770*/  HMMA.16816.F32 R116, R36.reuse, R112, RZ ;  /* 0x000000702474723c */ /* 0x040ff000000018ff */
[C---:B------:R-:W-:Y:S08]  /*2780*/  HMMA.16816.F32 R108, R36.reuse, R104, RZ ;  /* 0x00000068246c723c */ /* 0x040ff000000018ff */
[C---:B------:R-:W-:Y:S08]  /*2790*/  HMMA.16816.F32 R100, R36.reuse, R96, RZ ;  /* 0x000000602464723c */ /* 0x040ff000000018ff */
[C---:B----4-:R-:W-:Y:S08]  /*27a0*/  HMMA.16816.F32 R92, R36.reuse, R88, RZ ;  /* 0x00000058245c723c */ /* 0x050ff000000018ff */
        /* <DEDUP_REMOVED lines=19> */
[----:B------:R-:W1:Y:S07]  /*28e0*/  LDSM.16.M88.4 R148, [R202+0x4000] ;  /* 0x00400000ca94783b */ /* 0x000e6e0000000200 */
[C---:B------:R-:W-:Y:S08]  /*28f0*/  HMMA.16816.F32 R32, R40.reuse, R144, R32 ;  /* 0x000000902820723c */ /* 0x040ff00000001820 */
[C---:B------:R-:W-:Y:S01]  /*2900*/  HMMA.16816.F32 R28, R40.reuse, R146, R28 ;  /* 0x00000092281c723c */ /* 0x040fe2000000181c */
[----:B------:R-:W2:Y:S07]  /*2910*/  LDSM.16.M88.4 R144, [R202+0x4400] ;  /* 0x00440000ca90783b */ /* 0x000eae0000000200 */
[C---:B------:R-:W-:Y:S08]  /*2920*/  HMMA.16816.F32 R8, R40.reuse, R184, R8 ;  /* 0x000000b82808723c */ /* 0x040ff00000001808 */
[----:B------:R-:W-:Y:S01]  /*2930*/  HMMA.16816.F32 R136, R40, R186, R136 ;  /* 0x000000ba2888723c */ /* 0x000fe20000001888 */
[----:B------:R-:W4:Y:S01]  /*2940*/  LDSM.16.M88.4 R184, [R202+0x4c00] ;  /* 0x004c0000cab8783b */ /* 0x000f220000000200 */
[----:B------:R-:W-:-:S06]  /*2950*/  DEPBAR.LE SB0, 0x0 ;  /* 0x000080000000791a */ /* 0x000fcc0000000000 */
[C---:B---3--:R-:W-:Y:S07]  /*2960*/  HMMA.16816.F32 R52, R40.reuse, R140, R52 ;  /* 0x0000008c2834723c */ /* 0x048fee0000001834 */
[----:B------:R-:W-:Y:S01]  /*2970*/  SHF.R.S32.HI R140, RZ, 0x1f, R201 ;  /* 0x0000001fff8c7819 */ /* 0x000fe200000114c9 */
[----:B------:R-:W-:Y:S03]  /*2980*/  HMMA.16816.F32 R16, R40, R188, R16 ;  /* 0x000000bc2810723c */ /* 0x000fe60000001810 */
[----:B------:R-:W-:-:S04]  /*2990*/  LEA.HI R140, R140, R201, RZ, 0x2 ;  /* 0x000000c98c8c7211 */ /* 0x000fc800078f10ff */
[----:B------:R-:W-:Y:S01]  /*29a0*/  SHF.R.S32.HI R228, RZ, 0x2, R140 ;  /* 0x00000002ffe47819 */ /* 0x000fe2000001148c */
        /* <DEDUP_REMOVED lines=10> */
[C---:B------:R-:W-:Y:S07]  /*2a50*/  HMMA.16816.F32 R96, R40.reuse, R166, R96 ;  /* 0x000000a62860723c */ /* 0x040fee0000001860 */
[----:B------:R-:W-:Y:S01]  /*2a60*/  IMAD.SHL.U32 R166, R0, 0x2, RZ ;  /* 0x0000000200a67824 */ /* 0x000fe200078e00ff */
[----:B------:R-:W-:Y:S01]  /*2a70*/  HMMA.16816.F32 R92, R40, R160, R92 ;  /* 0x000000a0285c723c */ /* 0x000fe2000000185c */
[----:B------:R-:W-:-:S03]  /*2a80*/  IADD3 R0, R211, 0x1000, RZ ;  /* 0x00001000d3007810 */ /* 0x000fc60007ffe0ff */
[----:B------:R-:W-:Y:S02]  /*2a90*/  LOP3.LUT R166, R166, 0x6, RZ, 0xc0, !PT ;  /* 0x00000006a6a67812 */ /* 0x000fe400078ec0ff */
[----:B------:R-:W-:Y:S02]  /*2aa0*/  IMAD R210, R2, 0x2, R0 ;  /* 0x0000000202d27824 */ /* 0x000fe400078e0200 */
[C---:B------:R-:W-:Y:S08]  /*2ab0*/  HMMA.16816.F32 R88, R40.reuse, R162, R88 ;  /* 0x000000a22858723c */ /* 0x040ff00000001858 */
[C---:B------:R-:W-:Y:S08]  /*2ac0*/  HMMA.16816.F32 R84, R40.reuse, R156, R84 ;  /* 0x0000009c2854723c */ /* 0x040ff00000001854 */
[C---:B------:R-:W-:Y:S08]  /*2ad0*/  HMMA.16816.F32 R80, R40.reuse, R158, R80 ;  /* 0x0000009e2850723c */ /* 0x040ff00000001850 */
[C---:B------:R-:W-:Y:S08]  /*2ae0*/  HMMA.16816.F32 R76, R40.reuse, R152, R76 ;  /* 0x00000098284c723c */ /* 0x040ff0000000184c */
[C---:B------:R-:W-:Y:S08]  /*2af0*/  HMMA.16816.F32 R72, R40.reuse, R154, R72 ;  /* 0x0000009a2848723c */ /* 0x040ff00000001848 */
[C---:B-1----:R-:W-:Y:S08]  /*2b00*/  HMMA.16816.F32 R68, R40.reuse, R148, R68 ;  /* 0x000000942844723c */ /* 0x042ff00000001844 */
[C---:B------:R-:W-:Y:S08]  /*2b10*/  HMMA.16816.F32 R64, R40.reuse, R150, R64 ;  /* 0x000000962840723c */ /* 0x040ff00000001840 */
[C---:B--2---:R-:W-:Y:S08]  /*2b20*/  HMMA.16816.F32 R60, R40.reuse, R144, R60 ;  /* 0x00000090283c723c */ /* 0x044ff0000000183c */
[C---:B------:R-:W-:Y:S08]  /*2b30*/  HMMA.16816.F32 R56, R40.reuse, R146, R56 ;  /* 0x000000922838723c */ /* 0x040ff00000001838 */
[C---:B------:R-:W-:Y:S08]  /*2b40*/  HMMA.16816.F32 R48, R40.reuse, R142, R48 ;  /* 0x0000008e2830723c */ /* 0x040ff00000001830 */
[C---:B----4-:R-:W-:Y:S08]  /*2b50*/  HMMA.16816.F32 R44, R40.reuse, R184, R44 ;  /* 0x000000b8282c723c */ /* 0x050ff0000000182c */
[----:B------:R-:W-:Y:S07]  /*2b60*/  HMMA.16816.F32 R36, R40, R186, R36 ;  /* 0x000000ba2824723c */ /* 0x000fee0000001824 */
[----:B------:R-:W-:-:S04]  /*2b70*/  IADD3 R40, R199, 0x1, R228 ;  /* 0x00000001c7287810 */ /* 0x000fc80007ffe0e4 */
[----:B------:R-:W-:-:S04]  /*2b80*/  IADD3 R40, R7, R40, -R220 ;  /* 0x0000002807287210 */ /* 0x000fc80007ffe8dc */
[----:B------:R-:W-:-:S04]  /*2b90*/  IADD3 R40, R40, c[0x0][0x2e8], RZ ;  /* 0x0000ba0028287a10 */ /* 0x000fc80007ffe0ff */
[C---:B------:R-:W-:Y:S02]  /*2ba0*/  IADD3 R164, R40.reuse, 0x8, RZ ;  /* 0x0000000828a47810 */ /* 0x040fe40007ffe0ff */
[-C--:B------:R-:W-:Y:S02]  /*2bb0*/  IMNMX R165, R40, R7.reuse, PT ;  /* 0x0000000728a57217 */ /* 0x080fe40003800200 */
[----:B------:R-:W-:Y:S01]  /*2bc0*/  IMNMX R164, R164, R7, PT ;  /* 0x00000007a4a47217 */ /* 0x000fe20003800200 */
[----:B------:R-:W-:Y:S06]  /*2bd0*/  BAR.SYNC.DEFER_BLOCKING 0x0 ;  /* 0x0000000000007b1d */ /* 0x000fec0000010000 */
[----:B------:R-:W-:Y:S05]  /*2be0*/  @!P1 BRA `(.L_x_1548) ;  /* 0x000005d000009947 */ /* 0x000fea0003800000 */
[----:B------:R-:W-:Y:S05]  /*2bf0*/  @!P6 BRA `(.L_x_1549) ;  /* 0x000003900000e947 */ /* 0x000fea0003800000 */
[----:B------:R-:W1:Y:S01]  /*2c00*/  I2F.RP R40, R193 ;  /* 0x000000c100287306 */ /* 0x000e620000209400 */
[----:B------:R-:W-:-:S02]  /*2c10*/  IADD3 R42, R5, -0x100, RZ ;  /* 0xffffff00052a7810 */ /* 0x000fc40007ffe0ff */
        /* <DEDUP_REMOVED lines=30> */
[----:B------:R-:W-:-:S05]  /*2e00*/  @P4 IADD3 R41, R41, 0x1, RZ ;  /* 0x0000000129294810 */ /* 0x000fca0007ffe0ff */
        /* <DEDUP_REMOVED lines=24> */
.L_x_1549:
[----:B------:R-:W-:-:S04]  /*2f90*/  LEA R2, -R192, RZ, 0x8 ;  /* 0x000000ffc0027211 */ /* 0x000fc800078e41ff */
[----:B------:R-:W-:Y:S02]  /*2fa0*/  SHF.R.S32.HI R0, RZ, 0x1f, R2 ;  /* 0x0000001fff007819 */ /* 0x000fe40000011402 */
.L_x_1550:
[----:B------:R-:W-:Y:S01]  /*2fb0*/  IADD3 R194, P0, R2, R194, RZ ;  /* 0x000000c202c27210 */ /* 0x000fe20007f1e0ff */
[----:B------:R-:W-:Y:S02]  /*2fc0*/  IMAD.MOV.U32 R41, RZ, RZ, 0x6 ;  /* 0x00000006ff297424 */ /* 0x000fe400078e00ff */
[----:B------:R-:W-:Y:S01]  /*2fd0*/  IMAD.SHL.U32 R7, R192, 0x40, RZ ;  /* 0x00000040c0077824 */ /* 0x000fe200078e00ff */
[----:B------:R-:W-:Y:S01]  /*2fe0*/  LEA R226, P1, R194, c[0x0][0x168], 0x1 ;  /* 0x00005a00c2e27a11 */ /* 0x000fe200078208ff */
[----:B------:R-:W-:Y:S01]  /*2ff0*/  IMAD.X R195, R0, 0x1, R195, P0 ;  /* 0x0000000100c37824 */ /* 0x000fe200000e06c3 */
[----:B------:R-:W-:Y:S02]  /*3000*/  SHF.L.U64.HI R0, R192, R41, c[0x0][0x19c] ;  /* 0x00006700c0007619 */ /* 0x000fe40000010229 */
[----:B------:R-:W-:Y:S02]  /*3010*/  IADD3 R146, P0, R7, R226, RZ ;  /* 0x000000e207927210 */ /* 0x000fe40007f1e0ff */
[----:B------:R-:W-:-:S02]  /*3020*/  LEA.HI.X R227, R194, c[0x0][0x16c], R195, 0x1, P1 ;  /* 0x00005b00c2e37a11 */ /* 0x000fc400008f0cc3 */
[----:B------:R-:W-:-:S03]  /*3030*/  IADD3 R144, P1, R146, R7, RZ ;  /* 0x0000000792907210 */ /* 0x000fc60007f3e0ff */
[----:B------:R-:W-:Y:S01]  /*3040*/  IMAD.X R147, R0, 0x1, R227, P0 ;  /* 0x0000000100937824 */ /* 0x000fe200000e06e3 */
[-C--:B------:R-:W-:Y:S01]  /*3050*/  IADD3 R142, P0, R144, R7.reuse, RZ ;  /* 0x00000007908e7210 */ /* 0x080fe20007f1e0ff */
[----:B------:R-:W-:Y:S01]  /*3060*/  @!PT LDS RZ, [RZ] ;  /* 0x00000000fffff984 */ /* 0x000fe20000000800 */
[----:B------:R-:W-:Y:S01]  /*3070*/  @!PT LDS RZ, [RZ] ;  /* 0x00000000fffff984 */ /* 0x000fe20000000800 */
[----:B------:R-:W-:Y:S01]  /*3080*/  @!PT LDS RZ, [RZ] ;  /* 0x00000000fffff984 */ /* 0x000fe20000000800 */
[----:B------:R1:W-:Y:S02]  /*3090*/  LDGSTS.E.BYPASS.LTC128B.128 [R221+0x1000], [R226.64] ;  /* 0x01000000e2dd7fae */ /* 0x0003e4000b901d4c */
[--C-:B------:R-:W-:Y:S01]  /*30a0*/  IMAD.X R145, R147, 0x1, R0.reuse, P1 ;  /* 0x0000000193917824 */ /* 0x100fe200008e0600 */
[-C--:B------:R-:W-:Y:S01]  /*30b0*/  IADD3 R140, P1, R142, R7.reuse, RZ ;  /* 0x000000078e8c7210 */ /* 0x080fe20007f3e0ff */
        /* <DEDUP_REMOVED lines=8> */
[----:B------:R-:W-:Y:S01]  /*3140*/  IADD3 R148, P0, R40, R7, RZ ;  /* 0x0000000728947210 */ /* 0x000fe20007f1e0ff */
[----:B------:R1:W-:Y:S02]  /*3150*/  LDGSTS.E.BYPASS.LTC128B.128 [R221+0x3000], [R140.64] ;  /* 0x030000008cdd7fae */ /* 0x0003e4000b901d4c */
[----:B------:R-:W-:-:S02]  /*3160*/  IMAD.X R41, R43, 0x1, R0, P1 ;  /* 0x000000012b297824 */ /* 0x000fc400008e0600 */
[----:B------:R1:W-:Y:S02]  /*3170*/  LDGSTS.E.BYPASS.LTC128B.128 [R221+0x3800], [R42.64] ;  /* 0x038000002add7fae */ /* 0x0003e4000b901d4c */
[----:B------:R-:W-:Y:S02]  /*3180*/  IMAD.X R149, R41, 0x1, R0, P0 ;  /* 0x0000000129957824 */ /* 0x000fe400000e0600 */
[----:B------:R1:W-:Y:S04]  /*3190*/  LDGSTS.E.BYPASS.LTC128B.128 [R221+0x4000], [R40.64] ;  /* 0x0400000028dd7fae */ /* 0x0003e8000b901d4c */
[----:B------:R1:W-:Y:S04]  /*31a0*/  LDGSTS.E.BYPASS.LTC128B.128 [R221+0x4800], [R148.64] ;  /* 0x0480000094dd7fae */ /* 0x0003e8000b901d4c */
[----:B------:R-:W0:Y:S02]  /*31b0*/  LDGDEPBAR ;  /* 0x00000000000079af */ /* 0x000e240000000000 */
.L_x_1548:
[----:B------:R-:W-:-:S05]  /*31c0*/  IMAD.IADD R243, R5, 0x1, R166 ;  /* 0x0000000105f37824 */ /* 0x000fca00078e02a6 */
[C---:B------:R-:W-:Y:S02]  /*31d0*/  IADD3 R242, R243.reuse, 0x1, RZ ;  /* 0x00000001f3f27810 */ /* 0x040fe40007ffe0ff */
[CC--:B------:R-:W-:Y:S02]  /*31e0*/  ISETP.GE.AND P1, PT, R243.reuse, R164.reuse, PT ;  /* 0x000000a4f300720c */ /* 0x0c0fe40003f26270 */
[C---:B------:R-:W-:Y:S02]  /*31f0*/  IADD3 R240, R243.reuse, 0x8, RZ ;  /* 0x00000008f3f07810 */ /* 0x040fe40007ffe0ff */
        /* <DEDUP_REMOVED lines=254> */
[----:B------:R-:W1:Y:S02]  /*41e0*/  SHFL.BFLY PT, R15, R14, 0x2, 0x1f ;  /* 0x0c401f000e0f7f89 */ /* 0x000e6400000e0000 */
[----:B-1----:R-:W-:-:S02]  /*41f0*/  FMNMX.FTZ R15, R14, R15, !PT ;  /* 0x0000000f0e0f7209 */ /* 0x002fc40007810000 */
[----:B------:R-:W-:Y:S02]  /*4200*/  FSEL R14, R33, -INF , !P1 ;  /* 0xff800000210e7808 */ /* 0x000fe40004800000 */
[-C--:B------:R-:W-:Y:S01]  /*4210*/  ISETP.GE.AND P1, PT, R239, R165.reuse, PT ;  /* 0x000000a5ef00720c */ /* 0x080fe20003f26270 */
[----:B------:R-:W1:Y:S03]  /*4220*/  SHFL.BFLY PT, R0, R15, 0x1, 0x1f ;  /* 0x0c201f000f007f89 */ /* 0x000e6600000e0000 */
[----:B------:R-:W-:Y:S02]  /*4230*/  FSEL R39, R29, -INF , !P1 ;  /* 0xff8000001d277808 */ /* 0x000fe40004800000 */
[----:B------:R-:W-:-:S04]  /*4240*/  ISETP.GE.AND P1, PT, R236, R165, PT ;  /* 0x000000a5ec00720c */ /* 0x000fc80003f26270 */
[----:B------:R-:W-:Y:S02]  /*4250*/  FSEL R25, R25, -INF , !P1 ;  /* 0xff80000019197808 */ /* 0x000fe40004800000 */
[----:B------:R-:W-:-:S04]  /*4260*/  ISETP.GE.AND P1, PT, R234, R165, PT ;  /* 0x000000a5ea00720c */ /* 0x000fc80003f26270 */
[----:B------:R-:W-:Y:S02]  /*4270*/  FSEL R29, R21, -INF , !P1 ;  /* 0xff800000151d7808 */ /* 0x000fe40004800000 */
[----:B------:R-:W-:-:S04]  /*4280*/  ISETP.GE.AND P1, PT, R232, R165, PT ;  /* 0x000000a5e800720c */ /* 0x000fc80003f26270 */
[----:B------:R-:W-:Y:S02]  /*4290*/  FSEL R243, R17, -INF , !P1 ;  /* 0xff80000011f37808 */ /* 0x000fe40004800000 */
[----:B------:R-:W-:Y:S02]  /*42a0*/  ISETP.GE.AND P1, PT, R208, R165, PT ;  /* 0x000000a5d000720c */ /* 0x000fe40003f26270 */
[----:B-1----:R-:W-:Y:S02]  /*42b0*/  FMNMX.FTZ R0, R15, R0, !PT ;  /* 0x000000000f007209 */ /* 0x002fe40007810000 */
[----:B------:R-:W-:Y:S02]  /*42c0*/  FMNMX.FTZ R15, R32, R14, !PT ;  /* 0x0000000e200f7209 */ /* 0x000fe40007810000 */
[C---:B------:R-:W-:Y:S01]  /*42d0*/  FSETP.NEU.FTZ.AND P0, PT, R0.reuse, -INF , PT ;  /* 0xff8000000000780b */ /* 0x040fe20003f1d000 */
[----:B------:R-:W-:Y:S01]  /*42e0*/  FMUL.FTZ R54, R0, c[0x0][0x23c] ;  /* 0x00008f0000367a20 */ /* 0x000fe20000410000 */
[----:B------:R-:W-:-:S02]  /*42f0*/  FSEL R239, R13, -INF , !P1 ;  /* 0xff8000000def7808 */ /* 0x000fc40004800000 */
[-C--:B------:R-:W-:Y:S02]  /*4300*/  ISETP.GE.AND P1, PT, R206, R165.reuse, PT ;  /* 0x000000a5ce00720c */ /* 0x080fe40003f26270 */
[----:B------:R-:W-:Y:S02]  /*4310*/  FSEL R54, R54, RZ, P0 ;  /* 0x000000ff36367208 */ /* 0x000fe40000000000 */
[----:B------:R-:W-:-:S03]  /*4320*/  ISETP.GE.AND P0, PT, R240, R165, PT ;  /* 0x000000a5f000720c */ /* 0x000fc60003f06270 */
[--C-:B------:R-:W-:Y:S01]  /*4330*/  FFMA.FTZ R58, R241, c[0x0][0x23c], -R54.reuse ;  /* 0x00008f00f13a7a23 */ /* 0x100fe20000010836 */
[----:B------:R-:W-:Y:S01]  /*4340*/  FSEL R28, R28, -INF , !P0 ;  /* 0xff8000001c1c7808 */ /* 0x000fe20004000000 */
[--C-:B------:R-:W-:Y:S01]  /*4350*/  FFMA.FTZ R66, R147, c[0x0][0x23c], -R54.reuse ;  /* 0x00008f0093427a23 */ /* 0x100fe20000010836 */
[----:B------:R-:W-:Y:S01]  /*4360*/  ISETP.GE.AND P0, PT, R238, R165, PT ;  /* 0x000000a5ee00720c */ /* 0x000fe20003f06270 */
        /* <DEDUP_REMOVED lines=66> */
[----:B------:R-:W1:Y:S01]  /*4790*/  MUFU.EX2 R55, R55 ;  /* 0x0000003700377308 */ /* 0x000e620000000800 */
        /* <DEDUP_REMOVED lines=52> */
[-C--:B------:R-:W-:Y:S02]  /*4ae0*/  ISETP.GE.AND P1, PT, R179, R165.reuse, PT ;  /* 0x000000a5b300720c */ /* 0x080fe40003f26270 */
[----:B------:R-:W-:Y:S01]  /*4af0*/  FSEL R187, R104, -INF , !P0 ;  /* 0xff80000068bb7808 */ /* 0x000fe20004000000 */
[----:B------:R-:W-:Y:S01]  /*4b00*/  FFMA.FTZ R104, R143, c[0x0][0x23c], -R54 ;  /* 0x00008f008f687a23 */ /* 0x000fe20000010836 */
[----:B------:R-:W-:Y:S01]  /*4b10*/  FMNMX.FTZ R38, R189, R38, !PT ;  /* 0x00000026bd267209 */ /* 0x000fe20007810000 */
[----:B------:R-:W-:Y:S01]  /*4b20*/  MUFU.EX2 R75, R75 ;  /* 0x0000004b004b7308 */ /* 0x000fe20000000800 */
[----:B------:R-:W-:-:S02]  /*4b30*/  ISETP.GE.AND P0, PT, R178, R165, PT ;  /* 0x000000a5b200720c */ /* 0x000fc40003f06270 */
[----:B------:R-:W-:Y:S01]  /*4b40*/  FSEL R183, R105, -INF , !P1 ;  /* 0xff80000069b77808 */ /* 0x000fe20004800000 */
[--C-:B------:R-:W-:Y:S01]  /*4b50*/  FFMA.FTZ R105, R209, c[0x0][0x23c], -R54.reuse ;  /* 0x00008f00d1697a23 */ /* 0x100fe20000010836 */
[----:B------:R-:W-:Y:S01]  /*4b60*/  FMNMX.FTZ R38, R187, R38, !PT ;  /* 0x00000026bb267209 */ /* 0x000fe20007810000 */
[----:B------:R-:W-:Y:S01]  /*4b70*/  IMAD.SHL.U32 R209, R3, 0x2, RZ ;  /* 0x0000000203d17824 */ /* 0x000fe200078e00ff */
[-C--:B------:R-:W-:Y:S01]  /*4b80*/  ISETP.GE.AND P1, PT, R176, R165.reuse, PT ;  /* 0x000000a5b000720c */ /* 0x080fe20003f26270 */
[--C-:B------:R-:W-:Y:S01]  /*4b90*/  FFMA.FTZ R3, R23, c[0x0][0x23c], -R54.reuse ;  /* 0x00008f0017037a23 */ /* 0x100fe20000010836 */
[----:B------:R-:W-:Y:S01]  /*4ba0*/  FSEL R179, R100, -INF , !P0 ;  /* 0xff80000064b37808 */ /* 0x000fe20004000000 */
[----:B------:R-:W-:Y:S01]  /*4bb0*/  IMAD R208, R4, 0x2, R209 ;  /* 0x0000000204d07824 */ /* 0x000fe200078e02d1 */
        /* <DEDUP_REMOVED lines=11> */
[----:B------:R-:W-:Y:S01]  /*4c70*/  FFMA.FTZ R96, R27, c[0x0][0x23c], -R54 ;  /* 0x00008f001b607a23 */ /* 0x000fe20000010836 */
[----:B------:R-:W-:Y:S01]  /*4c80*/  FMNMX.FTZ R38, R175, R38, !PT ;  /* 0x00000026af267209 */ /* 0x000fe20007810000 */
[----:B------:R-:W-:Y:S01]  /*4c90*/  MUFU.EX2 R78, R78 ;  /* 0x0000004e004e7308 */ /* 0x000fe20000000800 */
[----:B------:R-:W-:-:S02]  /*4ca0*/  ISETP.GE.AND P0, PT, R170, R165, PT ;  /* 0x000000a5aa00720c */ /* 0x000fc40003f06270 */
[----:B------:R-:W-:Y:S01]  /*4cb0*/  FSEL R167, R97, -INF , !P1 ;  /* 0xff80000061a77808 */ /* 0x000fe20004800000 */
[----:B------:R-:W-:Y:S01]  /*4cc0*/  FFMA.FTZ R97, R31, c[0x0][0x23c], -R54 ;  /* 0x00008f001f617a23 */ /* 0x000fe20000010836 */
        /* <DEDUP_REMOVED lines=8> */
[----:B------:R-:W-:Y:S01]  /*4d50*/  FMNMX.FTZ R38, R161, R38, !PT ;  /* 0x00000026a1267209 */ /* 0x000fe20007810000 */
[----:B------:R-:W-:Y:S01]  /*4d60*/  FFMA.FTZ R93, R247, c[0x0][0x23c], -R54 ;  /* 0x00008f00f75d7a23 */ /* 0x000fe20000010836 */
[-C--:B------:R-:W-:Y:S02]  /*4d70*/  ISETP.GE.AND P1, PT, R160, R165.reuse, PT ;  /* 0x000000a5a000720c */ /* 0x080fe40003f26270 */
[----:B------:R-:W-:Y:S02]  /*4d80*/  FSEL R153, R88, -INF , !P0 ;  /* 0xff80000058997808 */ /* 0x000fe40004000000 */
        /* <DEDUP_REMOVED lines=12> */
[--C-:B------:R-:W-:Y:S01]  /*4e50*/  FFMA.FTZ R85, R127, c[0x0][0x23c], -R54.reuse ;  /* 0x00008f007f557a23 */ /* 0x100fe20000010836 */
[----:B------:R-:W-:Y:S01]  /*4e60*/  FMNMX.FTZ R38, R139, R38, !PT ;  /* 0x000000268b267209 */ /* 0x000fe20007810000 */
[----:B------:R2:W-:Y:S01]  /*4e70*/  MUFU.EX2 R84, R8 ;  /* 0x0000000800547308 */ /* 0x0005e20000000800 */
[-C--:B------:R-:W-:Y:S02]  /*4e80*/  ISETP.GE.AND P1, PT, R152, R165.reuse, PT ;  /* 0x000000a59800720c */ /* 0x080fe40003f26270 */
[----:B------:R-:W-:Y:S02]  /*4e90*/  FSEL R127, R80, -INF , !P0 ;  /* 0xff800000507f7808 */ /* 0x000fe40004000000 */
[----:B------:R-:W-:Y:S02]  /*4ea0*/  FMNMX.FTZ R38, R135, R38, !PT ;  /* 0x0000002687267209 */ /* 0x000fe40007810000 */
        /* <DEDUP_REMOVED lines=8> */
[----:B------:R-:W-:Y:S01]  /*4f30*/  MUFU.EX2 R90, R90 ;  /* 0x0000005a005a7308 */ /* 0x000fe20000000800 */
[----:B------:R-:W-:Y:S02]  /*4f40*/  FMNMX.FTZ R38, R129, R38, !PT ;  /* 0x0000002681267209 */ /* 0x000fe40007810000 */
[-C--:B------:R-:W-:Y:S02]  /*4f50*/  ISETP.GE.AND P0, PT, R119, R165.reuse, PT ;  /* 0x000000a57700720c */ /* 0x080fe40003f06270 */
[----:B------:R-:W-:Y:S01]  /*4f60*/  FSEL R119, R77, -INF , !P1 ;  /* 0xff8000004d777808 */ /* 0x000fe20004800000 */
[----:B------:R-:W-:Y:S01]  /*4f70*/  FFMA.FTZ R77, R18, c[0x0][0x23c], -R54 ;  /* 0x00008f00124d7a23 */ /* 0x000fe20000010836 */
[----:B------:R-:W-:Y:S01]  /*4f80*/  FMNMX.FTZ R38, R121, R38, !PT ;  /* 0x0000002679267209 */ /* 0x000fe20007810000 */
[----:B------:R-:W-:Y:S01]  /*4f90*/  LDSM.16.MT88.4 R16, [R208+0x5000] ;  /* 0x00500000d010783b */ /* 0x000fe20000004200 */
[----:B------:R-:W-:Y:S01]  /*4fa0*/  ISETP.GE.AND P1, PT, R146, R165, PT ;  /* 0x000000a59200720c */ /* 0x000fe20003f26270 */
[----:B------:R-:W-:Y:S01]  /*4fb0*/  MUFU.EX2 R76, R118 ;  /* 0x00000076004c7308 */ /* 0x000fe20000000800 */
[----:B------:R-:W-:-:S02]  /*4fc0*/  FSEL R117, R72, -INF , !P0 ;  /* 0xff80000048757808 */ /* 0x000fc40004000000 */
[----:B------:R-:W-:Y:S02]  /*4fd0*/  FMNMX.FTZ R38, R119, R38, !PT ;  /* 0x0000002677267209 */ /* 0x000fe40007810000 */
[-C--:B------:R-:W-:Y:S02]  /*4fe0*/  ISETP.GE.AND P0, PT, R115, R165.reuse, PT ;  /* 0x000000a57300720c */ /* 0x080fe40003f06270 */
[----:B------:R-:W-:Y:S01]  /*4ff0*/  FSEL R115, R73, -INF , !P1 ;  /* 0xff80000049737808 */ /* 0x000fe20004800000 */
[----:B------:R-:W-:Y:S01]  /*5000*/  FFMA.FTZ R73, R10, c[0x0][0x23c], -R54 ;  /* 0x00008f000a497a23 */ /* 0x000fe20000010836 */
[----:B------:R-:W-:Y:S01]  /*5010*/  FMNMX.FTZ R38, R117, R38, !PT ;  /* 0x0000002675267209 */ /* 0x000fe20007810000 */
[----:B------:R-:W-:Y:S01]  /*5020*/  MUFU.EX2 R91, R91 ;  /* 0x0000005b005b7308 */ /* 0x000fe20000000800 */
[----:B------:R-:W-:Y:S02]  /*5030*/  ISETP.GE.AND P1, PT, R144, R165, PT ;  /* 0x000000a59000720c */ /* 0x000fe40003f26270 */
[----:B------:R-:W-:-:S02]  /*5040*/  FSEL R113, R68, -INF , !P0 ;  /* 0xff80000044717808 */ /* 0x000fc40004000000 */
[----:B------:R-:W-:Y:S02]  /*5050*/  FMNMX.FTZ R38, R115, R38, !PT ;  /* 0x0000002673267209 */ /* 0x000fe40007810000 */
        /* <DEDUP_REMOVED lines=8> */
[----:B------:R-:W-:Y:S02]  /*50e0*/  ISETP.GE.AND P0, PT, R138, R165, PT ;  /* 0x000000a58a00720c */ /* 0x000fe40003f06270 */
[----:B------:R-:W-:Y:S02]  /*50f0*/  FSEL R65, R65, -INF , !P1 ;  /* 0xff80000041417808 */ /* 0x000fe40004800000 */
[----:B--2---:R-:W-:Y:S01]  /*5100*/  FMNMX.FTZ R8, R64, R9, !PT ;  /* 0x0000000940087209 */ /* 0x004fe20007810000 */
[----:B------:R-:W-:Y:S01]  /*5110*/  MUFU.EX2 R77, R77 ;  /* 0x0000004d004d7308 */ /* 0x000fe20000000800 */
[----:B------:R-:W-:Y:S01]  /*5120*/  ISETP.GE.AND P1, PT, R134, R165, PT ;  /* 0x000000a58600720c */ /* 0x000fe20003f26270 */
[----:B------:R-:W-:Y:S01]  /*5130*/  FFMA.FTZ R134, R181, c[0x0][0x23c], -R54 ;  /* 0x00008f00b5867a23 */ /* 0x000fe20000010836 */
[----:B------:R-:W-:Y:S02]  /*5140*/  FSEL R72, R60, -INF , !P0 ;  /* 0xff8000003c487808 */ /* 0x000fe40004000000 */
[----:B------:R-:W-:-:S02]  /*5150*/  FMNMX.FTZ R9, R65, R8, !PT ;  /* 0x0000000841097209 */ /* 0x000fc40007810000 */
[----:B------:R-:W-:Y:S01]  /*5160*/  ISETP.GE.AND P0, PT, R130, R165, PT ;  /* 0x000000a58200720c */ /* 0x000fe20003f06270 */
[----:B------:R2:W-:Y:S01]  /*5170*/  MUFU.EX2 R60, R110 ;  /* 0x0000006e003c7308 */ /* 0x0005e20000000800 */
        /* <DEDUP_REMOVED lines=8> */
[----:B------:R-:W-:Y:S01]  /*5200*/  FMNMX.FTZ R2, R56, R9, !PT ;  /* 0x0000000938027209 */ /* 0x000fe20007810000 */
[--C-:B--2---:R-:W-:Y:S01]  /*5210*/  FFMA.FTZ R110, R159, c[0x0][0x23c], -R54.reuse ;  /* 0x00008f009f6e7a23 */ /* 0x104fe20000010836 */
[----:B------:R-:W-:Y:S01]  /*5220*/  ISETP.GE.AND P1, PT, R102, R165, PT ;  /* 0x000000a56600720c */ /* 0x000fe20003f26270 */
[----:B------:R-:W-:Y:S01]  /*5230*/  FFMA.FTZ R102, R141, c[0x0][0x23c], -R54 ;  /* 0x00008f008d667a23 */ /* 0x000fe20000010836 */
[----:B------:R-:W-:Y:S01]  /*5240*/  FSEL R80, R52, -INF , !P0 ;  /* 0xff80000034507808 */ /* 0x000fe20004000000 */
[----:B------:R-:W-:Y:S01]  /*5250*/  MUFU.EX2 R81, R81 ;  /* 0x0000005100517308 */ /* 0x000fe20000000800 */
[----:B------:R-:W-:-:S02]  /*5260*/  FMNMX.FTZ R9, R57, R2, !PT ;  /* 0x0000000239097209 */ /* 0x000fc40007810000 */
[----:B------:R-:W-:Y:S01]  /*5270*/  ISETP.GE.AND P0, PT, R98, R165, PT ;  /* 0x000000a56200720c */ /* 0x000fe20003f06270 */
[--C-:B------:R-:W-:Y:S01]  /*5280*/  FFMA.FTZ R98, R35, c[0x0][0x23c], -R54.reuse ;  /* 0x00008f0023627a23 */ /* 0x100fe20000010836 */
[----:B------:R-:W-:Y:S02]  /*5290*/  FSEL R53, R53, -INF , !P1 ;  /* 0xff80000035357808 */ /* 0x000fe40004800000 */
[----:B------:R-:W-:Y:S01]  /*52a0*/  FMNMX.FTZ R2, R80, R9, !PT ;  /* 0x0000000950027209 */ /* 0x000fe20007810000 */
[----:B------:R2:W-:Y:S01]  /*52b0*/  MUFU.EX2 R52, R106 ;  /* 0x0000006a00347308 */ /* 0x0005e20000000800 */
[----:B------:R-:W-:Y:S01]  /*52c0*/  ISETP.GE.AND P1, PT, R94, R165, PT ;  /* 0x000000a55e00720c */ /* 0x000fe20003f26270 */
[----:B------:R-:W-:Y:S01]  /*52d0*/  FFMA.FTZ R94, R11, c[0x0][0x23c], -R54 ;  /* 0x00008f000b5e7a23 */ /* 0x000fe20000010836 */
[----:B------:R-:W-:Y:S02]  /*52e0*/  FSEL R48, R48, -INF , !P0 ;  /* 0xff80000030307808 */ /* 0x000fe40004000000 */
[----:B------:R-:W-:-:S02]  /*52f0*/  FMNMX.FTZ R9, R53, R2, !PT ;  /* 0x0000000235097209 */ /* 0x000fc40007810000 */
[----:B------:R-:W-:Y:S01]  /*5300*/  ISETP.GE.AND P0, PT, R34, R165, PT ;  /* 0x000000a52200720c */ /* 0x000fe20003f06270 */
        /* <DEDUP_REMOVED lines=11> */
[----:B------:R-:W-:Y:S01]  /*53c0*/  ISETP.GE.AND P1, PT, R22, R165, PT ;  /* 0x000000a51600720c */ /* 0x000fe20003f26270 */
[----:B------:R-:W-:Y:S01]  /*53d0*/  MUFU.EX2 R93, R93 ;  /* 0x0000005d005d7308 */ /* 0x000fe20000000800 */
[----:B------:R-:W-:Y:S02]  /*53e0*/  FSEL R92, R36, -INF , !P0 ;  /* 0xff800000245c7808 */ /* 0x000fe40004000000 */
[----:B------:R-:W-:Y:S02]  /*53f0*/  FMNMX.FTZ R9, R45, R2, !PT ;  /* 0x000000022d097209 */ /* 0x000fe40007810000 */
[----:B------:R-:W-:-:S02]  /*5400*/  FSEL R109, R37, -INF , !P1 ;  /* 0xff800000256d7808 */ /* 0x000fc40004800000 */
[----:B------:R-:W-:Y:S01]  /*5410*/  FMNMX.FTZ R2, R92, R9, !PT ;  /* 0x000000095c027209 */ /* 0x000fe20007810000 */
[----:B------:R-:W-:Y:S01]  /*5420*/  MUFU.EX2 R107, R107 ;  /* 0x0000006b006b7308 */ /* 0x000fe20000000800 */
[----:B-1----:R-:W-:Y:S02]  /*5430*/  F2FP.PACK_AB R27, R55, R46 ;  /* 0x0000002e371b723e */ /* 0x002fe400000000ff */
        /* <DEDUP_REMOVED lines=17> */
[----:B------:R-:W-:-:S03]  /*5550*/  ISETP.GE.AND P0, PT, R196, 0x2, PT ;  /* 0x00000002c400780c */ /* 0x000fc60003f06270 */
[----:B------:R-:W-:Y:S01]  /*5560*/  MUFU.EX2 R98, R98 ;  /* 0x0000006200627308 */ /* 0x000fe20000000800 */
[--C-:B------:R-:W-:Y:S02]  /*5570*/  FFMA.FTZ R143, R32, c[0x0][0x23c], -R108.reuse ;  /* 0x00008f00208f7a23 */ /* 0x100fe4000001086c */
[--C-:B------:R-:W-:Y:S02]  /*5580*/  FFMA.FTZ R126, R14, c[0x0][0x23c], -R108.reuse ;  /* 0x00008f000e7e7a23 */ /* 0x100fe4000001086c */
[--C-:B------:R-:W-:Y:S02]  /*5590*/  FFMA.FTZ R141, R28, c[0x0][0x23c], -R108.reuse ;  /* 0x00008f001c8d7a23 */ /* 0x100fe4000001086c */
[--C-:B------:R-:W-:Y:S01]  /*55a0*/  FFMA.FTZ R120, R39, c[0x0][0x23c], -R108.reuse ;  /* 0x00008f0027787a23 */ /* 0x100fe2000001086c */
[----:B------:R-:W-:Y:S01]  /*55b0*/  MUFU.EX2 R143, R143 ;  /* 0x0000008f008f7308 */ /* 0x000fe20000000800 */
[--C-:B------:R-:W-:Y:S01]  /*55c0*/  FFMA.FTZ R137, R33, c[0x0][0x23c], -R108.reuse ;  /* 0x00008f0021897a23 */ /* 0x100fe2000001086c */
[----:B------:R-:W-:Y:S01]  /*55d0*/  LDSM.16.MT88.4 R36, [R208+0x5400] ;  /* 0x00540000d024783b */ /* 0x000fe20000004200 */
[--C-:B------:R-:W-:Y:S01]  /*55e0*/  FFMA.FTZ R118, R25, c[0x0][0x23c], -R108.reuse ;  /* 0x00008f0019767a23 */ /* 0x100fe2000001086c */
[----:B------:R-:W-:Y:S01]  /*55f0*/  F2FP.PACK_AB R25, R47, R50 ;  /* 0x000000322f19723e */ /* 0x000fe200000000ff */
[--C-:B------:R-:W-:Y:S01]  /*5600*/  FFMA.FTZ R112, R15, c[0x0][0x23c], -R108.reuse ;  /* 0x00008f000f707a23 */ /* 0x100fe2000001086c */
[----:B------:R-:W2:Y:S01]  /*5610*/  LDSM.16.MT88.4 R32, [R209+0x5400] ;  /* 0x00540000d120783b */ /* 0x000ea20000004200 */
[--C-:B------:R-:W-:Y:S01]  /*5620*/  FFMA.FTZ R125, R29, c[0x0][0x23c], -R108.reuse ;  /* 0x00008f001d7d7a23 */ /* 0x100fe2000001086c */
[----:B------:R-:W3:Y:S01]  /*5630*/  MUFU.EX2 R126, R126 ;  /* 0x0000007e007e7308 */ /* 0x000ee20000000800 */
[----:B------:R-:W-:-:S02]  /*5640*/  FFMA.FTZ R131, R21, c[0x0][0x23c], -R108 ;  /* 0x00008f0015837a23 */ /* 0x000fc4000001086c */
[----:B------:R-:W4:Y:S01]  /*5650*/  LDSM.16.MT88.4 R20, [R209+0x5800] ;  /* 0x00580000d114783b */ /* 0x000f220000004200 */
[--C-:B------:R-:W-:Y:S02]  /*5660*/  FFMA.FTZ R116, R243, c[0x0][0x23c], -R108.reuse ;  /* 0x00008f00f3747a23 */ /* 0x100fe4000001086c */
[--C-:B------:R-:W-:Y:S02]  /*5670*/  FFMA.FTZ R114, R241, c[0x0][0x23c], -R108.reuse ;  /* 0x00008f00f1727a23 */ /* 0x100fe4000001086c */
[----:B------:R-:W-:Y:S01]  /*5680*/  MUFU.EX2 R141, R141 ;  /* 0x0000008d008d7308 */ /* 0x000fe20000000800 */
[--C-:B------:R-:W-:Y:S02]  /*5690*/  FFMA.FTZ R133, R239, c[0x0][0x23c], -R108.reuse ;  /* 0x00008f00ef857a23 */ /* 0x100fe4000001086c */
[--C-:B------:R-:W-:Y:S02]  /*56a0*/  FFMA.FTZ R147, R147, c[0x0][0x23c], -R108.reuse ;  /* 0x00008f0093937a23 */ /* 0x100fe4000001086c */
[----:B------:R-:W-:-:S02]  /*56b0*/  FFMA.FTZ R122, R237, c[0x0][0x23c], -R108 ;  /* 0x00008f00ed7a7a23 */ /* 0x000fc4000001086c */
[--C-:B------:R-:W-:Y:S01]  /*56c0*/  FFMA.FTZ R124, R235, c[0x0][0x23c], -R108.reuse ;  /* 0x00008f00eb7c7a23 */ /* 0x100fe2000001086c */
[----:B------:R-:W5:Y:S01]  /*56d0*/  MUFU.EX2 R120, R120 ;  /* 0x0000007800787308 */ /* 0x000f620000000800 */
[----:B---3--:R-:W-:Y:S01]  /*56e0*/  F2FP.PACK_AB R24, R126, R143 ;  /* 0x0000008f7e18723e */ /* 0x008fe200000000ff */
        /* <DEDUP_REMOVED lines=9> */
[----:B------:R-:W3:Y:S01]  /*5780*/  MUFU.EX2 R118, R118 ;  /* 0x0000007600767308 */ /* 0x000ee20000000800 */
[--C-:B------:R-:W-:Y:S02]  /*5790*/  FFMA.FTZ R136, R203, c[0x0][0x23c], -R108.reuse ;  /* 0x00008f00cb887a23 */ /* 0x100fe4000001086c */
[--C-:B------:R-:W-:Y:S02]  /*57a0*/  FFMA.FTZ R177, R177, c[0x0][0x23c], -R108.reuse ;  /* 0x00008f00b1b17a23 */ /* 0x100fe4000001086c */
[--C-:B------:R-:W-:Y:S01]  /*57b0*/  FFMA.FTZ R181, R201, c[0x0][0x23c], -R108.reuse ;  /* 0x00008f00c9b57a23 */ /* 0x100fe2000001086c */
[----:B-1----:R-:W-:Y:S01]  /*57c0*/  HMMA.16816.F32 R12, R24, R8, RZ ;  /* 0x00000008180c723c */ /* 0x002fe200000018ff */
[--C-:B------:R-:W-:Y:S01]  /*57d0*/  FFMA.FTZ R138, R199, c[0x0][0x23c], -R108.reuse ;  /* 0x00008f00c78a7a23 */ /* 0x100fe2000001086c */
[----:B------:R-:W-:Y:S01]  /*57e0*/  MUFU.EX2 R112, R112 ;  /* 0x0000007000707308 */ /* 0x000fe20000000800 */
[----:B------:R-:W-:-:S02]  /*57f0*/  FFMA.FTZ R140, R197, c[0x0][0x23c], -R108 ;  /* 0x00008f00c58c7a23 */ /* 0x000fc4000001086c */
[--C-:B------:R-:W-:Y:S02]  /*5800*/  FFMA.FTZ R185, R185, c[0x0][0x23c], -R108.reuse ;  /* 0x00008f00b9b97a23 */ /* 0x100fe4000001086c */
[--C-:B------:R-:W-:Y:S01]  /*5810*/  FFMA.FTZ R191, R191, c[0x0][0x23c], -R108.reuse ;  /* 0x00008f00bfbf7a23 */ /* 0x100fe2000001086c */
[C---:B------:R-:W-:Y:S01]  /*5820*/  HMMA.16816.F32 R8, R24.reuse, R10, RZ ;  /* 0x0000000a1808723c */ /* 0x040fe200000018ff */
[--C-:B------:R-:W-:Y:S01]  /*5830*/  FFMA.FTZ R142, R189, c[0x0][0x23c], -R108.reuse ;  /* 0x00008f00bd8e7a23 */ /* 0x100fe2000001086c */
[----:B------:R-:W1:Y:S01]  /*5840*/  MUFU.EX2 R125, R125 ;  /* 0x0000007d007d7308 */ /* 0x000e620000000800 */
        /* <DEDUP_REMOVED lines=10> */
[----:B---3--:R-:W-:Y:S01]  /*58f0*/  F2FP.PACK_AB R16, R118, R137 ;  /* 0x000000897610723e */ /* 0x008fe200000000ff */
[----:B------:R-:W3:Y:S01]  /*5900*/  MUFU.EX2 R116, R116 ;  /* 0x0000007400747308 */ /* 0x000ee20000000800 */
[--C-:B------:R-:W-:Y:S02]  /*5910*/  FFMA.FTZ R152, R161, c[0x0][0x23c], -R108.reuse ;  /* 0x00008f00a1987a23 */ /* 0x100fe4000001086c */
[--C-:B------:R-:W-:Y:S02]  /*5920*/  FFMA.FTZ R157, R157, c[0x0][0x23c], -R108.reuse ;  /* 0x00008f009d9d7a23 */ /* 0x100fe4000001086c */
[----:B------:R-:W-:Y:S01]  /*5930*/  F2FP.PACK_AB R19, R63, R62 ;  /* 0x0000003e3f13723e */ /* 0x000fe200000000ff */
[--C-:B------:R-:W-:Y:S01]  /*5940*/  FFMA.FTZ R153, R153, c[0x0][0x23c], -R108.reuse ;  /* 0x00008f0099997a23 */ /* 0x100fe2000001086c */
[----:B-1----:R-:W-:Y:S01]  /*5950*/  F2FP.PACK_AB R18, R125, R112 ;  /* 0x000000707d12723e */ /* 0x002fe200000000ff */
[----:B------:R-:W-:Y:S01]  /*5960*/  MUFU.EX2 R114, R114 ;  /* 0x0000007200727308 */ /* 0x000fe20000000800 */
[----:B------:R-:W-:-:S02]  /*5970*/  FFMA.FTZ R154, R151, c[0x0][0x23c], -R108 ;  /* 0x00008f00979a7a23 */ /* 0x000fc4000001086c */
[--C-:B------:R-:W-:Y:S02]  /*5980*/  FFMA.FTZ R139, R139, c[0x0][0x23c], -R108.reuse ;  /* 0x00008f008b8b7a23 */ /* 0x100fe4000001086c */
[--C-:B------:R-:W-:Y:S01]  /*5990*/  FFMA.FTZ R156, R135, c[0x0][0x23c], -R108.reuse ;  /* 0x00008f00879c7a23 */ /* 0x100fe2000001086c */
[C---:B--2---:R-:W-:Y:S01]  /*59a0*/  HMMA.16816.F32 R12, R16.reuse, R32, R12 ;  /* 0x00000020100c723c */ /* 0x044fe2000000180c */
[--C-:B------:R-:W-:Y:S01]  /*59b0*/  FFMA.FTZ R127, R127, c[0x0][0x23c], -R108.reuse ;  /* 0x00008f007f7f7a23 */ /* 0x100fe2000001086c */
[----:B------:R-:W1:Y:S01]  /*59c0*/  MUFU.EX2 R133, R133 ;  /* 0x0000008500857308 */ /* 0x000e620000000800 */
[----:B------:R-:W-:Y:S02]  /*59d0*/  FFMA.FTZ R129, R129, c[0x0][0x23c], -R108 ;  /* 0x00008f0081817a23 */ /* 0x000fe4000001086c */
[----:B------:R-:W-:Y:S02]  /*59e0*/  FADD.FTZ R47, R50, R47 ;  /* 0x0000002f322f7221 */ /* 0x000fe40000010000 */
[----:B------:R-:W-:Y:S01]  /*59f0*/  FADD.FTZ R126, R143, R126 ;  /* 0x0000007e8f7e7221 */ /* 0x000fe20000010000 */
[----:B------:R-:W-:Y:S01]  /*5a00*/  HMMA.16816.F32 R8, R16, R34, R8 ;  /* 0x000000221008723c */ /* 0x000fe20000001808 */
[----:B------:R-:W2:Y:S01]  /*5a10*/  LDSM.16.MT88.4 R32, [R208+0x5800] ;  /* 0x00580000d020783b */ /* 0x000ea20000004200 */
        /* <DEDUP_REMOVED lines=8> */
[----:B------:R-:W-:Y:S02]  /*5aa0*/  FADD.FTZ R137, R137, R120 ;  /* 0x0000007889897221 */ /* 0x000fe40000010000 */
[----:B------:R-:W-:Y:S01]  /*5ab0*/  FADD.FTZ R59, R59, R58 ;  /* 0x0000003a3b3b7221 */ /* 0x000fe20000010000 */
[----:B------:R-:W-:Y:S01]  /*5ac0*/  HMMA.16816.F32 R24, R16, R38, R24 ;  /* 0x000000261018723c */ /* 0x000fe20000001818 */
[----:B------:R-:W5:Y:S01]  /*5ad0*/  LDSM.16.MT88.4 R36, [R209+0x5c00] ;  /* 0x005c0000d124783b */ /* 0x000f620000004200 */
[----:B------:R-:W-:Y:S01]  /*5ae0*/  MUFU.EX2 R124, R124 ;  /* 0x0000007c007c7308 */ /* 0x000fe20000000800 */
[----:B------:R-:W-:-:S02]  /*5af0*/  FADD.FTZ R137, R118, R137 ;  /* 0x0000008976897221 */ /* 0x000fc40000010000 */
[----:B------:R-:W-:Y:S02]  /*5b00*/  FADD.FTZ R62, R62, R59 ;  /* 0x0000003b3e3e7221 */ /* 0x000fe40000010000 */
[----:B------:R-:W-:Y:S01]  /*5b10*/  F2FP.PACK_AB R17, R67, R66 ;  /* 0x000000424311723e */ /* 0x000fe200000000ff */
[----:B------:R-:W-:Y:S01]  /*5b20*/  FFMA.FTZ R47, R5, c[0x0][0x23c], -R54 ;  /* 0x00008f00052f7a23 */ /* 0x000fe20000010836 */
[----:B------:R-:W-:Y:S01]  /*5b30*/  F2FP.PACK_AB R19, R71, R70 ;  /* 0x000000464713723e */ /* 0x000fe200000000ff */
[----:B------:R-:W2:Y:S01]  /*5b40*/  MUFU.EX2 R145, R145 ;  /* 0x0000009100917308 */ /* 0x000ea20000000800 */
[----:B---3--:R-:W-:Y:S01]  /*5b50*/  F2FP.PACK_AB R16, R116, R131 ;  /* 0x000000837410723e */ /* 0x008fe200000000ff */
[----:B------:R-:W-:Y:S01]  /*5b60*/  FADD.FTZ R63, R63, R62 ;  /* 0x0000003e3f3f7221 */ /* 0x000fe20000010000 */
[----:B-1----:R-:W-:Y:S01]  /*5b70*/  F2FP.PACK_AB R18, R133, R114 ;  /* 0x000000728512723e */ /* 0x002fe200000000ff */
[----:B------:R-:W-:Y:S02]  /*5b80*/  FFMA.FTZ R5, R121, c[0x0][0x23c], -R108 ;  /* 0x00008f0079057a23 */ /* 0x000fe4000001086c */
[----:B------:R-:W-:-:S02]  /*5b90*/  FADD.FTZ R66, R66, R63 ;  /* 0x0000003f42427221 */ /* 0x000fc40000010000 */
[----:B------:R-:W-:Y:S01]  /*5ba0*/  MUFU.EX2 R159, R159 ;  /* 0x0000009f009f7308 */ /* 0x000fe20000000800 */
[----:B------:R-:W-:Y:S01]  /*5bb0*/  FFMA.FTZ R62, R115, c[0x0][0x23c], -R108 ;  /* 0x00008f00733e7a23 */ /* 0x000fe2000001086c */
[C---:B----4-:R-:W-:Y:S01]  /*5bc0*/  HMMA.16816.F32 R12, R16.reuse, R20, R12 ;  /* 0x00000014100c723c */ /* 0x050fe2000000180c */
[----:B------:R-:W-:Y:S02]  /*5bd0*/  FADD.FTZ R67, R67, R66 ;  /* 0x0000004243437221 */ /* 0x000fe40000010000 */
[--C-:B------:R-:W-:Y:S02]  /*5be0*/  FFMA.FTZ R119, R119, c[0x0][0x23c], -R108.reuse ;  /* 0x00008f0077777a23 */ /* 0x100fe4000001086c */
[----:B------:R-:W-:Y:S01]  /*5bf0*/  FADD.FTZ R70, R70, R67 ;  /* 0x0000004346467221 */ /* 0x000fe20000010000 */
[----:B------:R-:W1:Y:S01]  /*5c00*/  MUFU.EX2 R128, R128 ;  /* 0x0000008000807308 */ /* 0x000e620000000800 */
[----:B------:R-:W-:Y:S01]  /*5c10*/  FFMA.FTZ R59, R64, c[0x0][0x23c], -R108 ;  /* 0x00008f00403b7a23 */ /* 0x000fe2000001086c */
[----:B------:R-:W-:Y:S01]  /*5c20*/  HMMA.16816.F32 R8, R16, R22, R8 ;  /* 0x000000161008723c */ /* 0x000fe20000001808 */
[----:B------:R-:W3:Y:S01]  /*5c30*/  LDSM.16.MT88.4 R20, [R208+0x5c00] ;  /* 0x005c0000d014783b */ /* 0x000ee20000004200 */
[----:B------:R-:W-:-:S02]  /*5c40*/  FADD.FTZ R71, R71, R70 ;  /* 0x0000004647477221 */ /* 0x000fc40000010000 */
[--C-:B------:R-:W-:Y:S02]  /*5c50*/  FFMA.FTZ R66, R69, c[0x0][0x23c], -R108.reuse ;  /* 0x00008f0045427a23 */ /* 0x100fe4000001086c */
[----:B------:R-:W-:Y:S01]  /*5c60*/  MUFU.EX2 R130, R130 ;  /* 0x0000008200827308 */ /* 0x000fe20000000800 */
[--C-:B------:R-:W-:Y:S01]  /*5c70*/  FFMA.FTZ R64, R65, c[0x0][0x23c], -R108.reuse ;  /* 0x00008f0041407a23 */ /* 0x100fe2000001086c */
[C---:B--2---:R-:W-:Y:S01]  /*5c80*/  HMMA.16816.F32 R28, R16.reuse, R32, R28 ;  /* 0x00000020101c723c */ /* 0x044fe2000000181c */
[--C-:B------:R-:W-:Y:S02]  /*5c90*/  FFMA.FTZ R63, R72, c[0x0][0x23c], -R108.reuse ;  /* 0x00008f00483f7a23 */ /* 0x100fe4000001086c */
[--C-:B------:R-:W-:Y:S02]  /*5ca0*/  FFMA.FTZ R70, R61, c[0x0][0x23c], -R108.reuse ;  /* 0x00008f003d467a23 */ /* 0x100fe4000001086c */
[--C-:B------:R-:W-:Y:S01]  /*5cb0*/  FFMA.FTZ R56, R56, c[0x0][0x23c], -R108.reuse ;  /* 0x00008f0038387a23 */ /* 0x100fe2000001086c */
[----:B------:R-:W2:Y:S01]  /*5cc0*/  MUFU.EX2 R163, R163 ;  /* 0x000000a300a37308 */ /* 0x000ea20000000800 */
[--C-:B------:R-:W-:Y:S01]  /*5cd0*/  FFMA.FTZ R57, R57, c[0x0][0x23c], -R108.reuse ;  /* 0x00008f0039397a23 */ /* 0x100fe2000001086c */
[----:B------:R-:W-:Y:S01]  /*5ce0*/  HMMA.16816.F32 R24, R16, R34, R24 ;  /* 0x000000221018723c */ /* 0x000fe20000001818 */
[----:B------:R-:W4:Y:S01]  /*5cf0*/  LDSM.16.MT88.4 R32, [R209+0x6000] ;  /* 0x00600000d120783b */ /* 0x000f220000004200 */
[----:B------:R-:W-:-:S02]  /*5d00*/  FFMA.FTZ R53, R53, c[0x0][0x23c], -R108 ;  /* 0x00008f0035357a23 */ /* 0x000fc4000001086c */
[--C-:B------:R-:W-:Y:S02]  /*5d10*/  FFMA.FTZ R49, R49, c[0x0][0x23c], -R108.reuse ;  /* 0x00008f0031317a23 */ /* 0x100fe4000001086c */
[----:B------:R-:W-:Y:S01]  /*5d20*/  MUFU.EX2 R173, R173 ;  /* 0x000000ad00ad7308 */ /* 0x000fe20000000800 */
[----:B------:R-:W-:Y:S01]  /*5d30*/  F2FP.PACK_AB R17, R75, R74 ;  /* 0x0000004a4b11723e */ /* 0x000fe200000000ff */
[----:B------:R-:W-:Y:S01]  /*5d40*/  FADD.FTZ R74, R74, R71 ;  /* 0x000000474a4a7221 */ /* 0x000fe20000010000 */
[----:B------:R-:W-:Y:S01]  /*5d50*/  F2FP.PACK_AB R19, R79, R78 ;  /* 0x0000004e4f13723e */ /* 0x000fe200000000ff */
[----:B------:R-:W-:Y:S01]  /*5d60*/  FFMA.FTZ R80, R80, c[0x0][0x23c], -R108 ;  /* 0x00008f0050507a23 */ /* 0x000fe2000001086c */
[----:B-----5:R-:W-:Y:S01]  /*5d70*/  F2FP.PACK_AB R16, R122, R147 ;  /* 0x000000937a10723e */ /* 0x020fe200000000ff */
[----:B------:R-:W-:Y:S01]  /*5d80*/  FADD.FTZ R75, R75, R74 ;  /* 0x0000004a4b4b7221 */ /* 0x000fe20000010000 */
[----:B------:R-:W-:Y:S01]  /*5d90*/  F2FP.PACK_AB R18, R145, R124 ;  /* 0x0000007c9112723e */ /* 0x000fe200000000ff */
[----:B------:R-:W5:Y:S02]  /*5da0*/  MUFU.EX2 R132, R132 ;  /* 0x0000008400847308 */ /* 0x000f640000000800 */
[----:B------:R-:W-:-:S04]  /*5db0*/  FADD.FTZ R78, R78, R75 ;  /* 0x0000004b4e4e7221 */ /* 0x000fc80000010000 */
[C---:B------:R-:W-:Y:S01]  /*5dc0*/  HMMA.16816.F32 R12, R16.reuse, R36, R12 ;  /* 0x00000024100c723c */ /* 0x040fe2000000180c */
[----:B------:R-:W-:Y:S01]  /*5dd0*/  FADD.FTZ R79, R79, R78 ;  /* 0x0000004e4f4f7221 */ /* 0x000fe20000010000 */
[----:B------:R-:W-:Y:S06]  /*5de0*/  MUFU.EX2 R136, R136 ;  /* 0x0000008800887308 */ /* 0x000fec0000000800 */
[C---:B------:R-:W-:Y:S01]  /*5df0*/  HMMA.16816.F32 R8, R16.reuse, R38, R8 ;  /* 0x000000261008723c */ /* 0x040fe20000001808 */
[----:B------:R-:W5:Y:S01]  /*5e00*/  LDSM.16.MT88.4 R36, [R208+0x6000] ;  /* 0x00600000d024783b */ /* 0x000f620000004200 */
[----:B------:R-:W1:Y:S06]  /*5e10*/  MUFU.EX2 R177, R177 ;  /* 0x000000b100b17308 */ /* 0x000e6c0000000800 */
[C---:B---3--:R-:W-:Y:S02]  /*5e20*/  HMMA.16816.F32 R28, R16.reuse, R20, R28 ;  /* 0x00000014101c723c */ /* 0x048fe4000000181c */
[----:B------:R-:W-:Y:S06]  /*5e30*/  MUFU.EX2 R181, R181 ;  /* 0x000000b500b57308 */ /* 0x000fec0000000800 */
[----:B------:R-:W-:Y:S01]  /*5e40*/  HMMA.16816.F32 R24, R16, R22, R24 ;  /* 0x000000161018723c */ /* 0x000fe20000001818 */
[----:B------:R-:W3:Y:S01]  /*5e50*/  LDSM.16.MT88.4 R20, [R209+0x6400] ;  /* 0x00640000d114783b */ /* 0x000ee20000004200 */
[----:B------:R-:W3:Y:S05]  /*5e60*/  MUFU.EX2 R138, R138 ;  /* 0x0000008a008a7308 */ /* 0x000eea0000000800 */
[----:B------:R-:W-:Y:S01]  /*5e70*/  F2FP.PACK_AB R17, R83, R82 ;  /* 0x000000525311723e */ /* 0x000fe200000000ff */
[----:B------:R-:W-:Y:S01]  /*5e80*/  FADD.FTZ R82, R82, R79 ;  /* 0x0000004f52527221 */ /* 0x000fe20000010000 */
[----:B------:R-:W-:Y:S01]  /*5e90*/  F2FP.PACK_AB R19, R87, R86 ;  /* 0x000000565713723e */ /* 0x000fe200000000ff */
[----:B------:R-:W-:Y:S01]  /*5ea0*/  MUFU.EX2 R140, R140 ;  /* 0x0000008c008c7308 */ /* 0x000fe20000000800 */
[----:B-1----:R-:W-:Y:S01]  /*5eb0*/  F2FP.PACK_AB R16, R128, R159 ;  /* 0x0000009f8010723e */ /* 0x002fe200000000ff */
[----:B------:R-:W-:Y:S01]  /*5ec0*/  FADD.FTZ R83, R83, R82 ;  /* 0x0000005253537221 */ /* 0x000fe20000010000 */
[----:B--2---:R-:W-:-:S03]  /*5ed0*/  F2FP.PACK_AB R18, R163, R130 ;  /* 0x00000082a312723e */ /* 0x004fc600000000ff */
[----:B------:R-:W-:Y:S02]  /*5ee0*/  FADD.FTZ R86, R86, R83 ;  /* 0x0000005356567221 */ /* 0x000fe40000010000 */
[----:B------:R-:W1:Y:S02]  /*5ef0*/  MUFU.EX2 R185, R185 ;  /* 0x000000b900b97308 */ /* 0x000e640000000800 */
[----:B----4-:R-:W-:Y:S01]  /*5f00*/  HMMA.16816.F32 R12, R16, R32, R12 ;  /* 0x00000020100c723c */ /* 0x010fe2000000180c */
[----:B------:R-:W-:-:S05]  /*5f10*/  FADD.FTZ R87, R87, R86 ;  /* 0x0000005657577221 */ /* 0x000fca0000010000 */
[----:B------:R-:W-:Y:S02]  /*5f20*/  MUFU.EX2 R191, R191 ;  /* 0x000000bf00bf7308 */ /* 0x000fe40000000800 */
[C---:B------:R-:W-:Y:S01]  /*5f30*/  HMMA.16816.F32 R8, R16.reuse, R34, R8 ;  /* 0x000000221008723c */ /* 0x040fe20000001808 */
[----:B------:R-:W2:Y:S05]  /*5f40*/  LDSM.16.MT88.4 R32, [R208+0x6400] ;  /* 0x00640000d020783b */ /* 0x000eaa0000004200 */
[----:B------:R-:W4:Y:S02]  /*5f50*/  MUFU.EX2 R142, R142 ;  /* 0x0000008e008e7308 */ /* 0x000f240000000800 */
[C---:B-----5:R-:W-:Y:S06]  /*5f60*/  HMMA.16816.F32 R28, R16.reuse, R36, R28 ;  /* 0x00000024101c723c */ /* 0x060fec000000181c */
[----:B------:R-:W-:Y:S02]  /*5f70*/  MUFU.EX2 R144, R144 ;  /* 0x0000009000907308 */ /* 0x000fe40000000800 */
[----:B------:R-:W-:Y:S01]  /*5f80*/  HMMA.16816.F32 R24, R16, R38, R24 ;  /* 0x000000261018723c */ /* 0x000fe20000001818 */
[----:B------:R-:W5:Y:S05]  /*5f90*/  LDSM.16.MT88.4 R36, [R209+0x6800] ;  /* 0x00680000d124783b */ /* 0x000f6a0000004200 */
[----:B------:R-:W1:Y:S01]  /*5fa0*/  MUFU.EX2 R183, R183 ;  /* 0x000000b700b77308 */ /* 0x000e620000000800 */
[----:B------:R-:W-:Y:S01]  /*5fb0*/  F2FP.PACK_AB R17, R91, R90 ;  /* 0x0000005a5b11723e */ /* 0x000fe200000000ff */
[----:B------:R-:W-:Y:S01]  /*5fc0*/  FADD.FTZ R90, R90, R87 ;  /* 0x000000575a5a7221 */ /* 0x000fe20000010000 */
[----:B------:R-:W-:-:S02]  /*5fd0*/  F2FP.PACK_AB R19, R85, R84 ;  /* 0x000000545513723e */ /* 0x000fc400000000ff */
[----:B------:R-:W-:Y:S01]  /*5fe0*/  F2FP.PACK_AB R16, R132, R173 ;  /* 0x000000ad8410723e */ /* 0x000fe200000000ff */
[----:B------:R-:W-:Y:S01]  /*5ff0*/  FADD.FTZ R91, R91, R90 ;  /* 0x0000005a5b5b7221 */ /* 0x000fe20000010000 */
[----:B------:R-:W-:Y:S01]  /*6000*/  F2FP.PACK_AB R18, R177, R136 ;  /* 0x00000088b112723e */ /* 0x000fe200000000ff */
[----:B------:R-:W-:Y:S02]  /*6010*/  MUFU.EX2 R146, R146 ;  /* 0x0000009200927308 */ /* 0x000fe40000000800 */
[----:B------:R-:W-:-:S04]  /*6020*/  FADD.FTZ R84, R84, R91 ;  /* 0x0000005b54547221 */ /* 0x000fc80000010000 */
[C---:B---3--:R-:W-:Y:S01]  /*6030*/  HMMA.16816.F32 R12, R16.reuse, R20, R12 ;  /* 0x00000014100c723c */ /* 0x048fe2000000180c */
[----:B------:R-:W-:Y:S01]  /*6040*/  FADD.FTZ R85, R85, R84 ;  /* 0x0000005455557221 */ /* 0x000fe20000010000 */
[----:B------:R-:W3:Y:S06]  /*6050*/  MUFU.EX2 R149, R149 ;  /* 0x0000009500957308 */ /* 0x000eec0000000800 */
[C---:B------:R-:W-:Y:S01]  /*6060*/  HMMA.16816.F32 R8, R16.reuse, R22, R8 ;  /* 0x000000161008723c */ /* 0x040fe20000001808 */
[----:B------:R-:W3:Y:S01]  /*6070*/  LDSM.16.MT88.4 R20, [R208+0x6800] ;  /* 0x00680000d014783b */ /* 0x000ee20000004200 */
        /* <DEDUP_REMOVED lines=10> */
[----:B------:R-:W-:Y:S01]  /*6120*/  F2FP.PACK_AB R16, R138, R181 ;  /* 0x000000b58a10723e */ /* 0x000fe200000000ff */
[----:B------:R-:W-:Y:S01]  /*6130*/  FADD.FTZ R77, R77, R76 ;  /* 0x0000004c4d4d7221 */ /* 0x000fe20000010000 */
[----:B-1----:R-:W-:-:S03]  /*6140*/  F2FP.PACK_AB R18, R185, R140 ;  /* 0x0000008cb912723e */ /* 0x002fc600000000ff */
[----:B------:R-:W-:Y:S02]  /*6150*/  FADD.FTZ R68, R68, R77 ;  /* 0x0000004d44447221 */ /* 0x000fe40000010000 */
[----:B------:R-:W-:Y:S02]  /*6160*/  MUFU.EX2 R153, R153 ;  /* 0x0000009900997308 */ /* 0x000fe40000000800 */
[----:B-----5:R-:W-:Y:S01]  /*6170*/  HMMA.16816.F32 R12, R16, R36, R12 ;  /* 0x00000024100c723c */ /* 0x020fe2000000180c */
[----:B------:R-:W-:-:S05]  /*6180*/  FADD.FTZ R73, R73, R68 ;  /* 0x0000004449497221 */ /* 0x000fca0000010000 */
        /* <DEDUP_REMOVED lines=8> */
[----:B----4-:R-:W-:Y:S01]  /*6210*/  F2FP.PACK_AB R20, R142, R191 ;  /* 0x000000bf8e14723e */ /* 0x010fe200000000ff */
[----:B------:R-:W4:Y:S01]  /*6220*/  LDSM.16.MT88.4 R16, [R209+0x7000] ;  /* 0x00700000d110783b */ /* 0x000f220000004200 */
[----:B------:R-:W-:-:S03]  /*6230*/  FADD.FTZ R60, R60, R73 ;  /* 0x000000493c3c7221 */ /* 0x000fc60000010000 */
        /* <DEDUP_REMOVED lines=8> */
[----:B------:R2:W-:Y:S02]  /*62c0*/  MUFU.EX2 R46, R47 ;  /* 0x0000002f002e7308 */ /* 0x0005e40000000800 */
[C---:B------:R-:W-:Y:S01]  /*62d0*/  HMMA.16816.F32 R8, R20.reuse, R34, R8 ;  /* 0x000000221408723c */ /* 0x040fe20000001808 */
[----:B------:R-:W1:Y:S05]  /*62e0*/  LDSM.16.MT88.4 R32, [R208+0x7000] ;  /* 0x00700000d020783b */ /* 0x000e6a0000004200 */
[----:B------:R-:W-:Y:S02]  /*62f0*/  MUFU.EX2 R97, R97 ;  /* 0x0000006100617308 */ /* 0x000fe40000000800 */
[----:B-----5:R-:W-:Y:S01]  /*6300*/  HMMA.16816.F32 R28, R20, R36, R28 ;  /* 0x00000024141c723c */ /* 0x020fe2000000181c */
[----:B--2---:R-:W-:-:S06]  /*6310*/  FFMA.FTZ R47, R117, c[0x0][0x23c], -R108 ;  /* 0x00008f00752f7a23 */ /* 0x004fcc000001086c */
[----:B------:R-:W-:Y:S01]  /*6320*/  F2FP.PACK_AB R37, R93, R44 ;  /* 0x0000002c5d25723e */ /* 0x000fe200000000ff */
[----:B------:R-:W-:Y:S01]  /*6330*/  HMMA.16816.F32 R24, R20, R38, R24 ;  /* 0x000000261418723c */ /* 0x000fe20000001818 */
[----:B------:R-:W2:Y:S01]  /*6340*/  LDSM.16.MT88.4 R20, [R209+0x7400] ;  /* 0x00740000d114783b */ /* 0x000ea20000004200 */
[----:B------:R-:W-:Y:S01]  /*6350*/  F2FP.PACK_AB R36, R149, R146 ;  /* 0x000000929524723e */ /* 0x000fe200000000ff */
[----:B------:R-:W5:Y:S04]  /*6360*/  MUFU.EX2 R96, R96 ;  /* 0x0000006000607308 */ /* 0x000f680000000800 */
[----:B------:R-:W-:Y:S02]  /*6370*/  F2FP.PACK_AB R39, R106, R107 ;  /* 0x0000006b6a27723e */ /* 0x000fe400000000ff */
[----:B------:R-:W-:-:S02]  /*6380*/  F2FP.PACK_AB R38, R167, R150 ;  /* 0x00000096a726723e */ /* 0x000fc400000000ff */
[----:B------:R-:W-:Y:S05]  /*6390*/  MUFU.EX2 R95, R95 ;  /* 0x0000005f005f7308 */ /* 0x000fea0000000800 */
[C---:B----4-:R-:W-:Y:S03]  /*63a0*/  HMMA.16816.F32 R12, R36.reuse, R16, R12 ;  /* 0x00000010240c723c */ /* 0x050fe6000000180c */
[----:B------:R-:W4:Y:S05]  /*63b0*/  MUFU.EX2 R94, R94 ;  /* 0x0000005e005e7308 */ /* 0x000f2a0000000800 */
[C---:B------:R-:W-:Y:S01]  /*63c0*/  HMMA.16816.F32 R8, R36.reuse, R18, R8 ;  /* 0x000000122408723c */ /* 0x040fe20000001808 */
[----:B------:R-:W3:Y:S02]  /*63d0*/  LDSM.16.MT88.4 R16, [R208+0x7400] ;  /* 0x00740000d010783b */ /* 0x000ee40000004200 */
[----:B------:R-:W-:Y:S05]  /*63e0*/  MUFU.EX2 R5, R5 ;  /* 0x0000000500057308 */ /* 0x000fea0000000800 */
[C---:B-1----:R-:W-:Y:S03]  /*63f0*/  HMMA.16816.F32 R28, R36.reuse, R32, R28 ;  /* 0x00000020241c723c */ /* 0x042fe6000000181c */
[----:B------:R-:W1:Y:S05]  /*6400*/  MUFU.EX2 R58, R119 ;  /* 0x00000077003a7308 */ /* 0x000e6a0000000800 */
[----:B------:R-:W-:Y:S01]  /*6410*/  HMMA.16816.F32 R32, R36, R34, R24 ;  /* 0x000000222420723c */ /* 0x000fe20000001818 */
[----:B------:R-:W1:Y:S02]  /*6420*/  LDSM.16.MT88.4 R24, [R209+0x7800] ;  /* 0x00780000d118783b */ /* 0x000e640000004200 */
[----:B------:R-:W-:Y:S04]  /*6430*/  MUFU.EX2 R47, R47 ;  /* 0x0000002f002f7308 */ /* 0x000fe80000000800 */
[----:B------:R-:W-:-:S02]  /*6440*/  F2FP.PACK_AB R37, R104, R105 ;  /* 0x000000696825723e */ /* 0x000fc400000000ff */
[----:B------:R-:W-:Y:S02]  /*6450*/  F2FP.PACK_AB R39, R102, R103 ;  /* 0x000000676627723e */ /* 0x000fe400000000ff */
[----:B------:R-:W-:Y:S01]  /*6460*/  F2FP.PACK_AB R36, R157, R152 ;  /* 0x000000989d24723e */ /* 0x000fe200000000ff */
[----:B------:R-:W1:Y:S01]  /*6470*/  MUFU.EX2 R62, R62 ;  /* 0x0000003e003e7308 */ /* 0x000e620000000800 */
[----:B------:R-:W-:-:S07]  /*6480*/  F2FP.PACK_AB R38, R154, R153 ;  /* 0x000000999a26723e */ /* 0x000fce00000000ff */
[C---:B--2---:R-:W-:Y:S01]  /*6490*/  HMMA.16816.F32 R12, R36.reuse, R20, R12 ;  /* 0x00000014240c723c */ /* 0x044fe2000000180c */
[----:B------:R-:W-:Y:S07]  /*64a0*/  MUFU.EX2 R3, R3 ;  /* 0x0000000300037308 */ /* 0x000fee0000000800 */
[C---:B------:R-:W-:Y:S01]  /*64b0*/  HMMA.16816.F32 R8, R36.reuse, R22, R8 ;  /* 0x000000162408723c */ /* 0x040fe20000001808 */
[----:B------:R-:W2:Y:S01]  /*64c0*/  LDSM.16.MT88.4 R20, [R208+0x7800] ;  /* 0x00780000d014783b */ /* 0x000ea20000004200 */
[----:B------:R-:W1:Y:S06]  /*64d0*/  MUFU.EX2 R4, R4 ;  /* 0x0000000400047308 */ /* 0x000e6c0000000800 */
[C---:B---3--:R-:W-:Y:S02]  /*64e0*/  HMMA.16816.F32 R28, R36.reuse, R16, R28 ;  /* 0x00000010241c723c */ /* 0x048fe4000000181c */
[----:B------:R-:W-:Y:S05]  /*64f0*/  MUFU.EX2 R110, R110 ;  /* 0x0000006e006e7308 */ /* 0x000fea0000000800 */
[----:B------:R-:W-:Y:S01]  /*6500*/  F2FP.PACK_AB R17, R100, R101 ;  /* 0x000000656411723e */ /* 0x000fe200000000ff */
[----:B------:R-:W-:Y:S01]  /*6510*/  HMMA.16816.F32 R32, R36, R18, R32 ;  /* 0x000000122420723c */ /* 0x000fe20000001820 */
[----:B------:R-:W-:Y:S01]  /*6520*/  F2FP.PACK_AB R16, R156, R139 ;  /* 0x0000008b9c10723e */ /* 0x000fe200000000ff */
[----:B------:R-:W3:Y:S01]  /*6530*/  LDSM.16.MT88.4 R36, [R209+0x7c00] ;  /* 0x007c0000d124783b */ /* 0x000ee20000004200 */
[----:B------:R-:W2:Y:S04]  /*6540*/  MUFU.EX2 R155, R155 ;  /* 0x0000009b009b7308 */ /* 0x000ea80000000800 */
        /* <DEDUP_REMOVED lines=8> */
[----:B------:R-:W-:Y:S03]  /*65d0*/  MUFU.EX2 R64, R64 ;  /* 0x0000004000407308 */ /* 0x000fe60000000800 */
[----:B------:R-:W-:Y:S01]  /*65e0*/  FADD.FTZ R55, R131, R24 ;  /* 0x0000001883377221 */ /* 0x000fe20000010000 */
[C---:B--2---:R-:W-:Y:S01]  /*65f0*/  HMMA.16816.F32 R28, R16.reuse, R20, R28 ;  /* 0x00000014101c723c */ /* 0x044fe2000000181c */
[----:B------:R-:W1:Y:S02]  /*6600*/  LDSM.16.MT88.4 R24, [R208+0x7c00] ;  /* 0x007c0000d018783b */ /* 0x000e640000004200 */
        /* <DEDUP_REMOVED lines=8> */
[----:B-----5:R-:W-:Y:S02]  /*6690*/  F2FP.PACK_AB R17, R96, R97 ;  /* 0x000000616011723e */ /* 0x020fe400000000ff */
[----:B----4-:R-:W-:Y:S01]  /*66a0*/  F2FP.PACK_AB R19, R94, R95 ;  /* 0x0000005f5e13723e */ /* 0x010fe200000000ff */
[----:B------:R-:W-:Y:S01]  /*66b0*/  FADD.FTZ R21, R122, R21 ;  /* 0x000000157a157221 */ /* 0x000fe20000010000 */
[----:B------:R-:W-:Y:S01]  /*66c0*/  F2FP.PACK_AB R16, R58, R5 ;  /* 0x000000053a10723e */ /* 0x000fe200000000ff */
[----:B------:R-:W2:Y:S01]  /*66d0*/  MUFU.EX2 R55, R55 ;  /* 0x0000003700377308 */ /* 0x000ea20000000800 */
[----:B------:R-:W-:Y:S01]  /*66e0*/  F2FP.PACK_AB R18, R62, R47 ;  /* 0x0000002f3e12723e */ /* 0x000fe200000000ff */
[----:B------:R-:W-:-:S02]  /*66f0*/  FADD.FTZ R124, R124, R21 ;  /* 0x000000157c7c7221 */ /* 0x000fc40000010000 */
[----:B------:R-:W4:Y:S02]  /*6700*/  LDSM.16.MT88.4 R20, [R209+0x8000] ;  /* 0x00800000d114783b */ /* 0x000f240000004200 */
[----:B------:R-:W-:Y:S02]  /*6710*/  FADD.FTZ R124, R145, R124 ;  /* 0x0000007c917c7221 */ /* 0x000fe40000010000 */
[----:B---3--:R-:W-:Y:S01]  /*6720*/  HMMA.16816.F32 R12, R16, R36, R12 ;  /* 0x00000024100c723c */ /* 0x008fe2000000180c */
[----:B------:R-:W-:Y:S01]  /*6730*/  MUFU.EX2 R148, R148 ;  /* 0x0000009400947308 */ /* 0x000fe20000000800 */
[----:B------:R-:W-:-:S04]  /*6740*/  FADD.FTZ R159, R159, R124 ;  /* 0x0000007c9f9f7221 */ /* 0x000fc80000010000 */
[----:B------:R-:W-:Y:S02]  /*6750*/  FADD.FTZ R159, R128, R159 ;  /* 0x0000009f809f7221 */ /* 0x000fe40000010000 */
[C---:B------:R-:W-:Y:S01]  /*6760*/  HMMA.16816.F32 R8, R16.reuse, R38, R8 ;  /* 0x000000261008723c */ /* 0x040fe20000001808 */
[----:B------:R-:W3:Y:S01]  /*6770*/  LDSM.16.MT88.4 R36, [R208+0x8000] ;  /* 0x00800000d024783b */ /* 0x000ee20000004200 */
[----:B------:R-:W-:Y:S01]  /*6780*/  FADD.FTZ R130, R130, R159 ;  /* 0x0000009f82827221 */ /* 0x000fe20000010000 */
[----:B------:R-:W5:Y:S03]  /*6790*/  MUFU.EX2 R123, R123 ;  /* 0x0000007b007b7308 */ /* 0x000f660000000800 */
[----:B------:R-:W-:Y:S02]  /*67a0*/  FADD.FTZ R130, R163, R130 ;  /* 0x00000082a3827221 */ /* 0x000fe40000010000 */
[----:B-1----:R-:W-:Y:S02]  /*67b0*/  HMMA.16816.F32 R28, R16, R24, R28 ;  /* 0x00000018101c723c */ /* 0x002fe4000000181c */
[----:B------:R-:W-:Y:S01]  /*67c0*/  FADD.FTZ R173, R173, R130 ;  /* 0x00000082adad7221 */ /* 0x000fe20000010000 */
[----:B------:R-:W-:Y:S03]  /*67d0*/  MUFU.EX2 R63, R63 ;  /* 0x0000003f003f7308 */ /* 0x000fe60000000800 */
[----:B------:R-:W-:-:S02]  /*67e0*/  FADD.FTZ R173, R132, R173 ;  /* 0x000000ad84ad7221 */ /* 0x000fc40000010000 */
[----:B------:R-:W-:Y:S02]  /*67f0*/  HMMA.16816.F32 R32, R16, R26, R32 ;  /* 0x0000001a1020723c */ /* 0x000fe40000001820 */
[----:B------:R-:W-:Y:S01]  /*6800*/  FADD.FTZ R24, R136, R173 ;  /* 0x000000ad88187221 */ /* 0x000fe20000010000 */
[----:B------:R-:W1:Y:S03]  /*6810*/  MUFU.EX2 R70, R70 ;  /* 0x0000004600467308 */ /* 0x000e660000000800 */
[----:B------:R-:W-:Y:S01]  /*6820*/  FADD.FTZ R24, R177, R24 ;  /* 0x00000018b1187221 */ /* 0x000fe20000010000 */
[----:B------:R-:W-:Y:S02]  /*6830*/  F2FP.PACK_AB R17, R4, R3 ;  /* 0x000000030411723e */ /* 0x000fe400000000ff */
[----:B------:R-:W-:Y:S02]  /*6840*/  F2FP.PACK_AB R19, R155, R110 ;  /* 0x0000006e9b13723e */ /* 0x000fe400000000ff */
[----:B--2---:R-:W-:Y:S01]  /*6850*/  F2FP.PACK_AB R16, R66, R55 ;  /* 0x000000374210723e */ /* 0x004fe200000000ff */
[----:B------:R-:W-:Y:S01]  /*6860*/  MUFU.EX2 R56, R56 ;  /* 0x0000003800387308 */ /* 0x000fe20000000800 */
[----:B------:R-:W-:-:S07]  /*6870*/  F2FP.PACK_AB R18, R64, R59 ;  /* 0x0000003b4012723e */ /* 0x000fce00000000ff */
[C---:B----4-:R-:W-:Y:S01]  /*6880*/  HMMA.16816.F32 R12, R16.reuse, R20, R12 ;  /* 0x00000014100c723c */ /* 0x050fe2000000180c */
[----:B------:R-:W2:Y:S06]  /*6890*/  MUFU.EX2 R57, R57 ;  /* 0x0000003900397308 */ /* 0x000eac0000000800 */
[----:B------:R-:W-:Y:S01]  /*68a0*/  FADD.FTZ R21, R181, R24 ;  /* 0x00000018b5157221 */ /* 0x000fe20000010000 */
[----:B---3--:R-:W-:Y:S01]  /*68b0*/  HMMA.16816.F32 R28, R16, R36, R28 ;  /* 0x00000024101c723c */ /* 0x008fe2000000181c */
[----:B------:R-:W3:Y:S01]  /*68c0*/  LDSM.16.MT88.4 R24, [R209+0x8400] ;  /* 0x00840000d118783b */ /* 0x000ee20000004200 */
[----:B------:R-:W4:Y:S01]  /*68d0*/  MUFU.EX2 R111, R111 ;  /* 0x0000006f006f7308 */ /* 0x000f220000000800 */
[----:B------:R-:W-:-:S04]  /*68e0*/  FADD.FTZ R21, R138, R21 ;  /* 0x000000158a157221 */ /* 0x000fc80000010000 */
        /* <DEDUP_REMOVED lines=8> */
[----:B------:R-:W4:Y:S01]  /*6970*/  LDSM.16.MT88.4 R20, [R208+0x8400] ;  /* 0x00840000d014783b */ /* 0x000f220000004200 */
[----:B------:R-:W-:Y:S01]  /*6980*/  FADD.FTZ R107, R107, R36 ;  /* 0x000000246b6b7221 */ /* 0x000fe20000010000 */
[----:B------:R-:W3:Y:S01]  /*6990*/  MUFU.EX2 R40, R40 ;  /* 0x0000002800287308 */ /* 0x000ee20000000800 */
[----:B------:R-:W-:Y:S01]  /*69a0*/  FADD.FTZ R191, R142, R191 ;  /* 0x000000bf8ebf7221 */ /* 0x000fe20000010000 */
[----:B------:R-:W4:Y:S01]  /*69b0*/  LDSM.16.MT88.4 R36, [R209+0x8800] ;  /* 0x00880000d124783b */ /* 0x000f220000004200 */
[----:B------:R-:W-:Y:S01]  /*69c0*/  FADD.FTZ R106, R106, R107 ;  /* 0x0000006b6a6a7221 */ /* 0x000fe20000010000 */
[----:B------:R-:W-:Y:S01]  /*69d0*/  F2FP.PACK_AB R17, R169, R134 ;  /* 0x00000086a911723e */ /* 0x000fe200000000ff */
[----:B------:R-:W-:Y:S01]  /*69e0*/  FADD.FTZ R144, R144, R191 ;  /* 0x000000bf90907221 */ /* 0x000fe20000010000 */
[----:B-----5:R-:W-:Y:S01]  /*69f0*/  F2FP.PACK_AB R19, R123, R148 ;  /* 0x000000947b13723e */ /* 0x020fe200000000ff */
[----:B------:R-:W-:Y:S01]  /*6a00*/  FADD.FTZ R105, R105, R106 ;  /* 0x0000006a69697221 */ /* 0x000fe20000010000 */
[----:B-1----:R-:W-:Y:S01]  /*6a10*/  F2FP.PACK_AB R16, R70, R63 ;  /* 0x0000003f4610723e */ /* 0x002fe200000000ff */
[----:B------:R-:W-:Y:S01]  /*6a20*/  FADD.FTZ R183, R183, R144 ;  /* 0x00000090b7b77221 */ /* 0x000fe20000010000 */
[----:B--2---:R-:W-:Y:S01]  /*6a30*/  F2FP.PACK_AB R18, R57, R56 ;  /* 0x000000383912723e */ /* 0x004fe200000000ff */
[----:B------:R-:W-:Y:S01]  /*6a40*/  FFMA.FTZ R44, R48, c[0x0][0x23c], -R108 ;  /* 0x00008f00302c7a23 */ /* 0x000fe2000001086c */
[----:B------:R-:W-:Y:S01]  /*6a50*/  MUFU.EX2 R52, R80 ;  /* 0x0000005000347308 */ /* 0x000fe20000000800 */
[----:B------:R-:W-:Y:S01]  /*6a60*/  FADD.FTZ R146, R146, R183 ;  /* 0x000000b792927221 */ /* 0x000fe20000010000 */
[----:B------:R-:W-:Y:S01]  /*6a70*/  LDSM.16.MT88.4 R140, [R209+0x8c00] ;  /* 0x008c0000d18c783b */ /* 0x000fe20000004200 */
[----:B------:R-:W-:-:S02]  /*6a80*/  FADD.FTZ R104, R104, R105 ;  /* 0x0000006968687221 */ /* 0x000fc40000010000 */
[----:B------:R-:W-:Y:S02]  /*6a90*/  FADD.FTZ R149, R149, R146 ;  /* 0x0000009295957221 */ /* 0x000fe40000010000 */
[----:B------:R-:W-:Y:S01]  /*6aa0*/  FADD.FTZ R103, R103, R104 ;  /* 0x0000006867677221 */ /* 0x000fe20000010000 */
[----:B------:R-:W1:Y:S01]  /*6ab0*/  MUFU.EX2 R53, R53 ;  /* 0x0000003500357308 */ /* 0x000e620000000800 */
[----:B------:R-:W-:Y:S01]  /*6ac0*/  FADD.FTZ R150, R150, R149 ;  /* 0x0000009596967221 */ /* 0x000fe20000010000 */
[C---:B---3--:R-:W-:Y:S01]  /*6ad0*/  HMMA.16816.F32 R12, R16.reuse, R24, R12 ;  /* 0x00000018100c723c */ /* 0x048fe2000000180c */
[----:B------:R-:W-:Y:S02]  /*6ae0*/  FADD.FTZ R102, R102, R103 ;  /* 0x0000006766667221 */ /* 0x000fe40000010000 */
[----:B------:R-:W-:Y:S02]  /*6af0*/  FADD.FTZ R167, R167, R150 ;  /* 0x00000096a7a77221 */ /* 0x000fe40000010000 */
[----:B------:R-:W-:Y:S01]  /*6b00*/  FADD.FTZ R101, R101, R102 ;  /* 0x0000006665657221 */ /* 0x000fe20000010000 */
[----:B------:R-:W-:Y:S01]  /*6b10*/  MUFU.EX2 R44, R44 ;  /* 0x0000002c002c7308 */ /* 0x000fe20000000800 */
[----:B------:R-:W-:Y:S01]  /*6b20*/  FADD.FTZ R24, R152, R167 ;  /* 0x000000a798187221 */ /* 0x000fe20000010000 */
[----:B------:R-:W-:Y:S01]  /*6b30*/  HMMA.16816.F32 R8, R16, R26, R8 ;  /* 0x0000001a1008723c */ /* 0x000fe20000001808 */
[----:B------:R-:W-:-:S02]  /*6b40*/  FADD.FTZ R100, R100, R101 ;  /* 0x0000006564647221 */ /* 0x000fc40000010000 */
[----:B------:R-:W-:Y:S02]  /*6b50*/  FADD.FTZ R24, R157, R24 ;  /* 0x000000189d187221 */ /* 0x000fe40000010000 */
[----:B------:R-:W-:Y:S01]  /*6b60*/  FADD.FTZ R99, R99, R100 ;  /* 0x0000006463637221 */ /* 0x000fe20000010000 */
[----:B------:R-:W2:Y:S01]  /*6b70*/  MUFU.EX2 R49, R49 ;  /* 0x0000003100317308 */ /* 0x000ea20000000800 */
[----:B------:R-:W-:Y:S01]  /*6b80*/  FADD.FTZ R153, R153, R24 ;  /* 0x0000001899997221 */ /* 0x000fe20000010000 */
[C---:B----4-:R-:W-:Y:S01]  /*6b90*/  HMMA.16816.F32 R28, R16.reuse, R20, R28 ;  /* 0x00000014101c723c */ /* 0x050fe2000000181c */
[----:B------:R-:W-:Y:S01]  /*6ba0*/  FADD.FTZ R98, R98, R99 ;  /* 0x0000006362627221 */ /* 0x000fe20000010000 */
[----:B------:R-:W3:Y:S01]  /*6bb0*/  LDSM.16.MT88.4 R24, [R208+0x8800] ;  /* 0x00880000d018783b */ /* 0x000ee20000004200 */
        /* <DEDUP_REMOVED lines=8> */
[----:B------:R-:W4:Y:S01]  /*6c40*/  MUFU.EX2 R42, R42 ;  /* 0x0000002a002a7308 */ /* 0x000f220000000800 */
[----:B------:R-:W-:Y:S01]  /*6c50*/  F2FP.PACK_AB R17, R46, R111 ;  /* 0x0000006f2e11723e */ /* 0x000fe200000000ff */
[----:B------:R-:W-:Y:S01]  /*6c60*/  FADD.FTZ R127, R127, R156 ;  /* 0x0000009c7f7f7221 */ /* 0x000fe20000010000 */
[----:B------:R-:W-:Y:S01]  /*6c70*/  F2FP.PACK_AB R19, R40, R7 ;  /* 0x000000072813723e */ /* 0x000fe200000000ff */
[----:B------:R-:W-:Y:S01]  /*6c80*/  FADD.FTZ R94, R94, R95 ;  /* 0x0000005f5e5e7221 */ /* 0x000fe20000010000 */
[----:B-1----:R-:W-:Y:S01]  /*6c90*/  F2FP.PACK_AB R16, R53, R52 ;  /* 0x000000343510723e */ /* 0x002fe200000000ff */
[----:B------:R-:W-:Y:S01]  /*6ca0*/  FADD.FTZ R50, R50, R127 ;  /* 0x0000007f32327221 */ /* 0x000fe20000010000 */
[----:B--2---:R-:W-:Y:S01]  /*6cb0*/  F2FP.PACK_AB R18, R49, R44 ;  /* 0x0000002c3112723e */ /* 0x004fe200000000ff */
[----:B------:R-:W-:-:S02]  /*6cc0*/  FADD.FTZ R3, R3, R94 ;  /* 0x0000005e03037221 */ /* 0x000fc40000010000 */
[--C-:B------:R-:W-:Y:S02]  /*6cd0*/  FFMA.FTZ R22, R88, c[0x0][0x23c], -R108.reuse ;  /* 0x00008f0058167a23 */ /* 0x100fe4000001086c */
[----:B------:R-:W-:Y:S02]  /*6ce0*/  FADD.FTZ R3, R4, R3 ;  /* 0x0000000304037221 */ /* 0x000fe40000010000 */
[----:B------:R-:W-:Y:S01]  /*6cf0*/  HMMA.16816.F32 R12, R16, R36, R12 ;  /* 0x00000024100c723c */ /* 0x000fe2000000180c */
[----:B------:R-:W-:Y:S01]  /*6d00*/  FFMA.FTZ R23, R45, c[0x0][0x23c], -R108 ;  /* 0x00008f002d177a23 */ /* 0x000fe2000001086c */
[----:B------:R-:W-:Y:S01]  /*6d10*/  MUFU.EX2 R22, R22 ;  /* 0x0000001600167308 */ /* 0x000fe20000000800 */
[----:B------:R-:W-:Y:S02]  /*6d20*/  FADD.FTZ R110, R110, R3 ;  /* 0x000000036e6e7221 */ /* 0x000fe40000010000 */
[----:B------:R-:W-:Y:S02]  /*6d30*/  FFMA.FTZ R20, R43, c[0x0][0x23c], -R54 ;  /* 0x00008f002b147a23 */ /* 0x000fe40000010836 */
[----:B------:R-:W-:-:S02]  /*6d40*/  FADD.FTZ R37, R5, R50 ;  /* 0x0000003205257221 */ /* 0x000fc40000010000 */
[----:B------:R-:W-:Y:S01]  /*6d50*/  FADD.FTZ R155, R155, R110 ;  /* 0x0000006e9b9b7221 */ /* 0x000fe20000010000 */
[----:B------:R-:W1:Y:S01]  /*6d60*/  MUFU.EX2 R23, R23 ;  /* 0x0000001700177308 */ /* 0x000e620000000800 */
[----:B------:R-:W-:Y:S02]  /*6d70*/  FADD.FTZ R58, R58, R37 ;  /* 0x000000253a3a7221 */ /* 0x000fe40000010000 */
[C---:B------:R-:W-:Y:S01]  /*6d80*/  HMMA.16816.F32 R36, R16.reuse, R38, R8 ;  /* 0x000000261024723c */ /* 0x040fe20000001808 */
[----:B------:R-:W-:Y:S01]  /*6d90*/  FADD.FTZ R134, R134, R155 ;  /* 0x0000009b86867221 */ /* 0x000fe20000010000 */
[----:B------:R-:W2:Y:S01]  /*6da0*/  LDSM.16.MT88.4 R8, [R208+0x8c00] ;  /* 0x008c0000d008783b */ /* 0x000ea20000004200 */
[----:B------:R-:W-:Y:S02]  /*6db0*/  FADD.FTZ R47, R47, R58 ;  /* 0x0000003a2f2f7221 */ /* 0x000fe40000010000 */
[----:B------:R-:W-:Y:S01]  /*6dc0*/  FADD.FTZ R169, R169, R134 ;  /* 0x00000086a9a97221 */ /* 0x000fe20000010000 */
[----:B------:R-:W-:Y:S01]  /*6dd0*/  MUFU.EX2 R20, R20 ;  /* 0x0000001400147308 */ /* 0x000fe20000000800 */
[----:B------:R-:W-:Y:S01]  /*6de0*/  FADD.FTZ R62, R62, R47 ;  /* 0x0000002f3e3e7221 */ /* 0x000fe20000010000 */
[----:B---3--:R-:W-:Y:S01]  /*6df0*/  HMMA.16816.F32 R28, R16, R24, R28 ;  /* 0x00000018101c723c */ /* 0x008fe2000000181c */
[----:B------:R-:W-:-:S02]  /*6e00*/  FADD.FTZ R148, R148, R169 ;  /* 0x000000a994947221 */ /* 0x000fc40000010000 */
[----:B------:R-:W-:Y:S02]  /*6e10*/  FADD.FTZ R55, R55, R62 ;  /* 0x0000003e37377221 */ /* 0x000fe40000010000 */
[----:B------:R-:W-:Y:S02]  /*6e20*/  FFMA.FTZ R21, R51, c[0x0][0x23c], -R54 ;  /* 0x00008f0033157a23 */ /* 0x000fe40000010836 */
[----:B------:R-:W-:Y:S01]  /*6e30*/  FADD.FTZ R66, R66, R55 ;  /* 0x0000003742427221 */ /* 0x000fe20000010000 */
[----:B------:R-:W-:Y:S01]  /*6e40*/  HMMA.16816.F32 R32, R16, R26, R32 ;  /* 0x0000001a1020723c */ /* 0x000fe20000001820 */
[----:B------:R-:W-:Y:S02]  /*6e50*/  FFMA.FTZ R5, R92, c[0x0][0x23c], -R108 ;  /* 0x00008f005c057a23 */ /* 0x000fe4000001086c */
[----:B------:R-:W-:Y:S01]  /*6e60*/  FADD.FTZ R59, R59, R66 ;  /* 0x000000423b3b7221 */ /* 0x000fe20000010000 */
[----:B------:R-:W3:Y:S01]  /*6e70*/  MUFU.EX2 R21, R21 ;  /* 0x0000001500157308 */ /* 0x000ee20000000800 */
[----:B------:R-:W-:-:S02]  /*6e80*/  FFMA.FTZ R48, R109, c[0x0][0x23c], -R108 ;  /* 0x00008f006d307a23 */ /* 0x000fc4000001086c */
[----:B------:R-:W-:Y:S01]  /*6e90*/  FADD.FTZ R64, R64, R59 ;  /* 0x0000003b40407221 */ /* 0x000fe20000010000 */
[----:B----4-:R-:W-:Y:S01]  /*6ea0*/  F2FP.PACK_AB R17, R42, R41 ;  /* 0x000000292a11723e */ /* 0x010fe200000000ff */
[----:B------:R-:W-:Y:S01]  /*6eb0*/  FADD.FTZ R148, R123, R148 ;  /* 0x000000947b947221 */ /* 0x000fe20000010000 */
[----:B-1----:R-:W-:Y:S01]  /*6ec0*/  F2FP.PACK_AB R16, R23, R22 ;  /* 0x000000161710723e */ /* 0x002fe200000000ff */
[----:B------:R-:W-:Y:S01]  /*6ed0*/  FADD.FTZ R63, R63, R64 ;  /* 0x000000403f3f7221 */ /* 0x000fe20000010000 */
[----:B------:R-:W-:Y:S01]  /*6ee0*/  MUFU.EX2 R5, R5 ;  /* 0x0000000500057308 */ /* 0x000fe20000000800 */
[----:B------:R-:W-:Y:S02]  /*6ef0*/  FADD.FTZ R111, R111, R148 ;  /* 0x000000946f6f7221 */ /* 0x000fe40000010000 */
[----:B------:R-:W-:Y:S02]  /*6f00*/  FADD.FTZ R63, R70, R63 ;  /* 0x0000003f463f7221 */ /* 0x000fe40000010000 */
[----:B------:R-:W-:-:S02]  /*6f10*/  FADD.FTZ R46, R46, R111 ;  /* 0x0000006f2e2e7221 */ /* 0x000fc40000010000 */
[----:B------:R-:W-:Y:S01]  /*6f20*/  FADD.FTZ R56, R56, R63 ;  /* 0x0000003f38387221 */ /* 0x000fe20000010000 */
[----:B------:R-:W1:Y:S01]  /*6f30*/  MUFU.EX2 R48, R48 ;  /* 0x0000003000307308 */ /* 0x000e620000000800 */
[----:B------:R-:W-:Y:S01]  /*6f40*/  FADD.FTZ R7, R7, R46 ;  /* 0x0000002e07077221 */ /* 0x000fe20000010000 */
[----:B---3--:R-:W-:Y:S01]  /*6f50*/  F2FP.PACK_AB R19, R21, R20 ;  /* 0x000000141513723e */ /* 0x008fe200000000ff */
[----:B------:R-:W-:Y:S02]  /*6f60*/  FADD.FTZ R57, R57, R56 ;  /* 0x0000003839397221 */ /* 0x000fe40000010000 */
[----:B------:R-:W-:Y:S02]  /*6f70*/  FADD.FTZ R40, R40, R7 ;  /* 0x0000000728287221 */ /* 0x000fe40000010000 */
[----:B------:R-:W-:Y:S02]  /*6f80*/  FADD.FTZ R52, R52, R57 ;  /* 0x0000003934347221 */ /* 0x000fe40000010000 */
[----:B------:R-:W-:-:S02]  /*6f90*/  FADD.FTZ R41, R41, R40 ;  /* 0x0000002829297221 */ /* 0x000fc40000010000 */
[----:B------:R-:W-:Y:S02]  /*6fa0*/  FADD.FTZ R53, R53, R52 ;  /* 0x0000003435357221 */ /* 0x000fe40000010000 */
[----:B------:R-:W-:Y:S02]  /*6fb0*/  FADD.FTZ R41, R42, R41 ;  /* 0x000000292a297221 */ /* 0x000fe40000010000 */
[----:B------:R-:W-:Y:S01]  /*6fc0*/  FADD.FTZ R44, R44, R53 ;  /* 0x000000352c2c7221 */ /* 0x000fe20000010000 */
[----:B-1----:R-:W-:Y:S01]  /*6fd0*/  F2FP.PACK_AB R18, R48, R5 ;  /* 0x000000053012723e */ /* 0x002fe200000000ff */
[----:B------:R-:W-:Y:S02]  /*6fe0*/  FADD.FTZ R20, R20, R41 ;  /* 0x0000002914147221 */ /* 0x000fe40000010000 */
[----:B------:R-:W-:Y:S02]  /*6ff0*/  FADD.FTZ R49, R49, R44 ;  /* 0x0000002c31317221 */ /* 0x000fe40000010000 */
[----:B------:R-:W-:-:S02]  /*7000*/  FADD.FTZ R234, R21, R20 ;  /* 0x0000001415ea7221 */ /* 0x000fc40000010000 */
[----:B------:R-:W-:Y:S01]  /*7010*/  FADD.FTZ R22, R22, R49 ;  /* 0x0000003116167221 */ /* 0x000fe20000010000 */
[----:B------:R-:W-:Y:S03]  /*7020*/  HMMA.16816.F32 R144, R16, R140, R12 ;  /* 0x0000008c1090723c */ /* 0x000fe6000000180c */
[----:B------:R-:W-:-:S04]  /*7030*/  FADD.FTZ R22, R23, R22 ;  /* 0x0000001617167221 */ /* 0x000fc80000010000 */
[----:B------:R-:W-:Y:S01]  /*7040*/  FADD.FTZ R5, R5, R22 ;  /* 0x0000001605057221 */ /* 0x000fe20000010000 */
[----:B------:R-:W-:Y:S03]  /*7050*/  HMMA.16816.F32 R140, R16, R142, R36 ;  /* 0x0000008e108c723c */ /* 0x000fe60000001824 */
[----:B------:R-:W-:-:S05]  /*7060*/  FADD.FTZ R233, R48, R5 ;  /* 0x0000000530e97221 */ /* 0x000fca0000010000 */
[C---:B--2---:R-:W-:Y:S08]  /*7070*/  HMMA.16816.F32 R136, R16.reuse, R8, R28 ;  /* 0x000000081088723c */ /* 0x044ff0000000181c */
        /* <DEDUP_REMOVED lines=8> */
[----:B------:R-:W-:Y:S02]  /*7100*/  IADD3 R11, R3, 0x100, RZ ;  /* 0x00000100030b7810 */ /* 0x000fe40007ffe0ff */
        /* <DEDUP_REMOVED lines=55> */
.L_x_1552:
[----:B------:R-:W-:-:S04]  /*7480*/  LEA R7, -R6, RZ, 0x8 ;  /* 0x000000ff06077211 */ /* 0x000fc800078e41ff */
[----:B------:R-:W-:Y:S02]  /*7490*/  SHF.R.S32.HI R4, RZ, 0x1f, R7 ;  /* 0x0000001fff047819 */ /* 0x000fe40000011407 */
.L_x_1553:
[C---:B------:R-:W-:Y:S01]  /*74a0*/  LEA R216, P0, R7.reuse, R216, 0x1 ;  /* 0x000000d807d87211 */ /* 0x040fe200078008ff */
[C---:B------:R-:W-:Y:S02]  /*74b0*/  IMAD.SHL.U32 R5, R6.reuse, 0x40, RZ ;  /* 0x0000004006057824 */ /* 0x040fe400078e00ff */
[----:B------:R-:W-:Y:S01]  /*74c0*/  IMAD.MOV.U32 R3, RZ, RZ, 0x6 ;  /* 0x00000006ff037424 */ /* 0x000fe200078e00ff */
[----:B------:R-:W-:Y:S02]  /*74d0*/  LEA.HI.X R215, R7, R215, R4, 0x1, P0 ;  /* 0x000000d707d77211 */ /* 0x000fe400000f0c04 */
[----:B------:R-:W-:Y:S02]  /*74e0*/  IADD3 R8, P0, R5, R216, RZ ;  /* 0x000000d805087210 */ /* 0x000fe40007f1e0ff */
[----:B------:R-:W-:Y:S01]  /*74f0*/  SHF.L.U64.HI R6, R6, R3, c[0x0][0x1a4] ;  /* 0x0000690006067619 */ /* 0x000fe20000010203 */
[----:B------:R-:W-:Y:S01]  /*7500*/  IMAD.MOV.U32 R217, RZ, RZ, R215 ;  /* 0x000000ffffd97224 */ /* 0x000fe200078e00d7 */
        /* <DEDUP_REMOVED lines=21> */
[----:B------:R-:W-:Y:S01]  /*7660*/  IMAD.X R27, R5, 0x1, R6, P0 ;  /* 0x00000001051b7824 */ /* 0x000fe200000e0606 */
[----:B------:R-:W-:Y:S01]  /*7670*/  ISETP.GE.AND P0, PT, R196, 0x3, PT ;  /* 0x00000003c400780c */ /* 0x000fe20003f06270 */
[----:B------:R1:W-:Y:S04]  /*7680*/  LDGSTS.E.BYPASS.LTC128B.128 [R221+0x8000], [R4.64] ;  /* 0x0800000004dd7fae */ /* 0x0003e8000b901d4c */
[----:B------:R5:W-:Y:S04]  /*7690*/  LDGSTS.E.BYPASS.LTC128B.128 [R221+0x8800], [R26.64] ;  /* 0x088000001add7fae */ /* 0x000be8000b901d4c */
[----:B------:R-:W-:Y:S04]  /*76a0*/  LDSM.16.M88.4 R16, [R213] ;  /* 0x00000000d510783b */ /* 0x000fe80000000200 */
[----:B--2---:R-:W4:Y:S04]  /*76b0*/  LDSM.16.M88.4 R8, [R211+0x1000] ;  /* 0x00100000d308783b */ /* 0x004f280000000200 */
[----:B------:R-:W1:Y:S04]  /*76c0*/  LDSM.16.M88.4 R128, [R211+0x1400] ;  /* 0x00140000d380783b */ /* 0x000e680000000200 */
[----:B------:R-:W-:Y:S04]  /*76d0*/  LDSM.16.M88.4 R156, [R212] ;  /* 0x00000000d49c783b */ /* 0x000fe80000000200 */
[----:B---3--:R-:W2:Y:S04]  /*76e0*/  LDSM.16.M88.4 R20, [R210] ;  /* 0x00000000d214783b */ /* 0x008ea80000000200 */
[----:B------:R-:W3:Y:S04]  /*76f0*/  LDSM.16.M88.4 R120, [R211+0x1800] ;  /* 0x00180000d378783b */ /* 0x000ee80000000200 */
[----:B------:R-:W2:Y:S04]  /*7700*/  LDSM.16.M88.4 R160, [R210+0x400] ;  /* 0x00040000d2a0783b */ /* 0x000ea80000000200 */
[----:B------:R-:W2:Y:S04]  /*7710*/  LDSM.16.M88.4 R112, [R211+0x1c00] ;  /* 0x001c0000d370783b */ /* 0x000ea80000000200 */
[----:B------:R-:W2:Y:S04]  /*7720*/  LDSM.16.M88.4 R104, [R211+0x2000] ;  /* 0x00200000d368783b */ /* 0x000ea80000000200 */
[----:B------:R-:W2:Y:S04]  /*7730*/  LDSM.16.M88.4 R96, [R211+0x2400] ;  /* 0x00240000d360783b */ /* 0x000ea80000000200 */
[----:B------:R-:W3:Y:S04]  /*7740*/  LDSM.16.M88.4 R88, [R211+0x2800] ;  /* 0x00280000d358783b */ /* 0x000ee80000000200 */
[----:B------:R-:W3:Y:S01]  /*7750*/  LDSM.16.M88.4 R80, [R211+0x2c00] ;  /* 0x002c0000d350783b */ /* 0x000ee20000000200 */
[C---:B----4-:R-:W-:Y:S03]  /*7760*/  HMMA.16816.F32 R12, R16.reuse, R8, RZ ;  /* 0x00000008100c723c */ /* 0x050fe600000018ff */
[----:B------:R-:W4:Y:S04]  /*7770*/  LDSM.16.M88.4 R72, [R211+0x3000] ;  /* 0x00300000d348783b */ /* 0x000f280000000200 */
[----:B------:R-:W4:Y:S01]  /*7780*/  LDSM.16.M88.4 R64, [R211+0x3400] ;  /* 0x00340000d340783b */ /* 0x000f220000000200 */
[C---:B------:R-:W-:Y:S03]  /*7790*/  HMMA.16816.F32 R8, R16.reuse, R10, RZ ;  /* 0x0000000a1008723c */ /* 0x040fe600000018ff */
[----:B------:R-:W4:Y:S04]  /*77a0*/  LDSM.16.M88.4 R56, [R211+0x3800] ;  /* 0x00380000d338783b */ /* 0x000f280000000200 */
[----:B------:R-:W4:Y:S01]  /*77b0*/  LDSM.16.M88.4 R48, [R211+0x3c00] ;  /* 0x003c0000d330783b */ /* 0x000f220000000200 */
[C---:B-1----:R-:W-:Y:S03]  /*77c0*/  HMMA.16816.F32 R4, R16.reuse, R128, RZ ;  /* 0x000000801004723c */ /* 0x042fe600000018ff */
[----:B------:R-:W1:Y:S04]  /*77d0*/  LDSM.16.M88.4 R40, [R211+0x4000] ;  /* 0x00400000d328783b */ /* 0x000e680000000200 */
[----:B------:R-:W1:Y:S01]  /*77e0*/  LDSM.16.M88.4 R32, [R211+0x4400] ;  /* 0x00440000d320783b */ /* 0x000e620000000200 */
[----:B------:R-:W-:Y:S03]  /*77f0*/  HMMA.16816.F32 R128, R16, R130, RZ ;  /* 0x000000821080723c */ /* 0x000fe600000018ff */
[----:B-----5:R-:W5:Y:S04]  /*7800*/  LDSM.16.M88.4 R24, [R211+0x4800] ;  /* 0x00480000d318783b */ /* 0x020f680000000200 */
[----:B------:R-:W1:Y:S01]  /*7810*/  LDSM.16.M88.4 R148, [R211+0x4c00] ;  /* 0x004c0000d394783b */ /* 0x000e620000000200 */
[----:B--2---:R-:W-:Y:S03]  /*7820*/  HMMA.16816.F32 R12, R156, R20, R12 ;  /* 0x000000149c0c723c */ /* 0x004fe6000000180c */
[----:B------:R-:W2:Y:S04]  /*7830*/  LDSM.16.M88.4 R152, [R210+0x800] ;  /* 0x00080000d298783b */ /* 0x000ea80000000200 */
[----:B------:R-:W0:Y:S01]  /*7840*/  LDGDEPBAR ;  /* 0x00000000000079af */ /* 0x000e220000000000 */
[----:B---3--:R-:W-:Y:S08]  /*7850*/  HMMA.16816.F32 R124, R16, R120, RZ ;  /* 0x00000078107c723c */ /* 0x008ff000000018ff */
[C---:B------:R-:W-:Y:S08]  /*7860*/  HMMA.16816.F32 R8, R156.reuse, R22, R8 ;  /* 0x000000169c08723c */ /* 0x040ff00000001808 */
[----:B------:R-:W-:Y:S07]  /*7870*/  HMMA.16816.F32 R4, R156, R160, R4 ;  /* 0x000000a09c04723c */ /* 0x000fee0000001804 */
[----:B------:R-:W-:Y:S01]  /*7880*/  IMAD.SHL.U32 R161, R219, 0x100, RZ ;  /* 0x00000100dba17824 */ /* 0x000fe200078e00ff */
[----:B------:R-:W-:Y:S04]  /*7890*/  HMMA.16816.F32 R116, R16, R112, RZ ;  /* 0x000000701074723c */ /* 0x000fe800000018ff */
[----:B------:R-:W-:-:S02]  /*78a0*/  LOP3.LUT R173, R161, R166, RZ, 0xfc, !PT ;  /* 0x000000a6a1ad7212 */ /* 0x000fc400078efcff */
[--C-:B------:R-:W-:Y:S02]  /*78b0*/  LOP3.LUT R167, R161, 0x8, R166.reuse, 0xfe, !PT ;  /* 0x00000008a1a77812 */ /* 0x100fe400078efea6 */
[C---:B------:R-:W-:Y:S01]  /*78c0*/  HMMA.16816.F32 R108, R16.reuse, R104, RZ ;  /* 0x00000068106c723c */ /* 0x040fe200000018ff */
[----:B------:R-:W-:Y:S02]  /*78d0*/  IADD3 R160, R173, 0x1, RZ ;  /* 0x00000001ada07810 */ /* 0x000fe40007ffe0ff */
[CC--:B------:R-:W-:Y:S02]  /*78e0*/  ISETP.GE.AND P5, PT, R167.reuse, R165.reuse, PT ;  /* 0x000000a5a700720c */ /* 0x0c0fe40003fa6270 */
[----:B------:R-:W-:Y:S02]  /*78f0*/  ISETP.GE.AND P2, PT, R167, R164, PT ;  /* 0x000000a4a700720c */ /* 0x000fe40003f46270 */
[----:B------:R-:W-:Y:S01]  /*7900*/  LOP3.LUT R167, R161, 0x10, R166, 0xfe, !PT ;  /* 0x00000010a1a77812 */ /* 0x000fe200078efea6 */
[----:B------:R-:W-:Y:S01]  /*7910*/  HMMA.16816.F32 R100, R16, R96, RZ ;  /* 0x000000601064723c */ /* 0x000fe200000018ff */
[----:B------:R-:W-:-:S02]  /*7920*/  ISETP.GE.AND P4, PT, R160, R165, PT ;  /* 0x000000a5a000720c */ /* 0x000fc40003f86270 */
[C---:B------:R-:W-:Y:S02]  /*7930*/  ISETP.GE.AND P1, PT, R167.reuse, R165, PT ;  /* 0x000000a5a700720c */ /* 0x040fe40003f26270 */
[-C--:B------:R-:W-:Y:S02]  /*7940*/  ISETP.GE.AND P3, PT, R167, R164.reuse, PT ;  /* 0x000000a4a700720c */ /* 0x080fe40003f66270 */
[----:B------:R-:W-:Y:S01]  /*7950*/  FSEL R167, R13, -INF , !P4 ;  /* 0xff8000000da77808 */ /* 0x000fe20006000000 */
[----:B------:R-:W-:Y:S01]  /*7960*/  HMMA.16816.F32 R92, R16, R88, RZ ;  /* 0x00000058105c723c */ /* 0x000fe200000018ff */
[----:B------:R-:W-:Y:S02]  /*7970*/  ISETP.GE.AND P4, PT, R160, R164, PT ;  /* 0x000000a4a000720c */ /* 0x000fe40003f86270 */
[----:B------:R-:W-:Y:S02]  /*7980*/  IADD3 R13, R173, 0x9, RZ ;  /* 0x00000009ad0d7810 */ /* 0x000fe40007ffe0ff */
[----:B------:R-:W-:-:S02]  /*7990*/  LOP3.LUT R160, R161, 0x18, R166, 0xfe, !PT ;  /* 0x00000018a1a07812 */ /* 0x000fc400078efea6 */
[----:B------:R-:W-:Y:S01]  /*79a0*/  FSEL R168, R10, -INF , !P2 ;  /* 0xff8000000aa87808 */ /* 0x000fe20005000000 */
[----:B------:R-:W-:Y:S01]  /*79b0*/  HMMA.16816.F32 R84, R16, R80, RZ ;  /* 0x000000501054723c */ /* 0x000fe200000018ff */
[----:B------:R-:W-:Y:S02]  /*79c0*/  ISETP.GE.AND P2, PT, R160, R165, PT ;  /* 0x000000a5a000720c */ /* 0x000fe40003f46270 */
[----:B------:R-:W-:-:S05]  /*79d0*/  FSEL R174, R6, -INF , !P3 ;  /* 0xff80000006ae7808 */ /* 0x000fca0005800000 */
[C---:B----4-:R-:W-:Y:S08]  /*79e0*/  HMMA.16816.F32 R76, R16.reuse, R72, RZ ;  /* 0x00000048104c723c */ /* 0x050ff000000018ff */
[C---:B------:R-:W-:Y:S08]  /*79f0*/  HMMA.16816.F32 R68, R16.reuse, R64, RZ ;  /* 0x000000401044723c */ /* 0x040ff000000018ff */
[C---:B------:R-:W-:Y:S08]  /*7a00*/  HMMA.16816.F32 R60, R16.reuse, R56, RZ ;  /* 0x00000038103c723c */ /* 0x040ff000000018ff */
[C---:B------:R-:W-:Y:S08]  /*7a10*/  HMMA.16816.F32 R52, R16.reuse, R48, RZ ;  /* 0x000000301034723c */ /* 0x040ff000000018ff */
[C---:B-1----:R-:W-:Y:S08]  /*7a20*/  HMMA.16816.F32 R44, R16.reuse, R40, RZ ;  /* 0x00000028102c723c */ /* 0x042ff000000018ff */
[C---:B------:R-:W-:Y:S08]  /*7a30*/  HMMA.16816.F32 R36, R16.reuse, R32, RZ ;  /* 0x000000201024723c */ /* 0x040ff000000018ff */
[C---:B-----5:R-:W-:Y:S08]  /*7a40*/  HMMA.16816.F32 R28, R16.reuse, R24, RZ ;  /* 0x00000018101c723c */ /* 0x060ff000000018ff */
        /* <DEDUP_REMOVED lines=16> */
[C---:B------:R-:W-:Y:S07]  /*7b50*/  HMMA.16816.F32 R128, R156.reuse, R162, R128 ;  /* 0x000000a29c80723c */ /* 0x040fee0000001880 */
[----:B------:R-:W-:Y:S01]  /*7b60*/  FSEL R163, R8, -INF , !P5 ;  /* 0xff80000008a37808 */ /* 0x000fe20006800000 */
[----:B--2---:R-:W-:Y:S01]  /*7b70*/  HMMA.16816.F32 R124, R156, R152, R124 ;  /* 0x000000989c7c723c */ /* 0x004fe2000000187c */
[----:B------:R-:W-:-:S02]  /*7b80*/  FSEL R162, R15, -INF , !P4 ;  /* 0xff8000000fa27808 */ /* 0x000fc40006000000 */
[----:B------:R-:W-:Y:S02]  /*7b90*/  ISETP.GE.AND P5, PT, R13, R164, PT ;  /* 0x000000a40d00720c */ /* 0x000fe40003fa6270 */
[----:B------:R-:W-:Y:S02]  /*7ba0*/  IADD3 R8, R173, 0x11, RZ ;  /* 0x00000011ad087810 */ /* 0x000fe40007ffe0ff */
[----:B------:R-:W-:Y:S01]  /*7bb0*/  ISETP.GE.AND P4, PT, R13, R165, PT ;  /* 0x000000a50d00720c */ /* 0x000fe20003f86270 */
[----:B------:R-:W-:Y:S01]  /*7bc0*/  HMMA.16816.F32 R120, R156, R154, R120 ;  /* 0x0000009a9c78723c */ /* 0x000fe20000001878 */
[----:B------:R-:W-:Y:S02]  /*7bd0*/  FSEL R172, R11, -INF , !P5 ;  /* 0xff8000000bac7808 */ /* 0x000fe40006800000 */
[----:B------:R-:W-:Y:S02]  /*7be0*/  FSEL R153, R4, -INF , !P1 ;  /* 0xff80000004997808 */ /* 0x000fe40004800000 */
[----:B------:R-:W-:-:S02]  /*7bf0*/  FSEL R175, R9, -INF , !P4 ;  /* 0xff80000009af7808 */ /* 0x000fc40006000000 */
[C---:B------:R-:W-:Y:S02]  /*7c00*/  ISETP.GE.AND P5, PT, R8.reuse, R165, PT ;  /* 0x000000a50800720c */ /* 0x040fe40003fa6270 */
[----:B------:R-:W-:Y:S02]  /*7c10*/  ISETP.GE.AND P1, PT, R8, R164, PT ;  /* 0x000000a40800720c */ /* 0x000fe40003f26270 */
[----:B------:R-:W2:Y:S01]  /*7c20*/  LDSM.16.M88.4 R8, [R210+0x1000] ;  /* 0x00100000d208783b */ /* 0x000ea20000000200 */
[----:B------:R-:W-:Y:S02]  /*7c30*/  IADD3 R4, R173, 0x19, RZ ;  /* 0x00000019ad047810 */ /* 0x000fe40007ffe0ff */
[----:B------:R-:W-:Y:S02]  /*7c40*/  LOP3.LUT R13, R161, 0x20, R166, 0xfe, !PT ;  /* 0x00000020a10d7812 */ /* 0x000fe400078efea6 */
[----:B------:R-:W-:Y:S01]  /*7c50*/  FSEL R170, R7, -INF , !P1 ;  /* 0xff80000007aa7808 */ /* 0x000fe20004800000 */
[----:B-1----:R-:W-:Y:S01]  /*7c60*/  HMMA.16816.F32 R116, R156, R148, R116 ;  /* 0x000000949c74723c */ /* 0x002fe20000001874 */
[----:B------:R-:W-:-:S02]  /*7c70*/  FSEL R155, R128, -INF , !P2 ;  /* 0xff800000809b7808 */ /* 0x000fc40005000000 */
[----:B------:R-:W-:Y:S02]  /*7c80*/  FSEL R179, R5, -INF , !P5 ;  /* 0xff80000005b37808 */ /* 0x000fe40006800000 */
[CC--:B------:R-:W-:Y:S02]  /*7c90*/  ISETP.GE.AND P1, PT, R4.reuse, R165.reuse, PT ;  /* 0x000000a50400720c */ /* 0x0c0fe40003f26270 */
[-C--:B------:R-:W-:Y:S01]  /*7ca0*/  ISETP.GE.AND P2, PT, R4, R164.reuse, PT ;  /* 0x000000a40400720c */ /* 0x080fe20003f46270 */
[----:B------:R-:W-:Y:S01]  /*7cb0*/  HMMA.16816.F32 R112, R156, R150, R112 ;  /* 0x000000969c70723c */ /* 0x000fe20000001870 */
[----:B------:R-:W-:Y:S02]  /*7cc0*/  ISETP.GE.AND P4, PT, R160, R164, PT ;  /* 0x000000a4a000720c */ /* 0x000fe40003f86270 */
[----:B------:R-:W-:Y:S02]  /*7cd0*/  ISETP.GE.AND P3, PT, R13, R165, PT ;  /* 0x000000a50d00720c */ /* 0x000fe40003f66270 */
[----:B------:R-:W-:-:S02]  /*7ce0*/  LOP3.LUT R5, R161, 0x28, R166, 0xfe, !PT ;  /* 0x00000028a1057812 */ /* 0x000fc400078efea6 */
        /* <DEDUP_REMOVED lines=8> */
[-C--:B------:R-:W-:Y:S02]  /*7d70*/  ISETP.GE.AND P3, PT, R4, R164.reuse, PT ;  /* 0x000000a40400720c */ /* 0x080fe40003f66270 */
[----:B------:R-:W1:Y:S01]  /*7d80*/  LDSM.16.M88.4 R4, [R210+0x1400] ;  /* 0x00140000d204783b */ /* 0x000e620000000200 */
[----:B------:R-:W-:Y:S01]  /*7d90*/  ISETP.GE.AND P5, PT, R13, R164, PT ;  /* 0x000000a40d00720c */ /* 0x000fe20003fa6270 */
[----:B--2---:R-:W-:Y:S01]  /*7da0*/  HMMA.16816.F32 R108, R156, R8, R108 ;  /* 0x000000089c6c723c */ /* 0x004fe2000000186c */
[----:B------:R-:W-:Y:S02]  /*7db0*/  LOP3.LUT R15, R161, 0x30, R166, 0xfe, !PT ;  /* 0x00000030a10f7812 */ /* 0x000fe400078efea6 */
[----:B------:R-:W-:-:S02]  /*7dc0*/  IADD3 R124, R173, 0x29, RZ ;  /* 0x00000029ad7c7810 */ /* 0x000fc40007ffe0ff */
[----:B------:R-:W-:Y:S02]  /*7dd0*/  FSEL R13, R126, -INF , !P5 ;  /* 0xff8000007e0d7808 */ /* 0x000fe40006800000 */
[----:B------:R-:W-:Y:S01]  /*7de0*/  FSEL R149, R125, -INF , !P2 ;  /* 0xff8000007d957808 */ /* 0x000fe20005000000 */
[----:B------:R-:W-:Y:S01]  /*7df0*/  HMMA.16816.F32 R104, R156, R10, R104 ;  /* 0x0000000a9c68723c */ /* 0x000fe20000001868 */
[CC--:B------:R-:W-:Y:S02]  /*7e00*/  ISETP.GE.AND P5, PT, R15.reuse, R165.reuse, PT ;  /* 0x000000a50f00720c */ /* 0x0c0fe40003fa6270 */
[----:B------:R-:W-:Y:S02]  /*7e10*/  ISETP.GE.AND P2, PT, R15, R164, PT ;  /* 0x000000a40f00720c */ /* 0x000fe40003f46270 */
[----:B------:R-:W-:Y:S02]  /*7e20*/  FSEL R15, R127, -INF , !P3 ;  /* 0xff8000007f0f7808 */ /* 0x000fe40005800000 */
[----:B------:R-:W-:-:S02]  /*7e30*/  ISETP.GE.AND P3, PT, R124, R165, PT ;  /* 0x000000a57c00720c */ /* 0x000fc40003f66270 */
[----:B------:R-:W-:Y:S02]  /*7e40*/  LOP3.LUT R125, R161, 0x38, R166, 0xfe, !PT ;  /* 0x00000038a17d7812 */ /* 0x000fe400078efea6 */
[----:B------:R-:W-:Y:S02]  /*7e50*/  FSEL R127, R120, -INF , !P4 ;  /* 0xff800000787f7808 */ /* 0x000fe40006000000 */
[----:B------:R-:W-:Y:S02]  /*7e60*/  ISETP.GE.AND P4, PT, R124, R164, PT ;  /* 0x000000a47c00720c */ /* 0x000fe40003f86270 */
[----:B------:R-:W-:Y:S02]  /*7e70*/  IADD3 R120, R173, 0x31, RZ ;  /* 0x00000031ad787810 */ /* 0x000fe40007ffe0ff */
[----:B------:R-:W-:Y:S02]  /*7e80*/  FSEL R124, R122, -INF , !P1 ;  /* 0xff8000007a7c7808 */ /* 0x000fe40004800000 */
[----:B------:R-:W-:-:S02]  /*7e90*/  FSEL R183, R121, -INF , !P3 ;  /* 0xff80000079b77808 */ /* 0x000fc40005800000 */
[CC--:B------:R-:W-:Y:S02]  /*7ea0*/  ISETP.GE.AND P1, PT, R125.reuse, R165.reuse, PT ;  /* 0x000000a57d00720c */ /* 0x0c0fe40003f26270 */
[-C--:B------:R-:W-:Y:S02]  /*7eb0*/  ISETP.GE.AND P3, PT, R125, R164.reuse, PT ;  /* 0x000000a47d00720c */ /* 0x080fe40003f66270 */
[----:B------:R-:W-:Y:S02]  /*7ec0*/  FSEL R125, R123, -INF , !P4 ;  /* 0xff8000007b7d7808 */ /* 0x000fe40006000000 */
[----:B------:R-:W-:Y:S02]  /*7ed0*/  FSEL R185, R116, -INF , !P5 ;  /* 0xff80000074b97808 */ /* 0x000fe40006800000 */
[C---:B------:R-:W-:Y:S01]  /*7ee0*/  ISETP.GE.AND P4, PT, R120.reuse, R165, PT ;  /* 0x000000a57800720c */ /* 0x040fe20003f86270 */
[----:B-1----:R-:W-:Y:S01]  /*7ef0*/  HMMA.16816.F32 R100, R156, R4, R100 ;  /* 0x000000049c64723c */ /* 0x002fe20000001864 */
[----:B------:R-:W-:-:S02]  /*7f00*/  ISETP.GE.AND P5, PT, R120, R164, PT ;  /* 0x000000a47800720c */ /* 0x000fc40003fa6270 */
[----:B------:R-:W1:Y:S01]  /*7f10*/  LDSM.16.M88.4 R120, [R210+0x1800] ;  /* 0x00180000d278783b */ /* 0x000e620000000200 */
[----:B------:R-:W-:Y:S02]  /*7f20*/  LOP3.LUT R8, R161, 0x40, R166, 0xfe, !PT ;  /* 0x00000040a1087812 */ /* 0x000fe400078efea6 */
[----:B------:R-:W-:Y:S02]  /*7f30*/  FSEL R118, R118, -INF , !P2 ;  /* 0xff80000076767808 */ /* 0x000fe40005000000 */
[----:B------:R-:W-:Y:S01]  /*7f40*/  FSEL R117, R117, -INF , !P4 ;  /* 0xff80000075757808 */ /* 0x000fe20006000000 */
[----:B------:R-:W-:Y:S01]  /*7f50*/  HMMA.16816.F32 R96, R156, R6, R96 ;  /* 0x000000069c60723c */ /* 0x000fe20000001860 */
[C---:B------:R-:W-:Y:S02]  /*7f60*/  ISETP.GE.AND P2, PT, R8.reuse, R165, PT ;  /* 0x000000a50800720c */ /* 0x040fe40003f46270 */
[----:B------:R-:W-:Y:S02]  /*7f70*/  ISETP.GE.AND P4, PT, R8, R164, PT ;  /* 0x000000a40800720c */ /* 0x000fe40003f86270 */
[----:B------:R-:W-:-:S02]  /*7f80*/  IADD3 R8, R173, 0x39, RZ ;  /* 0x00000039ad087810 */ /* 0x000fc40007ffe0ff */
[----:B------:R-:W-:Y:S02]  /*7f90*/  FSEL R119, R119, -INF , !P5 ;  /* 0xff80000077777808 */ /* 0x000fe40006800000 */
[----:B------:R-:W-:Y:S02]  /*7fa0*/  FSEL R189, R112, -INF , !P1 ;  /* 0xff80000070bd7808 */ /* 0x000fe40004800000 */
[C---:B------:R-:W-:Y:S02]  /*7fb0*/  ISETP.GE.AND P5, PT, R8.reuse, R165, PT ;  /* 0x000000a50800720c */ /* 0x040fe40003fa6270 */
[----:B------:R-:W-:Y:S02]  /*7fc0*/  ISETP.GE.AND P1, PT, R8, R164, PT ;  /* 0x000000a40800720c */ /* 0x000fe40003f26270 */
[----:B------:R-:W-:Y:S02]  /*7fd0*/  LOP3.LUT R9, R161, 0x48, R166, 0xfe, !PT ;  /* 0x00000048a1097812 */ /* 0x000fe400078efea6 */
[----:B------:R-:W-:-:S02]  /*7fe0*/  IADD3 R8, R173, 0x41, RZ ;  /* 0x00000041ad087810 */ /* 0x000fc40007ffe0ff */
[----:B------:R-:W-:Y:S02]  /*7ff0*/  FSEL R115, R115, -INF , !P1 ;  /* 0xff80000073737808 */ /* 0x000fe40004800000 */
[----:B------:R-:W-:Y:S02]  /*8000*/  FSEL R114, R114, -INF , !P3 ;  /* 0xff80000072727808 */ /* 0x000fe40005800000 */
[----:B------:R-:W-:Y:S02]  /*8010*/  FSEL R113, R113, -INF , !P5 ;  /* 0xff80000071717808 */ /* 0x000fe40006800000 */
[-C--:B------:R-:W-:Y:S02]  /*8020*/  ISETP.GE.AND P1, PT, R8, R165.reuse, PT ;  /* 0x000000a50800720c */ /* 0x080fe40003f26270 */
[----:B------:R-:W-:Y:S02]  /*8030*/  FSEL R191, R108, -INF , !P2 ;  /* 0xff8000006cbf7808 */ /* 0x000fe40005000000 */
[----:B------:R-:W-:-:S02]  /*8040*/  ISETP.GE.AND P3, PT, R9, R165, PT ;  /* 0x000000a50900720c */ /* 0x000fc40003f66270 */
[-C--:B------:R-:W-:Y:S02]  /*8050*/  ISETP.GE.AND P5, PT, R9, R164.reuse, PT ;  /* 0x000000a40900720c */ /* 0x080fe40003fa6270 */
[----:B------:R-:W-:Y:S01]  /*8060*/  LOP3.LUT R4, R161, 0x50, R166, 0xfe, !PT ;  /* 0x00000050a1047812 */ /* 0x000fe200078efea6 */
[C---:B-1----:R-:W-:Y:S01]  /*8070*/  HMMA.16816.F32 R92, R156.reuse, R120, R92 ;  /* 0x000000789c5c723c */ /* 0x042fe2000000185c */
[-C--:B------:R-:W-:Y:S02]  /*8080*/  ISETP.GE.AND P2, PT, R8, R164.reuse, PT ;  /* 0x000000a40800720c */ /* 0x080fe40003f46270 */
[----:B------:R-:W1:Y:S01]  /*8090*/  LDSM.16.M88.4 R8, [R210+0x1c00] ;  /* 0x001c0000d208783b */ /* 0x000e620000000200 */
[----:B------:R-:W-:Y:S02]  /*80a0*/  FSEL R110, R110, -INF , !P4 ;  /* 0xff8000006e6e7808 */ /* 0x000fe40006000000 */
[----:B------:R-:W-:Y:S02]  /*80b0*/  FSEL R109, R109, -INF , !P1 ;  /* 0xff8000006d6d7808 */ /* 0x000fe40004800000 */
[C---:B------:R-:W-:Y:S01]  /*80c0*/  ISETP.GE.AND P4, PT, R4.reuse, R165, PT ;  /* 0x000000a50400720c */ /* 0x040fe20003f86270 */
[----:B------:R-:W-:Y:S01]  /*80d0*/  HMMA.16816.F32 R88, R156, R122, R88 ;  /* 0x0000007a9c58723c */ /* 0x000fe20000001858 */
[----:B------:R-:W-:-:S02]  /*80e0*/  ISETP.GE.AND P1, PT, R4, R164, PT ;  /* 0x000000a40400720c */ /* 0x000fc40003f26270 */
[----:B------:R-:W-:Y:S02]  /*80f0*/  IADD3 R4, R173, 0x49, RZ ;  /* 0x00000049ad047810 */ /* 0x000fe40007ffe0ff */
[----:B------:R-:W-:Y:S02]  /*8100*/  FSEL R111, R111, -INF , !P2 ;  /* 0xff8000006f6f7808 */ /* 0x000fe40005000000 */
[----:B------:R-:W-:Y:S02]  /*8110*/  FSEL R197, R104, -INF , !P3 ;  /* 0xff80000068c57808 */ /* 0x000fe40005800000 */
[C---:B------:R-:W-:Y:S02]  /*8120*/  ISETP.GE.AND P2, PT, R4.reuse, R165, PT ;  /* 0x000000a50400720c */ /* 0x040fe40003f46270 */
        /* <DEDUP_REMOVED lines=12> */
[----:B------:R-:W-:Y:S01]  /*81f0*/  IADD3 R100, R173, 0x59, RZ ;  /* 0x00000059ad647810 */ /* 0x000fe20007ffe0ff */
[----:B-1----:R-:W-:Y:S01]  /*8200*/  HMMA.16816.F32 R84, R156, R8, R84 ;  /* 0x000000089c54723c */ /* 0x002fe20000001854 */
[----:B------:R-:W-:Y:S02]  /*8210*/  LOP3.LUT R104, R161, 0x60, R166, 0xfe, !PT ;  /* 0x00000060a1687812 */ /* 0x000fe400078efea6 */
[----:B------:R-:W-:-:S02]  /*8220*/  FSEL R103, R103, -INF , !P4 ;  /* 0xff80000067677808 */ /* 0x000fc40006000000 */
[----:B------:R-:W-:Y:S02]  /*8230*/  FSEL R203, R101, -INF , !P3 ;  /* 0xff80000065cb7808 */ /* 0x000fe40005800000 */
[-C--:B------:R-:W-:Y:S01]  /*8240*/  ISETP.GE.AND P4, PT, R100, R165.reuse, PT ;  /* 0x000000a56400720c */ /* 0x080fe20003f86270 */
[----:B------:R-:W-:Y:S01]  /*8250*/  HMMA.16816.F32 R80, R156, R10, R80 ;  /* 0x0000000a9c50723c */ /* 0x000fe20000001850 */
[----:B------:R-:W-:Y:S02]  /*8260*/  FSEL R102, R102, -INF , !P1 ;  /* 0xff80000066667808 */ /* 0x000fe40004800000 */
[----:B------:R-:W-:Y:S02]  /*8270*/  LOP3.LUT R101, R161, 0x68, R166, 0xfe, !PT ;  /* 0x00000068a1657812 */ /* 0x000fe400078efea6 */
        /* <DEDUP_REMOVED lines=10> */
[C---:B------:R-:W-:Y:S02]  /*8320*/  ISETP.GE.AND P5, PT, R96.reuse, R165, PT ;  /* 0x000000a56000720c */ /* 0x040fe40003fa6270 */
[-C--:B------:R-:W-:Y:S02]  /*8330*/  ISETP.GE.AND P1, PT, R96, R164.reuse, PT ;  /* 0x000000a46000720c */ /* 0x080fe40003f26270 */
[----:B------:R-:W1:Y:S01]  /*8340*/  LDSM.16.M88.4 R96, [R210+0x2400] ;  /* 0x00240000d260783b */ /* 0x000e620000000200 */
[----:B------:R-:W-:Y:S01]  /*8350*/  ISETP.GE.AND P3, PT, R104, R164, PT ;  /* 0x000000a46800720c */ /* 0x000fe20003f66270 */
[----:B--2---:R-:W-:Y:S01]  /*8360*/  HMMA.16816.F32 R76, R156, R4, R76 ;  /* 0x000000049c4c723c */ /* 0x004fe2000000184c */
[----:B------:R-:W-:-:S02]  /*8370*/  LOP3.LUT R8, R161, 0x70, R166, 0xfe, !PT ;  /* 0x00000070a1087812 */ /* 0x000fc400078efea6 */
[----:B------:R-:W-:Y:S02]  /*8380*/  FSEL R94, R94, -INF , !P3 ;  /* 0xff8000005e5e7808 */ /* 0x000fe40005800000 */
[----:B------:R-:W-:Y:S02]  /*8390*/  FSEL R93, R93, -INF , !P5 ;  /* 0xff8000005d5d7808 */ /* 0x000fe40006800000 */
[C---:B------:R-:W-:Y:S01]  /*83a0*/  ISETP.GE.AND P3, PT, R8.reuse, R165, PT ;  /* 0x000000a50800720c */ /* 0x040fe20003f66270 */
[----:B------:R-:W-:Y:S01]  /*83b0*/  HMMA.16816.F32 R72, R156, R6, R72 ;  /* 0x000000069c48723c */ /* 0x000fe20000001848 */
[----:B------:R-:W-:Y:S02]  /*83c0*/  ISETP.GE.AND P5, PT, R8, R164, PT ;  /* 0x000000a40800720c */ /* 0x000fe40003fa6270 */
[----:B------:R-:W-:Y:S02]  /*83d0*/  IADD3 R8, R173, 0x69, RZ ;  /* 0x00000069ad087810 */ /* 0x000fe40007ffe0ff */
[----:B------:R-:W-:-:S02]  /*83e0*/  FSEL R95, R95, -INF , !P1 ;  /* 0xff8000005f5f7808 */ /* 0x000fc40004800000 */
[----:B------:R-:W-:Y:S02]  /*83f0*/  FSEL R229, R88, -INF , !P2 ;  /* 0xff80000058e57808 */ /* 0x000fe40005000000 */
[C---:B------:R-:W-:Y:S02]  /*8400*/  ISETP.GE.AND P1, PT, R8.reuse, R165, PT ;  /* 0x000000a50800720c */ /* 0x040fe40003f26270 */
[----:B------:R-:W-:Y:S02]  /*8410*/  ISETP.GE.AND P2, PT, R8, R164, PT ;  /* 0x000000a40800720c */ /* 0x000fe40003f46270 */
[----:B------:R-:W-:Y:S02]  /*8420*/  LOP3.LUT R9, R161, 0x78, R166, 0xfe, !PT ;  /* 0x00000078a1097812 */ /* 0x000fe400078efea6 */
[----:B------:R-:W-:Y:S02]  /*8430*/  IADD3 R8, R173, 0x71, RZ ;  /* 0x00000071ad087810 */ /* 0x000fe40007ffe0ff */
[----:B------:R-:W-:-:S02]  /*8440*/  FSEL R91, R91, -INF , !P2 ;  /* 0xff8000005b5b7808 */ /* 0x000fc40005000000 */
[----:B------:R-:W-:Y:S02]  /*8450*/  FSEL R90, R90, -INF , !P4 ;  /* 0xff8000005a5a7808 */ /* 0x000fe40006000000 */
[----:B------:R-:W-:Y:S02]  /*8460*/  FSEL R89, R89, -INF , !P1 ;  /* 0xff80000059597808 */ /* 0x000fe40004800000 */
[-C--:B------:R-:W-:Y:S02]  /*8470*/  ISETP.GE.AND P2, PT, R8, R165.reuse, PT ;  /* 0x000000a50800720c */ /* 0x080fe40003f46270 */
[----:B------:R-:W-:Y:S02]  /*8480*/  FSEL R237, R84, -INF , !P3 ;  /* 0xff80000054ed7808 */ /* 0x000fe40005800000 */
[C---:B------:R-:W-:Y:S02]  /*8490*/  ISETP.GE.AND P4, PT, R9.reuse, R165, PT ;  /* 0x000000a50900720c */ /* 0x040fe40003f86270 */
[----:B------:R-:W-:Y:S01]  /*84a0*/  ISETP.GE.AND P1, PT, R9, R164, PT ;  /* 0x000000a40900720c */ /* 0x000fe20003f26270 */
[----:B-1----:R-:W-:Y:S01]  /*84b0*/  HMMA.16816.F32 R68, R156, R96, R68 ;  /* 0x000000609c44723c */ /* 0x002fe20000001844 */
[----:B------:R-:W-:-:S02]  /*84c0*/  LOP3.LUT R4, R161, 0x80, R166, 0xfe, !PT ;  /* 0x00000080a1047812 */ /* 0x000fc400078efea6 */
[-C--:B------:R-:W-:Y:S02]  /*84d0*/  ISETP.GE.AND P3, PT, R8, R164.reuse, PT ;  /* 0x000000a40800720c */ /* 0x080fe40003f66270 */
[----:B------:R-:W1:Y:S01]  /*84e0*/  LDSM.16.M88.4 R8, [R210+0x2800] ;  /* 0x00280000d208783b */ /* 0x000e620000000200 */
        /* <DEDUP_REMOVED lines=20> */
[----:B------:R-:W2:Y:S01]  /*8630*/  LDSM.16.M88.4 R4, [R210+0x2c00] ;  /* 0x002c0000d204783b */ /* 0x000ea20000000200 */
[----:B------:R-:W-:Y:S01]  /*8640*/  IADD3 R76, R173, 0x89, RZ ;  /* 0x00000089ad4c7810 */ /* 0x000fe20007ffe0ff */
[----:B-1----:R-:W-:Y:S01]  /*8650*/  HMMA.16816.F32 R60, R156, R8, R60 ;  /* 0x000000089c3c723c */ /* 0x002fe2000000183c */
[----:B------:R-:W-:Y:S02]  /*8660*/  LOP3.LUT R80, R161, 0x90, R166, 0xfe, !PT ;  /* 0x00000090a1507812 */ /* 0x000fe400078efea6 */
[----:B------:R-:W-:Y:S02]  /*8670*/  FSEL R79, R79, -INF , !P5 ;  /* 0xff8000004f4f7808 */ /* 0x000fe40006800000 */
[----:B------:R-:W-:-:S02]  /*8680*/  FSEL R243, R77, -INF , !P4 ;  /* 0xff8000004df37808 */ /* 0x000fc40006000000 */
[-C--:B------:R-:W-:Y:S01]  /*8690*/  ISETP.GE.AND P5, PT, R76, R165.reuse, PT ;  /* 0x000000a54c00720c */ /* 0x080fe20003fa6270 */
[----:B------:R-:W-:Y:S01]  /*86a0*/  HMMA.16816.F32 R56, R156, R10, R56 ;  /* 0x0000000a9c38723c */ /* 0x000fe20000001838 */
[----:B------:R-:W-:Y:S02]  /*86b0*/  FSEL R78, R78, -INF , !P2 ;  /* 0xff8000004e4e7808 */ /* 0x000fe40005000000 */
[----:B------:R-:W-:Y:S02]  /*86c0*/  LOP3.LUT R77, R161, 0x98, R166, 0xfe, !PT ;  /* 0x00000098a14d7812 */ /* 0x000fe400078efea6 */
[----:B------:R-:W-:Y:S02]  /*86d0*/  FSEL R245, R72, -INF , !P1 ;  /* 0xff80000048f57808 */ /* 0x000fe40004800000 */
[----:B------:R-:W-:Y:S02]  /*86e0*/  ISETP.GE.AND P2, PT, R80, R165, PT ;  /* 0x000000a55000720c */ /* 0x000fe40003f46270 */
[----:B------:R-:W-:-:S02]  /*86f0*/  ISETP.GE.AND P1, PT, R76, R164, PT ;  /* 0x000000a44c00720c */ /* 0x000fc40003f26270 */
[----:B------:R-:W-:Y:S02]  /*8700*/  IADD3 R72, R173, 0x91, RZ ;  /* 0x00000091ad487810 */ /* 0x000fe40007ffe0ff */
[----:B------:R-:W-:Y:S02]  /*8710*/  FSEL R76, R74, -INF , !P3 ;  /* 0xff8000004a4c7808 */ /* 0x000fe40005800000 */
[----:B------:R-:W-:Y:S02]  /*8720*/  FSEL R247, R73, -INF , !P5 ;  /* 0xff80000049f77808 */ /* 0x000fe40006800000 */
[C---:B------:R-:W-:Y:S02]  /*8730*/  ISETP.GE.AND P3, PT, R77.reuse, R165, PT ;  /* 0x000000a54d00720c */ /* 0x040fe40003f66270 */
[----:B------:R-:W-:Y:S02]  /*8740*/  ISETP.GE.AND P5, PT, R77, R164, PT ;  /* 0x000000a44d00720c */ /* 0x000fe40003fa6270 */
[----:B------:R-:W-:-:S02]  /*8750*/  FSEL R77, R75, -INF , !P1 ;  /* 0xff8000004b4d7808 */ /* 0x000fc40004800000 */
[----:B------:R-:W-:Y:S02]  /*8760*/  FSEL R249, R68, -INF , !P2 ;  /* 0xff80000044f97808 */ /* 0x000fe40005000000 */
[C---:B------:R-:W-:Y:S02]  /*8770*/  ISETP.GE.AND P1, PT, R72.reuse, R165, PT ;  /* 0x000000a54800720c */ /* 0x040fe40003f26270 */
[-C--:B------:R-:W-:Y:S02]  /*8780*/  ISETP.GE.AND P2, PT, R72, R164.reuse, PT ;  /* 0x000000a44800720c */ /* 0x080fe40003f46270 */
[----:B------:R-:W1:Y:S01]  /*8790*/  LDSM.16.M88.4 R72, [R210+0x3000] ;  /* 0x00300000d248783b */ /* 0x000e620000000200 */
[----:B------:R-:W-:Y:S01]  /*87a0*/  ISETP.GE.AND P4, PT, R80, R164, PT ;  /* 0x000000a45000720c */ /* 0x000fe20003f86270 */
[----:B--2---:R-:W-:Y:S01]  /*87b0*/  HMMA.16816.F32 R52, R156, R4, R52 ;  /* 0x000000049c34723c */ /* 0x004fe20000001834 */
[----:B------:R-:W-:Y:S02]  /*87c0*/  LOP3.LUT R8, R161, 0xa0, R166, 0xfe, !PT ;  /* 0x000000a0a1087812 */ /* 0x000fe400078efea6 */
[----:B------:R-:W-:-:S02]  /*87d0*/  FSEL R70, R70, -INF , !P4 ;  /* 0xff80000046467808 */ /* 0x000fc40006000000 */
[----:B------:R-:W-:Y:S02]  /*87e0*/  FSEL R69, R69, -INF , !P1 ;  /* 0xff80000045457808 */ /* 0x000fe40004800000 */
[C---:B------:R-:W-:Y:S01]  /*87f0*/  ISETP.GE.AND P4, PT, R8.reuse, R165, PT ;  /* 0x000000a50800720c */ /* 0x040fe20003f86270 */
[----:B------:R-:W-:Y:S01]  /*8800*/  HMMA.16816.F32 R48, R156, R6, R48 ;  /* 0x000000069c30723c */ /* 0x000fe20000001830 */
[----:B------:R-:W-:Y:S02]  /*8810*/  ISETP.GE.AND P1, PT, R8, R164, PT ;  /* 0x000000a40800720c */ /* 0x000fe40003f26270 */
[----:B------:R-:W-:Y:S02]  /*8820*/  IADD3 R8, R173, 0x99, RZ ;  /* 0x00000099ad087810 */ /* 0x000fe40007ffe0ff */
[----:B------:R-:W-:Y:S02]  /*8830*/  FSEL R71, R71, -INF , !P2 ;  /* 0xff80000047477808 */ /* 0x000fe40005000000 */
[----:B------:R-:W-:-:S02]  /*8840*/  FSEL R251, R64, -INF , !P3 ;  /* 0xff80000040fb7808 */ /* 0x000fc40005800000 */
[C---:B------:R-:W-:Y:S02]  /*8850*/  ISETP.GE.AND P2, PT, R8.reuse, R165, PT ;  /* 0x000000a50800720c */ /* 0x040fe40003f46270 */
[----:B------:R-:W-:Y:S02]  /*8860*/  ISETP.GE.AND P3, PT, R8, R164, PT ;  /* 0x000000a40800720c */ /* 0x000fe40003f66270 */
[----:B------:R-:W-:Y:S02]  /*8870*/  LOP3.LUT R9, R161, 0xa8, R166, 0xfe, !PT ;  /* 0x000000a8a1097812 */ /* 0x000fe400078efea6 */
[----:B------:R-:W-:Y:S02]  /*8880*/  IADD3 R8, R173, 0xa1, RZ ;  /* 0x000000a1ad087810 */ /* 0x000fe40007ffe0ff */
[----:B------:R-:W-:Y:S02]  /*8890*/  FSEL R67, R67, -INF , !P3 ;  /* 0xff80000043437808 */ /* 0x000fe40005800000 */
[----:B------:R-:W-:-:S02]  /*88a0*/  FSEL R66, R66, -INF , !P5 ;  /* 0xff80000042427808 */ /* 0x000fc40006800000 */
        /* <DEDUP_REMOVED lines=27> */
[CC--:B------:R-:W-:Y:S02]  /*8a60*/  ISETP.GE.AND P5, PT, R4.reuse, R165.reuse, PT ;  /* 0x000000a50400720c */ /* 0x0c0fe40003fa6270 */
[----:B------:R-:W-:Y:S02]  /*8a70*/  ISETP.GE.AND P1, PT, R4, R164, PT ;  /* 0x000000a40400720c */ /* 0x000fe40003f26270 */
[----:B------:R-:W2:Y:S01]  /*8a80*/  LDSM.16.M88.4 R4, [R210+0x3800] ;  /* 0x00380000d204783b */ /* 0x000ea20000000200 */
[----:B------:R-:W-:Y:S01]  /*8a90*/  IADD3 R52, R173, 0xb9, RZ ;  /* 0x000000b9ad347810 */ /* 0x000fe20007ffe0ff */
[----:B-1----:R-:W-:Y:S01]  /*8aa0*/  HMMA.16816.F32 R36, R156, R8, R36 ;  /* 0x000000089c24723c */ /* 0x002fe20000001824 */
[----:B------:R-:W-:Y:S02]  /*8ab0*/  FSEL R55, R55, -INF , !P1 ;  /* 0xff80000037377808 */ /* 0x000fe40004800000 */
[----:B------:R-:W-:Y:S02]  /*8ac0*/  FSEL R180, R53, -INF , !P5 ;  /* 0xff80000035b47808 */ /* 0x000fe40006800000 */
[----:B------:R-:W-:-:S02]  /*8ad0*/  ISETP.GE.AND P1, PT, R52, R165, PT ;  /* 0x000000a53400720c */ /* 0x000fc40003f26270 */
[----:B------:R-:W-:Y:S01]  /*8ae0*/  LOP3.LUT R53, R161, 0xc8, R166, 0xfe, !PT ;  /* 0x000000c8a1357812 */ /* 0x000fe200078efea6 */
[----:B------:R-:W-:Y:S01]  /*8af0*/  HMMA.16816.F32 R32, R156, R10, R32 ;  /* 0x0000000a9c20723c */ /* 0x000fe20000001820 */
[----:B------:R-:W-:Y:S02]  /*8b00*/  FSEL R182, R48, -INF , !P2 ;  /* 0xff80000030b67808 */ /* 0x000fe40005000000 */
[----:B------:R-:W-:Y:S02]  /*8b10*/  ISETP.GE.AND P2, PT, R52, R164, PT ;  /* 0x000000a43400720c */ /* 0x000fe40003f46270 */
[----:B------:R-:W-:Y:S02]  /*8b20*/  FSEL R52, R50, -INF , !P4 ;  /* 0xff80000032347808 */ /* 0x000fe40006000000 */
[----:B------:R-:W-:Y:S02]  /*8b30*/  FSEL R184, R49, -INF , !P1 ;  /* 0xff80000031b87808 */ /* 0x000fe40004800000 */
[----:B------:R-:W-:-:S02]  /*8b40*/  ISETP.GE.AND P4, PT, R53, R165, PT ;  /* 0x000000a53500720c */ /* 0x000fc40003f86270 */
[----:B------:R-:W-:Y:S02]  /*8b50*/  ISETP.GE.AND P1, PT, R53, R164, PT ;  /* 0x000000a43500720c */ /* 0x000fe40003f26270 */
[----:B------:R-:W-:Y:S02]  /*8b60*/  FSEL R53, R51, -INF , !P2 ;  /* 0xff80000033357808 */ /* 0x000fe40005000000 */
[----:B------:R-:W1:Y:S01]  /*8b70*/  LDSM.16.M88.4 R48, [R210+0x3c00] ;  /* 0x003c0000d230783b */ /* 0x000e620000000200 */
[----:B------:R-:W-:Y:S01]  /*8b80*/  LOP3.LUT R56, R161, 0xc0, R166, 0xfe, !PT ;  /* 0x000000c0a1387812 */ /* 0x000fe200078efea6 */
[----:B------:R-:W-:-:S04]  /*8b90*/  DEPBAR.LE SB0, 0x0 ;  /* 0x000080000000791a */ /* 0x000fc80000000000 */
[----:B------:R-:W-:Y:S02]  /*8ba0*/  FSEL R54, R54, -INF , !P3 ;  /* 0xff80000036367808 */ /* 0x000fe40005800000 */
[C---:B------:R-:W-:Y:S02]  /*8bb0*/  ISETP.GE.AND P3, PT, R56.reuse, R165, PT ;  /* 0x000000a53800720c */ /* 0x040fe40003f66270 */
[-C--:B------:R-:W-:Y:S02]  /*8bc0*/  ISETP.GE.AND P5, PT, R56, R164.reuse, PT ;  /* 0x000000a43800720c */ /* 0x080fe40003fa6270 */
[----:B------:R-:W-:Y:S02]  /*8bd0*/  IADD3 R56, R173, 0xc1, RZ ;  /* 0x000000c1ad387810 */ /* 0x000fe40007ffe0ff */
[----:B------:R-:W-:Y:S01]  /*8be0*/  FSEL R8, R44, -INF , !P3 ;  /* 0xff8000002c087808 */ /* 0x000fe20005800000 */
[----:B--2---:R-:W-:Y:S01]  /*8bf0*/  HMMA.16816.F32 R28, R156, R4, R28 ;  /* 0x000000049c1c723c */ /* 0x004fe2000000181c */
[----:B------:R-:W-:-:S02]  /*8c00*/  ISETP.GE.AND P3, PT, R56, R164, PT ;  /* 0x000000a43800720c */ /* 0x000fc40003f66270 */
[----:B------:R-:W-:Y:S02]  /*8c10*/  IADD3 R44, R173, 0xc9, RZ ;  /* 0x000000c9ad2c7810 */ /* 0x000fe40007ffe0ff */
[----:B------:R-:W-:Y:S02]  /*8c20*/  FSEL R47, R47, -INF , !P3 ;  /* 0xff8000002f2f7808 */ /* 0x000fe40005800000 */
[----:B------:R-:W-:Y:S01]  /*8c30*/  ISETP.GE.AND P3, PT, R44, R165, PT ;  /* 0x000000a52c00720c */ /* 0x000fe20003f66270 */
[----:B------:R-:W-:Y:S01]  /*8c40*/  HMMA.16816.F32 R24, R156, R6, R24 ;  /* 0x000000069c18723c */ /* 0x000fe20000001818 */
[----:B------:R-:W-:Y:S02]  /*8c50*/  LOP3.LUT R10, R161, 0xd8, R166, 0xfe, !PT ;  /* 0x000000d8a10a7812 */ /* 0x000fe400078efea6 */
[----:B------:R-:W-:Y:S02]  /*8c60*/  FSEL R235, R40, -INF , !P4 ;  /* 0xff80000028eb7808 */ /* 0x000fe40006000000 */
[----:B------:R-:W-:-:S02]  /*8c70*/  FSEL R42, R42, -INF , !P1 ;  /* 0xff8000002a2a7808 */ /* 0x000fc40004800000 */
[----:B------:R-:W-:Y:S02]  /*8c80*/  FSEL R199, R41, -INF , !P3 ;  /* 0xff80000029c77808 */ /* 0x000fe40005800000 */
[-C--:B------:R-:W-:Y:S02]  /*8c90*/  ISETP.GE.AND P2, PT, R56, R165.reuse, PT ;  /* 0x000000a53800720c */ /* 0x080fe40003f46270 */
[-C--:B------:R-:W-:Y:S02]  /*8ca0*/  ISETP.GE.AND P4, PT, R44, R164.reuse, PT ;  /* 0x000000a42c00720c */ /* 0x080fe40003f86270 */
[C---:B------:R-:W-:Y:S02]  /*8cb0*/  ISETP.GE.AND P1, PT, R10.reuse, R165, PT ;  /* 0x000000a50a00720c */ /* 0x040fe40003f26270 */
[----:B------:R-:W-:Y:S02]  /*8cc0*/  ISETP.GE.AND P3, PT, R10, R164, PT ;  /* 0x000000a40a00720c */ /* 0x000fe40003f66270 */
[----:B------:R-:W-:Y:S01]  /*8cd0*/  LOP3.LUT R57, R161, 0xd0, R166, 0xfe, !PT ;  /* 0x000000d0a1397812 */ /* 0x000fe200078efea6 */
[----:B-1----:R-:W-:Y:S01]  /*8ce0*/  HMMA.16816.F32 R20, R156, R48, R20 ;  /* 0x000000309c14723c */ /* 0x002fe20000001814 */
[----:B------:R-:W-:-:S02]  /*8cf0*/  IADD3 R10, R173, 0xd1, RZ ;  /* 0x000000d1ad0a7810 */ /* 0x000fc40007ffe0ff */
[----:B------:R-:W-:Y:S02]  /*8d00*/  FSEL R46, R46, -INF , !P5 ;  /* 0xff8000002e2e7808 */ /* 0x000fe40006800000 */
[----:B------:R-:W-:Y:S02]  /*8d10*/  FSEL R9, R45, -INF , !P2 ;  /* 0xff8000002d097808 */ /* 0x000fe40005000000 */
[----:B------:R-:W-:Y:S01]  /*8d20*/  FSEL R43, R43, -INF , !P4 ;  /* 0xff8000002b2b7808 */ /* 0x000fe20006000000 */
[----:B------:R-:W-:Y:S01]  /*8d30*/  HMMA.16816.F32 R16, R156, R50, R16 ;  /* 0x000000329c10723c */ /* 0x000fe20000001810 */
[----:B------:R-:W-:Y:S01]  /*8d40*/  BAR.SYNC.DEFER_BLOCKING 0x0 ;  /* 0x0000000000007b1d */ /* 0x000fe20000010000 */
[CC--:B------:R-:W-:Y:S02]  /*8d50*/  ISETP.GE.AND P5, PT, R57.reuse, R165.reuse, PT ;  /* 0x000000a53900720c */ /* 0x0c0fe40003fa6270 */
[----:B------:R-:W-:Y:S02]  /*8d60*/  ISETP.GE.AND P2, PT, R57, R164, PT ;  /* 0x000000a43900720c */ /* 0x000fe40003f46270 */
[----:B------:R-:W-:-:S02]  /*8d70*/  ISETP.GE.AND P4, PT, R10, R165, PT ;  /* 0x000000a50a00720c */ /* 0x000fc40003f86270 */
[----:B------:R-:W-:Y:S02]  /*8d80*/  LOP3.LUT R4, R161, 0xe0, R166, 0xfe, !PT ;  /* 0x000000e0a1047812 */ /* 0x000fe400078efea6 */
[----:B------:R-:W-:Y:S02]  /*8d90*/  FSEL R187, R36, -INF , !P5 ;  /* 0xff80000024bb7808 */ /* 0x000fe40006800000 */
[----:B------:R-:W-:Y:S02]  /*8da0*/  FSEL R38, R38, -INF , !P2 ;  /* 0xff80000026267808 */ /* 0x000fe40005000000 */
[----:B------:R-:W-:Y:S02]  /*8db0*/  FSEL R181, R37, -INF , !P4 ;  /* 0xff80000025b57808 */ /* 0x000fe40006000000 */
[----:B------:R-:W-:Y:S02]  /*8dc0*/  ISETP.GE.AND P5, PT, R10, R164, PT ;  /* 0x000000a40a00720c */ /* 0x000fe40003fa6270 */
[----:B------:R-:W-:-:S02]  /*8dd0*/  ISETP.GE.AND P2, PT, R4, R165, PT ;  /* 0x000000a50400720c */ /* 0x000fc40003f46270 */
[----:B------:R-:W-:Y:S02]  /*8de0*/  ISETP.GE.AND P4, PT, R4, R164, PT ;  /* 0x000000a40400720c */ /* 0x000fe40003f86270 */
[----:B------:R-:W-:Y:S02]  /*8df0*/  IADD3 R4, R173, 0xd9, RZ ;  /* 0x000000d9ad047810 */ /* 0x000fe40007ffe0ff */
[----:B------:R-:W-:Y:S02]  /*8e00*/  FSEL R39, R39, -INF , !P5 ;  /* 0xff80000027277808 */ /* 0x000fe40006800000 */
[----:B------:R-:W-:Y:S02]  /*8e10*/  ISETP.GE.AND P5, PT, R4, R165, PT ;  /* 0x000000a50400720c */ /* 0x000fe40003fa6270 */
[----:B------:R-:W-:Y:S02]  /*8e20*/  LOP3.LUT R5, R161, 0xe8, R166, 0xfe, !PT ;  /* 0x000000e8a1057812 */ /* 0x000fe400078efea6 */
[----:B------:R-:W-:-:S02]  /*8e30*/  FSEL R177, R32, -INF , !P1 ;  /* 0xff80000020b17808 */ /* 0x000fc40004800000 */
[----:B------:R-:W-:Y:S02]  /*8e40*/  FSEL R34, R34, -INF , !P3 ;  /* 0xff80000022227808 */ /* 0x000fe40005800000 */
[----:B------:R-:W-:Y:S02]  /*8e50*/  FSEL R171, R33, -INF , !P5 ;  /* 0xff80000021ab7808 */ /* 0x000fe40006800000 */
[-C--:B------:R-:W-:Y:S02]  /*8e60*/  ISETP.GE.AND P1, PT, R4, R164.reuse, PT ;  /* 0x000000a40400720c */ /* 0x080fe40003f26270 */
        /* <DEDUP_REMOVED lines=8> */
[----:B------:R-:W-:-:S02]  /*8ef0*/  FSEL R32, R30, -INF , !P4 ;  /* 0xff8000001e207808 */ /* 0x000fc40006000000 */
[----:B------:R-:W-:Y:S02]  /*8f00*/  FSEL R33, R29, -INF , !P1 ;  /* 0xff8000001d217808 */ /* 0x000fe40004800000 */
[----:B------:R-:W-:Y:S02]  /*8f10*/  FSEL R36, R31, -INF , !P2 ;  /* 0xff8000001f247808 */ /* 0x000fe40005000000 */
[CC--:B------:R-:W-:Y:S02]  /*8f20*/  ISETP.GE.AND P4, PT, R4.reuse, R165.reuse, PT ;  /* 0x000000a50400720c */ /* 0x0c0fe40003f86270 */
[----:B------:R-:W-:Y:S02]  /*8f30*/  ISETP.GE.AND P1, PT, R4, R164, PT ;  /* 0x000000a40400720c */ /* 0x000fe40003f26270 */
[C---:B------:R-:W-:Y:S02]  /*8f40*/  ISETP.GE.AND P2, PT, R173.reuse, R165, PT ;  /* 0x000000a5ad00720c */ /* 0x040fe40003f46270 */
[----:B------:R-:W-:-:S02]  /*8f50*/  IADD3 R4, R173, 0xe9, RZ ;  /* 0x000000e9ad047810 */ /* 0x000fc40007ffe0ff */
[----:B------:R-:W-:Y:S02]  /*8f60*/  FSEL R37, R24, -INF , !P3 ;  /* 0xff80000018257808 */ /* 0x000fe40005800000 */
[----:B------:R-:W-:Y:S02]  /*8f70*/  FSEL R40, R26, -INF , !P5 ;  /* 0xff8000001a287808 */ /* 0x000fe40006800000 */
[----:B------:R-:W-:Y:S02]  /*8f80*/  FSEL R5, R12, -INF , !P2 ;  /* 0xff8000000c057808 */ /* 0x000fe40005000000 */
[-C--:B------:R-:W-:Y:S02]  /*8f90*/  ISETP.GE.AND P3, PT, R173, R164.reuse, PT ;  /* 0x000000a4ad00720c */ /* 0x080fe40003f66270 */
[C---:B------:R-:W-:Y:S02]  /*8fa0*/  ISETP.GE.AND P5, PT, R4.reuse, R165, PT ;  /* 0x000000a50400720c */ /* 0x040fe40003fa6270 */
[----:B------:R-:W-:-:S02]  /*8fb0*/  ISETP.GE.AND P2, PT, R4, R164, PT ;  /* 0x000000a40400720c */ /* 0x000fc40003f46270 */
[----:B------:R-:W-:Y:S02]  /*8fc0*/  IADD3 R4, R173, 0xf1, RZ ;  /* 0x000000f1ad047810 */ /* 0x000fe40007ffe0ff */
[----:B------:R-:W-:Y:S02]  /*8fd0*/  FSEL R14, R14, -INF , !P3 ;  /* 0xff8000000e0e7808 */ /* 0x000fe40005800000 */
[----:B------:R-:W-:Y:S02]  /*8fe0*/  ISETP.GE.AND P3, PT, R4, R165, PT ;  /* 0x000000a50400720c */ /* 0x000fe40003f66270 */
[----:B------:R-:W-:Y:S02]  /*8ff0*/  LOP3.LUT R166, R161, 0xf8, R166, 0xfe, !PT ;  /* 0x000000f8a1a67812 */ /* 0x000fe400078efea6 */
[----:B------:R-:W-:Y:S02]  /*9000*/  IADD3 R173, R173, 0xf9, RZ ;  /* 0x000000f9adad7810 */ /* 0x000fe40007ffe0ff */
[----:B------:R-:W-:-:S02]  /*9010*/  FSEL R41, R25, -INF , !P5 ;  /* 0xff80000019297808 */ /* 0x000fc40006800000 */
[----:B------:R-:W-:Y:S02]  /*9020*/  FSEL R44, R27, -INF , !P2 ;  /* 0xff8000001b2c7808 */ /* 0x000fe40005000000 */
[----:B------:R-:W-:Y:S02]  /*9030*/  FSEL R45, R20, -INF , !P4 ;  /* 0xff800000142d7808 */ /* 0x000fe40006000000 */
[----:B------:R-:W-:Y:S02]  /*9040*/  FSEL R48, R21, -INF , !P3 ;  /* 0xff80000015307808 */ /* 0x000fe40005800000 */
[----:B------:R-:W-:Y:S02]  /*9050*/  FSEL R49, R22, -INF , !P1 ;  /* 0xff80000016317808 */ /* 0x000fe40004800000 */
[C---:B------:R-:W-:Y:S02]  /*9060*/  ISETP.GE.AND P5, PT, R166.reuse, R165, PT ;  /* 0x000000a5a600720c */ /* 0x040fe40003fa6270 */
[----:B------:R-:W-:-:S02]  /*9070*/  ISETP.GE.AND P2, PT, R166, R164, PT ;  /* 0x000000a4a600720c */ /* 0x000fc40003f46270 */
[C---:B------:R-:W-:Y:S02]  /*9080*/  ISETP.GE.AND P4, PT, R173.reuse, R165, PT ;  /* 0x000000a5ad00720c */ /* 0x040fe40003f86270 */
[-C--:B------:R-:W-:Y:S02]  /*9090*/  ISETP.GE.AND P3, PT, R4, R164.reuse, PT ;  /* 0x000000a40400720c */ /* 0x080fe40003f66270 */
[----:B------:R-:W-:Y:S02]  /*90a0*/  ISETP.GE.AND P1, PT, R173, R164, PT ;  /* 0x000000a4ad00720c */ /* 0x000fe40003f26270 */
[----:B------:R-:W-:Y:S02]  /*90b0*/  FSEL R50, R23, -INF , !P3 ;  /* 0xff80000017327808 */ /* 0x000fe40005800000 */
[----:B------:R-:W-:Y:S02]  /*90c0*/  FSEL R51, R16, -INF , !P5 ;  /* 0xff80000010337808 */ /* 0x000fe40006800000 */
[----:B------:R-:W-:-:S02]  /*90d0*/  FSEL R56, R17, -INF , !P4 ;  /* 0xff80000011387808 */ /* 0x000fc40006000000 */
[----:B------:R-:W-:Y:S02]  /*90e0*/  FSEL R57, R18, -INF , !P2 ;  /* 0xff80000012397808 */ /* 0x000fe40005000000 */
[----:B------:R-:W-:Y:S01]  /*90f0*/  FSEL R60, R19, -INF , !P1 ;  /* 0xff800000133c7808 */ /* 0x000fe20004800000 */
[----:B------:R-:W-:Y:S05]  /*9100*/  @!P0 BRA `(.L_x_1554) ;  /* 0x000005c000008947 */ /* 0x000fea0003800000 */
[----:B------:R-:W-:Y:S05]  /*9110*/  @!P6 BRA `(.L_x_1555) ;  /* 0x000003900000e947 */ /* 0x000fea0003800000 */
[----:B------:R-:W1:Y:S01]  /*9120*/  I2F.RP R10, R193 ;  /* 0x000000c1000a7306 */ /* 0x000e620000209400 */
[C---:B------:R-:W-:Y:S02]  /*9130*/  IADD3 R12, R161.reuse, -0x100, RZ ;  /* 0xffffff00a10c7810 */ /* 0x040fe40007ffe0ff */
[----:B------:R-:W-:Y:S02]  /*9140*/  IABS R7, R161 ;  /* 0x000000a100077213 */ /* 0x000fe40000000000 */
[----:B------:R-:W-:Y:S02]  /*9150*/  IABS R6, R12 ;  /* 0x0000000c00067213 */ /* 0x000fe40000000000 */
[----:B------:R-:W-:-:S02]  /*9160*/  LOP3.LUT R161, R161, c[0x0][0x2d0], RZ, 0x3c, !PT ;  /* 0x0000b400a1a17a12 */ /* 0x000fc400078e3cff */
[----:B------:R-:W-:Y:S02]  /*9170*/  LOP3.LUT R12, R12, c[0x0][0x2d0], RZ, 0x3c, !PT ;  /* 0x0000b4000c0c7a12 */ /* 0x000fe400078e3cff */
        /* <DEDUP_REMOVED lines=51> */
.L_x_1555:
[----:B------:R-:W-:-:S04]  /*94b0*/  LEA R6, -R192, RZ, 0x8 ;  /* 0x000000ffc0067211 */ /* 0x000fc800078e41ff */
[----:B------:R-:W-:Y:S02]  /*94c0*/  SHF.R.S32.HI R4, RZ, 0x1f, R6 ;  /* 0x0000001fff047819 */ /* 0x000fe40000011406 */
.L_x_1556:
[----:B------:R-:W-:Y:S01]  /*94d0*/  IADD3 R194, P0, R194, R6, RZ ;  /* 0x00000006c2c27210 */ /* 0x000fe20007f1e0ff */
[C---:B------:R-:W-:Y:S01]  /*94e0*/  IMAD.SHL.U32 R7, R192.reuse, 0x40, RZ ;  /* 0x00000040c0077824 */ /* 0x040fe200078e00ff */
[----:B------:R-:W-:Y:S02]  /*94f0*/  SHF.L.U64.HI R192, R192, R3, c[0x0][0x19c] ;  /* 0x00006700c0c07619 */ /* 0x000fe40000010203 */
[----:B------:R-:W-:Y:S01]  /*9500*/  LEA R226, P1, R194, c[0x0][0x168], 0x1 ;  /* 0x00005a00c2e27a11 */ /* 0x000fe200078208ff */
[----:B------:R-:W-:-:S03]  /*9510*/  IMAD.X R195, R195, 0x1, R4, P0 ;  /* 0x00000001c3c37824 */ /* 0x000fc600000e0604 */
[-C--:B------:R-:W-:Y:S02]  /*9520*/  IADD3 R10, P0, R226, R7.reuse, RZ ;  /* 0x00000007e20a7210 */ /* 0x080fe40007f1e0ff */
[----:B------:R-:W-:Y:S02]  /*9530*/  LEA.HI.X R227, R194, c[0x0][0x16c], R195, 0x1, P1 ;  /* 0x00005b00c2e37a11 */ /* 0x000fe400008f0cc3 */
[----:B------:R-:W-:-:S03]  /*9540*/  IADD3 R22, P1, R10, R7, RZ ;  /* 0x000000070a167210 */ /* 0x000fc60007f3e0ff */
[--C-:B------:R-:W-:Y:S01]  /*9550*/  IMAD.X R11, R227, 0x1, R192.reuse, P0 ;  /* 0x00000001e30b7824 */ /* 0x100fe200000e06c0 */
        /* <DEDUP_REMOVED lines=23> */
.L_x_1554:
        /* <DEDUP_REMOVED lines=87> */
[----:B------:R-:W-:Y:S01]  /*9c40*/  FSEL R5, R151, RZ, P1 ;  /* 0x000000ff97057208 */ /* 0x000fe20000800000 */
[--C-:B------:R-:W-:Y:S01]  /*9c50*/  FFMA.FTZ R74, R61, c[0x0][0x23c], -R150.reuse ;  /* 0x00008f003d4a7a23 */ /* 0x100fe20000010896 */
[----:B------:R-:W-:Y:S01]  /*9c60*/  FMNMX.FTZ R4, R118, R3, !PT ;  /* 0x0000000376047209 */ /* 0x000fe20007810000 */
[--C-:B------:R-:W-:Y:S01]  /*9c70*/  FFMA.FTZ R61, R8, c[0x0][0x23c], -R150.reuse ;  /* 0x00008f00083d7a23 */ /* 0x100fe20000010896 */
[----:B------:R-:W-:Y:S01]  /*9c80*/  MUFU.EX2 R166, R166 ;  /* 0x000000a600a67308 */ /* 0x000fe20000000800 */
[----:B------:R-:W-:Y:S01]  /*9c90*/  FADD.FTZ R8, R2, -R5 ;  /* 0x8000000502087221 */ /* 0x000fe20000010000 */
        /* <DEDUP_REMOVED lines=143> */
[----:B------:R-:W-:Y:S01]  /*a590*/  MUFU.EX2 R89, R89 ;  /* 0x0000005900597308 */ /* 0x000fe20000000800 */
[--C-:B------:R-:W-:Y:S02]  /*a5a0*/  FFMA.FTZ R161, R168, c[0x0][0x23c], -R3.reuse ;  /* 0x00008f00a8a17a23 */ /* 0x100fe40000010803 */
[--C-:B------:R-:W-:Y:S02]  /*a5b0*/  FFMA.FTZ R165, R14, c[0x0][0x23c], -R3.reuse ;  /* 0x00008f000ea57a23 */ /* 0x100fe40000010803 */
[--C-:B------:R-:W-:Y:S02]  /*a5c0*/  FFMA.FTZ R162, R162, c[0x0][0x23c], -R3.reuse ;  /* 0x00008f00a2a27a23 */ /* 0x100fe40000010803 */
[----:B------:R-:W-:Y:S01]  /*a5d0*/  FFMA.FTZ R2, R172, c[0x0][0x23c], -R3 ;  /* 0x00008f00ac027a23 */ /* 0x000fe20000010803 */
[----:B------:R-:W-:Y:S01]  /*a5e0*/  MUFU.EX2 R161, R161 ;  /* 0x000000a100a17308 */ /* 0x000fe20000000800 */
[----:B------:R-:W-:-:S02]  /*a5f0*/  FMUL.FTZ R168, R8, c[0x0][0x23c] ;  /* 0x00008f0008a87a20 */ /* 0x000fc40000410000 */
[----:B------:R-:W-:Y:S02]  /*a600*/  FMUL.FTZ R167, R11, c[0x0][0x23c] ;  /* 0x00008f000ba77a20 */ /* 0x000fe40000410000 */
[----:B------:R-:W-:Y:S02]  /*a610*/  FFMA.FTZ R0, R9, c[0x0][0x23c], -R150 ;  /* 0x00008f0009007a23 */ /* 0x000fe40000010896 */
[----:B------:R-:W2:Y:S01]  /*a620*/  LDSM.16.MT88.4 R8, [R208+0x5000] ;  /* 0x00500000d008783b */ /* 0x000ea20000004200 */
[----:B------:R-:W-:Y:S01]  /*a630*/  MUFU.EX2 R165, R165 ;  /* 0x000000a500a57308 */ /* 0x000fe20000000800 */
[--C-:B------:R-:W-:Y:S02]  /*a640*/  FFMA.FTZ R159, R174, c[0x0][0x23c], -R3.reuse ;  /* 0x00008f00ae9f7a23 */ /* 0x100fe40000010803 */
[--C-:B------:R-:W-:Y:S02]  /*a650*/  FFMA.FTZ R160, R160, c[0x0][0x23c], -R3.reuse ;  /* 0x00008f00a0a07a23 */ /* 0x100fe40000010803 */
[----:B------:R-:W-:-:S02]  /*a660*/  FFMA.FTZ R118, R118, c[0x0][0x23c], -R3 ;  /* 0x00008f0076767a23 */ /* 0x000fc40000010803 */
[--C-:B------:R-:W-:Y:S01]  /*a670*/  FFMA.FTZ R110, R110, c[0x0][0x23c], -R3.reuse ;  /* 0x00008f006e6e7a23 */ /* 0x100fe20000010803 */
[----:B------:R-:W3:Y:S01]  /*a680*/  MUFU.EX2 R162, R162 ;  /* 0x000000a200a27308 */ /* 0x000ee20000000800 */
[--C-:B------:R-:W-:Y:S02]  /*a690*/  FFMA.FTZ R111, R111, c[0x0][0x23c], -R3.reuse ;  /* 0x00008f006f6f7a23 */ /* 0x100fe40000010803 */
[--C-:B------:R-:W-:Y:S02]  /*a6a0*/  FFMA.FTZ R106, R106, c[0x0][0x23c], -R3.reuse ;  /* 0x00008f006a6a7a23 */ /* 0x100fe40000010803 */
[--C-:B------:R-:W-:Y:S02]  /*a6b0*/  FFMA.FTZ R100, R100, c[0x0][0x23c], -R3.reuse ;  /* 0x00008f0064647a23 */ /* 0x100fe40000010803 */
[--C-:B------:R-:W-:Y:S01]  /*a6c0*/  FFMA.FTZ R101, R101, c[0x0][0x23c], -R3.reuse ;  /* 0x00008f0065657a23 */ /* 0x100fe20000010803 */
[----:B------:R-:W4:Y:S01]  /*a6d0*/  MUFU.EX2 R2, R2 ;  /* 0x0000000200027308 */ /* 0x000f220000000800 */
        /* <DEDUP_REMOVED lines=9> */
[----:B------:R-:W3:Y:S01]  /*a770*/  MUFU.EX2 R167, R167 ;  /* 0x000000a700a77308 */ /* 0x000ee20000000800 */
[----:B----4-:R-:W-:Y:S01]  /*a780*/  F2FP.PACK_AB R19, R2, R161 ;  /* 0x000000a10213723e */ /* 0x010fe200000000ff */
[--C-:B------:R-:W-:Y:S02]  /*a790*/  FFMA.FTZ R79, R79, c[0x0][0x23c], -R3.reuse ;  /* 0x00008f004f4f7a23 */ /* 0x100fe40000010803 */
[--C-:B------:R-:W-:Y:S02]  /*a7a0*/  FFMA.FTZ R76, R76, c[0x0][0x23c], -R3.reuse ;  /* 0x00008f004c4c7a23 */ /* 0x100fe40000010803 */
[----:B------:R-:W-:Y:S02]  /*a7b0*/  FFMA.FTZ R70, R70, c[0x0][0x23c], -R3 ;  /* 0x00008f0046467a23 */ /* 0x000fe40000010803 */
[-C--:B-----5:R-:W-:Y:S01]  /*a7c0*/  FMUL.FTZ R20, R144, R168.reuse ;  /* 0x000000a890147220 */ /* 0x0a0fe20000410000 */
[----:B------:R-:W-:Y:S01]  /*a7d0*/  MUFU.EX2 R159, R159 ;  /* 0x0000009f009f7308 */ /* 0x000fe20000000800 */
[----:B------:R-:W-:-:S02]  /*a7e0*/  FMUL.FTZ R21, R145, R168 ;  /* 0x000000a891157220 */ /* 0x000fc40000410000 */
[-C--:B------:R-:W-:Y:S02]  /*a7f0*/  FMUL.FTZ R140, R140, R168.reuse ;  /* 0x000000a88c8c7220 */ /* 0x080fe40000410000 */
[----:B------:R-:W-:Y:S02]  /*a800*/  FMUL.FTZ R141, R141, R168 ;  /* 0x000000a88d8d7220 */ /* 0x000fe40000410000 */
[-C--:B---3--:R-:W-:Y:S01]  /*a810*/  FMUL.FTZ R22, R146, R167.reuse ;  /* 0x000000a792167220 */ /* 0x088fe20000410000 */
[----:B------:R-:W-:Y:S01]  /*a820*/  MUFU.EX2 R118, R118 ;  /* 0x0000007600767308 */ /* 0x000fe20000000800 */
[-C--:B------:R-:W-:Y:S02]  /*a830*/  FMUL.FTZ R23, R147, R167.reuse ;  /* 0x000000a793177220 */ /* 0x080fe40000410000 */
[-C--:B------:R-:W-:Y:S02]  /*a840*/  FMUL.FTZ R142, R142, R167.reuse ;  /* 0x000000a78e8e7220 */ /* 0x080fe40000410000 */
[----:B------:R-:W-:-:S02]  /*a850*/  FMUL.FTZ R143, R143, R167 ;  /* 0x000000a78f8f7220 */ /* 0x000fc40000410000 */
[----:B------:R-:W-:Y:S01]  /*a860*/  FFMA.FTZ R144, R170, c[0x0][0x23c], -R3 ;  /* 0x00008f00aa907a23 */ /* 0x000fe20000010803 */
[C---:B-1----:R-:W-:Y:S01]  /*a870*/  HMMA.16816.F32 R20, R16.reuse, R4, R20 ;  /* 0x000000041014723c */ /* 0x042fe20000001814 */
[-C--:B------:R-:W-:Y:S01]  /*a880*/  FMUL.FTZ R136, R136, R168.reuse ;  /* 0x000000a888887220 */ /* 0x080fe20000410000 */
[----:B------:R-:W-:Y:S01]  /*a890*/  MUFU.EX2 R110, R110 ;  /* 0x0000006e006e7308 */ /* 0x000fe20000000800 */
[-C--:B------:R-:W-:Y:S02]  /*a8a0*/  FMUL.FTZ R137, R137, R168.reuse ;  /* 0x000000a889897220 */ /* 0x080fe40000410000 */
[-C--:B------:R-:W-:Y:S02]  /*a8b0*/  FMUL.FTZ R138, R138, R167.reuse ;  /* 0x000000a78a8a7220 */ /* 0x080fe40000410000 */
[----:B------:R-:W-:Y:S01]  /*a8c0*/  FMUL.FTZ R139, R139, R167 ;  /* 0x000000a78b8b7220 */ /* 0x000fe20000410000 */
[----:B------:R-:W-:Y:S01]  /*a8d0*/  HMMA.16816.F32 R4, R16, R6, R140 ;  /* 0x000000061004723c */ /* 0x000fe2000000188c */
[-C--:B------:R-:W-:Y:S01]  /*a8e0*/  FMUL.FTZ R132, R132, R168.reuse ;  /* 0x000000a884847220 */ /* 0x080fe20000410000 */
[----:B------:R-:W1:Y:S01]  /*a8f0*/  MUFU.EX2 R144, R144 ;  /* 0x0000009000907308 */ /* 0x000e620000000800 */
[----:B------:R-:W-:-:S02]  /*a900*/  FMUL.FTZ R133, R133, R168 ;  /* 0x000000a885857220 */ /* 0x000fc40000410000 */
[-C--:B------:R-:W-:Y:S02]  /*a910*/  FMUL.FTZ R134, R134, R167.reuse ;  /* 0x000000a786867220 */ /* 0x080fe40000410000 */
[--C-:B------:R-:W-:Y:S01]  /*a920*/  FFMA.FTZ R141, R154, c[0x0][0x23c], -R3.reuse ;  /* 0x00008f009a8d7a23 */ /* 0x100fe20000010803 */
[C---:B--2---:R-:W-:Y:S01]  /*a930*/  HMMA.16816.F32 R136, R16.reuse, R8, R136 ;  /* 0x000000081088723c */ /* 0x044fe20000001888 */
[----:B------:R-:W-:Y:S01]  /*a940*/  FMUL.FTZ R135, R135, R167 ;  /* 0x000000a787877220 */ /* 0x000fe20000410000 */
[----:B------:R-:W-:Y:S01]  /*a950*/  MUFU.EX2 R140, R160 ;  /* 0x000000a0008c7308 */ /* 0x000fe20000000800 */
[--C-:B------:R-:W-:Y:S02]  /*a960*/  FFMA.FTZ R143, R13, c[0x0][0x23c], -R3.reuse ;  /* 0x00008f000d8f7a23 */ /* 0x100fe40000010803 */
[--C-:B------:R-:W-:Y:S02]  /*a970*/  FFMA.FTZ R142, R15, c[0x0][0x23c], -R3.reuse ;  /* 0x00008f000f8e7a23 */ /* 0x100fe40000010803 */
[----:B------:R-:W-:Y:S01]  /*a980*/  LDSM.16.MT88.4 R12, [R208+0x5800] ;  /* 0x00580000d00c783b */ /* 0x000fe20000004200 */
[----:B------:R-:W-:Y:S01]  /*a990*/  HMMA.16816.F32 R132, R16, R10, R132 ;  /* 0x0000000a1084723c */ /* 0x000fe20000001884 */
[--C-:B------:R-:W-:Y:S01]  /*a9a0*/  FFMA.FTZ R145, R124, c[0x0][0x23c], -R3.reuse ;  /* 0x00008f007c917a23 */ /* 0x100fe20000010803 */
[----:B------:R-:W2:Y:S01]  /*a9b0*/  MUFU.EX2 R141, R141 ;  /* 0x0000008d008d7308 */ /* 0x000ea20000000800 */
[----:B------:R-:W3:Y:S01]  /*a9c0*/  LDSM.16.MT88.4 R8, [R209+0x5800] ;  /* 0x00580000d108783b */ /* 0x000ee20000004200 */
[----:B------:R-:W-:-:S02]  /*a9d0*/  FFMA.FTZ R124, R125, c[0x0][0x23c], -R3 ;  /* 0x00008f007d7c7a23 */ /* 0x000fc40000010803 */
[--C-:B------:R-:W-:Y:S01]  /*a9e0*/  FFMA.FTZ R125, R102, c[0x0][0x23c], -R3.reuse ;  /* 0x00008f00667d7a23 */ /* 0x100fe20000010803 */
[----:B------:R-:W-:Y:S01]  /*a9f0*/  F2FP.PACK_AB R16, R156, R157 ;  /* 0x0000009d9c10723e */ /* 0x000fe200000000ff */
[--C-:B------:R-:W-:Y:S01]  /*aa00*/  FFMA.FTZ R102, R103, c[0x0][0x23c], -R3.reuse ;  /* 0x00008f0067667a23 */ /* 0x100fe20000010803 */
[----:B-1----:R-:W-:Y:S01]  /*aa10*/  F2FP.PACK_AB R17, R144, R159 ;  /* 0x0000009f9011723e */ /* 0x002fe200000000ff */
[----:B------:R-:W-:Y:S01]  /*aa20*/  MUFU.EX2 R143, R143 ;  /* 0x0000008f008f7308 */ /* 0x000fe20000000800 */
[----:B------:R-:W-:Y:S01]  /*aa30*/  F2FP.PACK_AB R18, R152, R155 ;  /* 0x0000009b9812723e */ /* 0x000fe200000000ff */
[--C-:B------:R-:W-:Y:S02]  /*aa40*/  FFMA.FTZ R103, R94, c[0x0][0x23c], -R3.reuse ;  /* 0x00008f005e677a23 */ /* 0x100fe40000010803 */
[--C-:B------:R-:W-:Y:S02]  /*aa50*/  FFMA.FTZ R94, R95, c[0x0][0x23c], -R3.reuse ;  /* 0x00008f005f5e7a23 */ /* 0x100fe40000010803 */
[--C-:B------:R-:W-:Y:S01]  /*aa60*/  FFMA.FTZ R147, R77, c[0x0][0x23c], -R3.reuse ;  /* 0x00008f004d937a23 */ /* 0x100fe20000010803 */
[----:B--2---:R-:W-:Y:S01]  /*aa70*/  F2FP.PACK_AB R19, R141, R140 ;  /* 0x0000008c8d13723e */ /* 0x004fe200000000ff */
[----:B------:R-:W1:Y:S01]  /*aa80*/  MUFU.EX2 R142, R142 ;  /* 0x0000008e008e7308 */ /* 0x000e620000000800 */
[----:B------:R-:W-:-:S02]  /*aa90*/  FFMA.FTZ R71, R71, c[0x0][0x23c], -R3 ;  /* 0x00008f0047477a23 */ /* 0x000fc40000010803 */
[--C-:B------:R-:W-:Y:S02]  /*aaa0*/  FFMA.FTZ R66, R66, c[0x0][0x23c], -R3.reuse ;  /* 0x00008f0042427a23 */ /* 0x100fe40000010803 */
[----:B------:R-:W-:Y:S01]  /*aab0*/  FFMA.FTZ R67, R67, c[0x0][0x23c], -R3 ;  /* 0x00008f0043437a23 */ /* 0x000fe20000010803 */
[C---:B------:R-:W-:Y:S01]  /*aac0*/  HMMA.16816.F32 R20, R16.reuse, R24, R20 ;  /* 0x000000181014723c */ /* 0x040fe20000001814 */
[----:B------:R-:W-:Y:S01]  /*aad0*/  FFMA.FTZ R165, R234, R167, R165 ;  /* 0x000000a7eaa57223 */ /* 0x000fe200000100a5 */
[----:B------:R-:W-:Y:S01]  /*aae0*/  MUFU.EX2 R145, R145 ;  /* 0x0000009100917308 */ /* 0x000fe20000000800 */
[----:B------:R-:W-:Y:S02]  /*aaf0*/  FFMA.FTZ R233, R233, R168, R166 ;  /* 0x000000a8e9e97223 */ /* 0x000fe400000100a6 */
[----:B------:R-:W-:Y:S02]  /*ab00*/  FADD.FTZ R162, R162, R165 ;  /* 0x000000a5a2a27221 */ /* 0x000fe40000010000 */
[----:B------:R-:W-:Y:S01]  /*ab10*/  F2FP.PACK_AB R24, R148, R153 ;  /* 0x000000999418723e */ /* 0x000fe200000000ff */
[----:B------:R-:W-:Y:S01]  /*ab20*/  HMMA.16816.F32 R4, R16, R26, R4 ;  /* 0x0000001a1004723c */ /* 0x000fe20000001804 */
[----:B------:R-:W-:Y:S01]  /*ab30*/  FADD.FTZ R164, R164, R233 ;  /* 0x000000e9a4a47221 */ /* 0x000fe20000010000 */
[----:B------:R-:W2:Y:S01]  /*ab40*/  MUFU.EX2 R124, R124 ;  /* 0x0000007c007c7308 */ /* 0x000ea20000000800 */
[----:B-1----:R-:W-:Y:S01]  /*ab50*/  F2FP.PACK_AB R25, R142, R143 ;  /* 0x0000008f8e19723e */ /* 0x002fe200000000ff */
[----:B------:R-:W-:-:S02]  /*ab60*/  FADD.FTZ R161, R161, R162 ;  /* 0x000000a2a1a17221 */ /* 0x000fc40000010000 */
[--C-:B------:R-:W-:Y:S01]  /*ab70*/  FFMA.FTZ R62, R62, c[0x0][0x23c], -R3.reuse ;  /* 0x00008f003e3e7a23 */ /* 0x100fe20000010803 */
[----:B------:R-:W-:Y:S01]  /*ab80*/  F2FP.PACK_AB R26, R130, R131 ;  /* 0x00000083821a723e */ /* 0x000fe200000000ff */
[C---:B------:R-:W-:Y:S01]  /*ab90*/  HMMA.16816.F32 R136, R16.reuse, R28, R136 ;  /* 0x0000001c1088723c */ /* 0x040fe20000001888 */
[--C-:B------:R-:W-:Y:S01]  /*aba0*/  FFMA.FTZ R63, R63, c[0x0][0x23c], -R3.reuse ;  /* 0x00008f003f3f7a23 */ /* 0x100fe20000010803 */
[----:B------:R-:W-:Y:S01]  /*abb0*/  MUFU.EX2 R111, R111 ;  /* 0x0000006f006f7308 */ /* 0x000fe20000000800 */
[--C-:B------:R-:W-:Y:S02]  /*abc0*/  FFMA.FTZ R58, R58, c[0x0][0x23c], -R3.reuse ;  /* 0x00008f003a3a7a23 */ /* 0x100fe40000010803 */
[--C-:B------:R-:W-:Y:S02]  /*abd0*/  FFMA.FTZ R59, R59, c[0x0][0x23c], -R3.reuse ;  /* 0x00008f003b3b7a23 */ /* 0x100fe40000010803 */
[--C-:B------:R-:W-:Y:S01]  /*abe0*/  FFMA.FTZ R29, R119, c[0x0][0x23c], -R3.reuse ;  /* 0x00008f00771d7a23 */ /* 0x100fe20000010803 */
[----:B------:R-:W-:Y:S01]  /*abf0*/  HMMA.16816.F32 R132, R16, R30, R132 ;  /* 0x0000001e1084723c */ /* 0x000fe20000001884 */
[----:B------:R-:W1:Y:S01]  /*ac00*/  LDSM.16.MT88.4 R16, [R209+0x5c00] ;  /* 0x005c0000d110783b */ /* 0x000e620000004200 */
[----:B--2---:R-:W-:Y:S01]  /*ac10*/  F2FP.PACK_AB R27, R124, R145 ;  /* 0x000000917c1b723e */ /* 0x004fe200000000ff */
[----:B------:R-:W-:Y:S01]  /*ac20*/  FFMA.FTZ R119, R107, c[0x0][0x23c], -R3 ;  /* 0x00008f006b777a23 */ /* 0x000fe20000010803 */
[----:B------:R-:W-:Y:S01]  /*ac30*/  MUFU.EX2 R106, R106 ;  /* 0x0000006a006a7308 */ /* 0x000fe20000000800 */
[----:B------:R-:W-:-:S02]  /*ac40*/  FADD.FTZ R163, R163, R164 ;  /* 0x000000a4a3a37221 */ /* 0x000fc40000010000 */
[--C-:B------:R-:W-:Y:S02]  /*ac50*/  FFMA.FTZ R30, R114, c[0x0][0x23c], -R3.reuse ;  /* 0x00008f00721e7a23 */ /* 0x100fe40000010803 */
[----:B------:R-:W-:Y:S01]  /*ac60*/  FFMA.FTZ R31, R115, c[0x0][0x23c], -R3 ;  /* 0x00008f00731f7a23 */ /* 0x000fe20000010803 */
[C---:B---3--:R-:W-:Y:S01]  /*ac70*/  HMMA.16816.F32 R20, R24.reuse, R8, R20 ;  /* 0x000000081814723c */ /* 0x048fe20000001814 */
[----:B------:R-:W-:Y:S01]  /*ac80*/  FADD.FTZ R2, R2, R161 ;  /* 0x000000a102027221 */ /* 0x000fe20000010000 */
[----:B------:R-:W2:Y:S01]  /*ac90*/  MUFU.EX2 R29, R29 ;  /* 0x0000001d001d7308 */ /* 0x000ea20000000800 */
[----:B------:R-:W-:Y:S02]  /*aca0*/  FADD.FTZ R160, R158, R163 ;  /* 0x000000a39ea07221 */ /* 0x000fe40000010000 */
[----:B------:R-:W-:Y:S02]  /*acb0*/  FADD.FTZ R159, R159, R2 ;  /* 0x000000029f9f7221 */ /* 0x000fe40000010000 */
[----:B------:R-:W-:Y:S01]  /*acc0*/  FADD.FTZ R157, R157, R160 ;  /* 0x000000a09d9d7221 */ /* 0x000fe20000010000 */
[----:B------:R-:W-:Y:S01]  /*acd0*/  HMMA.16816.F32 R4, R24, R10, R4 ;  /* 0x0000000a1804723c */ /* 0x000fe20000001804 */
[----:B------:R-:W3:Y:S01]  /*ace0*/  LDSM.16.MT88.4 R8, [R208+0x5c00] ;  /* 0x005c0000d008783b */ /* 0x000ee20000004200 */
[----:B------:R-:W-:Y:S01]  /*acf0*/  MUFU.EX2 R30, R30 ;  /* 0x0000001e001e7308 */ /* 0x000fe20000000800 */
[----:B------:R-:W-:-:S02]  /*ad00*/  FADD.FTZ R159, R144, R159 ;  /* 0x0000009f909f7221 */ /* 0x000fc40000010000 */
[----:B------:R-:W-:Y:S02]  /*ad10*/  FADD.FTZ R156, R156, R157 ;  /* 0x0000009d9c9c7221 */ /* 0x000fe40000010000 */
[----:B------:R-:W-:Y:S01]  /*ad20*/  FADD.FTZ R140, R140, R159 ;  /* 0x0000009f8c8c7221 */ /* 0x000fe20000010000 */
[C---:B------:R-:W-:Y:S01]  /*ad30*/  HMMA.16816.F32 R136, R24.reuse, R12, R136 ;  /* 0x0000000c1888723c */ /* 0x040fe20000001888 */
[----:B------:R-:W-:Y:S01]  /*ad40*/  FADD.FTZ R155, R155, R156 ;  /* 0x0000009c9b9b7221 */ /* 0x000fe20000010000 */
[----:B------:R-:W4:Y:S01]  /*ad50*/  MUFU.EX2 R31, R31 ;  /* 0x0000001f001f7308 */ /* 0x000f220000000800 */
[----:B------:R-:W-:Y:S02]  /*ad60*/  FADD.FTZ R140, R141, R140 ;  /* 0x0000008c8d8c7221 */ /* 0x000fe40000010000 */
[----:B------:R-:W-:Y:S02]  /*ad70*/  FADD.FTZ R152, R152, R155 ;  /* 0x0000009b98987221 */ /* 0x000fe40000010000 */
[----:B------:R-:W-:Y:S01]  /*ad80*/  FADD.FTZ R143, R143, R140 ;  /* 0x0000008c8f8f7221 */ /* 0x000fe20000010000 */
[----:B------:R-:W-:Y:S01]  /*ad90*/  HMMA.16816.F32 R132, R24, R14, R132 ;  /* 0x0000000e1884723c */ /* 0x000fe20000001884 */
[----:B------:R-:W5:Y:S01]  /*ada0*/  LDSM.16.MT88.4 R12, [R209+0x6000] ;  /* 0x00600000d10c783b */ /* 0x000f620000004200 */
[----:B------:R-:W1:Y:S01]  /*adb0*/  MUFU.EX2 R119, R119 ;  /* 0x0000007700777308 */ /* 0x000e620000000800 */
[----:B------:R-:W-:-:S02]  /*adc0*/  FADD.FTZ R153, R153, R152 ;  /* 0x0000009899997221 */ /* 0x000fc40000010000 */
[----:B------:R-:W-:Y:S02]  /*add0*/  FADD.FTZ R142, R142, R143 ;  /* 0x0000008f8e8e7221 */ /* 0x000fe40000010000 */
[----:B------:R-:W-:Y:S01]  /*ade0*/  F2FP.PACK_AB R24, R128, R129 ;  /* 0x000000818018723e */ /* 0x000fe200000000ff */
[----:B------:R-:W-:Y:S01]  /*adf0*/  FADD.FTZ R148, R148, R153 ;  /* 0x0000009994947221 */ /* 0x000fe20000010000 */
[----:B--2---:R-:W-:Y:S01]  /*ae00*/  F2FP.PACK_AB R25, R29, R118 ;  /* 0x000000761d19723e */ /* 0x004fe200000000ff */
[----:B------:R-:W-:Y:S01]  /*ae10*/  MUFU.EX2 R125, R125 ;  /* 0x0000007d007d7308 */ /* 0x000fe20000000800 */
[----:B------:R-:W-:Y:S01]  /*ae20*/  F2FP.PACK_AB R26, R126, R127 ;  /* 0x0000007f7e1a723e */ /* 0x000fe200000000ff */
[----:B------:R-:W-:Y:S01]  /*ae30*/  FADD.FTZ R145, R145, R142 ;  /* 0x0000008e91917221 */ /* 0x000fe20000010000 */
[----:B----4-:R-:W-:Y:S01]  /*ae40*/  F2FP.PACK_AB R27, R31, R30 ;  /* 0x0000001e1f1b723e */ /* 0x010fe200000000ff */
[----:B------:R-:W-:Y:S01]  /*ae50*/  FFMA.FTZ R146, R33, c[0x0][0x23c], -R150 ;  /* 0x00008f0021927a23 */ /* 0x000fe20000010896 */
[----:B------:R-:W-:Y:S01]  /*ae60*/  LDSM.16.MT88.4 R140, [R209+0x8c00] ;  /* 0x008c0000d18c783b */ /* 0x000fe20000004200 */
[----:B------:R-:W-:-:S02]  /*ae70*/  FADD.FTZ R131, R131, R148 ;  /* 0x0000009483837221 */ /* 0x000fc40000010000 */
[----:B------:R-:W2:Y:S01]  /*ae80*/  MUFU.EX2 R102, R102 ;  /* 0x0000006600667308 */ /* 0x000ea20000000800 */
[--C-:B------:R-:W-:Y:S01]  /*ae90*/  FFMA.FTZ R33, R54, c[0x0][0x23c], -R3.reuse ;  /* 0x00008f0036217a23 */ /* 0x100fe20000010803 */
[C---:B-1----:R-:W-:Y:S01]  /*aea0*/  HMMA.16816.F32 R20, R24.reuse, R16, R20 ;  /* 0x000000101814723c */ /* 0x042fe20000001814 */
[--C-:B------:R-:W-:Y:S02]  /*aeb0*/  FFMA.FTZ R2, R55, c[0x0][0x23c], -R3.reuse ;  /* 0x00008f0037027a23 */ /* 0x100fe40000010803 */
[--C-:B------:R-:W-:Y:S02]  /*aec0*/  FFMA.FTZ R52, R52, c[0x0][0x23c], -R3.reuse ;  /* 0x00008f0034347a23 */ /* 0x100fe40000010803 */
[----:B------:R-:W-:Y:S01]  /*aed0*/  FFMA.FTZ R53, R53, c[0x0][0x23c], -R3 ;  /* 0x00008f0035357a23 */ /* 0x000fe20000010803 */
[----:B------:R-:W-:Y:S01]  /*aee0*/  MUFU.EX2 R100, R100 ;  /* 0x0000006400647308 */ /* 0x000fe20000000800 */
[----:B------:R-:W-:Y:S01]  /*aef0*/  FADD.FTZ R145, R124, R145 ;  /* 0x000000917c917221 */ /* 0x000fe20000010000 */
[----:B------:R-:W-:Y:S01]  /*af00*/  HMMA.16816.F32 R4, R24, R18, R4 ;  /* 0x000000121804723c */ /* 0x000fe20000001804 */
[----:B------:R-:W1:Y:S01]  /*af10*/  LDSM.16.MT88.4 R16, [R208+0x6000] ;  /* 0x00600000d010783b */ /* 0x000e620000004200 */
[----:B------:R-:W-:-:S02]  /*af20*/  FADD.FTZ R130, R130, R131 ;  /* 0x0000008382827221 */ /* 0x000fc40000010000 */
[----:B------:R-:W-:Y:S02]  /*af30*/  FADD.FTZ R118, R118, R145 ;  /* 0x0000009176767221 */ /* 0x000fe40000010000 */
[----:B------:R-:W4:Y:S01]  /*af40*/  MUFU.EX2 R101, R101 ;  /* 0x0000006500657308 */ /* 0x000f220000000800 */
        /* <DEDUP_REMOVED lines=8> */
[----:B------:R-:W3:Y:S01]  /*afd0*/  LDSM.16.MT88.4 R8, [R209+0x6400] ;  /* 0x00640000d108783b */ /* 0x000ee20000004200 */
[----:B------:R-:W-:-:S02]  /*afe0*/  FADD.FTZ R31, R31, R30 ;  /* 0x0000001e1f1f7221 */ /* 0x000fc40000010000 */
[----:B------:R-:W-:Y:S02]  /*aff0*/  FADD.FTZ R126, R126, R127 ;  /* 0x0000007f7e7e7221 */ /* 0x000fe40000010000 */
[----:B------:R-:W1:Y:S01]  /*b000*/  MUFU.EX2 R94, R94 ;  /* 0x0000005e005e7308 */ /* 0x000e620000000800 */
[----:B------:R-:W-:Y:S01]  /*b010*/  F2FP.PACK_AB R24, R122, R123 ;  /* 0x0000007b7a18723e */ /* 0x000fe200000000ff */
[----:B------:R-:W-:Y:S01]  /*b020*/  FADD.FTZ R123, R123, R126 ;  /* 0x0000007e7b7b7221 */ /* 0x000fe20000010000 */
[----:B------:R-:W-:Y:S01]  /*b030*/  F2FP.PACK_AB R25, R111, R110 ;  /* 0x0000006e6f19723e */ /* 0x000fe200000000ff */
[----:B------:R-:W-:Y:S01]  /*b040*/  FADD.FTZ R110, R110, R31 ;  /* 0x0000001f6e6e7221 */ /* 0x000fe20000010000 */
[----:B------:R-:W-:Y:S01]  /*b050*/  F2FP.PACK_AB R26, R120, R121 ;  /* 0x00000079781a723e */ /* 0x000fe200000000ff */
[----:B------:R-:W-:Y:S01]  /*b060*/  FADD.FTZ R122, R122, R123 ;  /* 0x0000007b7a7a7221 */ /* 0x000fe20000010000 */
[----:B------:R-:W-:Y:S01]  /*b070*/  F2FP.PACK_AB R27, R119, R106 ;  /* 0x0000006a771b723e */ /* 0x000fe200000000ff */
[----:B------:R-:W-:Y:S01]  /*b080*/  MUFU.EX2 R90, R90 ;  /* 0x0000005a005a7308 */ /* 0x000fe20000000800 */
[----:B------:R-:W-:-:S02]  /*b090*/  FADD.FTZ R111, R111, R110 ;  /* 0x0000006e6f6f7221 */ /* 0x000fc40000010000 */
[----:B------:R-:W-:Y:S02]  /*b0a0*/  FADD.FTZ R121, R121, R122 ;  /* 0x0000007a79797221 */ /* 0x000fe40000010000 */
[--C-:B------:R-:W-:Y:S01]  /*b0b0*/  FFMA.FTZ R28, R235, c[0x0][0x23c], -R150.reuse ;  /* 0x00008f00eb1c7a23 */ /* 0x100fe20000010896 */
[C---:B-----5:R-:W-:Y:S01]  /*b0c0*/  HMMA.16816.F32 R20, R24.reuse, R12, R20 ;  /* 0x0000000c1814723c */ /* 0x060fe20000001814 */
[----:B------:R-:W-:Y:S01]  /*b0d0*/  FADD.FTZ R120, R120, R121 ;  /* 0x0000007978787221 */ /* 0x000fe20000010000 */
[----:B------:R-:W5:Y:S01]  /*b0e0*/  MUFU.EX2 R91, R91 ;  /* 0x0000005b005b7308 */ /* 0x000f620000000800 */
[----:B------:R-:W-:Y:S02]  /*b0f0*/  FFMA.FTZ R115, R199, c[0x0][0x23c], -R150 ;  /* 0x00008f00c7737a23 */ /* 0x000fe40000010896 */
[--C-:B------:R-:W-:Y:S02]  /*b100*/  FFMA.FTZ R46, R46, c[0x0][0x23c], -R3.reuse ;  /* 0x00008f002e2e7a23 */ /* 0x100fe40000010803 */
[--C-:B------:R-:W-:Y:S01]  /*b110*/  FFMA.FTZ R30, R42, c[0x0][0x23c], -R3.reuse ;  /* 0x00008f002a1e7a23 */ /* 0x100fe20000010803 */
[----:B------:R-:W-:Y:S01]  /*b120*/  HMMA.16816.F32 R4, R24, R14, R4 ;  /* 0x0000000e1804723c */ /* 0x000fe20000001804 */
[----:B------:R-:W5:Y:S01]  /*b130*/  LDSM.16.MT88.4 R12, [R208+0x6400] ;  /* 0x00640000d00c783b */ /* 0x000f620000004200 */
[----:B------:R-:W-:Y:S01]  /*b140*/  MUFU.EX2 R86, R86 ;  /* 0x0000005600567308 */ /* 0x000fe20000000800 */
[----:B------:R-:W-:-:S02]  /*b150*/  FFMA.FTZ R31, R43, c[0x0][0x23c], -R3 ;  /* 0x00008f002b1f7a23 */ /* 0x000fc40000010803 */
[--C-:B------:R-:W-:Y:S02]  /*b160*/  FFMA.FTZ R47, R47, c[0x0][0x23c], -R3.reuse ;  /* 0x00008f002f2f7a23 */ /* 0x100fe40000010803 */
[--C-:B------:R-:W-:Y:S01]  /*b170*/  FFMA.FTZ R107, R187, c[0x0][0x23c], -R150.reuse ;  /* 0x00008f00bb6b7a23 */ /* 0x100fe20000010896 */
[C---:B-1----:R-:W-:Y:S01]  /*b180*/  HMMA.16816.F32 R136, R24.reuse, R16, R136 ;  /* 0x000000101888723c */ /* 0x042fe20000001888 */
[--C-:B------:R-:W-:Y:S01]  /*b190*/  FFMA.FTZ R114, R181, c[0x0][0x23c], -R150.reuse ;  /* 0x00008f00b5727a23 */ /* 0x100fe20000010896 */
[----:B------:R-:W1:Y:S01]  /*b1a0*/  MUFU.EX2 R87, R87 ;  /* 0x0000005700577308 */ /* 0x000e620000000800 */
        /* <DEDUP_REMOVED lines=10> */
[----:B--2---:R-:W-:Y:S01]  /*b250*/  F2FP.PACK_AB R25, R102, R125 ;  /* 0x0000007d6619723e */ /* 0x004fe200000000ff */
[----:B------:R-:W2:Y:S01]  /*b260*/  MUFU.EX2 R83, R83 ;  /* 0x0000005300537308 */ /* 0x000ea20000000800 */
[----:B------:R-:W-:Y:S01]  /*b270*/  F2FP.PACK_AB R26, R112, R113 ;  /* 0x00000071701a723e */ /* 0x000fe200000000ff */
[----:B------:R-:W-:Y:S01]  /*b280*/  FADD.FTZ R116, R116, R117 ;  /* 0x0000007574747221 */ /* 0x000fe20000010000 */
[----:B----4-:R-:W-:Y:S01]  /*b290*/  F2FP.PACK_AB R27, R101, R100 ;  /* 0x00000064651b723e */ /* 0x010fe200000000ff */
[----:B------:R-:W-:Y:S02]  /*b2a0*/  FFMA.FTZ R35, R35, c[0x0][0x23c], -R3 ;  /* 0x00008f0023237a23 */ /* 0x000fe40000010803 */
[----:B------:R-:W-:-:S02]  /*b2b0*/  FADD.FTZ R113, R113, R116 ;  /* 0x0000007471717221 */ /* 0x000fc40000010000 */
[----:B------:R-:W-:Y:S01]  /*b2c0*/  MUFU.EX2 R88, R88 ;  /* 0x0000005800587308 */ /* 0x000fe20000000800 */
[--C-:B------:R-:W-:Y:S01]  /*b2d0*/  FFMA.FTZ R42, R41, c[0x0][0x23c], -R150.reuse ;  /* 0x00008f00292a7a23 */ /* 0x100fe20000010896 */
[C---:B---3--:R-:W-:Y:S01]  /*b2e0*/  HMMA.16816.F32 R20, R24.reuse, R8, R20 ;  /* 0x000000081814723c */ /* 0x048fe20000001814 */
[----:B------:R-:W-:Y:S02]  /*b2f0*/  FADD.FTZ R112, R112, R113 ;  /* 0x0000007170707221 */ /* 0x000fe40000010000 */
[--C-:B------:R-:W-:Y:S02]  /*b300*/  FFMA.FTZ R41, R45, c[0x0][0x23c], -R150.reuse ;  /* 0x00008f002d297a23 */ /* 0x100fe40000010896 */
[--C-:B------:R-:W-:Y:S01]  /*b310*/  FFMA.FTZ R43, R36, c[0x0][0x23c], -R3.reuse ;  /* 0x00008f00242b7a23 */ /* 0x100fe20000010803 */
[----:B------:R-:W-:Y:S01]  /*b320*/  MUFU.EX2 R78, R78 ;  /* 0x0000004e004e7308 */ /* 0x000fe20000000800 */
[----:B------:R-:W-:Y:S01]  /*b330*/  FFMA.FTZ R77, R169, c[0x0][0x23c], -R150 ;  /* 0x00008f00a94d7a23 */ /* 0x000fe20000010896 */
[----:B------:R-:W-:Y:S01]  /*b340*/  HMMA.16816.F32 R4, R24, R10, R4 ;  /* 0x0000000a1804723c */ /* 0x000fe20000001804 */
[----:B------:R-:W3:Y:S01]  /*b350*/  LDSM.16.MT88.4 R8, [R208+0x6800] ;  /* 0x00680000d008783b */ /* 0x000ee20000004200 */
[----:B------:R-:W-:-:S02]  /*b360*/  FFMA.FTZ R32, R32, c[0x0][0x23c], -R3 ;  /* 0x00008f0020207a23 */ /* 0x000fc40000010803 */
[--C-:B------:R-:W-:Y:S02]  /*b370*/  FFMA.FTZ R36, R40, c[0x0][0x23c], -R3.reuse ;  /* 0x00008f0028247a23 */ /* 0x100fe40000010803 */
[----:B------:R-:W4:Y:S01]  /*b380*/  MUFU.EX2 R79, R79 ;  /* 0x0000004f004f7308 */ /* 0x000f220000000800 */
[--C-:B------:R-:W-:Y:S01]  /*b390*/  FFMA.FTZ R45, R44, c[0x0][0x23c], -R3.reuse ;  /* 0x00008f002c2d7a23 */ /* 0x100fe20000010803 */
[----:B-----5:R-:W-:Y:S01]  /*b3a0*/  HMMA.16816.F32 R136, R24, R12, R136 ;  /* 0x0000000c1888723c */ /* 0x020fe20000001888 */
[----:B------:R-:W-:Y:S02]  /*b3b0*/  FFMA.FTZ R50, R50, c[0x0][0x23c], -R3 ;  /* 0x00008f0032327a23 */ /* 0x000fe40000010803 */
[----:B------:R-:W-:-:S03]  /*b3c0*/  FFMA.FTZ R233, R56, c[0x0][0x23c], -R150 ;  /* 0x00008f0038e97a23 */ /* 0x000fc60000010896 */
        /* <DEDUP_REMOVED lines=12> */
[C---:B-1----:R-:W-:Y:S01]  /*b490*/  HMMA.16816.F32 R20, R24.reuse, R16, R20 ;  /* 0x000000101814723c */ /* 0x042fe20000001814 */
[----:B------:R-:W-:Y:S01]  /*b4a0*/  FADD.FTZ R104, R104, R105 ;  /* 0x0000006968687221 */ /* 0x000fe20000010000 */
[----:B------:R-:W1:Y:S06]  /*b4b0*/  MUFU.EX2 R84, R84 ;  /* 0x0000005400547308 */ /* 0x000e6c0000000800 */
[C---:B------:R-:W-:Y:S01]  /*b4c0*/  HMMA.16816.F32 R4, R24.reuse, R18, R4 ;  /* 0x000000121804723c */ /* 0x040fe20000001804 */
[----:B------:R-:W1:Y:S01]  /*b4d0*/  LDSM.16.MT88.4 R16, [R208+0x6c00] ;  /* 0x006c0000d010783b */ /* 0x000e620000004200 */
[----:B------:R-:W-:Y:S06]  /*b4e0*/  MUFU.EX2 R81, R81 ;  /* 0x0000005100517308 */ /* 0x000fec0000000800 */
        /* <DEDUP_REMOVED lines=8> */
[----:B------:R-:W1:Y:S01]  /*b570*/  MUFU.EX2 R71, R71 ;  /* 0x0000004700477308 */ /* 0x000e620000000800 */
[----:B------:R-:W-:Y:S01]  /*b580*/  F2FP.PACK_AB R26, R96, R97 ;  /* 0x00000061601a723e */ /* 0x000fe200000000ff */
[----:B------:R-:W-:Y:S01]  /*b590*/  FADD.FTZ R98, R98, R99 ;  /* 0x0000006362627221 */ /* 0x000fe20000010000 */
[----:B--2---:R-:W-:-:S03]  /*b5a0*/  F2FP.PACK_AB R27, R83, R82 ;  /* 0x00000052531b723e */ /* 0x004fc600000000ff */
[----:B------:R-:W-:Y:S02]  /*b5b0*/  FADD.FTZ R97, R97, R98 ;  /* 0x0000006261617221 */ /* 0x000fe40000010000 */
[----:B------:R-:W-:Y:S02]  /*b5c0*/  MUFU.EX2 R66, R66 ;  /* 0x0000004200427308 */ /* 0x000fe40000000800 */
[----:B-----5:R-:W-:Y:S01]  /*b5d0*/  HMMA.16816.F32 R20, R24, R12, R20 ;  /* 0x0000000c1814723c */ /* 0x020fe20000001814 */
[----:B------:R-:W-:-:S05]  /*b5e0*/  FADD.FTZ R96, R96, R97 ;  /* 0x0000006160607221 */ /* 0x000fca0000010000 */
[----:B------:R-:W2:Y:S02]  /*b5f0*/  MUFU.EX2 R67, R67 ;  /* 0x0000004300437308 */ /* 0x000ea40000000800 */
[C---:B------:R-:W-:Y:S01]  /*b600*/  HMMA.16816.F32 R4, R24.reuse, R14, R4 ;  /* 0x0000000e1804723c */ /* 0x040fe20000001804 */
[----:B------:R-:W5:Y:S05]  /*b610*/  LDSM.16.MT88.4 R12, [R208+0x7000] ;  /* 0x00700000d00c783b */ /* 0x000f6a0000004200 */
[----:B------:R-:W-:Y:S02]  /*b620*/  MUFU.EX2 R75, R75 ;  /* 0x0000004b004b7308 */ /* 0x000fe40000000800 */
[C---:B-1----:R-:W-:Y:S06]  /*b630*/  HMMA.16816.F32 R136, R24.reuse, R16, R136 ;  /* 0x000000101888723c */ /* 0x042fec0000001888 */
[----:B------:R-:W1:Y:S02]  /*b640*/  MUFU.EX2 R74, R74 ;  /* 0x0000004a004a7308 */ /* 0x000e640000000800 */
[----:B------:R-:W-:Y:S01]  /*b650*/  HMMA.16816.F32 R132, R24, R18, R132 ;  /* 0x000000121884723c */ /* 0x000fe20000001884 */
[----:B------:R-:W1:Y:S05]  /*b660*/  LDSM.16.MT88.4 R16, [R209+0x7400] ;  /* 0x00740000d110783b */ /* 0x000e6a0000004200 */
[----:B------:R-:W-:Y:S01]  /*b670*/  MUFU.EX2 R73, R73 ;  /* 0x0000004900497308 */ /* 0x000fe20000000800 */
[----:B------:R-:W-:Y:S01]  /*b680*/  F2FP.PACK_AB R24, R92, R93 ;  /* 0x0000005d5c18723e */ /* 0x000fe200000000ff */
[----:B------:R-:W-:Y:S01]  /*b690*/  FADD.FTZ R93, R93, R96 ;  /* 0x000000605d5d7221 */ /* 0x000fe20000010000 */
[----:B----4-:R-:W-:-:S02]  /*b6a0*/  F2FP.PACK_AB R25, R79, R78 ;  /* 0x0000004e4f19723e */ /* 0x010fc400000000ff */
[----:B------:R-:W-:Y:S01]  /*b6b0*/  F2FP.PACK_AB R26, R88, R89 ;  /* 0x00000059581a723e */ /* 0x000fe200000000ff */
[----:B------:R-:W-:Y:S01]  /*b6c0*/  FADD.FTZ R92, R92, R93 ;  /* 0x0000005d5c5c7221 */ /* 0x000fe20000010000 */
[----:B------:R-:W-:Y:S01]  /*b6d0*/  F2FP.PACK_AB R27, R147, R76 ;  /* 0x0000004c931b723e */ /* 0x000fe200000000ff */
[----:B------:R-:W-:Y:S02]  /*b6e0*/  MUFU.EX2 R72, R72 ;  /* 0x0000004800487308 */ /* 0x000fe40000000800 */
[----:B------:R-:W-:-:S04]  /*b6f0*/  FADD.FTZ R89, R89, R92 ;  /* 0x0000005c59597221 */ /* 0x000fc80000010000 */
[C---:B---3--:R-:W-:Y:S01]  /*b700*/  HMMA.16816.F32 R20, R24.reuse, R8, R20 ;  /* 0x000000081814723c */ /* 0x048fe20000001814 */
[----:B------:R-:W-:Y:S01]  /*b710*/  FADD.FTZ R88, R88, R89 ;  /* 0x0000005958587221 */ /* 0x000fe20000010000 */
[----:B------:R-:W-:Y:S06]  /*b720*/  MUFU.EX2 R62, R62 ;  /* 0x0000003e003e7308 */ /* 0x000fec0000000800 */
[C---:B------:R-:W-:Y:S01]  /*b730*/  HMMA.16816.F32 R4, R24.reuse, R10, R4 ;  /* 0x0000000a1804723c */ /* 0x040fe20000001804 */
[----:B------:R-:W3:Y:S01]  /*b740*/  LDSM.16.MT88.4 R8, [R208+0x7400] ;  /* 0x00740000d008783b */ /* 0x000ee20000004200 */
[----:B------:R-:W4:Y:S06]  /*b750*/  MUFU.EX2 R63, R63 ;  /* 0x0000003f003f7308 */ /* 0x000f2c0000000800 */
[C---:B-----5:R-:W-:Y:S02]  /*b760*/  HMMA.16816.F32 R136, R24.reuse, R12, R136 ;  /* 0x0000000c1888723c */ /* 0x060fe40000001888 */
[----:B------:R-:W-:Y:S06]  /*b770*/  MUFU.EX2 R58, R58 ;  /* 0x0000003a003a7308 */ /* 0x000fec0000000800 */
[----:B------:R-:W-:Y:S01]  /*b780*/  HMMA.16816.F32 R132, R24, R14, R132 ;  /* 0x0000000e1884723c */ /* 0x000fe20000001884 */
[----:B------:R-:W5:Y:S01]  /*b790*/  LDSM.16.MT88.4 R12, [R209+0x7800] ;  /* 0x00780000d10c783b */ /* 0x000f620000004200 */
[----:B------:R-:W1:Y:S05]  /*b7a0*/  MUFU.EX2 R59, R59 ;  /* 0x0000003b003b7308 */ /* 0x000e6a0000000800 */
[----:B------:R-:W-:Y:S01]  /*b7b0*/  F2FP.PACK_AB R24, R84, R85 ;  /* 0x000000555418723e */ /* 0x000fe200000000ff */
[----:B------:R-:W-:Y:S01]  /*b7c0*/  FADD.FTZ R85, R85, R88 ;  /* 0x0000005855557221 */ /* 0x000fe20000010000 */
[----:B------:R-:W-:Y:S01]  /*b7d0*/  F2FP.PACK_AB R25, R71, R70 ;  /* 0x000000464719723e */ /* 0x000fe200000000ff */
[----:B------:R-:W-:Y:S01]  /*b7e0*/  MUFU.EX2 R69, R69 ;  /* 0x0000004500457308 */ /* 0x000fe20000000800 */
[----:B------:R-:W-:Y:S01]  /*b7f0*/  F2FP.PACK_AB R26, R80, R81 ;  /* 0x00000051501a723e */ /* 0x000fe200000000ff */
[----:B------:R-:W-:Y:S01]  /*b800*/  FADD.FTZ R84, R84, R85 ;  /* 0x0000005554547221 */ /* 0x000fe20000010000 */
[----:B--2---:R-:W-:-:S03]  /*b810*/  F2FP.PACK_AB R27, R67, R66 ;  /* 0x00000042431b723e */ /* 0x004fc600000000ff */
[----:B------:R-:W-:Y:S02]  /*b820*/  FADD.FTZ R81, R81, R84 ;  /* 0x0000005451517221 */ /* 0x000fe40000010000 */
[----:B------:R-:W2:Y:S02]  /*b830*/  MUFU.EX2 R68, R68 ;  /* 0x0000004400447308 */ /* 0x000ea40000000800 */
[----:B-1----:R-:W-:Y:S01]  /*b840*/  HMMA.16816.F32 R20, R24, R16, R20 ;  /* 0x000000101814723c */ /* 0x002fe20000001814 */
[----:B------:R-:W-:-:S05]  /*b850*/  FADD.FTZ R80, R80, R81 ;  /* 0x0000005150507221 */ /* 0x000fca0000010000 */
[----:B------:R-:W-:Y:S02]  /*b860*/  MUFU.EX2 R65, R65 ;  /* 0x0000004100417308 */ /* 0x000fe40000000800 */
[C---:B------:R-:W-:Y:S01]  /*b870*/  HMMA.16816.F32 R4, R24.reuse, R18, R4 ;  /* 0x000000121804723c */ /* 0x040fe20000001804 */
[----:B------:R-:W1:Y:S05]  /*b880*/  LDSM.16.MT88.4 R16, [R208+0x7800] ;  /* 0x00780000d010783b */ /* 0x000e6a0000004200 */
[----:B------:R-:W-:Y:S02]  /*b890*/  MUFU.EX2 R64, R64 ;  /* 0x0000004000407308 */ /* 0x000fe40000000800 */
[C---:B---3--:R-:W-:Y:S06]  /*b8a0*/  HMMA.16816.F32 R136, R24.reuse, R8, R136 ;  /* 0x000000081888723c */ /* 0x048fec0000001888 */
[----:B------:R-:W-:Y:S01]  /*b8b0*/  MUFU.EX2 R33, R33 ;  /* 0x0000002100217308 */ /* 0x000fe20000000800 */
[----:B------:R-:W-:Y:S01]  /*b8c0*/  F2FP.PACK_AB R8, R74, R75 ;  /* 0x0000004b4a08723e */ /* 0x000fe200000000ff */
[----:B------:R-:W-:Y:S01]  /*b8d0*/  HMMA.16816.F32 R132, R24, R10, R132 ;  /* 0x0000000a1884723c */ /* 0x000fe20000001884 */
[----:B----4-:R-:W-:Y:S01]  /*b8e0*/  F2FP.PACK_AB R9, R63, R62 ;  /* 0x0000003e3f09723e */ /* 0x010fe200000000ff */
[----:B------:R-:W3:Y:S01]  /*b8f0*/  LDSM.16.MT88.4 R24, [R209+0x7c00] ;  /* 0x007c0000d118783b */ /* 0x000ee20000004200 */
[----:B------:R-:W-:-:S03]  /*b900*/  FADD.FTZ R75, R75, R80 ;  /* 0x000000504b4b7221 */ /* 0x000fc60000010000 */
[----:B------:R-:W4:Y:S01]  /*b910*/  MUFU.EX2 R2, R2 ;  /* 0x0000000200027308 */ /* 0x000f220000000800 */
        /* <DEDUP_REMOVED lines=16> */
[----:B--2---:R-:W-:Y:S01]  /*ba20*/  F2FP.PACK_AB R8, R68, R69 ;  /* 0x000000454408723e */ /* 0x004fe200000000ff */
[----:B------:R-:W-:Y:S01]  /*ba30*/  FADD.FTZ R69, R69, R72 ;  /* 0x0000004845457221 */ /* 0x000fe20000010000 */
[----:B----4-:R-:W-:-:S02]  /*ba40*/  F2FP.PACK_AB R9, R2, R33 ;  /* 0x000000210209723e */ /* 0x010fc400000000ff */
[----:B------:R-:W-:Y:S01]  /*ba50*/  F2FP.PACK_AB R10, R64, R65 ;  /* 0x00000041400a723e */ /* 0x000fe200000000ff */
[----:B------:R-:W-:Y:S01]  /*ba60*/  FADD.FTZ R68, R68, R69 ;  /* 0x0000004544447221 */ /* 0x000fe20000010000 */
[----:B-----5:R-:W-:Y:S01]  /*ba70*/  F2FP.PACK_AB R11, R53, R52 ;  /* 0x00000034350b723e */ /* 0x020fe200000000ff */
[----:B------:R-:W-:Y:S02]  /*ba80*/  MUFU.EX2 R115, R115 ;  /* 0x0000007300737308 */ /* 0x000fe40000000800 */
[----:B------:R-:W-:-:S04]  /*ba90*/  FADD.FTZ R65, R65, R68 ;  /* 0x0000004441417221 */ /* 0x000fc80000010000 */
[C---:B---3--:R-:W-:Y:S01]  /*baa0*/  HMMA.16816.F32 R20, R8.reuse, R24, R20 ;  /* 0x000000180814723c */ /* 0x048fe20000001814 */
[----:B------:R-:W-:Y:S01]  /*bab0*/  FADD.FTZ R64, R64, R65 ;  /* 0x0000004140407221 */ /* 0x000fe20000010000 */
[----:B------:R-:W-:Y:S05]  /*bac0*/  MUFU.EX2 R46, R46 ;  /* 0x0000002e002e7308 */ /* 0x000fea0000000800 */
[----:B------:R-:W-:Y:S01]  /*bad0*/  FADD.FTZ R24, R106, R111 ;  /* 0x0000006f6a187221 */ /* 0x000fe20000010000 */
[----:B------:R-:W-:Y:S02]  /*bae0*/  HMMA.16816.F32 R136, R8, R12, R136 ;  /* 0x0000000c0888723c */ /* 0x000fe40000001888 */
[----:B------:R-:W2:Y:S01]  /*baf0*/  MUFU.EX2 R29, R47 ;  /* 0x0000002f001d7308 */ /* 0x000ea20000000800 */
[----:B------:R-:W-:-:S04]  /*bb00*/  FADD.FTZ R24, R119, R24 ;  /* 0x0000001877187221 */ /* 0x000fc80000010000 */
[----:B------:R-:W-:Y:S01]  /*bb10*/  FADD.FTZ R13, R125, R24 ;  /* 0x000000187d0d7221 */ /* 0x000fe20000010000 */
[----:B------:R-:W-:Y:S01]  /*bb20*/  HMMA.16816.F32 R4, R8, R26, R4 ;  /* 0x0000001a0804723c */ /* 0x000fe20000001804 */
[----:B------:R-:W3:Y:S01]  /*bb30*/  LDSM.16.MT88.4 R24, [R208+0x8000] ;  /* 0x00800000d018783b */ /* 0x000ee20000004200 */
[----:B------:R-:W-:Y:S01]  /*bb40*/  MUFU.EX2 R30, R30 ;  /* 0x0000001e001e7308 */ /* 0x000fe20000000800 */
[----:B------:R-:W-:-:S04]  /*bb50*/  FADD.FTZ R13, R102, R13 ;  /* 0x0000000d660d7221 */ /* 0x000fc80000010000 */
[----:B------:R-:W-:Y:S01]  /*bb60*/  FADD.FTZ R100, R100, R13 ;  /* 0x0000000d64647221 */ /* 0x000fe20000010000 */
[----:B------:R-:W-:Y:S01]  /*bb70*/  HMMA.16816.F32 R132, R8, R14, R132 ;  /* 0x0000000e0884723c */ /* 0x000fe20000001884 */
[----:B------:R-:W-:Y:S01]  /*bb80*/  LDSM.16.MT88.4 R12, [R209+0x8400] ;  /* 0x00840000d10c783b */ /* 0x000fe20000004200 */
[----:B------:R-:W4:Y:S01]  /*bb90*/  MUFU.EX2 R31, R31 ;  /* 0x0000001f001f7308 */ /* 0x000f220000000800 */
[----:B------:R-:W-:-:S04]  /*bba0*/  FADD.FTZ R100, R101, R100 ;  /* 0x0000006465647221 */ /* 0x000fc80000010000 */
[----:B------:R-:W-:Y:S01]  /*bbb0*/  FADD.FTZ R103, R103, R100 ;  /* 0x0000006467677221 */ /* 0x000fe20000010000 */
[----:B-1----:R-:W-:Y:S02]  /*bbc0*/  F2FP.PACK_AB R8, R0, R61 ;  /* 0x0000003d0008723e */ /* 0x002fe400000000ff */
[----:B--2---:R-:W-:Y:S01]  /*bbd0*/  F2FP.PACK_AB R9, R29, R46 ;  /* 0x0000002e1d09723e */ /* 0x004fe200000000ff */
[----:B------:R-:W-:Y:S01]  /*bbe0*/  FADD.FTZ R103, R94, R103 ;  /* 0x000000675e677221 */ /* 0x000fe20000010000 */
[----:B------:R-:W-:Y:S01]  /*bbf0*/  F2FP.PACK_AB R10, R115, R28 ;  /* 0x0000001c730a723e */ /* 0x000fe200000000ff */
[----:B------:R-:W-:Y:S02]  /*bc00*/  MUFU.EX2 R107, R107 ;  /* 0x0000006b006b7308 */ /* 0x000fe40000000800 */
[----:B------:R-:W-:Y:S01]  /*bc10*/  FADD.FTZ R90, R90, R103 ;  /* 0x000000675a5a7221 */ /* 0x000fe20000010000 */
[----:B----4-:R-:W-:-:S03]  /*bc20*/  F2FP.PACK_AB R11, R31, R30 ;  /* 0x0000001e1f0b723e */ /* 0x010fc600000000ff */
[----:B------:R-:W-:Y:S02]  /*bc30*/  FADD.FTZ R91, R91, R90 ;  /* 0x0000005a5b5b7221 */ /* 0x000fe40000010000 */
[----:B------:R-:W1:Y:S02]  /*bc40*/  MUFU.EX2 R114, R114 ;  /* 0x0000007200727308 */ /* 0x000e640000000800 */
[----:B------:R-:W-:Y:S01]  /*bc50*/  FADD.FTZ R86, R86, R91 ;  /* 0x0000005b56567221 */ /* 0x000fe20000010000 */
[C---:B------:R-:W-:Y:S03]  /*bc60*/  HMMA.16816.F32 R20, R8.reuse, R16, R20 ;  /* 0x000000100814723c */ /* 0x040fe60000001814 */
[----:B------:R-:W-:Y:S02]  /*bc70*/  FADD.FTZ R87, R87, R86 ;  /* 0x0000005657577221 */ /* 0x000fe40000010000 */
[----:B------:R-:W-:Y:S02]  /*bc80*/  MUFU.EX2 R95, R95 ;  /* 0x0000005f005f7308 */ /* 0x000fe40000000800 */
[----:B------:R-:W-:Y:S01]  /*bc90*/  FADD.FTZ R82, R82, R87 ;  /* 0x0000005752527221 */ /* 0x000fe20000010000 */
[----:B------:R-:W-:Y:S01]  /*bca0*/  HMMA.16816.F32 R4, R8, R18, R4 ;  /* 0x000000120804723c */ /* 0x000fe20000001804 */
[----:B------:R-:W2:Y:S02]  /*bcb0*/  LDSM.16.MT88.4 R16, [R208+0x8400] ;  /* 0x00840000d010783b */ /* 0x000ea40000004200 */
[----:B------:R-:W-:-:S02]  /*bcc0*/  FADD.FTZ R83, R83, R82 ;  /* 0x0000005253537221 */ /* 0x000fc40000010000 */
[----:B------:R-:W4:Y:S02]  /*bcd0*/  MUFU.EX2 R154, R154 ;  /* 0x0000009a009a7308 */ /* 0x000f240000000800 */
[----:B------:R-:W-:Y:S01]  /*bce0*/  FADD.FTZ R78, R78, R83 ;  /* 0x000000534e4e7221 */ /* 0x000fe20000010000 */
[C---:B---3--:R-:W-:Y:S03]  /*bcf0*/  HMMA.16816.F32 R132, R8.reuse, R26, R132 ;  /* 0x0000001a0884723c */ /* 0x048fe60000001884 */
[----:B------:R-:W-:Y:S02]  /*bd00*/  FADD.FTZ R79, R79, R78 ;  /* 0x0000004e4f4f7221 */ /* 0x000fe40000010000 */
[----:B------:R-:W-:Y:S02]  /*bd10*/  MUFU.EX2 R38, R38 ;  /* 0x0000002600267308 */ /* 0x000fe40000000800 */
[----:B------:R-:W-:Y:S01]  /*bd20*/  FADD.FTZ R76, R76, R79 ;  /* 0x0000004f4c4c7221 */ /* 0x000fe20000010000 */
[----:B------:R-:W-:Y:S01]  /*bd30*/  HMMA.16816.F32 R136, R8, R24, R136 ;  /* 0x000000180888723c */ /* 0x000fe20000001888 */
[----:B------:R-:W3:Y:S02]  /*bd40*/  LDSM.16.MT88.4 R24, [R209+0x8800] ;  /* 0x00880000d118783b */ /* 0x000ee40000004200 */
[----:B------:R-:W-:-:S02]  /*bd50*/  FADD.FTZ R147, R147, R76 ;  /* 0x0000004c93937221 */ /* 0x000fc40000010000 */
[----:B------:R-:W5:Y:S02]  /*bd60*/  MUFU.EX2 R39, R39 ;  /* 0x0000002700277308 */ /* 0x000f640000000800 */
[----:B------:R-:W-:Y:S01]  /*bd70*/  FADD.FTZ R70, R70, R147 ;  /* 0x0000009346467221 */ /* 0x000fe20000010000 */
[----:B-1----:R-:W-:Y:S02]  /*bd80*/  F2FP.PACK_AB R8, R114, R107 ;  /* 0x0000006b7208723e */ /* 0x002fe400000000ff */
[----:B----4-:R-:W-:Y:S01]  /*bd90*/  F2FP.PACK_AB R10, R154, R95 ;  /* 0x0000005f9a0a723e */ /* 0x010fe200000000ff */
[----:B------:R-:W-:Y:S02]  /*bda0*/  FADD.FTZ R71, R71, R70 ;  /* 0x0000004647477221 */ /* 0x000fe40000010000 */
[----:B------:R-:W-:Y:S02]  /*bdb0*/  MUFU.EX2 R34, R34 ;  /* 0x0000002200227308 */ /* 0x000fe40000000800 */
[----:B------:R-:W-:-:S04]  /*bdc0*/  FADD.FTZ R66, R66, R71 ;  /* 0x0000004742427221 */ /* 0x000fc80000010000 */
[----:B------:R-:W-:Y:S02]  /*bdd0*/  FADD.FTZ R67, R67, R66 ;  /* 0x0000004243437221 */ /* 0x000fe40000010000 */
[----:B------:R-:W1:Y:S01]  /*bde0*/  MUFU.EX2 R35, R35 ;  /* 0x0000002300237308 */ /* 0x000e620000000800 */
[----:B-----5:R-:W-:Y:S01]  /*bdf0*/  F2FP.PACK_AB R9, R39, R38 ;  /* 0x000000262709723e */ /* 0x020fe200000000ff */
[----:B------:R-:W-:-:S04]  /*be00*/  FADD.FTZ R62, R62, R67 ;  /* 0x000000433e3e7221 */ /* 0x000fc80000010000 */
[----:B------:R-:W-:Y:S02]  /*be10*/  FADD.FTZ R63, R63, R62 ;  /* 0x0000003e3f3f7221 */ /* 0x000fe40000010000 */
[----:B------:R-:W-:Y:S01]  /*be20*/  MUFU.EX2 R77, R77 ;  /* 0x0000004d004d7308 */ /* 0x000fe20000000800 */
[----:B-1----:R-:W-:-:S07]  /*be30*/  F2FP.PACK_AB R11, R35, R34 ;  /* 0x00000022230b723e */ /* 0x002fce00000000ff */
[----:B------:R-:W1:Y:S01]  /*be40*/  MUFU.EX2 R158, R146 ;  /* 0x00000092009e7308 */ /* 0x000e620000000800 */
[C---:B--2---:R-:W-:Y:S07]  /*be50*/  HMMA.16816.F32 R132, R8.reuse, R18, R132 ;  /* 0x000000120884723c */ /* 0x044fee0000001884 */
[----:B------:R-:W-:Y:S01]  /*be60*/  MUFU.EX2 R37, R37 ;  /* 0x0000002500257308 */ /* 0x000fe20000000800 */
[----:B------:R-:W-:Y:S01]  /*be70*/  FADD.FTZ R18, R58, R63 ;  /* 0x0000003f3a127221 */ /* 0x000fe20000010000 */
[----:B------:R-:W-:Y:S01]  /*be80*/  HMMA.16816.F32 R20, R8, R12, R20 ;  /* 0x0000000c0814723c */ /* 0x000fe20000001814 */
[----:B------:R-:W-:-:S05]  /*be90*/  FADD.FTZ R19, R61, R64 ;  /* 0x000000403d137221 */ /* 0x000fca0000010000 */
[----:B------:R-:W2:Y:S01]  /*bea0*/  MUFU.EX2 R42, R42 ;  /* 0x0000002a002a7308 */ /* 0x000ea20000000800 */
[----:B------:R-:W-:Y:S02]  /*beb0*/  FADD.FTZ R18, R59, R18 ;  /* 0x000000123b127221 */ /* 0x000fe40000010000 */
[----:B------:R-:W-:Y:S02]  /*bec0*/  FADD.FTZ R19, R0, R19 ;  /* 0x0000001300137221 */ /* 0x000fe40000010000 */
[----:B------:R-:W-:Y:S01]  /*bed0*/  FADD.FTZ R33, R33, R18 ;  /* 0x0000001221217221 */ /* 0x000fe20000010000 */
[----:B------:R-:W-:Y:S01]  /*bee0*/  HMMA.16816.F32 R4, R8, R14, R4 ;  /* 0x0000000e0804723c */ /* 0x000fe20000001804 */
[----:B------:R-:W4:Y:S01]  /*bef0*/  LDSM.16.MT88.4 R12, [R208+0x8800] ;  /* 0x00880000d00c783b */ /* 0x000f220000004200 */
[----:B------:R-:W-:Y:S01]  /*bf00*/  MUFU.EX2 R32, R32 ;  /* 0x0000002000207308 */ /* 0x000fe20000000800 */
[----:B------:R-:W-:Y:S02]  /*bf10*/  FADD.FTZ R33, R2, R33 ;  /* 0x0000002102217221 */ /* 0x000fe40000010000 */
[----:B------:R-:W-:-:S02]  /*bf20*/  FADD.FTZ R0, R28, R19 ;  /* 0x000000131c007221 */ /* 0x000fc40000010000 */
[----:B------:R-:W-:Y:S01]  /*bf30*/  FADD.FTZ R52, R52, R33 ;  /* 0x0000002134347221 */ /* 0x000fe20000010000 */
[----:B------:R-:W-:Y:S01]  /*bf40*/  HMMA.16816.F32 R136, R8, R16, R136 ;  /* 0x000000100888723c */ /* 0x000fe20000001888 */
[----:B------:R-:W-:Y:S01]  /*bf50*/  FFMA.FTZ R2, R57, c[0x0][0x23c], -R3 ;  /* 0x00008f0039027a23 */ /* 0x000fe20000010803 */
[----:B------:R-:W5:Y:S01]  /*bf60*/  MUFU.EX2 R43, R43 ;  /* 0x0000002b002b7308 */ /* 0x000f620000000800 */
[----:B------:R-:W-:Y:S02]  /*bf70*/  FADD.FTZ R53, R53, R52 ;  /* 0x0000003435357221 */ /* 0x000fe40000010000 */
[----:B------:R-:W-:Y:S02]  /*bf80*/  FADD.FTZ R0, R115, R0 ;  /* 0x0000000073007221 */ /* 0x000fe40000010000 */
[----:B-1----:R-:W-:Y:S01]  /*bf90*/  F2FP.PACK_AB R8, R158, R77 ;  /* 0x0000004d9e08723e */ /* 0x002fe200000000ff */
[----:B------:R-:W-:Y:S01]  /*bfa0*/  FADD.FTZ R46, R46, R53 ;  /* 0x000000352e2e7221 */ /* 0x000fe20000010000 */
[----:B--2---:R-:W-:Y:S01]  /*bfb0*/  F2FP.PACK_AB R10, R42, R37 ;  /* 0x000000252a0a723e */ /* 0x004fe200000000ff */
[----:B------:R-:W-:Y:S01]  /*bfc0*/  MUFU.EX2 R36, R36 ;  /* 0x0000002400247308 */ /* 0x000fe20000000800 */
[----:B------:R-:W-:-:S02]  /*bfd0*/  FFMA.FTZ R17, R49, c[0x0][0x23c], -R3 ;  /* 0x00008f0031117a23 */ /* 0x000fc40000010803 */
[----:B------:R-:W-:Y:S02]  /*bfe0*/  FADD.FTZ R29, R29, R46 ;  /* 0x0000002e1d1d7221 */ /* 0x000fe40000010000 */
[----:B------:R-:W-:Y:S02]  /*bff0*/  FFMA.FTZ R16, R51, c[0x0][0x23c], -R150 ;  /* 0x00008f0033107a23 */ /* 0x000fe40000010896 */
[----:B------:R-:W-:Y:S01]  /*c000*/  FADD.FTZ R30, R30, R29 ;  /* 0x0000001d1e1e7221 */ /* 0x000fe20000010000 */
[----:B------:R-:W1:Y:S01]  /*c010*/  MUFU.EX2 R45, R45 ;  /* 0x0000002d002d7308 */ /* 0x000e620000000800 */
[----:B-----5:R-:W-:Y:S01]  /*c020*/  F2FP.PACK_AB R9, R43, R32 ;  /* 0x000000202b09723e */ /* 0x020fe200000000ff */
[----:B------:R-:W-:Y:S02]  /*c030*/  FFMA.FTZ R3, R60, c[0x0][0x23c], -R3 ;  /* 0x00008f003c037a23 */ /* 0x000fe40000010803 */
[----:B------:R-:W-:Y:S02]  /*c040*/  FADD.FTZ R31, R31, R30 ;  /* 0x0000001e1f1f7221 */ /* 0x000fe40000010000 */
[----:B------:R-:W-:-:S02]  /*c050*/  FADD.FTZ R107, R107, R0 ;  /* 0x000000006b6b7221 */ /* 0x000fc40000010000 */
[----:B------:R-:W-:Y:S01]  /*c060*/  FADD.FTZ R38, R38, R31 ;  /* 0x0000001f26267221 */ /* 0x000fe20000010000 */
[----:B------:R-:W-:Y:S01]  /*c070*/  MUFU.EX2 R41, R41 ;  /* 0x0000002900297308 */ /* 0x000fe20000000800 */
[----:B------:R-:W-:Y:S02]  /*c080*/  FADD.FTZ R114, R114, R107 ;  /* 0x0000006b72727221 */ /* 0x000fe40000010000 */
[----:B------:R-:W-:Y:S02]  /*c090*/  FADD.FTZ R39, R39, R38 ;  /* 0x0000002627277221 */ /* 0x000fe40000010000 */
[----:B------:R-:W-:Y:S01]  /*c0a0*/  FADD.FTZ R95, R95, R114 ;  /* 0x000000725f5f7221 */ /* 0x000fe20000010000 */
[----:B-1----:R-:W-:Y:S02]  /*c0b0*/  F2FP.PACK_AB R11, R45, R36 ;  /* 0x000000242d0b723e */ /* 0x002fe400000000ff */
[----:B------:R-:W1:Y:S01]  /*c0c0*/  MUFU.EX2 R48, R48 ;  /* 0x0000003000307308 */ /* 0x000e620000000800 */
        /* <DEDUP_REMOVED lines=10> */
[----:B------:R-:W2:Y:S01]  /*c170*/  LDSM.16.MT88.4 R4, [R208+0x8c00] ;  /* 0x008c0000d004783b */ /* 0x000ea20000004200 */
[----:B------:R-:W3:Y:S01]  /*c180*/  MUFU.EX2 R233, R233 ;  /* 0x000000e900e97308 */ /* 0x000ee20000000800 */
[----:B------:R-:W-:-:S02]  /*c190*/  FADD.FTZ R0, R36, R43 ;  /* 0x0000002b24007221 */ /* 0x000fc40000010000 */
[----:B------:R-:W-:Y:S02]  /*c1a0*/  FADD.FTZ R37, R37, R158 ;  /* 0x0000009e25257221 */ /* 0x000fe40000010000 */
[----:B------:R-:W-:Y:S01]  /*c1b0*/  FADD.FTZ R0, R45, R0 ;  /* 0x000000002d007221 */ /* 0x000fe20000010000 */
[C---:B----4-:R-:W-:Y:S01]  /*c1c0*/  HMMA.16816.F32 R136, R8.reuse, R12, R136 ;  /* 0x0000000c0888723c */ /* 0x050fe20000001888 */
[----:B------:R-:W-:Y:S01]  /*c1d0*/  FADD.FTZ R42, R42, R37 ;  /* 0x000000252a2a7221 */ /* 0x000fe20000010000 */
[----:B------:R-:W-:Y:S06]  /*c1e0*/  MUFU.EX2 R17, R17 ;  /* 0x0000001100117308 */ /* 0x000fec0000000800 */
[----:B------:R-:W-:Y:S02]  /*c1f0*/  HMMA.16816.F32 R132, R8, R14, R132 ;  /* 0x0000000e0884723c */ /* 0x000fe40000001884 */
[----:B------:R-:W4:Y:S05]  /*c200*/  MUFU.EX2 R18, R50 ;  /* 0x0000003200127308 */ /* 0x000f2a0000000800 */
[C---:B-1----:R-:W-:Y:S01]  /*c210*/  F2FP.PACK_AB R8, R48.reuse, R41 ;  /* 0x000000293008723e */ /* 0x042fe200000000ff */
[----:B------:R-:W-:Y:S01]  /*c220*/  FADD.FTZ R41, R41, R42 ;  /* 0x0000002a29297221 */ /* 0x000fe20000010000 */
[----:B---3--:R-:W-:Y:S01]  /*c230*/  F2FP.PACK_AB R10, R233, R16 ;  /* 0x00000010e90a723e */ /* 0x008fe200000000ff */
[----:B------:R-:W-:Y:S02]  /*c240*/  MUFU.EX2 R2, R2 ;  /* 0x0000000200027308 */ /* 0x000fe40000000800 */
[----:B------:R-:W-:-:S04]  /*c250*/  FADD.FTZ R41, R48, R41 ;  /* 0x0000002930297221 */ /* 0x000fc80000010000 */
[----:B------:R-:W-:Y:S02]  /*c260*/  FADD.FTZ R16, R16, R41 ;  /* 0x0000002910107221 */ /* 0x000fe40000010000 */
[----:B------:R-:W1:Y:S01]  /*c270*/  MUFU.EX2 R3, R3 ;  /* 0x0000000300037308 */ /* 0x000e620000000800 */
[C---:B----4-:R-:W-:Y:S01]  /*c280*/  F2FP.PACK_AB R9, R18.reuse, R17 ;  /* 0x000000111209723e */ /* 0x050fe200000000ff */
[----:B------:R-:W-:Y:S01]  /*c290*/  FADD.FTZ R17, R17, R0 ;  /* 0x0000000011117221 */ /* 0x000fe20000010000 */
[----:B------:R-:W-:Y:S01]  /*c2a0*/  MOV R0, R149 ;  /* 0x0000009500007202 */ /* 0x000fe20000000f00 */
[----:B------:R-:W-:Y:S02]  /*c2b0*/  FADD.FTZ R233, R233, R16 ;  /* 0x00000010e9e97221 */ /* 0x000fe40000010000 */
[----:B------:R-:W-:Y:S01]  /*c2c0*/  FADD.FTZ R17, R18, R17 ;  /* 0x0000001112117221 */ /* 0x000fe20000010000 */
[----:B-1----:R-:W-:-:S03]  /*c2d0*/  F2FP.PACK_AB R11, R3, R2 ;  /* 0x00000002030b723e */ /* 0x002fc600000000ff */
[----:B------:R-:W-:-:S04]  /*c2e0*/  FADD.FTZ R2, R2, R17 ;  /* 0x0000001102027221 */ /* 0x000fc80000010000 */
[----:B------:R-:W-:Y:S01]  /*c2f0*/  FADD.FTZ R234, R3, R2 ;  /* 0x0000000203ea7221 */ /* 0x000fe20000010000 */
[----:B------:R-:W-:Y:S01]  /*c300*/  MOV R2, R151 ;  /* 0x0000009700027202 */ /* 0x000fe20000000f00 */
[C---:B------:R-:W-:Y:S08]  /*c310*/  HMMA.16816.F32 R144, R8.reuse, R140, R20 ;  /* 0x0000008c0890723c */ /* 0x040ff00000001814 */
[C---:B------:R-:W-:Y:S08]  /*c320*/  HMMA.16816.F32 R140, R8.reuse, R142, R24 ;  /* 0x0000008e088c723c */ /* 0x040ff00000001818 */
[C---:B--2---:R-:W-:Y:S08]  /*c330*/  HMMA.16816.F32 R136, R8.reuse, R4, R136 ;  /* 0x000000040888723c */ /* 0x044ff00000001888 */
[----:B------:R-:W-:Y:S08]  /*c340*/  HMMA.16816.F32 R132, R8, R6, R132 ;  /* 0x000000060884723c */ /* 0x000ff00000001884 */
.L_x_1551:
[----:B------:R-:W-:-:S13]  /*c350*/  ISETP.GE.AND P0, PT, R219, 0x1, PT ;  /* 0x00000001db00780c */ /* 0x000fda0003f06270 */
[----:B------:R-:W-:Y:S05]  /*c360*/  @!P0 BRA `(.L_x_1557) ;  /* 0x00003f9000008947 */ /* 0x000fea0003800000 */
[----:B------:R-:W-:Y:S01]  /*c370*/  ULDC UR8, c[0x0][0x1a0] ;  /* 0x0000680000087ab9 */ /* 0x000fe20000000800 */
[----:B------:R-:W-:Y:S01]  /*c380*/  IMAD.MOV.U32 R3, RZ, RZ, R0 ;  /* 0x000000ffff037224 */ /* 0x000fe200078e0000 */
[----:B------:R-:W-:Y:S01]  /*c390*/  ULEA UR5, -UR8, URZ, 0x8 ;  /* 0x0000003f08057291 */ /* 0x000fe2000f8e413f */
[----:B------:R-:W-:Y:S01]  /*c3a0*/  IMAD.MOV.U32 R149, RZ, RZ, R2 ;  /* 0x000000ffff957224 */ /* 0x000fe200078e0002 */
[----:B------:R-:W-:Y:S02]  /*c3b0*/  UMOV UR10, 0x6 ;  /* 0x00000006000a7882 */ /* 0x000fe40000000000 */
[----:B------:R-:W-:Y:S02]  /*c3c0*/  USHF.R.S32.HI UR4, URZ, 0x1f, UR5 ;  /* 0x0000001f3f047899 */ /* 0x000fe40008011405 */
[----:B------:R-:W-:Y:S01]  /*c3d0*/  ULDC UR9, c[0x0][0x1a4] ;  /* 0x0000690000097ab9 */ /* 0x000fe20000000800 */
[----:B------:R-:W-:Y:S01]  /*c3e0*/  MOV R232, UR5 ;  /* 0x0000000500e87c02 */ /* 0x000fe20008000f00 */
[----:B------:R-:W-:-:S02]  /*c3f0*/  USHF.L.U64.HI UR9, UR8, UR10, UR9 ;  /* 0x0000000a08097299 */ /* 0x000fc40008010209 */
[----:B------:R-:W-:Y:S01]  /*c400*/  MOV R229, UR4 ;  /* 0x0000000400e57c02 */ /* 0x000fe20008000f00 */
[----:B------:R-:W-:Y:S02]  /*c410*/  USHF.L.U32 UR8, UR8, 0x6, URZ ;  /* 0x0000000608087899 */ /* 0x000fe4000800063f */
[----:B------:R-:W-:Y:S02]  /*c420*/  ULDC UR4, c[0x0][0x19c] ;  /* 0x0000670000047ab9 */ /* 0x000fe40000000800 */
.L_x_1561:
[----:B------:R-:W-:Y:S01]  /*c430*/  MOV R8, R232 ;  /* 0x000000e800087202 */ /* 0x000fe20000000f00 */
[----:B------:R-:W-:Y:S04]  /*c440*/  DEPBAR.LE SB0, 0x0 ;  /* 0x000080000000791a */ /* 0x000fe80000000000 */
[----:B------:R-:W-:Y:S01]  /*c450*/  BAR.SYNC.DEFER_BLOCKING 0x0 ;  /* 0x0000000000007b1d */ /* 0x000fe20000010000 */
[----:B------:R-:W-:Y:S05]  /*c460*/  MOV R0, R229 ;  /* 0x000000e500007202 */ /* 0x000fea0000000f00 */
[----:B------:R-:W-:-:S05]  /*c470*/  @!P6 BRA `(.L_x_1558) ;  /* 0x000003b00000e947 */ /* 0x000fca0003800000 */
[----:B------:R-:W-:Y:S01]  /*c480*/  IMAD.SHL.U32 R10, R219, 0x100, RZ ;  /* 0x00000100db0a7824 */ /* 0x000fe200078e00ff */
[----:B------:R-:W-:Y:S04]  /*c490*/  IABS R0, c[0x0][0x2d0] ;  /* 0x0000b40000007a13 */ /* 0x000fe80000000000 */
[----:B------:R-:W1:Y:S01]  /*c4a0*/  I2F.RP R7, R0 ;  /* 0x0000000000077306 */ /* 0x000e620000209400 */
[----:B------:R-:W-:Y:S09]  /*c4b0*/  IABS R6, R10 ;  /* 0x0000000a00067213 */ /* 0x000ff20000000000 */
[----:B-1----:R-:W1:Y:S02]  /*c4c0*/  MUFU.RCP R2, R7 ;  /* 0x0000000700027308 */ /* 0x002e640000001000 */
[----:B-1----:R-:W-:Y:S02]  /*c4d0*/  IADD3 R8, R2, 0xffffffe, RZ ;  /* 0x0ffffffe02087810 */ /* 0x002fe40007ffe0ff */
[C---:B------:R-:W-:Y:S06]  /*c4e0*/  IADD3 R2, R10.reuse, -0x100, RZ ;  /* 0xffffff000a027810 */ /* 0x040fec0007ffe0ff */
[----:B------:R-:W1:Y:S01]  /*c4f0*/  F2I.FTZ.U32.TRUNC.NTZ R9, R8 ;  /* 0x0000000800097305 */ /* 0x000e62000021f000 */
[----:B------:R-:W-:Y:S02]  /*c500*/  LOP3.LUT R10, R10, c[0x0][0x2d0], RZ, 0x3c, !PT ;  /* 0x0000b4000a0a7a12 */ /* 0x000fe400078e3cff */
[----:B------:R-:W-:Y:S02]  /*c510*/  IABS R4, R2 ;  /* 0x0000000200047213 */ /* 0x000fe40000000000 */
[----:B------:R-:W-:Y:S02]  /*c520*/  LOP3.LUT R2, R2, c[0x0][0x2d0], RZ, 0x3c, !PT ;  /* 0x0000b40002027a12 */ /* 0x000fe400078e3cff */
[----:B------:R-:W-:Y:S02]  /*c530*/  ISETP.GE.AND P2, PT, R10, RZ, PT ;  /* 0x000000ff0a00720c */ /* 0x000fe40003f46270 */
        /* <DEDUP_REMOVED lines=28> */
[----:B------:R-:W-:Y:S01]  /*c700*/  LEA R10, P1, R5, R230, 0x2 ;  /* 0x000000e6050a7211 */ /* 0x000fe200078210ff */
[C---:B------:R-:W-:Y:S01]  /*c710*/  IMAD.IADD R0, R9.reuse, 0x1, -R5 ;  /* 0x0000000109007824 */ /* 0x040fe200078e0a05 */
[-C--:B------:R-:W-:Y:S02]  /*c720*/  LEA.HI.X.SX32 R7, R9, R231.reuse, 0x2, P0 ;  /* 0x000000e709077211 */ /* 0x080fe400000f16ff */
[----:B------:R-:W-:Y:S01]  /*c730*/  LEA.HI.X.SX32 R11, R5, R231, 0x2, P1 ;  /* 0x000000e7050b7211 */ /* 0x000fe200008f16ff */
[----:B------:R-:W-:Y:S03]  /*c740*/  IMAD.MOV.U32 R5, RZ, RZ, c[0x0][0x2d0] ;  /* 0x0000b400ff057624 */ /* 0x000fe600078e00ff */
[----:B------:R-:W2:Y:S01]  /*c750*/  LDG.E R7, [R6.64] ;  /* 0x0000000c06077981 */ /* 0x000ea2000c1e1900 */
[----:B------:R-:W-:Y:S03]  /*c760*/  IMAD R5, R0, R5, -0x100 ;  /* 0xffffff0000057424 */ /* 0x000fe600078e0205 */
[----:B------:R-:W2:Y:S01]  /*c770*/  LDG.E R2, [R10.64] ;  /* 0x0000000c0a027981 */ /* 0x000ea2000c1e1900 */
[C---:B------:R-:W-:Y:S01]  /*c780*/  IMAD.WIDE.U32 R8, R5.reuse, c[0x0][0x1a0], RZ ;  /* 0x0000680005087a25 */ /* 0x040fe200078e00ff */
[----:B------:R-:W-:Y:S05]  /*c790*/  SHF.R.S32.HI R0, RZ, 0x1f, R5 ;  /* 0x0000001fff007819 */ /* 0x000fea0000011405 */
[----:B------:R-:W-:Y:S04]  /*c7a0*/  IMAD R0, R0, c[0x0][0x1a0], RZ ;  /* 0x0000680000007a24 */ /* 0x000fe800078e02ff */
[----:B------:R-:W-:Y:S04]  /*c7b0*/  IMAD R0, R5, c[0x0][0x1a4], R0 ;  /* 0x0000690005007a24 */ /* 0x000fe800078e0200 */
[----:B------:R-:W-:Y:S02]  /*c7c0*/  IMAD.IADD R9, R9, 0x1, R0 ;  /* 0x0000000109097824 */ /* 0x000fe400078e0200 */
[----:B--2---:R-:W-:Y:S04]  /*c7d0*/  IMAD.IADD R2, R2, 0x1, -R7 ;  /* 0x0000000102027824 */ /* 0x004fe800078e0a07 */
[----:B------:R-:W-:Y:S01]  /*c7e0*/  IMAD.WIDE.U32 R8, R2, c[0x0][0x188], R8 ;  /* 0x0000620002087a25 */ /* 0x000fe200078e0008 */
[----:B------:R-:W-:Y:S05]  /*c7f0*/  SHF.R.S32.HI R4, RZ, 0x1f, R2 ;  /* 0x0000001fff047819 */ /* 0x000fea0000011402 */
[----:B------:R-:W-:Y:S04]  /*c800*/  IMAD R5, R4, c[0x0][0x188], RZ ;  /* 0x0000620004057a24 */ /* 0x000fe800078e02ff */
[----:B------:R-:W-:Y:S04]  /*c810*/  IMAD R5, R2, c[0x0][0x18c], R5 ;  /* 0x0000630002057a24 */ /* 0x000fe800078e0205 */
[----:B------:R-:W-:Y:S02]  /*c820*/  IMAD.IADD R0, R9, 0x1, R5 ;  /* 0x0000000109007824 */ /* 0x000fe400078e0205 */
.L_x_1558:
        /* <DEDUP_REMOVED lines=30> */
[----:B------:R-:W2:Y:S05]  /*ca10*/  LDSM.16.M88.4 R156, [R211+0x1000] ;  /* 0x00100000d39c783b */ /* 0x000eaa0000000200 */
[----:B------:R-:W3:Y:S05]  /*ca20*/  LDSM.16.M88.4 R160, [R211+0x1400] ;  /* 0x00140000d3a0783b */ /* 0x000eea0000000200 */
[----:B------:R-:W4:Y:S05]  /*ca30*/  LDSM.16.M88.4 R164, [R211+0x1800] ;  /* 0x00180000d3a4783b */ /* 0x000f2a0000000200 */
[----:B------:R-:W0:Y:S05]  /*ca40*/  LDGDEPBAR ;  /* 0x00000000000079af */ /* 0x000e2a0000000000 */
[----:B------:R-:W5:Y:S05]  /*ca50*/  LDSM.16.M88.4 R168, [R211+0x1c00] ;  /* 0x001c0000d3a8783b */ /* 0x000f6a0000000200 */
        /* <DEDUP_REMOVED lines=11> */
[C---:B------:R-:W-:Y:S03]  /*cb10*/  HMMA.16816.F32 R16, R152.reuse, R162, RZ ;  /* 0x000000a29810723c */ /* 0x040fe600000018ff */
[----:B------:R-:W2:Y:S05]  /*cb20*/  LDSM.16.M88.4 R160, [R211+0x3c00] ;  /* 0x003c0000d3a0783b */ /* 0x000eaa0000000200 */
[C---:B----4-:R-:W-:Y:S01]  /*cb30*/  HMMA.16816.F32 R20, R152.reuse, R164, RZ ;  /* 0x000000a49814723c */ /* 0x050fe200000018ff */
[----:B------:R-:W-:Y:S05]  /*cb40*/  LDSM.16.M88.4 R200, [R212] ;  /* 0x00000000d4c8783b */ /* 0x000fea0000000200 */
[----:B------:R-:W-:Y:S02]  /*cb50*/  LDSM.16.M88.4 R204, [R210] ;  /* 0x00000000d2cc783b */ /* 0x000fe40000000200 */
[C---:B------:R-:W-:Y:S03]  /*cb60*/  HMMA.16816.F32 R24, R152.reuse, R166, RZ ;  /* 0x000000a69818723c */ /* 0x040fe600000018ff */
[----:B------:R-:W4:Y:S05]  /*cb70*/  LDSM.16.M88.4 R164, [R211+0x4000] ;  /* 0x00400000d3a4783b */ /* 0x000f2a0000000200 */
[C---:B-----5:R-:W-:Y:S08]  /*cb80*/  HMMA.16816.F32 R28, R152.reuse, R168, RZ ;  /* 0x000000a8981c723c */ /* 0x060ff000000018ff */
[C---:B------:R-:W-:Y:S01]  /*cb90*/  HMMA.16816.F32 R32, R152.reuse, R170, RZ ;  /* 0x000000aa9820723c */ /* 0x040fe200000018ff */
[----:B------:R-:W5:Y:S07]  /*cba0*/  LDSM.16.M88.4 R168, [R211+0x4400] ;  /* 0x00440000d3a8783b */ /* 0x000f6e0000000200 */
[C---:B-1----:R-:W-:Y:S08]  /*cbb0*/  HMMA.16816.F32 R36, R152.reuse, R172, RZ ;  /* 0x000000ac9824723c */ /* 0x042ff000000018ff */
[C---:B------:R-:W-:Y:S01]  /*cbc0*/  HMMA.16816.F32 R40, R152.reuse, R174, RZ ;  /* 0x000000ae9828723c */ /* 0x040fe200000018ff */
[----:B------:R-:W1:Y:S07]  /*cbd0*/  LDSM.16.M88.4 R172, [R211+0x4800] ;  /* 0x00480000d3ac783b */ /* 0x000e6e0000000200 */
[C---:B------:R-:W-:Y:S08]  /*cbe0*/  HMMA.16816.F32 R44, R152.reuse, R176, RZ ;  /* 0x000000b0982c723c */ /* 0x040ff000000018ff */
[C---:B------:R-:W-:Y:S01]  /*cbf0*/  HMMA.16816.F32 R48, R152.reuse, R178, RZ ;  /* 0x000000b29830723c */ /* 0x040fe200000018ff */
[----:B------:R-:W-:Y:S07]  /*cc00*/  LDSM.16.M88.4 R176, [R210+0x800] ;  /* 0x00080000d2b0783b */ /* 0x000fee0000000200 */
[C---:B--2---:R-:W-:Y:S08]  /*cc10*/  HMMA.16816.F32 R52, R152.reuse, R156, RZ ;  /* 0x0000009c9834723c */ /* 0x044ff000000018ff */
[C---:B------:R-:W-:Y:S01]  /*cc20*/  HMMA.16816.F32 R56, R152.reuse, R158, RZ ;  /* 0x0000009e9838723c */ /* 0x040fe200000018ff */
[----:B------:R-:W2:Y:S07]  /*cc30*/  LDSM.16.M88.4 R156, [R210+0x400] ;  /* 0x00040000d29c783b */ /* 0x000eae0000000200 */
[C---:B------:R-:W-:Y:S08]  /*cc40*/  HMMA.16816.F32 R60, R152.reuse, R180, RZ ;  /* 0x000000b4983c723c */ /* 0x040ff000000018ff */
[C---:B------:R-:W-:Y:S01]  /*cc50*/  HMMA.16816.F32 R64, R152.reuse, R182, RZ ;  /* 0x000000b69840723c */ /* 0x040fe200000018ff */
[----:B------:R-:W-:Y:S07]  /*cc60*/  LDSM.16.M88.4 R180, [R210+0x2000] ;  /* 0x00200000d2b4783b */ /* 0x000fee0000000200 */
[C---:B------:R-:W-:Y:S08]  /*cc70*/  HMMA.16816.F32 R68, R152.reuse, R184, RZ ;  /* 0x000000b89844723c */ /* 0x040ff000000018ff */
[C---:B------:R-:W-:Y:S01]  /*cc80*/  HMMA.16816.F32 R72, R152.reuse, R186, RZ ;  /* 0x000000ba9848723c */ /* 0x040fe200000018ff */
[----:B------:R-:W-:Y:S07]  /*cc90*/  LDSM.16.M88.4 R184, [R210+0x2800] ;  /* 0x00280000d2b8783b */ /* 0x000fee0000000200 */
[C---:B------:R-:W-:Y:S08]  /*cca0*/  HMMA.16816.F32 R76, R152.reuse, R188, RZ ;  /* 0x000000bc984c723c */ /* 0x040ff000000018ff */
[C---:B------:R-:W-:Y:S01]  /*ccb0*/  HMMA.16816.F32 R80, R152.reuse, R190, RZ ;  /* 0x000000be9850723c */ /* 0x040fe200000018ff */
[----:B------:R-:W-:Y:S07]  /*ccc0*/  LDSM.16.M88.4 R188, [R210+0x2c00] ;  /* 0x002c0000d2bc783b */ /* 0x000fee0000000200 */
[C---:B---3--:R-:W-:Y:S08]  /*ccd0*/  HMMA.16816.F32 R84, R152.reuse, R192, RZ ;  /* 0x000000c09854723c */ /* 0x048ff000000018ff */
[C---:B------:R-:W-:Y:S01]  /*cce0*/  HMMA.16816.F32 R88, R152.reuse, R194, RZ ;  /* 0x000000c29858723c */ /* 0x040fe200000018ff */
[----:B------:R-:W-:Y:S07]  /*ccf0*/  LDSM.16.M88.4 R192, [R210+0x3000] ;  /* 0x00300000d2c0783b */ /* 0x000fee0000000200 */
[C---:B------:R-:W-:Y:S08]  /*cd00*/  HMMA.16816.F32 R92, R152.reuse, R160, RZ ;  /* 0x000000a0985c723c */ /* 0x040ff000000018ff */
[C---:B------:R-:W-:Y:S01]  /*cd10*/  HMMA.16816.F32 R96, R152.reuse, R162, RZ ;  /* 0x000000a29860723c */ /* 0x040fe200000018ff */
[----:B------:R-:W-:Y:S07]  /*cd20*/  LDSM.16.M88.4 R160, [R210+0x1000] ;  /* 0x00100000d2a0783b */ /* 0x000fee0000000200 */
[C---:B----4-:R-:W-:Y:S08]  /*cd30*/  HMMA.16816.F32 R100, R152.reuse, R164, RZ ;  /* 0x000000a49864723c */ /* 0x050ff000000018ff */
[C---:B------:R-:W-:Y:S01]  /*cd40*/  HMMA.16816.F32 R104, R152.reuse, R166, RZ ;  /* 0x000000a69868723c */ /* 0x040fe200000018ff */
[----:B------:R-:W-:Y:S07]  /*cd50*/  LDSM.16.M88.4 R164, [R210+0x1400] ;  /* 0x00140000d2a4783b */ /* 0x000fee0000000200 */
[C---:B-----5:R-:W-:Y:S08]  /*cd60*/  HMMA.16816.F32 R108, R152.reuse, R168, RZ ;  /* 0x000000a8986c723c */ /* 0x060ff000000018ff */
[C---:B------:R-:W-:Y:S01]  /*cd70*/  HMMA.16816.F32 R112, R152.reuse, R170, RZ ;  /* 0x000000aa9870723c */ /* 0x040fe200000018ff */
[----:B------:R-:W-:Y:S07]  /*cd80*/  LDSM.16.M88.4 R168, [R210+0x1800] ;  /* 0x00180000d2a8783b */ /* 0x000fee0000000200 */
[C---:B-1----:R-:W-:Y:S08]  /*cd90*/  HMMA.16816.F32 R116, R152.reuse, R172, RZ ;  /* 0x000000ac9874723c */ /* 0x042ff000000018ff */
[C---:B------:R-:W-:Y:S01]  /*cda0*/  HMMA.16816.F32 R120, R152.reuse, R174, RZ ;  /* 0x000000ae9878723c */ /* 0x040fe200000018ff */
[----:B------:R-:W-:Y:S07]  /*cdb0*/  LDSM.16.M88.4 R172, [R210+0x1c00] ;  /* 0x001c0000d2ac783b */ /* 0x000fee0000000200 */
[C---:B------:R-:W-:Y:S08]  /*cdc0*/  HMMA.16816.F32 R124, R152.reuse, R196, RZ ;  /* 0x000000c4987c723c */ /* 0x040ff000000018ff */
[----:B------:R-:W-:Y:S01]  /*cdd0*/  HMMA.16816.F32 R128, R152, R198, RZ ;  /* 0x000000c69880723c */ /* 0x000fe200000018ff */
[----:B------:R-:W1:Y:S05]  /*cde0*/  LDSM.16.M88.4 R152, [R210+0xc00] ;  /* 0x000c0000d298783b */ /* 0x000e6a0000000200 */
[----:B------:R-:W-:Y:S02]  /*cdf0*/  LDSM.16.M88.4 R196, [R210+0x3400] ;  /* 0x00340000d2c4783b */ /* 0x000fe40000000200 */
[C---:B------:R-:W-:Y:S08]  /*ce00*/  HMMA.16816.F32 R4, R200.reuse, R204, R4 ;  /* 0x000000ccc804723c */ /* 0x040ff00000001804 */
[C---:B------:R-:W-:Y:S01]  /*ce10*/  HMMA.16816.F32 R8, R200.reuse, R206, R8 ;  /* 0x000000cec808723c */ /* 0x040fe20000001808 */
[----:B------:R-:W-:Y:S07]  /*ce20*/  LDSM.16.M88.4 R204, [R210+0x3800] ;  /* 0x00380000d2cc783b */ /* 0x000fee0000000200 */
[C---:B--2---:R-:W-:Y:S08]  /*ce30*/  HMMA.16816.F32 R12, R200.reuse, R156, R12 ;  /* 0x0000009cc80c723c */ /* 0x044ff0000000180c */
[C---:B------:R-:W-:Y:S01]  /*ce40*/  HMMA.16816.F32 R16, R200.reuse, R158, R16 ;  /* 0x0000009ec810723c */ /* 0x040fe20000001810 */
[----:B------:R-:W2:Y:S07]  /*ce50*/  LDSM.16.M88.4 R156, [R210+0x2400] ;  /* 0x00240000d29c783b */ /* 0x000eae0000000200 */
[C---:B------:R-:W-:Y:S08]  /*ce60*/  HMMA.16816.F32 R20, R200.reuse, R176, R20 ;  /* 0x000000b0c814723c */ /* 0x040ff00000001814 */
[C---:B------:R-:W-:Y:S01]  /*ce70*/  HMMA.16816.F32 R24, R200.reuse, R178, R24 ;  /* 0x000000b2c818723c */ /* 0x040fe20000001818 */
[----:B------:R-:W3:Y:S01]  /*ce80*/  LDSM.16.M88.4 R176, [R210+0x3c00] ;  /* 0x003c0000d2b0783b */ /* 0x000ee20000000200 */
        /* <DEDUP_REMOVED lines=34> */
[----:B------:R-:W-:-:S05]  /*d0b0*/  @!P6 BRA `(.L_x_1560) ;  /* 0x000003c00000e947 */ /* 0x000fca0003800000 */
[----:B------:R-:W-:Y:S01]  /*d0c0*/  IMAD.SHL.U32 R155, R219, 0x100, RZ ;  /* 0x00000100db9b7824 */ /* 0x000fe200078e00ff */
[----:B------:R-:W-:Y:S04]  /*d0d0*/  IABS R0, c[0x0][0x2d0] ;  /* 0x0000b40000007a13 */ /* 0x000fe80000000000 */
[----:B------:R-:W1:Y:S01]  /*d0e0*/  I2F.RP R154, R0 ;  /* 0x00000000009a7306 */ /* 0x000e620000209400 */
[C---:B------:R-:W-:Y:S02]  /*d0f0*/  IADD3 R152, R155.reuse, -0x200, RZ ;  /* 0xfffffe009b987810 */ /* 0x040fe40007ffe0ff */
[----:B------:R-:W-:Y:S04]  /*d100*/  IADD3 R155, R155, -0x100, RZ ;  /* 0xffffff009b9b7810 */ /* 0x000fe80007ffe0ff */
[----:B------:R-:W-:Y:S02]  /*d110*/  IABS R148, R155 ;  /* 0x0000009b00947213 */ /* 0x000fe40000000000 */
[----:B------:R-:W-:Y:S04]  /*d120*/  LOP3.LUT R155, R155, c[0x0][0x2d0], RZ, 0x3c, !PT ;  /* 0x0000b4009b9b7a12 */ /* 0x000fe800078e3cff */
[----:B------:R-:W-:Y:S01]  /*d130*/  ISETP.GE.AND P2, PT, R155, RZ, PT ;  /* 0x000000ff9b00720c */ /* 0x000fe20003f46270 */
[----:B-1----:R-:W1:Y:S02]  /*d140*/  MUFU.RCP R2, R154 ;  /* 0x0000009a00027308 */ /* 0x002e640000001000 */
[----:B-1----:R-:W-:Y:S02]  /*d150*/  IADD3 R150, R2, 0xffffffe, RZ ;  /* 0x0ffffffe02967810 */ /* 0x002fe40007ffe0ff */
[----:B------:R-:W-:Y:S06]  /*d160*/  IABS R2, R152 ;  /* 0x0000009800027213 */ /* 0x000fec0000000000 */
[----:B------:R-:W1:Y:S01]  /*d170*/  F2I.FTZ.U32.TRUNC.NTZ R151, R150 ;  /* 0x0000009600977305 */ /* 0x000e62000021f000 */
        /* <DEDUP_REMOVED lines=21> */
[----:B------:R-:W-:Y:S09]  /*d2d0*/  ISETP.NE.AND P1, PT, RZ, c[0x0][0x2d0], PT ;  /* 0x0000b400ff007a0c */ /* 0x000ff20003f25270 */
        /* <DEDUP_REMOVED lines=9> */
[-C--:B------:R-:W-:Y:S02]  /*d370*/  LEA.HI.X.SX32 R157, R155, R231.reuse, 0x2, P1 ;  /* 0x000000e79b9d7211 */ /* 0x080fe400008f16ff */
[----:B------:R-:W-:Y:S01]  /*d380*/  LEA.HI.X.SX32 R153, R151, R231, 0x2, P0 ;  /* 0x000000e797997211 */ /* 0x000fe200000f16ff */
[----:B------:R-:W-:Y:S02]  /*d390*/  IMAD.MOV.U32 R151, RZ, RZ, c[0x0][0x2d0] ;  /* 0x0000b400ff977624 */ /* 0x000fe400078e00ff */
[----:B------:R-:W2:Y:S02]  /*d3a0*/  LDG.E R2, [R156.64] ;  /* 0x0000000c9c027981 */ /* 0x000ea4000c1e1900 */
[----:B------:R-:W-:Y:S02]  /*d3b0*/  IMAD R151, R0, R151, -0x100 ;  /* 0xffffff0000977424 */ /* 0x000fe400078e0297 */
[----:B------:R-:W2:Y:S02]  /*d3c0*/  LDG.E R153, [R152.64] ;  /* 0x0000000c98997981 */ /* 0x000ea4000c1e1900 */
        /* <DEDUP_REMOVED lines=11> */
.L_x_1560:
[----:B------:R-:W-:Y:S01]  /*d480*/  USHF.L.U32 UR5, UR7, 0x6, URZ ;  /* 0x0000000607057899 */ /* 0x000fe2000800063f */
[C---:B------:R-:W-:Y:S01]  /*d490*/  LEA R226, P0, R154.reuse, R226, 0x1 ;  /* 0x000000e29ae27211 */ /* 0x040fe200078008ff */
[----:B------:R-:W-:Y:S03]  /*d4a0*/  USHF.L.U64.HI UR7, UR7, UR10, UR4 ;  /* 0x0000000a07077299 */ /* 0x000fe60008010204 */
        /* <DEDUP_REMOVED lines=27> */
.L_x_1559:
        /* <DEDUP_REMOVED lines=163> */
[----:B------:R-:W-:Y:S01]  /*e090*/  ISETP.GT.AND P0, PT, R219, 0x1, PT ;  /* 0x00000001db00780c */ /* 0x000fe20003f04270 */
        /* <DEDUP_REMOVED lines=531> */
[----:B--2---:R-:W-:Y:S01]  /*101d0*/  F2FP.PACK_AB R133, R45, R44 ;  /* 0x0000002c2d85723e */ /* 0x004fe200000000ff */
        /* <DEDUP_REMOVED lines=18> */
.L_x_1557:
[----:B------:R-:W1:Y:S01]  /*10300*/  SHFL.BFLY PT, R5, R234, 0x2, 0x1f ;  /* 0x0c401f00ea057f89 */ /* 0x000e6200000e0000 */
[----:B------:R-:W-:Y:S01]  /*10310*/  IMAD.MOV.U32 R11, RZ, RZ, 0x3f800000 ;  /* 0x3f800000ff0b7424 */ /* 0x000fe200078e00ff */
[----:B------:R-:W-:Y:S01]  /*10320*/  BSSY B0, `(.L_x_1562) ;  /* 0x0000081000007945 */ /* 0x000fe20003800000 */
[----:B------:R-:W-:Y:S01]  /*10330*/  IMAD.MOV.U32 R9, RZ, RZ, 0x3f800000 ;  /* 0x3f800000ff097424 */ /* 0x000fe200078e00ff */
[----:B------:R-:W2:Y:S04]  /*10340*/  SHFL.BFLY PT, R4, R233, 0x2, 0x1f ;  /* 0x0c401f00e9047f89 */ /* 0x000ea800000e0000 */
[----:B------:R-:W3:Y:S01]  /*10350*/  S2R R6, SR_TID.X ;  /* 0x0000000000067919 */ /* 0x000ee20000002100 */
[----:B-1----:R-:W-:-:S02]  /*10360*/  FADD.FTZ R10, R5, R234 ;  /* 0x000000ea050a7221 */ /* 0x002fc40000010000 */
[----:B--2---:R-:W-:-:S03]  /*10370*/  FADD.FTZ R3, R4, R233 ;  /* 0x000000e904037221 */ /* 0x004fc60000010000 */
[----:B------:R-:W1:Y:S01]  /*10380*/  SHFL.BFLY PT, R7, R10, 0x1, 0x1f ;  /* 0x0c201f000a077f89 */ /* 0x000e6200000e0000 */
[----:B---3--:R-:W-:-:S03]  /*10390*/  SHF.R.S32.HI R5, RZ, 0x1f, R6 ;  /* 0x0000001fff057819 */ /* 0x008fc60000011406 */
[----:B------:R-:W2:Y:S01]  /*103a0*/  SHFL.BFLY PT, R8, R3, 0x1, 0x1f ;  /* 0x0c201f0003087f89 */ /* 0x000ea200000e0000 */
[CC--:B------:R-:W-:Y:S02]  /*103b0*/  LEA.HI R4, R5.reuse, R6.reuse, RZ, 0x2 ;  /* 0x0000000605047211 */ /* 0x0c0fe400078f10ff */
[----:B------:R-:W-:Y:S02]  /*103c0*/  LEA.HI R5, R5, R6, RZ, 0x5 ;  /* 0x0000000605057211 */ /* 0x000fe400078f28ff */
[----:B------:R-:W-:-:S05]  /*103d0*/  LOP3.LUT R13, R4, 0xfffffffc, RZ, 0xc0, !PT ;  /* 0xfffffffc040d7812 */ /* 0x000fca00078ec0ff */
[----:B------:R-:W-:Y:S02]  /*103e0*/  IMAD.IADD R13, R6, 0x1, -R13 ;  /* 0x00000001060d7824 */ /* 0x000fe400078e0a0d */
[----:B-1----:R-:W-:Y:S02]  /*103f0*/  FADD.FTZ R7, R10, R7 ;  /* 0x000000070a077221 */ /* 0x002fe40000010000 */
[----:B--2---:R-:W-:-:S03]  /*10400*/  FADD.FTZ R8, R3, R8 ;  /* 0x0000000803087221 */ /* 0x004fc60000010000 */
[----:B------:R-:W-:Y:S02]  /*10410*/  FSETP.NE.FTZ.AND P3, PT, R7, RZ, PT ;  /* 0x000000ff0700720b */ /* 0x000fe40003f75000 */
[----:B------:R-:W-:Y:S02]  /*10420*/  SHF.R.S32.HI R3, RZ, 0x2, R4 ;  /* 0x00000002ff037819 */ /* 0x000fe40000011404 */
[----:B------:R-:W-:Y:S02]  /*10430*/  FSETP.NE.FTZ.AND P4, PT, R8, RZ, PT ;  /* 0x000000ff0800720b */ /* 0x000fe40003f95000 */
[----:B------:R-:W-:-:S04]  /*10440*/  SHF.R.S32.HI R10, RZ, 0x1f, R3 ;  /* 0x0000001fff0a7819 */ /* 0x000fc80000011403 */
[----:B------:R-:W-:-:S03]  /*10450*/  LEA.HI R10, R10, R3, RZ, 0x3 ;  /* 0x000000030a0a7211 */ /* 0x000fc600078f18ff */
[----:B------:R-:W1:Y:S01]  /*10460*/  @P3 MUFU.RCP R11, R7 ;  /* 0x00000007000b3308 */ /* 0x000e620000001000 */
[----:B------:R-:W-:-:S04]  /*10470*/  LOP3.LUT R10, R10, 0xfffffff8, RZ, 0xc0, !PT ;  /* 0xfffffff80a0a7812 */ /* 0x000fc800078ec0ff */
[----:B------:R-:W-:Y:S02]  /*10480*/  IADD3 R12, R3, -R10, RZ ;  /* 0x8000000a030c7210 */ /* 0x000fe40007ffe0ff */
[----:B------:R-:W-:Y:S01]  /*10490*/  SHF.R.S32.HI R10, RZ, 0x5, R5 ;  /* 0x00000005ff0a7819 */ /* 0x000fe20000011405 */
[----:B------:R-:W2:Y:S01]  /*104a0*/  @P4 MUFU.RCP R9, R8 ;  /* 0x0000000800094308 */ /* 0x000ea20000001000 */
[----:B------:R-:W-:-:S04]  /*104b0*/  LOP3.LUT R5, R5, 0xffffffe0, RZ, 0xc0, !PT ;  /* 0xffffffe005057812 */ /* 0x000fc800078ec0ff */
[----:B------:R-:W-:Y:S02]  /*104c0*/  IADD3 R5, -R5, R6, RZ ;  /* 0x0000000605057210 */ /* 0x000fe40007ffe1ff */
[----:B------:R-:W-:Y:S01]  /*104d0*/  MOV R6, 0x7f800000 ;  /* 0x7f80000000067802 */ /* 0x000fe20000000f00 */
[C---:B-1----:R-:W-:Y:S01]  /*104e0*/  FMUL.FTZ R147, R11.reuse, R147 ;  /* 0x000000930b937220 */ /* 0x042fe20000410000 */
[----:B------:R-:W-:Y:S01]  /*104f0*/  @P4 MUFU.LG2 R8, R8 ;  /* 0x0000000800084308 */ /* 0x000fe20000000c00 */
[C---:B------:R-:W-:Y:S02]  /*10500*/  FMUL.FTZ R146, R11.reuse, R146 ;  /* 0x000000920b927220 */ /* 0x040fe40000410000 */
[C---:B------:R-:W-:Y:S02]  /*10510*/  FMUL.FTZ R143, R11.reuse, R143 ;  /* 0x0000008f0b8f7220 */ /* 0x040fe40000410000 */
[----:B------:R-:W-:Y:S01]  /*10520*/  FMUL.FTZ R142, R11, R142 ;  /* 0x0000008e0b8e7220 */ /* 0x000fe20000410000 */
[----:B------:R-:W-:Y:S01]  /*10530*/  F2FP.PACK_AB R146, R147, R146 ;  /* 0x000000929392723e */ /* 0x000fe200000000ff */
[C---:B------:R-:W-:Y:S01]  /*10540*/  FMUL.FTZ R139, R11.reuse, R139 ;  /* 0x0000008b0b8b7220 */ /* 0x040fe20000410000 */
[----:B------:R-:W1:Y:S01]  /*10550*/  @P3 MUFU.LG2 R7, R7 ;  /* 0x0000000700073308 */ /* 0x000e620000000c00 */
[----:B------:R-:W-:Y:S01]  /*10560*/  FMUL.FTZ R138, R11, R138 ;  /* 0x0000008a0b8a7220 */ /* 0x000fe20000410000 */
[----:B------:R-:W-:Y:S01]  /*10570*/  F2FP.PACK_AB R142, R143, R142 ;  /* 0x0000008e8f8e723e */ /* 0x000fe200000000ff */
[----:B------:R-:W-:-:S02]  /*10580*/  FMUL.FTZ R135, R11, R135 ;  /* 0x000000870b877220 */ /* 0x000fc40000410000 */
[----:B------:R-:W-:Y:S01]  /*10590*/  FMUL.FTZ R134, R11, R134 ;  /* 0x000000860b867220 */ /* 0x000fe20000410000 */
[----:B------:R-:W-:Y:S01]  /*105a0*/  LEA.HI R11, R12, R12, RZ, 0x1 ;  /* 0x0000000c0c0b7211 */ /* 0x000fe200078f08ff */
[----:B--2---:R-:W-:Y:S01]  /*105b0*/  FMUL.FTZ R144, R9, R144 ;  /* 0x0000009009907220 */ /* 0x004fe20000410000 */
[----:B------:R-:W-:Y:S01]  /*105c0*/  F2FP.PACK_AB R138, R139, R138 ;  /* 0x0000008a8b8a723e */ /* 0x000fe200000000ff */
[C---:B------:R-:W-:Y:S01]  /*105d0*/  FMUL.FTZ R145, R9.reuse, R145 ;  /* 0x0000009109917220 */ /* 0x040fe20000410000 */
[----:B------:R-:W-:Y:S01]  /*105e0*/  SHF.R.S32.HI R14, RZ, 0x1, R11 ;  /* 0x00000001ff0e7819 */ /* 0x000fe2000001140b */
[----:B------:R-:W-:Y:S01]  /*105f0*/  FMUL.FTZ R140, R9, R140 ;  /* 0x0000008c098c7220 */ /* 0x000fe20000410000 */
[----:B------:R-:W-:Y:S01]  /*10600*/  LOP3.LUT R11, R11, 0x3fffffe, RZ, 0xc0, !PT ;  /* 0x03fffffe0b0b7812 */ /* 0x000fe200078ec0ff */
[C---:B------:R-:W-:Y:S01]  /*10610*/  FMUL.FTZ R141, R9.reuse, R141 ;  /* 0x0000008d098d7220 */ /* 0x040fe20000410000 */
[C---:B------:R-:W-:Y:S01]  /*10620*/  LOP3.LUT P0, RZ, R14.reuse, 0x2, RZ, 0xc0, !PT ;  /* 0x000000020eff7812 */ /* 0x040fe2000780c0ff */
[----:B------:R-:W-:Y:S01]  /*10630*/  IMAD.SHL.U32 R15, R14, 0x40, RZ ;  /* 0x000000400e0f7824 */ /* 0x000fe200078e00ff */
[----:B------:R-:W-:Y:S01]  /*10640*/  IADD3 R11, R12, -R11, RZ ;  /* 0x8000000b0c0b7210 */ /* 0x000fe20007ffe0ff */
[----:B------:R-:W-:Y:S01]  /*10650*/  IMAD R12, R10, 0x100, R13 ;  /* 0x000001000a0c7824 */ /* 0x000fe200078e020d */
[----:B------:R-:W-:Y:S01]  /*10660*/  LOP3.LUT R13, R14, 0x1, RZ, 0xc0, !PT ;  /* 0x000000010e0d7812 */ /* 0x000fe200078ec0ff */
[----:B------:R-:W-:Y:S01]  /*10670*/  FMUL.FTZ R136, R9, R136 ;  /* 0x0000008809887220 */ /* 0x000fe20000410000 */
[----:B------:R-:W-:Y:S01]  /*10680*/  LOP3.LUT R15, R15, 0xc0, RZ, 0xc0, !PT ;  /* 0x000000c00f0f7812 */ /* 0x000fe200078ec0ff */
[----:B------:R-:W-:Y:S01]  /*10690*/  IMAD R11, R11, 0x10, R12 ;  /* 0x000000100b0b7824 */ /* 0x000fe200078e020c */
[----:B------:R-:W-:Y:S01]  /*106a0*/  ISETP.NE.U32.AND P1, PT, R13, 0x1, PT ;  /* 0x000000010d00780c */ /* 0x000fe20003f25070 */
[----:B------:R-:W-:Y:S01]  /*106b0*/  IMAD.MOV.U32 R13, RZ, RZ, -0x10 ;  /* 0xfffffff0ff0d7424 */ /* 0x000fe200078e00ff */
[----:B------:R-:W-:Y:S01]  /*106c0*/  LEA.HI R16, R15, R15, RZ, 0x1d ;  /* 0x0000000f0f107211 */ /* 0x000fe200078fe8ff */
[----:B------:R-:W-:Y:S01]  /*106d0*/  FMUL.FTZ R137, R9, R137 ;  /* 0x0000008909897220 */ /* 0x000fe20000410000 */
[----:B------:R-:W-:Y:S01]  /*106e0*/  F2FP.PACK_AB R144, R145, R144 ;  /* 0x000000909190723e */ /* 0x000fe200000000ff */
[----:B------:R-:W-:Y:S01]  /*106f0*/  FMUL.FTZ R132, R9, R132 ;  /* 0x0000008409847220 */ /* 0x000fe20000410000 */
[----:B------:R-:W-:Y:S01]  /*10700*/  LEA R16, R11, R16, 0x1 ;  /* 0x000000100b107211 */ /* 0x000fe200078e08ff */
[----:B------:R-:W-:Y:S01]  /*10710*/  FMUL.FTZ R9, R9, R133 ;  /* 0x0000008509097220 */ /* 0x000fe20000410000 */
[----:B------:R-:W-:Y:S01]  /*10720*/  SEL R14, R13, 0x10, !P1 ;  /* 0x000000100d0e7807 */ /* 0x000fe20004800000 */
[----:B------:R-:W2:Y:S01]  /*10730*/  LDC.U8 R12, c[0x0][0x328] ;  /* 0x0000ca00ff0c7b82 */ /* 0x000ea20000000000 */
[----:B------:R-:W-:Y:S01]  /*10740*/  SHF.L.U32 R15, R16, 0x1, RZ ;  /* 0x00000001100f7819 */ /* 0x000fe200000006ff */
[----:B------:R-:W3:Y:S01]  /*10750*/  S2R R11, SR_CTAID.Y ;  /* 0x00000000000b7919 */ /* 0x000ee20000002600 */
[----:B------:R-:W-:Y:S01]  /*10760*/  F2FP.PACK_AB R140, R141, R140 ;  /* 0x0000008c8d8c723e */ /* 0x000fe200000000ff */
[----:B-1----:R-:W-:Y:S01]  /*10770*/  @P3 FMUL.FTZ R7, R7, 0.69314718246459960938 ;  /* 0x3f31721807073820 */ /* 0x002fe20000410000 */
[C---:B------:R-:W-:Y:S01]  /*10780*/  IADD3 R21, R15.reuse, 0x20, RZ ;  /* 0x000000200f157810 */ /* 0x040fe20007ffe0ff */
[C---:B------:R-:W-:Y:S01]  /*10790*/  IMAD.IADD R23, R15.reuse, 0x1, R14 ;  /* 0x000000010f177824 */ /* 0x040fe200078e020e */
[----:B------:R-:W-:Y:S01]  /*107a0*/  @P0 IADD3 R21, R15, -0x20, RZ ;  /* 0xffffffe00f150810 */ /* 0x000fe20007ffe0ff */
[----:B------:R-:W-:Y:S01]  /*107b0*/  STS [R15], R144 ;  /* 0x000000900f007388 */ /* 0x000fe20000000800 */
[----:B------:R-:W-:Y:S01]  /*107c0*/  F2FP.PACK_AB R136, R137, R136 ;  /* 0x000000888988723e */ /* 0x000fe200000000ff */
[----:B------:R-:W-:Y:S01]  /*107d0*/  @P3 FFMA.FTZ R6, R0, c[0x0][0x238], R7 ;  /* 0x00008e0000063a23 */ /* 0x000fe20000010007 */
[----:B------:R-:W-:Y:S01]  /*107e0*/  F2FP.PACK_AB R132, R9, R132 ;  /* 0x000000840984723e */ /* 0x000fe200000000ff */
[----:B------:R-:W-:Y:S01]  /*107f0*/  STS [R15+0x200], R146 ;  /* 0x000200920f007388 */ /* 0x000fe20000000800 */
[----:B------:R-:W-:-:S02]  /*10800*/  F2FP.PACK_AB R134, R135, R134 ;  /* 0x000000868786723e */ /* 0x000fc400000000ff */
[----:B------:R-:W-:Y:S01]  /*10810*/  IADD3 R25, R14, R21, RZ ;  /* 0x000000150e197210 */ /* 0x000fe20007ffe0ff */
[----:B------:R-:W-:Y:S01]  /*10820*/  STS [R23], R140 ;  /* 0x0000008c17007388 */ /* 0x000fe20000000800 */
[----:B------:R-:W-:-:S03]  /*10830*/  ISETP.NE.AND P1, PT, R218, -0x1, PT ;  /* 0xffffffffda00780c */ /* 0x000fc60003f25270 */
[----:B------:R1:W-:Y:S04]  /*10840*/  STS [R23+0x200], R142 ;  /* 0x0002008e17007388 */ /* 0x0003e80000000800 */
[----:B------:R-:W-:Y:S01]  /*10850*/  STS [R21], R136 ;  /* 0x0000008815007388 */ /* 0x000fe20000000800 */
[----:B--2---:R-:W-:-:S03]  /*10860*/  ISETP.NE.AND P2, PT, R12, RZ, PT ;  /* 0x000000ff0c00720c */ /* 0x004fc60003f45270 */
[----:B------:R2:W-:Y:S01]  /*10870*/  STS [R21+0x200], R138 ;  /* 0x0002008a15007388 */ /* 0x0005e20000000800 */
[C---:B------:R-:W-:Y:S01]  /*10880*/  ISETP.NE.OR P0, PT, R218.reuse, -0x1, !P2 ;  /* 0xffffffffda00780c */ /* 0x040fe20005705670 */
[----:B------:R-:W-:Y:S01]  /*10890*/  @P1 IMAD.WIDE.U32 R26, R218, c[0x0][0x1e8], RZ ;  /* 0x00007a00da1a1a25 */ /* 0x000fe200078e00ff */
[----:B---3--:R-:W-:Y:S01]  /*108a0*/  @!P1 SHF.R.S32.HI R20, RZ, 0x1f, R11 ;  /* 0x0000001fff149819 */ /* 0x008fe2000001140b */
[----:B------:R-:W-:Y:S02]  /*108b0*/  STS [R25], R132 ;  /* 0x0000008419007388 */ /* 0x000fe40000000800 */
[----:B------:R-:W-:Y:S02]  /*108c0*/  @P1 IMAD.MOV.U32 R22, RZ, RZ, R26 ;  /* 0x000000ffff161224 */ /* 0x000fe400078e001a */
[----:B------:R3:W-:Y:S01]  /*108d0*/  STS [R25+0x200], R134 ;  /* 0x0002008619007388 */ /* 0x0007e20000000800 */
[----:B------:R-:W-:-:S03]  /*108e0*/  @!P1 IMAD R20, R20, c[0x0][0x1e0], RZ ;  /* 0x0000780014149a24 */ /* 0x000fc600078e02ff */
[----:B------:R-:W-:Y:S01]  /*108f0*/  BAR.SYNC.DEFER_BLOCKING 0x0 ;  /* 0x0000000000007b1d */ /* 0x000fe20000010000 */
[----:B------:R-:W-:Y:S01]  /*10900*/  @!P1 IMAD R20, R11, c[0x0][0x1e4], R20 ;  /* 0x000079000b149a24 */ /* 0x000fe200078e0214 */
[----:B-1----:R-:W-:-:S04]  /*10910*/  SHF.R.S32.HI R23, RZ, 0x1f, R10 ;  /* 0x0000001fff177819 */ /* 0x002fc8000001140a */
[----:B------:R-:W1:Y:S01]  /*10920*/  S2R R9, SR_CTAID.Z ;  /* 0x0000000000097919 */ /* 0x000e620000002700 */
[----:B------:R-:W-:Y:S01]  /*10930*/  LEA.HI R23, R23, R10, RZ, 0x2 ;  /* 0x0000000a17177211 */ /* 0x000fe200078f10ff */
[----:B--2---:R-:W-:-:S03]  /*10940*/  @P1 IMAD R21, R218, c[0x0][0x1ec], R27 ;  /* 0x00007b00da151a24 */ /* 0x004fc600078e021b */
[----:B------:R-:W-:Y:S01]  /*10950*/  LOP3.LUT R23, R23, 0xfffffffc, RZ, 0xc0, !PT ;  /* 0xfffffffc17177812 */ /* 0x000fe200078ec0ff */
[----:B------:R-:W-:Y:S01]  /*10960*/  @!P0 IMAD R218, R11, c[0x0][0x214], RZ ;  /* 0x000085000bda8a24 */ /* 0x000fe200078e02ff */
[----:B------:R-:W-:Y:S01]  /*10970*/  LOP3.LUT P0, RZ, R5, 0x3, RZ, 0xc0, !PT ;  /* 0x0000000305ff7812 */ /* 0x000fe2000780c0ff */
[----:B------:R-:W-:Y:S02]  /*10980*/  IMAD.MOV.U32 R5, RZ, RZ, 0x7f800000 ;  /* 0x7f800000ff057424 */ /* 0x000fe400078e00ff */
[----:B------:R-:W-:Y:S02]  /*10990*/  IMAD.IADD R23, R10, 0x1, -R23 ;  /* 0x000000010a177824 */ /* 0x000fe400078e0a17 */
[----:B---3--:R-:W-:Y:S01]  /*109a0*/  @!P1 IMAD.WIDE.U32 R24, R11, c[0x0][0x1e0], RZ ;  /* 0x000078000b189a25 */ /* 0x008fe200078e00ff */
[----:B------:R2:W3:Y:S03]  /*109b0*/  LDS.128 R12, [R221] ;  /* 0x00000000dd0c7984 */ /* 0x0004e60000000c00 */
[----:B------:R-:W-:Y:S01]  /*109c0*/  @!P1 IMAD.MOV.U32 R22, RZ, RZ, R24 ;  /* 0x000000ffff169224 */ /* 0x000fe200078e0018 */
[----:B------:R-:W-:Y:S01]  /*109d0*/  @!P1 IADD3 R21, R25, R20, RZ ;  /* 0x0000001419159210 */ /* 0x000fe20007ffe0ff */
[----:B------:R-:W-:Y:S01]  /*109e0*/  @P4 FMUL.FTZ R25, R8, 0.69314718246459960938 ;  /* 0x3f31721808194820 */ /* 0x000fe20000410000 */
[----:B------:R2:W4:Y:S01]  /*109f0*/  LDS.128 R16, [R221+0x800] ;  /* 0x00080000dd107984 */ /* 0x0005220000000c00 */
[----:B------:R-:W-:Y:S01]  /*10a00*/  LEA R23, R23, R228, 0x4 ;  /* 0x000000e417177211 */ /* 0x000fe200078e20ff */
[----:B-1----:R-:W-:-:S02]  /*10a10*/  @!P2 IMAD R11, R11, c[0x0][0x1c0], R9 ;  /* 0x000070000b0baa24 */ /* 0x002fc400078e0209 */
[----:B------:R-:W-:Y:S02]  /*10a20*/  @P2 IMAD R218, R9, c[0x0][0x234], R218 ;  /* 0x00008d0009da2a24 */ /* 0x000fe400078e02da */
[----:B------:R-:W-:Y:S02]  /*10a30*/  @P4 FFMA.FTZ R5, R2, c[0x0][0x238], R25 ;  /* 0x00008e0002054a23 */ /* 0x000fe40000010019 */
[----:B------:R-:W-:Y:S01]  /*10a40*/  @!P2 IMAD R218, R11, c[0x0][0x214], RZ ;  /* 0x000085000bdaaa24 */ /* 0x000fe200078e02ff */
[----:B------:R-:W-:Y:S05]  /*10a50*/  @P0 BRA `(.L_x_1563) ;  /* 0x000000d000000947 */ /* 0x000fea0003800000 */
[----:B------:R-:W1:Y:S02]  /*10a60*/  S2R R7, SR_CTAID.X ;  /* 0x0000000000077919 */ /* 0x000e640000002500 */
[C---:B-1----:R-:W-:Y:S02]  /*10a70*/  IMAD R218, R7.reuse, 0x40, R218 ;  /* 0x0000004007da7824 */ /* 0x042fe400078e02da */
        /* <DEDUP_REMOVED lines=11> */
.L_x_1563:
[----:B------:R-:W-:Y:S05]  /*10b30*/  BSYNC B0 ;  /* 0x0000000000007941 */ /* 0x000fea0003800000 */
.L_x_1562:
[----:B------:R-:W5:Y:S01]  /*10b40*/  S2R R7, SR_CTAID.X ;  /* 0x0000000000077919 */ /* 0x000f620000002500 */
[----:B------:R-:W-:Y:S01]  /*10b50*/  SHF.R.S32.HI R2, RZ, 0x1f, R9 ;  /* 0x0000001fff027819 */ /* 0x000fe20000011409 */
[----:B------:R-:W-:Y:S04]  /*10b60*/  BSSY B0, `(.L_x_1564) ;  /* 0x0000016000007945 */ /* 0x000fe80003800000 */
[----:B------:R-:W-:-:S04]  /*10b70*/  IMAD R2, R2, c[0x0][0x1f0], RZ ;  /* 0x00007c0002027a24 */ /* 0x000fc800078e02ff */
[----:B------:R-:W-:Y:S01]  /*10b80*/  IMAD R2, R9, c[0x0][0x1f4], R2 ;  /* 0x00007d0009027a24 */ /* 0x000fe200078e0202 */
[----:B-1---5:R-:W-:-:S04]  /*10b90*/  SHF.L.U32 R5, R7, 0x6, RZ ;  /* 0x0000000607057819 */ /* 0x022fc800000006ff */
[----:B------:R-:W-:Y:S01]  /*10ba0*/  SHF.R.S32.HI R0, RZ, 0x1f, R5 ;  /* 0x0000001fff007819 */ /* 0x000fe20000011405 */
[----:B------:R-:W-:-:S04]  /*10bb0*/  IMAD.WIDE.U32 R222, R5, c[0x0][0x1e8], R222 ;  /* 0x00007a0005de7a25 */ /* 0x000fc800078e00de */
[----:B------:R-:W-:Y:S01]  /*10bc0*/  IMAD R0, R0, c[0x0][0x1e8], RZ ;  /* 0x00007a0000007a24 */ /* 0x000fe200078e02ff */
[----:B------:R-:W-:-:S03]  /*10bd0*/  IADD3 R22, P0, R22, R222, RZ ;  /* 0x000000de16167210 */ /* 0x000fc60007f1e0ff */
[----:B------:R-:W-:-:S05]  /*10be0*/  IMAD R0, R5, c[0x0][0x1ec], R0 ;  /* 0x00007b0005007a24 */ /* 0x000fca00078e0200 */
[----:B------:R-:W-:Y:S02]  /*10bf0*/  IADD3.X R23, R21, R0, R223, P0, !PT ;  /* 0x0000000015177210 */ /* 0x000fe400007fe4df */
[----:B------:R-:W-:-:S03]  /*10c00*/  ISETP.GE.AND P0, PT, R224, R214, PT ;  /* 0x000000d6e000720c */ /* 0x000fc60003f06270 */
        /* <DEDUP_REMOVED lines=10> */
[----:B---3--:R1:W-:Y:S02]  /*10cb0*/  STG.E.128 [R20.64], R12 ;  /* 0x0000000c14007986 */ /* 0x0083e4000c101d0c */
.L_x_1565:
[----:B------:R-:W-:Y:S05]  /*10cc0*/  BSYNC B0 ;  /* 0x0000000000007941 */ /* 0x000fea0003800000 */
.L_x_1564:
[----:B------:R-:W-:Y:S01]  /*10cd0*/  IMAD R7, R7, -0x40, R220 ;  /* 0xffffffc007077824 */ /* 0x000fe200078e02dc */
[----:B------:R-:W-:-:S04]  /*10ce0*/  LEA.HI.SX32 R4, R4, 0x20, 0x1e ;  /* 0x0000002004047811 */ /* 0x000fc800078ff2ff */
[----:B------:R-:W-:-:S13]  /*10cf0*/  ISETP.GE.AND P0, PT, R4, R7, PT ;  /* 0x000000070400720c */ /* 0x000fda0003f06270 */
        /* <DEDUP_REMOVED lines=11> */
[----:B----4-:R-:W-:Y:S01]  /*10db0*/  STG.E.128 [R2.64], R16 ;  /* 0x0000001002007986 */ /* 0x010fe2000c101d0c */
[----:B------:R-:W-:Y:S05]  /*10dc0*/  EXIT ;  /* 0x000000000000794d */ /* 0x000fea0003800000 */
.L_x_1566:
        /* <DEDUP_REMOVED lines=11> */
.L_x_5202:


//--------------------- .text._ZN5flash24flash_fwd_splitkv_kernelI23Flash_fwd_kernel_traitsILi32ELi64ELi256ELi4ELb0ELb0EN7cutlass6half_tE19Flash_kernel_traitsILi32ELi64ELi256ELi4ES3_EELb1ELb0ELb0ELb0ELb1ELb1ELb0ELb0EEEvNS_16Flash_fwd_paramsE --------------------------
	.section	.text._ZN5flash24flash_fwd_splitkv_kernelI23Flash_fwd_kernel_traitsILi32ELi64ELi256ELi4ELb0ELb0EN7cutlass6half_tE19Flash_kernel_traitsILi32ELi64ELi256ELi4ES3_EELb1ELb0ELb0ELb0ELb1ELb1ELb0ELb0EEEvNS_16Flash_fwd_paramsE,"ax",@progbits
	.sectioninfo	@"SHI_REGISTERS=255"
	.align	128
        .global         _ZN5flash24flash_fwd_splitkv_kernelI23Flash_fwd_kernel_traitsILi32ELi64ELi256ELi4ELb0ELb0EN7cutlass6half_tE19Flash_kernel_traitsILi32ELi64ELi256ELi4ES3_EELb1ELb0ELb0ELb0ELb1ELb1ELb0ELb0EEEvNS_16Flash_fwd_paramsE
        .type           _ZN5flash24flash_fwd_splitkv_kernelI23Flash_fwd_kernel_traitsILi32ELi64ELi256ELi4ELb0ELb0EN7cutlass6half_tE19Flash_kernel_traitsILi32ELi64ELi256ELi4ES3_EELb1ELb0ELb0ELb0ELb1ELb1ELb0ELb0EEEvNS_16Flash_fwd_paramsE,@function
        .size           _ZN5flash24flash_fwd_splitkv_kernelI23Flash_fwd_kernel_traitsILi32ELi64ELi256ELi4ELb0ELb0EN7cutlass6half_tE19Flash_kernel_traitsILi32ELi64ELi256ELi4ES3_EELb1ELb0ELb0ELb0ELb1ELb1ELb0ELb0EEEvNS_16Flash_fwd_paramsE,(.L_x_5203 - _ZN5flash24flash_fwd_splitkv_kernelI23Flash_fwd_kernel_traitsILi32ELi64ELi256ELi4ELb0ELb0EN7cutlass6half_tE19Flash_kernel_traitsILi32ELi64ELi256ELi4ES3_EELb1ELb0ELb0ELb0ELb1ELb1ELb0ELb0EEEvNS_16Flash_fwd_paramsE)
        .other          _ZN5flash24flash_fwd_splitkv_kernelI23Flash_fwd_kernel_traitsILi32ELi64ELi256ELi4ELb0ELb0EN7cutlass6half_tE19Flash_kernel_traitsILi32ELi64ELi256ELi4ES3_EELb1ELb0ELb0ELb0ELb1ELb1ELb0ELb0EEEvNS_16Flash_fwd_paramsE,@"STO_CUDA_ENTRY STV_DEFAULT"
_ZN5flash24flash_fwd_splitkv_kernelI23Flash_fwd_kernel_traitsILi32ELi64ELi256ELi4ELb0ELb0EN7cutlass6half_tE19Flash_kernel_traitsILi32ELi64ELi256ELi4ES3_EELb1ELb0ELb0ELb0ELb1ELb1ELb0ELb0EEEvNS_16Flash_fwd_paramsE:
.text._ZN5flash24flash_fwd_splitkv_kernelI23Flash_fwd_kernel_traitsILi32ELi64ELi256ELi4ELb0ELb0EN7cutlass6half_tE19Flash_kernel_traitsILi32ELi64ELi256ELi4ES3_EELb1ELb0ELb0ELb0ELb1ELb1ELb0ELb0EEEvNS_16Flash_fwd_paramsE:
        /* <DEDUP_REMOVED lines=16> */
[----:B------:R1:W2:Y:S04]  /*0100*/  @P2 LDG.E R172, [R4.64] ;  /* 0x0000000c04ac2981 */ /* 0x0002a8000c1e1900 */
[----:B------:R1:W2:Y:S01]  /*0110*/  @P2 LDG.E R175, [R4.64+0x4] ;  /* 0x0000040c04af2981 */ /* 0x0002a2000c1e1900 */
[----:B------:R-:W-:-:S06]  /*0120*/  IMAD.MOV.U32 R3, RZ, RZ, RZ ;  /* 0x000000ffff037224 */ /* 0x000fcc00078e00ff */
[----:B------:R3:W5:Y:S04]  /*0130*/  @!P1 LDG.E R18, [R8.64] ;  /* 0x0000000c08129981 */ /* 0x000768000c1e1900 */
[----:B------:R-:W4:Y:S04]  /*0140*/  S2R R22, SR_CTAID.X ;  /* 0x0000000000167919 */ /* 0x000f280000002500 */
[----:B------:R-:W2:Y:S01]  /*0150*/  S2R R6, SR_CTAID.Z ;  /* 0x0000000000067919 */ /* 0x000ea20000002700 */
[----:B-1----:R-:W-:-:S05]  /*0160*/  @P0 IMAD.WIDE R4, R7, R2, c[0x0][0x250] ;  /* 0x0000940007040625 */ /* 0x002fca00078e0202 */
[----:B------:R3:W5:Y:S01]  /*0170*/  @P0 LDG.E R3, [R4.64] ;  /* 0x0000000c04030981 */ /* 0x000762000c1e1900 */
[----:B------:R-:W-:-:S04]  /*0180*/  ISETP.NE.U32.AND P0, PT, RZ, c[0x0][0x248], PT ;  /* 0x00009200ff007a0c */ /* 0x000fc80003f05070 */
[----:B------:R-:W-:Y:S01]  /*0190*/  ISETP.NE.AND.EX P0, PT, RZ, c[0x0][0x24c], PT, P0 ;  /* 0x00009300ff007a0c */ /* 0x000fe20003f05300 */
[----:B--2---:R-:W-:Y:S02]  /*01a0*/  @P2 IMAD.IADD R175, R175, 0x1, -R172 ;  /* 0x00000001afaf2824 */ /* 0x004fe400078e0aac */
[----:B------:R-:W-:-:S10]  /*01b0*/  @!P2 IMAD.MOV.U32 R175, RZ, RZ, c[0x0][0x214] ;  /* 0x00008500ffafa624 */ /* 0x000fd400078e00ff */
[----:B------:R-:W-:Y:S05]  /*01c0*/  @!P0 BRA `(.L_x_1567) ;  /* 0x0000004000008947 */ /* 0x000fea0003800000 */
[----:B---34-:R-:W2:Y:S02]  /*01d0*/  @P3 LDG.E R4, [R8.64+0x4] ;  /* 0x0000040c08043981 */ /* 0x018ea4000c1e1900 */
[----:B--2--5:R-:W-:-:S06]  /*01e0*/  @P3 IADD3 R4, R4, -R18, RZ ;  /* 0x8000001204043210 */ /* 0x024fcc0007ffe0ff */
[----:B------:R1:W5:Y:S01]  /*01f0*/  @!P3 LDG.E R4, [R8.64] ;  /* 0x0000000c0804b981 */ /* 0x000362000c1e1900 */
[----:B------:R-:W-:Y:S05]  /*0200*/  BRA `(.L_x_1568) ;  /* 0x0000001000007947 */ /* 0x000fea0003800000 */
.L_x_1567:
[----:B---34-:R-:W-:Y:S02]  /*0210*/  MOV R4, c[0x0][0x218] ;  /* 0x0000860000047a02 */ /* 0x018fe40000000f00 */
.L_x_1568:
        /* <DEDUP_REMOVED lines=15> */
[----:B-1----:R-:W-:Y:S01]  /*0310*/  IADD3 R8, R46, 0xff, RZ ;  /* 0x000000ff2e087810 */ /* 0x002fe20007ffe0ff */
        /* <DEDUP_REMOVED lines=30> */
[--C-:B------:R-:W-:Y:S02]  /*0500*/  SHF.R.S32.HI R5, RZ, 0x1f, R4.reuse ;  /* 0x0000001fff057819 */ /* 0x100fe40000011404 */
        /* <DEDUP_REMOVED lines=26> */
.L_x_1571:
[----:B------:R-:W-:Y:S05]  /*06b0*/  BSYNC B0 ;  /* 0x0000000000007941 */ /* 0x000fea0003800000 */
.L_x_1570:
        /* <DEDUP_REMOVED lines=14> */
.L_x_1573:
[----:B------:R-:W-:Y:S05]  /*07a0*/  BSYNC B0 ;  /* 0x0000000000007941 */ /* 0x000fea0003800000 */
.L_x_1572:
[----:B------:R-:W-:-:S04]  /*07b0*/  LOP3.LUT P2, RZ, R47, 0x3, RZ, 0xc0, !PT ;  /* 0x000000032fff7812 */ /* 0x000fc8000784c0ff */
[-C--:B------:R-:W-:Y:S02]  /*07c0*/  ISETP.GE.OR P1, PT, R2, R175.reuse, P2 ;  /* 0x000000af0200720c */ /* 0x080fe40001726670 */
[----:B------:R-:W-:Y:S02]  /*07d0*/  IADD3 R2, P0, R7, R2, RZ ;  /* 0x0000000207027210 */ /* 0x000fe40007f1e0ff */
[----:B------:R-:W-:Y:S02]  /*07e0*/  ISETP.GE.OR P2, PT, R5, R175, P2 ;  /* 0x000000af0500720c */ /* 0x000fe40001746670 */
        /* <DEDUP_REMOVED lines=9> */
.L_x_1569:
        /* <DEDUP_REMOVED lines=47> */
[----:B------:R1:W2:Y:S01]  /*0b70*/  LDG.E R4, [R4.64] ;  /* 0x0000000c04047981 */ /* 0x0002a2000c1e1900 */
[----:B------:R-:W-:Y:S02]  /*0b80*/  IABS R0, c[0x0][0x1c8] ;  /* 0x0000720000007a13 */ /* 0x000fe40000000000 */
[----:B------:R-:W-:Y:S02]  /*0b90*/  IADD3 R2, -R2, RZ, RZ ;  /* 0x000000ff02027210 */ /* 0x000fe40007ffe1ff */
[----:B------:R-:W3:Y:S03]  /*0ba0*/  I2F.RP R8, R0 ;  /* 0x0000000000087306 */ /* 0x000ee60000209400 */
[----:B------:R-:W-:-:S05]  /*0bb0*/  IMAD R15, R2, c[0x0][0x2d0], R15 ;  /* 0x0000b400020f7a24 */ /* 0x000fca00078e020f */
[----:B------:R-:W-:Y:S01]  /*0bc0*/  SHF.R.S32.HI R14, RZ, 0x1f, R15 ;  /* 0x0000001fff0e7819 */ /* 0x000fe2000001140f */
[----:B---3--:R-:W3:Y:S02]  /*0bd0*/  MUFU.RCP R8, R8 ;  /* 0x0000000800087308 */ /* 0x008ee40000001000 */
[----:B---3--:R-:W-:-:S06]  /*0be0*/  IADD3 R8, R8, 0xffffffe, RZ ;  /* 0x0ffffffe08087810 */ /* 0x008fcc0007ffe0ff */
[----:B------:R-:W3:Y:S02]  /*0bf0*/  F2I.FTZ.U32.TRUNC.NTZ R9, R8 ;  /* 0x0000000800097305 */ /* 0x000ee4000021f000 */
[----:B---3--:R-:W-:Y:S01]  /*0c00*/  IMAD.MOV R3, RZ, RZ, -R9 ;  /* 0x000000ffff037224 */ /* 0x008fe200078e0a09 */
[----:B------:R-:W-:-:S03]  /*0c10*/  MOV R8, RZ ;  /* 0x000000ff00087202 */ /* 0x000fc60000000f00 */
[----:B-1----:R-:W-:Y:S01]  /*0c20*/  IMAD R5, R3, R0, RZ ;  /* 0x0000000003057224 */ /* 0x002fe200078e02ff */
        /* <DEDUP_REMOVED lines=30> */
[----:B------:R-:W-:-:S04]  /*0e10*/  IMAD.WIDE.U32 R54, R15, c[0x0][0x198], R2 ;  /* 0x000066000f367a25 */ /* 0x000fc800078e0002 */
[----:B------:R-:W-:Y:S01]  /*0e20*/  IMAD R2, R16, c[0x0][0x1b0], RZ ;  /* 0x00006c0010027a24 */ /* 0x000fe200078e02ff */
[----:B------:R-:W-:-:S03]  /*0e30*/  IADD3 R55, R55, R0, RZ ;  /* 0x0000000037377210 */ /* 0x000fc60007ffe0ff */
[C---:B------:R-:W-:Y:S02]  /*0e40*/  IMAD R2, R17.reuse, c[0x0][0x1b4], R2 ;  /* 0x00006d0011027a24 */ /* 0x040fe400078e0202 */
[----:B------:R-:W-:-:S04]  /*0e50*/  IMAD.WIDE.U32 R54, R17, c[0x0][0x1b0], R54 ;  /* 0x00006c0011367a25 */ /* 0x000fc800078e0036 */
[----:B------:R-:W-:Y:S01]  /*0e60*/  IMAD.IADD R2, R55, 0x1, R2 ;  /* 0x0000000137027824 */ /* 0x000fe200078e0202 */
[----:B------:R-:W-:Y:S05]  /*0e70*/  BRA `(.L_x_1575) ;  /* 0x0000049000007947 */ /* 0x000fea0003800000 */
.L_x_1574:
        /* <DEDUP_REMOVED lines=17> */
[----:B------:R-:W-:Y:S02]  /*0f90*/  MOV R5, R8 ;  /* 0x0000000800057202 */ /* 0x000fe40000000f00 */
.L_x_1576:
[----:B------:R-:W-:Y:S01]  /*0fa0*/  IABS R9, c[0x0][0x1c8] ;  /* 0x0000720000097a13 */ /* 0x000fe20000000000 */
[----:B------:R-:W-:Y:S01]  /*0fb0*/  @P3 IMAD.IADD R18, R3, 0x1, R18 ;  /* 0x0000000103123824 */ /* 0x000fe200078e0212 */
[----:B------:R-:W-:Y:S02]  /*0fc0*/  LEA R15, R37, 0xffffff00, 0x8 ;  /* 0xffffff00250f7811 */ /* 0x000fe400078e40ff */
[----:B------:R-:W1:Y:S01]  /*0fd0*/  I2F.RP R10, R9 ;  /* 0x00000009000a7306 */ /* 0x000e620000209400 */
[-C--:B------:R-:W-:Y:S02]  /*0fe0*/  LOP3.LUT R5, R5, R4.reuse, RZ, 0x3c, !PT ;  /* 0x0000000405057212 */ /* 0x080fe400078e3cff */
[----:B------:R-:W-:Y:S02]  /*0ff0*/  SHF.R.S32.HI R14, RZ, 0x1f, R15 ;  /* 0x0000001fff0e7819 */ /* 0x000fe4000001140f */
[----:B------:R-:W-:-:S04]  /*1000*/  LOP3.LUT R4, R5, R4, RZ, 0x3c, !PT ;  /* 0x0000000405047212 */ /* 0x000fc800078e3cff */
[----:B------:R-:W-:-:S05]  /*1010*/  LOP3.LUT R5, R5, R4, RZ, 0x3c, !PT ;  /* 0x0000000405057212 */ /* 0x000fca00078e3cff */
[----:B------:R-:W-:Y:S01]  /*1020*/  IMAD.WIDE.U32 R4, R15, c[0x0][0x198], R4 ;  /* 0x000066000f047a25 */ /* 0x000fe200078e0004 */
        /* <DEDUP_REMOVED lines=17> */
[----:B------:R-:W-:Y:S01]  /*1140*/  @P3 IMAD.WIDE.U32 R8, R18, c[0x0][0x1a0], RZ ;  /* 0x0000680012083a25 */ /* 0x000fe200078e00ff */
[----:B------:R-:W-:-:S03]  /*1150*/  LOP3.LUT R2, R6, c[0x0][0x1c8], RZ, 0x3c, !PT ;  /* 0x0000720006027a12 */ /* 0x000fc600078e3cff */
[----:B------:R-:W-:Y:S01]  /*1160*/  @P3 IMAD R18, R18, c[0x0][0x1a4], R9 ;  /* 0x0000690012123a24 */ /* 0x000fe200078e0209 */
[----:B------:R-:W-:Y:S01]  /*1170*/  ISETP.GE.AND P1, PT, R2, RZ, PT ;  /* 0x000000ff0200720c */ /* 0x000fe20003f26270 */
[----:B------:R-:W-:Y:S01]  /*1180*/  IMAD R2, R14, c[0x0][0x198], RZ ;  /* 0x000066000e027a24 */ /* 0x000fe200078e02ff */
[----:B------:R-:W-:-:S03]  /*1190*/  @P3 MOV R19, R8 ;  /* 0x0000000800133202 */ /* 0x000fc60000000f00 */
[----:B------:R-:W-:Y:S02]  /*11a0*/  IMAD R2, R15, c[0x0][0x19c], R2 ;  /* 0x000067000f027a24 */ /* 0x000fe400078e0202 */
[----:B------:R-:W-:Y:S02]  /*11b0*/  @P2 IADD3 R17, R17, 0x1, RZ ;  /* 0x0000000111112810 */ /* 0x000fe40007ffe0ff */
[----:B------:R-:W-:-:S04]  /*11c0*/  IMAD.IADD R5, R5, 0x1, R2 ;  /* 0x0000000105057824 */ /* 0x000fc800078e0202 */
[----:B------:R-:W-:Y:S02]  /*11d0*/  @!P1 IADD3 R17, -R17, RZ, RZ ;  /* 0x000000ff11119210 */ /* 0x000fe40007ffe1ff */
[----:B------:R-:W-:-:S04]  /*11e0*/  @!P0 LOP3.LUT R17, RZ, c[0x0][0x1c8], RZ, 0x33, !PT ;  /* 0x00007200ff118a12 */ /* 0x000fc800078e33ff */
[----:B------:R-:W-:Y:S01]  /*11f0*/  SHF.R.S32.HI R16, RZ, 0x1f, R17 ;  /* 0x0000001fff107819 */ /* 0x000fe20000011411 */
        /* <DEDUP_REMOVED lines=17> */
.L_x_1575:
[----:B------:R-:W-:Y:S01]  /*1310*/  ISETP.NE.AND P0, PT, R172, -0x1, PT ;  /* 0xffffffffac00780c */ /* 0x000fe20003f05270 */
[----:B------:R-:W-:Y:S01]  /*1320*/  IMAD R16, R16, c[0x0][0x1b8], RZ ;  /* 0x00006e0010107a24 */ /* 0x000fe200078e02ff */
[----:B-----5:R-:W-:Y:S02]  /*1330*/  SHF.R.S32.HI R0, RZ, 0x1f, R47 ;  /* 0x0000001fff007819 */ /* 0x020fe4000001142f */
[----:B------:R-:W-:Y:S01]  /*1340*/  SHF.R.S32.HI R20, RZ, 0x1f, R6 ;  /* 0x0000001fff147819 */ /* 0x000fe20000011406 */
[----:B------:R-:W-:Y:S01]  /*1350*/  IMAD R16, R17, c[0x0][0x1bc], R16 ;  /* 0x00006f0011107a24 */ /* 0x000fe200078e0210 */
[----:B------:R-:W-:Y:S02]  /*1360*/  LEA.HI R174, R0, R47, RZ, 0x2 ;  /* 0x0000002f00ae7211 */ /* 0x000fe400078f10ff */
[----:B------:R-:W-:Y:S01]  /*1370*/  IADD3 R168, -R92, R175, RZ ;  /* 0x000000af5ca87210 */ /* 0x000fe20007ffe1ff */
[----:B------:R-:W-:Y:S01]  /*1380*/  IMAD R20, R20, c[0x0][0x1a8], RZ ;  /* 0x00006a0014147a24 */ /* 0x000fe200078e02ff */
[----:B------:R-:W-:-:S02]  /*1390*/  LOP3.LUT R176, R174, 0xfffffffc, RZ, 0xc0, !PT ;  /* 0xfffffffcaeb07812 */ /* 0x000fc400078ec0ff */
[----:B------:R-:W-:Y:S01]  /*13a0*/  SHF.R.S32.HI R178, RZ, 0x2, R174 ;  /* 0x00000002ffb27819 */ /* 0x000fe200000114ae */
[----:B------:R-:W-:Y:S01]  /*13b0*/  @P0 IMAD.WIDE.U32 R10, R172, c[0x0][0x190], RZ ;  /* 0x00006400ac0a0a25 */ /* 0x000fe200078e00ff */
[----:B------:R-:W-:Y:S02]  /*13c0*/  @!P0 SHF.R.S32.HI R4, RZ, 0x1f, R7 ;  /* 0x0000001fff048819 */ /* 0x000fe40000011407 */
[-C--:B------:R-:W-:Y:S01]  /*13d0*/  IADD3 R176, -R176, R47.reuse, RZ ;  /* 0x0000002fb0b07210 */ /* 0x080fe20007ffe1ff */
[C---:B------:R-:W-:Y:S01]  /*13e0*/  @!P0 IMAD.WIDE.U32 R8, R7.reuse, c[0x0][0x178], RZ ;  /* 0x00005e0007088a25 */ /* 0x040fe200078e00ff */
[----:B------:R-:W-:Y:S02]  /*13f0*/  @P0 MOV R5, R10 ;  /* 0x0000000a00050202 */ /* 0x000fe40000000f00 */
[----:B------:R-:W-:Y:S01]  /*1400*/  SHF.L.U32 R176, R176, 0x3, RZ ;  /* 0x00000003b0b07819 */ /* 0x000fe200000006ff */
[----:B------:R-:W-:Y:S01]  /*1410*/  @!P0 IMAD R4, R4, c[0x0][0x178], RZ ;  /* 0x00005e0004048a24 */ /* 0x000fe200078e02ff */
[----:B------:R-:W-:Y:S01]  /*1420*/  LEA.HI R174, R174, R178, RZ, 0x1 ;  /* 0x000000b2aeae7211 */ /* 0x000fe200078f08ff */
[----:B------:R-:W-:Y:S01]  /*1430*/  @!P0 IMAD.MOV.U32 R5, RZ, RZ, R8 ;  /* 0x000000ffff058224 */ /* 0x000fe200078e0008 */
[----:B------:R-:W-:Y:S01]  /*1440*/  SHF.R.S32.HI R177, RZ, 0x1f, R176 ;  /* 0x0000001fffb17819 */ /* 0x000fe200000114b0 */
[----:B------:R-:W-:Y:S01]  /*1450*/  @!P0 IMAD R4, R7, c[0x0][0x17c], R4 ;  /* 0x00005f0007048a24 */ /* 0x000fe200078e0204 */
[----:B------:R-:W-:Y:S01]  /*1460*/  LOP3.LUT R174, R174, 0x7fffffe, RZ, 0xc0, !PT ;  /* 0x07fffffeaeae7812 */ /* 0x000fe200078ec0ff */
[----:B------:R-:W-:Y:S01]  /*1470*/  @P0 IMAD R3, R172, c[0x0][0x194], R11 ;  /* 0x00006500ac030a24 */ /* 0x000fe200078e020b */
[----:B------:R-:W-:Y:S01]  /*1480*/  IADD3 R11, R178, 0x20, RZ ;  /* 0x00000020b20b7810 */ /* 0x000fe20007ffe0ff */
[----:B------:R-:W-:Y:S01]  /*1490*/  IMAD R20, R6, c[0x0][0x1ac], R20 ;  /* 0x00006b0006147a24 */ /* 0x000fe200078e0214 */
[----:B------:R-:W-:Y:S01]  /*14a0*/  @!P0 IADD3 R3, R9, R4, RZ ;  /* 0x0000000409038210 */ /* 0x000fe20007ffe0ff */
[----:B------:R-:W-:Y:S01]  /*14b0*/  IMAD.IADD R174, R178, 0x1, -R174 ;  /* 0x00000001b2ae7824 */ /* 0x000fe200078e0aae */
[----:B------:R-:W-:-:S02]  /*14c0*/  LEA.HI R9, R0, R47, RZ, 0x3 ;  /* 0x0000002f00097211 */ /* 0x000fc400078f18ff */
[----:B------:R-:W-:Y:S02]  /*14d0*/  IADD3 R4, P0, R176, R5, RZ ;  /* 0x00000005b0047210 */ /* 0x000fe40007f1e0ff */
[----:B------:R-:W-:Y:S02]  /*14e0*/  SHF.R.S32.HI R8, RZ, 0x3, R9 ;  /* 0x00000003ff087819 */ /* 0x000fe40000011409 */
[----:B------:R-:W-:Y:S01]  /*14f0*/  ISETP.GE.AND P5, PT, R11, R168, PT ;  /* 0x000000a80b00720c */ /* 0x000fe20003fa6270 */
[----:B------:R-:W-:Y:S01]  /*1500*/  IMAD.X R5, R177, 0x1, R3, P0 ;  /* 0x00000001b1057824 */ /* 0x000fe200000e0603 */
[----:B------:R-:W-:Y:S02]  /*1510*/  SHF.L.U32 R3, R8, 0x6, RZ ;  /* 0x0000000608037819 */ /* 0x000fe400000006ff */
[----:B------:R-:W-:Y:S01]  /*1520*/  SHF.R.S32.HI R179, RZ, 0x1f, R178 ;  /* 0x0000001fffb37819 */ /* 0x000fe200000114b2 */
[----:B------:R-:W-:Y:S01]  /*1530*/  IMAD.WIDE.U32 R6, R6, c[0x0][0x1a8], R4 ;  /* 0x00006a0006067a25 */ /* 0x000fe200078e0004 */
[----:B------:R-:W-:-:S02]  /*1540*/  LOP3.LUT R3, R3, 0xc0, RZ, 0xc0, !PT ;  /* 0x000000c003037812 */ /* 0x000fc400078ec0ff */
[----:B------:R-:W-:Y:S01]  /*1550*/  LEA.HI R91, R0, R47, RZ, 0x5 ;  /* 0x0000002f005b7211 */ /* 0x000fe200078f28ff */
[----:B------:R-:W-:Y:S01]  /*1560*/  IMAD.WIDE R22, R22, 0x40, R178 ;  /* 0x0000004016167825 */ /* 0x000fe200078e02b2 */
[C---:B------:R-:W-:Y:S02]  /*1570*/  ISETP.GE.AND P0, PT, R178.reuse, R168, PT ;  /* 0x000000a8b200720c */ /* 0x040fe40003f06270 */
[----:B------:R-:W-:Y:S01]  /*1580*/  LOP3.LUT R4, R3, 0x18, R176, 0xf8, !PT ;  /* 0x0000001803047812 */ /* 0x000fe200078ef8b0 */
[----:B------:R-:W-:Y:S01]  /*1590*/  IMAD R53, R179, c[0x0][0x198], RZ ;  /* 0x00006600b3357a24 */ /* 0x000fe200078e02ff */
[----:B------:R-:W-:Y:S02]  /*15a0*/  SHF.R.S32.HI R90, RZ, 0x5, R91 ;  /* 0x00000005ff5a7819 */ /* 0x000fe4000001145b */
[----:B------:R-:W-:Y:S01]  /*15b0*/  SHF.R.U32.HI R3, RZ, 0x3, R3 ;  /* 0x00000003ff037819 */ /* 0x000fe20000011603 */
[----:B------:R-:W-:Y:S01]  /*15c0*/  IMAD R53, R178, c[0x0][0x19c], R53 ;  /* 0x00006700b2357a24 */ /* 0x000fe200078e0235 */
[----:B------:R-:W-:-:S02]  /*15d0*/  IADD3 R173, R37, -0x1, RZ ;  /* 0xffffffff25ad7810 */ /* 0x000fc40007ffe0ff */
[----:B------:R-:W-:Y:S02]  /*15e0*/  LOP3.LUT R3, R4, R3, RZ, 0x3c, !PT ;  /* 0x0000000304037212 */ /* 0x000fe400078e3cff */
[----:B------:R-:W-:Y:S01]  /*15f0*/  LEA R174, R90, R174, 0x3 ;  /* 0x000000ae5aae7211 */ /* 0x000fe200078e18ff */
[----:B------:R-:W-:Y:S01]  /*1600*/  @!P0 IMAD R4, R23, c[0x0][0x190], RZ ;  /* 0x0000640017048a24 */ /* 0x000fe200078e02ff */
[----:B------:R-:W-:Y:S02]  /*1610*/  @!P5 IADD3 R12, P1, R22, 0x20, RZ ;  /* 0x00000020160cd810 */ /* 0x000fe40007f3e0ff */
[----:B------:R-:W-:Y:S01]  /*1620*/  IADD3 R54, P2, R176, R54, RZ ;  /* 0x00000036b0367210 */ /* 0x000fe20007f5e0ff */
[----:B------:R-:W-:Y:S01]  /*1630*/  IMAD.U32 R174, R174, 0x20, R3 ;  /* 0x00000020aeae7824 */ /* 0x000fe200078e0003 */
[----:B------:R-:W-:Y:S01]  /*1640*/  SHF.L.U32 R68, R173, 0x8, RZ ;  /* 0x00000008ad447819 */ /* 0x000fe200000006ff */
[----:B------:R-:W-:Y:S01]  /*1650*/  @!P5 IMAD.X R3, RZ, RZ, R23, P1 ;  /* 0x000000ffff03d224 */ /* 0x000fe200008e0617 */
[----:B------:R-:W-:Y:S01]  /*1660*/  IADD3 R21, R7, R20, RZ ;  /* 0x0000001407157210 */ /* 0x000fe20007ffe0ff */
[----:B------:R-:W-:Y:S01]  /*1670*/  @!P0 IMAD R4, R22, c[0x0][0x194], R4 ;  /* 0x0000650016048a24 */ /* 0x000fe200078e0204 */
[----:B------:R-:W-:Y:S01]  /*1680*/  @!P0 MOV R20, R6 ;  /* 0x0000000600148202 */ /* 0x000fe20000000f00 */
[----:B------:R-:W-:Y:S01]  /*1690*/  @!P5 IMAD R3, R3, c[0x0][0x190], RZ ;  /* 0x000064000303da24 */ /* 0x000fe200078e02ff */
[----:B------:R-:W-:Y:S01]  /*16a0*/  IADD3.X R55, R177, R2, RZ, P2, !PT ;  /* 0x00000002b1377210 */ /* 0x000fe200017fe4ff */
[----:B------:R-:W-:Y:S01]  /*16b0*/  IMAD.IADD R2, R46, 0x1, -R68 ;  /* 0x000000012e027824 */ /* 0x000fe200078e0a44 */
[----:B------:R-:W-:Y:S01]  /*16c0*/  @!P5 MOV R7, R21 ;  /* 0x000000150007d202 */ /* 0x000fe20000000f00 */
[----:B------:R-:W-:Y:S01]  /*16d0*/  @!P0 IMAD.WIDE.U32 R20, R22, c[0x0][0x190], R20 ;  /* 0x0000640016148a25 */ /* 0x000fe200078e0014 */
[----:B------:R-:W-:-:S02]  /*16e0*/  SHF.L.U32 R174, R174, 0x1, RZ ;  /* 0x00000001aeae7819 */ /* 0x000fc400000006ff */
[----:B------:R-:W-:Y:S01]  /*16f0*/  ISETP.GE.AND P3, PT, R11, R2, PT ;  /* 0x000000020b00720c */ /* 0x000fe20003f66270 */
[C---:B------:R-:W-:Y:S01]  /*1700*/  @!P5 IMAD R3, R12.reuse, c[0x0][0x194], R3 ;  /* 0x000065000c03da24 */ /* 0x040fe200078e0203 */
[----:B------:R-:W-:Y:S01]  /*1710*/  @!P0 IADD3 R4, R21, R4, RZ ;  /* 0x0000000415048210 */ /* 0x000fe20007ffe0ff */
[----:B------:R-:W-:Y:S01]  /*1720*/  @!P5 IMAD.WIDE.U32 R12, R12, c[0x0][0x190], R6 ;  /* 0x000064000c0cda25 */ /* 0x000fe200078e0006 */
[----:B------:R-:W-:Y:S02]  /*1730*/  @!P0 LEA R6, P2, R20, c[0x0][0x160], 0x1 ;  /* 0x0000580014068a11 */ /* 0x000fe400078408ff */
[----:B------:R-:W-:Y:S01]  /*1740*/  IADD3 R10, R178, 0x40, RZ ;  /* 0x00000040b20a7810 */ /* 0x000fe20007ffe0ff */
[----:B------:R-:W-:Y:S01]  /*1750*/  @!P5 IMAD.IADD R3, R13, 0x1, R3 ;  /* 0x000000010d03d824 */ /* 0x000fe200078e0203 */
[----:B------:R-:W-:Y:S01]  /*1760*/  @!P5 LEA R22, P1, R12, c[0x0][0x160], 0x1 ;  /* 0x000058000c16da11 */ /* 0x000fe200078208ff */
[----:B------:R-:W-:Y:S01]  /*1770*/  IMAD.WIDE.U32 R54, R178, c[0x0][0x198], R54 ;  /* 0x00006600b2367a25 */ /* 0x000fe200078e0036 */
[----:B------:R-:W-:-:S02]  /*1780*/  @!P0 LEA.HI.X R7, R20, c[0x0][0x164], R4, 0x1, P2 ;  /* 0x0000590014078a11 */ /* 0x000fc400010f0c04 */
[----:B------:R-:W-:Y:S02]  /*1790*/  MOV R51, c[0x0][0x198] ;  /* 0x0000660000337a02 */ /* 0x000fe40000000f00 */
[-C--:B------:R-:W-:Y:S01]  /*17a0*/  ISETP.GE.AND P4, PT, R178, R2.reuse, PT ;  /* 0x00000002b200720c */ /* 0x080fe20003f86270 */
[----:B------:R-:W-:Y:S01]  /*17b0*/  @!PT LDS RZ, [RZ] ;  /* 0x00000000fffff984 */ /* 0x000fe20000000800 */
[----:B------:R-:W-:Y:S01]  /*17c0*/  @!PT LDS RZ, [RZ] ;  /* 0x00000000fffff984 */ /* 0x000fe20000000800 */
[----:B------:R-:W-:Y:S01]  /*17d0*/  @!PT LDS RZ, [RZ] ;  /* 0x00000000fffff984 */ /* 0x000fe20000000800 */
[----:B------:R1:W-:Y:S01]  /*17e0*/  @!P0 LDGSTS.E.BYPASS.LTC128B.128 [R174], [R6.64] ;  /* 0x0000000006ae8fae */ /* 0x0003e2000b901d4c */
[----:B------:R-:W-:Y:S01]  /*17f0*/  @!P5 LEA.HI.X R23, R12, c[0x0][0x164], R3, 0x1, P1 ;  /* 0x000059000c17da11 */ /* 0x000fe200008f0c03 */
[----:B------:R-:W-:Y:S01]  /*1800*/  IMAD.MOV.U32 R12, RZ, RZ, c[0x0][0x19c] ;  /* 0x00006700ff0c7624 */ /* 0x000fe200078e00ff */
[----:B------:R-:W-:Y:S01]  /*1810*/  IADD3 R53, R55, R53, RZ ;  /* 0x0000003537357210 */ /* 0x000fe20007ffe0ff */
[C---:B------:R-:W-:Y:S01]  /*1820*/  IMAD.WIDE.U32 R20, R51.reuse, 0x40, RZ ;  /* 0x0000004033147825 */ /* 0x040fe200078e00ff */
[----:B------:R-:W-:Y:S01]  /*1830*/  ISETP.GE.AND P2, PT, R10, R2, PT ;  /* 0x000000020a00720c */ /* 0x000fe20003f46270 */
[----:B------:R2:W-:Y:S01]  /*1840*/  @!P5 LDGSTS.E.BYPASS.LTC128B.128 [R174+0x800], [R22.64] ;  /* 0x0080000016aedfae */ /* 0x0005e2000b901d4c */
[----:B------:R-:W-:-:S02]  /*1850*/  @!P3 LEA R5, P0, R51, R54, 0x5 ;  /* 0x000000363305b211 */ /* 0x000fc400078028ff */
[----:B------:R-:W-:Y:S02]  /*1860*/  SHF.L.U32 R4, R12, 0x6, RZ ;  /* 0x000000060c047819 */ /* 0x000fe400000006ff */
[----:B------:R-:W-:Y:S02]  /*1870*/  @!P3 LEA.HI.X R3, R51, R53, R12, 0x5, P0 ;  /* 0x000000353303b211 */ /* 0x000fe400000f2c0c */
[----:B------:R-:W-:Y:S02]  /*1880*/  MOV R38, c[0x0][0x1a0] ;  /* 0x0000680000267a02 */ /* 0x000fe40000000f00 */
[----:B------:R-:W-:Y:S02]  /*1890*/  LEA.HI R0, R0, R47, RZ, 0x4 ;  /* 0x0000002f00007211 */ /* 0x000fe400078f20ff */
[----:B------:R-:W-:Y:S02]  /*18a0*/  SHF.L.U32 R8, R8, 0x3, RZ ;  /* 0x0000000308087819 */ /* 0x000fe400000006ff */
[----:B------:R-:W-:-:S02]  /*18b0*/  @!P2 IADD3 R13, P0, R54, R20, RZ ;  /* 0x00000014360da210 */ /* 0x000fc40007f1e0ff */
[----:B------:R-:W-:Y:S02]  /*18c0*/  LOP3.LUT R89, R0, 0xfffffff0, RZ, 0xc0, !PT ;  /* 0xfffffff000597812 */ /* 0x000fe400078ec0ff */
[----:B------:R-:W-:Y:S02]  /*18d0*/  @!P2 IADD3.X R4, R53, R21, R4, P0, !PT ;  /* 0x000000153504a210 */ /* 0x000fe400007fe404 */
[----:B------:R-:W-:Y:S02]  /*18e0*/  @!P2 LEA R28, P0, R13, c[0x0][0x168], 0x1 ;  /* 0x00005a000d1caa11 */ /* 0x000fe400078008ff */
[C---:B-1----:R-:W-:Y:S02]  /*18f0*/  IADD3 R7, R178.reuse, 0x60, RZ ;  /* 0x00000060b2077810 */ /* 0x042fe40007ffe0ff */
[----:B------:R-:W-:Y:S02]  /*1900*/  IADD3 R6, R178, 0x80, RZ ;  /* 0x00000080b2067810 */ /* 0x000fe40007ffe0ff */
[----:B------:R-:W-:-:S02]  /*1910*/  ISETP.GE.AND P1, PT, R7, R2, PT ;  /* 0x000000020700720c */ /* 0x000fc40003f26270 */
[----:B--2---:R-:W-:Y:S02]  /*1920*/  @!P3 LEA R22, P5, R5, c[0x0][0x168], 0x1 ;  /* 0x00005a000516ba11 */ /* 0x004fe400078a08ff */
[----:B------:R-:W-:Y:S02]  /*1930*/  @!P2 LEA.HI.X R29, R13, c[0x0][0x16c], R4, 0x1, P0 ;  /* 0x00005b000d1daa11 */ /* 0x000fe400000f0c04 */
[----:B------:R-:W-:Y:S02]  /*1940*/  @!P3 LEA.HI.X R23, R5, c[0x0][0x16c], R3, 0x1, P5 ;  /* 0x00005b000517ba11 */ /* 0x000fe400028f0c03 */
[----:B------:R-:W-:Y:S02]  /*1950*/  @!P4 LEA R24, P5, R54, c[0x0][0x168], 0x1 ;  /* 0x00005a003618ca11 */ /* 0x000fe400078a08ff */
[----:B------:R-:W-:Y:S02]  /*1960*/  IADD3 R5, R178, 0xa0, RZ ;  /* 0x000000a0b2057810 */ /* 0x000fe40007ffe0ff */
[--C-:B------:R-:W-:Y:S01]  /*1970*/  @!P4 LEA.HI.X R25, R54, c[0x0][0x16c], R53.reuse, 0x1, P5 ;  /* 0x00005b003619ca11 */ /* 0x100fe200028f0c35 */
[----:B------:R-:W-:Y:S01]  /*1980*/  @!P1 IMAD.MOV.U32 R21, RZ, RZ, R53 ;  /* 0x000000ffff159224 */ /* 0x000fe200078e0035 */
[----:B------:R-:W-:Y:S01]  /*1990*/  @!P1 MOV R20, R54 ;  /* 0x0000003600149202 */ /* 0x000fe20000000f00 */
[----:B------:R-:W-:Y:S01]  /*19a0*/  @!P1 IMAD R3, R12, 0x60, RZ ;  /* 0x000000600c039824 */ /* 0x000fe200078e02ff */
[-C--:B------:R-:W-:Y:S01]  /*19b0*/  ISETP.GE.AND P5, PT, R6, R2.reuse, PT ;  /* 0x000000020600720c */ /* 0x080fe20003fa6270 */
[----:B------:R1:W-:Y:S01]  /*19c0*/  @!P4 LDGSTS.E.BYPASS.LTC128B.128 [R174+0x1000], [R24.64] ;  /* 0x0100000018aecfae */ /* 0x0003e2000b901d4c */
[----:B------:R-:W-:Y:S01]  /*19d0*/  ISETP.GE.AND P4, PT, R5, R2, PT ;  /* 0x000000020500720c */ /* 0x000fe20003f86270 */
[----:B------:R-:W-:Y:S01]  /*19e0*/  @!P1 IMAD.WIDE.U32 R20, R51, 0x60, R20 ;  /* 0x0000006033149825 */ /* 0x000fe200078e0014 */
[----:B------:R-:W-:Y:S01]  /*19f0*/  IADD3 R4, R178, 0xc0, RZ ;  /* 0x000000c0b2047810 */ /* 0x000fe20007ffe0ff */
[----:B------:R2:W-:Y:S01]  /*1a00*/  @!P3 LDGSTS.E.BYPASS.LTC128B.128 [R174+0x1800], [R22.64] ;  /* 0x0180000016aebfae */ /* 0x0005e2000b901d4c */
[----:B------:R-:W-:-:S02]  /*1a10*/  IADD3 R89, -R89, R47, RZ ;  /* 0x0000002f59597210 */ /* 0x000fc40007ffe1ff */
[----:B------:R-:W-:Y:S01]  /*1a20*/  @!P1 IADD3 R3, R21, R3, RZ ;  /* 0x0000000315039210 */ /* 0x000fe20007ffe0ff */
[----:B------:R3:W-:Y:S01]  /*1a30*/  @!P2 LDGSTS.E.BYPASS.LTC128B.128 [R174+0x2000], [R28.64] ;  /* 0x020000001caeafae */ /* 0x0007e2000b901d4c */
[----:B------:R-:W-:Y:S02]  /*1a40*/  @!P1 LEA R26, P0, R20, c[0x0][0x168], 0x1 ;  /* 0x00005a00141a9a11 */ /* 0x000fe400078008ff */
[----:B------:R-:W-:Y:S02]  /*1a50*/  ISETP.GE.AND P3, PT, R4, R2, PT ;  /* 0x000000020400720c */ /* 0x000fe40003f66270 */
[----:B------:R-:W-:Y:S01]  /*1a60*/  @!P1 LEA.HI.X R27, R20, c[0x0][0x16c], R3, 0x1, P0 ;  /* 0x00005b00141b9a11 */ /* 0x000fe200000f0c03 */
[----:B------:R-:W-:Y:S01]  /*1a70*/  @!P4 IMAD R13, R12, 0xa0, RZ ;  /* 0x000000a00c0dc824 */ /* 0x000fe200078e02ff */
[C---:B------:R-:W-:Y:S02]  /*1a80*/  @!P5 LEA R21, P0, R51.reuse, R54, 0x7 ;  /* 0x000000363315d211 */ /* 0x040fe400078038ff */
[----:B------:R-:W-:Y:S01]  /*1a90*/  IADD3 R3, R178, 0xe0, RZ ;  /* 0x000000e0b2037810 */ /* 0x000fe20007ffe0ff */
[----:B------:R4:W-:Y:S01]  /*1aa0*/  @!P1 LDGSTS.E.BYPASS.LTC128B.128 [R174+0x2800], [R26.64] ;  /* 0x028000001aae9fae */ /* 0x0009e2000b901d4c */
[----:B------:R-:W-:-:S02]  /*1ab0*/  @!P5 LEA.HI.X R20, R51, R53, R12, 0x7, P0 ;  /* 0x000000353314d211 */ /* 0x000fc400000f3c0c */
[----:B------:R-:W-:Y:S02]  /*1ac0*/  ISETP.GE.AND P2, PT, R3, R2, PT ;  /* 0x000000020300720c */ /* 0x000fe40003f46270 */
[C---:B-1----:R-:W-:Y:S02]  /*1ad0*/  @!P5 LEA R24, P0, R21.reuse, c[0x0][0x168], 0x1 ;  /* 0x00005a001518da11 */ /* 0x042fe400078008ff */
[----:B--2---:R-:W-:Y:S01]  /*1ae0*/  @!P4 MOV R22, R54 ;  /* 0x000000360016c202 */ /* 0x004fe20000000f00 */
[----:B------:R-:W-:Y:S01]  /*1af0*/  @!P4 IMAD.MOV.U32 R23, RZ, RZ, R53 ;  /* 0x000000ffff17c224 */ /* 0x000fe200078e0035 */
[----:B------:R-:W-:-:S03]  /*1b00*/  @!P5 LEA.HI.X R25, R21, c[0x0][0x16c], R20, 0x1, P0 ;  /* 0x00005b001519da11 */ /* 0x000fc600000f0c14 */
[----:B------:R-:W-:Y:S02]  /*1b10*/  @!P4 IMAD.WIDE.U32 R22, R51, 0xa0, R22 ;  /* 0x000000a03316c825 */ /* 0x000fe400078e0016 */
[----:B------:R1:W-:Y:S01]  /*1b20*/  @!P5 LDGSTS.E.BYPASS.LTC128B.128 [R174+0x3000], [R24.64] ;  /* 0x0300000018aedfae */ /* 0x0003e2000b901d4c */
[----:B------:R-:W-:Y:S02]  /*1b30*/  ISETP.GE.AND P5, PT, R7, R2, PT ;  /* 0x000000020700720c */ /* 0x000fe40003fa6270 */
[----:B------:R-:W-:Y:S02]  /*1b40*/  @!P4 IADD3 R13, R23, R13, RZ ;  /* 0x0000000d170dc210 */ /* 0x000fe40007ffe0ff */
[----:B------:R-:W-:-:S04]  /*1b50*/  @!P4 LEA R20, P0, R22, c[0x0][0x168], 0x1 ;  /* 0x00005a001614ca11 */ /* 0x000fc800078008ff */
[----:B------:R-:W-:Y:S01]  /*1b60*/  @!P4 LEA.HI.X R21, R22, c[0x0][0x16c], R13, 0x1, P0 ;  /* 0x00005b001615ca11 */ /* 0x000fe200000f0c0d */
[----:B------:R-:W-:Y:S01]  /*1b70*/  @!P3 IMAD R13, R12, 0xc0, RZ ;  /* 0x000000c00c0db824 */ /* 0x000fe200078e02ff */
[----:B------:R-:W-:Y:S01]  /*1b80*/  IADD3 R22, P0, R176, R19, RZ ;  /* 0x00000013b0167210 */ /* 0x000fe20007f1e0ff */
[----:B------:R-:W-:Y:S01]  /*1b90*/  @!P2 IMAD R12, R12, 0xe0, RZ ;  /* 0x000000e00c0ca824 */ /* 0x000fe200078e02ff */
[----:B------:R-:W-:Y:S01]  /*1ba0*/  @!P3 MOV R19, R53 ;  /* 0x000000350013b202 */ /* 0x000fe20000000f00 */
[----:B------:R2:W-:Y:S01]  /*1bb0*/  @!P4 LDGSTS.E.BYPASS.LTC128B.128 [R174+0x3800], [R20.64] ;  /* 0x0380000014aecfae */ /* 0x0005e2000b901d4c */
[----:B------:R-:W-:Y:S01]  /*1bc0*/  IADD3.X R23, R177, R18, RZ, P0, !PT ;  /* 0x00000012b1177210 */ /* 0x000fe200007fe4ff */
[----:B------:R-:W-:Y:S01]  /*1bd0*/  @!P3 IMAD.MOV.U32 R18, RZ, RZ, R54 ;  /* 0x000000ffff12b224 */ /* 0x000fe200078e0036 */
[----:B------:R-:W-:-:S03]  /*1be0*/  ISETP.GE.AND P4, PT, R6, R2, PT ;  /* 0x000000020600720c */ /* 0x000fc60003f86270 */
[----:B----4-:R-:W-:Y:S01]  /*1bf0*/  @!P3 IMAD.WIDE.U32 R26, R51, 0xc0, R18 ;  /* 0x000000c0331ab825 */ /* 0x010fe200078e0012 */
[----:B------:R-:W-:-:S03]  /*1c00*/  @!P2 MOV R18, R54 ;  /* 0x000000360012a202 */ /* 0x000fc60000000f00 */
[----:B------:R-:W-:Y:S01]  /*1c10*/  @!P2 IMAD.MOV.U32 R19, RZ, RZ, R53 ;  /* 0x000000ffff13a224 */ /* 0x000fe200078e0035 */
[----:B------:R-:W-:Y:S01]  /*1c20*/  @!P3 IADD3 R13, R27, R13, RZ ;  /* 0x0000000d1b0db210 */ /* 0x000fe20007ffe0ff */
[----:B------:R-:W-:Y:S01]  /*1c30*/  IMAD.WIDE.U32 R22, R17, c[0x0][0x1b8], R22 ;  /* 0x00006e0011167a25 */ /* 0x000fe200078e0016 */
[----:B---3--:R-:W-:-:S03]  /*1c40*/  @!P3 LEA R28, P1, R26, c[0x0][0x168], 0x1 ;  /* 0x00005a001a1cba11 */ /* 0x008fc600078208ff */
[----:B------:R-:W-:Y:S01]  /*1c50*/  @!P2 IMAD.WIDE.U32 R18, R51, 0xe0, R18 ;  /* 0x000000e03312a825 */ /* 0x000fe200078e0012 */
[----:B------:R-:W-:Y:S02]  /*1c60*/  @!P3 LEA.HI.X R29, R26, c[0x0][0x16c], R13, 0x1, P1 ;  /* 0x00005b001a1dba11 */ /* 0x000fe400008f0c0d */
[----:B------:R-:W-:Y:S02]  /*1c70*/  IADD3 R15, P1, R178, R15, RZ ;  /* 0x0000000fb20f7210 */ /* 0x000fe40007f3e0ff */
[----:B------:R-:W-:Y:S01]  /*1c80*/  @!P2 IADD3 R12, R19, R12, RZ ;  /* 0x0000000c130ca210 */ /* 0x000fe20007ffe0ff */
[----:B------:R3:W-:Y:S01]  /*1c90*/  @!P3 LDGSTS.E.BYPASS.LTC128B.128 [R174+0x4000], [R28.64] ;  /* 0x040000001caebfae */ /* 0x0007e2000b901d4c */
[C---:B------:R-:W-:Y:S01]  /*1ca0*/  @!P2 LEA R30, P0, R18.reuse, c[0x0][0x168], 0x1 ;  /* 0x00005a00121eaa11 */ /* 0x040fe200078008ff */
[----:B------:R-:W-:Y:S01]  /*1cb0*/  IMAD.X R14, R179, 0x1, R14, P1 ;  /* 0x00000001b30e7824 */ /* 0x000fe200008e060e */
[----:B------:R-:W-:Y:S02]  /*1cc0*/  IADD3 R17, R23, R16, RZ ;  /* 0x0000001017117210 */ /* 0x000fe40007ffe0ff */
[----:B------:R-:W-:Y:S01]  /*1cd0*/  @!P2 LEA.HI.X R31, R18, c[0x0][0x16c], R12, 0x1, P0 ;  /* 0x00005b00121faa11 */ /* 0x000fe200000f0c0c */
[----:B------:R-:W-:Y:S01]  /*1ce0*/  IMAD R14, R14, c[0x0][0x1a0], RZ ;  /* 0x000068000e0e7a24 */ /* 0x000fe200078e02ff */
[----:B------:R-:W-:-:S02]  /*1cf0*/  MOV R16, R22 ;  /* 0x0000001600107202 */ /* 0x000fc40000000f00 */
[-C--:B------:R-:W-:Y:S01]  /*1d00*/  ISETP.GE.AND P3, PT, R178, R2.reuse, PT ;  /* 0x00000002b200720c */ /* 0x080fe20003f66270 */
[----:B------:R3:W-:Y:S01]  /*1d10*/  @!P2 LDGSTS.E.BYPASS.LTC128B.128 [R174+0x4800], [R30.64] ;  /* 0x048000001eaeafae */ /* 0x0007e2000b901d4c */
[----:B------:R-:W-:Y:S01]  /*1d20*/  IMAD R14, R15, c[0x0][0x1a4], R14 ;  /* 0x000069000f0e7a24 */ /* 0x000fe200078e020e */
[-C--:B------:R-:W-:Y:S01]  /*1d30*/  ISETP.GE.AND P1, PT, R11, R2.reuse, PT ;  /* 0x000000020b00720c */ /* 0x080fe20003f26270 */
[----:B------:R-:W-:Y:S01]  /*1d40*/  IMAD.WIDE.U32 R16, R15, c[0x0][0x1a0], R16 ;  /* 0x000068000f107a25 */ /* 0x000fe200078e0010 */
[----:B------:R-:W0:Y:S01]  /*1d50*/  LDGDEPBAR ;  /* 0x00000000000079af */ /* 0x000e220000000000 */
[----:B------:R-:W-:Y:S02]  /*1d60*/  ISETP.GE.AND P0, PT, R10, R2, PT ;  /* 0x000000020a00720c */ /* 0x000fe40003f06270 */
[----:B------:R-:W-:Y:S01]  /*1d70*/  IMAD.IADD R14, R17, 0x1, R14 ;  /* 0x00000001110e7824 */ /* 0x000fe200078e020e */
[----:B------:R-:W-:Y:S01]  /*1d80*/  LEA R170, P2, R16, c[0x0][0x170], 0x1 ;  /* 0x00005c0010aa7a11 */ /* 0x000fe200078408ff */
[----:B------:R-:W-:Y:S01]  /*1d90*/  IMAD.SHL.U32 R11, R38, 0x20, RZ ;  /* 0x00000020260b7824 */ /* 0x000fe200078e00ff */
[----:B------:R-:W-:-:S02]  /*1da0*/  MOV R10, 0x5 ;  /* 0x00000005000a7802 */ /* 0x000fc40000000f00 */
[----:B------:R-:W-:Y:S02]  /*1db0*/  LEA.HI.X R169, R16, c[0x0][0x174], R14, 0x1, P2 ;  /* 0x00005d0010a97a11 */ /* 0x000fe400010f0c0e */
[----:B------:R-:W-:Y:S02]  /*1dc0*/  @!P3 MOV R6, R170 ;  /* 0x000000aa0006b202 */ /* 0x000fe40000000f00 */
[----:B------:R-:W-:Y:S02]  /*1dd0*/  @!P3 MOV R7, R169 ;  /* 0x000000a90007b202 */ /* 0x000fe40000000f00 */
[----:B------:R-:W-:Y:S02]  /*1de0*/  SHF.L.U64.HI R10, R38, R10, c[0x0][0x1a4] ;  /* 0x00006900260a7619 */ /* 0x000fe4000001020a */
[----:B------:R-:W-:-:S04]  /*1df0*/  @!P1 LEA R12, P2, R11, R170, 0x1 ;  /* 0x000000aa0b0c9211 */ /* 0x000fc800078408ff */
[----:B------:R-:W-:Y:S02]  /*1e00*/  @!P1 LEA.HI.X R13, R11, R169, R10, 0x1, P2 ;  /* 0x000000a90b0d9211 */ /* 0x000fe400010f0c0a */
[----:B------:R-:W-:Y:S01]  /*1e10*/  SHF.R.S32.HI R11, RZ, 0x4, R0 ;  /* 0x00000004ff0b7819 */ /* 0x000fe20000011400 */
[----:B------:R-:W-:-:S04]  /*1e20*/  DEPBAR.LE SB0, 0x0 ;  /* 0x000080000000791a */ /* 0x000fc80000000000 */
[----:B------:R-:W-:Y:S01]  /*1e30*/  BAR.SYNC.DEFER_BLOCKING 0x0 ;  /* 0x0000000000007b1d */ /* 0x000fe20000010000 */
[----:B------:R-:W-:Y:S02]  /*1e40*/  ISETP.GE.AND P2, PT, R4, R2, PT ;  /* 0x000000020400720c */ /* 0x000fe40003f46270 */
[----:B------:R-:W-:-:S04]  /*1e50*/  LEA.HI R10, R0, R11, RZ, 0x1 ;  /* 0x0000000b000a7211 */ /* 0x000fc800078f08ff */
[----:B------:R-:W-:-:S04]  /*1e60*/  LOP3.LUT R10, R10, 0xfffffffe, RZ, 0xc0, !PT ;  /* 0xfffffffe0a0a7812 */ /* 0x000fc800078ec0ff */
[----:B------:R-:W-:Y:S01]  /*1e70*/  IADD3 R10, R11, -R10, RZ ;  /* 0x8000000a0b0a7210 */ /* 0x000fe20007ffe0ff */
[----:B------:R-:W-:Y:S04]  /*1e80*/  @P3 STS [R174+0x5000], RZ ;  /* 0x005000ffae003388 */ /* 0x000fe80000000800 */
[----:B------:R-:W-:Y:S04]  /*1e90*/  @P3 STS [R174+0x5004], RZ ;  /* 0x005004ffae003388 */ /* 0x000fe80000000800 */
[----:B------:R-:W-:Y:S04]  /*1ea0*/  @P3 STS.64 [R174+0x5008], RZ ;  /* 0x005008ffae003388 */ /* 0x000fe80000000a00 */
[----:B------:R-:W-:Y:S01]  /*1eb0*/  @!PT LDS RZ, [RZ] ;  /* 0x00000000fffff984 */ /* 0x000fe20000000800 */
[----:B------:R-:W-:Y:S01]  /*1ec0*/  @!PT LDS RZ, [RZ] ;  /* 0x00000000fffff984 */ /* 0x000fe20000000800 */
[----:B------:R-:W-:Y:S01]  /*1ed0*/  @!PT LDS RZ, [RZ] ;  /* 0x00000000fffff984 */ /* 0x000fe20000000800 */
[----:B------:R4:W-:Y:S01]  /*1ee0*/  @!P3 LDGSTS.E.BYPASS.LTC128B.128 [R174+0x5000], [R6.64] ;  /* 0x0500000006aebfae */ /* 0x0009e2000b901d4c */
[----:B------:R-:W-:-:S02]  /*1ef0*/  ISETP.GE.AND P3, PT, R5, R2, PT ;  /* 0x000000020500720c */ /* 0x000fc40003f66270 */
[----:B------:R-:W-:Y:S01]  /*1f00*/  @!P0 MOV R5, c[0x0][0x1a4] ;  /* 0x0000690000058a02 */ /* 0x000fe20000000f00 */
        /* <DEDUP_REMOVED lines=8> */
[----:B------:R-:W-:-:S03]  /*1f90*/  ISETP.GE.AND P1, PT, R3, R2, PT ;  /* 0x000000020300720c */ /* 0x000fc60003f26270 */
[----:B------:R-:W-:Y:S01]  /*1fa0*/  @!PT LDS RZ, [RZ] ;  /* 0x00000000fffff984 */ /* 0x000fe20000000800 */
[----:B------:R-:W-:Y:S01]  /*1fb0*/  @!PT LDS RZ, [RZ] ;  /* 0x00000000fffff984 */ /* 0x000fe20000000800 */
[----:B------:R-:W-:Y:S01]  /*1fc0*/  @!PT LDS RZ, [RZ] ;  /* 0x00000000fffff984 */ /* 0x000fe20000000800 */
[----:B------:R2:W-:Y:S01]  /*1fd0*/  @!P0 LDGSTS.E.BYPASS.LTC128B.128 [R174+0x6000], [R4.64] ;  /* 0x0600000004ae8fae */ /* 0x0005e2000b901d4c */
[----:B------:R-:W-:-:S03]  /*1fe0*/  @!P4 LEA R16, P0, R38, R170, 0x8 ;  /* 0x000000aa2610c211 */ /* 0x000fc600078040ff */
[----:B------:R-:W-:Y:S01]  /*1ff0*/  @P5 STS.128 [R174+0x6800], RZ ;  /* 0x006800ffae005388 */ /* 0x000fe20000000c00 */
[----:B----4-:R-:W-:Y:S02]  /*2000*/  LOP3.LUT R7, R9, 0xfffffff8, RZ, 0xc0, !PT ;  /* 0xfffffff809077812 */ /* 0x010fe400078ec0ff */
[----:B------:R-:W-:-:S03]  /*2010*/  LEA.HI R6, R89, R89, RZ, 0x1 ;  /* 0x0000005959067211 */ /* 0x000fc600078f08ff */
[----:B------:R-:W-:Y:S01]  /*2020*/  IMAD.IADD R7, R47, 0x1, -R7 ;  /* 0x000000012f077824 */ /* 0x000fe200078e0a07 */
[----:B-1----:R-:W-:-:S04]  /*2030*/  SHF.R.S32.HI R13, RZ, 0x1, R6 ;  /* 0x00000001ff0d7819 */ /* 0x002fc80000011406 */
[----:B------:R-:W-:Y:S02]  /*2040*/  LEA.HI R9, R7, R7, RZ, 0x1 ;  /* 0x0000000707097211 */ /* 0x000fe400078f08ff */
[----:B------:R-:W-:Y:S02]  /*2050*/  SHF.R.S32.HI R12, RZ, 0x1f, R6 ;  /* 0x0000001fff0c7819 */ /* 0x000fe40000011406 */
[----:B------:R-:W-:Y:S02]  /*2060*/  SHF.R.S32.HI R0, RZ, 0x1, R9 ;  /* 0x00000001ff007819 */ /* 0x000fe40000011409 */
[----:B------:R-:W-:Y:S02]  /*2070*/  LOP3.LUT R9, R9, 0x7fffffe, RZ, 0xc0, !PT ;  /* 0x07fffffe09097812 */ /* 0x000fe400078ec0ff */
[----:B------:R-:W-:Y:S01]  /*2080*/  LEA.HI R12, R12, R13, RZ, 0x2 ;  /* 0x0000000d0c0c7211 */ /* 0x000fe200078f10ff */
[----:B------:R-:W-:Y:S01]  /*2090*/  IMAD.SHL.U32 R2, R0, 0x40, RZ ;  /* 0x0000004000027824 */ /* 0x000fe200078e00ff */
[----:B------:R-:W-:-:S02]  /*20a0*/  IADD3 R165, R7, -R9, RZ ;  /* 0x8000000907a57210 */ /* 0x000fc40007ffe0ff */
[----:B------:R-:W-:Y:S02]  /*20b0*/  @!P5 MOV R9, c[0x0][0x1a4] ;  /* 0x000069000009da02 */ /* 0x000fe40000000f00 */
[----:B------:R-:W-:Y:S01]  /*20c0*/  LOP3.LUT R2, R2, 0xc0, RZ, 0xc0, !PT ;  /* 0x000000c002027812 */ /* 0x000fe200078ec0ff */
[----:B------:R-:W-:Y:S01]  /*20d0*/  IMAD R165, R10, 0x8, R165 ;  /* 0x000000080aa57824 */ /* 0x000fe200078e02a5 */
[----:B------:R-:W-:Y:S02]  /*20e0*/  LOP3.LUT R12, R12, 0xfffffffc, RZ, 0xc0, !PT ;  /* 0xfffffffc0c0c7812 */ /* 0x000fe400078ec0ff */
[----:B------:R-:W-:Y:S02]  /*20f0*/  LOP3.LUT R8, R2, 0x8, R8, 0xf8, !PT ;  /* 0x0000000802087812 */ /* 0x000fe400078ef808 */
[----:B------:R-:W-:Y:S01]  /*2100*/  SHF.R.U32.HI R3, RZ, 0x3, R2 ;  /* 0x00000003ff037819 */ /* 0x000fe20000011602 */
[----:B------:R-:W-:Y:S01]  /*2110*/  IMAD.IADD R2, R13, 0x1, -R12 ;  /* 0x000000010d027824 */ /* 0x000fe200078e0a0c */
[----:B------:R-:W-:-:S02]  /*2120*/  SHF.L.U32 R12, R10, 0x3, RZ ;  /* 0x000000030a0c7819 */ /* 0x000fc400000006ff */
[----:B------:R-:W-:Y:S01]  /*2130*/  LOP3.LUT R7, R8, R3, RZ, 0x3c, !PT ;  /* 0x0000000308077212 */ /* 0x000fe200078e3cff */
[----:B------:R-:W-:Y:S01]  /*2140*/  @!P5 IMAD R3, R9, 0xc0, RZ ;  /* 0x000000c00903d824 */ /* 0x000fe200078e02ff */
[----:B------:R-:W-:Y:S02]  /*2150*/  @!P5 MOV R8, R170 ;  /* 0x000000aa0008d202 */ /* 0x000fe40000000f00 */
[----:B------:R-:W-:Y:S02]  /*2160*/  @!P5 MOV R9, R169 ;  /* 0x000000a90009d202 */ /* 0x000fe40000000f00 */
[----:B------:R-:W-:Y:S02]  /*2170*/  SHF.L.U32 R36, R2, 0x6, RZ ;  /* 0x0000000602247819 */ /* 0x000fe400000006ff */
[----:B------:R-:W-:Y:S01]  /*2180*/  LEA R165, R165, R7, 0x5 ;  /* 0x00000007a5a57211 */ /* 0x000fe200078e28ff */
[----:B------:R-:W-:Y:S01]  /*2190*/  @!P5 IMAD.WIDE.U32 R10, R38, 0xc0, R8 ;  /* 0x000000c0260ad825 */ /* 0x000fe200078e0008 */
[----:B------:R-:W-:-:S02]  /*21a0*/  SHF.R.S32.HI R9, RZ, 0x1f, R89 ;  /* 0x0000001fff097819 */ /* 0x000fc40000011459 */
[----:B------:R-:W-:Y:S01]  /*21b0*/  LOP3.LUT R8, R6, 0x7fffffe, RZ, 0xc0, !PT ;  /* 0x07fffffe06087812 */ /* 0x000fe200078ec0ff */
[----:B------:R-:W-:Y:S01]  /*21c0*/  @!P5 IMAD.IADD R11, R11, 0x1, R3 ;  /* 0x000000010b0bd824 */ /* 0x000fe200078e0203 */
[----:B------:R-:W-:Y:S01]  /*21d0*/  LEA.HI R3, R9, R89, RZ, 0x3 ;  /* 0x0000005909037211 */ /* 0x000fe200078f18ff */
[----:B------:R-:W-:Y:S01]  /*21e0*/  @!P2 IMAD.MOV.U32 R7, RZ, RZ, c[0x0][0x1a4] ;  /* 0x00006900ff07a624 */ /* 0x000fe200078e00ff */
[----:B------:R-:W-:Y:S02]  /*21f0*/  IADD3 R89, R89, -R8, RZ ;  /* 0x8000000859597210 */ /* 0x000fe40007ffe0ff */
[----:B------:R-:W-:Y:S01]  /*2200*/  LOP3.LUT R36, R36, 0xc0, RZ, 0xc0, !PT ;  /* 0x000000c024247812 */ /* 0x000fe200078ec0ff */
[----:B------:R-:W-:Y:S01]  /*2210*/  @!PT LDS RZ, [RZ] ;  /* 0x00000000fffff984 */ /* 0x000fe20000000800 */
[----:B------:R-:W-:Y:S01]  /*2220*/  @!PT LDS RZ, [RZ] ;  /* 0x00000000fffff984 */ /* 0x000fe20000000800 */
[----:B------:R-:W-:Y:S01]  /*2230*/  @!PT LDS RZ, [RZ] ;  /* 0x00000000fffff984 */ /* 0x000fe20000000800 */
[----:B------:R1:W-:Y:S01]  /*2240*/  @!P5 LDGSTS.E.BYPASS.LTC128B.128 [R174+0x6800], [R10.64] ;  /* 0x068000000aaedfae */ /* 0x0003e2000b901d4c */
[----:B------:R-:W-:Y:S02]  /*2250*/  @!P2 MOV R8, R170 ;  /* 0x000000aa0008a202 */ /* 0x000fe40000000f00 */
[----:B------:R-:W-:Y:S01]  /*2260*/  @!P2 MOV R9, R169 ;  /* 0x000000a90009a202 */ /* 0x000fe20000000f00 */
[----:B------:R-:W-:Y:S01]  /*2270*/  @P4 STS.128 [R174+0x7000], RZ ;  /* 0x007000ffae004388 */ /* 0x000fe20000000c00 */
[----:B------:R-:W-:Y:S01]  /*2280*/  SHF.L.U32 R88, R3, 0x5, RZ ;  /* 0x0000000503587819 */ /* 0x000fe200000006ff */
[----:B------:R-:W-:Y:S01]  /*2290*/  @!P2 IMAD R3, R7, 0x180, RZ ;  /* 0x000001800703a824 */ /* 0x000fe200078e02ff */
[----:B------:R-:W-:Y:S01]  /*22a0*/  LOP3.LUT R6, R36, 0x8, R12, 0xf8, !PT ;  /* 0x0000000824067812 */ /* 0x000fe200078ef80c */
[----:B------:R-:W-:Y:S01]  /*22b0*/  @!P2 IMAD.WIDE.U32 R14, R38, 0x180, R8 ;  /* 0x00000180260ea825 */ /* 0x000fe200078e0008 */
[----:B------:R-:W-:-:S02]  /*22c0*/  SHF.R.U32.HI R36, RZ, 0x3, R36 ;  /* 0x00000003ff247819 */ /* 0x000fc40000011624 */
[----:B------:R-:W-:Y:S01]  /*22d0*/  LOP3.LUT R88, R88, 0xffffff00, RZ, 0xc0, !PT ;  /* 0xffffff0058587812 */ /* 0x000fe200078ec0ff */
[--C-:B------:R-:W-:Y:S01]  /*22e0*/  @!P3 IMAD.MOV.U32 R12, RZ, RZ, R170.reuse ;  /* 0x000000ffff0cb224 */ /* 0x100fe200078e00aa */
[----:B------:R-:W-:Y:S01]  /*22f0*/  LOP3.LUT R36, R6, R36, RZ, 0x3c, !PT ;  /* 0x0000002406247212 */ /* 0x000fe200078e3cff */
[----:B------:R-:W-:Y:S01]  /*2300*/  @!P1 IMAD.MOV.U32 R8, RZ, RZ, R170 ;  /* 0x000000ffff089224 */ /* 0x000fe200078e00aa */
[----:B------:R-:W-:Y:S01]  /*2310*/  @!P3 MOV R6, c[0x0][0x1a4] ;  /* 0x000069000006ba02 */ /* 0x000fe20000000f00 */
[----:B------:R-:W-:Y:S01]  /*2320*/  IMAD R151, R89, 0x20, R88 ;  /* 0x0000002059977824 */ /* 0x000fe200078e0258 */
[----:B------:R-:W-:Y:S02]  /*2330*/  @!P3 MOV R13, R169 ;  /* 0x000000a9000db202 */ /* 0x000fe40000000f00 */
[----:B------:R-:W-:Y:S01]  /*2340*/  @!P2 IADD3 R7, R15, R3, RZ ;  /* 0x000000030f07a210 */ /* 0x000fe20007ffe0ff */
[----:B------:R-:W-:Y:S01]  /*2350*/  @!P3 IMAD R6, R6, 0x140, RZ ;  /* 0x000001400606b824 */ /* 0x000fe200078e02ff */
[----:B------:R-:W-:Y:S01]  /*2360*/  LEA R3, R90, R88, 0x9 ;  /* 0x000000585a037211 */ /* 0x000fe200078e48ff */
[----:B------:R-:W-:Y:S01]  /*2370*/  @!P3 IMAD.WIDE.U32 R12, R38, 0x140, R12 ;  /* 0x00000140260cb825 */ /* 0x000fe200078e000c */
[----:B--2---:R-:W-:-:S02]  /*2380*/  @!P4 MOV R4, c[0x0][0x1a4] ;  /* 0x000069000004ca02 */ /* 0x004fc40000000f00 */
[----:B------:R-:W-:Y:S02]  /*2390*/  @!P1 MOV R5, c[0x0][0x1a4] ;  /* 0x0000690000059a02 */ /* 0x000fe40000000f00 */
[----:B------:R-:W-:Y:S02]  /*23a0*/  @!P1 MOV R9, R169 ;  /* 0x000000a900099202 */ /* 0x000fe40000000f00 */
[----:B------:R-:W-:Y:S01]  /*23b0*/  LEA R3, R89, R3, 0x5 ;  /* 0x0000000359037211 */ /* 0x000fe200078e28ff */
[----:B------:R-:W-:Y:S01]  /*23c0*/  @!P1 IMAD R5, R5, 0x1c0, RZ ;  /* 0x000001c005059824 */ /* 0x000fe200078e02ff */
[C---:B------:R-:W-:Y:S01]  /*23d0*/  @!P4 LEA.HI.X R17, R38.reuse, R169, R4, 0x8, P0 ;  /* 0x000000a92611c211 */ /* 0x040fe200000f4404 */
[----:B------:R-:W-:Y:S01]  /*23e0*/  @!P1 IMAD.WIDE.U32 R8, R38, 0x1c0, R8 ;  /* 0x000001c026089825 */ /* 0x000fe200078e0008 */
[----:B------:R-:W-:Y:S02]  /*23f0*/  @!P3 IADD3 R13, R13, R6, RZ ;  /* 0x000000060d0db210 */ /* 0x000fe40007ffe0ff */
[----:B------:R-:W-:Y:S01]  /*2400*/  @!P2 MOV R6, R14 ;  /* 0x0000000e0006a202 */ /* 0x000fe20000000f00 */
[----:B------:R-:W-:Y:S01]  /*2410*/  IMAD.IADD R167, R36, 0x1, R3 ;  /* 0x0000000124a77824 */ /* 0x000fe200078e0203 */
[----:B------:R-:W-:Y:S01]  /*2420*/  @!PT LDS RZ, [RZ] ;  /* 0x00000000fffff984 */ /* 0x000fe20000000800 */
[----:B------:R-:W-:Y:S01]  /*2430*/  @!PT LDS RZ, [RZ] ;  /* 0x00000000fffff984 */ /* 0x000fe20000000800 */
[----:B------:R-:W-:Y:S01]  /*2440*/  @!PT LDS RZ, [RZ] ;  /* 0x00000000fffff984 */ /* 0x000fe20000000800 */
[----:B------:R2:W-:Y:S01]  /*2450*/  @!P4 LDGSTS.E.BYPASS.LTC128B.128 [R174+0x7000], [R16.64] ;  /* 0x0700000010aecfae */ /* 0x0005e2000b901d4c */
[----:B------:R-:W-:Y:S01]  /*2460*/  @!P1 IMAD.IADD R9, R9, 0x1, R5 ;  /* 0x0000000109099824 */ /* 0x000fe200078e0205 */
[----:B------:R-:W-:-:S02]  /*2470*/  SHF.L.U32 R165, R165, 0x1, RZ ;  /* 0x00000001a5a57819 */ /* 0x000fc400000006ff */
[----:B------:R-:W-:Y:S01]  /*2480*/  @P3 STS.128 [R174+0x7800], RZ ;  /* 0x007800ffae003388 */ /* 0x000fe20000000c00 */
[----:B------:R-:W-:Y:S02]  /*2490*/  SHF.L.U32 R167, R167, 0x1, RZ ;  /* 0x00000001a7a77819 */ /* 0x000fe400000006ff */
[----:B------:R-:W-:Y:S01]  /*24a0*/  LOP3.LUT P0, RZ, R0, 0x2, RZ, 0xc0, !PT ;  /* 0x0000000200ff7812 */ /* 0x000fe2000780c0ff */
[----:B------:R-:W-:Y:S01]  /*24b0*/  @!PT LDS RZ, [RZ] ;  /* 0x00000000fffff984 */ /* 0x000fe20000000800 */
[----:B------:R-:W-:Y:S01]  /*24c0*/  @!PT LDS RZ, [RZ] ;  /* 0x00000000fffff984 */ /* 0x000fe20000000800 */
[----:B------:R-:W-:Y:S01]  /*24d0*/  @!PT LDS RZ, [RZ] ;  /* 0x00000000fffff984 */ /* 0x000fe20000000800 */
[----:B------:R4:W-:Y:S01]  /*24e0*/  @!P3 LDGSTS.E.BYPASS.LTC128B.128 [R174+0x7800], [R12.64] ;  /* 0x078000000caebfae */ /* 0x0009e2000b901d4c */
[----:B------:R-:W-:Y:S02]  /*24f0*/  LEA R90, R90, R92, 0x4 ;  /* 0x0000005c5a5a7211 */ /* 0x000fe400078e20ff */
[----:B------:R-:W-:Y:S01]  /*2500*/  IADD3 R164, R165, 0x1000, RZ ;  /* 0x00001000a5a47810 */ /* 0x000fe20007ffe0ff */
[----:B------:R-:W-:Y:S01]  /*2510*/  @P2 STS.128 [R174+0x8000], RZ ;  /* 0x008000ffae002388 */ /* 0x000fe20000000c00 */
[----:B------:R-:W-:-:S03]  /*2520*/  IADD3 R151, R36, R151, RZ ;  /* 0x0000009724977210 */ /* 0x000fc60007ffe0ff */
        /* <DEDUP_REMOVED lines=8> */
[----:B------:R1:W-:Y:S01]  /*25b0*/  @!P1 LDGSTS.E.BYPASS.LTC128B.128 [R174+0x8800], [R8.64] ;  /* 0x0880000008ae9fae */ /* 0x0003e2000b901d4c */
[----:B------:R-:W-:Y:S02]  /*25c0*/  LOP3.LUT P1, RZ, R2, 0x2, RZ, 0xc0, !PT ;  /* 0x0000000202ff7812 */ /* 0x000fe4000782c0ff */
[----:B------:R-:W-:Y:S01]  /*25d0*/  MOV R2, 0x10 ;  /* 0x0000001000027802 */ /* 0x000fe20000000f00 */
[----:B---3--:R-:W-:Y:S03]  /*25e0*/  LDSM.16.M88.4 R28, [R167] ;  /* 0x00000000a71c783b */ /* 0x008fe60000000200 */
[C---:B------:R-:W-:Y:S01]  /*25f0*/  SEL R3, R2.reuse, 0xfffffff0, !P1 ;  /* 0xfffffff002037807 */ /* 0x040fe20004800000 */
[----:B--2---:R-:W1:Y:S01]  /*2600*/  LDSM.16.M88.4 R16, [R165+0x1000] ;  /* 0x00100000a510783b */ /* 0x004e620000000200 */
[----:B------:R-:W-:-:S02]  /*2610*/  SEL R0, R2, 0xfffffff0, !P0 ;  /* 0xfffffff002007807 */ /* 0x000fc40004000000 */
[----:B------:R-:W-:Y:S01]  /*2620*/  ISETP.GT.AND P1, PT, R37, 0x1, PT ;  /* 0x000000012500780c */ /* 0x000fe20003f24270 */
[----:B------:R-:W2:Y:S01]  /*2630*/  LDSM.16.M88.4 R24, [R165+0x1400] ;  /* 0x00140000a518783b */ /* 0x000ea20000000200 */
[----:B------:R-:W-:Y:S01]  /*2640*/  IMAD R166, R3, 0x2, R167 ;  /* 0x0000000203a67824 */ /* 0x000fe200078e02a7 */
[C---:B------:R-:W-:Y:S02]  /*2650*/  LEA R93, R0.reuse, R165, 0x1 ;  /* 0x000000a5005d7211 */ /* 0x040fe400078e08ff */
[----:B----4-:R-:W-:Y:S01]  /*2660*/  LDSM.16.M88.4 R12, [R165+0x1800] ;  /* 0x00180000a50c783b */ /* 0x010fe20000000200 */
[----:B------:R-:W-:-:S03]  /*2670*/  LEA R164, R0, R164, 0x1 ;  /* 0x000000a400a47211 */ /* 0x000fc600078e08ff */
[----:B------:R-:W-:Y:S04]  /*2680*/  LDSM.16.M88.4 R20, [R166] ;  /* 0x00000000a614783b */ /* 0x000fe80000000200 */
[----:B------:R-:W3:Y:S01]  /*2690*/  LDSM.16.M88.4 R40, [R93+0x1000] ;  /* 0x001000005d28783b */ /* 0x000ee20000000200 */
[----:B------:R-:W-:-:S03]  /*26a0*/  @!P1 LEA R180, P0, R54, c[0x0][0x168], 0x1 ;  /* 0x00005a0036b49a11 */ /* 0x000fc600078008ff */
[----:B------:R-:W4:Y:S01]  /*26b0*/  LDSM.16.M88.4 R32, [R93+0x1400] ;  /* 0x001400005d20783b */ /* 0x000f220000000200 */
[----:B------:R-:W-:-:S03]  /*26c0*/  @!P1 LEA.HI.X R181, R54, c[0x0][0x16c], R53, 0x1, P0 ;  /* 0x00005b0036b59a11 */ /* 0x000fc600000f0c35 */
[----:B------:R-:W-:Y:S04]  /*26d0*/  LDSM.16.M88.4 R84, [R93+0x2000] ;  /* 0x002000005d54783b */ /* 0x000fe80000000200 */
[----:B------:R-:W0:Y:S01]  /*26e0*/  LDGDEPBAR ;  /* 0x00000000000079af */ /* 0x000e220000000000 */
[C---:B-1----:R-:W-:Y:S08]  /*26f0*/  HMMA.16816.F32 R4, R28.reuse, R16, RZ ;  /* 0x000000101c04723c */ /* 0x042ff000000018ff */
[C---:B------:R-:W-:Y:S08]  /*2700*/  HMMA.16816.F32 R16, R28.reuse, R18, RZ ;  /* 0x000000121c10723c */ /* 0x040ff000000018ff */
[C---:B--2---:R-:W-:Y:S08]  /*2710*/  HMMA.16816.F32 R8, R28.reuse, R24, RZ ;  /* 0x000000181c08723c */ /* 0x044ff000000018ff */
[----:B------:R-:W-:Y:S08]  /*2720*/  HMMA.16816.F32 R24, R28, R26, RZ ;  /* 0x0000001a1c18723c */ /* 0x000ff000000018ff */
[C---:B---3--:R-:W-:Y:S08]  /*2730*/  HMMA.16816.F32 R4, R20.reuse, R40, R4 ;  /* 0x000000281404723c */ /* 0x048ff00000001804 */
[C---:B------:R-:W-:Y:S01]  /*2740*/  HMMA.16816.F32 R16, R20.reuse, R42, R16 ;  /* 0x0000002a1410723c */ /* 0x040fe20000001810 */
[----:B------:R-:W1:Y:S07]  /*2750*/  LDSM.16.M88.4 R40, [R93+0x1800] ;  /* 0x001800005d28783b */ /* 0x000e6e0000000200 */
[C---:B----4-:R-:W-:Y:S08]  /*2760*/  HMMA.16816.F32 R24, R20.reuse, R34, R24 ;  /* 0x000000221418723c */ /* 0x050ff00000001818 */
[----:B------:R-:W-:Y:S01]  /*2770*/  FMUL.FTZ R4, R4, c[0x0][0x2ec] ;  /* 0x0000bb0004047a20 */ /* 0x000fe20000410000 */
[----:B------:R-:W-:Y:S01]  /*2780*/  HMMA.16816.F32 R8, R20, R32, R8 ;  /* 0x000000201408723c */ /* 0x000fe20000001808 */
[----:B------:R-:W-:Y:S01]  /*2790*/  FMUL.FTZ R5, R5, c[0x0][0x2ec] ;  /* 0x0000bb0005057a20 */ /* 0x000fe20000410000 */
[----:B------:R-:W-:Y:S01]  /*27a0*/  LDSM.16.M88.4 R32, [R93+0x1c00] ;  /* 0x001c00005d20783b */ /* 0x000fe20000000200 */
[----:B------:R-:W-:Y:S01]  /*27b0*/  FMUL.FTZ R6, R6, c[0x0][0x2ec] ;  /* 0x0000bb0006067a20 */ /* 0x000fe20000410000 */
[----:B------:R-:W2:Y:S01]  /*27c0*/  MUFU.TANH R67, R4 ;  /* 0x0000000400437308 */ /* 0x000ea20000002400 */
[----:B------:R-:W-:-:S02]  /*27d0*/  FMUL.FTZ R7, R7, c[0x0][0x2ec] ;  /* 0x0000bb0007077a20 */ /* 0x000fc40000410000 */
[----:B------:R-:W-:Y:S02]  /*27e0*/  FMUL.FTZ R16, R16, c[0x0][0x2ec] ;  /* 0x0000bb0010107a20 */ /* 0x000fe40000410000 */
[----:B------:R-:W-:Y:S02]  /*27f0*/  FMUL.FTZ R17, R17, c[0x0][0x2ec] ;  /* 0x0000bb0011117a20 */ /* 0x000fe40000410000 */
[----:B------:R-:W-:Y:S01]  /*2800*/  FMUL.FTZ R18, R18, c[0x0][0x2ec] ;  /* 0x0000bb0012127a20 */ /* 0x000fe20000410000 */
[----:B------:R-:W3:Y:S01]  /*2810*/  MUFU.TANH R66, R5 ;  /* 0x0000000500427308 */ /* 0x000ee20000002400 */
[----:B------:R-:W-:Y:S02]  /*2820*/  FMUL.FTZ R19, R19, c[0x0][0x2ec] ;  /* 0x0000bb0013137a20 */ /* 0x000fe40000410000 */
[----:B------:R-:W-:Y:S02]  /*2830*/  FMUL.FTZ R24, R24, c[0x0][0x2ec] ;  /* 0x0000bb0018187a20 */ /* 0x000fe40000410000 */
[----:B------:R-:W-:-:S02]  /*2840*/  FMUL.FTZ R25, R25, c[0x0][0x2ec] ;  /* 0x0000bb0019197a20 */ /* 0x000fc40000410000 */
[----:B------:R-:W-:Y:S01]  /*2850*/  FMUL.FTZ R26, R26, c[0x0][0x2ec] ;  /* 0x0000bb001a1a7a20 */ /* 0x000fe20000410000 */
[----:B------:R-:W4:Y:S01]  /*2860*/  MUFU.TANH R83, R6 ;  /* 0x0000000600537308 */ /* 0x000f220000002400 */
[----:B------:R-:W-:-:S03]  /*2870*/  FMUL.FTZ R27, R27, c[0x0][0x2ec] ;  /* 0x0000bb001b1b7a20 */ /* 0x000fc60000410000 */
[----:B------:R-:W-:Y:S02]  /*2880*/  FMUL.FTZ R8, R8, c[0x0][0x2ec] ;  /* 0x0000bb0008087a20 */ /* 0x000fe40000410000 */
[----:B------:R-:W-:Y:S02]  /*2890*/  FMUL.FTZ R9, R9, c[0x0][0x2ec] ;  /* 0x0000bb0009097a20 */ /* 0x000fe40000410000 */
[----:B------:R1:W1:Y:S01]  /*28a0*/  MUFU.TANH R82, R7 ;  /* 0x0000000700527308 */ /* 0x0002620000002400 */
[----:B------:R-:W-:Y:S02]  /*28b0*/  FMUL.FTZ R10, R10, c[0x0][0x2ec] ;  /* 0x0000bb000a0a7a20 */ /* 0x000fe40000410000 */
[----:B------:R-:W-:-:S05]  /*28c0*/  FMUL.FTZ R11, R11, c[0x0][0x2ec] ;  /* 0x0000bb000b0b7a20 */ /* 0x000fca0000410000 */
[----:B------:R-:W2:Y:S01]  /*28d0*/  MUFU.TANH R65, R16 ;  /* 0x0000001000417308 */ /* 0x000ea20000002400 */
[C---:B-1----:R-:W-:Y:S07]  /*28e0*/  HMMA.16816.F32 R4, R28.reuse, R12, RZ ;  /* 0x0000000c1c04723c */ /* 0x042fee00000018ff */
[----:B------:R-:W1:Y:S01]  /*28f0*/  MUFU.TANH R64, R17 ;  /* 0x0000001100407308 */ /* 0x000e620000002400 */
[----:B------:R-:W-:Y:S07]  /*2900*/  HMMA.16816.F32 R12, R28, R14, RZ ;  /* 0x0000000e1c0c723c */ /* 0x000fee00000018ff */
[----:B------:R-:W1:Y:S08]  /*2910*/  MUFU.TANH R81, R18 ;  /* 0x0000001200517308 */ /* 0x000e700000002400 */
[----:B------:R1:W1:Y:S01]  /*2920*/  MUFU.TANH R80, R19 ;  /* 0x0000001300507308 */ /* 0x0002620000002400 */
[C---:B------:R-:W-:Y:S07]  /*2930*/  HMMA.16816.F32 R4, R20.reuse, R40, R4 ;  /* 0x000000281404723c */ /* 0x040fee0000001804 */
[----:B------:R-:W2:Y:S01]  /*2940*/  MUFU.TANH R61, R24 ;  /* 0x00000018003d7308 */ /* 0x000ea20000002400 */
[----:B------:R-:W-:Y:S01]  /*2950*/  HMMA.16816.F32 R12, R20, R42, R12 ;  /* 0x0000002a140c723c */ /* 0x000fe2000000180c */
[----:B-1----:R-:W1:Y:S06]  /*2960*/  LDSM.16.M88.4 R16, [R165+0x1c00] ;  /* 0x001c0000a510783b */ /* 0x002e6c0000000200 */
[----:B------:R-:W1:Y:S01]  /*2970*/  MUFU.TANH R60, R25 ;  /* 0x00000019003c7308 */ /* 0x000e620000002400 */
[----:B------:R-:W-:Y:S07]  /*2980*/  LDSM.16.M88.4 R40, [R93+0x2400] ;  /* 0x002400005d28783b */ /* 0x000fee0000000200 */
[----:B------:R-:W1:Y:S01]  /*2990*/  MUFU.TANH R77, R26 ;  /* 0x0000001a004d7308 */ /* 0x000e620000002400 */
[----:B------:R-:W-:-:S07]  /*29a0*/  FMUL.FTZ R4, R4, c[0x0][0x2ec] ;  /* 0x0000bb0004047a20 */ /* 0x000fce0000410000 */
        /* <DEDUP_REMOVED lines=9> */
[----:B--2---:R-:W2:Y:S02]  /*2a40*/  LDSM.16.M88.4 R24, [R165+0x2000] ;  /* 0x00200000a518783b */ /* 0x004ea40000000200 */
[----:B------:R-:W1:Y:S08]  /*2a50*/  MUFU.TANH R62, R9 ;  /* 0x00000009003e7308 */ /* 0x000e700000002400 */
[----:B------:R-:W1:Y:S08]  /*2a60*/  MUFU.TANH R79, R10 ;  /* 0x0000000a004f7308 */ /* 0x000e700000002400 */
[----:B------:R1:W1:Y:S08]  /*2a70*/  MUFU.TANH R78, R11 ;  /* 0x0000000b004e7308 */ /* 0x0002700000002400 */
        /* <DEDUP_REMOVED lines=11> */
[----:B------:R-:W1:Y:S07]  /*2b30*/  LDSM.16.M88.4 R32, [R165+0x2800] ;  /* 0x00280000a520783b */ /* 0x000e6e0000000200 */
        /* <DEDUP_REMOVED lines=11> */
[C---:B--2---:R-:W-:Y:S02]  /*2bf0*/  HMMA.16816.F32 R4, R28.reuse, R24, RZ ;  /* 0x000000181c04723c */ /* 0x044fe400000018ff */
[----:B------:R-:W2:Y:S06]  /*2c00*/  MUFU.TANH R50, R9 ;  /* 0x0000000900327308 */ /* 0x000eac0000002400 */
[----:B------:R-:W-:Y:S02]  /*2c10*/  HMMA.16816.F32 R24, R28, R26, RZ ;  /* 0x0000001a1c18723c */ /* 0x000fe400000018ff */
[----:B------:R-:W1:Y:S08]  /*2c20*/  MUFU.TANH R71, R10 ;  /* 0x0000000a00477308 */ /* 0x000e700000002400 */
[----:B------:R1:W1:Y:S06]  /*2c30*/  MUFU.TANH R70, R11 ;  /* 0x0000000b00467308 */ /* 0x00026c0000002400 */
[C---:B------:R-:W-:Y:S02]  /*2c40*/  HMMA.16816.F32 R4, R20.reuse, R84, R4 ;  /* 0x000000541404723c */ /* 0x040fe40000001804 */
[----:B------:R-:W2:Y:S06]  /*2c50*/  MUFU.TANH R49, R16 ;  /* 0x0000001000317308 */ /* 0x000eac0000002400 */
[----:B------:R-:W-:Y:S02]  /*2c60*/  HMMA.16816.F32 R24, R20, R86, R24 ;  /* 0x000000561418723c */ /* 0x000fe40000001818 */
[----:B------:R-:W2:Y:S06]  /*2c70*/  MUFU.TANH R48, R17 ;  /* 0x0000001100307308 */ /* 0x000eac0000002400 */
[----:B-1----:R-:W-:Y:S02]  /*2c80*/  HMMA.16816.F32 R8, R28, R12, RZ ;  /* 0x0000000c1c08723c */ /* 0x002fe400000018ff */
        /* <DEDUP_REMOVED lines=11> */
[----:B------:R-:W-:Y:S02]  /*2d40*/  HMMA.16816.F32 R8, R20, R40, R8 ;  /* 0x000000281408723c */ /* 0x000fe40000001808 */
[----:B------:R-:W2:Y:S01]  /*2d50*/  MUFU.TANH R44, R5 ;  /* 0x00000005002c7308 */ /* 0x000ea20000002400 */
[----:B-1----:R-:W1:Y:S07]  /*2d60*/  LDSM.16.M88.4 R16, [R93+0x2800] ;  /* 0x002800005d10783b */ /* 0x002e6e0000000200 */
[----:B------:R-:W1:Y:S08]  /*2d70*/  MUFU.TANH R87, R6 ;  /* 0x0000000600577308 */ /* 0x000e700000002400 */
[----:B------:R2:W1:Y:S06]  /*2d80*/  MUFU.TANH R94, R7 ;  /* 0x00000007005e7308 */ /* 0x00046c0000002400 */
[----:B------:R-:W-:-:S02]  /*2d90*/  FMUL.FTZ R8, R8, c[0x0][0x2ec] ;  /* 0x0000bb0008087a20 */ /* 0x000fc40000410000 */
[----:B------:R-:W1:Y:S01]  /*2da0*/  MUFU.TANH R39, R24 ;  /* 0x0000001800277308 */ /* 0x000e620000002400 */
[----:B------:R-:W-:Y:S02]  /*2db0*/  FMUL.FTZ R9, R9, c[0x0][0x2ec] ;  /* 0x0000bb0009097a20 */ /* 0x000fe40000410000 */
[----:B------:R-:W-:Y:S02]  /*2dc0*/  FMUL.FTZ R10, R10, c[0x0][0x2ec] ;  /* 0x0000bb000a0a7a20 */ /* 0x000fe40000410000 */
[----:B------:R-:W-:Y:S01]  /*2dd0*/  FMUL.FTZ R11, R11, c[0x0][0x2ec] ;  /* 0x0000bb000b0b7a20 */ /* 0x000fe20000410000 */
[C---:B--2---:R-:W-:Y:S02]  /*2de0*/  HMMA.16816.F32 R4, R28.reuse, R14, RZ ;  /* 0x0000000e1c04723c */ /* 0x044fe400000018ff */
[----:B------:R-:W2:Y:S06]  /*2df0*/  MUFU.TANH R97, R26 ;  /* 0x0000001a00617308 */ /* 0x000eac0000002400 */
[C---:B------:R-:W-:Y:S02]  /*2e00*/  HMMA.16816.F32 R12, R28.reuse, R32, RZ ;  /* 0x000000201c0c723c */ /* 0x040fe400000018ff */
[----:B------:R1:W1:Y:S06]  /*2e10*/  MUFU.TANH R98, R27 ;  /* 0x0000001b00627308 */ /* 0x00026c0000002400 */
[----:B------:R-:W-:Y:S02]  /*2e20*/  HMMA.16816.F32 R32, R28, R34, RZ ;  /* 0x000000221c20723c */ /* 0x000fe400000018ff */
[----:B------:R-:W2:Y:S06]  /*2e30*/  MUFU.TANH R86, R8 ;  /* 0x0000000800567308 */ /* 0x000eac0000002400 */
[C---:B------:R-:W-:Y:S01]  /*2e40*/  HMMA.16816.F32 R4, R20.reuse, R42, R4 ;  /* 0x0000002a1404723c */ /* 0x040fe20000001804 */
[----:B-1----:R-:W1:Y:S01]  /*2e50*/  LDSM.16.M88.4 R24, [R165+0x2c00] ;  /* 0x002c0000a518783b */ /* 0x002e620000000200 */
[----:B------:R-:W1:Y:S06]  /*2e60*/  MUFU.TANH R85, R9 ;  /* 0x0000000900557308 */ /* 0x000e6c0000002400 */
[C---:B------:R-:W-:Y:S02]  /*2e70*/  HMMA.16816.F32 R12, R20.reuse, R16, R12 ;  /* 0x00000010140c723c */ /* 0x040fe4000000180c */
[----:B------:R-:W1:Y:S06]  /*2e80*/  MUFU.TANH R100, R10 ;  /* 0x0000000a00647308 */ /* 0x000e6c0000002400 */
[----:B------:R-:W-:Y:S02]  /*2e90*/  HMMA.16816.F32 R32, R20, R18, R32 ;  /* 0x000000121420723c */ /* 0x000fe40000001820 */
[----:B------:R2:W1:Y:S06]  /*2ea0*/  MUFU.TANH R103, R11 ;  /* 0x0000000b00677308 */ /* 0x00046c0000002400 */
[----:B------:R-:W-:-:S02]  /*2eb0*/  FMUL.FTZ R4, R4, c[0x0][0x2ec] ;  /* 0x0000bb0004047a20 */ /* 0x000fc40000410000 */
[----:B------:R-:W-:Y:S01]  /*2ec0*/  FMUL.FTZ R5, R5, c[0x0][0x2ec] ;  /* 0x0000bb0005057a20 */ /* 0x000fe20000410000 */
[----:B------:R-:W3:Y:S01]  /*2ed0*/  MUFU.TANH R2, R2 ;  /* 0x0000000200027308 */ /* 0x000ee20000002400 */
[----:B------:R-:W-:Y:S02]  /*2ee0*/  FMUL.FTZ R6, R6, c[0x0][0x2ec] ;  /* 0x0000bb0006067a20 */ /* 0x000fe40000410000 */
[----:B------:R-:W-:Y:S02]  /*2ef0*/  FMUL.FTZ R7, R7, c[0x0][0x2ec] ;  /* 0x0000bb0007077a20 */ /* 0x000fe40000410000 */
[----:B------:R-:W-:Y:S01]  /*2f00*/  FMUL.FTZ R12, R12, c[0x0][0x2ec] ;  /* 0x0000bb000c0c7a20 */ /* 0x000fe20000410000 */
[----:B--2---:R-:W2:Y:S02]  /*2f10*/  LDSM.16.M88.4 R8, [R93+0x2c00] ;  /* 0x002c00005d08783b */ /* 0x004ea40000000200 */
[----:B------:R-:W2:Y:S01]  /*2f20*/  MUFU.TANH R96, R4 ;  /* 0x0000000400607308 */ /* 0x000ea20000002400 */
[----:B------:R-:W-:-:S02]  /*2f30*/  FMUL.FTZ R13, R13, c[0x0][0x2ec] ;  /* 0x0000bb000d0d7a20 */ /* 0x000fc40000410000 */
[----:B------:R-:W-:Y:S02]  /*2f40*/  FMUL.FTZ R14, R14, c[0x0][0x2ec] ;  /* 0x0000bb000e0e7a20 */ /* 0x000fe40000410000 */
        /* <DEDUP_REMOVED lines=8> */
[----:B------:R-:W1:Y:S08]  /*2fd0*/  MUFU.TANH R104, R6 ;  /* 0x0000000600687308 */ /* 0x000e700000002400 */
[----:B------:R1:W1:Y:S08]  /*2fe0*/  MUFU.TANH R106, R7 ;  /* 0x00000007006a7308 */ /* 0x0002700000002400 */
[----:B------:R-:W3:Y:S06]  /*2ff0*/  MUFU.TANH R99, R12 ;  /* 0x0000000c00637308 */ /* 0x000eec0000002400 */
[C---:B--2---:R-:W-:Y:S01]  /*3000*/  HMMA.16816.F32 R24, R20.reuse, R10, R24 ;  /* 0x0000000a1418723c */ /* 0x044fe20000001818 */
[----:B-1----:R-:W1:Y:S01]  /*3010*/  LDSM.16.M88.4 R4, [R165+0x3000] ;  /* 0x00300000a504783b */ /* 0x002e620000000200 */
[----:B------:R-:W2:Y:S06]  /*3020*/  MUFU.TANH R101, R13 ;  /* 0x0000000d00657308 */ /* 0x000eac0000002400 */
[----:B------:R-:W-:Y:S01]  /*3030*/  HMMA.16816.F32 R40, R20, R8, R40 ;  /* 0x000000081428723c */ /* 0x000fe20000001828 */
[----:B------:R-:W-:Y:S01]  /*3040*/  LDSM.16.M88.4 R8, [R93+0x3400] ;  /* 0x003400005d08783b */ /* 0x000fe20000000200 */
[----:B------:R-:W1:Y:S08]  /*3050*/  MUFU.TANH R107, R14 ;  /* 0x0000000e006b7308 */ /* 0x000e700000002400 */
[----:B------:R2:W1:Y:S06]  /*3060*/  MUFU.TANH R108, R15 ;  /* 0x0000000f006c7308 */ /* 0x00046c0000002400 */
[----:B------:R-:W-:-:S02]  /*3070*/  FMUL.FTZ R24, R24, c[0x0][0x2ec] ;  /* 0x0000bb0018187a20 */ /* 0x000fc40000410000 */
[----:B------:R-:W3:Y:S01]  /*3080*/  MUFU.TANH R105, R32 ;  /* 0x0000002000697308 */ /* 0x000ee20000002400 */
[----:B------:R-:W-:Y:S02]  /*3090*/  FMUL.FTZ R25, R25, c[0x0][0x2ec] ;  /* 0x0000bb0019197a20 */ /* 0x000fe40000410000 */
[----:B------:R-:W-:Y:S02]  /*30a0*/  FMUL.FTZ R26, R26, c[0x0][0x2ec] ;  /* 0x0000bb001a1a7a20 */ /* 0x000fe40000410000 */
[----:B------:R-:W-:Y:S02]  /*30b0*/  FMUL.FTZ R27, R27, c[0x0][0x2ec] ;  /* 0x0000bb001b1b7a20 */ /* 0x000fe40000410000 */
[----:B------:R-:W-:Y:S01]  /*30c0*/  FMUL.FTZ R40, R40, c[0x0][0x2ec] ;  /* 0x0000bb0028287a20 */ /* 0x000fe20000410000 */
[----:B--2---:R-:W2:Y:S01]  /*30d0*/  LDSM.16.M88.4 R12, [R93+0x3000] ;  /* 0x003000005d0c783b */ /* 0x004ea20000000200 */
[----:B------:R-:W2:Y:S01]  /*30e0*/  MUFU.TANH R102, R33 ;  /* 0x0000002100667308 */ /* 0x000ea20000002400 */
[----:B------:R-:W-:-:S02]  /*30f0*/  FMUL.FTZ R41, R41, c[0x0][0x2ec] ;  /* 0x0000bb0029297a20 */ /* 0x000fc40000410000 */
[----:B------:R-:W-:Y:S02]  /*3100*/  FMUL.FTZ R42, R42, c[0x0][0x2ec] ;  /* 0x0000bb002a2a7a20 */ /* 0x000fe40000410000 */
[----:B------:R-:W-:Y:S01]  /*3110*/  FMUL.FTZ R43, R43, c[0x0][0x2ec] ;  /* 0x0000bb002b2b7a20 */ /* 0x000fe20000410000 */
[C---:B-1----:R-:W-:Y:S02]  /*3120*/  HMMA.16816.F32 R16, R28.reuse, R4, RZ ;  /* 0x000000041c10723c */ /* 0x042fe400000018ff */
[----:B------:R-:W1:Y:S06]  /*3130*/  MUFU.TANH R109, R34 ;  /* 0x00000022006d7308 */ /* 0x000e6c0000002400 */
[----:B------:R-:W-:Y:S02]  /*3140*/  HMMA.16816.F32 R4, R28, R6, RZ ;  /* 0x000000061c04723c */ /* 0x000fe400000018ff */
[----:B------:R1:W1:Y:S08]  /*3150*/  MUFU.TANH R110, R35 ;  /* 0x00000023006e7308 */ /* 0x0002700000002400 */
[----:B------:R-:W3:Y:S01]  /*3160*/  MUFU.TANH R193, R24 ;  /* 0x0000001800c17308 */ /* 0x000ee20000002400 */
[----:B-1----:R-:W1:Y:S07]  /*3170*/  LDSM.16.M88.4 R32, [R165+0x3400] ;  /* 0x00340000a520783b */ /* 0x002e6e0000000200 */
[----:B------:R-:W1:Y:S01]  /*3180*/  MUFU.TANH R194, R25 ;  /* 0x0000001900c27308 */ /* 0x000e620000002400 */
[C---:B--2---:R-:W-:Y:S07]  /*3190*/  HMMA.16816.F32 R16, R20.reuse, R12, R16 ;  /* 0x0000000c1410723c */ /* 0x044fee0000001810 */
[----:B------:R-:W2:Y:S01]  /*31a0*/  MUFU.TANH R113, R26 ;  /* 0x0000001a00717308 */ /* 0x000ea20000002400 */
[----:B------:R-:W-:Y:S01]  /*31b0*/  HMMA.16816.F32 R4, R20, R14, R4 ;  /* 0x0000000e1404723c */ /* 0x000fe20000001804 */
[----:B------:R-:W-:Y:S06]  /*31c0*/  LDSM.16.M88.4 R12, [R93+0x3800] ;  /* 0x003800005d0c783b */ /* 0x000fec0000000200 */
[----:B------:R2:W1:Y:S08]  /*31d0*/  MUFU.TANH R114, R27 ;  /* 0x0000001b00727308 */ /* 0x0004700000002400 */
[----:B------:R-:W1:Y:S01]  /*31e0*/  MUFU.TANH R192, R40 ;  /* 0x0000002800c07308 */ /* 0x000e620000002400 */
[----:B------:R-:W-:Y:S01]  /*31f0*/  FMUL.FTZ R16, R16, c[0x0][0x2ec] ;  /* 0x0000bb0010107a20 */ /* 0x000fe20000410000 */
[----:B--2---:R-:W2:Y:S06]  /*3200*/  LDSM.16.M88.4 R24, [R165+0x3800] ;  /* 0x00380000a518783b */ /* 0x004eac0000000200 */
[----:B------:R-:W1:Y:S01]  /*3210*/  MUFU.TANH R189, R41 ;  /* 0x0000002900bd7308 */ /* 0x000e620000002400 */
[----:B------:R-:W-:-:S02]  /*3220*/  FMUL.FTZ R17, R17, c[0x0][0x2ec] ;  /* 0x0000bb0011117a20 */ /* 0x000fc40000410000 */
[----:B------:R-:W-:Y:S02]  /*3230*/  FMUL.FTZ R18, R18, c[0x0][0x2ec] ;  /* 0x0000bb0012127a20 */ /* 0x000fe40000410000 */
[----:B------:R-:W-:Y:S02]  /*3240*/  FMUL.FTZ R19, R19, c[0x0][0x2ec] ;  /* 0x0000bb0013137a20 */ /* 0x000fe40000410000 */
[----:B------:R-:W-:Y:S01]  /*3250*/  FMUL.FTZ R4, R4, c[0x0][0x2ec] ;  /* 0x0000bb0004047a20 */ /* 0x000fe20000410000 */
[----:B------:R-:W1:Y:S01]  /*3260*/  MUFU.TANH R111, R42 ;  /* 0x0000002a006f7308 */ /* 0x000e620000002400 */
[----:B------:R-:W-:Y:S02]  /*3270*/  FMUL.FTZ R5, R5, c[0x0][0x2ec] ;  /* 0x0000bb0005057a20 */ /* 0x000fe40000410000 */
[----:B------:R-:W-:Y:S02]  /*3280*/  FMUL.FTZ R6, R6, c[0x0][0x2ec] ;  /* 0x0000bb0006067a20 */ /* 0x000fe40000410000 */
[----:B------:R-:W-:-:S03]  /*3290*/  FMUL.FTZ R7, R7, c[0x0][0x2ec] ;  /* 0x0000bb0007077a20 */ /* 0x000fc60000410000 */
        /* <DEDUP_REMOVED lines=8> */
[----:B------:R-:W1:Y:S01]  /*3320*/  MUFU.TANH R188, R4 ;  /* 0x0000000400bc7308 */ /* 0x000e620000002400 */
[----:B------:R-:W-:Y:S07]  /*3330*/  HMMA.16816.F32 R32, R20, R10, R32 ;  /* 0x0000000a1420723c */ /* 0x000fee0000001820 */
[----:B------:R-:W1:Y:S01]  /*3340*/  MUFU.TANH R186, R5 ;  /* 0x0000000500ba7308 */ /* 0x000e620000002400 */
[----:B------:R-:W-:Y:S01]  /*3350*/  LDSM.16.M88.4 R8, [R93+0x3c00] ;  /* 0x003c00005d08783b */ /* 0x000fe20000000200 */
[C---:B--2---:R-:W-:Y:S06]  /*3360*/  HMMA.16816.F32 R16, R28.reuse, R24, RZ ;  /* 0x000000181c10723c */ /* 0x044fec00000018ff */
[----:B------:R-:W2:Y:S02]  /*3370*/  MUFU.TANH R117, R6 ;  /* 0x0000000600757308 */ /* 0x000ea40000002400 */
[----:B------:R-:W-:Y:S06]  /*3380*/  HMMA.16816.F32 R24, R28, R26, RZ ;  /* 0x0000001a1c18723c */ /* 0x000fec00000018ff */
        /* <DEDUP_REMOVED lines=11> */
[----:B------:R-:W1:Y:S01]  /*3440*/  MUFU.TANH R158, R41 ;  /* 0x00000029009e7308 */ /* 0x000e620000002400 */
[C---:B------:R-:W-:Y:S07]  /*3450*/  HMMA.16816.F32 R16, R20.reuse, R12, R16 ;  /* 0x0000000c1410723c */ /* 0x040fee0000001810 */
[----:B------:R-:W1:Y:S01]  /*3460*/  MUFU.TANH R124, R42 ;  /* 0x0000002a007c7308 */ /* 0x000e620000002400 */
[----:B------:R-:W-:Y:S01]  /*3470*/  HMMA.16816.F32 R24, R20, R14, R24 ;  /* 0x0000000e1418723c */ /* 0x000fe20000001818 */
[----:B------:R-:W-:Y:S06]  /*3480*/  LDSM.16.M88.4 R12, [R93+0x4000] ;  /* 0x004000005d0c783b */ /* 0x000fec0000000200 */
[----:B------:R1:W1:Y:S08]  /*3490*/  MUFU.TANH R125, R43 ;  /* 0x0000002b007d7308 */ /* 0x0002700000002400 */
[----:B------:R-:W2:Y:S01]  /*34a0*/  MUFU.TANH R156, R32 ;  /* 0x00000020009c7308 */ /* 0x000ea20000002400 */
[----:B------:R-:W-:-:S02]  /*34b0*/  FMUL.FTZ R16, R16, c[0x0][0x2ec] ;  /* 0x0000bb0010107a20 */ /* 0x000fc40000410000 */
[----:B------:R-:W-:Y:S02]  /*34c0*/  FMUL.FTZ R17, R17, c[0x0][0x2ec] ;  /* 0x0000bb0011117a20 */ /* 0x000fe40000410000 */
[----:B------:R-:W-:Y:S02]  /*34d0*/  FMUL.FTZ R18, R18, c[0x0][0x2ec] ;  /* 0x0000bb0012127a20 */ /* 0x000fe40000410000 */
[----:B------:R-:W-:Y:S01]  /*34e0*/  FMUL.FTZ R19, R19, c[0x0][0x2ec] ;  /* 0x0000bb0013137a20 */ /* 0x000fe20000410000 */
[----:B------:R-:W2:Y:S01]  /*34f0*/  MUFU.TANH R153, R33 ;  /* 0x0000002100997308 */ /* 0x000ea20000002400 */
[----:B------:R-:W-:Y:S02]  /*3500*/  FMUL.FTZ R24, R24, c[0x0][0x2ec] ;  /* 0x0000bb0018187a20 */ /* 0x000fe40000410000 */
[----:B------:R-:W-:Y:S02]  /*3510*/  FMUL.FTZ R25, R25, c[0x0][0x2ec] ;  /* 0x0000bb0019197a20 */ /* 0x000fe40000410000 */
[----:B------:R-:W-:Y:S01]  /*3520*/  FMUL.FTZ R26, R26, c[0x0][0x2ec] ;  /* 0x0000bb001a1a7a20 */ /* 0x000fe20000410000 */
[C---:B-1----:R-:W-:Y:S01]  /*3530*/  HMMA.16816.F32 R40, R28.reuse, R4, RZ ;  /* 0x000000041c28723c */ /* 0x042fe200000018ff */
[----:B------:R-:W-:Y:S01]  /*3540*/  FMUL.FTZ R27, R27, c[0x0][0x2ec] ;  /* 0x0000bb001b1b7a20 */ /* 0x000fe20000410000 */
[----:B------:R-:W1:Y:S06]  /*3550*/  MUFU.TANH R129, R34 ;  /* 0x0000002200817308 */ /* 0x000e6c0000002400 */
[----:B------:R-:W-:Y:S02]  /*3560*/  HMMA.16816.F32 R4, R28, R6, RZ ;  /* 0x000000061c04723c */ /* 0x000fe400000018ff */
[----:B------:R1:W1:Y:S08]  /*3570*/  MUFU.TANH R132, R35 ;  /* 0x0000002300847308 */ /* 0x0002700000002400 */
[----:B------:R-:W2:Y:S06]  /*3580*/  MUFU.TANH R141, R24 ;  /* 0x00000018008d7308 */ /* 0x000eac0000002400 */
[C---:B------:R-:W-:Y:S01]  /*3590*/  HMMA.16816.F32 R40, R20.reuse, R8, R40 ;  /* 0x000000081428723c */ /* 0x040fe20000001828 */
[----:B-1----:R-:W1:Y:S01]  /*35a0*/  LDSM.16.M88.4 R32, [R165+0x4000] ;  /* 0x00400000a520783b */ /* 0x002e620000000200 */
[----:B------:R-:W1:Y:S06]  /*35b0*/  MUFU.TANH R140, R25 ;  /* 0x00000019008c7308 */ /* 0x000e6c0000002400 */
[----:B------:R-:W-:Y:S01]  /*35c0*/  HMMA.16816.F32 R4, R20, R10, R4 ;  /* 0x0000000a1404723c */ /* 0x000fe20000001804 */
[----:B------:R-:W-:Y:S01]  /*35d0*/  LDSM.16.M88.4 R8, [R93+0x4400] ;  /* 0x004400005d08783b */ /* 0x000fe20000000200 */
[----:B------:R-:W1:Y:S08]  /*35e0*/  MUFU.TANH R135, R26 ;  /* 0x0000001a00877308 */ /* 0x000e700000002400 */
[----:B------:R2:W1:Y:S06]  /*35f0*/  MUFU.TANH R136, R27 ;  /* 0x0000001b00887308 */ /* 0x00046c0000002400 */
[----:B------:R-:W-:-:S02]  /*3600*/  FMUL.FTZ R40, R40, c[0x0][0x2ec] ;  /* 0x0000bb0028287a20 */ /* 0x000fc40000410000 */
[----:B------:R-:W-:Y:S01]  /*3610*/  FMUL.FTZ R41, R41, c[0x0][0x2ec] ;  /* 0x0000bb0029297a20 */ /* 0x000fe20000410000 */
[----:B------:R-:W1:Y:S01]  /*3620*/  MUFU.TANH R148, R16 ;  /* 0x0000001000947308 */ /* 0x000e620000002400 */
[----:B------:R-:W-:Y:S02]  /*3630*/  FMUL.FTZ R42, R42, c[0x0][0x2ec] ;  /* 0x0000bb002a2a7a20 */ /* 0x000fe40000410000 */
[----:B------:R-:W-:Y:S02]  /*3640*/  FMUL.FTZ R43, R43, c[0x0][0x2ec] ;  /* 0x0000bb002b2b7a20 */ /* 0x000fe40000410000 */
[----:B------:R-:W-:Y:S02]  /*3650*/  FMUL.FTZ R4, R4, c[0x0][0x2ec] ;  /* 0x0000bb0004047a20 */ /* 0x000fe40000410000 */
[----:B------:R-:W-:Y:S01]  /*3660*/  FMUL.FTZ R5, R5, c[0x0][0x2ec] ;  /* 0x0000bb0005057a20 */ /* 0x000fe20000410000 */
[----:B--2---:R-:W2:Y:S01]  /*3670*/  LDSM.16.M88.4 R24, [R165+0x4400] ;  /* 0x00440000a518783b */ /* 0x004ea20000000200 */
[----:B------:R-:W1:Y:S01]  /*3680*/  MUFU.TANH R143, R17 ;  /* 0x00000011008f7308 */ /* 0x000e620000002400 */
[----:B------:R-:W-:-:S02]  /*3690*/  FMUL.FTZ R6, R6, c[0x0][0x2ec] ;  /* 0x0000bb0006067a20 */ /* 0x000fc40000410000 */
[----:B------:R-:W-:-:S05]  /*36a0*/  FMUL.FTZ R7, R7, c[0x0][0x2ec] ;  /* 0x0000bb0007077a20 */ /* 0x000fca0000410000 */
        /* <DEDUP_REMOVED lines=25> */
[----:B------:R-:W-:Y:S01]  /*3840*/  HMMA.16816.F32 R40, R20, R8, R40 ;  /* 0x000000081428723c */ /* 0x000fe20000001828 */
[----:B-1----:R-:W1:Y:S01]  /*3850*/  LDSM.16.M88.4 R4, [R165+0x4800] ;  /* 0x00480000a504783b */ /* 0x002e620000000200 */
[----:B------:R-:W1:Y:S01]  /*3860*/  MUFU.TANH R128, R32 ;  /* 0x0000002000807308 */ /* 0x000e620000002400 */
[----:B------:R-:W-:-:S05]  /*3870*/  FMUL.FTZ R19, R19, c[0x0][0x2ec] ;  /* 0x0000bb0013137a20 */ /* 0x000fca0000410000 */
[----:B------:R-:W-:Y:S01]  /*3880*/  HMMA.16816.F32 R24, R20, R10, R24 ;  /* 0x0000000a1418723c */ /* 0x000fe20000001818 */
[----:B------:R-:W1:Y:S01]  /*3890*/  LDSM.16.M88.4 R8, [R165+0x4c00] ;  /* 0x004c0000a508783b */ /* 0x000e620000000200 */
        /* <DEDUP_REMOVED lines=9> */
[----:B------:R-:W-:Y:S01]  /*3930*/  FMUL.FTZ R27, R27, c[0x0][0x2ec] ;  /* 0x0000bb001b1b7a20 */ /* 0x000fe20000410000 */
[----:B--2---:R-:W2:Y:S06]  /*3940*/  LDSM.16.M88.4 R32, [R93+0x4c00] ;  /* 0x004c00005d20783b */ /* 0x004eac0000000200 */
[----:B------:R-:W1:Y:S01]  /*3950*/  MUFU.TANH R144, R18 ;  /* 0x0000001200907308 */ /* 0x000e620000002400 */
[----:B------:R-:W-:-:S07]  /*3960*/  DEPBAR.LE SB0, 0x0 ;  /* 0x000080000000791a */ /* 0x000fce0000000000 */
        /* <DEDUP_REMOVED lines=9> */
[----:B------:R-:W-:Y:S01]  /*3a00*/  FMUL.FTZ R13, R24, c[0x0][0x2ec] ;  /* 0x0000bb00180d7a20 */ /* 0x000fe20000410000 */
[----:B------:R-:W-:Y:S01]  /*3a10*/  HMMA.16816.F32 R4, R20, R14, R4 ;  /* 0x0000000e1404723c */ /* 0x000fe20000001804 */
[----:B------:R-:W-:-:S05]  /*3a20*/  FMUL.FTZ R12, R25, c[0x0][0x2ec] ;  /* 0x0000bb00190c7a20 */ /* 0x000fca0000410000 */
[----:B------:R-:W2:Y:S02]  /*3a30*/  MUFU.TANH R163, R27 ;  /* 0x0000001b00a37308 */ /* 0x000ea40000002400 */
[C---:B-1----:R-:W-:Y:S06]  /*3a40*/  HMMA.16816.F32 R40, R28.reuse, R8, RZ ;  /* 0x000000081c28723c */ /* 0x042fec00000018ff */
[----:B------:R-:W1:Y:S02]  /*3a50*/  MUFU.TANH R13, R13 ;  /* 0x0000000d000d7308 */ /* 0x000e640000002400 */
[----:B------:R-:W-:Y:S01]  /*3a60*/  HMMA.16816.F32 R8, R28, R10, RZ ;  /* 0x0000000a1c08723c */ /* 0x000fe200000018ff */
[----:B------:R-:W-:-:S05]  /*3a70*/  FMUL.FTZ R14, R17, c[0x0][0x2ec] ;  /* 0x0000bb00110e7a20 */ /* 0x000fca0000410000 */
[----:B------:R-:W1:Y:S01]  /*3a80*/  MUFU.TANH R12, R12 ;  /* 0x0000000c000c7308 */ /* 0x000e620000002400 */
[----:B------:R-:W-:Y:S02]  /*3a90*/  FMUL.FTZ R17, R18, c[0x0][0x2ec] ;  /* 0x0000bb0012117a20 */ /* 0x000fe40000410000 */
[----:B------:R-:W-:Y:S02]  /*3aa0*/  FMUL.FTZ R18, R19, c[0x0][0x2ec] ;  /* 0x0000bb0013127a20 */ /* 0x000fe40000410000 */
[----:B------:R-:W-:Y:S02]  /*3ab0*/  FMUL.FTZ R15, R16, c[0x0][0x2ec] ;  /* 0x0000bb00100f7a20 */ /* 0x000fe40000410000 */
[----:B------:R-:W-:Y:S01]  /*3ac0*/  FMUL.FTZ R7, R7, c[0x0][0x2ec] ;  /* 0x0000bb0007077a20 */ /* 0x000fe20000410000 */
[----:B------:R-:W1:Y:S01]  /*3ad0*/  MUFU.TANH R14, R14 ;  /* 0x0000000e000e7308 */ /* 0x000e620000002400 */
[----:B------:R-:W-:Y:S02]  /*3ae0*/  FMUL.FTZ R4, R4, c[0x0][0x2ec] ;  /* 0x0000bb0004047a20 */ /* 0x000fe40000410000 */
[----:B------:R-:W-:Y:S01]  /*3af0*/  FMUL.FTZ R6, R6, c[0x0][0x2ec] ;  /* 0x0000bb0006067a20 */ /* 0x000fe20000410000 */
[C---:B--2---:R-:W-:Y:S04]  /*3b00*/  HMMA.16816.F32 R40, R20.reuse, R32, R40 ;  /* 0x000000201428723c */ /* 0x044fe80000001828 */
[----:B------:R-:W2:Y:S04]  /*3b10*/  MUFU.TANH R19, R7 ;  /* 0x0000000700137308 */ /* 0x000ea80000002400 */
[----:B------:R-:W-:Y:S04]  /*3b20*/  HMMA.16816.F32 R8, R20, R34, R8 ;  /* 0x000000221408723c */ /* 0x000fe80000001808 */
[----:B------:R1:W1:Y:S03]  /*3b30*/  MUFU.TANH R16, R4 ;  /* 0x0000000400107308 */ /* 0x0002660000002400 */
[----:B------:R-:W-:-:S05]  /*3b40*/  LOP3.LUT R21, R91, 0xffffffe0, RZ, 0xc0, !PT ;  /* 0xffffffe05b157812 */ /* 0x000fca00078ec0ff */
[----:B------:R2:W2:Y:S01]  /*3b50*/  MUFU.TANH R28, R6 ;  /* 0x00000006001c7308 */ /* 0x0004a20000002400 */
[----:B------:R-:W-:-:S03]  /*3b60*/  IADD3 R21, -R21, R47, RZ ;  /* 0x0000002f15157210 */ /* 0x000fc60007ffe1ff */
[----:B------:R-:W-:Y:S02]  /*3b70*/  FMUL.FTZ R34, R42, c[0x0][0x2ec] ;  /* 0x0000bb002a227a20 */ /* 0x000fe40000410000 */
[----:B-1----:R-:W-:Y:S02]  /*3b80*/  FMUL.FTZ R4, R5, c[0x0][0x2ec] ;  /* 0x0000bb0005047a20 */ /* 0x002fe40000410000 */
[----:B------:R-:W1:Y:S01]  /*3b90*/  MUFU.TANH R15, R15 ;  /* 0x0000000f000f7308 */ /* 0x000e620000002400 */
[----:B------:R-:W-:Y:S02]  /*3ba0*/  FMUL.FTZ R5, R41, c[0x0][0x2ec] ;  /* 0x0000bb0029057a20 */ /* 0x000fe40000410000 */
[----:B------:R-:W-:Y:S02]  /*3bb0*/  FMUL.FTZ R20, R43, c[0x0][0x2ec] ;  /* 0x0000bb002b147a20 */ /* 0x000fe40000410000 */
[----:B------:R-:W-:Y:S01]  /*3bc0*/  FMUL.FTZ R7, R8, c[0x0][0x2ec] ;  /* 0x0000bb0008077a20 */ /* 0x000fe20000410000 */
[----:B------:R-:W-:Y:S01]  /*3bd0*/  SHF.R.S32.HI R8, RZ, 0x1f, R21 ;  /* 0x0000001fff087819 */ /* 0x000fe20000011415 */
[----:B--2---:R-:W-:Y:S01]  /*3be0*/  FMUL.FTZ R6, R40, c[0x0][0x2ec] ;  /* 0x0000bb0028067a20 */ /* 0x004fe20000410000 */
[----:B------:R-:W2:Y:S01]  /*3bf0*/  MUFU.TANH R17, R17 ;  /* 0x0000001100117308 */ /* 0x000ea20000002400 */
[----:B------:R-:W-:Y:S01]  /*3c00*/  FMUL.FTZ R10, R10, c[0x0][0x2ec] ;  /* 0x0000bb000a0a7a20 */ /* 0x000fe20000410000 */
[----:B------:R-:W-:Y:S01]  /*3c10*/  LEA.HI R8, R8, R21, RZ, 0x2 ;  /* 0x0000001508087211 */ /* 0x000fe200078f10ff */
[----:B------:R-:W-:-:S02]  /*3c20*/  FMUL.FTZ R9, R9, c[0x0][0x2ec] ;  /* 0x0000bb0009097a20 */ /* 0x000fc40000410000 */
[----:B------:R-:W-:Y:S01]  /*3c30*/  FMUL.FTZ R11, R11, c[0x0][0x2ec] ;  /* 0x0000bb000b0b7a20 */ /* 0x000fe20000410000 */
[----:B------:R-:W-:Y:S02]  /*3c40*/  SHF.R.S32.HI R182, RZ, 0x2, R8 ;  /* 0x00000002ffb67819 */ /* 0x000fe40000011408 */
[----:B------:R1:W1:Y:S02]  /*3c50*/  MUFU.TANH R242, R10 ;  /* 0x0000000a00f27308 */ /* 0x0002640000002400 */
[----:B------:R-:W-:-:S06]  /*3c60*/  IADD3 R90, R90, 0x1, R182 ;  /* 0x000000015a5a7810 */ /* 0x000fcc0007ffe0b6 */
[----:B------:R-:W2:Y:S08]  /*3c70*/  MUFU.TANH R18, R18 ;  /* 0x0000001200127308 */ /* 0x000eb00000002400 */
[----:B------:R-:W2:Y:S01]  /*3c80*/  MUFU.TANH R4, R4 ;  /* 0x0000000400047308 */ /* 0x000ea20000002400 */
[----:B-1----:R-:W-:-:S04]  /*3c90*/  IADD3 R10, R46, R90, -R175 ;  /* 0x0000005a2e0a7210 */ /* 0x002fc80007ffe8af */
[----:B------:R-:W-:-:S03]  /*3ca0*/  IADD3 R10, R10, c[0x0][0x2e8], RZ ;  /* 0x0000ba000a0a7a10 */ /* 0x000fc60007ffe0ff */
[----:B------:R-:W1:Y:S08]  /*3cb0*/  MUFU.TANH R6, R6 ;  /* 0x0000000600067308 */ /* 0x000e700000002400 */
[----:B------:R-:W1:Y:S08]  /*3cc0*/  MUFU.TANH R5, R5 ;  /* 0x0000000500057308 */ /* 0x000e700000002400 */
[----:B------:R-:W1:Y:S08]  /*3cd0*/  MUFU.TANH R34, R34 ;  /* 0x0000002200227308 */ /* 0x000e700000002400 */
[----:B------:R-:W1:Y:S08]  /*3ce0*/  MUFU.TANH R20, R20 ;  /* 0x0000001400147308 */ /* 0x000e700000002400 */
[----:B------:R-:W1:Y:S08]  /*3cf0*/  MUFU.TANH R7, R7 ;  /* 0x0000000700077308 */ /* 0x000e700000002400 */
[----:B------:R1:W1:Y:S08]  /*3d00*/  MUFU.TANH R8, R9 ;  /* 0x0000000900087308 */ /* 0x0002700000002400 */
[----:B------:R2:W2:Y:S01]  /*3d10*/  MUFU.TANH R247, R11 ;  /* 0x0000000b00f77308 */ /* 0x0004a20000002400 */
[----:B-1----:R-:W-:-:S02]  /*3d20*/  SHF.L.U32 R9, R47, 0x1, RZ ;  /* 0x000000012f097819 */ /* 0x002fc400000006ff */
[C---:B------:R-:W-:Y:S02]  /*3d30*/  IMNMX R47, R10.reuse, R46, PT ;  /* 0x0000002e0a2f7217 */ /* 0x040fe40003800200 */
[----:B------:R-:W-:Y:S02]  /*3d40*/  LOP3.LUT R36, R9, 0x6, RZ, 0xc0, !PT ;  /* 0x0000000609247812 */ /* 0x000fe400078ec0ff */
[----:B--2---:R-:W-:-:S04]  /*3d50*/  IADD3 R11, R10, 0x8, RZ ;  /* 0x000000080a0b7810 */ /* 0x004fc80007ffe0ff */
[----:B------:R-:W-:Y:S01]  /*3d60*/  IMNMX R46, R11, R46, PT ;  /* 0x0000002e0b2e7217 */ /* 0x000fe20003800200 */
[----:B------:R-:W-:Y:S06]  /*3d70*/  BAR.SYNC.DEFER_BLOCKING 0x0 ;  /* 0x0000000000007b1d */ /* 0x000fec0000010000 */
[----:B------:R-:W-:Y:S05]  /*3d80*/  @!P1 BRA `(.L_x_1577) ;  /* 0x0000060000009947 */ /* 0x000fea0003800000 */
[----:B---34-:R-:W-:Y:S05]  /*3d90*/  @!P6 BRA `(.L_x_1578) ;  /* 0x000003a00000e947 */ /* 0x018fea0003800000 */
[----:B------:R-:W1:Y:S01]  /*3da0*/  I2F.RP R24, R52 ;  /* 0x0000003400187306 */ /* 0x000e620000209400 */
[----:B------:R-:W-:Y:S02]  /*3db0*/  IADD3 R22, R68, -0x100, RZ ;  /* 0xffffff0044167810 */ /* 0x000fe40007ffe0ff */
[----:B------:R-:W-:-:S02]  /*3dc0*/  IABS R11, R68 ;  /* 0x00000044000b7213 */ /* 0x000fc40000000000 */
        /* <DEDUP_REMOVED lines=55> */
.L_x_1578:
[----:B------:R-:W-:-:S04]  /*4140*/  LEA R0, -R51, RZ, 0x8 ;  /* 0x000000ff33007211 */ /* 0x000fc800078e41ff */
[----:B------:R-:W-:Y:S02]  /*4150*/  SHF.R.S32.HI R10, RZ, 0x1f, R0 ;  /* 0x0000001fff0a7819 */ /* 0x000fe40000011400 */
.L_x_1579:
[----:B------:R-:W-:Y:S01]  /*4160*/  IADD3 R54, P0, R0, R54, RZ ;  /* 0x0000003600367210 */ /* 0x000fe20007f1e0ff */
[----:B------:R-:W-:Y:S02]  /*4170*/  IMAD.MOV.U32 R0, RZ, RZ, 0x6 ;  /* 0x00000006ff007424 */ /* 0x000fe400078e00ff */
[C---:B------:R-:W-:Y:S01]  /*4180*/  IMAD.SHL.U32 R9, R51.reuse, 0x40, RZ ;  /* 0x0000004033097824 */ /* 0x040fe200078e00ff */
[----:B------:R-:W-:Y:S01]  /*4190*/  LEA R180, P1, R54, c[0x0][0x168], 0x1 ;  /* 0x00005a0036b47a11 */ /* 0x000fe200078208ff */
[----:B------:R-:W-:Y:S01]  /*41a0*/  IMAD.X R53, R10, 0x1, R53, P0 ;  /* 0x000000010a357824 */ /* 0x000fe200000e0635 */
[----:B------:R-:W-:Y:S02]  /*41b0*/  SHF.L.U64.HI R0, R51, R0, c[0x0][0x19c] ;  /* 0x0000670033007619 */ /* 0x000fe40000010200 */
[----:B------:R-:W-:Y:S01]  /*41c0*/  IADD3 R10, P0, R9, R180, RZ ;  /* 0x000000b4090a7210 */ /* 0x000fe20007f1e0ff */
[----:B------:R-:W-:Y:S01]  /*41d0*/  IMAD.MOV.U32 R22, RZ, RZ, R180 ;  /* 0x000000ffff167224 */ /* 0x000fe200078e00b4 */
[----:B------:R-:W-:-:S02]  /*41e0*/  LEA.HI.X R181, R54, c[0x0][0x16c], R53, 0x1, P1 ;  /* 0x00005b0036b57a11 */ /* 0x000fc400008f0c35 */
[----:B------:R-:W-:Y:S02]  /*41f0*/  IADD3 R30, P1, R10, R9, RZ ;  /* 0x000000090a1e7210 */ /* 0x000fe40007f3e0ff */
[----:B------:R-:W-:Y:S01]  /*4200*/  MOV R23, R181 ;  /* 0x000000b500177202 */ /* 0x000fe20000000f00 */
[----:B------:R-:W-:Y:S01]  /*4210*/  IMAD.X R11, R0, 0x1, R181, P0 ;  /* 0x00000001000b7824 */ /* 0x000fe200000e06b5 */
[----:B------:R-:W-:-:S03]  /*4220*/  IADD3 R26, P0, R30, R9, RZ ;  /* 0x000000091e1a7210 */ /* 0x000fc60007f1e0ff */
[--C-:B------:R-:W-:Y:S01]  /*4230*/  IMAD.X R31, R11, 0x1, R0.reuse, P1 ;  /* 0x000000010b1f7824 */ /* 0x100fe200008e0600 */
[-C--:B------:R-:W-:Y:S01]  /*4240*/  IADD3 R24, P1, R26, R9.reuse, RZ ;  /* 0x000000091a187210 */ /* 0x080fe20007f3e0ff */
[----:B------:R-:W-:Y:S01]  /*4250*/  @!PT LDS RZ, [RZ] ;  /* 0x00000000fffff984 */ /* 0x000fe20000000800 */
[----:B------:R-:W-:Y:S01]  /*4260*/  @!PT LDS RZ, [RZ] ;  /* 0x00000000fffff984 */ /* 0x000fe20000000800 */
[----:B------:R-:W-:Y:S01]  /*4270*/  @!PT LDS RZ, [RZ] ;  /* 0x00000000fffff984 */ /* 0x000fe20000000800 */
[----:B------:R1:W-:Y:S02]  /*4280*/  LDGSTS.E.BYPASS.LTC128B.128 [R174+0x1000], [R22.64] ;  /* 0x0100000016ae7fae */ /* 0x0003e4000b901d4c */
[--C-:B------:R-:W-:Y:S02]  /*4290*/  IMAD.X R27, R31, 0x1, R0.reuse, P0 ;  /* 0x000000011f1b7824 */ /* 0x100fe400000e0600 */
[----:B------:R2:W-:Y:S02]  /*42a0*/  LDGSTS.E.BYPASS.LTC128B.128 [R174+0x1800], [R10.64] ;  /* 0x018000000aae7fae */ /* 0x0005e4000b901d4c */
[----:B------:R-:W-:Y:S02]  /*42b0*/  IMAD.X R25, R27, 0x1, R0, P1 ;  /* 0x000000011b197824 */ /* 0x000fe400008e0600 */
[----:B------:R3:W-:Y:S04]  /*42c0*/  LDGSTS.E.BYPASS.LTC128B.128 [R174+0x2000], [R30.64] ;  /* 0x020000001eae7fae */ /* 0x0007e8000b901d4c */
[----:B------:R4:W-:Y:S04]  /*42d0*/  LDGSTS.E.BYPASS.LTC128B.128 [R174+0x2800], [R26.64] ;  /* 0x028000001aae7fae */ /* 0x0009e8000b901d4c */
[----:B------:R4:W-:Y:S01]  /*42e0*/  LDGSTS.E.BYPASS.LTC128B.128 [R174+0x3000], [R24.64] ;  /* 0x0300000018ae7fae */ /* 0x0009e2000b901d4c */
[----:B-1----:R-:W-:-:S04]  /*42f0*/  IADD3 R22, P0, R24, R9, RZ ;  /* 0x0000000918167210 */ /* 0x002fc80007f1e0ff */
[----:B--2---:R-:W-:Y:S01]  /*4300*/  IADD3 R10, P1, R22, R9, RZ ;  /* 0x00000009160a7210 */ /* 0x004fe20007f3e0ff */
[----:B------:R-:W-:-:S03]  /*4310*/  IMAD.X R23, R25, 0x1, R0, P0 ;  /* 0x0000000119177824 */ /* 0x000fc600000e0600 */
[----:B---3--:R-:W-:Y:S02]  /*4320*/  IADD3 R30, P0, R10, R9, RZ ;  /* 0x000000090a1e7210 */ /* 0x008fe40007f1e0ff */
[----:B------:R-:W-:Y:S01]  /*4330*/  IADD3.X R11, R23, R0, RZ, P1, !PT ;  /* 0x00000000170b7210 */ /* 0x000fe20000ffe4ff */
[----:B------:R4:W-:Y:S04]  /*4340*/  LDGSTS.E.BYPASS.LTC128B.128 [R174+0x3800], [R22.64] ;  /* 0x0380000016ae7fae */ /* 0x0009e8000b901d4c */
[----:B------:R-:W-:Y:S01]  /*4350*/  IMAD.X R31, R11, 0x1, R0, P0 ;  /* 0x000000010b1f7824 */ /* 0x000fe200000e0600 */
[----:B------:R4:W-:Y:S04]  /*4360*/  LDGSTS.E.BYPASS.LTC128B.128 [R174+0x4000], [R10.64] ;  /* 0x040000000aae7fae */ /* 0x0009e8000b901d4c */
[----:B------:R4:W-:Y:S04]  /*4370*/  LDGSTS.E.BYPASS.LTC128B.128 [R174+0x4800], [R30.64] ;  /* 0x048000001eae7fae */ /* 0x0009e8000b901d4c */
[----:B------:R-:W0:Y:S02]  /*4380*/  LDGDEPBAR ;  /* 0x00000000000079af */ /* 0x000e240000000000 */
.L_x_1577:
[----:B---34-:R-:W-:Y:S02]  /*4390*/  IMAD.IADD R246, R68, 0x1, R36 ;  /* 0x0000000144f67824 */ /* 0x018fe400078e0224 */
[----:B------:R-:W-:-:S03]  /*43a0*/  IMAD.SHL.U32 R151, R151, 0x2, RZ ;  /* 0x0000000297977824 */ /* 0x000fc600078e00ff */
        /* <DEDUP_REMOVED lines=295> */
[-C--:B------:R-:W-:Y:S01]  /*5620*/  ISETP.GE.AND P0, PT, R238, R47.reuse, PT ;  /* 0x0000002fee00720c */ /* 0x080fe20003f06270 */
        /* <DEDUP_REMOVED lines=8> */
[----:B------:R-:W1:Y:S01]  /*56b0*/  MUFU.EX2 R138, R138 ;  /* 0x0000008a008a7308 */ /* 0x000e620000000800 */
        /* <DEDUP_REMOVED lines=15> */
[----:B------:R-:W2:Y:S01]  /*57b0*/  MUFU.EX2 R125, R125 ;  /* 0x0000007d007d7308 */ /* 0x000ea20000000800 */
        /* <DEDUP_REMOVED lines=86> */
[----:B------:R-:W-:Y:S01]  /*5d20*/  ISETP.GE.AND P1, PT, R97, R47, PT ;  /* 0x0000002f6100720c */ /* 0x000fe20003f26270 */
[--C-:B------:R-:W-:Y:S01]  /*5d30*/  FFMA.FTZ R78, R78, c[0x0][0x23c], -R73.reuse ;  /* 0x00008f004e4e7a23 */ /* 0x100fe20000010849 */
[----:B------:R-:W-:Y:S01]  /*5d40*/  FSEL R162, R105, -INF , !P0 ;  /* 0xff80000069a27808 */ /* 0x000fe20004000000 */
[----:B------:R-:W-:Y:S01]  /*5d50*/  FFMA.FTZ R76, R76, c[0x0][0x23c], -R73 ;  /* 0x00008f004c4c7a23 */ /* 0x000fe20000010849 */
[----:B------:R-:W-:-:S02]  /*5d60*/  FMNMX.FTZ R60, R160, R60, !PT ;  /* 0x0000003ca03c7209 */ /* 0x000fc40007810000 */
[-C--:B------:R-:W-:Y:S01]  /*5d70*/  ISETP.GE.AND P0, PT, R187, R47.reuse, PT ;  /* 0x0000002fbb00720c */ /* 0x080fe20003f06270 */
[----:B------:R4:W-:Y:S01]  /*5d80*/  MUFU.EX2 R97, R92 ;  /* 0x0000005c00617308 */ /* 0x0009e20000000800 */
[----:B------:R-:W-:Y:S01]  /*5d90*/  FSEL R187, R102, -INF , !P1 ;  /* 0xff80000066bb7808 */ /* 0x000fe20004800000 */
[--C-:B------:R-:W-:Y:S01]  /*5da0*/  FFMA.FTZ R102, R137, c[0x0][0x23c], -R73.reuse ;  /* 0x00008f0089667a23 */ /* 0x100fe20000010849 */
[----:B------:R-:W-:Y:S02]  /*5db0*/  FMNMX.FTZ R60, R162, R60, !PT ;  /* 0x0000003ca23c7209 */ /* 0x000fe40007810000 */
[-C--:B------:R-:W-:Y:S02]  /*5dc0*/  ISETP.GE.AND P1, PT, R225, R47.reuse, PT ;  /* 0x0000002fe100720c */ /* 0x080fe40003f26270 */
[----:B------:R-:W-:Y:S01]  /*5dd0*/  FSEL R192, R192, -INF , !P0 ;  /* 0xff800000c0c07808 */ /* 0x000fe20004000000 */
[----:B---3--:R-:W-:Y:S01]  /*5de0*/  FFMA.FTZ R93, R90, c[0x0][0x23c], -R73 ;  /* 0x00008f005a5d7a23 */ /* 0x008fe20000010849 */
[----:B------:R-:W-:Y:S01]  /*5df0*/  FMNMX.FTZ R60, R187, R60, !PT ;  /* 0x0000003cbb3c7209 */ /* 0x000fe20007810000 */
[----:B------:R-:W-:Y:S01]  /*5e00*/  MUFU.EX2 R103, R103 ;  /* 0x0000006700677308 */ /* 0x000fe20000000800 */
[----:B------:R-:W-:-:S02]  /*5e10*/  ISETP.GE.AND P0, PT, R224, R47, PT ;  /* 0x0000002fe000720c */ /* 0x000fc40003f06270 */
[----:B------:R-:W-:Y:S02]  /*5e20*/  FSEL R189, R189, -INF , !P1 ;  /* 0xff800000bdbd7808 */ /* 0x000fe40004800000 */
[----:B------:R-:W-:Y:S01]  /*5e30*/  FMNMX.FTZ R60, R192, R60, !PT ;  /* 0x0000003cc03c7209 */ /* 0x000fe20007810000 */
[----:B----4-:R-:W-:Y:S01]  /*5e40*/  FFMA.FTZ R92, R87, c[0x0][0x23c], -R73 ;  /* 0x00008f00575c7a23 */ /* 0x010fe20000010849 */
        /* <DEDUP_REMOVED lines=102> */
[----:B------:R-:W-:Y:S01]  /*64b0*/  ISETP.GE.AND P0, PT, R150, R47, PT ;  /* 0x0000002f9600720c */ /* 0x000fe20003f06270 */
[----:B------:R-:W-:Y:S01]  /*64c0*/  IMAD R150, R3, 0x2, R151 ;  /* 0x0000000203967824 */ /* 0x000fe200078e0297 */
[----:B------:R-:W-:Y:S01]  /*64d0*/  FSEL R85, R14, -INF , !P1 ;  /* 0xff8000000e557808 */ /* 0x000fe20004800000 */
[----:B------:R-:W-:Y:S01]  /*64e0*/  FFMA.FTZ R3, R24, c[0x0][0x23c], -R73 ;  /* 0x00008f0018037a23 */ /* 0x000fe20000010849 */
[----:B------:R-:W-:-:S02]  /*64f0*/  FMNMX.FTZ R60, R86, R60, !PT ;  /* 0x0000003c563c7209 */ /* 0x000fc40007810000 */
[-C--:B------:R-:W-:Y:S01]  /*6500*/  ISETP.GE.AND P1, PT, R84, R47.reuse, PT ;  /* 0x0000002f5400720c */ /* 0x080fe20003f26270 */
[----:B------:R-:W-:Y:S01]  /*6510*/  LDSM.16.MT88.4 R12, [R150+0x5000] ;  /* 0x00500000960c783b */ /* 0x000fe20000004200 */
        /* <DEDUP_REMOVED lines=11> */
[----:B------:R3:W-:Y:S01]  /*65d0*/  MUFU.EX2 R60, R115 ;  /* 0x00000073003c7308 */ /* 0x0007e20000000800 */
[----:B------:R-:W-:Y:S02]  /*65e0*/  FSEL R81, R5, -INF , !P1 ;  /* 0xff80000005517808 */ /* 0x000fe40004800000 */
[----:B------:R-:W-:Y:S02]  /*65f0*/  FMNMX.FTZ R2, R82, R2, !PT ;  /* 0x0000000252027209 */ /* 0x000fe40007810000 */
[----:B------:R-:W-:-:S02]  /*6600*/  ISETP.GE.AND P1, PT, R80, R47, PT ;  /* 0x0000002f5000720c */ /* 0x000fc40003f26270 */
[----:B------:R-:W-:Y:S01]  /*6610*/  FSEL R80, R7, -INF , !P0 ;  /* 0xff80000007507808 */ /* 0x000fe20004000000 */
[----:B------:R-:W-:Y:S01]  /*6620*/  MUFU.EX2 R48, R48 ;  /* 0x0000003000307308 */ /* 0x000fe20000000800 */
[----:B------:R-:W-:Y:S02]  /*6630*/  FMNMX.FTZ R2, R81, R2, !PT ;  /* 0x0000000251027209 */ /* 0x000fe40007810000 */
[----:B------:R-:W-:Y:S02]  /*6640*/  FSEL R79, R8, -INF , !P1 ;  /* 0xff800000084f7808 */ /* 0x000fe40004800000 */
[----:B------:R-:W-:Y:S02]  /*6650*/  FMNMX.FTZ R2, R80, R2, !PT ;  /* 0x0000000250027209 */ /* 0x000fe40007810000 */
[----:B-1----:R-:W-:Y:S01]  /*6660*/  F2FP.PACK_AB R21, R138, R139 ;  /* 0x0000008b8a15723e */ /* 0x002fe200000000ff */
[----:B------:R-:W-:Y:S01]  /*6670*/  FADD.FTZ R139, R139, R138 ;  /* 0x0000008a8b8b7221 */ /* 0x000fe20000010000 */
[----:B------:R-:W-:Y:S01]  /*6680*/  FMNMX.FTZ R2, R79, R2, !PT ;  /* 0x000000024f027209 */ /* 0x000fe20007810000 */
[----:B------:R-:W-:Y:S01]  /*6690*/  MUFU.EX2 R45, R45 ;  /* 0x0000002d002d7308 */ /* 0x000fe20000000800 */
[----:B--2---:R-:W-:Y:S01]  /*66a0*/  F2FP.PACK_AB R23, R125, R132 ;  /* 0x000000847d17723e */ /* 0x004fe200000000ff */
[----:B------:R-:W-:-:S02]  /*66b0*/  FADD.FTZ R139, R132, R139 ;  /* 0x0000008b848b7221 */ /* 0x000fc40000010000 */
[----:B------:R-:W1:Y:S02]  /*66c0*/  SHFL.BFLY PT, R4, R2, 0x2, 0x1f ;  /* 0x0c401f0002047f89 */ /* 0x000e6400000e0000 */
[----:B------:R-:W-:Y:S02]  /*66d0*/  FADD.FTZ R139, R125, R139 ;  /* 0x0000008b7d8b7221 */ /* 0x000fe40000010000 */
        /* <DEDUP_REMOVED lines=16> */
[--C-:B------:R-:W-:Y:S01]  /*67e0*/  FFMA.FTZ R135, R34, c[0x0][0x23c], -R74.reuse ;  /* 0x00008f0022877a23 */ /* 0x100fe2000001084a */
[----:B------:R-:W-:Y:S01]  /*67f0*/  MUFU.EX2 R113, R113 ;  /* 0x0000007100717308 */ /* 0x000fe20000000800 */
[--C-:B------:R-:W-:Y:S01]  /*6800*/  FFMA.FTZ R134, R20, c[0x0][0x23c], -R74.reuse ;  /* 0x00008f0014867a23 */ /* 0x100fe2000001084a */
[----:B------:R-:W2:Y:S01]  /*6810*/  LDSM.16.MT88.4 R32, [R151+0x5400] ;  /* 0x005400009720783b */ /* 0x000ea20000004200 */
[--C-:B------:R-:W-:Y:S02]  /*6820*/  FFMA.FTZ R131, R19, c[0x0][0x23c], -R74.reuse ;  /* 0x00008f0013837a23 */ /* 0x100fe4000001084a */
[--C-:B------:R-:W-:Y:S02]  /*6830*/  FFMA.FTZ R128, R18, c[0x0][0x23c], -R74.reuse ;  /* 0x00008f0012807a23 */ /* 0x100fe4000001084a */
[--C-:B------:R-:W-:Y:S01]  /*6840*/  FFMA.FTZ R127, R11, c[0x0][0x23c], -R74.reuse ;  /* 0x00008f000b7f7a23 */ /* 0x100fe2000001084a */
[----:B------:R-:W-:Y:S01]  /*6850*/  MUFU.EX2 R135, R135 ;  /* 0x0000008700877308 */ /* 0x000fe20000000800 */
[----:B------:R-:W-:-:S02]  /*6860*/  FFMA.FTZ R121, R10, c[0x0][0x23c], -R74 ;  /* 0x00008f000a797a23 */ /* 0x000fc4000001084a */
[--C-:B------:R-:W-:Y:S02]  /*6870*/  FFMA.FTZ R114, R9, c[0x0][0x23c], -R74.reuse ;  /* 0x00008f0009727a23 */ /* 0x100fe4000001084a */
[--C-:B---3--:R-:W-:Y:S02]  /*6880*/  FFMA.FTZ R115, R17, c[0x0][0x23c], -R74.reuse ;  /* 0x00008f0011737a23 */ /* 0x108fe4000001084a */
[----:B------:R-:W3:Y:S01]  /*6890*/  LDSM.16.MT88.4 R16, [R150+0x5400] ;  /* 0x005400009610783b */ /* 0x000ee20000004200 */
[----:B------:R-:W4:Y:S01]  /*68a0*/  MUFU.EX2 R134, R134 ;  /* 0x0000008600867308 */ /* 0x000f220000000800 */
[--C-:B------:R-:W-:Y:S02]  /*68b0*/  FFMA.FTZ R120, R28, c[0x0][0x23c], -R74.reuse ;  /* 0x00008f001c787a23 */ /* 0x100fe4000001084a */
[----:B------:R-:W5:Y:S01]  /*68c0*/  LDSM.16.MT88.4 R28, [R151+0x5800] ;  /* 0x00580000971c783b */ /* 0x000f620000004200 */
[--C-:B------:R-:W-:Y:S02]  /*68d0*/  FFMA.FTZ R119, R200, c[0x0][0x23c], -R74.reuse ;  /* 0x00008f00c8777a23 */ /* 0x100fe4000001084a */
[----:B------:R-:W-:-:S02]  /*68e0*/  FFMA.FTZ R118, R199, c[0x0][0x23c], -R74 ;  /* 0x00008f00c7767a23 */ /* 0x000fc4000001084a */
[----:B------:R-:W-:Y:S01]  /*68f0*/  MUFU.EX2 R131, R131 ;  /* 0x0000008300837308 */ /* 0x000fe20000000800 */
[--C-:B------:R-:W-:Y:S02]  /*6900*/  FFMA.FTZ R123, R198, c[0x0][0x23c], -R74.reuse ;  /* 0x00008f00c67b7a23 */ /* 0x100fe4000001084a */
[--C-:B------:R-:W-:Y:S02]  /*6910*/  FFMA.FTZ R137, R197, c[0x0][0x23c], -R74.reuse ;  /* 0x00008f00c5897a23 */ /* 0x100fe4000001084a */
[--C-:B------:R-:W-:Y:S02]  /*6920*/  FFMA.FTZ R130, R196, c[0x0][0x23c], -R74.reuse ;  /* 0x00008f00c4827a23 */ /* 0x100fe4000001084a */
[--C-:B------:R-:W-:Y:S01]  /*6930*/  FFMA.FTZ R133, R133, c[0x0][0x23c], -R74.reuse ;  /* 0x00008f0085857a23 */ /* 0x100fe2000001084a */
[----:B------:R-:W1:Y:S01]  /*6940*/  MUFU.EX2 R128, R128 ;  /* 0x0000008000807308 */ /* 0x000e620000000800 */
[----:B----4-:R-:W-:Y:S01]  /*6950*/  F2FP.PACK_AB R20, R134, R135 ;  /* 0x000000878614723e */ /* 0x010fe200000000ff */
        /* <DEDUP_REMOVED lines=8> */
[----:B-1----:R-:W-:Y:S01]  /*69e0*/  F2FP.PACK_AB R22, R128, R131 ;  /* 0x000000838016723e */ /* 0x002fe200000000ff */
        /* <DEDUP_REMOVED lines=9> */
[--C-:B------:R-:W-:Y:S01]  /*6a80*/  FFMA.FTZ R192, R192, c[0x0][0x23c], -R74.reuse ;  /* 0x00008f00c0c07a23 */ /* 0x100fe2000001084a */
[----:B------:R-:W-:Y:S01]  /*6a90*/  HMMA.16816.F32 R4, R20, R6, RZ ;  /* 0x000000061404723c */ /* 0x000fe200000018ff */
[--C-:B------:R-:W-:Y:S01]  /*6aa0*/  FFMA.FTZ R189, R189, c[0x0][0x23c], -R74.reuse ;  /* 0x00008f00bdbd7a23 */ /* 0x100fe2000001084a */
[----:B------:R-:W4:Y:S01]  /*6ab0*/  MUFU.EX2 R115, R115 ;  /* 0x0000007300737308 */ /* 0x000f220000000800 */
        /* <DEDUP_REMOVED lines=10> */
[----:B-1----:R-:W-:Y:S01]  /*6b60*/  F2FP.PACK_AB R12, R121, R127 ;  /* 0x0000007f790c723e */ /* 0x002fe200000000ff */
[----:B------:R-:W1:Y:S01]  /*6b70*/  MUFU.EX2 R119, R119 ;  /* 0x0000007700777308 */ /* 0x000e620000000800 */
[----:B------:R-:W-:-:S02]  /*6b80*/  FFMA.FTZ R171, R171, c[0x0][0x23c], -R74 ;  /* 0x00008f00abab7a23 */ /* 0x000fc4000001084a */
[--C-:B------:R-:W-:Y:S02]  /*6b90*/  FFMA.FTZ R158, R158, c[0x0][0x23c], -R74.reuse ;  /* 0x00008f009e9e7a23 */ /* 0x100fe4000001084a */
[----:B------:R-:W-:Y:S01]  /*6ba0*/  F2FP.PACK_AB R15, R111, R116 ;  /* 0x000000746f0f723e */ /* 0x000fe200000000ff */
[--C-:B------:R-:W-:Y:S01]  /*6bb0*/  FFMA.FTZ R156, R156, c[0x0][0x23c], -R74.reuse ;  /* 0x00008f009c9c7a23 */ /* 0x100fe2000001084a */
[----:B----4-:R-:W-:Y:S01]  /*6bc0*/  F2FP.PACK_AB R14, R115, R114 ;  /* 0x00000072730e723e */ /* 0x010fe200000000ff */
[----:B------:R-:W-:Y:S01]  /*6bd0*/  MUFU.EX2 R118, R118 ;  /* 0x0000007600767308 */ /* 0x000fe20000000800 */
[--C-:B------:R-:W-:Y:S02]  /*6be0*/  FFMA.FTZ R196, R153, c[0x0][0x23c], -R74.reuse ;  /* 0x00008f0099c47a23 */ /* 0x100fe4000001084a */
[----:B------:R-:W-:Y:S02]  /*6bf0*/  FFMA.FTZ R153, R147, c[0x0][0x23c], -R73 ;  /* 0x00008f0093997a23 */ /* 0x000fe40000010849 */
[--C-:B------:R-:W-:Y:S01]  /*6c00*/  FFMA.FTZ R147, R148, c[0x0][0x23c], -R74.reuse ;  /* 0x00008f0094937a23 */ /* 0x100fe2000001084a */
[----:B--2---:R-:W-:Y:S01]  /*6c10*/  HMMA.16816.F32 R8, R12, R32, R8 ;  /* 0x000000200c08723c */ /* 0x004fe20000001808 */
[--C-:B------:R-:W-:Y:S01]  /*6c20*/  FFMA.FTZ R143, R143, c[0x0][0x23c], -R74.reuse ;  /* 0x00008f008f8f7a23 */ /* 0x100fe2000001084a */
[----:B------:R-:W2:Y:S01]  /*6c30*/  MUFU.EX2 R123, R123 ;  /* 0x0000007b007b7308 */ /* 0x000ea20000000800 */
[----:B------:R-:W-:-:S02]  /*6c40*/  FFMA.FTZ R141, R141, c[0x0][0x23c], -R74 ;  /* 0x00008f008d8d7a23 */ /* 0x000fc4000001084a */
[----:B------:R-:W-:Y:S02]  /*6c50*/  FADD.FTZ R134, R135, R134 ;  /* 0x0000008687867221 */ /* 0x000fe40000010000 */
[----:B------:R-:W-:Y:S01]  /*6c60*/  FFMA.FTZ R140, R140, c[0x0][0x23c], -R74 ;  /* 0x00008f008c8c7a23 */ /* 0x000fe2000001084a */
[C---:B------:R-:W-:Y:S01]  /*6c70*/  HMMA.16816.F32 R4, R12.reuse, R34, R4 ;  /* 0x000000220c04723c */ /* 0x040fe20000001804 */
[----:B------:R-:W4:Y:S01]  /*6c80*/  LDSM.16.MT88.4 R32, [R150+0x5800] ;  /* 0x005800009620783b */ /* 0x000f220000004200 */
[----:B------:R-:W1:Y:S01]  /*6c90*/  MUFU.EX2 R137, R137 ;  /* 0x0000008900897308 */ /* 0x000e620000000800 */
[----:B------:R-:W-:Y:S02]  /*6ca0*/  FADD.FTZ R131, R131, R134 ;  /* 0x0000008683837221 */ /* 0x000fe40000010000 */
[----:B------:R-:W-:Y:S02]  /*6cb0*/  FADD.FTZ R124, R124, R139 ;  /* 0x0000008b7c7c7221 */ /* 0x000fe40000010000 */
[----:B------:R-:W-:Y:S01]  /*6cc0*/  FADD.FTZ R131, R128, R131 ;  /* 0x0000008380837221 */ /* 0x000fe20000010000 */
[----:B---3--:R-:W-:Y:S01]  /*6cd0*/  HMMA.16816.F32 R24, R12, R16, R24 ;  /* 0x000000100c18723c */ /* 0x008fe20000001818 */
[----:B------:R-:W-:Y:S01]  /*6ce0*/  FADD.FTZ R124, R117, R124 ;  /* 0x0000007c757c7221 */ /* 0x000fe20000010000 */
[----:B------:R-:W3:Y:S01]  /*6cf0*/  MUFU.EX2 R130, R130 ;  /* 0x0000008200827308 */ /* 0x000ee20000000800 */
[----:B------:R-:W-:-:S02]  /*6d00*/  FADD.FTZ R127, R127, R131 ;  /* 0x000000837f7f7221 */ /* 0x000fc40000010000 */
[----:B------:R-:W-:Y:S02]  /*6d10*/  FADD.FTZ R116, R116, R124 ;  /* 0x0000007c74747221 */ /* 0x000fe40000010000 */
[----:B------:R-:W-:Y:S01]  /*6d20*/  FADD.FTZ R127, R121, R127 ;  /* 0x0000007f797f7221 */ /* 0x000fe20000010000 */
[----:B------:R-:W-:Y:S01]  /*6d30*/  HMMA.16816.F32 R20, R12, R18, R20 ;  /* 0x000000120c14723c */ /* 0x000fe20000001814 */
[----:B------:R-:W3:Y:S01]  /*6d40*/  LDSM.16.MT88.4 R16, [R151+0x5c00] ;  /* 0x005c00009710783b */ /* 0x000ee20000004200 */
[----:B------:R-:W-:Y:S01]  /*6d50*/  MUFU.EX2 R133, R133 ;  /* 0x0000008500857308 */ /* 0x000fe20000000800 */
[----:B------:R-:W-:Y:S02]  /*6d60*/  FADD.FTZ R127, R114, R127 ;  /* 0x0000007f727f7221 */ /* 0x000fe40000010000 */
[----:B------:R-:W-:Y:S02]  /*6d70*/  FADD.FTZ R116, R111, R116 ;  /* 0x000000746f747221 */ /* 0x000fe40000010000 */
[----:B------:R-:W-:Y:S01]  /*6d80*/  F2FP.PACK_AB R13, R108, R110 ;  /* 0x0000006e6c0d723e */ /* 0x000fe200000000ff */
[----:B------:R-:W-:Y:S01]  /*6d90*/  FADD.FTZ R115, R115, R127 ;  /* 0x0000007f73737221 */ /* 0x000fe20000010000 */
[----:B------:R-:W-:Y:S01]  /*6da0*/  F2FP.PACK_AB R15, R104, R107 ;  /* 0x0000006b680f723e */ /* 0x000fe200000000ff */
[----:B------:R-:W3:Y:S01]  /*6db0*/  MUFU.EX2 R136, R136 ;  /* 0x0000008800887308 */ /* 0x000ee20000000800 */
[----:B-1----:R-:W-:Y:S01]  /*6dc0*/  F2FP.PACK_AB R12, R119, R120 ;  /* 0x00000078770c723e */ /* 0x002fe200000000ff */
[----:B------:R-:W-:Y:S01]  /*6dd0*/  FADD.FTZ R110, R110, R116 ;  /* 0x000000746e6e7221 */ /* 0x000fe20000010000 */
[----:B--2---:R-:W-:Y:S01]  /*6de0*/  F2FP.PACK_AB R14, R123, R118 ;  /* 0x000000767b0e723e */ /* 0x004fe200000000ff */
[----:B------:R-:W-:-:S02]  /*6df0*/  FFMA.FTZ R126, R126, c[0x0][0x23c], -R74 ;  /* 0x00008f007e7e7a23 */ /* 0x000fc4000001084a */
[--C-:B------:R-:W-:Y:S02]  /*6e00*/  FFMA.FTZ R112, R112, c[0x0][0x23c], -R74.reuse ;  /* 0x00008f0070707a23 */ /* 0x100fe4000001084a */
[----:B------:R-:W-:Y:S01]  /*6e10*/  MUFU.EX2 R145, R145 ;  /* 0x0000009100917308 */ /* 0x000fe20000000800 */
[----:B------:R-:W-:Y:S01]  /*6e20*/  FFMA.FTZ R109, R109, c[0x0][0x23c], -R74 ;  /* 0x00008f006d6d7a23 */ /* 0x000fe2000001084a */
[C---:B-----5:R-:W-:Y:S01]  /*6e30*/  HMMA.16816.F32 R8, R12.reuse, R28, R8 ;  /* 0x0000001c0c08723c */ /* 0x060fe20000001808 */
[----:B------:R-:W-:Y:S02]  /*6e40*/  FADD.FTZ R115, R120, R115 ;  /* 0x0000007378737221 */ /* 0x000fe40000010000 */
[----:B------:R-:W-:Y:S02]  /*6e50*/  FADD.FTZ R110, R108, R110 ;  /* 0x0000006e6c6e7221 */ /* 0x000fe40000010000 */
[----:B------:R-:W-:Y:S01]  /*6e60*/  FADD.FTZ R119, R119, R115 ;  /* 0x0000007377777221 */ /* 0x000fe20000010000 */
[----:B------:R-:W1:Y:S01]  /*6e70*/  MUFU.EX2 R144, R144 ;  /* 0x0000009000907308 */ /* 0x000e620000000800 */
[----:B------:R-:W-:Y:S01]  /*6e80*/  FADD.FTZ R107, R107, R110 ;  /* 0x0000006e6b6b7221 */ /* 0x000fe20000010000 */
[----:B------:R-:W-:Y:S01]  /*6e90*/  HMMA.16816.F32 R4, R12, R30, R4 ;  /* 0x0000001e0c04723c */ /* 0x000fe20000001804 */
[----:B------:R-:W2:Y:S01]  /*6ea0*/  LDSM.16.MT88.4 R28, [R150+0x5c00] ;  /* 0x005c0000961c783b */ /* 0x000ea20000004200 */
[----:B------:R-:W-:-:S02]  /*6eb0*/  FADD.FTZ R119, R118, R119 ;  /* 0x0000007776777221 */ /* 0x000fc40000010000 */
[----:B------:R-:W-:Y:S02]  /*6ec0*/  FADD.FTZ R107, R104, R107 ;  /* 0x0000006b686b7221 */ /* 0x000fe40000010000 */
[----:B------:R-:W-:Y:S01]  /*6ed0*/  MUFU.EX2 R146, R146 ;  /* 0x0000009200927308 */ /* 0x000fe20000000800 */
[----:B------:R-:W-:Y:S01]  /*6ee0*/  FADD.FTZ R123, R123, R119 ;  /* 0x000000777b7b7221 */ /* 0x000fe20000010000 */
[C---:B----4-:R-:W-:Y:S01]  /*6ef0*/  HMMA.16816.F32 R24, R12.reuse, R32, R24 ;  /* 0x000000200c18723c */ /* 0x050fe20000001818 */
[----:B------:R-:W-:Y:S02]  /*6f00*/  FADD.FTZ R107, R103, R107 ;  /* 0x0000006b676b7221 */ /* 0x000fe40000010000 */
[----:B------:R-:W-:Y:S02]  /*6f10*/  FADD.FTZ R123, R137, R123 ;  /* 0x0000007b897b7221 */ /* 0x000fe40000010000 */
[--C-:B------:R-:W-:Y:S01]  /*6f20*/  FFMA.FTZ R105, R105, c[0x0][0x23c], -R74.reuse ;  /* 0x00008f0069697a23 */ /* 0x100fe2000001084a */
[----:B------:R-:W4:Y:S01]  /*6f30*/  MUFU.EX2 R149, R149 ;  /* 0x0000009500957308 */ /* 0x000f220000000800 */
[--C-:B------:R-:W-:Y:S01]  /*6f40*/  FFMA.FTZ R101, R101, c[0x0][0x23c], -R74.reuse ;  /* 0x00008f0065657a23 */ /* 0x100fe2000001084a */
[----:B------:R-:W-:Y:S01]  /*6f50*/  HMMA.16816.F32 R20, R12, R34, R20 ;  /* 0x000000220c14723c */ /* 0x000fe20000001814 */
[----:B------:R-:W5:Y:S01]  /*6f60*/  LDSM.16.MT88.4 R32, [R151+0x6000] ;  /* 0x006000009720783b */ /* 0x000f620000004200 */
[----:B------:R-:W-:-:S02]  /*6f70*/  FFMA.FTZ R95, R95, c[0x0][0x23c], -R74 ;  /* 0x00008f005f5f7a23 */ /* 0x000fc4000001084a */
[--C-:B------:R-:W-:Y:S02]  /*6f80*/  FFMA.FTZ R89, R89, c[0x0][0x23c], -R74.reuse ;  /* 0x00008f0059597a23 */ /* 0x100fe4000001084a */
[----:B------:R-:W-:Y:S01]  /*6f90*/  MUFU.EX2 R157, R157 ;  /* 0x0000009d009d7308 */ /* 0x000fe20000000800 */
[----:B------:R-:W-:Y:S01]  /*6fa0*/  F2FP.PACK_AB R13, R100, R103 ;  /* 0x00000067640d723e */ /* 0x000fe200000000ff */
[--C-:B------:R-:W-:Y:S01]  /*6fb0*/  FFMA.FTZ R88, R88, c[0x0][0x23c], -R74.reuse ;  /* 0x00008f0058587a23 */ /* 0x100fe2000001084a */
[----:B------:R-:W-:Y:S01]  /*6fc0*/  F2FP.PACK_AB R15, R97, R99 ;  /* 0x00000063610f723e */ /* 0x000fe200000000ff */
[--C-:B------:R-:W-:Y:S01]  /*6fd0*/  FFMA.FTZ R87, R87, c[0x0][0x23c], -R74.reuse ;  /* 0x00008f0057577a23 */ /* 0x100fe2000001084a */
[C---:B---3--:R-:W-:Y:S01]  /*6fe0*/  F2FP.PACK_AB R12, R130.reuse, R137 ;  /* 0x00000089820c723e */ /* 0x048fe200000000ff */
[----:B------:R-:W-:Y:S01]  /*6ff0*/  FADD.FTZ R130, R130, R123 ;  /* 0x0000007b82827221 */ /* 0x000fe20000010000 */
[----:B------:R-:W-:Y:S01]  /*7000*/  F2FP.PACK_AB R14, R136, R133 ;  /* 0x00000085880e723e */ /* 0x000fe200000000ff */
[----:B------:R-:W3:Y:S01]  /*7010*/  MUFU.EX2 R154, R154 ;  /* 0x0000009a009a7308 */ /* 0x000ee20000000800 */
[----:B------:R-:W-:-:S02]  /*7020*/  FFMA.FTZ R86, R86, c[0x0][0x23c], -R74 ;  /* 0x00008f0056567a23 */ /* 0x000fc4000001084a */
[----:B------:R-:W-:Y:S02]  /*7030*/  FADD.FTZ R130, R133, R130 ;  /* 0x0000008285827221 */ /* 0x000fe40000010000 */
[----:B------:R-:W-:Y:S01]  /*7040*/  FFMA.FTZ R85, R85, c[0x0][0x23c], -R74 ;  /* 0x00008f0055557a23 */ /* 0x000fe2000001084a */
[C---:B------:R-:W-:Y:S01]  /*7050*/  HMMA.16816.F32 R8, R12.reuse, R16, R8 ;  /* 0x000000100c08723c */ /* 0x040fe20000001808 */
[----:B------:R-:W-:Y:S01]  /*7060*/  FADD.FTZ R130, R136, R130 ;  /* 0x0000008288827221 */ /* 0x000fe20000010000 */
[----:B------:R-:W-:Y:S01]  /*7070*/  MUFU.EX2 R155, R155 ;  /* 0x0000009b009b7308 */ /* 0x000fe20000000800 */
[--C-:B------:R-:W-:Y:S01]  /*7080*/  FFMA.FTZ R84, R84, c[0x0][0x23c], -R74.reuse ;  /* 0x00008f0054547a23 */ /* 0x100fe2000001084a */
[----:B------:R-:W-:Y:S01]  /*7090*/  LDSM.16.MT88.4 R132, [R150+0x8c00] ;  /* 0x008c00009684783b */ /* 0x000fe20000004200 */
[--C-:B------:R-:W-:Y:S02]  /*70a0*/  FFMA.FTZ R83, R83, c[0x0][0x23c], -R74.reuse ;  /* 0x00008f0053537a23 */ /* 0x100fe4000001084a */
[----:B------:R-:W-:Y:S01]  /*70b0*/  FFMA.FTZ R82, R82, c[0x0][0x23c], -R74 ;  /* 0x00008f0052527a23 */ /* 0x000fe2000001084a */
[C---:B------:R-:W-:Y:S01]  /*70c0*/  HMMA.16816.F32 R4, R12.reuse, R18, R4 ;  /* 0x000000120c04723c */ /* 0x040fe20000001804 */
[----:B------:R-:W3:Y:S01]  /*70d0*/  LDSM.16.MT88.4 R16, [R150+0x6000] ;  /* 0x006000009610783b */ /* 0x000ee20000004200 */
[----:B------:R-:W1:Y:S06]  /*70e0*/  MUFU.EX2 R159, R159 ;  /* 0x0000009f009f7308 */ /* 0x000e6c0000000800 */
[C---:B--2---:R-:W-:Y:S02]  /*70f0*/  HMMA.16816.F32 R24, R12.reuse, R28, R24 ;  /* 0x0000001c0c18723c */ /* 0x044fe40000001818 */
[----:B------:R-:W2:Y:S06]  /*7100*/  MUFU.EX2 R183, R183 ;  /* 0x000000b700b77308 */ /* 0x000eac0000000800 */
[----:B------:R-:W-:Y:S01]  /*7110*/  HMMA.16816.F32 R20, R12, R30, R20 ;  /* 0x0000001e0c14723c */ /* 0x000fe20000001814 */
[----:B------:R-:W2:Y:S01]  /*7120*/  LDSM.16.MT88.4 R28, [R151+0x6400] ;  /* 0x00640000971c783b */ /* 0x000ea20000004200 */
[----:B------:R-:W2:Y:S05]  /*7130*/  MUFU.EX2 R160, R160 ;  /* 0x000000a000a07308 */ /* 0x000eaa0000000800 */
[----:B------:R-:W-:-:S02]  /*7140*/  F2FP.PACK_AB R13, R93, R96 ;  /* 0x000000605d0d723e */ /* 0x000fc400000000ff */
[----:B------:R-:W-:Y:S01]  /*7150*/  F2FP.PACK_AB R15, R91, R92 ;  /* 0x0000005c5b0f723e */ /* 0x000fe200000000ff */
[----:B------:R-:W-:Y:S01]  /*7160*/  MUFU.EX2 R162, R162 ;  /* 0x000000a200a27308 */ /* 0x000fe20000000800 */
[----:B-1----:R-:W-:Y:S01]  /*7170*/  F2FP.PACK_AB R12, R144, R145 ;  /* 0x00000091900c723e */ /* 0x002fe200000000ff */
[----:B------:R-:W-:Y:S01]  /*7180*/  FADD.FTZ R145, R145, R130 ;  /* 0x0000008291917221 */ /* 0x000fe20000010000 */
[----:B----4-:R-:W-:-:S03]  /*7190*/  F2FP.PACK_AB R14, R149, R146 ;  /* 0x00000092950e723e */ /* 0x010fc600000000ff */
[----:B------:R-:W-:Y:S02]  /*71a0*/  FADD.FTZ R145, R144, R145 ;  /* 0x0000009190917221 */ /* 0x000fe40000010000 */
[----:B------:R-:W1:Y:S02]  /*71b0*/  MUFU.EX2 R187, R187 ;  /* 0x000000bb00bb7308 */ /* 0x000e640000000800 */
[----:B-----5:R-:W-:Y:S01]  /*71c0*/  HMMA.16816.F32 R8, R12, R32, R8 ;  /* 0x000000200c08723c */ /* 0x020fe20000001808 */
[----:B------:R-:W-:-:S04]  /*71d0*/  FADD.FTZ R146, R146, R145 ;  /* 0x0000009192927221 */ /* 0x000fc80000010000 */
[----:B------:R-:W-:Y:S01]  /*71e0*/  FADD.FTZ R146, R149, R146 ;  /* 0x0000009295927221 */ /* 0x000fe20000010000 */
[----:B------:R-:W4:Y:S02]  /*71f0*/  MUFU.EX2 R192, R192 ;  /* 0x000000c000c07308 */ /* 0x000f240000000800 */
[C---:B------:R-:W-:Y:S01]  /*7200*/  HMMA.16816.F32 R4, R12.reuse, R34, R4 ;  /* 0x000000220c04723c */ /* 0x040fe20000001804 */
[----:B------:R-:W5:Y:S05]  /*7210*/  LDSM.16.MT88.4 R32, [R150+0x6400] ;  /* 0x006400009620783b */ /* 0x000f6a0000004200 */
[----:B------:R-:W1:Y:S02]  /*7220*/  MUFU.EX2 R189, R189 ;  /* 0x000000bd00bd7308 */ /* 0x000e640000000800 */
[C---:B---3--:R-:W-:Y:S06]  /*7230*/  HMMA.16816.F32 R24, R12.reuse, R16, R24 ;  /* 0x000000100c18723c */ /* 0x048fec0000001818 */
[----:B------:R-:W-:Y:S02]  /*7240*/  MUFU.EX2 R193, R193 ;  /* 0x000000c100c17308 */ /* 0x000fe40000000800 */
[----:B------:R-:W-:Y:S01]  /*7250*/  HMMA.16816.F32 R20, R12, R18, R20 ;  /* 0x000000120c14723c */ /* 0x000fe20000001814 */
[----:B------:R-:W3:Y:S05]  /*7260*/  LDSM.16.MT88.4 R16, [R151+0x6800] ;  /* 0x006800009710783b */ /* 0x000eea0000004200 */
        /* <DEDUP_REMOVED lines=8> */
[----:B--2---:R-:W-:Y:S01]  /*72f0*/  HMMA.16816.F32 R8, R12, R28, R8 ;  /* 0x0000001c0c08723c */ /* 0x004fe20000001808 */
[----:B------:R-:W-:Y:S01]  /*7300*/  FADD.FTZ R157, R155, R157 ;  /* 0x0000009d9b9d7221 */ /* 0x000fe20000010000 */
[----:B------:R-:W2:Y:S03]  /*7310*/  MUFU.EX2 R190, R190 ;  /* 0x000000be00be7308 */ /* 0x000ea60000000800 */
[----:B------:R-:W-:-:S03]  /*7320*/  FADD.FTZ R159, R159, R157 ;  /* 0x0000009d9f9f7221 */ /* 0x000fc60000010000 */
[----:B------:R-:W-:Y:S01]  /*7330*/  HMMA.16816.F32 R4, R12, R30, R4 ;  /* 0x0000001e0c04723c */ /* 0x000fe20000001804 */
[----:B------:R-:W2:Y:S01]  /*7340*/  LDSM.16.MT88.4 R28, [R150+0x6800] ;  /* 0x00680000961c783b */ /* 0x000ea20000004200 */
[----:B------:R-:W1:Y:S01]  /*7350*/  MUFU.EX2 R188, R188 ;  /* 0x000000bc00bc7308 */ /* 0x000e620000000800 */
[----:B------:R-:W-:-:S05]  /*7360*/  FADD.FTZ R159, R183, R159 ;  /* 0x0000009fb79f7221 */ /* 0x000fca0000010000 */
[C---:B-----5:R-:W-:Y:S02]  /*7370*/  HMMA.16816.F32 R24, R12.reuse, R32, R24 ;  /* 0x000000200c18723c */ /* 0x060fe40000001818 */
[----:B------:R-:W5:Y:S06]  /*7380*/  MUFU.EX2 R186, R186 ;  /* 0x000000ba00ba7308 */ /* 0x000f6c0000000800 */
[----:B------:R-:W-:Y:S01]  /*7390*/  HMMA.16816.F32 R20, R12, R34, R20 ;  /* 0x000000220c14723c */ /* 0x000fe20000001814 */
[----:B------:R-:W5:Y:S01]  /*73a0*/  LDSM.16.MT88.4 R32, [R151+0x6c00] ;  /* 0x006c00009720783b */ /* 0x000f620000004200 */
[----:B------:R-:W2:Y:S05]  /*73b0*/  MUFU.EX2 R171, R171 ;  /* 0x000000ab00ab7308 */ /* 0x000eaa0000000800 */
[----:B------:R-:W-:-:S02]  /*73c0*/  F2FP.PACK_AB R13, R67, R68 ;  /* 0x00000044430d723e */ /* 0x000fc400000000ff */
[----:B------:R-:W-:Y:S01]  /*73d0*/  F2FP.PACK_AB R15, R65, R66 ;  /* 0x00000042410f723e */ /* 0x000fe200000000ff */
[----:B------:R-:W2:Y:S01]  /*73e0*/  MUFU.EX2 R158, R158 ;  /* 0x0000009e009e7308 */ /* 0x000ea20000000800 */
[C---:B------:R-:W-:Y:S01]  /*73f0*/  F2FP.PACK_AB R12, R160.reuse, R183 ;  /* 0x000000b7a00c723e */ /* 0x040fe200000000ff */
[----:B------:R-:W-:Y:S01]  /*7400*/  FADD.FTZ R160, R160, R159 ;  /* 0x0000009fa0a07221 */ /* 0x000fe20000010000 */
[----:B-1----:R-:W-:-:S03]  /*7410*/  F2FP.PACK_AB R14, R187, R162 ;  /* 0x000000a2bb0e723e */ /* 0x002fc600000000ff */
[----:B------:R-:W-:Y:S02]  /*7420*/  FADD.FTZ R160, R162, R160 ;  /* 0x000000a0a2a07221 */ /* 0x000fe40000010000 */
[----:B------:R-:W1:Y:S02]  /*7430*/  MUFU.EX2 R156, R156 ;  /* 0x0000009c009c7308 */ /* 0x000e640000000800 */
        /* <DEDUP_REMOVED lines=8> */
[C---:B--2---:R-:W-:Y:S06]  /*74c0*/  HMMA.16816.F32 R24, R12.reuse, R28, R24 ;  /* 0x0000001c0c18723c */ /* 0x044fec0000001818 */
[----:B------:R-:W2:Y:S02]  /*74d0*/  MUFU.EX2 R143, R143 ;  /* 0x0000008f008f7308 */ /* 0x000ea40000000800 */
[----:B------:R-:W-:Y:S01]  /*74e0*/  HMMA.16816.F32 R20, R12, R30, R20 ;  /* 0x0000001e0c14723c */ /* 0x000fe20000001814 */
[----:B------:R-:W1:Y:S05]  /*74f0*/  LDSM.16.MT88.4 R28, [R151+0x7000] ;  /* 0x00700000971c783b */ /* 0x000e6a0000004200 */
[----:B------:R-:W-:Y:S01]  /*7500*/  MUFU.EX2 R141, R141 ;  /* 0x0000008d008d7308 */ /* 0x000fe20000000800 */
[----:B------:R-:W-:-:S02]  /*7510*/  F2FP.PACK_AB R13, R63, R64 ;  /* 0x000000403f0d723e */ /* 0x000fc400000000ff */
[----:B------:R-:W-:Y:S02]  /*7520*/  F2FP.PACK_AB R15, R61, R62 ;  /* 0x0000003e3d0f723e */ /* 0x000fe400000000ff */
[----:B------:R-:W-:Y:S02]  /*7530*/  F2FP.PACK_AB R12, R189, R192 ;  /* 0x000000c0bd0c723e */ /* 0x000fe400000000ff */
[C---:B------:R-:W-:Y:S01]  /*7540*/  F2FP.PACK_AB R14, R194.reuse, R193 ;  /* 0x000000c1c20e723e */ /* 0x040fe200000000ff */
[----:B------:R-:W1:Y:S01]  /*7550*/  MUFU.EX2 R138, R140 ;  /* 0x0000008c008a7308 */ /* 0x000e620000000800 */
[----:B------:R-:W-:Y:S02]  /*7560*/  FADD.FTZ R193, R193, R187 ;  /* 0x000000bbc1c17221 */ /* 0x000fe40000010000 */
[----:B------:R-:W-:Y:S02]  /*7570*/  FFMA.FTZ R187, R75, c[0x0][0x23c], -R73 ;  /* 0x00008f004bbb7a23 */ /* 0x000fe40000010849 */
[----:B------:R-:W-:Y:S01]  /*7580*/  FADD.FTZ R193, R194, R193 ;  /* 0x000000c1c2c17221 */ /* 0x000fe20000010000 */
[----:B-----5:R-:W-:Y:S02]  /*7590*/  HMMA.16816.F32 R8, R12, R32, R8 ;  /* 0x000000200c08723c */ /* 0x020fe40000001808 */
[----:B------:R-:W-:Y:S01]  /*75a0*/  MUFU.EX2 R111, R112 ;  /* 0x00000070006f7308 */ /* 0x000fe20000000800 */
[----:B------:R-:W-:-:S05]  /*75b0*/  FADD.FTZ R193, R195, R193 ;  /* 0x000000c1c3c17221 */ /* 0x000fca0000010000 */
[C---:B------:R-:W-:Y:S01]  /*75c0*/  HMMA.16816.F32 R4, R12.reuse, R34, R4 ;  /* 0x000000220c04723c */ /* 0x040fe20000001804 */
[----:B------:R-:W5:Y:S01]  /*75d0*/  LDSM.16.MT88.4 R32, [R150+0x7000] ;  /* 0x007000009620783b */ /* 0x000f620000004200 */
[----:B------:R-:W-:Y:S06]  /*75e0*/  MUFU.EX2 R108, R109 ;  /* 0x0000006d006c7308 */ /* 0x000fec0000000800 */
[C---:B----4-:R-:W-:Y:S02]  /*75f0*/  HMMA.16816.F32 R24, R12.reuse, R16, R24 ;  /* 0x000000100c18723c */ /* 0x050fe40000001818 */
[----:B------:R-:W-:Y:S05]  /*7600*/  MUFU.EX2 R142, R142 ;  /* 0x0000008e008e7308 */ /* 0x000fea0000000800 */
[----:B------:R-:W-:Y:S01]  /*7610*/  F2FP.PACK_AB R17, R59, R60 ;  /* 0x0000003c3b11723e */ /* 0x000fe200000000ff */
[----:B------:R-:W-:Y:S01]  /*7620*/  HMMA.16816.F32 R20, R12, R18, R20 ;  /* 0x000000120c14723c */ /* 0x000fe20000001814 */
[C---:B------:R-:W-:Y:S01]  /*7630*/  F2FP.PACK_AB R16, R190.reuse, R195 ;  /* 0x000000c3be10723e */ /* 0x040fe200000000ff */
[----:B------:R-:W4:Y:S01]  /*7640*/  LDSM.16.MT88.4 R12, [R151+0x7400] ;  /* 0x00740000970c783b */ /* 0x000f220000004200 */
[----:B------:R-:W-:Y:S01]  /*7650*/  MUFU.EX2 R103, R105 ;  /* 0x0000006900677308 */ /* 0x000fe20000000800 */
[----:B------:R-:W-:-:S03]  /*7660*/  FADD.FTZ R190, R190, R193 ;  /* 0x000000c1bebe7221 */ /* 0x000fc60000010000 */
[----:B------:R-:W-:Y:S01]  /*7670*/  F2FP.PACK_AB R19, R57, R58 ;  /* 0x0000003a3913723e */ /* 0x000fe200000000ff */
[----:B------:R-:W-:Y:S01]  /*7680*/  FADD.FTZ R190, R188, R190 ;  /* 0x000000bebcbe7221 */ /* 0x000fe20000010000 */
[C---:B------:R-:W-:Y:S01]  /*7690*/  F2FP.PACK_AB R18, R186.reuse, R188 ;  /* 0x000000bcba12723e */ /* 0x040fe200000000ff */
[----:B------:R-:W-:Y:S01]  /*76a0*/  FFMA.FTZ R188, R79, c[0x0][0x23c], -R74 ;  /* 0x00008f004fbc7a23 */ /* 0x000fe2000001084a */
[----:B------:R-:W-:Y:S01]  /*76b0*/  MUFU.EX2 R152, R152 ;  /* 0x0000009800987308 */ /* 0x000fe20000000800 */
[----:B------:R-:W-:-:S04]  /*76c0*/  FADD.FTZ R186, R186, R190 ;  /* 0x000000bebaba7221 */ /* 0x000fc80000010000 */
[C---:B-1----:R-:W-:Y:S01]  /*76d0*/  HMMA.16816.F32 R8, R16.reuse, R28, R8 ;  /* 0x0000001c1008723c */ /* 0x042fe20000001808 */
[----:B------:R-:W-:Y:S02]  /*76e0*/  FADD.FTZ R186, R171, R186 ;  /* 0x000000baabba7221 */ /* 0x000fe40000010000 */
[----:B------:R-:W-:Y:S05]  /*76f0*/  MUFU.EX2 R161, R161 ;  /* 0x000000a100a17308 */ /* 0x000fea0000000800 */
[C---:B------:R-:W-:Y:S01]  /*7700*/  HMMA.16816.F32 R4, R16.reuse, R30, R4 ;  /* 0x0000001e1004723c */ /* 0x040fe20000001804 */
[----:B------:R-:W1:Y:S02]  /*7710*/  LDSM.16.MT88.4 R28, [R150+0x7400] ;  /* 0x00740000961c783b */ /* 0x000e640000004200 */
[----:B------:R-:W-:Y:S05]  /*7720*/  MUFU.EX2 R191, R191 ;  /* 0x000000bf00bf7308 */ /* 0x000fea0000000800 */
[C---:B-----5:R-:W-:Y:S03]  /*7730*/  HMMA.16816.F32 R24, R16.reuse, R32, R24 ;  /* 0x000000201018723c */ /* 0x060fe60000001818 */
[----:B------:R-:W-:Y:S04]  /*7740*/  MUFU.EX2 R163, R163 ;  /* 0x000000a300a37308 */ /* 0x000fe80000000800 */
[----:B------:R-:W-:Y:S01]  /*7750*/  F2FP.PACK_AB R33, R55, R56 ;  /* 0x000000383721723e */ /* 0x000fe200000000ff */
[----:B------:R-:W-:Y:S01]  /*7760*/  HMMA.16816.F32 R20, R16, R34, R20 ;  /* 0x000000221014723c */ /* 0x000fe20000001814 */
[----:B------:R-:W5:Y:S01]  /*7770*/  LDSM.16.MT88.4 R16, [R151+0x7800] ;  /* 0x007800009710783b */ /* 0x000f620000004200 */
[C---:B------:R-:W-:Y:S01]  /*7780*/  F2FP.PACK_AB R32, R158.reuse, R171 ;  /* 0x000000ab9e20723e */ /* 0x040fe200000000ff */
[----:B------:R-:W-:Y:S01]  /*7790*/  FADD.FTZ R158, R158, R186 ;  /* 0x000000ba9e9e7221 */ /* 0x000fe20000010000 */
[----:B------:R-:W-:Y:S03]  /*77a0*/  MUFU.EX2 R153, R153 ;  /* 0x0000009900997308 */ /* 0x000fe60000000800 */
[----:B------:R-:W-:Y:S01]  /*77b0*/  F2FP.PACK_AB R35, R49, R50 ;  /* 0x000000323123723e */ /* 0x000fe200000000ff */
[----:B------:R-:W-:Y:S01]  /*77c0*/  FADD.FTZ R158, R156, R158 ;  /* 0x0000009e9c9e7221 */ /* 0x000fe20000010000 */
[----:B---3--:R-:W-:-:S03]  /*77d0*/  F2FP.PACK_AB R34, R196, R156 ;  /* 0x0000009cc422723e */ /* 0x008fc600000000ff */
[----:B------:R-:W-:Y:S01]  /*77e0*/  FADD.FTZ R196, R196, R158 ;  /* 0x0000009ec4c47221 */ /* 0x000fe20000010000 */
[----:B------:R-:W-:Y:S03]  /*77f0*/  MUFU.EX2 R125, R129 ;  /* 0x00000081007d7308 */ /* 0x000fe60000000800 */
[----:B----4-:R-:W-:Y:S01]  /*7800*/  HMMA.16816.F32 R8, R32, R12, R8 ;  /* 0x0000000c2008723c */ /* 0x010fe20000001808 */
[----:B------:R-:W-:-:S04]  /*7810*/  FADD.FTZ R196, R147, R196 ;  /* 0x000000c493c47221 */ /* 0x000fc80000010000 */
[----:B--2---:R-:W-:Y:S01]  /*7820*/  FADD.FTZ R196, R143, R196 ;  /* 0x000000c48fc47221 */ /* 0x004fe20000010000 */
[----:B------:R-:W-:Y:S02]  /*7830*/  MUFU.EX2 R106, R106 ;  /* 0x0000006a006a7308 */ /* 0x000fe40000000800 */
[C---:B------:R-:W-:Y:S01]  /*7840*/  HMMA.16816.F32 R4, R32.reuse, R14, R4 ;  /* 0x0000000e2004723c */ /* 0x040fe20000001804 */
[----:B------:R-:W2:Y:S05]  /*7850*/  LDSM.16.MT88.4 R12, [R150+0x7800] ;  /* 0x00780000960c783b */ /* 0x000eaa0000004200 */
[----:B------:R-:W-:Y:S02]  /*7860*/  MUFU.EX2 R187, R187 ;  /* 0x000000bb00bb7308 */ /* 0x000fe40000000800 */
[C---:B-1----:R-:W-:Y:S06]  /*7870*/  HMMA.16816.F32 R24, R32.reuse, R28, R24 ;  /* 0x0000001c2018723c */ /* 0x042fec0000001818 */
[----:B------:R-:W-:Y:S02]  /*7880*/  MUFU.EX2 R188, R188 ;  /* 0x000000bc00bc7308 */ /* 0x000fe40000000800 */
[----:B------:R-:W-:Y:S07]  /*7890*/  HMMA.16816.F32 R28, R32, R30, R20 ;  /* 0x0000001e201c723c */ /* 0x000fee0000001814 */
[----:B------:R-:W-:Y:S01]  /*78a0*/  FFMA.FTZ R20, R122, c[0x0][0x23c], -R74 ;  /* 0x00008f007a147a23 */ /* 0x000fe2000001084a */
[----:B------:R-:W-:Y:S01]  /*78b0*/  F2FP.PACK_AB R33, R45, R48 ;  /* 0x000000302d21723e */ /* 0x000fe200000000ff */
[----:B------:R-:W1:Y:S01]  /*78c0*/  MUFU.EX2 R122, R126 ;  /* 0x0000007e007a7308 */ /* 0x000e620000000800 */
[----:B------:R-:W-:-:S02]  /*78d0*/  F2FP.PACK_AB R35, R43, R44 ;  /* 0x0000002c2b23723e */ /* 0x000fc400000000ff */
[----:B------:R-:W-:Y:S02]  /*78e0*/  F2FP.PACK_AB R32, R143, R147 ;  /* 0x000000938f20723e */ /* 0x000fe400000000ff */
[C---:B------:R-:W-:Y:S01]  /*78f0*/  F2FP.PACK_AB R34, R138.reuse, R141 ;  /* 0x0000008d8a22723e */ /* 0x040fe200000000ff */
[----:B------:R-:W-:Y:S02]  /*7900*/  FADD.FTZ R141, R141, R196 ;  /* 0x000000c48d8d7221 */ /* 0x000fe40000010000 */
[----:B------:R3:W4:Y:S02]  /*7910*/  MUFU.EX2 R117, R20 ;  /* 0x0000001400757308 */ /* 0x0007240000000800 */
[----:B------:R-:W-:Y:S02]  /*7920*/  FADD.FTZ R141, R138, R141 ;  /* 0x0000008d8a8d7221 */ /* 0x000fe40000010000 */
[----:B-----5:R-:W-:Y:S02]  /*7930*/  HMMA.16816.F32 R8, R32, R16, R8 ;  /* 0x000000102008723c */ /* 0x020fe40000001808 */
[----:B-1----:R-:W-:-:S06]  /*7940*/  FADD.FTZ R141, R122, R141 ;  /* 0x0000008d7a8d7221 */ /* 0x002fcc0000010000 */
[C---:B------:R-:W-:Y:S01]  /*7950*/  HMMA.16816.F32 R4, R32.reuse, R18, R4 ;  /* 0x000000122004723c */ /* 0x040fe20000001804 */
[----:B------:R-:W1:Y:S04]  /*7960*/  LDSM.16.MT88.4 R16, [R150+0x7c00] ;  /* 0x007c00009610783b */ /* 0x000e680000004200 */
[----:B---3--:R-:W3:Y:S03]  /*7970*/  LDSM.16.MT88.4 R20, [R151+0x7c00] ;  /* 0x007c00009714783b */ /* 0x008ee60000004200 */
[C---:B--2---:R-:W-:Y:S07]  /*7980*/  HMMA.16816.F32 R24, R32.reuse, R12, R24 ;  /* 0x0000000c2018723c */ /* 0x044fee0000001818 */
[----:B------:R-:W-:Y:S01]  /*7990*/  F2FP.PACK_AB R13, R41, R42 ;  /* 0x0000002a290d723e */ /* 0x000fe200000000ff */
[----:B------:R-:W-:Y:S01]  /*79a0*/  HMMA.16816.F32 R28, R32, R14, R28 ;  /* 0x0000000e201c723c */ /* 0x000fe2000000181c */
[C---:B----4-:R-:W-:Y:S01]  /*79b0*/  F2FP.PACK_AB R12, R117.reuse, R122 ;  /* 0x0000007a750c723e */ /* 0x050fe200000000ff */
[----:B------:R-:W-:-:S04]  /*79c0*/  FADD.FTZ R117, R117, R141 ;  /* 0x0000008d75757221 */ /* 0x000fc80000010000 */
[----:B------:R-:W-:Y:S01]  /*79d0*/  FADD.FTZ R117, R111, R117 ;  /* 0x000000756f757221 */ /* 0x000fe20000010000 */
[----:B------:R-:W-:Y:S01]  /*79e0*/  F2FP.PACK_AB R15, R39, R40 ;  /* 0x00000028270f723e */ /* 0x000fe200000000ff */
[----:B------:R-:W-:Y:S01]  /*79f0*/  FADD.FTZ R32, R100, R107 ;  /* 0x0000006b64207221 */ /* 0x000fe20000010000 */
[C---:B------:R-:W-:Y:S01]  /*7a00*/  F2FP.PACK_AB R14, R108.reuse, R111 ;  /* 0x0000006f6c0e723e */ /* 0x040fe200000000ff */
[----:B------:R-:W-:Y:S02]  /*7a10*/  FADD.FTZ R108, R108, R117 ;  /* 0x000000756c6c7221 */ /* 0x000fe40000010000 */
[----:B------:R-:W-:Y:S02]  /*7a20*/  FADD.FTZ R32, R99, R32 ;  /* 0x0000002063207221 */ /* 0x000fe40000010000 */
[----:B------:R-:W2:Y:S01]  /*7a30*/  MUFU.EX2 R99, R101 ;  /* 0x0000006500637308 */ /* 0x000ea20000000800 */
[----:B------:R-:W-:Y:S01]  /*7a40*/  FADD.FTZ R108, R103, R108 ;  /* 0x0000006c676c7221 */ /* 0x000fe20000010000 */
[C---:B-1----:R-:W-:Y:S08]  /*7a50*/  HMMA.16816.F32 R24, R12.reuse, R16, R24 ;  /* 0x000000100c18723c */ /* 0x042ff00000001818 */
[C---:B---3--:R-:W-:Y:S07]  /*7a60*/  HMMA.16816.F32 R8, R12.reuse, R20, R8 ;  /* 0x000000140c08723c */ /* 0x048fee0000001808 */
[----:B------:R-:W-:Y:S01]  /*7a70*/  FADD.FTZ R20, R97, R32 ;  /* 0x0000002061147221 */ /* 0x000fe20000010000 */
[----:B------:R-:W-:Y:S01]  /*7a80*/  HMMA.16816.F32 R4, R12, R22, R4 ;  /* 0x000000160c04723c */ /* 0x000fe20000001804 */
[----:B------:R-:W1:Y:S01]  /*7a90*/  LDSM.16.MT88.4 R32, [R151+0x8000] ;  /* 0x008000009720783b */ /* 0x000e620000004200 */
[----:B------:R-:W-:-:S02]  /*7aa0*/  FFMA.FTZ R97, R98, c[0x0][0x23c], -R74 ;  /* 0x00008f0062617a23 */ /* 0x000fc4000001084a */
[----:B------:R-:W-:Y:S02]  /*7ab0*/  FADD.FTZ R96, R96, R20 ;  /* 0x0000001460607221 */ /* 0x000fe40000010000 */
[----:B------:R-:W3:Y:S02]  /*7ac0*/  LDSM.16.MT88.4 R20, [R150+0x8000] ;  /* 0x008000009614783b */ /* 0x000ee40000004200 */
[----:B------:R-:W-:Y:S01]  /*7ad0*/  FADD.FTZ R96, R93, R96 ;  /* 0x000000605d607221 */ /* 0x000fe20000010000 */
[----:B------:R-:W-:Y:S01]  /*7ae0*/  MUFU.EX2 R97, R97 ;  /* 0x0000006100617308 */ /* 0x000fe20000000800 */
[----:B------:R-:W-:Y:S02]  /*7af0*/  HMMA.16816.F32 R28, R12, R18, R28 ;  /* 0x000000120c1c723c */ /* 0x000fe4000000181c */
[----:B------:R-:W-:-:S04]  /*7b00*/  FADD.FTZ R92, R92, R96 ;  /* 0x000000605c5c7221 */ /* 0x000fc80000010000 */
[----:B------:R-:W-:Y:S01]  /*7b10*/  FADD.FTZ R92, R91, R92 ;  /* 0x0000005c5b5c7221 */ /* 0x000fe20000010000 */
[----:B------:R-:W4:Y:S01]  /*7b20*/  MUFU.EX2 R93, R95 ;  /* 0x0000005f005d7308 */ /* 0x000f220000000800 */
[----:B------:R-:W-:Y:S02]  /*7b30*/  F2FP.PACK_AB R13, R102, R3 ;  /* 0x00000003660d723e */ /* 0x000fe400000000ff */
[----:B------:R-:W-:Y:S01]  /*7b40*/  FADD.FTZ R16, R72, R92 ;  /* 0x0000005c48107221 */ /* 0x000fe20000010000 */
[----:B------:R-:W-:Y:S02]  /*7b50*/  F2FP.PACK_AB R15, R142, R113 ;  /* 0x000000718e0f723e */ /* 0x000fe400000000ff */
[----:B--2---:R-:W-:Y:S01]  /*7b60*/  F2FP.PACK_AB R12, R99, R103 ;  /* 0x00000067630c723e */ /* 0x004fe200000000ff */
[----:B------:R-:W-:Y:S01]  /*7b70*/  FADD.FTZ R16, R71, R16 ;  /* 0x0000001047107221 */ /* 0x000fe20000010000 */
[----:B------:R-:W-:Y:S01]  /*7b80*/  MUFU.EX2 R91, R94 ;  /* 0x0000005e005b7308 */ /* 0x000fe20000000800 */
[----:B------:R-:W-:-:S02]  /*7b90*/  FADD.FTZ R99, R99, R108 ;  /* 0x0000006c63637221 */ /* 0x000fc40000010000 */
[----:B------:R-:W-:Y:S02]  /*7ba0*/  FADD.FTZ R16, R70, R16 ;  /* 0x0000001046107221 */ /* 0x000fe40000010000 */
[----:B------:R-:W-:Y:S02]  /*7bb0*/  FFMA.FTZ R70, R90, c[0x0][0x23c], -R74 ;  /* 0x00008f005a467a23 */ /* 0x000fe4000001084a */
[----:B------:R-:W-:Y:S01]  /*7bc0*/  FADD.FTZ R69, R69, R16 ;  /* 0x0000001045457221 */ /* 0x000fe20000010000 */
[----:B----4-:R-:W-:Y:S01]  /*7bd0*/  F2FP.PACK_AB R14, R93, R97 ;  /* 0x000000615d0e723e */ /* 0x010fe200000000ff */
[----:B------:R-:W2:Y:S01]  /*7be0*/  LDSM.16.MT88.4 R16, [R151+0x8400] ;  /* 0x008400009710783b */ /* 0x000ea20000004200 */
[----:B------:R-:W-:Y:S01]  /*7bf0*/  FADD.FTZ R99, R97, R99 ;  /* 0x0000006361637221 */ /* 0x000fe20000010000 */
[----:B------:R-:W-:Y:S01]  /*7c00*/  MUFU.EX2 R70, R70 ;  /* 0x0000004600467308 */ /* 0x000fe20000000800 */
[----:B------:R-:W-:Y:S02]  /*7c10*/  FADD.FTZ R69, R68, R69 ;  /* 0x0000004544457221 */ /* 0x000fe40000010000 */
[----:B------:R-:W-:Y:S01]  /*7c20*/  FADD.FTZ R99, R93, R99 ;  /* 0x000000635d637221 */ /* 0x000fe20000010000 */
[C---:B-1----:R-:W-:Y:S04]  /*7c30*/  HMMA.16816.F32 R8, R12.reuse, R32, R8 ;  /* 0x000000200c08723c */ /* 0x042fe80000001808 */
[----:B------:R-:W1:Y:S03]  /*7c40*/  MUFU.EX2 R68, R89 ;  /* 0x0000005900447308 */ /* 0x000e660000000800 */
[----:B------:R-:W-:Y:S01]  /*7c50*/  FADD.FTZ R32, R67, R69 ;  /* 0x0000004543207221 */ /* 0x000fe20000010000 */
[C---:B---3--:R-:W-:Y:S03]  /*7c60*/  HMMA.16816.F32 R24, R12.reuse, R20, R24 ;  /* 0x000000140c18723c */ /* 0x048fe60000001818 */
[----:B------:R-:W-:Y:S01]  /*7c70*/  FADD.FTZ R32, R66, R32 ;  /* 0x0000002042207221 */ /* 0x000fe20000010000 */
[----:B------:R-:W-:Y:S03]  /*7c80*/  MUFU.EX2 R71, R78 ;  /* 0x0000004e00477308 */ /* 0x000fe60000000800 */
[----:B------:R-:W-:Y:S01]  /*7c90*/  FADD.FTZ R32, R65, R32 ;  /* 0x0000002041207221 */ /* 0x000fe20000010000 */
[C---:B------:R-:W-:Y:S03]  /*7ca0*/  HMMA.16816.F32 R4, R12.reuse, R34, R4 ;  /* 0x000000220c04723c */ /* 0x040fe60000001804 */
[----:B------:R-:W-:Y:S01]  /*7cb0*/  FADD.FTZ R32, R64, R32 ;  /* 0x0000002040207221 */ /* 0x000fe20000010000 */
[----:B------:R-:W-:Y:S03]  /*7cc0*/  MUFU.EX2 R66, R88 ;  /* 0x0000005800427308 */ /* 0x000fe60000000800 */
[----:B------:R-:W-:Y:S01]  /*7cd0*/  FADD.FTZ R20, R63, R32 ;  /* 0x000000203f147221 */ /* 0x000fe20000010000 */
[----:B------:R-:W-:Y:S01]  /*7ce0*/  HMMA.16816.F32 R28, R12, R22, R28 ;  /* 0x000000160c1c723c */ /* 0x000fe2000000181c */
[----:B------:R-:W3:Y:S01]  /*7cf0*/  LDSM.16.MT88.4 R32, [R150+0x8400] ;  /* 0x008400009620783b */ /* 0x000ee20000004200 */
[----:B------:R-:W-:-:S02]  /*7d00*/  FFMA.FTZ R63, R77, c[0x0][0x23c], -R73 ;  /* 0x00008f004d3f7a23 */ /* 0x000fc40000010849 */
[----:B------:R-:W-:Y:S01]  /*7d10*/  FADD.FTZ R62, R62, R20 ;  /* 0x000000143e3e7221 */ /* 0x000fe20000010000 */
[----:B------:R-:W4:Y:S02]  /*7d20*/  MUFU.EX2 R64, R87 ;  /* 0x0000005700407308 */ /* 0x000f240000000800 */
[----:B------:R-:W-:Y:S01]  /*7d30*/  F2FP.PACK_AB R13, R161, R152 ;  /* 0x00000098a10d723e */ /* 0x000fe200000000ff */
[----:B------:R-:W-:Y:S01]  /*7d40*/  FADD.FTZ R62, R61, R62 ;  /* 0x0000003e3d3e7221 */ /* 0x000fe20000010000 */
[----:B------:R-:W-:Y:S02]  /*7d50*/  F2FP.PACK_AB R15, R163, R191 ;  /* 0x000000bfa30f723e */ /* 0x000fe400000000ff */
[----:B-1----:R-:W-:Y:S01]  /*7d60*/  F2FP.PACK_AB R12, R68, R70 ;  /* 0x00000046440c723e */ /* 0x002fe200000000ff */
[----:B------:R-:W-:Y:S01]  /*7d70*/  FADD.FTZ R20, R60, R62 ;  /* 0x0000003e3c147221 */ /* 0x000fe20000010000 */
[----:B------:R-:W-:Y:S01]  /*7d80*/  MUFU.EX2 R61, R86 ;  /* 0x00000056003d7308 */ /* 0x000fe20000000800 */
[----:B------:R-:W-:-:S02]  /*7d90*/  FADD.FTZ R70, R70, R99 ;  /* 0x0000006346467221 */ /* 0x000fc40000010000 */
[----:B------:R-:W-:Y:S02]  /*7da0*/  FADD.FTZ R20, R59, R20 ;  /* 0x000000143b147221 */ /* 0x000fe40000010000 */
[----:B------:R-:W-:Y:S02]  /*7db0*/  FADD.FTZ R70, R68, R70 ;  /* 0x0000004644467221 */ /* 0x000fe40000010000 */
[----:B------:R-:W-:Y:S01]  /*7dc0*/  FADD.FTZ R58, R58, R20 ;  /* 0x000000143a3a7221 */ /* 0x000fe20000010000 */
[----:B----4-:R-:W-:Y:S01]  /*7dd0*/  F2FP.PACK_AB R14, R64, R66 ;  /* 0x00000042400e723e */ /* 0x010fe200000000ff */
[----:B------:R-:W1:Y:S01]  /*7de0*/  LDSM.16.MT88.4 R20, [R151+0x8800] ;  /* 0x008800009714783b */ /* 0x000e620000004200 */
[----:B------:R-:W4:Y:S01]  /*7df0*/  MUFU.EX2 R59, R85 ;  /* 0x00000055003b7308 */ /* 0x000f220000000800 */
[----:B------:R-:W-:Y:S02]  /*7e00*/  FADD.FTZ R58, R57, R58 ;  /* 0x0000003a393a7221 */ /* 0x000fe40000010000 */
[----:B------:R-:W-:-:S02]  /*7e10*/  FADD.FTZ R66, R66, R70 ;  /* 0x0000004642427221 */ /* 0x000fc40000010000 */
[----:B------:R-:W-:Y:S01]  /*7e20*/  FADD.FTZ R56, R56, R58 ;  /* 0x0000003a38387221 */ /* 0x000fe20000010000 */
[----:B--2---:R-:W-:Y:S01]  /*7e30*/  HMMA.16816.F32 R8, R12, R16, R8 ;  /* 0x000000100c08723c */ /* 0x004fe20000001808 */
[----:B------:R-:W-:Y:S01]  /*7e40*/  FADD.FTZ R66, R64, R66 ;  /* 0x0000004240427221 */ /* 0x000fe20000010000 */
[----:B------:R-:W-:Y:S01]  /*7e50*/  MUFU.EX2 R57, R84 ;  /* 0x0000005400397308 */ /* 0x000fe20000000800 */
[----:B------:R-:W-:-:S04]  /*7e60*/  FADD.FTZ R56, R55, R56 ;  /* 0x0000003837387221 */ /* 0x000fc80000010000 */
[----:B------:R-:W-:Y:S01]  /*7e70*/  FADD.FTZ R50, R50, R56 ;  /* 0x0000003832327221 */ /* 0x000fe20000010000 */
[----:B------:R-:W-:Y:S01]  /*7e80*/  HMMA.16816.F32 R4, R12, R18, R4 ;  /* 0x000000120c04723c */ /* 0x000fe20000001804 */
[----:B------:R-:W2:Y:S01]  /*7e90*/  LDSM.16.MT88.4 R16, [R150+0x8800] ;  /* 0x008800009610783b */ /* 0x000ea20000004200 */
[----:B------:R-:W5:Y:S01]  /*7ea0*/  MUFU.EX2 R55, R83 ;  /* 0x0000005300377308 */ /* 0x000f620000000800 */
[----:B------:R-:W-:-:S04]  /*7eb0*/  FADD.FTZ R50, R49, R50 ;  /* 0x0000003231327221 */ /* 0x000fc80000010000 */
[----:B------:R-:W-:Y:S01]  /*7ec0*/  FADD.FTZ R48, R48, R50 ;  /* 0x0000003230307221 */ /* 0x000fe20000010000 */
[----:B---3--:R-:W-:Y:S02]  /*7ed0*/  HMMA.16816.F32 R24, R12, R32, R24 ;  /* 0x000000200c18723c */ /* 0x008fe40000001818 */
[----:B------:R-:W-:Y:S01]  /*7ee0*/  MUFU.EX2 R63, R63 ;  /* 0x0000003f003f7308 */ /* 0x000fe20000000800 */
[----:B------:R-:W-:-:S04]  /*7ef0*/  FADD.FTZ R48, R45, R48 ;  /* 0x000000302d307221 */ /* 0x000fc80000010000 */
[----:B------:R-:W-:Y:S01]  /*7f00*/  FADD.FTZ R48, R44, R48 ;  /* 0x000000302c307221 */ /* 0x000fe20000010000 */
[----:B------:R-:W-:Y:S01]  /*7f10*/  HMMA.16816.F32 R28, R12, R34, R28 ;  /* 0x000000220c1c723c */ /* 0x000fe2000000181c */
[----:B------:R-:W3:Y:S01]  /*7f20*/  LDSM.16.MT88.4 R32, [R151+0x8c00] ;  /* 0x008c00009720783b */ /* 0x000ee20000004200 */
[----:B------:R-:W1:Y:S01]  /*7f30*/  MUFU.EX2 R44, R82 ;  /* 0x00000052002c7308 */ /* 0x000e620000000800 */
[----:B------:R-:W-:-:S04]  /*7f40*/  FADD.FTZ R43, R43, R48 ;  /* 0x000000302b2b7221 */ /* 0x000fc80000010000 */
[----:B------:R-:W-:Y:S01]  /*7f50*/  FADD.FTZ R43, R42, R43 ;  /* 0x0000002b2a2b7221 */ /* 0x000fe20000010000 */
[----:B------:R-:W-:Y:S02]  /*7f60*/  F2FP.PACK_AB R13, R125, R153 ;  /* 0x000000997d0d723e */ /* 0x000fe400000000ff */
[----:B------:R-:W-:Y:S01]  /*7f70*/  F2FP.PACK_AB R15, R91, R106 ;  /* 0x0000006a5b0f723e */ /* 0x000fe200000000ff */
[----:B------:R-:W-:Y:S01]  /*7f80*/  FADD.FTZ R43, R41, R43 ;  /* 0x0000002b292b7221 */ /* 0x000fe20000010000 */
[----:B----4-:R-:W-:Y:S01]  /*7f90*/  F2FP.PACK_AB R12, R59, R61 ;  /* 0x0000003d3b0c723e */ /* 0x010fe200000000ff */
[----:B------:R-:W-:Y:S01]  /*7fa0*/  FADD.FTZ R61, R61, R66 ;  /* 0x000000423d3d7221 */ /* 0x000fe20000010000 */
[----:B-----5:R-:W-:Y:S01]  /*7fb0*/  F2FP.PACK_AB R14, R55, R57 ;  /* 0x00000039370e723e */ /* 0x020fe200000000ff */
[----:B------:R-:W-:Y:S01]  /*7fc0*/  FADD.FTZ R40, R40, R43 ;  /* 0x0000002b28287221 */ /* 0x000fe20000010000 */
[----:B------:R-:W-:Y:S01]  /*7fd0*/  MUFU.EX2 R49, R76 ;  /* 0x0000004c00317308 */ /* 0x000fe20000000800 */
[----:B------:R-:W-:-:S02]  /*7fe0*/  FADD.FTZ R61, R59, R61 ;  /* 0x0000003d3b3d7221 */ /* 0x000fc40000010000 */
[----:B------:R-:W-:Y:S02]  /*7ff0*/  FADD.FTZ R40, R39, R40 ;  /* 0x0000002827287221 */ /* 0x000fe40000010000 */
[C---:B-1----:R-:W-:Y:S01]  /*8000*/  HMMA.16816.F32 R8, R12.reuse, R20, R8 ;  /* 0x000000140c08723c */ /* 0x042fe20000001808 */
[----:B------:R-:W-:Y:S02]  /*8010*/  FADD.FTZ R57, R57, R61 ;  /* 0x0000003d39397221 */ /* 0x000fe40000010000 */
[----:B------:R-:W-:Y:S02]  /*8020*/  FADD.FTZ R3, R3, R40 ;  /* 0x0000002803037221 */ /* 0x000fe40000010000 */
[----:B------:R-:W-:Y:S02]  /*8030*/  FADD.FTZ R57, R55, R57 ;  /* 0x0000003937397221 */ /* 0x000fe40000010000 */
[----:B------:R-:W-:Y:S01]  /*8040*/  FADD.FTZ R3, R102, R3 ;  /* 0x0000000366037221 */ /* 0x000fe20000010000 */
[----:B--2---:R-:W-:Y:S01]  /*8050*/  HMMA.16816.F32 R24, R12, R16, R24 ;  /* 0x000000100c18723c */ /* 0x004fe20000001818 */
[----:B------:R-:W-:-:S02]  /*8060*/  FFMA.FTZ R20, R81, c[0x0][0x23c], -R74 ;  /* 0x00008f0051147a23 */ /* 0x000fc4000001084a */
[----:B------:R-:W-:Y:S02]  /*8070*/  FADD.FTZ R113, R113, R3 ;  /* 0x0000000371717221 */ /* 0x000fe40000010000 */
[----:B------:R-:W-:Y:S02]  /*8080*/  FFMA.FTZ R21, R80, c[0x0][0x23c], -R74 ;  /* 0x00008f0050157a23 */ /* 0x000fe4000001084a */
[----:B------:R-:W-:Y:S01]  /*8090*/  FADD.FTZ R113, R142, R113 ;  /* 0x000000718e717221 */ /* 0x000fe20000010000 */
[----:B------:R-:W1:Y:S01]  /*80a0*/  MUFU.EX2 R20, R20 ;  /* 0x0000001400147308 */ /* 0x000e620000000800 */
[----:B------:R-:W-:Y:S01]  /*80b0*/  HMMA.16816.F32 R4, R12, R22, R4 ;  /* 0x000000160c04723c */ /* 0x000fe20000001804 */
[----:B------:R-:W-:Y:S02]  /*80c0*/  FADD.FTZ R57, R44, R57 ;  /* 0x000000392c397221 */ /* 0x000fe40000010000 */
[----:B------:R-:W-:-:S04]  /*80d0*/  FADD.FTZ R152, R152, R113 ;  /* 0x0000007198987221 */ /* 0x000fc80000010000 */
[----:B------:R-:W-:Y:S01]  /*80e0*/  FADD.FTZ R152, R161, R152 ;  /* 0x00000098a1987221 */ /* 0x000fe20000010000 */
[----:B------:R-:W2:Y:S01]  /*80f0*/  MUFU.EX2 R21, R21 ;  /* 0x0000001500157308 */ /* 0x000ea20000000800 */
[----:B------:R-:W-:Y:S02]  /*8100*/  HMMA.16816.F32 R28, R12, R18, R28 ;  /* 0x000000120c1c723c */ /* 0x000fe4000000181c */
[----:B------:R-:W-:-:S04]  /*8110*/  FADD.FTZ R191, R191, R152 ;  /* 0x00000098bfbf7221 */ /* 0x000fc80000010000 */
[----:B------:R-:W-:Y:S01]  /*8120*/  FADD.FTZ R191, R163, R191 ;  /* 0x000000bfa3bf7221 */ /* 0x000fe20000010000 */
[----:B------:R-:W-:Y:S01]  /*8130*/  F2FP.PACK_AB R13, R63, R71 ;  /* 0x000000473f0d723e */ /* 0x000fe200000000ff */
[C---:B-1----:R-:W-:Y:S01]  /*8140*/  FADD.FTZ R57, R20.reuse, R57 ;  /* 0x0000003914397221 */ /* 0x042fe20000010000 */
[----:B------:R-:W-:Y:S01]  /*8150*/  F2FP.PACK_AB R15, R187, R49 ;  /* 0x00000031bb0f723e */ /* 0x000fe200000000ff */
[----:B------:R-:W-:Y:S01]  /*8160*/  FADD.FTZ R153, R153, R191 ;  /* 0x000000bf99997221 */ /* 0x000fe20000010000 */
[----:B------:R-:W-:-:S03]  /*8170*/  F2FP.PACK_AB R12, R20, R44 ;  /* 0x0000002c140c723e */ /* 0x000fc600000000ff */
[----:B------:R-:W-:Y:S01]  /*8180*/  FADD.FTZ R153, R125, R153 ;  /* 0x000000997d997221 */ /* 0x000fe20000010000 */
[----:B--2---:R-:W-:Y:S01]  /*8190*/  F2FP.PACK_AB R14, R188, R21 ;  /* 0x00000015bc0e723e */ /* 0x004fe200000000ff */
[----:B------:R-:W-:Y:S02]  /*81a0*/  FADD.FTZ R57, R21, R57 ;  /* 0x0000003915397221 */ /* 0x000fe40000010000 */
[----:B------:R-:W-:Y:S02]  /*81b0*/  FADD.FTZ R106, R106, R153 ;  /* 0x000000996a6a7221 */ /* 0x000fe40000010000 */
[----:B------:R-:W-:Y:S02]  /*81c0*/  FADD.FTZ R188, R188, R57 ;  /* 0x00000039bcbc7221 */ /* 0x000fe40000010000 */
[----:B------:R-:W-:Y:S01]  /*81d0*/  FADD.FTZ R106, R91, R106 ;  /* 0x0000006a5b6a7221 */ /* 0x000fe20000010000 */
[----:B------:R-:W-:Y:S03]  /*81e0*/  HMMA.16816.F32 R136, R12, R132, R24 ;  /* 0x000000840c88723c */ /* 0x000fe60000001818 */
[----:B------:R-:W-:-:S04]  /*81f0*/  FADD.FTZ R106, R71, R106 ;  /* 0x0000006a476a7221 */ /* 0x000fc80000010000 */
[----:B------:R-:W-:Y:S01]  /*8200*/  FADD.FTZ R106, R63, R106 ;  /* 0x0000006a3f6a7221 */ /* 0x000fe20000010000 */
[----:B---3--:R-:W-:Y:S03]  /*8210*/  HMMA.16816.F32 R144, R12, R32, R8 ;  /* 0x000000200c90723c */ /* 0x008fe60000001808 */
[----:B------:R-:W-:-:S04]  /*8220*/  FADD.FTZ R106, R49, R106 ;  /* 0x0000006a316a7221 */ /* 0x000fc80000010000 */
[----:B------:R-:W-:Y:S01]  /*8230*/  FADD.FTZ R187, R187, R106 ;  /* 0x0000006abbbb7221 */ /* 0x000fe20000010000 */
        /* <DEDUP_REMOVED lines=66> */
.L_x_1581:
[----:B------:R-:W-:-:S04]  /*8660*/  LEA R5, -R38, RZ, 0x8 ;  /* 0x000000ff26057211 */ /* 0x000fc800078e41ff */
[----:B------:R-:W-:Y:S02]  /*8670*/  SHF.R.S32.HI R4, RZ, 0x1f, R5 ;  /* 0x0000001fff047819 */ /* 0x000fe40000011405 */
.L_x_1582:
[C---:B------:R-:W-:Y:S01]  /*8680*/  LEA R170, P0, R5.reuse, R170, 0x1 ;  /* 0x000000aa05aa7211 */ /* 0x040fe200078008ff */
[C---:B------:R-:W-:Y:S02]  /*8690*/  IMAD.SHL.U32 R3, R38.reuse, 0x40, RZ ;  /* 0x0000004026037824 */ /* 0x040fe400078e00ff */
[----:B------:R-:W-:Y:S01]  /*86a0*/  IMAD.MOV.U32 R55, RZ, RZ, 0x6 ;  /* 0x00000006ff377424 */ /* 0x000fe200078e00ff */
[----:B------:R-:W-:Y:S01]  /*86b0*/  LEA.HI.X R169, R5, R169, R4, 0x1, P0 ;  /* 0x000000a905a97211 */ /* 0x000fe200000f0c04 */
[----:B------:R-:W-:Y:S01]  /*86c0*/  IMAD.MOV.U32 R6, RZ, RZ, R170 ;  /* 0x000000ffff067224 */ /* 0x000fe200078e00aa */
        /* <DEDUP_REMOVED lines=11> */
[----:B------:R-:W-:Y:S01]  /*8780*/  IADD3 R8, P1, R10, R3, RZ ;  /* 0x000000030a087210 */ /* 0x000fe20007f3e0ff */
[----:B------:R2:W-:Y:S02]  /*8790*/  LDGSTS.E.BYPASS.LTC128B.128 [R174+0x5800], [R4.64] ;  /* 0x0580000004ae7fae */ /* 0x0005e4000b901d4c */
[--C-:B------:R-:W-:Y:S02]  /*87a0*/  IMAD.X R11, R13, 0x1, R38.reuse, P0 ;  /* 0x000000010d0b7824 */ /* 0x100fe400000e0626 */
[----:B------:R3:W-:Y:S02]  /*87b0*/  LDGSTS.E.BYPASS.LTC128B.128 [R174+0x6000], [R12.64] ;  /* 0x060000000cae7fae */ /* 0x0007e4000b901d4c */
[----:B------:R-:W-:-:S02]  /*87c0*/  IMAD.X R9, R11, 0x1, R38, P1 ;  /* 0x000000010b097824 */ /* 0x000fc400008e0626 */
[----:B------:R4:W-:Y:S04]  /*87d0*/  LDGSTS.E.BYPASS.LTC128B.128 [R174+0x6800], [R10.64] ;  /* 0x068000000aae7fae */ /* 0x0009e8000b901d4c */
[----:B------:R4:W-:Y:S01]  /*87e0*/  LDGSTS.E.BYPASS.LTC128B.128 [R174+0x7000], [R8.64] ;  /* 0x0700000008ae7fae */ /* 0x0009e2000b901d4c */
[----:B-1----:R-:W-:-:S04]  /*87f0*/  IADD3 R6, P0, R8, R3, RZ ;  /* 0x0000000308067210 */ /* 0x002fc80007f1e0ff */
[----:B--2---:R-:W-:Y:S01]  /*8800*/  IADD3 R4, P1, R6, R3, RZ ;  /* 0x0000000306047210 */ /* 0x004fe20007f3e0ff */
[----:B------:R-:W-:-:S03]  /*8810*/  IMAD.X R7, R9, 0x1, R38, P0 ;  /* 0x0000000109077824 */ /* 0x000fc600000e0626 */
[----:B---3--:R-:W-:Y:S01]  /*8820*/  IADD3 R12, P0, R4, R3, RZ ;  /* 0x00000003040c7210 */ /* 0x008fe20007f1e0ff */
[--C-:B------:R-:W-:Y:S01]  /*8830*/  IMAD.X R5, R7, 0x1, R38.reuse, P1 ;  /* 0x0000000107057824 */ /* 0x100fe200008e0626 */
[----:B------:R1:W-:Y:S03]  /*8840*/  LDGSTS.E.BYPASS.LTC128B.128 [R174+0x7800], [R6.64] ;  /* 0x0780000006ae7fae */ /* 0x0003e6000b901d4c */
[----:B------:R-:W-:Y:S01]  /*8850*/  IMAD.X R13, R5, 0x1, R38, P0 ;  /* 0x00000001050d7824 */ /* 0x000fe200000e0626 */
[----:B------:R1:W-:Y:S01]  /*8860*/  LDGSTS.E.BYPASS.LTC128B.128 [R174+0x8000], [R4.64] ;  /* 0x0800000004ae7fae */ /* 0x0003e2000b901d4c */
[----:B------:R-:W-:-:S03]  /*8870*/  ISETP.GE.AND P0, PT, R37, 0x3, PT ;  /* 0x000000032500780c */ /* 0x000fc60003f06270 */
[----:B------:R2:W-:Y:S04]  /*8880*/  LDGSTS.E.BYPASS.LTC128B.128 [R174+0x8800], [R12.64] ;  /* 0x088000000cae7fae */ /* 0x0005e8000b901d4c */
[----:B------:R-:W-:Y:S04]  /*8890*/  LDSM.16.M88.4 R20, [R165+0x1000] ;  /* 0x00100000a514783b */ /* 0x000fe80000000200 */
[----:B------:R-:W-:Y:S04]  /*88a0*/  LDSM.16.M88.4 R28, [R165+0x1400] ;  /* 0x00140000a51c783b */ /* 0x000fe80000000200 */
[----:B----4-:R-:W-:Y:S04]  /*88b0*/  LDSM.16.M88.4 R8, [R166] ;  /* 0x00000000a608783b */ /* 0x010fe80000000200 */
[----:B------:R-:W-:Y:S04]  /*88c0*/  LDSM.16.M88.4 R16, [R164] ;  /* 0x00000000a410783b */ /* 0x000fe80000000200 */
[----:B------:R-:W-:Y:S04]  /*88d0*/  LDSM.16.M88.4 R40, [R164+0x400] ;  /* 0x00040000a428783b */ /* 0x000fe80000000200 */
[----:B------:R-:W-:Y:S04]  /*88e0*/  LDSM.16.M88.4 R32, [R164+0x800] ;  /* 0x00080000a420783b */ /* 0x000fe80000000200 */
[----:B--2---:R-:W1:Y:S04]  /*88f0*/  LDSM.16.M88.4 R12, [R167] ;  /* 0x00000000a70c783b */ /* 0x004e680000000200 */
[----:B------:R-:W-:Y:S04]  /*8900*/  LDSM.16.M88.4 R56, [R164+0x1400] ;  /* 0x00140000a438783b */ /* 0x000fe80000000200 */
[----:B------:R-:W0:Y:S01]  /*8910*/  LDGDEPBAR ;  /* 0x00000000000079af */ /* 0x000e220000000000 */
[C---:B-1----:R-:W-:Y:S08]  /*8920*/  HMMA.16816.F32 R4, R12.reuse, R20, RZ ;  /* 0x000000140c04723c */ /* 0x042ff000000018ff */
[C---:B------:R-:W-:Y:S08]  /*8930*/  HMMA.16816.F32 R20, R12.reuse, R22, RZ ;  /* 0x000000160c14723c */ /* 0x040ff000000018ff */
[----:B------:R-:W-:Y:S08]  /*8940*/  HMMA.16816.F32 R24, R12, R28, RZ ;  /* 0x0000001c0c18723c */ /* 0x000ff000000018ff */
        /* <DEDUP_REMOVED lines=8> */
[----:B------:R-:W-:Y:S01]  /*89d0*/  MUFU.TANH R48, R4 ;  /* 0x0000000400307308 */ /* 0x000fe20000002400 */
[----:B------:R-:W-:Y:S02]  /*89e0*/  FMUL.FTZ R3, R6, c[0x0][0x2ec] ;  /* 0x0000bb0006037a20 */ /* 0x000fe40000410000 */
[----:B------:R-:W-:Y:S02]  /*89f0*/  FMUL.FTZ R20, R20, c[0x0][0x2ec] ;  /* 0x0000bb0014147a20 */ /* 0x000fe40000410000 */
[----:B------:R-:W-:Y:S02]  /*8a00*/  FMUL.FTZ R21, R21, c[0x0][0x2ec] ;  /* 0x0000bb0015157a20 */ /* 0x000fe40000410000 */
[----:B------:R-:W-:Y:S01]  /*8a10*/  FMUL.FTZ R22, R22, c[0x0][0x2ec] ;  /* 0x0000bb0016167a20 */ /* 0x000fe20000410000 */
[----:B------:R-:W-:Y:S01]  /*8a20*/  MUFU.TANH R39, R5 ;  /* 0x0000000500277308 */ /* 0x000fe20000002400 */
[----:B------:R-:W-:-:S02]  /*8a30*/  FMUL.FTZ R23, R23, c[0x0][0x2ec] ;  /* 0x0000bb0017177a20 */ /* 0x000fc40000410000 */
[----:B------:R-:W-:Y:S01]  /*8a40*/  HMMA.16816.F32 R28, R8, R42, R28 ;  /* 0x0000002a081c723c */ /* 0x000fe2000000181c */
[----:B------:R-:W-:Y:S04]  /*8a50*/  LDSM.16.M88.4 R40, [R164+0xc00] ;  /* 0x000c0000a428783b */ /* 0x000fe80000000200 */
[----:B------:R1:W-:Y:S04]  /*8a60*/  MUFU.TANH R109, R7 ;  /* 0x00000007006d7308 */ /* 0x0003e80000002400 */
[----:B------:R-:W-:Y:S02]  /*8a70*/  FMUL.FTZ R24, R24, c[0x0][0x2ec] ;  /* 0x0000bb0018187a20 */ /* 0x000fe40000410000 */
[----:B------:R-:W-:-:S02]  /*8a80*/  FMUL.FTZ R25, R25, c[0x0][0x2ec] ;  /* 0x0000bb0019197a20 */ /* 0x000fc40000410000 */
[----:B------:R-:W2:Y:S01]  /*8a90*/  MUFU.TANH R44, R20 ;  /* 0x00000014002c7308 */ /* 0x000ea20000002400 */
[----:B------:R-:W-:Y:S02]  /*8aa0*/  FMUL.FTZ R26, R26, c[0x0][0x2ec] ;  /* 0x0000bb001a1a7a20 */ /* 0x000fe40000410000 */
[----:B------:R-:W-:Y:S01]  /*8ab0*/  FMUL.FTZ R27, R27, c[0x0][0x2ec] ;  /* 0x0000bb001b1b7a20 */ /* 0x000fe20000410000 */
[----:B-1----:R-:W-:Y:S04]  /*8ac0*/  HMMA.16816.F32 R4, R12, R16, RZ ;  /* 0x000000100c04723c */ /* 0x002fe800000018ff */
[----:B------:R-:W-:Y:S03]  /*8ad0*/  MUFU.TANH R38, R21 ;  /* 0x0000001500267308 */ /* 0x000fe60000002400 */
[----:B------:R-:W-:-:S02]  /*8ae0*/  FMUL.FTZ R28, R28, c[0x0][0x2ec] ;  /* 0x0000bb001c1c7a20 */ /* 0x000fc40000410000 */
[----:B------:R-:W-:Y:S02]  /*8af0*/  FMUL.FTZ R29, R29, c[0x0][0x2ec] ;  /* 0x0000bb001d1d7a20 */ /* 0x000fe40000410000 */
[----:B------:R-:W-:Y:S01]  /*8b00*/  FMUL.FTZ R30, R30, c[0x0][0x2ec] ;  /* 0x0000bb001e1e7a20 */ /* 0x000fe20000410000 */
[----:B------:R-:W-:Y:S01]  /*8b10*/  HMMA.16816.F32 R16, R12, R18, RZ ;  /* 0x000000120c10723c */ /* 0x000fe200000018ff */
[----:B------:R-:W-:Y:S01]  /*8b20*/  FMUL.FTZ R31, R31, c[0x0][0x2ec] ;  /* 0x0000bb001f1f7a20 */ /* 0x000fe20000410000 */
[----:B------:R-:W1:Y:S08]  /*8b30*/  MUFU.TANH R106, R22 ;  /* 0x00000016006a7308 */ /* 0x000e700000002400 */
[----:B------:R3:W-:Y:S02]  /*8b40*/  MUFU.TANH R118, R23 ;  /* 0x0000001700767308 */ /* 0x0007e40000002400 */
[C---:B------:R-:W-:Y:S06]  /*8b50*/  HMMA.16816.F32 R4, R8.reuse, R32, R4 ;  /* 0x000000200804723c */ /* 0x040fec0000001804 */
[----:B------:R-:W-:Y:S06]  /*8b60*/  MUFU.TANH R60, R28 ;  /* 0x0000001c003c7308 */ /* 0x000fec0000002400 */
[----:B------:R-:W-:Y:S01]  /*8b70*/  HMMA.16816.F32 R16, R8, R34, R16 ;  /* 0x000000220810723c */ /* 0x000fe20000001810 */
[----:B------:R-:W-:Y:S01]  /*8b80*/  LDSM.16.M88.4 R32, [R164+0x1000] ;  /* 0x00100000a420783b */ /* 0x000fe20000000200 */
[----:B------:R-:W-:Y:S03]  /*8b90*/  MUFU.TANH R50, R29 ;  /* 0x0000001d00327308 */ /* 0x000fe60000002400 */
[----:B---3--:R-:W3:Y:S05]  /*8ba0*/  LDSM.16.M88.4 R20, [R165+0x1c00] ;  /* 0x001c0000a514783b */ /* 0x008eea0000000200 */
[----:B------:R-:W4:Y:S02]  /*8bb0*/  MUFU.TANH R117, R30 ;  /* 0x0000001e00757308 */ /* 0x000f240000002400 */
[----:B------:R-:W-:-:S06]  /*8bc0*/  FMUL.FTZ R4, R4, c[0x0][0x2ec] ;  /* 0x0000bb0004047a20 */ /* 0x000fcc0000410000 */
[----:B------:R5:W-:Y:S01]  /*8bd0*/  MUFU.TANH R120, R31 ;  /* 0x0000001f00787308 */ /* 0x000be20000002400 */
        /* <DEDUP_REMOVED lines=10> */
[----:B------:R-:W1:Y:S08]  /*8c80*/  MUFU.TANH R129, R26 ;  /* 0x0000001a00817308 */ /* 0x000e700000002400 */
[----:B------:R3:W1:Y:S08]  /*8c90*/  MUFU.TANH R107, R27 ;  /* 0x0000001b006b7308 */ /* 0x0006700000002400 */
[----:B------:R-:W1:Y:S01]  /*8ca0*/  MUFU.TANH R62, R4 ;  /* 0x00000004003e7308 */ /* 0x000e620000002400 */
[C---:B---3--:R-:W-:Y:S07]  /*8cb0*/  HMMA.16816.F32 R24, R12.reuse, R20, RZ ;  /* 0x000000140c18723c */ /* 0x048fee00000018ff */
[----:B------:R-:W-:Y:S01]  /*8cc0*/  MUFU.TANH R61, R5 ;  /* 0x00000005003d7308 */ /* 0x000fe20000002400 */
[----:B------:R-:W-:Y:S07]  /*8cd0*/  HMMA.16816.F32 R20, R12, R22, RZ ;  /* 0x000000160c14723c */ /* 0x000fee00000018ff */
[----:B------:R-:W3:Y:S08]  /*8ce0*/  MUFU.TANH R128, R6 ;  /* 0x0000000600807308 */ /* 0x000ef00000002400 */
[----:B------:R5:W-:Y:S01]  /*8cf0*/  MUFU.TANH R125, R7 ;  /* 0x00000007007d7308 */ /* 0x000be20000002400 */
[C---:B------:R-:W-:Y:S07]  /*8d00*/  HMMA.16816.F32 R24, R8.reuse, R40, R24 ;  /* 0x000000280818723c */ /* 0x040fee0000001818 */
[----:B------:R-:W1:Y:S01]  /*8d10*/  MUFU.TANH R68, R16 ;  /* 0x0000001000447308 */ /* 0x000e620000002400 */
[----:B------:R-:W-:Y:S07]  /*8d20*/  HMMA.16816.F32 R20, R8, R42, R20 ;  /* 0x0000002a0814723c */ /* 0x000fee0000001814 */
[----:B------:R-:W-:Y:S01]  /*8d30*/  MUFU.TANH R64, R17 ;  /* 0x0000001100407308 */ /* 0x000fe20000002400 */
[----:B------:R-:W-:Y:S01]  /*8d40*/  LDSM.16.M88.4 R40, [R164+0x1800] ;  /* 0x00180000a428783b */ /* 0x000fe20000000200 */
[C---:B-----5:R-:W-:Y:S06]  /*8d50*/  HMMA.16816.F32 R4, R12.reuse, R28, RZ ;  /* 0x0000001c0c04723c */ /* 0x060fec00000018ff */
[----:B------:R-:W5:Y:S02]  /*8d60*/  MUFU.TANH R127, R18 ;  /* 0x00000012007f7308 */ /* 0x000f640000002400 */
[----:B------:R-:W-:Y:S06]  /*8d70*/  HMMA.16816.F32 R28, R12, R30, RZ ;  /* 0x0000001e0c1c723c */ /* 0x000fec00000018ff */
[----:B------:R1:W-:Y:S01]  /*8d80*/  MUFU.TANH R121, R19 ;  /* 0x0000001300797308 */ /* 0x0003e20000002400 */
        /* <DEDUP_REMOVED lines=10> */
[----:B------:R-:W-:Y:S01]  /*8e30*/  MUFU.TANH R71, R20 ;  /* 0x0000001400477308 */ /* 0x000fe20000002400 */
[----:B------:R-:W-:-:S05]  /*8e40*/  FMUL.FTZ R27, R27, c[0x0][0x2ec] ;  /* 0x0000bb001b1b7a20 */ /* 0x000fca0000410000 */
[----:B------:R-:W-:Y:S01]  /*8e50*/  HMMA.16816.F32 R28, R8, R34, R28 ;  /* 0x00000022081c723c */ /* 0x000fe2000000181c */
[----:B------:R-:W-:Y:S01]  /*8e60*/  LDSM.16.M88.4 R32, [R165+0x2c00] ;  /* 0x002c0000a520783b */ /* 0x000fe20000000200 */
[----:B------:R-:W-:Y:S08]  /*8e70*/  MUFU.TANH R70, R21 ;  /* 0x0000001500467308 */ /* 0x000ff00000002400 */
[----:B------:R-:W-:Y:S06]  /*8e80*/  MUFU.TANH R198, R22 ;  /* 0x0000001600c67308 */ /* 0x000fec0000002400 */
[----:B------:R-:W-:-:S02]  /*8e90*/  FMUL.FTZ R4, R4, c[0x0][0x2ec] ;  /* 0x0000bb0004047a20 */ /* 0x000fc40000410000 */
[----:B------:R-:W-:Y:S01]  /*8ea0*/  FMUL.FTZ R5, R5, c[0x0][0x2ec] ;  /* 0x0000bb0005057a20 */ /* 0x000fe20000410000 */
[----:B------:R1:W-:Y:S01]  /*8eb0*/  MUFU.TANH R131, R23 ;  /* 0x0000001700837308 */ /* 0x0003e20000002400 */
[----:B------:R-:W-:Y:S02]  /*8ec0*/  FMUL.FTZ R6, R6, c[0x0][0x2ec] ;  /* 0x0000bb0006067a20 */ /* 0x000fe40000410000 */
[----:B------:R-:W-:Y:S02]  /*8ed0*/  FMUL.FTZ R7, R7, c[0x0][0x2ec] ;  /* 0x0000bb0007077a20 */ /* 0x000fe40000410000 */
[----:B------:R-:W-:Y:S02]  /*8ee0*/  FMUL.FTZ R28, R28, c[0x0][0x2ec] ;  /* 0x0000bb001c1c7a20 */ /* 0x000fe40000410000 */
[----:B------:R-:W-:Y:S01]  /*8ef0*/  FMUL.FTZ R29, R29, c[0x0][0x2ec] ;  /* 0x0000bb001d1d7a20 */ /* 0x000fe20000410000 */
[----:B------:R-:W-:Y:S01]  /*8f00*/  MUFU.TANH R73, R4 ;  /* 0x0000000400497308 */ /* 0x000fe20000002400 */
[----:B------:R-:W-:-:S02]  /*8f10*/  FMUL.FTZ R30, R30, c[0x0][0x2ec] ;  /* 0x0000bb001e1e7a20 */ /* 0x000fc40000410000 */
[----:B------:R-:W-:-:S05]  /*8f20*/  FMUL.FTZ R31, R31, c[0x0][0x2ec] ;  /* 0x0000bb001f1f7a20 */ /* 0x000fca0000410000 */
[----:B------:R-:W-:Y:S01]  /*8f30*/  MUFU.TANH R72, R5 ;  /* 0x0000000500487308 */ /* 0x000fe20000002400 */
[----:B-1----:R-:W1:Y:S07]  /*8f40*/  LDSM.16.M88.4 R20, [R165+0x2800] ;  /* 0x00280000a514783b */ /* 0x002e6e0000000200 */
[----:B------:R-:W-:Y:S08]  /*8f50*/  MUFU.TANH R197, R6 ;  /* 0x0000000600c57308 */ /* 0x000ff00000002400 */
[----:B------:R2:W-:Y:S08]  /*8f60*/  MUFU.TANH R195, R7 ;  /* 0x0000000700c37308 */ /* 0x0005f00000002400 */
[----:B------:R-:W-:Y:S01]  /*8f70*/  MUFU.TANH R66, R25 ;  /* 0x0000001900427308 */ /* 0x000fe20000002400 */
[----:B--2---:R-:W-:Y:S07]  /*8f80*/  HMMA.16816.F32 R4, R12, R18, RZ ;  /* 0x000000120c04723c */ /* 0x004fee00000018ff */
[----:B------:R-:W2:Y:S08]  /*8f90*/  MUFU.TANH R200, R26 ;  /* 0x0000001a00c87308 */ /* 0x000eb00000002400 */
[----:B------:R1:W1:Y:S08]  /*8fa0*/  MUFU.TANH R199, R27 ;  /* 0x0000001b00c77308 */ /* 0x0002700000002400 */
[----:B------:R-:W2:Y:S01]  /*8fb0*/  MUFU.TANH R76, R28 ;  /* 0x0000001c004c7308 */ /* 0x000ea20000002400 */
[----:B------:R-:W-:Y:S07]  /*8fc0*/  HMMA.16816.F32 R4, R8, R58, R4 ;  /* 0x0000003a0804723c */ /* 0x000fee0000001804 */
[----:B------:R-:W-:Y:S01]  /*8fd0*/  MUFU.TANH R75, R29 ;  /* 0x0000001d004b7308 */ /* 0x000fe20000002400 */
[C---:B-1----:R-:W-:Y:S07]  /*8fe0*/  HMMA.16816.F32 R24, R12.reuse, R16, RZ ;  /* 0x000000100c18723c */ /* 0x042fee00000018ff */
[----:B------:R-:W1:Y:S01]  /*8ff0*/  MUFU.TANH R194, R30 ;  /* 0x0000001e00c27308 */ /* 0x000e620000002400 */
[C---:B------:R-:W-:Y:S07]  /*9000*/  HMMA.16816.F32 R16, R12.reuse, R20, RZ ;  /* 0x000000140c10723c */ /* 0x040fee00000018ff */
[----:B------:R1:W-:Y:S01]  /*9010*/  MUFU.TANH R193, R31 ;  /* 0x0000001f00c17308 */ /* 0x0003e20000002400 */
[----:B------:R-:W-:Y:S01]  /*9020*/  HMMA.16816.F32 R20, R12, R22, RZ ;  /* 0x000000160c14723c */ /* 0x000fe200000018ff */
[----:B------:R-:W-:-:S06]  /*9030*/  FMUL.FTZ R4, R4, c[0x0][0x2ec] ;  /* 0x0000bb0004047a20 */ /* 0x000fcc0000410000 */
[----:B------:R-:W-:Y:S01]  /*9040*/  MUFU.TANH R3, R3 ;  /* 0x0000000300037308 */ /* 0x000fe20000002400 */
[----:B------:R-:W-:Y:S02]  /*9050*/  FMUL.FTZ R5, R5, c[0x0][0x2ec] ;  /* 0x0000bb0005057a20 */ /* 0x000fe40000410000 */
[----:B------:R-:W-:Y:S02]  /*9060*/  FMUL.FTZ R6, R6, c[0x0][0x2ec] ;  /* 0x0000bb0006067a20 */ /* 0x000fe40000410000 */
[----:B------:R-:W-:Y:S01]  /*9070*/  FMUL.FTZ R7, R7, c[0x0][0x2ec] ;  /* 0x0000bb0007077a20 */ /* 0x000fe20000410000 */
[C---:B------:R-:W-:Y:S01]  /*9080*/  HMMA.16816.F32 R24, R8.reuse, R56, R24 ;  /* 0x000000380818723c */ /* 0x040fe20000001818 */
[----:B-1----:R-:W1:Y:S01]  /*9090*/  LDSM.16.M88.4 R28, [R164+0x1c00] ;  /* 0x001c0000a41c783b */ /* 0x002e620000000200 */
[----:B------:R-:W-:Y:S05]  /*90a0*/  MUFU.TANH R79, R4 ;  /* 0x00000004004f7308 */ /* 0x000fea0000002400 */
[----:B------:R-:W-:Y:S01]  /*90b0*/  IMAD.SHL.U32 R56, R173, 0x100, RZ ;  /* 0x00000100ad387824 */ /* 0x000fe200078e00ff */
[----:B------:R-:W-:Y:S02]  /*90c0*/  HMMA.16816.F32 R16, R8, R40, R16 ;  /* 0x000000280810723c */ /* 0x000fe40000001810 */
[----:B------:R-:W-:Y:S02]  /*90d0*/  MUFU.TANH R78, R5 ;  /* 0x00000005004e7308 */ /* 0x000fe40000002400 */
[----:B------:R-:W-:-:S02]  /*90e0*/  LOP3.LUT R59, R56, 0x18, R36, 0xfe, !PT ;  /* 0x00000018383b7812 */ /* 0x000fc400078efe24 */
[----:B------:R-:W-:Y:S02]  /*90f0*/  LOP3.LUT R90, R56, 0x60, R36, 0xfe, !PT ;  /* 0x00000060385a7812 */ /* 0x000fe400078efe24 */
[----:B------:R-:W-:Y:S01]  /*9100*/  HMMA.16816.F32 R20, R8, R42, R20 ;  /* 0x0000002a0814723c */ /* 0x000fe20000001814 */
[----:B------:R-:W-:Y:S01]  /*9110*/  LDSM.16.M88.4 R40, [R164+0x2000] ;  /* 0x00200000a428783b */ /* 0x000fe20000000200 */
[----:B------:R-:W-:Y:S06]  /*9120*/  MUFU.TANH R191, R6 ;  /* 0x0000000600bf7308 */ /* 0x000fec0000002400 */
[----:B------:R-:W-:-:S02]  /*9130*/  FMUL.FTZ R24, R24, c[0x0][0x2ec] ;  /* 0x0000bb0018187a20 */ /* 0x000fc40000410000 */
[----:B------:R1:W-:Y:S01]  /*9140*/  MUFU.TANH R159, R7 ;  /* 0x00000007009f7308 */ /* 0x0003e20000002400 */
[----:B------:R-:W-:Y:S02]  /*9150*/  FMUL.FTZ R25, R25, c[0x0][0x2ec] ;  /* 0x0000bb0019197a20 */ /* 0x000fe40000410000 */
[----:B------:R-:W-:Y:S02]  /*9160*/  FMUL.FTZ R26, R26, c[0x0][0x2ec] ;  /* 0x0000bb001a1a7a20 */ /* 0x000fe40000410000 */
[----:B------:R-:W-:Y:S02]  /*9170*/  FMUL.FTZ R27, R27, c[0x0][0x2ec] ;  /* 0x0000bb001b1b7a20 */ /* 0x000fe40000410000 */
[----:B------:R-:W-:Y:S01]  /*9180*/  FMUL.FTZ R16, R16, c[0x0][0x2ec] ;  /* 0x0000bb0010107a20 */ /* 0x000fe20000410000 */
[----:B------:R-:W2:Y:S01]  /*9190*/  MUFU.TANH R77, R24 ;  /* 0x00000018004d7308 */ /* 0x000ea20000002400 */
[----:B------:R-:W-:Y:S02]  /*91a0*/  FMUL.FTZ R17, R17, c[0x0][0x2ec] ;  /* 0x0000bb0011117a20 */ /* 0x000fe40000410000 */
[----:B------:R-:W-:-:S02]  /*91b0*/  FMUL.FTZ R18, R18, c[0x0][0x2ec] ;  /* 0x0000bb0012127a20 */ /* 0x000fc40000410000 */
[----:B------:R-:W-:Y:S02]  /*91c0*/  FMUL.FTZ R19, R19, c[0x0][0x2ec] ;  /* 0x0000bb0013137a20 */ /* 0x000fe40000410000 */
[----:B------:R-:W-:Y:S01]  /*91d0*/  FMUL.FTZ R20, R20, c[0x0][0x2ec] ;  /* 0x0000bb0014147a20 */ /* 0x000fe20000410000 */
[----:B-1----:R-:W1:Y:S01]  /*91e0*/  LDSM.16.M88.4 R4, [R165+0x3000] ;  /* 0x00300000a504783b */ /* 0x002e620000000200 */
[----:B------:R-:W-:Y:S01]  /*91f0*/  MUFU.TANH R74, R25 ;  /* 0x00000019004a7308 */ /* 0x000fe20000002400 */
[----:B------:R-:W-:Y:S02]  /*9200*/  FMUL.FTZ R21, R21, c[0x0][0x2ec] ;  /* 0x0000bb0015157a20 */ /* 0x000fe40000410000 */
[----:B------:R-:W-:Y:S02]  /*9210*/  FMUL.FTZ R22, R22, c[0x0][0x2ec] ;  /* 0x0000bb0016167a20 */ /* 0x000fe40000410000 */
[----:B------:R-:W-:-:S03]  /*9220*/  FMUL.FTZ R23, R23, c[0x0][0x2ec] ;  /* 0x0000bb0017177a20 */ /* 0x000fc60000410000 */
[----:B------:R-:W1:Y:S08]  /*9230*/  MUFU.TANH R158, R26 ;  /* 0x0000001a009e7308 */ /* 0x000e700000002400 */
[----:B------:R2:W1:Y:S08]  /*9240*/  MUFU.TANH R192, R27 ;  /* 0x0000001b00c07308 */ /* 0x0004700000002400 */
[----:B------:R-:W1:Y:S01]  /*9250*/  MUFU.TANH R81, R16 ;  /* 0x0000001000517308 */ /* 0x000e620000002400 */
[C---:B--2---:R-:W-:Y:S07]  /*9260*/  HMMA.16816.F32 R24, R12.reuse, R32, RZ ;  /* 0x000000200c18723c */ /* 0x044fee00000018ff */
[----:B------:R-:W-:Y:S01]  /*9270*/  MUFU.TANH R80, R17 ;  /* 0x0000001100507308 */ /* 0x000fe20000002400 */
[----:B------:R-:W-:Y:S07]  /*9280*/  HMMA.16816.F32 R32, R12, R34, RZ ;  /* 0x000000220c20723c */ /* 0x000fee00000018ff */
[----:B------:R-:W2:Y:S08]  /*9290*/  MUFU.TANH R183, R18 ;  /* 0x0000001200b77308 */ /* 0x000eb00000002400 */
[----:B------:R1:W-:Y:S01]  /*92a0*/  MUFU.TANH R162, R19 ;  /* 0x0000001300a27308 */ /* 0x0003e20000002400 */
[C---:B------:R-:W-:Y:S07]  /*92b0*/  HMMA.16816.F32 R24, R8.reuse, R28, R24 ;  /* 0x0000001c0818723c */ /* 0x040fee0000001818 */
[----:B------:R-:W2:Y:S01]  /*92c0*/  MUFU.TANH R83, R20 ;  /* 0x0000001400537308 */ /* 0x000ea20000002400 */
[----:B------:R-:W-:Y:S07]  /*92d0*/  HMMA.16816.F32 R32, R8, R30, R32 ;  /* 0x0000001e0820723c */ /* 0x000fee0000001820 */
[----:B------:R-:W-:Y:S01]  /*92e0*/  MUFU.TANH R82, R21 ;  /* 0x0000001500527308 */ /* 0x000fe20000002400 */
[----:B------:R-:W-:Y:S01]  /*92f0*/  LDSM.16.M88.4 R28, [R164+0x2400] ;  /* 0x00240000a41c783b */ /* 0x000fe20000000200 */
[C---:B-1----:R-:W-:Y:S06]  /*9300*/  HMMA.16816.F32 R16, R12.reuse, R4, RZ ;  /* 0x000000040c10723c */ /* 0x042fec00000018ff */
[----:B------:R-:W1:Y:S02]  /*9310*/  MUFU.TANH R163, R22 ;  /* 0x0000001600a37308 */ /* 0x000e640000002400 */
[----:B------:R-:W-:Y:S06]  /*9320*/  HMMA.16816.F32 R4, R12, R6, RZ ;  /* 0x000000060c04723c */ /* 0x000fec00000018ff */
        /* <DEDUP_REMOVED lines=8> */
[----:B------:R-:W-:Y:S01]  /*93b0*/  FMUL.FTZ R32, R32, c[0x0][0x2ec] ;  /* 0x0000bb0020207a20 */ /* 0x000fe20000410000 */
[----:B------:R-:W-:Y:S01]  /*93c0*/  HMMA.16816.F32 R16, R8, R40, R16 ;  /* 0x000000280810723c */ /* 0x000fe20000001810 */
[----:B-1----:R-:W1:Y:S01]  /*93d0*/  LDSM.16.M88.4 R20, [R165+0x3400] ;  /* 0x00340000a514783b */ /* 0x002e620000000200 */
[----:B------:R-:W-:Y:S01]  /*93e0*/  MUFU.TANH R84, R25 ;  /* 0x0000001900547308 */ /* 0x000fe20000002400 */
[----:B------:R-:W-:-:S05]  /*93f0*/  FMUL.FTZ R33, R33, c[0x0][0x2ec] ;  /* 0x0000bb0021217a20 */ /* 0x000fca0000410000 */
[----:B------:R-:W-:Y:S02]  /*9400*/  HMMA.16816.F32 R4, R8, R42, R4 ;  /* 0x0000002a0804723c */ /* 0x000fe40000001804 */
[----:B------:R-:W1:Y:S08]  /*9410*/  MUFU.TANH R186, R26 ;  /* 0x0000001a00ba7308 */ /* 0x000e700000002400 */
[----:B------:R1:W-:Y:S06]  /*9420*/  MUFU.TANH R171, R27 ;  /* 0x0000001b00ab7308 */ /* 0x0003ec0000002400 */
        /* <DEDUP_REMOVED lines=9> */
[----:B------:R-:W-:Y:S01]  /*94c0*/  FMUL.FTZ R7, R7, c[0x0][0x2ec] ;  /* 0x0000bb0007077a20 */ /* 0x000fe20000410000 */
[C---:B-1----:R-:W-:Y:S04]  /*94d0*/  HMMA.16816.F32 R24, R12.reuse, R20, RZ ;  /* 0x000000140c18723c */ /* 0x042fe800000018ff */
[----:B------:R-:W-:Y:S04]  /*94e0*/  MUFU.TANH R35, R17 ;  /* 0x0000001100237308 */ /* 0x000fe80000002400 */
[----:B------:R-:W-:Y:S04]  /*94f0*/  HMMA.16816.F32 R20, R12, R22, RZ ;  /* 0x000000160c14723c */ /* 0x000fe800000018ff */
[----:B------:R-:W-:Y:S08]  /*9500*/  MUFU.TANH R156, R18 ;  /* 0x00000012009c7308 */ /* 0x000ff00000002400 */
[----:B------:R1:W-:Y:S04]  /*9510*/  MUFU.TANH R155, R19 ;  /* 0x00000013009b7308 */ /* 0x0003e80000002400 */
[C---:B------:R-:W-:Y:S04]  /*9520*/  HMMA.16816.F32 R24, R8.reuse, R28, R24 ;  /* 0x0000001c0818723c */ /* 0x040fe80000001818 */
[----:B------:R-:W-:Y:S04]  /*9530*/  MUFU.TANH R43, R4 ;  /* 0x00000004002b7308 */ /* 0x000fe80000002400 */
[----:B------:R-:W-:Y:S01]  /*9540*/  HMMA.16816.F32 R28, R8, R30, R20 ;  /* 0x0000001e081c723c */ /* 0x000fe20000001814 */
[----:B-1----:R-:W1:Y:S03]  /*9550*/  LDSM.16.M88.4 R16, [R165+0x3800] ;  /* 0x00380000a510783b */ /* 0x002e660000000200 */
[----:B------:R-:W-:Y:S08]  /*9560*/  MUFU.TANH R42, R5 ;  /* 0x00000005002a7308 */ /* 0x000ff00000002400 */
[----:B------:R-:W-:Y:S04]  /*9570*/  MUFU.TANH R154, R6 ;  /* 0x00000006009a7308 */ /* 0x000fe80000002400 */
[----:B------:R-:W-:-:S02]  /*9580*/  FMUL.FTZ R24, R24, c[0x0][0x2ec] ;  /* 0x0000bb0018187a20 */ /* 0x000fc40000410000 */
[----:B------:R-:W-:Y:S02]  /*9590*/  FMUL.FTZ R25, R25, c[0x0][0x2ec] ;  /* 0x0000bb0019197a20 */ /* 0x000fe40000410000 */
[----:B------:R2:W-:Y:S01]  /*95a0*/  MUFU.TANH R153, R7 ;  /* 0x0000000700997308 */ /* 0x0005e20000002400 */
[----:B------:R-:W-:Y:S02]  /*95b0*/  FMUL.FTZ R26, R26, c[0x0][0x2ec] ;  /* 0x0000bb001a1a7a20 */ /* 0x000fe40000410000 */
[----:B------:R-:W-:Y:S02]  /*95c0*/  FMUL.FTZ R27, R27, c[0x0][0x2ec] ;  /* 0x0000bb001b1b7a20 */ /* 0x000fe40000410000 */
[----:B------:R-:W-:Y:S02]  /*95d0*/  FMUL.FTZ R28, R28, c[0x0][0x2ec] ;  /* 0x0000bb001c1c7a20 */ /* 0x000fe40000410000 */
[----:B------:R-:W-:Y:S01]  /*95e0*/  FMUL.FTZ R29, R29, c[0x0][0x2ec] ;  /* 0x0000bb001d1d7a20 */ /* 0x000fe20000410000 */
[----:B------:R-:W-:Y:S01]  /*95f0*/  MUFU.TANH R161, R34 ;  /* 0x0000002200a17308 */ /* 0x000fe20000002400 */
[----:B------:R-:W-:-:S02]  /*9600*/  FMUL.FTZ R30, R30, c[0x0][0x2ec] ;  /* 0x0000bb001e1e7a20 */ /* 0x000fc40000410000 */
[----:B------:R-:W-:Y:S01]  /*9610*/  FMUL.FTZ R126, R31, c[0x0][0x2ec] ;  /* 0x0000bb001f7e7a20 */ /* 0x000fe20000410000 */
[----:B--2---:R-:W2:Y:S04]  /*9620*/  LDSM.16.M88.4 R4, [R164+0x2800] ;  /* 0x00280000a404783b */ /* 0x004ea80000000200 */
[----:B------:R3:W-:Y:S01]  /*9630*/  MUFU.TANH R34, R24 ;  /* 0x0000001800227308 */ /* 0x0007e20000002400 */
[----:B-1----:R-:W-:Y:S07]  /*9640*/  HMMA.16816.F32 R20, R12, R16, RZ ;  /* 0x000000100c14723c */ /* 0x002fee00000018ff */
[----:B------:R-:W-:Y:S01]  /*9650*/  MUFU.TANH R37, R25 ;  /* 0x0000001900257308 */ /* 0x000fe20000002400 */
[----:B------:R-:W-:-:S02]  /*9660*/  LOP3.LUT R16, R56, 0x10, R36, 0xfe, !PT ;  /* 0x0000001038107812 */ /* 0x000fc400078efe24 */
[----:B---3--:R-:W-:-:S05]  /*9670*/  LOP3.LUT R24, R56, 0x8, R36, 0xfe, !PT ;  /* 0x0000000838187812 */ /* 0x008fca00078efe24 */
[----:B------:R-:W-:Y:S01]  /*9680*/  MUFU.TANH R149, R26 ;  /* 0x0000001a00957308 */ /* 0x000fe20000002400 */
[-C--:B------:R-:W-:Y:S02]  /*9690*/  ISETP.GE.AND P2, PT, R16, R47.reuse, PT ;  /* 0x0000002f1000720c */ /* 0x080fe40003f46270 */
[C---:B------:R-:W-:Y:S02]  /*96a0*/  ISETP.GE.AND P3, PT, R24.reuse, R47, PT ;  /* 0x0000002f1800720c */ /* 0x040fe40003f66270 */
[-C--:B------:R-:W-:Y:S02]  /*96b0*/  ISETP.GE.AND P4, PT, R24, R46.reuse, PT ;  /* 0x0000002e1800720c */ /* 0x080fe40003f86270 */
[----:B------:R-:W-:Y:S01]  /*96c0*/  FSEL R58, R44, -INF , !P3 ;  /* 0xff8000002c3a7808 */ /* 0x000fe20005800000 */
[----:B------:R1:W-:Y:S01]  /*96d0*/  MUFU.TANH R148, R27 ;  /* 0x0000001b00947308 */ /* 0x0003e20000002400 */
[----:B------:R-:W-:Y:S02]  /*96e0*/  FSEL R106, R106, -INF , !P4 ;  /* 0xff8000006a6a7808 */ /* 0x000fe40006000000 */
[----:B------:R-:W-:-:S04]  /*96f0*/  ISETP.GE.AND P4, PT, R59, R46, PT ;  /* 0x0000002e3b00720c */ /* 0x000fc80003f86270 */
[----:B----4-:R-:W-:Y:S01]  /*9700*/  FSEL R117, R117, -INF , !P4 ;  /* 0xff80000075757808 */ /* 0x010fe20006000000 */
[----:B------:R3:W4:Y:S01]  /*9710*/  MUFU.TANH R40, R32 ;  /* 0x0000002000287308 */ /* 0x0007220000002400 */
[----:B--2---:R-:W-:Y:S01]  /*9720*/  HMMA.16816.F32 R20, R8, R4, R20 ;  /* 0x000000040814723c */ /* 0x004fe20000001814 */
[----:B-1----:R-:W1:Y:S06]  /*9730*/  LDSM.16.M88.4 R24, [R165+0x3c00] ;  /* 0x003c0000a518783b */ /* 0x002e6c0000000200 */
[----:B------:R-:W-:Y:S01]  /*9740*/  MUFU.TANH R130, R30 ;  /* 0x0000001e00827308 */ /* 0x000fe20000002400 */
[----:B------:R-:W-:-:S02]  /*9750*/  LOP3.LUT R5, R56, 0x20, R36, 0xfe, !PT ;  /* 0x0000002038057812 */ /* 0x000fc400078efe24 */
[----:B---3--:R-:W-:-:S05]  /*9760*/  LOP3.LUT R32, R56, R36, RZ, 0xfc, !PT ;  /* 0x0000002438207212 */ /* 0x008fca00078efcff */
[----:B------:R-:W2:Y:S01]  /*9770*/  MUFU.TANH R33, R33 ;  /* 0x0000002100217308 */ /* 0x000ea20000002400 */
[C---:B------:R-:W-:Y:S02]  /*9780*/  IADD3 R17, R32.reuse, 0x1, RZ ;  /* 0x0000000120117810 */ /* 0x040fe40007ffe0ff */
[----:B------:R-:W-:Y:S02]  /*9790*/  IADD3 R63, R32, 0x9, RZ ;  /* 0x00000009203f7810 */ /* 0x000fe40007ffe0ff */
[----:B------:R-:W-:-:S03]  /*97a0*/  ISETP.GE.AND P5, PT, R17, R47, PT ;  /* 0x0000002f1100720c */ /* 0x000fc60003fa6270 */
[----:B------:R-:W-:Y:S01]  /*97b0*/  MUFU.TANH R126, R126 ;  /* 0x0000007e007e7308 */ /* 0x000fe20000002400 */
[-C--:B------:R-:W-:Y:S02]  /*97c0*/  ISETP.GE.AND P1, PT, R17, R46.reuse, PT ;  /* 0x0000002e1100720c */ /* 0x080fe40003f26270 */
[----:B------:R-:W-:Y:S02]  /*97d0*/  FSEL R57, R39, -INF , !P5 ;  /* 0xff80000027397808 */ /* 0x000fe40006800000 */
[----:B------:R-:W-:Y:S01]  /*97e0*/  ISETP.GE.AND P5, PT, R16, R46, PT ;  /* 0x0000002e1000720c */ /* 0x000fe20003fa6270 */
[----:B------:R-:W-:Y:S01]  /*97f0*/  FMUL.FTZ R20, R20, c[0x0][0x2ec] ;  /* 0x0000bb0014147a20 */ /* 0x000fe20000410000 */
[----:B------:R-:W-:Y:S01]  /*9800*/  HMMA.16816.F32 R16, R12, R18, RZ ;  /* 0x000000120c10723c */ /* 0x000fe200000018ff */
[-C--:B------:R-:W-:Y:S01]  /*9810*/  ISETP.GE.AND P3, PT, R63, R47.reuse, PT ;  /* 0x0000002f3f00720c */ /* 0x080fe20003f66270 */
[----:B------:R-:W3:Y:S01]  /*9820*/  MUFU.TANH R39, R28 ;  /* 0x0000001c00277308 */ /* 0x000ee20000002400 */
[----:B------:R-:W-:Y:S01]  /*9830*/  FSEL R109, R109, -INF , !P1 ;  /* 0xff8000006d6d7808 */ /* 0x000fe20004800000 */
[----:B------:R-:W-:Y:S01]  /*9840*/  FMUL.FTZ R22, R22, c[0x0][0x2ec] ;  /* 0x0000bb0016167a20 */ /* 0x000fe20000410000 */
[----:B------:R-:W-:Y:S01]  /*9850*/  ISETP.GE.AND P1, PT, R59, R47, PT ;  /* 0x0000002f3b00720c */ /* 0x000fe20003f26270 */
[----:B------:R-:W-:Y:S01]  /*9860*/  FMUL.FTZ R23, R23, c[0x0][0x2ec] ;  /* 0x0000bb0017177a20 */ /* 0x000fe20000410000 */
[----:B------:R-:W-:-:S02]  /*9870*/  IADD3 R4, R32, 0x11, RZ ;  /* 0x0000001120047810 */ /* 0x000fc40007ffe0ff */
[----:B------:R-:W-:Y:S01]  /*9880*/  FSEL R59, R38, -INF , !P3 ;  /* 0xff800000263b7808 */ /* 0x000fe20005800000 */
[----:B------:R-:W-:Y:S01]  /*9890*/  MUFU.TANH R44, R20 ;  /* 0x00000014002c7308 */ /* 0x000fe20000002400 */
[-C--:B------:R-:W-:Y:S02]  /*98a0*/  ISETP.GE.AND P3, PT, R63, R46.reuse, PT ;  /* 0x0000002e3f00720c */ /* 0x080fe40003f66270 */
[----:B------:R-:W-:Y:S02]  /*98b0*/  FSEL R63, R49, -INF , !P2 ;  /* 0xff800000313f7808 */ /* 0x000fe40005000000 */
[----:B------:R-:W-:Y:S02]  /*98c0*/  ISETP.GE.AND P2, PT, R4, R47, PT ;  /* 0x0000002f0400720c */ /* 0x000fe40003f46270 */
[----:B------:R-:W-:Y:S01]  /*98d0*/  FSEL R118, R118, -INF , !P3 ;  /* 0xff80000076767808 */ /* 0x000fe20005800000 */
[----:B------:R1:W1:Y:S01]  /*98e0*/  MUFU.TANH R38, R29 ;  /* 0x0000001d00267308 */ /* 0x0002620000002400 */
[----:B------:R-:W-:Y:S01]  /*98f0*/  FSEL R65, R45, -INF , !P2 ;  /* 0xff8000002d417808 */ /* 0x000fe20005000000 */
[----:B------:R-:W-:Y:S01]  /*9900*/  FMUL.FTZ R45, R21, c[0x0][0x2ec] ;  /* 0x0000bb00152d7a20 */ /* 0x000fe20000410000 */
[----:B------:R-:W-:-:S02]  /*9910*/  ISETP.GE.AND P2, PT, R4, R46, PT ;  /* 0x0000002e0400720c */ /* 0x000fc40003f46270 */
[----:B------:R-:W-:Y:S01]  /*9920*/  IADD3 R4, R32, 0x19, RZ ;  /* 0x0000001920047810 */ /* 0x000fe20007ffe0ff */
[----:B------:R-:W-:Y:S01]  /*9930*/  HMMA.16816.F32 R16, R8, R6, R16 ;  /* 0x000000060810723c */ /* 0x000fe20000001810 */
[----:B------:R-:W-:Y:S01]  /*9940*/  FSEL R129, R129, -INF , !P5 ;  /* 0xff80000081817808 */ /* 0x000fe20006800000 */
[----:B------:R-:W2:Y:S01]  /*9950*/  MUFU.TANH R124, R22 ;  /* 0x00000016007c7308 */ /* 0x000ea20000002400 */
[----:B------:R-:W-:Y:S02]  /*9960*/  FSEL R60, R60, -INF , !P1 ;  /* 0xff8000003c3c7808 */ /* 0x000fe40004800000 */
[CC--:B------:R-:W-:Y:S02]  /*9970*/  ISETP.GE.AND P3, PT, R5.reuse, R47.reuse, PT ;  /* 0x0000002f0500720c */ /* 0x0c0fe40003f66270 */
[----:B------:R-:W-:Y:S02]  /*9980*/  ISETP.GE.AND P5, PT, R5, R46, PT ;  /* 0x0000002e0500720c */ /* 0x000fe40003fa6270 */
[----:B------:R-:W-:Y:S01]  /*9990*/  ISETP.GE.AND P1, PT, R4, R47, PT ;  /* 0x0000002f0400720c */ /* 0x000fe20003f26270 */
[----:B-1----:R-:W1:Y:S01]  /*99a0*/  LDSM.16.M88.4 R28, [R164+0x2c00] ;  /* 0x002c0000a41c783b */ /* 0x002e620000000200 */
[----:B------:R-:W-:Y:S01]  /*99b0*/  LOP3.LUT R5, R56, 0x28, R36, 0xfe, !PT ;  /* 0x0000002838057812 */ /* 0x000fe200078efe24 */
[----:B------:R1:W-:Y:S01]  /*99c0*/  MUFU.TANH R123, R23 ;  /* 0x00000017007b7308 */ /* 0x0003e20000002400 */
[----:B------:R-:W-:-:S02]  /*99d0*/  FSEL R107, R107, -INF , !P2 ;  /* 0xff8000006b6b7808 */ /* 0x000fc40005000000 */
[----:B------:R-:W-:Y:S02]  /*99e0*/  FSEL R69, R50, -INF , !P1 ;  /* 0xff80000032457808 */ /* 0x000fe40004800000 */
[CC--:B------:R-:W-:Y:S02]  /*99f0*/  ISETP.GE.AND P2, PT, R5.reuse, R47.reuse, PT ;  /* 0x0000002f0500720c */ /* 0x0c0fe40003f46270 */
[-C--:B------:R-:W-:Y:S01]  /*9a00*/  ISETP.GE.AND P4, PT, R5, R46.reuse, PT ;  /* 0x0000002e0500720c */ /* 0x080fe20003f86270 */
[----:B------:R-:W1:Y:S01]  /*9a10*/  MUFU.TANH R45, R45 ;  /* 0x0000002d002d7308 */ /* 0x000e620000002400 */
[----:B------:R-:W-:Y:S02]  /*9a20*/  ISETP.GE.AND P1, PT, R4, R46, PT ;  /* 0x0000002e0400720c */ /* 0x000fe40003f26270 */
[C---:B------:R-:W-:Y:S01]  /*9a30*/  HMMA.16816.F32 R4, R12.reuse, R24, RZ ;  /* 0x000000180c04723c */ /* 0x040fe200000018ff */
[----:B------:R-:W-:Y:S01]  /*9a40*/  IADD3 R21, R32, 0x21, RZ ;  /* 0x0000002120157810 */ /* 0x000fe20007ffe0ff */
[----:B------:R-:W-:Y:S01]  /*9a50*/  FMUL.FTZ R49, R16, c[0x0][0x2ec] ;  /* 0x0000bb0010317a20 */ /* 0x000fe20000410000 */
[----:B------:R-:W-:Y:S01]  /*9a60*/  LOP3.LUT R20, R56, 0x30, R36, 0xfe, !PT ;  /* 0x0000003038147812 */ /* 0x000fe200078efe24 */
[----:B------:R-:W-:Y:S01]  /*9a70*/  FMUL.FTZ R17, R17, c[0x0][0x2ec] ;  /* 0x0000bb0011117a20 */ /* 0x000fe20000410000 */
[----:B------:R-:W-:Y:S01]  /*9a80*/  FSEL R62, R62, -INF , !P3 ;  /* 0xff8000003e3e7808 */ /* 0x000fe20005800000 */
[----:B------:R-:W-:Y:S01]  /*9a90*/  FMUL.FTZ R18, R18, c[0x0][0x2ec] ;  /* 0x0000bb0012127a20 */ /* 0x000fe20000410000 */
[----:B------:R-:W-:Y:S01]  /*9aa0*/  FSEL R120, R120, -INF , !P1 ;  /* 0xff80000078787808 */ /* 0x000fe20004800000 */
[----:B------:R-:W-:Y:S01]  /*9ab0*/  HMMA.16816.F32 R24, R12, R26, RZ ;  /* 0x0000001a0c18723c */ /* 0x000fe200000018ff */
[-C--:B------:R-:W-:Y:S01]  /*9ac0*/  ISETP.GE.AND P3, PT, R21, R47.reuse, PT ;  /* 0x0000002f1500720c */ /* 0x080fe20003f66270 */
[----:B------:R1:W-:Y:S01]  /*9ad0*/  MUFU.TANH R50, R17 ;  /* 0x0000001100327308 */ /* 0x0003e20000002400 */
[----:B------:R-:W-:Y:S01]  /*9ae0*/  FSEL R128, R128, -INF , !P5 ;  /* 0xff80000080807808 */ /* 0x000fe20006800000 */
[----:B------:R-:W-:Y:S01]  /*9af0*/  FMUL.FTZ R19, R19, c[0x0][0x2ec] ;  /* 0x0000bb0013137a20 */ /* 0x000fe20000410000 */
[----:B------:R-:W-:-:S02]  /*9b00*/  ISETP.GE.AND P1, PT, R20, R47, PT ;  /* 0x0000002f1400720c */ /* 0x000fc40003f26270 */
[-C--:B------:R-:W-:Y:S02]  /*9b10*/  ISETP.GE.AND P5, PT, R20, R46.reuse, PT ;  /* 0x0000002e1400720c */ /* 0x080fe40003fa6270 */
[----:B------:R-:W-:Y:S01]  /*9b20*/  IADD3 R20, R32, 0x29, RZ ;  /* 0x0000002920147810 */ /* 0x000fe20007ffe0ff */
[----:B------:R-:W-:Y:S01]  /*9b30*/  MUFU.TANH R122, R18 ;  /* 0x00000012007a7308 */ /* 0x000fe20000002400 */
[----:B------:R-:W-:Y:S02]  /*9b40*/  FSEL R61, R61, -INF , !P3 ;  /* 0xff8000003d3d7808 */ /* 0x000fe40005800000 */
[----:B------:R-:W-:Y:S02]  /*9b50*/  ISETP.GE.AND P3, PT, R21, R46, PT ;  /* 0x0000002e1500720c */ /* 0x000fe40003f66270 */
[----:B------:R-:W-:Y:S02]  /*9b60*/  FSEL R68, R68, -INF , !P2 ;  /* 0xff80000044447808 */ /* 0x000fe40005000000 */
[----:B------:R-:W-:Y:S01]  /*9b70*/  LOP3.LUT R21, R56, 0x38, R36, 0xfe, !PT ;  /* 0x0000003838157812 */ /* 0x000fe200078efe24 */
[----:B------:R2:W-:Y:S01]  /*9b80*/  MUFU.TANH R113, R19 ;  /* 0x0000001300717308 */ /* 0x0005e20000002400 */
[----:B------:R-:W-:Y:S01]  /*9b90*/  ISETP.GE.AND P2, PT, R20, R47, PT ;  /* 0x0000002f1400720c */ /* 0x000fe20003f46270 */
[----:B-1----:R-:W-:Y:S01]  /*9ba0*/  HMMA.16816.F32 R4, R8, R28, R4 ;  /* 0x0000001c0804723c */ /* 0x002fe20000001804 */
[----:B------:R-:W-:-:S02]  /*9bb0*/  FSEL R125, R125, -INF , !P3 ;  /* 0xff8000007d7d7808 */ /* 0x000fc40005800000 */
[----:B-----5:R-:W-:Y:S02]  /*9bc0*/  FSEL R127, R127, -INF , !P4 ;  /* 0xff8000007f7f7808 */ /* 0x020fe40006000000 */
[----:B------:R-:W-:Y:S01]  /*9bd0*/  FSEL R64, R64, -INF , !P2 ;  /* 0xff80000040407808 */ /* 0x000fe20005000000 */
[----:B------:R-:W1:Y:S01]  /*9be0*/  MUFU.TANH R49, R49 ;  /* 0x0000003100317308 */ /* 0x000e620000002400 */
[C---:B------:R-:W-:Y:S01]  /*9bf0*/  ISETP.GE.AND P3, PT, R21.reuse, R47, PT ;  /* 0x0000002f1500720c */ /* 0x040fe20003f66270 */
[----:B------:R-:W-:Y:S01]  /*9c00*/  HMMA.16816.F32 R24, R8, R30, R24 ;  /* 0x0000001e0818723c */ /* 0x000fe20000001818 */
[-C--:B------:R-:W-:Y:S02]  /*9c10*/  ISETP.GE.AND P4, PT, R21, R46.reuse, PT ;  /* 0x0000002e1500720c */ /* 0x080fe40003f86270 */
[----:B------:R-:W-:Y:S02]  /*9c20*/  ISETP.GE.AND P2, PT, R20, R46, PT ;  /* 0x0000002e1400720c */ /* 0x000fe40003f46270 */
[----:B------:R-:W2:Y:S01]  /*9c30*/  LDSM.16.M88.4 R20, [R165+0x4000] ;  /* 0x00400000a514783b */ /* 0x000ea20000000200 */
[----:B------:R-:W-:-:S02]  /*9c40*/  IADD3 R16, R32, 0x31, RZ ;  /* 0x0000003120107810 */ /* 0x000fc40007ffe0ff */
[----:B------:R-:W-:Y:S02]  /*9c50*/  LOP3.LUT R28, R56, 0x40, R36, 0xfe, !PT ;  /* 0x00000040381c7812 */ /* 0x000fe400078efe24 */
[----:B------:R-:W-:Y:S02]  /*9c60*/  FSEL R67, R67, -INF , !P1 ;  /* 0xff80000043437808 */ /* 0x000fe40004800000 */
[-C--:B------:R-:W-:Y:S02]  /*9c70*/  ISETP.GE.AND P1, PT, R16, R47.reuse, PT ;  /* 0x0000002f1000720c */ /* 0x080fe40003f26270 */
        /* <DEDUP_REMOVED lines=8> */
[----:B------:R-:W5:Y:S01]  /*9d00*/  LDSM.16.M88.4 R28, [R164+0x3000] ;  /* 0x00300000a41c783b */ /* 0x000f620000000200 */
[----:B------:R-:W-:Y:S01]  /*9d10*/  ISETP.GE.AND P1, PT, R16, R46, PT ;  /* 0x0000002e1000720c */ /* 0x000fe20003f26270 */
[----:B------:R-:W-:Y:S01]  /*9d20*/  FMUL.FTZ R7, R7, c[0x0][0x2ec] ;  /* 0x0000bb0007077a20 */ /* 0x000fe20000410000 */
[----:B------:R-:W-:Y:S01]  /*9d30*/  IADD3 R16, R32, 0x39, RZ ;  /* 0x0000003920107810 */ /* 0x000fe20007ffe0ff */
[----:B------:R-:W-:Y:S01]  /*9d40*/  MUFU.TANH R87, R5 ;  /* 0x0000000500577308 */ /* 0x000fe20000002400 */
[----:B------:R-:W-:Y:S01]  /*9d50*/  FSEL R199, R199, -INF , !P1 ;  /* 0xff800000c7c77808 */ /* 0x000fe20004800000 */
[----:B------:R-:W-:Y:S01]  /*9d60*/  FMUL.FTZ R24, R24, c[0x0][0x2ec] ;  /* 0x0000bb0018187a20 */ /* 0x000fe20000410000 */
[----:B------:R-:W-:Y:S01]  /*9d70*/  ISETP.GE.AND P1, PT, R16, R47, PT ;  /* 0x0000002f1000720c */ /* 0x000fe20003f26270 */
[----:B------:R-:W-:Y:S01]  /*9d80*/  FMUL.FTZ R26, R26, c[0x0][0x2ec] ;  /* 0x0000bb001a1a7a20 */ /* 0x000fe20000410000 */
[----:B------:R-:W-:Y:S01]  /*9d90*/  IADD3 R4, R32, 0x41, RZ ;  /* 0x0000004120047810 */ /* 0x000fe20007ffe0ff */
[----:B------:R-:W-:Y:S01]  /*9da0*/  FMUL.FTZ R95, R27, c[0x0][0x2ec] ;  /* 0x0000bb001b5f7a20 */ /* 0x000fe20000410000 */
[----:B------:R-:W-:Y:S01]  /*9db0*/  FSEL R70, R70, -INF , !P1 ;  /* 0xff80000046467808 */ /* 0x000fe20004800000 */
[----:B------:R-:W-:Y:S01]  /*9dc0*/  MUFU.TANH R103, R6 ;  /* 0x0000000600677308 */ /* 0x000fe20000002400 */
[----:B------:R-:W-:-:S02]  /*9dd0*/  FSEL R73, R73, -INF , !P2 ;  /* 0xff80000049497808 */ /* 0x000fc40005000000 */
[----:B------:R-:W-:Y:S02]  /*9de0*/  ISETP.GE.AND P1, PT, R16, R46, PT ;  /* 0x0000002e1000720c */ /* 0x000fe40003f26270 */
[----:B------:R-:W-:Y:S02]  /*9df0*/  ISETP.GE.AND P2, PT, R4, R47, PT ;  /* 0x0000002f0400720c */ /* 0x000fe40003f46270 */
[C-C-:B------:R-:W-:Y:S01]  /*9e00*/  LOP3.LUT R17, R56.reuse, 0x48, R36.reuse, 0xfe, !PT ;  /* 0x0000004838117812 */ /* 0x140fe200078efe24 */
[----:B------:R1:W-:Y:S01]  /*9e10*/  MUFU.TANH R101, R7 ;  /* 0x0000000700657308 */ /* 0x0003e20000002400 */
[----:B------:R-:W-:Y:S02]  /*9e20*/  LOP3.LUT R16, R56, 0x50, R36, 0xfe, !PT ;  /* 0x0000005038107812 */ /* 0x000fe400078efe24 */
[----:B------:R-:W-:Y:S02]  /*9e30*/  FSEL R71, R71, -INF , !P3 ;  /* 0xff80000047477808 */ /* 0x000fe40005800000 */
[----:B------:R-:W-:-:S02]  /*9e40*/  FSEL R198, R198, -INF , !P4 ;  /* 0xff800000c6c67808 */ /* 0x000fc40006000000 */
[----:B------:R-:W-:Y:S01]  /*9e50*/  FSEL R131, R131, -INF , !P1 ;  /* 0xff80000083837808 */ /* 0x000fe20004800000 */
[----:B------:R1:W-:Y:S01]  /*9e60*/  MUFU.TANH R89, R24 ;  /* 0x0000001800597308 */ /* 0x0003e20000002400 */
[----:B------:R-:W-:Y:S02]  /*9e70*/  FSEL R197, R197, -INF , !P5 ;  /* 0xff800000c5c57808 */ /* 0x000fe40006800000 */
[----:B------:R-:W-:Y:S02]  /*9e80*/  FSEL R72, R72, -INF , !P2 ;  /* 0xff80000048487808 */ /* 0x000fe40005000000 */
[CC--:B------:R-:W-:Y:S02]  /*9e90*/  ISETP.GE.AND P3, PT, R17.reuse, R47.reuse, PT ;  /* 0x0000002f1100720c */ /* 0x0c0fe40003f66270 */
[----:B------:R-:W-:Y:S01]  /*9ea0*/  ISETP.GE.AND P4, PT, R17, R46, PT ;  /* 0x0000002e1100720c */ /* 0x000fe20003f86270 */
[----:B------:R1:W-:Y:S01]  /*9eb0*/  MUFU.TANH R98, R26 ;  /* 0x0000001a00627308 */ /* 0x0003e20000002400 */
[----:B------:R-:W-:-:S02]  /*9ec0*/  ISETP.GE.AND P1, PT, R16, R47, PT ;  /* 0x0000002f1000720c */ /* 0x000fc40003f26270 */
[-C--:B------:R-:W-:Y:S02]  /*9ed0*/  ISETP.GE.AND P5, PT, R16, R46.reuse, PT ;  /* 0x0000002e1000720c */ /* 0x080fe40003fa6270 */
[-C--:B------:R-:W-:Y:S01]  /*9ee0*/  ISETP.GE.AND P2, PT, R4, R46.reuse, PT ;  /* 0x0000002e0400720c */ /* 0x080fe20003f46270 */
[C---:B--2---:R-:W-:Y:S01]  /*9ef0*/  HMMA.16816.F32 R16, R12.reuse, R20, RZ ;  /* 0x000000140c10723c */ /* 0x044fe200000018ff */
[----:B------:R-:W-:Y:S01]  /*9f00*/  IADD3 R4, R32, 0x49, RZ ;  /* 0x0000004920047810 */ /* 0x000fe20007ffe0ff */
[----:B------:R-:W2:Y:S01]  /*9f10*/  MUFU.TANH R86, R86 ;  /* 0x0000005600567308 */ /* 0x000ea20000002400 */
[----:B------:R-:W-:Y:S02]  /*9f20*/  FSEL R195, R195, -INF , !P2 ;  /* 0xff800000c3c37808 */ /* 0x000fe40005000000 */
[----:B------:R-:W-:Y:S02]  /*9f30*/  FSEL R76, R76, -INF , !P3 ;  /* 0xff8000004c4c7808 */ /* 0x000fe40005800000 */
[C---:B------:R-:W-:Y:S01]  /*9f40*/  ISETP.GE.AND P2, PT, R4.reuse, R47, PT ;  /* 0x0000002f0400720c */ /* 0x040fe20003f46270 */
[----:B------:R-:W-:Y:S01]  /*9f50*/  HMMA.16816.F32 R20, R12, R22, RZ ;  /* 0x000000160c14723c */ /* 0x000fe200000018ff */
[----:B------:R-:W-:Y:S01]  /*9f60*/  ISETP.GE.AND P3, PT, R4, R46, PT ;  /* 0x0000002e0400720c */ /* 0x000fe20003f66270 */
[----:B------:R-:W-:Y:S01]  /*9f70*/  MUFU.TANH R95, R95 ;  /* 0x0000005f005f7308 */ /* 0x000fe20000002400 */
[----:B------:R-:W-:-:S02]  /*9f80*/  LOP3.LUT R4, R56, 0x58, R36, 0xfe, !PT ;  /* 0x0000005838047812 */ /* 0x000fc400078efe24 */
[----:B------:R-:W-:Y:S02]  /*9f90*/  FSEL R194, R194, -INF , !P4 ;  /* 0xff800000c2c27808 */ /* 0x000fe40006000000 */
[----:B------:R-:W-:Y:S02]  /*9fa0*/  FSEL R75, R75, -INF , !P2 ;  /* 0xff8000004b4b7808 */ /* 0x000fe40005000000 */
[CC--:B------:R-:W-:Y:S02]  /*9fb0*/  ISETP.GE.AND P4, PT, R4.reuse, R47.reuse, PT ;  /* 0x0000002f0400720c */ /* 0x0c0fe40003f86270 */
[----:B------:R-:W-:Y:S02]  /*9fc0*/  ISETP.GE.AND P2, PT, R4, R46, PT ;  /* 0x0000002e0400720c */ /* 0x000fe40003f46270 */
[----:B-1----:R-:W1:Y:S01]  /*9fd0*/  LDSM.16.M88.4 R4, [R165+0x4400] ;  /* 0x00440000a504783b */ /* 0x002e620000000200 */
[----:B------:R-:W-:Y:S02]  /*9fe0*/  IADD3 R88, R32, 0x51, RZ ;  /* 0x0000005120587810 */ /* 0x000fe40007ffe0ff */
[----:B------:R-:W-:Y:S01]  /*9ff0*/  FSEL R77, R77, -INF , !P1 ;  /* 0xff8000004d4d7808 */ /* 0x000fe20004800000 */
[----:B-----5:R-:W-:Y:S01]  /*a000*/  HMMA.16816.F32 R16, R8, R28, R16 ;  /* 0x0000001c0810723c */ /* 0x020fe20000001810 */
[----:B------:R-:W-:-:S02]  /*a010*/  ISETP.GE.AND P1, PT, R88, R47, PT ;  /* 0x0000002f5800720c */ /* 0x000fc40003f26270 */
[----:B------:R-:W-:Y:S02]  /*a020*/  IADD3 R24, R32, 0x59, RZ ;  /* 0x0000005920187810 */ /* 0x000fe40007ffe0ff */
[----:B------:R-:W-:Y:S02]  /*a030*/  FSEL R193, R193, -INF , !P3 ;  /* 0xff800000c1c17808 */ /* 0x000fe40005800000 */
[----:B------:R-:W-:Y:S01]  /*a040*/  FSEL R158, R158, -INF , !P5 ;  /* 0xff8000009e9e7808 */ /* 0x000fe20006800000 */
[----:B------:R-:W-:Y:S01]  /*a050*/  HMMA.16816.F32 R20, R8, R30, R20 ;  /* 0x0000001e0814723c */ /* 0x000fe20000001814 */
[----:B------:R-:W-:Y:S02]  /*a060*/  FSEL R74, R74, -INF , !P1 ;  /* 0xff8000004a4a7808 */ /* 0x000fe40004800000 */
[C---:B------:R-:W-:Y:S02]  /*a070*/  ISETP.GE.AND P3, PT, R90.reuse, R47, PT ;  /* 0x0000002f5a00720c */ /* 0x040fe40003f66270 */
[-C--:B------:R-:W-:Y:S01]  /*a080*/  ISETP.GE.AND P5, PT, R90, R46.reuse, PT ;  /* 0x0000002e5a00720c */ /* 0x080fe20003fa6270 */
[----:B------:R-:W-:Y:S01]  /*a090*/  FMUL.FTZ R90, R25, c[0x0][0x2ec] ;  /* 0x0000bb00195a7a20 */ /* 0x000fe20000410000 */
[----:B------:R-:W-:-:S02]  /*a0a0*/  ISETP.GE.AND P1, PT, R88, R46, PT ;  /* 0x0000002e5800720c */ /* 0x000fc40003f26270 */
[----:B------:R-:W-:Y:S02]  /*a0b0*/  FSEL R88, R79, -INF , !P4 ;  /* 0xff8000004f587808 */ /* 0x000fe40006000000 */
[--C-:B------:R-:W-:Y:S01]  /*a0c0*/  LOP3.LUT R25, R56, 0x68, R36.reuse, 0xfe, !PT ;  /* 0x0000006838197812 */ /* 0x100fe200078efe24 */
[----:B------:R-:W5:Y:S01]  /*a0d0*/  MUFU.TANH R90, R90 ;  /* 0x0000005a005a7308 */ /* 0x000f620000002400 */
[-C--:B------:R-:W-:Y:S02]  /*a0e0*/  ISETP.GE.AND P4, PT, R24, R47.reuse, PT ;  /* 0x0000002f1800720c */ /* 0x080fe40003f86270 */
[----:B------:R-:W-:Y:S01]  /*a0f0*/  FSEL R192, R192, -INF , !P1 ;  /* 0xff800000c0c07808 */ /* 0x000fe20004800000 */
[----:B------:R-:W-:Y:S01]  /*a100*/  FMUL.FTZ R16, R16, c[0x0][0x2ec] ;  /* 0x0000bb0010107a20 */ /* 0x000fe20000410000 */
[----:B------:R-:W-:Y:S01]  /*a110*/  FSEL R191, R191, -INF , !P2 ;  /* 0xff800000bfbf7808 */ /* 0x000fe20005000000 */
[----:B------:R-:W-:Y:S01]  /*a120*/  FMUL.FTZ R17, R17, c[0x0][0x2ec] ;  /* 0x0000bb0011117a20 */ /* 0x000fe20000410000 */
[----:B------:R-:W-:Y:S01]  /*a130*/  FSEL R111, R78, -INF , !P4 ;  /* 0xff8000004e6f7808 */ /* 0x000fe20006000000 */
[----:B------:R-:W-:Y:S01]  /*a140*/  FMUL.FTZ R18, R18, c[0x0][0x2ec] ;  /* 0x0000bb0012127a20 */ /* 0x000fe20000410000 */
[CC--:B------:R-:W-:Y:S01]  /*a150*/  ISETP.GE.AND P1, PT, R25.reuse, R47.reuse, PT ;  /* 0x0000002f1900720c */ /* 0x0c0fe20003f26270 */
[----:B------:R1:W1:Y:S01]  /*a160*/  MUFU.TANH R78, R16 ;  /* 0x00000010004e7308 */ /* 0x0002620000002400 */
[-C--:B------:R-:W-:Y:S01]  /*a170*/  ISETP.GE.AND P2, PT, R25, R46.reuse, PT ;  /* 0x0000002e1900720c */ /* 0x080fe20003f46270 */
[----:B------:R-:W-:Y:S01]  /*a180*/  FMUL.FTZ R19, R19, c[0x0][0x2ec] ;  /* 0x0000bb0013137a20 */ /* 0x000fe20000410000 */
[----:B------:R-:W-:Y:S01]  /*a190*/  ISETP.GE.AND P4, PT, R24, R46, PT ;  /* 0x0000002e1800720c */ /* 0x000fe20003f86270 */
[----:B------:R-:W-:Y:S01]  /*a1a0*/  FMUL.FTZ R21, R21, c[0x0][0x2ec] ;  /* 0x0000bb0015157a20 */ /* 0x000fe20000410000 */
[----:B------:R-:W2:Y:S01]  /*a1b0*/  LDSM.16.M88.4 R24, [R164+0x3400] ;  /* 0x00340000a418783b */ /* 0x000ea20000000200 */
[----:B------:R-:W-:Y:S01]  /*a1c0*/  IADD3 R28, R32, 0x61, RZ ;  /* 0x00000061201c7810 */ /* 0x000fe20007ffe0ff */
[----:B------:R-:W-:Y:S01]  /*a1d0*/  FMUL.FTZ R20, R20, c[0x0][0x2ec] ;  /* 0x0000bb0014147a20 */ /* 0x000fe20000410000 */
[----:B------:R-:W-:Y:S01]  /*a1e0*/  FSEL R114, R81, -INF , !P3 ;  /* 0xff80000051727808 */ /* 0x000fe20005800000 */
[----:B------:R-:W-:Y:S01]  /*a1f0*/  MUFU.TANH R79, R17 ;  /* 0x00000011004f7308 */ /* 0x000fe20000002400 */
[----:B------:R-:W-:Y:S01]  /*a200*/  ISETP.GE.AND P3, PT, R28, R47, PT ;  /* 0x0000002f1c00720c */ /* 0x000fe20003f66270 */
[----:B------:R-:W-:Y:S01]  /*a210*/  FMUL.FTZ R22, R22, c[0x0][0x2ec] ;  /* 0x0000bb0016167a20 */ /* 0x000fe20000410000 */
[----:B------:R-:W-:Y:S01]  /*a220*/  LOP3.LUT R29, R56, 0x70, R36, 0xfe, !PT ;  /* 0x00000070381d7812 */ /* 0x000fe200078efe24 */
[----:B------:R-:W-:Y:S01]  /*a230*/  FMUL.FTZ R23, R23, c[0x0][0x2ec] ;  /* 0x0000bb0017177a20 */ /* 0x000fe20000410000 */
[----:B------:R-:W-:-:S02]  /*a240*/  FSEL R159, R159, -INF , !P4 ;  /* 0xff8000009f9f7808 */ /* 0x000fc40006000000 */
[----:B------:R-:W-:Y:S01]  /*a250*/  FSEL R183, R183, -INF , !P5 ;  /* 0xff800000b7b77808 */ /* 0x000fe20006800000 */
[----:B------:R-:W2:Y:S01]  /*a260*/  MUFU.TANH R91, R18 ;  /* 0x00000012005b7308 */ /* 0x000ea20000002400 */
[----:B------:R-:W-:Y:S02]  /*a270*/  FSEL R119, R80, -INF , !P3 ;  /* 0xff80000050777808 */ /* 0x000fe40005800000 */
[C---:B------:R-:W-:Y:S02]  /*a280*/  ISETP.GE.AND P4, PT, R29.reuse, R47, PT ;  /* 0x0000002f1d00720c */ /* 0x040fe40003f86270 */
[-C--:B------:R-:W-:Y:S02]  /*a290*/  ISETP.GE.AND P5, PT, R29, R46.reuse, PT ;  /* 0x0000002e1d00720c */ /* 0x080fe40003fa6270 */
[----:B------:R-:W-:Y:S01]  /*a2a0*/  ISETP.GE.AND P3, PT, R28, R46, PT ;  /* 0x0000002e1c00720c */ /* 0x000fe20003f66270 */
[----:B------:R-:W-:Y:S01]  /*a2b0*/  MUFU.TANH R202, R21 ;  /* 0x0000001500ca7308 */ /* 0x000fe20000002400 */
[----:B-1----:R-:W-:Y:S01]  /*a2c0*/  HMMA.16816.F32 R28, R12, R4, RZ ;  /* 0x000000040c1c723c */ /* 0x002fe200000018ff */
[----:B------:R-:W-:-:S02]  /*a2d0*/  IADD3 R16, R32, 0x69, RZ ;  /* 0x0000006920107810 */ /* 0x000fc40007ffe0ff */
[----:B------:R-:W-:Y:S02]  /*a2e0*/  FSEL R204, R83, -INF , !P1 ;  /* 0xff80000053cc7808 */ /* 0x000fe40004800000 */
[----:B------:R-:W-:Y:S02]  /*a2f0*/  LOP3.LUT R80, R56, 0x78, R36, 0xfe, !PT ;  /* 0x0000007838507812 */ /* 0x000fe400078efe24 */
[----:B------:R-:W-:Y:S01]  /*a300*/  ISETP.GE.AND P1, PT, R16, R47, PT ;  /* 0x0000002f1000720c */ /* 0x000fe20003f26270 */
[----:B------:R-:W1:Y:S01]  /*a310*/  MUFU.TANH R203, R20 ;  /* 0x0000001400cb7308 */ /* 0x000e620000002400 */
[----:B------:R-:W-:Y:S02]  /*a320*/  FSEL R162, R162, -INF , !P3 ;  /* 0xff800000a2a27808 */ /* 0x000fe40005800000 */
[----:B------:R-:W-:Y:S02]  /*a330*/  FSEL R163, R163, -INF , !P2 ;  /* 0xff800000a3a37808 */ /* 0x000fe40005000000 */
[----:B------:R-:W-:-:S02]  /*a340*/  FSEL R205, R82, -INF , !P1 ;  /* 0xff80000052cd7808 */ /* 0x000fc40004800000 */
[C---:B------:R-:W-:Y:S02]  /*a350*/  ISETP.GE.AND P3, PT, R80.reuse, R47, PT ;  /* 0x0000002f5000720c */ /* 0x040fe40003f66270 */
[-C--:B------:R-:W-:Y:S02]  /*a360*/  ISETP.GE.AND P2, PT, R80, R46.reuse, PT ;  /* 0x0000002e5000720c */ /* 0x080fe40003f46270 */
[----:B------:R-:W-:Y:S01]  /*a370*/  ISETP.GE.AND P1, PT, R16, R46, PT ;  /* 0x0000002e1000720c */ /* 0x000fe20003f26270 */
[----:B------:R1:W-:Y:S01]  /*a380*/  MUFU.TANH R80, R19 ;  /* 0x0000001300507308 */ /* 0x0003e20000002400 */
[----:B------:R-:W-:Y:S02]  /*a390*/  LOP3.LUT R4, R56, 0x80, R36, 0xfe, !PT ;  /* 0x0000008038047812 */ /* 0x000fe400078efe24 */
[----:B------:R-:W-:Y:S01]  /*a3a0*/  IADD3 R5, R32, 0x71, RZ ;  /* 0x0000007120057810 */ /* 0x000fe20007ffe0ff */
[----:B--2---:R-:W-:Y:S01]  /*a3b0*/  HMMA.16816.F32 R28, R8, R24, R28 ;  /* 0x00000018081c723c */ /* 0x004fe2000000181c */
[----:B------:R-:W-:-:S02]  /*a3c0*/  FSEL R189, R189, -INF , !P1 ;  /* 0xff800000bdbd7808 */ /* 0x000fc40004800000 */
[----:B------:R-:W-:Y:S02]  /*a3d0*/  FSEL R186, R186, -INF , !P5 ;  /* 0xff800000baba7808 */ /* 0x000fe40006800000 */
[CC--:B------:R-:W-:Y:S02]  /*a3e0*/  ISETP.GE.AND P1, PT, R4.reuse, R47.reuse, PT ;  /* 0x0000002f0400720c */ /* 0x0c0fe40003f26270 */
[----:B------:R-:W-:Y:S02]  /*a3f0*/  FSEL R206, R85, -INF , !P4 ;  /* 0xff80000055ce7808 */ /* 0x000fe40006000000 */
[----:B------:R-:W-:Y:S02]  /*a400*/  ISETP.GE.AND P5, PT, R4, R46, PT ;  /* 0x0000002e0400720c */ /* 0x000fe40003fa6270 */
[----:B------:R-:W-:Y:S01]  /*a410*/  ISETP.GE.AND P4, PT, R5, R47, PT ;  /* 0x0000002f0500720c */ /* 0x000fe20003f86270 */
[----:B-1----:R-:W1:Y:S01]  /*a420*/  LDSM.16.M88.4 R16, [R165+0x4800] ;  /* 0x00480000a510783b */ /* 0x002e620000000200 */
[----:B------:R-:W-:-:S02]  /*a430*/  IADD3 R4, R32, 0x79, RZ ;  /* 0x0000007920047810 */ /* 0x000fc40007ffe0ff */
[----:B----4-:R-:W-:Y:S02]  /*a440*/  FSEL R208, R40, -INF , !P3 ;  /* 0xff80000028d07808 */ /* 0x010fe40005800000 */
[----:B------:R-:W-:Y:S01]  /*a450*/  FSEL R207, R84, -INF , !P4 ;  /* 0xff80000054cf7808 */ /* 0x000fe20006000000 */
[----:B------:R-:W-:Y:S01]  /*a460*/  MUFU.TANH R40, R22 ;  /* 0x0000001600287308 */ /* 0x000fe20000002400 */
[-C--:B------:R-:W-:Y:S02]  /*a470*/  ISETP.GE.AND P3, PT, R4, R47.reuse, PT ;  /* 0x0000002f0400720c */ /* 0x080fe40003f66270 */
[-C--:B------:R-:W-:Y:S02]  /*a480*/  ISETP.GE.AND P4, PT, R5, R46.reuse, PT ;  /* 0x0000002e0500720c */ /* 0x080fe40003f86270 */
[----:B------:R-:W-:Y:S01]  /*a490*/  LOP3.LUT R5, R56, 0x88, R36, 0xfe, !PT ;  /* 0x0000008838057812 */ /* 0x000fe200078efe24 */
[----:B------:R-:W-:Y:S01]  /*a4a0*/  FMUL.FTZ R28, R28, c[0x0][0x2ec] ;  /* 0x0000bb001c1c7a20 */ /* 0x000fe20000410000 */
[----:B------:R-:W-:Y:S01]  /*a4b0*/  FSEL R209, R33, -INF , !P3 ;  /* 0xff80000021d17808 */ /* 0x000fe20005800000 */
[----:B------:R-:W-:Y:S01]  /*a4c0*/  FMUL.FTZ R29, R29, c[0x0][0x2ec] ;  /* 0x0000bb001d1d7a20 */ /* 0x000fe20000410000 */
[----:B------:R-:W-:Y:S01]  /*a4d0*/  FSEL R171, R171, -INF , !P4 ;  /* 0xff800000abab7808 */ /* 0x000fe20006000000 */
[----:B------:R2:W-:Y:S01]  /*a4e0*/  MUFU.TANH R33, R23 ;  /* 0x0000001700217308 */ /* 0x0005e20000002400 */
[----:B------:R-:W-:Y:S01]  /*a4f0*/  FSEL R161, R161, -INF , !P2 ;  /* 0xff800000a1a17808 */ /* 0x000fe20005000000 */
[----:B------:R-:W-:Y:S01]  /*a500*/  FMUL.FTZ R30, R30, c[0x0][0x2ec] ;  /* 0x0000bb001e1e7a20 */ /* 0x000fe20000410000 */
[----:B------:R-:W-:Y:S01]  /*a510*/  ISETP.GE.AND P3, PT, R4, R46, PT ;  /* 0x0000002e0400720c */ /* 0x000fe20003f66270 */
[----:B------:R-:W-:Y:S01]  /*a520*/  FMUL.FTZ R31, R31, c[0x0][0x2ec] ;  /* 0x0000bb001f1f7a20 */ /* 0x000fe20000410000 */
[----:B------:R-:W-:-:S02]  /*a530*/  ISETP.GE.AND P4, PT, R5, R47, PT ;  /* 0x0000002f0500720c */ /* 0x000fc40003f86270 */
[----:B------:R-:W-:Y:S01]  /*a540*/  ISETP.GE.AND P2, PT, R5, R46, PT ;  /* 0x0000002e0500720c */ /* 0x000fe20003f46270 */
[----:B------:R4:W1:Y:S01]  /*a550*/  MUFU.TANH R201, R28 ;  /* 0x0000001c00c97308 */ /* 0x0008620000002400 */
[----:B------:R-:W-:Y:S01]  /*a560*/  IADD3 R21, R32, 0x81, RZ ;  /* 0x0000008120157810 */ /* 0x000fe20007ffe0ff */
[----:B------:R-:W-:Y:S01]  /*a570*/  HMMA.16816.F32 R4, R12, R6, RZ ;  /* 0x000000060c04723c */ /* 0x000fe200000018ff */
[----:B------:R-:W-:Y:S02]  /*a580*/  FSEL R160, R160, -INF , !P3 ;  /* 0xff800000a0a07808 */ /* 0x000fe40005800000 */
[----:B------:R-:W-:Y:S02]  /*a590*/  LOP3.LUT R20, R56, 0x90, R36, 0xfe, !PT ;  /* 0x0000009038147812 */ /* 0x000fe400078efe24 */
[----:B------:R-:W-:Y:S01]  /*a5a0*/  ISETP.GE.AND P3, PT, R21, R47, PT ;  /* 0x0000002f1500720c */ /* 0x000fe20003f66270 */
[----:B------:R-:W1:Y:S01]  /*a5b0*/  MUFU.TANH R196, R29 ;  /* 0x0000001d00c47308 */ /* 0x000e620000002400 */
[----:B------:R-:W-:-:S02]  /*a5c0*/  FSEL R210, R41, -INF , !P1 ;  /* 0xff80000029d27808 */ /* 0x000fc40004800000 */
[----:B------:R-:W-:Y:S02]  /*a5d0*/  FSEL R156, R156, -INF , !P5 ;  /* 0xff8000009c9c7808 */ /* 0x000fe40006800000 */
[----:B------:R-:W-:Y:S02]  /*a5e0*/  FSEL R211, R35, -INF , !P3 ;  /* 0xff80000023d37808 */ /* 0x000fe40005800000 */
[-C--:B------:R-:W-:Y:S01]  /*a5f0*/  ISETP.GE.AND P1, PT, R21, R46.reuse, PT ;  /* 0x0000002e1500720c */ /* 0x080fe20003f26270 */
[----:B------:R-:W1:Y:S01]  /*a600*/  MUFU.TANH R41, R31 ;  /* 0x0000001f00297308 */ /* 0x000e620000002400 */
[C---:B------:R-:W-:Y:S02]  /*a610*/  ISETP.GE.AND P5, PT, R20.reuse, R47, PT ;  /* 0x0000002f1400720c */ /* 0x040fe40003fa6270 */
[----:B------:R-:W-:Y:S02]  /*a620*/  ISETP.GE.AND P3, PT, R20, R46, PT ;  /* 0x0000002e1400720c */ /* 0x000fe40003f66270 */
[----:B--2---:R-:W2:Y:S01]  /*a630*/  LDSM.16.M88.4 R20, [R164+0x3800] ;  /* 0x00380000a414783b */ /* 0x004ea20000000200 */
[----:B------:R-:W-:-:S02]  /*a640*/  IADD3 R24, R32, 0x89, RZ ;  /* 0x0000008920187810 */ /* 0x000fc40007ffe0ff */
[----:B------:R-:W-:Y:S02]  /*a650*/  FSEL R155, R155, -INF , !P1 ;  /* 0xff8000009b9b7808 */ /* 0x000fe40004800000 */
[----:B------:R-:W-:Y:S01]  /*a660*/  FSEL R212, R43, -INF , !P4 ;  /* 0xff8000002bd47808 */ /* 0x000fe20006000000 */
[----:B------:R-:W-:Y:S01]  /*a670*/  HMMA.16816.F32 R4, R8, R26, R4 ;  /* 0x0000001a0804723c */ /* 0x000fe20000001804 */
[C---:B------:R-:W-:Y:S02]  /*a680*/  ISETP.GE.AND P1, PT, R24.reuse, R47, PT ;  /* 0x0000002f1800720c */ /* 0x040fe40003f26270 */
[----:B------:R-:W-:Y:S02]  /*a690*/  ISETP.GE.AND P4, PT, R24, R46, PT ;  /* 0x0000002e1800720c */ /* 0x000fe40003f86270 */
[----:B------:R-:W-:Y:S02]  /*a6a0*/  LOP3.LUT R24, R56, 0x98, R36, 0xfe, !PT ;  /* 0x0000009838187812 */ /* 0x000fe400078efe24 */
[----:B------:R-:W-:-:S02]  /*a6b0*/  FSEL R154, R154, -INF , !P2 ;  /* 0xff8000009a9a7808 */ /* 0x000fc40005000000 */
[----:B------:R-:W-:Y:S02]  /*a6c0*/  FSEL R213, R42, -INF , !P1 ;  /* 0xff8000002ad57808 */ /* 0x000fe40004800000 */
[CC--:B------:R-:W-:Y:S01]  /*a6d0*/  ISETP.GE.AND P2, PT, R24.reuse, R47.reuse, PT ;  /* 0x0000002f1800720c */ /* 0x0c0fe20003f46270 */
[----:B------:R2:W-:Y:S01]  /*a6e0*/  MUFU.TANH R42, R30 ;  /* 0x0000001e002a7308 */ /* 0x0005e20000002400 */
[----:B------:R-:W-:Y:S02]  /*a6f0*/  ISETP.GE.AND P1, PT, R24, R46, PT ;  /* 0x0000002e1800720c */ /* 0x000fe40003f26270 */
[----:B----4-:R-:W-:Y:S01]  /*a700*/  IADD3 R28, R32, 0x91, RZ ;  /* 0x00000091201c7810 */ /* 0x010fe20007ffe0ff */
[----:B-1----:R-:W-:Y:S01]  /*a710*/  HMMA.16816.F32 R24, R12, R16, RZ ;  /* 0x000000100c18723c */ /* 0x002fe200000018ff */
[----:B------:R-:W-:Y:S02]  /*a720*/  FSEL R153, R153, -INF , !P4 ;  /* 0xff80000099997808 */ /* 0x000fe40006000000 */
[----:B------:R-:W-:-:S02]  /*a730*/  ISETP.GE.AND P4, PT, R28, R47, PT ;  /* 0x0000002f1c00720c */ /* 0x000fc40003f86270 */
[----:B------:R-:W-:Y:S02]  /*a740*/  FSEL R149, R149, -INF , !P3 ;  /* 0xff80000095957808 */ /* 0x000fe40005800000 */
[----:B------:R-:W-:Y:S01]  /*a750*/  LOP3.LUT R16, R56, 0xa0, R36, 0xfe, !PT ;  /* 0x000000a038107812 */ /* 0x000fe200078efe24 */
[----:B------:R-:W-:Y:S01]  /*a760*/  FMUL.FTZ R4, R4, c[0x0][0x2ec] ;  /* 0x0000bb0004047a20 */ /* 0x000fe20000410000 */
[----:B------:R-:W-:Y:S01]  /*a770*/  FSEL R215, R37, -INF , !P4 ;  /* 0xff80000025d77808 */ /* 0x000fe20006000000 */
[----:B------:R-:W-:Y:S01]  /*a780*/  FMUL.FTZ R157, R5, c[0x0][0x2ec] ;  /* 0x0000bb00059d7a20 */ /* 0x000fe20000410000 */
[----:B------:R-:W-:Y:S01]  /*a790*/  FSEL R214, R34, -INF , !P5 ;  /* 0xff80000022d67808 */ /* 0x000fe20006800000 */
[----:B------:R1:W-:Y:S01]  /*a7a0*/  MUFU.TANH R190, R4 ;  /* 0x0000000400be7308 */ /* 0x0003e20000002400 */
[----:B------:R-:W-:Y:S01]  /*a7b0*/  ISETP.GE.AND P3, PT, R16, R47, PT ;  /* 0x0000002f1000720c */ /* 0x000fe20003f66270 */
[----:B------:R-:W-:Y:S01]  /*a7c0*/  FMUL.FTZ R6, R6, c[0x0][0x2ec] ;  /* 0x0000bb0006067a20 */ /* 0x000fe20000410000 */
[-C--:B------:R-:W-:Y:S01]  /*a7d0*/  ISETP.GE.AND P4, PT, R16, R46.reuse, PT ;  /* 0x0000002e1000720c */ /* 0x080fe20003f86270 */
[----:B------:R-:W-:Y:S01]  /*a7e0*/  FMUL.FTZ R7, R7, c[0x0][0x2ec] ;  /* 0x0000bb0007077a20 */ /* 0x000fe20000410000 */
[----:B------:R-:W-:Y:S01]  /*a7f0*/  ISETP.GE.AND P5, PT, R28, R46, PT ;  /* 0x0000002e1c00720c */ /* 0x000fe20003fa6270 */
[----:B------:R-:W-:Y:S01]  /*a800*/  HMMA.16816.F32 R16, R12, R18, RZ ;  /* 0x000000120c10723c */ /* 0x000fe200000018ff */
[----:B--2---:R-:W2:Y:S01]  /*a810*/  LDSM.16.M88.4 R28, [R165+0x4c00] ;  /* 0x004c0000a51c783b */ /* 0x004ea20000000200 */
[----:B------:R-:W-:Y:S01]  /*a820*/  IADD3 R35, R32, 0x99, RZ ;  /* 0x0000009920237810 */ /* 0x000fe20007ffe0ff */
[----:B------:R-:W-:Y:S01]  /*a830*/  MUFU.TANH R157, R157 ;  /* 0x0000009d009d7308 */ /* 0x000fe20000002400 */
[----:B---3--:R-:W-:-:S02]  /*a840*/  FSEL R216, R39, -INF , !P2 ;  /* 0xff80000027d87808 */ /* 0x008fc40005000000 */
[C---:B------:R-:W-:Y:S02]  /*a850*/  ISETP.GE.AND P2, PT, R35.reuse, R47, PT ;  /* 0x0000002f2300720c */ /* 0x040fe40003f46270 */
[----:B------:R-:W-:Y:S01]  /*a860*/  HMMA.16816.F32 R24, R8, R20, R24 ;  /* 0x000000140818723c */ /* 0x000fe20000001818 */
[--C-:B------:R-:W-:Y:S02]  /*a870*/  LOP3.LUT R34, R56, 0xa8, R36.reuse, 0xfe, !PT ;  /* 0x000000a838227812 */ /* 0x100fe400078efe24 */
[----:B------:R-:W-:Y:S01]  /*a880*/  FSEL R217, R38, -INF , !P2 ;  /* 0xff80000026d97808 */ /* 0x000fe20005000000 */
[----:B------:R-:W-:Y:S01]  /*a890*/  MUFU.TANH R39, R7 ;  /* 0x0000000700277308 */ /* 0x000fe20000002400 */
[----:B------:R-:W-:Y:S02]  /*a8a0*/  ISETP.GE.AND P2, PT, R35, R46, PT ;  /* 0x0000002e2300720c */ /* 0x000fe40003f46270 */
[----:B-1----:R-:W-:Y:S02]  /*a8b0*/  LOP3.LUT R4, R56, 0xb0, R36, 0xfe, !PT ;  /* 0x000000b038047812 */ /* 0x002fe400078efe24 */
[----:B------:R-:W-:-:S02]  /*a8c0*/  IADD3 R5, R32, 0xa1, RZ ;  /* 0x000000a120057810 */ /* 0x000fc40007ffe0ff */
[----:B------:R-:W-:Y:S02]  /*a8d0*/  FSEL R148, R148, -INF , !P5 ;  /* 0xff80000094947808 */ /* 0x000fe40006800000 */
[----:B------:R-:W-:Y:S02]  /*a8e0*/  FSEL R126, R126, -INF , !P2 ;  /* 0xff8000007e7e7808 */ /* 0x000fe40005000000 */
[----:B------:R-:W-:Y:S01]  /*a8f0*/  FSEL R218, R44, -INF , !P3 ;  /* 0xff8000002cda7808 */ /* 0x000fe20005800000 */
[----:B------:R-:W-:Y:S01]  /*a900*/  HMMA.16816.F32 R16, R8, R22, R16 ;  /* 0x000000160810723c */ /* 0x000fe20000001810 */
[----:B------:R-:W1:Y:S01]  /*a910*/  LDSM.16.M88.4 R20, [R164+0x3c00] ;  /* 0x003c0000a414783b */ /* 0x000e620000000200 */
[----:B------:R-:W-:Y:S01]  /*a920*/  FSEL R124, R124, -INF , !P4 ;  /* 0xff8000007c7c7808 */ /* 0x000fe20006000000 */
[----:B------:R-:W-:-:S04]  /*a930*/  DEPBAR.LE SB0, 0x0 ;  /* 0x000080000000791a */ /* 0x000fc80000000000 */
[-C--:B------:R-:W-:Y:S01]  /*a940*/  ISETP.GE.AND P5, PT, R34, R47.reuse, PT ;  /* 0x0000002f2200720c */ /* 0x080fe20003fa6270 */
[----:B------:R-:W-:Y:S01]  /*a950*/  FMUL.FTZ R152, R24, c[0x0][0x2ec] ;  /* 0x0000bb0018987a20 */ /* 0x000fe20000410000 */
[-C--:B------:R-:W-:Y:S01]  /*a960*/  ISETP.GE.AND P2, PT, R4, R47.reuse, PT ;  /* 0x0000002f0400720c */ /* 0x080fe20003f46270 */
[----:B------:R-:W-:Y:S01]  /*a970*/  FMUL.FTZ R108, R25, c[0x0][0x2ec] ;  /* 0x0000bb00196c7a20 */ /* 0x000fe20000410000 */
[----:B------:R-:W-:Y:S01]  /*a980*/  ISETP.GE.AND P3, PT, R5, R47, PT ;  /* 0x0000002f0500720c */ /* 0x000fe20003f66270 */
[----:B------:R-:W-:Y:S01]  /*a990*/  FMUL.FTZ R26, R26, c[0x0][0x2ec] ;  /* 0x0000bb001a1a7a20 */ /* 0x000fe20000410000 */
[----:B------:R-:W-:Y:S01]  /*a9a0*/  ISETP.GE.AND P4, PT, R4, R46, PT ;  /* 0x0000002e0400720c */ /* 0x000fe20003f86270 */
[----:B------:R-:W-:Y:S01]  /*a9b0*/  MUFU.TANH R152, R152 ;  /* 0x0000009800987308 */ /* 0x000fe20000002400 */
[----:B------:R-:W-:Y:S02]  /*a9c0*/  IADD3 R4, R32, 0xa9, RZ ;  /* 0x000000a920047810 */ /* 0x000fe40007ffe0ff */
[----:B------:R-:W-:-:S02]  /*a9d0*/  FSEL R130, R130, -INF , !P1 ;  /* 0xff80000082827808 */ /* 0x000fc40004800000 */
[----:B------:R-:W-:Y:S02]  /*a9e0*/  FSEL R219, R45, -INF , !P3 ;  /* 0xff8000002ddb7808 */ /* 0x000fe40005800000 */
[----:B------:R-:W-:Y:S01]  /*a9f0*/  FSEL R220, R49, -INF , !P5 ;  /* 0xff80000031dc7808 */ /* 0x000fe20006800000 */
[----:B------:R-:W-:Y:S01]  /*aa00*/  MUFU.TANH R38, R26 ;  /* 0x0000001a00267308 */ /* 0x000fe20000002400 */
[-C--:B------:R-:W-:Y:S01]  /*aa10*/  ISETP.GE.AND P1, PT, R34, R46.reuse, PT ;  /* 0x0000002e2200720c */ /* 0x080fe20003f26270 */
[----:B------:R-:W-:Y:S01]  /*aa20*/  FMUL.FTZ R16, R16, c[0x0][0x2ec] ;  /* 0x0000bb0010107a20 */ /* 0x000fe20000410000 */
[----:B------:R-:W-:Y:S01]  /*aa30*/  ISETP.GE.AND P3, PT, R5, R46, PT ;  /* 0x0000002e0500720c */ /* 0x000fe20003f66270 */
[----:B------:R-:W-:Y:S01]  /*aa40*/  FMUL.FTZ R17, R17, c[0x0][0x2ec] ;  /* 0x0000bb0011117a20 */ /* 0x000fe20000410000 */
[----:B------:R-:W-:Y:S01]  /*aa50*/  ISETP.GE.AND P5, PT, R4, R47, PT ;  /* 0x0000002f0400720c */ /* 0x000fe20003fa6270 */
[----:B------:R-:W-:Y:S01]  /*aa60*/  FMUL.FTZ R19, R19, c[0x0][0x2ec] ;  /* 0x0000bb0013137a20 */ /* 0x000fe20000410000 */
[----:B------:R-:W-:Y:S01]  /*aa70*/  LOP3.LUT R5, R56, 0xb8, R36, 0xfe, !PT ;  /* 0x000000b838057812 */ /* 0x000fe200078efe24 */
[----:B------:R2:W3:Y:S01]  /*aa80*/  MUFU.TANH R34, R6 ;  /* 0x0000000600227308 */ /* 0x0004e20000002400 */
[----:B------:R-:W-:-:S02]  /*aa90*/  FSEL R123, R123, -INF , !P3 ;  /* 0xff8000007b7b7808 */ /* 0x000fc40005800000 */
[----:B------:R-:W-:Y:S02]  /*aaa0*/  FSEL R122, R122, -INF , !P1 ;  /* 0xff8000007a7a7808 */ /* 0x000fe40004800000 */
[----:B------:R-:W-:Y:S02]  /*aab0*/  FSEL R24, R50, -INF , !P5 ;  /* 0xff80000032187808 */ /* 0x000fe40006800000 */
[C---:B------:R-:W-:Y:S01]  /*aac0*/  ISETP.GE.AND P3, PT, R5.reuse, R47, PT ;  /* 0x0000002f0500720c */ /* 0x040fe20003f66270 */
[----:B------:R-:W-:Y:S01]  /*aad0*/  MUFU.TANH R93, R16 ;  /* 0x00000010005d7308 */ /* 0x000fe20000002400 */
[-C--:B------:R-:W-:Y:S02]  /*aae0*/  ISETP.GE.AND P1, PT, R5, R46.reuse, PT ;  /* 0x0000002e0500720c */ /* 0x080fe40003f26270 */
[----:B------:R-:W-:Y:S02]  /*aaf0*/  ISETP.GE.AND P5, PT, R4, R46, PT ;  /* 0x0000002e0400720c */ /* 0x000fe40003fa6270 */
[----:B------:R-:W-:-:S02]  /*ab00*/  IADD3 R35, R32, 0xb1, RZ ;  /* 0x000000b120237810 */ /* 0x000fc40007ffe0ff */
[----:B------:R-:W-:Y:S01]  /*ab10*/  FSEL R25, R86, -INF , !P2 ;  /* 0xff80000056197808 */ /* 0x000fe20005000000 */
[C---:B--2---:R-:W-:Y:S01]  /*ab20*/  HMMA.16816.F32 R4, R12.reuse, R28, RZ ;  /* 0x0000001c0c04723c */ /* 0x044fe200000018ff */
[----:B------:R-:W-:Y:S01]  /*ab30*/  LOP3.LUT R37, R56, 0xc0, R36, 0xfe, !PT ;  /* 0x000000c038257812 */ /* 0x000fe200078efe24 */
[----:B------:R-:W2:Y:S01]  /*ab40*/  MUFU.TANH R108, R108 ;  /* 0x0000006c006c7308 */ /* 0x000ea20000002400 */
[-C--:B------:R-:W-:Y:S02]  /*ab50*/  ISETP.GE.AND P2, PT, R35, R47.reuse, PT ;  /* 0x0000002f2300720c */ /* 0x080fe40003f46270 */
[----:B------:R-:W-:Y:S02]  /*ab60*/  FSEL R113, R113, -INF , !P5 ;  /* 0xff80000071717808 */ /* 0x000fe40006800000 */
[----:B------:R-:W-:Y:S01]  /*ab70*/  FSEL R103, R103, -INF , !P4 ;  /* 0xff80000067677808 */ /* 0x000fe20006000000 */
[----:B------:R-:W-:Y:S01]  /*ab80*/  HMMA.16816.F32 R12, R12, R30, RZ ;  /* 0x0000001e0c0c723c */ /* 0x000fe200000018ff */
[----:B------:R-:W-:Y:S01]  /*ab90*/  IADD3 R29, R32, 0xb9, RZ ;  /* 0x000000b9201d7810 */ /* 0x000fe20007ffe0ff */
[----:B------:R4:W-:Y:S01]  /*aba0*/  MUFU.TANH R50, R17 ;  /* 0x0000001100327308 */ /* 0x0009e20000002400 */
[----:B------:R-:W-:-:S02]  /*abb0*/  ISETP.GE.AND P5, PT, R37, R47, PT ;  /* 0x0000002f2500720c */ /* 0x000fc40003fa6270 */
[-C--:B------:R-:W-:Y:S01]  /*abc0*/  ISETP.GE.AND P4, PT, R37, R46.reuse, PT ;  /* 0x0000002e2500720c */ /* 0x080fe20003f86270 */
[----:B------:R-:W-:Y:S01]  /*abd0*/  FMUL.FTZ R37, R27, c[0x0][0x2ec] ;  /* 0x0000bb001b257a20 */ /* 0x000fe20000410000 */
[----:B------:R-:W-:Y:S02]  /*abe0*/  FSEL R28, R87, -INF , !P2 ;  /* 0xff800000571c7808 */ /* 0x000fe40005000000 */
[----:B------:R-:W-:Y:S02]  /*abf0*/  ISETP.GE.AND P2, PT, R35, R46, PT ;  /* 0x0000002e2300720c */ /* 0x000fe40003f46270 */
[----:B------:R-:W-:Y:S01]  /*ac00*/  LOP3.LUT R27, R56, 0xc8, R36, 0xfe, !PT ;  /* 0x000000c8381b7812 */ /* 0x000fe200078efe24 */
[----:B------:R-:W2:Y:S01]  /*ac10*/  MUFU.TANH R37, R37 ;  /* 0x0000002500257308 */ /* 0x000ea20000002400 */
[----:B------:R-:W-:Y:S02]  /*ac20*/  FSEL R26, R89, -INF , !P3 ;  /* 0xff800000591a7808 */ /* 0x000fe40005800000 */
[-C--:B------:R-:W-:Y:S01]  /*ac30*/  ISETP.GE.AND P3, PT, R29, R47.reuse, PT ;  /* 0x0000002f1d00720c */ /* 0x080fe20003f66270 */
[----:B-1----:R-:W-:Y:S01]  /*ac40*/  HMMA.16816.F32 R4, R8, R20, R4 ;  /* 0x000000140804723c */ /* 0x002fe20000001804 */
[----:B------:R-:W-:Y:S01]  /*ac50*/  FSEL R101, R101, -INF , !P2 ;  /* 0xff80000065657808 */ /* 0x000fe20005000000 */
[----:B----4-:R-:W-:Y:S01]  /*ac60*/  FMUL.FTZ R17, R18, c[0x0][0x2ec] ;  /* 0x0000bb0012117a20 */ /* 0x010fe20000410000 */
[----:B------:R-:W-:Y:S01]  /*ac70*/  FSEL R98, R98, -INF , !P1 ;  /* 0xff80000062627808 */ /* 0x000fe20004800000 */
[----:B------:R-:W-:Y:S01]  /*ac80*/  MUFU.TANH R35, R19 ;  /* 0x0000001300237308 */ /* 0x000fe20000002400 */
[----:B------:R-:W-:-:S02]  /*ac90*/  ISETP.GE.AND P2, PT, R27, R47, PT ;  /* 0x0000002f1b00720c */ /* 0x000fc40003f46270 */
[-C--:B------:R-:W-:Y:S01]  /*aca0*/  ISETP.GE.AND P1, PT, R27, R46.reuse, PT ;  /* 0x0000002e1b00720c */ /* 0x080fe20003f26270 */
[----:B------:R-:W-:Y:S01]  /*acb0*/  HMMA.16816.F32 R12, R8, R22, R12 ;  /* 0x00000016080c723c */ /* 0x000fe2000000180c */
[----:B------:R-:W-:Y:S02]  /*acc0*/  IADD3 R21, R32, 0xc1, RZ ;  /* 0x000000c120157810 */ /* 0x000fe40007ffe0ff */
[----:B-----5:R-:W-:Y:S01]  /*acd0*/  FSEL R27, R90, -INF , !P3 ;  /* 0xff8000005a1b7808 */ /* 0x020fe20005800000 */
[----:B------:R-:W1:Y:S01]  /*ace0*/  MUFU.TANH R17, R17 ;  /* 0x0000001100117308 */ /* 0x000e620000002400 */
[----:B------:R-:W-:Y:S02]  /*acf0*/  ISETP.GE.AND P3, PT, R29, R46, PT ;  /* 0x0000002e1d00720c */ /* 0x000fe40003f66270 */
[----:B------:R-:W-:Y:S02]  /*ad00*/  LOP3.LUT R20, R56, 0xd0, R36, 0xfe, !PT ;  /* 0x000000d038147812 */ /* 0x000fe400078efe24 */
[----:B------:R-:W-:-:S02]  /*ad10*/  FSEL R16, R78, -INF , !P5 ;  /* 0xff8000004e107808 */ /* 0x000fc40006800000 */
[-C--:B------:R-:W-:Y:S02]  /*ad20*/  ISETP.GE.AND P5, PT, R21, R47.reuse, PT ;  /* 0x0000002f1500720c */ /* 0x080fe40003fa6270 */
[----:B------:R-:W-:Y:S02]  /*ad30*/  FSEL R95, R95, -INF , !P3 ;  /* 0xff8000005f5f7808 */ /* 0x000fe40005800000 */
[----:B------:R-:W-:Y:S01]  /*ad40*/  FSEL R91, R91, -INF , !P4 ;  /* 0xff8000005b5b7808 */ /* 0x000fe20006000000 */
[----:B------:R-:W-:Y:S01]  /*ad50*/  FMUL.FTZ R4, R4, c[0x0][0x2ec] ;  /* 0x0000bb0004047a20 */ /* 0x000fe20000410000 */
[C---:B------:R-:W-:Y:S01]  /*ad60*/  ISETP.GE.AND P3, PT, R20.reuse, R47, PT ;  /* 0x0000002f1400720c */ /* 0x040fe20003f66270 */
[----:B------:R-:W-:Y:S01]  /*ad70*/  FMUL.FTZ R5, R5, c[0x0][0x2ec] ;  /* 0x0000bb0005057a20 */ /* 0x000fe20000410000 */
[-C--:B------:R-:W-:Y:S01]  /*ad80*/  ISETP.GE.AND P4, PT, R20, R46.reuse, PT ;  /* 0x0000002e1400720c */ /* 0x080fe20003f86270 */
[----:B------:R4:W5:Y:S01]  /*ad90*/  MUFU.TANH R49, R4 ;  /* 0x0000000400317308 */ /* 0x0009620000002400 */
[----:B------:R-:W-:Y:S01]  /*ada0*/  FSEL R20, R79, -INF , !P5 ;  /* 0xff8000004f147808 */ /* 0x000fe20006800000 */
[----:B------:R-:W-:Y:S01]  /*adb0*/  FMUL.FTZ R6, R6, c[0x0][0x2ec] ;  /* 0x0000bb0006067a20 */ /* 0x000fe20000410000 */
[----:B------:R-:W-:Y:S01]  /*adc0*/  ISETP.GE.AND P5, PT, R21, R46, PT ;  /* 0x0000002e1500720c */ /* 0x000fe20003fa6270 */
[----:B------:R-:W-:Y:S01]  /*add0*/  FMUL.FTZ R12, R12, c[0x0][0x2ec] ;  /* 0x0000bb000c0c7a20 */ /* 0x000fe20000410000 */
[----:B------:R-:W-:Y:S01]  /*ade0*/  IADD3 R21, R32, 0xc9, RZ ;  /* 0x000000c920157810 */ /* 0x000fe20007ffe0ff */
[----:B------:R-:W-:Y:S01]  /*adf0*/  FMUL.FTZ R14, R14, c[0x0][0x2ec] ;  /* 0x0000bb000e0e7a20 */ /* 0x000fe20000410000 */
[----:B------:R-:W-:Y:S01]  /*ae00*/  IADD3 R8, R32, 0xd1, RZ ;  /* 0x000000d120087810 */ /* 0x000fe20007ffe0ff */
[----:B------:R-:W1:Y:S01]  /*ae10*/  MUFU.TANH R5, R5 ;  /* 0x0000000500057308 */ /* 0x000e620000002400 */
[----:B------:R-:W-:-:S02]  /*ae20*/  FSEL R203, R203, -INF , !P2 ;  /* 0xff800000cbcb7808 */ /* 0x000fc40005000000 */
[----:B------:R-:W-:Y:S02]  /*ae30*/  FSEL R201, R201, -INF , !P3 ;  /* 0xff800000c9c97808 */ /* 0x000fe40005800000 */
[-C--:B------:R-:W-:Y:S02]  /*ae40*/  ISETP.GE.AND P2, PT, R21, R47.reuse, PT ;  /* 0x0000002f1500720c */ /* 0x080fe40003f46270 */
[----:B------:R-:W-:Y:S02]  /*ae50*/  ISETP.GE.AND P3, PT, R8, R47, PT ;  /* 0x0000002f0800720c */ /* 0x000fe40003f66270 */
[----:B------:R-:W-:Y:S02]  /*ae60*/  LOP3.LUT R29, R56, 0xd8, R36, 0xfe, !PT ;  /* 0x000000d8381d7812 */ /* 0x000fe400078efe24 */
[----:B------:R-:W-:Y:S02]  /*ae70*/  FSEL R44, R40, -INF , !P1 ;  /* 0xff800000282c7808 */ /* 0x000fe40004800000 */
[----:B------:R-:W-:-:S02]  /*ae80*/  FSEL R202, R202, -INF , !P2 ;  /* 0xff800000caca7808 */ /* 0x000fc40005000000 */
[----:B------:R-:W-:Y:S02]  /*ae90*/  FSEL R196, R196, -INF , !P3 ;  /* 0xff800000c4c47808 */ /* 0x000fe40005800000 */
[-C--:B------:R-:W-:Y:S02]  /*aea0*/  ISETP.GE.AND P1, PT, R29, R46.reuse, PT ;  /* 0x0000002e1d00720c */ /* 0x080fe40003f26270 */
[-C--:B------:R-:W-:Y:S02]  /*aeb0*/  ISETP.GE.AND P2, PT, R21, R46.reuse, PT ;  /* 0x0000002e1500720c */ /* 0x080fe40003f46270 */
[----:B------:R-:W-:Y:S02]  /*aec0*/  ISETP.GE.AND P3, PT, R8, R46, PT ;  /* 0x0000002e0800720c */ /* 0x000fe40003f66270 */
[C-C-:B------:R-:W-:Y:S02]  /*aed0*/  LOP3.LUT R9, R56.reuse, 0xe0, R36.reuse, 0xfe, !PT ;  /* 0x000000e038097812 */ /* 0x140fe400078efe24 */
[----:B----4-:R-:W-:-:S02]  /*aee0*/  LOP3.LUT R4, R56, 0xe8, R36, 0xfe, !PT ;  /* 0x000000e838047812 */ /* 0x010fc400078efe24 */
[----:B------:R-:W-:Y:S01]  /*aef0*/  FSEL R43, R33, -INF , !P2 ;  /* 0xff800000212b7808 */ /* 0x000fe20005000000 */
[----:B------:R-:W-:Y:S01]  /*af00*/  FMUL.FTZ R33, R7, c[0x0][0x2ec] ;  /* 0x0000bb0007217a20 */ /* 0x000fe20000410000 */
[----:B------:R-:W-:Y:S01]  /*af10*/  FSEL R41, R41, -INF , !P3 ;  /* 0xff80000029297808 */ /* 0x000fe20005800000 */
[----:B------:R-:W-:Y:S01]  /*af20*/  FMUL.FTZ R7, R15, c[0x0][0x2ec] ;  /* 0x0000bb000f077a20 */ /* 0x000fe20000410000 */
[----:B---3--:R-:W-:Y:S02]  /*af30*/  FSEL R40, R34, -INF , !P1 ;  /* 0xff80000022287808 */ /* 0x008fe40004800000 */
[-C--:B------:R-:W-:Y:S01]  /*af40*/  ISETP.GE.AND P2, PT, R9, R47.reuse, PT ;  /* 0x0000002f0900720c */ /* 0x080fe20003f46270 */
[----:B------:R-:W-:Y:S01]  /*af50*/  MUFU.TANH R34, R6 ;  /* 0x0000000600227308 */ /* 0x000fe20000002400 */
[C---:B------:R-:W-:Y:S02]  /*af60*/  ISETP.GE.AND P3, PT, R4.reuse, R47, PT ;  /* 0x0000002f0400720c */ /* 0x040fe40003f66270 */
[----:B------:R-:W-:-:S02]  /*af70*/  ISETP.GE.AND P1, PT, R4, R46, PT ;  /* 0x0000002e0400720c */ /* 0x000fc40003f26270 */
[----:B------:R-:W-:Y:S02]  /*af80*/  IADD3 R4, R32, 0xe1, RZ ;  /* 0x000000e120047810 */ /* 0x000fe40007ffe0ff */
[----:B------:R-:W-:Y:S01]  /*af90*/  FSEL R45, R80, -INF , !P5 ;  /* 0xff800000502d7808 */ /* 0x000fe20006800000 */
[----:B------:R-:W-:Y:S01]  /*afa0*/  MUFU.TANH R33, R33 ;  /* 0x0000002100217308 */ /* 0x000fe20000002400 */
[-C--:B------:R-:W-:Y:S02]  /*afb0*/  ISETP.GE.AND P5, PT, R29, R47.reuse, PT ;  /* 0x0000002f1d00720c */ /* 0x080fe40003fa6270 */
[----:B------:R-:W-:Y:S02]  /*afc0*/  FSEL R152, R152, -INF , !P2 ;  /* 0xff80000098987808 */ /* 0x000fe40005000000 */
[----:B------:R-:W-:Y:S01]  /*afd0*/  IADD3 R8, R32, 0xd9, RZ ;  /* 0x000000d920087810 */ /* 0x000fe20007ffe0ff */
[----:B------:R-:W-:Y:S01]  /*afe0*/  BAR.SYNC.DEFER_BLOCKING 0x0 ;  /* 0x0000000000007b1d */ /* 0x000fe20000010000 */
[----:B------:R-:W-:-:S02]  /*aff0*/  ISETP.GE.AND P2, PT, R4, R47, PT ;  /* 0x0000002f0400720c */ /* 0x000fc40003f46270 */
[----:B------:R-:W-:Y:S02]  /*b000*/  FSEL R190, R190, -INF , !P5 ;  /* 0xff800000bebe7808 */ /* 0x000fe40006800000 */
[----:B------:R-:W-:Y:S01]  /*b010*/  ISETP.GE.AND P5, PT, R8, R47, PT ;  /* 0x0000002f0800720c */ /* 0x000fe20003fa6270 */
[----:B------:R-:W-:Y:S01]  /*b020*/  MUFU.TANH R7, R7 ;  /* 0x0000000700077308 */ /* 0x000fe20000002400 */
[----:B--2---:R-:W-:Y:S02]  /*b030*/  FSEL R108, R108, -INF , !P2 ;  /* 0xff8000006c6c7808 */ /* 0x004fe40005000000 */
[----:B------:R-:W-:Y:S02]  /*b040*/  ISETP.GE.AND P2, PT, R4, R46, PT ;  /* 0x0000002e0400720c */ /* 0x000fe40003f46270 */
[----:B------:R-:W-:Y:S02]  /*b050*/  IADD3 R4, R32, 0xe9, RZ ;  /* 0x000000e920047810 */ /* 0x000fe40007ffe0ff */
[----:B------:R-:W-:-:S02]  /*b060*/  FSEL R42, R42, -INF , !P4 ;  /* 0xff8000002a2a7808 */ /* 0x000fc40006000000 */
[----:B------:R-:W-:Y:S02]  /*b070*/  FSEL R157, R157, -INF , !P5 ;  /* 0xff8000009d9d7808 */ /* 0x000fe40006800000 */
[-C--:B------:R-:W-:Y:S01]  /*b080*/  ISETP.GE.AND P4, PT, R9, R46.reuse, PT ;  /* 0x0000002e0900720c */ /* 0x080fe20003f86270 */
[----:B------:R-:W-:Y:S01]  /*b090*/  FMUL.FTZ R9, R13, c[0x0][0x2ec] ;  /* 0x0000bb000d097a20 */ /* 0x000fe20000410000 */
[----:B------:R-:W-:Y:S02]  /*b0a0*/  ISETP.GE.AND P5, PT, R8, R46, PT ;  /* 0x0000002e0800720c */ /* 0x000fe40003fa6270 */
[----:B------:R-:W-:Y:S01]  /*b0b0*/  FSEL R37, R37, -INF , !P2 ;  /* 0xff80000025257808 */ /* 0x000fe20005000000 */
[----:B------:R2:W3:Y:S01]  /*b0c0*/  MUFU.TANH R8, R12 ;  /* 0x0000000c00087308 */ /* 0x0004e20000002400 */
[----:B------:R-:W-:Y:S02]  /*b0d0*/  LOP3.LUT R10, R56, 0xf0, R36, 0xfe, !PT ;  /* 0x000000f0380a7812 */ /* 0x000fe400078efe24 */
[----:B------:R-:W-:-:S02]  /*b0e0*/  ISETP.GE.AND P2, PT, R4, R47, PT ;  /* 0x0000002f0400720c */ /* 0x000fc40003f46270 */
[----:B------:R-:W-:Y:S02]  /*b0f0*/  FSEL R39, R39, -INF , !P5 ;  /* 0xff80000027277808 */ /* 0x000fe40006800000 */
[----:B------:R-:W-:Y:S01]  /*b100*/  FSEL R38, R38, -INF , !P4 ;  /* 0xff80000026267808 */ /* 0x000fe20006000000 */
[----:B------:R-:W4:Y:S01]  /*b110*/  MUFU.TANH R9, R9 ;  /* 0x0000000900097308 */ /* 0x000f220000002400 */
[----:B------:R-:W-:Y:S02]  /*b120*/  LOP3.LUT R11, R56, 0xf8, R36, 0xfe, !PT ;  /* 0x000000f8380b7812 */ /* 0x000fe400078efe24 */
[C---:B------:R-:W-:Y:S02]  /*b130*/  ISETP.GE.AND P5, PT, R10.reuse, R47, PT ;  /* 0x0000002f0a00720c */ /* 0x040fe40003fa6270 */
[----:B------:R-:W-:Y:S02]  /*b140*/  ISETP.GE.AND P4, PT, R10, R46, PT ;  /* 0x0000002e0a00720c */ /* 0x000fe40003f86270 */
[----:B-1----:R-:W-:-:S02]  /*b150*/  FSEL R36, R17, -INF , !P1 ;  /* 0xff80000011247808 */ /* 0x002fc40004800000 */
[----:B------:R-:W-:Y:S02]  /*b160*/  FSEL R50, R50, -INF , !P2 ;  /* 0xff80000032327808 */ /* 0x000fe40005000000 */
[C---:B------:R-:W-:Y:S02]  /*b170*/  ISETP.GE.AND P1, PT, R32.reuse, R47, PT ;  /* 0x0000002f2000720c */ /* 0x040fe40003f26270 */
[C---:B------:R-:W-:Y:S02]  /*b180*/  ISETP.GE.AND P2, PT, R32.reuse, R46, PT ;  /* 0x0000002e2000720c */ /* 0x040fe40003f46270 */
[C---:B------:R-:W-:Y:S02]  /*b190*/  IADD3 R10, R32.reuse, 0xf9, RZ ;  /* 0x000000f9200a7810 */ /* 0x040fe40007ffe0ff */
[----:B--2---:R-:W-:Y:S02]  /*b1a0*/  IADD3 R12, R32, 0xf1, RZ ;  /* 0x000000f1200c7810 */ /* 0x004fe40007ffe0ff */
[----:B------:R-:W1:Y:S01]  /*b1b0*/  MUFU.TANH R32, R14 ;  /* 0x0000000e00207308 */ /* 0x000e620000002400 */
[----:B------:R-:W-:-:S02]  /*b1c0*/  FSEL R93, R93, -INF , !P3 ;  /* 0xff8000005d5d7808 */ /* 0x000fc40005800000 */
[----:B------:R-:W-:Y:S02]  /*b1d0*/  ISETP.GE.AND P3, PT, R4, R46, PT ;  /* 0x0000002e0400720c */ /* 0x000fe40003f66270 */
[----:B------:R-:W-:Y:S02]  /*b1e0*/  FSEL R6, R48, -INF , !P1 ;  /* 0xff80000030067808 */ /* 0x000fe40004800000 */
[----:B------:R-:W-:Y:S02]  /*b1f0*/  FSEL R35, R35, -INF , !P3 ;  /* 0xff80000023237808 */ /* 0x000fe40005800000 */
[-C--:B------:R-:W-:Y:S02]  /*b200*/  ISETP.GE.AND P3, PT, R11, R47.reuse, PT ;  /* 0x0000002f0b00720c */ /* 0x080fe40003f66270 */
[----:B------:R-:W-:Y:S02]  /*b210*/  ISETP.GE.AND P1, PT, R12, R47, PT ;  /* 0x0000002f0c00720c */ /* 0x000fe40003f26270 */
[----:B-----5:R-:W-:-:S02]  /*b220*/  FSEL R49, R49, -INF , !P5 ;  /* 0xff80000031317808 */ /* 0x020fc40006800000 */
[----:B------:R-:W-:Y:S02]  /*b230*/  ISETP.GE.AND P5, PT, R10, R47, PT ;  /* 0x0000002f0a00720c */ /* 0x000fe40003fa6270 */
[----:B------:R-:W-:Y:S02]  /*b240*/  FSEL R4, R3, -INF , !P2 ;  /* 0xff80000003047808 */ /* 0x000fe40005000000 */
[----:B------:R-:W-:Y:S02]  /*b250*/  FSEL R48, R5, -INF , !P1 ;  /* 0xff80000005307808 */ /* 0x000fe40004800000 */
[----:B---3--:R-:W-:Y:S02]  /*b260*/  FSEL R47, R8, -INF , !P3 ;  /* 0xff800000082f7808 */ /* 0x008fe40005800000 */
[-C--:B------:R-:W-:Y:S02]  /*b270*/  ISETP.GE.AND P2, PT, R11, R46.reuse, PT ;  /* 0x0000002e0b00720c */ /* 0x080fe40003f46270 */
[----:B------:R-:W-:-:S02]  /*b280*/  ISETP.GE.AND P1, PT, R10, R46, PT ;  /* 0x0000002e0a00720c */ /* 0x000fc40003f26270 */
[----:B------:R-:W-:Y:S02]  /*b290*/  ISETP.GE.AND P3, PT, R12, R46, PT ;  /* 0x0000002e0c00720c */ /* 0x000fe40003f66270 */
[----:B----4-:R-:W-:Y:S02]  /*b2a0*/  FSEL R46, R9, -INF , !P5 ;  /* 0xff800000092e7808 */ /* 0x010fe40006800000 */
[----:B------:R-:W-:Y:S02]  /*b2b0*/  FSEL R34, R34, -INF , !P4 ;  /* 0xff80000022227808 */ /* 0x000fe40006000000 */
[----:B------:R-:W-:Y:S02]  /*b2c0*/  FSEL R33, R33, -INF , !P3 ;  /* 0xff80000021217808 */ /* 0x000fe40005800000 */
[----:B-1----:R-:W-:Y:S02]  /*b2d0*/  FSEL R32, R32, -INF , !P2 ;  /* 0xff80000020207808 */ /* 0x002fe40005000000 */
        /* <DEDUP_REMOVED lines=32> */
[----:B------:R-:W-:Y:S02]  /*b4e0*/  ISETP.NE.AND P1, PT, RZ, c[0x0][0x2d0], PT ;  /* 0x0000b400ff007a0c */ /* 0x000fe40003f25270 */
[----:B------:R-:W-:-:S07]  /*b4f0*/  LOP3.LUT R8, RZ, c[0x0][0x2d0], RZ, 0x33, !PT ;  /* 0x0000b400ff087a12 */ /* 0x000fce00078e33ff */
        /* <DEDUP_REMOVED lines=27> */
.L_x_1584:
[----:B------:R-:W-:-:S04]  /*b6b0*/  LEA R5, -R51, RZ, 0x8 ;  /* 0x000000ff33057211 */ /* 0x000fc800078e41ff */
[----:B------:R-:W-:Y:S02]  /*b6c0*/  SHF.R.S32.HI R7, RZ, 0x1f, R5 ;  /* 0x0000001fff077819 */ /* 0x000fe40000011405 */
.L_x_1585:
[----:B------:R-:W-:Y:S01]  /*b6d0*/  IADD3 R54, P0, R54, R5, RZ ;  /* 0x0000000536367210 */ /* 0x000fe20007f1e0ff */
[C---:B------:R-:W-:Y:S01]  /*b6e0*/  IMAD.SHL.U32 R5, R51.reuse, 0x40, RZ ;  /* 0x0000004033057824 */ /* 0x040fe200078e00ff */
[----:B------:R-:W-:Y:S02]  /*b6f0*/  SHF.L.U64.HI R51, R51, R55, c[0x0][0x19c] ;  /* 0x0000670033337619 */ /* 0x000fe40000010237 */
[----:B------:R-:W-:Y:S01]  /*b700*/  LEA R180, P1, R54, c[0x0][0x168], 0x1 ;  /* 0x00005a0036b47a11 */ /* 0x000fe200078208ff */
[----:B------:R-:W-:-:S03]  /*b710*/  IMAD.X R7, R53, 0x1, R7, P0 ;  /* 0x0000000135077824 */ /* 0x000fc600000e0607 */
[-C--:B------:R-:W-:Y:S01]  /*b720*/  IADD3 R8, P0, R180, R5.reuse, RZ ;  /* 0x00000005b4087210 */ /* 0x080fe20007f1e0ff */
[----:B------:R-:W-:Y:S01]  /*b730*/  IMAD.MOV.U32 R10, RZ, RZ, R180 ;  /* 0x000000ffff0a7224 */ /* 0x000fe200078e00b4 */
[----:B------:R-:W-:Y:S02]  /*b740*/  LEA.HI.X R181, R54, c[0x0][0x16c], R7, 0x1, P1 ;  /* 0x00005b0036b57a11 */ /* 0x000fe400008f0c07 */
[----:B------:R-:W-:-:S03]  /*b750*/  IADD3 R18, P1, R8, R5, RZ ;  /* 0x0000000508127210 */ /* 0x000fc60007f3e0ff */
[----:B------:R-:W-:Y:S01]  /*b760*/  IMAD.X R9, R181, 0x1, R51, P0 ;  /* 0x00000001b5097824 */ /* 0x000fe200000e0633 */
[-C--:B------:R-:W-:Y:S01]  /*b770*/  IADD3 R14, P0, R18, R5.reuse, RZ ;  /* 0x00000005120e7210 */ /* 0x080fe20007f1e0ff */
[----:B------:R-:W-:Y:S02]  /*b780*/  IMAD.MOV.U32 R11, RZ, RZ, R181 ;  /* 0x000000ffff0b7224 */ /* 0x000fe400078e00b5 */
[--C-:B------:R-:W-:Y:S01]  /*b790*/  IMAD.X R19, R9, 0x1, R51.reuse, P1 ;  /* 0x0000000109137824 */ /* 0x100fe200008e0633 */
[----:B------:R-:W-:Y:S02]  /*b7a0*/  IADD3 R12, P1, R14, R5, RZ ;  /* 0x000000050e0c7210 */ /* 0x000fe40007f3e0ff */
[----:B------:R-:W-:Y:S01]  /*b7b0*/  @!PT LDS RZ, [RZ] ;  /* 0x00000000fffff984 */ /* 0x000fe20000000800 */
[----:B------:R-:W-:Y:S01]  /*b7c0*/  @!PT LDS RZ, [RZ] ;  /* 0x00000000fffff984 */ /* 0x000fe20000000800 */
[----:B------:R-:W-:Y:S01]  /*b7d0*/  @!PT LDS RZ, [RZ] ;  /* 0x00000000fffff984 */ /* 0x000fe20000000800 */
[----:B------:R1:W-:Y:S01]  /*b7e0*/  LDGSTS.E.BYPASS.LTC128B.128 [R174+0x1000], [R10.64] ;  /* 0x010000000aae7fae */ /* 0x0003e2000b901d4c */
[----:B------:R-:W-:-:S03]  /*b7f0*/  IMAD.X R15, R19, 0x1, R51, P0 ;  /* 0x00000001130f7824 */ /* 0x000fc600000e0633 */
[----:B------:R2:W-:Y:S01]  /*b800*/  LDGSTS.E.BYPASS.LTC128B.128 [R174+0x1800], [R8.64] ;  /* 0x0180000008ae7fae */ /* 0x0005e2000b901d4c */
[----:B------:R-:W-:-:S03]  /*b810*/  IMAD.X R13, R15, 0x1, R51, P1 ;  /* 0x000000010f0d7824 */ /* 0x000fc600008e0633 */
[----:B------:R3:W-:Y:S04]  /*b820*/  LDGSTS.E.BYPASS.LTC128B.128 [R174+0x2000], [R18.64] ;  /* 0x0200000012ae7fae */ /* 0x0007e8000b901d4c */
        /* <DEDUP_REMOVED lines=9> */
[----:B------:R4:W-:Y:S04]  /*b8c0*/  LDGSTS.E.BYPASS.LTC128B.128 [R174+0x4000], [R8.64] ;  /* 0x0400000008ae7fae */ /* 0x0009e8000b901d4c */
[----:B------:R4:W-:Y:S04]  /*b8d0*/  LDGSTS.E.BYPASS.LTC128B.128 [R174+0x4800], [R18.64] ;  /* 0x0480000012ae7fae */ /* 0x0009e8000b901d4c */
[----:B------:R-:W0:Y:S02]  /*b8e0*/  LDGDEPBAR ;  /* 0x00000000000079af */ /* 0x000e240000000000 */
.L_x_1583:
        /* <DEDUP_REMOVED lines=82> */
[----:B----4-:R-:W-:Y:S01]  /*be10*/  LDSM.16.MT88.4 R16, [R151+0x5000] ;  /* 0x005000009710783b */ /* 0x010fe20000004200 */
        /* <DEDUP_REMOVED lines=29> */
[----:B------:R-:W-:Y:S01]  /*bff0*/  LDSM.16.MT88.4 R24, [R150+0x5400] ;  /* 0x005400009618783b */ /* 0x000fe20000004200 */
[----:B------:R-:W-:-:S02]  /*c000*/  FFMA.FTZ R55, R28, c[0x0][0x23c], -R87 ;  /* 0x00008f001c377a23 */ /* 0x000fc40000010857 */
        /* <DEDUP_REMOVED lines=128> */
[--C-:B------:R-:W-:Y:S01]  /*c810*/  FFMA.FTZ R114, R4, c[0x0][0x23c], -R51.reuse ;  /* 0x00008f0004727a23 */ /* 0x100fe20000010833 */
[----:B------:R-:W-:Y:S01]  /*c820*/  FSEL R4, R89, RZ, P1 ;  /* 0x000000ff59047208 */ /* 0x000fe20000800000 */
[--C-:B------:R-:W-:Y:S01]  /*c830*/  FFMA.FTZ R111, R109, c[0x0][0x23c], -R51.reuse ;  /* 0x00008f006d6f7a23 */ /* 0x100fe20000010833 */
[----:B------:R-:W-:Y:S01]  /*c840*/  MUFU.EX2 R62, R62 ;  /* 0x0000003e003e7308 */ /* 0x000fe20000000800 */
[--C-:B------:R-:W-:Y:S02]  /*c850*/  FFMA.FTZ R109, R106, c[0x0][0x23c], -R51.reuse ;  /* 0x00008f006a6d7a23 */ /* 0x100fe40000010833 */
[----:B------:R-:W-:Y:S01]  /*c860*/  FADD.FTZ R2, R2, -R4 ;  /* 0x8000000402027221 */ /* 0x000fe20000010000 */
[----:B------:R-:W-:Y:S01]  /*c870*/  FSEL R4, R88, RZ, P0 ;  /* 0x000000ff58047208 */ /* 0x000fe20000000000 */
[----:B------:R-:W-:Y:S02]  /*c880*/  FFMA.FTZ R106, R118, c[0x0][0x23c], -R51 ;  /* 0x00008f00766a7a23 */ /* 0x000fe40000010833 */
[----:B------:R-:W-:Y:S01]  /*c890*/  FMUL.FTZ R2, R2, c[0x0][0x23c] ;  /* 0x00008f0002027a20 */ /* 0x000fe20000410000 */
[----:B------:R-:W-:Y:S01]  /*c8a0*/  MUFU.EX2 R114, R114 ;  /* 0x0000007200727308 */ /* 0x000fe20000000800 */
[----:B------:R-:W-:-:S02]  /*c8b0*/  FADD.FTZ R4, R0, -R4 ;  /* 0x8000000400047221 */ /* 0x000fc40000010000 */
[----:B------:R-:W-:Y:S02]  /*c8c0*/  FFMA.FTZ R0, R20, c[0x0][0x23c], -R87 ;  /* 0x00008f0014007a23 */ /* 0x000fe40000010857 */
[----:B------:R-:W-:Y:S01]  /*c8d0*/  FMUL.FTZ R4, R4, c[0x0][0x23c] ;  /* 0x00008f0004047a20 */ /* 0x000fe20000410000 */
[----:B------:R-:W-:Y:S01]  /*c8e0*/  LDSM.16.MT88.4 R20, [R151+0x5400] ;  /* 0x005400009714783b */ /* 0x000fe20000004200 */
[--C-:B------:R-:W-:Y:S01]  /*c8f0*/  FFMA.FTZ R107, R107, c[0x0][0x23c], -R51.reuse ;  /* 0x00008f006b6b7a23 */ /* 0x100fe20000010833 */
[----:B------:R-:W1:Y:S01]  /*c900*/  MUFU.EX2 R111, R111 ;  /* 0x0000006f006f7308 */ /* 0x000e620000000800 */
[--C-:B------:R-:W-:Y:S02]  /*c910*/  FFMA.FTZ R117, R117, c[0x0][0x23c], -R51.reuse ;  /* 0x00008f0075757a23 */ /* 0x100fe40000010833 */
[--C-:B------:R-:W-:Y:S02]  /*c920*/  FFMA.FTZ R120, R120, c[0x0][0x23c], -R51.reuse ;  /* 0x00008f0078787a23 */ /* 0x100fe40000010833 */
[----:B------:R-:W-:-:S02]  /*c930*/  FFMA.FTZ R128, R128, c[0x0][0x23c], -R51 ;  /* 0x00008f0080807a23 */ /* 0x000fc40000010833 */
[--C-:B------:R-:W-:Y:S01]  /*c940*/  FFMA.FTZ R125, R125, c[0x0][0x23c], -R51.reuse ;  /* 0x00008f007d7d7a23 */ /* 0x100fe20000010833 */
[----:B------:R2:W3:Y:S01]  /*c950*/  MUFU.EX2 R118, R4 ;  /* 0x0000000400767308 */ /* 0x0004e20000000800 */
[--C-:B------:R-:W-:Y:S02]  /*c960*/  FFMA.FTZ R158, R158, c[0x0][0x23c], -R51.reuse ;  /* 0x00008f009e9e7a23 */ /* 0x100fe40000010833 */
[--C-:B------:R-:W-:Y:S02]  /*c970*/  FFMA.FTZ R183, R183, c[0x0][0x23c], -R51.reuse ;  /* 0x00008f00b7b77a23 */ /* 0x100fe40000010833 */
[--C-:B------:R-:W-:Y:S02]  /*c980*/  FFMA.FTZ R162, R162, c[0x0][0x23c], -R51.reuse ;  /* 0x00008f00a2a27a23 */ /* 0x100fe40000010833 */
[--C-:B------:R-:W-:Y:S01]  /*c990*/  FFMA.FTZ R163, R163, c[0x0][0x23c], -R51.reuse ;  /* 0x00008f00a3a37a23 */ /* 0x100fe20000010833 */
[----:B------:R-:W-:Y:S01]  /*c9a0*/  MUFU.EX2 R109, R109 ;  /* 0x0000006d006d7308 */ /* 0x000fe20000000800 */
[----:B-1----:R-:W-:Y:S01]  /*c9b0*/  F2FP.PACK_AB R9, R111, R114 ;  /* 0x000000726f09723e */ /* 0x002fe200000000ff */
[----:B------:R-:W-:-:S02]  /*c9c0*/  FFMA.FTZ R189, R189, c[0x0][0x23c], -R51 ;  /* 0x00008f00bdbd7a23 */ /* 0x000fc40000010833 */
[--C-:B------:R-:W-:Y:S02]  /*c9d0*/  FFMA.FTZ R186, R186, c[0x0][0x23c], -R51.reuse ;  /* 0x00008f00baba7a23 */ /* 0x100fe40000010833 */
[----:B------:R-:W-:Y:S01]  /*c9e0*/  FFMA.FTZ R171, R171, c[0x0][0x23c], -R51 ;  /* 0x00008f00abab7a23 */ /* 0x000fe20000010833 */
[----:B--2---:R-:W1:Y:S01]  /*c9f0*/  LDSM.16.MT88.4 R4, [R150+0x5000] ;  /* 0x005000009604783b */ /* 0x004e620000004200 */
[----:B------:R-:W2:Y:S01]  /*ca00*/  MUFU.EX2 R106, R106 ;  /* 0x0000006a006a7308 */ /* 0x000ea20000000800 */
[-C--:B---3--:R-:W-:Y:S02]  /*ca10*/  FMUL.FTZ R14, R146, R118.reuse ;  /* 0x00000076920e7220 */ /* 0x088fe40000410000 */
[-C--:B------:R-:W-:Y:S02]  /*ca20*/  FMUL.FTZ R15, R147, R118.reuse ;  /* 0x00000076930f7220 */ /* 0x080fe40000410000 */
[-C--:B------:R-:W-:Y:S02]  /*ca30*/  FMUL.FTZ R142, R142, R118.reuse ;  /* 0x000000768e8e7220 */ /* 0x080fe40000410000 */
[-C--:B------:R-:W-:Y:S01]  /*ca40*/  FMUL.FTZ R143, R143, R118.reuse ;  /* 0x000000768f8f7220 */ /* 0x080fe20000410000 */
[----:B------:R-:W3:Y:S01]  /*ca50*/  MUFU.EX2 R119, R2 ;  /* 0x0000000200777308 */ /* 0x000ee20000000800 */
[----:B------:R-:W-:-:S02]  /*ca60*/  FMUL.FTZ R138, R138, R118 ;  /* 0x000000768a8a7220 */ /* 0x000fc40000410000 */
[-C--:B------:R-:W-:Y:S02]  /*ca70*/  FMUL.FTZ R139, R139, R118.reuse ;  /* 0x000000768b8b7220 */ /* 0x080fe40000410000 */
[-C--:B------:R-:W-:Y:S02]  /*ca80*/  FMUL.FTZ R134, R134, R118.reuse ;  /* 0x0000007686867220 */ /* 0x080fe40000410000 */
[----:B------:R-:W-:Y:S01]  /*ca90*/  FMUL.FTZ R135, R135, R118 ;  /* 0x0000007687877220 */ /* 0x000fe20000410000 */
[----:B--2---:R-:W-:Y:S01]  /*caa0*/  F2FP.PACK_AB R11, R106, R109 ;  /* 0x0000006d6a0b723e */ /* 0x004fe200000000ff */
[----:B------:R-:W-:Y:S01]  /*cab0*/  MUFU.EX2 R107, R107 ;  /* 0x0000006b006b7308 */ /* 0x000fe20000000800 */
[--C-:B------:R-:W-:Y:S02]  /*cac0*/  FFMA.FTZ R146, R191, c[0x0][0x23c], -R51.reuse ;  /* 0x00008f00bf927a23 */ /* 0x100fe40000010833 */
[--C-:B------:R-:W-:Y:S02]  /*cad0*/  FFMA.FTZ R147, R159, c[0x0][0x23c], -R51.reuse ;  /* 0x00008f009f937a23 */ /* 0x100fe40000010833 */
[----:B------:R-:W-:-:S02]  /*cae0*/  FFMA.FTZ R161, R161, c[0x0][0x23c], -R51 ;  /* 0x00008f00a1a17a23 */ /* 0x000fc40000010833 */
[-C--:B---3--:R-:W-:Y:S01]  /*caf0*/  FMUL.FTZ R12, R144, R119.reuse ;  /* 0x00000077900c7220 */ /* 0x088fe20000410000 */
[----:B------:R-:W-:Y:S01]  /*cb00*/  MUFU.EX2 R117, R117 ;  /* 0x0000007500757308 */ /* 0x000fe20000000800 */
[-C--:B------:R-:W-:Y:S02]  /*cb10*/  FMUL.FTZ R13, R145, R119.reuse ;  /* 0x00000077910d7220 */ /* 0x080fe40000410000 */
[-C--:B------:R-:W-:Y:S02]  /*cb20*/  FMUL.FTZ R140, R140, R119.reuse ;  /* 0x000000778c8c7220 */ /* 0x080fe40000410000 */
[-C--:B------:R-:W-:Y:S02]  /*cb30*/  FMUL.FTZ R141, R141, R119.reuse ;  /* 0x000000778d8d7220 */ /* 0x080fe40000410000 */
[----:B------:R-:W-:Y:S01]  /*cb40*/  FFMA.FTZ R2, R129, c[0x0][0x23c], -R51 ;  /* 0x00008f0081027a23 */ /* 0x000fe20000010833 */
[----:B------:R-:W-:Y:S01]  /*cb50*/  HMMA.16816.F32 R12, R8, R16, R12 ;  /* 0x00000010080c723c */ /* 0x000fe2000000180c */
[----:B------:R-:W2:Y:S01]  /*cb60*/  MUFU.EX2 R120, R120 ;  /* 0x0000007800787308 */ /* 0x000ea20000000800 */
[----:B------:R-:W-:-:S02]  /*cb70*/  FMUL.FTZ R136, R136, R119 ;  /* 0x0000007788887220 */ /* 0x000fc40000410000 */
[-C--:B------:R-:W-:Y:S02]  /*cb80*/  FMUL.FTZ R137, R137, R119.reuse ;  /* 0x0000007789897220 */ /* 0x080fe40000410000 */
[-C--:B------:R-:W-:Y:S02]  /*cb90*/  FMUL.FTZ R132, R132, R119.reuse ;  /* 0x0000007784847220 */ /* 0x080fe40000410000 */
[----:B------:R-:W-:Y:S01]  /*cba0*/  HMMA.16816.F32 R16, R8, R18, R140 ;  /* 0x000000120810723c */ /* 0x000fe2000000188c */
[----:B------:R-:W3:Y:S01]  /*cbb0*/  MUFU.EX2 R2, R2 ;  /* 0x0000000200027308 */ /* 0x000ee20000000800 */
[----:B------:R-:W-:Y:S02]  /*cbc0*/  FMUL.FTZ R133, R133, R119 ;  /* 0x0000007785857220 */ /* 0x000fe40000410000 */
[--C-:B------:R-:W-:Y:S02]  /*cbd0*/  FFMA.FTZ R129, R127, c[0x0][0x23c], -R51.reuse ;  /* 0x00008f007f817a23 */ /* 0x100fe40000010833 */
[----:B------:R-:W-:-:S02]  /*cbe0*/  FFMA.FTZ R127, R121, c[0x0][0x23c], -R51 ;  /* 0x00008f00797f7a23 */ /* 0x000fc40000010833 */
[C---:B-1----:R-:W-:Y:S01]  /*cbf0*/  HMMA.16816.F32 R136, R8.reuse, R4, R136 ;  /* 0x000000040888723c */ /* 0x042fe20000001888 */
[----:B--2---:R-:W-:Y:S01]  /*cc00*/  F2FP.PACK_AB R31, R120, R117 ;  /* 0x00000075781f723e */ /* 0x004fe200000000ff */
[----:B------:R-:W-:Y:S01]  /*cc10*/  MUFU.EX2 R128, R128 ;  /* 0x0000008000807308 */ /* 0x000fe20000000800 */
[--C-:B------:R-:W-:Y:S02]  /*cc20*/  FFMA.FTZ R141, R197, c[0x0][0x23c], -R51.reuse ;  /* 0x00008f00c58d7a23 */ /* 0x100fe40000010833 */
[--C-:B------:R-:W-:Y:S02]  /*cc30*/  FFMA.FTZ R140, R195, c[0x0][0x23c], -R51.reuse ;  /* 0x00008f00c38c7a23 */ /* 0x100fe40000010833 */
[--C-:B------:R-:W-:Y:S01]  /*cc40*/  FFMA.FTZ R142, R194, c[0x0][0x23c], -R51.reuse ;  /* 0x00008f00c28e7a23 */ /* 0x100fe20000010833 */
[----:B------:R-:W-:Y:S01]  /*cc50*/  HMMA.16816.F32 R8, R8, R6, R132 ;  /* 0x000000060808723c */ /* 0x000fe20000001884 */
[----:B---3--:R-:W-:Y:S01]  /*cc60*/  F2FP.PACK_AB R29, R107, R2 ;  /* 0x000000026b1d723e */ /* 0x008fe200000000ff */
[----:B------:R-:W1:Y:S01]  /*cc70*/  LDSM.16.MT88.4 R4, [R151+0x5800] ;  /* 0x005800009704783b */ /* 0x000e620000004200 */
[----:B------:R-:W2:Y:S01]  /*cc80*/  MUFU.EX2 R125, R125 ;  /* 0x0000007d007d7308 */ /* 0x000ea20000000800 */
[----:B------:R-:W-:-:S02]  /*cc90*/  FFMA.FTZ R144, R193, c[0x0][0x23c], -R51 ;  /* 0x00008f00c1907a23 */ /* 0x000fc40000010833 */
[--C-:B------:R-:W-:Y:S02]  /*cca0*/  FFMA.FTZ R145, R192, c[0x0][0x23c], -R51.reuse ;  /* 0x00008f00c0917a23 */ /* 0x100fe40000010833 */
[C---:B------:R-:W-:Y:S01]  /*ccb0*/  HMMA.16816.F32 R12, R28.reuse, R20, R12 ;  /* 0x000000141c0c723c */ /* 0x040fe2000000180c */
[--C-:B------:R-:W-:Y:S02]  /*ccc0*/  FFMA.FTZ R135, R200, c[0x0][0x23c], -R51.reuse ;  /* 0x00008f00c8877a23 */ /* 0x100fe40000010833 */
[----:B------:R-:W-:Y:S01]  /*ccd0*/  MUFU.EX2 R129, R129 ;  /* 0x0000008100817308 */ /* 0x000fe20000000800 */
[--C-:B------:R-:W-:Y:S02]  /*cce0*/  FFMA.FTZ R132, R199, c[0x0][0x23c], -R51.reuse ;  /* 0x00008f00c7847a23 */ /* 0x100fe40000010833 */
[--C-:B------:R-:W-:Y:S02]  /*ccf0*/  FFMA.FTZ R133, R198, c[0x0][0x23c], -R51.reuse ;  /* 0x00008f00c6857a23 */ /* 0x100fe40000010833 */
[----:B------:R-:W-:Y:S01]  /*cd00*/  HMMA.16816.F32 R16, R28, R22, R16 ;  /* 0x000000161c10723c */ /* 0x000fe20000001810 */
[----:B------:R-:W3:Y:S01]  /*cd10*/  LDSM.16.MT88.4 R20, [R150+0x5800] ;  /* 0x005800009614783b */ /* 0x000ee20000004200 */
[--C-:B------:R-:W-:Y:S01]  /*cd20*/  FFMA.FTZ R134, R131, c[0x0][0x23c], -R51.reuse ;  /* 0x00008f0083867a23 */ /* 0x100fe20000010833 */
[----:B------:R-:W4:Y:S01]  /*cd30*/  MUFU.EX2 R127, R127 ;  /* 0x0000007f007f7308 */ /* 0x000f220000000800 */
[----:B------:R-:W-:-:S02]  /*cd40*/  FFMA.FTZ R160, R160, c[0x0][0x23c], -R51 ;  /* 0x00008f00a0a07a23 */ /* 0x000fc40000010833 */
[----:B------:R-:W-:Y:S02]  /*cd50*/  FFMA.FTZ R116, R188, R119, R116 ;  /* 0x00000077bc747223 */ /* 0x000fe40000010074 */
[C---:B------:R-:W-:Y:S01]  /*cd60*/  HMMA.16816.F32 R136, R28.reuse, R24, R136 ;  /* 0x000000181c88723c */ /* 0x040fe20000001888 */
[----:B------:R-:W-:Y:S02]  /*cd70*/  FFMA.FTZ R114, R187, R118, R114 ;  /* 0x00000076bb727223 */ /* 0x000fe40000010072 */
[----:B------:R-:W-:Y:S01]  /*cd80*/  MUFU.EX2 R135, R135 ;  /* 0x0000008700877308 */ /* 0x000fe20000000800 */
[----:B------:R-:W-:Y:S02]  /*cd90*/  FADD.FTZ R115, R115, R116 ;  /* 0x0000007473737221 */ /* 0x000fe40000010000 */
[----:B------:R-:W-:Y:S02]  /*cda0*/  FADD.FTZ R114, R111, R114 ;  /* 0x000000726f727221 */ /* 0x000fe40000010000 */
[----:B------:R-:W-:Y:S01]  /*cdb0*/  HMMA.16816.F32 R24, R28, R26, R8 ;  /* 0x0000001a1c18723c */ /* 0x000fe20000001808 */
[----:B------:R-:W5:Y:S01]  /*cdc0*/  LDSM.16.MT88.4 R8, [R151+0x5c00] ;  /* 0x005c00009708783b */ /* 0x000f620000004200 */
[--C-:B------:R-:W-:Y:S01]  /*cdd0*/  FFMA.FTZ R156, R156, c[0x0][0x23c], -R51.reuse ;  /* 0x00008f009c9c7a23 */ /* 0x100fe20000010833 */
[----:B------:R-:W1:Y:S01]  /*cde0*/  MUFU.EX2 R132, R132 ;  /* 0x0000008400847308 */ /* 0x000e620000000800 */
[----:B------:R-:W-:-:S02]  /*cdf0*/  FFMA.FTZ R155, R155, c[0x0][0x23c], -R51 ;  /* 0x00008f009b9b7a23 */ /* 0x000fc40000010833 */
[--C-:B------:R-:W-:Y:S01]  /*ce00*/  FFMA.FTZ R154, R154, c[0x0][0x23c], -R51.reuse ;  /* 0x00008f009a9a7a23 */ /* 0x100fe20000010833 */
[----:B------:R-:W-:Y:S01]  /*ce10*/  F2FP.PACK_AB R28, R97, R99 ;  /* 0x00000063611c723e */ /* 0x000fe200000000ff */
[----:B------:R-:W-:Y:S01]  /*ce20*/  FFMA.FTZ R153, R153, c[0x0][0x23c], -R51 ;  /* 0x00008f0099997a23 */ /* 0x000fe20000010833 */
[----:B--2---:R-:W-:Y:S01]  /*ce30*/  F2FP.PACK_AB R29, R125, R128 ;  /* 0x000000807d1d723e */ /* 0x004fe200000000ff */
[----:B------:R-:W-:Y:S01]  /*ce40*/  FADD.FTZ R115, R112, R115 ;  /* 0x0000007370737221 */ /* 0x000fe20000010000 */
[----:B------:R-:W-:Y:S01]  /*ce50*/  F2FP.PACK_AB R30, R94, R96 ;  /* 0x000000605e1e723e */ /* 0x000fe200000000ff */
[----:B------:R-:W-:Y:S01]  /*ce60*/  MUFU.EX2 R133, R133 ;  /* 0x0000008500857308 */ /* 0x000fe20000000800 */
[----:B----4-:R-:W-:Y:S01]  /*ce70*/  F2FP.PACK_AB R31, R127, R129 ;  /* 0x000000817f1f723e */ /* 0x010fe200000000ff */
[----:B------:R-:W-:Y:S02]  /*ce80*/  FADD.FTZ R109, R109, R114 ;  /* 0x000000726d6d7221 */ /* 0x000fe40000010000 */
[----:B------:R-:W-:-:S02]  /*ce90*/  FADD.FTZ R110, R110, R115 ;  /* 0x000000736e6e7221 */ /* 0x000fc40000010000 */
[----:B------:R-:W-:Y:S02]  /*cea0*/  FADD.FTZ R109, R106, R109 ;  /* 0x0000006d6a6d7221 */ /* 0x000fe40000010000 */
[C---:B-1----:R-:W-:Y:S01]  /*ceb0*/  HMMA.16816.F32 R12, R28.reuse, R4, R12 ;  /* 0x000000041c0c723c */ /* 0x042fe2000000180c */
[----:B------:R-:W1:Y:S01]  /*cec0*/  MUFU.EX2 R134, R134 ;  /* 0x0000008600867308 */ /* 0x000e620000000800 */
[----:B------:R-:W-:Y:S02]  /*ced0*/  FADD.FTZ R110, R105, R110 ;  /* 0x0000006e696e7221 */ /* 0x000fe40000010000 */
[----:B------:R-:W-:Y:S02]  /*cee0*/  FADD.FTZ R2, R2, R109 ;  /* 0x0000006d02027221 */ /* 0x000fe40000010000 */
[----:B------:R-:W-:Y:S02]  /*cef0*/  FADD.FTZ R104, R104, R110 ;  /* 0x0000006e68687221 */ /* 0x000fe40000010000 */
[----:B------:R-:W-:Y:S01]  /*cf00*/  HMMA.16816.F32 R16, R28, R6, R16 ;  /* 0x000000061c10723c */ /* 0x000fe20000001810 */
[----:B------:R-:W2:Y:S01]  /*cf10*/  LDSM.16.MT88.4 R4, [R150+0x5c00] ;  /* 0x005c00009604783b */ /* 0x000ea20000004200 */
[----:B------:R-:W-:Y:S01]  /*cf20*/  MUFU.EX2 R141, R141 ;  /* 0x0000008d008d7308 */ /* 0x000fe20000000800 */
[----:B------:R-:W-:-:S02]  /*cf30*/  FADD.FTZ R2, R107, R2 ;  /* 0x000000026b027221 */ /* 0x000fc40000010000 */
[----:B------:R-:W-:Y:S02]  /*cf40*/  FADD.FTZ R104, R102, R104 ;  /* 0x0000006866687221 */ /* 0x000fe40000010000 */
[----:B------:R-:W-:Y:S01]  /*cf50*/  FADD.FTZ R117, R117, R2 ;  /* 0x0000000275757221 */ /* 0x000fe20000010000 */
[C---:B---3--:R-:W-:Y:S01]  /*cf60*/  HMMA.16816.F32 R136, R28.reuse, R20, R136 ;  /* 0x000000141c88723c */ /* 0x048fe20000001888 */
[----:B------:R-:W-:Y:S01]  /*cf70*/  FADD.FTZ R104, R100, R104 ;  /* 0x0000006864687221 */ /* 0x000fe20000010000 */
[----:B------:R-:W3:Y:S01]  /*cf80*/  MUFU.EX2 R140, R140 ;  /* 0x0000008c008c7308 */ /* 0x000ee20000000800 */
[----:B------:R-:W-:Y:S02]  /*cf90*/  FADD.FTZ R117, R120, R117 ;  /* 0x0000007578757221 */ /* 0x000fe40000010000 */
[----:B------:R-:W-:Y:S02]  /*cfa0*/  FADD.FTZ R99, R99, R104 ;  /* 0x0000006863637221 */ /* 0x000fe40000010000 */
[----:B------:R-:W-:Y:S01]  /*cfb0*/  FADD.FTZ R128, R128, R117 ;  /* 0x0000007580807221 */ /* 0x000fe20000010000 */
[----:B------:R-:W-:Y:S01]  /*cfc0*/  HMMA.16816.F32 R24, R28, R22, R24 ;  /* 0x000000161c18723c */ /* 0x000fe20000001818 */
[----:B------:R-:W4:Y:S01]  /*cfd0*/  LDSM.16.MT88.4 R20, [R151+0x6000] ;  /* 0x006000009714783b */ /* 0x000f220000004200 */
[----:B------:R-:W-:Y:S01]  /*cfe0*/  MUFU.EX2 R142, R142 ;  /* 0x0000008e008e7308 */ /* 0x000fe20000000800 */
[----:B------:R-:W-:-:S02]  /*cff0*/  FFMA.FTZ R149, R149, c[0x0][0x23c], -R51 ;  /* 0x00008f0095957a23 */ /* 0x000fc40000010833 */
[--C-:B------:R-:W-:Y:S02]  /*d000*/  FFMA.FTZ R148, R148, c[0x0][0x23c], -R51.reuse ;  /* 0x00008f0094947a23 */ /* 0x100fe40000010833 */
[----:B------:R-:W-:Y:S01]  /*d010*/  F2FP.PACK_AB R28, R90, R92 ;  /* 0x0000005c5a1c723e */ /* 0x000fe200000000ff */
[--C-:B------:R-:W-:Y:S01]  /*d020*/  FFMA.FTZ R130, R130, c[0x0][0x23c], -R51.reuse ;  /* 0x00008f0082827a23 */ /* 0x100fe20000010833 */
[----:B------:R-:W-:Y:S01]  /*d030*/  F2FP.PACK_AB R29, R132, R135 ;  /* 0x00000087841d723e */ /* 0x000fe200000000ff */
[----:B------:R-:W2:Y:S01]  /*d040*/  MUFU.EX2 R144, R144 ;  /* 0x0000009000907308 */ /* 0x000ea20000000800 */
[----:B------:R-:W-:Y:S01]  /*d050*/  F2FP.PACK_AB R30, R85, R86 ;  /* 0x00000056551e723e */ /* 0x000fe200000000ff */
[----:B------:R-:W-:Y:S01]  /*d060*/  FFMA.FTZ R126, R126, c[0x0][0x23c], -R51 ;  /* 0x00008f007e7e7a23 */ /* 0x000fe20000010833 */
[----:B-1----:R-:W-:Y:S01]  /*d070*/  F2FP.PACK_AB R31, R134, R133 ;  /* 0x00000085861f723e */ /* 0x002fe200000000ff */
[----:B------:R-:W-:Y:S02]  /*d080*/  FADD.FTZ R99, R97, R99 ;  /* 0x0000006361637221 */ /* 0x000fe40000010000 */
[----:B------:R-:W-:-:S02]  /*d090*/  FADD.FTZ R128, R125, R128 ;  /* 0x000000807d807221 */ /* 0x000fc40000010000 */
[----:B------:R-:W1:Y:S01]  /*d0a0*/  MUFU.EX2 R158, R158 ;  /* 0x0000009e009e7308 */ /* 0x000e620000000800 */
[----:B------:R-:W-:Y:S01]  /*d0b0*/  FADD.FTZ R96, R96, R99 ;  /* 0x0000006360607221 */ /* 0x000fe20000010000 */
[C---:B-----5:R-:W-:Y:S01]  /*d0c0*/  HMMA.16816.F32 R12, R28.reuse, R8, R12 ;  /* 0x000000081c0c723c */ /* 0x060fe2000000180c */
[----:B------:R-:W-:Y:S02]  /*d0d0*/  FADD.FTZ R129, R129, R128 ;  /* 0x0000008081817221 */ /* 0x000fe40000010000 */
[----:B------:R-:W-:Y:S02]  /*d0e0*/  FADD.FTZ R96, R94, R96 ;  /* 0x000000605e607221 */ /* 0x000fe40000010000 */
[----:B------:R-:W-:Y:S01]  /*d0f0*/  FADD.FTZ R129, R127, R129 ;  /* 0x000000817f817221 */ /* 0x000fe20000010000 */
[----:B------:R-:W5:Y:S01]  /*d100*/  MUFU.EX2 R145, R145 ;  /* 0x0000009100917308 */ /* 0x000f620000000800 */
[----:B------:R-:W-:Y:S01]  /*d110*/  FADD.FTZ R92, R92, R96 ;  /* 0x000000605c5c7221 */ /* 0x000fe20000010000 */
[----:B------:R-:W-:Y:S01]  /*d120*/  HMMA.16816.F32 R16, R28, R10, R16 ;  /* 0x0000000a1c10723c */ /* 0x000fe20000001810 */
[----:B------:R-:W1:Y:S01]  /*d130*/  LDSM.16.MT88.4 R8, [R150+0x6000] ;  /* 0x006000009608783b */ /* 0x000e620000004200 */
[----:B------:R-:W-:-:S02]  /*d140*/  FADD.FTZ R135, R135, R129 ;  /* 0x0000008187877221 */ /* 0x000fc40000010000 */
[----:B------:R-:W-:Y:S02]  /*d150*/  FADD.FTZ R92, R90, R92 ;  /* 0x0000005c5a5c7221 */ /* 0x000fe40000010000 */
[----:B------:R-:W-:Y:S01]  /*d160*/  MUFU.EX2 R146, R146 ;  /* 0x0000009200927308 */ /* 0x000fe20000000800 */
[----:B------:R-:W-:Y:S01]  /*d170*/  FADD.FTZ R135, R132, R135 ;  /* 0x0000008784877221 */ /* 0x000fe20000010000 */
[C---:B--2---:R-:W-:Y:S01]  /*d180*/  HMMA.16816.F32 R136, R28.reuse, R4, R136 ;  /* 0x000000041c88723c */ /* 0x044fe20000001888 */
[----:B------:R-:W-:Y:S02]  /*d190*/  FADD.FTZ R92, R86, R92 ;  /* 0x0000005c565c7221 */ /* 0x000fe40000010000 */
[----:B------:R-:W-:Y:S02]  /*d1a0*/  FADD.FTZ R133, R133, R135 ;  /* 0x0000008785857221 */ /* 0x000fe40000010000 */
[--C-:B------:R-:W-:Y:S01]  /*d1b0*/  FFMA.FTZ R124, R124, c[0x0][0x23c], -R51.reuse ;  /* 0x00008f007c7c7a23 */ /* 0x100fe20000010833 */
[----:B------:R-:W2:Y:S01]  /*d1c0*/  MUFU.EX2 R147, R147 ;  /* 0x0000009300937308 */ /* 0x000ea20000000800 */
[--C-:B------:R-:W-:Y:S01]  /*d1d0*/  FFMA.FTZ R123, R123, c[0x0][0x23c], -R51.reuse ;  /* 0x00008f007b7b7a23 */ /* 0x100fe20000010833 */
[----:B------:R-:W-:Y:S01]  /*d1e0*/  HMMA.16816.F32 R24, R28, R6, R24 ;  /* 0x000000061c18723c */ /* 0x000fe20000001818 */
[----:B------:R-:W2:Y:S01]  /*d1f0*/  LDSM.16.MT88.4 R4, [R151+0x6400] ;  /* 0x006400009704783b */ /* 0x000ea20000004200 */
[----:B------:R-:W-:-:S02]  /*d200*/  FFMA.FTZ R122, R122, c[0x0][0x23c], -R51 ;  /* 0x00008f007a7a7a23 */ /* 0x000fc40000010833 */
[----:B------:R-:W-:Y:S02]  /*d210*/  FFMA.FTZ R113, R113, c[0x0][0x23c], -R51 ;  /* 0x00008f0071717a23 */ /* 0x000fe40000010833 */
[----:B------:R-:W-:Y:S01]  /*d220*/  MUFU.EX2 R183, R183 ;  /* 0x000000b700b77308 */ /* 0x000fe20000000800 */
[----:B------:R-:W-:Y:S01]  /*d230*/  F2FP.PACK_AB R28, R83, R84 ;  /* 0x00000054531c723e */ /* 0x000fe200000000ff */
[----:B------:R-:W-:Y:S01]  /*d240*/  FADD.FTZ R85, R85, R92 ;  /* 0x0000005c55557221 */ /* 0x000fe20000010000 */
[----:B---3--:R-:W-:Y:S01]  /*d250*/  F2FP.PACK_AB R29, R140, R141 ;  /* 0x0000008d8c1d723e */ /* 0x008fe200000000ff */
[----:B------:R-:W-:Y:S01]  /*d260*/  FADD.FTZ R133, R134, R133 ;  /* 0x0000008586857221 */ /* 0x000fe20000010000 */
[----:B------:R-:W-:Y:S01]  /*d270*/  F2FP.PACK_AB R30, R81, R82 ;  /* 0x00000052511e723e */ /* 0x000fe200000000ff */
[----:B------:R-:W-:Y:S01]  /*d280*/  FADD.FTZ R85, R84, R85 ;  /* 0x0000005554557221 */ /* 0x000fe20000010000 */
[----:B------:R-:W-:Y:S01]  /*d290*/  F2FP.PACK_AB R31, R144, R142 ;  /* 0x0000008e901f723e */ /* 0x000fe200000000ff */
[----:B------:R-:W3:Y:S01]  /*d2a0*/  MUFU.EX2 R162, R162 ;  /* 0x000000a200a27308 */ /* 0x000ee20000000800 */
[----:B------:R-:W-:-:S02]  /*d2b0*/  FADD.FTZ R133, R141, R133 ;  /* 0x000000858d857221 */ /* 0x000fc40000010000 */
[----:B------:R-:W-:Y:S02]  /*d2c0*/  FADD.FTZ R83, R83, R85 ;  /* 0x0000005553537221 */ /* 0x000fe40000010000 */
[----:B------:R-:W-:Y:S01]  /*d2d0*/  FADD.FTZ R140, R140, R133 ;  /* 0x000000858c8c7221 */ /* 0x000fe20000010000 */
[C---:B----4-:R-:W-:Y:S01]  /*d2e0*/  HMMA.16816.F32 R12, R28.reuse, R20, R12 ;  /* 0x000000141c0c723c */ /* 0x050fe2000000180c */
[----:B------:R-:W-:Y:S01]  /*d2f0*/  FADD.FTZ R83, R82, R83 ;  /* 0x0000005352537221 */ /* 0x000fe20000010000 */
[----:B------:R-:W-:Y:S01]  /*d300*/  MUFU.EX2 R163, R163 ;  /* 0x000000a300a37308 */ /* 0x000fe20000000800 */
[----:B------:R-:W-:Y:S01]  /*d310*/  FADD.FTZ R140, R142, R140 ;  /* 0x0000008c8e8c7221 */ /* 0x000fe20000010000 */
[----:B------:R-:W-:Y:S01]  /*d320*/  LDSM.16.MT88.4 R132, [R150+0x8c00] ;  /* 0x008c00009684783b */ /* 0x000fe20000004200 */
[----:B------:R-:W-:Y:S02]  /*d330*/  FADD.FTZ R81, R81, R83 ;  /* 0x0000005351517221 */ /* 0x000fe40000010000 */
[----:B------:R-:W-:Y:S01]  /*d340*/  FADD.FTZ R144, R144, R140 ;  /* 0x0000008c90907221 */ /* 0x000fe20000010000 */
[----:B------:R-:W-:Y:S01]  /*d350*/  HMMA.16816.F32 R16, R28, R22, R16 ;  /* 0x000000161c10723c */ /* 0x000fe20000001810 */
[----:B------:R-:W4:Y:S01]  /*d360*/  LDSM.16.MT88.4 R20, [R150+0x6400] ;  /* 0x006400009614783b */ /* 0x000f220000004200 */
[----:B------:R-:W2:Y:S01]  /*d370*/  MUFU.EX2 R189, R189 ;  /* 0x000000bd00bd7308 */ /* 0x000ea20000000800 */
[----:B------:R-:W-:-:S02]  /*d380*/  FADD.FTZ R81, R80, R81 ;  /* 0x0000005150517221 */ /* 0x000fc40000010000 */
[----:B-1----:R-:W-:Y:S02]  /*d390*/  FADD.FTZ R144, R158, R144 ;  /* 0x000000909e907221 */ /* 0x002fe40000010000 */
[----:B------:R-:W-:Y:S01]  /*d3a0*/  FADD.FTZ R81, R79, R81 ;  /* 0x000000514f517221 */ /* 0x000fe20000010000 */
[C---:B------:R-:W-:Y:S01]  /*d3b0*/  HMMA.16816.F32 R136, R28.reuse, R8, R136 ;  /* 0x000000081c88723c */ /* 0x040fe20000001888 */
[--C-:B------:R-:W-:Y:S01]  /*d3c0*/  FFMA.FTZ R103, R103, c[0x0][0x23c], -R51.reuse ;  /* 0x00008f0067677a23 */ /* 0x100fe20000010833 */
[----:B------:R-:W-:Y:S01]  /*d3d0*/  MUFU.EX2 R186, R186 ;  /* 0x000000ba00ba7308 */ /* 0x000fe20000000800 */
[--C-:B------:R-:W-:Y:S02]  /*d3e0*/  FFMA.FTZ R98, R98, c[0x0][0x23c], -R51.reuse ;  /* 0x00008f0062627a23 */ /* 0x100fe40000010833 */
[--C-:B------:R-:W-:Y:S02]  /*d3f0*/  FFMA.FTZ R95, R95, c[0x0][0x23c], -R51.reuse ;  /* 0x00008f005f5f7a23 */ /* 0x100fe40000010833 */
[----:B------:R-:W-:Y:S01]  /*d400*/  FFMA.FTZ R101, R101, c[0x0][0x23c], -R51 ;  /* 0x00008f0065657a23 */ /* 0x000fe20000010833 */
[----:B------:R-:W-:Y:S01]  /*d410*/  HMMA.16816.F32 R24, R28, R10, R24 ;  /* 0x0000000a1c18723c */ /* 0x000fe20000001818 */
[----:B------:R-:W1:Y:S01]  /*d420*/  LDSM.16.MT88.4 R8, [R151+0x6800] ;  /* 0x006800009708783b */ /* 0x000e620000004200 */
[----:B------:R-:W1:Y:S01]  /*d430*/  MUFU.EX2 R171, R171 ;  /* 0x000000ab00ab7308 */ /* 0x000e620000000800 */
[----:B------:R-:W-:-:S02]  /*d440*/  FFMA.FTZ R121, R203, c[0x0][0x23c], -R87 ;  /* 0x00008f00cb797a23 */ /* 0x000fc40000010857 */
[----:B------:R-:W-:Y:S02]  /*d450*/  FFMA.FTZ R131, R202, c[0x0][0x23c], -R87 ;  /* 0x00008f00ca837a23 */ /* 0x000fe40000010857 */
[----:B------:R-:W-:Y:S01]  /*d460*/  F2FP.PACK_AB R28, R79, R80 ;  /* 0x000000504f1c723e */ /* 0x000fe200000000ff */
[----:B------:R-:W-:Y:S01]  /*d470*/  FFMA.FTZ R45, R45, c[0x0][0x23c], -R51 ;  /* 0x00008f002d2d7a23 */ /* 0x000fe20000010833 */
[----:B-----5:R-:W-:Y:S01]  /*d480*/  F2FP.PACK_AB R29, R145, R158 ;  /* 0x0000009e911d723e */ /* 0x020fe200000000ff */
[----:B------:R-:W-:Y:S01]  /*d490*/  MUFU.EX2 R161, R161 ;  /* 0x000000a100a17308 */ /* 0x000fe20000000800 */
[----:B------:R-:W-:Y:S01]  /*d4a0*/  F2FP.PACK_AB R30, R77, R78 ;  /* 0x0000004e4d1e723e */ /* 0x000fe200000000ff */
[----:B------:R-:W-:Y:S01]  /*d4b0*/  FADD.FTZ R145, R145, R144 ;  /* 0x0000009091917221 */ /* 0x000fe20000010000 */
[----:B--2---:R-:W-:Y:S01]  /*d4c0*/  F2FP.PACK_AB R31, R147, R146 ;  /* 0x00000092931f723e */ /* 0x004fe200000000ff */
[----:B------:R-:W-:Y:S02]  /*d4d0*/  FADD.FTZ R78, R78, R81 ;  /* 0x000000514e4e7221 */ /* 0x000fe40000010000 */
[----:B------:R-:W-:-:S02]  /*d4e0*/  FADD.FTZ R145, R146, R145 ;  /* 0x0000009192917221 */ /* 0x000fc40000010000 */
[----:B------:R-:W2:Y:S01]  /*d4f0*/  MUFU.EX2 R160, R160 ;  /* 0x000000a000a07308 */ /* 0x000ea20000000800 */
[----:B------:R-:W-:Y:S01]  /*d500*/  FADD.FTZ R78, R77, R78 ;  /* 0x0000004e4d4e7221 */ /* 0x000fe20000010000 */
[C---:B------:R-:W-:Y:S01]  /*d510*/  HMMA.16816.F32 R12, R28.reuse, R4, R12 ;  /* 0x000000041c0c723c */ /* 0x040fe2000000180c */
[----:B------:R-:W-:Y:S02]  /*d520*/  FADD.FTZ R145, R147, R145 ;  /* 0x0000009193917221 */ /* 0x000fe40000010000 */
[--C-:B------:R-:W-:Y:S02]  /*d530*/  FFMA.FTZ R44, R44, c[0x0][0x23c], -R51.reuse ;  /* 0x00008f002c2c7a23 */ /* 0x100fe40000010833 */
[--C-:B------:R-:W-:Y:S01]  /*d540*/  FFMA.FTZ R91, R91, c[0x0][0x23c], -R51.reuse ;  /* 0x00008f005b5b7a23 */ /* 0x100fe20000010833 */
[----:B------:R-:W5:Y:S01]  /*d550*/  MUFU.EX2 R156, R156 ;  /* 0x0000009c009c7308 */ /* 0x000f620000000800 */
[----:B------:R-:W-:Y:S01]  /*d560*/  FFMA.FTZ R43, R43, c[0x0][0x23c], -R51 ;  /* 0x00008f002b2b7a23 */ /* 0x000fe20000010833 */
[----:B------:R-:W-:Y:S01]  /*d570*/  HMMA.16816.F32 R16, R28, R6, R16 ;  /* 0x000000061c10723c */ /* 0x000fe20000001810 */
[----:B------:R-:W2:Y:S01]  /*d580*/  LDSM.16.MT88.4 R4, [R150+0x6800] ;  /* 0x006800009604783b */ /* 0x000ea20000004200 */
[----:B------:R-:W-:-:S02]  /*d590*/  FFMA.FTZ R143, R201, c[0x0][0x23c], -R87 ;  /* 0x00008f00c98f7a23 */ /* 0x000fc40000010857 */
[----:B------:R-:W-:Y:S02]  /*d5a0*/  FFMA.FTZ R159, R196, c[0x0][0x23c], -R87 ;  /* 0x00008f00c49f7a23 */ /* 0x000fe40000010857 */
[----:B------:R-:W1:Y:S01]  /*d5b0*/  MUFU.EX2 R155, R155 ;  /* 0x0000009b009b7308 */ /* 0x000e620000000800 */
[--C-:B------:R-:W-:Y:S01]  /*d5c0*/  FFMA.FTZ R42, R42, c[0x0][0x23c], -R51.reuse ;  /* 0x00008f002a2a7a23 */ /* 0x100fe20000010833 */
[C---:B----4-:R-:W-:Y:S01]  /*d5d0*/  HMMA.16816.F32 R136, R28.reuse, R20, R136 ;  /* 0x000000141c88723c */ /* 0x050fe20000001888 */
[--C-:B------:R-:W-:Y:S02]  /*d5e0*/  FFMA.FTZ R41, R41, c[0x0][0x23c], -R51.reuse ;  /* 0x00008f0029297a23 */ /* 0x100fe40000010833 */
[--C-:B------:R-:W-:Y:S02]  /*d5f0*/  FFMA.FTZ R40, R40, c[0x0][0x23c], -R51.reuse ;  /* 0x00008f0028287a23 */ /* 0x100fe40000010833 */
[--C-:B------:R-:W-:Y:S01]  /*d600*/  FFMA.FTZ R38, R38, c[0x0][0x23c], -R51.reuse ;  /* 0x00008f0026267a23 */ /* 0x100fe20000010833 */
[----:B------:R-:W-:Y:S01]  /*d610*/  MUFU.EX2 R154, R154 ;  /* 0x0000009a009a7308 */ /* 0x000fe20000000800 */
[--C-:B------:R-:W-:Y:S01]  /*d620*/  FFMA.FTZ R37, R37, c[0x0][0x23c], -R51.reuse ;  /* 0x00008f0025257a23 */ /* 0x100fe20000010833 */
[----:B------:R-:W-:Y:S01]  /*d630*/  HMMA.16816.F32 R24, R28, R22, R24 ;  /* 0x000000161c18723c */ /* 0x000fe20000001818 */
[----:B------:R-:W4:Y:S01]  /*d640*/  LDSM.16.MT88.4 R20, [R151+0x6c00] ;  /* 0x006c00009714783b */ /* 0x000f220000004200 */
[----:B------:R-:W-:-:S02]  /*d650*/  FFMA.FTZ R36, R36, c[0x0][0x23c], -R51 ;  /* 0x00008f0024247a23 */ /* 0x000fc40000010833 */
[----:B------:R-:W-:Y:S02]  /*d660*/  FFMA.FTZ R35, R35, c[0x0][0x23c], -R51 ;  /* 0x00008f0023237a23 */ /* 0x000fe40000010833 */
[----:B------:R-:W2:Y:S01]  /*d670*/  MUFU.EX2 R153, R153 ;  /* 0x0000009900997308 */ /* 0x000ea20000000800 */
[----:B------:R-:W-:Y:S01]  /*d680*/  F2FP.PACK_AB R28, R75, R76 ;  /* 0x0000004c4b1c723e */ /* 0x000fe200000000ff */
[----:B------:R-:W-:Y:S01]  /*d690*/  FADD.FTZ R76, R76, R78 ;  /* 0x0000004e4c4c7221 */ /* 0x000fe20000010000 */
[C---:B---3--:R-:W-:Y:S01]  /*d6a0*/  F2FP.PACK_AB R29, R162.reuse, R183 ;  /* 0x000000b7a21d723e */ /* 0x048fe200000000ff */
[----:B------:R-:W-:Y:S01]  /*d6b0*/  FADD.FTZ R183, R183, R145 ;  /* 0x00000091b7b77221 */ /* 0x000fe20000010000 */
[----:B------:R-:W-:Y:S01]  /*d6c0*/  F2FP.PACK_AB R30, R73, R74 ;  /* 0x0000004a491e723e */ /* 0x000fe200000000ff */
[----:B------:R-:W-:Y:S01]  /*d6d0*/  FADD.FTZ R76, R75, R76 ;  /* 0x0000004c4b4c7221 */ /* 0x000fe20000010000 */
[----:B------:R-:W-:Y:S01]  /*d6e0*/  F2FP.PACK_AB R31, R189, R163 ;  /* 0x000000a3bd1f723e */ /* 0x000fe200000000ff */
[----:B------:R-:W-:Y:S01]  /*d6f0*/  MUFU.EX2 R61, R61 ;  /* 0x0000003d003d7308 */ /* 0x000fe20000000800 */
[----:B------:R-:W-:-:S02]  /*d700*/  FADD.FTZ R183, R162, R183 ;  /* 0x000000b7a2b77221 */ /* 0x000fc40000010000 */
[----:B------:R-:W-:Y:S02]  /*d710*/  FADD.FTZ R76, R74, R76 ;  /* 0x0000004c4a4c7221 */ /* 0x000fe40000010000 */
[----:B------:R-:W-:Y:S01]  /*d720*/  FADD.FTZ R163, R163, R183 ;  /* 0x000000b7a3a37221 */ /* 0x000fe20000010000 */
[C---:B-1----:R-:W-:Y:S01]  /*d730*/  HMMA.16816.F32 R12, R28.reuse, R8, R12 ;  /* 0x000000081c0c723c */ /* 0x042fe2000000180c */
[----:B------:R-:W-:Y:S01]  /*d740*/  FADD.FTZ R73, R73, R76 ;  /* 0x0000004c49497221 */ /* 0x000fe20000010000 */
[----:B------:R-:W-:Y:S01]  /*d750*/  MUFU.EX2 R149, R149 ;  /* 0x0000009500957308 */ /* 0x000fe20000000800 */
[----:B------:R-:W-:Y:S02]  /*d760*/  FADD.FTZ R163, R189, R163 ;  /* 0x000000a3bda37221 */ /* 0x000fe40000010000 */
[----:B------:R-:W-:Y:S02]  /*d770*/  FADD.FTZ R73, R72, R73 ;  /* 0x0000004948497221 */ /* 0x000fe40000010000 */
[----:B------:R-:W-:Y:S01]  /*d780*/  FFMA.FTZ R188, R46, c[0x0][0x23c], -R87 ;  /* 0x00008f002ebc7a23 */ /* 0x000fe20000010857 */
[----:B------:R-:W-:Y:S01]  /*d790*/  HMMA.16816.F32 R16, R28, R10, R16 ;  /* 0x0000000a1c10723c */ /* 0x000fe20000001810 */
[----:B------:R-:W1:Y:S01]  /*d7a0*/  LDSM.16.MT88.4 R8, [R150+0x6c00] ;  /* 0x006c00009608783b */ /* 0x000e620000004200 */
[----:B------:R-:W3:Y:S01]  /*d7b0*/  MUFU.EX2 R148, R148 ;  /* 0x0000009400947308 */ /* 0x000ee20000000800 */
[----:B------:R-:W-:-:S02]  /*d7c0*/  FFMA.FTZ R34, R34, c[0x0][0x23c], -R51 ;  /* 0x00008f0022227a23 */ /* 0x000fc40000010833 */
[----:B------:R-:W-:-:S03]  /*d7d0*/  FFMA.FTZ R187, R3, c[0x0][0x23c], -R51 ;  /* 0x00008f0003bb7a23 */ /* 0x000fc60000010833 */
[C---:B--2---:R-:W-:Y:S02]  /*d7e0*/  HMMA.16816.F32 R136, R28.reuse, R4, R136 ;  /* 0x000000041c88723c */ /* 0x044fe40000001888 */
[----:B------:R-:W-:Y:S06]  /*d7f0*/  MUFU.EX2 R130, R130 ;  /* 0x0000008200827308 */ /* 0x000fec0000000800 */
[----:B------:R-:W-:Y:S01]  /*d800*/  HMMA.16816.F32 R24, R28, R6, R24 ;  /* 0x000000061c18723c */ /* 0x000fe20000001818 */
[----:B------:R-:W2:Y:S01]  /*d810*/  LDSM.16.MT88.4 R4, [R151+0x7000] ;  /* 0x007000009704783b */ /* 0x000ea20000004200 */
[----:B------:R-:W1:Y:S05]  /*d820*/  MUFU.EX2 R126, R126 ;  /* 0x0000007e007e7308 */ /* 0x000e6a0000000800 */
[C---:B------:R-:W-:Y:S01]  /*d830*/  F2FP.PACK_AB R28, R71.reuse, R72 ;  /* 0x00000048471c723e */ /* 0x040fe200000000ff */
[----:B------:R-:W-:Y:S01]  /*d840*/  FADD.FTZ R71, R71, R73 ;  /* 0x0000004947477221 */ /* 0x000fe20000010000 */
[----:B------:R-:W-:Y:S01]  /*d850*/  F2FP.PACK_AB R29, R171, R186 ;  /* 0x000000baab1d723e */ /* 0x000fe200000000ff */
[----:B------:R-:W1:Y:S01]  /*d860*/  MUFU.EX2 R60, R60 ;  /* 0x0000003c003c7308 */ /* 0x000e620000000800 */
[----:B------:R-:W-:Y:S01]  /*d870*/  F2FP.PACK_AB R30, R69, R70 ;  /* 0x00000046451e723e */ /* 0x000fe200000000ff */
[----:B------:R-:W-:Y:S01]  /*d880*/  FADD.FTZ R186, R186, R163 ;  /* 0x000000a3baba7221 */ /* 0x000fe20000010000 */
[----:B------:R-:W-:Y:S01]  /*d890*/  F2FP.PACK_AB R31, R160, R161 ;  /* 0x000000a1a01f723e */ /* 0x000fe200000000ff */
        /* <DEDUP_REMOVED lines=8> */
[----:B------:R-:W-:Y:S01]  /*d920*/  MUFU.EX2 R58, R58 ;  /* 0x0000003a003a7308 */ /* 0x000fe20000000800 */
[----:B------:R-:W-:Y:S01]  /*d930*/  FADD.FTZ R69, R67, R69 ;  /* 0x0000004543457221 */ /* 0x000fe20000010000 */
[----:B------:R-:W-:Y:S01]  /*d940*/  HMMA.16816.F32 R16, R28, R22, R16 ;  /* 0x000000161c10723c */ /* 0x000fe20000001810 */
[----:B------:R-:W4:Y:S01]  /*d950*/  LDSM.16.MT88.4 R20, [R150+0x7000] ;  /* 0x007000009614783b */ /* 0x000f220000004200 */
[----:B-----5:R-:W-:-:S04]  /*d960*/  FADD.FTZ R160, R156, R160 ;  /* 0x000000a09ca07221 */ /* 0x020fc80000010000 */
[----:B------:R-:W-:Y:S01]  /*d970*/  MUFU.EX2 R57, R57 ;  /* 0x0000003900397308 */ /* 0x000fe20000000800 */
[----:B------:R-:W-:Y:S01]  /*d980*/  FADD.FTZ R160, R155, R160 ;  /* 0x000000a09ba07221 */ /* 0x000fe20000010000 */
[C---:B-1----:R-:W-:Y:S06]  /*d990*/  HMMA.16816.F32 R136, R28.reuse, R8, R136 ;  /* 0x000000081c88723c */ /* 0x042fec0000001888 */
[----:B------:R-:W-:Y:S02]  /*d9a0*/  MUFU.EX2 R124, R124 ;  /* 0x0000007c007c7308 */ /* 0x000fe40000000800 */
[----:B------:R-:W-:Y:S01]  /*d9b0*/  HMMA.16816.F32 R24, R28, R10, R24 ;  /* 0x0000000a1c18723c */ /* 0x000fe20000001818 */
[----:B------:R-:W1:Y:S05]  /*d9c0*/  LDSM.16.MT88.4 R8, [R151+0x7400] ;  /* 0x007400009708783b */ /* 0x000e6a0000004200 */
[----:B------:R-:W5:Y:S01]  /*d9d0*/  MUFU.EX2 R123, R123 ;  /* 0x0000007b007b7308 */ /* 0x000f620000000800 */
[----:B------:R-:W-:-:S02]  /*d9e0*/  F2FP.PACK_AB R28, R67, R68 ;  /* 0x00000044431c723e */ /* 0x000fc400000000ff */
[----:B------:R-:W-:Y:S02]  /*d9f0*/  F2FP.PACK_AB R29, R155, R156 ;  /* 0x0000009c9b1d723e */ /* 0x000fe400000000ff */
[----:B------:R-:W-:Y:S01]  /*da00*/  F2FP.PACK_AB R30, R65, R66 ;  /* 0x00000042411e723e */ /* 0x000fe200000000ff */
[----:B------:R-:W-:Y:S01]  /*da10*/  FADD.FTZ R66, R66, R69 ;  /* 0x0000004542427221 */ /* 0x000fe20000010000 */
[----:B------:R-:W-:Y:S01]  /*da20*/  F2FP.PACK_AB R31, R153, R154 ;  /* 0x0000009a991f723e */ /* 0x000fe200000000ff */
[----:B------:R-:W-:Y:S01]  /*da30*/  MUFU.EX2 R122, R122 ;  /* 0x0000007a007a7308 */ /* 0x000fe20000000800 */
[----:B------:R-:W-:Y:S02]  /*da40*/  FADD.FTZ R154, R154, R160 ;  /* 0x000000a09a9a7221 */ /* 0x000fe40000010000 */
[----:B------:R-:W-:Y:S02]  /*da50*/  FADD.FTZ R66, R65, R66 ;  /* 0x0000004241427221 */ /* 0x000fe40000010000 */
[----:B------:R-:W-:Y:S01]  /*da60*/  FADD.FTZ R154, R153, R154 ;  /* 0x0000009a999a7221 */ /* 0x000fe20000010000 */
[C---:B--2---:R-:W-:Y:S01]  /*da70*/  HMMA.16816.F32 R12, R28.reuse, R4, R12 ;  /* 0x000000041c0c723c */ /* 0x044fe2000000180c */
[----:B------:R-:W-:Y:S01]  /*da80*/  FADD.FTZ R66, R64, R66 ;  /* 0x0000004240427221 */ /* 0x000fe20000010000 */
[----:B------:R-:W2:Y:S06]  /*da90*/  MUFU.EX2 R113, R113 ;  /* 0x0000007100717308 */ /* 0x000eac0000000800 */
[C---:B------:R-:W-:Y:S01]  /*daa0*/  HMMA.16816.F32 R16, R28.reuse, R6, R16 ;  /* 0x000000061c10723c */ /* 0x040fe20000001810 */
[----:B------:R-:W2:Y:S01]  /*dab0*/  LDSM.16.MT88.4 R4, [R150+0x7400] ;  /* 0x007400009604783b */ /* 0x000ea20000004200 */
[----:B------:R-:W-:Y:S06]  /*dac0*/  MUFU.EX2 R56, R56 ;  /* 0x0000003800387308 */ /* 0x000fec0000000800 */
[C---:B----4-:R-:W-:Y:S02]  /*dad0*/  HMMA.16816.F32 R136, R28.reuse, R20, R136 ;  /* 0x000000141c88723c */ /* 0x050fe40000001888 */
[----:B------:R-:W-:Y:S06]  /*dae0*/  MUFU.EX2 R55, R55 ;  /* 0x0000003700377308 */ /* 0x000fec0000000800 */
[----:B------:R-:W-:Y:S01]  /*daf0*/  HMMA.16816.F32 R24, R28, R22, R24 ;  /* 0x000000161c18723c */ /* 0x000fe20000001818 */
[----:B------:R-:W4:Y:S01]  /*db00*/  LDSM.16.MT88.4 R20, [R151+0x7800] ;  /* 0x007800009714783b */ /* 0x000f220000004200 */
[----:B------:R-:W-:Y:S05]  /*db10*/  MUFU.EX2 R54, R54 ;  /* 0x0000003600367308 */ /* 0x000fea0000000800 */
[C---:B------:R-:W-:Y:S01]  /*db20*/  F2FP.PACK_AB R28, R63.reuse, R64 ;  /* 0x000000403f1c723e */ /* 0x040fe200000000ff */
[----:B------:R-:W-:Y:S01]  /*db30*/  FADD.FTZ R63, R63, R66 ;  /* 0x000000423f3f7221 */ /* 0x000fe20000010000 */
[----:B---3--:R-:W-:Y:S01]  /*db40*/  F2FP.PACK_AB R29, R148, R149 ;  /* 0x00000095941d723e */ /* 0x008fe200000000ff */
[----:B------:R-:W-:Y:S01]  /*db50*/  MUFU.EX2 R53, R53 ;  /* 0x0000003500357308 */ /* 0x000fe20000000800 */
[----:B------:R-:W-:Y:S01]  /*db60*/  F2FP.PACK_AB R30, R61, R62 ;  /* 0x0000003e3d1e723e */ /* 0x000fe200000000ff */
[----:B------:R-:W-:Y:S01]  /*db70*/  FADD.FTZ R149, R149, R154 ;  /* 0x0000009a95957221 */ /* 0x000fe20000010000 */
[----:B------:R-:W-:Y:S01]  /*db80*/  F2FP.PACK_AB R31, R126, R130 ;  /* 0x000000827e1f723e */ /* 0x000fe200000000ff */
[----:B------:R-:W-:-:S02]  /*db90*/  FADD.FTZ R63, R62, R63 ;  /* 0x0000003f3e3f7221 */ /* 0x000fc40000010000 */
[----:B------:R-:W-:Y:S02]  /*dba0*/  FADD.FTZ R149, R148, R149 ;  /* 0x0000009594957221 */ /* 0x000fe40000010000 */
[----:B------:R-:W3:Y:S01]  /*dbb0*/  MUFU.EX2 R103, R103 ;  /* 0x0000006700677308 */ /* 0x000ee20000000800 */
[----:B------:R-:W-:Y:S01]  /*dbc0*/  FADD.FTZ R61, R61, R63 ;  /* 0x0000003f3d3d7221 */ /* 0x000fe20000010000 */
[C---:B-1----:R-:W-:Y:S01]  /*dbd0*/  HMMA.16816.F32 R12, R28.reuse, R8, R12 ;  /* 0x000000081c0c723c */ /* 0x042fe2000000180c */
[----:B------:R-:W-:Y:S02]  /*dbe0*/  FADD.FTZ R130, R130, R149 ;  /* 0x0000009582827221 */ /* 0x000fe40000010000 */
[----:B------:R-:W-:Y:S02]  /*dbf0*/  FADD.FTZ R61, R60, R61 ;  /* 0x0000003d3c3d7221 */ /* 0x000fe40000010000 */
[----:B------:R-:W-:Y:S01]  /*dc00*/  FADD.FTZ R130, R126, R130 ;  /* 0x000000827e827221 */ /* 0x000fe20000010000 */
[----:B------:R-:W1:Y:S02]  /*dc10*/  MUFU.EX2 R2, R101 ;  /* 0x0000006500027308 */ /* 0x000e640000000800 */
[C---:B------:R-:W-:Y:S01]  /*dc20*/  HMMA.16816.F32 R16, R28.reuse, R10, R16 ;  /* 0x0000000a1c10723c */ /* 0x040fe20000001810 */
[----:B------:R-:W1:Y:S05]  /*dc30*/  LDSM.16.MT88.4 R8, [R150+0x7800] ;  /* 0x007800009608783b */ /* 0x000e6a0000004200 */
[----:B------:R-:W-:Y:S02]  /*dc40*/  MUFU.EX2 R98, R98 ;  /* 0x0000006200627308 */ /* 0x000fe40000000800 */
[C---:B--2---:R-:W-:Y:S06]  /*dc50*/  HMMA.16816.F32 R136, R28.reuse, R4, R136 ;  /* 0x000000041c88723c */ /* 0x044fec0000001888 */
[----:B------:R-:W2:Y:S01]  /*dc60*/  MUFU.EX2 R95, R95 ;  /* 0x0000005f005f7308 */ /* 0x000ea20000000800 */
[----:B------:R-:W-:Y:S01]  /*dc70*/  F2FP.PACK_AB R4, R59, R60 ;  /* 0x0000003c3b04723e */ /* 0x000fe200000000ff */
[----:B------:R-:W-:Y:S01]  /*dc80*/  HMMA.16816.F32 R24, R28, R6, R24 ;  /* 0x000000061c18723c */ /* 0x000fe20000001818 */
[----:B-----5:R-:W-:Y:S01]  /*dc90*/  F2FP.PACK_AB R5, R123, R124 ;  /* 0x0000007c7b05723e */ /* 0x020fe200000000ff */
[----:B------:R-:W5:Y:S01]  /*dca0*/  LDSM.16.MT88.4 R28, [R151+0x7c00] ;  /* 0x007c0000971c783b */ /* 0x000f620000004200 */
[----:B------:R-:W-:-:S02]  /*dcb0*/  FADD.FTZ R124, R124, R130 ;  /* 0x000000827c7c7221 */ /* 0x000fc40000010000 */
[----:B------:R-:W-:Y:S01]  /*dcc0*/  FADD.FTZ R59, R59, R61 ;  /* 0x0000003d3b3b7221 */ /* 0x000fe20000010000 */
[----:B------:R-:W1:Y:S01]  /*dcd0*/  MUFU.EX2 R52, R52 ;  /* 0x0000003400347308 */ /* 0x000e620000000800 */
[----:B------:R-:W-:Y:S01]  /*dce0*/  F2FP.PACK_AB R6, R57, R58 ;  /* 0x0000003a3906723e */ /* 0x000fe200000000ff */
[----:B------:R-:W-:Y:S01]  /*dcf0*/  FADD.FTZ R124, R123, R124 ;  /* 0x0000007c7b7c7221 */ /* 0x000fe20000010000 */
[----:B------:R-:W-:Y:S01]  /*dd00*/  F2FP.PACK_AB R7, R113, R122 ;  /* 0x0000007a7107723e */ /* 0x000fe200000000ff */
[----:B------:R-:W-:Y:S02]  /*dd10*/  FADD.FTZ R59, R58, R59 ;  /* 0x0000003b3a3b7221 */ /* 0x000fe40000010000 */
[----:B------:R-:W-:Y:S02]  /*dd20*/  FADD.FTZ R124, R122, R124 ;  /* 0x0000007c7a7c7221 */ /* 0x000fe40000010000 */
[----:B------:R-:W2:Y:S01]  /*dd30*/  MUFU.EX2 R0, R0 ;  /* 0x0000000000007308 */ /* 0x000ea20000000800 */
[----:B------:R-:W-:Y:S01]  /*dd40*/  FADD.FTZ R59, R57, R59 ;  /* 0x0000003b393b7221 */ /* 0x000fe20000010000 */
[----:B----4-:R-:W-:Y:S01]  /*dd50*/  HMMA.16816.F32 R12, R4, R20, R12 ;  /* 0x00000014040c723c */ /* 0x010fe2000000180c */
[----:B------:R-:W-:-:S04]  /*dd60*/  FADD.FTZ R113, R113, R124 ;  /* 0x0000007c71717221 */ /* 0x000fc80000010000 */
[----:B---3--:R-:W-:Y:S01]  /*dd70*/  FADD.FTZ R113, R103, R113 ;  /* 0x0000007167717221 */ /* 0x008fe20000010000 */
[----:B------:R-:W-:Y:S02]  /*dd80*/  MUFU.EX2 R121, R121 ;  /* 0x0000007900797308 */ /* 0x000fe40000000800 */
[----:B------:R-:W-:Y:S01]  /*dd90*/  HMMA.16816.F32 R16, R4, R22, R16 ;  /* 0x000000160410723c */ /* 0x000fe20000001810 */
[----:B------:R-:W3:Y:S01]  /*dda0*/  LDSM.16.MT88.4 R20, [R150+0x7c00] ;  /* 0x007c00009614783b */ /* 0x000ee20000004200 */
[----:B-1----:R-:W-:-:S04]  /*ddb0*/  FADD.FTZ R113, R2, R113 ;  /* 0x0000007102717221 */ /* 0x002fc80000010000 */
[----:B------:R-:W-:Y:S02]  /*ddc0*/  MUFU.EX2 R131, R131 ;  /* 0x0000008300837308 */ /* 0x000fe40000000800 */
[C---:B------:R-:W-:Y:S06]  /*ddd0*/  HMMA.16816.F32 R136, R4.reuse, R8, R136 ;  /* 0x000000080488723c */ /* 0x040fec0000001888 */
[----:B------:R-:W-:Y:S02]  /*dde0*/  MUFU.EX2 R90, R91 ;  /* 0x0000005b005a7308 */ /* 0x000fe40000000800 */
[----:B------:R-:W-:Y:S01]  /*ddf0*/  HMMA.16816.F32 R24, R4, R10, R24 ;  /* 0x0000000a0418723c */ /* 0x000fe20000001818 */
[----:B------:R-:W1:Y:S05]  /*de00*/  LDSM.16.MT88.4 R8, [R151+0x8000] ;  /* 0x008000009708783b */ /* 0x000e6a0000004200 */
[----:B------:R-:W4:Y:S01]  /*de10*/  MUFU.EX2 R45, R45 ;  /* 0x0000002d002d7308 */ /* 0x000f220000000800 */
        /* <DEDUP_REMOVED lines=8> */
[----:B------:R-:W-:-:S02]  /*dea0*/  FADD.FTZ R98, R98, R113 ;  /* 0x0000007162627221 */ /* 0x000fc40000010000 */
[----:B------:R-:W-:Y:S02]  /*deb0*/  FADD.FTZ R56, R54, R56 ;  /* 0x0000003836387221 */ /* 0x000fe40000010000 */
[----:B------:R-:W-:Y:S01]  /*dec0*/  FADD.FTZ R98, R95, R98 ;  /* 0x000000625f627221 */ /* 0x000fe20000010000 */
[----:B-----5:R-:W-:Y:S01]  /*ded0*/  HMMA.16816.F32 R12, R4, R28, R12 ;  /* 0x0000001c040c723c */ /* 0x020fe2000000180c */
[----:B------:R-:W-:Y:S01]  /*dee0*/  FADD.FTZ R53, R53, R56 ;  /* 0x0000003835357221 */ /* 0x000fe20000010000 */
[----:B------:R2:W5:Y:S03]  /*def0*/  MUFU.EX2 R82, R43 ;  /* 0x0000002b00527308 */ /* 0x0005660000000800 */
[----:B------:R-:W-:-:S03]  /*df00*/  FADD.FTZ R53, R52, R53 ;  /* 0x0000003534357221 */ /* 0x000fc60000010000 */
[C---:B------:R-:W-:Y:S01]  /*df10*/  HMMA.16816.F32 R16, R4.reuse, R30, R16 ;  /* 0x0000001e0410723c */ /* 0x040fe20000001810 */
[----:B------:R-:W1:Y:S01]  /*df20*/  LDSM.16.MT88.4 R28, [R150+0x8000] ;  /* 0x00800000961c783b */ /* 0x000e620000004200 */
[----:B------:R-:W1:Y:S06]  /*df30*/  MUFU.EX2 R143, R143 ;  /* 0x0000008f008f7308 */ /* 0x000e6c0000000800 */
[----:B---3--:R-:W-:Y:S01]  /*df40*/  HMMA.16816.F32 R136, R4, R20, R136 ;  /* 0x000000140488723c */ /* 0x008fe20000001888 */
[----:B--2---:R-:W-:Y:S01]  /*df50*/  FFMA.FTZ R43, R50, c[0x0][0x23c], -R87 ;  /* 0x00008f00322b7a23 */ /* 0x004fe20000010857 */
[----:B------:R-:W-:Y:S01]  /*df60*/  MUFU.EX2 R159, R159 ;  /* 0x0000009f009f7308 */ /* 0x000fe20000000800 */
[----:B------:R-:W-:-:S02]  /*df70*/  FFMA.FTZ R50, R39, c[0x0][0x23c], -R51 ;  /* 0x00008f0027327a23 */ /* 0x000fc40000010833 */
[----:B------:R-:W-:-:S03]  /*df80*/  FFMA.FTZ R39, R48, c[0x0][0x23c], -R87 ;  /* 0x00008f0030277a23 */ /* 0x000fc60000010857 */
[----:B------:R-:W-:Y:S01]  /*df90*/  HMMA.16816.F32 R24, R4, R22, R24 ;  /* 0x000000160418723c */ /* 0x000fe20000001818 */
[----:B------:R-:W2:Y:S01]  /*dfa0*/  LDSM.16.MT88.4 R20, [R151+0x8400] ;  /* 0x008400009714783b */ /* 0x000ea20000004200 */
[----:B------:R-:W-:Y:S05]  /*dfb0*/  MUFU.EX2 R190, R190 ;  /* 0x000000be00be7308 */ /* 0x000fea0000000800 */
[C---:B------:R-:W-:Y:S01]  /*dfc0*/  F2FP.PACK_AB R4, R0.reuse, R52 ;  /* 0x000000340004723e */ /* 0x040fe200000000ff */
[----:B------:R-:W-:Y:S01]  /*dfd0*/  FADD.FTZ R0, R0, R53 ;  /* 0x0000003500007221 */ /* 0x000fe20000010000 */
[----:B----4-:R-:W-:Y:S01]  /*dfe0*/  F2FP.PACK_AB R5, R45, R90 ;  /* 0x0000005a2d05723e */ /* 0x010fe200000000ff */
[----:B------:R-:W-:Y:S01]  /*dff0*/  FADD.FTZ R90, R90, R98 ;  /* 0x000000625a5a7221 */ /* 0x000fe20000010000 */
[----:B------:R-:W-:Y:S01]  /*e000*/  F2FP.PACK_AB R6, R131, R121 ;  /* 0x000000798306723e */ /* 0x000fe200000000ff */
[----:B------:R-:W-:Y:S01]  /*e010*/  MUFU.EX2 R157, R157 ;  /* 0x0000009d009d7308 */ /* 0x000fe20000000800 */
[----:B-----5:R-:W-:Y:S01]  /*e020*/  F2FP.PACK_AB R7, R82, R44 ;  /* 0x0000002c5207723e */ /* 0x020fe200000000ff */
[----:B------:R-:W-:-:S02]  /*e030*/  FADD.FTZ R90, R45, R90 ;  /* 0x0000005a2d5a7221 */ /* 0x000fc40000010000 */
[----:B------:R-:W-:Y:S02]  /*e040*/  FADD.FTZ R0, R121, R0 ;  /* 0x0000000079007221 */ /* 0x000fe40000010000 */
[----:B------:R-:W-:Y:S02]  /*e050*/  FADD.FTZ R44, R44, R90 ;  /* 0x0000005a2c2c7221 */ /* 0x000fe40000010000 */
[----:B-1----:R-:W-:Y:S01]  /*e060*/  HMMA.16816.F32 R12, R4, R8, R12 ;  /* 0x00000008040c723c */ /* 0x002fe2000000180c */
[----:B------:R-:W1:Y:S01]  /*e070*/  MUFU.EX2 R42, R42 ;  /* 0x0000002a002a7308 */ /* 0x000e620000000800 */
[----:B------:R-:W-:Y:S01]  /*e080*/  FADD.FTZ R131, R131, R0 ;  /* 0x0000000083837221 */ /* 0x000fe20000010000 */
[----:B------:R-:W-:Y:S01]  /*e090*/  MOV R0, R88 ;  /* 0x0000005800007202 */ /* 0x000fe20000000f00 */
[----:B------:R-:W-:Y:S02]  /*e0a0*/  FADD.FTZ R44, R82, R44 ;  /* 0x0000002c522c7221 */ /* 0x000fe40000010000 */
[----:B------:R-:W-:-:S02]  /*e0b0*/  FADD.FTZ R131, R143, R131 ;  /* 0x000000838f837221 */ /* 0x000fc40000010000 */
[C---:B------:R-:W-:Y:S01]  /*e0c0*/  HMMA.16816.F32 R16, R4.reuse, R10, R16 ;  /* 0x0000000a0410723c */ /* 0x040fe20000001810 */
[----:B------:R-:W3:Y:S01]  /*e0d0*/  MUFU.EX2 R41, R41 ;  /* 0x0000002900297308 */ /* 0x000ee20000000800 */
[----:B------:R-:W4:Y:S06]  /*e0e0*/  LDSM.16.MT88.4 R8, [R150+0x8400] ;  /* 0x008400009608783b */ /* 0x000f2c0000004200 */
[----:B------:R-:W-:Y:S01]  /*e0f0*/  HMMA.16816.F32 R136, R4, R28, R136 ;  /* 0x0000001c0488723c */ /* 0x000fe20000001888 */
[----:B------:R-:W5:Y:S01]  /*e100*/  MUFU.EX2 R40, R40 ;  /* 0x0000002800287308 */ /* 0x000f620000000800 */
[----:B-1----:R-:W-:-:S06]  /*e110*/  FADD.FTZ R44, R42, R44 ;  /* 0x0000002c2a2c7221 */ /* 0x002fcc0000010000 */
[----:B------:R-:W-:Y:S01]  /*e120*/  HMMA.16816.F32 R24, R4, R30, R24 ;  /* 0x0000001e0418723c */ /* 0x000fe20000001818 */
[----:B------:R-:W1:Y:S01]  /*e130*/  MUFU.EX2 R50, R50 ;  /* 0x0000003200327308 */ /* 0x000e620000000800 */
[----:B------:R-:W4:Y:S05]  /*e140*/  LDSM.16.MT88.4 R28, [R151+0x8800] ;  /* 0x00880000971c783b */ /* 0x000f2a0000004200 */
[C---:B------:R-:W-:Y:S01]  /*e150*/  F2FP.PACK_AB R4, R159.reuse, R143 ;  /* 0x0000008f9f04723e */ /* 0x040fe200000000ff */
[----:B------:R-:W-:Y:S01]  /*e160*/  FADD.FTZ R159, R159, R131 ;  /* 0x000000839f9f7221 */ /* 0x000fe20000010000 */
[----:B---3--:R-:W-:Y:S01]  /*e170*/  F2FP.PACK_AB R5, R41, R42 ;  /* 0x0000002a2905723e */ /* 0x008fe200000000ff */
[----:B------:R-:W3:Y:S01]  /*e180*/  MUFU.EX2 R152, R152 ;  /* 0x0000009800987308 */ /* 0x000ee20000000800 */
[----:B------:R-:W-:Y:S01]  /*e190*/  F2FP.PACK_AB R6, R157, R190 ;  /* 0x000000be9d06723e */ /* 0x000fe200000000ff */
[----:B------:R-:W-:-:S02]  /*e1a0*/  FADD.FTZ R41, R41, R44 ;  /* 0x0000002c29297221 */ /* 0x000fc40000010000 */
[----:B------:R-:W-:Y:S02]  /*e1b0*/  FADD.FTZ R159, R190, R159 ;  /* 0x0000009fbe9f7221 */ /* 0x000fe40000010000 */
[----:B-----5:R-:W-:Y:S01]  /*e1c0*/  FADD.FTZ R41, R40, R41 ;  /* 0x0000002928297221 */ /* 0x020fe20000010000 */
[C---:B-1----:R-:W-:Y:S01]  /*e1d0*/  F2FP.PACK_AB R7, R50.reuse, R40 ;  /* 0x000000283207723e */ /* 0x042fe200000000ff */
[----:B------:R-:W1:Y:S01]  /*e1e0*/  MUFU.EX2 R108, R108 ;  /* 0x0000006c006c7308 */ /* 0x000e620000000800 */
[----:B------:R-:W-:Y:S02]  /*e1f0*/  FADD.FTZ R157, R157, R159 ;  /* 0x0000009f9d9d7221 */ /* 0x000fe40000010000 */
[----:B------:R-:W-:-:S03]  /*e200*/  FADD.FTZ R50, R50, R41 ;  /* 0x0000002932327221 */ /* 0x000fc60000010000 */
[----:B--2---:R-:W-:Y:S02]  /*e210*/  HMMA.16816.F32 R12, R4, R20, R12 ;  /* 0x00000014040c723c */ /* 0x004fe4000000180c */
[----:B------:R-:W-:Y:S01]  /*e220*/  MUFU.EX2 R93, R93 ;  /* 0x0000005d005d7308 */ /* 0x000fe20000000800 */
[----:B---3--:R-:W-:-:S05]  /*e230*/  FADD.FTZ R157, R152, R157 ;  /* 0x0000009d989d7221 */ /* 0x008fca0000010000 */
[C---:B------:R-:W-:Y:S01]  /*e240*/  HMMA.16816.F32 R16, R4.reuse, R22, R16 ;  /* 0x000000160410723c */ /* 0x040fe20000001810 */
[----:B------:R-:W2:Y:S01]  /*e250*/  LDSM.16.MT88.4 R20, [R150+0x8800] ;  /* 0x008800009614783b */ /* 0x000ea20000004200 */
[----:B------:R-:W3:Y:S06]  /*e260*/  MUFU.EX2 R43, R43 ;  /* 0x0000002b002b7308 */ /* 0x000eec0000000800 */
[C---:B----4-:R-:W-:Y:S02]  /*e270*/  HMMA.16816.F32 R136, R4.reuse, R8, R136 ;  /* 0x000000080488723c */ /* 0x050fe40000001888 */
[----:B------:R-:W4:Y:S06]  /*e280*/  MUFU.EX2 R38, R38 ;  /* 0x0000002600267308 */ /* 0x000f2c0000000800 */
[----:B------:R-:W-:Y:S01]  /*e290*/  HMMA.16816.F32 R24, R4, R10, R24 ;  /* 0x0000000a0418723c */ /* 0x000fe20000001818 */
[----:B------:R-:W5:Y:S01]  /*e2a0*/  LDSM.16.MT88.4 R8, [R151+0x8c00] ;  /* 0x008c00009708783b */ /* 0x000f620000004200 */
[----:B------:R-:W2:Y:S05]  /*e2b0*/  MUFU.EX2 R37, R37 ;  /* 0x0000002500257308 */ /* 0x000eaa0000000800 */
[C---:B-1----:R-:W-:Y:S01]  /*e2c0*/  F2FP.PACK_AB R4, R108.reuse, R152 ;  /* 0x000000986c04723e */ /* 0x042fe200000000ff */
[----:B------:R-:W-:Y:S01]  /*e2d0*/  FADD.FTZ R108, R108, R157 ;  /* 0x0000009d6c6c7221 */ /* 0x000fe20000010000 */
[----:B---3--:R-:W-:Y:S01]  /*e2e0*/  F2FP.PACK_AB R6, R43, R93 ;  /* 0x0000005d2b06723e */ /* 0x008fe200000000ff */
[----:B------:R-:W1:Y:S01]  /*e2f0*/  MUFU.EX2 R36, R36 ;  /* 0x0000002400247308 */ /* 0x000e620000000800 */
[----:B----4-:R-:W-:-:S02]  /*e300*/  FADD.FTZ R50, R38, R50 ;  /* 0x0000003226327221 */ /* 0x010fc40000010000 */
[----:B------:R-:W-:-:S04]  /*e310*/  FADD.FTZ R108, R93, R108 ;  /* 0x0000006c5d6c7221 */ /* 0x000fc80000010000 */
[----:B------:R-:W-:Y:S01]  /*e320*/  FADD.FTZ R43, R43, R108 ;  /* 0x0000006c2b2b7221 */ /* 0x000fe20000010000 */
[----:B------:R-:W3:Y:S01]  /*e330*/  MUFU.EX2 R35, R35 ;  /* 0x0000002300237308 */ /* 0x000ee20000000800 */
[C---:B--2---:R-:W-:Y:S01]  /*e340*/  F2FP.PACK_AB R5, R37.reuse, R38 ;  /* 0x000000262505723e */ /* 0x044fe200000000ff */
[----:B------:R-:W-:-:S06]  /*e350*/  FADD.FTZ R37, R37, R50 ;  /* 0x0000003225257221 */ /* 0x000fcc0000010000 */
[----:B------:R-:W2:Y:S01]  /*e360*/  MUFU.EX2 R49, R49 ;  /* 0x0000003100317308 */ /* 0x000ea20000000800 */
[----:B-1----:R-:W-:Y:S01]  /*e370*/  FADD.FTZ R37, R36, R37 ;  /* 0x0000002524257221 */ /* 0x002fe20000010000 */
[----:B---3--:R-:W-:-:S06]  /*e380*/  F2FP.PACK_AB R7, R35, R36 ;  /* 0x000000242307723e */ /* 0x008fcc00000000ff */
[----:B------:R-:W1:Y:S01]  /*e390*/  MUFU.EX2 R39, R39 ;  /* 0x0000002700277308 */ /* 0x000e620000000800 */
[----:B------:R-:W-:Y:S01]  /*e3a0*/  FADD.FTZ R35, R35, R37 ;  /* 0x0000002523237221 */ /* 0x000fe20000010000 */
[----:B------:R-:W-:Y:S01]  /*e3b0*/  HMMA.16816.F32 R12, R4, R28, R12 ;  /* 0x0000001c040c723c */ /* 0x000fe2000000180c */
[----:B--2---:R-:W-:-:S05]  /*e3c0*/  FADD.FTZ R43, R49, R43 ;  /* 0x0000002b312b7221 */ /* 0x004fca0000010000 */
[----:B------:R-:W2:Y:S01]  /*e3d0*/  MUFU.EX2 R47, R47 ;  /* 0x0000002f002f7308 */ /* 0x000ea20000000800 */
[----:B------:R-:W-:Y:S01]  /*e3e0*/  FFMA.FTZ R28, R33, c[0x0][0x23c], -R51 ;  /* 0x00008f00211c7a23 */ /* 0x000fe20000010833 */
[C---:B------:R-:W-:Y:S06]  /*e3f0*/  HMMA.16816.F32 R136, R4.reuse, R20, R136 ;  /* 0x000000140488723c */ /* 0x040fec0000001888 */
[----:B------:R-:W3:Y:S01]  /*e400*/  MUFU.EX2 R188, R188 ;  /* 0x000000bc00bc7308 */ /* 0x000ee20000000800 */
[----:B-1----:R-:W-:Y:S01]  /*e410*/  FADD.FTZ R43, R39, R43 ;  /* 0x0000002b272b7221 */ /* 0x002fe20000010000 */
[C---:B------:R-:W-:Y:S06]  /*e420*/  HMMA.16816.F32 R16, R4.reuse, R30, R16 ;  /* 0x0000001e0410723c */ /* 0x040fec0000001810 */
[----:B------:R-:W1:Y:S01]  /*e430*/  MUFU.EX2 R34, R34 ;  /* 0x0000002200227308 */ /* 0x000e620000000800 */
[----:B--2---:R-:W-:Y:S01]  /*e440*/  FADD.FTZ R43, R47, R43 ;  /* 0x0000002b2f2b7221 */ /* 0x004fe20000010000 */
[----:B------:R-:W-:Y:S06]  /*e450*/  HMMA.16816.F32 R24, R4, R22, R24 ;  /* 0x000000160418723c */ /* 0x000fec0000001818 */
[----:B------:R-:W2:Y:S01]  /*e460*/  MUFU.EX2 R28, R28 ;  /* 0x0000001c001c7308 */ /* 0x000ea20000000800 */
[----:B------:R-:W-:-:S02]  /*e470*/  F2FP.PACK_AB R4, R39, R49 ;  /* 0x000000312704723e */ /* 0x000fc400000000ff */
[----:B---3--:R-:W-:-:S05]  /*e480*/  F2FP.PACK_AB R6, R188, R47 ;  /* 0x0000002fbc06723e */ /* 0x008fca00000000ff */
[----:B------:R-:W3:Y:S01]  /*e490*/  MUFU.EX2 R2, R2 ;  /* 0x0000000200027308 */ /* 0x000ee20000000800 */
[----:B-1----:R-:W-:Y:S02]  /*e4a0*/  FADD.FTZ R35, R34, R35 ;  /* 0x0000002322237221 */ /* 0x002fe40000010000 */
[----:B------:R-:W-:-:S05]  /*e4b0*/  FADD.FTZ R188, R188, R43 ;  /* 0x0000002bbcbc7221 */ /* 0x000fca0000010000 */
[----:B------:R-:W1:Y:S01]  /*e4c0*/  MUFU.EX2 R187, R187 ;  /* 0x000000bb00bb7308 */ /* 0x000e620000000800 */
[C---:B--2---:R-:W-:Y:S01]  /*e4d0*/  F2FP.PACK_AB R5, R28.reuse, R34 ;  /* 0x000000221c05723e */ /* 0x044fe200000000ff */
[----:B------:R-:W-:-:S04]  /*e4e0*/  FADD.FTZ R35, R28, R35 ;  /* 0x000000231c237221 */ /* 0x000fc80000010000 */
[----:B---3--:R-:W-:Y:S01]  /*e4f0*/  FADD.FTZ R35, R2, R35 ;  /* 0x0000002302237221 */ /* 0x008fe20000010000 */
[----:B-1----:R-:W-:-:S03]  /*e500*/  F2FP.PACK_AB R7, R187, R2 ;  /* 0x00000002bb07723e */ /* 0x002fc600000000ff */
[----:B------:R-:W-:Y:S01]  /*e510*/  FADD.FTZ R187, R187, R35 ;  /* 0x00000023bbbb7221 */ /* 0x000fe20000010000 */
[----:B------:R-:W-:-:S03]  /*e520*/  MOV R2, R89 ;  /* 0x0000005900027202 */ /* 0x000fc60000000f00 */
[C---:B------:R-:W-:Y:S08]  /*e530*/  HMMA.16816.F32 R136, R4.reuse, R132, R136 ;  /* 0x000000840488723c */ /* 0x040ff00000001888 */
[C---:B-----5:R-:W-:Y:S08]  /*e540*/  HMMA.16816.F32 R144, R4.reuse, R8, R12 ;  /* 0x000000080490723c */ /* 0x060ff0000000180c */
[C---:B------:R-:W-:Y:S08]  /*e550*/  HMMA.16816.F32 R140, R4.reuse, R10, R16 ;  /* 0x0000000a048c723c */ /* 0x040ff00000001810 */
[----:B------:R-:W-:Y:S08]  /*e560*/  HMMA.16816.F32 R132, R4, R134, R24 ;  /* 0x000000860484723c */ /* 0x000ff00000001818 */
.L_x_1580:
        /* <DEDUP_REMOVED lines=14> */
.L_x_1590:
        /* <DEDUP_REMOVED lines=64> */
.L_x_1587:
[C---:B------:R-:W-:Y:S04]  /*ea50*/  LEA R170, P0, R6.reuse, R170, 0x1 ;  /* 0x000000aa06aa7211 */ /* 0x040fe800078008ff */
        /* <DEDUP_REMOVED lines=31> */
[----:B---3--:R-:W4:Y:S08]  /*ec50*/  LDSM.16.M88.4 R8, [R165+0x1000] ;  /* 0x00100000a508783b */ /* 0x008f300000000200 */
[----:B------:R-:W3:Y:S08]  /*ec60*/  LDSM.16.M88.4 R24, [R165+0x1800] ;  /* 0x00180000a518783b */ /* 0x000ef00000000200 */
        /* <DEDUP_REMOVED lines=15> */
[C---:B----4-:R-:W-:Y:S08]  /*ed60*/  HMMA.16816.F32 R4, R128.reuse, R8, RZ ;  /* 0x000000088004723c */ /* 0x050ff000000018ff */
[C---:B------:R-:W-:Y:S08]  /*ed70*/  HMMA.16816.F32 R8, R128.reuse, R10, RZ ;  /* 0x0000000a8008723c */ /* 0x040ff000000018ff */
[C---:B------:R-:W-:Y:S08]  /*ed80*/  HMMA.16816.F32 R12, R128.reuse, R16, RZ ;  /* 0x00000010800c723c */ /* 0x040ff000000018ff */
[C---:B------:R-:W-:Y:S08]  /*ed90*/  HMMA.16816.F32 R16, R128.reuse, R18, RZ ;  /* 0x000000128010723c */ /* 0x040ff000000018ff */
[C---:B---3--:R-:W-:Y:S08]  /*eda0*/  HMMA.16816.F32 R20, R128.reuse, R24, RZ ;  /* 0x000000188014723c */ /* 0x048ff000000018ff */
        /* <DEDUP_REMOVED lines=33> */
[----:B------:R-:W3:Y:S01]  /*efc0*/  MUFU.TANH R198, R4 ;  /* 0x0000000400c67308 */ /* 0x000ee20000002400 */
        /* <DEDUP_REMOVED lines=9> */
[----:B------:R-:W4:Y:S10]  /*f060*/  MUFU.TANH R194, R6 ;  /* 0x0000000600c27308 */ /* 0x000f340000002400 */
[----:B------:R5:W1:Y:S01]  /*f070*/  MUFU.TANH R193, R7 ;  /* 0x0000000700c17308 */ /* 0x000a620000002400 */
[----:B------:R-:W-:Y:S02]  /*f080*/  FMUL.FTZ R12, R12, c[0x0][0x2ec] ;  /* 0x0000bb000c0c7a20 */ /* 0x000fe40000410000 */
[----:B------:R-:W-:Y:S02]  /*f090*/  FMUL.FTZ R13, R13, c[0x0][0x2ec] ;  /* 0x0000bb000d0d7a20 */ /* 0x000fe40000410000 */
[----:B------:R-:W-:Y:S03]  /*f0a0*/  FMUL.FTZ R14, R14, c[0x0][0x2ec] ;  /* 0x0000bb000e0e7a20 */ /* 0x000fe60000410000 */
[----:B------:R-:W-:Y:S02]  /*f0b0*/  FMUL.FTZ R17, R17, c[0x0][0x2ec] ;  /* 0x0000bb0011117a20 */ /* 0x000fe40000410000 */
[----:B------:R-:W1:Y:S10]  /*f0c0*/  MUFU.TANH R192, R8 ;  /* 0x0000000800c07308 */ /* 0x000e740000002400 */
[----:B------:R-:W1:Y:S01]  /*f0d0*/  MUFU.TANH R202, R9 ;  /* 0x0000000900ca7308 */ /* 0x000e620000002400 */
[----:B-----5:R-:W5:Y:S09]  /*f0e0*/  LDSM.16.M88.4 R4, [R164+0x800] ;  /* 0x00080000a404783b */ /* 0x020f720000000200 */
[----:B------:R-:W1:Y:S10]  /*f0f0*/  MUFU.TANH R200, R10 ;  /* 0x0000000a00c87308 */ /* 0x000e740000002400 */
[----:B------:R1:W1:Y:S10]  /*f100*/  MUFU.TANH R199, R11 ;  /* 0x0000000b00c77308 */ /* 0x0002740000002400 */
[----:B------:R2:W2:Y:S10]  /*f110*/  MUFU.TANH R203, R12 ;  /* 0x0000000c00cb7308 */ /* 0x0004b40000002400 */
[----:B------:R3:W3:Y:S01]  /*f120*/  MUFU.TANH R217, R13 ;  /* 0x0000000d00d97308 */ /* 0x0006e20000002400 */
[----:B-1----:R-:W1:Y:S01]  /*f130*/  LDSM.16.M88.4 R8, [R164+0xc00] ;  /* 0x000c0000a408783b */ /* 0x002e620000000200 */
[C---:B-----5:R-:W-:Y:S08]  /*f140*/  HMMA.16816.F32 R20, R156.reuse, R4, R20 ;  /* 0x000000049c14723c */ /* 0x060ff00000001814 */
[----:B------:R-:W1:Y:S01]  /*f150*/  MUFU.TANH R14, R14 ;  /* 0x0000000e000e7308 */ /* 0x000e620000002400 */
[C---:B------:R-:W-:Y:S01]  /*f160*/  HMMA.16816.F32 R24, R156.reuse, R6, R24 ;  /* 0x000000069c18723c */ /* 0x040fe20000001818 */
[----:B------:R-:W5:Y:S02]  /*f170*/  LDSM.16.M88.4 R4, [R164+0x1000] ;  /* 0x00100000a404783b */ /* 0x000f640000000200 */
[----:B--2---:R-:W-:Y:S02]  /*f180*/  FMUL.FTZ R12, R16, c[0x0][0x2ec] ;  /* 0x0000bb00100c7a20 */ /* 0x004fe40000410000 */
[----:B------:R-:W-:Y:S04]  /*f190*/  FMUL.FTZ R16, R18, c[0x0][0x2ec] ;  /* 0x0000bb0012107a20 */ /* 0x000fe80000410000 */
[----:B------:R-:W2:Y:S03]  /*f1a0*/  MUFU.TANH R17, R17 ;  /* 0x0000001100117308 */ /* 0x000ea60000002400 */
[----:B---3--:R-:W-:Y:S02]  /*f1b0*/  FMUL.FTZ R13, R15, c[0x0][0x2ec] ;  /* 0x0000bb000f0d7a20 */ /* 0x008fe40000410000 */
[----:B------:R-:W-:Y:S02]  /*f1c0*/  FMUL.FTZ R15, R19, c[0x0][0x2ec] ;  /* 0x0000bb00130f7a20 */ /* 0x000fe40000410000 */
[----:B------:R-:W-:Y:S03]  /*f1d0*/  FMUL.FTZ R20, R20, c[0x0][0x2ec] ;  /* 0x0000bb0014147a20 */ /* 0x000fe60000410000 */
[----:B------:R-:W3:Y:S01]  /*f1e0*/  MUFU.TANH R12, R12 ;  /* 0x0000000c000c7308 */ /* 0x000ee20000002400 */
[----:B------:R-:W-:Y:S02]  /*f1f0*/  FMUL.FTZ R19, R23, c[0x0][0x2ec] ;  /* 0x0000bb0017137a20 */ /* 0x000fe40000410000 */
[----:B------:R-:W-:Y:S02]  /*f200*/  FMUL.FTZ R21, R21, c[0x0][0x2ec] ;  /* 0x0000bb0015157a20 */ /* 0x000fe40000410000 */
[----:B------:R-:W-:Y:S02]  /*f210*/  FMUL.FTZ R22, R22, c[0x0][0x2ec] ;  /* 0x0000bb0016167a20 */ /* 0x000fe40000410000 */
[----:B------:R-:W-:Y:S02]  /*f220*/  FMUL.FTZ R25, R25, c[0x0][0x2ec] ;  /* 0x0000bb0019197a20 */ /* 0x000fe40000410000 */
[----:B------:R-:W-:Y:S01]  /*f230*/  FMUL.FTZ R18, R24, c[0x0][0x2ec] ;  /* 0x0000bb0018127a20 */ /* 0x000fe20000410000 */
[----:B------:R-:W2:Y:S01]  /*f240*/  MUFU.TANH R224, R20 ;  /* 0x0000001400e07308 */ /* 0x000ea20000002400 */
[----:B------:R-:W-:Y:S01]  /*f250*/  FMUL.FTZ R24, R27, c[0x0][0x2ec] ;  /* 0x0000bb001b187a20 */ /* 0x000fe20000410000 */
[C---:B-1----:R-:W-:Y:S08]  /*f260*/  HMMA.16816.F32 R28, R156.reuse, R8, R28 ;  /* 0x000000089c1c723c */ /* 0x042ff0000000181c */
[----:B------:R1:W1:Y:S01]  /*f270*/  MUFU.TANH R226, R25 ;  /* 0x0000001900e27308 */ /* 0x0002620000002400 */
[C---:B------:R-:W-:Y:S01]  /*f280*/  HMMA.16816.F32 R32, R156.reuse, R10, R32 ;  /* 0x0000000a9c20723c */ /* 0x040fe20000001820 */
[----:B------:R-:W2:Y:S08]  /*f290*/  LDSM.16.M88.4 R8, [R164+0x1400] ;  /* 0x00140000a408783b */ /* 0x000eb00000000200 */
[----:B------:R-:W2:Y:S01]  /*f2a0*/  MUFU.TANH R13, R13 ;  /* 0x0000000d000d7308 */ /* 0x000ea20000002400 */
[C---:B-----5:R-:W-:Y:S05]  /*f2b0*/  HMMA.16816.F32 R36, R156.reuse, R4, R36 ;  /* 0x000000049c24723c */ /* 0x060fea0000001824 */
[----:B------:R-:W-:Y:S03]  /*f2c0*/  FMUL.FTZ R28, R28, c[0x0][0x2ec] ;  /* 0x0000bb001c1c7a20 */ /* 0x000fe60000410000 */
[C---:B------:R-:W-:Y:S01]  /*f2d0*/  HMMA.16816.F32 R40, R156.reuse, R6, R40 ;  /* 0x000000069c28723c */ /* 0x040fe20000001828 */
[----:B------:R-:W3:Y:S01]  /*f2e0*/  MUFU.TANH R16, R16 ;  /* 0x0000001000107308 */ /* 0x000ee20000002400 */
[----:B------:R-:W5:Y:S02]  /*f2f0*/  LDSM.16.M88.4 R4, [R164+0x1800] ;  /* 0x00180000a404783b */ /* 0x000f640000000200 */
[----:B------:R-:W-:Y:S02]  /*f300*/  FMUL.FTZ R29, R29, c[0x0][0x2ec] ;  /* 0x0000bb001d1d7a20 */ /* 0x000fe40000410000 */
[----:B-1----:R-:W-:Y:S02]  /*f310*/  FMUL.FTZ R25, R26, c[0x0][0x2ec] ;  /* 0x0000bb001a197a20 */ /* 0x002fe40000410000 */
        /* <DEDUP_REMOVED lines=8> */
[C---:B--2---:R-:W-:Y:S03]  /*f3a0*/  HMMA.16816.F32 R44, R156.reuse, R8, R44 ;  /* 0x000000089c2c723c */ /* 0x044fe6000000182c */
[----:B------:R-:W-:Y:S02]  /*f3b0*/  FMUL.FTZ R33, R40, c[0x0][0x2ec] ;  /* 0x0000bb0028217a20 */ /* 0x000fe40000410000 */
[----:B------:R-:W-:Y:S04]  /*f3c0*/  FMUL.FTZ R39, R41, c[0x0][0x2ec] ;  /* 0x0000bb0029277a20 */ /* 0x000fe80000410000 */
[----:B------:R-:W2:Y:S01]  /*f3d0*/  MUFU.TANH R15, R15 ;  /* 0x0000000f000f7308 */ /* 0x000ea20000002400 */
[C---:B------:R-:W-:Y:S01]  /*f3e0*/  HMMA.16816.F32 R48, R156.reuse, R10, R48 ;  /* 0x0000000a9c30723c */ /* 0x040fe20000001830 */
[----:B------:R-:W2:Y:S02]  /*f3f0*/  LDSM.16.M88.4 R8, [R164+0x1c00] ;  /* 0x001c0000a408783b */ /* 0x000ea40000000200 */
[----:B-1----:R-:W-:Y:S02]  /*f400*/  FMUL.FTZ R28, R30, c[0x0][0x2ec] ;  /* 0x0000bb001e1c7a20 */ /* 0x002fe40000410000 */
[----:B------:R-:W-:Y:S02]  /*f410*/  FMUL.FTZ R30, R35, c[0x0][0x2ec] ;  /* 0x0000bb00231e7a20 */ /* 0x000fe40000410000 */
[----:B------:R-:W-:Y:S02]  /*f420*/  FMUL.FTZ R35, R38, c[0x0][0x2ec] ;  /* 0x0000bb0026237a20 */ /* 0x000fe40000410000 */
[----:B------:R-:W1:Y:S01]  /*f430*/  MUFU.TANH R223, R21 ;  /* 0x0000001500df7308 */ /* 0x000e620000002400 */
[C---:B-----5:R-:W-:Y:S03]  /*f440*/  HMMA.16816.F32 R52, R156.reuse, R4, R52 ;  /* 0x000000049c34723c */ /* 0x060fe60000001834 */
[----:B---3--:R-:W-:Y:S02]  /*f450*/  FMUL.FTZ R36, R37, c[0x0][0x2ec] ;  /* 0x0000bb0025247a20 */ /* 0x008fe40000410000 */
[----:B------:R-:W-:Y:S02]  /*f460*/  FMUL.FTZ R38, R42, c[0x0][0x2ec] ;  /* 0x0000bb002a267a20 */ /* 0x000fe40000410000 */
[----:B------:R-:W-:Y:S01]  /*f470*/  FMUL.FTZ R45, R45, c[0x0][0x2ec] ;  /* 0x0000bb002d2d7a20 */ /* 0x000fe20000410000 */
[C---:B------:R-:W-:Y:S01]  /*f480*/  HMMA.16816.F32 R56, R156.reuse, R6, R56 ;  /* 0x000000069c38723c */ /* 0x040fe20000001838 */
[----:B------:R-:W3:Y:S01]  /*f490*/  MUFU.TANH R222, R22 ;  /* 0x0000001600de7308 */ /* 0x000ee20000002400 */
[----:B------:R-:W5:Y:S02]  /*f4a0*/  LDSM.16.M88.4 R4, [R164+0x2000] ;  /* 0x00200000a404783b */ /* 0x000f640000000200 */
        /* <DEDUP_REMOVED lines=9> */
[----:B------:R-:W1:Y:S01]  /*f540*/  MUFU.TANH R232, R46 ;  /* 0x0000002e00e87308 */ /* 0x000e620000002400 */
[----:B------:R-:W-:Y:S01]  /*f550*/  FMUL.FTZ R55, R55, c[0x0][0x2ec] ;  /* 0x0000bb0037377a20 */ /* 0x000fe20000410000 */
[C---:B--2---:R-:W-:Y:S03]  /*f560*/  HMMA.16816.F32 R60, R156.reuse, R8, R60 ;  /* 0x000000089c3c723c */ /* 0x044fe6000000183c */
[----:B------:R-:W-:Y:S02]  /*f570*/  FMUL.FTZ R57, R57, c[0x0][0x2ec] ;  /* 0x0000bb0039397a20 */ /* 0x000fe40000410000 */
[----:B------:R-:W-:Y:S02]  /*f580*/  FMUL.FTZ R42, R48, c[0x0][0x2ec] ;  /* 0x0000bb00302a7a20 */ /* 0x000fe40000410000 */
[----:B------:R-:W-:Y:S01]  /*f590*/  FMUL.FTZ R56, R56, c[0x0][0x2ec] ;  /* 0x0000bb0038387a20 */ /* 0x000fe20000410000 */
[----:B------:R-:W2:Y:S01]  /*f5a0*/  MUFU.TANH R237, R50 ;  /* 0x0000003200ed7308 */ /* 0x000ea20000002400 */
[C---:B------:R-:W-:Y:S01]  /*f5b0*/  HMMA.16816.F32 R64, R156.reuse, R10, R64 ;  /* 0x0000000a9c40723c */ /* 0x040fe20000001840 */
[----:B------:R-:W1:Y:S02]  /*f5c0*/  LDSM.16.M88.4 R8, [R164+0x2400] ;  /* 0x00240000a408783b */ /* 0x000e640000000200 */
[----:B------:R-:W-:Y:S02]  /*f5d0*/  FMUL.FTZ R58, R58, c[0x0][0x2ec] ;  /* 0x0000bb003a3a7a20 */ /* 0x000fe40000410000 */
[----:B------:R-:W-:Y:S02]  /*f5e0*/  FMUL.FTZ R44, R44, c[0x0][0x2ec] ;  /* 0x0000bb002c2c7a20 */ /* 0x000fe40000410000 */
[----:B------:R-:W-:Y:S02]  /*f5f0*/  FMUL.FTZ R49, R49, c[0x0][0x2ec] ;  /* 0x0000bb0031317a20 */ /* 0x000fe40000410000 */
[----:B------:R-:W1:Y:S01]  /*f600*/  MUFU.TANH R236, R51 ;  /* 0x0000003300ec7308 */ /* 0x000e620000002400 */
[C---:B-----5:R-:W-:Y:S05]  /*f610*/  HMMA.16816.F32 R68, R156.reuse, R4, R68 ;  /* 0x000000049c44723c */ /* 0x060fea0000001844 */
[----:B------:R-:W-:Y:S02]  /*f620*/  FMUL.FTZ R60, R60, c[0x0][0x2ec] ;  /* 0x0000bb003c3c7a20 */ /* 0x000fe40000410000 */
[----:B------:R-:W-:Y:S01]  /*f630*/  FMUL.FTZ R61, R61, c[0x0][0x2ec] ;  /* 0x0000bb003d3d7a20 */ /* 0x000fe20000410000 */
[C---:B------:R-:W-:Y:S01]  /*f640*/  HMMA.16816.F32 R72, R156.reuse, R6, R72 ;  /* 0x000000069c48723c */ /* 0x040fe20000001848 */
[----:B------:R-:W2:Y:S01]  /*f650*/  MUFU.TANH R242, R52 ;  /* 0x0000003400f27308 */ /* 0x000ea20000002400 */
[----:B------:R-:W5:Y:S02]  /*f660*/  LDSM.16.M88.4 R4, [R164+0x2800] ;  /* 0x00280000a404783b */ /* 0x000f640000000200 */
[----:B------:R-:W-:Y:S02]  /*f670*/  FMUL.FTZ R62, R62, c[0x0][0x2ec] ;  /* 0x0000bb003e3e7a20 */ /* 0x000fe40000410000 */
[----:B------:R-:W-:Y:S05]  /*f680*/  FMUL.FTZ R65, R65, c[0x0][0x2ec] ;  /* 0x0000bb0041417a20 */ /* 0x000fea0000410000 */
[----:B------:R-:W2:Y:S05]  /*f690*/  MUFU.TANH R241, R53 ;  /* 0x0000003500f17308 */ /* 0x000eaa0000002400 */
[----:B------:R-:W-:Y:S02]  /*f6a0*/  FMUL.FTZ R71, R71, c[0x0][0x2ec] ;  /* 0x0000bb0047477a20 */ /* 0x000fe40000410000 */
[----:B------:R-:W-:Y:S02]  /*f6b0*/  FMUL.FTZ R69, R69, c[0x0][0x2ec] ;  /* 0x0000bb0045457a20 */ /* 0x000fe40000410000 */
[----:B------:R-:W-:Y:S01]  /*f6c0*/  FMUL.FTZ R70, R70, c[0x0][0x2ec] ;  /* 0x0000bb0046467a20 */ /* 0x000fe20000410000 */
[----:B------:R-:W2:Y:S01]  /*f6d0*/  MUFU.TANH R240, R54 ;  /* 0x0000003600f07308 */ /* 0x000ea20000002400 */
[C---:B-1----:R-:W-:Y:S03]  /*f6e0*/  HMMA.16816.F32 R76, R156.reuse, R8, R76 ;  /* 0x000000089c4c723c */ /* 0x042fe6000000184c */
[----:B------:R-:W-:Y:S02]  /*f6f0*/  FMUL.FTZ R72, R72, c[0x0][0x2ec] ;  /* 0x0000bb0048487a20 */ /* 0x000fe40000410000 */
[----:B------:R-:W-:Y:S04]  /*f700*/  FMUL.FTZ R73, R73, c[0x0][0x2ec] ;  /* 0x0000bb0049497a20 */ /* 0x000fe80000410000 */
[----:B------:R-:W1:Y:S01]  /*f710*/  MUFU.TANH R239, R55 ;  /* 0x0000003700ef7308 */ /* 0x000e620000002400 */
[C---:B------:R-:W-:Y:S01]  /*f720*/  HMMA.16816.F32 R80, R156.reuse, R10, R80 ;  /* 0x0000000a9c50723c */ /* 0x040fe20000001850 */
[----:B------:R-:W1:Y:S08]  /*f730*/  LDSM.16.M88.4 R8, [R164+0x2c00] ;  /* 0x002c0000a408783b */ /* 0x000e700000000200 */
[----:B------:R2:W1:Y:S01]  /*f740*/  MUFU.TANH R243, R57 ;  /* 0x0000003900f37308 */ /* 0x0004620000002400 */
[C---:B-----5:R-:W-:Y:S04]  /*f750*/  HMMA.16816.F32 R84, R156.reuse, R4, R84 ;  /* 0x000000049c54723c */ /* 0x060fe80000001854 */
[----:B------:R-:W-:Y:S02]  /*f760*/  FMUL.FTZ R41, R77, c[0x0][0x2ec] ;  /* 0x0000bb004d297a20 */ /* 0x000fe40000410000 */
[----:B------:R-:W-:Y:S02]  /*f770*/  FMUL.FTZ R40, R78, c[0x0][0x2ec] ;  /* 0x0000bb004e287a20 */ /* 0x000fe40000410000 */
[C---:B------:R-:W-:Y:S01]  /*f780*/  HMMA.16816.F32 R88, R156.reuse, R6, R88 ;  /* 0x000000069c58723c */ /* 0x040fe20000001858 */
[----:B------:R5:W3:Y:S01]  /*f790*/  MUFU.TANH R246, R60 ;  /* 0x0000003c00f67308 */ /* 0x000ae20000002400 */
[----:B------:R-:W3:Y:S02]  /*f7a0*/  LDSM.16.M88.4 R4, [R164+0x3000] ;  /* 0x00300000a404783b */ /* 0x000ee40000000200 */
[----:B------:R-:W-:Y:S02]  /*f7b0*/  FMUL.FTZ R76, R76, c[0x0][0x2ec] ;  /* 0x0000bb004c4c7a20 */ /* 0x000fe40000410000 */
[----:B------:R-:W-:Y:S02]  /*f7c0*/  FMUL.FTZ R80, R80, c[0x0][0x2ec] ;  /* 0x0000bb0050507a20 */ /* 0x000fe40000410000 */
[----:B------:R-:W-:Y:S03]  /*f7d0*/  FMUL.FTZ R79, R79, c[0x0][0x2ec] ;  /* 0x0000bb004f4f7a20 */ /* 0x000fe60000410000 */
[----:B------:R4:W3:Y:S01]  /*f7e0*/  MUFU.TANH R245, R61 ;  /* 0x0000003d00f57308 */ /* 0x0008e20000002400 */
[----:B------:R-:W-:Y:S02]  /*f7f0*/  FMUL.FTZ R81, R81, c[0x0][0x2ec] ;  /* 0x0000bb0051517a20 */ /* 0x000fe40000410000 */
[----:B------:R-:W-:Y:S02]  /*f800*/  FMUL.FTZ R82, R82, c[0x0][0x2ec] ;  /* 0x0000bb0052527a20 */ /* 0x000fe40000410000 */
[----:B------:R-:W-:Y:S02]  /*f810*/  FMUL.FTZ R86, R86, c[0x0][0x2ec] ;  /* 0x0000bb0056567a20 */ /* 0x000fe40000410000 */
[----:B--2---:R-:W-:Y:S02]  /*f820*/  FMUL.FTZ R57, R59, c[0x0][0x2ec] ;  /* 0x0000bb003b397a20 */ /* 0x004fe40000410000 */
[----:B------:R-:W-:Y:S01]  /*f830*/  FMUL.FTZ R83, R83, c[0x0][0x2ec] ;  /* 0x0000bb0053537a20 */ /* 0x000fe20000410000 */
[----:B------:R-:W2:Y:S01]  /*f840*/  MUFU.TANH R244, R62 ;  /* 0x0000003e00f47308 */ /* 0x000ea20000002400 */
[----:B------:R-:W-:Y:S01]  /*f850*/  FMUL.FTZ R84, R84, c[0x0][0x2ec] ;  /* 0x0000bb0054547a20 */ /* 0x000fe20000410000 */
[C---:B-1----:R-:W-:Y:S03]  /*f860*/  HMMA.16816.F32 R92, R156.reuse, R8, R92 ;  /* 0x000000089c5c723c */ /* 0x042fe6000000185c */
[----:B------:R-:W-:Y:S02]  /*f870*/  FMUL.FTZ R88, R88, c[0x0][0x2ec] ;  /* 0x0000bb0058587a20 */ /* 0x000fe40000410000 */
[----:B-----5:R-:W-:Y:S02]  /*f880*/  FMUL.FTZ R60, R64, c[0x0][0x2ec] ;  /* 0x0000bb00403c7a20 */ /* 0x020fe40000410000 */
[----:B------:R-:W-:Y:S01]  /*f890*/  FMUL.FTZ R64, R67, c[0x0][0x2ec] ;  /* 0x0000bb0043407a20 */ /* 0x000fe20000410000 */
[----:B------:R1:W1:Y:S01]  /*f8a0*/  MUFU.TANH R249, R65 ;  /* 0x0000004100f97308 */ /* 0x0002620000002400 */
[C---:B------:R-:W-:Y:S01]  /*f8b0*/  HMMA.16816.F32 R96, R156.reuse, R10, R96 ;  /* 0x0000000a9c60723c */ /* 0x040fe20000001860 */
[----:B------:R-:W5:Y:S02]  /*f8c0*/  LDSM.16.M88.4 R8, [R164+0x3400] ;  /* 0x00340000a408783b */ /* 0x000f640000000200 */
[----:B----4-:R-:W-:Y:S02]  /*f8d0*/  FMUL.FTZ R61, R63, c[0x0][0x2ec] ;  /* 0x0000bb003f3d7a20 */ /* 0x010fe40000410000 */
[----:B------:R-:W-:Y:S02]  /*f8e0*/  FMUL.FTZ R63, R74, c[0x0][0x2ec] ;  /* 0x0000bb004a3f7a20 */ /* 0x000fe40000410000 */
[----:B------:R-:W-:Y:S02]  /*f8f0*/  FMUL.FTZ R85, R85, c[0x0][0x2ec] ;  /* 0x0000bb0055557a20 */ /* 0x000fe40000410000 */
[----:B------:R-:W4:Y:S01]  /*f900*/  MUFU.TANH R250, R71 ;  /* 0x0000004700fa7308 */ /* 0x000f220000002400 */
[C---:B---3--:R-:W-:Y:S03]  /*f910*/  HMMA.16816.F32 R100, R156.reuse, R4, R100 ;  /* 0x000000049c64723c */ /* 0x048fe60000001864 */
[----:B------:R-:W-:Y:S02]  /*f920*/  FMUL.FTZ R87, R87, c[0x0][0x2ec] ;  /* 0x0000bb0057577a20 */ /* 0x000fe40000410000 */
[----:B------:R-:W-:Y:S02]  /*f930*/  FMUL.FTZ R95, R95, c[0x0][0x2ec] ;  /* 0x0000bb005f5f7a20 */ /* 0x000fe40000410000 */
[----:B------:R-:W-:Y:S01]  /*f940*/  FMUL.FTZ R89, R89, c[0x0][0x2ec] ;  /* 0x0000bb0059597a20 */ /* 0x000fe20000410000 */
[C---:B------:R-:W-:Y:S01]  /*f950*/  HMMA.16816.F32 R104, R156.reuse, R6, R104 ;  /* 0x000000069c68723c */ /* 0x040fe20000001868 */
[----:B------:R3:W2:Y:S01]  /*f960*/  MUFU.TANH R248, R72 ;  /* 0x0000004800f87308 */ /* 0x0006a20000002400 */
[----:B------:R-:W2:Y:S02]  /*f970*/  LDSM.16.M88.4 R4, [R164+0x3800] ;  /* 0x00380000a404783b */ /* 0x000ea40000000200 */
[----:B------:R-:W-:Y:S02]  /*f980*/  FMUL.FTZ R90, R90, c[0x0][0x2ec] ;  /* 0x0000bb005a5a7a20 */ /* 0x000fe40000410000 */
[----:B------:R-:W-:Y:S02]  /*f990*/  FMUL.FTZ R98, R98, c[0x0][0x2ec] ;  /* 0x0000bb0062627a20 */ /* 0x000fe40000410000 */
[----:B-1----:R-:W-:Y:S03]  /*f9a0*/  FMUL.FTZ R65, R66, c[0x0][0x2ec] ;  /* 0x0000bb0042417a20 */ /* 0x002fe60000410000 */
        /* <DEDUP_REMOVED lines=10> */
[----:B---3--:R-:W-:Y:S02]  /*fa50*/  FMUL.FTZ R72, R75, c[0x0][0x2ec] ;  /* 0x0000bb004b487a20 */ /* 0x008fe40000410000 */
[----:B------:R-:W-:Y:S01]  /*fa60*/  FMUL.FTZ R97, R97, c[0x0][0x2ec] ;  /* 0x0000bb0061617a20 */ /* 0x000fe20000410000 */
[----:B------:R3:W1:Y:S01]  /*fa70*/  MUFU.TANH R215, R88 ;  /* 0x0000005800d77308 */ /* 0x0006620000002400 */
[C---:B------:R-:W-:Y:S01]  /*fa80*/  HMMA.16816.F32 R112, R156.reuse, R10, R112 ;  /* 0x0000000a9c70723c */ /* 0x040fe20000001870 */
[----:B------:R-:W5:Y:S01]  /*fa90*/  LDSM.16.M88.4 R8, [R164+0x3c00] ;  /* 0x003c0000a408783b */ /* 0x000f620000000200 */
[----:B------:R-:W-:Y:S04]  /*faa0*/  DEPBAR.LE SB0, 0x0 ;  /* 0x000080000000791a */ /* 0x000fe80000000000 */
[----:B------:R-:W-:Y:S02]  /*fab0*/  FMUL.FTZ R99, R99, c[0x0][0x2ec] ;  /* 0x0000bb0063637a20 */ /* 0x000fe40000410000 */
[----:B------:R-:W-:Y:S01]  /*fac0*/  FMUL.FTZ R100, R100, c[0x0][0x2ec] ;  /* 0x0000bb0064647a20 */ /* 0x000fe20000410000 */
[----:B------:R1:W1:Y:S01]  /*fad0*/  MUFU.TANH R195, R95 ;  /* 0x0000005f00c37308 */ /* 0x0002620000002400 */
[----:B------:R-:W-:Y:S01]  /*fae0*/  BAR.SYNC.DEFER_BLOCKING 0x0 ;  /* 0x0000000000007b1d */ /* 0x000fe20000010000 */
[C---:B--2---:R-:W-:Y:S05]  /*faf0*/  HMMA.16816.F32 R116, R156.reuse, R4, R116 ;  /* 0x000000049c74723c */ /* 0x044fea0000001874 */
[----:B------:R-:W-:Y:S02]  /*fb00*/  FMUL.FTZ R101, R101, c[0x0][0x2ec] ;  /* 0x0000bb0065657a20 */ /* 0x000fe40000410000 */
[----:B------:R-:W-:Y:S01]  /*fb10*/  FMUL.FTZ R102, R102, c[0x0][0x2ec] ;  /* 0x0000bb0066667a20 */ /* 0x000fe20000410000 */
[----:B------:R2:W2:Y:S01]  /*fb20*/  MUFU.TANH R171, R98 ;  /* 0x0000006200ab7308 */ /* 0x0004a20000002400 */
[C---:B------:R-:W-:Y:S03]  /*fb30*/  HMMA.16816.F32 R120, R156.reuse, R6, R120 ;  /* 0x000000069c78723c */ /* 0x040fe60000001878 */
[----:B---3--:R-:W-:Y:S02]  /*fb40*/  FMUL.FTZ R88, R111, c[0x0][0x2ec] ;  /* 0x0000bb006f587a20 */ /* 0x008fe40000410000 */
[----:B------:R-:W-:Y:S02]  /*fb50*/  FMUL.FTZ R86, R112, c[0x0][0x2ec] ;  /* 0x0000bb0070567a20 */ /* 0x000fe40000410000 */
[----:B------:R-:W-:Y:S02]  /*fb60*/  FMUL.FTZ R80, R113, c[0x0][0x2ec] ;  /* 0x0000bb0071507a20 */ /* 0x000fe40000410000 */
[----:B------:R3:W3:Y:S03]  /*fb70*/  MUFU.TANH R154, R104 ;  /* 0x00000068009a7308 */ /* 0x0006e60000002400 */
[----:B------:R-:W-:Y:S02]  /*fb80*/  FMUL.FTZ R78, R114, c[0x0][0x2ec] ;  /* 0x0000bb00724e7a20 */ /* 0x000fe40000410000 */
[----:B-1----:R-:W-:Y:S02]  /*fb90*/  FMUL.FTZ R95, R110, c[0x0][0x2ec] ;  /* 0x0000bb006e5f7a20 */ /* 0x002fe40000410000 */
[----:B------:R-:W-:Y:S02]  /*fba0*/  FMUL.FTZ R71, R115, c[0x0][0x2ec] ;  /* 0x0000bb0073477a20 */ /* 0x000fe40000410000 */
[----:B------:R-:W-:Y:S01]  /*fbb0*/  FMUL.FTZ R68, R116, c[0x0][0x2ec] ;  /* 0x0000bb0074447a20 */ /* 0x000fe20000410000 */
[----:B------:R-:W1:Y:S01]  /*fbc0*/  MUFU.TANH R19, R19 ;  /* 0x0000001300137308 */ /* 0x000e620000002400 */
[----:B------:R-:W-:Y:S01]  /*fbd0*/  FMUL.FTZ R62, R117, c[0x0][0x2ec] ;  /* 0x0000bb00753e7a20 */ /* 0x000fe20000410000 */
[C---:B-----5:R-:W-:Y:S03]  /*fbe0*/  HMMA.16816.F32 R124, R156.reuse, R8, R124 ;  /* 0x000000089c7c723c */ /* 0x060fe6000000187c */
[----:B--2---:R-:W-:Y:S02]  /*fbf0*/  FMUL.FTZ R98, R109, c[0x0][0x2ec] ;  /* 0x0000bb006d627a20 */ /* 0x004fe40000410000 */
[----:B------:R-:W-:Y:S02]  /*fc00*/  FMUL.FTZ R59, R118, c[0x0][0x2ec] ;  /* 0x0000bb00763b7a20 */ /* 0x000fe40000410000 */
[----:B------:R-:W-:Y:S01]  /*fc10*/  FMUL.FTZ R55, R119, c[0x0][0x2ec] ;  /* 0x0000bb0077377a20 */ /* 0x000fe20000410000 */
[----:B------:R-:W2:Y:S01]  /*fc20*/  MUFU.TANH R18, R18 ;  /* 0x0000001200127308 */ /* 0x000ea20000002400 */
[----:B------:R-:W-:Y:S03]  /*fc30*/  HMMA.16816.F32 R128, R156, R10, R128 ;  /* 0x0000000a9c80723c */ /* 0x000fe60000001880 */
[----:B---3--:R-:W-:Y:S02]  /*fc40*/  FMUL.FTZ R104, R107, c[0x0][0x2ec] ;  /* 0x0000bb006b687a20 */ /* 0x008fe40000410000 */
[----:B------:R-:W-:Y:S02]  /*fc50*/  FMUL.FTZ R54, R120, c[0x0][0x2ec] ;  /* 0x0000bb0078367a20 */ /* 0x000fe40000410000 */
[----:B------:R-:W-:Y:S02]  /*fc60*/  FMUL.FTZ R53, R121, c[0x0][0x2ec] ;  /* 0x0000bb0079357a20 */ /* 0x000fe40000410000 */
[----:B------:R-:W3:Y:S03]  /*fc70*/  MUFU.TANH R25, R25 ;  /* 0x0000001900197308 */ /* 0x000ee60000002400 */
[----:B------:R-:W-:Y:S02]  /*fc80*/  FMUL.FTZ R52, R122, c[0x0][0x2ec] ;  /* 0x0000bb007a347a20 */ /* 0x000fe40000410000 */
[----:B------:R-:W-:Y:S02]  /*fc90*/  FMUL.FTZ R51, R123, c[0x0][0x2ec] ;  /* 0x0000bb007b337a20 */ /* 0x000fe40000410000 */
[----:B------:R-:W-:Y:S02]  /*fca0*/  FMUL.FTZ R48, R124, c[0x0][0x2ec] ;  /* 0x0000bb007c307a20 */ /* 0x000fe40000410000 */
[----:B------:R-:W-:Y:S01]  /*fcb0*/  FMUL.FTZ R50, R125, c[0x0][0x2ec] ;  /* 0x0000bb007d327a20 */ /* 0x000fe20000410000 */
[----:B------:R-:W1:Y:S01]  /*fcc0*/  MUFU.TANH R24, R24 ;  /* 0x0000001800187308 */ /* 0x000e620000002400 */
        /* <DEDUP_REMOVED lines=38> */
[----:B------:R1:W1:Y:S10]  /*ff30*/  MUFU.TANH R247, R73 ;  /* 0x0000004900f77308 */ /* 0x0002740000002400 */
        /* <DEDUP_REMOVED lines=53> */
[----:B--234-:R-:W-:Y:S02]  /*10290*/  ULDC UR7, c[0x0][0x198] ;  /* 0x0000660000077ab9 */ /* 0x01cfe40000000800 */
[----:B------:R-:W-:Y:S04]  /*102a0*/  ULEA UR6, -UR7, URZ, 0x8 ;  /* 0x0000003f07067291 */ /* 0x000fe8000f8e413f */
[----:B------:R-:W-:Y:S02]  /*102b0*/  USHF.R.S32.HI UR5, URZ, 0x1f, UR6 ;  /* 0x0000001f3f057899 */ /* 0x000fe40008011406 */
[----:B------:R-:W-:Y:S04]  /*102c0*/  MOV R6, UR6 ;  /* 0x0000000600067c02 */ /* 0x000fe80008000f00 */
[----:B------:R-:W-:Y:S01]  /*102d0*/  MOV R2, UR5 ;  /* 0x0000000500027c02 */ /* 0x000fe20008000f00 */
[----:B------:R-:W-:-:S05]  /*102e0*/  @!P6 BRA `(.L_x_1589) ;  /* 0x000003c00000e947 */ /* 0x000fca0003800000 */
[----:B------:R-:W-:Y:S01]  /*102f0*/  IMAD.SHL.U32 R10, R173, 0x100, RZ ;  /* 0x00000100ad0a7824 */ /* 0x000fe200078e00ff */
[----:B------:R-:W-:Y:S04]  /*10300*/  IABS R0, c[0x0][0x2d0] ;  /* 0x0000b40000007a13 */ /* 0x000fe80000000000 */
[----:B------:R-:W2:Y:S01]  /*10310*/  I2F.RP R74, R0 ;  /* 0x00000000004a7306 */ /* 0x000ea20000209400 */
[C---:B------:R-:W-:Y:S02]  /*10320*/  IADD3 R8, R10.reuse, -0x200, RZ ;  /* 0xfffffe000a087810 */ /* 0x040fe40007ffe0ff */
[----:B------:R-:W-:Y:S02]  /*10330*/  IADD3 R10, R10, -0x100, RZ ;  /* 0xffffff000a0a7810 */ /* 0x000fe40007ffe0ff */
[----:B------:R-:W-:Y:S02]  /*10340*/  IABS R4, R8 ;  /* 0x0000000800047213 */ /* 0x000fe40000000000 */
[----:B------:R-:W-:Y:S02]  /*10350*/  IABS R6, R10 ;  /* 0x0000000a00067213 */ /* 0x000fe40000000000 */
[----:B------:R-:W-:Y:S02]  /*10360*/  LOP3.LUT R8, R8, c[0x0][0x2d0], RZ, 0x3c, !PT ;  /* 0x0000b40008087a12 */ /* 0x000fe400078e3cff */
[----:B------:R-:W-:Y:S02]  /*10370*/  LOP3.LUT R10, R10, c[0x0][0x2d0], RZ, 0x3c, !PT ;  /* 0x0000b4000a0a7a12 */ /* 0x000fe400078e3cff */
[----:B------:R-:W-:Y:S02]  /*10380*/  ISETP.GE.AND P0, PT, R8, RZ, PT ;  /* 0x000000ff0800720c */ /* 0x000fe40003f06270 */
[----:B------:R-:W-:Y:S01]  /*10390*/  ISETP.GE.AND P2, PT, R10, RZ, PT ;  /* 0x000000ff0a00720c */ /* 0x000fe20003f46270 */
[----:B--2---:R-:W2:Y:S02]  /*103a0*/  MUFU.RCP R74, R74 ;  /* 0x0000004a004a7308 */ /* 0x004ea40000001000 */
[----:B--2---:R-:W-:Y:S08]  /*103b0*/  IADD3 R74, R74, 0xffffffe, RZ ;  /* 0x0ffffffe4a4a7810 */ /* 0x004ff00007ffe0ff */
[----:B------:R-:W2:Y:S02]  /*103c0*/  F2I.FTZ.U32.TRUNC.NTZ R75, R74 ;  /* 0x0000004a004b7305 */ /* 0x000ea4000021f000 */
[--C-:B--2---:R-:W-:Y:S02]  /*103d0*/  IMAD.MOV R9, RZ, RZ, -R75.reuse ;  /* 0x000000ffff097224 */ /* 0x104fe400078e0a4b */
        /* <DEDUP_REMOVED lines=30> */
[----:B------:R-:W-:Y:S02]  /*105c0*/  IMAD.IADD R0, R0, 0x1, -R7 ;  /* 0x0000000100007824 */ /* 0x000fe400078e0a07 */
[----:B------:R2:W3:Y:S02]  /*105d0*/  LDG.E R4, [R4.64] ;  /* 0x0000000c04047981 */ /* 0x0004e4000c1e1900 */
[----:B------:R-:W-:Y:S04]  /*105e0*/  IMAD R2, R0, R2, -0x100 ;  /* 0xffffff0000027424 */ /* 0x000fe800078e0202 */
[----:B------:R-:W-:Y:S01]  /*105f0*/  IMAD.WIDE.U32 R6, R2, c[0x0][0x198], RZ ;  /* 0x0000660002067a25 */ /* 0x000fe200078e00ff */
[----:B------:R-:W-:Y:S05]  /*10600*/  SHF.R.S32.HI R0, RZ, 0x1f, R2 ;  /* 0x0000001fff007819 */ /* 0x000fea0000011402 */
[----:B------:R-:W-:Y:S04]  /*10610*/  IMAD R0, R0, c[0x0][0x198], RZ ;  /* 0x0000660000007a24 */ /* 0x000fe800078e02ff */
[----:B------:R-:W-:Y:S04]  /*10620*/  IMAD R0, R2, c[0x0][0x19c], R0 ;  /* 0x0000670002007a24 */ /* 0x000fe800078e0200 */
[----:B------:R-:W-:Y:S01]  /*10630*/  IMAD.IADD R7, R7, 0x1, R0 ;  /* 0x0000000107077824 */ /* 0x000fe200078e0200 */
[----:B--2---:R-:W3:Y:S02]  /*10640*/  LDG.E R5, [R8.64] ;  /* 0x0000000c08057981 */ /* 0x004ee4000c1e1900 */
[----:B---3--:R-:W-:Y:S04]  /*10650*/  IMAD.IADD R4, R4, 0x1, -R5 ;  /* 0x0000000104047824 */ /* 0x008fe800078e0a05 */
[----:B------:R-:W-:Y:S01]  /*10660*/  IMAD.WIDE.U32 R6, R4, c[0x0][0x180], R6 ;  /* 0x0000600004067a25 */ /* 0x000fe200078e0006 */
[----:B------:R-:W-:Y:S05]  /*10670*/  SHF.R.S32.HI R2, RZ, 0x1f, R4 ;  /* 0x0000001fff027819 */ /* 0x000fea0000011404 */
[----:B------:R-:W-:Y:S04]  /*10680*/  IMAD R2, R2, c[0x0][0x180], RZ ;  /* 0x0000600002027a24 */ /* 0x000fe800078e02ff */
[----:B------:R-:W-:Y:S04]  /*10690*/  IMAD R2, R4, c[0x0][0x184], R2 ;  /* 0x0000610004027a24 */ /* 0x000fe800078e0202 */
[----:B------:R-:W-:Y:S02]  /*106a0*/  IMAD.IADD R2, R7, 0x1, R2 ;  /* 0x0000000107027824 */ /* 0x000fe400078e0202 */
.L_x_1589:
        /* <DEDUP_REMOVED lines=23> */
[----:B---3--:R-:W-:Y:S04]  /*10820*/  IADD3 R74, P0, R4, UR5, RZ ;  /* 0x00000005044a7c10 */ /* 0x008fe8000ff1e0ff */
[----:B------:R-:W-:Y:S02]  /*10830*/  IADD3.X R75, R5, UR7, RZ, P0, !PT ;  /* 0x00000007054b7c10 */ /* 0x000fe400087fe4ff */
[----:B----4-:R-:W-:Y:S03]  /*10840*/  IADD3 R10, P0, R74, UR5, RZ ;  /* 0x000000054a0a7c10 */ /* 0x010fe6000ff1e0ff */
[----:B------:R2:W-:Y:S01]  /*10850*/  LDGSTS.E.BYPASS.LTC128B.128 [R174+0x4000], [R74.64] ;  /* 0x040000004aae7fae */ /* 0x0005e2000b901d4c */
[----:B------:R-:W-:Y:S05]  /*10860*/  IADD3.X R11, R75, UR7, RZ, P0, !PT ;  /* 0x000000074b0b7c10 */ /* 0x000fea00087fe4ff */
[----:B------:R2:W-:Y:S04]  /*10870*/  LDGSTS.E.BYPASS.LTC128B.128 [R174+0x4800], [R10.64] ;  /* 0x048000000aae7fae */ /* 0x0005e8000b901d4c */
[----:B------:R-:W0:Y:S02]  /*10880*/  LDGDEPBAR ;  /* 0x00000000000079af */ /* 0x000e240000000000 */
.L_x_1588:
        /* <DEDUP_REMOVED lines=360> */
[----:B------:R-:W-:Y:S01]  /*11f10*/  FADD.FTZ R158, R149, R158 ;  /* 0x0000009e959e7221 */ /* 0x000fe20000010000 */
[----:B------:R-:W-:Y:S01]  /*11f20*/  MOV R149, R2 ;  /* 0x0000000200957202 */ /* 0x000fe20000000f00 */
        /* <DEDUP_REMOVED lines=12> */
[----:B------:R-:W-:Y:S01]  /*11ff0*/  MOV R148, R0 ;  /* 0x0000000000947202 */ /* 0x000fe20000000f00 */
[----:B------:R-:W-:Y:S02]  /*12000*/  FADD.FTZ R130, R126, R130 ;  /* 0x000000827e827221 */ /* 0x000fe40000010000 */
[----:B------:R-:W-:Y:S02]  /*12010*/  FADD.FTZ R127, R127, R131 ;  /* 0x000000837f7f7221 */ /* 0x000fe40000010000 */
[C---:B---3--:R-:W-:Y:S03]  /*12020*/  HMMA.16816.F32 R4, R24.reuse, R32, R4 ;  /* 0x000000201804723c */ /* 0x048fe60000001804 */
[----:B------:R-:W-:Y:S01]  /*12030*/  FADD.FTZ R125, R125, R130 ;  /* 0x000000827d7d7221 */ /* 0x000fe20000010000 */
[----:B------:R-:W-:Y:S01]  /*12040*/  MUFU.EX2 R112, R112 ;  /* 0x0000007000707308 */ /* 0x000fe20000000800 */
[----:B------:R-:W-:Y:S02]  /*12050*/  FADD.FTZ R127, R124, R127 ;  /* 0x0000007f7c7f7221 */ /* 0x000fe40000010000 */
[----:B------:R-:W-:Y:S01]  /*12060*/  FADD.FTZ R125, R122, R125 ;  /* 0x0000007d7a7d7221 */ /* 0x000fe20000010000 */
[C---:B------:R-:W-:Y:S01]  /*12070*/  HMMA.16816.F32 R8, R24.reuse, R34, R8 ;  /* 0x000000221808723c */ /* 0x040fe20000001808 */
[----:B------:R-:W2:Y:S03]  /*12080*/  LDSM.16.MT88.4 R32, [R150+0x6000] ;  /* 0x006000009620783b */ /* 0x000ea60000004200 */
[----:B------:R-:W-:Y:S02]  /*12090*/  FADD.FTZ R120, R120, R127 ;  /* 0x0000007f78787221 */ /* 0x000fe40000010000 */
[----:B------:R-:W3:Y:S01]  /*120a0*/  MUFU.EX2 R110, R110 ;  /* 0x0000006e006e7308 */ /* 0x000ee20000000800 */
[----:B------:R-:W-:Y:S01]  /*120b0*/  FADD.FTZ R119, R119, R125 ;  /* 0x0000007d77777221 */ /* 0x000fe20000010000 */
[C---:B----4-:R-:W-:Y:S04]  /*120c0*/  HMMA.16816.F32 R12, R24.reuse, R28, R12 ;  /* 0x0000001c180c723c */ /* 0x050fe8000000180c */
[----:B------:R-:W-:Y:S02]  /*120d0*/  FADD.FTZ R120, R117, R120 ;  /* 0x0000007875787221 */ /* 0x000fe40000010000 */
[----:B------:R-:W-:Y:S02]  /*120e0*/  FADD.FTZ R119, R115, R119 ;  /* 0x0000007773777221 */ /* 0x000fe40000010000 */
[----:B------:R-:W4:Y:S01]  /*120f0*/  MUFU.EX2 R107, R107 ;  /* 0x0000006b006b7308 */ /* 0x000f220000000800 */
[----:B------:R-:W-:Y:S01]  /*12100*/  HMMA.16816.F32 R16, R24, R30, R16 ;  /* 0x0000001e1810723c */ /* 0x000fe20000001810 */
[----:B------:R-:W5:Y:S02]  /*12110*/  LDSM.16.MT88.4 R28, [R151+0x6400] ;  /* 0x00640000971c783b */ /* 0x000f640000004200 */
[--C-:B------:R-:W-:Y:S02]  /*12120*/  FFMA.FTZ R68, R68, c[0x0][0x23c], -R49.reuse ;  /* 0x00008f0044447a23 */ /* 0x100fe40000010831 */
        /* <DEDUP_REMOVED lines=8> */
[----:B------:R-:W-:Y:S02]  /*121b0*/  FFMA.FTZ R59, R59, c[0x0][0x23c], -R44 ;  /* 0x00008f003b3b7a23 */ /* 0x000fe4000001082c */
        /* <DEDUP_REMOVED lines=11> */
[--C-:B------:R-:W-:Y:S02]  /*12270*/  FFMA.FTZ R48, R48, c[0x0][0x23c], -R49.reuse ;  /* 0x00008f0030307a23 */ /* 0x100fe40000010831 */
[----:B------:R-:W-:Y:S01]  /*12280*/  FFMA.FTZ R50, R50, c[0x0][0x23c], -R49 ;  /* 0x00008f0032327a23 */ /* 0x000fe20000010831 */
[----:B------:R-:W-:Y:S01]  /*12290*/  MUFU.EX2 R100, R100 ;  /* 0x0000006400647308 */ /* 0x000fe20000000800 */
[C---:B------:R-:W-:Y:S03]  /*122a0*/  HMMA.16816.F32 R4, R24.reuse, R36, R4 ;  /* 0x000000241804723c */ /* 0x040fe60000001804 */
[----:B-1----:R-:W-:Y:S02]  /*122b0*/  FADD.FTZ R110, R103, R110 ;  /* 0x0000006e676e7221 */ /* 0x002fe40000010000 */
[--C-:B------:R-:W-:Y:S02]  /*122c0*/  FFMA.FTZ R47, R47, c[0x0][0x23c], -R44.reuse ;  /* 0x00008f002f2f7a23 */ /* 0x100fe4000001082c */
[----:B------:R-:W-:Y:S01]  /*122d0*/  FFMA.FTZ R46, R46, c[0x0][0x23c], -R44 ;  /* 0x00008f002e2e7a23 */ /* 0x000fe2000001082c */
        /* <DEDUP_REMOVED lines=10> */
[C---:B-1----:R-:W-:Y:S03]  /*12380*/  F2FP.PACK_AB R25, R99.reuse, R100 ;  /* 0x000000646319723e */ /* 0x042fe600000000ff */
        /* <DEDUP_REMOVED lines=30> */
[C---:B---3--:R-:W-:Y:S01]  /*12570*/  F2FP.PACK_AB R26, R77.reuse, R82 ;  /* 0x000000524d1a723e */ /* 0x048fe200000000ff */
[----:B------:R-:W-:Y:S04]  /*12580*/  FADD.FTZ R82, R82, R93 ;  /* 0x0000005d52527221 */ /* 0x000fe80000010000 */
[----:B------:R-:W-:Y:S04]  /*12590*/  FADD.FTZ R82, R77, R82 ;  /* 0x000000524d527221 */ /* 0x000fe80000010000 */
[----:B------:R-:W-:Y:S10]  /*125a0*/  MUFU.EX2 R76, R76 ;  /* 0x0000004c004c7308 */ /* 0x000ff40000000800 */
[----:B------:R-:W-:Y:S01]  /*125b0*/  MUFU.EX2 R74, R74 ;  /* 0x0000004a004a7308 */ /* 0x000fe20000000800 */
[----:B-1----:R-:W-:Y:S01]  /*125c0*/  F2FP.PACK_AB R27, R75, R81 ;  /* 0x000000514b1b723e */ /* 0x002fe200000000ff */
        /* <DEDUP_REMOVED lines=15> */
[C---:B--2---:R-:W-:Y:S03]  /*126c0*/  F2FP.PACK_AB R25, R69.reuse, R73 ;  /* 0x000000494519723e */ /* 0x044fe600000000ff */
[----:B------:R-:W-:Y:S02]  /*126d0*/  FADD.FTZ R76, R74, R76 ;  /* 0x0000004c4a4c7221 */ /* 0x000fe40000010000 */
[----:B------:R-:W-:Y:S01]  /*126e0*/  FADD.FTZ R69, R69, R81 ;  /* 0x0000005145457221 */ /* 0x000fe20000010000 */
[----:B------:R-:W2:Y:S10]  /*126f0*/  MUFU.EX2 R65, R65 ;  /* 0x0000004100417308 */ /* 0x000eb40000000800 */
[----:B------:R-:W4:Y:S01]  /*12700*/  MUFU.EX2 R64, R64 ;  /* 0x0000004000407308 */ /* 0x000f220000000800 */
[C---:B---3--:R-:W-:Y:S01]  /*12710*/  F2FP.PACK_AB R26, R67.reuse, R70 ;  /* 0x00000046431a723e */ /* 0x048fe200000000ff */
        /* <DEDUP_REMOVED lines=20> */
[--C-:B------:R-:W-:Y:S01]  /*12860*/  FFMA.FTZ R42, R98, c[0x0][0x23c], -R49.reuse ;  /* 0x00008f00622a7a23 */ /* 0x100fe20000010831 */
        /* <DEDUP_REMOVED lines=40> */
[C---:B-1----:R-:W-:Y:S01]  /*12af0*/  F2FP.PACK_AB R27, R105.reuse, R106 ;  /* 0x0000006a691b723e */ /* 0x042fe200000000ff */
        /* <DEDUP_REMOVED lines=98> */
[----:B---3--:R-:W-:Y:S01]  /*13120*/  F2FP.PACK_AB R26, R80, R86 ;  /* 0x00000056501a723e */ /* 0x008fe200000000ff */
        /* <DEDUP_REMOVED lines=64> */
.L_x_1586:
        /* <DEDUP_REMOVED lines=131> */
.L_x_1592:
[----:B------:R-:W-:Y:S05]  /*13d60*/  BSYNC B0 ;  /* 0x0000000000007941 */ /* 0x000fea0003800000 */
.L_x_1591:
[----:B----4-:R-:W4:Y:S01]  /*13d70*/  S2R R5, SR_CTAID.X ;  /* 0x0000000000057919 */ /* 0x010f220000002500 */
[----:B------:R-:W-:Y:S01]  /*13d80*/  SHF.R.S32.HI R6, RZ, 0x1f, R10 ;  /* 0x0000001fff067819 */ /* 0x000fe2000001140a */
[----:B------:R-:W-:Y:S04]  /*13d90*/  BSSY B0, `(.L_x_1593) ;  /* 0x0000016000007945 */ /* 0x000fe80003800000 */
[----:B------:R-:W-:-:S04]  /*13da0*/  IMAD R6, R6, c[0x0][0x1f0], RZ ;  /* 0x00007c0006067a24 */ /* 0x000fc800078e02ff */
[----:B------:R-:W-:Y:S01]  /*13db0*/  IMAD R6, R10, c[0x0][0x1f4], R6 ;  /* 0x00007d000a067a24 */ /* 0x000fe200078e0206 */
[----:B----4-:R-:W-:-:S04]  /*13dc0*/  SHF.L.U32 R2, R5, 0x6, RZ ;  /* 0x0000000605027819 */ /* 0x010fc800000006ff */
        /* <DEDUP_REMOVED lines=18> */
.L_x_1594:
[----:B------:R-:W-:Y:S05]  /*13ef0*/  BSYNC B0 ;  /* 0x0000000000007941 */ /* 0x000fea0003800000 */
.L_x_1593:
        /* <DEDUP_REMOVED lines=16> */
.L_x_1595:
        /* <DEDUP_REMOVED lines=16> */
.L_x_5203:


//--------------------- .text._ZN5flash24flash_fwd_splitkv_kernelI23Flash_fwd_kernel_traitsILi32ELi64ELi256ELi4ELb0ELb0EN7cutlass6half_tE19Flash_kernel_traitsILi32ELi64ELi256ELi4ES3_EELb1ELb0ELb1ELb0ELb0ELb0ELb0ELb0EEEvNS_16Flash_fwd_paramsE --------------------------
	.section	.text._ZN5flash24flash_fwd_splitkv_kernelI23Flash_fwd_kernel_traitsILi32ELi64ELi256ELi4ELb0ELb0EN7cutlass6half_tE19Flash_kernel_traitsILi32ELi64ELi256ELi4ES3_EELb1ELb0ELb1ELb0ELb0ELb0ELb0ELb0EEEvNS_16Flash_fwd_paramsE,"ax",@progbits
	.sectioninfo	@"SHI_REGISTERS=255"
	.align	128
        .global         _ZN5flash24flash_fwd_splitkv_kernelI23Flash_fwd_kernel_traitsILi32ELi64ELi256ELi4ELb0ELb0EN7cutlass6half_tE19Flash_kernel_traitsILi32ELi64ELi256ELi4ES3_EELb1ELb0ELb1ELb0ELb0ELb0ELb0ELb0EEEvNS_16Flash_fwd_paramsE
        .type           _ZN5flash24flash_fwd_splitkv_kernelI23Flash_fwd_kernel_traitsILi32ELi64ELi256ELi4ELb0ELb0EN7cutlass6half_tE19Flash_kernel_traitsILi32ELi64ELi256ELi4ES3_EELb1ELb0ELb1ELb0ELb0ELb0ELb0ELb0EEEvNS_16Flash_fwd_paramsE,@function
        .size           _ZN5flash24flash_fwd_splitkv_kernelI23Flash_fwd_kernel_traitsILi32ELi64ELi256ELi4ELb0ELb0EN7cutlass6half_tE19Flash_kernel_traitsILi32ELi64ELi256ELi4ES3_EELb1ELb0ELb1ELb0ELb0ELb0ELb0ELb0EEEvNS_16Flash_fwd_paramsE,(.L_x_5204 - _ZN5flash24flash_fwd_splitkv_kernelI23Flash_fwd_kernel_traitsILi32ELi64ELi256ELi4ELb0ELb0EN7cutlass6half_tE19Flash_kernel_traitsILi32ELi64ELi256ELi4ES3_EELb1ELb0ELb1ELb0ELb0ELb0ELb0ELb0EEEvNS_16Flash_fwd_paramsE)
        .other          _ZN5flash24flash_fwd_splitkv_kernelI23Flash_fwd_kernel_traitsILi32ELi64ELi256ELi4ELb0ELb0EN7cutlass6half_tE19Flash_kernel_traitsILi32ELi64ELi256ELi4ES3_EELb1ELb0ELb1ELb0ELb0ELb0ELb0ELb0EEEvNS_16Flash_fwd_paramsE,@"STO_CUDA_ENTRY STV_DEFAULT"
_ZN5flash24flash_fwd_splitkv_kernelI23Flash_fwd_kernel_traitsILi32ELi64ELi256ELi4ELb0ELb0EN7cutlass6half_tE19Flash_kernel_traitsILi32ELi64ELi256ELi4ES3_EELb1ELb0ELb1ELb0ELb0ELb0ELb0ELb0EEEvNS_16Flash_fwd_paramsE:
.text._ZN5flash24flash_fwd_splitkv_kernelI23Flash_fwd_kernel_traitsILi32ELi64ELi256ELi4ELb0ELb0EN7cutlass6half_tE19Flash_kernel_traitsILi32ELi64ELi256ELi4ES3_EELb1ELb0ELb1ELb0ELb0ELb0ELb0ELb0EEEvNS_16Flash_fwd_paramsE:
        /* <DEDUP_REMOVED lines=33> */
.L_x_1596:
[----:B-1-34-:R-:W-:Y:S02]  /*0210*/  MOV R2, c[0x0][0x218] ;  /* 0x0000860000027a02 */ /* 0x01afe40000000f00 */
.L_x_1597:
[----:B------:R-:W-:-:S04]  /*0220*/  ISETP.NE.U32.AND P2, PT, RZ, c[0x0][0x258], PT ;  /* 0x00009600ff007a0c */ /* 0x000fc80003f45070 */
[----:B------:R-:W-:-:S13]  /*0230*/  ISETP.NE.AND.EX P2, PT, RZ, c[0x0][0x25c], PT, P2 ;  /* 0x00009700ff007a0c */ /* 0x000fda0003f45320 */
[----:B------:R-:W-:-:S05]  /*0240*/  @P2 IMAD.WIDE R6, R22, R5, c[0x0][0x258] ;  /* 0x0000960016062625 */ /* 0x000fca00078e0205 */
        /* <DEDUP_REMOVED lines=35> */
[----:B------:R-:W-:-:S02]  /*0480*/  IMAD R2, R2, c[0x0][0x1e8], RZ ;  /* 0x00007a0002027a24 */ /* 0x000fc400078e02ff */
[----:B------:R-:W-:Y:S02]  /*0490*/  IMAD.IADD R192, R192, 0x1, -R3 ;  /* 0x00000001c0c07824 */ /* 0x000fe400078e0a03 */
[----:B------:R-:W-:Y:S01]  /*04a0*/  @!P0 SHF.R.S32.HI R3, RZ, 0x1f, R22 ;  /* 0x0000001fff038819 */ /* 0x000fe20000011416 */
[----:B------:R-:W-:-:S04]  /*04b0*/  @!P0 IMAD.WIDE.U32 R8, R22, c[0x0][0x1e0], RZ ;  /* 0x0000780016088a25 */ /* 0x000fc800078e00ff */
[----:B------:R-:W-:Y:S02]  /*04c0*/  IMAD.SHL.U32 R6, R192, 0x8, RZ ;  /* 0x00000008c0067824 */ /* 0x000fe400078e00ff */
[----:B------:R-:W-:Y:S02]  /*04d0*/  @!P0 IMAD R3, R3, c[0x0][0x1e0], RZ ;  /* 0x0000780003038a24 */ /* 0x000fe400078e02ff */
[----:B------:R-:W-:Y:S01]  /*04e0*/  @P0 IMAD.WIDE.U32 R4, R199, c[0x0][0x1e8], RZ ;  /* 0x00007a00c7040a25 */ /* 0x000fe200078e00ff */
[--C-:B------:R-:W-:Y:S02]  /*04f0*/  SHF.R.S32.HI R7, RZ, 0x1f, R6.reuse ;  /* 0x0000001fff077819 */ /* 0x100fe40000011406 */
[----:B------:R-:W-:Y:S01]  /*0500*/  @!P0 MOV R4, R8 ;  /* 0x0000000800048202 */ /* 0x000fe20000000f00 */
[----:B------:R-:W-:Y:S01]  /*0510*/  @!P0 IMAD R3, R22, c[0x0][0x1e4], R3 ;  /* 0x0000790016038a24 */ /* 0x000fe200078e0203 */
[----:B------:R-:W-:Y:S01]  /*0520*/  ISETP.GE.AND P1, PT, R6, c[0x0][0x220], PT ;  /* 0x0000880006007a0c */ /* 0x000fe20003f26270 */
[----:B------:R-:W-:Y:S01]  /*0530*/  IMAD.WIDE.U32 R10, R33, c[0x0][0x1e8], R6 ;  /* 0x00007a00210a7a25 */ /* 0x000fe200078e0006 */
[----:B------:R-:W-:-:S03]  /*0540*/  SHF.R.S32.HI R7, RZ, 0x2, R0 ;  /* 0x00000002ff077819 */ /* 0x000fc60000011400 */
[----:B------:R-:W-:Y:S01]  /*0550*/  @P0 IMAD R199, R199, c[0x0][0x1ec], R5 ;  /* 0x00007b00c7c70a24 */ /* 0x000fe200078e0205 */
[----:B------:R-:W-:Y:S01]  /*0560*/  SHF.R.S32.HI R0, RZ, 0x1f, R7 ;  /* 0x0000001fff007819 */ /* 0x000fe20000011407 */
        /* <DEDUP_REMOVED lines=8> */
[----:B------:R-:W-:Y:S02]  /*05f0*/  IMAD R22, R22, c[0x0][0x214], R33 ;  /* 0x0000850016167a24 */ /* 0x000fe400078e0221 */
        /* <DEDUP_REMOVED lines=12> */
.L_x_1600:
[----:B------:R-:W-:Y:S05]  /*06c0*/  BSYNC B0 ;  /* 0x0000000000007941 */ /* 0x000fea0003800000 */
.L_x_1599:
        /* <DEDUP_REMOVED lines=15> */
.L_x_1602:
[----:B------:R-:W-:Y:S05]  /*07c0*/  BSYNC B0 ;  /* 0x0000000000007941 */ /* 0x000fea0003800000 */
.L_x_1601:
[C---:B------:R-:W-:Y:S02]  /*07d0*/  ISETP.NE.AND P2, PT, R192.reuse, RZ, PT ;  /* 0x000000ffc000720c */ /* 0x040fe40003f45270 */
[----:B------:R-:W-:Y:S02]  /*07e0*/  ISETP.NE.OR P0, PT, R192, RZ, P0 ;  /* 0x000000ffc000720c */ /* 0x000fe40000705670 */
[----:B------:R-:W-:Y:S02]  /*07f0*/  ISETP.GE.OR P2, PT, R7, R198, P2 ;  /* 0x000000c60700720c */ /* 0x000fe40001746670 */
[----:B------:R-:W-:-:S04]  /*0800*/  IADD3 R7, P1, R22, R7, RZ ;  /* 0x0000000716077210 */ /* 0x000fc80007f3e0ff */
        /* <DEDUP_REMOVED lines=9> */
.L_x_1598:
[----:B-1----:R-:W-:Y:S01]  /*08a0*/  ISETP.NE.U32.AND P0, PT, RZ, c[0x0][0x2b8], PT ;  /* 0x0000ae00ff007a0c */ /* 0x002fe20003f05070 */
        /* <DEDUP_REMOVED lines=11> */
[----:B------:R-:W-:-:S03]  /*0960*/  @P2 LEA R218, P0, R6, c[0x0][0x2c0], 0x2 ;  /* 0x0000b00006da2a11 */ /* 0x000fc600078010ff */
[----:B------:R-:W-:-:S04]  /*0970*/  @P2 IMAD R4, R22, c[0x0][0x2cc], R5 ;  /* 0x0000b30016042a24 */ /* 0x000fc800078e0205 */
[----:B------:R-:W-:-:S05]  /*0980*/  @P2 IMAD.IADD R4, R7, 0x1, R4 ;  /* 0x0000000107042824 */ /* 0x000fca00078e0204 */
[----:B------:R-:W-:-:S04]  /*0990*/  @P2 SHF.L.U64.HI R4, R6, 0x2, R4 ;  /* 0x0000000206042819 */ /* 0x000fc80000010204 */
[----:B------:R-:W-:Y:S02]  /*09a0*/  @P2 IADD3.X R219, R4, c[0x0][0x2c4], RZ, P0, !PT ;  /* 0x0000b10004db2a10 */ /* 0x000fe400007fe4ff */
[----:B------:R-:W-:Y:S02]  /*09b0*/  @P2 ISETP.NE.U32.AND P0, PT, R218, RZ, PT ;  /* 0x000000ffda00220c */ /* 0x000fe40003f05070 */
[----:B------:R-:W-:Y:S02]  /*09c0*/  IABS R4, c[0x0][0x2d0] ;  /* 0x0000b40000047a13 */ /* 0x000fe40000000000 */
        /* <DEDUP_REMOVED lines=23> */
[----:B------:R-:W-:Y:S02]  /*0b40*/  @!P0 IADD3 R5, -R5, RZ, RZ ;  /* 0x000000ff05058210 */ /* 0x000fe40007ffe1ff */
[----:B------:R-:W-:-:S05]  /*0b50*/  @!P2 LOP3.LUT R5, RZ, c[0x0][0x2d0], RZ, 0x33, !PT ;  /* 0x0000b400ff05aa12 */ /* 0x000fca00078e33ff */
[----:B------:R-:W-:-:S05]  /*0b60*/  IMAD.WIDE R10, R5, 0x4, R218 ;  /* 0x00000004050a7825 */ /* 0x000fca00078e02da */
[----:B------:R1:W2:Y:S01]  /*0b70*/  LDG.E R0, [R10.64] ;  /* 0x0000000a0a007981 */ /* 0x0002a2000c1e1900 */
[----:B------:R-:W-:-:S04]  /*0b80*/  IABS R3, c[0x0][0x1c8] ;  /* 0x0000720000037a13 */ /* 0x000fc80000000000 */
[----:B------:R-:W3:Y:S08]  /*0b90*/  I2F.RP R7, R3 ;  /* 0x0000000300077306 */ /* 0x000ef00000209400 */
[----:B---3--:R-:W3:Y:S02]  /*0ba0*/  MUFU.RCP R8, R7 ;  /* 0x0000000700087308 */ /* 0x008ee40000001000 */
[----:B---3--:R-:W-:-:S06]  /*0bb0*/  IADD3 R8, R8, 0xffffffe, RZ ;  /* 0x0ffffffe08087810 */ /* 0x008fcc0007ffe0ff */
[----:B------:R-:W3:Y:S02]  /*0bc0*/  F2I.FTZ.U32.TRUNC.NTZ R9, R8 ;  /* 0x0000000800097305 */ /* 0x000ee4000021f000 */
[----:B---3--:R-:W-:Y:S01]  /*0bd0*/  IMAD.MOV R4, RZ, RZ, -R9 ;  /* 0x000000ffff047224 */ /* 0x008fe200078e0a09 */
[----:B------:R-:W-:-:S03]  /*0be0*/  MOV R8, RZ ;  /* 0x000000ff00087202 */ /* 0x000fc60000000f00 */
[----:B------:R-:W-:Y:S01]  /*0bf0*/  IMAD R6, R4, R3, RZ ;  /* 0x0000000304067224 */ /* 0x000fe200078e02ff */
[----:B------:R-:W-:-:S03]  /*0c00*/  IABS R4, R26 ;  /* 0x0000001a00047213 */ /* 0x000fc60000000000 */
[----:B------:R-:W-:-:S04]  /*0c10*/  IMAD.HI.U32 R9, R9, R6, R8 ;  /* 0x0000000609097227 */ /* 0x000fc800078e0008 */
[----:B------:R-:W-:-:S04]  /*0c20*/  IMAD.MOV.U32 R6, RZ, RZ, R4 ;  /* 0x000000ffff067224 */ /* 0x000fc800078e0004 */
[----:B-1----:R-:W-:-:S05]  /*0c30*/  IMAD.HI.U32 R11, R9, R6, RZ ;  /* 0x00000006090b7227 */ /* 0x002fca00078e00ff */
[----:B------:R-:W-:-:S05]  /*0c40*/  IADD3 R4, -R11, RZ, RZ ;  /* 0x000000ff0b047210 */ /* 0x000fca0007ffe1ff */
[----:B------:R-:W-:-:S05]  /*0c50*/  IMAD R4, R3, R4, R6 ;  /* 0x0000000403047224 */ /* 0x000fca00078e0206 */
[----:B------:R-:W-:-:S13]  /*0c60*/  ISETP.GT.U32.AND P0, PT, R3, R4, PT ;  /* 0x000000040300720c */ /* 0x000fda0003f04070 */
[----:B------:R-:W-:Y:S01]  /*0c70*/  @!P0 IMAD.IADD R4, R4, 0x1, -R3 ;  /* 0x0000000104048824 */ /* 0x000fe200078e0a03 */
[----:B------:R-:W-:-:S04]  /*0c80*/  @!P0 IADD3 R11, R11, 0x1, RZ ;  /* 0x000000010b0b8810 */ /* 0x000fc80007ffe0ff */
[----:B------:R-:W-:Y:S02]  /*0c90*/  ISETP.GE.U32.AND P2, PT, R4, R3, PT ;  /* 0x000000030400720c */ /* 0x000fe40003f46070 */
[----:B------:R-:W-:Y:S02]  /*0ca0*/  LOP3.LUT R3, R26, c[0x0][0x1c8], RZ, 0x3c, !PT ;  /* 0x000072001a037a12 */ /* 0x000fe400078e3cff */
[----:B------:R-:W-:Y:S02]  /*0cb0*/  IADD3 R4, -R5, RZ, RZ ;  /* 0x000000ff05047210 */ /* 0x000fe40007ffe1ff */
[----:B------:R-:W-:-:S03]  /*0cc0*/  ISETP.GE.AND P0, PT, R3, RZ, PT ;  /* 0x000000ff0300720c */ /* 0x000fc60003f06270 */
[----:B------:R-:W-:-:S04]  /*0cd0*/  IMAD R13, R4, c[0x0][0x2d0], R13 ;  /* 0x0000b400040d7a24 */ /* 0x000fc800078e020d */
[----:B------:R-:W-:Y:S02]  /*0ce0*/  @P2 IADD3 R11, R11, 0x1, RZ ;  /* 0x000000010b0b2810 */ /* 0x000fe40007ffe0ff */
[----:B------:R-:W-:Y:S02]  /*0cf0*/  ISETP.NE.AND P2, PT, RZ, c[0x0][0x1c8], PT ;  /* 0x00007200ff007a0c */ /* 0x000fe40003f45270 */
[----:B------:R-:W-:Y:S02]  /*0d00*/  SHF.R.S32.HI R7, RZ, 0x1f, R13 ;  /* 0x0000001fff077819 */ /* 0x000fe4000001140d */
[----:B------:R-:W-:-:S03]  /*0d10*/  @!P0 IMAD.MOV R11, RZ, RZ, -R11 ;  /* 0x000000ffff0b8224 */ /* 0x000fc600078e0a0b */
[----:B------:R-:W-:-:S06]  /*0d20*/  IMAD R4, R7, c[0x0][0x198], RZ ;  /* 0x0000660007047a24 */ /* 0x000fcc00078e02ff */
        /* <DEDUP_REMOVED lines=19> */
.L_x_1603:
        /* <DEDUP_REMOVED lines=15> */
.L_x_1605:
[----:B------:R-:W-:Y:S01]  /*0f50*/  IABS R8, c[0x0][0x1c8] ;  /* 0x0000720000087a13 */ /* 0x000fe20000000000 */
[----:B------:R-:W-:-:S03]  /*0f60*/  @P4 IMAD.IADD R17, R3, 0x1, R10 ;  /* 0x0000000103114824 */ /* 0x000fc600078e020a */
[----:B------:R-:W1:Y:S01]  /*0f70*/  I2F.RP R9, R8 ;  /* 0x0000000800097306 */ /* 0x000e620000209400 */
[----:B------:R-:W-:-:S04]  /*0f80*/  @P4 IMAD.WIDE.U32 R34, R17, c[0x0][0x1a0], RZ ;  /* 0x0000680011224a25 */ /* 0x000fc800078e00ff */
[----:B------:R-:W-:-:S03]  /*0f90*/  @P4 IMAD R17, R17, c[0x0][0x1a4], R35 ;  /* 0x0000690011114a24 */ /* 0x000fc600078e0223 */
[----:B-1----:R-:W1:Y:S02]  /*0fa0*/  MUFU.RCP R12, R9 ;  /* 0x00000009000c7308 */ /* 0x002e640000001000 */
[----:B-1----:R-:W-:Y:S02]  /*0fb0*/  IADD3 R12, R12, 0xffffffe, RZ ;  /* 0x0ffffffe0c0c7810 */ /* 0x002fe40007ffe0ff */
[----:B------:R-:W-:-:S04]  /*0fc0*/  MOV R9, R5 ;  /* 0x0000000500097202 */ /* 0x000fc80000000f00 */
[----:B------:R-:W1:Y:S02]  /*0fd0*/  F2I.FTZ.U32.TRUNC.NTZ R13, R12 ;  /* 0x0000000c000d7305 */ /* 0x000e64000021f000 */
[----:B-1----:R-:W-:Y:S02]  /*0fe0*/  IMAD.MOV R4, RZ, RZ, -R13 ;  /* 0x000000ffff047224 */ /* 0x002fe400078e0a0d */
[----:B------:R-:W-:Y:S02]  /*0ff0*/  IMAD.MOV.U32 R12, RZ, RZ, RZ ;  /* 0x000000ffff0c7224 */ /* 0x000fe400078e00ff */
[----:B------:R-:W-:Y:S01]  /*1000*/  IMAD R7, R4, R8, RZ ;  /* 0x0000000804077224 */ /* 0x000fe200078e02ff */
[----:B------:R-:W-:-:S03]  /*1010*/  IABS R4, R26 ;  /* 0x0000001a00047213 */ /* 0x000fc60000000000 */
[----:B------:R-:W-:Y:S01]  /*1020*/  IMAD.HI.U32 R7, R13, R7, R12 ;  /* 0x000000070d077227 */ /* 0x000fe200078e000c */
[----:B------:R-:W-:-:S05]  /*1030*/  LEA R13, R2, 0xffffff00, 0x8 ;  /* 0xffffff00020d7811 */ /* 0x000fca00078e40ff */
        /* <DEDUP_REMOVED lines=9> */
[----:B------:R-:W-:Y:S01]  /*10d0*/  ISETP.GE.U32.AND P3, PT, R7, R8, PT ;  /* 0x000000080700720c */ /* 0x000fe20003f66070 */
[----:B------:R-:W-:Y:S01]  /*10e0*/  IMAD.MOV.U32 R8, RZ, RZ, R6 ;  /* 0x000000ffff087224 */ /* 0x000fe200078e0006 */
[----:B------:R-:W-:-:S03]  /*10f0*/  SHF.R.S32.HI R7, RZ, 0x1f, R13 ;  /* 0x0000001fff077819 */ /* 0x000fc6000001140d */
[----:B------:R-:W-:-:S04]  /*1100*/  IMAD.WIDE.U32 R8, R13, c[0x0][0x198], R8 ;  /* 0x000066000d087a25 */ /* 0x000fc800078e0008 */
[----:B------:R-:W-:-:S04]  /*1110*/  IMAD R4, R7, c[0x0][0x198], RZ ;  /* 0x0000660007047a24 */ /* 0x000fc800078e02ff */
[----:B------:R-:W-:Y:S01]  /*1120*/  @P3 IADD3 R11, R11, 0x1, RZ ;  /* 0x000000010b0b3810 */ /* 0x000fe20007ffe0ff */
[----:B------:R-:W-:-:S03]  /*1130*/  IMAD R4, R13, c[0x0][0x19c], R4 ;  /* 0x000067000d047a24 */ /* 0x000fc600078e0204 */
[----:B------:R-:W-:Y:S02]  /*1140*/  @!P2 IADD3 R11, -R11, RZ, RZ ;  /* 0x000000ff0b0ba210 */ /* 0x000fe40007ffe1ff */
[----:B------:R-:W-:Y:S02]  /*1150*/  @!P0 LOP3.LUT R11, RZ, c[0x0][0x1c8], RZ, 0x33, !PT ;  /* 0x00007200ff0b8a12 */ /* 0x000fe400078e33ff */
[----:B------:R-:W-:Y:S02]  /*1160*/  IADD3 R9, R9, R4, RZ ;  /* 0x0000000409097210 */ /* 0x000fe40007ffe0ff */
[----:B------:R-:W-:-:S03]  /*1170*/  SHF.R.S32.HI R6, RZ, 0x1f, R11 ;  /* 0x0000001fff067819 */ /* 0x000fc6000001140b */
        /* <DEDUP_REMOVED lines=15> */
.L_x_1604:
[----:B------:R-:W-:Y:S01]  /*1270*/  ISETP.NE.AND P0, PT, R199, -0x1, PT ;  /* 0xffffffffc700780c */ /* 0x000fe20003f05270 */
[----:B------:R-:W-:Y:S01]  /*1280*/  IMAD R6, R6, c[0x0][0x1b8], RZ ;  /* 0x00006e0006067a24 */ /* 0x000fe200078e02ff */
[----:B------:R-:W-:Y:S01]  /*1290*/  SHF.R.S32.HI R3, RZ, 0x1f, R192 ;  /* 0x0000001fff037819 */ /* 0x000fe200000114c0 */
[----:B------:R-:W-:Y:S03]  /*12a0*/  BSSY B0, `(.L_x_1606) ;  /* 0x000005a000007945 */ /* 0x000fe60003800000 */
[CC--:B------:R-:W-:Y:S02]  /*12b0*/  LEA.HI R15, R3.reuse, R192.reuse, RZ, 0x2 ;  /* 0x000000c0030f7211 */ /* 0x0c0fe400078f10ff */
[----:B------:R-:W-:Y:S02]  /*12c0*/  LEA.HI R20, R3, R192, RZ, 0x4 ;  /* 0x000000c003147211 */ /* 0x000fe400078f20ff */
[----:B------:R-:W-:-:S02]  /*12d0*/  SHF.R.S32.HI R24, RZ, 0x2, R15 ;  /* 0x00000002ff187819 */ /* 0x000fc4000001140f */
[----:B-----5:R-:W-:Y:S01]  /*12e0*/  LEA.HI R0, R3, R192, RZ, 0x3 ;  /* 0x000000c003007211 */ /* 0x020fe200078f18ff */
[C---:B------:R-:W-:Y:S01]  /*12f0*/  @P0 IMAD.WIDE.U32 R4, R199.reuse, c[0x0][0x190], RZ ;  /* 0x00006400c7040a25 */ /* 0x040fe200078e00ff */
[----:B------:R-:W-:Y:S02]  /*1300*/  @!P0 SHF.R.S32.HI R23, RZ, 0x1f, R22 ;  /* 0x0000001fff178819 */ /* 0x000fe40000011416 */
[----:B------:R-:W-:Y:S01]  /*1310*/  SHF.R.S32.HI R25, RZ, 0x1f, R24 ;  /* 0x0000001fff197819 */ /* 0x000fe20000011418 */
[----:B------:R-:W-:Y:S01]  /*1320*/  @P0 IMAD R21, R199, c[0x0][0x194], R5 ;  /* 0x00006500c7150a24 */ /* 0x000fe200078e0205 */
[----:B------:R-:W-:Y:S01]  /*1330*/  LOP3.LUT R5, R15, 0xfffffffc, RZ, 0xc0, !PT ;  /* 0xfffffffc0f057812 */ /* 0x000fe200078ec0ff */
[----:B------:R-:W-:Y:S01]  /*1340*/  @!P0 IMAD R23, R23, c[0x0][0x178], RZ ;  /* 0x00005e0017178a24 */ /* 0x000fe200078e02ff */
[----:B------:R-:W-:Y:S01]  /*1350*/  SHF.R.S32.HI R16, RZ, 0x3, R0 ;  /* 0x00000003ff107819 */ /* 0x000fe20000011400 */
[----:B------:R-:W-:Y:S01]  /*1360*/  @!P0 IMAD.WIDE.U32 R28, R22, c[0x0][0x178], RZ ;  /* 0x00005e00161c8a25 */ /* 0x000fe200078e00ff */
[----:B------:R-:W-:-:S02]  /*1370*/  LEA.HI R15, R15, R24, RZ, 0x1 ;  /* 0x000000180f0f7211 */ /* 0x000fc400078f08ff */
[----:B------:R-:W-:Y:S01]  /*1380*/  SHF.L.U32 R27, R16, 0x6, RZ ;  /* 0x00000006101b7819 */ /* 0x000fe200000006ff */
[----:B------:R-:W-:Y:S01]  /*1390*/  IMAD.IADD R216, R192, 0x1, -R5 ;  /* 0x00000001c0d87824 */ /* 0x000fe200078e0a05 */
[----:B------:R-:W-:Y:S01]  /*13a0*/  LOP3.LUT R5, R20, 0xfffffff0, RZ, 0xc0, !PT ;  /* 0xfffffff014057812 */ /* 0x000fe200078ec0ff */
[----:B------:R-:W-:Y:S01]  /*13b0*/  @P0 IMAD.MOV.U32 R8, RZ, RZ, R4 ;  /* 0x000000ffff080224 */ /* 0x000fe200078e0004 */
[----:B------:R-:W-:Y:S01]  /*13c0*/  LOP3.LUT R15, R15, 0x7fffffe, RZ, 0xc0, !PT ;  /* 0x07fffffe0f0f7812 */ /* 0x000fe200078ec0ff */
[----:B------:R-:W-:Y:S01]  /*13d0*/  @!P0 IMAD R4, R22, c[0x0][0x17c], R23 ;  /* 0x00005f0016048a24 */ /* 0x000fe200078e0217 */
[----:B------:R-:W-:Y:S01]  /*13e0*/  LOP3.LUT R27, R27, 0xc0, RZ, 0xc0, !PT ;  /* 0x000000c01b1b7812 */ /* 0x000fe200078ec0ff */
[----:B------:R-:W-:Y:S01]  /*13f0*/  IMAD.SHL.U32 R216, R216, 0x8, RZ ;  /* 0x00000008d8d87824 */ /* 0x000fe200078e00ff */
[----:B------:R-:W-:Y:S01]  /*1400*/  LEA.HI R3, R3, R192, RZ, 0x5 ;  /* 0x000000c003037211 */ /* 0x000fe200078f28ff */
[----:B------:R-:W-:Y:S01]  /*1410*/  @!P0 IMAD.MOV.U32 R8, RZ, RZ, R28 ;  /* 0x000000ffff088224 */ /* 0x000fe200078e001c */
[----:B------:R-:W-:Y:S01]  /*1420*/  SHF.R.U32.HI R196, RZ, 0x3, R27 ;  /* 0x00000003ffc47819 */ /* 0x000fe2000001161b */
[----:B------:R-:W-:Y:S01]  /*1430*/  @!P0 IMAD.IADD R21, R29, 0x1, R4 ;  /* 0x000000011d158824 */ /* 0x000fe200078e0204 */
[----:B------:R-:W-:Y:S01]  /*1440*/  IADD3 R36, P3, R216, R36, RZ ;  /* 0x00000024d8247210 */ /* 0x000fe20007f7e0ff */
[----:B------:R-:W-:Y:S01]  /*1450*/  IMAD.IADD R12, R192, 0x1, -R5 ;  /* 0x00000001c00c7824 */ /* 0x000fe200078e0a05 */
[----:B------:R-:W-:Y:S01]  /*1460*/  SHF.R.S32.HI R4, RZ, 0x1f, R216 ;  /* 0x0000001fff047819 */ /* 0x000fe200000114d8 */
[----:B------:R-:W-:Y:S01]  /*1470*/  IMAD R5, R11, c[0x0][0x1bc], R6 ;  /* 0x00006f000b057a24 */ /* 0x000fe200078e0206 */
[----:B------:R-:W-:Y:S01]  /*1480*/  IADD3 R8, P0, R216, R8, RZ ;  /* 0x00000008d8087210 */ /* 0x000fe20007f1e0ff */
[----:B------:R-:W-:Y:S01]  /*1490*/  IMAD.IADD R28, R24, 0x1, -R15 ;  /* 0x00000001181c7824 */ /* 0x000fe200078e0a0f */
[----:B------:R-:W-:Y:S01]  /*14a0*/  IADD3 R34, P2, R216, R34, RZ ;  /* 0x00000022d8227210 */ /* 0x000fe20007f5e0ff */
[C---:B------:R-:W-:Y:S01]  /*14b0*/  IMAD.X R37, R4.reuse, 0x1, R9, P3 ;  /* 0x0000000104257824 */ /* 0x040fe200018e0609 */
[----:B------:R-:W-:Y:S01]  /*14c0*/  IADD3.X R9, R4, R21, RZ, P0, !PT ;  /* 0x0000001504097210 */ /* 0x000fe200007fe4ff */
[----:B------:R-:W-:Y:S01]  /*14d0*/  IMAD.WIDE R18, R19, 0x40, R24 ;  /* 0x0000004013127825 */ /* 0x000fe200078e0218 */
[----:B------:R-:W-:-:S02]  /*14e0*/  IADD3 R6, P0, R24, R13, RZ ;  /* 0x0000000d18067210 */ /* 0x000fc40007f1e0ff */
[----:B------:R-:W-:Y:S01]  /*14f0*/  LEA.HI R10, R12, R12, RZ, 0x1 ;  /* 0x0000000c0c0a7211 */ /* 0x000fe200078f08ff */
[----:B------:R-:W-:Y:S01]  /*1500*/  IMAD.X R35, R4, 0x1, R17, P2 ;  /* 0x0000000104237824 */ /* 0x000fe200010e0611 */
[----:B------:R-:W-:Y:S01]  /*1510*/  LOP3.LUT R23, R27, 0x18, R216, 0xf8, !PT ;  /* 0x000000181b177812 */ /* 0x000fe200078ef8d8 */
[C---:B------:R-:W-:Y:S01]  /*1520*/  IMAD.X R4, R25.reuse, 0x1, R7, P0 ;  /* 0x0000000119047824 */ /* 0x040fe200000e0607 */
[--C-:B------:R-:W-:Y:S01]  /*1530*/  SHF.R.S32.HI R14, RZ, 0x1, R10.reuse ;  /* 0x00000001ff0e7819 */ /* 0x100fe2000001140a */
[----:B------:R-:W-:Y:S01]  /*1540*/  IMAD R7, R25, c[0x0][0x198], RZ ;  /* 0x0000660019077a24 */ /* 0x000fe200078e02ff */
[----:B------:R-:W-:Y:S01]  /*1550*/  SHF.R.S32.HI R13, RZ, 0x1f, R10 ;  /* 0x0000001fff0d7819 */ /* 0x000fe2000001140a */
[----:B------:R-:W-:Y:S01]  /*1560*/  IMAD R153, R4, c[0x0][0x1a0], RZ ;  /* 0x0000680004997a24 */ /* 0x000fe200078e02ff */
[----:B------:R-:W-:Y:S01]  /*1570*/  SHF.R.S32.HI R31, RZ, 0x5, R3 ;  /* 0x00000005ff1f7819 */ /* 0x000fe20000011403 */
[----:B------:R-:W-:Y:S01]  /*1580*/  IMAD.IADD R4, R198, 0x1, -R33 ;  /* 0x00000001c6047824 */ /* 0x000fe200078e0a21 */
[----:B------:R-:W-:Y:S01]  /*1590*/  LEA.HI R13, R13, R14, RZ, 0x2 ;  /* 0x0000000e0d0d7211 */ /* 0x000fe200078f10ff */
[----:B------:R-:W-:Y:S01]  /*15a0*/  IMAD.WIDE.U32 R34, R11, c[0x0][0x1b8], R34 ;  /* 0x00006e000b227a25 */ /* 0x000fe200078e0022 */
[----:B------:R-:W-:-:S02]  /*15b0*/  SHF.R.S32.HI R27, RZ, 0x1f, R26 ;  /* 0x0000001fff1b7819 */ /* 0x000fc4000001141a */
[C---:B------:R-:W-:Y:S01]  /*15c0*/  ISETP.GE.AND P0, PT, R24.reuse, R4, PT ;  /* 0x000000041800720c */ /* 0x040fe20003f06270 */
[C---:B------:R-:W-:Y:S01]  /*15d0*/  IMAD R7, R24.reuse, c[0x0][0x19c], R7 ;  /* 0x0000670018077a24 */ /* 0x040fe200078e0207 */
[----:B------:R-:W-:Y:S01]  /*15e0*/  LOP3.LUT R13, R13, 0xfffffffc, RZ, 0xc0, !PT ;  /* 0xfffffffc0d0d7812 */ /* 0x000fe200078ec0ff */
[----:B------:R-:W-:Y:S01]  /*15f0*/  IMAD.WIDE.U32 R164, R24, c[0x0][0x198], R36 ;  /* 0x0000660018a47a25 */ /* 0x000fe200078e0024 */
[----:B------:R-:W-:Y:S02]  /*1600*/  LOP3.LUT R196, R23, R196, RZ, 0x3c, !PT ;  /* 0x000000c417c47212 */ /* 0x000fe400078e3cff */
[----:B------:R-:W-:Y:S01]  /*1610*/  LEA R11, R31, R28, 0x3 ;  /* 0x0000001c1f0b7211 */ /* 0x000fe200078e18ff */
[----:B------:R-:W-:Y:S01]  /*1620*/  IMAD.IADD R14, R14, 0x1, -R13 ;  /* 0x000000010e0e7824 */ /* 0x000fe200078e0a0d */
[----:B------:R-:W-:Y:S01]  /*1630*/  IADD3 R165, R165, R7, RZ ;  /* 0x00000007a5a57210 */ /* 0x000fe20007ffe0ff */
[----:B------:R-:W-:Y:S01]  /*1640*/  IMAD.IADD R35, R35, 0x1, R5 ;  /* 0x0000000123237824 */ /* 0x000fe200078e0205 */
[----:B------:R-:W-:Y:S01]  /*1650*/  LOP3.LUT R21, R3, 0xffffffe0, RZ, 0xc0, !PT ;  /* 0xffffffe003157812 */ /* 0x000fe200078ec0ff */
[----:B------:R-:W-:Y:S01]  /*1660*/  IMAD R5, R27, c[0x0][0x1a8], RZ ;  /* 0x00006a001b057a24 */ /* 0x000fe200078e02ff */
[----:B------:R-:W-:Y:S01]  /*1670*/  LOP3.LUT P2, RZ, R14, 0x2, RZ, 0xc0, !PT ;  /* 0x000000020eff7812 */ /* 0x000fe2000784c0ff */
[----:B------:R-:W-:-:S04]  /*1680*/  IMAD.WIDE.U32 R28, R26, c[0x0][0x1a8], R8 ;  /* 0x00006a001a1c7a25 */ /* 0x000fc800078e0008 */
[----:B------:R-:W-:Y:S02]  /*1690*/  IMAD.U32 R196, R11, 0x20, R196 ;  /* 0x000000200bc47824 */ /* 0x000fe400078e00c4 */
[----:B------:R-:W-:Y:S02]  /*16a0*/  IMAD R153, R6, c[0x0][0x1a4], R153 ;  /* 0x0000690006997a24 */ /* 0x000fe400078e0299 */
[----:B------:R-:W-:Y:S01]  /*16b0*/  IMAD.MOV.U32 R8, RZ, RZ, 0x10 ;  /* 0x00000010ff087424 */ /* 0x000fe200078e00ff */
[----:B------:R-:W-:Y:S01]  /*16c0*/  SHF.L.U32 R196, R196, 0x1, RZ ;  /* 0x00000001c4c47819 */ /* 0x000fe200000006ff */
[----:B------:R-:W-:-:S04]  /*16d0*/  IMAD.WIDE.U32 R6, R6, c[0x0][0x1a0], R34 ;  /* 0x0000680006067a25 */ /* 0x000fc800078e0022 */
[----:B------:R-:W-:Y:S01]  /*16e0*/  IMAD R3, R26, c[0x0][0x1ac], R5 ;  /* 0x00006b001a037a24 */ /* 0x000fe200078e0205 */
[----:B------:R-:W-:Y:S01]  /*16f0*/  SEL R5, R8, 0xfffffff0, !P2 ;  /* 0xfffffff008057807 */ /* 0x000fe20005000000 */
        /* <DEDUP_REMOVED lines=20> */
.L_x_1607:
[----:B------:R-:W-:Y:S05]  /*1840*/  BSYNC B0 ;  /* 0x0000000000007941 */ /* 0x000fea0003800000 */
.L_x_1606:
[----:B------:R-:W-:Y:S01]  /*1850*/  IADD3 R3, R24, 0x20, RZ ;  /* 0x0000002018037810 */ /* 0x000fe20007ffe0ff */
[----:B------:R-:W-:Y:S03]  /*1860*/  BSSY B0, `(.L_x_1608) ;  /* 0x0000014000007945 */ /* 0x000fe60003800000 */
[----:B------:R-:W-:-:S13]  /*1870*/  ISETP.GE.AND P0, PT, R3, R4, PT ;  /* 0x000000040300720c */ /* 0x000fda0003f06270 */
[----:B------:R-:W-:Y:S05]  /*1880*/  @P0 BRA `(.L_x_1609) ;  /* 0x0000011000000947 */ /* 0x000fea0003800000 */
[----:B------:R-:W-:-:S13]  /*1890*/  ISETP.GE.AND P0, PT, R216, c[0x0][0x220], PT ;  /* 0x00008800d8007a0c */ /* 0x000fda0003f06270 */
[----:B------:R3:W-:Y:S01]  /*18a0*/  @P0 STS.128 [R196+0x800], RZ ;  /* 0x000800ffc4000388 */ /* 0x0007e20000000c00 */
[----:B------:R-:W-:Y:S05]  /*18b0*/  @P0 BRA `(.L_x_1609) ;  /* 0x000000e000000947 */ /* 0x000fea0003800000 */
[----:B------:R-:W-:Y:S01]  /*18c0*/  IADD3 R4, P0, R18, 0x20, RZ ;  /* 0x0000002012047810 */ /* 0x000fe20007f1e0ff */
[----:B------:R-:W-:-:S04]  /*18d0*/  IMAD.MOV.U32 R18, RZ, RZ, R28 ;  /* 0x000000ffff127224 */ /* 0x000fc800078e001c */
[----:B------:R-:W-:Y:S01]  /*18e0*/  IMAD.X R9, RZ, RZ, R19, P0 ;  /* 0x000000ffff097224 */ /* 0x000fe200000e0613 */
[----:B------:R-:W-:-:S03]  /*18f0*/  MOV R19, R35 ;  /* 0x0000002300137202 */ /* 0x000fc60000000f00 */
[----:B------:R-:W-:Y:S02]  /*1900*/  IMAD R9, R9, c[0x0][0x190], RZ ;  /* 0x0000640009097a24 */ /* 0x000fe400078e02ff */
        /* <DEDUP_REMOVED lines=9> */
.L_x_1609:
[----:B------:R-:W-:Y:S05]  /*19a0*/  BSYNC B0 ;  /* 0x0000000000007941 */ /* 0x000fea0003800000 */
.L_x_1608:
        /* <DEDUP_REMOVED lines=17> */
.L_x_1611:
[----:B------:R-:W-:Y:S05]  /*1ac0*/  BSYNC B0 ;  /* 0x0000000000007941 */ /* 0x000fea0003800000 */
.L_x_1610:
        /* <DEDUP_REMOVED lines=10> */
[----:B-1----:R-:W-:-:S04]  /*1b70*/  IADD3 R18, P0, R164, UR9, RZ ;  /* 0x00000009a4127c10 */ /* 0x002fc8000ff1e0ff */
[----:B------:R-:W-:Y:S02]  /*1b80*/  IADD3.X R9, R165, UR8, RZ, P0, !PT ;  /* 0x00000008a5097c10 */ /* 0x000fe400087fe4ff */
[----:B----4-:R-:W-:-:S04]  /*1b90*/  LEA R28, P0, R18, c[0x0][0x168], 0x1 ;  /* 0x00005a00121c7a11 */ /* 0x010fc800078008ff */
[----:B------:R-:W-:-:S05]  /*1ba0*/  LEA.HI.X R29, R18, c[0x0][0x16c], R9, 0x1, P0 ;  /* 0x00005b00121d7a11 */ /* 0x000fca00000f0c09 */
[----:B------:R-:W-:Y:S01]  /*1bb0*/  @!PT LDS RZ, [RZ] ;  /* 0x00000000fffff984 */ /* 0x000fe20000000800 */
[----:B------:R-:W-:Y:S01]  /*1bc0*/  @!PT LDS RZ, [RZ] ;  /* 0x00000000fffff984 */ /* 0x000fe20000000800 */
[----:B------:R-:W-:Y:S01]  /*1bd0*/  @!PT LDS RZ, [RZ] ;  /* 0x00000000fffff984 */ /* 0x000fe20000000800 */
[----:B------:R1:W-:Y:S04]  /*1be0*/  LDGSTS.E.BYPASS.LTC128B.128 [R196+0x1800], [R28.64] ;  /* 0x018000001cc47fae */ /* 0x0003e8000b901d4a */
.L_x_1613:
[----:B------:R-:W-:Y:S05]  /*1bf0*/  BSYNC B0 ;  /* 0x0000000000007941 */ /* 0x000fea0003800000 */
.L_x_1612:
[----:B-1----:R-:W-:Y:S01]  /*1c00*/  IADD3 R19, R24, 0x40, RZ ;  /* 0x0000004018137810 */ /* 0x002fe20007ffe0ff */
        /* <DEDUP_REMOVED lines=16> */
.L_x_1615:
[----:B------:R-:W-:Y:S05]  /*1d10*/  BSYNC B0 ;  /* 0x0000000000007941 */ /* 0x000fea0003800000 */
.L_x_1614:
        /* <DEDUP_REMOVED lines=18> */
.L_x_1617:
[----:B------:R-:W-:Y:S05]  /*1e40*/  BSYNC B0 ;  /* 0x0000000000007941 */ /* 0x000fea0003800000 */
.L_x_1616:
        /* <DEDUP_REMOVED lines=17> */
.L_x_1619:
[----:B------:R-:W-:Y:S05]  /*1f60*/  BSYNC B0 ;  /* 0x0000000000007941 */ /* 0x000fea0003800000 */
.L_x_1618:
        /* <DEDUP_REMOVED lines=18> */
.L_x_1621:
[----:B------:R-:W-:Y:S05]  /*2090*/  BSYNC B0 ;  /* 0x0000000000007941 */ /* 0x000fea0003800000 */
.L_x_1620:
        /* <DEDUP_REMOVED lines=18> */
.L_x_1623:
[----:B------:R-:W-:Y:S05]  /*21c0*/  BSYNC B0 ;  /* 0x0000000000007941 */ /* 0x000fea0003800000 */
.L_x_1622:
        /* <DEDUP_REMOVED lines=18> */
.L_x_1625:
[----:B------:R-:W-:Y:S05]  /*22f0*/  BSYNC B0 ;  /* 0x0000000000007941 */ /* 0x000fea0003800000 */
.L_x_1624:
[----:B------:R-:W-:Y:S01]  /*2300*/  SHF.R.S32.HI R18, RZ, 0x1f, R22 ;  /* 0x0000001fff127819 */ /* 0x000fe20000011416 */
[----:B------:R-:W-:Y:S01]  /*2310*/  IMAD.WIDE.U32 R26, R22, c[0x0][0x320], R26 ;  /* 0x0000c800161a7a25 */ /* 0x000fe200078e001a */
[----:B------:R-:W0:Y:S03]  /*2320*/  LDGDEPBAR ;  /* 0x00000000000079af */ /* 0x000e260000000000 */
[----:B------:R-:W-:Y:S01]  /*2330*/  IMAD R23, R18, c[0x0][0x320], RZ ;  /* 0x0000c80012177a24 */ /* 0x000fe200078e02ff */
[----:B------:R-:W-:-:S03]  /*2340*/  LEA R34, P0, R26, c[0x0][0x318], 0x2 ;  /* 0x0000c6001a227a11 */ /* 0x000fc600078010ff */
[----:B------:R-:W-:-:S04]  /*2350*/  IMAD R23, R22, c[0x0][0x324], R23 ;  /* 0x0000c90016177a24 */ /* 0x000fc800078e0217 */
[----:B------:R-:W-:-:S05]  /*2360*/  IMAD.IADD R23, R27, 0x1, R23 ;  /* 0x000000011b177824 */ /* 0x000fca00078e0217 */
[----:B------:R-:W-:-:S05]  /*2370*/  LEA.HI.X R35, R26, c[0x0][0x31c], R23, 0x2, P0 ;  /* 0x0000c7001a237a11 */ /* 0x000fca00000f1417 */
[----:B------:R-:W5:Y:S01]  /*2380*/  LDG.E R25, [R34.64] ;  /* 0x0000000a22197981 */ /* 0x000f62000c1e1900 */
[----:B------:R-:W-:Y:S01]  /*2390*/  LOP3.LUT R23, R10, 0x7fffffe, RZ, 0xc0, !PT ;  /* 0x07fffffe0a177812 */ /* 0x000fe200078ec0ff */
[----:B------:R-:W-:Y:S01]  /*23a0*/  IMAD.SHL.U32 R14, R14, 0x40, RZ ;  /* 0x000000400e0e7824 */ /* 0x000fe200078e00ff */
[----:B------:R-:W-:Y:S01]  /*23b0*/  SHF.R.S32.HI R27, RZ, 0x1f, R12 ;  /* 0x0000001fff1b7819 */ /* 0x000fe2000001140c */
[----:B------:R-:W-:-:S04]  /*23c0*/  DEPBAR.LE SB0, 0x0 ;  /* 0x000080000000791a */ /* 0x000fc80000000000 */
[----:B------:R-:W-:Y:S01]  /*23d0*/  IMAD.IADD R23, R12, 0x1, -R23 ;  /* 0x000000010c177824 */ /* 0x000fe200078e0a17 */
[----:B------:R-:W-:Y:S01]  /*23e0*/  LEA.HI R12, R27, R12, RZ, 0x3 ;  /* 0x0000000c1b0c7211 */ /* 0x000fe200078f18ff */
[----:B------:R-:W-:Y:S01]  /*23f0*/  IMAD.SHL.U32 R16, R16, 0x8, RZ ;  /* 0x0000000810107824 */ /* 0x000fe200078e00ff */
[----:B------:R-:W-:Y:S01]  /*2400*/  LOP3.LUT R27, R0, 0xfffffff8, RZ, 0xc0, !PT ;  /* 0xfffffff8001b7812 */ /* 0x000fe200078ec0ff */
[----:B------:R-:W-:Y:S01]  /*2410*/  IMAD R22, R31, 0x10, R33 ;  /* 0x000000101f167824 */ /* 0x000fe200078e0221 */
[----:B------:R-:W-:Y:S01]  /*2420*/  SHF.R.S32.HI R10, RZ, 0x1f, R21 ;  /* 0x0000001fff0a7819 */ /* 0x000fe20000011415 */
[----:B------:R-:W-:Y:S01]  /*2430*/  IMAD.SHL.U32 R12, R12, 0x20, RZ ;  /* 0x000000200c0c7824 */ /* 0x000fe200078e00ff */
[----:B----4-:R-:W-:Y:S01]  /*2440*/  SHF.R.S32.HI R29, RZ, 0x4, R20 ;  /* 0x00000004ff1d7819 */ /* 0x010fe20000011414 */
[----:B------:R-:W-:Y:S01]  /*2450*/  IMAD.IADD R27, R192, 0x1, -R27 ;  /* 0x00000001c01b7824 */ /* 0x000fe200078e0a1b */
[----:B------:R-:W-:Y:S01]  /*2460*/  LEA.HI R21, R10, R21, RZ, 0x2 ;  /* 0x000000150a157211 */ /* 0x000fe200078f10ff */
[----:B------:R-:W5:Y:S01]  /*2470*/  MUFU.RCP R0, c[0x0][0x238] ;  /* 0x00008e0000007b08 */ /* 0x000f620000001000 */
[----:B------:R-:W-:Y:S01]  /*2480*/  LEA.HI R20, R20, R29, RZ, 0x1 ;  /* 0x0000001d14147211 */ /* 0x000fe200078f08ff */
[----:B------:R-:W-:Y:S01]  /*2490*/  IMAD.SHL.U32 R192, R192, 0x2, RZ ;  /* 0x00000002c0c07824 */ /* 0x000fe200078e00ff */
[----:B------:R-:W-:Y:S01]  /*24a0*/  LEA.HI R10, R27, R27, RZ, 0x1 ;  /* 0x0000001b1b0a7211 */ /* 0x000fe200078f08ff */
[----:B------:R-:W-:Y:S01]  /*24b0*/  BSSY B0, `(.L_x_1626) ;  /* 0x0000034000007945 */ /* 0x000fe20003800000 */
[----:B------:R-:W-:-:S02]  /*24c0*/  LOP3.LUT R12, R12, 0xffffff00, RZ, 0xc0, !PT ;  /* 0xffffff000c0c7812 */ /* 0x000fc400078ec0ff */
[----:B------:R-:W-:Y:S02]  /*24d0*/  LOP3.LUT R18, R10, 0x7fffffe, RZ, 0xc0, !PT ;  /* 0x07fffffe0a127812 */ /* 0x000fe400078ec0ff */
[----:B------:R-:W-:Y:S01]  /*24e0*/  ISETP.GE.AND P2, PT, R24, R4, PT ;  /* 0x000000041800720c */ /* 0x000fe20003f46270 */
[----:B------:R-:W-:Y:S01]  /*24f0*/  BAR.SYNC.DEFER_BLOCKING 0x0 ;  /* 0x0000000000007b1d */ /* 0x000fe20000010000 */
[----:B------:R-:W-:Y:S01]  /*2500*/  LOP3.LUT R20, R20, 0xfffffffe, RZ, 0xc0, !PT ;  /* 0xfffffffe14147812 */ /* 0x000fe200078ec0ff */
[----:B------:R-:W-:Y:S01]  /*2510*/  IMAD.IADD R27, R27, 0x1, -R18 ;  /* 0x000000011b1b7824 */ /* 0x000fe200078e0a12 */
[----:B------:R-:W-:Y:S01]  /*2520*/  SHF.R.S32.HI R10, RZ, 0x1, R10 ;  /* 0x00000001ff0a7819 */ /* 0x000fe2000001140a */
[----:B------:R-:W-:Y:S01]  /*2530*/  IMAD R18, R31, 0x200, R12 ;  /* 0x000002001f127824 */ /* 0x000fe200078e020c */
[----:B------:R-:W-:Y:S01]  /*2540*/  SHF.R.S32.HI R21, RZ, 0x2, R21 ;  /* 0x00000002ff157819 */ /* 0x000fe20000011415 */
[----:B------:R-:W-:Y:S01]  /*2550*/  IMAD.IADD R20, R29, 0x1, -R20 ;  /* 0x000000011d147824 */ /* 0x000fe200078e0a14 */
[----:B------:R-:W-:Y:S01]  /*2560*/  LOP3.LUT P3, RZ, R10, 0x2, RZ, 0xc0, !PT ;  /* 0x000000020aff7812 */ /* 0x000fe2000786c0ff */
[C---:B------:R-:W-:Y:S01]  /*2570*/  IMAD R155, R23.reuse, 0x20, R12 ;  /* 0x00000020179b7824 */ /* 0x040fe200078e020c */
[----:B------:R-:W-:Y:S01]  /*2580*/  IADD3 R21, R22, 0x1, R21 ;  /* 0x0000000116157810 */ /* 0x000fe20007ffe015 */
[----:B------:R-:W-:Y:S01]  /*2590*/  IMAD R18, R23, 0x20, R18 ;  /* 0x0000002017127824 */ /* 0x000fe200078e0212 */
[----:B------:R-:W-:Y:S01]  /*25a0*/  LOP3.LUT R23, R14, 0xc0, RZ, 0xc0, !PT ;  /* 0x000000c00e177812 */ /* 0x000fe200078ec0ff */
[----:B------:R-:W-:Y:S01]  /*25b0*/  IMAD.SHL.U32 R14, R20, 0x8, RZ ;  /* 0x00000008140e7824 */ /* 0x000fe200078e00ff */
[----:B------:R-:W-:Y:S01]  /*25c0*/  LEA R224, P0, R6, c[0x0][0x170], 0x1 ;  /* 0x00005c0006e07a11 */ /* 0x000fe200078008ff */
[----:B------:R-:W-:Y:S01]  /*25d0*/  IMAD.SHL.U32 R12, R10, 0x40, RZ ;  /* 0x000000400a0c7824 */ /* 0x000fe200078e00ff */
[----:B------:R-:W-:Y:S01]  /*25e0*/  IADD3 R21, R152, R21, -R198 ;  /* 0x0000001598157210 */ /* 0x000fe20007ffe8c6 */
[----:B------:R-:W-:Y:S01]  /*25f0*/  IMAD R27, R20, 0x8, R27 ;  /* 0x00000008141b7824 */ /* 0x000fe200078e021b */
[----:B------:R-:W-:-:S02]  /*2600*/  LOP3.LUT R14, R23, 0x8, R14, 0xf8, !PT ;  /* 0x00000008170e7812 */ /* 0x000fc400078ef80e */
[----:B------:R-:W-:Y:S02]  /*2610*/  SHF.R.U32.HI R23, RZ, 0x3, R23 ;  /* 0x00000003ff177819 */ /* 0x000fe40000011617 */
[----:B------:R-:W-:Y:S02]  /*2620*/  LOP3.LUT R192, R192, 0x6, RZ, 0xc0, !PT ;  /* 0x00000006c0c07812 */ /* 0x000fe400078ec0ff */
[----:B------:R-:W-:Y:S01]  /*2630*/  LOP3.LUT R14, R14, R23, RZ, 0x3c, !PT ;  /* 0x000000170e0e7212 */ /* 0x000fe200078e3cff */
[----:B------:R4:W-:Y:S01]  /*2640*/  @P2 STS [R196+0x5000], RZ ;  /* 0x005000ffc4002388 */ /* 0x0009e20000000800 */
[----:B------:R-:W-:Y:S02]  /*2650*/  LEA.HI.X R225, R6, c[0x0][0x174], R153, 0x1, P0 ;  /* 0x00005d0006e17a11 */ /* 0x000fe400000f0c99 */
[----:B------:R-:W-:Y:S01]  /*2660*/  IADD3 R167, R21, c[0x0][0x2e8], RZ ;  /* 0x0000ba0015a77a10 */ /* 0x000fe20007ffe0ff */
[----:B------:R4:W-:Y:S01]  /*2670*/  @P2 STS [R196+0x5004], RZ ;  /* 0x005004ffc4002388 */ /* 0x0009e20000000800 */
[----:B------:R-:W-:-:S02]  /*2680*/  IMAD.IADD R190, R14, 0x1, R18 ;  /* 0x000000010ebe7824 */ /* 0x000fc400078e0212 */
[----:B------:R-:W-:Y:S01]  /*2690*/  IMAD.IADD R155, R14, 0x1, R155 ;  /* 0x000000010e9b7824 */ /* 0x000fe200078e029b */
[----:B------:R4:W-:Y:S01]  /*26a0*/  @P2 STS.64 [R196+0x5008], RZ ;  /* 0x005008ffc4002388 */ /* 0x0009e20000000a00 */
[----:B------:R-:W-:-:S04]  /*26b0*/  IMAD.SHL.U32 R190, R190, 0x2, RZ ;  /* 0x00000002bebe7824 */ /* 0x000fc800078e00ff */
[----:B------:R-:W-:Y:S02]  /*26c0*/  IMAD R189, R5, 0x2, R190 ;  /* 0x0000000205bd7824 */ /* 0x000fe400078e02be */
[----:B-----5:R-:W-:Y:S01]  /*26d0*/  FMUL.FTZ R0, R25, R0 ;  /* 0x0000000019007220 */ /* 0x020fe20000410000 */
[----:B------:R-:W-:-:S03]  /*26e0*/  LOP3.LUT R25, R12, 0xc0, RZ, 0xc0, !PT ;  /* 0x000000c00c197812 */ /* 0x000fc600078ec0ff */
[----:B------:R5:W1:Y:S01]  /*26f0*/  R2UR UR4, R0 ;  /* 0x00000000000473c2 */ /* 0x000a6200000e0000 */
[----:B------:R-:W-:Y:S02]  /*2700*/  LOP3.LUT R16, R25, 0x8, R16, 0xf8, !PT ;  /* 0x0000000819107812 */ /* 0x000fe400078ef810 */
[----:B------:R-:W-:-:S04]  /*2710*/  SHF.R.U32.HI R25, RZ, 0x3, R25 ;  /* 0x00000003ff197819 */ /* 0x000fc80000011619 */
[----:B------:R-:W-:-:S05]  /*2720*/  LOP3.LUT R16, R16, R25, RZ, 0x3c, !PT ;  /* 0x0000001910107212 */ /* 0x000fca00078e3cff */
[----:B------:R-:W-:Y:S01]  /*2730*/  IMAD.U32 R188, R27, 0x20, R16 ;  /* 0x000000201bbc7824 */ /* 0x000fe200078e0010 */
[----:B-----5:R-:W-:Y:S01]  /*2740*/  SEL R0, R8, 0xfffffff0, !P3 ;  /* 0xfffffff008007807 */ /* 0x020fe20005800000 */
[----:B------:R-:W-:Y:S05]  /*2750*/  @P2 BRA `(.L_x_1627) ;  /* 0x0000009000002947 */ /* 0x000fea0003800000 */
[----:B-1--4-:R-:W-:-:S13]  /*2760*/  ISETP.GE.AND P0, PT, R216, c[0x0][0x220], PT ;  /* 0x00008800d8007a0c */ /* 0x012fda0003f06270 */
        /* <DEDUP_REMOVED lines=8> */
.L_x_1627:
[----:B-1--4-:R-:W-:Y:S05]  /*27f0*/  BSYNC B0 ;  /* 0x0000000000007941 */ /* 0x012fea0003800000 */
.L_x_1626:
[----:B------:R-:W-:Y:S01]  /*2800*/  ISETP.GE.AND P0, PT, R3, R4, PT ;  /* 0x000000040300720c */ /* 0x000fe20003f06270 */
[----:B------:R-:W-:Y:S01]  /*2810*/  ULDC.64 UR6, c[0x0][0x1a0] ;  /* 0x0000680000067ab9 */ /* 0x000fe20000000a00 */
[----:B------:R-:W-:Y:S01]  /*2820*/  BSSY B0, `(.L_x_1628) ;  /* 0x0000011000007945 */ /* 0x000fe20003800000 */
[----:B------:R-:W-:-:S02]  /*2830*/  USHF.L.U64.HI UR7, UR6, UR5, UR7 ;  /* 0x0000000506077299 */ /* 0x000fc40008010207 */
[----:B------:R-:W-:-:S08]  /*2840*/  USHF.L.U32 UR5, UR6, 0x5, URZ ;  /* 0x0000000506057899 */ /* 0x000fd0000800063f */
[----:B------:R1:W-:Y:S01]  /*2850*/  @P0 STS.128 [R196+0x5800], RZ ;  /* 0x005800ffc4000388 */ /* 0x0003e20000000c00 */
[----:B------:R-:W-:Y:S05]  /*2860*/  @P0 BRA `(.L_x_1629) ;  /* 0x000000c000000947 */ /* 0x000fea0003800000 */
[----:B------:R-:W-:-:S13]  /*2870*/  ISETP.GE.AND P0, PT, R216, c[0x0][0x220], PT ;  /* 0x00008800d8007a0c */ /* 0x000fda0003f06270 */
[----:B------:R4:W-:Y:S01]  /*2880*/  @P0 STS.128 [R196+0x5800], RZ ;  /* 0x005800ffc4000388 */ /* 0x0009e20000000c00 */
[----:B------:R-:W-:Y:S05]  /*2890*/  @P0 BRA `(.L_x_1629) ;  /* 0x0000009000000947 */ /* 0x000fea0003800000 */
[----:B------:R-:W-:Y:S01]  /*28a0*/  IMAD.U32 R21, RZ, RZ, UR5 ;  /* 0x00000005ff157e24 */ /* 0x000fe2000f8e00ff */
        /* <DEDUP_REMOVED lines=8> */
.L_x_1629:
[----:B------:R-:W-:Y:S05]  /*2930*/  BSYNC B0 ;  /* 0x0000000000007941 */ /* 0x000fea0003800000 */
.L_x_1628:
        /* <DEDUP_REMOVED lines=15> */
.L_x_1631:
[----:B------:R-:W-:Y:S05]  /*2a30*/  BSYNC B0 ;  /* 0x0000000000007941 */ /* 0x000fea0003800000 */
.L_x_1630:
        /* <DEDUP_REMOVED lines=16> */
.L_x_1633:
[----:B------:R-:W-:Y:S05]  /*2b40*/  BSYNC B0 ;  /* 0x0000000000007941 */ /* 0x000fea0003800000 */
.L_x_1632:
        /* <DEDUP_REMOVED lines=15> */
.L_x_1635:
[----:B------:R-:W-:Y:S05]  /*2c40*/  BSYNC B0 ;  /* 0x0000000000007941 */ /* 0x000fea0003800000 */
.L_x_1634:
        /* <DEDUP_REMOVED lines=16> */
.L_x_1637:
[----:B------:R-:W-:Y:S05]  /*2d50*/  BSYNC B0 ;  /* 0x0000000000007941 */ /* 0x000fea0003800000 */
.L_x_1636:
        /* <DEDUP_REMOVED lines=16> */
.L_x_1639:
[----:B------:R-:W-:Y:S05]  /*2e60*/  BSYNC B0 ;  /* 0x0000000000007941 */ /* 0x000fea0003800000 */
.L_x_1638:
        /* <DEDUP_REMOVED lines=16> */
.L_x_1641:
[----:B------:R-:W-:Y:S05]  /*2f70*/  BSYNC B0 ;  /* 0x0000000000007941 */ /* 0x000fea0003800000 */
.L_x_1640:
[----:B------:R-:W-:Y:S01]  /*2f80*/  IMAD.SHL.U32 R188, R188, 0x2, RZ ;  /* 0x00000002bcbc7824 */ /* 0x000fe200078e00ff */
[----:B-1----:R-:W-:Y:S01]  /*2f90*/  LDSM.16.M88.4 R16, [R190] ;  /* 0x00000000be10783b */ /* 0x002fe20000000200 */
[----:B------:R-:W-:Y:S01]  /*2fa0*/  IMAD.IADD R159, R157, 0x1, R192 ;  /* 0x000000019d9f7824 */ /* 0x000fe200078e02c0 */
[----:B------:R-:W-:Y:S01]  /*2fb0*/  ULDC.64 UR10, c[0x0][0x118] ;  /* 0x00004600000a7ab9 */ /* 0x000fe20000000a00 */
[----:B------:R-:W-:Y:S01]  /*2fc0*/  IMAD R161, R0, 0x2, R188 ;  /* 0x0000000200a17824 */ /* 0x000fe200078e02bc */
[----:B------:R-:W1:Y:S01]  /*2fd0*/  LDSM.16.M88.4 R8, [R188+0x1000] ;  /* 0x00100000bc08783b */ /* 0x000e620000000200 */
[----:B------:R-:W-:Y:S01]  /*2fe0*/  I2F R215, R159 ;  /* 0x0000009f00d77306 */ /* 0x000fe20000201400 */
[C---:B------:R-:W-:Y:S02]  /*2ff0*/  IADD3 R223, R159.reuse, 0x1, RZ ;  /* 0x000000019fdf7810 */ /* 0x040fe40007ffe0ff */
[----:B------:R-:W5:Y:S01]  /*3000*/  LDSM.16.M88.4 R128, [R188+0x1400] ;  /* 0x00140000bc80783b */ /* 0x000f620000000200 */
[----:B------:R-:W-:-:S02]  /*3010*/  IADD3 R206, R159, 0x8, RZ ;  /* 0x000000089fce7810 */ /* 0x000fc40007ffe0ff */
[C---:B------:R-:W-:Y:S01]  /*3020*/  IADD3 R221, R159.reuse, 0x9, RZ ;  /* 0x000000099fdd7810 */ /* 0x040fe20007ffe0ff */
[----:B------:R-:W2:Y:S01]  /*3030*/  LDSM.16.M88.4 R120, [R188+0x1800] ;  /* 0x00180000bc78783b */ /* 0x000ea20000000200 */
[----:B------:R-:W3:Y:S01]  /*3040*/  I2F R220, R223 ;  /* 0x000000df00dc7306 */ /* 0x000ee20000201400 */
[C---:B------:R-:W-:Y:S02]  /*3050*/  IADD3 R160, R159.reuse, 0x10, RZ ;  /* 0x000000109fa07810 */ /* 0x040fe40007ffe0ff */
[----:B------:R-:W4:Y:S01]  /*3060*/  LDSM.16.M88.4 R112, [R188+0x1c00] ;  /* 0x001c0000bc70783b */ /* 0x000f220000000200 */
[C---:B------:R-:W-:Y:S02]  /*3070*/  IADD3 R214, R159.reuse, 0x11, RZ ;  /* 0x000000119fd67810 */ /* 0x040fe40007ffe0ff */
[C---:B------:R-:W-:Y:S01]  /*3080*/  IADD3 R202, R159.reuse, 0x18, RZ ;  /* 0x000000189fca7810 */ /* 0x040fe20007ffe0ff */
[----:B------:R-:W2:Y:S01]  /*3090*/  LDSM.16.M88.4 R104, [R188+0x2000] ;  /* 0x00200000bc68783b */ /* 0x000ea20000000200 */
[----:B------:R-:W1:Y:S01]  /*30a0*/  I2F R222, R223 ;  /* 0x000000df00de7306 */ /* 0x000e620000201400 */
[----:B------:R-:W-:-:S02]  /*30b0*/  IADD3 R204, R159, 0x20, RZ ;  /* 0x000000209fcc7810 */ /* 0x000fc40007ffe0ff */
[----:B------:R-:W2:Y:S01]  /*30c0*/  LDSM.16.M88.4 R96, [R188+0x2400] ;  /* 0x00240000bc60783b */ /* 0x000ea20000000200 */
[C---:B------:R-:W-:Y:S02]  /*30d0*/  IADD3 R210, R159.reuse, 0x21, RZ ;  /* 0x000000219fd27810 */ /* 0x040fe40007ffe0ff */
[C---:B------:R-:W-:Y:S01]  /*30e0*/  IADD3 R212, R159.reuse, 0x19, RZ ;  /* 0x000000199fd47810 */ /* 0x040fe20007ffe0ff */
[----:B------:R-:W2:Y:S01]  /*30f0*/  LDSM.16.M88.4 R88, [R188+0x2800] ;  /* 0x00280000bc58783b */ /* 0x000ea20000000200 */
[----:B------:R-:W1:Y:S01]  /*3100*/  I2F R209, R206 ;  /* 0x000000ce00d17306 */ /* 0x000e620000201400 */
[C---:B------:R-:W-:Y:S02]  /*3110*/  IADD3 R203, R159.reuse, 0x28, RZ ;  /* 0x000000289fcb7810 */ /* 0x040fe40007ffe0ff */
[----:B------:R-:W3:Y:S01]  /*3120*/  LDSM.16.M88.4 R80, [R188+0x2c00] ;  /* 0x002c0000bc50783b */ /* 0x000ee20000000200 */
[C---:B------:R-:W-:Y:S02]  /*3130*/  IADD3 R208, R159.reuse, 0x50, RZ ;  /* 0x000000509fd07810 */ /* 0x040fe40007ffe0ff */
[C---:B------:R-:W-:Y:S01]  /*3140*/  IADD3 R201, R159.reuse, 0x58, RZ ;  /* 0x000000589fc97810 */ /* 0x040fe20007ffe0ff */
[----:B------:R-:W3:Y:S01]  /*3150*/  LDSM.16.M88.4 R72, [R188+0x3000] ;  /* 0x00300000bc48783b */ /* 0x000ee20000000200 */
[----:B------:R-:W2:Y:S01]  /*3160*/  I2F R207, R206 ;  /* 0x000000ce00cf7306 */ /* 0x000ea20000201400 */
[----:B------:R-:W-:-:S02]  /*3170*/  IADD3 R184, R159, 0x59, RZ ;  /* 0x000000599fb87810 */ /* 0x000fc40007ffe0ff */
[----:B------:R-:W3:Y:S01]  /*3180*/  LDSM.16.M88.4 R64, [R188+0x3400] ;  /* 0x00340000bc40783b */ /* 0x000ee20000000200 */
[C---:B------:R-:W-:Y:S02]  /*3190*/  IADD3 R197, R159.reuse, 0x68, RZ ;  /* 0x000000689fc57810 */ /* 0x040fe40007ffe0ff */
[----:B------:R-:W-:Y:S01]  /*31a0*/  IADD3 R3, R188, 0x1000, RZ ;  /* 0x00001000bc037810 */ /* 0x000fe20007ffe0ff */
[----:B------:R-:W3:Y:S01]  /*31b0*/  LDSM.16.M88.4 R56, [R188+0x3800] ;  /* 0x00380000bc38783b */ /* 0x000ee20000000200 */
[----:B-1----:R-:W-:Y:S01]  /*31c0*/  HMMA.16816.F32 R12, R16, R8, RZ ;  /* 0x00000008100c723c */ /* 0x002fe200000018ff */
[----:B------:R-:W1:Y:S01]  /*31d0*/  I2F R170, R221 ;  /* 0x000000dd00aa7306 */ /* 0x000e620000201400 */
[C---:B------:R-:W-:Y:S01]  /*31e0*/  IADD3 R195, R159.reuse, 0x69, RZ ;  /* 0x000000699fc37810 */ /* 0x040fe20007ffe0ff */
[----:B------:R-:W1:Y:S01]  /*31f0*/  LDSM.16.M88.4 R48, [R188+0x3c00] ;  /* 0x003c0000bc30783b */ /* 0x000e620000000200 */
[----:B------:R-:W-:Y:S01]  /*3200*/  IMAD R3, R0, 0x2, R3 ;  /* 0x0000000200037824 */ /* 0x000fe200078e0203 */
[----:B------:R-:W-:-:S02]  /*3210*/  IADD3 R186, R159, 0x51, RZ ;  /* 0x000000519fba7810 */ /* 0x000fc40007ffe0ff */
[----:B------:R-:W1:Y:S01]  /*3220*/  LDSM.16.M88.4 R40, [R188+0x4000] ;  /* 0x00400000bc28783b */ /* 0x000e620000000200 */
[----:B------:R-:W-:Y:S01]  /*3230*/  HMMA.16816.F32 R8, R16, R10, RZ ;  /* 0x0000000a1008723c */ /* 0x000fe200000018ff */
[----:B------:R-:W-:Y:S01]  /*3240*/  I2F R163, R160 ;  /* 0x000000a000a37306 */ /* 0x000fe20000201400 */
[C---:B------:R-:W-:Y:S01]  /*3250*/  IADD3 R200, R159.reuse, 0x60, RZ ;  /* 0x000000609fc87810 */ /* 0x040fe20007ffe0ff */
[----:B------:R-:W1:Y:S01]  /*3260*/  LDSM.16.M88.4 R32, [R188+0x4400] ;  /* 0x00440000bc20783b */ /* 0x000e620000000200 */
[----:B------:R-:W-:-:S03]  /*3270*/  IADD3 R183, R159, 0x61, RZ ;  /* 0x000000619fb77810 */ /* 0x000fc60007ffe0ff */
[----:B------:R-:W1:Y:S01]  /*3280*/  LDSM.16.M88.4 R24, [R188+0x4800] ;  /* 0x00480000bc18783b */ /* 0x000e620000000200 */
[C---:B-----5:R-:W-:Y:S01]  /*3290*/  HMMA.16816.F32 R132, R16.reuse, R128, RZ ;  /* 0x000000801084723c */ /* 0x060fe200000018ff */
[----:B------:R-:W5:Y:S02]  /*32a0*/  I2F R180, R221 ;  /* 0x000000dd00b47306 */ /* 0x000f640000201400 */
[----:B------:R-:W1:Y:S04]  /*32b0*/  LDSM.16.M88.4 R136, [R188+0x4c00] ;  /* 0x004c0000bc88783b */ /* 0x000e680000000200 */
[----:B------:R-:W-:Y:S01]  /*32c0*/  LDSM.16.M88.4 R144, [R189] ;  /* 0x00000000bd90783b */ /* 0x000fe20000000200 */
[C---:B--2---:R-:W-:Y:S01]  /*32d0*/  HMMA.16816.F32 R124, R16.reuse, R120, RZ ;  /* 0x00000078107c723c */ /* 0x044fe200000018ff */
[----:B------:R-:W-:Y:S02]  /*32e0*/  I2F R213, R160 ;  /* 0x000000a000d57306 */ /* 0x000fe40000201400 */
[----:B------:R-:W2:Y:S04]  /*32f0*/  LDSM.16.M88.4 R148, [R161+0x1000] ;  /* 0x00100000a194783b */ /* 0x000ea80000000200 */
[----:B------:R-:W1:Y:S01]  /*3300*/  LDSM.16.M88.4 R140, [R161+0x1400] ;  /* 0x00140000a18c783b */ /* 0x000e620000000200 */
[C---:B----4-:R-:W-:Y:S01]  /*3310*/  HMMA.16816.F32 R116, R16.reuse, R112, RZ ;  /* 0x000000701074723c */ /* 0x050fe200000018ff */
[----:B------:R-:W4:Y:S02]  /*3320*/  I2F R178, R214 ;  /* 0x000000d600b27306 */ /* 0x000f240000201400 */
[----:B------:R-:W0:Y:S05]  /*3330*/  LDGDEPBAR ;  /* 0x00000000000079af */ /* 0x000e2a0000000000 */
[C---:B------:R-:W-:Y:S01]  /*3340*/  HMMA.16816.F32 R108, R16.reuse, R104, RZ ;  /* 0x00000068106c723c */ /* 0x040fe200000018ff */
[----:B------:R-:W1:Y:S07]  /*3350*/  I2F R182, R214 ;  /* 0x000000d600b67306 */ /* 0x000e6e0000201400 */
[C---:B------:R-:W-:Y:S01]  /*3360*/  HMMA.16816.F32 R100, R16.reuse, R96, RZ ;  /* 0x000000601064723c */ /* 0x040fe200000018ff */
[----:B------:R-:W1:Y:S07]  /*3370*/  I2F R205, R202 ;  /* 0x000000ca00cd7306 */ /* 0x000e6e0000201400 */
[C---:B------:R-:W-:Y:S01]  /*3380*/  HMMA.16816.F32 R92, R16.reuse, R88, RZ ;  /* 0x00000058105c723c */ /* 0x040fe200000018ff */
[----:B------:R-:W-:Y:S07]  /*3390*/  I2F R177, R204 ;  /* 0x000000cc00b17306 */ /* 0x000fee0000201400 */
[C---:B---3--:R-:W-:Y:S01]  /*33a0*/  HMMA.16816.F32 R84, R16.reuse, R80, RZ ;  /* 0x000000501054723c */ /* 0x048fe200000018ff */
[----:B------:R-:W-:Y:S07]  /*33b0*/  I2F R193, R204 ;  /* 0x000000cc00c17306 */ /* 0x000fee0000201400 */
[C---:B------:R-:W-:Y:S01]  /*33c0*/  HMMA.16816.F32 R76, R16.reuse, R72, RZ ;  /* 0x00000048104c723c */ /* 0x040fe200000018ff */
[----:B------:R-:W-:Y:S07]  /*33d0*/  I2F R158, R210 ;  /* 0x000000d2009e7306 */ /* 0x000fee0000201400 */
[C---:B------:R-:W-:Y:S01]  /*33e0*/  HMMA.16816.F32 R68, R16.reuse, R64, RZ ;  /* 0x000000401044723c */ /* 0x040fe200000018ff */
[----:B------:R-:W3:Y:S07]  /*33f0*/  I2F R162, R212 ;  /* 0x000000d400a27306 */ /* 0x000eee0000201400 */
[C---:B------:R-:W-:Y:S01]  /*3400*/  HMMA.16816.F32 R60, R16.reuse, R56, RZ ;  /* 0x00000038103c723c */ /* 0x040fe200000018ff */
[----:B------:R-:W-:Y:S07]  /*3410*/  I2F R176, R210 ;  /* 0x000000d200b07306 */ /* 0x000fee0000201400 */
[C---:B-1----:R-:W-:Y:S01]  /*3420*/  HMMA.16816.F32 R52, R16.reuse, R48, RZ ;  /* 0x000000301034723c */ /* 0x042fe200000018ff */
[----:B------:R-:W-:Y:S07]  /*3430*/  I2F R175, R203 ;  /* 0x000000cb00af7306 */ /* 0x000fee0000201400 */
[C---:B------:R-:W-:Y:S01]  /*3440*/  HMMA.16816.F32 R44, R16.reuse, R40, RZ ;  /* 0x00000028102c723c */ /* 0x040fe200000018ff */
[----:B------:R-:W1:Y:S07]  /*3450*/  I2F R211, R202 ;  /* 0x000000ca00d37306 */ /* 0x000e6e0000201400 */
[C---:B------:R-:W-:Y:S01]  /*3460*/  HMMA.16816.F32 R36, R16.reuse, R32, RZ ;  /* 0x000000201024723c */ /* 0x040fe200000018ff */
[----:B------:R-:W-:Y:S07]  /*3470*/  I2F R171, R208 ;  /* 0x000000d000ab7306 */ /* 0x000fee0000201400 */
        /* <DEDUP_REMOVED lines=28> */
[C---:B------:R-:W-:Y:S08]  /*3640*/  HMMA.16816.F32 R24, R16.reuse, R26, RZ ;  /* 0x0000001a1018723c */ /* 0x040ff000000018ff */
[C---:B------:R-:W-:Y:S08]  /*3650*/  HMMA.16816.F32 R20, R16.reuse, R136, RZ ;  /* 0x000000881014723c */ /* 0x040ff000000018ff */
[----:B------:R-:W-:Y:S01]  /*3660*/  HMMA.16816.F32 R16, R16, R138, RZ ;  /* 0x0000008a1010723c */ /* 0x000fe200000018ff */
[----:B------:R-:W1:Y:S07]  /*3670*/  LDSM.16.M88.4 R136, [R161+0x1800] ;  /* 0x00180000a188783b */ /* 0x000e6e0000000200 */
[C---:B--2---:R-:W-:Y:S01]  /*3680*/  HMMA.16816.F32 R12, R144.reuse, R148, R12 ;  /* 0x00000094900c723c */ /* 0x044fe2000000180c */
[----:B------:R-:W2:Y:S07]  /*3690*/  I2F R148, R186 ;  /* 0x000000ba00947306 */ /* 0x000eae0000201400 */
[C---:B------:R-:W-:Y:S01]  /*36a0*/  HMMA.16816.F32 R8, R144.reuse, R150, R8 ;  /* 0x000000969008723c */ /* 0x040fe20000001808 */
[----:B------:R-:W1:Y:S06]  /*36b0*/  I2F R149, R200 ;  /* 0x000000c800957306 */ /* 0x000e6c0000201400 */
[C---:B------:R-:W-:Y:S01]  /*36c0*/  IADD3 R151, R167.reuse, 0x8, RZ ;  /* 0x00000008a7977810 */ /* 0x040fe20007ffe0ff */
[----:B------:R-:W-:Y:S01]  /*36d0*/  HMMA.16816.F32 R132, R144, R140, R132 ;  /* 0x0000008c9084723c */ /* 0x000fe20000001884 */
[----:B------:R-:W-:-:S02]  /*36e0*/  IMNMX R167, R167, R152, PT ;  /* 0x00000098a7a77217 */ /* 0x000fc40003800200 */
[----:B------:R-:W-:Y:S02]  /*36f0*/  IMNMX R166, R151, R152, PT ;  /* 0x0000009897a67217 */ /* 0x000fe40003800200 */
[CC--:B------:R-:W-:Y:S02]  /*3700*/  ISETP.GE.AND P0, PT, R223.reuse, R167.reuse, PT ;  /* 0x000000a7df00720c */ /* 0x0c0fe40003f06270 */
[-C--:B------:R-:W-:Y:S01]  /*3710*/  ISETP.GE.AND P2, PT, R223, R166.reuse, PT ;  /* 0x000000a6df00720c */ /* 0x080fe20003f46270 */
[C---:B------:R-:W-:Y:S01]  /*3720*/  HMMA.16816.F32 R128, R144.reuse, R142, R128 ;  /* 0x0000008e9080723c */ /* 0x040fe20000001880 */
[----:B------:R-:W2:Y:S01]  /*3730*/  LDSM.16.M88.4 R140, [R161+0x2400] ;  /* 0x00240000a18c783b */ /* 0x000ea20000000200 */
[----:B------:R-:W-:Y:S01]  /*3740*/  FFMA.FTZ R151, R220, UR4, R13 ;  /* 0x00000004dc977c23 */ /* 0x000fe2000801000d */
[-C--:B------:R-:W-:Y:S01]  /*3750*/  ISETP.GE.AND P5, PT, R206, R167.reuse, PT ;  /* 0x000000a7ce00720c */ /* 0x080fe20003fa6270 */
[----:B------:R-:W-:Y:S01]  /*3760*/  FFMA.FTZ R13, R222, UR4, R15 ;  /* 0x00000004de0d7c23 */ /* 0x000fe2000801000f */
[-C--:B------:R-:W-:Y:S01]  /*3770*/  ISETP.GE.AND P3, PT, R206, R166.reuse, PT ;  /* 0x000000a6ce00720c */ /* 0x080fe20003f66270 */
[----:B------:R-:W-:Y:S01]  /*3780*/  FFMA.FTZ R14, R215, UR4, R14 ;  /* 0x00000004d70e7c23 */ /* 0x000fe2000801000e */
[-C--:B------:R-:W-:Y:S01]  /*3790*/  ISETP.GE.AND P6, PT, R221, R167.reuse, PT ;  /* 0x000000a7dd00720c */ /* 0x080fe20003fc6270 */
[----:B------:R-:W-:Y:S01]  /*37a0*/  FFMA.FTZ R8, R209, UR4, R8 ;  /* 0x00000004d1087c23 */ /* 0x000fe20008010008 */
[----:B------:R-:W-:Y:S01]  /*37b0*/  FSEL R151, R151, -INF , !P0 ;  /* 0xff80000097977808 */ /* 0x000fe20004000000 */
[----:B------:R-:W-:Y:S01]  /*37c0*/  FFMA.FTZ R10, R207, UR4, R10 ;  /* 0x00000004cf0a7c23 */ /* 0x000fe2000801000a */
[----:B------:R-:W-:Y:S01]  /*37d0*/  FSEL R13, R13, -INF , !P2 ;  /* 0xff8000000d0d7808 */ /* 0x000fe20005000000 */
[----:B------:R-:W-:Y:S01]  /*37e0*/  FFMA.FTZ R9, R170, UR4, R9 ;  /* 0x00000004aa097c23 */ /* 0x000fe20008010009 */
[C---:B-1----:R-:W-:Y:S01]  /*37f0*/  HMMA.16816.F32 R124, R144.reuse, R136, R124 ;  /* 0x00000088907c723c */ /* 0x042fe2000000187c */
[-C--:B------:R-:W-:Y:S01]  /*3800*/  ISETP.GE.AND P0, PT, R160, R167.reuse, PT ;  /* 0x000000a7a000720c */ /* 0x080fe20003f06270 */
[----:B-----5:R-:W-:Y:S01]  /*3810*/  FFMA.FTZ R180, R180, UR4, R11 ;  /* 0x00000004b4b47c23 */ /* 0x020fe2000801000b */
[-C--:B------:R-:W-:Y:S01]  /*3820*/  ISETP.GE.AND P2, PT, R160, R166.reuse, PT ;  /* 0x000000a6a000720c */ /* 0x080fe20003f46270 */
[----:B----4-:R-:W-:Y:S01]  /*3830*/  FFMA.FTZ R133, R178, UR4, R133 ;  /* 0x00000004b2857c23 */ /* 0x010fe20008010085 */
[----:B------:R-:W-:Y:S01]  /*3840*/  FSEL R15, R8, -INF , !P5 ;  /* 0xff800000080f7808 */ /* 0x000fe20006800000 */
[----:B------:R-:W-:Y:S01]  /*3850*/  FFMA.FTZ R182, R182, UR4, R135 ;  /* 0x00000004b6b67c23 */ /* 0x000fe20008010087 */
[----:B------:R-:W-:Y:S01]  /*3860*/  FSEL R160, R10, -INF , !P3 ;  /* 0xff8000000aa07808 */ /* 0x000fe20005800000 */
[----:B------:R-:W-:Y:S01]  /*3870*/  FFMA.FTZ R137, R163, UR4, R132 ;  /* 0x00000004a3897c23 */ /* 0x000fe20008010084 */
[----:B------:R-:W-:Y:S01]  /*3880*/  FSEL R163, R9, -INF , !P6 ;  /* 0xff80000009a37808 */ /* 0x000fe20007000000 */
[C---:B------:R-:W-:Y:S01]  /*3890*/  HMMA.16816.F32 R120, R144.reuse, R138, R120 ;  /* 0x0000008a9078723c */ /* 0x040fe20000001878 */
[----:B------:R-:W1:Y:S01]  /*38a0*/  LDSM.16.M88.4 R8, [R161+0x2800] ;  /* 0x00280000a108783b */ /* 0x000e620000000200 */
[-C--:B------:R-:W-:Y:S01]  /*38b0*/  ISETP.GE.AND P4, PT, R159, R166.reuse, PT ;  /* 0x000000a69f00720c */ /* 0x080fe20003f86270 */
[----:B------:R-:W-:Y:S01]  /*38c0*/  FFMA.FTZ R128, R205, UR4, R128 ;  /* 0x00000004cd807c23 */ /* 0x000fe20008010080 */
[-C--:B------:R-:W-:Y:S01]  /*38d0*/  ISETP.GE.AND P5, PT, R214, R167.reuse, PT ;  /* 0x000000a7d600720c */ /* 0x080fe20003fa6270 */
[----:B---3--:R-:W-:Y:S01]  /*38e0*/  FFMA.FTZ R129, R162, UR4, R129 ;  /* 0x00000004a2817c23 */ /* 0x008fe20008010081 */
[----:B------:R-:W-:Y:S01]  /*38f0*/  FSEL R14, R14, -INF , !P4 ;  /* 0xff8000000e0e7808 */ /* 0x000fe20006000000 */
[----:B------:R-:W3:Y:S01]  /*3900*/  I2F R206, R195 ;  /* 0x000000c300ce7306 */ /* 0x000ee20000201400 */
        /* <DEDUP_REMOVED lines=8> */
[-C--:B------:R-:W-:Y:S01]  /*3990*/  ISETP.GE.AND P4, PT, R202, R166.reuse, PT ;  /* 0x000000a6ca00720c */ /* 0x080fe20003f86270 */
[----:B------:R-:W-:Y:S01]  /*39a0*/  FFMA.FTZ R126, R193, UR4, R126 ;  /* 0x00000004c17e7c23 */ /* 0x000fe2000801007e */
[C---:B--2---:R-:W-:Y:S01]  /*39b0*/  HMMA.16816.F32 R100, R144.reuse, R140, R100 ;  /* 0x0000008c9064723c */ /* 0x044fe20000001864 */
[----:B------:R-:W-:Y:S01]  /*39c0*/  FSEL R135, R133, -INF , !P5 ;  /* 0xff80000085877808 */ /* 0x000fe20006800000 */
[----:B------:R-:W-:Y:S01]  /*39d0*/  FFMA.FTZ R125, R158, UR4, R125 ;  /* 0x000000049e7d7c23 */ /* 0x000fe2000801007d */
[----:B------:R-:W-:Y:S01]  /*39e0*/  FSEL R202, R182, -INF , !P3 ;  /* 0xff800000b6ca7808 */ /* 0x000fe20005800000 */
[----:B------:R-:W-:Y:S01]  /*39f0*/  FFMA.FTZ R176, R176, UR4, R127 ;  /* 0x00000004b0b07c23 */ /* 0x000fe2000801007f */
[----:B------:R-:W-:Y:S01]  /*3a00*/  FSEL R133, R128, -INF , !P6 ;  /* 0xff80000080857808 */ /* 0x000fe20007000000 */
[----:B------:R-:W-:Y:S01]  /*3a10*/  FFMA.FTZ R175, R175, UR4, R120 ;  /* 0x00000004afaf7c23 */ /* 0x000fe20008010078 */
[CC--:B------:R-:W-:Y:S01]  /*3a20*/  ISETP.GE.AND P5, PT, R204.reuse, R167.reuse, PT ;  /* 0x000000a7cc00720c */ /* 0x0c0fe20003fa6270 */
[----:B------:R-:W-:Y:S01]  /*3a30*/  HMMA.16816.F32 R96, R144, R142, R96 ;  /* 0x0000008e9060723c */ /* 0x000fe20000001860 */
[----:B------:R-:W-:Y:S01]  /*3a40*/  ISETP.GE.AND P3, PT, R204, R166, PT ;  /* 0x000000a6cc00720c */ /* 0x000fe20003f66270 */
[----:B------:R-:W-:Y:S01]  /*3a50*/  FFMA.FTZ R122, R191, UR4, R122 ;  /* 0x00000004bf7a7c23 */ /* 0x000fe2000801007a */
[----:B------:R-:W-:-:S02]  /*3a60*/  ISETP.GE.AND P6, PT, R210, R167, PT ;  /* 0x000000a7d200720c */ /* 0x000fc40003fc6270 */
[----:B------:R-:W-:Y:S02]  /*3a70*/  FSEL R139, R124, -INF , !P5 ;  /* 0xff8000007c8b7808 */ /* 0x000fe40006800000 */
[----:B------:R-:W-:Y:S02]  /*3a80*/  FSEL R162, R126, -INF , !P3 ;  /* 0xff8000007ea27808 */ /* 0x000fe40005800000 */
[----:B------:R-:W-:Y:S02]  /*3a90*/  FSEL R177, R125, -INF , !P6 ;  /* 0xff8000007db17808 */ /* 0x000fe40007000000 */
[----:B------:R-:W2:Y:S01]  /*3aa0*/  LDSM.16.M88.4 R124, [R161+0x2c00] ;  /* 0x002c0000a17c783b */ /* 0x000ea20000000200 */
[----:B------:R-:W-:Y:S02]  /*3ab0*/  FSEL R137, R137, -INF , !P0 ;  /* 0xff80000089897808 */ /* 0x000fe40004000000 */
[-C--:B------:R-:W-:Y:S01]  /*3ac0*/  ISETP.GE.AND P0, PT, R212, R167.reuse, PT ;  /* 0x000000a7d400720c */ /* 0x080fe20003f06270 */
[C---:B-1----:R-:W-:Y:S01]  /*3ad0*/  HMMA.16816.F32 R92, R144.reuse, R8, R92 ;  /* 0x00000008905c723c */ /* 0x042fe2000000185c */
[----:B------:R-:W-:Y:S01]  /*3ae0*/  FFMA.FTZ R171, R171, UR4, R100 ;  /* 0x00000004abab7c23 */ /* 0x000fe20008010064 */
[-C--:B------:R-:W-:Y:S01]  /*3af0*/  ISETP.GE.AND P5, PT, R208, R167.reuse, PT ;  /* 0x000000a7d000720c */ /* 0x080fe20003fa6270 */
[----:B------:R-:W-:Y:S01]  /*3b00*/  FFMA.FTZ R102, R173, UR4, R102 ;  /* 0x00000004ad667c23 */ /* 0x000fe20008010066 */
[----:B------:R-:W-:Y:S01]  /*3b10*/  FSEL R141, R129, -INF , !P0 ;  /* 0xff800000818d7808 */ /* 0x000fe20004000000 */
[----:B------:R-:W-:Y:S01]  /*3b20*/  FFMA.FTZ R101, R148, UR4, R101 ;  /* 0x0000000494657c23 */ /* 0x000fe20008010065 */
[-C--:B------:R-:W-:Y:S01]  /*3b30*/  ISETP.GE.AND P0, PT, R203, R167.reuse, PT ;  /* 0x000000a7cb00720c */ /* 0x080fe20003f06270 */
[----:B------:R-:W-:Y:S01]  /*3b40*/  FFMA.FTZ R103, R172, UR4, R103 ;  /* 0x00000004ac677c23 */ /* 0x000fe20008010067 */
[----:B------:R-:W-:Y:S01]  /*3b50*/  HMMA.16816.F32 R88, R144, R10, R88 ;  /* 0x0000000a9058723c */ /* 0x000fe20000001858 */
[----:B------:R-:W1:Y:S01]  /*3b60*/  LDSM.16.M88.4 R8, [R161+0x3000] ;  /* 0x00300000a108783b */ /* 0x000e620000000200 */
[----:B------:R-:W-:Y:S01]  /*3b70*/  FSEL R175, R175, -INF , !P0 ;  /* 0xff800000afaf7808 */ /* 0x000fe20004000000 */
[----:B------:R-:W-:Y:S01]  /*3b80*/  FFMA.FTZ R179, R179, UR4, R96 ;  /* 0x00000004b3b37c23 */ /* 0x000fe20008010060 */
[-C--:B------:R-:W-:Y:S01]  /*3b90*/  ISETP.GE.AND P0, PT, R201, R167.reuse, PT ;  /* 0x000000a7c900720c */ /* 0x080fe20003f06270 */
[----:B------:R-:W-:Y:S01]  /*3ba0*/  FFMA.FTZ R97, R156, UR4, R97 ;  /* 0x000000049c617c23 */ /* 0x000fe20008010061 */
[----:B------:R-:W-:Y:S01]  /*3bb0*/  FSEL R173, R171, -INF , !P5 ;  /* 0xff800000abad7808 */ /* 0x000fe20006800000 */
[----:B------:R-:W-:Y:S01]  /*3bc0*/  FFMA.FTZ R98, R181, UR4, R98 ;  /* 0x00000004b5627c23 */ /* 0x000fe20008010062 */
[----:B------:R-:W-:Y:S01]  /*3bd0*/  ISETP.GE.AND P5, PT, R184, R167, PT ;  /* 0x000000a7b800720c */ /* 0x000fe20003fa6270 */
[----:B------:R-:W-:Y:S01]  /*3be0*/  FFMA.FTZ R150, R168, UR4, R99 ;  /* 0x00000004a8967c23 */ /* 0x000fe20008010063 */
[----:B------:R-:W-:-:S02]  /*3bf0*/  FSEL R181, R179, -INF , !P0 ;  /* 0xff800000b3b57808 */ /* 0x000fc40004000000 */
[----:B------:R-:W-:Y:S02]  /*3c00*/  FSEL R179, R97, -INF , !P5 ;  /* 0xff80000061b37808 */ /* 0x000fe40006800000 */
[----:B------:R-:W-:Y:S02]  /*3c10*/  ISETP.GE.AND P5, PT, R197, R167, PT ;  /* 0x000000a7c500720c */ /* 0x000fe40003fa6270 */
[----:B------:R-:W-:Y:S01]  /*3c20*/  FSEL R170, R170, -INF , !P2 ;  /* 0xff800000aaaa7808 */ /* 0x000fe20005000000 */
[----:B------:R-:W-:Y:S01]  /*3c30*/  FFMA.FTZ R149, R149, UR4, R92 ;  /* 0x0000000495957c23 */ /* 0x000fe2000801005c */
[-C--:B------:R-:W-:Y:S01]  /*3c40*/  ISETP.GE.AND P2, PT, R212, R166.reuse, PT ;  /* 0x000000a6d400720c */ /* 0x080fe20003f46270 */
[----:B------:R-:W-:Y:S01]  /*3c50*/  FFMA.FTZ R94, R169, UR4, R94 ;  /* 0x00000004a95e7c23 */ /* 0x000fe2000801005e */
[C---:B------:R-:W-:Y:S01]  /*3c60*/  IADD3 R136, R159.reuse, 0x71, RZ ;  /* 0x000000719f887810 */ /* 0x040fe20007ffe0ff */
[----:B------:R-:W-:Y:S01]  /*3c70*/  FFMA.FTZ R95, R154, UR4, R95 ;  /* 0x000000049a5f7c23 */ /* 0x000fe2000801005f */
[----:B------:R-:W-:Y:S01]  /*3c80*/  IADD3 R212, R159, 0x78, RZ ;  /* 0x000000789fd47810 */ /* 0x000fe20007ffe0ff */
[----:B------:R-:W-:Y:S01]  /*3c90*/  FFMA.FTZ R4, R4, UR4, R93 ;  /* 0x0000000404047c23 */ /* 0x000fe2000801005d */
[----:B------:R-:W-:Y:S01]  /*3ca0*/  FSEL R178, R130, -INF , !P4 ;  /* 0xff80000082b27808 */ /* 0x000fe20006000000 */
[----:B------:R-:W-:Y:S01]  /*3cb0*/  FFMA.FTZ R88, R185, UR4, R88 ;  /* 0x00000004b9587c23 */ /* 0x000fe20008010058 */
[----:B------:R-:W-:Y:S01]  /*3cc0*/  ISETP.GE.AND P4, PT, R210, R166, PT ;  /* 0x000000a6d200720c */ /* 0x000fe20003f86270 */
[----:B------:R-:W-:Y:S01]  /*3cd0*/  FFMA.FTZ R142, R187, UR4, R90 ;  /* 0x00000004bb8e7c23 */ /* 0x000fe2000801005a */
[C---:B--2---:R-:W-:Y:S01]  /*3ce0*/  HMMA.16816.F32 R84, R144.reuse, R124, R84 ;  /* 0x0000007c9054723c */ /* 0x044fe20000001854 */
[----:B------:R-:W-:Y:S01]  /*3cf0*/  FFMA.FTZ R0, R0, UR4, R89 ;  /* 0x0000000400007c23 */ /* 0x000fe20008010059 */
[----:B------:R-:W-:Y:S01]  /*3d00*/  FSEL R191, R88, -INF , !P5 ;  /* 0xff80000058bf7808 */ /* 0x000fe20006800000 */
[----:B---3--:R-:W-:Y:S01]  /*3d10*/  FFMA.FTZ R206, R206, UR4, R91 ;  /* 0x00000004cece7c23 */ /* 0x008fe2000801005b */
[C---:B------:R-:W-:Y:S01]  /*3d20*/  IADD3 R215, R159.reuse, 0x70, RZ ;  /* 0x000000709fd77810 */ /* 0x040fe20007ffe0ff */
[----:B------:R-:W2:Y:S01]  /*3d30*/  LDSM.16.M88.4 R88, [R161+0x3400] ;  /* 0x00340000a158783b */ /* 0x000ea20000000200 */
[----:B------:R-:W-:Y:S01]  /*3d40*/  IADD3 R130, R159, 0x79, RZ ;  /* 0x000000799f827810 */ /* 0x000fe20007ffe0ff */
[----:B------:R-:W3:Y:S01]  /*3d50*/  I2F R132, R136 ;  /* 0x0000008800847306 */ /* 0x000ee20000201400 */
[----:B------:R-:W-:Y:S01]  /*3d60*/  HMMA.16816.F32 R80, R144, R126, R80 ;  /* 0x0000007e9050723c */ /* 0x000fe20000001850 */
[----:B------:R-:W-:-:S02]  /*3d70*/  FSEL R182, R131, -INF , !P2 ;  /* 0xff80000083b67808 */ /* 0x000fc40005000000 */
[-C--:B------:R-:W-:Y:S02]  /*3d80*/  ISETP.GE.AND P2, PT, R203, R166.reuse, PT ;  /* 0x000000a6cb00720c */ /* 0x080fe40003f46270 */
[----:B------:R-:W-:Y:S02]  /*3d90*/  ISETP.GE.AND P3, PT, R208, R166, PT ;  /* 0x000000a6d000720c */ /* 0x000fe40003f66270 */
[----:B------:R-:W4:Y:S01]  /*3da0*/  I2F R134, R136 ;  /* 0x0000008800867306 */ /* 0x000f220000201400 */
[----:B-1----:R-:W-:Y:S01]  /*3db0*/  HMMA.16816.F32 R76, R144, R8, R76 ;  /* 0x00000008904c723c */ /* 0x002fe2000000184c */
[C---:B------:R-:W-:Y:S02]  /*3dc0*/  IADD3 R143, R159.reuse, 0x80, RZ ;  /* 0x000000809f8f7810 */ /* 0x040fe40007ffe0ff */
[----:B------:R-:W-:Y:S02]  /*3dd0*/  FSEL R176, R176, -INF , !P4 ;  /* 0xff800000b0b07808 */ /* 0x000fe40006000000 */
[----:B------:R-:W-:-:S02]  /*3de0*/  IADD3 R120, R159, 0x81, RZ ;  /* 0x000000819f787810 */ /* 0x000fc40007ffe0ff */
[----:B------:R-:W1:Y:S01]  /*3df0*/  I2F R205, R212 ;  /* 0x000000d400cd7306 */ /* 0x000e620000201400 */
[----:B------:R-:W-:Y:S01]  /*3e00*/  HMMA.16816.F32 R72, R144, R10, R72 ;  /* 0x0000000a9048723c */ /* 0x000fe20000001848 */
[----:B------:R-:W5:Y:S01]  /*3e10*/  LDSM.16.M88.4 R8, [R161+0x3800] ;  /* 0x00380000a108783b */ /* 0x000f620000000200 */
[----:B------:R-:W-:Y:S01]  /*3e20*/  ISETP.GE.AND P6, PT, R186, R167, PT ;  /* 0x000000a7ba00720c */ /* 0x000fe20003fc6270 */
[----:B---3--:R-:W-:Y:S01]  /*3e30*/  FFMA.FTZ R85, R132, UR4, R85 ;  /* 0x0000000484557c23 */ /* 0x008fe20008010055 */
[-C--:B------:R-:W-:Y:S02]  /*3e40*/  ISETP.GE.AND P4, PT, R186, R166.reuse, PT ;  /* 0x000000a6ba00720c */ /* 0x080fe40003f86270 */
[----:B------:R-:W-:Y:S01]  /*3e50*/  FSEL R174, R122, -INF , !P2 ;  /* 0xff8000007aae7808 */ /* 0x000fe20005000000 */
[----:B------:R-:W3:Y:S01]  /*3e60*/  I2F R211, R212 ;  /* 0x000000d400d37306 */ /* 0x000ee20000201400 */
[----:B------:R-:W-:Y:S01]  /*3e70*/  FSEL R158, R102, -INF , !P3 ;  /* 0xff800000669e7808 */ /* 0x000fe20005800000 */
[----:B----4-:R-:W-:Y:S01]  /*3e80*/  FFMA.FTZ R126, R134, UR4, R87 ;  /* 0x00000004867e7c23 */ /* 0x010fe20008010057 */
[----:B------:R-:W-:-:S02]  /*3e90*/  ISETP.GE.AND P2, PT, R201, R166, PT ;  /* 0x000000a6c900720c */ /* 0x000fc40003f46270 */
[-C--:B------:R-:W-:Y:S02]  /*3ea0*/  ISETP.GE.AND P3, PT, R184, R166.reuse, PT ;  /* 0x000000a6b800720c */ /* 0x080fe40003f66270 */
[----:B------:R-:W-:Y:S01]  /*3eb0*/  FSEL R171, R101, -INF , !P6 ;  /* 0xff80000065ab7808 */ /* 0x000fe20007000000 */
[----:B------:R-:W4:Y:S01]  /*3ec0*/  I2F R209, R215 ;  /* 0x000000d700d17306 */ /* 0x000f220000201400 */
[----:B------:R-:W-:Y:S01]  /*3ed0*/  FSEL R148, R103, -INF , !P4 ;  /* 0xff80000067947808 */ /* 0x000fe20006000000 */
[----:B-1----:R-:W-:Y:S01]  /*3ee0*/  FFMA.FTZ R205, R205, UR4, R80 ;  /* 0x00000004cdcd7c23 */ /* 0x002fe20008010050 */
[CC--:B------:R-:W-:Y:S02]  /*3ef0*/  ISETP.GE.AND P6, PT, R200.reuse, R167.reuse, PT ;  /* 0x000000a7c800720c */ /* 0x0c0fe40003fc6270 */
[----:B------:R-:W-:Y:S01]  /*3f00*/  ISETP.GE.AND P4, PT, R200, R166, PT ;  /* 0x000000a6c800720c */ /* 0x000fe20003f86270 */
[----:B--2---:R-:W-:Y:S01]  /*3f10*/  HMMA.16816.F32 R68, R144, R88, R68 ;  /* 0x000000589044723c */ /* 0x004fe20000001844 */
[----:B------:R-:W-:Y:S01]  /*3f20*/  FSEL R156, R98, -INF , !P2 ;  /* 0xff800000629c7808 */ /* 0x000fe20005000000 */
[----:B------:R-:W1:Y:S01]  /*3f30*/  I2F R207, R215 ;  /* 0x000000d700cf7306 */ /* 0x000e620000201400 */
[----:B------:R-:W-:Y:S01]  /*3f40*/  FSEL R150, R150, -INF , !P3 ;  /* 0xff80000096967808 */ /* 0x000fe20005800000 */
[----:B---3--:R-:W-:Y:S01]  /*3f50*/  FFMA.FTZ R82, R211, UR4, R82 ;  /* 0x00000004d3527c23 */ /* 0x008fe20008010052 */
[----:B------:R-:W-:-:S02]  /*3f60*/  ISETP.GE.AND P0, PT, R183, R167, PT ;  /* 0x000000a7b700720c */ /* 0x000fc40003f06270 */
[-C--:B------:R-:W-:Y:S01]  /*3f70*/  ISETP.GE.AND P2, PT, R183, R166.reuse, PT ;  /* 0x000000a6b700720c */ /* 0x080fe20003f46270 */
[C---:B------:R-:W-:Y:S01]  /*3f80*/  HMMA.16816.F32 R64, R144.reuse, R90, R64 ;  /* 0x0000005a9040723c */ /* 0x040fe20000001840 */
[-C--:B------:R-:W-:Y:S01]  /*3f90*/  ISETP.GE.AND P3, PT, R197, R166.reuse, PT ;  /* 0x000000a6c500720c */ /* 0x080fe20003f66270 */
[----:B------:R-:W2:Y:S01]  /*3fa0*/  I2F R128, R130 ;  /* 0x0000008200807306 */ /* 0x000ea20000201400 */
[----:B------:R-:W-:Y:S01]  /*3fb0*/  FSEL R183, R149, -INF , !P6 ;  /* 0xff80000095b77808 */ /* 0x000fe20007000000 */
[----:B----4-:R-:W-:Y:S01]  /*3fc0*/  FFMA.FTZ R209, R209, UR4, R84 ;  /* 0x00000004d1d17c23 */ /* 0x010fe20008010054 */
[----:B------:R-:W-:Y:S02]  /*3fd0*/  FSEL R154, R94, -INF , !P4 ;  /* 0xff8000005e9a7808 */ /* 0x000fe40006000000 */
[----:B------:R-:W-:Y:S02]  /*3fe0*/  IADD3 R96, R159, 0x88, RZ ;  /* 0x000000889f607810 */ /* 0x000fe40007ffe0ff */
[CC--:B------:R-:W-:Y:S01]  /*3ff0*/  ISETP.GE.AND P6, PT, R195.reuse, R167.reuse, PT ;  /* 0x000000a7c300720c */ /* 0x0c0fe20003fc6270 */
[----:B------:R-:W3:Y:S01]  /*4000*/  I2F R204, R130 ;  /* 0x0000008200cc7306 */ /* 0x000ee20000201400 */
[----:B------:R-:W-:Y:S01]  /*4010*/  ISETP.GE.AND P4, PT, R195, R166, PT ;  /* 0x000000a6c300720c */ /* 0x000fe20003f86270 */
[----:B-1----:R-:W-:Y:S01]  /*4020*/  FFMA.FTZ R86, R207, UR4, R86 ;  /* 0x00000004cf567c23 */ /* 0x002fe20008010056 */
[----:B------:R-:W-:Y:S01]  /*4030*/  FSEL R142, R142, -INF , !P3 ;  /* 0xff8000008e8e7808 */ /* 0x000fe20005800000 */
[----:B-----5:R-:W-:Y:S01]  /*4040*/  HMMA.16816.F32 R60, R144, R8, R60 ;  /* 0x00000008903c723c */ /* 0x020fe2000000183c */
[----:B------:R-:W-:-:S02]  /*4050*/  ISETP.GE.AND P5, PT, R136, R167, PT ;  /* 0x000000a78800720c */ /* 0x000fc40003fa6270 */
[-C--:B------:R-:W-:Y:S01]  /*4060*/  ISETP.GE.AND P3, PT, R136, R166.reuse, PT ;  /* 0x000000a68800720c */ /* 0x080fe20003f66270 */
[----:B------:R-:W1:Y:S01]  /*4070*/  I2F R131, R143 ;  /* 0x0000008f00837306 */ /* 0x000e620000201400 */
[----:B------:R-:W-:Y:S01]  /*4080*/  FSEL R187, R0, -INF , !P6 ;  /* 0xff80000000bb7808 */ /* 0x000fe20007000000 */
[----:B--2---:R-:W-:Y:S01]  /*4090*/  FFMA.FTZ R81, R128, UR4, R81 ;  /* 0x0000000480517c23 */ /* 0x004fe20008010051 */
[----:B------:R-:W-:Y:S01]  /*40a0*/  FSEL R136, R206, -INF , !P4 ;  /* 0xff800000ce887808 */ /* 0x000fe20006000000 */
[----:B------:R-:W-:Y:S01]  /*40b0*/  HMMA.16816.F32 R56, R144, R10, R56 ;  /* 0x0000000a9038723c */ /* 0x000fe20000001838 */
[C---:B------:R-:W-:Y:S01]  /*40c0*/  ISETP.GE.AND P6, PT, R212.reuse, R167, PT ;  /* 0x000000a7d400720c */ /* 0x040fe20003fc6270 */
[----:B------:R-:W2:Y:S01]  /*40d0*/  LDSM.16.M88.4 R8, [R161+0x2000] ;  /* 0x00200000a108783b */ /* 0x000ea20000000200 */
[----:B------:R-:W-:Y:S01]  /*40e0*/  ISETP.GE.AND P4, PT, R212, R166, PT ;  /* 0x000000a6d400720c */ /* 0x000fe20003f86270 */
[----:B------:R-:W4:Y:S01]  /*40f0*/  I2F R129, R143 ;  /* 0x0000008f00817306 */ /* 0x000f220000201400 */
[----:B------:R-:W-:Y:S01]  /*4100*/  IADD3 R98, R159, 0x89, RZ ;  /* 0x000000899f627810 */ /* 0x000fe20007ffe0ff */
[----:B---3--:R-:W-:Y:S01]  /*4110*/  FFMA.FTZ R128, R204, UR4, R83 ;  /* 0x00000004cc807c23 */ /* 0x008fe20008010053 */
[----:B------:R-:W-:-:S02]  /*4120*/  FSEL R125, R4, -INF , !P0 ;  /* 0xff800000047d7808 */ /* 0x000fc40004000000 */
[----:B------:R-:W-:Y:S02]  /*4130*/  FSEL R138, R95, -INF , !P2 ;  /* 0xff8000005f8a7808 */ /* 0x000fe40005000000 */
[C---:B------:R-:W-:Y:S01]  /*4140*/  ISETP.GE.AND P0, PT, R215.reuse, R167, PT ;  /* 0x000000a7d700720c */ /* 0x040fe20003f06270 */
[----:B------:R-:W3:Y:S01]  /*4150*/  I2F R100, R120 ;  /* 0x0000007800647306 */ /* 0x000ee20000201400 */
[----:B------:R-:W-:Y:S01]  /*4160*/  ISETP.GE.AND P2, PT, R215, R166, PT ;  /* 0x000000a6d700720c */ /* 0x000fe20003f46270 */
[----:B-1----:R-:W-:Y:S01]  /*4170*/  FFMA.FTZ R76, R131, UR4, R76 ;  /* 0x00000004834c7c23 */ /* 0x002fe2000801004c */
[----:B------:R-:W-:Y:S02]  /*4180*/  IADD3 R94, R159, 0x90, RZ ;  /* 0x000000909f5e7810 */ /* 0x000fe40007ffe0ff */
[----:B------:R-:W-:Y:S02]  /*4190*/  FSEL R85, R85, -INF , !P5 ;  /* 0xff80000055557808 */ /* 0x000fe40006800000 */
[----:B------:R-:W-:Y:S01]  /*41a0*/  FSEL R126, R126, -INF , !P3 ;  /* 0xff8000007e7e7808 */ /* 0x000fe20005800000 */
[----:B------:R-:W1:Y:S01]  /*41b0*/  I2F R102, R120 ;  /* 0x0000007800667306 */ /* 0x000e620000201400 */
[----:B------:R-:W-:Y:S01]  /*41c0*/  FSEL R83, R205, -INF , !P6 ;  /* 0xff800000cd537808 */ /* 0x000fe20007000000 */
[----:B----4-:R-:W-:Y:S01]  /*41d0*/  FFMA.FTZ R78, R129, UR4, R78 ;  /* 0x00000004814e7c23 */ /* 0x010fe2000801004e */
[----:B------:R-:W-:-:S02]  /*41e0*/  FSEL R132, R82, -INF , !P4 ;  /* 0xff80000052847808 */ /* 0x000fc40006000000 */
[CC--:B------:R-:W-:Y:S02]  /*41f0*/  ISETP.GE.AND P5, PT, R143.reuse, R167.reuse, PT ;  /* 0x000000a78f00720c */ /* 0x0c0fe40003fa6270 */
[-C--:B------:R-:W-:Y:S01]  /*4200*/  ISETP.GE.AND P3, PT, R143, R166.reuse, PT ;  /* 0x000000a68f00720c */ /* 0x080fe20003f66270 */
[----:B------:R-:W4:Y:S01]  /*4210*/  I2F R99, R96 ;  /* 0x0000006000637306 */ /* 0x000f220000201400 */
[----:B---3--:R-:W-:Y:S01]  /*4220*/  FFMA.FTZ R77, R100, UR4, R77 ;  /* 0x00000004644d7c23 */ /* 0x008fe2000801004d */
[C---:B------:R-:W-:Y:S02]  /*4230*/  ISETP.GE.AND P6, PT, R120.reuse, R167, PT ;  /* 0x000000a77800720c */ /* 0x040fe40003fc6270 */
[----:B------:R-:W-:Y:S02]  /*4240*/  ISETP.GE.AND P4, PT, R120, R166, PT ;  /* 0x000000a67800720c */ /* 0x000fe40003f86270 */
[----:B------:R-:W-:Y:S01]  /*4250*/  IADD3 R101, R159, 0x91, RZ ;  /* 0x000000919f657810 */ /* 0x000fe20007ffe0ff */
[----:B-1----:R-:W-:Y:S01]  /*4260*/  FFMA.FTZ R79, R102, UR4, R79 ;  /* 0x00000004664f7c23 */ /* 0x002fe2000801004f */
[----:B------:R-:W1:Y:S01]  /*4270*/  I2F R4, R98 ;  /* 0x0000006200047306 */ /* 0x000e620000201400 */
[----:B------:R-:W-:-:S02]  /*4280*/  FSEL R87, R209, -INF , !P0 ;  /* 0xff800000d1577808 */ /* 0x000fc40004000000 */
[----:B------:R-:W-:Y:S02]  /*4290*/  FSEL R140, R86, -INF , !P2 ;  /* 0xff800000568c7808 */ /* 0x000fe40005000000 */
[C---:B------:R-:W-:Y:S01]  /*42a0*/  ISETP.GE.AND P0, PT, R130.reuse, R167, PT ;  /* 0x000000a78200720c */ /* 0x040fe20003f06270 */
[C---:B--2---:R-:W-:Y:S01]  /*42b0*/  HMMA.16816.F32 R108, R144.reuse, R8, R108 ;  /* 0x00000008906c723c */ /* 0x044fe2000000186c */
[----:B------:R-:W-:Y:S01]  /*42c0*/  ISETP.GE.AND P2, PT, R130, R166, PT ;  /* 0x000000a68200720c */ /* 0x000fe20003f46270 */
[----:B------:R-:W2:Y:S01]  /*42d0*/  I2F R93, R94 ;  /* 0x0000005e005d7306 */ /* 0x000ea20000201400 */
[----:B------:R-:W-:Y:S01]  /*42e0*/  IADD3 R80, R159, 0x98, RZ ;  /* 0x000000989f507810 */ /* 0x000fe20007ffe0ff */
[----:B----4-:R-:W-:Y:S01]  /*42f0*/  FFMA.FTZ R99, R99, UR4, R72 ;  /* 0x0000000463637c23 */ /* 0x010fe20008010048 */
[----:B------:R-:W-:Y:S02]  /*4300*/  FSEL R197, R76, -INF , !P5 ;  /* 0xff8000004cc57808 */ /* 0x000fe40006800000 */
[----:B------:R-:W-:Y:S01]  /*4310*/  FSEL R130, R78, -INF , !P3 ;  /* 0xff8000004e827808 */ /* 0x000fe20005800000 */
[----:B------:R-:W-:Y:S01]  /*4320*/  HMMA.16816.F32 R104, R144, R10, R104 ;  /* 0x0000000a9068723c */ /* 0x000fe20000001868 */
[----:B------:R-:W-:Y:S01]  /*4330*/  FSEL R195, R77, -INF , !P6 ;  /* 0xff8000004dc37808 */ /* 0x000fe20007000000 */
[----:B------:R-:W3:Y:S01]  /*4340*/  I2F R92, R98 ;  /* 0x00000062005c7306 */ /* 0x000ee20000201400 */
[----:B------:R-:W-:Y:S01]  /*4350*/  FSEL R122, R79, -INF , !P4 ;  /* 0xff8000004f7a7808 */ /* 0x000fe20006000000 */
[----:B-1----:R-:W-:Y:S01]  /*4360*/  FFMA.FTZ R4, R4, UR4, R75 ;  /* 0x0000000404047c23 */ /* 0x002fe2000801004b */
[----:B------:R-:W1:Y:S01]  /*4370*/  LDSM.16.M88.4 R76, [R161+0x1c00] ;  /* 0x001c0000a14c783b */ /* 0x000e620000000200 */
[----:B------:R-:W-:-:S02]  /*4380*/  IADD3 R88, R159, 0x99, RZ ;  /* 0x000000999f587810 */ /* 0x000fc40007ffe0ff */
[----:B------:R-:W-:Y:S02]  /*4390*/  IADD3 R72, R159, 0xa0, RZ ;  /* 0x000000a09f487810 */ /* 0x000fe40007ffe0ff */
[----:B------:R-:W4:Y:S01]  /*43a0*/  I2F R84, R101 ;  /* 0x0000006500547306 */ /* 0x000f220000201400 */
[----:B------:R-:W-:Y:S01]  /*43b0*/  FSEL R81, R81, -INF , !P0 ;  /* 0xff80000051517808 */ /* 0x000fe20004000000 */
[----:B--2---:R-:W-:Y:S01]  /*43c0*/  FFMA.FTZ R93, R93, UR4, R70 ;  /* 0x000000045d5d7c23 */ /* 0x004fe20008010046 */
[----:B------:R-:W-:Y:S02]  /*43d0*/  ISETP.GE.AND P0, PT, R96, R167, PT ;  /* 0x000000a76000720c */ /* 0x000fe40003f06270 */
[----:B------:R-:W-:Y:S02]  /*43e0*/  ISETP.GE.AND P3, PT, R98, R166, PT ;  /* 0x000000a66200720c */ /* 0x000fe40003f66270 */
[----:B------:R-:W-:Y:S01]  /*43f0*/  IADD3 R70, R159, 0xa1, RZ ;  /* 0x000000a19f467810 */ /* 0x000fe20007ffe0ff */
[----:B------:R-:W2:Y:S01]  /*4400*/  I2F R127, R80 ;  /* 0x00000050007f7306 */ /* 0x000ea20000201400 */
[----:B---3--:R-:W-:Y:S01]  /*4410*/  FFMA.FTZ R92, R92, UR4, R73 ;  /* 0x000000045c5c7c23 */ /* 0x008fe20008010049 */
[----:B------:R-:W-:-:S02]  /*4420*/  FSEL R73, R99, -INF , !P0 ;  /* 0xff80000063497808 */ /* 0x000fc40004000000 */
[----:B------:R-:W-:Y:S02]  /*4430*/  FSEL R120, R4, -INF , !P3 ;  /* 0xff80000004787808 */ /* 0x000fe40005800000 */
[-C--:B------:R-:W-:Y:S02]  /*4440*/  ISETP.GE.AND P0, PT, R101, R167.reuse, PT ;  /* 0x000000a76500720c */ /* 0x080fe40003f06270 */
[----:B------:R-:W3:Y:S01]  /*4450*/  I2F R103, R80 ;  /* 0x0000005000677306 */ /* 0x000ee20000201400 */
[----:B----4-:R-:W-:Y:S01]  /*4460*/  FFMA.FTZ R69, R84, UR4, R69 ;  /* 0x0000000454457c23 */ /* 0x010fe20008010045 */
[C---:B------:R-:W-:Y:S02]  /*4470*/  ISETP.GE.AND P6, PT, R94.reuse, R167, PT ;  /* 0x000000a75e00720c */ /* 0x040fe40003fc6270 */
[----:B------:R-:W-:Y:S02]  /*4480*/  ISETP.GE.AND P4, PT, R94, R166, PT ;  /* 0x000000a65e00720c */ /* 0x000fe40003f86270 */
[----:B------:R-:W-:-:S02]  /*4490*/  FSEL R203, R69, -INF , !P0 ;  /* 0xff80000045cb7808 */ /* 0x000fc40004000000 */
[----:B------:R-:W4:Y:S01]  /*44a0*/  I2F R95, R94 ;  /* 0x0000005e005f7306 */ /* 0x000f220000201400 */
[----:B--2---:R-:W-:Y:S01]  /*44b0*/  FFMA.FTZ R127, R127, UR4, R64 ;  /* 0x000000047f7f7c23 */ /* 0x004fe20008010040 */
[----:B------:R-:W-:Y:S02]  /*44c0*/  IADD3 R69, R159, 0x29, RZ ;  /* 0x000000299f457810 */ /* 0x000fe40007ffe0ff */
[----:B------:R-:W-:Y:S02]  /*44d0*/  ISETP.GE.AND P3, PT, R80, R166, PT ;  /* 0x000000a65000720c */ /* 0x000fe40003f66270 */
[----:B------:R-:W-:Y:S02]  /*44e0*/  FSEL R102, R93, -INF , !P4 ;  /* 0xff8000005d667808 */ /* 0x000fe40006000000 */
[----:B------:R-:W2:Y:S01]  /*44f0*/  I2F R86, R88 ;  /* 0x0000005800567306 */ /* 0x000ea20000201400 */
[----:B---3--:R-:W-:Y:S01]  /*4500*/  FFMA.FTZ R4, R103, UR4, R66 ;  /* 0x0000000467047c23 */ /* 0x008fe20008010042 */
[----:B------:R-:W-:Y:S01]  /*4510*/  IADD3 R66, R159, 0xa8, RZ ;  /* 0x000000a89f427810 */ /* 0x000fe20007ffe0ff */
[----:B-1----:R-:W-:Y:S01]  /*4520*/  HMMA.16816.F32 R116, R144, R76, R116 ;  /* 0x0000004c9074723c */ /* 0x002fe20000001874 */
[----:B------:R-:W-:-:S02]  /*4530*/  ISETP.GE.AND P0, PT, R72, R167, PT ;  /* 0x000000a74800720c */ /* 0x000fc40003f06270 */
[----:B------:R-:W-:Y:S02]  /*4540*/  FSEL R4, R4, -INF , !P3 ;  /* 0xff80000004047808 */ /* 0x000fe40005800000 */
[----:B------:R-:W1:Y:S01]  /*4550*/  I2F R82, R88 ;  /* 0x0000005800527306 */ /* 0x000e620000201400 */
[----:B----4-:R-:W-:Y:S01]  /*4560*/  FFMA.FTZ R68, R95, UR4, R68 ;  /* 0x000000045f447c23 */ /* 0x010fe20008010044 */
[-C--:B------:R-:W-:Y:S01]  /*4570*/  ISETP.GE.AND P4, PT, R88, R166.reuse, PT ;  /* 0x000000a65800720c */ /* 0x080fe20003f86270 */
[----:B------:R-:W-:Y:S01]  /*4580*/  HMMA.16816.F32 R112, R144, R78, R112 ;  /* 0x0000004e9070723c */ /* 0x000fe20000001870 */
[----:B------:R-:W-:Y:S02]  /*4590*/  ISETP.GE.AND P3, PT, R70, R166, PT ;  /* 0x000000a64600720c */ /* 0x000fe40003f66270 */
[----:B------:R-:W-:Y:S02]  /*45a0*/  FSEL R201, R68, -INF , !P6 ;  /* 0xff80000044c97808 */ /* 0x000fe40007000000 */
[----:B------:R-:W3:Y:S01]  /*45b0*/  I2F R91, R72 ;  /* 0x00000048005b7306 */ /* 0x000ee20000201400 */
[----:B--2---:R-:W-:Y:S01]  /*45c0*/  FFMA.FTZ R86, R86, UR4, R65 ;  /* 0x0000000456567c23 */ /* 0x004fe20008010041 */
[----:B------:R-:W-:-:S02]  /*45d0*/  ISETP.GE.AND P6, PT, R88, R167, PT ;  /* 0x000000a75800720c */ /* 0x000fc40003fc6270 */
[-C--:B------:R-:W-:Y:S02]  /*45e0*/  ISETP.GE.AND P5, PT, R98, R167.reuse, PT ;  /* 0x000000a76200720c */ /* 0x080fe40003fa6270 */
[----:B------:R-:W-:Y:S02]  /*45f0*/  FSEL R207, R86, -INF , !P6 ;  /* 0xff80000056cf7808 */ /* 0x000fe40007000000 */
[----:B------:R-:W2:Y:S01]  /*4600*/  I2F R89, R72 ;  /* 0x0000004800597306 */ /* 0x000ea20000201400 */
[----:B-1----:R-:W-:Y:S01]  /*4610*/  FFMA.FTZ R82, R82, UR4, R67 ;  /* 0x0000000452527c23 */ /* 0x002fe20008010043 */
[----:B------:R-:W-:Y:S02]  /*4620*/  ISETP.GE.AND P6, PT, R66, R167, PT ;  /* 0x000000a74200720c */ /* 0x000fe40003fc6270 */
[----:B------:R-:W-:Y:S02]  /*4630*/  FSEL R75, R92, -INF , !P5 ;  /* 0xff8000005c4b7808 */ /* 0x000fe40006800000 */
[----:B------:R-:W-:-:S02]  /*4640*/  FSEL R98, R82, -INF , !P4 ;  /* 0xff80000052627808 */ /* 0x000fc40006000000 */
[----:B------:R-:W1:Y:S01]  /*4650*/  I2F R64, R70 ;  /* 0x0000004600407306 */ /* 0x000e620000201400 */
[----:B---3--:R-:W-:Y:S01]  /*4660*/  FFMA.FTZ R91, R91, UR4, R62 ;  /* 0x000000045b5b7c23 */ /* 0x008fe2000801003e */
[----:B------:R-:W-:Y:S02]  /*4670*/  ISETP.GE.AND P4, PT, R66, R166, PT ;  /* 0x000000a64200720c */ /* 0x000fe40003f86270 */
[----:B------:R-:W-:Y:S02]  /*4680*/  ISETP.GE.AND P5, PT, R80, R167, PT ;  /* 0x000000a75000720c */ /* 0x000fe40003fa6270 */
[----:B------:R-:W-:Y:S02]  /*4690*/  FSEL R128, R128, -INF , !P2 ;  /* 0xff80000080807808 */ /* 0x000fe40005000000 */
[----:B------:R-:W3:Y:S01]  /*46a0*/  I2F R65, R66 ;  /* 0x0000004200417306 */ /* 0x000ee20000201400 */
[----:B--2---:R-:W-:Y:S01]  /*46b0*/  FFMA.FTZ R60, R89, UR4, R60 ;  /* 0x00000004593c7c23 */ /* 0x004fe2000801003c */
[----:B------:R-:W-:-:S02]  /*46c0*/  FSEL R205, R127, -INF , !P5 ;  /* 0xff8000007fcd7808 */ /* 0x000fc40006800000 */
[----:B------:R-:W-:Y:S02]  /*46d0*/  ISETP.GE.AND P5, PT, R70, R167, PT ;  /* 0x000000a74600720c */ /* 0x000fe40003fa6270 */
[----:B------:R-:W-:Y:S02]  /*46e0*/  FSEL R213, R60, -INF , !P0 ;  /* 0xff8000003cd57808 */ /* 0x000fe40004000000 */
[----:B------:R-:W2:Y:S01]  /*46f0*/  I2F R67, R66 ;  /* 0x0000004200437306 */ /* 0x000ea20000201400 */
[----:B-1----:R-:W-:Y:S01]  /*4700*/  FFMA.FTZ R64, R64, UR4, R63 ;  /* 0x0000000440407c23 */ /* 0x002fe2000801003f */
[----:B------:R-:W-:Y:S02]  /*4710*/  ISETP.GE.AND P2, PT, R96, R166, PT ;  /* 0x000000a66000720c */ /* 0x000fe40003f46270 */
[----:B------:R-:W-:Y:S02]  /*4720*/  IADD3 R8, R159, 0x39, RZ ;  /* 0x000000399f087810 */ /* 0x000fe40007ffe0ff */
[----:B------:R-:W-:-:S02]  /*4730*/  FSEL R60, R64, -INF , !P3 ;  /* 0xff800000403c7808 */ /* 0x000fc40005800000 */
[----:B------:R-:W1:Y:S01]  /*4740*/  I2F R68, R70 ;  /* 0x0000004600447306 */ /* 0x000e620000201400 */
[----:B---3--:R-:W-:Y:S01]  /*4750*/  FFMA.FTZ R56, R65, UR4, R56 ;  /* 0x0000000441387c23 */ /* 0x008fe20008010038 */
[----:B------:R-:W-:Y:S02]  /*4760*/  IADD3 R64, R159, 0x31, RZ ;  /* 0x000000319f407810 */ /* 0x000fe40007ffe0ff */
[----:B------:R-:W-:Y:S02]  /*4770*/  ISETP.GE.AND P0, PT, R69, R167, PT ;  /* 0x000000a74500720c */ /* 0x000fe40003f06270 */
[----:B------:R-:W-:Y:S02]  /*4780*/  IADD3 R10, R159, 0x48, RZ ;  /* 0x000000489f0a7810 */ /* 0x000fe40007ffe0ff */
[----:B------:R-:W3:Y:S01]  /*4790*/  I2F R62, R69 ;  /* 0x00000045003e7306 */ /* 0x000ee20000201400 */
[----:B--2---:R-:W-:-:S07]  /*47a0*/  FFMA.FTZ R58, R67, UR4, R58 ;  /* 0x00000004433a7c23 */ /* 0x004fce000801003a */
[----:B------:R-:W2:Y:S01]  /*47b0*/  I2F R97, R96 ;  /* 0x0000006000617306 */ /* 0x000ea20000201400 */
[----:B-1----:R-:W-:Y:S01]  /*47c0*/  FFMA.FTZ R68, R68, UR4, R61 ;  /* 0x0000000444447c23 */ /* 0x002fe2000801003d */
[----:B------:R-:W-:-:S04]  /*47d0*/  IADD3 R61, R159, 0x30, RZ ;  /* 0x000000309f3d7810 */ /* 0x000fc80007ffe0ff */
[----:B------:R-:W-:Y:S01]  /*47e0*/  FSEL R211, R68, -INF , !P5 ;  /* 0xff80000044d37808 */ /* 0x000fe20006800000 */
[----:B---3--:R-:W-:Y:S01]  /*47f0*/  FFMA.FTZ R77, R62, UR4, R121 ;  /* 0x000000043e4d7c23 */ /* 0x008fe20008010079 */
[----:B------:R-:W-:Y:S01]  /*4800*/  FSEL R121, R56, -INF , !P6 ;  /* 0xff80000038797808 */ /* 0x000fe20007000000 */
[----:B------:R-:W-:Y:S01]  /*4810*/  FFMA.FTZ R123, R62, UR4, R123 ;  /* 0x000000043e7b7c23 */ /* 0x000fe2000801007b */
[----:B------:R-:W-:Y:S01]  /*4820*/  FSEL R56, R58, -INF , !P4 ;  /* 0xff8000003a387808 */ /* 0x000fe20006000000 */
[----:B------:R-:W1:Y:S01]  /*4830*/  I2F R0, R101 ;  /* 0x0000006500007306 */ /* 0x000e620000201400 */
[C---:B------:R-:W-:Y:S02]  /*4840*/  ISETP.GE.AND P6, PT, R64.reuse, R167, PT ;  /* 0x000000a74000720c */ /* 0x040fe40003fc6270 */
[----:B------:R-:W-:Y:S01]  /*4850*/  ISETP.GE.AND P4, PT, R64, R166, PT ;  /* 0x000000a64000720c */ /* 0x000fe20003f86270 */
[----:B--2---:R-:W-:Y:S01]  /*4860*/  FFMA.FTZ R74, R97, UR4, R74 ;  /* 0x00000004614a7c23 */ /* 0x004fe2000801004a */
[----:B------:R-:W-:-:S02]  /*4870*/  IADD3 R68, R159, 0x38, RZ ;  /* 0x000000389f447810 */ /* 0x000fc40007ffe0ff */
[CC--:B------:R-:W-:Y:S01]  /*4880*/  ISETP.GE.AND P5, PT, R61.reuse, R167.reuse, PT ;  /* 0x000000a73d00720c */ /* 0x0c0fe20003fa6270 */
[----:B------:R2:W3:Y:S01]  /*4890*/  I2F R62, R64 ;  /* 0x00000040003e7306 */ /* 0x0004e20000201400 */
[-C--:B------:R-:W-:Y:S02]  /*48a0*/  ISETP.GE.AND P3, PT, R61, R166.reuse, PT ;  /* 0x000000a63d00720c */ /* 0x080fe40003f66270 */
[----:B------:R-:W-:Y:S02]  /*48b0*/  FSEL R124, R74, -INF , !P2 ;  /* 0xff8000004a7c7808 */ /* 0x000fe40005000000 */
[----:B------:R-:W-:Y:S02]  /*48c0*/  ISETP.GE.AND P2, PT, R101, R166, PT ;  /* 0x000000a66500720c */ /* 0x000fe40003f46270 */
[----:B------:R-:W-:Y:S01]  /*48d0*/  FSEL R77, R77, -INF , !P0 ;  /* 0xff8000004d4d7808 */ /* 0x000fe20004000000 */
[----:B------:R-:W4:Y:S01]  /*48e0*/  I2F R63, R61 ;  /* 0x0000003d003f7306 */ /* 0x000f220000201400 */
[----:B-1----:R-:W-:Y:S01]  /*48f0*/  FFMA.FTZ R0, R0, UR4, R71 ;  /* 0x0000000400007c23 */ /* 0x002fe20008010047 */
[----:B------:R-:W-:-:S04]  /*4900*/  ISETP.GE.AND P0, PT, R68, R167, PT ;  /* 0x000000a74400720c */ /* 0x000fc80003f06270 */
[----:B------:R-:W-:Y:S01]  /*4910*/  FSEL R0, R0, -INF , !P2 ;  /* 0xff80000000007808 */ /* 0x000fe20005000000 */
[----:B--2---:R-:W1:Y:S01]  /*4920*/  LDSM.16.M88.4 R64, [R161+0x3c00] ;  /* 0x003c0000a140783b */ /* 0x004e620000000200 */
[----:B------:R-:W2:Y:S01]  /*4930*/  I2F R61, R68 ;  /* 0x00000044003d7306 */ /* 0x000ea20000201400 */
[----:B---3--:R-:W-:Y:S01]  /*4940*/  FFMA.FTZ R79, R62, UR4, R117 ;  /* 0x000000043e4f7c23 */ /* 0x008fe20008010075 */
[----:B------:R-:W-:Y:S01]  /*4950*/  ISETP.GE.AND P2, PT, R72, R166, PT ;  /* 0x000000a64800720c */ /* 0x000fe20003f46270 */
[----:B------:R-:W-:Y:S01]  /*4960*/  FFMA.FTZ R119, R62, UR4, R119 ;  /* 0x000000043e777c23 */ /* 0x000fe20008010077 */
[----:B------:R-:W-:Y:S02]  /*4970*/  IADD3 R62, R159, 0x41, RZ ;  /* 0x000000419f3e7810 */ /* 0x000fe40007ffe0ff */
[----:B------:R-:W-:Y:S01]  /*4980*/  FSEL R100, R91, -INF , !P2 ;  /* 0xff8000005b647808 */ /* 0x000fe20005000000 */
[C---:B----4-:R-:W-:Y:S01]  /*4990*/  FFMA.FTZ R89, R63.reuse, UR4, R116 ;  /* 0x000000043f597c23 */ /* 0x050fe20008010074 */
[----:B------:R-:W3:Y:S01]  /*49a0*/  I2F R58, R8 ;  /* 0x00000008003a7306 */ /* 0x000ee20000201400 */
[----:B------:R-:W-:Y:S01]  /*49b0*/  FFMA.FTZ R118, R63, UR4, R118 ;  /* 0x000000043f767c23 */ /* 0x000fe20008010076 */
[----:B------:R-:W-:-:S02]  /*49c0*/  IADD3 R63, R159, 0x40, RZ ;  /* 0x000000409f3f7810 */ /* 0x000fc40007ffe0ff */
[----:B------:R-:W-:Y:S02]  /*49d0*/  FSEL R89, R89, -INF , !P5 ;  /* 0xff80000059597808 */ /* 0x000fe40006800000 */
[----:B------:R-:W-:Y:S02]  /*49e0*/  FSEL R228, R118, -INF , !P3 ;  /* 0xff80000076e47808 */ /* 0x000fe40005800000 */
[C---:B------:R-:W-:Y:S01]  /*49f0*/  ISETP.GE.AND P5, PT, R8.reuse, R167, PT ;  /* 0x000000a70800720c */ /* 0x040fe20003fa6270 */
[----:B------:R-:W4:Y:S01]  /*4a00*/  I2F R9, R63 ;  /* 0x0000003f00097306 */ /* 0x000f220000201400 */
[-C--:B------:R-:W-:Y:S01]  /*4a10*/  ISETP.GE.AND P3, PT, R8, R166.reuse, PT ;  /* 0x000000a60800720c */ /* 0x080fe20003f66270 */
[----:B--2---:R-:W-:Y:S01]  /*4a20*/  FFMA.FTZ R91, R61, UR4, R112 ;  /* 0x000000043d5b7c23 */ /* 0x004fe20008010070 */
[----:B------:R-:W-:Y:S01]  /*4a30*/  ISETP.GE.AND P2, PT, R69, R166, PT ;  /* 0x000000a64500720c */ /* 0x000fe20003f46270 */
[----:B------:R-:W-:Y:S01]  /*4a40*/  FFMA.FTZ R114, R61, UR4, R114 ;  /* 0x000000043d727c23 */ /* 0x000fe20008010072 */
[----:B------:R-:W-:-:S02]  /*4a50*/  FSEL R79, R79, -INF , !P6 ;  /* 0xff8000004f4f7808 */ /* 0x000fc40007000000 */
[----:B------:R-:W-:Y:S01]  /*4a60*/  FSEL R226, R123, -INF , !P2 ;  /* 0xff8000007be27808 */ /* 0x000fe20005000000 */
[----:B------:R-:W2:Y:S01]  /*4a70*/  I2F R8, R62 ;  /* 0x0000003e00087306 */ /* 0x000ea20000201400 */
[-C--:B------:R-:W-:Y:S01]  /*4a80*/  ISETP.GE.AND P2, PT, R68, R166.reuse, PT ;  /* 0x000000a64400720c */ /* 0x080fe20003f46270 */
[C---:B---3--:R-:W-:Y:S01]  /*4a90*/  FFMA.FTZ R95, R58.reuse, UR4, R113 ;  /* 0x000000043a5f7c23 */ /* 0x048fe20008010071 */
[----:B------:R-:W-:Y:S01]  /*4aa0*/  FSEL R91, R91, -INF , !P0 ;  /* 0xff8000005b5b7808 */ /* 0x000fe20004000000 */
[----:B------:R-:W-:Y:S01]  /*4ab0*/  FFMA.FTZ R115, R58, UR4, R115 ;  /* 0x000000043a737c23 */ /* 0x000fe20008010073 */
[----:B------:R-:W-:Y:S02]  /*4ac0*/  FSEL R222, R114, -INF , !P2 ;  /* 0xff80000072de7808 */ /* 0x000fe40005000000 */
[CC--:B------:R-:W-:Y:S01]  /*4ad0*/  ISETP.GE.AND P0, PT, R62.reuse, R167.reuse, PT ;  /* 0x000000a73e00720c */ /* 0x0c0fe20003f06270 */
[----:B------:R3:W5:Y:S01]  /*4ae0*/  I2F R61, R10 ;  /* 0x0000000a003d7306 */ /* 0x0007620000201400 */
[-C--:B------:R-:W-:Y:S01]  /*4af0*/  ISETP.GE.AND P2, PT, R62, R166.reuse, PT ;  /* 0x000000a63e00720c */ /* 0x080fe20003f46270 */
[----:B----4-:R-:W-:Y:S01]  /*4b00*/  FFMA.FTZ R93, R9, UR4, R108 ;  /* 0x00000004095d7c23 */ /* 0x010fe2000801006c */
[----:B------:R-:W-:Y:S01]  /*4b10*/  FSEL R95, R95, -INF , !P5 ;  /* 0xff8000005f5f7808 */ /* 0x000fe20006800000 */
[----:B------:R-:W-:Y:S01]  /*4b20*/  FFMA.FTZ R110, R9, UR4, R110 ;  /* 0x00000004096e7c23 */ /* 0x000fe2000801006e */
[----:B------:R-:W-:Y:S01]  /*4b30*/  FSEL R214, R115, -INF , !P3 ;  /* 0xff80000073d67808 */ /* 0x000fe20005800000 */
[----:B-1----:R-:W-:Y:S01]  /*4b40*/  HMMA.16816.F32 R52, R144, R64, R52 ;  /* 0x000000409034723c */ /* 0x002fe20000001834 */
[----:B------:R-:W-:Y:S01]  /*4b50*/  ISETP.GE.AND P5, PT, R10, R167, PT ;  /* 0x000000a70a00720c */ /* 0x000fe20003fa6270 */
[C---:B--2---:R-:W-:Y:S01]  /*4b60*/  FFMA.FTZ R99, R8.reuse, UR4, R109 ;  /* 0x0000000408637c23 */ /* 0x044fe2000801006d */
[----:B------:R-:W-:Y:S01]  /*4b70*/  IADD3 R62, R159, 0xa9, RZ ;  /* 0x000000a99f3e7810 */ /* 0x000fe20007ffe0ff */
[----:B------:R-:W-:Y:S01]  /*4b80*/  FFMA.FTZ R111, R8, UR4, R111 ;  /* 0x00000004086f7c23 */ /* 0x000fe2000801006f */
[----:B------:R-:W-:-:S02]  /*4b90*/  ISETP.GE.AND P3, PT, R10, R166, PT ;  /* 0x000000a60a00720c */ /* 0x000fc40003f66270 */
[----:B------:R-:W1:Y:S01]  /*4ba0*/  I2F R64, R62 ;  /* 0x0000003e00407306 */ /* 0x000e620000201400 */
[----:B------:R-:W-:Y:S01]  /*4bb0*/  FSEL R212, R119, -INF , !P4 ;  /* 0xff80000077d47808 */ /* 0x000fe20006000000 */
[----:B------:R-:W-:Y:S01]  /*4bc0*/  HMMA.16816.F32 R48, R144, R66, R48 ;  /* 0x000000429030723c */ /* 0x000fe20000001830 */
[----:B---3--:R-:W2:Y:S01]  /*4bd0*/  LDSM.16.M88.4 R8, [R161+0x4000] ;  /* 0x00400000a108783b */ /* 0x008ea20000000200 */
[----:B------:R-:W-:Y:S01]  /*4be0*/  ISETP.GE.AND P6, PT, R63, R167, PT ;  /* 0x000000a73f00720c */ /* 0x000fe20003fc6270 */
[----:B-----5:R-:W-:Y:S01]  /*4bf0*/  FFMA.FTZ R97, R61, UR4, R104 ;  /* 0x000000043d617c23 */ /* 0x020fe20008010068 */
[----:B------:R-:W-:Y:S01]  /*4c00*/  ISETP.GE.AND P4, PT, R63, R166, PT ;  /* 0x000000a63f00720c */ /* 0x000fe20003f86270 */
[----:B------:R-:W-:Y:S01]  /*4c10*/  FFMA.FTZ R106, R61, UR4, R106 ;  /* 0x000000043d6a7c23 */ /* 0x000fe2000801006a */
[----:B------:R-:W-:Y:S02]  /*4c20*/  IADD3 R63, R159, 0x49, RZ ;  /* 0x000000499f3f7810 */ /* 0x000fe40007ffe0ff */
[----:B------:R-:W-:-:S02]  /*4c30*/  FSEL R99, R99, -INF , !P0 ;  /* 0xff80000063637808 */ /* 0x000fc40004000000 */
[----:B------:R-:W-:Y:S01]  /*4c40*/  FSEL R208, R111, -INF , !P2 ;  /* 0xff8000006fd07808 */ /* 0x000fe20005000000 */
[----:B------:R3:W4:Y:S01]  /*4c50*/  I2F R58, R63 ;  /* 0x0000003f003a7306 */ /* 0x0007220000201400 */
[C---:B------:R-:W-:Y:S01]  /*4c60*/  IADD3 R65, R159.reuse, 0xb0, RZ ;  /* 0x000000b09f417810 */ /* 0x040fe20007ffe0ff */
[----:B-1----:R-:W-:Y:S01]  /*4c70*/  FFMA.FTZ R113, R64, UR4, R57 ;  /* 0x0000000440717c23 */ /* 0x002fe20008010039 */
[----:B------:R-:W-:Y:S01]  /*4c80*/  ISETP.GE.AND P0, PT, R62, R167, PT ;  /* 0x000000a73e00720c */ /* 0x000fe20003f06270 */
[----:B------:R-:W-:Y:S01]  /*4c90*/  FFMA.FTZ R114, R64, UR4, R59 ;  /* 0x0000000440727c23 */ /* 0x000fe2000801003b */
[----:B------:R-:W-:Y:S02]  /*4ca0*/  ISETP.GE.AND P2, PT, R62, R166, PT ;  /* 0x000000a63e00720c */ /* 0x000fe40003f46270 */
[----:B------:R-:W-:Y:S01]  /*4cb0*/  IADD3 R66, R159, 0xb8, RZ ;  /* 0x000000b89f427810 */ /* 0x000fe20007ffe0ff */
[----:B------:R-:W1:Y:S01]  /*4cc0*/  I2F R61, R65 ;  /* 0x00000041003d7306 */ /* 0x000e620000201400 */
[----:B------:R-:W-:-:S02]  /*4cd0*/  FSEL R93, R93, -INF , !P6 ;  /* 0xff8000005d5d7808 */ /* 0x000fc40007000000 */
[----:B------:R-:W-:Y:S02]  /*4ce0*/  FSEL R210, R110, -INF , !P4 ;  /* 0xff8000006ed27808 */ /* 0x000fe40006000000 */
[C---:B------:R-:W-:Y:S02]  /*4cf0*/  ISETP.GE.AND P6, PT, R63.reuse, R167, PT ;  /* 0x000000a73f00720c */ /* 0x040fe40003fc6270 */
[----:B------:R-:W-:Y:S01]  /*4d00*/  ISETP.GE.AND P4, PT, R63, R166, PT ;  /* 0x000000a63f00720c */ /* 0x000fe20003f86270 */
[----:B------:R-:W5:Y:S01]  /*4d10*/  I2F R57, R66 ;  /* 0x0000004200397306 */ /* 0x000f620000201400 */
[----:B---3--:R-:W-:Y:S01]  /*4d20*/  IADD3 R63, R159, 0xb1, RZ ;  /* 0x000000b19f3f7810 */ /* 0x008fe20007ffe0ff */
[C---:B----4-:R-:W-:Y:S01]  /*4d30*/  FFMA.FTZ R105, R58.reuse, UR4, R105 ;  /* 0x000000043a697c23 */ /* 0x050fe20008010069 */
[----:B------:R-:W-:Y:S01]  /*4d40*/  FSEL R97, R97, -INF , !P5 ;  /* 0xff80000061617808 */ /* 0x000fe20006800000 */
[----:B------:R-:W-:Y:S01]  /*4d50*/  FFMA.FTZ R107, R58, UR4, R107 ;  /* 0x000000043a6b7c23 */ /* 0x000fe2000801006b */
[----:B------:R-:W-:-:S02]  /*4d60*/  FSEL R206, R106, -INF , !P3 ;  /* 0xff8000006ace7808 */ /* 0x000fc40005800000 */
[----:B------:R-:W-:Y:S01]  /*4d70*/  FSEL R113, R113, -INF , !P0 ;  /* 0xff80000071717808 */ /* 0x000fe20004000000 */
[----:B------:R-:W3:Y:S01]  /*4d80*/  I2F R62, R63 ;  /* 0x0000003f003e7306 */ /* 0x000ee20000201400 */
[----:B------:R-:W-:Y:S01]  /*4d90*/  FSEL R114, R114, -INF , !P2 ;  /* 0xff80000072727808 */ /* 0x000fe20005000000 */
[----:B-1----:R-:W-:Y:S01]  /*4da0*/  FFMA.FTZ R117, R61, UR4, R52 ;  /* 0x000000043d757c23 */ /* 0x002fe20008010034 */
[-C--:B------:R-:W-:Y:S01]  /*4db0*/  ISETP.GE.AND P5, PT, R65, R167.reuse, PT ;  /* 0x000000a74100720c */ /* 0x080fe20003fa6270 */
[----:B------:R-:W-:Y:S01]  /*4dc0*/  FFMA.FTZ R54, R61, UR4, R54 ;  /* 0x000000043d367c23 */ /* 0x000fe20008010036 */
[-C--:B------:R-:W-:Y:S01]  /*4dd0*/  ISETP.GE.AND P3, PT, R65, R166.reuse, PT ;  /* 0x000000a64100720c */ /* 0x080fe20003f66270 */
[----:B--2---:R-:W-:Y:S01]  /*4de0*/  HMMA.16816.F32 R68, R144, R8, R44 ;  /* 0x000000089044723c */ /* 0x004fe2000000182c */
[C---:B------:R-:W-:Y:S01]  /*4df0*/  ISETP.GE.AND P0, PT, R66.reuse, R167, PT ;  /* 0x000000a74200720c */ /* 0x040fe20003f06270 */
[----:B-----5:R-:W-:Y:S01]  /*4e00*/  FFMA.FTZ R48, R57, UR4, R48 ;  /* 0x0000000439307c23 */ /* 0x020fe20008010030 */
[----:B------:R-:W-:-:S02]  /*4e10*/  ISETP.GE.AND P2, PT, R66, R166, PT ;  /* 0x000000a64200720c */ /* 0x000fc40003f46270 */
[----:B------:R-:W1:Y:S01]  /*4e20*/  LDSM.16.M88.4 R64, [R161+0x4400] ;  /* 0x00440000a140783b */ /* 0x000e620000000200 */
[----:B------:R-:W-:Y:S01]  /*4e30*/  FSEL R227, R105, -INF , !P6 ;  /* 0xff80000069e37808 */ /* 0x000fe20007000000 */
[----:B------:R-:W-:Y:S01]  /*4e40*/  FFMA.FTZ R44, R57, UR4, R50 ;  /* 0x00000004392c7c23 */ /* 0x000fe20008010032 */
[----:B------:R-:W-:Y:S01]  /*4e50*/  FSEL R204, R107, -INF , !P4 ;  /* 0xff8000006bcc7808 */ /* 0x000fe20006000000 */
[C---:B---3--:R-:W-:Y:S01]  /*4e60*/  FFMA.FTZ R53, R62.reuse, UR4, R53 ;  /* 0x000000043e357c23 */ /* 0x048fe20008010035 */
[C---:B------:R-:W-:Y:S01]  /*4e70*/  ISETP.GE.AND P6, PT, R63.reuse, R167, PT ;  /* 0x000000a73f00720c */ /* 0x040fe20003fc6270 */
[----:B------:R-:W-:Y:S01]  /*4e80*/  FFMA.FTZ R55, R62, UR4, R55 ;  /* 0x000000043e377c23 */ /* 0x000fe20008010037 */
[----:B------:R-:W-:Y:S02]  /*4e90*/  ISETP.GE.AND P4, PT, R63, R166, PT ;  /* 0x000000a63f00720c */ /* 0x000fe40003f86270 */
[C---:B------:R-:W-:Y:S02]  /*4ea0*/  IADD3 R52, R159.reuse, 0xc0, RZ ;  /* 0x000000c09f347810 */ /* 0x040fe40007ffe0ff */
[----:B------:R-:W-:-:S02]  /*4eb0*/  IADD3 R8, R159, 0xc1, RZ ;  /* 0x000000c19f087810 */ /* 0x000fc40007ffe0ff */
[----:B------:R-:W-:Y:S01]  /*4ec0*/  FSEL R221, R53, -INF , !P6 ;  /* 0xff80000035dd7808 */ /* 0x000fe20007000000 */
[----:B------:R2:W3:Y:S01]  /*4ed0*/  I2F R47, R52 ;  /* 0x00000034002f7306 */ /* 0x0004e20000201400 */
[----:B------:R-:W-:Y:S02]  /*4ee0*/  FSEL R106, R55, -INF , !P4 ;  /* 0xff800000376a7808 */ /* 0x000fe40006000000 */
[----:B------:R-:W-:Y:S02]  /*4ef0*/  FSEL R108, R54, -INF , !P3 ;  /* 0xff800000366c7808 */ /* 0x000fe40005800000 */
[C---:B------:R-:W-:Y:S02]  /*4f00*/  ISETP.GE.AND P6, PT, R52.reuse, R167, PT ;  /* 0x000000a73400720c */ /* 0x040fe40003fc6270 */
[----:B------:R-:W-:Y:S01]  /*4f10*/  ISETP.GE.AND P4, PT, R52, R166, PT ;  /* 0x000000a63400720c */ /* 0x000fe20003f86270 */
[----:B------:R4:W5:Y:S01]  /*4f20*/  I2F R46, R8 ;  /* 0x00000008002e7306 */ /* 0x0009620000201400 */
[----:B------:R-:W-:-:S02]  /*4f30*/  FSEL R215, R48, -INF , !P0 ;  /* 0xff80000030d77808 */ /* 0x000fc40004000000 */
[----:B------:R-:W-:Y:S02]  /*4f40*/  FSEL R44, R44, -INF , !P2 ;  /* 0xff8000002c2c7808 */ /* 0x000fe40005000000 */
[C---:B------:R-:W-:Y:S02]  /*4f50*/  ISETP.GE.AND P0, PT, R8.reuse, R167, PT ;  /* 0x000000a70800720c */ /* 0x040fe40003f06270 */
[----:B------:R-:W-:Y:S01]  /*4f60*/  ISETP.GE.AND P2, PT, R8, R166, PT ;  /* 0x000000a60800720c */ /* 0x000fe20003f46270 */
[C---:B--2---:R-:W-:Y:S01]  /*4f70*/  HMMA.16816.F32 R52, R144.reuse, R10, R40 ;  /* 0x0000000a9034723c */ /* 0x044fe20000001828 */
[----:B------:R-:W-:Y:S01]  /*4f80*/  IADD3 R59, R159, 0xb9, RZ ;  /* 0x000000b99f3b7810 */ /* 0x000fe20007ffe0ff */
[----:B---3--:R-:W-:Y:S01]  /*4f90*/  FFMA.FTZ R68, R47, UR4, R68 ;  /* 0x000000042f447c23 */ /* 0x008fe20008010044 */
[----:B------:R-:W-:Y:S02]  /*4fa0*/  IADD3 R50, R159, 0xc8, RZ ;  /* 0x000000c89f327810 */ /* 0x000fe40007ffe0ff */
[----:B------:R-:W2:Y:S01]  /*4fb0*/  I2F R58, R59 ;  /* 0x0000003b003a7306 */ /* 0x000ea20000201400 */
[----:B------:R-:W-:Y:S01]  /*4fc0*/  FSEL R117, R117, -INF , !P5 ;  /* 0xff80000075757808 */ /* 0x000fe20006800000 */
[----:B------:R-:W-:Y:S01]  /*4fd0*/  FFMA.FTZ R40, R47, UR4, R70 ;  /* 0x000000042f287c23 */ /* 0x000fe20008010046 */
[----:B----4-:R-:W3:Y:S01]  /*4fe0*/  LDSM.16.M88.4 R8, [R161+0x4800] ;  /* 0x00480000a108783b */ /* 0x010ee20000000200 */
[----:B-1----:R-:W-:Y:S01]  /*4ff0*/  HMMA.16816.F32 R36, R144, R64, R36 ;  /* 0x000000409024723c */ /* 0x002fe20000001824 */
[----:B------:R-:W-:Y:S01]  /*5000*/  IADD3 R43, R159, 0xc9, RZ ;  /* 0x000000c99f2b7810 */ /* 0x000fe20007ffe0ff */
[----:B-----5:R-:W-:Y:S01]  /*5010*/  FFMA.FTZ R69, R46, UR4, R69 ;  /* 0x000000042e457c23 */ /* 0x020fe20008010045 */
[----:B------:R-:W-:Y:S01]  /*5020*/  FSEL R115, R68, -INF , !P6 ;  /* 0xff80000044737808 */ /* 0x000fe20007000000 */
[----:B------:R-:W1:Y:S01]  /*5030*/  I2F R45, R50 ;  /* 0x00000032002d7306 */ /* 0x000e620000201400 */
[----:B------:R-:W-:-:S02]  /*5040*/  FSEL R40, R40, -INF , !P4 ;  /* 0xff80000028287808 */ /* 0x000fc40006000000 */
[C---:B------:R-:W-:Y:S01]  /*5050*/  ISETP.GE.AND P6, PT, R43.reuse, R167, PT ;  /* 0x000000a72b00720c */ /* 0x040fe20003fc6270 */
[----:B------:R-:W-:Y:S01]  /*5060*/  HMMA.16816.F32 R64, R144, R66, R32 ;  /* 0x000000429040723c */ /* 0x000fe20000001820 */
[----:B------:R-:W4:Y:S01]  /*5070*/  LDSM.16.M88.4 R32, [R161+0x4c00] ;  /* 0x004c0000a120783b */ /* 0x000f220000000200 */
[----:B------:R-:W-:Y:S01]  /*5080*/  ISETP.GE.AND P4, PT, R43, R166, PT ;  /* 0x000000a62b00720c */ /* 0x000fe20003f86270 */
[----:B------:R-:W-:-:S04]  /*5090*/  DEPBAR.LE SB0, 0x0 ;  /* 0x000080000000791a */ /* 0x000fc80000000000 */
[----:B------:R5:W5:Y:S01]  /*50a0*/  I2F R48, R43 ;  /* 0x0000002b00307306 */ /* 0x000b620000201400 */
[C---:B--2---:R-:W-:Y:S01]  /*50b0*/  FFMA.FTZ R49, R58.reuse, UR4, R49 ;  /* 0x000000043a317c23 */ /* 0x044fe20008010031 */
[CC--:B------:R-:W-:Y:S01]  /*50c0*/  ISETP.GE.AND P5, PT, R59.reuse, R167.reuse, PT ;  /* 0x000000a73b00720c */ /* 0x0c0fe20003fa6270 */
[----:B------:R-:W-:Y:S01]  /*50d0*/  FFMA.FTZ R41, R58, UR4, R51 ;  /* 0x000000043a297c23 */ /* 0x000fe20008010033 */
[----:B------:R-:W-:Y:S01]  /*50e0*/  ISETP.GE.AND P3, PT, R59, R166, PT ;  /* 0x000000a63b00720c */ /* 0x000fe20003f66270 */
[----:B-1----:R-:W-:Y:S01]  /*50f0*/  FFMA.FTZ R52, R45, UR4, R52 ;  /* 0x000000042d347c23 */ /* 0x002fe20008010034 */
[----:B------:R-:W-:Y:S02]  /*5100*/  IADD3 R42, R159, 0xd0, RZ ;  /* 0x000000d09f2a7810 */ /* 0x000fe40007ffe0ff */
[----:B------:R-:W-:Y:S02]  /*5110*/  FSEL R223, R49, -INF , !P5 ;  /* 0xff80000031df7808 */ /* 0x000fe40006800000 */
[----:B------:R-:W-:Y:S01]  /*5120*/  ISETP.GE.AND P5, PT, R50, R167, PT ;  /* 0x000000a73200720c */ /* 0x000fe20003fa6270 */
[----:B------:R1:W2:Y:S01]  /*5130*/  I2F R47, R42 ;  /* 0x0000002a002f7306 */ /* 0x0002a20000201400 */
[----:B------:R-:W-:-:S02]  /*5140*/  FSEL R209, R69, -INF , !P0 ;  /* 0xff80000045d17808 */ /* 0x000fc40004000000 */
[----:B------:R-:W-:Y:S01]  /*5150*/  FSEL R41, R41, -INF , !P3 ;  /* 0xff80000029297808 */ /* 0x000fe20005800000 */
[----:B-----5:R-:W-:Y:S01]  /*5160*/  FFMA.FTZ R43, R46, UR4, R71 ;  /* 0x000000042e2b7c23 */ /* 0x020fe20008010047 */
[-C--:B------:R-:W-:Y:S01]  /*5170*/  ISETP.GE.AND P0, PT, R42, R167.reuse, PT ;  /* 0x000000a72a00720c */ /* 0x080fe20003f06270 */
[----:B------:R-:W-:Y:S01]  /*5180*/  FFMA.FTZ R53, R48, UR4, R53 ;  /* 0x0000000430357c23 */ /* 0x000fe20008010035 */
[----:B------:R-:W-:Y:S02]  /*5190*/  IADD3 R51, R159, 0xd8, RZ ;  /* 0x000000d89f337810 */ /* 0x000fe40007ffe0ff */
[----:B------:R-:W-:Y:S02]  /*51a0*/  FSEL R43, R43, -INF , !P2 ;  /* 0xff8000002b2b7808 */ /* 0x000fe40005000000 */
[-C--:B------:R-:W-:Y:S01]  /*51b0*/  ISETP.GE.AND P2, PT, R42, R166.reuse, PT ;  /* 0x000000a62a00720c */ /* 0x080fe20003f46270 */
[----:B------:R-:W5:Y:S01]  /*51c0*/  I2F R49, R51 ;  /* 0x0000003300317306 */ /* 0x000f620000201400 */
[-C--:B------:R-:W-:Y:S01]  /*51d0*/  ISETP.GE.AND P3, PT, R50, R166.reuse, PT ;  /* 0x000000a63200720c */ /* 0x080fe20003f66270 */
[C---:B---3--:R-:W-:Y:S01]  /*51e0*/  HMMA.16816.F32 R28, R144.reuse, R8, R28 ;  /* 0x00000008901c723c */ /* 0x048fe2000000181c */
[----:B-1----:R-:W-:Y:S01]  /*51f0*/  FFMA.FTZ R42, R45, UR4, R54 ;  /* 0x000000042d2a7c23 */ /* 0x002fe20008010036 */
[----:B------:R-:W-:Y:S01]  /*5200*/  IADD3 R50, R159, 0xd1, RZ ;  /* 0x000000d19f327810 */ /* 0x000fe20007ffe0ff */
[----:B------:R-:W-:Y:S01]  /*5210*/  FFMA.FTZ R45, R48, UR4, R55 ;  /* 0x00000004302d7c23 */ /* 0x000fe20008010037 */
[----:B------:R-:W-:Y:S01]  /*5220*/  FSEL R193, R52, -INF , !P5 ;  /* 0xff80000034c17808 */ /* 0x000fe20006800000 */
[----:B--2---:R-:W-:Y:S01]  /*5230*/  FFMA.FTZ R169, R47, UR4, R36 ;  /* 0x000000042fa97c23 */ /* 0x004fe20008010024 */
[----:B------:R-:W-:Y:S01]  /*5240*/  IADD3 R52, R159, 0xd9, RZ ;  /* 0x000000d99f347810 */ /* 0x000fe20007ffe0ff */
[----:B------:R-:W1:Y:S01]  /*5250*/  I2F R46, R50 ;  /* 0x00000032002e7306 */ /* 0x000e620000201400 */
[----:B------:R-:W-:Y:S01]  /*5260*/  FSEL R42, R42, -INF , !P3 ;  /* 0xff8000002a2a7808 */ /* 0x000fe20005800000 */
[----:B------:R-:W-:Y:S01]  /*5270*/  FFMA.FTZ R38, R47, UR4, R38 ;  /* 0x000000042f267c23 */ /* 0x000fe20008010026 */
[C---:B------:R-:W-:Y:S01]  /*5280*/  ISETP.GE.AND P5, PT, R50.reuse, R167, PT ;  /* 0x000000a73200720c */ /* 0x040fe20003fa6270 */
[----:B----4-:R-:W-:Y:S01]  /*5290*/  HMMA.16816.F32 R20, R144, R32, R20 ;  /* 0x000000209014723c */ /* 0x010fe20000001814 */
[----:B------:R-:W-:-:S02]  /*52a0*/  ISETP.GE.AND P3, PT, R50, R166, PT ;  /* 0x000000a63200720c */ /* 0x000fc40003f66270 */
[----:B------:R-:W-:Y:S01]  /*52b0*/  FSEL R185, R53, -INF , !P6 ;  /* 0xff80000035b97808 */ /* 0x000fe20007000000 */
[----:B------:R-:W2:Y:S01]  /*52c0*/  I2F R50, R52 ;  /* 0x0000003400327306 */ /* 0x000ea20000201400 */
[----:B------:R-:W-:Y:S01]  /*52d0*/  FSEL R45, R45, -INF , !P4 ;  /* 0xff8000002d2d7808 */ /* 0x000fe20006000000 */
[----:B-----5:R-:W-:Y:S01]  /*52e0*/  FFMA.FTZ R64, R49, UR4, R64 ;  /* 0x0000000431407c23 */ /* 0x020fe20008010040 */
[----:B------:R-:W-:Y:S01]  /*52f0*/  ISETP.GE.AND P6, PT, R51, R167, PT ;  /* 0x000000a73300720c */ /* 0x000fe20003fc6270 */
[----:B------:R-:W-:Y:S01]  /*5300*/  FFMA.FTZ R66, R49, UR4, R66 ;  /* 0x0000000431427c23 */ /* 0x000fe20008010042 */
[----:B------:R-:W-:Y:S01]  /*5310*/  ISETP.GE.AND P4, PT, R51, R166, PT ;  /* 0x000000a63300720c */ /* 0x000fe20003f86270 */
[----:B------:R-:W-:Y:S01]  /*5320*/  HMMA.16816.F32 R24, R144, R10, R24 ;  /* 0x0000000a9018723c */ /* 0x000fe20000001818 */
[C---:B------:R-:W-:Y:S01]  /*5330*/  IADD3 R51, R159.reuse, 0xe0, RZ ;  /* 0x000000e09f337810 */ /* 0x040fe20007ffe0ff */
[C---:B-1----:R-:W-:Y:S01]  /*5340*/  FFMA.FTZ R37, R46.reuse, UR4, R37 ;  /* 0x000000042e257c23 */ /* 0x042fe20008010025 */
[----:B------:R-:W-:Y:S01]  /*5350*/  IADD3 R36, R159, 0xe1, RZ ;  /* 0x000000e19f247810 */ /* 0x000fe20007ffe0ff */
[----:B------:R-:W-:Y:S01]  /*5360*/  FFMA.FTZ R39, R46, UR4, R39 ;  /* 0x000000042e277c23 */ /* 0x000fe20008010027 */
[----:B------:R-:W1:Y:S01]  /*5370*/  I2F R9, R51 ;  /* 0x0000003300097306 */ /* 0x000e620000201400 */
[----:B------:R-:W-:-:S02]  /*5380*/  FSEL R149, R64, -INF , !P6 ;  /* 0xff80000040957808 */ /* 0x000fc40007000000 */
[----:B------:R-:W-:Y:S01]  /*5390*/  ISETP.GE.AND P6, PT, R36, R167, PT ;  /* 0x000000a72400720c */ /* 0x000fe20003fc6270 */
[----:B------:R-:W-:Y:S01]  /*53a0*/  HMMA.16816.F32 R16, R144, R34, R16 ;  /* 0x000000229010723c */ /* 0x000fe20000001810 */
[----:B--2---:R-:W-:Y:S01]  /*53b0*/  FFMA.FTZ R65, R50, UR4, R65 ;  /* 0x0000000432417c23 */ /* 0x004fe20008010041 */
[----:B------:R-:W-:Y:S01]  /*53c0*/  FSEL R48, R38, -INF , !P2 ;  /* 0xff80000026307808 */ /* 0x000fe20005000000 */
[----:B------:R-:W-:Y:S01]  /*53d0*/  FFMA.FTZ R49, R50, UR4, R67 ;  /* 0x0000000432317c23 */ /* 0x000fe20008010043 */
[----:B------:R-:W2:Y:S01]  /*53e0*/  I2F R8, R36 ;  /* 0x0000002400087306 */ /* 0x000ea20000201400 */
[----:B------:R-:W-:Y:S02]  /*53f0*/  FSEL R50, R66, -INF , !P4 ;  /* 0xff80000042327808 */ /* 0x000fe40006000000 */
[----:B------:R-:W-:Y:S02]  /*5400*/  ISETP.GE.AND P4, PT, R36, R166, PT ;  /* 0x000000a62400720c */ /* 0x000fe40003f86270 */
[----:B------:R-:W-:-:S02]  /*5410*/  IADD3 R38, R159, 0xe8, RZ ;  /* 0x000000e89f267810 */ /* 0x000fc40007ffe0ff */
[----:B------:R-:W-:Y:S01]  /*5420*/  FSEL R161, R37, -INF , !P5 ;  /* 0xff80000025a17808 */ /* 0x000fe20006800000 */
[C---:B-1----:R-:W-:Y:S01]  /*5430*/  FFMA.FTZ R28, R9.reuse, UR4, R28 ;  /* 0x00000004091c7c23 */ /* 0x042fe2000801001c */
[----:B------:R-:W1:Y:S01]  /*5440*/  I2F R11, R38 ;  /* 0x00000026000b7306 */ /* 0x000e620000201400 */
[----:B------:R-:W-:Y:S01]  /*5450*/  FFMA.FTZ R53, R9, UR4, R30 ;  /* 0x0000000409357c23 */ /* 0x000fe2000801001e */
[C---:B------:R-:W-:Y:S02]  /*5460*/  IADD3 R37, R159.reuse, 0xe9, RZ ;  /* 0x000000e99f257810 */ /* 0x040fe40007ffe0ff */
[C---:B------:R-:W-:Y:S02]  /*5470*/  IADD3 R30, R159.reuse, 0xf1, RZ ;  /* 0x000000f19f1e7810 */ /* 0x040fe40007ffe0ff */
[----:B------:R-:W-:Y:S01]  /*5480*/  ISETP.GE.AND P2, PT, R52, R166, PT ;  /* 0x000000a63400720c */ /* 0x000fe20003f46270 */
[C---:B--2---:R-:W-:Y:S01]  /*5490*/  FFMA.FTZ R29, R8.reuse, UR4, R29 ;  /* 0x00000004081d7c23 */ /* 0x044fe2000801001d */
[----:B------:R-:W-:Y:S01]  /*54a0*/  IADD3 R36, R159, 0xf0, RZ ;  /* 0x000000f09f247810 */ /* 0x000fe20007ffe0ff */
[----:B------:R-:W2:Y:S01]  /*54b0*/  I2F R10, R37 ;  /* 0x00000025000a7306 */ /* 0x000ea20000201400 */
[----:B------:R-:W-:Y:S01]  /*54c0*/  FFMA.FTZ R31, R8, UR4, R31 ;  /* 0x00000004081f7c23 */ /* 0x000fe2000801001f */
[----:B------:R-:W-:-:S02]  /*54d0*/  ISETP.GE.AND P5, PT, R51, R167, PT ;  /* 0x000000a73300720c */ /* 0x000fc40003fa6270 */
[----:B------:R-:W-:Y:S02]  /*54e0*/  FSEL R119, R29, -INF , !P6 ;  /* 0xff8000001d777808 */ /* 0x000fe40007000000 */
[----:B------:R-:W-:Y:S01]  /*54f0*/  ISETP.GE.AND P6, PT, R36, R167, PT ;  /* 0x000000a72400720c */ /* 0x000fe20003fc6270 */
[----:B-1----:R-:W-:Y:S01]  /*5500*/  FFMA.FTZ R24, R11, UR4, R24 ;  /* 0x000000040b187c23 */ /* 0x002fe20008010018 */
[----:B------:R-:W1:Y:S01]  /*5510*/  I2F R9, R36 ;  /* 0x0000002400097306 */ /* 0x000e620000201400 */
[----:B------:R-:W-:Y:S01]  /*5520*/  FSEL R49, R49, -INF , !P2 ;  /* 0xff80000031317808 */ /* 0x000fe20005000000 */
[----:B------:R-:W-:Y:S01]  /*5530*/  FFMA.FTZ R26, R11, UR4, R26 ;  /* 0x000000040b1a7c23 */ /* 0x000fe2000801001a */
[----:B------:R-:W-:Y:S02]  /*5540*/  FSEL R129, R28, -INF , !P5 ;  /* 0xff8000001c817808 */ /* 0x000fe40006800000 */
[-C--:B------:R-:W-:Y:S02]  /*5550*/  ISETP.GE.AND P2, PT, R38, R166.reuse, PT ;  /* 0x000000a62600720c */ /* 0x080fe40003f46270 */
[C---:B------:R-:W-:Y:S01]  /*5560*/  IADD3 R28, R159.reuse, 0xf8, RZ ;  /* 0x000000f89f1c7810 */ /* 0x040fe20007ffe0ff */
[----:B------:R-:W3:Y:S01]  /*5570*/  I2F R8, R30 ;  /* 0x0000001e00087306 */ /* 0x000ee20000201400 */
[----:B------:R-:W-:Y:S01]  /*5580*/  IADD3 R11, R159, 0xf9, RZ ;  /* 0x000000f99f0b7810 */ /* 0x000fe20007ffe0ff */
[C---:B--2---:R-:W-:Y:S01]  /*5590*/  FFMA.FTZ R25, R10.reuse, UR4, R25 ;  /* 0x000000040a197c23 */ /* 0x044fe20008010019 */
[----:B------:R-:W-:Y:S01]  /*55a0*/  FSEL R47, R39, -INF , !P3 ;  /* 0xff800000272f7808 */ /* 0x000fe20005800000 */
[----:B------:R-:W-:Y:S01]  /*55b0*/  FFMA.FTZ R27, R10, UR4, R27 ;  /* 0x000000040a1b7c23 */ /* 0x000fe2000801001b */
[----:B------:R-:W-:-:S02]  /*55c0*/  ISETP.GE.AND P3, PT, R51, R166, PT ;  /* 0x000000a63300720c */ /* 0x000fc40003f66270 */
[----:B------:R-:W-:Y:S01]  /*55d0*/  FSEL R51, R26, -INF , !P2 ;  /* 0xff8000001a337808 */ /* 0x000fe20005000000 */
[----:B-1----:R-:W-:Y:S01]  /*55e0*/  FFMA.FTZ R20, R9, UR4, R20 ;  /* 0x0000000409147c23 */ /* 0x002fe20008010014 */
[----:B------:R-:W1:Y:S01]  /*55f0*/  I2F R29, R28 ;  /* 0x0000001c001d7306 */ /* 0x000e620000201400 */
[----:B------:R-:W-:Y:S01]  /*5600*/  FSEL R169, R169, -INF , !P0 ;  /* 0xff800000a9a97808 */ /* 0x000fe20004000000 */
[----:B------:R-:W-:Y:S01]  /*5610*/  FFMA.FTZ R22, R9, UR4, R22 ;  /* 0x0000000409167c23 */ /* 0x000fe20008010016 */
[----:B------:R-:W-:Y:S02]  /*5620*/  ISETP.GE.AND P2, PT, R30, R166, PT ;  /* 0x000000a61e00720c */ /* 0x000fe40003f46270 */
[----:B------:R-:W-:Y:S02]  /*5630*/  FSEL R58, R20, -INF , !P6 ;  /* 0xff800000143a7808 */ /* 0x000fe40007000000 */
[-C--:B------:R-:W-:Y:S01]  /*5640*/  ISETP.GE.AND P6, PT, R159, R167.reuse, PT ;  /* 0x000000a79f00720c */ /* 0x080fe20003fc6270 */
[----:B------:R-:W2:Y:S01]  /*5650*/  I2F R10, R11 ;  /* 0x0000000b000a7306 */ /* 0x000ea20000201400 */
[----:B---3--:R-:W-:Y:S01]  /*5660*/  FFMA.FTZ R23, R8, UR4, R23 ;  /* 0x0000000408177c23 */ /* 0x008fe20008010017 */
[----:B------:R-:W-:Y:S01]  /*5670*/  ISETP.GE.AND P0, PT, R52, R167, PT ;  /* 0x000000a73400720c */ /* 0x000fe20003f06270 */
[----:B------:R-:W-:Y:S01]  /*5680*/  FFMA.FTZ R21, R8, UR4, R21 ;  /* 0x0000000408157c23 */ /* 0x000fe20008010015 */
[----:B------:R-:W-:-:S02]  /*5690*/  FSEL R53, R53, -INF , !P3 ;  /* 0xff80000035357808 */ /* 0x000fc40005800000 */
[----:B------:R-:W-:Y:S02]  /*56a0*/  FSEL R63, R23, -INF , !P2 ;  /* 0xff800000173f7808 */ /* 0x000fe40005000000 */
[----:B------:R-:W3:Y:S01]  /*56b0*/  I2F R159, R159 ;  /* 0x0000009f009f7306 */ /* 0x000ee20000201400 */
[----:B------:R-:W-:Y:S01]  /*56c0*/  FSEL R143, R65, -INF , !P0 ;  /* 0xff800000418f7808 */ /* 0x000fe20004000000 */
[C---:B-1----:R-:W-:Y:S01]  /*56d0*/  FFMA.FTZ R16, R29.reuse, UR4, R16 ;  /* 0x000000041d107c23 */ /* 0x042fe20008010010 */
[----:B------:R-:W-:Y:S01]  /*56e0*/  ISETP.GE.AND P2, PT, R2, 0x2, PT ;  /* 0x000000020200780c */ /* 0x000fe20003f46270 */
[----:B------:R-:W-:Y:S01]  /*56f0*/  FFMA.FTZ R18, R29, UR4, R18 ;  /* 0x000000041d127c23 */ /* 0x000fe20008010012 */
[-C--:B------:R-:W-:Y:S02]  /*5700*/  ISETP.GE.AND P0, PT, R38, R167.reuse, PT ;  /* 0x000000a72600720c */ /* 0x080fe40003f06270 */
[----:B------:R-:W-:Y:S01]  /*5710*/  FSEL R52, R31, -INF , !P4 ;  /* 0xff8000001f347808 */ /* 0x000fe20006000000 */
[----:B--2---:R-:W-:Y:S01]  /*5720*/  FFMA.FTZ R17, R10, UR4, R17 ;  /* 0x000000040a117c23 */ /* 0x004fe20008010011 */
[----:B------:R-:W-:Y:S01]  /*5730*/  FSEL R103, R24, -INF , !P0 ;  /* 0xff80000018677808 */ /* 0x000fe20004000000 */
[----:B------:R-:W-:Y:S01]  /*5740*/  FFMA.FTZ R19, R10, UR4, R19 ;  /* 0x000000040a137c23 */ /* 0x000fe20008010013 */
[----:B------:R-:W-:Y:S01]  /*5750*/  BAR.SYNC.DEFER_BLOCKING 0x0 ;  /* 0x0000000000007b1d */ /* 0x000fe20000010000 */
[----:B------:R-:W-:-:S02]  /*5760*/  ISETP.GE.AND P5, PT, R37, R167, PT ;  /* 0x000000a72500720c */ /* 0x000fc40003fa6270 */
[-C--:B------:R-:W-:Y:S02]  /*5770*/  ISETP.GE.AND P3, PT, R37, R166.reuse, PT ;  /* 0x000000a62500720c */ /* 0x080fe40003f66270 */
[----:B------:R-:W-:Y:S01]  /*5780*/  ISETP.GE.AND P4, PT, R36, R166, PT ;  /* 0x000000a62400720c */ /* 0x000fe20003f86270 */
[----:B---3--:R-:W-:Y:S01]  /*5790*/  FFMA.FTZ R8, R159, UR4, R12 ;  /* 0x000000049f087c23 */ /* 0x008fe2000801000c */
[----:B------:R-:W-:Y:S02]  /*57a0*/  ISETP.GE.AND P0, PT, R30, R167, PT ;  /* 0x000000a71e00720c */ /* 0x000fe40003f06270 */
        /* <DEDUP_REMOVED lines=8> */
[----:B------:R-:W-:-:S02]  /*5830*/  IABS R46, c[0x0][0x2d0] ;  /* 0x0000b400002e7a13 */ /* 0x000fc40000000000 */
[----:B------:R-:W-:Y:S02]  /*5840*/  FSEL R65, R16, -INF , !P5 ;  /* 0xff80000010417808 */ /* 0x000fe40006800000 */
[----:B------:R-:W-:Y:S02]  /*5850*/  FSEL R62, R18, -INF , !P3 ;  /* 0xff800000123e7808 */ /* 0x000fe40005800000 */
[----:B------:R-:W-:Y:S02]  /*5860*/  FSEL R64, R17, -INF , !P4 ;  /* 0xff80000011407808 */ /* 0x000fe40006000000 */
[----:B------:R-:W-:Y:S02]  /*5870*/  FSEL R61, R19, -INF , !P0 ;  /* 0xff800000133d7808 */ /* 0x000fe40004000000 */
[----:B------:R-:W-:Y:S01]  /*5880*/  FSEL R8, R8, -INF , !P6 ;  /* 0xff80000008087808 */ /* 0x000fe20007000000 */
[----:B------:R-:W-:Y:S05]  /*5890*/  @!P2 BRA `(.L_x_1642) ;  /* 0x00000a200000a947 */ /* 0x000fea0003800000 */
[----:B------:R-:W-:Y:S01]  /*58a0*/  MOV R9, c[0x0][0x198] ;  /* 0x0000660000097a02 */ /* 0x000fe20000000f00 */
[----:B------:R-:W-:Y:S05]  /*58b0*/  @!P1 BRA `(.L_x_1643) ;  /* 0x0000039000009947 */ /* 0x000fea0003800000 */
[----:B------:R-:W1:Y:S01]  /*58c0*/  I2F.RP R19, R46 ;  /* 0x0000002e00137306 */ /* 0x000e620000209400 */
[----:B------:R-:W-:-:S02]  /*58d0*/  IADD3 R18, R157, -0x100, RZ ;  /* 0xffffff009d127810 */ /* 0x000fc40007ffe0ff */
[----:B------:R-:W-:Y:S02]  /*58e0*/  IABS R12, R157 ;  /* 0x0000009d000c7213 */ /* 0x000fe40000000000 */
        /* <DEDUP_REMOVED lines=16> */
[C---:B------:R-:W-:Y:S01]  /*59f0*/  IMAD R11, R46.reuse, R11, R10 ;  /* 0x0000000b2e0b7224 */ /* 0x040fe200078e020a */
[----:B------:R-:W-:Y:S02]  /*5a00*/  LOP3.LUT R10, RZ, c[0x0][0x2d0], RZ, 0x33, !PT ;  /* 0x0000b400ff0a7a12 */ /* 0x000fe400078e33ff */
        /* <DEDUP_REMOVED lines=36> */
.L_x_1643:
[----:B------:R-:W-:-:S04]  /*5c50*/  LEA R17, -R9, RZ, 0x8 ;  /* 0x000000ff09117211 */ /* 0x000fc800078e41ff */
[----:B------:R-:W-:Y:S02]  /*5c60*/  SHF.R.S32.HI R12, RZ, 0x1f, R17 ;  /* 0x0000001fff0c7819 */ /* 0x000fe40000011411 */
.L_x_1644:
[----:B------:R-:W-:Y:S01]  /*5c70*/  ISETP.GE.AND P0, PT, R216, c[0x0][0x220], PT ;  /* 0x00008800d8007a0c */ /* 0x000fe20003f06270 */
[----:B------:R-:W-:-:S12]  /*5c80*/  BSSY B0, `(.L_x_1645) ;  /* 0x0000060000007945 */ /* 0x000fd80003800000 */
[----:B------:R-:W-:Y:S01]  /*5c90*/  @!P0 IMAD.MOV.U32 R11, RZ, RZ, c[0x0][0x19c] ;  /* 0x00006700ff0b8624 */ /* 0x000fe200078e00ff */
[--C-:B------:R-:W-:Y:S01]  /*5ca0*/  @!P0 IADD3 R23, P4, P3, R17, UR9, R164.reuse ;  /* 0x0000000911178c10 */ /* 0x100fe2000fb9e0a4 */
[----:B------:R-:W-:Y:S01]  /*5cb0*/  @!P0 IMAD.WIDE.U32 R24, R9, 0x60, R164 ;  /* 0x0000006009188825 */ /* 0x000fe200078e00a4 */
[----:B------:R-:W-:Y:S01]  /*5cc0*/  @!P0 IADD3 R19, P5, R17, R164, RZ ;  /* 0x000000a411138210 */ /* 0x000fe20007fbe0ff */
[----:B------:R1:W-:Y:S01]  /*5cd0*/  @P0 STS [R196+0x1000], RZ ;  /* 0x001000ffc4000388 */ /* 0x0003e20000000800 */
[C-C-:B------:R-:W-:Y:S01]  /*5ce0*/  @!P0 IADD3.X R16, R12.reuse, UR8, R165.reuse, P4, P3 ;  /* 0x000000080c108c10 */ /* 0x140fe2000a7e64a5 */
[----:B------:R-:W-:Y:S01]  /*5cf0*/  @!P0 IMAD R11, R11, 0x60, RZ ;  /* 0x000000600b0b8824 */ /* 0x000fe200078e02ff */
[----:B------:R-:W-:Y:S01]  /*5d00*/  @!P0 LEA R30, P4, R23, c[0x0][0x168], 0x1 ;  /* 0x00005a00171e8a11 */ /* 0x000fe200078808ff */
[----:B------:R-:W-:Y:S01]  /*5d10*/  @!P0 IMAD.MOV.U32 R20, RZ, RZ, c[0x0][0x19c] ;  /* 0x00006700ff148624 */ /* 0x000fe200078e00ff */
[----:B------:R-:W-:Y:S01]  /*5d20*/  @!P0 IADD3 R21, P3, R17, R24, RZ ;  /* 0x0000001811158210 */ /* 0x000fe20007f7e0ff */
[C---:B------:R-:W-:Y:S01]  /*5d30*/  @!P0 IMAD.X R10, R12.reuse, 0x1, R165, P5 ;  /* 0x000000010c0a8824 */ /* 0x040fe200028e06a5 */
[----:B------:R-:W-:Y:S01]  /*5d40*/  @!P0 LEA.HI.X R31, R23, c[0x0][0x16c], R16, 0x1, P4 ;  /* 0x00005b00171f8a11 */ /* 0x000fe200020f0c10 */
[----:B------:R-:W-:Y:S01]  /*5d50*/  @!P0 IMAD.MOV.U32 R24, RZ, RZ, c[0x0][0x19c] ;  /* 0x00006700ff188624 */ /* 0x000fe200078e00ff */
[C---:B------:R-:W-:Y:S01]  /*5d60*/  @!P0 IADD3.X R18, R12.reuse, R25, R11, P3, !PT ;  /* 0x000000190c128210 */ /* 0x040fe20001ffe40b */
[----:B------:R-:W-:Y:S01]  /*5d70*/  @!P0 IMAD.MOV.U32 R26, RZ, RZ, R164 ;  /* 0x000000ffff1a8224 */ /* 0x000fe200078e00a4 */
[-C--:B------:R-:W-:Y:S01]  /*5d80*/  @!P0 LEA R16, P3, R9, R164.reuse, 0x7 ;  /* 0x000000a409108211 */ /* 0x080fe200078638ff */
[----:B------:R-:W-:Y:S01]  /*5d90*/  @!P0 IMAD.MOV.U32 R27, RZ, RZ, R165 ;  /* 0x000000ffff1b8224 */ /* 0x000fe200078e00a5 */
[----:B------:R-:W-:Y:S01]  /*5da0*/  @!P0 LEA R32, P5, R19, c[0x0][0x168], 0x1 ;  /* 0x00005a0013208a11 */ /* 0x000fe200078a08ff */
[----:B------:R-:W-:Y:S01]  /*5db0*/  @!P0 IMAD.MOV.U32 R11, RZ, RZ, c[0x0][0x19c] ;  /* 0x00006700ff0b8624 */ /* 0x000fe200078e00ff */
[C---:B------:R-:W-:Y:S01]  /*5dc0*/  @!P0 LEA R22, P4, R9.reuse, R164, 0x6 ;  /* 0x000000a409168211 */ /* 0x040fe200078830ff */
[C---:B------:R-:W-:Y:S01]  /*5dd0*/  @!P0 IMAD.WIDE.U32 R34, R9.reuse, 0xa0, R26 ;  /* 0x000000a009228825 */ /* 0x040fe200078e001a */
[-C--:B------:R-:W-:Y:S01]  /*5de0*/  @!P0 LEA.HI.X R25, R9, R165.reuse, R20, 0x7, P3 ;  /* 0x000000a509198211 */ /* 0x080fe200018f3c14 */
[----:B------:R1:W-:Y:S01]  /*5df0*/  @P0 STS [R196+0x1004], RZ ;  /* 0x001004ffc4000388 */ /* 0x0003e20000000800 */
[----:B------:R-:W-:Y:S01]  /*5e00*/  @!P0 IADD3 R23, P3, R17, R16, RZ ;  /* 0x0000001011178210 */ /* 0x000fe20007f7e0ff */
[----:B------:R-:W-:Y:S01]  /*5e10*/  @!P0 IMAD R11, R11, 0xa0, RZ ;  /* 0x000000a00b0b8824 */ /* 0x000fe200078e02ff */
[----:B------:R-:W-:Y:S01]  /*5e20*/  @!P0 LEA.HI.X R33, R19, c[0x0][0x16c], R10, 0x1, P5 ;  /* 0x00005b0013218a11 */ /* 0x000fe200028f0c0a */
[----:B------:R-:W-:Y:S01]  /*5e30*/  @!P0 IMAD.MOV.U32 R10, RZ, RZ, c[0x0][0x19c] ;  /* 0x00006700ff0a8624 */ /* 0x000fe200078e00ff */
[----:B------:R-:W-:Y:S01]  /*5e40*/  @!P0 LEA.HI.X R29, R9, R165, R24, 0x6, P4 ;  /* 0x000000a5091d8211 */ /* 0x000fe200020f3418 */
[C---:B------:R-:W-:Y:S01]  /*5e50*/  @!P0 IMAD.X R20, R12.reuse, 0x1, R25, P3 ;  /* 0x000000010c148824 */ /* 0x040fe200018e0619 */
[----:B------:R-:W-:Y:S01]  /*5e60*/  @!P0 IADD3 R19, P4, R17, R22, RZ ;  /* 0x0000001611138210 */ /* 0x000fe20007f9e0ff */
[----:B------:R-:W-:Y:S01]  /*5e70*/  @!P0 IMAD.WIDE.U32 R26, R9, 0xc0, R164 ;  /* 0x000000c0091a8825 */ /* 0x000fe200078e00a4 */
[----:B------:R-:W-:Y:S01]  /*5e80*/  @!P0 LEA R28, P5, R23, c[0x0][0x168], 0x1 ;  /* 0x00005a00171c8a11 */ /* 0x000fe200078a08ff */
[----:B------:R1:W-:Y:S02]  /*5e90*/  @P0 STS.64 [R196+0x1008], RZ ;  /* 0x001008ffc4000388 */ /* 0x0003e40000000a00 */
        /* <DEDUP_REMOVED lines=8> */
[----:B------:R-:W-:-:S02]  /*5f20*/  @!P0 LEA.HI.X R29, R23, c[0x0][0x16c], R20, 0x1, P5 ;  /* 0x00005b00171d8a11 */ /* 0x000fc400028f0c14 */
[----:B------:R-:W-:Y:S01]  /*5f30*/  @!P0 LEA R36, P5, R21, c[0x0][0x168], 0x1 ;  /* 0x00005a0015248a11 */ /* 0x000fe200078a08ff */
[----:B------:R1:W-:Y:S01]  /*5f40*/  @P0 STS.128 [R196+0x1800], RZ ;  /* 0x001800ffc4000388 */ /* 0x0003e20000000c00 */
[----:B------:R-:W-:Y:S02]  /*5f50*/  @!P0 IADD3 R24, P3, R17, R26, RZ ;  /* 0x0000001a11188210 */ /* 0x000fe40007f7e0ff */
[----:B------:R-:W-:Y:S01]  /*5f60*/  @!P0 IADD3.X R11, R12, R35, R11, P4, !PT ;  /* 0x000000230c0b8210 */ /* 0x000fe200027fe40b */
[----:B------:R-:W-:Y:S01]  /*5f70*/  @!PT LDS RZ, [RZ] ;  /* 0x00000000fffff984 */ /* 0x000fe20000000800 */
[----:B------:R-:W-:Y:S01]  /*5f80*/  @!PT LDS RZ, [RZ] ;  /* 0x00000000fffff984 */ /* 0x000fe20000000800 */
[----:B------:R-:W-:Y:S01]  /*5f90*/  @!PT LDS RZ, [RZ] ;  /* 0x00000000fffff984 */ /* 0x000fe20000000800 */
[----:B------:R1:W-:Y:S01]  /*5fa0*/  @!P0 LDGSTS.E.BYPASS.LTC128B.128 [R196+0x1800], [R30.64] ;  /* 0x018000001ec48fae */ /* 0x0003e2000b901d4a */
[----:B------:R-:W-:Y:S02]  /*5fb0*/  @!P0 LEA.HI.X R35, R19, c[0x0][0x16c], R16, 0x1, P6 ;  /* 0x00005b0013238a11 */ /* 0x000fe400030f0c10 */
[----:B------:R-:W-:Y:S01]  /*5fc0*/  @!P0 LEA R20, P4, R22, c[0x0][0x168], 0x1 ;  /* 0x00005a0016148a11 */ /* 0x000fe200078808ff */
[----:B------:R1:W-:Y:S01]  /*5fd0*/  @P0 STS.128 [R196+0x2000], RZ ;  /* 0x002000ffc4000388 */ /* 0x0003e20000000c00 */
[----:B------:R-:W-:-:S02]  /*5fe0*/  @!P0 LEA.HI.X R37, R21, c[0x0][0x16c], R18, 0x1, P5 ;  /* 0x00005b0015258a11 */ /* 0x000fc400028f0c12 */
[----:B------:R-:W-:Y:S01]  /*5ff0*/  @!P0 IADD3.X R27, R12, R27, R10, P3, !PT ;  /* 0x0000001b0c1b8210 */ /* 0x000fe20001ffe40a */
[----:B------:R-:W-:Y:S01]  /*6000*/  @!PT LDS RZ, [RZ] ;  /* 0x00000000fffff984 */ /* 0x000fe20000000800 */
[----:B------:R-:W-:Y:S01]  /*6010*/  @!PT LDS RZ, [RZ] ;  /* 0x00000000fffff984 */ /* 0x000fe20000000800 */
[----:B------:R-:W-:Y:S01]  /*6020*/  @!PT LDS RZ, [RZ] ;  /* 0x00000000fffff984 */ /* 0x000fe20000000800 */
[----:B------:R1:W-:Y:S01]  /*6030*/  @!P0 LDGSTS.E.BYPASS.LTC128B.128 [R196+0x2000], [R34.64] ;  /* 0x0200000022c48fae */ /* 0x0003e2000b901d4a */
[----:B------:R-:W-:Y:S02]  /*6040*/  @!P0 LEA R10, P3, R24, c[0x0][0x168], 0x1 ;  /* 0x00005a00180a8a11 */ /* 0x000fe400078608ff */
        /* <DEDUP_REMOVED lines=24> */
[----:B-1----:R-:W-:Y:S01]  /*61d0*/  IMAD.WIDE.U32 R10, R9, 0xe0, R164 ;  /* 0x000000e0090a7825 */ /* 0x002fe200078e00a4 */
[----:B------:R-:W-:-:S02]  /*61e0*/  ULDC UR6, c[0x0][0x19c] ;  /* 0x0000670000067ab9 */ /* 0x000fc40000000800 */
[----:B------:R-:W-:Y:S02]  /*61f0*/  UIMAD UR6, UR6, 0xe0, URZ ;  /* 0x000000e0060678a4 */ /* 0x000fe4000f8e023f */
        /* <DEDUP_REMOVED lines=8> */
.L_x_1646:
[----:B------:R-:W-:Y:S05]  /*6280*/  BSYNC B0 ;  /* 0x0000000000007941 */ /* 0x000fea0003800000 */
.L_x_1645:
[----:B------:R-:W0:Y:S01]  /*6290*/  LDGDEPBAR ;  /* 0x00000000000079af */ /* 0x000e220000000000 */
[----:B------:R-:W-:-:S04]  /*62a0*/  IADD3 R164, P0, R17, R164, RZ ;  /* 0x000000a411a47210 */ /* 0x000fc80007f1e0ff */
[----:B------:R-:W-:Y:S02]  /*62b0*/  IADD3.X R165, R12, R165, RZ, P0, !PT ;  /* 0x000000a50ca57210 */ /* 0x000fe400007fe4ff */
.L_x_1642:
[----:B-1----:R-:W-:Y:S02]  /*62c0*/  FMNMX.FTZ R10, R8, R151, !PT ;  /* 0x00000097080a7209 */ /* 0x002fe40007810000 */
[----:B------:R-:W-:Y:S02]  /*62d0*/  SHF.L.U32 R220, R155, 0x1, RZ ;  /* 0x000000019bdc7819 */ /* 0x000fe400000006ff */
        /* <DEDUP_REMOVED lines=91> */
[----:B------:R-:W-:Y:S01]  /*6890*/  LDSM.16.MT88.4 R32, [R223+0x5400] ;  /* 0x00540000df20783b */ /* 0x000fe20000004200 */
        /* <DEDUP_REMOVED lines=167> */
[--C-:B------:R-:W-:Y:S01]  /*7310*/  FFMA.FTZ R141, R222, c[0x0][0x23c], -R67.reuse ;  /* 0x00008f00de8d7a23 */ /* 0x100fe20000010843 */
[----:B------:R-:W-:Y:S01]  /*7320*/  LEA R222, P0, R164, c[0x0][0x168], 0x1 ;  /* 0x00005a00a4de7a11 */ /* 0x000fe200078008ff */
[--C-:B------:R-:W-:Y:S02]  /*7330*/  FFMA.FTZ R178, R214, c[0x0][0x23c], -R67.reuse ;  /* 0x00008f00d6b27a23 */ /* 0x100fe40000010843 */
[--C-:B------:R-:W-:Y:S01]  /*7340*/  FFMA.FTZ R180, R210, c[0x0][0x23c], -R67.reuse ;  /* 0x00008f00d2b47a23 */ /* 0x100fe20000010843 */
[----:B------:R-:W3:Y:S01]  /*7350*/  MUFU.EX2 R125, R125 ;  /* 0x0000007d007d7308 */ /* 0x000ee20000000800 */
[----:B--2---:R-:W-:Y:S01]  /*7360*/  F2FP.PACK_AB R25, R200, R135 ;  /* 0x00000087c819723e */ /* 0x004fe200000000ff */
[----:B------:R-:W-:Y:S01]  /*7370*/  FFMA.FTZ R145, R208, c[0x0][0x23c], -R67 ;  /* 0x00008f00d0917a23 */ /* 0x000fe20000010843 */
[----:B------:R-:W-:Y:S01]  /*7380*/  LEA.HI.X R221, R164, c[0x0][0x16c], R165, 0x1, P0 ;  /* 0x00005b00a4dd7a11 */ /* 0x000fe200000f0ca5 */
[--C-:B------:R-:W-:Y:S01]  /*7390*/  FFMA.FTZ R147, R206, c[0x0][0x23c], -R67.reuse ;  /* 0x00008f00ce937a23 */ /* 0x100fe20000010843 */
[----:B------:R-:W-:Y:S01]  /*73a0*/  LDSM.16.MT88.4 R208, [R220+0x8c00] ;  /* 0x008c0000dcd0783b */ /* 0x000fe20000004200 */
        /* <DEDUP_REMOVED lines=14> */
[----:B------:R-:W-:Y:S02]  /*7490*/  FFMA.FTZ R150, R169, c[0x0][0x23c], -R96 ;  /* 0x00008f00a9967a23 */ /* 0x000fe40000010860 */
[--C-:B------:R-:W-:Y:S02]  /*74a0*/  FFMA.FTZ R163, R140, c[0x0][0x23c], -R67.reuse ;  /* 0x00008f008ca37a23 */ /* 0x100fe40000010843 */
[--C-:B------:R-:W-:Y:S01]  /*74b0*/  FFMA.FTZ R126, R126, c[0x0][0x23c], -R67.reuse ;  /* 0x00008f007e7e7a23 */ /* 0x100fe20000010843 */
[----:B------:R-:W-:Y:S01]  /*74c0*/  HMMA.16816.F32 R8, R24, R10, RZ ;  /* 0x0000000a1808723c */ /* 0x000fe200000018ff */
[--C-:B------:R-:W-:Y:S01]  /*74d0*/  FFMA.FTZ R132, R132, c[0x0][0x23c], -R67.reuse ;  /* 0x00008f0084847a23 */ /* 0x100fe20000010843 */
[----:B------:R-:W1:Y:S01]  /*74e0*/  MUFU.EX2 R113, R113 ;  /* 0x0000007100717308 */ /* 0x000e620000000800 */
[----:B------:R-:W-:-:S02]  /*74f0*/  FFMA.FTZ R169, R128, c[0x0][0x23c], -R67 ;  /* 0x00008f0080a97a23 */ /* 0x000fc40000010843 */
[----:B------:R-:W-:Y:S02]  /*7500*/  FFMA.FTZ R128, R149, c[0x0][0x23c], -R96 ;  /* 0x00008f0095807a23 */ /* 0x000fe40000010860 */
        /* <DEDUP_REMOVED lines=17> */
[----:B------:R-:W-:Y:S02]  /*7620*/  FADD.FTZ R135, R135, R200 ;  /* 0x000000c887877221 */ /* 0x000fe40000010000 */
        /* <DEDUP_REMOVED lines=11> */
[--C-:B------:R-:W-:Y:S02]  /*76e0*/  FFMA.FTZ R100, R106, c[0x0][0x23c], -R67.reuse ;  /* 0x00008f006a647a23 */ /* 0x100fe40000010843 */
        /* <DEDUP_REMOVED lines=28> */
[----:B------:R-:W-:Y:S01]  /*78b0*/  FFMA.FTZ R202, R185, c[0x0][0x23c], -R96 ;  /* 0x00008f00b9ca7a23 */ /* 0x000fe20000010860 */
[----:B------:R-:W-:Y:S01]  /*78c0*/  HMMA.16816.F32 R8, R16, R38, R8 ;  /* 0x000000261008723c */ /* 0x000fe20000001808 */
[----:B------:R-:W1:Y:S01]  /*78d0*/  LDSM.16.MT88.4 R36, [R223+0x5c00] ;  /* 0x005c0000df24783b */ /* 0x000e620000004200 */
[----:B------:R-:W-:-:S02]  /*78e0*/  FFMA.FTZ R42, R42, c[0x0][0x23c], -R67 ;  /* 0x00008f002a2a7a23 */ /* 0x000fc40000010843 */
[--C-:B------:R-:W-:Y:S02]  /*78f0*/  FFMA.FTZ R43, R45, c[0x0][0x23c], -R67.reuse ;  /* 0x00008f002d2b7a23 */ /* 0x100fe40000010843 */
[----:B------:R-:W-:Y:S01]  /*7900*/  MUFU.EX2 R147, R147 ;  /* 0x0000009300937308 */ /* 0x000fe20000000800 */
[--C-:B------:R-:W-:Y:S01]  /*7910*/  FFMA.FTZ R48, R48, c[0x0][0x23c], -R67.reuse ;  /* 0x00008f0030307a23 */ /* 0x100fe20000010843 */
[C---:B---3--:R-:W-:Y:S01]  /*7920*/  HMMA.16816.F32 R28, R16.reuse, R20, R28 ;  /* 0x00000014101c723c */ /* 0x048fe2000000181c */
[--C-:B------:R-:W-:Y:S02]  /*7930*/  FFMA.FTZ R47, R47, c[0x0][0x23c], -R67.reuse ;  /* 0x00008f002f2f7a23 */ /* 0x100fe40000010843 */
[--C-:B------:R-:W-:Y:S02]  /*7940*/  FFMA.FTZ R50, R50, c[0x0][0x23c], -R67.reuse ;  /* 0x00008f0032327a23 */ /* 0x100fe40000010843 */
[--C-:B------:R-:W-:Y:S01]  /*7950*/  FFMA.FTZ R49, R49, c[0x0][0x23c], -R67.reuse ;  /* 0x00008f0031317a23 */ /* 0x100fe20000010843 */
[----:B------:R-:W3:Y:S01]  /*7960*/  MUFU.EX2 R182, R182 ;  /* 0x000000b600b67308 */ /* 0x000ee20000000800 */
[--C-:B------:R-:W-:Y:S01]  /*7970*/  FFMA.FTZ R53, R53, c[0x0][0x23c], -R67.reuse ;  /* 0x00008f0035357a23 */ /* 0x100fe20000010843 */
[----:B------:R-:W-:Y:S01]  /*7980*/  HMMA.16816.F32 R24, R16, R22, R24 ;  /* 0x000000161018723c */ /* 0x000fe20000001818 */
[----:B------:R-:W3:Y:S01]  /*7990*/  LDSM.16.MT88.4 R20, [R220+0x6000] ;  /* 0x00600000dc14783b */ /* 0x000ee20000004200 */
[----:B------:R-:W-:-:S02]  /*79a0*/  FFMA.FTZ R52, R52, c[0x0][0x23c], -R67 ;  /* 0x00008f0034347a23 */ /* 0x000fc40000010843 */
[--C-:B------:R-:W-:Y:S02]  /*79b0*/  FFMA.FTZ R51, R51, c[0x0][0x23c], -R67.reuse ;  /* 0x00008f0033337a23 */ /* 0x100fe40000010843 */
[----:B------:R-:W-:Y:S01]  /*79c0*/  MUFU.EX2 R151, R151 ;  /* 0x0000009700977308 */ /* 0x000fe20000000800 */
[----:B------:R-:W-:Y:S01]  /*79d0*/  F2FP.PACK_AB R16, R105, R112 ;  /* 0x000000706910723e */ /* 0x000fe200000000ff */
[----:B------:R-:W-:Y:S01]  /*79e0*/  FFMA.FTZ R55, R55, c[0x0][0x23c], -R67 ;  /* 0x00008f0037377a23 */ /* 0x000fe20000010843 */
[----:B----4-:R-:W-:Y:S01]  /*79f0*/  F2FP.PACK_AB R17, R139, R176 ;  /* 0x000000b08b11723e */ /* 0x010fe200000000ff */
[----:B------:R-:W-:Y:S01]  /*7a00*/  FADD.FTZ R176, R176, R121 ;  /* 0x00000079b0b07221 */ /* 0x000fe20000010000 */
[----:B------:R-:W-:Y:S01]  /*7a10*/  F2FP.PACK_AB R18, R101, R110 ;  /* 0x0000006e6512723e */ /* 0x000fe200000000ff */
[----:B------:R-:W-:Y:S01]  /*7a20*/  FFMA.FTZ R45, R58, c[0x0][0x23c], -R96 ;  /* 0x00008f003a2d7a23 */ /* 0x000fe20000010860 */
[----:B--2---:R-:W-:Y:S01]  /*7a30*/  F2FP.PACK_AB R19, R178, R141 ;  /* 0x0000008db213723e */ /* 0x004fe200000000ff */
[----:B------:R-:W2:Y:S01]  /*7a40*/  MUFU.EX2 R148, R148 ;  /* 0x0000009400947308 */ /* 0x000ea20000000800 */
[----:B------:R-:W-:-:S02]  /*7a50*/  FADD.FTZ R176, R139, R176 ;  /* 0x000000b08bb07221 */ /* 0x000fc40000010000 */
[----:B------:R-:W-:Y:S02]  /*7a60*/  FFMA.FTZ R58, R57, c[0x0][0x23c], -R96 ;  /* 0x00008f00393a7a23 */ /* 0x000fe40000010860 */
[----:B------:R-:W-:Y:S01]  /*7a70*/  FADD.FTZ R141, R141, R176 ;  /* 0x000000b08d8d7221 */ /* 0x000fe20000010000 */
[----:B-----5:R-:W-:Y:S01]  /*7a80*/  HMMA.16816.F32 R12, R16, R32, R12 ;  /* 0x00000020100c723c */ /* 0x020fe2000000180c */
[----:B------:R-:W-:Y:S01]  /*7a90*/  FFMA.FTZ R193, R61, c[0x0][0x23c], -R67 ;  /* 0x00008f003dc17a23 */ /* 0x000fe20000010843 */
[----:B------:R-:W-:Y:S01]  /*7aa0*/  MUFU.EX2 R155, R155 ;  /* 0x0000009b009b7308 */ /* 0x000fe20000000800 */
[----:B------:R-:W-:-:S05]  /*7ab0*/  FADD.FTZ R141, R178, R141 ;  /* 0x0000008db28d7221 */ /* 0x000fca0000010000 */
        /* <DEDUP_REMOVED lines=13> */
[----:B---3--:R-:W-:-:S03]  /*7b90*/  F2FP.PACK_AB R19, R182, R147 ;  /* 0x00000093b613723e */ /* 0x008fc600000000ff */
[----:B------:R-:W-:Y:S02]  /*7ba0*/  FADD.FTZ R180, R145, R180 ;  /* 0x000000b491b47221 */ /* 0x000fe40000010000 */
[----:B------:R-:W3:Y:S02]  /*7bb0*/  MUFU.EX2 R159, R159 ;  /* 0x0000009f009f7308 */ /* 0x000ee40000000800 */
[----:B------:R-:W-:Y:S01]  /*7bc0*/  HMMA.16816.F32 R12, R16, R20, R12 ;  /* 0x00000014100c723c */ /* 0x000fe2000000180c */
[----:B------:R-:W-:-:S04]  /*7bd0*/  FADD.FTZ R147, R147, R180 ;  /* 0x000000b493937221 */ /* 0x000fc80000010000 */
[----:B------:R-:W-:Y:S01]  /*7be0*/  FADD.FTZ R182, R182, R147 ;  /* 0x00000093b6b67221 */ /* 0x000fe20000010000 */
        /* <DEDUP_REMOVED lines=10> */
[----:B--2---:R-:W-:Y:S01]  /*7c90*/  F2FP.PACK_AB R17, R148, R151 ;  /* 0x000000979411723e */ /* 0x004fe200000000ff */
[----:B------:R-:W-:Y:S01]  /*7ca0*/  FADD.FTZ R151, R151, R182 ;  /* 0x000000b697977221 */ /* 0x000fe20000010000 */
[----:B------:R-:W-:Y:S02]  /*7cb0*/  F2FP.PACK_AB R18, R90, R93 ;  /* 0x0000005d5a12723e */ /* 0x000fe400000000ff */
[----:B-----5:R-:W-:Y:S01]  /*7cc0*/  F2FP.PACK_AB R19, R156, R155 ;  /* 0x0000009b9c13723e */ /* 0x020fe200000000ff */
[----:B------:R-:W-:Y:S01]  /*7cd0*/  MUFU.EX2 R130, R130 ;  /* 0x0000008200827308 */ /* 0x000fe20000000800 */
[----:B------:R-:W-:-:S04]  /*7ce0*/  FADD.FTZ R148, R148, R151 ;  /* 0x0000009794947221 */ /* 0x000fc80000010000 */
[----:B------:R-:W-:Y:S01]  /*7cf0*/  FADD.FTZ R155, R155, R148 ;  /* 0x000000949b9b7221 */ /* 0x000fe20000010000 */
[----:B-1----:R-:W-:Y:S02]  /*7d00*/  HMMA.16816.F32 R12, R16, R36, R12 ;  /* 0x00000024100c723c */ /* 0x002fe4000000180c */
[----:B------:R-:W1:Y:S01]  /*7d10*/  MUFU.EX2 R149, R149 ;  /* 0x0000009500957308 */ /* 0x000e620000000800 */
[----:B------:R-:W-:-:S05]  /*7d20*/  FADD.FTZ R156, R156, R155 ;  /* 0x0000009b9c9c7221 */ /* 0x000fca0000010000 */
[C---:B------:R-:W-:Y:S01]  /*7d30*/  HMMA.16816.F32 R8, R16.reuse, R38, R8 ;  /* 0x000000261008723c */ /* 0x040fe20000001808 */
[----:B------:R-:W2:Y:S01]  /*7d40*/  LDSM.16.MT88.4 R36, [R223+0x6800] ;  /* 0x00680000df24783b */ /* 0x000ea20000004200 */
[----:B------:R-:W-:Y:S06]  /*7d50*/  MUFU.EX2 R122, R122 ;  /* 0x0000007a007a7308 */ /* 0x000fec0000000800 */
[C---:B---3--:R-:W-:Y:S02]  /*7d60*/  HMMA.16816.F32 R28, R16.reuse, R20, R28 ;  /* 0x00000014101c723c */ /* 0x048fe4000000181c */
[----:B------:R-:W3:Y:S05]  /*7d70*/  MUFU.EX2 R171, R171 ;  /* 0x000000ab00ab7308 */ /* 0x000eea0000000800 */
[----:B------:R-:W-:Y:S01]  /*7d80*/  F2FP.PACK_AB R20, R88, R91 ;  /* 0x0000005b5814723e */ /* 0x000fe200000000ff */
[----:B------:R-:W-:Y:S01]  /*7d90*/  HMMA.16816.F32 R24, R16, R22, R24 ;  /* 0x000000161018723c */ /* 0x000fe20000001818 */
[----:B------:R-:W-:Y:S01]  /*7da0*/  F2FP.PACK_AB R21, R138, R157 ;  /* 0x0000009d8a15723e */ /* 0x000fe200000000ff */
[----:B------:R-:W5:Y:S01]  /*7db0*/  LDSM.16.MT88.4 R16, [R220+0x6c00] ;  /* 0x006c0000dc10783b */ /* 0x000f620000004200 */
[----:B------:R-:W-:Y:S01]  /*7dc0*/  MUFU.EX2 R77, R77 ;  /* 0x0000004d004d7308 */ /* 0x000fe20000000800 */
[----:B------:R-:W-:-:S03]  /*7dd0*/  FADD.FTZ R157, R157, R156 ;  /* 0x0000009c9d9d7221 */ /* 0x000fc60000010000 */
[----:B------:R-:W-:Y:S01]  /*7de0*/  F2FP.PACK_AB R22, R86, R89 ;  /* 0x000000595616723e */ /* 0x000fe200000000ff */
[----:B------:R-:W-:Y:S01]  /*7df0*/  FADD.FTZ R157, R138, R157 ;  /* 0x0000009d8a9d7221 */ /* 0x000fe20000010000 */
[----:B------:R-:W-:Y:S02]  /*7e00*/  F2FP.PACK_AB R23, R159, R142 ;  /* 0x0000008e9f17723e */ /* 0x000fe400000000ff */
[----:B------:R-:W-:Y:S01]  /*7e10*/  MUFU.EX2 R74, R74 ;  /* 0x0000004a004a7308 */ /* 0x000fe20000000800 */
[----:B------:R-:W-:-:S04]  /*7e20*/  FADD.FTZ R142, R142, R157 ;  /* 0x0000009d8e8e7221 */ /* 0x000fc80000010000 */
[C---:B----4-:R-:W-:Y:S01]  /*7e30*/  HMMA.16816.F32 R12, R20.reuse, R32, R12 ;  /* 0x00000020140c723c */ /* 0x050fe2000000180c */
[----:B------:R-:W-:Y:S02]  /*7e40*/  FADD.FTZ R142, R159, R142 ;  /* 0x0000008e9f8e7221 */ /* 0x000fe40000010000 */
[----:B------:R-:W-:Y:S05]  /*7e50*/  MUFU.EX2 R173, R173 ;  /* 0x000000ad00ad7308 */ /* 0x000fea0000000800 */
[C---:B------:R-:W-:Y:S01]  /*7e60*/  HMMA.16816.F32 R8, R20.reuse, R34, R8 ;  /* 0x000000221408723c */ /* 0x040fe20000001808 */
[----:B------:R-:W4:Y:S02]  /*7e70*/  LDSM.16.MT88.4 R32, [R223+0x6c00] ;  /* 0x006c0000df20783b */ /* 0x000f240000004200 */
[----:B------:R-:W1:Y:S05]  /*7e80*/  MUFU.EX2 R0, R0 ;  /* 0x0000000000007308 */ /* 0x000e6a0000000800 */
[C---:B--2---:R-:W-:Y:S03]  /*7e90*/  HMMA.16816.F32 R28, R20.reuse, R36, R28 ;  /* 0x00000024141c723c */ /* 0x044fe6000000181c */
[----:B------:R-:W-:Y:S04]  /*7ea0*/  MUFU.EX2 R4, R4 ;  /* 0x0000000400047308 */ /* 0x000fe80000000800 */
[----:B------:R-:W-:Y:S01]  /*7eb0*/  F2FP.PACK_AB R36, R84, R87 ;  /* 0x000000575424723e */ /* 0x000fe200000000ff */
[----:B------:R-:W-:Y:S01]  /*7ec0*/  HMMA.16816.F32 R24, R20, R38, R24 ;  /* 0x000000261418723c */ /* 0x000fe20000001818 */
[----:B------:R-:W2:Y:S01]  /*7ed0*/  LDSM.16.MT88.4 R20, [R220+0x7000] ;  /* 0x00700000dc14783b */ /* 0x000ea20000004200 */
[----:B------:R-:W-:Y:S01]  /*7ee0*/  F2FP.PACK_AB R37, R126, R163 ;  /* 0x000000a37e25723e */ /* 0x000fe200000000ff */
[----:B------:R-:W1:Y:S01]  /*7ef0*/  MUFU.EX2 R175, R175 ;  /* 0x000000af00af7308 */ /* 0x000e620000000800 */
[----:B------:R-:W-:-:S03]  /*7f00*/  FADD.FTZ R163, R163, R142 ;  /* 0x0000008ea3a37221 */ /* 0x000fc60000010000 */
[----:B------:R-:W-:Y:S01]  /*7f10*/  F2FP.PACK_AB R38, R82, R85 ;  /* 0x000000555226723e */ /* 0x000fe200000000ff */
[----:B------:R-:W-:Y:S01]  /*7f20*/  FADD.FTZ R163, R126, R163 ;  /* 0x000000a37ea37221 */ /* 0x000fe20000010000 */
[----:B------:R-:W-:Y:S02]  /*7f30*/  F2FP.PACK_AB R39, R169, R132 ;  /* 0x00000084a927723e */ /* 0x000fe400000000ff */
[----:B------:R-:W-:Y:S01]  /*7f40*/  MUFU.EX2 R75, R75 ;  /* 0x0000004b004b7308 */ /* 0x000fe20000000800 */
[----:B------:R-:W-:-:S04]  /*7f50*/  FADD.FTZ R132, R132, R163 ;  /* 0x000000a384847221 */ /* 0x000fc80000010000 */
[C---:B-----5:R-:W-:Y:S01]  /*7f60*/  HMMA.16816.F32 R12, R36.reuse, R16, R12 ;  /* 0x00000010240c723c */ /* 0x060fe2000000180c */
[----:B------:R-:W-:Y:S02]  /*7f70*/  FADD.FTZ R169, R169, R132 ;  /* 0x00000084a9a97221 */ /* 0x000fe40000010000 */
[----:B------:R-:W5:Y:S05]  /*7f80*/  MUFU.EX2 R72, R72 ;  /* 0x0000004800487308 */ /* 0x000f6a0000000800 */
[C---:B------:R-:W-:Y:S01]  /*7f90*/  HMMA.16816.F32 R8, R36.reuse, R18, R8 ;  /* 0x000000122408723c */ /* 0x040fe20000001808 */
[----:B------:R-:W5:Y:S02]  /*7fa0*/  LDSM.16.MT88.4 R16, [R223+0x7000] ;  /* 0x00700000df10783b */ /* 0x000f640000004200 */
[----:B------:R-:W-:Y:S05]  /*7fb0*/  MUFU.EX2 R73, R73 ;  /* 0x0000004900497308 */ /* 0x000fea0000000800 */
[C---:B----4-:R-:W-:Y:S03]  /*7fc0*/  HMMA.16816.F32 R28, R36.reuse, R32, R28 ;  /* 0x00000020241c723c */ /* 0x050fe6000000181c */
[----:B------:R-:W-:Y:S05]  /*7fd0*/  MUFU.EX2 R70, R70 ;  /* 0x0000004600467308 */ /* 0x000fea0000000800 */
[----:B------:R-:W-:Y:S01]  /*7fe0*/  HMMA.16816.F32 R32, R36, R34, R24 ;  /* 0x000000222420723c */ /* 0x000fe20000001818 */
[----:B------:R-:W4:Y:S02]  /*7ff0*/  LDSM.16.MT88.4 R24, [R220+0x7400] ;  /* 0x00740000dc18783b */ /* 0x000f240000004200 */
[----:B------:R-:W-:Y:S04]  /*8000*/  MUFU.EX2 R129, R129 ;  /* 0x0000008100817308 */ /* 0x000fe80000000800 */
[----:B------:R-:W-:-:S02]  /*8010*/  F2FP.PACK_AB R36, R80, R83 ;  /* 0x000000535024723e */ /* 0x000fc400000000ff */
[----:B-1----:R-:W-:Y:S01]  /*8020*/  F2FP.PACK_AB R37, R149, R130 ;  /* 0x000000829525723e */ /* 0x002fe200000000ff */
[----:B------:R-:W-:Y:S01]  /*8030*/  FADD.FTZ R130, R130, R169 ;  /* 0x000000a982827221 */ /* 0x000fe20000010000 */
[----:B------:R-:W-:Y:S01]  /*8040*/  F2FP.PACK_AB R38, R78, R81 ;  /* 0x000000514e26723e */ /* 0x000fe200000000ff */
[----:B------:R-:W1:Y:S01]  /*8050*/  MUFU.EX2 R60, R60 ;  /* 0x0000003c003c7308 */ /* 0x000e620000000800 */
[----:B---3--:R-:W-:Y:S01]  /*8060*/  F2FP.PACK_AB R39, R171, R122 ;  /* 0x0000007aab27723e */ /* 0x008fe200000000ff */
[----:B------:R-:W-:-:S04]  /*8070*/  FADD.FTZ R149, R149, R130 ;  /* 0x0000008295957221 */ /* 0x000fc80000010000 */
[----:B------:R-:W-:Y:S02]  /*8080*/  FADD.FTZ R122, R122, R149 ;  /* 0x000000957a7a7221 */ /* 0x000fe40000010000 */
[----:B--2---:R-:W-:Y:S01]  /*8090*/  HMMA.16816.F32 R12, R36, R20, R12 ;  /* 0x00000014240c723c */ /* 0x004fe2000000180c */
[----:B------:R-:W-:Y:S01]  /*80a0*/  MUFU.EX2 R56, R56 ;  /* 0x0000003800387308 */ /* 0x000fe20000000800 */
[----:B------:R-:W-:-:S06]  /*80b0*/  FADD.FTZ R122, R171, R122 ;  /* 0x0000007aab7a7221 */ /* 0x000fcc0000010000 */
[C---:B------:R-:W-:Y:S01]  /*80c0*/  HMMA.16816.F32 R8, R36.reuse, R22, R8 ;  /* 0x000000162408723c */ /* 0x040fe20000001808 */
[----:B------:R-:W2:Y:S01]  /*80d0*/  LDSM.16.MT88.4 R20, [R223+0x7400] ;  /* 0x00740000df14783b */ /* 0x000ea20000004200 */
[----:B------:R-:W-:Y:S06]  /*80e0*/  MUFU.EX2 R71, R71 ;  /* 0x0000004700477308 */ /* 0x000fec0000000800 */
[C---:B-----5:R-:W-:Y:S02]  /*80f0*/  HMMA.16816.F32 R28, R36.reuse, R16, R28 ;  /* 0x00000010241c723c */ /* 0x060fe4000000181c */
[----:B------:R-:W-:Y:S05]  /*8100*/  MUFU.EX2 R68, R68 ;  /* 0x0000004400447308 */ /* 0x000fea0000000800 */
[----:B------:R-:W-:Y:S01]  /*8110*/  F2FP.PACK_AB R16, R76, R79 ;  /* 0x0000004f4c10723e */ /* 0x000fe200000000ff */
[----:B------:R-:W-:Y:S01]  /*8120*/  HMMA.16816.F32 R32, R36, R18, R32 ;  /* 0x000000122420723c */ /* 0x000fe20000001820 */
[----:B------:R-:W3:Y:S01]  /*8130*/  LDSM.16.MT88.4 R36, [R220+0x7800] ;  /* 0x00780000dc24783b */ /* 0x000ee20000004200 */
[----:B------:R-:W-:Y:S01]  /*8140*/  F2FP.PACK_AB R17, R0, R173 ;  /* 0x000000ad0011723e */ /* 0x000fe200000000ff */
[----:B------:R-:W-:Y:S01]  /*8150*/  MUFU.EX2 R69, R69 ;  /* 0x0000004500457308 */ /* 0x000fe20000000800 */
[----:B------:R-:W-:-:S03]  /*8160*/  FADD.FTZ R173, R173, R122 ;  /* 0x0000007aadad7221 */ /* 0x000fc60000010000 */
[----:B------:R-:W-:Y:S01]  /*8170*/  F2FP.PACK_AB R18, R74, R77 ;  /* 0x0000004d4a12723e */ /* 0x000fe200000000ff */
[----:B------:R-:W-:Y:S01]  /*8180*/  FADD.FTZ R173, R0, R173 ;  /* 0x000000ad00ad7221 */ /* 0x000fe20000010000 */
[----:B------:R-:W-:Y:S02]  /*8190*/  F2FP.PACK_AB R19, R175, R4 ;  /* 0x00000004af13723e */ /* 0x000fe400000000ff */
[----:B------:R-:W-:Y:S01]  /*81a0*/  MUFU.EX2 R66, R66 ;  /* 0x0000004200427308 */ /* 0x000fe20000000800 */
[----:B------:R-:W-:-:S04]  /*81b0*/  FADD.FTZ R4, R4, R173 ;  /* 0x000000ad04047221 */ /* 0x000fc80000010000 */
[C---:B----4-:R-:W-:Y:S03]  /*81c0*/  HMMA.16816.F32 R12, R16.reuse, R24, R12 ;  /* 0x00000018100c723c */ /* 0x050fe6000000180c */
[----:B------:R-:W-:Y:S04]  /*81d0*/  MUFU.EX2 R100, R100 ;  /* 0x0000006400647308 */ /* 0x000fe80000000800 */
[----:B------:R-:W-:Y:S01]  /*81e0*/  FADD.FTZ R25, R184, R131 ;  /* 0x00000083b8197221 */ /* 0x000fe20000010000 */
[C---:B------:R-:W-:Y:S03]  /*81f0*/  HMMA.16816.F32 R8, R16.reuse, R26, R8 ;  /* 0x0000001a1008723c */ /* 0x040fe60000001808 */
[----:B------:R-:W-:Y:S01]  /*8200*/  FADD.FTZ R172, R172, R25 ;  /* 0x00000019acac7221 */ /* 0x000fe20000010000 */
[----:B------:R-:W4:Y:S01]  /*8210*/  MUFU.EX2 R131, R114 ;  /* 0x0000007200837308 */ /* 0x000f220000000800 */
[----:B------:R-:W5:Y:S02]  /*8220*/  LDSM.16.MT88.4 R24, [R223+0x7800] ;  /* 0x00780000df18783b */ /* 0x000f640000004200 */
[----:B------:R-:W-:Y:S01]  /*8230*/  FADD.FTZ R127, R127, R172 ;  /* 0x000000ac7f7f7221 */ /* 0x000fe20000010000 */
[C---:B--2---:R-:W-:Y:S03]  /*8240*/  HMMA.16816.F32 R28, R16.reuse, R20, R28 ;  /* 0x00000014101c723c */ /* 0x044fe6000000181c */
[----:B------:R-:W-:Y:S01]  /*8250*/  FADD.FTZ R168, R168, R127 ;  /* 0x0000007fa8a87221 */ /* 0x000fe20000010000 */
[----:B------:R-:W-:Y:S03]  /*8260*/  MUFU.EX2 R44, R44 ;  /* 0x0000002c002c7308 */ /* 0x000fe60000000800 */
[----:B------:R-:W-:Y:S01]  /*8270*/  FADD.FTZ R125, R123, R168 ;  /* 0x000000a87b7d7221 */ /* 0x000fe20000010000 */
[----:B------:R-:W-:Y:S01]  /*8280*/  HMMA.16816.F32 R32, R16, R22, R32 ;  /* 0x000000161020723c */ /* 0x000fe20000001820 */
[----:B------:R-:W2:Y:S01]  /*8290*/  LDSM.16.MT88.4 R16, [R220+0x7c00] ;  /* 0x007c0000dc10783b */ /* 0x000ea20000004200 */
[----:B------:R-:W-:Y:S01]  /*82a0*/  F2FP.PACK_AB R20, R72, R75 ;  /* 0x0000004b4814723e */ /* 0x000fe200000000ff */
[----:B------:R-:W-:Y:S01]  /*82b0*/  FADD.FTZ R146, R146, R125 ;  /* 0x0000007d92927221 */ /* 0x000fe20000010000 */
[----:B-1----:R-:W-:Y:S01]  /*82c0*/  F2FP.PACK_AB R21, R60, R129 ;  /* 0x000000813c15723e */ /* 0x002fe200000000ff */
[----:B------:R-:W1:Y:S02]  /*82d0*/  MUFU.EX2 R123, R108 ;  /* 0x0000006c007b7308 */ /* 0x000e640000000800 */
[----:B------:R-:W-:Y:S01]  /*82e0*/  F2FP.PACK_AB R22, R70, R73 ;  /* 0x000000494616723e */ /* 0x000fe200000000ff */
[----:B------:R-:W-:Y:S01]  /*82f0*/  FADD.FTZ R111, R111, R146 ;  /* 0x000000926f6f7221 */ /* 0x000fe20000010000 */
[----:B----4-:R-:W-:-:S03]  /*8300*/  F2FP.PACK_AB R23, R131, R56 ;  /* 0x000000388317723e */ /* 0x010fc600000000ff */
[----:B------:R-:W-:Y:S01]  /*8310*/  FADD.FTZ R144, R144, R111 ;  /* 0x0000006f90907221 */ /* 0x000fe20000010000 */
[----:B------:R-:W-:Y:S03]  /*8320*/  MUFU.EX2 R5, R5 ;  /* 0x0000000500057308 */ /* 0x000fe60000000800 */
[C---:B---3--:R-:W-:Y:S05]  /*8330*/  HMMA.16816.F32 R12, R20.reuse, R36, R12 ;  /* 0x00000024140c723c */ /* 0x048fea000000180c */
[----:B------:R-:W-:Y:S02]  /*8340*/  MUFU.EX2 R118, R118 ;  /* 0x0000007600767308 */ /* 0x000fe40000000800 */
[----:B------:R-:W-:Y:S01]  /*8350*/  FADD.FTZ R37, R109, R144 ;  /* 0x000000906d257221 */ /* 0x000fe20000010000 */
[----:B------:R-:W-:Y:S03]  /*8360*/  HMMA.16816.F32 R8, R20, R38, R8 ;  /* 0x000000261408723c */ /* 0x000fe60000001808 */
[----:B------:R-:W-:-:S02]  /*8370*/  FADD.FTZ R116, R116, R37 ;  /* 0x0000002574747221 */ /* 0x000fc40000010000 */
[----:B------:R-:W3:Y:S01]  /*8380*/  MUFU.EX2 R109, R102 ;  /* 0x00000066006d7308 */ /* 0x000ee20000000800 */
[----:B------:R-:W4:Y:S01]  /*8390*/  LDSM.16.MT88.4 R36, [R223+0x7c00] ;  /* 0x007c0000df24783b */ /* 0x000f220000004200 */
[----:B------:R-:W-:Y:S01]  /*83a0*/  FADD.FTZ R107, R107, R116 ;  /* 0x000000746b6b7221 */ /* 0x000fe20000010000 */
[C---:B-----5:R-:W-:Y:S03]  /*83b0*/  HMMA.16816.F32 R28, R20.reuse, R24, R28 ;  /* 0x00000018141c723c */ /* 0x060fe6000000181c */
[----:B------:R-:W-:Y:S02]  /*83c0*/  FADD.FTZ R112, R112, R107 ;  /* 0x0000006b70707221 */ /* 0x000fe40000010000 */
[----:B------:R-:W-:Y:S02]  /*83d0*/  MUFU.EX2 R137, R137 ;  /* 0x0000008900897308 */ /* 0x000fe40000000800 */
[----:B------:R-:W-:Y:S01]  /*83e0*/  FADD.FTZ R105, R105, R112 ;  /* 0x0000007069697221 */ /* 0x000fe20000010000 */
[----:B------:R-:W-:Y:S01]  /*83f0*/  HMMA.16816.F32 R32, R20, R26, R32 ;  /* 0x0000001a1420723c */ /* 0x000fe20000001820 */
[----:B------:R-:W5:Y:S02]  /*8400*/  LDSM.16.MT88.4 R24, [R220+0x8000] ;  /* 0x00800000dc18783b */ /* 0x000f640000004200 */
[----:B------:R-:W-:-:S02]  /*8410*/  FADD.FTZ R110, R110, R105 ;  /* 0x000000696e6e7221 */ /* 0x000fc40000010000 */
[----:B------:R-:W-:Y:S02]  /*8420*/  MUFU.EX2 R202, R202 ;  /* 0x000000ca00ca7308 */ /* 0x000fe40000000800 */
[----:B------:R-:W-:Y:S01]  /*8430*/  F2FP.PACK_AB R20, R68, R71 ;  /* 0x000000474414723e */ /* 0x000fe200000000ff */
[----:B------:R-:W-:Y:S01]  /*8440*/  FADD.FTZ R101, R101, R110 ;  /* 0x0000006e65657221 */ /* 0x000fe20000010000 */
[----:B-1----:R-:W-:Y:S02]  /*8450*/  F2FP.PACK_AB R21, R100, R123 ;  /* 0x0000007b6415723e */ /* 0x002fe400000000ff */
[----:B------:R-:W-:Y:S02]  /*8460*/  F2FP.PACK_AB R22, R66, R69 ;  /* 0x000000454216723e */ /* 0x000fe400000000ff */
[----:B---3--:R-:W-:Y:S01]  /*8470*/  F2FP.PACK_AB R23, R109, R44 ;  /* 0x0000002c6d17723e */ /* 0x008fe200000000ff */
[----:B------:R-:W-:Y:S06]  /*8480*/  MUFU.EX2 R103, R103 ;  /* 0x0000006700677308 */ /* 0x000fec0000000800 */
[C---:B--2---:R-:W-:Y:S02]  /*8490*/  HMMA.16816.F32 R12, R20.reuse, R16, R12 ;  /* 0x00000010140c723c */ /* 0x044fe4000000180c */
[----:B------:R-:W1:Y:S05]  /*84a0*/  MUFU.EX2 R40, R40 ;  /* 0x0000002800287308 */ /* 0x000e6a0000000800 */
[----:B------:R-:W-:Y:S01]  /*84b0*/  FADD.FTZ R16, R104, R101 ;  /* 0x0000006568107221 */ /* 0x000fe20000010000 */
[----:B------:R-:W-:Y:S02]  /*84c0*/  HMMA.16816.F32 R8, R20, R18, R8 ;  /* 0x000000121408723c */ /* 0x000fe40000001808 */
[----:B------:R-:W-:Y:S01]  /*84d0*/  MUFU.EX2 R42, R42 ;  /* 0x0000002a002a7308 */ /* 0x000fe20000000800 */
[----:B------:R-:W-:-:S04]  /*84e0*/  FADD.FTZ R16, R99, R16 ;  /* 0x0000001063107221 */ /* 0x000fc80000010000 */
[----:B------:R-:W-:Y:S01]  /*84f0*/  FADD.FTZ R97, R97, R16 ;  /* 0x0000001061617221 */ /* 0x000fe20000010000 */
[----:B----4-:R-:W-:Y:S01]  /*8500*/  HMMA.16816.F32 R28, R20, R36, R28 ;  /* 0x00000024141c723c */ /* 0x010fe2000000181c */
[----:B------:R-:W2:Y:S01]  /*8510*/  LDSM.16.MT88.4 R16, [R223+0x8000] ;  /* 0x00800000df10783b */ /* 0x000ea20000004200 */
[----:B------:R-:W3:Y:S01]  /*8520*/  MUFU.EX2 R43, R43 ;  /* 0x0000002b002b7308 */ /* 0x000ee20000000800 */
[----:B------:R-:W-:-:S04]  /*8530*/  FADD.FTZ R94, R94, R97 ;  /* 0x000000615e5e7221 */ /* 0x000fc80000010000 */
[----:B------:R-:W-:Y:S01]  /*8540*/  FADD.FTZ R95, R95, R94 ;  /* 0x0000005e5f5f7221 */ /* 0x000fe20000010000 */
[----:B------:R-:W-:Y:S01]  /*8550*/  HMMA.16816.F32 R32, R20, R38, R32 ;  /* 0x000000261420723c */ /* 0x000fe20000001820 */
[----:B------:R-:W-:Y:S01]  /*8560*/  LDSM.16.MT88.4 R36, [R220+0x8400] ;  /* 0x00840000dc24783b */ /* 0x000fe20000004200 */
[----:B------:R-:W-:Y:S01]  /*8570*/  MUFU.EX2 R150, R150 ;  /* 0x0000009600967308 */ /* 0x000fe20000000800 */
[----:B------:R-:W-:-:S04]  /*8580*/  FADD.FTZ R92, R92, R95 ;  /* 0x0000005f5c5c7221 */ /* 0x000fc80000010000 */
[----:B------:R-:W-:Y:S01]  /*8590*/  FADD.FTZ R93, R93, R92 ;  /* 0x0000005c5d5d7221 */ /* 0x000fe20000010000 */
[----:B------:R-:W-:Y:S02]  /*85a0*/  F2FP.PACK_AB R20, R118, R5 ;  /* 0x000000057614723e */ /* 0x000fe400000000ff */
[----:B-1----:R-:W-:Y:S01]  /*85b0*/  F2FP.PACK_AB R21, R40, R103 ;  /* 0x000000672815723e */ /* 0x002fe200000000ff */
[----:B------:R-:W-:Y:S01]  /*85c0*/  FADD.FTZ R90, R90, R93 ;  /* 0x0000005d5a5a7221 */ /* 0x000fe20000010000 */
[----:B------:R-:W-:Y:S01]  /*85d0*/  F2FP.PACK_AB R22, R202, R137 ;  /* 0x00000089ca16723e */ /* 0x000fe200000000ff */
[----:B------:R-:W1:Y:S01]  /*85e0*/  MUFU.EX2 R161, R161 ;  /* 0x000000a100a17308 */ /* 0x000e620000000800 */
[----:B---3--:R-:W-:Y:S01]  /*85f0*/  F2FP.PACK_AB R23, R43, R42 ;  /* 0x0000002a2b17723e */ /* 0x008fe200000000ff */
[----:B------:R-:W-:-:S04]  /*8600*/  FADD.FTZ R91, R91, R90 ;  /* 0x0000005a5b5b7221 */ /* 0x000fc80000010000 */
[----:B------:R-:W-:Y:S02]  /*8610*/  FADD.FTZ R88, R88, R91 ;  /* 0x0000005b58587221 */ /* 0x000fe40000010000 */
[----:B-----5:R-:W-:Y:S01]  /*8620*/  HMMA.16816.F32 R12, R20, R24, R12 ;  /* 0x00000018140c723c */ /* 0x020fe2000000180c */
[----:B------:R-:W-:Y:S01]  /*8630*/  MUFU.EX2 R128, R128 ;  /* 0x0000008000807308 */ /* 0x000fe20000000800 */
[----:B------:R-:W-:-:S04]  /*8640*/  FADD.FTZ R89, R89, R88 ;  /* 0x0000005859597221 */ /* 0x000fc80000010000 */
[----:B------:R-:W-:Y:S02]  /*8650*/  FADD.FTZ R86, R86, R89 ;  /* 0x0000005956567221 */ /* 0x000fe40000010000 */
[C---:B------:R-:W-:Y:S01]  /*8660*/  HMMA.16816.F32 R8, R20.reuse, R26, R8 ;  /* 0x0000001a1408723c */ /* 0x040fe20000001808 */
[----:B------:R-:W3:Y:S01]  /*8670*/  LDSM.16.MT88.4 R24, [R223+0x8400] ;  /* 0x00840000df18783b */ /* 0x000ee20000004200 */
[----:B------:R-:W-:Y:S01]  /*8680*/  FADD.FTZ R87, R87, R86 ;  /* 0x0000005657577221 */ /* 0x000fe20000010000 */
[----:B------:R-:W4:Y:S03]  /*8690*/  MUFU.EX2 R143, R143 ;  /* 0x0000008f008f7308 */ /* 0x000f260000000800 */
[----:B------:R-:W-:Y:S02]  /*86a0*/  FADD.FTZ R84, R84, R87 ;  /* 0x0000005754547221 */ /* 0x000fe40000010000 */
[C---:B--2---:R-:W-:Y:S02]  /*86b0*/  HMMA.16816.F32 R28, R20.reuse, R16, R28 ;  /* 0x00000010141c723c */ /* 0x044fe4000000181c */
[----:B------:R-:W-:Y:S01]  /*86c0*/  FADD.FTZ R85, R85, R84 ;  /* 0x0000005455557221 */ /* 0x000fe20000010000 */
[----:B------:R-:W-:Y:S03]  /*86d0*/  MUFU.EX2 R48, R48 ;  /* 0x0000003000307308 */ /* 0x000fe60000000800 */
[----:B------:R-:W-:Y:S01]  /*86e0*/  FADD.FTZ R82, R82, R85 ;  /* 0x0000005552527221 */ /* 0x000fe20000010000 */
[----:B-1----:R-:W-:Y:S01]  /*86f0*/  F2FP.PACK_AB R16, R161, R150 ;  /* 0x00000096a110723e */ /* 0x002fe200000000ff */
[----:B------:R-:W-:Y:S01]  /*8700*/  HMMA.16816.F32 R32, R20, R18, R32 ;  /* 0x000000121420723c */ /* 0x000fe20000001820 */
[----:B------:R-:W1:Y:S01]  /*8710*/  LDSM.16.MT88.4 R20, [R220+0x8800] ;  /* 0x00880000dc14783b */ /* 0x000e620000004200 */
[----:B------:R-:W-:Y:S01]  /*8720*/  FADD.FTZ R83, R83, R82 ;  /* 0x0000005253537221 */ /* 0x000fe20000010000 */
[----:B------:R-:W2:Y:S03]  /*8730*/  MUFU.EX2 R47, R47 ;  /* 0x0000002f002f7308 */ /* 0x000ea60000000800 */
[----:B------:R-:W-:Y:S01]  /*8740*/  FADD.FTZ R80, R80, R83 ;  /* 0x0000005350507221 */ /* 0x000fe20000010000 */
[----:B----4-:R-:W-:-:S03]  /*8750*/  F2FP.PACK_AB R18, R143, R128 ;  /* 0x000000808f12723e */ /* 0x010fc600000000ff */
[----:B------:R-:W-:Y:S01]  /*8760*/  FADD.FTZ R81, R81, R80 ;  /* 0x0000005051517221 */ /* 0x000fe20000010000 */
[----:B------:R-:W-:Y:S03]  /*8770*/  MUFU.EX2 R50, R50 ;  /* 0x0000003200327308 */ /* 0x000fe60000000800 */
[----:B------:R-:W-:-:S04]  /*8780*/  FADD.FTZ R78, R78, R81 ;  /* 0x000000514e4e7221 */ /* 0x000fc80000010000 */
[----:B------:R-:W-:Y:S01]  /*8790*/  FADD.FTZ R79, R79, R78 ;  /* 0x0000004e4f4f7221 */ /* 0x000fe20000010000 */
[----:B------:R-:W4:Y:S01]  /*87a0*/  MUFU.EX2 R49, R49 ;  /* 0x0000003100317308 */ /* 0x000f220000000800 */
[----:B--2---:R-:W-:Y:S02]  /*87b0*/  F2FP.PACK_AB R17, R47, R48 ;  /* 0x000000302f11723e */ /* 0x004fe400000000ff */
[----:B------:R-:W-:-:S04]  /*87c0*/  FADD.FTZ R76, R76, R79 ;  /* 0x0000004f4c4c7221 */ /* 0x000fc80000010000 */
[----:B------:R-:W-:Y:S01]  /*87d0*/  FADD.FTZ R77, R77, R76 ;  /* 0x0000004c4d4d7221 */ /* 0x000fe20000010000 */
[----:B------:R-:W-:Y:S03]  /*87e0*/  MUFU.EX2 R98, R98 ;  /* 0x0000006200627308 */ /* 0x000fe60000000800 */
[----:B------:R-:W-:-:S04]  /*87f0*/  FADD.FTZ R74, R74, R77 ;  /* 0x0000004d4a4a7221 */ /* 0x000fc80000010000 */
[----:B------:R-:W-:Y:S01]  /*8800*/  FADD.FTZ R75, R75, R74 ;  /* 0x0000004a4b4b7221 */ /* 0x000fe20000010000 */
[----:B----4-:R-:W-:Y:S01]  /*8810*/  F2FP.PACK_AB R19, R49, R50 ;  /* 0x000000323113723e */ /* 0x010fe200000000ff */
[----:B------:R-:W2:Y:S02]  /*8820*/  MUFU.EX2 R119, R119 ;  /* 0x0000007700777308 */ /* 0x000ea40000000800 */
[----:B------:R-:W-:-:S04]  /*8830*/  FADD.FTZ R72, R72, R75 ;  /* 0x0000004b48487221 */ /* 0x000fc80000010000 */
[C---:B---3--:R-:W-:Y:S01]  /*8840*/  HMMA.16816.F32 R28, R16.reuse, R24, R28 ;  /* 0x00000018101c723c */ /* 0x048fe2000000181c */
[----:B------:R-:W-:Y:S01]  /*8850*/  FADD.FTZ R73, R73, R72 ;  /* 0x0000004849497221 */ /* 0x000fe20000010000 */
[----:B------:R-:W-:Y:S03]  /*8860*/  MUFU.EX2 R41, R41 ;  /* 0x0000002900297308 */ /* 0x000fe60000000800 */
[----:B------:R-:W-:Y:S02]  /*8870*/  FADD.FTZ R70, R70, R73 ;  /* 0x0000004946467221 */ /* 0x000fe40000010000 */
[----:B------:R-:W-:Y:S01]  /*8880*/  FADD.FTZ R24, R175, R4 ;  /* 0x00000004af187221 */ /* 0x000fe20000010000 */
[----:B------:R-:W-:Y:S01]  /*8890*/  HMMA.16816.F32 R32, R16, R26, R32 ;  /* 0x0000001a1020723c */ /* 0x000fe20000001820 */
[----:B------:R-:W-:Y:S01]  /*88a0*/  FADD.FTZ R71, R71, R70 ;  /* 0x0000004647477221 */ /* 0x000fe20000010000 */
[----:B------:R-:W3:Y:S01]  /*88b0*/  MUFU.EX2 R94, R59 ;  /* 0x0000003b005e7308 */ /* 0x000ee20000000800 */
[----:B------:R-:W-:-:S02]  /*88c0*/  FADD.FTZ R129, R129, R24 ;  /* 0x0000001881817221 */ /* 0x000fc40000010000 */
        /* <DEDUP_REMOVED lines=10> */
[----:B------:R-:W5:Y:S01]  /*8970*/  MUFU.EX2 R52, R52 ;  /* 0x0000003400347308 */ /* 0x000f620000000800 */
[----:B------:R-:W-:-:S02]  /*8980*/  FADD.FTZ R123, R123, R26 ;  /* 0x0000001a7b7b7221 */ /* 0x000fc40000010000 */
[----:B------:R-:W-:Y:S02]  /*8990*/  FADD.FTZ R5, R5, R66 ;  /* 0x0000004205057221 */ /* 0x000fe40000010000 */
[----:B------:R-:W-:Y:S01]  /*89a0*/  FADD.FTZ R123, R100, R123 ;  /* 0x0000007b647b7221 */ /* 0x000fe20000010000 */
[----:B--2---:R-:W-:Y:S01]  /*89b0*/  F2FP.PACK_AB R16, R119, R98 ;  /* 0x000000627710723e */ /* 0x004fe200000000ff */
[----:B------:R-:W-:Y:S01]  /*89c0*/  FFMA.FTZ R24, R54, c[0x0][0x23c], -R67 ;  /* 0x00008f0036187a23 */ /* 0x000fe20000010843 */
[----:B------:R-:W-:Y:S01]  /*89d0*/  MUFU.EX2 R51, R51 ;  /* 0x0000003300337308 */ /* 0x000fe20000000800 */
[----:B------:R-:W-:Y:S01]  /*89e0*/  FADD.FTZ R44, R44, R123 ;  /* 0x0000007b2c2c7221 */ /* 0x000fe20000010000 */
[----:B---3--:R-:W-:Y:S01]  /*89f0*/  F2FP.PACK_AB R18, R94, R41 ;  /* 0x000000295e12723e */ /* 0x008fe200000000ff */
[----:B------:R-:W-:Y:S02]  /*8a00*/  FFMA.FTZ R25, R63, c[0x0][0x23c], -R67 ;  /* 0x00008f003f197a23 */ /* 0x000fe40000010843 */
[----:B------:R-:W-:-:S02]  /*8a10*/  FADD.FTZ R44, R109, R44 ;  /* 0x0000002c6d2c7221 */ /* 0x000fc40000010000 */
[----:B------:R-:W-:Y:S01]  /*8a20*/  FFMA.FTZ R26, R62, c[0x0][0x23c], -R67 ;  /* 0x00008f003e1a7a23 */ /* 0x000fe20000010843 */
[----:B------:R-:W2:Y:S01]  /*8a30*/  MUFU.EX2 R0, R55 ;  /* 0x0000003700007308 */ /* 0x000ea20000000800 */
[----:B-----5:R-:W-:Y:S01]  /*8a40*/  F2FP.PACK_AB R17, R52, R53 ;  /* 0x000000353411723e */ /* 0x020fe200000000ff */
[----:B------:R-:W-:Y:S02]  /*8a50*/  FADD.FTZ R103, R103, R44 ;  /* 0x0000002c67677221 */ /* 0x000fe40000010000 */
[----:B------:R-:W-:Y:S02]  /*8a60*/  FADD.FTZ R118, R118, R5 ;  /* 0x0000000576767221 */ /* 0x000fe40000010000 */
[----:B------:R-:W-:Y:S02]  /*8a70*/  FADD.FTZ R103, R40, R103 ;  /* 0x0000006728677221 */ /* 0x000fe40000010000 */
[----:B------:R-:W-:Y:S01]  /*8a80*/  MUFU.EX2 R45, R45 ;  /* 0x0000002d002d7308 */ /* 0x000fe20000000800 */
[----:B------:R-:W-:-:S02]  /*8a90*/  FADD.FTZ R137, R137, R118 ;  /* 0x0000007689897221 */ /* 0x000fc40000010000 */
[----:B------:R-:W-:Y:S02]  /*8aa0*/  FADD.FTZ R42, R42, R103 ;  /* 0x000000672a2a7221 */ /* 0x000fe40000010000 */
[----:B------:R-:W-:Y:S02]  /*8ab0*/  FADD.FTZ R137, R202, R137 ;  /* 0x00000089ca897221 */ /* 0x000fe40000010000 */
[----:B------:R-:W-:Y:S01]  /*8ac0*/  FADD.FTZ R43, R43, R42 ;  /* 0x0000002a2b2b7221 */ /* 0x000fe20000010000 */
[----:B--2---:R-:W-:Y:S01]  /*8ad0*/  F2FP.PACK_AB R19, R0, R51 ;  /* 0x000000330013723e */ /* 0x004fe200000000ff */
[----:B------:R-:W2:Y:S01]  /*8ae0*/  MUFU.EX2 R58, R58 ;  /* 0x0000003a003a7308 */ /* 0x000ea20000000800 */
[----:B------:R-:W-:Y:S02]  /*8af0*/  FADD.FTZ R150, R150, R137 ;  /* 0x0000008996967221 */ /* 0x000fe40000010000 */
[----:B------:R-:W-:Y:S02]  /*8b00*/  FADD.FTZ R48, R48, R43 ;  /* 0x0000002b30307221 */ /* 0x000fe40000010000 */
[----:B------:R-:W-:Y:S01]  /*8b10*/  FADD.FTZ R161, R161, R150 ;  /* 0x00000096a1a17221 */ /* 0x000fe20000010000 */
[----:B-1----:R-:W-:Y:S01]  /*8b20*/  HMMA.16816.F32 R12, R16, R20, R12 ;  /* 0x00000014100c723c */ /* 0x002fe2000000180c */
[----:B------:R-:W-:Y:S01]  /*8b30*/  FADD.FTZ R47, R47, R48 ;  /* 0x000000302f2f7221 */ /* 0x000fe20000010000 */
[----:B------:R-:W-:Y:S01]  /*8b40*/  MUFU.EX2 R4, R65 ;  /* 0x0000004100047308 */ /* 0x000fe20000000800 */
[----:B------:R-:W-:-:S02]  /*8b50*/  FADD.FTZ R128, R128, R161 ;  /* 0x000000a180807221 */ /* 0x000fc40000010000 */
[----:B------:R-:W-:Y:S02]  /*8b60*/  FADD.FTZ R50, R50, R47 ;  /* 0x0000002f32327221 */ /* 0x000fe40000010000 */
[----:B------:R-:W-:Y:S01]  /*8b70*/  FADD.FTZ R143, R143, R128 ;  /* 0x000000808f8f7221 */ /* 0x000fe20000010000 */
[----:B------:R-:W-:Y:S01]  /*8b80*/  HMMA.16816.F32 R20, R16, R22, R8 ;  /* 0x000000161014723c */ /* 0x000fe20000001808 */
[----:B------:R-:W1:Y:S01]  /*8b90*/  LDSM.16.MT88.4 R8, [R223+0x8c00] ;  /* 0x008c0000df08783b */ /* 0x000e620000004200 */
[----:B------:R-:W3:Y:S01]  /*8ba0*/  MUFU.EX2 R191, R191 ;  /* 0x000000bf00bf7308 */ /* 0x000ee20000000800 */
[----:B--2---:R-:W-:Y:S01]  /*8bb0*/  F2FP.PACK_AB R200, R58, R45 ;  /* 0x0000002d3ac8723e */ /* 0x004fe200000000ff */
[----:B------:R-:W-:-:S04]  /*8bc0*/  FADD.FTZ R50, R49, R50 ;  /* 0x0000003231327221 */ /* 0x000fc80000010000 */
[----:B----4-:R-:W-:Y:S01]  /*8bd0*/  HMMA.16816.F32 R28, R16, R36, R28 ;  /* 0x00000024101c723c */ /* 0x010fe2000000181c */
[----:B------:R-:W-:Y:S01]  /*8be0*/  FADD.FTZ R53, R53, R50 ;  /* 0x0000003235357221 */ /* 0x000fe20000010000 */
[----:B------:R-:W-:Y:S03]  /*8bf0*/  MUFU.EX2 R24, R24 ;  /* 0x0000001800187308 */ /* 0x000fe60000000800 */
[----:B------:R-:W-:-:S03]  /*8c00*/  FADD.FTZ R52, R52, R53 ;  /* 0x0000003534347221 */ /* 0x000fc60000010000 */
[----:B------:R-:W-:Y:S01]  /*8c10*/  HMMA.16816.F32 R32, R16, R38, R32 ;  /* 0x000000261020723c */ /* 0x000fe20000001820 */
[----:B------:R-:W-:Y:S01]  /*8c20*/  FADD.FTZ R51, R51, R52 ;  /* 0x0000003433337221 */ /* 0x000fe20000010000 */
[----:B------:R-:W2:Y:S01]  /*8c30*/  MUFU.EX2 R25, R25 ;  /* 0x0000001900197308 */ /* 0x000ea20000000800 */
[----:B---3--:R-:W-:Y:S02]  /*8c40*/  F2FP.PACK_AB R202, R191, R4 ;  /* 0x00000004bfca723e */ /* 0x008fe400000000ff */
[----:B------:R-:W-:-:S05]  /*8c50*/  FADD.FTZ R51, R0, R51 ;  /* 0x0000003300337221 */ /* 0x000fca0000010000 */
[----:B------:R-:W-:Y:S08]  /*8c60*/  MUFU.EX2 R26, R26 ;  /* 0x0000001a001a7308 */ /* 0x000ff00000000800 */
[----:B------:R-:W3:Y:S01]  /*8c70*/  MUFU.EX2 R193, R193 ;  /* 0x000000c100c17308 */ /* 0x000ee20000000800 */
[----:B--2---:R-:W-:Y:S01]  /*8c80*/  F2FP.PACK_AB R201, R25, R24 ;  /* 0x0000001819c9723e */ /* 0x004fe200000000ff */
[----:B------:R-:W-:-:S04]  /*8c90*/  FADD.FTZ R24, R24, R51 ;  /* 0x0000003318187221 */ /* 0x000fc80000010000 */
[----:B------:R-:W-:Y:S01]  /*8ca0*/  FADD.FTZ R25, R25, R24 ;  /* 0x0000001819197221 */ /* 0x000fe20000010000 */
[----:B---3--:R-:W-:-:S03]  /*8cb0*/  F2FP.PACK_AB R203, R193, R26 ;  /* 0x0000001ac1cb723e */ /* 0x008fc600000000ff */
[----:B------:R-:W-:-:S04]  /*8cc0*/  FADD.FTZ R26, R26, R25 ;  /* 0x000000191a1a7221 */ /* 0x000fc80000010000 */
[----:B------:R-:W-:Y:S01]  /*8cd0*/  FADD.FTZ R193, R193, R26 ;  /* 0x0000001ac1c17221 */ /* 0x000fe20000010000 */
[C---:B------:R-:W-:Y:S07]  /*8ce0*/  HMMA.16816.F32 R212, R200.reuse, R208, R12 ;  /* 0x000000d0c8d4723c */ /* 0x040fee000000180c */
[----:B------:R-:W-:Y:S01]  /*8cf0*/  FADD.FTZ R12, R98, R143 ;  /* 0x0000008f620c7221 */ /* 0x000fe20000010000 */
[----:B------:R-:W-:Y:S03]  /*8d00*/  HMMA.16816.F32 R208, R200, R210, R20 ;  /* 0x000000d2c8d0723c */ /* 0x000fe60000001814 */
[----:B------:R-:W-:-:S04]  /*8d10*/  FADD.FTZ R12, R119, R12 ;  /* 0x0000000c770c7221 */ /* 0x000fc80000010000 */
[----:B------:R-:W-:Y:S01]  /*8d20*/  FADD.FTZ R41, R41, R12 ;  /* 0x0000000c29297221 */ /* 0x000fe20000010000 */
[----:B-1----:R-:W-:Y:S03]  /*8d30*/  HMMA.16816.F32 R204, R200, R8, R28 ;  /* 0x00000008c8cc723c */ /* 0x002fe6000000181c */
[----:B------:R-:W-:-:S04]  /*8d40*/  FADD.FTZ R94, R94, R41 ;  /* 0x000000295e5e7221 */ /* 0x000fc80000010000 */
[----:B------:R-:W-:Y:S01]  /*8d50*/  FADD.FTZ R45, R45, R94 ;  /* 0x0000005e2d2d7221 */ /* 0x000fe20000010000 */
[----:B------:R-:W-:Y:S03]  /*8d60*/  HMMA.16816.F32 R200, R200, R10, R32 ;  /* 0x0000000ac8c8723c */ /* 0x000fe60000001820 */
[----:B------:R-:W-:-:S04]  /*8d70*/  FADD.FTZ R45, R58, R45 ;  /* 0x0000002d3a2d7221 */ /* 0x000fc80000010000 */
[----:B------:R-:W-:-:S04]  /*8d80*/  FADD.FTZ R4, R4, R45 ;  /* 0x0000002d04047221 */ /* 0x000fc80000010000 */
[----:B------:R-:W-:Y:S01]  /*8d90*/  FADD.FTZ R191, R191, R4 ;  /* 0x00000004bfbf7221 */ /* 0x000fe20000010000 */
[----:B------:R-:W-:Y:S05]  /*8da0*/  @!P2 BRA `(.L_x_1647) ;  /* 0x00006a500000a947 */ /* 0x000fea0003800000 */
[----:B------:R-:W-:-:S04]  /*8db0*/  DEPBAR.LE SB0, 0x0 ;  /* 0x000080000000791a */ /* 0x000fc80000000000 */
[----:B------:R-:W-:Y:S02]  /*8dc0*/  MOV R15, c[0x0][0x1a0] ;  /* 0x00006800000f7a02 */ /* 0x000fe40000000f00 */
        /* <DEDUP_REMOVED lines=13> */
[----:B------:R-:W-:Y:S02]  /*8ea0*/  LOP3.LUT R0, RZ, c[0x0][0x2d0], RZ, 0x33, !PT ;  /* 0x0000b400ff007a12 */ /* 0x000fe400078e33ff */
        /* <DEDUP_REMOVED lines=47> */
.L_x_1648:
[----:B------:R-:W-:-:S04]  /*91a0*/  LEA R5, -R15, RZ, 0x8 ;  /* 0x000000ff0f057211 */ /* 0x000fc800078e41ff */
[----:B------:R-:W-:Y:S02]  /*91b0*/  SHF.R.S32.HI R0, RZ, 0x1f, R5 ;  /* 0x0000001fff007819 */ /* 0x000fe40000011405 */
.L_x_1649:
[----:B------:R-:W-:Y:S02]  /*91c0*/  ISETP.GE.AND P0, PT, R216, c[0x0][0x220], PT ;  /* 0x00008800d8007a0c */ /* 0x000fe40003f06270 */
[----:B------:R-:W-:-:S04]  /*91d0*/  LEA R224, P6, R5, R224, 0x1 ;  /* 0x000000e005e07211 */ /* 0x000fc800078c08ff */
[----:B------:R-:W-:-:S07]  /*91e0*/  LEA.HI.X R225, R5, R225, R0, 0x1, P6 ;  /* 0x000000e105e17211 */ /* 0x000fce00030f0c00 */
[----:B------:R-:W-:Y:S01]  /*91f0*/  @!P0 IMAD.MOV.U32 R9, RZ, RZ, c[0x0][0x1a4] ;  /* 0x00006900ff098624 */ /* 0x000fe200078e00ff */
[CC--:B------:R-:W-:Y:S01]  /*9200*/  @!P0 LEA R8, P3, R15.reuse, R6.reuse, 0x6 ;  /* 0x000000060f088211 */ /* 0x0c0fe200078630ff */
[----:B------:R-:W-:Y:S01]  /*9210*/  @!P0 IMAD.MOV.U32 R11, RZ, RZ, c[0x0][0x1a4] ;  /* 0x00006900ff0b8624 */ /* 0x000fe200078e00ff */
[C---:B------:R-:W-:Y:S01]  /*9220*/  @!P0 LEA R10, P2, R15.reuse, R6, 0x7 ;  /* 0x000000060f0a8211 */ /* 0x040fe200078438ff */
[--C-:B------:R-:W-:Y:S01]  /*9230*/  @!P0 IMAD.MOV.U32 R152, RZ, RZ, R6.reuse ;  /* 0x000000ffff988224 */ /* 0x100fe200078e0006 */
[CC--:B------:R-:W-:Y:S01]  /*9240*/  @!P0 LEA.HI.X R9, R15.reuse, R153.reuse, R9, 0x6, P3 ;  /* 0x000000990f098211 */ /* 0x0c0fe200018f3409 */
[--C-:B------:R-:W-:Y:S01]  /*9250*/  @!P0 IMAD.MOV.U32 R18, RZ, RZ, R6.reuse ;  /* 0x000000ffff128224 */ /* 0x100fe200078e0006 */
[----:B------:R-:W-:Y:S01]  /*9260*/  @!P0 LEA.HI.X R11, R15, R153, R11, 0x7, P2 ;  /* 0x000000990f0b8211 */ /* 0x000fe200010f3c0b */
[--C-:B------:R-:W-:Y:S01]  /*9270*/  @!P0 IMAD.MOV.U32 R19, RZ, RZ, R153.reuse ;  /* 0x000000ffff138224 */ /* 0x100fe200078e0099 */
[--C-:B------:R-:W-:Y:S01]  /*9280*/  @!P0 IADD3 R4, P5, P4, R5, UR5, R6.reuse ;  /* 0x0000000505048c10 */ /* 0x100fe2000fcbe006 */
[----:B------:R-:W-:Y:S01]  /*9290*/  @!P0 IMAD.MOV.U32 R16, RZ, RZ, R6 ;  /* 0x000000ffff108224 */ /* 0x000fe200078e0006 */
[----:B------:R-:W-:Y:S01]  /*92a0*/  @P0 STS [R196+0x5000], RZ ;  /* 0x005000ffc4000388 */ /* 0x000fe20000000800 */
[--C-:B------:R-:W-:Y:S01]  /*92b0*/  @!P0 IMAD.MOV.U32 R17, RZ, RZ, R153.reuse ;  /* 0x000000ffff118224 */ /* 0x100fe200078e0099 */
[----:B------:R-:W-:Y:S01]  /*92c0*/  @!P0 LEA R22, P2, R4, c[0x0][0x170], 0x1 ;  /* 0x00005c0004168a11 */ /* 0x000fe200078408ff */
[--C-:B------:R-:W-:Y:S01]  /*92d0*/  @!P0 IMAD.MOV.U32 R7, RZ, RZ, R153.reuse ;  /* 0x000000ffff078224 */ /* 0x100fe200078e0099 */
[----:B------:R-:W-:Y:S01]  /*92e0*/  @P0 STS [R196+0x5004], RZ ;  /* 0x005004ffc4000388 */ /* 0x000fe20000000800 */
[----:B------:R-:W-:Y:S01]  /*92f0*/  @!P0 IMAD.WIDE.U32 R20, R15, 0x60, R152 ;  /* 0x000000600f148825 */ /* 0x000fe200078e0098 */
[----:B------:R-:W-:-:S02]  /*9300*/  @!P0 IADD3.X R153, R0, UR7, R153, P5, P4 ;  /* 0x0000000700998c10 */ /* 0x000fc4000afe8499 */
[----:B------:R-:W-:Y:S01]  /*9310*/  @P0 STS.64 [R196+0x5008], RZ ;  /* 0x005008ffc4000388 */ /* 0x000fe20000000a00 */
[----:B------:R-:W-:Y:S01]  /*9320*/  @!P0 IMAD.WIDE.U32 R18, R15, 0xa0, R18 ;  /* 0x000000a00f128825 */ /* 0x000fe200078e0012 */
[----:B------:R-:W-:Y:S02]  /*9330*/  @!P0 IADD3 R12, P3, R5, R20, RZ ;  /* 0x00000014050c8210 */ /* 0x000fe40007f7e0ff */
[----:B------:R-:W-:Y:S01]  /*9340*/  @!P0 LEA.HI.X R23, R4, c[0x0][0x174], R153, 0x1, P2 ;  /* 0x00005d0004178a11 */ /* 0x000fe200010f0c99 */
[----:B------:R-:W-:Y:S01]  /*9350*/  @!P0 IMAD.WIDE.U32 R16, R15, 0xc0, R16 ;  /* 0x000000c00f108825 */ /* 0x000fe200078e0010 */
[----:B------:R-:W-:Y:S01]  /*9360*/  @!P0 IADD3 R4, P2, R5, R18, RZ ;  /* 0x0000001205048210 */ /* 0x000fe20007f5e0ff */
[----:B------:R-:W-:Y:S01]  /*9370*/  @!PT LDS RZ, [RZ] ;  /* 0x00000000fffff984 */ /* 0x000fe20000000800 */
[----:B------:R-:W-:Y:S01]  /*9380*/  @!PT LDS RZ, [RZ] ;  /* 0x00000000fffff984 */ /* 0x000fe20000000800 */
[----:B------:R-:W-:Y:S01]  /*9390*/  @!PT LDS RZ, [RZ] ;  /* 0x00000000fffff984 */ /* 0x000fe20000000800 */
[----:B------:R1:W-:Y:S02]  /*93a0*/  @!P0 LDGSTS.E.BYPASS.LTC128B.128 [R196+0x5000], [R224.64] ;  /* 0x05000000e0c48fae */ /* 0x0003e4000b901d4a */
[----:B------:R-:W-:Y:S02]  /*93b0*/  @!P0 IMAD.WIDE.U32 R14, R15, 0xe0, R6 ;  /* 0x000000e00f0e8825 */ /* 0x000fe400078e0006 */
[----:B------:R-:W-:Y:S02]  /*93c0*/  @P0 STS.128 [R196+0x5800], RZ ;  /* 0x005800ffc4000388 */ /* 0x000fe40000000c00 */
[----:B------:R-:W-:-:S02]  /*93d0*/  @!P0 IMAD.MOV.U32 R7, RZ, RZ, c[0x0][0x1a4] ;  /* 0x00006900ff078624 */ /* 0x000fc400078e00ff */
[----:B------:R-:W-:Y:S01]  /*93e0*/  @!P0 IMAD.MOV.U32 R6, RZ, RZ, c[0x0][0x1a4] ;  /* 0x00006900ff068624 */ /* 0x000fe200078e00ff */
[----:B------:R-:W-:Y:S01]  /*93f0*/  @!PT LDS RZ, [RZ] ;  /* 0x00000000fffff984 */ /* 0x000fe20000000800 */
[----:B------:R-:W-:Y:S01]  /*9400*/  @!PT LDS RZ, [RZ] ;  /* 0x00000000fffff984 */ /* 0x000fe20000000800 */
[----:B------:R-:W-:Y:S01]  /*9410*/  @!PT LDS RZ, [RZ] ;  /* 0x00000000fffff984 */ /* 0x000fe20000000800 */
[----:B------:R2:W-:Y:S01]  /*9420*/  @!P0 LDGSTS.E.BYPASS.LTC128B.128 [R196+0x5800], [R22.64] ;  /* 0x0580000016c48fae */ /* 0x0005e2000b901d4a */
[----:B------:R-:W-:Y:S02]  /*9430*/  @!P0 IMAD R7, R7, 0x60, RZ ;  /* 0x0000006007078824 */ /* 0x000fe400078e02ff */
[----:B------:R-:W-:Y:S01]  /*9440*/  @!P0 IMAD R13, R6, 0xa0, RZ ;  /* 0x000000a0060d8824 */ /* 0x000fe200078e02ff */
[----:B------:R-:W-:Y:S02]  /*9450*/  @P0 STS.128 [R196+0x6000], RZ ;  /* 0x006000ffc4000388 */ /* 0x000fe40000000c00 */
[C---:B------:R-:W-:Y:S01]  /*9460*/  @!P0 IADD3.X R21, R0.reuse, R21, R7, P3, !PT ;  /* 0x0000001500158210 */ /* 0x040fe20001ffe407 */
[----:B------:R-:W-:Y:S01]  /*9470*/  @!P0 IMAD.MOV.U32 R7, RZ, RZ, c[0x0][0x1a4] ;  /* 0x00006900ff078624 */ /* 0x000fe200078e00ff */
[----:B------:R-:W-:Y:S02]  /*9480*/  @!P0 IADD3 R8, P3, R5, R8, RZ ;  /* 0x0000000805088210 */ /* 0x000fe40007f7e0ff */
[----:B------:R-:W-:Y:S01]  /*9490*/  @!P0 IADD3.X R13, R0, R19, R13, P2, !PT ;  /* 0x00000013000d8210 */ /* 0x000fe200017fe40d */
[----:B------:R-:W-:Y:S01]  /*94a0*/  @!P0 IMAD R7, R7, 0xc0, RZ ;  /* 0x000000c007078824 */ /* 0x000fe200078e02ff */
[----:B------:R-:W-:Y:S01]  /*94b0*/  @!P0 IADD3 R10, P2, R5, R10, RZ ;  /* 0x0000000a050a8210 */ /* 0x000fe20007f5e0ff */
[----:B------:R-:W-:-:S02]  /*94c0*/  @!P0 IMAD R19, R6, 0xe0, RZ ;  /* 0x000000e006138824 */ /* 0x000fc400078e02ff */
[C---:B------:R-:W-:Y:S01]  /*94d0*/  @!P0 IMAD.X R9, R0.reuse, 0x1, R9, P3 ;  /* 0x0000000100098824 */ /* 0x040fe200018e0609 */
[C---:B------:R-:W-:Y:S01]  /*94e0*/  @!P0 IADD3 R6, P3, R5.reuse, R16, RZ ;  /* 0x0000001005068210 */ /* 0x040fe20007f7e0ff */
[----:B------:R-:W-:Y:S01]  /*94f0*/  @!P0 IMAD.X R11, R0, 0x1, R11, P2 ;  /* 0x00000001000b8824 */ /* 0x000fe200010e060b */
[----:B------:R-:W-:Y:S02]  /*9500*/  @!P0 LEA R16, P5, R8, c[0x0][0x170], 0x1 ;  /* 0x00005c0008108a11 */ /* 0x000fe400078a08ff */
[----:B------:R-:W-:Y:S02]  /*9510*/  @!P0 IADD3 R5, P2, R5, R14, RZ ;  /* 0x0000000e05058210 */ /* 0x000fe40007f5e0ff */
[----:B------:R-:W-:Y:S02]  /*9520*/  @!P0 IADD3.X R7, R0, R7, R17, P3, !PT ;  /* 0x0000000700078210 */ /* 0x000fe40001ffe411 */
[----:B------:R-:W-:Y:S02]  /*9530*/  @!P0 LEA R14, P4, R10, c[0x0][0x170], 0x1 ;  /* 0x00005c000a0e8a11 */ /* 0x000fe400078808ff */
[----:B------:R-:W-:-:S02]  /*9540*/  @!P0 LEA.HI.X R17, R8, c[0x0][0x174], R9, 0x1, P5 ;  /* 0x00005d0008118a11 */ /* 0x000fc400028f0c09 */
[----:B------:R-:W-:Y:S02]  /*9550*/  @!P0 LEA R26, P5, R12, c[0x0][0x170], 0x1 ;  /* 0x00005c000c1a8a11 */ /* 0x000fe400078a08ff */
[----:B------:R-:W-:Y:S01]  /*9560*/  @!P0 IADD3.X R0, R0, R15, R19, P2, !PT ;  /* 0x0000000f00008210 */ /* 0x000fe200017fe413 */
[----:B------:R-:W-:Y:S01]  /*9570*/  @!PT LDS RZ, [RZ] ;  /* 0x00000000fffff984 */ /* 0x000fe20000000800 */
[----:B------:R-:W-:Y:S01]  /*9580*/  @!PT LDS RZ, [RZ] ;  /* 0x00000000fffff984 */ /* 0x000fe20000000800 */
[----:B------:R-:W-:Y:S01]  /*9590*/  @!PT LDS RZ, [RZ] ;  /* 0x00000000fffff984 */ /* 0x000fe20000000800 */
[----:B------:R3:W-:Y:S01]  /*95a0*/  @!P0 LDGSTS.E.BYPASS.LTC128B.128 [R196+0x6000], [R16.64] ;  /* 0x0600000010c48fae */ /* 0x0007e2000b901d4a */
[----:B------:R-:W-:Y:S02]  /*95b0*/  @!P0 LEA.HI.X R15, R10, c[0x0][0x174], R11, 0x1, P4 ;  /* 0x00005d000a0f8a11 */ /* 0x000fe400020f0c0b */
[----:B------:R-:W-:Y:S01]  /*95c0*/  @!P0 LEA R24, P4, R4, c[0x0][0x170], 0x1 ;  /* 0x00005c0004188a11 */ /* 0x000fe200078808ff */
[----:B------:R-:W-:Y:S01]  /*95d0*/  @P0 STS.128 [R196+0x6800], RZ ;  /* 0x006800ffc4000388 */ /* 0x000fe20000000c00 */
[----:B------:R-:W-:Y:S02]  /*95e0*/  @!P0 LEA.HI.X R27, R12, c[0x0][0x174], R21, 0x1, P5 ;  /* 0x00005d000c1b8a11 */ /* 0x000fe400028f0c15 */
[----:B------:R-:W-:-:S02]  /*95f0*/  @!P0 LEA R20, P3, R6, c[0x0][0x170], 0x1 ;  /* 0x00005c0006148a11 */ /* 0x000fc400078608ff */
[C---:B------:R-:W-:Y:S01]  /*9600*/  @!P0 LEA R18, P2, R5.reuse, c[0x0][0x170], 0x1 ;  /* 0x00005c0005128a11 */ /* 0x040fe200078408ff */
[----:B------:R-:W-:Y:S01]  /*9610*/  @!PT LDS RZ, [RZ] ;  /* 0x00000000fffff984 */ /* 0x000fe20000000800 */
[----:B------:R-:W-:Y:S01]  /*9620*/  @!PT LDS RZ, [RZ] ;  /* 0x00000000fffff984 */ /* 0x000fe20000000800 */
[----:B------:R-:W-:Y:S01]  /*9630*/  @!PT LDS RZ, [RZ] ;  /* 0x00000000fffff984 */ /* 0x000fe20000000800 */
[----:B------:R4:W-:Y:S01]  /*9640*/  @!P0 LDGSTS.E.BYPASS.LTC128B.128 [R196+0x6800], [R26.64] ;  /* 0x068000001ac48fae */ /* 0x0009e2000b901d4a */
[----:B------:R-:W-:Y:S02]  /*9650*/  @!P0 LEA.HI.X R25, R4, c[0x0][0x174], R13, 0x1, P4 ;  /* 0x00005d0004198a11 */ /* 0x000fe400020f0c0d */
        /* <DEDUP_REMOVED lines=27> */
[----:B------:R-:W2:Y:S04]  /*9810*/  LDSM.16.M88.4 R40, [R188+0x3c00] ;  /* 0x003c0000bc28783b */ /* 0x000ea80000000200 */
[----:B------:R-:W2:Y:S04]  /*9820*/  LDSM.16.M88.4 R32, [R188+0x4000] ;  /* 0x00400000bc20783b */ /* 0x000ea80000000200 */
[----:B----4-:R-:W4:Y:S04]  /*9830*/  LDSM.16.M88.4 R24, [R188+0x4400] ;  /* 0x00440000bc18783b */ /* 0x010f280000000200 */
[----:B---3--:R-:W3:Y:S04]  /*9840*/  LDSM.16.M88.4 R16, [R188+0x4800] ;  /* 0x00480000bc10783b */ /* 0x008ee80000000200 */
        /* <DEDUP_REMOVED lines=11> */
[----:B------:R-:W5:Y:S04]  /*9900*/  LDSM.16.M88.4 R136, [R188+0x4c00] ;  /* 0x004c0000bc88783b */ /* 0x000f680000000200 */
[----:B------:R-:W-:Y:S01]  /*9910*/  LDSM.16.M88.4 R152, [R189] ;  /* 0x00000000bd98783b */ /* 0x000fe20000000200 */
[C---:B------:R-:W-:Y:S03]  /*9920*/  HMMA.16816.F32 R52, R8.reuse, R48, RZ ;  /* 0x000000300834723c */ /* 0x040fe600000018ff */
[----:B------:R-:W2:Y:S04]  /*9930*/  LDSM.16.M88.4 R148, [R3+0x2400] ;  /* 0x002400000394783b */ /* 0x000ea80000000200 */
[----:B------:R-:W1:Y:S01]  /*9940*/  LDSM.16.M88.4 R144, [R3+0x2800] ;  /* 0x002800000390783b */ /* 0x000e620000000200 */
[C---:B------:R-:W-:Y:S03]  /*9950*/  HMMA.16816.F32 R44, R8.reuse, R40, RZ ;  /* 0x00000028082c723c */ /* 0x040fe600000018ff */
[----:B------:R-:W1:Y:S04]  /*9960*/  LDSM.16.M88.4 R140, [R3+0x2c00] ;  /* 0x002c0000038c783b */ /* 0x000e680000000200 */
[----:B------:R-:W-:Y:S01]  /*9970*/  LDSM.16.M88.4 R160, [R3] ;  /* 0x0000000003a0783b */ /* 0x000fe20000000200 */
[C---:B------:R-:W-:Y:S03]  /*9980*/  HMMA.16816.F32 R36, R8.reuse, R32, RZ ;  /* 0x000000200824723c */ /* 0x040fe600000018ff */
[----:B------:R-:W-:Y:S04]  /*9990*/  LDSM.16.M88.4 R156, [R3+0x2000] ;  /* 0x00200000039c783b */ /* 0x000fe80000000200 */
[----:B------:R-:W0:Y:S01]  /*99a0*/  LDGDEPBAR ;  /* 0x00000000000079af */ /* 0x000e220000000000 */
[C---:B----4-:R-:W-:Y:S08]  /*99b0*/  HMMA.16816.F32 R28, R8.reuse, R24, RZ ;  /* 0x00000018081c723c */ /* 0x050ff000000018ff */
[C---:B---3--:R-:W-:Y:S08]  /*99c0*/  HMMA.16816.F32 R20, R8.reuse, R16, RZ ;  /* 0x000000100814723c */ /* 0x048ff000000018ff */
        /* <DEDUP_REMOVED lines=25> */
[C---:B--2---:R-:W-:Y:S08]  /*9b60*/  HMMA.16816.F32 R60, R152.reuse, R148, R60 ;  /* 0x00000094983c723c */ /* 0x044ff0000000183c */
[C---:B------:R-:W-:Y:S01]  /*9b70*/  HMMA.16816.F32 R56, R152.reuse, R150, R56 ;  /* 0x000000969838723c */ /* 0x040fe20000001838 */
[----:B------:R-:W2:Y:S07]  /*9b80*/  LDSM.16.M88.4 R148, [R3+0x3400] ;  /* 0x003400000394783b */ /* 0x000eae0000000200 */
[C---:B------:R-:W-:Y:S08]  /*9b90*/  HMMA.16816.F32 R52, R152.reuse, R144, R52 ;  /* 0x000000909834723c */ /* 0x040ff00000001834 */
[C---:B------:R-:W-:Y:S01]  /*9ba0*/  HMMA.16816.F32 R48, R152.reuse, R146, R48 ;  /* 0x000000929830723c */ /* 0x040fe20000001830 */
[----:B------:R-:W3:Y:S07]  /*9bb0*/  LDSM.16.M88.4 R144, [R3+0x3800] ;  /* 0x003800000390783b */ /* 0x000eee0000000200 */
[C---:B------:R-:W-:Y:S08]  /*9bc0*/  HMMA.16816.F32 R44, R152.reuse, R140, R44 ;  /* 0x0000008c982c723c */ /* 0x040ff0000000182c */
[C---:B-1----:R-:W-:Y:S08]  /*9bd0*/  HMMA.16816.F32 R36, R152.reuse, R136, R36 ;  /* 0x000000889824723c */ /* 0x042ff00000001824 */
[C---:B------:R-:W-:Y:S01]  /*9be0*/  HMMA.16816.F32 R32, R152.reuse, R138, R32 ;  /* 0x0000008a9820723c */ /* 0x040fe20000001820 */
[----:B------:R-:W1:Y:S07]  /*9bf0*/  LDSM.16.M88.4 R136, [R3+0x400] ;  /* 0x000400000388783b */ /* 0x000e6e0000000200 */
[C---:B--2---:R-:W-:Y:S08]  /*9c00*/  HMMA.16816.F32 R28, R152.reuse, R148, R28 ;  /* 0x00000094981c723c */ /* 0x044ff0000000181c */
[C---:B------:R-:W-:Y:S01]  /*9c10*/  HMMA.16816.F32 R24, R152.reuse, R150, R24 ;  /* 0x000000969818723c */ /* 0x040fe20000001818 */
[----:B------:R-:W2:Y:S07]  /*9c20*/  LDSM.16.M88.4 R148, [R3+0x800] ;  /* 0x000800000394783b */ /* 0x000eae0000000200 */
[C---:B---3--:R-:W-:Y:S08]  /*9c30*/  HMMA.16816.F32 R20, R152.reuse, R144, R20 ;  /* 0x000000909814723c */ /* 0x048ff00000001814 */
[C---:B------:R-:W-:Y:S01]  /*9c40*/  HMMA.16816.F32 R16, R152.reuse, R146, R16 ;  /* 0x000000929810723c */ /* 0x040fe20000001810 */
[----:B------:R-:W3:Y:S07]  /*9c50*/  LDSM.16.M88.4 R144, [R3+0xc00] ;  /* 0x000c00000390783b */ /* 0x000eee0000000200 */
[C---:B------:R-:W-:Y:S01]  /*9c60*/  HMMA.16816.F32 R40, R152.reuse, R142, R40 ;  /* 0x0000008e9828723c */ /* 0x040fe20000001828 */
[----:B------:R-:W4:Y:S07]  /*9c70*/  LDSM.16.M88.4 R140, [R3+0x3c00] ;  /* 0x003c0000038c783b */ /* 0x000f2e0000000200 */
[C---:B------:R-:W-:Y:S08]  /*9c80*/  HMMA.16816.F32 R128, R152.reuse, R160, R128 ;  /* 0x000000a09880723c */ /* 0x040ff00000001880 */
[C---:B------:R-:W-:Y:S01]  /*9c90*/  HMMA.16816.F32 R124, R152.reuse, R162, R124 ;  /* 0x000000a2987c723c */ /* 0x040fe2000000187c */
[----:B------:R-:W5:Y:S07]  /*9ca0*/  LDSM.16.M88.4 R160, [R3+0x1000] ;  /* 0x0010000003a0783b */ /* 0x000f6e0000000200 */
[C---:B-1----:R-:W-:Y:S08]  /*9cb0*/  HMMA.16816.F32 R120, R152.reuse, R136, R120 ;  /* 0x000000889878723c */ /* 0x042ff00000001878 */
[C---:B------:R-:W-:Y:S01]  /*9cc0*/  HMMA.16816.F32 R116, R152.reuse, R138, R116 ;  /* 0x0000008a9874723c */ /* 0x040fe20000001874 */
[----:B------:R-:W1:Y:S07]  /*9cd0*/  LDSM.16.M88.4 R136, [R3+0x1400] ;  /* 0x001400000388783b */ /* 0x000e6e0000000200 */
[C---:B--2---:R-:W-:Y:S08]  /*9ce0*/  HMMA.16816.F32 R112, R152.reuse, R148, R112 ;  /* 0x000000949870723c */ /* 0x044ff00000001870 */
[C---:B------:R-:W-:Y:S01]  /*9cf0*/  HMMA.16816.F32 R108, R152.reuse, R150, R108 ;  /* 0x00000096986c723c */ /* 0x040fe2000000186c */
[----:B------:R-:W2:Y:S07]  /*9d00*/  LDSM.16.M88.4 R148, [R3+0x1800] ;  /* 0x001800000394783b */ /* 0x000eae0000000200 */
[C---:B------:R-:W-:Y:S07]  /*9d10*/  HMMA.16816.F32 R4, R152.reuse, R158, R4 ;  /* 0x0000009e9804723c */ /* 0x040fee0000001804 */
[----:B------:R-:W-:Y:S01]  /*9d20*/  IMAD.SHL.U32 R159, R194, 0x100, RZ ;  /* 0x00000100c29f7824 */ /* 0x000fe200078e00ff */
[----:B---3--:R-:W-:Y:S04]  /*9d30*/  HMMA.16816.F32 R104, R152, R144, R104 ;  /* 0x000000909868723c */ /* 0x008fe80000001868 */
[----:B------:R-:W-:-:S02]  /*9d40*/  LOP3.LUT R181, R159, R192, RZ, 0xfc, !PT ;  /* 0x000000c09fb57212 */ /* 0x000fc400078efcff */
[----:B------:R-:W-:Y:S02]  /*9d50*/  LOP3.LUT R158, R159, R192, RZ, 0xfc, !PT ;  /* 0x000000c09f9e7212 */ /* 0x000fe400078efcff */
[C---:B------:R-:W-:Y:S01]  /*9d60*/  IADD3 R135, R181.reuse, 0x89, RZ ;  /* 0x00000089b5877810 */ /* 0x040fe20007ffe0ff */
[C---:B----4-:R-:W-:Y:S01]  /*9d70*/  HMMA.16816.F32 R12, R152.reuse, R140, R12 ;  /* 0x0000008c980c723c */ /* 0x050fe2000000180c */
[C---:B------:R-:W-:Y:S01]  /*9d80*/  IADD3 R144, R181.reuse, 0x91, RZ ;  /* 0x00000091b5907810 */ /* 0x040fe20007ffe0ff */
[----:B------:R-:W3:Y:S01]  /*9d90*/  I2F R179, R181 ;  /* 0x000000b500b37306 */ /* 0x000ee20000201400 */
[C---:B------:R-:W-:Y:S02]  /*9da0*/  IADD3 R145, R181.reuse, 0x99, RZ ;  /* 0x00000099b5917810 */ /* 0x040fe40007ffe0ff */
[----:B------:R-:W-:Y:S02]  /*9db0*/  IADD3 R168, R181, 0xc1, RZ ;  /* 0x000000c1b5a87810 */ /* 0x000fe40007ffe0ff */
[CC--:B------:R-:W-:Y:S01]  /*9dc0*/  ISETP.GE.AND P3, PT, R144.reuse, R167.reuse, PT ;  /* 0x000000a79000720c */ /* 0x0c0fe20003f66270 */
[----:B------:R-:W-:Y:S01]  /*9dd0*/  HMMA.16816.F32 R100, R152, R146, R100 ;  /* 0x000000929864723c */ /* 0x000fe20000001864 */
[----:B------:R-:W-:Y:S01]  /*9de0*/  ISETP.GE.AND P6, PT, R144, R166, PT ;  /* 0x000000a69000720c */ /* 0x000fe20003fc6270 */
[----:B------:R-:W4:Y:S01]  /*9df0*/  I2F R0, R135 ;  /* 0x0000008700007306 */ /* 0x000f220000201400 */
[----:B------:R-:W-:-:S02]  /*9e00*/  ISETP.GE.AND P4, PT, R135, R167, PT ;  /* 0x000000a78700720c */ /* 0x000fc40003f86270 */
[----:B------:R-:W-:Y:S02]  /*9e10*/  ISETP.GE.AND P5, PT, R135, R166, PT ;  /* 0x000000a68700720c */ /* 0x000fe40003fa6270 */
[----:B------:R-:W-:Y:S01]  /*9e20*/  IADD3 R147, R181, 0xa1, RZ ;  /* 0x000000a1b5937810 */ /* 0x000fe20007ffe0ff */
[C---:B-----5:R-:W-:Y:S01]  /*9e30*/  HMMA.16816.F32 R96, R152.reuse, R160, R96 ;  /* 0x000000a09860723c */ /* 0x060fe20000001860 */
[----:B------:R-:W-:Y:S01]  /*9e40*/  LOP3.LUT R170, R159, 0x90, R192, 0xfe, !PT ;  /* 0x000000909faa7812 */ /* 0x000fe200078efec0 */
[----:B------:R-:W5:Y:S01]  /*9e50*/  I2F R140, R144 ;  /* 0x00000090008c7306 */ /* 0x000f620000201400 */
[----:B---3--:R-:W-:Y:S01]  /*9e60*/  FFMA.FTZ R130, R179, UR4, R130 ;  /* 0x00000004b3827c23 */ /* 0x008fe20008010082 */
[----:B------:R-:W-:Y:S02]  /*9e70*/  IADD3 R179, R158, 0x41, RZ ;  /* 0x000000419eb37810 */ /* 0x000fe40007ffe0ff */
[C-C-:B------:R-:W-:Y:S02]  /*9e80*/  LOP3.LUT R132, R159.reuse, 0x88, R192.reuse, 0xfe, !PT ;  /* 0x000000889f847812 */ /* 0x140fe400078efec0 */
[----:B-1----:R-:W-:Y:S01]  /*9e90*/  HMMA.16816.F32 R84, R152, R138, R84 ;  /* 0x0000008a9854723c */ /* 0x002fe20000001854 */
[--C-:B------:R-:W-:Y:S01]  /*9ea0*/  LOP3.LUT R174, R159, 0xa0, R192.reuse, 0xfe, !PT ;  /* 0x000000a09fae7812 */ /* 0x100fe200078efec0 */
[----:B------:R-:W-:Y:S01]  /*9eb0*/  I2F R160, R147 ;  /* 0x0000009300a07306 */ /* 0x000fe20000201400 */
[C---:B----4-:R-:W-:Y:S01]  /*9ec0*/  FFMA.FTZ R5, R0.reuse, UR4, R5 ;  /* 0x0000000400057c23 */ /* 0x050fe20008010005 */
[----:B------:R-:W-:Y:S01]  /*9ed0*/  IADD3 R135, R181, 0xd9, RZ ;  /* 0x000000d9b5877810 */ /* 0x000fe20007ffe0ff */
[----:B------:R-:W-:Y:S01]  /*9ee0*/  FFMA.FTZ R2, R0, UR4, R7 ;  /* 0x0000000400027c23 */ /* 0x000fe20008010007 */
[----:B------:R-:W-:-:S02]  /*9ef0*/  LOP3.LUT R172, R159, 0x98, R192, 0xfe, !PT ;  /* 0x000000989fac7812 */ /* 0x000fc400078efec0 */
[----:B------:R-:W-:Y:S01]  /*9f00*/  IADD3 R139, R181, 0xb1, RZ ;  /* 0x000000b1b58b7810 */ /* 0x000fe20007ffe0ff */
[C---:B------:R-:W-:Y:S01]  /*9f10*/  HMMA.16816.F32 R88, R152.reuse, R136, R88 ;  /* 0x000000889858723c */ /* 0x040fe20000001858 */
[----:B------:R-:W1:Y:S01]  /*9f20*/  I2F R146, R145 ;  /* 0x0000009100927306 */ /* 0x000e620000201400 */
[C---:B-----5:R-:W-:Y:S01]  /*9f30*/  FFMA.FTZ R61, R140.reuse, UR4, R61 ;  /* 0x000000048c3d7c23 */ /* 0x060fe2000801003d */
[----:B------:R-:W-:Y:S01]  /*9f40*/  FSEL R243, R5, -INF , !P4 ;  /* 0xff80000005f37808 */ /* 0x000fe20006000000 */
[----:B------:R-:W-:Y:S01]  /*9f50*/  FFMA.FTZ R0, R140, UR4, R63 ;  /* 0x000000048c007c23 */ /* 0x000fe2000801003f */
[----:B------:R-:W-:Y:S02]  /*9f60*/  FSEL R2, R2, -INF , !P5 ;  /* 0xff80000002027808 */ /* 0x000fe40006800000 */
[----:B------:R-:W-:Y:S01]  /*9f70*/  IADD3 R137, R181, 0xa9, RZ ;  /* 0x000000a9b5897810 */ /* 0x000fe20007ffe0ff */
[----:B--2---:R-:W-:Y:S01]  /*9f80*/  HMMA.16816.F32 R80, R152, R148, R80 ;  /* 0x000000949850723c */ /* 0x004fe20000001850 */
[----:B------:R-:W2:Y:S01]  /*9f90*/  I2F R138, R139 ;  /* 0x0000008b008a7306 */ /* 0x000ea20000201400 */
[----:B------:R-:W-:-:S02]  /*9fa0*/  FSEL R161, R61, -INF , !P3 ;  /* 0xff8000003da17808 */ /* 0x000fc40005800000 */
[-C--:B------:R-:W-:Y:S02]  /*9fb0*/  ISETP.GE.AND P3, PT, R147, R167.reuse, PT ;  /* 0x000000a79300720c */ /* 0x080fe40003f66270 */
[----:B------:R-:W-:Y:S02]  /*9fc0*/  FSEL R0, R0, -INF , !P6 ;  /* 0xff80000000007808 */ /* 0x000fe40007000000 */
[----:B------:R-:W-:Y:S01]  /*9fd0*/  IADD3 R149, R181, 0xb9, RZ ;  /* 0x000000b9b5957810 */ /* 0x000fe20007ffe0ff */
[----:B------:R-:W3:Y:S01]  /*9fe0*/  I2F R136, R137 ;  /* 0x0000008900887306 */ /* 0x000ee20000201400 */
[----:B------:R-:W-:Y:S01]  /*9ff0*/  HMMA.16816.F32 R92, R152, R162, R92 ;  /* 0x000000a2985c723c */ /* 0x000fe2000000185c */
[-C--:B------:R-:W-:Y:S01]  /*a000*/  ISETP.GE.AND P6, PT, R147, R166.reuse, PT ;  /* 0x000000a69300720c */ /* 0x080fe20003fc6270 */
[C---:B-1----:R-:W-:Y:S01]  /*a010*/  FFMA.FTZ R241, R146.reuse, UR4, R57 ;  /* 0x0000000492f17c23 */ /* 0x042fe20008010039 */
[C---:B------:R-:W-:Y:S01]  /*a020*/  ISETP.GE.AND P4, PT, R145.reuse, R167, PT ;  /* 0x000000a79100720c */ /* 0x040fe20003f86270 */
[----:B------:R-:W-:Y:S01]  /*a030*/  FFMA.FTZ R59, R146, UR4, R59 ;  /* 0x00000004923b7c23 */ /* 0x000fe2000801003b */
[----:B------:R-:W-:-:S02]  /*a040*/  ISETP.GE.AND P5, PT, R145, R166, PT ;  /* 0x000000a69100720c */ /* 0x000fc40003fa6270 */
[----:B------:R-:W1:Y:S01]  /*a050*/  I2F R148, R149 ;  /* 0x0000009500947306 */ /* 0x000e620000201400 */
[C---:B------:R-:W-:Y:S01]  /*a060*/  HMMA.16816.F32 R76, R152.reuse, R150, R76 ;  /* 0x00000096984c723c */ /* 0x040fe2000000184c */
[----:B------:R-:W-:Y:S01]  /*a070*/  IADD3 R63, R181, 0xe1, RZ ;  /* 0x000000e1b53f7810 */ /* 0x000fe20007ffe0ff */
[C---:B--2---:R-:W-:Y:S01]  /*a080*/  FFMA.FTZ R45, R138.reuse, UR4, R45 ;  /* 0x000000048a2d7c23 */ /* 0x044fe2000801002d */
[----:B------:R-:W-:Y:S01]  /*a090*/  FSEL R241, R241, -INF , !P4 ;  /* 0xff800000f1f17808 */ /* 0x000fe20006000000 */
[----:B------:R-:W-:Y:S01]  /*a0a0*/  FFMA.FTZ R47, R138, UR4, R47 ;  /* 0x000000048a2f7c23 */ /* 0x000fe2000801002f */
[C---:B------:R-:W-:Y:S02]  /*a0b0*/  IADD3 R61, R181.reuse, 0xe9, RZ ;  /* 0x000000e9b53d7810 */ /* 0x040fe40007ffe0ff */
[----:B------:R-:W2:Y:S01]  /*a0c0*/  I2F R162, R168 ;  /* 0x000000a800a27306 */ /* 0x000ea20000201400 */
[----:B------:R-:W-:Y:S01]  /*a0d0*/  IADD3 R150, R181, 0xc9, RZ ;  /* 0x000000c9b5967810 */ /* 0x000fe20007ffe0ff */
[C---:B------:R-:W-:Y:S01]  /*a0e0*/  HMMA.16816.F32 R8, R152.reuse, R142, R8 ;  /* 0x0000008e9808723c */ /* 0x040fe20000001808 */
[C---:B------:R-:W-:Y:S01]  /*a0f0*/  FFMA.FTZ R151, R160.reuse, UR4, R53 ;  /* 0x00000004a0977c23 */ /* 0x040fe20008010035 */
[-C--:B------:R-:W-:Y:S01]  /*a100*/  ISETP.GE.AND P4, PT, R137, R167.reuse, PT ;  /* 0x000000a78900720c */ /* 0x080fe20003f86270 */
[----:B------:R-:W-:Y:S01]  /*a110*/  FFMA.FTZ R53, R160, UR4, R55 ;  /* 0x00000004a0357c23 */ /* 0x000fe20008010037 */
[----:B------:R-:W-:Y:S01]  /*a120*/  FSEL R55, R59, -INF , !P5 ;  /* 0xff8000003b377808 */ /* 0x000fe20006800000 */
[C---:B---3--:R-:W-:Y:S01]  /*a130*/  FFMA.FTZ R7, R136.reuse, UR4, R49 ;  /* 0x0000000488077c23 */ /* 0x048fe20008010031 */
[----:B------:R-:W3:Y:S01]  /*a140*/  I2F R142, R150 ;  /* 0x00000096008e7306 */ /* 0x000ee20000201400 */
[----:B------:R-:W-:Y:S01]  /*a150*/  IADD3 R143, R181, 0xd1, RZ ;  /* 0x000000d1b58f7810 */ /* 0x000fe20007ffe0ff */
[----:B------:R-:W-:Y:S01]  /*a160*/  FFMA.FTZ R49, R136, UR4, R51 ;  /* 0x0000000488317c23 */ /* 0x000fe20008010033 */
[----:B------:R-:W-:Y:S01]  /*a170*/  FSEL R151, R151, -INF , !P3 ;  /* 0xff80000097977808 */ /* 0x000fe20005800000 */
[C---:B-1----:R-:W-:Y:S01]  /*a180*/  FFMA.FTZ R5, R148.reuse, UR4, R41 ;  /* 0x0000000494057c23 */ /* 0x042fe20008010029 */
[-C--:B------:R-:W-:Y:S01]  /*a190*/  ISETP.GE.AND P3, PT, R139, R167.reuse, PT ;  /* 0x000000a78b00720c */ /* 0x080fe20003f66270 */
[----:B------:R-:W-:Y:S01]  /*a1a0*/  FFMA.FTZ R41, R148, UR4, R43 ;  /* 0x0000000494297c23 */ /* 0x000fe2000801002b */
[----:B------:R-:W-:Y:S01]  /*a1b0*/  FSEL R53, R53, -INF , !P6 ;  /* 0xff80000035357808 */ /* 0x000fe20007000000 */
[----:B------:R-:W1:Y:S01]  /*a1c0*/  I2F R180, R143 ;  /* 0x0000008f00b47306 */ /* 0x000e620000201400 */
[-C--:B------:R-:W-:Y:S01]  /*a1d0*/  ISETP.GE.AND P6, PT, R139, R166.reuse, PT ;  /* 0x000000a68b00720c */ /* 0x080fe20003fc6270 */
[C---:B--2---:R-:W-:Y:S01]  /*a1e0*/  FFMA.FTZ R37, R162.reuse, UR4, R37 ;  /* 0x00000004a2257c23 */ /* 0x044fe20008010025 */
[----:B------:R-:W-:Y:S01]  /*a1f0*/  ISETP.GE.AND P5, PT, R137, R166, PT ;  /* 0x000000a68900720c */ /* 0x000fe20003fa6270 */
[----:B------:R-:W-:Y:S01]  /*a200*/  FFMA.FTZ R39, R162, UR4, R39 ;  /* 0x00000004a2277c23 */ /* 0x000fe20008010027 */
[----:B------:R-:W-:Y:S01]  /*a210*/  IADD3 R57, R181, 0xf1, RZ ;  /* 0x000000f1b5397810 */ /* 0x000fe20007ffe0ff */
[----:B------:R-:W-:Y:S01]  /*a220*/  HMMA.16816.F32 R64, R152, R156, R64 ;  /* 0x0000009c9840723c */ /* 0x000fe20000001840 */
[----:B------:R-:W-:Y:S01]  /*a230*/  FSEL R163, R45, -INF , !P3 ;  /* 0xff8000002da37808 */ /* 0x000fe20005800000 */
[----:B------:R-:W2:Y:S01]  /*a240*/  I2F R144, R135 ;  /* 0x0000008700907306 */ /* 0x000ea20000201400 */
[----:B------:R-:W-:Y:S01]  /*a250*/  ISETP.GE.AND P3, PT, R168, R167, PT ;  /* 0x000000a7a800720c */ /* 0x000fe20003f66270 */
[----:B---3--:R-:W-:Y:S01]  /*a260*/  FFMA.FTZ R35, R142, UR4, R35 ;  /* 0x000000048e237c23 */ /* 0x008fe20008010023 */
[----:B------:R-:W-:-:S02]  /*a270*/  FSEL R43, R47, -INF , !P6 ;  /* 0xff8000002f2b7808 */ /* 0x000fc40007000000 */
[-C--:B------:R-:W-:Y:S02]  /*a280*/  ISETP.GE.AND P6, PT, R168, R166.reuse, PT ;  /* 0x000000a6a800720c */ /* 0x080fe40003fc6270 */
[----:B------:R-:W-:Y:S01]  /*a290*/  FSEL R7, R7, -INF , !P4 ;  /* 0xff80000007077808 */ /* 0x000fe20006000000 */
[----:B------:R-:W3:Y:S01]  /*a2a0*/  I2F R186, R63 ;  /* 0x0000003f00ba7306 */ /* 0x000ee20000201400 */
[----:B------:R-:W-:Y:S01]  /*a2b0*/  FSEL R49, R49, -INF , !P5 ;  /* 0xff80000031317808 */ /* 0x000fe20006800000 */
[----:B-1----:R-:W-:Y:S01]  /*a2c0*/  FFMA.FTZ R31, R180, UR4, R31 ;  /* 0x00000004b41f7c23 */ /* 0x002fe2000801001f */
[----:B------:R-:W-:Y:S02]  /*a2d0*/  IADD3 R59, R181, 0xf9, RZ ;  /* 0x000000f9b53b7810 */ /* 0x000fe40007ffe0ff */
[CC--:B------:R-:W-:Y:S02]  /*a2e0*/  ISETP.GE.AND P4, PT, R149.reuse, R167.reuse, PT ;  /* 0x000000a79500720c */ /* 0x0c0fe40003f86270 */
[----:B------:R-:W-:Y:S01]  /*a2f0*/  ISETP.GE.AND P5, PT, R149, R166, PT ;  /* 0x000000a69500720c */ /* 0x000fe20003fa6270 */
[----:B------:R-:W1:Y:S01]  /*a300*/  I2F R146, R61 ;  /* 0x0000003d00927306 */ /* 0x000e620000201400 */
[----:B------:R-:W-:Y:S01]  /*a310*/  FSEL R145, R37, -INF , !P3 ;  /* 0xff80000025917808 */ /* 0x000fe20005800000 */
[C---:B--2---:R-:W-:Y:S01]  /*a320*/  FFMA.FTZ R51, R144.reuse, UR4, R25 ;  /* 0x0000000490337c23 */ /* 0x044fe20008010019 */
[----:B------:R-:W-:Y:S01]  /*a330*/  FSEL R37, R39, -INF , !P6 ;  /* 0xff80000027257808 */ /* 0x000fe20007000000 */
[----:B------:R-:W-:Y:S01]  /*a340*/  FFMA.FTZ R27, R144, UR4, R27 ;  /* 0x00000004901b7c23 */ /* 0x000fe2000801001b */
[----:B------:R-:W-:-:S02]  /*a350*/  ISETP.GE.AND P3, PT, R143, R167, PT ;  /* 0x000000a78f00720c */ /* 0x000fc40003f66270 */
[-C--:B------:R-:W-:Y:S01]  /*a360*/  ISETP.GE.AND P6, PT, R143, R166.reuse, PT ;  /* 0x000000a68f00720c */ /* 0x080fe20003fc6270 */
[----:B------:R-:W2:Y:S01]  /*a370*/  I2F R160, R57 ;  /* 0x0000003900a07306 */ /* 0x000ea20000201400 */
[----:B------:R-:W-:Y:S01]  /*a380*/  FSEL R5, R5, -INF , !P4 ;  /* 0xff80000005057808 */ /* 0x000fe20006000000 */
[----:B------:R-:W-:Y:S01]  /*a390*/  FFMA.FTZ R143, R142, UR4, R33 ;  /* 0x000000048e8f7c23 */ /* 0x000fe20008010021 */
[----:B------:R-:W-:Y:S01]  /*a3a0*/  FSEL R41, R41, -INF , !P5 ;  /* 0xff80000029297808 */ /* 0x000fe20006800000 */
[----:B------:R-:W-:Y:S01]  /*a3b0*/  FFMA.FTZ R33, R180, UR4, R29 ;  /* 0x00000004b4217c23 */ /* 0x000fe2000801001d */
[----:B------:R-:W-:Y:S01]  /*a3c0*/  IADD3 R137, R158, 0x1, RZ ;  /* 0x000000019e897810 */ /* 0x000fe20007ffe0ff */
[----:B---3--:R-:W-:Y:S01]  /*a3d0*/  FFMA.FTZ R21, R186, UR4, R21 ;  /* 0x00000004ba157c23 */ /* 0x008fe20008010015 */
[CC--:B------:R-:W-:Y:S01]  /*a3e0*/  ISETP.GE.AND P4, PT, R150.reuse, R167.reuse, PT ;  /* 0x000000a79600720c */ /* 0x0c0fe20003f86270 */
[----:B------:R-:W3:Y:S01]  /*a3f0*/  I2F R140, R59 ;  /* 0x0000003b008c7306 */ /* 0x000ee20000201400 */
[-C--:B------:R-:W-:Y:S01]  /*a400*/  ISETP.GE.AND P5, PT, R150, R166.reuse, PT ;  /* 0x000000a69600720c */ /* 0x080fe20003fa6270 */
[----:B------:R-:W-:Y:S01]  /*a410*/  FFMA.FTZ R23, R186, UR4, R23 ;  /* 0x00000004ba177c23 */ /* 0x000fe20008010017 */
[----:B------:R-:W-:Y:S01]  /*a420*/  FSEL R143, R143, -INF , !P4 ;  /* 0xff8000008f8f7808 */ /* 0x000fe20006000000 */
[C---:B-1----:R-:W-:Y:S01]  /*a430*/  FFMA.FTZ R17, R146.reuse, UR4, R17 ;  /* 0x0000000492117c23 */ /* 0x042fe20008010011 */
[----:B------:R-:W-:Y:S01]  /*a440*/  FSEL R35, R35, -INF , !P5 ;  /* 0xff80000023237808 */ /* 0x000fe20006800000 */
[----:B------:R-:W-:Y:S01]  /*a450*/  FFMA.FTZ R19, R146, UR4, R19 ;  /* 0x0000000492137c23 */ /* 0x000fe20008010013 */
[C---:B------:R-:W-:Y:S01]  /*a460*/  ISETP.GE.AND P4, PT, R135.reuse, R167, PT ;  /* 0x000000a78700720c */ /* 0x040fe20003f86270 */
[----:B------:R-:W-:Y:S01]  /*a470*/  I2F R136, R137 ;  /* 0x0000008900887306 */ /* 0x000fe20000201400 */
[----:B------:R-:W-:Y:S01]  /*a480*/  ISETP.GE.AND P5, PT, R135, R166, PT ;  /* 0x000000a68700720c */ /* 0x000fe20003fa6270 */
[----:B--2---:R-:W-:Y:S01]  /*a490*/  FFMA.FTZ R15, R160, UR4, R15 ;  /* 0x00000004a00f7c23 */ /* 0x004fe2000801000f */
[----:B------:R-:W-:-:S02]  /*a4a0*/  FSEL R135, R33, -INF , !P3 ;  /* 0xff80000021877808 */ /* 0x000fc40005800000 */
[-C--:B------:R-:W-:Y:S02]  /*a4b0*/  ISETP.GE.AND P3, PT, R63, R167.reuse, PT ;  /* 0x000000a73f00720c */ /* 0x080fe40003f66270 */
[----:B------:R-:W-:Y:S01]  /*a4c0*/  FSEL R33, R31, -INF , !P6 ;  /* 0xff8000001f217808 */ /* 0x000fe20007000000 */
[----:B------:R-:W1:Y:S01]  /*a4d0*/  I2F R138, R137 ;  /* 0x00000089008a7306 */ /* 0x000e620000201400 */
[----:B------:R-:W-:Y:S01]  /*a4e0*/  ISETP.GE.AND P6, PT, R63, R166, PT ;  /* 0x000000a63f00720c */ /* 0x000fe20003fc6270 */
[----:B------:R-:W-:Y:S01]  /*a4f0*/  FFMA.FTZ R63, R160, UR4, R13 ;  /* 0x00000004a03f7c23 */ /* 0x000fe2000801000d */
[----:B------:R-:W-:Y:S01]  /*a500*/  FSEL R51, R51, -INF , !P4 ;  /* 0xff80000033337808 */ /* 0x000fe20006000000 */
[C---:B---3--:R-:W-:Y:S01]  /*a510*/  FFMA.FTZ R9, R140.reuse, UR4, R9 ;  /* 0x000000048c097c23 */ /* 0x048fe20008010009 */
[----:B------:R-:W-:Y:S01]  /*a520*/  ISETP.GE.AND P4, PT, R61, R167, PT ;  /* 0x000000a73d00720c */ /* 0x000fe20003f86270 */
[----:B------:R-:W-:Y:S01]  /*a530*/  FFMA.FTZ R140, R140, UR4, R11 ;  /* 0x000000048c8c7c23 */ /* 0x000fe2000801000b */
[----:B------:R-:W-:Y:S01]  /*a540*/  FSEL R45, R27, -INF , !P5 ;  /* 0xff8000001b2d7808 */ /* 0x000fe20006800000 */
[----:B------:R-:W-:Y:S01]  /*a550*/  I2F R169, R158 ;  /* 0x0000009e00a97306 */ /* 0x000fe20000201400 */
[----:B------:R-:W-:-:S02]  /*a560*/  FSEL R47, R21, -INF , !P3 ;  /* 0xff800000152f7808 */ /* 0x000fc40005800000 */
[-C--:B------:R-:W-:Y:S02]  /*a570*/  ISETP.GE.AND P5, PT, R61, R166.reuse, PT ;  /* 0x000000a63d00720c */ /* 0x080fe40003fa6270 */
[----:B------:R-:W-:Y:S02]  /*a580*/  ISETP.GE.AND P3, PT, R57, R167, PT ;  /* 0x000000a73900720c */ /* 0x000fe40003f66270 */
[----:B------:R-:W-:Y:S01]  /*a590*/  FSEL R39, R23, -INF , !P6 ;  /* 0xff80000017277808 */ /* 0x000fe20007000000 */
[----:B-1----:R-:W-:Y:S01]  /*a5a0*/  FFMA.FTZ R131, R138, UR4, R131 ;  /* 0x000000048a837c23 */ /* 0x002fe20008010083 */
[-C--:B------:R-:W-:Y:S01]  /*a5b0*/  ISETP.GE.AND P6, PT, R57, R166.reuse, PT ;  /* 0x000000a63900720c */ /* 0x080fe20003fc6270 */
[----:B------:R-:W1:Y:S01]  /*a5c0*/  I2F R175, R170 ;  /* 0x000000aa00af7306 */ /* 0x000e620000201400 */
[----:B------:R-:W-:Y:S02]  /*a5d0*/  FSEL R57, R17, -INF , !P4 ;  /* 0xff80000011397808 */ /* 0x000fe40006000000 */
[----:B------:R-:W-:-:S02]  /*a5e0*/  ISETP.GE.AND P4, PT, R181, R166, PT ;  /* 0x000000a6b500720c */ /* 0x000fc40003f86270 */
[----:B------:R-:W-:Y:S01]  /*a5f0*/  FSEL R61, R19, -INF , !P5 ;  /* 0xff800000133d7808 */ /* 0x000fe20006800000 */
[----:B------:R-:W-:Y:S01]  /*a600*/  FFMA.FTZ R19, R136, UR4, R129 ;  /* 0x0000000488137c23 */ /* 0x000fe20008010081 */
[----:B------:R-:W-:Y:S01]  /*a610*/  FSEL R63, R63, -INF , !P3 ;  /* 0xff8000003f3f7808 */ /* 0x000fe20005800000 */
[----:B------:R-:W-:Y:S01]  /*a620*/  I2F R171, R132 ;  /* 0x0000008400ab7306 */ /* 0x000fe20000201400 */
[----:B------:R-:W-:Y:S02]  /*a630*/  IADD3 R139, R158, 0x9, RZ ;  /* 0x000000099e8b7810 */ /* 0x000fe40007ffe0ff */
[C---:B------:R-:W-:Y:S02]  /*a640*/  ISETP.GE.AND P5, PT, R59.reuse, R167, PT ;  /* 0x000000a73b00720c */ /* 0x040fe40003fa6270 */
[----:B------:R-:W-:Y:S02]  /*a650*/  ISETP.GE.AND P3, PT, R59, R166, PT ;  /* 0x000000a63b00720c */ /* 0x000fe40003f66270 */
[----:B------:R-:W-:Y:S01]  /*a660*/  FSEL R244, R130, -INF , !P4 ;  /* 0xff80000082f47808 */ /* 0x000fe20006000000 */
[----:B------:R-:W2:Y:S01]  /*a670*/  I2F R148, R139 ;  /* 0x0000008b00947306 */ /* 0x000ea20000201400 */
[----:B------:R-:W-:Y:S01]  /*a680*/  FSEL R59, R15, -INF , !P6 ;  /* 0xff8000000f3b7808 */ /* 0x000fe20007000000 */
[----:B-1----:R-:W-:Y:S01]  /*a690*/  FFMA.FTZ R60, R175, UR4, R60 ;  /* 0x00000004af3c7c23 */ /* 0x002fe2000801003c */
[----:B------:R-:W-:-:S02]  /*a6a0*/  FSEL R130, R9, -INF , !P5 ;  /* 0xff80000009827808 */ /* 0x000fc40006800000 */
[----:B------:R-:W-:Y:S02]  /*a6b0*/  FSEL R129, R140, -INF , !P3 ;  /* 0xff8000008c817808 */ /* 0x000fe40005800000 */
[CC--:B------:R-:W-:Y:S01]  /*a6c0*/  ISETP.GE.AND P6, PT, R137.reuse, R167.reuse, PT ;  /* 0x000000a78900720c */ /* 0x0c0fe20003fc6270 */
[----:B------:R1:W3:Y:S01]  /*a6d0*/  I2F R150, R139 ;  /* 0x0000008b00967306 */ /* 0x0002e20000201400 */
[-C--:B------:R-:W-:Y:S02]  /*a6e0*/  ISETP.GE.AND P4, PT, R137, R166.reuse, PT ;  /* 0x000000a68900720c */ /* 0x080fe40003f86270 */
[C---:B------:R-:W-:Y:S02]  /*a6f0*/  ISETP.GE.AND P5, PT, R139.reuse, R167, PT ;  /* 0x000000a78b00720c */ /* 0x040fe40003fa6270 */
[----:B------:R-:W-:Y:S02]  /*a700*/  ISETP.GE.AND P3, PT, R139, R166, PT ;  /* 0x000000a68b00720c */ /* 0x000fe40003f66270 */
[----:B------:R-:W-:Y:S01]  /*a710*/  IADD3 R147, R158, 0x11, RZ ;  /* 0x000000119e937810 */ /* 0x000fe20007ffe0ff */
[----:B--2---:R-:W-:Y:S01]  /*a720*/  FFMA.FTZ R27, R148, UR4, R125 ;  /* 0x00000004941b7c23 */ /* 0x004fe2000801007d */
[C---:B------:R-:W-:Y:S01]  /*a730*/  IADD3 R29, R158.reuse, 0x19, RZ ;  /* 0x000000199e1d7810 */ /* 0x040fe20007ffe0ff */
[----:B------:R-:W-:Y:S01]  /*a740*/  I2F R140, R179 ;  /* 0x000000b3008c7306 */ /* 0x000fe20000201400 */
[----:B------:R-:W-:-:S02]  /*a750*/  IADD3 R25, R158, 0x21, RZ ;  /* 0x000000219e197810 */ /* 0x000fc40007ffe0ff */
[C---:B------:R-:W-:Y:S02]  /*a760*/  IADD3 R23, R158.reuse, 0x29, RZ ;  /* 0x000000299e177810 */ /* 0x040fe40007ffe0ff */
[C---:B------:R-:W-:Y:S01]  /*a770*/  IADD3 R149, R158.reuse, 0x31, RZ ;  /* 0x000000319e957810 */ /* 0x040fe20007ffe0ff */
[----:B-1----:R-:W1:Y:S01]  /*a780*/  LDSM.16.M88.4 R136, [R3+0x1c00] ;  /* 0x001c00000388783b */ /* 0x002e620000000200 */
[----:B------:R-:W-:Y:S01]  /*a790*/  IADD3 R31, R158, 0x39, RZ ;  /* 0x000000399e1f7810 */ /* 0x000fe20007ffe0ff */
[----:B------:R-:W2:Y:S01]  /*a7a0*/  I2F R142, R147 ;  /* 0x00000093008e7306 */ /* 0x000ea20000201400 */
[----:B------:R-:W-:Y:S01]  /*a7b0*/  FSEL R19, R19, -INF , !P6 ;  /* 0xff80000013137808 */ /* 0x000fe20007000000 */
[----:B---3--:R-:W-:Y:S01]  /*a7c0*/  FFMA.FTZ R127, R150, UR4, R127 ;  /* 0x00000004967f7c23 */ /* 0x008fe2000801007f */
[----:B------:R-:W-:Y:S01]  /*a7d0*/  FSEL R248, R131, -INF , !P4 ;  /* 0xff80000083f87808 */ /* 0x000fe20006000000 */
[----:B------:R-:W-:-:S04]  /*a7e0*/  DEPBAR.LE SB0, 0x0 ;  /* 0x000080000000791a */ /* 0x000fc80000000000 */
[----:B------:R3:W4:Y:S01]  /*a7f0*/  I2F R162, R147 ;  /* 0x0000009300a27306 */ /* 0x0007220000201400 */
[C---:B------:R-:W-:Y:S02]  /*a800*/  ISETP.GE.AND P6, PT, R147.reuse, R167, PT ;  /* 0x000000a79300720c */ /* 0x040fe40003fc6270 */
[----:B------:R-:W-:Y:S02]  /*a810*/  ISETP.GE.AND P4, PT, R147, R166, PT ;  /* 0x000000a69300720c */ /* 0x000fe40003f86270 */
[----:B------:R-:W-:Y:S02]  /*a820*/  FSEL R27, R27, -INF , !P5 ;  /* 0xff8000001b1b7808 */ /* 0x000fe40006800000 */
[----:B------:R-:W-:Y:S01]  /*a830*/  IADD3 R125, R158, 0x59, RZ ;  /* 0x000000599e7d7810 */ /* 0x000fe20007ffe0ff */
[----:B------:R-:W5:Y:S01]  /*a840*/  I2F R168, R29 ;  /* 0x0000001d00a87306 */ /* 0x000f620000201400 */
[----:B--2---:R-:W-:Y:S01]  /*a850*/  FFMA.FTZ R142, R142, UR4, R123 ;  /* 0x000000048e8e7c23 */ /* 0x004fe2000801007b */
[----:B------:R-:W-:-:S02]  /*a860*/  IADD3 R123, R158, 0x51, RZ ;  /* 0x000000519e7b7810 */ /* 0x000fc40007ffe0ff */
[-C--:B------:R-:W-:Y:S02]  /*a870*/  ISETP.GE.AND P5, PT, R29, R167.reuse, PT ;  /* 0x000000a71d00720c */ /* 0x080fe40003fa6270 */
[----:B------:R-:W-:Y:S02]  /*a880*/  FSEL R246, R127, -INF , !P3 ;  /* 0xff8000007ff67808 */ /* 0x000fe40005800000 */
[----:B------:R-:W2:Y:S01]  /*a890*/  I2F R180, R29 ;  /* 0x0000001d00b47306 */ /* 0x000ea20000201400 */
[----:B---3--:R-:W-:Y:S01]  /*a8a0*/  IADD3 R147, R158, 0x49, RZ ;  /* 0x000000499e937810 */ /* 0x008fe20007ffe0ff */
[----:B----4-:R-:W-:Y:S01]  /*a8b0*/  FFMA.FTZ R17, R162, UR4, R121 ;  /* 0x00000004a2117c23 */ /* 0x010fe20008010079 */
[----:B------:R-:W-:Y:S02]  /*a8c0*/  ISETP.GE.AND P3, PT, R29, R166, PT ;  /* 0x000000a61d00720c */ /* 0x000fe40003f66270 */
[----:B------:R-:W-:Y:S02]  /*a8d0*/  FSEL R242, R142, -INF , !P4 ;  /* 0xff8000008ef27808 */ /* 0x000fe40006000000 */
[----:B------:R-:W-:Y:S01]  /*a8e0*/  FSEL R17, R17, -INF , !P6 ;  /* 0xff80000011117808 */ /* 0x000fe20007000000 */
[----:B------:R-:W3:Y:S01]  /*a8f0*/  I2F R250, R25 ;  /* 0x0000001900fa7306 */ /* 0x000ee20000201400 */
[----:B-----5:R-:W-:Y:S01]  /*a900*/  FFMA.FTZ R21, R168, UR4, R117 ;  /* 0x00000004a8157c23 */ /* 0x020fe20008010075 */
[----:B------:R-:W-:-:S02]  /*a910*/  ISETP.GE.AND P6, PT, R25, R167, PT ;  /* 0x000000a71900720c */ /* 0x000fc40003fc6270 */
[----:B------:R-:W-:Y:S02]  /*a920*/  ISETP.GE.AND P4, PT, R25, R166, PT ;  /* 0x000000a61900720c */ /* 0x000fe40003f86270 */
[----:B------:R-:W-:Y:S01]  /*a930*/  FSEL R21, R21, -INF , !P5 ;  /* 0xff80000015157808 */ /* 0x000fe20006800000 */
[C---:B-1----:R-:W-:Y:S01]  /*a940*/  HMMA.16816.F32 R72, R152.reuse, R136, R72 ;  /* 0x000000889848723c */ /* 0x042fe20000001848 */
[----:B------:R-:W1:Y:S01]  /*a950*/  I2F R186, R25 ;  /* 0x0000001900ba7306 */ /* 0x000e620000201400 */
[----:B--2---:R-:W-:Y:S01]  /*a960*/  FFMA.FTZ R119, R180, UR4, R119 ;  /* 0x00000004b4777c23 */ /* 0x004fe20008010077 */
[----:B------:R-:W-:Y:S02]  /*a970*/  ISETP.GE.AND P5, PT, R23, R167, PT ;  /* 0x000000a71700720c */ /* 0x000fe40003fa6270 */
[----:B------:R-:W-:Y:S02]  /*a980*/  LOP3.LUT R176, R159, 0xa8, R192, 0xfe, !PT ;  /* 0x000000a89fb07812 */ /* 0x000fe400078efec0 */
[----:B------:R-:W-:Y:S01]  /*a990*/  FSEL R142, R119, -INF , !P3 ;  /* 0xff800000778e7808 */ /* 0x000fe20005800000 */
[----:B------:R-:W-:Y:S01]  /*a9a0*/  HMMA.16816.F32 R68, R152, R138, R68 ;  /* 0x0000008a9844723c */ /* 0x000fe20000001844 */
[----:B------:R-:W2:Y:S01]  /*a9b0*/  I2F R144, R23 ;  /* 0x0000001700907306 */ /* 0x000ea20000201400 */
[----:B---3--:R-:W-:Y:S01]  /*a9c0*/  FFMA.FTZ R15, R250, UR4, R113 ;  /* 0x00000004fa0f7c23 */ /* 0x008fe20008010071 */
[----:B------:R-:W-:-:S02]  /*a9d0*/  IADD3 R113, R158, 0x61, RZ ;  /* 0x000000619e717810 */ /* 0x000fc40007ffe0ff */
[----:B------:R-:W-:Y:S02]  /*a9e0*/  ISETP.GE.AND P3, PT, R23, R166, PT ;  /* 0x000000a61700720c */ /* 0x000fe40003f66270 */
[----:B------:R-:W-:Y:S02]  /*a9f0*/  FSEL R15, R15, -INF , !P6 ;  /* 0xff8000000f0f7808 */ /* 0x000fe40007000000 */
[----:B------:R-:W3:Y:S01]  /*aa00*/  I2F R146, R149 ;  /* 0x0000009500927306 */ /* 0x000ee20000201400 */
[----:B-1----:R-:W-:Y:S01]  /*aa10*/  FFMA.FTZ R186, R186, UR4, R115 ;  /* 0x00000004baba7c23 */ /* 0x002fe20008010073 */
[----:B------:R-:W-:Y:S02]  /*aa20*/  ISETP.GE.AND P6, PT, R149, R167, PT ;  /* 0x000000a79500720c */ /* 0x000fe40003fc6270 */
[----:B------:R-:W-:Y:S02]  /*aa30*/  LOP3.LUT R178, R159, 0xb0, R192, 0xfe, !PT ;  /* 0x000000b09fb27812 */ /* 0x000fe400078efec0 */
[----:B------:R-:W-:-:S02]  /*aa40*/  FSEL R186, R186, -INF , !P4 ;  /* 0xff800000baba7808 */ /* 0x000fc40006000000 */
[----:B------:R-:W1:Y:S01]  /*aa50*/  I2F R13, R23 ;  /* 0x00000017000d7306 */ /* 0x000e620000201400 */
[----:B--2---:R-:W-:Y:S01]  /*aa60*/  FFMA.FTZ R144, R144, UR4, R109 ;  /* 0x0000000490907c23 */ /* 0x004fe2000801006d */
[----:B------:R-:W-:Y:S02]  /*aa70*/  ISETP.GE.AND P4, PT, R149, R166, PT ;  /* 0x000000a69500720c */ /* 0x000fe40003f86270 */
[C-C-:B------:R-:W-:Y:S02]  /*aa80*/  LOP3.LUT R182, R159.reuse, 0xb8, R192.reuse, 0xfe, !PT ;  /* 0x000000b89fb67812 */ /* 0x140fe400078efec0 */
[----:B------:R-:W-:Y:S02]  /*aa90*/  LOP3.LUT R184, R159, 0xc0, R192, 0xfe, !PT ;  /* 0x000000c09fb87812 */ /* 0x000fe400078efec0 */
[----:B------:R-:W2:Y:S01]  /*aaa0*/  I2F R160, R149 ;  /* 0x0000009500a07306 */ /* 0x000ea20000201400 */
[----:B---3--:R-:W-:Y:S01]  /*aab0*/  FFMA.FTZ R25, R146, UR4, R105 ;  /* 0x0000000492197c23 */ /* 0x008fe20008010069 */
[----:B------:R-:W-:-:S02]  /*aac0*/  IADD3 R105, R158, 0x69, RZ ;  /* 0x000000699e697810 */ /* 0x000fc40007ffe0ff */
[----:B------:R-:W-:Y:S02]  /*aad0*/  LOP3.LUT R226, R159, 0xc8, R192, 0xfe, !PT ;  /* 0x000000c89fe27812 */ /* 0x000fe400078efec0 */
[----:B------:R-:W-:Y:S02]  /*aae0*/  FSEL R25, R25, -INF , !P6 ;  /* 0xff80000019197808 */ /* 0x000fe40007000000 */
[----:B------:R-:W3:Y:S01]  /*aaf0*/  I2F R252, R31 ;  /* 0x0000001f00fc7306 */ /* 0x000ee20000201400 */
[----:B-1----:R-:W-:Y:S01]  /*ab00*/  FFMA.FTZ R111, R13, UR4, R111 ;  /* 0x000000040d6f7c23 */ /* 0x002fe2000801006f */
[----:B------:R-:W-:Y:S01]  /*ab10*/  FSEL R13, R144, -INF , !P5 ;  /* 0xff800000900d7808 */ /* 0x000fe20006800000 */
[----:B------:R-:W-:Y:S01]  /*ab20*/  FFMA.FTZ R23, R140, UR4, R97 ;  /* 0x000000048c177c23 */ /* 0x000fe20008010061 */
[----:B------:R-:W-:Y:S02]  /*ab30*/  ISETP.GE.AND P5, PT, R31, R167, PT ;  /* 0x000000a71f00720c */ /* 0x000fe40003fa6270 */
[----:B------:R-:W-:-:S02]  /*ab40*/  FSEL R180, R111, -INF , !P3 ;  /* 0xff8000006fb47808 */ /* 0x000fc40005800000 */
[----:B------:R-:W1:Y:S01]  /*ab50*/  I2F R11, R31 ;  /* 0x0000001f000b7306 */ /* 0x000e620000201400 */
[----:B--2---:R-:W-:Y:S01]  /*ab60*/  FFMA.FTZ R107, R160, UR4, R107 ;  /* 0x00000004a06b7c23 */ /* 0x004fe2000801006b */
[----:B------:R-:W-:Y:S02]  /*ab70*/  ISETP.GE.AND P3, PT, R31, R166, PT ;  /* 0x000000a61f00720c */ /* 0x000fe40003f66270 */
[----:B------:R-:W-:Y:S02]  /*ab80*/  ISETP.GE.AND P6, PT, R179, R167, PT ;  /* 0x000000a7b300720c */ /* 0x000fe40003fc6270 */
[----:B------:R-:W-:Y:S02]  /*ab90*/  FSEL R150, R107, -INF , !P4 ;  /* 0xff8000006b967808 */ /* 0x000fe40006000000 */
[----:B------:R-:W2:Y:S01]  /*aba0*/  I2F R9, R179 ;  /* 0x000000b300097306 */ /* 0x000ea20000201400 */
[----:B---3--:R-:W-:Y:S01]  /*abb0*/  FFMA.FTZ R101, R252, UR4, R101 ;  /* 0x00000004fc657c23 */ /* 0x008fe20008010065 */
[----:B------:R-:W-:-:S02]  /*abc0*/  IADD3 R97, R158, 0x71, RZ ;  /* 0x000000719e617810 */ /* 0x000fc40007ffe0ff */
[----:B------:R-:W-:Y:S02]  /*abd0*/  ISETP.GE.AND P4, PT, R179, R166, PT ;  /* 0x000000a6b300720c */ /* 0x000fe40003f86270 */
[----:B------:R-:W-:Y:S02]  /*abe0*/  FSEL R23, R23, -INF , !P6 ;  /* 0xff80000017177808 */ /* 0x000fe40007000000 */
[----:B------:R-:W3:Y:S01]  /*abf0*/  I2F R131, R147 ;  /* 0x0000009300837306 */ /* 0x000ee20000201400 */
[----:B-1----:R-:W-:Y:S01]  /*ac00*/  FFMA.FTZ R103, R11, UR4, R103 ;  /* 0x000000040b677c23 */ /* 0x002fe20008010067 */
[----:B------:R-:W-:Y:S02]  /*ac10*/  FSEL R11, R101, -INF , !P5 ;  /* 0xff800000650b7808 */ /* 0x000fe40006800000 */
[----:B------:R-:W-:Y:S02]  /*ac20*/  ISETP.GE.AND P5, PT, R147, R167, PT ;  /* 0x000000a79300720c */ /* 0x000fe40003fa6270 */
[----:B------:R-:W-:-:S02]  /*ac30*/  FSEL R148, R103, -INF , !P3 ;  /* 0xff80000067947808 */ /* 0x000fc40005800000 */
[----:B------:R-:W1:Y:S01]  /*ac40*/  I2F R162, R147 ;  /* 0x0000009300a27306 */ /* 0x000e620000201400 */
[----:B--2---:R-:W-:Y:S01]  /*ac50*/  FFMA.FTZ R9, R9, UR4, R99 ;  /* 0x0000000409097c23 */ /* 0x004fe20008010063 */
[-C--:B------:R-:W-:Y:S02]  /*ac60*/  ISETP.GE.AND P3, PT, R147, R166.reuse, PT ;  /* 0x000000a69300720c */ /* 0x080fe40003f66270 */
[----:B------:R-:W-:Y:S02]  /*ac70*/  ISETP.GE.AND P6, PT, R123, R167, PT ;  /* 0x000000a77b00720c */ /* 0x000fe40003fc6270 */
[----:B------:R-:W-:Y:S02]  /*ac80*/  FSEL R168, R9, -INF , !P4 ;  /* 0xff80000009a87808 */ /* 0x000fe40006000000 */
[----:B------:R-:W2:Y:S01]  /*ac90*/  I2F R121, R123 ;  /* 0x0000007b00797306 */ /* 0x000ea20000201400 */
[----:B---3--:R-:W-:Y:S01]  /*aca0*/  FFMA.FTZ R131, R131, UR4, R93 ;  /* 0x0000000483837c23 */ /* 0x008fe2000801005d */
[----:B------:R-:W-:-:S02]  /*acb0*/  ISETP.GE.AND P4, PT, R123, R166, PT ;  /* 0x000000a67b00720c */ /* 0x000fc40003f86270 */
[--C-:B------:R-:W-:Y:S02]  /*acc0*/  LOP3.LUT R228, R159, 0xd0, R192.reuse, 0xfe, !PT ;  /* 0x000000d09fe47812 */ /* 0x100fe400078efec0 */
        /* <DEDUP_REMOVED lines=8> */
[----:B------:R-:W-:Y:S02]  /*ad50*/  IADD3 R89, R158, 0x81, RZ ;  /* 0x000000819e597810 */ /* 0x000fe40007ffe0ff */
[----:B------:R-:W-:Y:S02]  /*ad60*/  ISETP.GE.AND P3, PT, R125, R166, PT ;  /* 0x000000a67d00720c */ /* 0x000fe40003f66270 */
[--C-:B------:R-:W-:Y:S02]  /*ad70*/  LOP3.LUT R230, R159, 0xd8, R192.reuse, 0xfe, !PT ;  /* 0x000000d89fe67812 */ /* 0x100fe400078efec0 */
[----:B------:R-:W2:Y:S01]  /*ad80*/  I2F R250, R125 ;  /* 0x0000007d00fa7306 */ /* 0x000ea20000201400 */
[----:B---3--:R-:W-:Y:S01]  /*ad90*/  FFMA.FTZ R85, R117, UR4, R85 ;  /* 0x0000000475557c23 */ /* 0x008fe20008010055 */
[----:B------:R-:W-:-:S02]  /*ada0*/  LOP3.LUT R236, R159, 0xf0, R192, 0xfe, !PT ;  /* 0x000000f09fec7812 */ /* 0x000fc400078efec0 */
[C-C-:B------:R-:W-:Y:S02]  /*adb0*/  LOP3.LUT R234, R159.reuse, 0xe8, R192.reuse, 0xfe, !PT ;  /* 0x000000e89fea7812 */ /* 0x140fe400078efec0 */
[----:B------:R-:W-:Y:S02]  /*adc0*/  LOP3.LUT R152, R159, 0x10, R192, 0xfe, !PT ;  /* 0x000000109f987812 */ /* 0x000fe400078efec0 */
[----:B------:R-:W3:Y:S01]  /*add0*/  I2F R109, R113 ;  /* 0x00000071006d7306 */ /* 0x000ee20000201400 */
[----:B-1----:R-:W-:Y:S01]  /*ade0*/  FFMA.FTZ R91, R29, UR4, R91 ;  /* 0x000000041d5b7c23 */ /* 0x002fe2000801005b */
[----:B------:R-:W-:Y:S02]  /*adf0*/  FSEL R29, R121, -INF , !P6 ;  /* 0xff800000791d7808 */ /* 0x000fe40007000000 */
[----:B------:R-:W-:Y:S02]  /*ae00*/  ISETP.GE.AND P6, PT, R113, R167, PT ;  /* 0x000000a77100720c */ /* 0x000fe40003fc6270 */
[----:B------:R-:W-:-:S02]  /*ae10*/  FSEL R160, R91, -INF , !P4 ;  /* 0xff8000005ba07808 */ /* 0x000fc40006000000 */
[----:B------:R-:W1:Y:S01]  /*ae20*/  I2F R252, R105 ;  /* 0x0000006900fc7306 */ /* 0x000e620000201400 */
[----:B--2---:R-:W-:Y:S01]  /*ae30*/  FFMA.FTZ R31, R250, UR4, R87 ;  /* 0x00000004fa1f7c23 */ /* 0x004fe20008010057 */
[----:B------:R-:W-:Y:S02]  /*ae40*/  IADD3 R87, R158, 0x79, RZ ;  /* 0x000000799e577810 */ /* 0x000fe40007ffe0ff */
[----:B------:R-:W-:Y:S02]  /*ae50*/  ISETP.GE.AND P4, PT, R113, R166, PT ;  /* 0x000000a67100720c */ /* 0x000fe40003f86270 */
[----:B------:R-:W-:Y:S02]  /*ae60*/  LOP3.LUT R238, R159, 0xf8, R192, 0xfe, !PT ;  /* 0x000000f89fee7812 */ /* 0x000fe400078efec0 */
[----:B------:R-:W2:Y:S01]  /*ae70*/  I2F R146, R105 ;  /* 0x0000006900927306 */ /* 0x000ea20000201400 */
[----:B---3--:R-:W-:Y:S01]  /*ae80*/  FFMA.FTZ R109, R109, UR4, R81 ;  /* 0x000000046d6d7c23 */ /* 0x008fe20008010051 */
[----:B------:R-:W-:-:S02]  /*ae90*/  FSEL R81, R85, -INF , !P5 ;  /* 0xff80000055517808 */ /* 0x000fc40006800000 */
[-C--:B------:R-:W-:Y:S02]  /*aea0*/  ISETP.GE.AND P5, PT, R158, R167.reuse, PT ;  /* 0x000000a79e00720c */ /* 0x080fe40003fa6270 */
[----:B------:R-:W-:Y:S02]  /*aeb0*/  FSEL R158, R31, -INF , !P3 ;  /* 0xff8000001f9e7808 */ /* 0x000fe40005800000 */
[----:B------:R-:W3:Y:S01]  /*aec0*/  I2F R93, R97 ;  /* 0x00000061005d7306 */ /* 0x000ee20000201400 */
[----:B-1----:R-:W-:Y:S01]  /*aed0*/  FFMA.FTZ R79, R252, UR4, R79 ;  /* 0x00000004fc4f7c23 */ /* 0x002fe2000801004f */
[----:B------:R-:W-:Y:S02]  /*aee0*/  FSEL R31, R109, -INF , !P6 ;  /* 0xff8000006d1f7808 */ /* 0x000fe40007000000 */
[C---:B------:R-:W-:Y:S02]  /*aef0*/  ISETP.GE.AND P6, PT, R105.reuse, R166, PT ;  /* 0x000000a66900720c */ /* 0x040fe40003fc6270 */
[----:B------:R-:W-:-:S02]  /*af00*/  ISETP.GE.AND P3, PT, R105, R167, PT ;  /* 0x000000a76900720c */ /* 0x000fc40003f66270 */
[----:B------:R-:W1:Y:S01]  /*af10*/  I2F R140, R97 ;  /* 0x00000061008c7306 */ /* 0x000e620000201400 */
[----:B--2---:R-:W-:Y:S01]  /*af20*/  FFMA.FTZ R77, R146, UR4, R77 ;  /* 0x00000004924d7c23 */ /* 0x004fe2000801004d */
[----:B------:R-:W-:Y:S01]  /*af30*/  FSEL R146, R79, -INF , !P6 ;  /* 0xff8000004f927808 */ /* 0x000fe20007000000 */
[----:B------:R-:W-:Y:S01]  /*af40*/  FFMA.FTZ R79, R169, UR4, R128 ;  /* 0x00000004a94f7c23 */ /* 0x000fe20008010080 */
[----:B------:R-:W-:Y:S02]  /*af50*/  ISETP.GE.AND P6, PT, R132, R166, PT ;  /* 0x000000a68400720c */ /* 0x000fe40003fc6270 */
[----:B------:R-:W-:Y:S02]  /*af60*/  FSEL R77, R77, -INF , !P3 ;  /* 0xff8000004d4d7808 */ /* 0x000fe40005800000 */
[----:B------:R-:W2:Y:S01]  /*af70*/  I2F R250, R89 ;  /* 0x0000005900fa7306 */ /* 0x000ea20000201400 */
[----:B---3--:R-:W-:Y:S01]  /*af80*/  FFMA.FTZ R73, R93, UR4, R73 ;  /* 0x000000045d497c23 */ /* 0x008fe20008010049 */
[----:B------:R-:W-:-:S02]  /*af90*/  ISETP.GE.AND P3, PT, R97, R167, PT ;  /* 0x000000a76100720c */ /* 0x000fc40003f66270 */
[----:B------:R-:W-:Y:S02]  /*afa0*/  FSEL R79, R79, -INF , !P5 ;  /* 0xff8000004f4f7808 */ /* 0x000fe40006800000 */
[----:B------:R-:W-:Y:S02]  /*afb0*/  FSEL R73, R73, -INF , !P3 ;  /* 0xff80000049497808 */ /* 0x000fe40005800000 */
[----:B------:R-:W3:Y:S01]  /*afc0*/  I2F R144, R113 ;  /* 0x0000007100907306 */ /* 0x000ee20000201400 */
[----:B-1----:R-:W-:Y:S01]  /*afd0*/  FFMA.FTZ R75, R140, UR4, R75 ;  /* 0x000000048c4b7c23 */ /* 0x002fe2000801004b */
[-C--:B------:R-:W-:Y:S02]  /*afe0*/  ISETP.GE.AND P3, PT, R97, R166.reuse, PT ;  /* 0x000000a66100720c */ /* 0x080fe40003f66270 */
[----:B------:R-:W-:Y:S02]  /*aff0*/  ISETP.GE.AND P5, PT, R89, R166, PT ;  /* 0x000000a65900720c */ /* 0x000fe40003fa6270 */
[----:B------:R-:W-:-:S02]  /*b000*/  LOP3.LUT R156, R159, 0x18, R192, 0xfe, !PT ;  /* 0x000000189f9c7812 */ /* 0x000fc400078efec0 */
[----:B------:R-:W1:Y:S01]  /*b010*/  I2F R136, R89 ;  /* 0x0000005900887306 */ /* 0x000e620000201400 */
[----:B--2---:R-:W-:Y:S01]  /*b020*/  FFMA.FTZ R67, R250, UR4, R67 ;  /* 0x00000004fa437c23 */ /* 0x004fe20008010043 */
[C-C-:B------:R-:W-:Y:S02]  /*b030*/  LOP3.LUT R240, R159.reuse, 0x8, R192.reuse, 0xfe, !PT ;  /* 0x000000089ff07812 */ /* 0x140fe400078efec0 */
[C-C-:B------:R-:W-:Y:S02]  /*b040*/  LOP3.LUT R250, R159.reuse, 0x20, R192.reuse, 0xfe, !PT ;  /* 0x000000209ffa7812 */ /* 0x140fe400078efec0 */
        /* <DEDUP_REMOVED lines=8> */
[----:B------:R-:W-:Y:S01]  /*b0d0*/  FSEL R136, R67, -INF , !P5 ;  /* 0xff80000043887808 */ /* 0x000fe20006800000 */
[----:B------:R-:W-:Y:S01]  /*b0e0*/  FFMA.FTZ R67, R171, UR4, R4 ;  /* 0x00000004ab437c23 */ /* 0x000fe20008010004 */
[----:B------:R-:W-:Y:S02]  /*b0f0*/  ISETP.GE.AND P5, PT, R87, R166, PT ;  /* 0x000000a65700720c */ /* 0x000fe40003fa6270 */
[----:B------:R-:W-:-:S02]  /*b100*/  ISETP.GE.AND P4, PT, R132, R167, PT ;  /* 0x000000a78400720c */ /* 0x000fc40003f86270 */
[----:B------:R1:W4:Y:S01]  /*b110*/  I2F R173, R132 ;  /* 0x0000008400ad7306 */ /* 0x0003220000201400 */
[----:B--2---:R-:W-:Y:S01]  /*b120*/  FFMA.FTZ R71, R252, UR4, R71 ;  /* 0x00000004fc477c23 */ /* 0x004fe20008010047 */
[----:B------:R-:W-:Y:S02]  /*b130*/  FSEL R65, R65, -INF , !P3 ;  /* 0xff80000041417808 */ /* 0x000fe40005800000 */
        /* <DEDUP_REMOVED lines=9> */
[-C--:B------:R-:W-:Y:S01]  /*b1d0*/  ISETP.GE.AND P3, PT, R170, R167.reuse, PT ;  /* 0x000000a7aa00720c */ /* 0x080fe20003f66270 */
[----:B----4-:R-:W-:Y:S01]  /*b1e0*/  FFMA.FTZ R138, R173, UR4, R6 ;  /* 0x00000004ad8a7c23 */ /* 0x010fe20008010006 */
[----:B------:R-:W-:Y:S02]  /*b1f0*/  ISETP.GE.AND P4, PT, R172, R167, PT ;  /* 0x000000a7ac00720c */ /* 0x000fe40003f86270 */
[----:B------:R-:W-:-:S02]  /*b200*/  FSEL R132, R132, -INF , !P5 ;  /* 0xff80000084847808 */ /* 0x000fc40006800000 */
[----:B------:R-:W1:Y:S01]  /*b210*/  I2F R185, R176 ;  /* 0x000000b000b97306 */ /* 0x000e620000201400 */
[C---:B--2---:R-:W-:Y:S01]  /*b220*/  FFMA.FTZ R54, R183.reuse, UR4, R54 ;  /* 0x00000004b7367c23 */ /* 0x044fe20008010036 */
[-C--:B------:R-:W-:Y:S01]  /*b230*/  ISETP.GE.AND P5, PT, R174, R166.reuse, PT ;  /* 0x000000a6ae00720c */ /* 0x080fe20003fa6270 */
[----:B------:R-:W-:Y:S01]  /*b240*/  FFMA.FTZ R52, R183, UR4, R52 ;  /* 0x00000004b7347c23 */ /* 0x000fe20008010034 */
[----:B------:R-:W-:Y:S02]  /*b250*/  FSEL R138, R138, -INF , !P6 ;  /* 0xff8000008a8a7808 */ /* 0x000fe40007000000 */
[----:B------:R-:W-:Y:S02]  /*b260*/  ISETP.GE.AND P6, PT, R172, R166, PT ;  /* 0x000000a6ac00720c */ /* 0x000fe40003fc6270 */
[----:B------:R-:W2:Y:S01]  /*b270*/  I2F R187, R178 ;  /* 0x000000b200bb7306 */ /* 0x000ea20000201400 */
[C---:B---3--:R-:W-:Y:S01]  /*b280*/  FFMA.FTZ R56, R177.reuse, UR4, R56 ;  /* 0x00000004b1387c23 */ /* 0x048fe20008010038 */
[----:B------:R-:W-:Y:S01]  /*b290*/  FSEL R71, R60, -INF , !P3 ;  /* 0xff8000003c477808 */ /* 0x000fe20005800000 */
[----:B------:R-:W-:Y:S01]  /*b2a0*/  FFMA.FTZ R58, R177, UR4, R58 ;  /* 0x00000004b13a7c23 */ /* 0x000fe2000801003a */
[----:B------:R-:W-:-:S02]  /*b2b0*/  ISETP.GE.AND P3, PT, R174, R167, PT ;  /* 0x000000a7ae00720c */ /* 0x000fc40003f66270 */
[----:B------:R-:W-:Y:S02]  /*b2c0*/  FSEL R75, R56, -INF , !P4 ;  /* 0xff800000384b7808 */ /* 0x000fe40006000000 */
[----:B------:R-:W3:Y:S01]  /*b2d0*/  I2F R195, R182 ;  /* 0x000000b600c37306 */ /* 0x000ee20000201400 */
[C---:B-1----:R-:W-:Y:S01]  /*b2e0*/  FFMA.FTZ R115, R185.reuse, UR4, R48 ;  /* 0x00000004b9737c23 */ /* 0x042fe20008010030 */
[----:B------:R-:W-:Y:S01]  /*b2f0*/  FSEL R48, R54, -INF , !P5 ;  /* 0xff80000036307808 */ /* 0x000fe20006800000 */
[----:B------:R-:W-:Y:S01]  /*b300*/  FFMA.FTZ R50, R185, UR4, R50 ;  /* 0x00000004b9327c23 */ /* 0x000fe20008010032 */
[-C--:B------:R-:W-:Y:S02]  /*b310*/  ISETP.GE.AND P5, PT, R178, R166.reuse, PT ;  /* 0x000000a6b200720c */ /* 0x080fe40003fa6270 */
[----:B------:R-:W-:Y:S02]  /*b320*/  FSEL R128, R58, -INF , !P6 ;  /* 0xff8000003a807808 */ /* 0x000fe40007000000 */
[----:B------:R-:W1:Y:S01]  /*b330*/  I2F R197, R184 ;  /* 0x000000b800c57306 */ /* 0x000e620000201400 */
[C---:B--2---:R-:W-:Y:S01]  /*b340*/  FFMA.FTZ R46, R187.reuse, UR4, R46 ;  /* 0x00000004bb2e7c23 */ /* 0x044fe2000801002e */
[C---:B------:R-:W-:Y:S01]  /*b350*/  ISETP.GE.AND P4, PT, R176.reuse, R167, PT ;  /* 0x000000a7b000720c */ /* 0x040fe20003f86270 */
[----:B------:R-:W-:Y:S01]  /*b360*/  FFMA.FTZ R117, R187, UR4, R44 ;  /* 0x00000004bb757c23 */ /* 0x000fe2000801002c */
[----:B------:R-:W-:-:S02]  /*b370*/  ISETP.GE.AND P6, PT, R176, R166, PT ;  /* 0x000000a6b000720c */ /* 0x000fc40003fc6270 */
[----:B------:R-:W-:Y:S02]  /*b380*/  FSEL R105, R52, -INF , !P3 ;  /* 0xff80000034697808 */ /* 0x000fe40005800000 */
[----:B------:R-:W2:Y:S01]  /*b390*/  I2F R227, R226 ;  /* 0x000000e200e37306 */ /* 0x000ea20000201400 */
[C---:B---3--:R-:W-:Y:S01]  /*b3a0*/  FFMA.FTZ R125, R195.reuse, UR4, R40 ;  /* 0x00000004c37d7c23 */ /* 0x048fe20008010028 */
[----:B------:R-:W-:Y:S01]  /*b3b0*/  FSEL R40, R46, -INF , !P5 ;  /* 0xff8000002e287808 */ /* 0x000fe20006800000 */
[----:B------:R-:W-:Y:S01]  /*b3c0*/  FFMA.FTZ R42, R195, UR4, R42 ;  /* 0x00000004c32a7c23 */ /* 0x000fe2000801002a */
[----:B------:R-:W-:Y:S02]  /*b3d0*/  ISETP.GE.AND P3, PT, R178, R167, PT ;  /* 0x000000a7b200720c */ /* 0x000fe40003f66270 */
[----:B------:R-:W-:Y:S02]  /*b3e0*/  ISETP.GE.AND P5, PT, R184, R166, PT ;  /* 0x000000a6b800720c */ /* 0x000fe40003fa6270 */
[----:B------:R-:W3:Y:S01]  /*b3f0*/  I2F R141, R228 ;  /* 0x000000e4008d7306 */ /* 0x000ee20000201400 */
[----:B-1----:R-:W-:Y:S01]  /*b400*/  FFMA.FTZ R38, R197, UR4, R38 ;  /* 0x00000004c5267c23 */ /* 0x002fe20008010026 */
[----:B------:R-:W-:Y:S01]  /*b410*/  FSEL R115, R115, -INF , !P4 ;  /* 0xff80000073737808 */ /* 0x000fe20006000000 */
[----:B------:R-:W-:Y:S01]  /*b420*/  FFMA.FTZ R127, R197, UR4, R36 ;  /* 0x00000004c57f7c23 */ /* 0x000fe20008010024 */
[----:B------:R-:W-:-:S02]  /*b430*/  FSEL R44, R50, -INF , !P6 ;  /* 0xff800000322c7808 */ /* 0x000fc40007000000 */
[CC--:B------:R-:W-:Y:S02]  /*b440*/  ISETP.GE.AND P4, PT, R182.reuse, R167.reuse, PT ;  /* 0x000000a7b600720c */ /* 0x0c0fe40003f86270 */
[----:B------:R-:W1:Y:S01]  /*b450*/  I2F R231, R232 ;  /* 0x000000e800e77306 */ /* 0x000e620000201400 */
[-C--:B------:R-:W-:Y:S01]  /*b460*/  ISETP.GE.AND P6, PT, R182, R166.reuse, PT ;  /* 0x000000a6b600720c */ /* 0x080fe20003fc6270 */
[----:B--2---:R-:W-:Y:S01]  /*b470*/  FFMA.FTZ R139, R227, UR4, R32 ;  /* 0x00000004e38b7c23 */ /* 0x004fe20008010020 */
[----:B------:R-:W-:Y:S01]  /*b480*/  LOP3.LUT R6, R159, 0x30, R192, 0xfe, !PT ;  /* 0x000000309f067812 */ /* 0x000fe200078efec0 */
[----:B------:R-:W-:Y:S01]  /*b490*/  FFMA.FTZ R34, R227, UR4, R34 ;  /* 0x00000004e3227c23 */ /* 0x000fe20008010022 */
[----:B------:R-:W-:Y:S02]  /*b4a0*/  FSEL R117, R117, -INF , !P3 ;  /* 0xff80000075757808 */ /* 0x000fe40005800000 */
[----:B------:R-:W-:Y:S01]  /*b4b0*/  FSEL R32, R38, -INF , !P5 ;  /* 0xff80000026207808 */ /* 0x000fe20006800000 */
[----:B------:R-:W2:Y:S01]  /*b4c0*/  I2F R229, R230 ;  /* 0x000000e600e57306 */ /* 0x000ea20000201400 */
[C---:B---3--:R-:W-:Y:S01]  /*b4d0*/  FFMA.FTZ R30, R141.reuse, UR4, R30 ;  /* 0x000000048d1e7c23 */ /* 0x048fe2000801001e */
[----:B------:R-:W-:Y:S01]  /*b4e0*/  ISETP.GE.AND P3, PT, R184, R167, PT ;  /* 0x000000a7b800720c */ /* 0x000fe20003f66270 */
[----:B------:R-:W-:Y:S01]  /*b4f0*/  FFMA.FTZ R147, R141, UR4, R28 ;  /* 0x000000048d937c23 */ /* 0x000fe2000801001c */
[----:B------:R-:W-:-:S02]  /*b500*/  ISETP.GE.AND P5, PT, R228, R166, PT ;  /* 0x000000a6e400720c */ /* 0x000fc40003fa6270 */
[----:B------:R-:W-:Y:S02]  /*b510*/  FSEL R125, R125, -INF , !P4 ;  /* 0xff8000007d7d7808 */ /* 0x000fe40006000000 */
[----:B------:R-:W3:Y:S01]  /*b520*/  I2F R235, R236 ;  /* 0x000000ec00eb7306 */ /* 0x000ee20000201400 */
[----:B------:R-:W-:Y:S01]  /*b530*/  FSEL R36, R42, -INF , !P6 ;  /* 0xff8000002a247808 */ /* 0x000fe20007000000 */
[----:B-1----:R-:W-:Y:S01]  /*b540*/  FFMA.FTZ R22, R231, UR4, R22 ;  /* 0x00000004e7167c23 */ /* 0x002fe20008010016 */
[----:B------:R-:W-:Y:S01]  /*b550*/  LOP3.LUT R62, R159, 0x38, R192, 0xfe, !PT ;  /* 0x000000389f3e7812 */ /* 0x000fe200078efec0 */
[----:B------:R-:W-:Y:S01]  /*b560*/  FFMA.FTZ R20, R231, UR4, R20 ;  /* 0x00000004e7147c23 */ /* 0x000fe20008010014 */
[C---:B------:R-:W-:Y:S02]  /*b570*/  ISETP.GE.AND P4, PT, R226.reuse, R167, PT ;  /* 0x000000a7e200720c */ /* 0x040fe40003f86270 */
[----:B------:R-:W-:Y:S01]  /*b580*/  ISETP.GE.AND P6, PT, R226, R166, PT ;  /* 0x000000a6e200720c */ /* 0x000fe20003fc6270 */
[----:B------:R-:W1:Y:S01]  /*b590*/  I2F R233, R234 ;  /* 0x000000ea00e97306 */ /* 0x000e620000201400 */
[----:B------:R-:W-:Y:S01]  /*b5a0*/  LOP3.LUT R4, R159, 0x28, R192, 0xfe, !PT ;  /* 0x000000289f047812 */ /* 0x000fe200078efec0 */
[----:B--2---:R-:W-:Y:S01]  /*b5b0*/  FFMA.FTZ R149, R229, UR4, R24 ;  /* 0x00000004e5957c23 */ /* 0x004fe20008010018 */
[----:B------:R-:W-:Y:S01]  /*b5c0*/  LOP3.LUT R174, R159, 0x50, R192, 0xfe, !PT ;  /* 0x000000509fae7812 */ /* 0x000fe200078efec0 */
[----:B------:R-:W-:Y:S01]  /*b5d0*/  FFMA.FTZ R26, R229, UR4, R26 ;  /* 0x00000004e51a7c23 */ /* 0x000fe2000801001a */
[----:B------:R-:W-:-:S02]  /*b5e0*/  FSEL R127, R127, -INF , !P3 ;  /* 0xff8000007f7f7808 */ /* 0x000fc40005800000 */
[----:B------:R-:W-:Y:S01]  /*b5f0*/  FSEL R38, R30, -INF , !P5 ;  /* 0xff8000001e267808 */ /* 0x000fe20006800000 */
[----:B------:R-:W2:Y:S01]  /*b600*/  I2F R83, R152 ;  /* 0x0000009800537306 */ /* 0x000ea20000201400 */
[-C--:B------:R-:W-:Y:S01]  /*b610*/  ISETP.GE.AND P3, PT, R228, R167.reuse, PT ;  /* 0x000000a7e400720c */ /* 0x080fe20003f66270 */
[C---:B---3--:R-:W-:Y:S01]  /*b620*/  FFMA.FTZ R14, R235.reuse, UR4, R14 ;  /* 0x00000004eb0e7c23 */ /* 0x048fe2000801000e */
[-C--:B------:R-:W-:Y:S01]  /*b630*/  ISETP.GE.AND P5, PT, R232, R166.reuse, PT ;  /* 0x000000a6e800720c */ /* 0x080fe20003fa6270 */
[----:B------:R-:W-:Y:S01]  /*b640*/  FFMA.FTZ R12, R235, UR4, R12 ;  /* 0x00000004eb0c7c23 */ /* 0x000fe2000801000c */
[----:B------:R-:W-:Y:S02]  /*b650*/  LOP3.LUT R170, R159, 0x40, R192, 0xfe, !PT ;  /* 0x000000409faa7812 */ /* 0x000fe400078efec0 */
[----:B------:R-:W-:Y:S01]  /*b660*/  FSEL R139, R139, -INF , !P4 ;  /* 0xff8000008b8b7808 */ /* 0x000fe20006000000 */
[----:B------:R-:W3:Y:S01]  /*b670*/  I2F R237, R238 ;  /* 0x000000ee00ed7306 */ /* 0x000ee20000201400 */
[----:B------:R-:W-:Y:S01]  /*b680*/  FSEL R34, R34, -INF , !P6 ;  /* 0xff80000022227808 */ /* 0x000fe20007000000 */
[C---:B-1----:R-:W-:Y:S01]  /*b690*/  FFMA.FTZ R16, R233.reuse, UR4, R16 ;  /* 0x00000004e9107c23 */ /* 0x042fe20008010010 */
[C---:B------:R-:W-:Y:S01]  /*b6a0*/  ISETP.GE.AND P4, PT, R230.reuse, R167, PT ;  /* 0x000000a7e600720c */ /* 0x040fe20003f86270 */
[----:B------:R-:W-:Y:S01]  /*b6b0*/  FFMA.FTZ R18, R233, UR4, R18 ;  /* 0x00000004e9127c23 */ /* 0x000fe20008010012 */
[----:B------:R-:W-:-:S02]  /*b6c0*/  ISETP.GE.AND P6, PT, R230, R166, PT ;  /* 0x000000a6e600720c */ /* 0x000fc40003fc6270 */
[C-C-:B------:R-:W-:Y:S01]  /*b6d0*/  LOP3.LUT R172, R159.reuse, 0x48, R192.reuse, 0xfe, !PT ;  /* 0x000000489fac7812 */ /* 0x140fe200078efec0 */
[----:B------:R-:W1:Y:S01]  /*b6e0*/  I2F R85, R156 ;  /* 0x0000009c00557306 */ /* 0x000e620000201400 */
[----:B------:R-:W-:Y:S01]  /*b6f0*/  LOP3.LUT R184, R159, 0x70, R192, 0xfe, !PT ;  /* 0x000000709fb87812 */ /* 0x000fe200078efec0 */
[----:B--2---:R-:W-:Y:S01]  /*b700*/  FFMA.FTZ R120, R83, UR4, R120 ;  /* 0x0000000453787c23 */ /* 0x004fe20008010078 */
[----:B------:R-:W-:Y:S02]  /*b710*/  FSEL R147, R147, -INF , !P3 ;  /* 0xff80000093937808 */ /* 0x000fe40005800000 */
[----:B------:R-:W-:Y:S02]  /*b720*/  FSEL R46, R22, -INF , !P5 ;  /* 0xff800000162e7808 */ /* 0x000fe40006800000 */
[----:B------:R-:W-:Y:S01]  /*b730*/  ISETP.GE.AND P3, PT, R232, R167, PT ;  /* 0x000000a7e800720c */ /* 0x000fe20003f66270 */
[----:B------:R-:W2:Y:S01]  /*b740*/  I2F R239, R240 ;  /* 0x000000f000ef7306 */ /* 0x000ea20000201400 */
[----:B------:R-:W-:Y:S01]  /*b750*/  ISETP.GE.AND P5, PT, R236, R166, PT ;  /* 0x000000a6ec00720c */ /* 0x000fe20003fa6270 */
[----:B---3--:R-:W-:Y:S01]  /*b760*/  FFMA.FTZ R8, R237, UR4, R8 ;  /* 0x00000004ed087c23 */ /* 0x008fe20008010008 */
[----:B------:R-:W-:Y:S01]  /*b770*/  LOP3.LUT R176, R159, 0x58, R192, 0xfe, !PT ;  /* 0x000000589fb07812 */ /* 0x000fe200078efec0 */
[----:B------:R-:W-:Y:S01]  /*b780*/  FFMA.FTZ R10, R237, UR4, R10 ;  /* 0x00000004ed0a7c23 */ /* 0x000fe2000801000a */
[----:B------:R-:W-:-:S02]  /*b790*/  LOP3.LUT R178, R159, 0x60, R192, 0xfe, !PT ;  /* 0x000000609fb27812 */ /* 0x000fc400078efec0 */
[----:B------:R-:W-:Y:S01]  /*b7a0*/  FSEL R149, R149, -INF , !P4 ;  /* 0xff80000095957808 */ /* 0x000fe20006000000 */
[----:B------:R-:W3:Y:S01]  /*b7b0*/  I2F R91, R6 ;  /* 0x00000006005b7306 */ /* 0x000ee20000201400 */
[----:B------:R-:W-:Y:S01]  /*b7c0*/  FSEL R42, R26, -INF , !P6 ;  /* 0xff8000001a2a7808 */ /* 0x000fe20007000000 */
[----:B-1----:R-:W-:Y:S01]  /*b7d0*/  FFMA.FTZ R116, R85, UR4, R116 ;  /* 0x0000000455747c23 */ /* 0x002fe20008010074 */
[C---:B------:R-:W-:Y:S02]  /*b7e0*/  ISETP.GE.AND P4, PT, R234.reuse, R167, PT ;  /* 0x000000a7ea00720c */ /* 0x040fe40003f86270 */
[----:B------:R-:W-:Y:S02]  /*b7f0*/  ISETP.GE.AND P6, PT, R234, R166, PT ;  /* 0x000000a6ea00720c */ /* 0x000fe40003fc6270 */
[----:B------:R-:W-:Y:S01]  /*b800*/  LOP3.LUT R182, R159, 0x68, R192, 0xfe, !PT ;  /* 0x000000689fb67812 */ /* 0x000fe200078efec0 */
[----:B------:R-:W1:Y:S01]  /*b810*/  I2F R87, R250 ;  /* 0x000000fa00577306 */ /* 0x000e620000201400 */
[----:B------:R-:W-:Y:S01]  /*b820*/  FSEL R123, R20, -INF , !P3 ;  /* 0xff800000147b7808 */ /* 0x000fe20005800000 */
[----:B--2---:R-:W-:Y:S01]  /*b830*/  FFMA.FTZ R124, R239, UR4, R124 ;  /* 0x00000004ef7c7c23 */ /* 0x004fe2000801007c */
[----:B------:R-:W-:-:S02]  /*b840*/  FSEL R56, R14, -INF , !P5 ;  /* 0xff8000000e387808 */ /* 0x000fc40006800000 */
[-C--:B------:R-:W-:Y:S02]  /*b850*/  ISETP.GE.AND P3, PT, R236, R167.reuse, PT ;  /* 0x000000a7ec00720c */ /* 0x080fe40003f66270 */
[-C--:B------:R-:W-:Y:S01]  /*b860*/  ISETP.GE.AND P5, PT, R152, R167.reuse, PT ;  /* 0x000000a79800720c */ /* 0x080fe20003fa6270 */
[----:B------:R-:W2:Y:S01]  /*b870*/  I2F R93, R62 ;  /* 0x0000003e005d7306 */ /* 0x000ea20000201400 */
[----:B------:R-:W-:Y:S01]  /*b880*/  FSEL R50, R16, -INF , !P4 ;  /* 0xff80000010327808 */ /* 0x000fe20006000000 */
[----:B---3--:R-:W-:Y:S01]  /*b890*/  FFMA.FTZ R104, R91, UR4, R104 ;  /* 0x000000045b687c23 */ /* 0x008fe20008010068 */
[----:B------:R-:W-:Y:S02]  /*b8a0*/  FSEL R52, R18, -INF , !P6 ;  /* 0xff80000012347808 */ /* 0x000fe40007000000 */
[C---:B------:R-:W-:Y:S02]  /*b8b0*/  ISETP.GE.AND P4, PT, R238.reuse, R167, PT ;  /* 0x000000a7ee00720c */ /* 0x040fe40003f86270 */
[----:B------:R-:W-:Y:S01]  /*b8c0*/  ISETP.GE.AND P6, PT, R238, R166, PT ;  /* 0x000000a6ee00720c */ /* 0x000fe20003fc6270 */
[----:B------:R-:W3:Y:S01]  /*b8d0*/  I2F R89, R4 ;  /* 0x0000000400597306 */ /* 0x000ee20000201400 */
[----:B------:R-:W-:Y:S01]  /*b8e0*/  LOP3.LUT R28, R159, 0x78, R192, 0xfe, !PT ;  /* 0x000000789f1c7812 */ /* 0x000fe200078efec0 */
[----:B-1----:R-:W-:Y:S01]  /*b8f0*/  FFMA.FTZ R112, R87, UR4, R112 ;  /* 0x0000000457707c23 */ /* 0x002fe20008010070 */
[----:B------:R-:W-:-:S02]  /*b900*/  LOP3.LUT R24, R159, 0x80, R192, 0xfe, !PT ;  /* 0x000000809f187812 */ /* 0x000fc400078efec0 */
[----:B------:R-:W-:Y:S02]  /*b910*/  FSEL R54, R12, -INF , !P3 ;  /* 0xff8000000c367808 */ /* 0x000fe40005800000 */
[----:B------:R-:W-:Y:S01]  /*b920*/  FSEL R85, R120, -INF , !P5 ;  /* 0xff80000078557808 */ /* 0x000fe20006800000 */
[----:B------:R-:W1:Y:S01]  /*b930*/  I2F R99, R174 ;  /* 0x000000ae00637306 */ /* 0x000e620000201400 */
[----:B------:R-:W-:Y:S01]  /*b940*/  LOP3.LUT R185, R159, 0x30, R192, 0xfe, !PT ;  /* 0x000000309fb97812 */ /* 0x000fe200078efec0 */
[----:B--2---:R-:W-:Y:S01]  /*b950*/  FFMA.FTZ R100, R93, UR4, R100 ;  /* 0x000000045d647c23 */ /* 0x004fe20008010064 */
[-C--:B------:R-:W-:Y:S02]  /*b960*/  ISETP.GE.AND P3, PT, R240, R167.reuse, PT ;  /* 0x000000a7f000720c */ /* 0x080fe40003f66270 */
[----:B------:R-:W-:Y:S02]  /*b970*/  ISETP.GE.AND P5, PT, R6, R167, PT ;  /* 0x000000a70600720c */ /* 0x000fe40003fa6270 */
[----:B------:R-:W-:Y:S01]  /*b980*/  FSEL R58, R8, -INF , !P4 ;  /* 0xff800000083a7808 */ /* 0x000fe20006000000 */
[----:B------:R-:W2:Y:S01]  /*b990*/  I2F R95, R170 ;  /* 0x000000aa005f7306 */ /* 0x000ea20000201400 */
[----:B------:R-:W-:Y:S01]  /*b9a0*/  FSEL R60, R10, -INF , !P6 ;  /* 0xff8000000a3c7808 */ /* 0x000fe20007000000 */
[----:B---3--:R-:W-:Y:S01]  /*b9b0*/  FFMA.FTZ R108, R89, UR4, R108 ;  /* 0x00000004596c7c23 */ /* 0x008fe2000801006c */
[----:B------:R-:W-:-:S02]  /*b9c0*/  LOP3.LUT R113, R159, 0x8, R192, 0xfe, !PT ;  /* 0x000000089f717812 */ /* 0x000fc400078efec0 */
[-C--:B------:R-:W-:Y:S02]  /*b9d0*/  ISETP.GE.AND P4, PT, R156, R167.reuse, PT ;  /* 0x000000a79c00720c */ /* 0x080fe40003f86270 */
[-C--:B------:R-:W-:Y:S01]  /*b9e0*/  ISETP.GE.AND P6, PT, R250, R167.reuse, PT ;  /* 0x000000a7fa00720c */ /* 0x080fe20003fc6270 */
[----:B------:R-:W3:Y:S01]  /*b9f0*/  I2F R97, R172 ;  /* 0x000000ac00617306 */ /* 0x000ee20000201400 */
[----:B------:R-:W-:Y:S01]  /*ba00*/  FSEL R83, R124, -INF , !P3 ;  /* 0xff8000007c537808 */ /* 0x000fe20005800000 */
[----:B-1----:R-:W-:Y:S01]  /*ba10*/  FFMA.FTZ R88, R99, UR4, R88 ;  /* 0x0000000463587c23 */ /* 0x002fe20008010058 */
[----:B------:R-:W-:Y:S02]  /*ba20*/  FSEL R93, R104, -INF , !P5 ;  /* 0xff800000685d7808 */ /* 0x000fe40006800000 */
[-C--:B------:R-:W-:Y:S02]  /*ba30*/  ISETP.GE.AND P3, PT, R4, R167.reuse, PT ;  /* 0x000000a70400720c */ /* 0x080fe40003f66270 */
[----:B------:R-:W-:Y:S01]  /*ba40*/  ISETP.GE.AND P5, PT, R174, R167, PT ;  /* 0x000000a7ae00720c */ /* 0x000fe20003fa6270 */
[----:B------:R-:W1:Y:S01]  /*ba50*/  I2F R109, R184 ;  /* 0x000000b8006d7306 */ /* 0x000e620000201400 */
[----:B------:R-:W-:Y:S01]  /*ba60*/  FSEL R87, R116, -INF , !P4 ;  /* 0xff80000074577808 */ /* 0x000fe20006000000 */
[----:B--2---:R-:W-:Y:S01]  /*ba70*/  FFMA.FTZ R96, R95, UR4, R96 ;  /* 0x000000045f607c23 */ /* 0x004fe20008010060 */
[----:B------:R-:W-:-:S02]  /*ba80*/  FSEL R89, R112, -INF , !P6 ;  /* 0xff80000070597808 */ /* 0x000fc40007000000 */
[-C--:B------:R-:W-:Y:S02]  /*ba90*/  ISETP.GE.AND P4, PT, R62, R167.reuse, PT ;  /* 0x000000a73e00720c */ /* 0x080fe40003f86270 */
[-C--:B------:R-:W-:Y:S01]  /*baa0*/  ISETP.GE.AND P6, PT, R170, R167.reuse, PT ;  /* 0x000000a7aa00720c */ /* 0x080fe20003fc6270 */
[----:B------:R-:W2:Y:S01]  /*bab0*/  I2F R101, R176 ;  /* 0x000000b000657306 */ /* 0x000ea20000201400 */
[----:B------:R-:W-:Y:S01]  /*bac0*/  LOP3.LUT R155, R159, 0x18, R192, 0xfe, !PT ;  /* 0x000000189f9b7812 */ /* 0x000fe200078efec0 */
[----:B---3--:R-:W-:Y:S01]  /*bad0*/  FFMA.FTZ R92, R97, UR4, R92 ;  /* 0x00000004615c7c23 */ /* 0x008fe2000801005c */
[----:B------:R-:W-:Y:S02]  /*bae0*/  FSEL R91, R108, -INF , !P3 ;  /* 0xff8000006c5b7808 */ /* 0x000fe40005800000 */
[C-C-:B------:R-:W-:Y:S02]  /*baf0*/  LOP3.LUT R227, R159.reuse, 0x40, R192.reuse, 0xfe, !PT ;  /* 0x000000409fe37812 */ /* 0x140fe400078efec0 */
[----:B------:R-:W-:Y:S01]  /*bb00*/  LOP3.LUT R229, R159, 0x48, R192, 0xfe, !PT ;  /* 0x000000489fe57812 */ /* 0x000fe200078efec0 */
[----:B------:R-:W3:Y:S01]  /*bb10*/  I2F R103, R178 ;  /* 0x000000b200677306 */ /* 0x000ee20000201400 */
[----:B------:R-:W-:Y:S01]  /*bb20*/  FSEL R153, R88, -INF , !P5 ;  /* 0xff80000058997808 */ /* 0x000fe20006800000 */
[----:B-1----:R-:W-:Y:S01]  /*bb30*/  FFMA.FTZ R72, R109, UR4, R72 ;  /* 0x000000046d487c23 */ /* 0x002fe20008010048 */
[----:B------:R-:W-:-:S02]  /*bb40*/  ISETP.GE.AND P3, PT, R172, R167, PT ;  /* 0x000000a7ac00720c */ /* 0x000fc40003f66270 */
[-C--:B------:R-:W-:Y:S02]  /*bb50*/  ISETP.GE.AND P5, PT, R184, R167.reuse, PT ;  /* 0x000000a7b800720c */ /* 0x080fe40003fa6270 */
[----:B------:R-:W-:Y:S01]  /*bb60*/  LOP3.LUT R177, R159, 0x20, R192, 0xfe, !PT ;  /* 0x000000209fb17812 */ /* 0x000fe200078efec0 */
[----:B------:R-:W1:Y:S01]  /*bb70*/  I2F R107, R182 ;  /* 0x000000b6006b7306 */ /* 0x000e620000201400 */
[----:B------:R-:W-:Y:S01]  /*bb80*/  FSEL R95, R100, -INF , !P4 ;  /* 0xff800000645f7808 */ /* 0x000fe20006000000 */
[----:B--2---:R-:W-:Y:S01]  /*bb90*/  FFMA.FTZ R84, R101, UR4, R84 ;  /* 0x0000000465547c23 */ /* 0x004fe20008010054 */
[----:B------:R-:W-:Y:S02]  /*bba0*/  FSEL R97, R96, -INF , !P6 ;  /* 0xff80000060617808 */ /* 0x000fe40007000000 */
[-C--:B------:R-:W-:Y:S02]  /*bbb0*/  ISETP.GE.AND P4, PT, R176, R167.reuse, PT ;  /* 0x000000a7b000720c */ /* 0x080fe40003f86270 */
[----:B------:R-:W-:Y:S01]  /*bbc0*/  ISETP.GE.AND P6, PT, R178, R167, PT ;  /* 0x000000a7b200720c */ /* 0x000fe20003fc6270 */
[----:B------:R-:W2:Y:S01]  /*bbd0*/  I2F R141, R121 ;  /* 0x00000079008d7306 */ /* 0x000ea20000201400 */
[----:B---3--:R-:W-:Y:S01]  /*bbe0*/  FFMA.FTZ R80, R103, UR4, R80 ;  /* 0x0000000467507c23 */ /* 0x008fe20008010050 */
[----:B------:R-:W-:-:S02]  /*bbf0*/  FSEL R137, R92, -INF , !P3 ;  /* 0xff8000005c897808 */ /* 0x000fc40005800000 */
[----:B------:R-:W-:Y:S02]  /*bc00*/  FSEL R173, R72, -INF , !P5 ;  /* 0xff80000048ad7808 */ /* 0x000fe40006800000 */
[----:B------:R-:W-:Y:S02]  /*bc10*/  ISETP.GE.AND P3, PT, R182, R167, PT ;  /* 0x000000a7b600720c */ /* 0x000fe40003f66270 */
[----:B------:R-:W3:Y:S01]  /*bc20*/  I2F R111, R28 ;  /* 0x0000001c006f7306 */ /* 0x000ee20000201400 */
[----:B-1----:R-:W-:Y:S01]  /*bc30*/  FFMA.FTZ R76, R107, UR4, R76 ;  /* 0x000000046b4c7c23 */ /* 0x002fe2000801004c */
[----:B------:R-:W-:Y:S02]  /*bc40*/  ISETP.GE.AND P5, PT, R121, R166, PT ;  /* 0x000000a67900720c */ /* 0x000fe40003fa6270 */
[C-C-:B------:R-:W-:Y:S02]  /*bc50*/  LOP3.LUT R181, R159.reuse, 0x28, R192.reuse, 0xfe, !PT ;  /* 0x000000289fb57812 */ /* 0x140fe400078efec0 */
[----:B------:R-:W-:-:S02]  /*bc60*/  LOP3.LUT R195, R159, 0x38, R192, 0xfe, !PT ;  /* 0x000000389fc37812 */ /* 0x000fc400078efec0 */
[----:B------:R-:W1:Y:S01]  /*bc70*/  I2F R119, R24 ;  /* 0x0000001800777306 */ /* 0x000e620000201400 */
[----:B--2---:R-:W-:Y:S01]  /*bc80*/  FFMA.FTZ R8, R141, UR4, R122 ;  /* 0x000000048d087c23 */ /* 0x004fe2000801007a */
[----:B------:R-:W-:Y:S02]  /*bc90*/  FSEL R157, R84, -INF , !P4 ;  /* 0xff800000549d7808 */ /* 0x000fe40006000000 */
[----:B------:R-:W-:Y:S02]  /*bca0*/  FSEL R169, R80, -INF , !P6 ;  /* 0xff80000050a97808 */ /* 0x000fe40007000000 */
[-C--:B------:R-:W-:Y:S02]  /*bcb0*/  ISETP.GE.AND P4, PT, R28, R167.reuse, PT ;  /* 0x000000a71c00720c */ /* 0x080fe40003f86270 */
[----:B------:R-:W2:Y:S01]  /*bcc0*/  I2F R187, R185 ;  /* 0x000000b900bb7306 */ /* 0x000ea20000201400 */
[----:B------:R-:W-:Y:S01]  /*bcd0*/  ISETP.GE.AND P6, PT, R24, R167, PT ;  /* 0x000000a71800720c */ /* 0x000fe20003fc6270 */
[----:B---3--:R-:W-:Y:S01]  /*bce0*/  FFMA.FTZ R68, R111, UR4, R68 ;  /* 0x000000046f447c23 */ /* 0x008fe20008010044 */
[----:B------:R-:W-:-:S02]  /*bcf0*/  FSEL R167, R76, -INF , !P3 ;  /* 0xff8000004ca77808 */ /* 0x000fc40005800000 */
[----:B------:R-:W-:Y:S02]  /*bd00*/  FSEL R8, R8, -INF , !P5 ;  /* 0xff80000008087808 */ /* 0x000fe40006800000 */
[-C--:B------:R-:W-:Y:S01]  /*bd10*/  ISETP.GE.AND P3, PT, R113, R166.reuse, PT ;  /* 0x000000a67100720c */ /* 0x080fe20003f66270 */
[----:B------:R3:W4:Y:S01]  /*bd20*/  I2F R131, R113 ;  /* 0x0000007100837306 */ /* 0x0007220000201400 */
[----:B-1----:R-:W-:Y:S01]  /*bd30*/  FFMA.FTZ R64, R119, UR4, R64 ;  /* 0x0000000477407c23 */ /* 0x002fe20008010040 */
[----:B------:R-:W-:Y:S02]  /*bd40*/  ISETP.GE.AND P5, PT, R185, R166, PT ;  /* 0x000000a6b900720c */ /* 0x000fe40003fa6270 */
[C-C-:B------:R-:W-:Y:S02]  /*bd50*/  LOP3.LUT R103, R159.reuse, 0x50, R192.reuse, 0xfe, !PT ;  /* 0x000000509f677812 */ /* 0x140fe400078efec0 */
[----:B------:R-:W-:Y:S02]  /*bd60*/  LOP3.LUT R109, R159, 0x58, R192, 0xfe, !PT ;  /* 0x000000589f6d7812 */ /* 0x000fe400078efec0 */
[----:B------:R-:W1:Y:S01]  /*bd70*/  I2F R171, R155 ;  /* 0x0000009b00ab7306 */ /* 0x000e620000201400 */
[----:B--2---:R-:W-:Y:S01]  /*bd80*/  FFMA.FTZ R106, R187, UR4, R106 ;  /* 0x00000004bb6a7c23 */ /* 0x004fe2000801006a */
[----:B------:R-:W-:-:S02]  /*bd90*/  FSEL R175, R68, -INF , !P4 ;  /* 0xff80000044af7808 */ /* 0x000fc40006000000 */
[-C--:B------:R-:W-:Y:S02]  /*bda0*/  ISETP.GE.AND P4, PT, R155, R166.reuse, PT ;  /* 0x000000a69b00720c */ /* 0x080fe40003f86270 */
[----:B------:R-:W-:Y:S02]  /*bdb0*/  FSEL R152, R106, -INF , !P5 ;  /* 0xff8000006a987808 */ /* 0x000fe40006800000 */
[----:B------:R-:W2:Y:S01]  /*bdc0*/  I2F R99, R227 ;  /* 0x000000e300637306 */ /* 0x000ea20000201400 */
[----:B---3--:R-:W-:Y:S01]  /*bdd0*/  LOP3.LUT R113, R159, 0x60, R192, 0xfe, !PT ;  /* 0x000000609f717812 */ /* 0x008fe200078efec0 */
[----:B----4-:R-:W-:Y:S01]  /*bde0*/  FFMA.FTZ R4, R131, UR4, R126 ;  /* 0x0000000483047c23 */ /* 0x010fe2000801007e */
[----:B------:R-:W-:Y:S02]  /*bdf0*/  FSEL R131, R64, -INF , !P6 ;  /* 0xff80000040837808 */ /* 0x000fe40007000000 */
[-C--:B------:R-:W-:Y:S02]  /*be00*/  ISETP.GE.AND P6, PT, R177, R166.reuse, PT ;  /* 0x000000a6b100720c */ /* 0x080fe40003fc6270 */
[----:B------:R-:W-:Y:S01]  /*be10*/  ISETP.GE.AND P5, PT, R103, R166, PT ;  /* 0x000000a66700720c */ /* 0x000fe20003fa6270 */
[----:B------:R-:W3:Y:S01]  /*be20*/  I2F R101, R229 ;  /* 0x000000e500657306 */ /* 0x000ee20000201400 */
[----:B------:R-:W-:Y:S01]  /*be30*/  LOP3.LUT R141, R159, 0x68, R192, 0xfe, !PT ;  /* 0x000000689f8d7812 */ /* 0x000fe200078efec0 */
[----:B-1----:R-:W-:Y:S01]  /*be40*/  FFMA.FTZ R24, R171, UR4, R118 ;  /* 0x00000004ab187c23 */ /* 0x002fe20008010076 */
[----:B------:R-:W-:-:S02]  /*be50*/  LOP3.LUT R155, R159, 0x70, R192, 0xfe, !PT ;  /* 0x000000709f9b7812 */ /* 0x000fc400078efec0 */
[----:B------:R-:W-:Y:S02]  /*be60*/  FSEL R4, R4, -INF , !P3 ;  /* 0xff80000004047808 */ /* 0x000fe40005800000 */
[----:B------:R-:W-:Y:S01]  /*be70*/  FSEL R24, R24, -INF , !P4 ;  /* 0xff80000018187808 */ /* 0x000fe20006000000 */
[----:B------:R1:W4:Y:S01]  /*be80*/  I2F R179, R177 ;  /* 0x000000b100b37306 */ /* 0x0003220000201400 */
[----:B--2---:R-:W-:Y:S01]  /*be90*/  FFMA.FTZ R98, R99, UR4, R98 ;  /* 0x0000000463627c23 */ /* 0x004fe20008010062 */
[-C--:B------:R-:W-:Y:S02]  /*bea0*/  ISETP.GE.AND P3, PT, R181, R166.reuse, PT ;  /* 0x000000a6b500720c */ /* 0x080fe40003f66270 */
[----:B------:R-:W-:-:S04]  /*beb0*/  ISETP.GE.AND P4, PT, R195, R166, PT ;  /* 0x000000a6c300720c */ /* 0x000fc80003f86270 */
[----:B------:R-:W2:Y:S01]  /*bec0*/  I2F R183, R181 ;  /* 0x000000b500b77306 */ /* 0x000ea20000201400 */
[----:B---3--:R-:W-:-:S07]  /*bed0*/  FFMA.FTZ R94, R101, UR4, R94 ;  /* 0x00000004655e7c23 */ /* 0x008fce000801005e */
[----:B------:R-:W3:Y:S01]  /*bee0*/  I2F R197, R195 ;  /* 0x000000c300c57306 */ /* 0x000ee20000201400 */
[----:B-1----:R-:W-:Y:S01]  /*bef0*/  LOP3.LUT R177, R159, 0x78, R192, 0xfe, !PT ;  /* 0x000000789fb17812 */ /* 0x002fe200078efec0 */
[----:B----4-:R-:W-:-:S05]  /*bf00*/  FFMA.FTZ R28, R179, UR4, R114 ;  /* 0x00000004b31c7c23 */ /* 0x010fca0008010072 */
[----:B------:R-:W-:Y:S01]  /*bf10*/  FSEL R28, R28, -INF , !P6 ;  /* 0xff8000001c1c7808 */ /* 0x000fe20007000000 */
[----:B------:R1:W4:Y:S01]  /*bf20*/  I2F R107, R103 ;  /* 0x00000067006b7306 */ /* 0x0003220000201400 */
[----:B--2---:R-:W-:Y:S01]  /*bf30*/  FFMA.FTZ R110, R183, UR4, R110 ;  /* 0x00000004b76e7c23 */ /* 0x004fe2000801006e */
[----:B------:R-:W-:-:S04]  /*bf40*/  ISETP.GE.AND P6, PT, R227, R166, PT ;  /* 0x000000a6e300720c */ /* 0x000fc80003fc6270 */
[----:B------:R-:W-:Y:S02]  /*bf50*/  FSEL R228, R110, -INF , !P3 ;  /* 0xff8000006ee47808 */ /* 0x000fe40005800000 */
[----:B------:R-:W2:Y:S01]  /*bf60*/  I2F R111, R109 ;  /* 0x0000006d006f7306 */ /* 0x000ea20000201400 */
[----:B---3--:R-:W-:Y:S01]  /*bf70*/  FFMA.FTZ R102, R197, UR4, R102 ;  /* 0x00000004c5667c23 */ /* 0x008fe20008010066 */
[----:B------:R-:W-:Y:S02]  /*bf80*/  FSEL R156, R98, -INF , !P6 ;  /* 0xff800000629c7808 */ /* 0x000fe40007000000 */
[-C--:B------:R-:W-:Y:S02]  /*bf90*/  ISETP.GE.AND P3, PT, R229, R166.reuse, PT ;  /* 0x000000a6e500720c */ /* 0x080fe40003f66270 */
[----:B------:R-:W-:Y:S02]  /*bfa0*/  FSEL R226, R102, -INF , !P4 ;  /* 0xff80000066e27808 */ /* 0x000fe40006000000 */
[----:B------:R-:W3:Y:S01]  /*bfb0*/  I2F R119, R113 ;  /* 0x0000007100777306 */ /* 0x000ee20000201400 */
[----:B-1----:R-:W-:Y:S01]  /*bfc0*/  LOP3.LUT R103, R159, 0x80, R192, 0xfe, !PT ;  /* 0x000000809f677812 */ /* 0x002fe200078efec0 */
[----:B----4-:R-:W-:Y:S01]  /*bfd0*/  FFMA.FTZ R90, R107, UR4, R90 ;  /* 0x000000046b5a7c23 */ /* 0x010fe2000801005a */
[----:B------:R-:W-:-:S02]  /*bfe0*/  ISETP.GE.AND P4, PT, R109, R166, PT ;  /* 0x000000a66d00720c */ /* 0x000fc40003f86270 */
[-C--:B------:R-:W-:Y:S02]  /*bff0*/  ISETP.GE.AND P6, PT, R113, R166.reuse, PT ;  /* 0x000000a67100720c */ /* 0x080fe40003fc6270 */
[----:B------:R-:W-:Y:S01]  /*c000*/  FSEL R184, R94, -INF , !P3 ;  /* 0xff8000005eb87808 */ /* 0x000fe20005800000 */
[----:B------:R-:W1:Y:S01]  /*c010*/  I2F R121, R141 ;  /* 0x0000008d00797306 */ /* 0x000e620000201400 */
[----:B--2---:R-:W-:Y:S01]  /*c020*/  FFMA.FTZ R86, R111, UR4, R86 ;  /* 0x000000046f567c23 */ /* 0x004fe20008010056 */
[----:B------:R-:W-:Y:S02]  /*c030*/  FSEL R182, R90, -INF , !P5 ;  /* 0xff8000005ab67808 */ /* 0x000fe40006800000 */
[-C--:B------:R-:W-:Y:S02]  /*c040*/  ISETP.GE.AND P3, PT, R141, R166.reuse, PT ;  /* 0x000000a68d00720c */ /* 0x080fe40003f66270 */
[----:B------:R-:W-:Y:S02]  /*c050*/  FSEL R178, R86, -INF , !P4 ;  /* 0xff80000056b27808 */ /* 0x000fe40006000000 */
[----:B------:R-:W2:Y:S01]  /*c060*/  I2F R171, R155 ;  /* 0x0000009b00ab7306 */ /* 0x000ea20000201400 */
[----:B---3--:R-:W-:Y:S01]  /*c070*/  FFMA.FTZ R82, R119, UR4, R82 ;  /* 0x0000000477527c23 */ /* 0x008fe20008010052 */
[----:B------:R-:W-:Y:S01]  /*c080*/  BAR.SYNC.DEFER_BLOCKING 0x0 ;  /* 0x0000000000007b1d */ /* 0x000fe20000010000 */
[----:B------:R-:W-:-:S02]  /*c090*/  ISETP.GE.AND P5, PT, R155, R166, PT ;  /* 0x000000a69b00720c */ /* 0x000fc40003fa6270 */
[-C--:B------:R-:W-:Y:S02]  /*c0a0*/  ISETP.GE.AND P4, PT, R177, R166.reuse, PT ;  /* 0x000000a6b100720c */ /* 0x080fe40003f86270 */
[----:B------:R-:W-:Y:S01]  /*c0b0*/  FSEL R176, R82, -INF , !P6 ;  /* 0xff80000052b07808 */ /* 0x000fe20007000000 */
[----:B------:R-:W3:Y:S01]  /*c0c0*/  I2F R99, R177 ;  /* 0x000000b100637306 */ /* 0x000ee20000201400 */
[----:B-1----:R-:W-:Y:S01]  /*c0d0*/  FFMA.FTZ R78, R121, UR4, R78 ;  /* 0x00000004794e7c23 */ /* 0x002fe2000801004e */
[----:B------:R-:W-:-:S04]  /*c0e0*/  ISETP.GE.AND P6, PT, R103, R166, PT ;  /* 0x000000a66700720c */ /* 0x000fc80003fc6270 */
[----:B------:R-:W-:Y:S02]  /*c0f0*/  FSEL R174, R78, -INF , !P3 ;  /* 0xff8000004eae7808 */ /* 0x000fe40005800000 */
[----:B------:R-:W1:Y:S01]  /*c100*/  I2F R101, R103 ;  /* 0x0000006700657306 */ /* 0x000e620000201400 */
[----:B--2---:R-:W-:-:S05]  /*c110*/  FFMA.FTZ R74, R171, UR4, R74 ;  /* 0x00000004ab4a7c23 */ /* 0x004fca000801004a */
[----:B------:R-:W-:Y:S01]  /*c120*/  FSEL R172, R74, -INF , !P5 ;  /* 0xff8000004aac7808 */ /* 0x000fe20006800000 */
[----:B---3--:R-:W-:-:S05]  /*c130*/  FFMA.FTZ R70, R99, UR4, R70 ;  /* 0x0000000463467c23 */ /* 0x008fca0008010046 */
[----:B------:R-:W-:Y:S01]  /*c140*/  FSEL R170, R70, -INF , !P4 ;  /* 0xff80000046aa7808 */ /* 0x000fe20006000000 */
[----:B-1----:R-:W-:-:S05]  /*c150*/  FFMA.FTZ R66, R101, UR4, R66 ;  /* 0x0000000465427c23 */ /* 0x002fca0008010042 */
[----:B------:R-:W-:Y:S01]  /*c160*/  FSEL R166, R66, -INF , !P6 ;  /* 0xff80000042a67808 */ /* 0x000fe20007000000 */
[----:B------:R-:W-:Y:S05]  /*c170*/  @!P2 BRA `(.L_x_1650) ;  /* 0x00000a000000a947 */ /* 0x000fea0003800000 */
[----:B------:R-:W-:Y:S01]  /*c180*/  ULDC.64 UR10, c[0x0][0x118] ;  /* 0x00004600000a7ab9 */ /* 0x000fe20000000a00 */
[----:B------:R-:W-:Y:S01]  /*c190*/  MOV R6, c[0x0][0x198] ;  /* 0x0000660000067a02 */ /* 0x000fe20000000f00 */
[----:B------:R-:W-:Y:S05]  /*c1a0*/  @!P1 BRA `(.L_x_1651) ;  /* 0x000003a000009947 */ /* 0x000fea0003800000 */
[----:B------:R-:W-:Y:S02]  /*c1b0*/  IABS R10, c[0x0][0x2d0] ;  /* 0x0000b400000a7a13 */ /* 0x000fe40000000000 */
[----:B------:R-:W-:Y:S02]  /*c1c0*/  IADD3 R18, R159, -0x100, RZ ;  /* 0xffffff009f127810 */ /* 0x000fe40007ffe0ff */
[----:B------:R-:W1:Y:S01]  /*c1d0*/  I2F.RP R16, R10 ;  /* 0x0000000a00107306 */ /* 0x000e620000209400 */
        /* <DEDUP_REMOVED lines=27> */
[----:B------:R-:W-:-:S02]  /*c390*/  ISETP.NE.AND P3, PT, RZ, c[0x0][0x2d0], PT ;  /* 0x0000b400ff007a0c */ /* 0x000fc40003f65270 */
[----:B------:R-:W-:-:S05]  /*c3a0*/  LOP3.LUT R10, RZ, c[0x0][0x2d0], RZ, 0x33, !PT ;  /* 0x0000b400ff0a7a12 */ /* 0x000fca00078e33ff */
        /* <DEDUP_REMOVED lines=12> */
[----:B------:R-:W-:-:S05]  /*c470*/  IMAD R99, R10, R99, -0x100 ;  /* 0xffffff000a637424 */ /* 0x000fca00078e0263 */
[----:B------:R-:W-:-:S05]  /*c480*/  SHF.R.S32.HI R10, RZ, 0x1f, R99 ;  /* 0x0000001fff0a7819 */ /* 0x000fca0000011463 */
[----:B------:R-:W-:-:S04]  /*c490*/  IMAD R10, R10, c[0x0][0x198], RZ ;  /* 0x000066000a0a7a24 */ /* 0x000fc800078e02ff */
[C---:B------:R-:W-:Y:S02]  /*c4a0*/  IMAD R10, R99.reuse, c[0x0][0x19c], R10 ;  /* 0x00006700630a7a24 */ /* 0x040fe400078e020a */
[----:B--2---:R-:W-:Y:S02]  /*c4b0*/  IMAD.IADD R14, R14, 0x1, -R101 ;  /* 0x000000010e0e7824 */ /* 0x004fe400078e0a65 */
[----:B------:R-:W-:-:S03]  /*c4c0*/  IMAD.WIDE.U32 R100, R99, c[0x0][0x198], RZ ;  /* 0x0000660063647a25 */ /* 0x000fc600078e00ff */
[----:B------:R-:W-:Y:S01]  /*c4d0*/  SHF.R.S32.HI R12, RZ, 0x1f, R14 ;  /* 0x0000001fff0c7819 */ /* 0x000fe2000001140e */
[----:B------:R-:W-:-:S04]  /*c4e0*/  IMAD.IADD R101, R101, 0x1, R10 ;  /* 0x0000000165657824 */ /* 0x000fc800078e020a */
[----:B------:R-:W-:Y:S02]  /*c4f0*/  IMAD R99, R12, c[0x0][0x180], RZ ;  /* 0x000060000c637a24 */ /* 0x000fe400078e02ff */
[----:B------:R-:W-:-:S04]  /*c500*/  IMAD.WIDE.U32 R100, R14, c[0x0][0x180], R100 ;  /* 0x000060000e647a25 */ /* 0x000fc800078e0064 */
[----:B------:R-:W-:-:S05]  /*c510*/  IMAD R99, R14, c[0x0][0x184], R99 ;  /* 0x000061000e637a24 */ /* 0x000fca00078e0263 */
[----:B------:R-:W-:Y:S01]  /*c520*/  IADD3 R14, R101, R99, RZ ;  /* 0x00000063650e7210 */ /* 0x000fe20007ffe0ff */
[----:B------:R-:W-:Y:S01]  /*c530*/  IMAD.MOV.U32 R99, RZ, RZ, R100 ;  /* 0x000000ffff637224 */ /* 0x000fe200078e0064 */
[----:B------:R-:W-:Y:S05]  /*c540*/  BRA `(.L_x_1652) ;  /* 0x0000002000007947 */ /* 0x000fea0003800000 */
.L_x_1651:
[----:B------:R-:W-:-:S04]  /*c550*/  LEA R99, -R6, RZ, 0x8 ;  /* 0x000000ff06637211 */ /* 0x000fc800078e41ff */
[----:B------:R-:W-:Y:S02]  /*c560*/  SHF.R.S32.HI R14, RZ, 0x1f, R99 ;  /* 0x0000001fff0e7819 */ /* 0x000fe40000011463 */
.L_x_1652:
[--C-:B------:R-:W-:Y:S01]  /*c570*/  @!P0 IADD3 R101, P3, P2, R99, UR9, R164.reuse ;  /* 0x0000000963658c10 */ /* 0x100fe2000fa7e0a4 */
[----:B------:R-:W-:Y:S01]  /*c580*/  @!P0 IMAD.MOV.U32 R10, RZ, RZ, c[0x0][0x19c] ;  /* 0x00006700ff0a8624 */ /* 0x000fe200078e00ff */
[----:B------:R1:W-:Y:S01]  /*c590*/  @P0 STS [R196+0x1004], RZ ;  /* 0x001004ffc4000388 */ /* 0x0003e20000000800 */
[----:B------:R-:W-:Y:S01]  /*c5a0*/  @!P0 IMAD.WIDE.U32 R106, R6, 0x60, R164 ;  /* 0x00000060066a8825 */ /* 0x000fe200078e00a4 */
[----:B------:R-:W-:Y:S01]  /*c5b0*/  @!P0 IADD3.X R12, R14, UR8, R165, P3, P2 ;  /* 0x000000080e0c8c10 */ /* 0x000fe20009fe44a5 */
[----:B------:R-:W-:Y:S01]  /*c5c0*/  BSSY B0, `(.L_x_1653) ;  /* 0x0000058000007945 */ /* 0x000fe20003800000 */
[----:B------:R-:W-:Y:S01]  /*c5d0*/  @!P0 LEA R118, P2, R101, c[0x0][0x168], 0x1 ;  /* 0x00005a0065768a11 */ /* 0x000fe200078408ff */
[----:B------:R-:W-:Y:S01]  /*c5e0*/  @!P0 IMAD.MOV.U32 R113, RZ, RZ, c[0x0][0x19c] ;  /* 0x00006700ff718624 */ /* 0x000fe200078e00ff */
[----:B------:R-:W-:Y:S01]  /*c5f0*/  @!P0 LEA R108, P3, R99, R222, 0x1 ;  /* 0x000000de636c8211 */ /* 0x000fe200078608ff */
[----:B------:R1:W-:Y:S01]  /*c600*/  @P0 STS.64 [R196+0x1008], RZ ;  /* 0x001008ffc4000388 */ /* 0x0003e20000000a00 */
[----:B------:R-:W-:Y:S01]  /*c610*/  @!P0 LEA.HI.X R119, R101, c[0x0][0x16c], R12, 0x1, P2 ;  /* 0x00005b0065778a11 */ /* 0x000fe200010f0c0c */
[----:B------:R-:W-:Y:S01]  /*c620*/  @!P0 IMAD R101, R10, 0x60, RZ ;  /* 0x000000600a658824 */ /* 0x000fe200078e02ff */
[C---:B------:R-:W-:Y:S01]  /*c630*/  @!P0 LEA.HI.X R109, R99.reuse, R221, R14, 0x1, P3 ;  /* 0x000000dd636d8211 */ /* 0x040fe200018f0c0e */
[----:B------:R1:W-:Y:S01]  /*c640*/  @P0 STS [R196+0x1000], RZ ;  /* 0x001000ffc4000388 */ /* 0x0003e20000000800 */
[C---:B------:R-:W-:Y:S01]  /*c650*/  @!P0 IADD3 R103, P2, R99.reuse, R106, RZ ;  /* 0x0000006a63678210 */ /* 0x040fe20007f5e0ff */
[----:B------:R-:W-:Y:S01]  /*c660*/  @!P0 IMAD.MOV.U32 R12, RZ, RZ, c[0x0][0x19c] ;  /* 0x00006700ff0c8624 */ /* 0x000fe200078e00ff */
[----:B------:R-:W-:Y:S01]  /*c670*/  @!P0 LEA R16, P3, R6, R164, 0x6 ;  /* 0x000000a406108211 */ /* 0x000fe200078630ff */
[----:B------:R-:W-:Y:S01]  /*c680*/  @!PT LDS RZ, [RZ] ;  /* 0x00000000fffff984 */ /* 0x000fe20000000800 */
[----:B------:R-:W-:Y:S01]  /*c690*/  @!PT LDS RZ, [RZ] ;  /* 0x00000000fffff984 */ /* 0x000fe20000000800 */
[----:B------:R-:W-:Y:S01]  /*c6a0*/  @!PT LDS RZ, [RZ] ;  /* 0x00000000fffff984 */ /* 0x000fe20000000800 */
[----:B------:R2:W-:Y:S01]  /*c6b0*/  @!P0 LDGSTS.E.BYPASS.LTC128B.128 [R196+0x1000], [R108.64] ;  /* 0x010000006cc48fae */ /* 0x0005e2000b901d4a */
[----:B------:R-:W-:Y:S01]  /*c6c0*/  @!P0 IADD3.X R18, R14, R101, R107, P2, !PT ;  /* 0x000000650e128210 */ /* 0x000fe200017fe46b */
[----:B------:R-:W-:Y:S01]  /*c6d0*/  @!P0 IMAD.MOV.U32 R107, RZ, RZ, c[0x0][0x19c] ;  /* 0x00006700ff6b8624 */ /* 0x000fe200078e00ff */
[-C--:B------:R-:W-:Y:S01]  /*c6e0*/  @!P0 LEA.HI.X R113, R6, R165.reuse, R113, 0x6, P3 ;  /* 0x000000a506718211 */ /* 0x080fe200018f3471 */
[----:B------:R-:W-:Y:S01]  /*c6f0*/  @!P0 IMAD R12, R12, 0xa0, RZ ;  /* 0x000000a00c0c8824 */ /* 0x000fe200078e02ff */
[----:B------:R-:W-:Y:S01]  /*c700*/  @!P0 IADD3 R101, P3, R99, R16, RZ ;  /* 0x0000001063658210 */ /* 0x000fe20007f7e0ff */
[----:B------:R-:W-:Y:S01]  /*c710*/  @!P0 IMAD R10, R10, 0xc0, RZ ;  /* 0x000000c00a0a8824 */ /* 0x000fe200078e02ff */
[----:B------:R-:W-:Y:S01]  /*c720*/  @!P0 LEA R20, P2, R6, R164, 0x7 ;  /* 0x000000a406148211 */ /* 0x000fe200078438ff */
[----:B------:R1:W-:Y:S01]  /*c730*/  @P0 STS.128 [R196+0x1800], RZ ;  /* 0x001800ffc4000388 */ /* 0x0003e20000000c00 */
[----:B------:R-:W-:Y:S01]  /*c740*/  @!P0 LEA R100, P5, R101, c[0x0][0x168], 0x1 ;  /* 0x00005a0065648a11 */ /* 0x000fe200078a08ff */
[----:B------:R-:W-:Y:S01]  /*c750*/  @!P0 IMAD.X R16, R14, 0x1, R113, P3 ;  /* 0x000000010e108824 */ /* 0x000fe200018e0671 */
[----:B------:R-:W-:Y:S01]  /*c760*/  @!P0 LEA.HI.X R107, R6, R165, R107, 0x7, P2 ;  /* 0x000000a5066b8211 */ /* 0x000fe200010f3c6b */
[----:B------:R-:W-:Y:S01]  /*c770*/  @!PT LDS RZ, [RZ] ;  /* 0x00000000fffff984 */ /* 0x000fe20000000800 */
[----:B------:R-:W-:Y:S01]  /*c780*/  @!PT LDS RZ, [RZ] ;  /* 0x00000000fffff984 */ /* 0x000fe20000000800 */
[----:B------:R-:W-:Y:S01]  /*c790*/  @!PT LDS RZ, [RZ] ;  /* 0x00000000fffff984 */ /* 0x000fe20000000800 */
[----:B------:R1:W-:Y:S01]  /*c7a0*/  @!P0 LDGSTS.E.BYPASS.LTC128B.128 [R196+0x1800], [R118.64] ;  /* 0x0180000076c48fae */ /* 0x0003e2000b901d4a */
[----:B------:R-:W-:-:S02]  /*c7b0*/  @!P0 IADD3 R20, P4, R99, R20, RZ ;  /* 0x0000001463148210 */ /* 0x000fc40007f9e0ff */
[----:B------:R-:W-:Y:S01]  /*c7c0*/  @!P0 LEA.HI.X R101, R101, c[0x0][0x16c], R16, 0x1, P5 ;  /* 0x00005b0065658a11 */ /* 0x000fe200028f0c10 */
[----:B------:R1:W-:Y:S01]  /*c7d0*/  @P0 STS.128 [R196+0x2000], RZ ;  /* 0x002000ffc4000388 */ /* 0x0003e20000000c00 */
[C---:B------:R-:W-:Y:S01]  /*c7e0*/  @!P0 LEA R120, P5, R103.reuse, c[0x0][0x168], 0x1 ;  /* 0x00005a0067788a11 */ /* 0x040fe200078a08ff */
[----:B------:R-:W-:Y:S01]  /*c7f0*/  @!P0 IMAD.X R107, R14, 0x1, R107, P4 ;  /* 0x000000010e6b8824 */ /* 0x000fe200020e066b */
[C---:B------:R-:W-:Y:S01]  /*c800*/  @!P0 LEA R112, P4, R20.reuse, c[0x0][0x168], 0x1 ;  /* 0x00005a0014708a11 */ /* 0x040fe200078808ff */
[----:B------:R-:W-:Y:S01]  /*c810*/  @!PT LDS RZ, [RZ] ;  /* 0x00000000fffff984 */ /* 0x000fe20000000800 */
[----:B------:R-:W-:Y:S01]  /*c820*/  @!PT LDS RZ, [RZ] ;  /* 0x00000000fffff984 */ /* 0x000fe20000000800 */
[----:B------:R-:W-:Y:S01]  /*c830*/  @!PT LDS RZ, [RZ] ;  /* 0x00000000fffff984 */ /* 0x000fe20000000800 */
[----:B------:R1:W-:Y:S01]  /*c840*/  @!P0 LDGSTS.E.BYPASS.LTC128B.128 [R196+0x2000], [R100.64] ;  /* 0x0200000064c48fae */ /* 0x0003e2000b901d4a */
[----:B------:R-:W-:Y:S02]  /*c850*/  @!P0 LEA.HI.X R121, R103, c[0x0][0x16c], R18, 0x1, P5 ;  /* 0x00005b0067798a11 */ /* 0x000fe400028f0c12 */
[----:B------:R-:W-:Y:S01]  /*c860*/  @!P0 LEA.HI.X R113, R20, c[0x0][0x16c], R107, 0x1, P4 ;  /* 0x00005b0014718a11 */ /* 0x000fe200020f0c6b */
[----:B------:R1:W-:Y:S01]  /*c870*/  @P0 STS.128 [R196+0x2800], RZ ;  /* 0x002800ffc4000388 */ /* 0x0003e20000000c00 */
[----:B--2---:R-:W-:-:S03]  /*c880*/  @!P0 IMAD.MOV.U32 R108, RZ, RZ, R164 ;  /* 0x000000ffff6c8224 */ /* 0x004fc600078e00a4 */
[----:B------:R-:W-:Y:S01]  /*c890*/  @!PT LDS RZ, [RZ] ;  /* 0x00000000fffff984 */ /* 0x000fe20000000800 */
[----:B------:R-:W-:Y:S01]  /*c8a0*/  @!PT LDS RZ, [RZ] ;  /* 0x00000000fffff984 */ /* 0x000fe20000000800 */
[----:B------:R-:W-:Y:S01]  /*c8b0*/  @!PT LDS RZ, [RZ] ;  /* 0x00000000fffff984 */ /* 0x000fe20000000800 */
[----:B------:R1:W-:Y:S01]  /*c8c0*/  @!P0 LDGSTS.E.BYPASS.LTC128B.128 [R196+0x2800], [R120.64] ;  /* 0x0280000078c48fae */ /* 0x0003e2000b901d4a */
[----:B------:R-:W-:-:S03]  /*c8d0*/  @!P0 IMAD.MOV.U32 R109, RZ, RZ, R165 ;  /* 0x000000ffff6d8224 */ /* 0x000fc600078e00a5 */
[----:B------:R1:W-:Y:S01]  /*c8e0*/  @P0 STS.128 [R196+0x3000], RZ ;  /* 0x003000ffc4000388 */ /* 0x0003e20000000c00 */
[----:B------:R-:W-:-:S03]  /*c8f0*/  @!P0 IMAD.WIDE.U32 R110, R6, 0xa0, R108 ;  /* 0x000000a0066e8825 */ /* 0x000fc600078e006c */
[----:B------:R-:W-:Y:S01]  /*c900*/  @!PT LDS RZ, [RZ] ;  /* 0x00000000fffff984 */ /* 0x000fe20000000800 */
[----:B------:R-:W-:Y:S01]  /*c910*/  @!PT LDS RZ, [RZ] ;  /* 0x00000000fffff984 */ /* 0x000fe20000000800 */
[----:B------:R-:W-:Y:S01]  /*c920*/  @!PT LDS RZ, [RZ] ;  /* 0x00000000fffff984 */ /* 0x000fe20000000800 */
[----:B------:R1:W-:Y:S01]  /*c930*/  @!P0 LDGSTS.E.BYPASS.LTC128B.128 [R196+0x3000], [R112.64] ;  /* 0x0300000070c48fae */ /* 0x0003e2000b901d4a */
[----:B------:R-:W-:Y:S01]  /*c940*/  @!P0 IMAD.WIDE.U32 R108, R6, 0xc0, R164 ;  /* 0x000000c0066c8825 */ /* 0x000fe200078e00a4 */
[C---:B------:R-:W-:Y:S02]  /*c950*/  @!P0 IADD3 R22, P3, R99.reuse, R110, RZ ;  /* 0x0000006e63168210 */ /* 0x040fe40007f7e0ff */
[----:B------:R1:W-:Y:S02]  /*c960*/  @P0 STS.128 [R196+0x3800], RZ ;  /* 0x003800ffc4000388 */ /* 0x0003e40000000c00 */
[----:B------:R-:W-:Y:S02]  /*c970*/  @!P0 IADD3 R26, P2, R99, R108, RZ ;  /* 0x0000006c631a8210 */ /* 0x000fe40007f5e0ff */
[----:B------:R-:W-:Y:S02]  /*c980*/  @!P0 IADD3.X R111, R14, R12, R111, P3, !PT ;  /* 0x0000000c0e6f8210 */ /* 0x000fe40001ffe46f */
[----:B------:R-:W-:-:S02]  /*c990*/  @!P0 LEA R106, P3, R22, c[0x0][0x168], 0x1 ;  /* 0x00005a00166a8a11 */ /* 0x000fc400078608ff */
[----:B------:R-:W-:Y:S02]  /*c9a0*/  @!P0 IADD3.X R109, R14, R10, R109, P2, !PT ;  /* 0x0000000a0e6d8210 */ /* 0x000fe400017fe46d */
[----:B------:R-:W-:Y:S02]  /*c9b0*/  @!P0 LEA R102, P2, R26, c[0x0][0x168], 0x1 ;  /* 0x00005a001a668a11 */ /* 0x000fe400078408ff */
[----:B------:R-:W-:Y:S02]  /*c9c0*/  @!P0 LEA.HI.X R107, R22, c[0x0][0x16c], R111, 0x1, P3 ;  /* 0x00005b00166b8a11 */ /* 0x000fe400018f0c6f */
        /* <DEDUP_REMOVED lines=12> */
[----:B------:R-:W-:Y:S01]  /*ca90*/  IMAD.WIDE.U32 R164, R6, 0xe0, R164 ;  /* 0x000000e006a47825 */ /* 0x000fe200078e00a4 */
[----:B------:R-:W-:-:S02]  /*caa0*/  ULDC UR6, c[0x0][0x19c] ;  /* 0x0000670000067ab9 */ /* 0x000fc40000000800 */
[----:B------:R-:W-:Y:S02]  /*cab0*/  UIMAD UR6, UR6, 0xe0, URZ ;  /* 0x000000e0060678a4 */ /* 0x000fe4000f8e023f */
[----:B-1----:R-:W-:-:S04]  /*cac0*/  IADD3 R101, P0, R99, R164, RZ ;  /* 0x000000a463657210 */ /* 0x002fc80007f1e0ff */
[----:B------:R-:W-:Y:S02]  /*cad0*/  IADD3.X R6, R14, UR6, R165, P0, !PT ;  /* 0x000000060e067c10 */ /* 0x000fe400087fe4a5 */
[----:B------:R-:W-:-:S04]  /*cae0*/  LEA R100, P0, R101, c[0x0][0x168], 0x1 ;  /* 0x00005a0065647a11 */ /* 0x000fc800078008ff */
[----:B------:R-:W-:-:S05]  /*caf0*/  LEA.HI.X R101, R101, c[0x0][0x16c], R6, 0x1, P0 ;  /* 0x00005b0065657a11 */ /* 0x000fca00000f0c06 */
[----:B------:R-:W-:Y:S01]  /*cb00*/  @!PT LDS RZ, [RZ] ;  /* 0x00000000fffff984 */ /* 0x000fe20000000800 */
[----:B------:R-:W-:Y:S01]  /*cb10*/  @!PT LDS RZ, [RZ] ;  /* 0x00000000fffff984 */ /* 0x000fe20000000800 */
[----:B------:R-:W-:Y:S01]  /*cb20*/  @!PT LDS RZ, [RZ] ;  /* 0x00000000fffff984 */ /* 0x000fe20000000800 */
[----:B------:R1:W-:Y:S04]  /*cb30*/  LDGSTS.E.BYPASS.LTC128B.128 [R196+0x4800], [R100.64] ;  /* 0x0480000064c47fae */ /* 0x0003e8000b901d4a */
.L_x_1654:
[----:B------:R-:W-:Y:S05]  /*cb40*/  BSYNC B0 ;  /* 0x0000000000007941 */ /* 0x000fea0003800000 */
.L_x_1653:
[----:B------:R-:W0:Y:S01]  /*cb50*/  LDGDEPBAR ;  /* 0x00000000000079af */ /* 0x000e220000000000 */
[----:B------:R-:W-:-:S04]  /*cb60*/  LEA R222, P0, R99, R222, 0x1 ;  /* 0x000000de63de7211 */ /* 0x000fc800078008ff */
[----:B------:R-:W-:Y:S02]  /*cb70*/  LEA.HI.X R221, R99, R221, R14, 0x1, P0 ;  /* 0x000000dd63dd7211 */ /* 0x000fe400000f0c0e */
.L_x_1650:
        /* <DEDUP_REMOVED lines=66> */
[----:B-1----:R-:W1:Y:S02]  /*cfa0*/  SHFL.BFLY PT, R103, R6, 0x1, 0x1f ;  /* 0x0c201f0006677f89 */ /* 0x002e6400000e0000 */
        /* <DEDUP_REMOVED lines=35> */
[----:B------:R-:W-:Y:S01]  /*d1e0*/  LDSM.16.MT88.4 R20, [R220+0x5400] ;  /* 0x00540000dc14783b */ /* 0x000fe20000004200 */
        /* <DEDUP_REMOVED lines=135> */
[----:B------:R-:W-:Y:S01]  /*da60*/  FADD.FTZ R9, R134, -R9 ;  /* 0x8000000986097221 */ /* 0x000fe20000010000 */
[----:B------:R-:W-:Y:S01]  /*da70*/  FSEL R10, R102, RZ, P0 ;  /* 0x000000ff660a7208 */ /* 0x000fe20000000000 */
[----:B------:R-:W-:Y:S01]  /*da80*/  MUFU.EX2 R72, R72 ;  /* 0x0000004800487308 */ /* 0x000fe20000000800 */
[----:B------:R-:W-:Y:S01]  /*da90*/  FSEL R65, R65, RZ, P0 ;  /* 0x000000ff41417208 */ /* 0x000fe20000000000 */
[----:B------:R-:W-:Y:S02]  /*daa0*/  FMUL.FTZ R126, R9, c[0x0][0x23c] ;  /* 0x00008f00097e7a20 */ /* 0x000fe40000410000 */
[----:B------:R-:W-:-:S02]  /*dab0*/  FADD.FTZ R10, R133, -R10 ;  /* 0x8000000a850a7221 */ /* 0x000fc40000010000 */
[--C-:B------:R-:W-:Y:S02]  /*dac0*/  FFMA.FTZ R117, R4, c[0x0][0x23c], -R65.reuse ;  /* 0x00008f0004757a23 */ /* 0x100fe40000010841 */
[----:B------:R-:W1:Y:S01]  /*dad0*/  LDSM.16.MT88.4 R4, [R220+0x5000] ;  /* 0x00500000dc04783b */ /* 0x000e620000004200 */
[----:B------:R-:W-:Y:S01]  /*dae0*/  FMUL.FTZ R125, R10, c[0x0][0x23c] ;  /* 0x00008f000a7d7a20 */ /* 0x000fe20000410000 */
[----:B------:R-:W2:Y:S01]  /*daf0*/  MUFU.EX2 R126, R126 ;  /* 0x0000007e007e7308 */ /* 0x000ea20000000800 */
[--C-:B------:R-:W-:Y:S02]  /*db00*/  FFMA.FTZ R114, R8, c[0x0][0x23c], -R65.reuse ;  /* 0x00008f0008727a23 */ /* 0x100fe40000010841 */
[----:B------:R-:W3:Y:S01]  /*db10*/  LDSM.16.MT88.4 R8, [R223+0x5000] ;  /* 0x00500000df08783b */ /* 0x000ee20000004200 */
[--C-:B------:R-:W-:Y:S02]  /*db20*/  FFMA.FTZ R120, R244, c[0x0][0x23c], -R65.reuse ;  /* 0x00008f00f4787a23 */ /* 0x100fe40000010841 */
[----:B------:R-:W-:-:S02]  /*db30*/  FFMA.FTZ R118, R248, c[0x0][0x23c], -R65 ;  /* 0x00008f00f8767a23 */ /* 0x000fc40000010841 */
[--C-:B------:R-:W-:Y:S01]  /*db40*/  FFMA.FTZ R112, R246, c[0x0][0x23c], -R65.reuse ;  /* 0x00008f00f6707a23 */ /* 0x100fe20000010841 */
[----:B------:R-:W-:Y:S01]  /*db50*/  MUFU.EX2 R117, R117 ;  /* 0x0000007500757308 */ /* 0x000fe20000000800 */
[--C-:B------:R-:W-:Y:S02]  /*db60*/  FFMA.FTZ R124, R24, c[0x0][0x23c], -R65.reuse ;  /* 0x00008f00187c7a23 */ /* 0x100fe40000010841 */
[----:B------:R-:W4:Y:S01]  /*db70*/  LDSM.16.MT88.4 R24, [R223+0x5400] ;  /* 0x00540000df18783b */ /* 0x000f220000004200 */
[--C-:B------:R-:W-:Y:S02]  /*db80*/  FFMA.FTZ R115, R242, c[0x0][0x23c], -R65.reuse ;  /* 0x00008f00f2737a23 */ /* 0x100fe40000010841 */
[----:B------:R-:W-:Y:S02]  /*db90*/  FFMA.FTZ R127, R142, c[0x0][0x23c], -R65 ;  /* 0x00008f008e7f7a23 */ /* 0x000fe40000010841 */
[----:B------:R-:W-:Y:S01]  /*dba0*/  MUFU.EX2 R120, R120 ;  /* 0x0000007800787308 */ /* 0x000fe20000000800 */
[----:B--2---:R-:W-:-:S02]  /*dbb0*/  FMUL.FTZ R16, R212, R126 ;  /* 0x0000007ed4107220 */ /* 0x004fc40000410000 */
[-C--:B------:R-:W-:Y:S02]  /*dbc0*/  FMUL.FTZ R17, R213, R126.reuse ;  /* 0x0000007ed5117220 */ /* 0x080fe40000410000 */
[-C--:B------:R-:W-:Y:S02]  /*dbd0*/  FMUL.FTZ R208, R208, R126.reuse ;  /* 0x0000007ed0d07220 */ /* 0x080fe40000410000 */
[-C--:B------:R-:W-:Y:S01]  /*dbe0*/  FMUL.FTZ R209, R209, R126.reuse ;  /* 0x0000007ed1d17220 */ /* 0x080fe20000410000 */
[----:B------:R-:W2:Y:S01]  /*dbf0*/  MUFU.EX2 R118, R118 ;  /* 0x0000007600767308 */ /* 0x000ea20000000800 */
[-C--:B------:R-:W-:Y:S02]  /*dc00*/  FMUL.FTZ R204, R204, R126.reuse ;  /* 0x0000007ecccc7220 */ /* 0x080fe40000410000 */
[-C--:B------:R-:W-:Y:S02]  /*dc10*/  FMUL.FTZ R205, R205, R126.reuse ;  /* 0x0000007ecdcd7220 */ /* 0x080fe40000410000 */
[----:B------:R-:W-:-:S02]  /*dc20*/  FMUL.FTZ R200, R200, R126 ;  /* 0x0000007ec8c87220 */ /* 0x000fc40000410000 */
[----:B------:R-:W-:Y:S01]  /*dc30*/  FMUL.FTZ R201, R201, R126 ;  /* 0x0000007ec9c97220 */ /* 0x000fe20000410000 */
[----:B------:R-:W5:Y:S01]  /*dc40*/  MUFU.EX2 R112, R112 ;  /* 0x0000007000707308 */ /* 0x000f620000000800 */
[--C-:B------:R-:W-:Y:S01]  /*dc50*/  FFMA.FTZ R142, R28, c[0x0][0x23c], -R65.reuse ;  /* 0x00008f001c8e7a23 */ /* 0x100fe20000010841 */
[----:B------:R-:W-:Y:S01]  /*dc60*/  F2FP.PACK_AB R28, R110, R113 ;  /* 0x000000716e1c723e */ /* 0x000fe200000000ff */
[--C-:B------:R-:W-:Y:S02]  /*dc70*/  FFMA.FTZ R131, R186, c[0x0][0x23c], -R65.reuse ;  /* 0x00008f00ba837a23 */ /* 0x100fe40000010841 */
[--C-:B------:R-:W-:Y:S02]  /*dc80*/  FFMA.FTZ R137, R228, c[0x0][0x23c], -R65.reuse ;  /* 0x00008f00e4897a23 */ /* 0x100fe40000010841 */
[----:B------:R-:W-:Y:S01]  /*dc90*/  FFMA.FTZ R134, R180, c[0x0][0x23c], -R65 ;  /* 0x00008f00b4867a23 */ /* 0x000fe20000010841 */
[----:B------:R-:W1:Y:S01]  /*dca0*/  MUFU.EX2 R125, R125 ;  /* 0x0000007d007d7308 */ /* 0x000e620000000800 */
[----:B--2---:R-:W-:Y:S01]  /*dcb0*/  F2FP.PACK_AB R13, R118, R120 ;  /* 0x00000078760d723e */ /* 0x004fe200000000ff */
[----:B------:R-:W-:-:S02]  /*dcc0*/  FFMA.FTZ R133, R139, c[0x0][0x23c], -R100 ;  /* 0x00008f008b857a23 */ /* 0x000fc40000010864 */
[--C-:B------:R-:W-:Y:S02]  /*dcd0*/  FFMA.FTZ R139, R150, c[0x0][0x23c], -R65.reuse ;  /* 0x00008f00968b7a23 */ /* 0x100fe40000010841 */
[--C-:B------:R-:W-:Y:S01]  /*dce0*/  FFMA.FTZ R152, R152, c[0x0][0x23c], -R65.reuse ;  /* 0x00008f0098987a23 */ /* 0x100fe20000010841 */
[----:B-----5:R-:W-:Y:S01]  /*dcf0*/  F2FP.PACK_AB R15, R112, R117 ;  /* 0x00000075700f723e */ /* 0x020fe200000000ff */
[----:B------:R-:W-:Y:S01]  /*dd00*/  MUFU.EX2 R114, R114 ;  /* 0x0000007200727308 */ /* 0x000fe20000000800 */
[--C-:B------:R-:W-:Y:S02]  /*dd10*/  FFMA.FTZ R141, R226, c[0x0][0x23c], -R65.reuse ;  /* 0x00008f00e28d7a23 */ /* 0x100fe40000010841 */
[----:B------:R-:W-:Y:S02]  /*dd20*/  FFMA.FTZ R150, R148, c[0x0][0x23c], -R65 ;  /* 0x00008f0094967a23 */ /* 0x000fe40000010841 */
[----:B------:R-:W-:Y:S02]  /*dd30*/  FFMA.FTZ R148, R143, c[0x0][0x23c], -R100 ;  /* 0x00008f008f947a23 */ /* 0x000fe40000010864 */
[-C--:B-1----:R-:W-:Y:S01]  /*dd40*/  FMUL.FTZ R18, R214, R125.reuse ;  /* 0x0000007dd6127220 */ /* 0x082fe20000410000 */
[----:B------:R-:W1:Y:S01]  /*dd50*/  MUFU.EX2 R115, R115 ;  /* 0x0000007300737308 */ /* 0x000e620000000800 */
[----:B------:R-:W-:-:S02]  /*dd60*/  FMUL.FTZ R19, R215, R125 ;  /* 0x0000007dd7137220 */ /* 0x000fc40000410000 */
[-C--:B------:R-:W-:Y:S02]  /*dd70*/  FMUL.FTZ R210, R210, R125.reuse ;  /* 0x0000007dd2d27220 */ /* 0x080fe40000410000 */
[-C--:B------:R-:W-:Y:S02]  /*dd80*/  FMUL.FTZ R211, R211, R125.reuse ;  /* 0x0000007dd3d37220 */ /* 0x080fe40000410000 */
[-C--:B------:R-:W-:Y:S01]  /*dd90*/  FMUL.FTZ R206, R206, R125.reuse ;  /* 0x0000007dcece7220 */ /* 0x080fe20000410000 */
[----:B------:R-:W-:Y:S01]  /*dda0*/  HMMA.16816.F32 R16, R12, R4, R16 ;  /* 0x000000040c10723c */ /* 0x000fe20000001810 */
[-C--:B------:R-:W-:Y:S01]  /*ddb0*/  FMUL.FTZ R207, R207, R125.reuse ;  /* 0x0000007dcfcf7220 */ /* 0x080fe20000410000 */
[----:B------:R-:W-:Y:S01]  /*ddc0*/  MUFU.EX2 R124, R124 ;  /* 0x0000007c007c7308 */ /* 0x000fe20000000800 */
[-C--:B------:R-:W-:Y:S02]  /*ddd0*/  FMUL.FTZ R202, R202, R125.reuse ;  /* 0x0000007dcaca7220 */ /* 0x080fe40000410000 */
[----:B------:R-:W-:-:S02]  /*dde0*/  FMUL.FTZ R203, R203, R125 ;  /* 0x0000007dcbcb7220 */ /* 0x000fc40000410000 */
[--C-:B------:R-:W-:Y:S01]  /*ddf0*/  FFMA.FTZ R156, R156, c[0x0][0x23c], -R65.reuse ;  /* 0x00008f009c9c7a23 */ /* 0x100fe20000010841 */
[C---:B------:R-:W-:Y:S01]  /*de00*/  HMMA.16816.F32 R4, R12.reuse, R6, R208 ;  /* 0x000000060c04723c */ /* 0x040fe200000018d0 */
[----:B-1----:R-:W-:Y:S01]  /*de10*/  F2FP.PACK_AB R29, R115, R114 ;  /* 0x00000072731d723e */ /* 0x002fe200000000ff */
[----:B------:R-:W1:Y:S01]  /*de20*/  MUFU.EX2 R127, R127 ;  /* 0x0000007f007f7308 */ /* 0x000e620000000800 */
[--C-:B------:R-:W-:Y:S01]  /*de30*/  FFMA.FTZ R143, R168, c[0x0][0x23c], -R65.reuse ;  /* 0x00008f00a88f7a23 */ /* 0x100fe20000010841 */
[----:B------:R-:W-:Y:S01]  /*de40*/  LDSM.16.MT88.4 R208, [R220+0x8c00] ;  /* 0x008c0000dcd0783b */ /* 0x000fe20000004200 */
[--C-:B------:R-:W-:Y:S02]  /*de50*/  FFMA.FTZ R145, R184, c[0x0][0x23c], -R65.reuse ;  /* 0x00008f00b8917a23 */ /* 0x100fe40000010841 */
[--C-:B------:R-:W-:Y:S01]  /*de60*/  FFMA.FTZ R162, R162, c[0x0][0x23c], -R65.reuse ;  /* 0x00008f00a2a27a23 */ /* 0x100fe20000010841 */
[----:B---3--:R-:W-:Y:S01]  /*de70*/  HMMA.16816.F32 R204, R12, R8, R204 ;  /* 0x000000080ccc723c */ /* 0x008fe200000018cc */
[--C-:B------:R-:W-:Y:S01]  /*de80*/  FFMA.FTZ R164, R182, c[0x0][0x23c], -R65.reuse ;  /* 0x00008f00b6a47a23 */ /* 0x100fe20000010841 */
[----:B------:R-:W-:Y:S01]  /*de90*/  MUFU.EX2 R142, R142 ;  /* 0x0000008e008e7308 */ /* 0x000fe20000000800 */
[----:B------:R-:W-:-:S02]  /*dea0*/  FFMA.FTZ R151, R160, c[0x0][0x23c], -R65 ;  /* 0x00008f00a0977a23 */ /* 0x000fc40000010841 */
[--C-:B------:R-:W-:Y:S02]  /*deb0*/  FFMA.FTZ R153, R178, c[0x0][0x23c], -R65.reuse ;  /* 0x00008f00b2997a23 */ /* 0x100fe40000010841 */
[--C-:B------:R-:W-:Y:S01]  /*dec0*/  FFMA.FTZ R158, R158, c[0x0][0x23c], -R65.reuse ;  /* 0x00008f009e9e7a23 */ /* 0x100fe20000010841 */
[----:B------:R-:W-:Y:S01]  /*ded0*/  HMMA.16816.F32 R12, R12, R10, R200 ;  /* 0x0000000a0c0c723c */ /* 0x000fe200000018c8 */
[----:B------:R-:W2:Y:S01]  /*dee0*/  LDSM.16.MT88.4 R8, [R220+0x5800] ;  /* 0x00580000dc08783b */ /* 0x000ea20000004200 */
[----:B-1----:R-:W-:Y:S01]  /*def0*/  F2FP.PACK_AB R31, R127, R124 ;  /* 0x0000007c7f1f723e */ /* 0x002fe200000000ff */
[----:B------:R-:W1:Y:S01]  /*df00*/  MUFU.EX2 R131, R131 ;  /* 0x0000008300837308 */ /* 0x000e620000000800 */
[----:B------:R-:W-:Y:S01]  /*df10*/  FFMA.FTZ R160, R135, c[0x0][0x23c], -R100 ;  /* 0x00008f0087a07a23 */ /* 0x000fe20000010864 */
[----:B------:R-:W-:Y:S01]  /*df20*/  LDSM.16.MT88.4 R200, [R223+0x8c00] ;  /* 0x008c0000dfc8783b */ /* 0x000fe20000004200 */
[--C-:B------:R-:W-:Y:S02]  /*df30*/  FFMA.FTZ R135, R154, c[0x0][0x23c], -R65.reuse ;  /* 0x00008f009a877a23 */ /* 0x100fe40000010841 */
[--C-:B------:R-:W-:Y:S01]  /*df40*/  FFMA.FTZ R168, R176, c[0x0][0x23c], -R65.reuse ;  /* 0x00008f00b0a87a23 */ /* 0x100fe20000010841 */
[----:B------:R-:W-:Y:S01]  /*df50*/  HMMA.16816.F32 R16, R28, R20, R16 ;  /* 0x000000141c10723c */ /* 0x000fe20000001810 */
[--C-:B------:R-:W-:Y:S01]  /*df60*/  FFMA.FTZ R154, R174, c[0x0][0x23c], -R65.reuse ;  /* 0x00008f00ae9a7a23 */ /* 0x100fe20000010841 */
[----:B------:R-:W-:Y:S01]  /*df70*/  MUFU.EX2 R137, R137 ;  /* 0x0000008900897308 */ /* 0x000fe20000000800 */
[----:B------:R-:W-:-:S02]  /*df80*/  FFMA.FTZ R155, R146, c[0x0][0x23c], -R65 ;  /* 0x00008f00929b7a23 */ /* 0x000fc40000010841 */
[----:B------:R-:W-:Y:S02]  /*df90*/  FFMA.FTZ R146, R149, c[0x0][0x23c], -R100 ;  /* 0x00008f0095927a23 */ /* 0x000fe40000010864 */
[--C-:B------:R-:W-:Y:S01]  /*dfa0*/  FFMA.FTZ R149, R172, c[0x0][0x23c], -R65.reuse ;  /* 0x00008f00ac957a23 */ /* 0x100fe20000010841 */
[C---:B------:R-:W-:Y:S01]  /*dfb0*/  HMMA.16816.F32 R4, R28.reuse, R22, R4 ;  /* 0x000000161c04723c */ /* 0x040fe20000001804 */
[----:B------:R-:W3:Y:S01]  /*dfc0*/  LDSM.16.MT88.4 R20, [R223+0x5800] ;  /* 0x00580000df14783b */ /* 0x000ee20000004200 */
[----:B------:R-:W5:Y:S01]  /*dfd0*/  MUFU.EX2 R134, R134 ;  /* 0x0000008600867308 */ /* 0x000f620000000800 */
[--C-:B------:R-:W-:Y:S02]  /*dfe0*/  FFMA.FTZ R144, R144, c[0x0][0x23c], -R65.reuse ;  /* 0x00008f0090907a23 */ /* 0x100fe40000010841 */
[--C-:B------:R-:W-:Y:S02]  /*dff0*/  FFMA.FTZ R157, R170, c[0x0][0x23c], -R65.reuse ;  /* 0x00008f00aa9d7a23 */ /* 0x100fe40000010841 */
[--C-:B------:R-:W-:Y:S01]  /*e000*/  FFMA.FTZ R140, R140, c[0x0][0x23c], -R65.reuse ;  /* 0x00008f008c8c7a23 */ /* 0x100fe20000010841 */
[----:B----4-:R-:W-:Y:S01]  /*e010*/  HMMA.16816.F32 R204, R28, R24, R204 ;  /* 0x000000181ccc723c */ /* 0x010fe200000018cc */
[--C-:B------:R-:W-:Y:S01]  /*e020*/  FFMA.FTZ R159, R166, c[0x0][0x23c], -R65.reuse ;  /* 0x00008f00a69f7a23 */ /* 0x100fe20000010841 */
[----:B------:R-:W-:Y:S01]  /*e030*/  MUFU.EX2 R152, R152 ;  /* 0x0000009800987308 */ /* 0x000fe20000000800 */
[----:B------:R-:W-:-:S02]  /*e040*/  FFMA.FTZ R136, R136, c[0x0][0x23c], -R65 ;  /* 0x00008f0088887a23 */ /* 0x000fc40000010841 */
[--C-:B------:R-:W-:Y:S02]  /*e050*/  FFMA.FTZ R138, R138, c[0x0][0x23c], -R65.reuse ;  /* 0x00008f008a8a7a23 */ /* 0x100fe40000010841 */
[--C-:B------:R-:W-:Y:S01]  /*e060*/  FFMA.FTZ R161, R2, c[0x0][0x23c], -R65.reuse ;  /* 0x00008f0002a17a23 */ /* 0x100fe20000010841 */
[----:B------:R-:W-:Y:S01]  /*e070*/  HMMA.16816.F32 R24, R28, R26, R12 ;  /* 0x0000001a1c18723c */ /* 0x000fe2000000180c */
[----:B------:R-:W4:Y:S01]  /*e080*/  LDSM.16.MT88.4 R12, [R220+0x5c00] ;  /* 0x005c0000dc0c783b */ /* 0x000f220000004200 */
[----:B------:R-:W2:Y:S01]  /*e090*/  MUFU.EX2 R139, R139 ;  /* 0x0000008b008b7308 */ /* 0x000ea20000000800 */
[----:B------:R-:W-:Y:S02]  /*e0a0*/  FFMA.FTZ R2, R123, c[0x0][0x23c], -R100 ;  /* 0x00008f007b027a23 */ /* 0x000fe40000010864 */
[--C-:B------:R-:W-:Y:S02]  /*e0b0*/  FFMA.FTZ R123, R132, c[0x0][0x23c], -R65.reuse ;  /* 0x00008f00847b7a23 */ /* 0x100fe40000010841 */
[----:B------:R-:W-:Y:S01]  /*e0c0*/  F2FP.PACK_AB R28, R106, R109 ;  /* 0x0000006d6a1c723e */ /* 0x000fe200000000ff */
[--C-:B------:R-:W-:Y:S01]  /*e0d0*/  FFMA.FTZ R0, R0, c[0x0][0x23c], -R65.reuse ;  /* 0x00008f0000007a23 */ /* 0x100fe20000010841 */
[----:B-1----:R-:W-:Y:S01]  /*e0e0*/  F2FP.PACK_AB R29, R131, R142 ;  /* 0x0000008e831d723e */ /* 0x002fe200000000ff */
[----:B------:R-:W-:Y:S01]  /*e0f0*/  MUFU.EX2 R141, R141 ;  /* 0x0000008d008d7308 */ /* 0x000fe20000000800 */
[----:B------:R-:W-:Y:S01]  /*e100*/  F2FP.PACK_AB R30, R104, R107 ;  /* 0x0000006b681e723e */ /* 0x000fe200000000ff */
[--C-:B------:R-:W-:Y:S01]  /*e110*/  FFMA.FTZ R128, R128, c[0x0][0x23c], -R65.reuse ;  /* 0x00008f0080807a23 */ /* 0x100fe20000010841 */
[----:B-----5:R-:W-:Y:S01]  /*e120*/  F2FP.PACK_AB R31, R134, R137 ;  /* 0x00000089861f723e */ /* 0x020fe200000000ff */
[----:B------:R-:W-:-:S02]  /*e130*/  FFMA.FTZ R55, R55, c[0x0][0x23c], -R65 ;  /* 0x00008f0037377a23 */ /* 0x000fc40000010841 */
[----:B------:R-:W-:Y:S02]  /*e140*/  FFMA.FTZ R125, R193, R125, R120 ;  /* 0x0000007dc17d7223 */ /* 0x000fe40000010078 */
[----:B------:R-:W1:Y:S01]  /*e150*/  MUFU.EX2 R150, R150 ;  /* 0x0000009600967308 */ /* 0x000e620000000800 */
[--C-:B------:R-:W-:Y:S01]  /*e160*/  FFMA.FTZ R48, R48, c[0x0][0x23c], -R65.reuse ;  /* 0x00008f0030307a23 */ /* 0x100fe20000010841 */
[C---:B--2---:R-:W-:Y:S01]  /*e170*/  HMMA.16816.F32 R16, R28.reuse, R8, R16 ;  /* 0x000000081c10723c */ /* 0x044fe20000001810 */
[--C-:B------:R-:W-:Y:S02]  /*e180*/  FFMA.FTZ R53, R53, c[0x0][0x23c], -R65.reuse ;  /* 0x00008f0035357a23 */ /* 0x100fe40000010841 */
[--C-:B------:R-:W-:Y:S02]  /*e190*/  FFMA.FTZ R44, R44, c[0x0][0x23c], -R65.reuse ;  /* 0x00008f002c2c7a23 */ /* 0x100fe40000010841 */
[----:B------:R-:W-:Y:S01]  /*e1a0*/  FFMA.FTZ R49, R49, c[0x0][0x23c], -R65 ;  /* 0x00008f0031317a23 */ /* 0x000fe20000010841 */
[----:B------:R-:W-:Y:S01]  /*e1b0*/  MUFU.EX2 R156, R156 ;  /* 0x0000009c009c7308 */ /* 0x000fe20000000800 */
[----:B------:R-:W-:Y:S01]  /*e1c0*/  FADD.FTZ R118, R118, R125 ;  /* 0x0000007d76767221 */ /* 0x000fe20000010000 */
[----:B------:R-:W-:Y:S01]  /*e1d0*/  HMMA.16816.F32 R4, R28, R10, R4 ;  /* 0x0000000a1c04723c */ /* 0x000fe20000001804 */
[----:B------:R-:W2:Y:S01]  /*e1e0*/  LDSM.16.MT88.4 R8, [R223+0x5c00] ;  /* 0x005c0000df08783b */ /* 0x000ea20000004200 */
[----:B------:R-:W-:-:S02]  /*e1f0*/  FFMA.FTZ R40, R40, c[0x0][0x23c], -R65 ;  /* 0x00008f0028287a23 */ /* 0x000fc40000010841 */
[----:B------:R-:W-:Y:S02]  /*e200*/  FADD.FTZ R117, R117, R118 ;  /* 0x0000007675757221 */ /* 0x000fe40000010000 */
[----:B------:R-:W5:Y:S01]  /*e210*/  MUFU.EX2 R143, R143 ;  /* 0x0000008f008f7308 */ /* 0x000f620000000800 */
[----:B------:R-:W-:Y:S01]  /*e220*/  FFMA.FTZ R43, R43, c[0x0][0x23c], -R65 ;  /* 0x00008f002b2b7a23 */ /* 0x000fe20000010841 */
[C---:B---3--:R-:W-:Y:S01]  /*e230*/  HMMA.16816.F32 R204, R28.reuse, R20, R204 ;  /* 0x000000141ccc723c */ /* 0x048fe200000018cc */
[----:B------:R-:W-:Y:S02]  /*e240*/  FADD.FTZ R117, R112, R117 ;  /* 0x0000007570757221 */ /* 0x000fe40000010000 */
[----:B------:R-:W-:Y:S02]  /*e250*/  FFMA.FTZ R36, R36, c[0x0][0x23c], -R65 ;  /* 0x00008f0024247a23 */ /* 0x000fe40000010841 */
[----:B------:R-:W-:Y:S01]  /*e260*/  FADD.FTZ R114, R114, R117 ;  /* 0x0000007572727221 */ /* 0x000fe20000010000 */
[----:B------:R-:W-:Y:S01]  /*e270*/  MUFU.EX2 R145, R145 ;  /* 0x0000009100917308 */ /* 0x000fe20000000800 */
[----:B------:R-:W-:Y:S01]  /*e280*/  FFMA.FTZ R34, R34, c[0x0][0x23c], -R65 ;  /* 0x00008f0022227a23 */ /* 0x000fe20000010841 */
[----:B------:R-:W-:Y:S01]  /*e290*/  HMMA.16816.F32 R24, R28, R22, R24 ;  /* 0x000000161c18723c */ /* 0x000fe20000001818 */
[----:B------:R-:W3:Y:S01]  /*e2a0*/  LDSM.16.MT88.4 R20, [R220+0x6000] ;  /* 0x00600000dc14783b */ /* 0x000ee20000004200 */
[----:B------:R-:W-:-:S02]  /*e2b0*/  FADD.FTZ R115, R115, R114 ;  /* 0x0000007273737221 */ /* 0x000fc40000010000 */
[----:B------:R-:W-:Y:S02]  /*e2c0*/  FFMA.FTZ R35, R35, c[0x0][0x23c], -R65 ;  /* 0x00008f0023237a23 */ /* 0x000fe40000010841 */
[----:B------:R-:W2:Y:S01]  /*e2d0*/  MUFU.EX2 R162, R162 ;  /* 0x000000a200a27308 */ /* 0x000ea20000000800 */
        /* <DEDUP_REMOVED lines=10> */
[--C-:B------:R-:W-:Y:S01]  /*e380*/  FFMA.FTZ R42, R42, c[0x0][0x23c], -R65.reuse ;  /* 0x00008f002a2a7a23 */ /* 0x100fe20000010841 */
[C---:B----4-:R-:W-:Y:S01]  /*e390*/  HMMA.16816.F32 R16, R28.reuse, R12, R16 ;  /* 0x0000000c1c10723c */ /* 0x050fe20000001810 */
[----:B------:R-:W-:Y:S01]  /*e3a0*/  FADD.FTZ R142, R131, R142 ;  /* 0x0000008e838e7221 */ /* 0x000fe20000010000 */
[----:B------:R-:W1:Y:S01]  /*e3b0*/  MUFU.EX2 R151, R151 ;  /* 0x0000009700977308 */ /* 0x000e620000000800 */
[--C-:B------:R-:W-:Y:S02]  /*e3c0*/  FFMA.FTZ R45, R45, c[0x0][0x23c], -R65.reuse ;  /* 0x00008f002d2d7a23 */ /* 0x100fe40000010841 */
[----:B------:R-:W-:Y:S02]  /*e3d0*/  FADD.FTZ R137, R137, R142 ;  /* 0x0000008e89897221 */ /* 0x000fe40000010000 */
[----:B------:R-:W-:Y:S01]  /*e3e0*/  FFMA.FTZ R46, R46, c[0x0][0x23c], -R65 ;  /* 0x00008f002e2e7a23 */ /* 0x000fe20000010841 */
[----:B------:R-:W-:Y:S01]  /*e3f0*/  HMMA.16816.F32 R4, R28, R14, R4 ;  /* 0x0000000e1c04723c */ /* 0x000fe20000001804 */
[----:B------:R-:W4:Y:S01]  /*e400*/  LDSM.16.MT88.4 R12, [R223+0x6000] ;  /* 0x00600000df0c783b */ /* 0x000f220000004200 */
[----:B------:R-:W-:Y:S01]  /*e410*/  MUFU.EX2 R153, R153 ;  /* 0x0000009900997308 */ /* 0x000fe20000000800 */
[----:B------:R-:W-:Y:S01]  /*e420*/  FADD.FTZ R137, R134, R137 ;  /* 0x0000008986897221 */ /* 0x000fe20000010000 */
[----:B------:R-:W-:Y:S01]  /*e430*/  MOV R134, R103 ;  /* 0x0000006700867202 */ /* 0x000fe20000000f00 */
[----:B------:R-:W-:-:S02]  /*e440*/  FFMA.FTZ R39, R39, c[0x0][0x23c], -R65 ;  /* 0x00008f0027277a23 */ /* 0x000fc40000010841 */
[----:B------:R-:W-:Y:S01]  /*e450*/  FADD.FTZ R152, R152, R137 ;  /* 0x0000008998987221 */ /* 0x000fe20000010000 */
[C---:B--2---:R-:W-:Y:S01]  /*e460*/  HMMA.16816.F32 R204, R28.reuse, R8, R204 ;  /* 0x000000081ccc723c */ /* 0x044fe200000018cc */
[--C-:B------:R-:W-:Y:S01]  /*e470*/  FFMA.FTZ R52, R52, c[0x0][0x23c], -R65.reuse ;  /* 0x00008f0034347a23 */ /* 0x100fe20000010841 */
[----:B------:R-:W2:Y:S01]  /*e480*/  MUFU.EX2 R158, R158 ;  /* 0x0000009e009e7308 */ /* 0x000ea20000000800 */
[----:B------:R-:W-:Y:S02]  /*e490*/  FADD.FTZ R152, R139, R152 ;  /* 0x000000988b987221 */ /* 0x000fe40000010000 */
[----:B------:R-:W-:Y:S02]  /*e4a0*/  FFMA.FTZ R193, R129, c[0x0][0x23c], -R65 ;  /* 0x00008f0081c17a23 */ /* 0x000fe40000010841 */
[----:B------:R-:W-:Y:S01]  /*e4b0*/  FADD.FTZ R141, R141, R152 ;  /* 0x000000988d8d7221 */ /* 0x000fe20000010000 */
[----:B------:R-:W-:Y:S01]  /*e4c0*/  HMMA.16816.F32 R24, R28, R10, R24 ;  /* 0x0000000a1c18723c */ /* 0x000fe20000001818 */
[----:B------:R-:W1:Y:S01]  /*e4d0*/  LDSM.16.MT88.4 R8, [R220+0x6400] ;  /* 0x00640000dc08783b */ /* 0x000e620000004200 */
[----:B------:R-:W-:Y:S01]  /*e4e0*/  MUFU.EX2 R168, R168 ;  /* 0x000000a800a87308 */ /* 0x000fe20000000800 */
[----:B------:R-:W-:-:S04]  /*e4f0*/  FADD.FTZ R141, R150, R141 ;  /* 0x0000008d968d7221 */ /* 0x000fc80000010000 */
[----:B------:R-:W-:Y:S02]  /*e500*/  F2FP.PACK_AB R28, R94, R97 ;  /* 0x000000615e1c723e */ /* 0x000fe400000000ff */
[----:B-----5:R-:W-:Y:S01]  /*e510*/  F2FP.PACK_AB R29, R143, R156 ;  /* 0x0000009c8f1d723e */ /* 0x020fe200000000ff */
[----:B------:R-:W5:Y:S01]  /*e520*/  MUFU.EX2 R135, R135 ;  /* 0x0000008700877308 */ /* 0x000f620000000800 */
[----:B------:R-:W-:Y:S02]  /*e530*/  F2FP.PACK_AB R30, R92, R95 ;  /* 0x0000005f5c1e723e */ /* 0x000fe400000000ff */
[----:B------:R-:W-:-:S05]  /*e540*/  F2FP.PACK_AB R31, R162, R145 ;  /* 0x00000091a21f723e */ /* 0x000fca00000000ff */
[----:B------:R-:W-:Y:S02]  /*e550*/  MUFU.EX2 R154, R154 ;  /* 0x0000009a009a7308 */ /* 0x000fe40000000800 */
[C---:B---3--:R-:W-:Y:S06]  /*e560*/  HMMA.16816.F32 R16, R28.reuse, R20, R16 ;  /* 0x000000141c10723c */ /* 0x048fec0000001810 */
[----:B------:R-:W3:Y:S02]  /*e570*/  MUFU.EX2 R155, R155 ;  /* 0x0000009b009b7308 */ /* 0x000ee40000000800 */
[C---:B------:R-:W-:Y:S01]  /*e580*/  HMMA.16816.F32 R4, R28.reuse, R22, R4 ;  /* 0x000000161c04723c */ /* 0x040fe20000001804 */
[----:B------:R-:W3:Y:S05]  /*e590*/  LDSM.16.MT88.4 R20, [R223+0x6400] ;  /* 0x00640000df14783b */ /* 0x000eea0000004200 */
[----:B------:R-:W-:Y:S02]  /*e5a0*/  MUFU.EX2 R149, R149 ;  /* 0x0000009500957308 */ /* 0x000fe40000000800 */
[C---:B----4-:R-:W-:Y:S06]  /*e5b0*/  HMMA.16816.F32 R204, R28.reuse, R12, R204 ;  /* 0x0000000c1ccc723c */ /* 0x050fec00000018cc */
[----:B------:R-:W4:Y:S02]  /*e5c0*/  MUFU.EX2 R144, R144 ;  /* 0x0000009000907308 */ /* 0x000f240000000800 */
[----:B------:R-:W-:Y:S01]  /*e5d0*/  HMMA.16816.F32 R24, R28, R14, R24 ;  /* 0x0000000e1c18723c */ /* 0x000fe20000001818 */
[----:B------:R-:W4:Y:S05]  /*e5e0*/  LDSM.16.MT88.4 R12, [R220+0x6800] ;  /* 0x00680000dc0c783b */ /* 0x000f2a0000004200 */
[----:B------:R-:W-:Y:S01]  /*e5f0*/  MUFU.EX2 R157, R157 ;  /* 0x0000009d009d7308 */ /* 0x000fe20000000800 */
[----:B------:R-:W-:-:S02]  /*e600*/  F2FP.PACK_AB R28, R90, R93 ;  /* 0x0000005d5a1c723e */ /* 0x000fc400000000ff */
[----:B-1----:R-:W-:Y:S02]  /*e610*/  F2FP.PACK_AB R29, R151, R164 ;  /* 0x000000a4971d723e */ /* 0x002fe400000000ff */
[----:B------:R-:W-:Y:S02]  /*e620*/  F2FP.PACK_AB R30, R88, R91 ;  /* 0x0000005b581e723e */ /* 0x000fe400000000ff */
[----:B--2---:R-:W-:Y:S01]  /*e630*/  F2FP.PACK_AB R31, R158, R153 ;  /* 0x000000999e1f723e */ /* 0x004fe200000000ff */
[----:B------:R-:W1:Y:S06]  /*e640*/  MUFU.EX2 R140, R140 ;  /* 0x0000008c008c7308 */ /* 0x000e6c0000000800 */
        /* <DEDUP_REMOVED lines=10> */
[----:B------:R-:W-:-:S02]  /*e6f0*/  F2FP.PACK_AB R28, R86, R89 ;  /* 0x00000059561c723e */ /* 0x000fc400000000ff */
[----:B-----5:R-:W-:Y:S01]  /*e700*/  F2FP.PACK_AB R29, R135, R168 ;  /* 0x000000a8871d723e */ /* 0x020fe200000000ff */
[----:B------:R-:W-:Y:S01]  /*e710*/  MUFU.EX2 R123, R123 ;  /* 0x0000007b007b7308 */ /* 0x000fe20000000800 */
[----:B------:R-:W-:Y:S02]  /*e720*/  F2FP.PACK_AB R30, R84, R87 ;  /* 0x00000057541e723e */ /* 0x000fe400000000ff */
[----:B------:R-:W-:-:S05]  /*e730*/  F2FP.PACK_AB R31, R155, R154 ;  /* 0x0000009a9b1f723e */ /* 0x000fca00000000ff */
[----:B------:R-:W5:Y:S02]  /*e740*/  MUFU.EX2 R0, R0 ;  /* 0x0000000000007308 */ /* 0x000f640000000800 */
[C---:B----4-:R-:W-:Y:S06]  /*e750*/  HMMA.16816.F32 R16, R28.reuse, R12, R16 ;  /* 0x0000000c1c10723c */ /* 0x050fec0000001810 */
        /* <DEDUP_REMOVED lines=9> */
[----:B------:R-:W-:-:S02]  /*e7f0*/  F2FP.PACK_AB R28, R82, R85 ;  /* 0x00000055521c723e */ /* 0x000fc400000000ff */
[----:B------:R-:W-:Y:S02]  /*e800*/  F2FP.PACK_AB R29, R144, R149 ;  /* 0x00000095901d723e */ /* 0x000fe400000000ff */
[----:B------:R-:W-:Y:S02]  /*e810*/  F2FP.PACK_AB R30, R80, R83 ;  /* 0x00000053501e723e */ /* 0x000fe400000000ff */
[----:B-1----:R-:W-:Y:S01]  /*e820*/  F2FP.PACK_AB R31, R140, R157 ;  /* 0x0000009d8c1f723e */ /* 0x002fe200000000ff */
[----:B------:R-:W-:Y:S06]  /*e830*/  MUFU.EX2 R71, R71 ;  /* 0x0000004700477308 */ /* 0x000fec0000000800 */
[C---:B---3--:R-:W-:Y:S02]  /*e840*/  HMMA.16816.F32 R16, R28.reuse, R20, R16 ;  /* 0x000000141c10723c */ /* 0x048fe40000001810 */
[----:B------:R-:W-:Y:S06]  /*e850*/  MUFU.EX2 R68, R68 ;  /* 0x0000004400447308 */ /* 0x000fec0000000800 */
[C---:B------:R-:W-:Y:S01]  /*e860*/  HMMA.16816.F32 R4, R28.reuse, R22, R4 ;  /* 0x000000161c04723c */ /* 0x040fe20000001804 */
[----:B------:R-:W1:Y:S01]  /*e870*/  LDSM.16.MT88.4 R20, [R223+0x7000] ;  /* 0x00700000df14783b */ /* 0x000e620000004200 */
[----:B------:R-:W-:Y:S06]  /*e880*/  MUFU.EX2 R48, R48 ;  /* 0x0000003000307308 */ /* 0x000fec0000000800 */
[C---:B----4-:R-:W-:Y:S02]  /*e890*/  HMMA.16816.F32 R204, R28.reuse, R12, R204 ;  /* 0x0000000c1ccc723c */ /* 0x050fe400000018cc */
[----:B------:R-:W3:Y:S06]  /*e8a0*/  MUFU.EX2 R53, R53 ;  /* 0x0000003500357308 */ /* 0x000eec0000000800 */
[----:B------:R-:W-:Y:S01]  /*e8b0*/  HMMA.16816.F32 R24, R28, R14, R24 ;  /* 0x0000000e1c18723c */ /* 0x000fe20000001818 */
[----:B------:R-:W4:Y:S01]  /*e8c0*/  LDSM.16.MT88.4 R12, [R220+0x7400] ;  /* 0x00740000dc0c783b */ /* 0x000f220000004200 */
[----:B------:R-:W-:Y:S05]  /*e8d0*/  MUFU.EX2 R44, R44 ;  /* 0x0000002c002c7308 */ /* 0x000fea0000000800 */
[----:B------:R-:W-:-:S02]  /*e8e0*/  F2FP.PACK_AB R28, R78, R81 ;  /* 0x000000514e1c723e */ /* 0x000fc400000000ff */
[----:B------:R-:W-:Y:S01]  /*e8f0*/  F2FP.PACK_AB R29, R136, R159 ;  /* 0x0000009f881d723e */ /* 0x000fe200000000ff */
[----:B------:R-:W1:Y:S01]  /*e900*/  MUFU.EX2 R49, R49 ;  /* 0x0000003100317308 */ /* 0x000e620000000800 */
[----:B------:R-:W-:Y:S02]  /*e910*/  F2FP.PACK_AB R30, R76, R79 ;  /* 0x0000004f4c1e723e */ /* 0x000fe400000000ff */
[----:B------:R-:W-:-:S05]  /*e920*/  F2FP.PACK_AB R31, R161, R138 ;  /* 0x0000008aa11f723e */ /* 0x000fca00000000ff */
[----:B------:R-:W-:Y:S02]  /*e930*/  MUFU.EX2 R69, R69 ;  /* 0x0000004500457308 */ /* 0x000fe40000000800 */
[C---:B--2---:R-:W-:Y:S06]  /*e940*/  HMMA.16816.F32 R16, R28.reuse, R8, R16 ;  /* 0x000000081c10723c */ /* 0x044fec0000001810 */
[----:B------:R-:W2:Y:S02]  /*e950*/  MUFU.EX2 R66, R66 ;  /* 0x0000004200427308 */ /* 0x000ea40000000800 */
[C---:B------:R-:W-:Y:S01]  /*e960*/  HMMA.16816.F32 R4, R28.reuse, R10, R4 ;  /* 0x0000000a1c04723c */ /* 0x040fe20000001804 */
[----:B------:R-:W2:Y:S05]  /*e970*/  LDSM.16.MT88.4 R8, [R223+0x7400] ;  /* 0x00740000df08783b */ /* 0x000eaa0000004200 */
[----:B------:R-:W-:Y:S02]  /*e980*/  MUFU.EX2 R67, R67 ;  /* 0x0000004300437308 */ /* 0x000fe40000000800 */
[C---:B-1----:R-:W-:Y:S06]  /*e990*/  HMMA.16816.F32 R204, R28.reuse, R20, R204 ;  /* 0x000000141ccc723c */ /* 0x042fec00000018cc */
[----:B------:R-:W-:Y:S02]  /*e9a0*/  MUFU.EX2 R64, R64 ;  /* 0x0000004000407308 */ /* 0x000fe40000000800 */
[----:B------:R-:W-:Y:S01]  /*e9b0*/  HMMA.16816.F32 R24, R28, R22, R24 ;  /* 0x000000161c18723c */ /* 0x000fe20000001818 */
[----:B------:R-:W1:Y:S05]  /*e9c0*/  LDSM.16.MT88.4 R20, [R220+0x7800] ;  /* 0x00780000dc14783b */ /* 0x000e6a0000004200 */
[----:B------:R-:W-:Y:S01]  /*e9d0*/  MUFU.EX2 R40, R40 ;  /* 0x0000002800287308 */ /* 0x000fe20000000800 */
[----:B------:R-:W-:-:S02]  /*e9e0*/  F2FP.PACK_AB R28, R74, R77 ;  /* 0x0000004d4a1c723e */ /* 0x000fc400000000ff */
[----:B-----5:R-:W-:Y:S02]  /*e9f0*/  F2FP.PACK_AB R29, R0, R123 ;  /* 0x0000007b001d723e */ /* 0x020fe400000000ff */
[----:B------:R-:W-:Y:S02]  /*ea00*/  F2FP.PACK_AB R30, R72, R75 ;  /* 0x0000004b481e723e */ /* 0x000fe400000000ff */
[----:B------:R-:W-:Y:S01]  /*ea10*/  F2FP.PACK_AB R31, R55, R128 ;  /* 0x00000080371f723e */ /* 0x000fe200000000ff */
[----:B------:R-:W5:Y:S06]  /*ea20*/  MUFU.EX2 R43, R43 ;  /* 0x0000002b002b7308 */ /* 0x000f6c0000000800 */
[C---:B----4-:R-:W-:Y:S02]  /*ea30*/  HMMA.16816.F32 R16, R28.reuse, R12, R16 ;  /* 0x0000000c1c10723c */ /* 0x050fe40000001810 */
[----:B------:R-:W-:Y:S05]  /*ea40*/  MUFU.EX2 R36, R36 ;  /* 0x0000002400247308 */ /* 0x000fea0000000800 */
[----:B------:R-:W-:Y:S01]  /*ea50*/  FFMA.FTZ R12, R191, R126, R122 ;  /* 0x0000007ebf0c7223 */ /* 0x000fe2000001007a */
[----:B------:R-:W-:Y:S01]  /*ea60*/  HMMA.16816.F32 R4, R28, R14, R4 ;  /* 0x0000000e1c04723c */ /* 0x000fe20000001804 */
[----:B------:R-:W-:Y:S01]  /*ea70*/  FFMA.FTZ R191, R130, c[0x0][0x23c], -R100 ;  /* 0x00008f0082bf7a23 */ /* 0x000fe20000010864 */
[----:B------:R-:W-:Y:S01]  /*ea80*/  MUFU.EX2 R62, R62 ;  /* 0x0000003e003e7308 */ /* 0x000fe20000000800 */
[----:B------:R-:W-:-:S04]  /*ea90*/  FADD.FTZ R12, R121, R12 ;  /* 0x0000000c790c7221 */ /* 0x000fc80000010000 */
[----:B------:R-:W-:Y:S01]  /*eaa0*/  FADD.FTZ R119, R119, R12 ;  /* 0x0000000c77777221 */ /* 0x000fe20000010000 */
[----:B--2---:R-:W-:Y:S01]  /*eab0*/  HMMA.16816.F32 R204, R28, R8, R204 ;  /* 0x000000081ccc723c */ /* 0x004fe200000018cc */
[----:B------:R-:W2:Y:S01]  /*eac0*/  LDSM.16.MT88.4 R12, [R223+0x7800] ;  /* 0x00780000df0c783b */ /* 0x000ea20000004200 */
[----:B------:R-:W-:Y:S01]  /*ead0*/  MUFU.EX2 R105, R105 ;  /* 0x0000006900697308 */ /* 0x000fe20000000800 */
[----:B------:R-:W-:-:S04]  /*eae0*/  FADD.FTZ R116, R116, R119 ;  /* 0x0000007774747221 */ /* 0x000fc80000010000 */
[----:B------:R-:W-:Y:S01]  /*eaf0*/  FADD.FTZ R113, R113, R116 ;  /* 0x0000007471717221 */ /* 0x000fe20000010000 */
[----:B------:R-:W-:Y:S01]  /*eb00*/  HMMA.16816.F32 R24, R28, R10, R24 ;  /* 0x0000000a1c18723c */ /* 0x000fe20000001818 */
[----:B------:R-:W4:Y:S01]  /*eb10*/  LDSM.16.MT88.4 R28, [R220+0x7c00] ;  /* 0x007c0000dc1c783b */ /* 0x000f220000004200 */
[----:B------:R-:W-:Y:S01]  /*eb20*/  F2FP.PACK_AB R8, R70, R73 ;  /* 0x000000494608723e */ /* 0x000fe200000000ff */
[----:B------:R-:W-:Y:S01]  /*eb30*/  FADD.FTZ R110, R110, R113 ;  /* 0x000000716e6e7221 */ /* 0x000fe20000010000 */
[----:B---3--:R-:W-:Y:S01]  /*eb40*/  F2FP.PACK_AB R9, R53, R48 ;  /* 0x000000303509723e */ /* 0x008fe200000000ff */
[----:B------:R-:W-:Y:S02]  /*eb50*/  MUFU.EX2 R133, R133 ;  /* 0x0000008500857308 */ /* 0x000fe40000000800 */
[----:B------:R-:W-:Y:S01]  /*eb60*/  FADD.FTZ R111, R111, R110 ;  /* 0x0000006e6f6f7221 */ /* 0x000fe20000010000 */
[----:B------:R-:W-:Y:S02]  /*eb70*/  F2FP.PACK_AB R10, R68, R71 ;  /* 0x00000047440a723e */ /* 0x000fe400000000ff */
[----:B------:R-:W-:Y:S01]  /*eb80*/  F2FP.PACK_AB R11, R49, R44 ;  /* 0x0000002c310b723e */ /* 0x000fe200000000ff */
[----:B------:R-:W-:-:S02]  /*eb90*/  FADD.FTZ R108, R108, R111 ;  /* 0x0000006f6c6c7221 */ /* 0x000fc40000010000 */
[----:B------:R-:W-:Y:S02]  /*eba0*/  MUFU.EX2 R148, R148 ;  /* 0x0000009400947308 */ /* 0x000fe40000000800 */
[----:B------:R-:W-:Y:S02]  /*ebb0*/  FADD.FTZ R109, R109, R108 ;  /* 0x0000006c6d6d7221 */ /* 0x000fe40000010000 */
[C---:B-1----:R-:W-:Y:S01]  /*ebc0*/  HMMA.16816.F32 R16, R8.reuse, R20, R16 ;  /* 0x000000140810723c */ /* 0x042fe20000001810 */
[----:B------:R-:W-:Y:S02]  /*ebd0*/  FFMA.FTZ R108, R41, c[0x0][0x23c], -R65 ;  /* 0x00008f00296c7a23 */ /* 0x000fe40000010841 */
[----:B------:R-:W-:Y:S01]  /*ebe0*/  FADD.FTZ R106, R106, R109 ;  /* 0x0000006d6a6a7221 */ /* 0x000fe20000010000 */
[----:B------:R-:W-:Y:S01]  /*ebf0*/  MUFU.EX2 R34, R34 ;  /* 0x0000002200227308 */ /* 0x000fe20000000800 */
[----:B------:R-:W-:Y:S02]  /*ec00*/  FFMA.FTZ R41, R50, c[0x0][0x23c], -R100 ;  /* 0x00008f0032297a23 */ /* 0x000fe40000010864 */
[----:B------:R-:W-:Y:S01]  /*ec10*/  FADD.FTZ R21, R107, R106 ;  /* 0x0000006a6b157221 */ /* 0x000fe20000010000 */
[----:B------:R-:W-:Y:S01]  /*ec20*/  HMMA.16816.F32 R4, R8, R22, R4 ;  /* 0x000000160804723c */ /* 0x000fe20000001804 */
[----:B------:R-:W-:-:S02]  /*ec30*/  FFMA.FTZ R50, R57, c[0x0][0x23c], -R100 ;  /* 0x00008f0039327a23 */ /* 0x000fc40000010864 */
[----:B------:R-:W-:Y:S01]  /*ec40*/  FADD.FTZ R104, R104, R21 ;  /* 0x0000001568687221 */ /* 0x000fe20000010000 */
[----:B------:R-:W1:Y:S01]  /*ec50*/  MUFU.EX2 R107, R108 ;  /* 0x0000006c006b7308 */ /* 0x000e620000000800 */
[----:B------:R-:W3:Y:S01]  /*ec60*/  LDSM.16.MT88.4 R20, [R223+0x7c00] ;  /* 0x007c0000df14783b */ /* 0x000ee20000004200 */
[----:B------:R-:W-:Y:S02]  /*ec70*/  FFMA.FTZ R57, R61, c[0x0][0x23c], -R65 ;  /* 0x00008f003d397a23 */ /* 0x000fe40000010841 */
[----:B------:R-:W-:Y:S01]  /*ec80*/  FADD.FTZ R101, R101, R104 ;  /* 0x0000006865657221 */ /* 0x000fe20000010000 */
[C---:B--2---:R-:W-:Y:S03]  /*ec90*/  HMMA.16816.F32 R204, R8.reuse, R12, R204 ;  /* 0x0000000c08cc723c */ /* 0x044fe600000018cc */
[----:B------:R-:W-:Y:S01]  /*eca0*/  FADD.FTZ R98, R98, R101 ;  /* 0x0000006562627221 */ /* 0x000fe20000010000 */
[----:B------:R-:W-:Y:S03]  /*ecb0*/  MUFU.EX2 R35, R35 ;  /* 0x0000002300237308 */ /* 0x000fe60000000800 */
[----:B------:R-:W-:Y:S01]  /*ecc0*/  FADD.FTZ R99, R99, R98 ;  /* 0x0000006263637221 */ /* 0x000fe20000010000 */
[----:B------:R-:W-:Y:S01]  /*ecd0*/  HMMA.16816.F32 R24, R8, R14, R24 ;  /* 0x0000000e0818723c */ /* 0x000fe20000001818 */
[----:B------:R-:W-:-:S02]  /*ece0*/  FFMA.FTZ R12, R32, c[0x0][0x23c], -R65 ;  /* 0x00008f00200c7a23 */ /* 0x000fc40000010841 */
[----:B------:R-:W-:Y:S01]  /*ecf0*/  FADD.FTZ R96, R96, R99 ;  /* 0x0000006360607221 */ /* 0x000fe20000010000 */
[----:B------:R-:W-:Y:S01]  /*ed00*/  MUFU.EX2 R147, R147 ;  /* 0x0000009300937308 */ /* 0x000fe20000000800 */
[----:B------:R-:W-:Y:S02]  /*ed10*/  FFMA.FTZ R32, R37, c[0x0][0x23c], -R65 ;  /* 0x00008f0025207a23 */ /* 0x000fe40000010841 */
[----:B------:R-:W-:Y:S01]  /*ed20*/  F2FP.PACK_AB R8, R66, R69 ;  /* 0x000000454208723e */ /* 0x000fe200000000ff */
[----:B------:R-:W-:Y:S01]  /*ed30*/  FADD.FTZ R97, R97, R96 ;  /* 0x0000006061617221 */ /* 0x000fe20000010000 */
[----:B-----5:R-:W-:Y:S01]  /*ed40*/  F2FP.PACK_AB R9, R43, R40 ;  /* 0x000000282b09723e */ /* 0x020fe200000000ff */
[--C-:B------:R-:W-:Y:S01]  /*ed50*/  FFMA.FTZ R37, R54, c[0x0][0x23c], -R100.reuse ;  /* 0x00008f0036257a23 */ /* 0x100fe20000010864 */
[----:B------:R-:W-:Y:S01]  /*ed60*/  F2FP.PACK_AB R10, R64, R67 ;  /* 0x00000043400a723e */ /* 0x000fe200000000ff */
[----:B------:R-:W-:Y:S01]  /*ed70*/  FADD.FTZ R94, R94, R97 ;  /* 0x000000615e5e7221 */ /* 0x000fe20000010000 */
[----:B-1----:R-:W-:Y:S01]  /*ed80*/  F2FP.PACK_AB R11, R107, R36 ;  /* 0x000000246b0b723e */ /* 0x002fe200000000ff */
[----:B------:R1:W-:Y:S01]  /*ed90*/  MUFU.EX2 R101, R12 ;  /* 0x0000000c00657308 */ /* 0x0003e20000000800 */
[----:B------:R-:W-:-:S02]  /*eda0*/  FFMA.FTZ R54, R63, c[0x0][0x23c], -R100 ;  /* 0x00008f003f367a23 */ /* 0x000fc40000010864 */
[----:B------:R-:W-:-:S03]  /*edb0*/  FADD.FTZ R95, R95, R94 ;  /* 0x0000005e5f5f7221 */ /* 0x000fc60000010000 */
[C---:B----4-:R-:W-:Y:S01]  /*edc0*/  HMMA.16816.F32 R16, R8.reuse, R28, R16 ;  /* 0x0000001c0810723c */ /* 0x050fe20000001810 */
[----:B------:R-:W-:Y:S01]  /*edd0*/  FADD.FTZ R92, R92, R95 ;  /* 0x0000005f5c5c7221 */ /* 0x000fe20000010000 */
[----:B------:R-:W2:Y:S03]  /*ede0*/  MUFU.EX2 R32, R32 ;  /* 0x0000002000207308 */ /* 0x000ea60000000800 */
[----:B------:R-:W-:Y:S02]  /*edf0*/  FADD.FTZ R93, R93, R92 ;  /* 0x0000005c5d5d7221 */ /* 0x000fe40000010000 */
[----:B------:R-:W-:Y:S01]  /*ee00*/  FADD.FTZ R28, R156, R141 ;  /* 0x0000008d9c1c7221 */ /* 0x000fe20000010000 */
[----:B---3--:R-:W-:Y:S01]  /*ee10*/  HMMA.16816.F32 R204, R8, R20, R204 ;  /* 0x0000001408cc723c */ /* 0x008fe200000018cc */
[----:B------:R-:W-:Y:S01]  /*ee20*/  FADD.FTZ R90, R90, R93 ;  /* 0x0000005d5a5a7221 */ /* 0x000fe20000010000 */
[----:B-1----:R-:W1:Y:S01]  /*ee30*/  LDSM.16.MT88.4 R12, [R220+0x8000] ;  /* 0x00800000dc0c783b */ /* 0x002e620000004200 */
[----:B------:R-:W-:Y:S01]  /*ee40*/  FADD.FTZ R28, R143, R28 ;  /* 0x0000001c8f1c7221 */ /* 0x000fe20000010000 */
[----:B------:R-:W3:Y:S01]  /*ee50*/  MUFU.EX2 R160, R160 ;  /* 0x000000a000a07308 */ /* 0x000ee20000000800 */
[----:B------:R-:W-:-:S02]  /*ee60*/  FADD.FTZ R91, R91, R90 ;  /* 0x0000005a5b5b7221 */ /* 0x000fc40000010000 */
[----:B------:R-:W-:Y:S01]  /*ee70*/  FADD.FTZ R29, R145, R28 ;  /* 0x0000001c911d7221 */ /* 0x000fe20000010000 */
[C---:B------:R-:W-:Y:S01]  /*ee80*/  HMMA.16816.F32 R4, R8.reuse, R30, R4 ;  /* 0x0000001e0804723c */ /* 0x040fe20000001804 */
[----:B------:R-:W-:Y:S02]  /*ee90*/  FADD.FTZ R88, R88, R91 ;  /* 0x0000005b58587221 */ /* 0x000fe40000010000 */
[----:B------:R-:W-:Y:S01]  /*eea0*/  FADD.FTZ R29, R162, R29 ;  /* 0x0000001da21d7221 */ /* 0x000fe20000010000 */
[----:B------:R-:W-:Y:S01]  /*eeb0*/  MUFU.EX2 R146, R146 ;  /* 0x0000009200927308 */ /* 0x000fe20000000800 */
[----:B------:R-:W-:Y:S02]  /*eec0*/  FADD.FTZ R89, R89, R88 ;  /* 0x0000005859597221 */ /* 0x000fe40000010000 */
[----:B------:R-:W-:Y:S01]  /*eed0*/  FADD.FTZ R20, R164, R29 ;  /* 0x0000001da4147221 */ /* 0x000fe20000010000 */
[----:B------:R-:W-:Y:S01]  /*eee0*/  HMMA.16816.F32 R24, R8, R22, R24 ;  /* 0x000000160818723c */ /* 0x000fe20000001818 */
[----:B------:R-:W-:Y:S01]  /*eef0*/  FADD.FTZ R86, R86, R89 ;  /* 0x0000005956567221 */ /* 0x000fe20000010000 */
[----:B------:R-:W4:Y:S01]  /*ef00*/  LDSM.16.MT88.4 R28, [R223+0x8000] ;  /* 0x00800000df1c783b */ /* 0x000f220000004200 */
[----:B------:R-:W-:Y:S01]  /*ef10*/  FADD.FTZ R20, R151, R20 ;  /* 0x0000001497147221 */ /* 0x000fe20000010000 */
[----:B------:R-:W-:Y:S01]  /*ef20*/  MUFU.EX2 R51, R51 ;  /* 0x0000003300337308 */ /* 0x000fe20000000800 */
[----:B------:R-:W-:-:S02]  /*ef30*/  FADD.FTZ R87, R87, R86 ;  /* 0x0000005657577221 */ /* 0x000fc40000010000 */
[----:B------:R-:W-:Y:S01]  /*ef40*/  FADD.FTZ R153, R153, R20 ;  /* 0x0000001499997221 */ /* 0x000fe20000010000 */
[----:B------:R-:W-:Y:S01]  /*ef50*/  F2FP.PACK_AB R8, R105, R62 ;  /* 0x0000003e6908723e */ /* 0x000fe200000000ff */
[----:B------:R-:W-:Y:S01]  /*ef60*/  FADD.FTZ R84, R84, R87 ;  /* 0x0000005754547221 */ /* 0x000fe20000010000 */
[----:B------:R-:W5:Y:S01]  /*ef70*/  LDSM.16.MT88.4 R20, [R220+0x8400] ;  /* 0x00840000dc14783b */ /* 0x000f620000004200 */
[----:B------:R-:W-:Y:S01]  /*ef80*/  FADD.FTZ R153, R158, R153 ;  /* 0x000000999e997221 */ /* 0x000fe20000010000 */
[----:B--2---:R-:W-:Y:S01]  /*ef90*/  F2FP.PACK_AB R9, R32, R101 ;  /* 0x000000652009723e */ /* 0x004fe200000000ff */
[----:B------:R-:W-:Y:S01]  /*efa0*/  FADD.FTZ R85, R85, R84 ;  /* 0x0000005455557221 */ /* 0x000fe20000010000 */
[----:B------:R-:W-:Y:S01]  /*efb0*/  F2FP.PACK_AB R10, R148, R133 ;  /* 0x00000085940a723e */ /* 0x000fe200000000ff */
[----:B------:R-:W-:Y:S01]  /*efc0*/  FADD.FTZ R168, R168, R153 ;  /* 0x00000099a8a87221 */ /* 0x000fe20000010000 */
[----:B------:R-:W-:Y:S01]  /*efd0*/  F2FP.PACK_AB R11, R35, R34 ;  /* 0x00000022230b723e */ /* 0x000fe200000000ff */
[----:B------:R-:W-:Y:S01]  /*efe0*/  FADD.FTZ R82, R82, R85 ;  /* 0x0000005552527221 */ /* 0x000fe20000010000 */
[----:B------:R-:W-:Y:S01]  /*eff0*/  MUFU.EX2 R38, R38 ;  /* 0x0000002600267308 */ /* 0x000fe20000000800 */
[----:B------:R-:W-:-:S02]  /*f000*/  FADD.FTZ R135, R135, R168 ;  /* 0x000000a887877221 */ /* 0x000fc40000010000 */
[----:B------:R-:W-:Y:S02]  /*f010*/  FADD.FTZ R83, R83, R82 ;  /* 0x0000005253537221 */ /* 0x000fe40000010000 */
[----:B------:R-:W-:Y:S02]  /*f020*/  FADD.FTZ R154, R154, R135 ;  /* 0x000000879a9a7221 */ /* 0x000fe40000010000 */
[----:B------:R-:W-:Y:S01]  /*f030*/  FADD.FTZ R80, R80, R83 ;  /* 0x0000005350507221 */ /* 0x000fe20000010000 */
[----:B-1----:R-:W-:Y:S01]  /*f040*/  HMMA.16816.F32 R16, R8, R12, R16 ;  /* 0x0000000c0810723c */ /* 0x002fe20000001810 */
[----:B------:R-:W-:Y:S01]  /*f050*/  FADD.FTZ R154, R155, R154 ;  /* 0x0000009a9b9a7221 */ /* 0x000fe20000010000 */
[----:B------:R-:W1:Y:S01]  /*f060*/  MUFU.EX2 R33, R33 ;  /* 0x0000002100217308 */ /* 0x000e620000000800 */
[----:B------:R-:W-:Y:S02]  /*f070*/  FADD.FTZ R81, R81, R80 ;  /* 0x0000005051517221 */ /* 0x000fe40000010000 */
[----:B------:R-:W-:-:S02]  /*f080*/  FADD.FTZ R149, R149, R154 ;  /* 0x0000009a95957221 */ /* 0x000fc40000010000 */
[----:B------:R-:W-:Y:S01]  /*f090*/  FADD.FTZ R78, R78, R81 ;  /* 0x000000514e4e7221 */ /* 0x000fe20000010000 */
[C---:B------:R-:W-:Y:S01]  /*f0a0*/  HMMA.16816.F32 R4, R8.reuse, R14, R4 ;  /* 0x0000000e0804723c */ /* 0x040fe20000001804 */
[----:B------:R-:W-:Y:S01]  /*f0b0*/  FADD.FTZ R144, R144, R149 ;  /* 0x0000009590907221 */ /* 0x000fe20000010000 */
[----:B------:R-:W2:Y:S01]  /*f0c0*/  LDSM.16.MT88.4 R12, [R223+0x8400] ;  /* 0x00840000df0c783b */ /* 0x000ea20000004200 */
[----:B------:R-:W-:Y:S01]  /*f0d0*/  FADD.FTZ R79, R79, R78 ;  /* 0x0000004e4f4f7221 */ /* 0x000fe20000010000 */
[----:B------:R-:W-:Y:S01]  /*f0e0*/  MUFU.EX2 R42, R42 ;  /* 0x0000002a002a7308 */ /* 0x000fe20000000800 */
[----:B------:R-:W-:Y:S02]  /*f0f0*/  FADD.FTZ R157, R157, R144 ;  /* 0x000000909d9d7221 */ /* 0x000fe40000010000 */
[----:B------:R-:W-:Y:S01]  /*f100*/  FADD.FTZ R76, R76, R79 ;  /* 0x0000004f4c4c7221 */ /* 0x000fe20000010000 */
[----:B----4-:R-:W-:Y:S01]  /*f110*/  HMMA.16816.F32 R204, R8, R28, R204 ;  /* 0x0000001c08cc723c */ /* 0x010fe200000018cc */
[----:B------:R-:W-:-:S02]  /*f120*/  FADD.FTZ R140, R140, R157 ;  /* 0x0000009d8c8c7221 */ /* 0x000fc40000010000 */
[----:B------:R-:W-:Y:S01]  /*f130*/  FADD.FTZ R77, R77, R76 ;  /* 0x0000004c4d4d7221 */ /* 0x000fe20000010000 */
[----:B------:R-:W4:Y:S01]  /*f140*/  MUFU.EX2 R45, R45 ;  /* 0x0000002d002d7308 */ /* 0x000f220000000800 */
        /* <DEDUP_REMOVED lines=8> */
[----:B------:R-:W-:Y:S01]  /*f1d0*/  FADD.FTZ R72, R72, R75 ;  /* 0x0000004b48487221 */ /* 0x000fe20000010000 */
[----:B---3--:R-:W-:Y:S01]  /*f1e0*/  F2FP.PACK_AB R8, R160, R147 ;  /* 0x00000093a008723e */ /* 0x008fe200000000ff */
[----:B------:R-:W-:Y:S01]  /*f1f0*/  FADD.FTZ R138, R161, R138 ;  /* 0x0000008aa18a7221 */ /* 0x000fe20000010000 */
[----:B-1----:R-:W-:Y:S01]  /*f200*/  F2FP.PACK_AB R9, R33, R38 ;  /* 0x000000262109723e */ /* 0x002fe200000000ff */
[----:B------:R-:W-:Y:S01]  /*f210*/  FADD.FTZ R73, R73, R72 ;  /* 0x0000004849497221 */ /* 0x000fe20000010000 */
[----:B------:R-:W-:Y:S01]  /*f220*/  F2FP.PACK_AB R10, R51, R146 ;  /* 0x00000092330a723e */ /* 0x000fe200000000ff */
[----:B------:R-:W-:Y:S01]  /*f230*/  FADD.FTZ R123, R123, R138 ;  /* 0x0000008a7b7b7221 */ /* 0x000fe20000010000 */
[----:B----4-:R-:W-:Y:S01]  /*f240*/  F2FP.PACK_AB R11, R45, R42 ;  /* 0x0000002a2d0b723e */ /* 0x010fe200000000ff */
[----:B------:R-:W-:Y:S01]  /*f250*/  FADD.FTZ R70, R70, R73 ;  /* 0x0000004946467221 */ /* 0x000fe20000010000 */
[----:B------:R-:W1:Y:S01]  /*f260*/  MUFU.EX2 R47, R47 ;  /* 0x0000002f002f7308 */ /* 0x000e620000000800 */
[----:B------:R-:W-:-:S02]  /*f270*/  FADD.FTZ R123, R0, R123 ;  /* 0x0000007b007b7221 */ /* 0x000fc40000010000 */
[----:B------:R-:W-:Y:S02]  /*f280*/  FADD.FTZ R71, R71, R70 ;  /* 0x0000004647477221 */ /* 0x000fe40000010000 */
[----:B------:R-:W-:Y:S01]  /*f290*/  FADD.FTZ R128, R128, R123 ;  /* 0x0000007b80807221 */ /* 0x000fe20000010000 */
[C---:B-----5:R-:W-:Y:S01]  /*f2a0*/  HMMA.16816.F32 R16, R8.reuse, R20, R16 ;  /* 0x000000140810723c */ /* 0x060fe20000001810 */
[----:B------:R-:W-:Y:S01]  /*f2b0*/  FADD.FTZ R68, R68, R71 ;  /* 0x0000004744447221 */ /* 0x000fe20000010000 */
[----:B------:R-:W-:Y:S01]  /*f2c0*/  MUFU.EX2 R41, R41 ;  /* 0x0000002900297308 */ /* 0x000fe20000000800 */
[----:B------:R-:W-:Y:S02]  /*f2d0*/  FADD.FTZ R55, R55, R128 ;  /* 0x0000008037377221 */ /* 0x000fe40000010000 */
[----:B------:R-:W-:Y:S02]  /*f2e0*/  FADD.FTZ R69, R69, R68 ;  /* 0x0000004445457221 */ /* 0x000fe40000010000 */
[----:B------:R-:W-:Y:S01]  /*f2f0*/  FADD.FTZ R48, R48, R55 ;  /* 0x0000003730307221 */ /* 0x000fe20000010000 */
[----:B------:R-:W-:Y:S01]  /*f300*/  HMMA.16816.F32 R4, R8, R22, R4 ;  /* 0x000000160804723c */ /* 0x000fe20000001804 */
[----:B------:R-:W3:Y:S01]  /*f310*/  LDSM.16.MT88.4 R20, [R223+0x8800] ;  /* 0x00880000df14783b */ /* 0x000ee20000004200 */
[----:B------:R-:W4:Y:S01]  /*f320*/  MUFU.EX2 R50, R50 ;  /* 0x0000003200327308 */ /* 0x000f220000000800 */
[----:B------:R-:W-:-:S02]  /*f330*/  FADD.FTZ R53, R53, R48 ;  /* 0x0000003035357221 */ /* 0x000fc40000010000 */
[----:B------:R-:W-:Y:S02]  /*f340*/  FADD.FTZ R66, R66, R69 ;  /* 0x0000004542427221 */ /* 0x000fe40000010000 */
[----:B------:R-:W-:Y:S01]  /*f350*/  FADD.FTZ R44, R44, R53 ;  /* 0x000000352c2c7221 */ /* 0x000fe20000010000 */
[----:B--2---:R-:W-:Y:S01]  /*f360*/  HMMA.16816.F32 R204, R8, R12, R204 ;  /* 0x0000000c08cc723c */ /* 0x004fe200000018cc */
[----:B------:R-:W-:Y:S01]  /*f370*/  FFMA.FTZ R0, R58, c[0x0][0x23c], -R100 ;  /* 0x00008f003a007a23 */ /* 0x000fe20000010864 */
[----:B------:R-:W-:Y:S01]  /*f380*/  MUFU.EX2 R46, R46 ;  /* 0x0000002e002e7308 */ /* 0x000fe20000000800 */
[----:B------:R-:W-:-:S04]  /*f390*/  FADD.FTZ R49, R49, R44 ;  /* 0x0000002c31317221 */ /* 0x000fc80000010000 */
[----:B------:R-:W-:Y:S01]  /*f3a0*/  FADD.FTZ R40, R40, R49 ;  /* 0x0000003128287221 */ /* 0x000fe20000010000 */
[----:B------:R-:W-:Y:S01]  /*f3b0*/  HMMA.16816.F32 R24, R8, R14, R24 ;  /* 0x0000000e0818723c */ /* 0x000fe20000001818 */
[--C-:B------:R-:W-:Y:S01]  /*f3c0*/  FFMA.FTZ R12, R56, c[0x0][0x23c], -R65.reuse ;  /* 0x00008f00380c7a23 */ /* 0x100fe20000010841 */
[----:B------:R-:W2:Y:S01]  /*f3d0*/  MUFU.EX2 R39, R39 ;  /* 0x0000002700277308 */ /* 0x000ea20000000800 */
[----:B------:R-:W-:Y:S02]  /*f3e0*/  FADD.FTZ R43, R43, R40 ;  /* 0x000000282b2b7221 */ /* 0x000fe40000010000 */
[----:B------:R-:W-:Y:S02]  /*f3f0*/  FFMA.FTZ R13, R59, c[0x0][0x23c], -R65 ;  /* 0x00008f003b0d7a23 */ /* 0x000fe40000010841 */
[----:B-1----:R-:W-:Y:S01]  /*f400*/  F2FP.PACK_AB R8, R47, R2 ;  /* 0x000000022f08723e */ /* 0x002fe200000000ff */
[----:B------:R-:W-:Y:S01]  /*f410*/  FADD.FTZ R15, R67, R66 ;  /* 0x00000042430f7221 */ /* 0x000fe20000010000 */
[----:B----4-:R-:W-:Y:S01]  /*f420*/  F2FP.PACK_AB R10, R50, R41 ;  /* 0x00000029320a723e */ /* 0x010fe200000000ff */
[----:B------:R-:W-:Y:S01]  /*f430*/  MUFU.EX2 R52, R52 ;  /* 0x0000003400347308 */ /* 0x000fe20000000800 */
[----:B------:R-:W-:-:S02]  /*f440*/  FADD.FTZ R36, R36, R43 ;  /* 0x0000002b24247221 */ /* 0x000fc40000010000 */
[----:B------:R-:W-:Y:S02]  /*f450*/  FADD.FTZ R15, R64, R15 ;  /* 0x0000000f400f7221 */ /* 0x000fe40000010000 */
[----:B------:R-:W-:Y:S02]  /*f460*/  FADD.FTZ R36, R107, R36 ;  /* 0x000000246b247221 */ /* 0x000fe40000010000 */
[----:B------:R-:W-:Y:S01]  /*f470*/  FFMA.FTZ R14, R60, c[0x0][0x23c], -R65 ;  /* 0x00008f003c0e7a23 */ /* 0x000fe20000010841 */
[----:B------:R-:W1:Y:S01]  /*f480*/  MUFU.EX2 R57, R57 ;  /* 0x0000003900397308 */ /* 0x000e620000000800 */
[----:B--2---:R-:W-:Y:S01]  /*f490*/  F2FP.PACK_AB R9, R39, R46 ;  /* 0x0000002e2709723e */ /* 0x004fe200000000ff */
[----:B------:R-:W-:-:S04]  /*f4a0*/  FADD.FTZ R101, R101, R36 ;  /* 0x0000002465657221 */ /* 0x000fc80000010000 */
[----:B------:R-:W-:Y:S02]  /*f4b0*/  FADD.FTZ R101, R32, R101 ;  /* 0x0000006520657221 */ /* 0x000fe40000010000 */
[----:B------:R-:W-:Y:S02]  /*f4c0*/  MUFU.EX2 R37, R37 ;  /* 0x0000002500257308 */ /* 0x000fe40000000800 */
[----:B------:R-:W-:-:S04]  /*f4d0*/  FADD.FTZ R34, R34, R101 ;  /* 0x0000006522227221 */ /* 0x000fc80000010000 */
[----:B------:R-:W-:Y:S01]  /*f4e0*/  FADD.FTZ R35, R35, R34 ;  /* 0x0000002223237221 */ /* 0x000fe20000010000 */
[----:B-1----:R-:W-:Y:S01]  /*f4f0*/  F2FP.PACK_AB R11, R57, R52 ;  /* 0x00000034390b723e */ /* 0x002fe200000000ff */
[----:B------:R-:W1:Y:S02]  /*f500*/  MUFU.EX2 R54, R54 ;  /* 0x0000003600367308 */ /* 0x000e640000000800 */
[----:B------:R-:W-:-:S04]  /*f510*/  FADD.FTZ R38, R38, R35 ;  /* 0x0000002326267221 */ /* 0x000fc80000010000 */
[----:B------:R-:W-:Y:S01]  /*f520*/  FADD.FTZ R33, R33, R38 ;  /* 0x0000002621217221 */ /* 0x000fe20000010000 */
[----:B------:R-:W-:Y:S01]  /*f530*/  HMMA.16816.F32 R16, R8, R28, R16 ;  /* 0x0000001c0810723c */ /* 0x000fe20000001810 */
[----:B------:R-:W-:Y:S02]  /*f540*/  MUFU.EX2 R0, R0 ;  /* 0x0000000000007308 */ /* 0x000fe40000000800 */
[----:B------:R-:W-:-:S04]  /*f550*/  FADD.FTZ R42, R42, R33 ;  /* 0x000000212a2a7221 */ /* 0x000fc80000010000 */
[----:B------:R-:W-:Y:S01]  /*f560*/  FADD.FTZ R28, R62, R15 ;  /* 0x0000000f3e1c7221 */ /* 0x000fe20000010000 */
[C---:B---3--:R-:W-:Y:S01]  /*f570*/  HMMA.16816.F32 R204, R8.reuse, R20, R204 ;  /* 0x0000001408cc723c */ /* 0x048fe200000018cc */
[----:B------:R-:W-:Y:S01]  /*f580*/  FADD.FTZ R45, R45, R42 ;  /* 0x0000002a2d2d7221 */ /* 0x000fe20000010000 */
[----:B------:R-:W2:Y:S01]  /*f590*/  MUFU.EX2 R191, R191 ;  /* 0x000000bf00bf7308 */ /* 0x000ea20000000800 */
[----:B------:R-:W-:Y:S02]  /*f5a0*/  FADD.FTZ R28, R105, R28 ;  /* 0x0000001c691c7221 */ /* 0x000fe40000010000 */
[----:B------:R-:W-:Y:S02]  /*f5b0*/  FADD.FTZ R46, R46, R45 ;  /* 0x0000002d2e2e7221 */ /* 0x000fe40000010000 */
[----:B------:R-:W-:Y:S01]  /*f5c0*/  FADD.FTZ R133, R133, R28 ;  /* 0x0000001c85857221 */ /* 0x000fe20000010000 */
[----:B------:R-:W-:Y:S01]  /*f5d0*/  HMMA.16816.F32 R4, R8, R30, R4 ;  /* 0x0000001e0804723c */ /* 0x000fe20000001804 */
[----:B------:R-:W-:Y:S01]  /*f5e0*/  FADD.FTZ R39, R39, R46 ;  /* 0x0000002e27277221 */ /* 0x000fe20000010000 */
[----:B------:R-:W-:Y:S01]  /*f5f0*/  MUFU.EX2 R12, R12 ;  /* 0x0000000c000c7308 */ /* 0x000fe20000000800 */
[----:B------:R-:W-:Y:S01]  /*f600*/  FADD.FTZ R148, R148, R133 ;  /* 0x0000008594947221 */ /* 0x000fe20000010000 */
[----:B------:R-:W-:Y:S01]  /*f610*/  MOV R133, R102 ;  /* 0x0000006600857202 */ /* 0x000fe20000000f00 */
[----:B------:R-:W-:-:S02]  /*f620*/  FADD.FTZ R52, R52, R39 ;  /* 0x0000002734347221 */ /* 0x000fc40000010000 */
[----:B------:R-:W-:Y:S01]  /*f630*/  FADD.FTZ R15, R147, R148 ;  /* 0x00000094930f7221 */ /* 0x000fe20000010000 */
[----:B------:R-:W-:Y:S01]  /*f640*/  HMMA.16816.F32 R24, R8, R22, R24 ;  /* 0x000000160818723c */ /* 0x000fe20000001818 */
[----:B------:R-:W-:Y:S01]  /*f650*/  FADD.FTZ R57, R57, R52 ;  /* 0x0000003439397221 */ /* 0x000fe20000010000 */
[----:B------:R-:W3:Y:S01]  /*f660*/  MUFU.EX2 R13, R13 ;  /* 0x0000000d000d7308 */ /* 0x000ee20000000800 */
[----:B------:R-:W-:-:S04]  /*f670*/  FADD.FTZ R15, R160, R15 ;  /* 0x0000000fa00f7221 */ /* 0x000fc80000010000 */
[----:B------:R-:W-:Y:S01]  /*f680*/  FADD.FTZ R146, R146, R15 ;  /* 0x0000000f92927221 */ /* 0x000fe20000010000 */
[----:B-1----:R-:W-:Y:S02]  /*f690*/  F2FP.PACK_AB R8, R54, R37 ;  /* 0x000000253608723e */ /* 0x002fe400000000ff */
[----:B------:R-:W-:Y:S01]  /*f6a0*/  MUFU.EX2 R14, R14 ;  /* 0x0000000e000e7308 */ /* 0x000fe20000000800 */
[----:B------:R-:W-:Y:S01]  /*f6b0*/  FADD.FTZ R51, R51, R146 ;  /* 0x0000009233337221 */ /* 0x000fe20000010000 */
[----:B--2---:R-:W-:-:S03]  /*f6c0*/  F2FP.PACK_AB R10, R191, R0 ;  /* 0x00000000bf0a723e */ /* 0x004fc600000000ff */
[----:B------:R-:W-:-:S03]  /*f6d0*/  FADD.FTZ R2, R2, R51 ;  /* 0x0000003302027221 */ /* 0x000fc60000010000 */
[----:B------:R-:W1:Y:S01]  /*f6e0*/  MUFU.EX2 R193, R193 ;  /* 0x000000c100c17308 */ /* 0x000e620000000800 */
[----:B---3--:R-:W-:Y:S01]  /*f6f0*/  F2FP.PACK_AB R9, R13, R12 ;  /* 0x0000000c0d09723e */ /* 0x008fe200000000ff */
[----:B------:R-:W-:Y:S02]  /*f700*/  FADD.FTZ R2, R47, R2 ;  /* 0x000000022f027221 */ /* 0x000fe40000010000 */
[----:B------:R-:W-:Y:S02]  /*f710*/  FADD.FTZ R12, R12, R57 ;  /* 0x000000390c0c7221 */ /* 0x000fe40000010000 */
[----:B------:R-:W-:Y:S02]  /*f720*/  FADD.FTZ R41, R41, R2 ;  /* 0x0000000229297221 */ /* 0x000fe40000010000 */
[----:B------:R-:W-:Y:S02]  /*f730*/  FADD.FTZ R13, R13, R12 ;  /* 0x0000000c0d0d7221 */ /* 0x000fe40000010000 */
[----:B------:R-:W-:-:S04]  /*f740*/  FADD.FTZ R50, R50, R41 ;  /* 0x0000002932327221 */ /* 0x000fc80000010000 */
[----:B------:R-:W-:Y:S01]  /*f750*/  FADD.FTZ R37, R37, R50 ;  /* 0x0000003225257221 */ /* 0x000fe20000010000 */
[C---:B-1----:R-:W-:Y:S01]  /*f760*/  F2FP.PACK_AB R11, R193.reuse, R14 ;  /* 0x0000000ec10b723e */ /* 0x042fe200000000ff */
[----:B------:R-:W-:Y:S02]  /*f770*/  FADD.FTZ R14, R14, R13 ;  /* 0x0000000d0e0e7221 */ /* 0x000fe40000010000 */
[----:B------:R-:W-:Y:S02]  /*f780*/  FADD.FTZ R37, R54, R37 ;  /* 0x0000002536257221 */ /* 0x000fe40000010000 */
[----:B------:R-:W-:Y:S02]  /*f790*/  FADD.FTZ R193, R193, R14 ;  /* 0x0000000ec1c17221 */ /* 0x000fe40000010000 */
[----:B------:R-:W-:Y:S01]  /*f7a0*/  HMMA.16816.F32 R212, R8, R208, R16 ;  /* 0x000000d008d4723c */ /* 0x000fe20000001810 */
[----:B------:R-:W-:-:S04]  /*f7b0*/  FADD.FTZ R0, R0, R37 ;  /* 0x0000002500007221 */ /* 0x000fc80000010000 */
[----:B------:R-:W-:-:S03]  /*f7c0*/  FADD.FTZ R191, R191, R0 ;  /* 0x00000000bfbf7221 */ /* 0x000fc60000010000 */
[C---:B------:R-:W-:Y:S08]  /*f7d0*/  HMMA.16816.F32 R204, R8.reuse, R200, R204 ;  /* 0x000000c808cc723c */ /* 0x040ff000000018cc */
[C---:B------:R-:W-:Y:S08]  /*f7e0*/  HMMA.16816.F32 R208, R8.reuse, R210, R4 ;  /* 0x000000d208d0723c */ /* 0x040ff00000001804 */
[----:B------:R-:W-:Y:S08]  /*f7f0*/  HMMA.16816.F32 R200, R8, R202, R24 ;  /* 0x000000ca08c8723c */ /* 0x000ff00000001818 */
.L_x_1647:
[----:B------:R-:W-:Y:S01]  /*f800*/  ISETP.GE.AND P0, PT, R194, 0x1, PT ;  /* 0x00000001c200780c */ /* 0x000fe20003f06270 */
[----:B------:R-:W-:-:S12]  /*f810*/  ULDC.64 UR10, c[0x0][0x118] ;  /* 0x00004600000a7ab9 */ /* 0x000fd80000000a00 */
[----:B------:R-:W-:Y:S05]  /*f820*/  @!P0 BRA `(.L_x_1655) ;  /* 0x000056a000008947 */ /* 0x000fea0003800000 */
[----:B------:R-:W-:Y:S02]  /*f830*/  MOV R195, R133 ;  /* 0x0000008500c37202 */ /* 0x000fe40000000f00 */
[----:B------:R-:W-:Y:S02]  /*f840*/  MOV R197, R134 ;  /* 0x0000008600c57202 */ /* 0x000fe40000000f00 */
[----:B------:R-:W-:-:S04]  /*f850*/  MOV R226, c[0x0][0x1a0] ;  /* 0x0000680000e27a02 */ /* 0x000fc80000000f00 */
.L_x_1659:
[----:B------:R-:W-:Y:S01]  /*f860*/  LEA R234, -R226, RZ, 0x8 ;  /* 0x000000ffe2ea7211 */ /* 0x000fe200078e41ff */
[----:B------:R-:W-:Y:S04]  /*f870*/  DEPBAR.LE SB0, 0x0 ;  /* 0x000080000000791a */ /* 0x000fe80000000000 */
[----:B------:R-:W-:Y:S01]  /*f880*/  BAR.SYNC.DEFER_BLOCKING 0x0 ;  /* 0x0000000000007b1d */ /* 0x000fe20000010000 */
[----:B------:R-:W-:Y:S05]  /*f890*/  SHF.R.S32.HI R235, RZ, 0x1f, R234 ;  /* 0x0000001fffeb7819 */ /* 0x000fea00000114ea */
[----:B------:R-:W-:-:S05]  /*f8a0*/  @!P1 BRA `(.L_x_1656) ;  /* 0x000003b000009947 */ /* 0x000fca0003800000 */
[----:B------:R-:W-:Y:S01]  /*f8b0*/  IMAD.SHL.U32 R14, R194, 0x100, RZ ;  /* 0x00000100c20e7824 */ /* 0x000fe200078e00ff */
[----:B------:R-:W-:Y:S02]  /*f8c0*/  IABS R6, c[0x0][0x2d0] ;  /* 0x0000b40000067a13 */ /* 0x000fe40000000000 */
[----:B------:R-:W-:Y:S02]  /*f8d0*/  LOP3.LUT R2, RZ, c[0x0][0x2d0], RZ, 0x33, !PT ;  /* 0x0000b400ff027a12 */ /* 0x000fe400078e33ff */
        /* <DEDUP_REMOVED lines=35> */
[----:B------:R-:W-:Y:S01]  /*fb10*/  SEL R9, R2, R5, !P0 ;  /* 0x0000000502097207 */ /* 0x000fe20004000000 */
[----:B------:R-:W-:Y:S01]  /*fb20*/  IMAD.MOV.U32 R5, RZ, RZ, c[0x0][0x2d0] ;  /* 0x0000b400ff057624 */ /* 0x000fe200078e00ff */
[CC--:B------:R-:W-:Y:S02]  /*fb30*/  LEA R16, P2, R4.reuse, R218.reuse, 0x2 ;  /* 0x000000da04107211 */ /* 0x0c0fe400078410ff */
[C---:B------:R-:W-:Y:S01]  /*fb40*/  LEA R14, P0, R9.reuse, R218, 0x2 ;  /* 0x000000da090e7211 */ /* 0x040fe200078010ff */
[C---:B------:R-:W-:Y:S01]  /*fb50*/  IMAD.IADD R2, R9.reuse, 0x1, -R4 ;  /* 0x0000000109027824 */ /* 0x040fe200078e0a04 */
[-C--:B------:R-:W-:Y:S02]  /*fb60*/  LEA.HI.X.SX32 R17, R4, R219.reuse, 0x2, P2 ;  /* 0x000000db04117211 */ /* 0x080fe400010f16ff */
[----:B------:R-:W-:Y:S01]  /*fb70*/  LEA.HI.X.SX32 R15, R9, R219, 0x2, P0 ;  /* 0x000000db090f7211 */ /* 0x000fe200000f16ff */
[----:B------:R-:W-:Y:S02]  /*fb80*/  IMAD R0, R2, R5, -0x100 ;  /* 0xffffff0002007424 */ /* 0x000fe400078e0205 */
[----:B------:R-:W2:Y:S02]  /*fb90*/  LDG.E R6, [R16.64] ;  /* 0x0000000a10067981 */ /* 0x000ea4000c1e1900 */
[C---:B------:R-:W-:Y:S01]  /*fba0*/  IMAD.WIDE.U32 R234, R0.reuse, c[0x0][0x1a0], RZ ;  /* 0x0000680000ea7a25 */ /* 0x040fe200078e00ff */
[----:B------:R-:W-:Y:S01]  /*fbb0*/  SHF.R.S32.HI R13, RZ, 0x1f, R0 ;  /* 0x0000001fff0d7819 */ /* 0x000fe20000011400 */
[----:B------:R-:W2:Y:S04]  /*fbc0*/  LDG.E R11, [R14.64] ;  /* 0x0000000a0e0b7981 */ /* 0x000ea8000c1e1900 */
        /* <DEDUP_REMOVED lines=9> */
.L_x_1656:
[----:B------:R-:W-:Y:S02]  /*fc60*/  ISETP.GE.AND P2, PT, R216, c[0x0][0x220], PT ;  /* 0x00008800d8007a0c */ /* 0x000fe40003f46270 */
[C---:B------:R-:W-:Y:S04]  /*fc70*/  LEA R228, P4, R234.reuse, R224, 0x1 ;  /* 0x000000e0eae47211 */ /* 0x040fe800078808ff */
[C-C-:B------:R-:W-:Y:S07]  /*fc80*/  LEA.HI.X R229, R234.reuse, R225, R235.reuse, 0x1, P4 ;  /* 0x000000e1eae57211 */ /* 0x140fee00020f0ceb */
[----:B------:R-:W-:Y:S01]  /*fc90*/  @P2 STS [R196+0x5000], RZ ;  /* 0x005000ffc4002388 */ /* 0x000fe20000000800 */
[----:B------:R-:W-:Y:S01]  /*fca0*/  @!P2 IADD3 R227, P3, R234, UR5, RZ ;  /* 0x00000005eae3ac10 */ /* 0x000fe2000ff7e0ff */
[----:B------:R-:W-:Y:S01]  /*fcb0*/  @!P2 IMAD.MOV.U32 R2, RZ, RZ, c[0x0][0x1a4] ;  /* 0x00006900ff02a624 */ /* 0x000fe200078e00ff */
[C---:B------:R-:W-:Y:S01]  /*fcc0*/  @!P2 LEA R231, P0, R226.reuse, R234, 0x6 ;  /* 0x000000eae2e7a211 */ /* 0x040fe200078030ff */
[----:B------:R-:W-:Y:S01]  /*fcd0*/  @P2 STS [R196+0x5004], RZ ;  /* 0x005004ffc4002388 */ /* 0x000fe20000000800 */
[----:B------:R-:W-:Y:S01]  /*fce0*/  @!P2 IADD3.X R0, R235, UR7, RZ, P3, !PT ;  /* 0x00000007eb00ac10 */ /* 0x000fe20009ffe4ff */
[----:B------:R-:W-:Y:S01]  /*fcf0*/  @!P2 IMAD.MOV.U32 R240, RZ, RZ, R234 ;  /* 0x000000fffff0a224 */ /* 0x000fe200078e00ea */
[CC--:B------:R-:W-:Y:S01]  /*fd00*/  @!P2 LEA R244, P3, R227.reuse, R224.reuse, 0x1 ;  /* 0x000000e0e3f4a211 */ /* 0x0c0fe200078608ff */
[----:B------:R-:W-:Y:S01]  /*fd10*/  @P2 STS.64 [R196+0x5008], RZ ;  /* 0x005008ffc4002388 */ /* 0x000fe20000000a00 */
[C---:B------:R-:W-:Y:S01]  /*fd20*/  @!P2 LEA.HI.X R2, R226.reuse, R235, R2, 0x6, P0 ;  /* 0x000000ebe202a211 */ /* 0x040fe200000f3402 */
[----:B------:R-:W-:Y:S01]  /*fd30*/  @!P2 IMAD.MOV.U32 R241, RZ, RZ, R235 ;  /* 0x000000fffff1a224 */ /* 0x000fe200078e00eb */
[-C--:B------:R-:W-:Y:S01]  /*fd40*/  @!P2 LEA.HI.X R245, R227, R225.reuse, R0, 0x1, P3 ;  /* 0x000000e1e3f5a211 */ /* 0x080fe200018f0c00 */
[----:B------:R-:W-:Y:S01]  /*fd50*/  @!PT LDS RZ, [RZ] ;  /* 0x00000000fffff984 */ /* 0x000fe20000000800 */
[----:B------:R-:W-:Y:S01]  /*fd60*/  @!PT LDS RZ, [RZ] ;  /* 0x00000000fffff984 */ /* 0x000fe20000000800 */
[----:B------:R-:W-:Y:S01]  /*fd70*/  @!PT LDS RZ, [RZ] ;  /* 0x00000000fffff984 */ /* 0x000fe20000000800 */
[----:B------:R1:W-:Y:S01]  /*fd80*/  @!P2 LDGSTS.E.BYPASS.LTC128B.128 [R196+0x5000], [R228.64] ;  /* 0x05000000e4c4afae */ /* 0x0003e2000b901d4a */
[CC--:B------:R-:W-:Y:S01]  /*fd90*/  @!P2 LEA R242, P0, R231.reuse, R224.reuse, 0x1 ;  /* 0x000000e0e7f2a211 */ /* 0x0c0fe200078008ff */
[----:B------:R-:W-:Y:S01]  /*fda0*/  @!P2 IMAD.WIDE.U32 R240, R226, 0x60, R240 ;  /* 0x00000060e2f0a825 */ /* 0x000fe200078e00f0 */
[----:B------:R-:W-:Y:S01]  /*fdb0*/  @!P2 MOV R227, c[0x0][0x1a4] ;  /* 0x0000690000e3aa02 */ /* 0x000fe20000000f00 */
[----:B------:R-:W-:Y:S01]  /*fdc0*/  @P2 STS.128 [R196+0x5800], RZ ;  /* 0x005800ffc4002388 */ /* 0x000fe20000000c00 */
[----:B------:R-:W-:Y:S01]  /*fdd0*/  @!P2 LEA.HI.X R243, R231, R225, R2, 0x1, P0 ;  /* 0x000000e1e7f3a211 */ /* 0x000fe200000f0c02 */
[----:B------:R-:W-:Y:S01]  /*fde0*/  @!P2 IMAD.MOV.U32 R232, RZ, RZ, c[0x0][0x1a4] ;  /* 0x00006900ffe8a624 */ /* 0x000fe200078e00ff */
[----:B------:R-:W-:Y:S01]  /*fdf0*/  @!P2 LEA R250, P5, R240, R224, 0x1 ;  /* 0x000000e0f0faa211 */ /* 0x000fe200078a08ff */
[----:B------:R-:W-:Y:S01]  /*fe00*/  @!PT LDS RZ, [RZ] ;  /* 0x00000000fffff984 */ /* 0x000fe20000000800 */
[----:B------:R-:W-:Y:S01]  /*fe10*/  @!PT LDS RZ, [RZ] ;  /* 0x00000000fffff984 */ /* 0x000fe20000000800 */
[----:B------:R-:W-:Y:S01]  /*fe20*/  @!PT LDS RZ, [RZ] ;  /* 0x00000000fffff984 */ /* 0x000fe20000000800 */
[----:B------:R1:W-:Y:S01]  /*fe30*/  @!P2 LDGSTS.E.BYPASS.LTC128B.128 [R196+0x5800], [R244.64] ;  /* 0x05800000f4c4afae */ /* 0x0003e2000b901d4a */
[C---:B------:R-:W-:Y:S01]  /*fe40*/  @!P2 LEA R231, P0, R226.reuse, R234, 0x7 ;  /* 0x000000eae2e7a211 */ /* 0x040fe200078038ff */
[----:B------:R-:W-:Y:S02]  /*fe50*/  @!P2 IMAD.MOV.U32 R236, RZ, RZ, R234 ;  /* 0x000000ffffeca224 */ /* 0x000fe400078e00ea */
[----:B------:R-:W-:Y:S01]  /*fe60*/  @P2 STS.128 [R196+0x6000], RZ ;  /* 0x006000ffc4002388 */ /* 0x000fe20000000c00 */
[C---:B------:R-:W-:Y:S01]  /*fe70*/  @!P2 LEA.HI.X R232, R226.reuse, R235, R232, 0x7, P0 ;  /* 0x000000ebe2e8a211 */ /* 0x040fe200000f3ce8 */
[----:B------:R-:W-:Y:S01]  /*fe80*/  @!P2 IMAD.MOV.U32 R237, RZ, RZ, R235 ;  /* 0x000000ffffeda224 */ /* 0x000fe200078e00eb */
[-C--:B------:R-:W-:Y:S01]  /*fe90*/  @!P2 LEA R238, P0, R231, R224.reuse, 0x1 ;  /* 0x000000e0e7eea211 */ /* 0x080fe200078008ff */
[----:B------:R-:W-:Y:S01]  /*fea0*/  @!PT LDS RZ, [RZ] ;  /* 0x00000000fffff984 */ /* 0x000fe20000000800 */
[----:B------:R-:W-:Y:S01]  /*feb0*/  @!PT LDS RZ, [RZ] ;  /* 0x00000000fffff984 */ /* 0x000fe20000000800 */
[----:B------:R-:W-:Y:S01]  /*fec0*/  @!PT LDS RZ, [RZ] ;  /* 0x00000000fffff984 */ /* 0x000fe20000000800 */
[----:B------:R1:W-:Y:S01]  /*fed0*/  @!P2 LDGSTS.E.BYPASS.LTC128B.128 [R196+0x6000], [R242.64] ;  /* 0x06000000f2c4afae */ /* 0x0003e2000b901d4a */
[----:B------:R-:W-:Y:S02]  /*fee0*/  @!P2 IMAD R227, R227, 0xa0, RZ ;  /* 0x000000a0e3e3a824 */ /* 0x000fe400078e02ff */
[-C--:B------:R-:W-:Y:S01]  /*fef0*/  @!P2 LEA.HI.X R239, R231, R225.reuse, R232, 0x1, P0 ;  /* 0x000000e1e7efa211 */ /* 0x080fe200000f0ce8 */
[----:B------:R-:W-:Y:S01]  /*ff00*/  @P2 STS.128 [R196+0x6800], RZ ;  /* 0x006800ffc4002388 */ /* 0x000fe20000000c00 */
[----:B------:R-:W-:Y:S04]  /*ff10*/  @!P2 IMAD.WIDE.U32 R236, R226, 0xa0, R236 ;  /* 0x000000a0e2eca825 */ /* 0x000fe800078e00ec */
[----:B------:R-:W-:Y:S01]  /*ff20*/  @!P2 IMAD.IADD R227, R227, 0x1, R237 ;  /* 0x00000001e3e3a824 */ /* 0x000fe200078e02ed */
[CC--:B------:R-:W-:Y:S01]  /*ff30*/  @!P2 LEA R248, P4, R236.reuse, R224.reuse, 0x1 ;  /* 0x000000e0ecf8a211 */ /* 0x0c0fe200078808ff */
[--C-:B------:R-:W-:Y:S02]  /*ff40*/  @!P2 IMAD.MOV.U32 R246, RZ, RZ, R234.reuse ;  /* 0x000000fffff6a224 */ /* 0x100fe400078e00ea */
[----:B------:R-:W-:Y:S01]  /*ff50*/  @!P2 IMAD.MOV.U32 R247, RZ, RZ, R235 ;  /* 0x000000fffff7a224 */ /* 0x000fe200078e00eb */
[----:B------:R-:W-:Y:S01]  /*ff60*/  @!P2 LEA.HI.X R249, R236, R225, R227, 0x1, P4 ;  /* 0x000000e1ecf9a211 */ /* 0x000fe200020f0ce3 */
[C---:B------:R-:W-:Y:S04]  /*ff70*/  @!P2 IMAD.WIDE.U32 R234, R226.reuse, 0xc0, R234 ;  /* 0x000000c0e2eaa825 */ /* 0x040fe800078e00ea */
[----:B------:R-:W-:Y:S01]  /*ff80*/  @!P2 IMAD.WIDE.U32 R246, R226, 0xe0, R246 ;  /* 0x000000e0e2f6a825 */ /* 0x000fe200078e00f6 */
[-C--:B------:R-:W-:Y:S03]  /*ff90*/  @!P2 LEA R232, P3, R234, R224.reuse, 0x1 ;  /* 0x000000e0eae8a211 */ /* 0x080fe600078608ff */
[----:B------:R-:W-:Y:S01]  /*ffa0*/  @!P2 IMAD.MOV.U32 R230, RZ, RZ, c[0x0][0x1a4] ;  /* 0x00006900ffe6a624 */ /* 0x000fe200078e00ff */
[----:B------:R-:W-:Y:S01]  /*ffb0*/  @!P2 LEA R224, P0, R246, R224, 0x1 ;  /* 0x000000e0f6e0a211 */ /* 0x000fe200078008ff */
[----:B------:R-:W-:Y:S02]  /*ffc0*/  @!P2 IMAD.MOV.U32 R2, RZ, RZ, c[0x0][0x1a4] ;  /* 0x00006900ff02a624 */ /* 0x000fe400078e00ff */
[----:B------:R-:W-:Y:S02]  /*ffd0*/  @!P2 IMAD R230, R230, 0x60, RZ ;  /* 0x00000060e6e6a824 */ /* 0x000fe400078e02ff */
[----:B------:R-:W-:Y:S02]  /*ffe0*/  @!P2 IMAD R2, R2, 0xc0, RZ ;  /* 0x000000c00202a824 */ /* 0x000fe400078e02ff */
[----:B------:R-:W-:Y:S02]  /*fff0*/  @!P2 IMAD.IADD R230, R230, 0x1, R241 ;  /* 0x00000001e6e6a824 */ /* 0x000fe400078e02f1 */
[----:B------:R-:W-:Y:S01]  /*10000*/  @!P2 IMAD.MOV.U32 R0, RZ, RZ, c[0x0][0x1a4] ;  /* 0x00006900ff00a624 */ /* 0x000fe200078e00ff */
[----:B------:R-:W-:Y:S02]  /*10010*/  @!P2 IADD3 R2, R2, R235, RZ ;  /* 0x000000eb0202a210 */ /* 0x000fe40007ffe0ff */
[-C--:B------:R-:W-:Y:S01]  /*10020*/  @!P2 LEA.HI.X R251, R240, R225.reuse, R230, 0x1, P5 ;  /* 0x000000e1f0fba211 */ /* 0x080fe200028f0ce6 */
[----:B------:R-:W-:Y:S01]  /*10030*/  @!P2 IMAD R0, R0, 0xe0, RZ ;  /* 0x000000e00000a824 */ /* 0x000fe200078e02ff */
[-C--:B------:R-:W-:Y:S03]  /*10040*/  @!P2 LEA.HI.X R233, R234, R225.reuse, R2, 0x1, P3 ;  /* 0x000000e1eae9a211 */ /* 0x080fe600018f0c02 */
[----:B------:R-:W-:Y:S01]  /*10050*/  @!PT LDS RZ, [RZ] ;  /* 0x00000000fffff984 */ /* 0x000fe20000000800 */
[----:B------:R-:W-:Y:S01]  /*10060*/  @!PT LDS RZ, [RZ] ;  /* 0x00000000fffff984 */ /* 0x000fe20000000800 */
[----:B------:R-:W-:Y:S01]  /*10070*/  @!PT LDS RZ, [RZ] ;  /* 0x00000000fffff984 */ /* 0x000fe20000000800 */
[----:B------:R1:W-:Y:S01]  /*10080*/  @!P2 LDGSTS.E.BYPASS.LTC128B.128 [R196+0x6800], [R250.64] ;  /* 0x06800000fac4afae */ /* 0x0003e2000b901d4a */
[----:B------:R-:W-:Y:S03]  /*10090*/  @!P2 IMAD.IADD R0, R0, 0x1, R247 ;  /* 0x000000010000a824 */ /* 0x000fe600078e02f7 */
[----:B------:R-:W-:Y:S02]  /*100a0*/  @P2 STS.128 [R196+0x7000], RZ ;  /* 0x007000ffc4002388 */ /* 0x000fe40000000c00 */
[----:B------:R-:W-:Y:S02]  /*100b0*/  @!P2 LEA.HI.X R225, R246, R225, R0, 0x1, P0 ;  /* 0x000000e1f6e1a211 */ /* 0x000fe400000f0c00 */
[----:B------:R-:W-:Y:S01]  /*100c0*/  @!PT LDS RZ, [RZ] ;  /* 0x00000000fffff984 */ /* 0x000fe20000000800 */
[----:B------:R-:W-:Y:S01]  /*100d0*/  @!PT LDS RZ, [RZ] ;  /* 0x00000000fffff984 */ /* 0x000fe20000000800 */
[----:B------:R-:W-:Y:S01]  /*100e0*/  @!PT LDS RZ, [RZ] ;  /* 0x00000000fffff984 */ /* 0x000fe20000000800 */
[----:B------:R1:W-:Y:S01]  /*100f0*/  @!P2 LDGSTS.E.BYPASS.LTC128B.128 [R196+0x7000], [R238.64] ;  /* 0x07000000eec4afae */ /* 0x0003e2000b901d4a */
[----:B------:R-:W-:Y:S03]  /*10100*/  ISETP.GE.AND P0, PT, R194, 0x2, PT ;  /* 0x00000002c200780c */ /* 0x000fe60003f06270 */
        /* <DEDUP_REMOVED lines=16> */
[----:B------:R-:W0:Y:S04]  /*10210*/  LDGDEPBAR ;  /* 0x00000000000079af */ /* 0x000e280000000000 */
[----:B------:R-:W3:Y:S04]  /*10220*/  LDSM.16.M88.4 R8, [R188+0x1000] ;  /* 0x00100000bc08783b */ /* 0x000ee80000000200 */
[----:B------:R-:W4:Y:S04]  /*10230*/  LDSM.16.M88.4 R16, [R188+0x1400] ;  /* 0x00140000bc10783b */ /* 0x000f280000000200 */
[----:B------:R-:W5:Y:S04]  /*10240*/  LDSM.16.M88.4 R24, [R188+0x1800] ;  /* 0x00180000bc18783b */ /* 0x000f680000000200 */
[----:B------:R-:W1:Y:S01]  /*10250*/  LDSM.16.M88.4 R32, [R188+0x1c00] ;  /* 0x001c0000bc20783b */ /* 0x000e620000000200 */
[----:B--2---:R-:W-:Y:S03]  /*10260*/  IMAD.MOV.U32 R224, RZ, RZ, R228 ;  /* 0x000000ffffe07224 */ /* 0x004fe600078e00e4 */
[----:B------:R-:W2:Y:S01]  /*10270*/  LDSM.16.M88.4 R40, [R188+0x2000] ;  /* 0x00200000bc28783b */ /* 0x000ea20000000200 */
[----:B------:R-:W-:Y:S03]  /*10280*/  IMAD.MOV.U32 R225, RZ, RZ, R229 ;  /* 0x000000ffffe17224 */ /* 0x000fe600078e00e5 */
[----:B------:R-:W1:Y:S04]  /*10290*/  LDSM.16.M88.4 R48, [R188+0x2400] ;  /* 0x00240000bc30783b */ /* 0x000e680000000200 */
[----:B------:R-:W1:Y:S04]  /*102a0*/  LDSM.16.M88.4 R56, [R188+0x2800] ;  /* 0x00280000bc38783b */ /* 0x000e680000000200 */
[----:B------:R-:W1:Y:S04]  /*102b0*/  LDSM.16.M88.4 R64, [R188+0x2c00] ;  /* 0x002c0000bc40783b */ /* 0x000e680000000200 */
[----:B------:R-:W1:Y:S04]  /*102c0*/  LDSM.16.M88.4 R72, [R188+0x3000] ;  /* 0x00300000bc48783b */ /* 0x000e680000000200 */
[----:B------:R-:W1:Y:S01]  /*102d0*/  LDSM.16.M88.4 R80, [R188+0x3400] ;  /* 0x00340000bc50783b */ /* 0x000e620000000200 */
[C---:B---3--:R-:W-:Y:S03]  /*102e0*/  HMMA.16816.F32 R4, R128.reuse, R8, RZ ;  /* 0x000000088004723c */ /* 0x048fe600000018ff */
[----:B------:R-:W3:Y:S04]  /*102f0*/  LDSM.16.M88.4 R88, [R188+0x3800] ;  /* 0x00380000bc58783b */ /* 0x000ee80000000200 */
[----:B------:R-:W1:Y:S01]  /*10300*/  LDSM.16.M88.4 R96, [R188+0x3c00] ;  /* 0x003c0000bc60783b */ /* 0x000e620000000200 */
[C---:B------:R-:W-:Y:S03]  /*10310*/  HMMA.16816.F32 R8, R128.reuse, R10, RZ ;  /* 0x0000000a8008723c */ /* 0x040fe600000018ff */
[----:B------:R-:W2:Y:S04]  /*10320*/  LDSM.16.M88.4 R104, [R188+0x4000] ;  /* 0x00400000bc68783b */ /* 0x000ea80000000200 */
[----:B------:R-:W2:Y:S01]  /*10330*/  LDSM.16.M88.4 R112, [R188+0x4400] ;  /* 0x00440000bc70783b */ /* 0x000ea20000000200 */
[C---:B----4-:R-:W-:Y:S03]  /*10340*/  HMMA.16816.F32 R12, R128.reuse, R16, RZ ;  /* 0x00000010800c723c */ /* 0x050fe600000018ff */
[----:B------:R-:W4:Y:S04]  /*10350*/  LDSM.16.M88.4 R120, [R188+0x4800] ;  /* 0x00480000bc78783b */ /* 0x000f280000000200 */
[----:B------:R-:W2:Y:S01]  /*10360*/  LDSM.16.M88.4 R148, [R188+0x4c00] ;  /* 0x004c0000bc94783b */ /* 0x000ea20000000200 */
[C---:B------:R-:W-:Y:S03]  /*10370*/  HMMA.16816.F32 R16, R128.reuse, R18, RZ ;  /* 0x000000128010723c */ /* 0x040fe600000018ff */
[----:B------:R-:W-:Y:S04]  /*10380*/  LDSM.16.M88.4 R132, [R189] ;  /* 0x00000000bd84783b */ /* 0x000fe80000000200 */
[----:B------:R-:W3:Y:S01]  /*10390*/  LDSM.16.M88.4 R144, [R3] ;  /* 0x000000000390783b */ /* 0x000ee20000000200 */
[C---:B-----5:R-:W-:Y:S03]  /*103a0*/  HMMA.16816.F32 R20, R128.reuse, R24, RZ ;  /* 0x000000188014723c */ /* 0x060fe600000018ff */
[----:B------:R-:W5:Y:S04]  /*103b0*/  LDSM.16.M88.4 R140, [R3+0x400] ;  /* 0x00040000038c783b */ /* 0x000f680000000200 */
[----:B------:R-:W3:Y:S01]  /*103c0*/  LDSM.16.M88.4 R136, [R3+0x800] ;  /* 0x000800000388783b */ /* 0x000ee20000000200 */
[C---:B------:R-:W-:Y:S03]  /*103d0*/  HMMA.16816.F32 R24, R128.reuse, R26, RZ ;  /* 0x0000001a8018723c */ /* 0x040fe600000018ff */
        /* <DEDUP_REMOVED lines=12> */
[----:B------:R-:W1:Y:S05]  /*104a0*/  LDSM.16.M88.4 R152, [R3+0x2c00] ;  /* 0x002c00000398783b */ /* 0x000e6a0000000200 */
        /* <DEDUP_REMOVED lines=18> */
[C---:B----4-:R-:W-:Y:S08]  /*105d0*/  HMMA.16816.F32 R116, R128.reuse, R120, RZ ;  /* 0x000000788074723c */ /* 0x050ff000000018ff */
[C---:B------:R-:W-:Y:S08]  /*105e0*/  HMMA.16816.F32 R120, R128.reuse, R122, RZ ;  /* 0x0000007a8078723c */ /* 0x040ff000000018ff */
[C---:B------:R-:W-:Y:S08]  /*105f0*/  HMMA.16816.F32 R124, R128.reuse, R148, RZ ;  /* 0x00000094807c723c */ /* 0x040ff000000018ff */
[----:B------:R-:W-:Y:S01]  /*10600*/  HMMA.16816.F32 R128, R128, R150, RZ ;  /* 0x000000968080723c */ /* 0x000fe200000018ff */
[----:B------:R-:W3:Y:S07]  /*10610*/  LDSM.16.M88.4 R148, [R3+0x3000] ;  /* 0x003000000394783b */ /* 0x000eee0000000200 */
[C---:B------:R-:W-:Y:S08]  /*10620*/  HMMA.16816.F32 R4, R132.reuse, R144, R4 ;  /* 0x000000908404723c */ /* 0x040ff00000001804 */
[C---:B------:R-:W-:Y:S01]  /*10630*/  HMMA.16816.F32 R8, R132.reuse, R146, R8 ;  /* 0x000000928408723c */ /* 0x040fe20000001808 */
[----:B------:R-:W4:Y:S07]  /*10640*/  LDSM.16.M88.4 R144, [R3+0x3400] ;  /* 0x003400000390783b */ /* 0x000f2e0000000200 */
[C---:B-----5:R-:W-:Y:S08]  /*10650*/  HMMA.16816.F32 R12, R132.reuse, R140, R12 ;  /* 0x0000008c840c723c */ /* 0x060ff0000000180c */
[C---:B------:R-:W-:Y:S01]  /*10660*/  HMMA.16816.F32 R16, R132.reuse, R142, R16 ;  /* 0x0000008e8410723c */ /* 0x040fe20000001810 */
[----:B------:R-:W5:Y:S07]  /*10670*/  LDSM.16.M88.4 R140, [R3+0x3800] ;  /* 0x00380000038c783b */ /* 0x000f6e0000000200 */
[C---:B------:R-:W-:Y:S08]  /*10680*/  HMMA.16816.F32 R20, R132.reuse, R136, R20 ;  /* 0x000000888414723c */ /* 0x040ff00000001814 */
[C---:B------:R-:W-:Y:S01]  /*10690*/  HMMA.16816.F32 R24, R132.reuse, R138, R24 ;  /* 0x0000008a8418723c */ /* 0x040fe20000001818 */
[----:B------:R-:W2:Y:S01]  /*106a0*/  LDSM.16.M88.4 R136, [R3+0x3c00] ;  /* 0x003c00000388783b */ /* 0x000ea20000000200 */
[----:B------:R-:W-:Y:S04]  /*106b0*/  DEPBAR.LE SB0, 0x0 ;  /* 0x000080000000791a */ /* 0x000fe80000000000 */
[----:B------:R-:W-:Y:S02]  /*106c0*/  BAR.SYNC.DEFER_BLOCKING 0x0 ;  /* 0x0000000000007b1d */ /* 0x000fe40000010000 */
        /* <DEDUP_REMOVED lines=22> */
[C---:B-----5:R-:W-:Y:S08]  /*10830*/  HMMA.16816.F32 R116, R132.reuse, R140, R116 ;  /* 0x0000008c8474723c */ /* 0x060ff00000001874 */
[C---:B------:R-:W-:Y:S08]  /*10840*/  HMMA.16816.F32 R120, R132.reuse, R142, R120 ;  /* 0x0000008e8478723c */ /* 0x040ff00000001878 */
[C---:B------:R-:W-:Y:S08]  /*10850*/  HMMA.16816.F32 R124, R132.reuse, R136, R124 ;  /* 0x00000088847c723c */ /* 0x040ff0000000187c */
[----:B------:R-:W-:Y:S01]  /*10860*/  HMMA.16816.F32 R128, R132, R138, R128 ;  /* 0x0000008a8480723c */ /* 0x000fe20000001880 */
[----:B------:R-:W-:-:S07]  /*10870*/  @!P0 BRA `(.L_x_1657) ;  /* 0x000009b000008947 */ /* 0x000fce0003800000 */
[----:B------:R-:W-:Y:S05]  /*10880*/  IMAD.MOV.U32 R134, RZ, RZ, c[0x0][0x198] ;  /* 0x00006600ff867624 */ /* 0x000fea00078e00ff */
[----:B------:R-:W-:Y:S04]  /*10890*/  LEA R138, -R134, RZ, 0x8 ;  /* 0x000000ff868a7211 */ /* 0x000fe800078e41ff */
[----:B------:R-:W-:Y:S01]  /*108a0*/  SHF.R.S32.HI R139, RZ, 0x1f, R138 ;  /* 0x0000001fff8b7819 */ /* 0x000fe2000001148a */
[----:B------:R-:W-:-:S06]  /*108b0*/  @!P1 BRA `(.L_x_1658) ;  /* 0x000003c000009947 */ /* 0x000fcc0003800000 */
[----:B------:R-:W-:Y:S01]  /*108c0*/  IMAD.SHL.U32 R143, R194, 0x100, RZ ;  /* 0x00000100c28f7824 */ /* 0x000fe200078e00ff */
[----:B------:R-:W-:Y:S02]  /*108d0*/  IABS R136, c[0x0][0x2d0] ;  /* 0x0000b40000887a13 */ /* 0x000fe40000000000 */
[----:B------:R-:W-:Y:S02]  /*108e0*/  LOP3.LUT R2, RZ, c[0x0][0x2d0], RZ, 0x33, !PT ;  /* 0x0000b400ff027a12 */ /* 0x000fe400078e33ff */
[----:B------:R-:W1:Y:S01]  /*108f0*/  I2F.RP R141, R136 ;  /* 0x00000088008d7306 */ /* 0x000e620000209400 */
[C---:B------:R-:W-:Y:S02]  /*10900*/  IADD3 R142, R143.reuse, -0x200, RZ ;  /* 0xfffffe008f8e7810 */ /* 0x040fe40007ffe0ff */
[----:B------:R-:W-:Y:S04]  /*10910*/  IADD3 R143, R143, -0x100, RZ ;  /* 0xffffff008f8f7810 */ /* 0x000fe80007ffe0ff */
[----:B------:R-:W-:Y:S02]  /*10920*/  IABS R140, R143 ;  /* 0x0000008f008c7213 */ /* 0x000fe40000000000 */
[----:B------:R-:W-:Y:S01]  /*10930*/  LOP3.LUT R143, R143, c[0x0][0x2d0], RZ, 0x3c, !PT ;  /* 0x0000b4008f8f7a12 */ /* 0x000fe200078e3cff */
        /* <DEDUP_REMOVED lines=52> */
.L_x_1658:
[----:B------:R1:W-:Y:S01]  /*10c80*/  @P2 STS [R196+0x1004], RZ ;  /* 0x001004ffc4002388 */ /* 0x0003e20000000800 */
[----:B------:R-:W-:Y:S01]  /*10c90*/  LEA R148, P5, R138, R222, 0x1 ;  /* 0x000000de8a947211 */ /* 0x000fe200078a08ff */
[----:B------:R-:W-:Y:S01]  /*10ca0*/  @!P2 IMAD.MOV.U32 R2, RZ, RZ, c[0x0][0x19c] ;  /* 0x00006700ff02a624 */ /* 0x000fe200078e00ff */
[----:B------:R-:W-:Y:S01]  /*10cb0*/  @!P2 LEA R135, P3, R134, R138, 0x6 ;  /* 0x0000008a8687a211 */ /* 0x000fe200078630ff */
[----:B------:R1:W-:Y:S01]  /*10cc0*/  @P2 STS.64 [R196+0x1008], RZ ;  /* 0x001008ffc4002388 */ /* 0x0003e20000000a00 */
[--C-:B------:R-:W-:Y:S01]  /*10cd0*/  LEA.HI.X R149, R138, R221, R139.reuse, 0x1, P5 ;  /* 0x000000dd8a957211 */ /* 0x100fe200028f0c8b */
[----:B------:R-:W-:Y:S01]  /*10ce0*/  @!P2 IMAD.WIDE.U32 R144, R134, 0x60, R138 ;  /* 0x000000608690a825 */ /* 0x000fe200078e008a */
[----:B------:R-:W-:Y:S01]  /*10cf0*/  @!P2 IADD3 R133, P4, R138, UR9, RZ ;  /* 0x000000098a85ac10 */ /* 0x000fe2000ff9e0ff */
[----:B------:R1:W-:Y:S01]  /*10d00*/  @P2 STS [R196+0x1000], RZ ;  /* 0x001000ffc4002388 */ /* 0x0003e20000000800 */
[C---:B------:R-:W-:Y:S01]  /*10d10*/  @!P2 LEA.HI.X R2, R134.reuse, R139, R2, 0x6, P3 ;  /* 0x0000008b8602a211 */ /* 0x040fe200018f3402 */
[----:B------:R-:W-:Y:S01]  /*10d20*/  @!P2 IMAD.MOV.U32 R142, RZ, RZ, R138 ;  /* 0x000000ffff8ea224 */ /* 0x000fe200078e008a */
[----:B------:R-:W-:Y:S01]  /*10d30*/  @!P2 LEA R146, P3, R133, R222, 0x1 ;  /* 0x000000de8592a211 */ /* 0x000fe200078608ff */
[----:B------:R-:W-:Y:S01]  /*10d40*/  @!PT LDS RZ, [RZ] ;  /* 0x00000000fffff984 */ /* 0x000fe20000000800 */
[----:B------:R-:W-:Y:S01]  /*10d50*/  @!PT LDS RZ, [RZ] ;  /* 0x00000000fffff984 */ /* 0x000fe20000000800 */
[----:B------:R-:W-:Y:S01]  /*10d60*/  @!PT LDS RZ, [RZ] ;  /* 0x00000000fffff984 */ /* 0x000fe20000000800 */
[----:B------:R1:W-:Y:S01]  /*10d70*/  @!P2 LDGSTS.E.BYPASS.LTC128B.128 [R196+0x1000], [R148.64] ;  /* 0x0100000094c4afae */ /* 0x0003e2000b901d4a */
[----:B------:R-:W-:Y:S01]  /*10d80*/  @!P2 IADD3.X R0, R139, UR8, RZ, P4, !PT ;  /* 0x000000088b00ac10 */ /* 0x000fe2000a7fe4ff */
[----:B------:R-:W-:Y:S01]  /*10d90*/  @!P2 IMAD.MOV.U32 R132, RZ, RZ, c[0x0][0x19c] ;  /* 0x00006700ff84a624 */ /* 0x000fe200078e00ff */
[C---:B------:R-:W-:Y:S01]  /*10da0*/  @!P2 LEA R137, P0, R134.reuse, R138, 0x7 ;  /* 0x0000008a8689a211 */ /* 0x040fe200078038ff */
[----:B------:R1:W-:Y:S01]  /*10db0*/  @P2 STS.128 [R196+0x1800], RZ ;  /* 0x001800ffc4002388 */ /* 0x0003e20000000c00 */
[----:B------:R-:W-:Y:S01]  /*10dc0*/  @!P2 LEA.HI.X R147, R133, R221, R0, 0x1, P3 ;  /* 0x000000dd8593a211 */ /* 0x000fe200018f0c00 */
[----:B------:R-:W-:Y:S01]  /*10dd0*/  @!P2 IMAD.MOV.U32 R0, RZ, RZ, c[0x0][0x19c] ;  /* 0x00006700ff00a624 */ /* 0x000fe200078e00ff */
[----:B------:R-:W-:Y:S01]  /*10de0*/  @!P2 LEA.HI.X R132, R134, R139, R132, 0x7, P0 ;  /* 0x0000008b8684a211 */ /* 0x000fe200000f3c84 */
[----:B------:R-:W-:Y:S01]  /*10df0*/  @!P2 IMAD.MOV.U32 R140, RZ, RZ, R138 ;  /* 0x000000ffff8ca224 */ /* 0x000fe200078e008a */
[CC--:B------:R-:W-:Y:S01]  /*10e00*/  @!P2 LEA R152, P0, R135.reuse, R222.reuse, 0x1 ;  /* 0x000000de8798a211 */ /* 0x0c0fe200078008ff */
[----:B------:R-:W-:Y:S01]  /*10e10*/  @!PT LDS RZ, [RZ] ;  /* 0x00000000fffff984 */ /* 0x000fe20000000800 */
[----:B------:R-:W-:Y:S01]  /*10e20*/  @!PT LDS RZ, [RZ] ;  /* 0x00000000fffff984 */ /* 0x000fe20000000800 */
[----:B------:R-:W-:Y:S01]  /*10e30*/  @!PT LDS RZ, [RZ] ;  /* 0x00000000fffff984 */ /* 0x000fe20000000800 */
[----:B------:R1:W-:Y:S01]  /*10e40*/  @!P2 LDGSTS.E.BYPASS.LTC128B.128 [R196+0x1800], [R146.64] ;  /* 0x0180000092c4afae */ /* 0x0003e2000b901d4a */
[-C--:B------:R-:W-:Y:S01]  /*10e50*/  @!P2 LEA R156, P5, R144, R222.reuse, 0x1 ;  /* 0x000000de909ca211 */ /* 0x080fe200078a08ff */
[----:B------:R-:W-:Y:S01]  /*10e60*/  @!P2 IMAD.MOV.U32 R143, RZ, RZ, R139 ;  /* 0x000000ffff8fa224 */ /* 0x000fe200078e008b */
[-C--:B------:R-:W-:Y:S01]  /*10e70*/  @!P2 LEA.HI.X R153, R135, R221.reuse, R2, 0x1, P0 ;  /* 0x000000dd8799a211 */ /* 0x080fe200000f0c02 */
[----:B------:R1:W-:Y:S01]  /*10e80*/  @P2 STS.128 [R196+0x2000], RZ ;  /* 0x002000ffc4002388 */ /* 0x0003e20000000c00 */
[----:B------:R-:W-:Y:S01]  /*10e90*/  @!P2 IMAD R135, R0, 0x60, RZ ;  /* 0x000000600087a824 */ /* 0x000fe200078e02ff */
[----:B------:R-:W-:Y:S01]  /*10ea0*/  @!P2 LEA R136, P0, R137, R222, 0x1 ;  /* 0x000000de8988a211 */ /* 0x000fe200078008ff */
[----:B------:R-:W-:Y:S01]  /*10eb0*/  @!P2 IMAD.WIDE.U32 R142, R134, 0xa0, R142 ;  /* 0x000000a0868ea825 */ /* 0x000fe200078e008e */
[----:B------:R-:W-:Y:S01]  /*10ec0*/  @!PT LDS RZ, [RZ] ;  /* 0x00000000fffff984 */ /* 0x000fe20000000800 */
[----:B------:R-:W-:Y:S01]  /*10ed0*/  @!PT LDS RZ, [RZ] ;  /* 0x00000000fffff984 */ /* 0x000fe20000000800 */
[----:B------:R-:W-:Y:S01]  /*10ee0*/  @!PT LDS RZ, [RZ] ;  /* 0x00000000fffff984 */ /* 0x000fe20000000800 */
[----:B------:R1:W-:Y:S01]  /*10ef0*/  @!P2 LDGSTS.E.BYPASS.LTC128B.128 [R196+0x2000], [R152.64] ;  /* 0x0200000098c4afae */ /* 0x0003e2000b901d4a */
[----:B------:R-:W-:Y:S02]  /*10f00*/  @!P2 MOV R150, R138 ;  /* 0x0000008a0096a202 */ /* 0x000fe40000000f00 */
[----:B------:R-:W-:Y:S01]  /*10f10*/  @!P2 IMAD.IADD R135, R135, 0x1, R145 ;  /* 0x000000018787a824 */ /* 0x000fe200078e0291 */
[----:B------:R1:W-:Y:S01]  /*10f20*/  @P2 STS.128 [R196+0x2800], RZ ;  /* 0x002800ffc4002388 */ /* 0x0003e20000000c00 */
[--C-:B------:R-:W-:Y:S01]  /*10f30*/  @!P2 IMAD.MOV.U32 R141, RZ, RZ, R139.reuse ;  /* 0x000000ffff8da224 */ /* 0x100fe200078e008b */
[-C--:B------:R-:W-:Y:S01]  /*10f40*/  @!P2 LEA.HI.X R137, R137, R221.reuse, R132, 0x1, P0 ;  /* 0x000000dd8989a211 */ /* 0x080fe200000f0c84 */
[----:B------:R-:W-:Y:S01]  /*10f50*/  @!P2 IMAD.MOV.U32 R151, RZ, RZ, R139 ;  /* 0x000000ffff97a224 */ /* 0x000fe200078e008b */
[-C--:B------:R-:W-:Y:S01]  /*10f60*/  @!P2 LEA.HI.X R157, R144, R221.reuse, R135, 0x1, P5 ;  /* 0x000000dd909da211 */ /* 0x080fe200028f0c87 */
[C---:B------:R-:W-:Y:S01]  /*10f70*/  @!P2 IMAD.WIDE.U32 R140, R134.reuse, 0xc0, R140 ;  /* 0x000000c0868ca825 */ /* 0x040fe200078e008c */
[----:B------:R-:W-:Y:S03]  /*10f80*/  @!P2 MOV R2, c[0x0][0x19c] ;  /* 0x000067000002aa02 */ /* 0x000fe60000000f00 */
[----:B------:R-:W-:Y:S01]  /*10f90*/  @!PT LDS RZ, [RZ] ;  /* 0x00000000fffff984 */ /* 0x000fe20000000800 */
[----:B------:R-:W-:Y:S01]  /*10fa0*/  @!PT LDS RZ, [RZ] ;  /* 0x00000000fffff984 */ /* 0x000fe20000000800 */
[----:B------:R-:W-:Y:S01]  /*10fb0*/  @!PT LDS RZ, [RZ] ;  /* 0x00000000fffff984 */ /* 0x000fe20000000800 */
[----:B------:R1:W-:Y:S01]  /*10fc0*/  @!P2 LDGSTS.E.BYPASS.LTC128B.128 [R196+0x2800], [R156.64] ;  /* 0x028000009cc4afae */ /* 0x0003e2000b901d4a */
[----:B------:R-:W-:Y:S01]  /*10fd0*/  @!P2 IMAD.WIDE.U32 R150, R134, 0xe0, R150 ;  /* 0x000000e08696a825 */ /* 0x000fe200078e0096 */
[-C--:B------:R-:W-:Y:S02]  /*10fe0*/  @!P2 LEA R132, P3, R140, R222.reuse, 0x1 ;  /* 0x000000de8c84a211 */ /* 0x080fe400078608ff */
[----:B------:R1:W-:Y:S01]  /*10ff0*/  @P2 STS.128 [R196+0x3000], RZ ;  /* 0x003000ffc4002388 */ /* 0x0003e20000000c00 */
[----:B------:R-:W-:Y:S01]  /*11000*/  @!P2 IMAD.MOV.U32 R134, RZ, RZ, c[0x0][0x19c] ;  /* 0x00006700ff86a624 */ /* 0x000fe200078e00ff */
[-C--:B------:R-:W-:Y:S01]  /*11010*/  @!P2 LEA R138, P0, R150, R222.reuse, 0x1 ;  /* 0x000000de968aa211 */ /* 0x080fe200078008ff */
[----:B------:R-:W-:Y:S01]  /*11020*/  @!P2 IMAD.MOV.U32 R133, RZ, RZ, c[0x0][0x19c] ;  /* 0x00006700ff85a624 */ /* 0x000fe200078e00ff */
[----:B------:R-:W-:Y:S01]  /*11030*/  @!PT LDS RZ, [RZ] ;  /* 0x00000000fffff984 */ /* 0x000fe20000000800 */
[----:B------:R-:W-:Y:S01]  /*11040*/  @!PT LDS RZ, [RZ] ;  /* 0x00000000fffff984 */ /* 0x000fe20000000800 */
[----:B------:R-:W-:Y:S01]  /*11050*/  @!PT LDS RZ, [RZ] ;  /* 0x00000000fffff984 */ /* 0x000fe20000000800 */
[----:B------:R1:W-:Y:S01]  /*11060*/  @!P2 LDGSTS.E.BYPASS.LTC128B.128 [R196+0x3000], [R136.64] ;  /* 0x0300000088c4afae */ /* 0x0003e2000b901d4a */
[----:B------:R-:W-:Y:S01]  /*11070*/  @!P2 IMAD R139, R134, 0xa0, RZ ;  /* 0x000000a0868ba824 */ /* 0x000fe200078e02ff */
[----:B------:R-:W-:Y:S01]  /*11080*/  @!P2 LEA R134, P4, R142, R222, 0x1 ;  /* 0x000000de8e86a211 */ /* 0x000fe200078808ff */
[----:B------:R-:W-:Y:S01]  /*11090*/  @!P2 IMAD R133, R133, 0xc0, RZ ;  /* 0x000000c08585a824 */ /* 0x000fe200078e02ff */
[----:B------:R1:W-:Y:S01]  /*110a0*/  @P2 STS.128 [R196+0x3800], RZ ;  /* 0x003800ffc4002388 */ /* 0x0003e20000000c00 */
[----:B------:R-:W-:Y:S02]  /*110b0*/  @!P2 IMAD.IADD R139, R139, 0x1, R143 ;  /* 0x000000018b8ba824 */ /* 0x000fe400078e028f */
[----:B------:R-:W-:Y:S02]  /*110c0*/  @!P2 IMAD.IADD R133, R133, 0x1, R141 ;  /* 0x000000018585a824 */ /* 0x000fe400078e028d */
[----:B------:R-:W-:Y:S01]  /*110d0*/  @!P2 IMAD R155, R2, 0xe0, RZ ;  /* 0x000000e0029ba824 */ /* 0x000fe200078e02ff */
[-C--:B------:R-:W-:Y:S01]  /*110e0*/  @!P2 LEA.HI.X R135, R142, R221.reuse, R139, 0x1, P4 ;  /* 0x000000dd8e87a211 */ /* 0x080fe200020f0c8b */
[----:B------:R-:W-:Y:S01]  /*110f0*/  IMAD.MOV.U32 R222, RZ, RZ, R148 ;  /* 0x000000ffffde7224 */ /* 0x000fe200078e0094 */
[----:B------:R-:W-:Y:S02]  /*11100*/  @!P2 LEA.HI.X R133, R140, R221, R133, 0x1, P3 ;  /* 0x000000dd8c85a211 */ /* 0x000fe400018f0c85 */
[----:B------:R-:W-:Y:S01]  /*11110*/  @!P2 IADD3 R155, R155, R151, RZ ;  /* 0x000000979b9ba210 */ /* 0x000fe20007ffe0ff */
[----:B------:R-:W-:Y:S01]  /*11120*/  @!PT LDS RZ, [RZ] ;  /* 0x00000000fffff984 */ /* 0x000fe20000000800 */
[----:B------:R-:W-:Y:S01]  /*11130*/  @!PT LDS RZ, [RZ] ;  /* 0x00000000fffff984 */ /* 0x000fe20000000800 */
[----:B------:R-:W-:Y:S01]  /*11140*/  @!PT LDS RZ, [RZ] ;  /* 0x00000000fffff984 */ /* 0x000fe20000000800 */
[----:B------:R1:W-:Y:S03]  /*11150*/  @!P2 LDGSTS.E.BYPASS.LTC128B.128 [R196+0x3800], [R134.64] ;  /* 0x0380000086c4afae */ /* 0x0003e6000b901d4a */
        /* <DEDUP_REMOVED lines=13> */
.L_x_1657:
[----:B------:R-:W-:Y:S04]  /*11230*/  IADD3 R169, R194, -0x1, RZ ;  /* 0xffffffffc2a97810 */ /* 0x000fe80007ffe0ff */
[----:B------:R-:W-:Y:S04]  /*11240*/  LEA R164, R169, R192, 0x8 ;  /* 0x000000c0a9a47211 */ /* 0x000fe800078e40ff */
[----:B-1----:R-:W1:Y:S01]  /*11250*/  I2F R139, R164 ;  /* 0x000000a4008b7306 */ /* 0x002e620000201400 */
[C---:B------:R-:W-:Y:S02]  /*11260*/  IADD3 R155, R164.reuse, 0x58, RZ ;  /* 0x00000058a49b7810 */ /* 0x040fe40007ffe0ff */
[C---:B------:R-:W-:Y:S02]  /*11270*/  IADD3 R152, R164.reuse, 0x61, RZ ;  /* 0x00000061a4987810 */ /* 0x040fe40007ffe0ff */
[C---:B------:R-:W-:Y:S02]  /*11280*/  IADD3 R154, R164.reuse, 0x69, RZ ;  /* 0x00000069a49a7810 */ /* 0x040fe40007ffe0ff */
[C---:B------:R-:W-:Y:S02]  /*11290*/  IADD3 R141, R164.reuse, 0x8, RZ ;  /* 0x00000008a48d7810 */ /* 0x040fe40007ffe0ff */
[C---:B------:R-:W-:Y:S01]  /*112a0*/  IADD3 R138, R164.reuse, 0x9, RZ ;  /* 0x00000009a48a7810 */ /* 0x040fe20007ffe0ff */
[----:B------:R-:W-:Y:S01]  /*112b0*/  I2F R155, R155 ;  /* 0x0000009b009b7306 */ /* 0x000fe20000201400 */
        /* <DEDUP_REMOVED lines=17> */
[----:B------:R-:W2:Y:S01]  /*113d0*/  I2F R136, R136 ;  /* 0x0000008800887306 */ /* 0x000ea20000201400 */
[C---:B------:R-:W-:Y:S02]  /*113e0*/  IADD3 R144, R164.reuse, 0x21, RZ ;  /* 0x00000021a4907810 */ /* 0x040fe40007ffe0ff */
[C---:B------:R-:W-:Y:S02]  /*113f0*/  IADD3 R149, R164.reuse, 0x28, RZ ;  /* 0x00000028a4957810 */ /* 0x040fe40007ffe0ff */
[C---:B------:R-:W-:Y:S02]  /*11400*/  IADD3 R151, R164.reuse, 0x48, RZ ;  /* 0x00000048a4977810 */ /* 0x040fe40007ffe0ff */
[C---:B------:R-:W-:Y:S02]  /*11410*/  IADD3 R163, R164.reuse, 0x78, RZ ;  /* 0x00000078a4a37810 */ /* 0x040fe40007ffe0ff */
[C---:B------:R-:W-:Y:S01]  /*11420*/  IADD3 R167, R164.reuse, 0x88, RZ ;  /* 0x00000088a4a77810 */ /* 0x040fe20007ffe0ff */
[----:B------:R-:W3:Y:S01]  /*11430*/  I2F R143, R143 ;  /* 0x0000008f008f7306 */ /* 0x000ee20000201400 */
[C---:B------:R-:W-:Y:S02]  /*11440*/  IADD3 R162, R164.reuse, 0x89, RZ ;  /* 0x00000089a4a27810 */ /* 0x040fe40007ffe0ff */
[C---:B------:R-:W-:Y:S02]  /*11450*/  IADD3 R146, R164.reuse, 0x29, RZ ;  /* 0x00000029a4927810 */ /* 0x040fe40007ffe0ff */
[C---:B------:R-:W-:Y:S02]  /*11460*/  IADD3 R133, R164.reuse, 0x30, RZ ;  /* 0x00000030a4857810 */ /* 0x040fe40007ffe0ff */
[C---:B------:R-:W-:Y:S02]  /*11470*/  IADD3 R2, R164.reuse, 0x31, RZ ;  /* 0x00000031a4027810 */ /* 0x040fe40007ffe0ff */
[C---:B------:R-:W-:Y:S01]  /*11480*/  IADD3 R135, R164.reuse, 0x38, RZ ;  /* 0x00000038a4877810 */ /* 0x040fe20007ffe0ff */
[----:B------:R-:W4:Y:S01]  /*11490*/  I2F R140, R140 ;  /* 0x0000008c008c7306 */ /* 0x000f220000201400 */
[C---:B------:R-:W-:Y:S02]  /*114a0*/  IADD3 R132, R164.reuse, 0x39, RZ ;  /* 0x00000039a4847810 */ /* 0x040fe40007ffe0ff */
[C---:B------:R-:W-:Y:S02]  /*114b0*/  IADD3 R134, R164.reuse, 0x41, RZ ;  /* 0x00000041a4867810 */ /* 0x040fe40007ffe0ff */
[C---:B------:R-:W-:Y:S02]  /*114c0*/  IADD3 R150, R164.reuse, 0x59, RZ ;  /* 0x00000059a4967810 */ /* 0x040fe40007ffe0ff */
[C---:B------:R-:W-:Y:S03]  /*114d0*/  IADD3 R137, R164.reuse, 0x40, RZ ;  /* 0x00000040a4897810 */ /* 0x040fe60007ffe0ff */
[----:B------:R-:W5:Y:S10]  /*114e0*/  I2F R145, R145 ;  /* 0x0000009100917306 */ /* 0x000f740000201400 */
[----:B------:R-:W1:Y:S10]  /*114f0*/  I2F R142, R142 ;  /* 0x0000008e008e7306 */ /* 0x000e740000201400 */
[----:B------:R-:W1:Y:S10]  /*11500*/  I2F R147, R147 ;  /* 0x0000009300937306 */ /* 0x000e740000201400 */
[----:B------:R-:W1:Y:S10]  /*11510*/  I2F R144, R144 ;  /* 0x0000009000907306 */ /* 0x000e740000201400 */
[----:B------:R-:W1:Y:S10]  /*11520*/  I2F R149, R149 ;  /* 0x0000009500957306 */ /* 0x000e740000201400 */
[----:B------:R1:W1:Y:S10]  /*11530*/  I2F R0, R146 ;  /* 0x0000009200007306 */ /* 0x0002740000201400 */
[----:B------:R-:W2:Y:S10]  /*11540*/  I2F R133, R133 ;  /* 0x0000008500857306 */ /* 0x000eb40000201400 */
[----:B------:R-:W2:Y:S01]  /*11550*/  I2F R2, R2 ;  /* 0x0000000200027306 */ /* 0x000ea20000201400 */
[C---:B-1----:R-:W-:Y:S09]  /*11560*/  IADD3 R146, R164.reuse, 0x49, RZ ;  /* 0x00000049a4927810 */ /* 0x042ff20007ffe0ff */
[----:B------:R-:W1:Y:S10]  /*11570*/  I2F R135, R135 ;  /* 0x0000008700877306 */ /* 0x000e740000201400 */
        /* <DEDUP_REMOVED lines=19> */
[----:B------:R-:W1:Y:S01]  /*116b0*/  I2F R162, R162 ;  /* 0x000000a200a27306 */ /* 0x000e620000201400 */
[C---:B------:R-:W-:Y:S02]  /*116c0*/  FFMA.FTZ R4, R139.reuse, UR4, R4 ;  /* 0x000000048b047c23 */ /* 0x040fe40008010004 */
[----:B------:R-:W-:Y:S01]  /*116d0*/  FFMA.FTZ R6, R139, UR4, R6 ;  /* 0x000000048b067c23 */ /* 0x000fe20008010006 */
[----:B------:R-:W-:Y:S01]  /*116e0*/  IADD3 R139, R164, 0x90, RZ ;  /* 0x00000090a48b7810 */ /* 0x000fe20007ffe0ff */
[----:B--2---:R-:W-:Y:S01]  /*116f0*/  FFMA.FTZ R5, R136, UR4, R5 ;  /* 0x0000000488057c23 */ /* 0x004fe20008010005 */
[----:B------:R-:W-:Y:S01]  /*11700*/  FMNMX.FTZ R166, R4, R197, !PT ;  /* 0x000000c504a67209 */ /* 0x000fe20007810000 */
[----:B------:R-:W-:Y:S01]  /*11710*/  FFMA.FTZ R7, R136, UR4, R7 ;  /* 0x0000000488077c23 */ /* 0x000fe20008010007 */
[----:B------:R-:W-:Y:S01]  /*11720*/  FMNMX.FTZ R168, R6, R195, !PT ;  /* 0x000000c306a87209 */ /* 0x000fe20007810000 */
[C---:B------:R-:W-:Y:S01]  /*11730*/  FFMA.FTZ R8, R141.reuse, UR4, R8 ;  /* 0x000000048d087c23 */ /* 0x040fe20008010008 */
[----:B------:R-:W2:Y:S01]  /*11740*/  I2F R139, R139 ;  /* 0x0000008b008b7306 */ /* 0x000ea20000201400 */
[----:B------:R-:W-:Y:S01]  /*11750*/  FFMA.FTZ R10, R141, UR4, R10 ;  /* 0x000000048d0a7c23 */ /* 0x000fe2000801000a */
[----:B------:R-:W-:Y:S01]  /*11760*/  FMNMX.FTZ R171, R5, R166, !PT ;  /* 0x000000a605ab7209 */ /* 0x000fe20007810000 */
[C---:B------:R-:W-:Y:S01]  /*11770*/  FFMA.FTZ R9, R138.reuse, UR4, R9 ;  /* 0x000000048a097c23 */ /* 0x040fe20008010009 */
[----:B------:R-:W-:Y:S01]  /*11780*/  FMNMX.FTZ R173, R7, R168, !PT ;  /* 0x000000a807ad7209 */ /* 0x000fe20007810000 */
[----:B------:R-:W-:Y:S01]  /*11790*/  FFMA.FTZ R11, R138, UR4, R11 ;  /* 0x000000048a0b7c23 */ /* 0x000fe2000801000b */
[----:B------:R-:W-:Y:S01]  /*117a0*/  FMNMX.FTZ R166, R8, R171, !PT ;  /* 0x000000ab08a67209 */ /* 0x000fe20007810000 */
[C---:B---3--:R-:W-:Y:S01]  /*117b0*/  FFMA.FTZ R12, R143.reuse, UR4, R12 ;  /* 0x000000048f0c7c23 */ /* 0x048fe2000801000c */
[----:B------:R-:W-:Y:S01]  /*117c0*/  FMNMX.FTZ R168, R10, R173, !PT ;  /* 0x000000ad0aa87209 */ /* 0x000fe20007810000 */
[----:B------:R-:W-:Y:S01]  /*117d0*/  FFMA.FTZ R14, R143, UR4, R14 ;  /* 0x000000048f0e7c23 */ /* 0x000fe2000801000e */
[----:B------:R-:W-:Y:S01]  /*117e0*/  FMNMX.FTZ R171, R9, R166, !PT ;  /* 0x000000a609ab7209 */ /* 0x000fe20007810000 */
[C---:B----4-:R-:W-:Y:S01]  /*117f0*/  FFMA.FTZ R13, R140.reuse, UR4, R13 ;  /* 0x000000048c0d7c23 */ /* 0x050fe2000801000d */
[----:B------:R-:W-:Y:S01]  /*11800*/  FMNMX.FTZ R173, R11, R168, !PT ;  /* 0x000000a80bad7209 */ /* 0x000fe20007810000 */
[----:B------:R-:W-:Y:S01]  /*11810*/  FFMA.FTZ R15, R140, UR4, R15 ;  /* 0x000000048c0f7c23 */ /* 0x000fe2000801000f */
[----:B------:R-:W-:Y:S01]  /*11820*/  FMNMX.FTZ R166, R12, R171, !PT ;  /* 0x000000ab0ca67209 */ /* 0x000fe20007810000 */
[C---:B-----5:R-:W-:Y:S01]  /*11830*/  FFMA.FTZ R16, R145.reuse, UR4, R16 ;  /* 0x0000000491107c23 */ /* 0x060fe20008010010 */
[----:B------:R-:W-:Y:S01]  /*11840*/  FMNMX.FTZ R168, R14, R173, !PT ;  /* 0x000000ad0ea87209 */ /* 0x000fe20007810000 */
[----:B------:R-:W-:Y:S01]  /*11850*/  FFMA.FTZ R18, R145, UR4, R18 ;  /* 0x0000000491127c23 */ /* 0x000fe20008010012 */
[----:B------:R-:W-:Y:S01]  /*11860*/  FMNMX.FTZ R171, R13, R166, !PT ;  /* 0x000000a60dab7209 */ /* 0x000fe20007810000 */
[C---:B------:R-:W-:Y:S01]  /*11870*/  FFMA.FTZ R17, R142.reuse, UR4, R17 ;  /* 0x000000048e117c23 */ /* 0x040fe20008010011 */
        /* <DEDUP_REMOVED lines=27> */
[C---:B-1----:R-:W-:Y:S01]  /*11a30*/  FFMA.FTZ R32, R135.reuse, UR4, R32 ;  /* 0x0000000487207c23 */ /* 0x042fe20008010020 */
        /* <DEDUP_REMOVED lines=22> */
[----:B------:R-:W-:Y:S01]  /*11ba0*/  IADD3 R146, R164, 0xd0, RZ ;  /* 0x000000d0a4927810 */ /* 0x000fe20007ffe0ff */
[C---:B------:R-:W-:Y:S01]  /*11bb0*/  FFMA.FTZ R44, R153.reuse, UR4, R44 ;  /* 0x00000004992c7c23 */ /* 0x040fe2000801002c */
[----:B------:R-:W-:Y:S01]  /*11bc0*/  FMNMX.FTZ R166, R42, R151, !PT ;  /* 0x000000972aa67209 */ /* 0x000fe20007810000 */
[----:B------:R-:W-:Y:S01]  /*11bd0*/  FFMA.FTZ R46, R153, UR4, R46 ;  /* 0x00000004992e7c23 */ /* 0x000fe2000801002e */
[----:B------:R-:W-:Y:S01]  /*11be0*/  I2F R149, R146 ;  /* 0x0000009200957306 */ /* 0x000fe20000201400 */
        /* <DEDUP_REMOVED lines=8> */
[----:B------:R-:W-:Y:S01]  /*11c70*/  FFMA.FTZ R49, R150, UR4, R49 ;  /* 0x0000000496317c23 */ /* 0x000fe20008010031 */
[----:B------:R-:W-:Y:S01]  /*11c80*/  IADD3 R142, R164, 0xc0, RZ ;  /* 0x000000c0a48e7810 */ /* 0x000fe20007ffe0ff */
[----:B------:R-:W-:Y:S01]  /*11c90*/  FFMA.FTZ R51, R150, UR4, R51 ;  /* 0x0000000496337c23 */ /* 0x000fe20008010033 */
[----:B------:R-:W-:Y:S01]  /*11ca0*/  FMNMX.FTZ R134, R44, R151, !PT ;  /* 0x000000972c867209 */ /* 0x000fe20007810000 */
[C---:B------:R-:W-:Y:S01]  /*11cb0*/  FFMA.FTZ R52, R157.reuse, UR4, R52 ;  /* 0x000000049d347c23 */ /* 0x040fe20008010034 */
[----:B------:R1:W-:Y:S01]  /*11cc0*/  I2F R145, R142 ;  /* 0x0000008e00917306 */ /* 0x0003e20000201400 */
[----:B------:R-:W-:Y:S01]  /*11cd0*/  FFMA.FTZ R54, R157, UR4, R54 ;  /* 0x000000049d367c23 */ /* 0x000fe20008010036 */
[----:B------:R-:W-:Y:S01]  /*11ce0*/  FMNMX.FTZ R151, R45, R134, !PT ;  /* 0x000000862d977209 */ /* 0x000fe20007810000 */
[----:B------:R-:W-:Y:S01]  /*11cf0*/  FFMA.FTZ R53, R152, UR4, R53 ;  /* 0x0000000498357c23 */ /* 0x000fe20008010035 */
[----:B------:R-:W-:Y:S01]  /*11d00*/  IADD3 R132, R164, 0xb1, RZ ;  /* 0x000000b1a4847810 */ /* 0x000fe20007ffe0ff */
[----:B------:R-:W-:Y:S01]  /*11d10*/  FFMA.FTZ R55, R152, UR4, R55 ;  /* 0x0000000498377c23 */ /* 0x000fe20008010037 */
[C---:B------:R-:W-:Y:S01]  /*11d20*/  IADD3 R140, R164.reuse, 0xc1, RZ ;  /* 0x000000c1a48c7810 */ /* 0x040fe20007ffe0ff */
[C---:B------:R-:W-:Y:S01]  /*11d30*/  FFMA.FTZ R56, R159.reuse, UR4, R56 ;  /* 0x000000049f387c23 */ /* 0x040fe20008010038 */
[----:B------:R-:W-:Y:S01]  /*11d40*/  IADD3 R147, R164, 0xc8, RZ ;  /* 0x000000c8a4937810 */ /* 0x000fe20007ffe0ff */
        /* <DEDUP_REMOVED lines=11> */
[----:B------:R-:W-:Y:S01]  /*11e00*/  I2F R140, R140 ;  /* 0x0000008c008c7306 */ /* 0x000fe20000201400 */
[----:B------:R-:W-:Y:S01]  /*11e10*/  FFMA.FTZ R63, R156, UR4, R63 ;  /* 0x000000049c3f7c23 */ /* 0x000fe2000801003f */
[----:B------:R-:W-:Y:S01]  /*11e20*/  FMNMX.FTZ R153, R51, R150, !PT ;  /* 0x0000009633997209 */ /* 0x000fe20007810000 */
[C---:B------:R-:W-:Y:S01]  /*11e30*/  FFMA.FTZ R64, R163.reuse, UR4, R64 ;  /* 0x00000004a3407c23 */ /* 0x040fe20008010040 */
[----:B-1----:R-:W-:Y:S01]  /*11e40*/  IADD3 R142, R164, 0xc9, RZ ;  /* 0x000000c9a48e7810 */ /* 0x002fe20007ffe0ff */
[----:B------:R-:W-:Y:S01]  /*11e50*/  FFMA.FTZ R66, R163, UR4, R66 ;  /* 0x00000004a3427c23 */ /* 0x000fe20008010042 */
[----:B------:R-:W-:Y:S01]  /*11e60*/  FMNMX.FTZ R148, R52, R151, !PT ;  /* 0x0000009734947209 */ /* 0x000fe20007810000 */
[----:B------:R-:W-:Y:S01]  /*11e70*/  FFMA.FTZ R65, R158, UR4, R65 ;  /* 0x000000049e417c23 */ /* 0x000fe20008010041 */
[----:B------:R-:W-:Y:S01]  /*11e80*/  FMNMX.FTZ R150, R54, R153, !PT ;  /* 0x0000009936967209 */ /* 0x000fe20007810000 */
[----:B------:R-:W-:Y:S01]  /*11e90*/  FFMA.FTZ R67, R158, UR4, R67 ;  /* 0x000000049e437c23 */ /* 0x000fe20008010043 */
[----:B------:R-:W-:Y:S01]  /*11ea0*/  I2F R147, R147 ;  /* 0x0000009300937306 */ /* 0x000fe20000201400 */
[----:B------:R-:W-:Y:S01]  /*11eb0*/  FFMA.FTZ R68, R165, UR4, R68 ;  /* 0x00000004a5447c23 */ /* 0x000fe20008010044 */
[----:B------:R-:W-:Y:S01]  /*11ec0*/  FMNMX.FTZ R151, R53, R148, !PT ;  /* 0x0000009435977209 */ /* 0x000fe20007810000 */
[----:B------:R-:W-:Y:S01]  /*11ed0*/  FFMA.FTZ R70, R165, UR4, R70 ;  /* 0x00000004a5467c23 */ /* 0x000fe20008010046 */
[----:B------:R-:W-:Y:S01]  /*11ee0*/  FMNMX.FTZ R153, R55, R150, !PT ;  /* 0x0000009637997209 */ /* 0x000fe20007810000 */
[----:B------:R-:W-:Y:S01]  /*11ef0*/  FFMA.FTZ R69, R160, UR4, R69 ;  /* 0x00000004a0457c23 */ /* 0x000fe20008010045 */
        /* <DEDUP_REMOVED lines=8> */
[----:B------:R-:W-:Y:S01]  /*11f80*/  FMNMX.FTZ R153, R59, R150, !PT ;  /* 0x000000963b997209 */ /* 0x000fe20007810000 */
[----:B------:R-:W-:Y:S01]  /*11f90*/  FFMA.FTZ R75, R162, UR4, R75 ;  /* 0x00000004a24b7c23 */ /* 0x000fe2000801004b */
[----:B------:R-:W-:Y:S01]  /*11fa0*/  FMNMX.FTZ R148, R60, R151, !PT ;  /* 0x000000973c947209 */ /* 0x000fe20007810000 */
[C---:B--2---:R-:W-:Y:S01]  /*11fb0*/  FFMA.FTZ R76, R139.reuse, UR4, R76 ;  /* 0x000000048b4c7c23 */ /* 0x044fe2000801004c */
[C---:B------:R-:W-:Y:S01]  /*11fc0*/  IADD3 R136, R164.reuse, 0x91, RZ ;  /* 0x00000091a4887810 */ /* 0x040fe20007ffe0ff */
[----:B------:R-:W-:Y:S01]  /*11fd0*/  FFMA.FTZ R78, R139, UR4, R78 ;  /* 0x000000048b4e7c23 */ /* 0x000fe2000801004e */
[----:B------:R-:W-:Y:S02]  /*11fe0*/  FMNMX.FTZ R151, R61, R148, !PT ;  /* 0x000000943d977209 */ /* 0x000fe40007810000 */
[----:B------:R-:W-:Y:S02]  /*11ff0*/  IADD3 R141, R164, 0x98, RZ ;  /* 0x00000098a48d7810 */ /* 0x000fe40007ffe0ff */
[----:B------:R-:W1:Y:S01]  /*12000*/  I2F R136, R136 ;  /* 0x0000008800887306 */ /* 0x000e620000201400 */
[----:B------:R-:W-:Y:S02]  /*12010*/  FMNMX.FTZ R148, R64, R151, !PT ;  /* 0x0000009740947209 */ /* 0x000fe40007810000 */
[----:B------:R-:W-:Y:S02]  /*12020*/  FMNMX.FTZ R150, R62, R153, !PT ;  /* 0x000000993e967209 */ /* 0x000fe40007810000 */
[----:B------:R-:W-:Y:S02]  /*12030*/  FMNMX.FTZ R151, R65, R148, !PT ;  /* 0x0000009441977209 */ /* 0x000fe40007810000 */
[----:B------:R-:W-:Y:S02]  /*12040*/  FMNMX.FTZ R153, R63, R150, !PT ;  /* 0x000000963f997209 */ /* 0x000fe40007810000 */
[----:B------:R-:W-:Y:S01]  /*12050*/  FMNMX.FTZ R148, R68, R151, !PT ;  /* 0x0000009744947209 */ /* 0x000fe20007810000 */
[----:B------:R-:W2:Y:S01]  /*12060*/  I2F R141, R141 ;  /* 0x0000008d008d7306 */ /* 0x000ea20000201400 */
[----:B------:R-:W-:Y:S02]  /*12070*/  FMNMX.FTZ R150, R66, R153, !PT ;  /* 0x0000009942967209 */ /* 0x000fe40007810000 */
[----:B------:R-:W-:Y:S02]  /*12080*/  FMNMX.FTZ R151, R69, R148, !PT ;  /* 0x0000009445977209 */ /* 0x000fe40007810000 */
[----:B------:R-:W-:Y:S02]  /*12090*/  FMNMX.FTZ R153, R67, R150, !PT ;  /* 0x0000009643997209 */ /* 0x000fe40007810000 */
[----:B------:R-:W-:Y:S02]  /*120a0*/  FMNMX.FTZ R148, R72, R151, !PT ;  /* 0x0000009748947209 */ /* 0x000fe40007810000 */
[----:B------:R-:W-:Y:S02]  /*120b0*/  FMNMX.FTZ R150, R70, R153, !PT ;  /* 0x0000009946967209 */ /* 0x000fe40007810000 */
[----:B------:R-:W-:Y:S02]  /*120c0*/  FMNMX.FTZ R151, R73, R148, !PT ;  /* 0x0000009449977209 */ /* 0x000fe40007810000 */
[----:B------:R-:W-:Y:S01]  /*120d0*/  FMNMX.FTZ R153, R71, R150, !PT ;  /* 0x0000009647997209 */ /* 0x000fe20007810000 */
[----:B-1----:R-:W-:Y:S01]  /*120e0*/  FFMA.FTZ R77, R136, UR4, R77 ;  /* 0x00000004884d7c23 */ /* 0x002fe2000801004d */
[----:B------:R-:W-:Y:S01]  /*120f0*/  FMNMX.FTZ R148, R76, R151, !PT ;  /* 0x000000974c947209 */ /* 0x000fe20007810000 */
[----:B------:R-:W-:Y:S01]  /*12100*/  FFMA.FTZ R79, R136, UR4, R79 ;  /* 0x00000004884f7c23 */ /* 0x000fe2000801004f */
[----:B------:R-:W-:Y:S02]  /*12110*/  FMNMX.FTZ R150, R74, R153, !PT ;  /* 0x000000994a967209 */ /* 0x000fe40007810000 */
[----:B------:R-:W-:Y:S02]  /*12120*/  FMNMX.FTZ R151, R77, R148, !PT ;  /* 0x000000944d977209 */ /* 0x000fe40007810000 */
[----:B------:R-:W-:Y:S02]  /*12130*/  FMNMX.FTZ R153, R75, R150, !PT ;  /* 0x000000964b997209 */ /* 0x000fe40007810000 */
[----:B------:R-:W-:Y:S01]  /*12140*/  IADD3 R138, R164, 0x99, RZ ;  /* 0x00000099a48a7810 */ /* 0x000fe20007ffe0ff */
[C---:B--2---:R-:W-:Y:S01]  /*12150*/  FFMA.FTZ R80, R141.reuse, UR4, R80 ;  /* 0x000000048d507c23 */ /* 0x044fe20008010050 */
[----:B------:R-:W-:Y:S01]  /*12160*/  FMNMX.FTZ R150, R78, R153, !PT ;  /* 0x000000994e967209 */ /* 0x000fe20007810000 */
[----:B------:R-:W-:Y:S01]  /*12170*/  FFMA.FTZ R82, R141, UR4, R82 ;  /* 0x000000048d527c23 */ /* 0x000fe20008010052 */
[----:B------:R-:W-:Y:S02]  /*12180*/  IADD3 R133, R164, 0xa8, RZ ;  /* 0x000000a8a4857810 */ /* 0x000fe40007ffe0ff */
[----:B------:R-:W1:Y:S01]  /*12190*/  I2F R138, R138 ;  /* 0x0000008a008a7306 */ /* 0x000e620000201400 */
[----:B------:R-:W-:Y:S02]  /*121a0*/  FMNMX.FTZ R153, R79, R150, !PT ;  /* 0x000000964f997209 */ /* 0x000fe40007810000 */
[----:B------:R-:W-:Y:S02]  /*121b0*/  FMNMX.FTZ R148, R80, R151, !PT ;  /* 0x0000009750947209 */ /* 0x000fe40007810000 */
[----:B------:R-:W-:Y:S02]  /*121c0*/  FMNMX.FTZ R150, R82, R153, !PT ;  /* 0x0000009952967209 */ /* 0x000fe40007810000 */
        /* <DEDUP_REMOVED lines=10> */
[----:B------:R-:W-:Y:S01]  /*12270*/  IADD3 R134, R164, 0xb9, RZ ;  /* 0x000000b9a4867810 */ /* 0x000fe20007ffe0ff */
[C---:B-1----:R-:W-:Y:S02]  /*12280*/  FFMA.FTZ R81, R138.reuse, UR4, R81 ;  /* 0x000000048a517c23 */ /* 0x042fe40008010051 */
[----:B------:R-:W-:Y:S01]  /*12290*/  FFMA.FTZ R83, R138, UR4, R83 ;  /* 0x000000048a537c23 */ /* 0x000fe20008010053 */
[----:B------:R-:W-:Y:S02]  /*122a0*/  IADD3 R138, R164, 0xe0, RZ ;  /* 0x000000e0a48a7810 */ /* 0x000fe40007ffe0ff */
[----:B------:R-:W-:Y:S01]  /*122b0*/  FMNMX.FTZ R151, R81, R148, !PT ;  /* 0x0000009451977209 */ /* 0x000fe20007810000 */
[----:B------:R-:W1:Y:S01]  /*122c0*/  I2F R143, R143 ;  /* 0x0000008f008f7306 */ /* 0x000e620000201400 */
[----:B------:R-:W-:Y:S09]  /*122d0*/  FMNMX.FTZ R153, R83, R150, !PT ;  /* 0x0000009653997209 */ /* 0x000ff20007810000 */
[----:B------:R-:W2:Y:S10]  /*122e0*/  I2F R0, R0 ;  /* 0x0000000000007306 */ /* 0x000eb40000201400 */
[----:B------:R-:W3:Y:S01]  /*122f0*/  I2F R135, R135 ;  /* 0x0000008700877306 */ /* 0x000ee20000201400 */
[C---:B-1----:R-:W-:Y:S02]  /*12300*/  FFMA.FTZ R84, R143.reuse, UR4, R84 ;  /* 0x000000048f547c23 */ /* 0x042fe40008010054 */
[----:B------:R-:W-:Y:S07]  /*12310*/  FFMA.FTZ R86, R143, UR4, R86 ;  /* 0x000000048f567c23 */ /* 0x000fee0008010056 */
[----:B------:R-:W1:Y:S01]  /*12320*/  I2F R137, R137 ;  /* 0x0000008900897306 */ /* 0x000e620000201400 */
[----:B------:R-:W-:Y:S01]  /*12330*/  FMNMX.FTZ R148, R86, R153, !PT ;  /* 0x0000009956947209 */ /* 0x000fe20007810000 */
[C---:B--2---:R-:W-:Y:S02]  /*12340*/  FFMA.FTZ R85, R0.reuse, UR4, R85 ;  /* 0x0000000400557c23 */ /* 0x044fe40008010055 */
[----:B------:R-:W-:Y:S01]  /*12350*/  FFMA.FTZ R87, R0, UR4, R87 ;  /* 0x0000000400577c23 */ /* 0x000fe20008010057 */
[----:B------:R-:W-:Y:S01]  /*12360*/  FMNMX.FTZ R0, R84, R151, !PT ;  /* 0x0000009754007209 */ /* 0x000fe20007810000 */
[----:B------:R-:W-:Y:S04]  /*12370*/  FFMA.FTZ R88, R133, UR4, R88 ;  /* 0x0000000485587c23 */ /* 0x000fe80008010058 */
[----:B------:R-:W2:Y:S01]  /*12380*/  I2F R134, R134 ;  /* 0x0000008600867306 */ /* 0x000ea20000201400 */
[----:B------:R-:W-:Y:S01]  /*12390*/  FMNMX.FTZ R153, R87, R148, !PT ;  /* 0x0000009457997209 */ /* 0x000fe20007810000 */
[----:B------:R-:W-:Y:S01]  /*123a0*/  FFMA.FTZ R90, R133, UR4, R90 ;  /* 0x00000004855a7c23 */ /* 0x000fe2000801005a */
[----:B------:R-:W-:Y:S01]  /*123b0*/  FMNMX.FTZ R151, R85, R0, !PT ;  /* 0x0000000055977209 */ /* 0x000fe20007810000 */
[----:B------:R-:W-:Y:S01]  /*123c0*/  FFMA.FTZ R89, R2, UR4, R89 ;  /* 0x0000000402597c23 */ /* 0x000fe20008010059 */
[----:B------:R-:W-:Y:S01]  /*123d0*/  IADD3 R0, R164, 0xe1, RZ ;  /* 0x000000e1a4007810 */ /* 0x000fe20007ffe0ff */
[----:B------:R-:W-:Y:S01]  /*123e0*/  FFMA.FTZ R91, R2, UR4, R91 ;  /* 0x00000004025b7c23 */ /* 0x000fe2000801005b */
[----:B------:R-:W-:Y:S01]  /*123f0*/  FMNMX.FTZ R148, R90, R153, !PT ;  /* 0x000000995a947209 */ /* 0x000fe20007810000 */
[----:B---3--:R-:W-:Y:S01]  /*12400*/  FFMA.FTZ R92, R135, UR4, R92 ;  /* 0x00000004875c7c23 */ /* 0x008fe2000801005c */
[----:B------:R-:W-:Y:S01]  /*12410*/  FMNMX.FTZ R2, R88, R151, !PT ;  /* 0x0000009758027209 */ /* 0x000fe20007810000 */
[----:B------:R-:W3:Y:S01]  /*12420*/  I2F R144, R144 ;  /* 0x0000009000907306 */ /* 0x000ee20000201400 */
[----:B------:R-:W-:Y:S01]  /*12430*/  FMNMX.FTZ R153, R91, R148, !PT ;  /* 0x000000945b997209 */ /* 0x000fe20007810000 */
[----:B------:R-:W-:Y:S01]  /*12440*/  FFMA.FTZ R94, R135, UR4, R94 ;  /* 0x00000004875e7c23 */ /* 0x000fe2000801005e */
[----:B------:R-:W-:Y:S01]  /*12450*/  IADD3 R135, R164, 0xe8, RZ ;  /* 0x000000e8a4877810 */ /* 0x000fe20007ffe0ff */
[C---:B------:R-:W-:Y:S01]  /*12460*/  FFMA.FTZ R93, R132.reuse, UR4, R93 ;  /* 0x00000004845d7c23 */ /* 0x040fe2000801005d */
[----:B------:R-:W-:Y:S01]  /*12470*/  FMNMX.FTZ R151, R89, R2, !PT ;  /* 0x0000000259977209 */ /* 0x000fe20007810000 */
[----:B------:R-:W-:Y:S01]  /*12480*/  FFMA.FTZ R95, R132, UR4, R95 ;  /* 0x00000004845f7c23 */ /* 0x000fe2000801005f */
[----:B------:R-:W-:Y:S01]  /*12490*/  FMNMX.FTZ R132, R94, R153, !PT ;  /* 0x000000995e847209 */ /* 0x000fe20007810000 */
[C---:B-1----:R-:W-:Y:S01]  /*124a0*/  FFMA.FTZ R96, R137.reuse, UR4, R96 ;  /* 0x0000000489607c23 */ /* 0x042fe20008010060 */
[----:B------:R-:W-:Y:S01]  /*124b0*/  FMNMX.FTZ R2, R92, R151, !PT ;  /* 0x000000975c027209 */ /* 0x000fe20007810000 */
[----:B------:R-:W1:Y:S01]  /*124c0*/  I2F R139, R139 ;  /* 0x0000008b008b7306 */ /* 0x000e620000201400 */
[----:B------:R-:W-:Y:S01]  /*124d0*/  FFMA.FTZ R98, R137, UR4, R98 ;  /* 0x0000000489627c23 */ /* 0x000fe20008010062 */
[----:B------:R-:W-:Y:S02]  /*124e0*/  FMNMX.FTZ R151, R95, R132, !PT ;  /* 0x000000845f977209 */ /* 0x000fe40007810000 */
[----:B------:R-:W-:Y:S01]  /*124f0*/  FMNMX.FTZ R137, R93, R2, !PT ;  /* 0x000000025d897209 */ /* 0x000fe20007810000 */
[----:B--2---:R-:W-:Y:S01]  /*12500*/  FFMA.FTZ R97, R134, UR4, R97 ;  /* 0x0000000486617c23 */ /* 0x004fe20008010061 */
[----:B------:R-:W-:Y:S01]  /*12510*/  FMNMX.FTZ R148, R98, R151, !PT ;  /* 0x0000009762947209 */ /* 0x000fe20007810000 */
[----:B------:R-:W-:Y:S01]  /*12520*/  FFMA.FTZ R99, R134, UR4, R99 ;  /* 0x0000000486637c23 */ /* 0x000fe20008010063 */
[----:B------:R-:W-:Y:S01]  /*12530*/  IADD3 R2, R164, 0xe9, RZ ;  /* 0x000000e9a4027810 */ /* 0x000fe20007ffe0ff */
[C---:B------:R-:W-:Y:S01]  /*12540*/  FFMA.FTZ R100, R145.reuse, UR4, R100 ;  /* 0x0000000491647c23 */ /* 0x040fe20008010064 */
[----:B------:R-:W2:Y:S01]  /*12550*/  I2F R136, R136 ;  /* 0x0000008800887306 */ /* 0x000ea20000201400 */
        /* <DEDUP_REMOVED lines=8> */
[----:B------:R-:W-:Y:S01]  /*125e0*/  FFMA.FTZ R106, R147, UR4, R106 ;  /* 0x00000004936a7c23 */ /* 0x000fe2000801006a */
[----:B------:R-:W4:Y:S01]  /*125f0*/  I2F R133, R138 ;  /* 0x0000008a00857306 */ /* 0x000f220000201400 */
[----:B------:R-:W-:Y:S01]  /*12600*/  FMNMX.FTZ R153, R103, R148, !PT ;  /* 0x0000009467997209 */ /* 0x000fe20007810000 */
[----:B------:R-:W-:Y:S01]  /*12610*/  FFMA.FTZ R105, R142, UR4, R105 ;  /* 0x000000048e697c23 */ /* 0x000fe20008010069 */
[----:B------:R-:W-:Y:S01]  /*12620*/  IADD3 R134, R164, 0xf0, RZ ;  /* 0x000000f0a4867810 */ /* 0x000fe20007ffe0ff */
[----:B------:R-:W-:Y:S01]  /*12630*/  FFMA.FTZ R107, R142, UR4, R107 ;  /* 0x000000048e6b7c23 */ /* 0x000fe2000801006b */
[----:B------:R-:W-:Y:S01]  /*12640*/  FMNMX.FTZ R150, R106, R153, !PT ;  /* 0x000000996a967209 */ /* 0x000fe20007810000 */
[C---:B------:R-:W-:Y:S01]  /*12650*/  FFMA.FTZ R108, R149.reuse, UR4, R108 ;  /* 0x00000004956c7c23 */ /* 0x040fe2000801006c */
[----:B------:R-:W-:Y:S01]  /*12660*/  FMNMX.FTZ R132, R100, R137, !PT ;  /* 0x0000008964847209 */ /* 0x000fe20007810000 */
[----:B------:R-:W-:Y:S01]  /*12670*/  FFMA.FTZ R110, R149, UR4, R110 ;  /* 0x00000004956e7c23 */ /* 0x000fe2000801006e */
[----:B------:R-:W-:Y:S01]  /*12680*/  FMNMX.FTZ R153, R107, R150, !PT ;  /* 0x000000966b997209 */ /* 0x000fe20007810000 */
[----:B------:R5:W-:Y:S01]  /*12690*/  I2F R137, R134 ;  /* 0x0000008600897306 */ /* 0x000be20000201400 */
[C---:B---3--:R-:W-:Y:S01]  /*126a0*/  FFMA.FTZ R109, R144.reuse, UR4, R109 ;  /* 0x00000004906d7c23 */ /* 0x048fe2000801006d */
[----:B------:R-:W-:Y:S01]  /*126b0*/  FMNMX.FTZ R151, R101, R132, !PT ;  /* 0x0000008465977209 */ /* 0x000fe20007810000 */
[----:B------:R-:W-:Y:S01]  /*126c0*/  FFMA.FTZ R111, R144, UR4, R111 ;  /* 0x00000004906f7c23 */ /* 0x000fe2000801006f */
[----:B------:R-:W-:Y:S01]  /*126d0*/  FMNMX.FTZ R150, R110, R153, !PT ;  /* 0x000000996e967209 */ /* 0x000fe20007810000 */
[C---:B-1----:R-:W-:Y:S01]  /*126e0*/  FFMA.FTZ R112, R139.reuse, UR4, R112 ;  /* 0x000000048b707c23 */ /* 0x042fe20008010070 */
[----:B------:R-:W-:Y:S01]  /*126f0*/  LDSM.16.MT88.4 R152, [R220+0x5000] ;  /* 0x00500000dc98783b */ /* 0x000fe20000004200 */
[----:B------:R-:W-:Y:S01]  /*12700*/  FFMA.FTZ R114, R139, UR4, R114 ;  /* 0x000000048b727c23 */ /* 0x000fe20008010072 */
[----:B------:R-:W-:Y:S01]  /*12710*/  FMNMX.FTZ R148, R104, R151, !PT ;  /* 0x0000009768947209 */ /* 0x000fe20007810000 */
[C---:B--2---:R-:W-:Y:S01]  /*12720*/  FFMA.FTZ R113, R136.reuse, UR4, R113 ;  /* 0x0000000488717c23 */ /* 0x044fe20008010071 */
[----:B------:R-:W1:Y:S01]  /*12730*/  I2F R0, R0 ;  /* 0x0000000000007306 */ /* 0x000e620000201400 */
[----:B------:R-:W-:Y:S01]  /*12740*/  FFMA.FTZ R115, R136, UR4, R115 ;  /* 0x0000000488737c23 */ /* 0x000fe20008010073 */
[C---:B------:R-:W-:Y:S01]  /*12750*/  IADD3 R136, R164.reuse, 0xf9, RZ ;  /* 0x000000f9a4887810 */ /* 0x040fe20007ffe0ff */
[----:B----4-:R-:W-:Y:S01]  /*12760*/  FFMA.FTZ R116, R133, UR4, R116 ;  /* 0x0000000485747c23 */ /* 0x010fe20008010074 */
[----:B------:R-:W-:Y:S01]  /*12770*/  FMNMX.FTZ R151, R105, R148, !PT ;  /* 0x0000009469977209 */ /* 0x000fe20007810000 */
[----:B------:R-:W-:Y:S01]  /*12780*/  FFMA.FTZ R118, R133, UR4, R118 ;  /* 0x0000000485767c23 */ /* 0x000fe20008010076 */
[----:B------:R-:W-:Y:S02]  /*12790*/  IADD3 R132, R164, 0xf1, RZ ;  /* 0x000000f1a4847810 */ /* 0x000fe40007ffe0ff */
[----:B------:R-:W-:Y:S02]  /*127a0*/  FMNMX.FTZ R148, R108, R151, !PT ;  /* 0x000000976c947209 */ /* 0x000fe40007810000 */
[----:B------:R-:W2:Y:S02]  /*127b0*/  I2F R135, R135 ;  /* 0x0000008700877306 */ /* 0x000ea40000201400 */
[----:B------:R-:W-:Y:S02]  /*127c0*/  FMNMX.FTZ R151, R109, R148, !PT ;  /* 0x000000946d977209 */ /* 0x000fe40007810000 */
[----:B-----5:R-:W-:Y:S02]  /*127d0*/  IADD3 R134, R164, 0xf8, RZ ;  /* 0x000000f8a4867810 */ /* 0x020fe40007ffe0ff */
[----:B------:R-:W-:Y:S02]  /*127e0*/  FMNMX.FTZ R148, R112, R151, !PT ;  /* 0x0000009770947209 */ /* 0x000fe40007810000 */
[----:B------:R-:W-:Y:S02]  /*127f0*/  FMNMX.FTZ R151, R111, R150, !PT ;  /* 0x000000966f977209 */ /* 0x000fe40007810000 */
[----:B------:R-:W3:Y:S01]  /*12800*/  I2F R2, R2 ;  /* 0x0000000200027306 */ /* 0x000ee20000201400 */
[----:B------:R-:W-:Y:S02]  /*12810*/  FMNMX.FTZ R133, R113, R148, !PT ;  /* 0x0000009471857209 */ /* 0x000fe40007810000 */
[----:B------:R-:W-:Y:S01]  /*12820*/  FMNMX.FTZ R148, R114, R151, !PT ;  /* 0x0000009772947209 */ /* 0x000fe20007810000 */
[----:B-1----:R-:W-:Y:S01]  /*12830*/  FFMA.FTZ R117, R0, UR4, R117 ;  /* 0x0000000400757c23 */ /* 0x002fe20008010075 */
[----:B------:R-:W-:Y:S01]  /*12840*/  FMNMX.FTZ R150, R116, R133, !PT ;  /* 0x0000008574967209 */ /* 0x000fe20007810000 */
[----:B------:R-:W-:Y:S01]  /*12850*/  FFMA.FTZ R119, R0, UR4, R119 ;  /* 0x0000000400777c23 */ /* 0x000fe20008010077 */
[----:B------:R-:W-:Y:S02]  /*12860*/  FMNMX.FTZ R133, R115, R148, !PT ;  /* 0x0000009473857209 */ /* 0x000fe40007810000 */
[----:B------:R-:W-:Y:S01]  /*12870*/  FMNMX.FTZ R151, R117, R150, !PT ;  /* 0x0000009675977209 */ /* 0x000fe20007810000 */
[----:B------:R-:W1:Y:S01]  /*12880*/  I2F R132, R132 ;  /* 0x0000008400847306 */ /* 0x000e620000201400 */
[----:B------:R-:W-:Y:S01]  /*12890*/  FMNMX.FTZ R0, R118, R133, !PT ;  /* 0x0000008576007209 */ /* 0x000fe20007810000 */
[----:B--2---:R-:W-:Y:S03]  /*128a0*/  FFMA.FTZ R120, R135, UR4, R120 ;  /* 0x0000000487787c23 */ /* 0x004fe60008010078 */
[----:B------:R-:W-:Y:S01]  /*128b0*/  FMNMX.FTZ R133, R119, R0, !PT ;  /* 0x0000000077857209 */ /* 0x000fe20007810000 */
[----:B------:R-:W-:Y:S01]  /*128c0*/  FFMA.FTZ R122, R135, UR4, R122 ;  /* 0x00000004877a7c23 */ /* 0x000fe2000801007a */
[----:B------:R-:W-:Y:S03]  /*128d0*/  FMNMX.FTZ R148, R120, R151, !PT ;  /* 0x0000009778947209 */ /* 0x000fe60007810000 */
[----:B------:R-:W2:Y:S01]  /*128e0*/  I2F R139, R134 ;  /* 0x00000086008b7306 */ /* 0x000ea20000201400 */
[----:B------:R-:W-:Y:S01]  /*128f0*/  FMNMX.FTZ R0, R122, R133, !PT ;  /* 0x000000857a007209 */ /* 0x000fe20007810000 */
[C---:B---3--:R-:W-:Y:S02]  /*12900*/  FFMA.FTZ R121, R2.reuse, UR4, R121 ;  /* 0x0000000402797c23 */ /* 0x048fe40008010079 */
[----:B------:R-:W-:Y:S02]  /*12910*/  FFMA.FTZ R123, R2, UR4, R123 ;  /* 0x00000004027b7c23 */ /* 0x000fe4000801007b */
[----:B------:R-:W-:Y:S01]  /*12920*/  FFMA.FTZ R124, R137, UR4, R124 ;  /* 0x00000004897c7c23 */ /* 0x000fe2000801007c */
[----:B------:R-:W-:Y:S03]  /*12930*/  FMNMX.FTZ R135, R121, R148, !PT ;  /* 0x0000009479877209 */ /* 0x000fe60007810000 */
[----:B------:R-:W3:Y:S01]  /*12940*/  I2F R134, R136 ;  /* 0x0000008800867306 */ /* 0x000ee20000201400 */
[----:B------:R-:W-:Y:S01]  /*12950*/  FFMA.FTZ R126, R137, UR4, R126 ;  /* 0x00000004897e7c23 */ /* 0x000fe2000801007e */
[----:B------:R-:W-:Y:S01]  /*12960*/  FMNMX.FTZ R133, R123, R0, !PT ;  /* 0x000000007b857209 */ /* 0x000fe20007810000 */
[----:B-1----:R-:W-:Y:S01]  /*12970*/  FFMA.FTZ R125, R132, UR4, R125 ;  /* 0x00000004847d7c23 */ /* 0x002fe2000801007d */
[----:B------:R-:W-:Y:S01]  /*12980*/  FMNMX.FTZ R2, R124, R135, !PT ;  /* 0x000000877c027209 */ /* 0x000fe20007810000 */
[----:B------:R-:W-:Y:S01]  /*12990*/  FFMA.FTZ R127, R132, UR4, R127 ;  /* 0x00000004847f7c23 */ /* 0x000fe2000801007f */
[----:B------:R-:W-:Y:S02]  /*129a0*/  FMNMX.FTZ R0, R126, R133, !PT ;  /* 0x000000857e007209 */ /* 0x000fe40007810000 */
[----:B------:R-:W-:Y:S02]  /*129b0*/  FMNMX.FTZ R135, R125, R2, !PT ;  /* 0x000000027d877209 */ /* 0x000fe40007810000 */
[----:B------:R-:W-:Y:S01]  /*129c0*/  FMNMX.FTZ R133, R127, R0, !PT ;  /* 0x000000007f857209 */ /* 0x000fe20007810000 */
[C---:B--2---:R-:W-:Y:S02]  /*129d0*/  FFMA.FTZ R128, R139.reuse, UR4, R128 ;  /* 0x000000048b807c23 */ /* 0x044fe40008010080 */
[----:B------:R-:W-:Y:S03]  /*129e0*/  FFMA.FTZ R130, R139, UR4, R130 ;  /* 0x000000048b827c23 */ /* 0x000fe60008010082 */
[----:B------:R-:W-:Y:S02]  /*129f0*/  FMNMX.FTZ R2, R128, R135, !PT ;  /* 0x0000008780027209 */ /* 0x000fe40007810000 */
[----:B------:R-:W-:Y:S01]  /*12a00*/  FMNMX.FTZ R0, R130, R133, !PT ;  /* 0x0000008582007209 */ /* 0x000fe20007810000 */
[C---:B---3--:R-:W-:Y:S02]  /*12a10*/  FFMA.FTZ R129, R134.reuse, UR4, R129 ;  /* 0x0000000486817c23 */ /* 0x048fe40008010081 */
[----:B------:R-:W-:Y:S03]  /*12a20*/  FFMA.FTZ R131, R134, UR4, R131 ;  /* 0x0000000486837c23 */ /* 0x000fe60008010083 */
[----:B------:R-:W-:Y:S02]  /*12a30*/  FMNMX.FTZ R132, R129, R2, !PT ;  /* 0x0000000281847209 */ /* 0x000fe40007810000 */
[----:B------:R-:W-:Y:S03]  /*12a40*/  FMNMX.FTZ R137, R131, R0, !PT ;  /* 0x0000000083897209 */ /* 0x000fe60007810000 */
[----:B------:R-:W1:Y:S08]  /*12a50*/  SHFL.BFLY PT, R133, R132, 0x2, 0x1f ;  /* 0x0c401f0084857f89 */ /* 0x000e7000000e0000 */
[----:B------:R-:W2:Y:S01]  /*12a60*/  SHFL.BFLY PT, R0, R137, 0x2, 0x1f ;  /* 0x0c401f0089007f89 */ /* 0x000ea200000e0000 */
[----:B-1----:R-:W-:Y:S07]  /*12a70*/  FMNMX.FTZ R151, R132, R133, !PT ;  /* 0x0000008584977209 */ /* 0x002fee0007810000 */
[----:B------:R-:W1:Y:S01]  /*12a80*/  SHFL.BFLY PT, R134, R151, 0x1, 0x1f ;  /* 0x0c201f0097867f89 */ /* 0x000e6200000e0000 */
[----:B--2---:R-:W-:Y:S07]  /*12a90*/  FMNMX.FTZ R135, R137, R0, !PT ;  /* 0x0000000089877209 */ /* 0x004fee0007810000 */
[----:B------:R-:W2:Y:S01]  /*12aa0*/  SHFL.BFLY PT, R0, R135, 0x1, 0x1f ;  /* 0x0c201f0087007f89 */ /* 0x000ea200000e0000 */
[----:B-1----:R-:W-:Y:S04]  /*12ab0*/  FMNMX.FTZ R134, R151, R134, !PT ;  /* 0x0000008697867209 */ /* 0x002fe80007810000 */
[C---:B------:R-:W-:Y:S01]  /*12ac0*/  FSETP.NEU.FTZ.AND P0, PT, R134.reuse, -INF , PT ;  /* 0xff8000008600780b */ /* 0x040fe20003f1d000 */
[----:B------:R-:W-:Y:S01]  /*12ad0*/  FADD.FTZ R2, -R134, R197 ;  /* 0x000000c586027221 */ /* 0x000fe20000010100 */
[----:B------:R-:W-:Y:S02]  /*12ae0*/  MOV R197, R134 ;  /* 0x0000008600c57202 */ /* 0x000fe40000000f00 */
[----:B--2---:R-:W-:Y:S01]  /*12af0*/  FMNMX.FTZ R133, R135, R0, !PT ;  /* 0x0000000087857209 */ /* 0x004fe20007810000 */
[----:B------:R-:W-:Y:S02]  /*12b00*/  FMUL.FTZ R136, R2, c[0x0][0x23c] ;  /* 0x00008f0002887a20 */ /* 0x000fe40000410000 */
[----:B------:R-:W-:Y:S02]  /*12b10*/  FMUL.FTZ R2, R134, c[0x0][0x23c] ;  /* 0x00008f0086027a20 */ /* 0x000fe40000410000 */
[C---:B------:R-:W-:Y:S01]  /*12b20*/  FADD.FTZ R132, -R133.reuse, R195 ;  /* 0x000000c385847221 */ /* 0x040fe20000010100 */
[----:B------:R-:W-:Y:S01]  /*12b30*/  MOV R195, R133 ;  /* 0x0000008500c37202 */ /* 0x000fe20000000f00 */
[----:B------:R-:W1:Y:S02]  /*12b40*/  MUFU.EX2 R136, R136 ;  /* 0x0000008800887308 */ /* 0x000e640000000800 */
[----:B------:R-:W-:Y:S01]  /*12b50*/  FMUL.FTZ R137, R132, c[0x0][0x23c] ;  /* 0x00008f0084897a20 */ /* 0x000fe20000410000 */
[----:B------:R-:W-:Y:S02]  /*12b60*/  FSEL R132, R2, RZ, P0 ;  /* 0x000000ff02847208 */ /* 0x000fe40000000000 */
[----:B------:R-:W-:Y:S03]  /*12b70*/  FSETP.NEU.FTZ.AND P0, PT, R133, -INF , PT ;  /* 0xff8000008500780b */ /* 0x000fe60003f1d000 */
[--C-:B------:R-:W-:Y:S02]  /*12b80*/  FFMA.FTZ R135, R8, c[0x0][0x23c], -R132.reuse ;  /* 0x00008f0008877a23 */ /* 0x100fe40000010884 */
[----:B------:R-:W2:Y:S01]  /*12b90*/  MUFU.EX2 R137, R137 ;  /* 0x0000008900897308 */ /* 0x000ea20000000800 */
        /* <DEDUP_REMOVED lines=8> */
[C---:B-1----:R-:W-:Y:S02]  /*12c20*/  FMUL.FTZ R204, R136.reuse, R204 ;  /* 0x000000cc88cc7220 */ /* 0x042fe40000410000 */
[C---:B------:R-:W-:Y:S02]  /*12c30*/  FMUL.FTZ R205, R136.reuse, R205 ;  /* 0x000000cd88cd7220 */ /* 0x040fe40000410000 */
[C---:B------:R-:W-:Y:S01]  /*12c40*/  FMUL.FTZ R200, R136.reuse, R200 ;  /* 0x000000c888c87220 */ /* 0x040fe20000410000 */
[----:B------:R-:W1:Y:S01]  /*12c50*/  MUFU.EX2 R148, R148 ;  /* 0x0000009400947308 */ /* 0x000e620000000800 */
[C---:B------:R-:W-:Y:S02]  /*12c60*/  FMUL.FTZ R201, R136.reuse, R201 ;  /* 0x000000c988c97220 */ /* 0x040fe40000410000 */
[C---:B------:R-:W-:Y:S02]  /*12c70*/  FMUL.FTZ R212, R136.reuse, R212 ;  /* 0x000000d488d47220 */ /* 0x040fe40000410000 */
[C---:B--2---:R-:W-:Y:S02]  /*12c80*/  FMUL.FTZ R206, R137.reuse, R206 ;  /* 0x000000ce89ce7220 */ /* 0x044fe40000410000 */
[C---:B------:R-:W-:Y:S02]  /*12c90*/  FMUL.FTZ R207, R137.reuse, R207 ;  /* 0x000000cf89cf7220 */ /* 0x040fe40000410000 */
[C---:B------:R-:W-:Y:S01]  /*12ca0*/  FMUL.FTZ R202, R137.reuse, R202 ;  /* 0x000000ca89ca7220 */ /* 0x040fe20000410000 */
[----:B------:R-:W-:Y:S01]  /*12cb0*/  MUFU.EX2 R150, R150 ;  /* 0x0000009600967308 */ /* 0x000fe20000000800 */
[C---:B------:R-:W-:Y:S02]  /*12cc0*/  FMUL.FTZ R203, R137.reuse, R203 ;  /* 0x000000cb89cb7220 */ /* 0x040fe40000410000 */
[C---:B------:R-:W-:Y:S02]  /*12cd0*/  FMUL.FTZ R213, R136.reuse, R213 ;  /* 0x000000d588d57220 */ /* 0x040fe40000410000 */
[C---:B------:R-:W-:Y:S02]  /*12ce0*/  FMUL.FTZ R214, R137.reuse, R214 ;  /* 0x000000d689d67220 */ /* 0x040fe40000410000 */
[C---:B------:R-:W-:Y:S02]  /*12cf0*/  FMUL.FTZ R215, R137.reuse, R215 ;  /* 0x000000d789d77220 */ /* 0x040fe40000410000 */
[C---:B------:R-:W-:Y:S01]  /*12d00*/  FMUL.FTZ R208, R136.reuse, R208 ;  /* 0x000000d088d07220 */ /* 0x040fe20000410000 */
[----:B------:R-:W2:Y:S01]  /*12d10*/  MUFU.EX2 R151, R151 ;  /* 0x0000009700977308 */ /* 0x000ea20000000800 */
[----:B------:R-:W-:Y:S02]  /*12d20*/  FMUL.FTZ R209, R136, R209 ;  /* 0x000000d188d17220 */ /* 0x000fe40000410000 */
[C---:B------:R-:W-:Y:S01]  /*12d30*/  FMUL.FTZ R210, R137.reuse, R210 ;  /* 0x000000d289d27220 */ /* 0x040fe20000410000 */
[----:B-1----:R-:W-:Y:S01]  /*12d40*/  F2FP.PACK_AB R158, R148, R135 ;  /* 0x00000087949e723e */ /* 0x002fe200000000ff */
[----:B------:R-:W-:Y:S02]  /*12d50*/  FMUL.FTZ R211, R137, R211 ;  /* 0x000000d389d37220 */ /* 0x000fe40000410000 */
        /* <DEDUP_REMOVED lines=19> */
[----:B------:R-:W-:Y:S02]  /*12e90*/  FMUL.FTZ R4, R133, c[0x0][0x23c] ;  /* 0x00008f0085047a20 */ /* 0x000fe40000410000 */
[--C-:B------:R-:W-:Y:S01]  /*12ea0*/  FFMA.FTZ R5, R5, c[0x0][0x23c], -R132.reuse ;  /* 0x00008f0005057a23 */ /* 0x100fe20000010884 */
[----:B------:R-:W-:Y:S01]  /*12eb0*/  MUFU.EX2 R163, R163 ;  /* 0x000000a300a37308 */ /* 0x000fe20000000800 */
[--C-:B------:R-:W-:Y:S01]  /*12ec0*/  FFMA.FTZ R24, R24, c[0x0][0x23c], -R132.reuse ;  /* 0x00008f0018187a23 */ /* 0x100fe20000010884 */
[----:B------:R-:W-:Y:S01]  /*12ed0*/  FSEL R4, R4, RZ, P0 ;  /* 0x000000ff04047208 */ /* 0x000fe20000000000 */
[--C-:B------:R-:W-:Y:S01]  /*12ee0*/  FFMA.FTZ R29, R29, c[0x0][0x23c], -R132.reuse ;  /* 0x00008f001d1d7a23 */ /* 0x100fe20000010884 */
[----:B------:R-:W-:Y:S01]  /*12ef0*/  ISETP.GT.AND P0, PT, R194, 0x1, PT ;  /* 0x00000001c200780c */ /* 0x000fe20003f04270 */
[----:B------:R-:W-:Y:S01]  /*12f00*/  FFMA.FTZ R32, R32, c[0x0][0x23c], -R132 ;  /* 0x00008f0020207a23 */ /* 0x000fe20000010884 */
[----:B------:R-:W-:Y:S01]  /*12f10*/  MOV R194, R169 ;  /* 0x000000a900c27202 */ /* 0x000fe20000000f00 */
[--C-:B------:R-:W-:Y:S02]  /*12f20*/  FFMA.FTZ R165, R10, c[0x0][0x23c], -R4.reuse ;  /* 0x00008f000aa57a23 */ /* 0x100fe40000010804 */
[--C-:B------:R-:W-:Y:S01]  /*12f30*/  FFMA.FTZ R166, R11, c[0x0][0x23c], -R4.reuse ;  /* 0x00008f000ba67a23 */ /* 0x100fe20000010804 */
[----:B------:R-:W-:Y:S01]  /*12f40*/  MUFU.EX2 R0, R0 ;  /* 0x0000000000007308 */ /* 0x000fe20000000800 */
[----:B------:R-:W1:Y:S01]  /*12f50*/  LDSM.16.MT88.4 R8, [R223+0x5000] ;  /* 0x00500000df08783b */ /* 0x000e620000004200 */
[----:B------:R-:W-:Y:S02]  /*12f60*/  FFMA.FTZ R2, R6, c[0x0][0x23c], -R4 ;  /* 0x00008f0006027a23 */ /* 0x000fe40000010804 */
[----:B------:R-:W-:Y:S02]  /*12f70*/  FFMA.FTZ R6, R120, c[0x0][0x23c], -R132 ;  /* 0x00008f0078067a23 */ /* 0x000fe40000010884 */
[--C-:B------:R-:W-:Y:S02]  /*12f80*/  FFMA.FTZ R120, R15, c[0x0][0x23c], -R4.reuse ;  /* 0x00008f000f787a23 */ /* 0x100fe40000010804 */
[----:B------:R-:W-:Y:S02]  /*12f90*/  FFMA.FTZ R167, R7, c[0x0][0x23c], -R4 ;  /* 0x00008f0007a77a23 */ /* 0x000fe40000010804 */
[----:B------:R-:W2:Y:S01]  /*12fa0*/  MUFU.EX2 R5, R5 ;  /* 0x0000000500057308 */ /* 0x000ea20000000800 */
[----:B------:R-:W-:Y:S02]  /*12fb0*/  FFMA.FTZ R7, R121, c[0x0][0x23c], -R132 ;  /* 0x00008f0079077a23 */ /* 0x000fe40000010884 */
[--C-:B------:R-:W-:Y:S02]  /*12fc0*/  FFMA.FTZ R121, R14, c[0x0][0x23c], -R4.reuse ;  /* 0x00008f000e797a23 */ /* 0x100fe40000010804 */
[----:B------:R-:W3:Y:S01]  /*12fd0*/  LDSM.16.MT88.4 R12, [R220+0x5400] ;  /* 0x00540000dc0c783b */ /* 0x000ee20000004200 */
[--C-:B------:R-:W-:Y:S02]  /*12fe0*/  FFMA.FTZ R26, R26, c[0x0][0x23c], -R4.reuse ;  /* 0x00008f001a1a7a23 */ /* 0x100fe40000010804 */
[----:B------:R-:W-:Y:S02]  /*12ff0*/  FFMA.FTZ R27, R27, c[0x0][0x23c], -R4 ;  /* 0x00008f001b1b7a23 */ /* 0x000fe40000010804 */
[----:B------:R-:W-:Y:S01]  /*13000*/  MUFU.EX2 R2, R2 ;  /* 0x0000000200027308 */ /* 0x000fe20000000800 */
[----:B------:R-:W-:Y:S02]  /*13010*/  FFMA.FTZ R33, R33, c[0x0][0x23c], -R132 ;  /* 0x00008f0021217a23 */ /* 0x000fe40000010884 */
[----:B------:R-:W-:Y:S02]  /*13020*/  FFMA.FTZ R31, R31, c[0x0][0x23c], -R4 ;  /* 0x00008f001f1f7a23 */ /* 0x000fe40000010804 */
[--C-:B------:R-:W-:Y:S02]  /*13030*/  FFMA.FTZ R36, R36, c[0x0][0x23c], -R132.reuse ;  /* 0x00008f0024247a23 */ /* 0x100fe40000010884 */
[--C-:B------:R-:W-:Y:S02]  /*13040*/  FFMA.FTZ R37, R37, c[0x0][0x23c], -R132.reuse ;  /* 0x00008f0025257a23 */ /* 0x100fe40000010884 */
[--C-:B------:R-:W-:Y:S01]  /*13050*/  FFMA.FTZ R40, R40, c[0x0][0x23c], -R132.reuse ;  /* 0x00008f0028287a23 */ /* 0x100fe20000010884 */
[----:B------:R-:W4:Y:S01]  /*13060*/  MUFU.EX2 R167, R167 ;  /* 0x000000a700a77308 */ /* 0x000f220000000800 */
        /* <DEDUP_REMOVED lines=15> */
[----:B----4-:R-:W-:Y:S01]  /*13160*/  F2FP.PACK_AB R157, R167, R2 ;  /* 0x00000002a79d723e */ /* 0x010fe200000000ff */
[----:B------:R-:W-:Y:S02]  /*13170*/  FFMA.FTZ R65, R65, c[0x0][0x23c], -R132 ;  /* 0x00008f0041417a23 */ /* 0x000fe40000010884 */
[----:B------:R-:W-:Y:S02]  /*13180*/  FFMA.FTZ R0, R191, R136, R0 ;  /* 0x00000088bf007223 */ /* 0x000fe40000010000 */
[----:B------:R-:W-:Y:S01]  /*13190*/  FFMA.FTZ R84, R84, c[0x0][0x23c], -R132 ;  /* 0x00008f0054547a23 */ /* 0x000fe20000010884 */
[----:B------:R-:W-:Y:S01]  /*131a0*/  MUFU.EX2 R121, R121 ;  /* 0x0000007900797308 */ /* 0x000fe20000000800 */
[----:B------:R-:W-:Y:S02]  /*131b0*/  FADD.FTZ R0, R5, R0 ;  /* 0x0000000005007221 */ /* 0x000fe40000010000 */
[--C-:B------:R-:W-:Y:S02]  /*131c0*/  FFMA.FTZ R85, R85, c[0x0][0x23c], -R132.reuse ;  /* 0x00008f0055557a23 */ /* 0x100fe40000010884 */
[--C-:B------:R-:W-:Y:S02]  /*131d0*/  FFMA.FTZ R88, R88, c[0x0][0x23c], -R132.reuse ;  /* 0x00008f0058587a23 */ /* 0x100fe40000010884 */
[--C-:B------:R-:W-:Y:S02]  /*131e0*/  FFMA.FTZ R89, R89, c[0x0][0x23c], -R132.reuse ;  /* 0x00008f0059597a23 */ /* 0x100fe40000010884 */
[--C-:B------:R-:W-:Y:S01]  /*131f0*/  FFMA.FTZ R92, R92, c[0x0][0x23c], -R132.reuse ;  /* 0x00008f005c5c7a23 */ /* 0x100fe20000010884 */
[----:B------:R-:W4:Y:S01]  /*13200*/  MUFU.EX2 R120, R120 ;  /* 0x0000007800787308 */ /* 0x000f220000000800 */
[--C-:B------:R-:W-:Y:S02]  /*13210*/  FFMA.FTZ R93, R93, c[0x0][0x23c], -R132.reuse ;  /* 0x00008f005d5d7a23 */ /* 0x100fe40000010884 */
[--C-:B------:R-:W-:Y:S01]  /*13220*/  FFMA.FTZ R96, R96, c[0x0][0x23c], -R132.reuse ;  /* 0x00008f0060607a23 */ /* 0x100fe20000010884 */
[----:B--2---:R-:W-:Y:S01]  /*13230*/  F2FP.PACK_AB R159, R166, R165 ;  /* 0x000000a5a69f723e */ /* 0x004fe200000000ff */
[----:B------:R-:W-:Y:S02]  /*13240*/  FFMA.FTZ R97, R97, c[0x0][0x23c], -R132 ;  /* 0x00008f0061617a23 */ /* 0x000fe40000010884 */
[----:B------:R-:W-:Y:S02]  /*13250*/  FFMA.FTZ R99, R99, c[0x0][0x23c], -R4 ;  /* 0x00008f0063637a23 */ /* 0x000fe40000010804 */
[--C-:B------:R-:W-:Y:S01]  /*13260*/  FFMA.FTZ R100, R100, c[0x0][0x23c], -R132.reuse ;  /* 0x00008f0064647a23 */ /* 0x100fe20000010884 */
[----:B------:R-:W-:Y:S01]  /*13270*/  MUFU.EX2 R24, R24 ;  /* 0x0000001800187308 */ /* 0x000fe20000000800 */
[C---:B-1----:R-:W-:Y:S05]  /*13280*/  HMMA.16816.F32 R204, R156.reuse, R8, R204 ;  /* 0x000000089ccc723c */ /* 0x042fea00000018cc */
[--C-:B------:R-:W-:Y:S02]  /*13290*/  FFMA.FTZ R101, R101, c[0x0][0x23c], -R132.reuse ;  /* 0x00008f0065657a23 */ /* 0x100fe40000010884 */
[--C-:B------:R-:W-:Y:S01]  /*132a0*/  FFMA.FTZ R104, R104, c[0x0][0x23c], -R132.reuse ;  /* 0x00008f0068687a23 */ /* 0x100fe20000010884 */
[C---:B------:R-:W-:Y:S01]  /*132b0*/  HMMA.16816.F32 R200, R156.reuse, R10, R200 ;  /* 0x0000000a9cc8723c */ /* 0x040fe200000018c8 */
[----:B------:R-:W-:Y:S01]  /*132c0*/  MUFU.EX2 R25, R25 ;  /* 0x0000001900197308 */ /* 0x000fe20000000800 */
[----:B------:R-:W-:Y:S02]  /*132d0*/  LDSM.16.MT88.4 R8, [R220+0x5800] ;  /* 0x00580000dc08783b */ /* 0x000fe40000004200 */
[--C-:B------:R-:W-:Y:S01]  /*132e0*/  FFMA.FTZ R105, R105, c[0x0][0x23c], -R132.reuse ;  /* 0x00008f0069697a23 */ /* 0x100fe20000010884 */
[----:B----4-:R-:W-:Y:S01]  /*132f0*/  F2FP.PACK_AB R21, R120, R121 ;  /* 0x000000797815723e */ /* 0x010fe200000000ff */
[--C-:B------:R-:W-:Y:S02]  /*13300*/  FFMA.FTZ R116, R116, c[0x0][0x23c], -R132.reuse ;  /* 0x00008f0074747a23 */ /* 0x100fe40000010884 */
[C---:B------:R-:W-:Y:S03]  /*13310*/  HMMA.16816.F32 R212, R156.reuse, R152, R212 ;  /* 0x000000989cd4723c */ /* 0x040fe600000018d4 */
[----:B------:R-:W-:Y:S01]  /*13320*/  MUFU.EX2 R26, R26 ;  /* 0x0000001a001a7308 */ /* 0x000fe20000000800 */
[----:B------:R-:W-:Y:S02]  /*13330*/  FFMA.FTZ R117, R117, c[0x0][0x23c], -R132 ;  /* 0x00008f0075757a23 */ /* 0x000fe40000010884 */
[----:B------:R-:W-:Y:S02]  /*13340*/  FFMA.FTZ R2, R193, R137, R2 ;  /* 0x00000089c1027223 */ /* 0x000fe40000010002 */
[--C-:B------:R-:W-:Y:S01]  /*13350*/  FFMA.FTZ R152, R18, c[0x0][0x23c], -R4.reuse ;  /* 0x00008f0012987a23 */ /* 0x100fe20000010804 */
[----:B------:R-:W-:Y:S03]  /*13360*/  HMMA.16816.F32 R208, R156, R154, R208 ;  /* 0x0000009a9cd0723c */ /* 0x000fe600000018d0 */
[----:B------:R-:W-:Y:S01]  /*13370*/  FFMA.FTZ R153, R19, c[0x0][0x23c], -R4 ;  /* 0x00008f0013997a23 */ /* 0x000fe20000010804 */
[----:B------:R-:W-:Y:S01]  /*13380*/  MUFU.EX2 R27, R27 ;  /* 0x0000001b001b7308 */ /* 0x000fe20000000800 */
[----:B------:R-:W1:Y:S01]  /*13390*/  LDSM.16.MT88.4 R16, [R223+0x5400] ;  /* 0x00540000df10783b */ /* 0x000e620000004200 */
[----:B------:R-:W-:Y:S02]  /*133a0*/  FADD.FTZ R2, R167, R2 ;  /* 0x00000002a7027221 */ /* 0x000fe40000010000 */
[--C-:B------:R-:W-:Y:S01]  /*133b0*/  FFMA.FTZ R155, R22, c[0x0][0x23c], -R4.reuse ;  /* 0x00008f00169b7a23 */ /* 0x100fe20000010804 */
[----:B------:R-:W-:Y:S03]  /*133c0*/  F2FP.PACK_AB R22, R161, R160 ;  /* 0x000000a0a116723e */ /* 0x000fe600000000ff */
[--C-:B------:R-:W-:Y:S02]  /*133d0*/  FFMA.FTZ R154, R23, c[0x0][0x23c], -R4.reuse ;  /* 0x00008f00179a7a23 */ /* 0x100fe40000010804 */
        /* <DEDUP_REMOVED lines=18> */
[----:B------:R-:W4:Y:S01]  /*13500*/  MUFU.EX2 R154, R154 ;  /* 0x0000009a009a7308 */ /* 0x000f220000000800 */
[----:B------:R-:W-:Y:S02]  /*13510*/  FFMA.FTZ R59, R62, c[0x0][0x23c], -R4 ;  /* 0x00008f003e3b7a23 */ /* 0x000fe40000010804 */
[----:B------:R-:W-:Y:S01]  /*13520*/  FFMA.FTZ R30, R124, c[0x0][0x23c], -R132 ;  /* 0x00008f007c1e7a23 */ /* 0x000fe20000010884 */
[----:B--2---:R-:W-:Y:S01]  /*13530*/  F2FP.PACK_AB R23, R153, R152 ;  /* 0x000000989917723e */ /* 0x004fe200000000ff */
[--C-:B------:R-:W-:Y:S02]  /*13540*/  FFMA.FTZ R124, R63, c[0x0][0x23c], -R4.reuse ;  /* 0x00008f003f7c7a23 */ /* 0x100fe40000010804 */
[--C-:B------:R-:W-:Y:S02]  /*13550*/  FFMA.FTZ R63, R66, c[0x0][0x23c], -R4.reuse ;  /* 0x00008f00423f7a23 */ /* 0x100fe40000010804 */
[--C-:B------:R-:W-:Y:S01]  /*13560*/  FFMA.FTZ R66, R67, c[0x0][0x23c], -R4.reuse ;  /* 0x00008f0043427a23 */ /* 0x100fe20000010804 */
[----:B------:R-:W-:Y:S01]  /*13570*/  MUFU.EX2 R28, R28 ;  /* 0x0000001c001c7308 */ /* 0x000fe20000000800 */
[C---:B---3--:R-:W-:Y:S05]  /*13580*/  HMMA.16816.F32 R212, R20.reuse, R12, R212 ;  /* 0x0000000c14d4723c */ /* 0x048fea00000018d4 */
[--C-:B------:R-:W-:Y:S02]  /*13590*/  FFMA.FTZ R67, R70, c[0x0][0x23c], -R4.reuse ;  /* 0x00008f0046437a23 */ /* 0x100fe40000010804 */
[--C-:B------:R-:W-:Y:S01]  /*135a0*/  FFMA.FTZ R70, R71, c[0x0][0x23c], -R4.reuse ;  /* 0x00008f0047467a23 */ /* 0x100fe20000010804 */
[C---:B------:R-:W-:Y:S01]  /*135b0*/  HMMA.16816.F32 R208, R20.reuse, R14, R208 ;  /* 0x0000000e14d0723c */ /* 0x040fe200000018d0 */
[----:B------:R-:W2:Y:S01]  /*135c0*/  MUFU.EX2 R29, R29 ;  /* 0x0000001d001d7308 */ /* 0x000ea20000000800 */
[----:B------:R-:W3:Y:S02]  /*135d0*/  LDSM.16.MT88.4 R12, [R223+0x5800] ;  /* 0x00580000df0c783b */ /* 0x000ee40000004200 */
[--C-:B------:R-:W-:Y:S02]  /*135e0*/  FFMA.FTZ R71, R74, c[0x0][0x23c], -R4.reuse ;  /* 0x00008f004a477a23 */ /* 0x100fe40000010804 */
[--C-:B------:R-:W-:Y:S02]  /*135f0*/  FFMA.FTZ R74, R75, c[0x0][0x23c], -R4.reuse ;  /* 0x00008f004b4a7a23 */ /* 0x100fe40000010804 */
[C---:B-1----:R-:W-:Y:S03]  /*13600*/  HMMA.16816.F32 R204, R20.reuse, R16, R204 ;  /* 0x0000001014cc723c */ /* 0x042fe600000018cc */
[----:B------:R-:W-:Y:S01]  /*13610*/  MUFU.EX2 R32, R32 ;  /* 0x0000002000207308 */ /* 0x000fe20000000800 */
[--C-:B------:R-:W-:Y:S02]  /*13620*/  FFMA.FTZ R75, R78, c[0x0][0x23c], -R4.reuse ;  /* 0x00008f004e4b7a23 */ /* 0x100fe40000010804 */
[--C-:B------:R-:W-:Y:S02]  /*13630*/  FFMA.FTZ R78, R79, c[0x0][0x23c], -R4.reuse ;  /* 0x00008f004f4e7a23 */ /* 0x100fe40000010804 */
[----:B------:R-:W-:Y:S01]  /*13640*/  HMMA.16816.F32 R200, R20, R18, R200 ;  /* 0x0000001214c8723c */ /* 0x000fe200000018c8 */
[----:B------:R-:W1:Y:S03]  /*13650*/  LDSM.16.MT88.4 R16, [R220+0x5c00] ;  /* 0x005c0000dc10783b */ /* 0x000e660000004200 */
[--C-:B------:R-:W-:Y:S01]  /*13660*/  FFMA.FTZ R79, R82, c[0x0][0x23c], -R4.reuse ;  /* 0x00008f00524f7a23 */ /* 0x100fe20000010804 */
[----:B------:R-:W5:Y:S01]  /*13670*/  MUFU.EX2 R33, R33 ;  /* 0x0000002100217308 */ /* 0x000f620000000800 */
[--C-:B------:R-:W-:Y:S01]  /*13680*/  FFMA.FTZ R82, R83, c[0x0][0x23c], -R4.reuse ;  /* 0x00008f0053527a23 */ /* 0x100fe20000010804 */
[----:B------:R-:W-:Y:S01]  /*13690*/  F2FP.PACK_AB R20, R163, R162 ;  /* 0x000000a2a314723e */ /* 0x000fe200000000ff */
[--C-:B------:R-:W-:Y:S01]  /*136a0*/  FFMA.FTZ R83, R86, c[0x0][0x23c], -R4.reuse ;  /* 0x00008f0056537a23 */ /* 0x100fe20000010804 */
[----:B------:R-:W-:Y:S03]  /*136b0*/  F2FP.PACK_AB R22, R25, R24 ;  /* 0x000000181916723e */ /* 0x000fe600000000ff */
[----:B----4-:R-:W-:Y:S01]  /*136c0*/  F2FP.PACK_AB R21, R154, R155 ;  /* 0x0000009b9a15723e */ /* 0x010fe200000000ff */
[--C-:B------:R-:W-:Y:S01]  /*136d0*/  FFMA.FTZ R86, R87, c[0x0][0x23c], -R4.reuse ;  /* 0x00008f0057567a23 */ /* 0x100fe20000010804 */
[----:B------:R-:W-:Y:S01]  /*136e0*/  F2FP.PACK_AB R23, R27, R26 ;  /* 0x0000001a1b17723e */ /* 0x000fe200000000ff */
[----:B------:R-:W-:Y:S01]  /*136f0*/  MUFU.EX2 R156, R156 ;  /* 0x0000009c009c7308 */ /* 0x000fe20000000800 */
[--C-:B------:R-:W-:Y:S02]  /*13700*/  FFMA.FTZ R87, R90, c[0x0][0x23c], -R4.reuse ;  /* 0x00008f005a577a23 */ /* 0x100fe40000010804 */
[--C-:B------:R-:W-:Y:S02]  /*13710*/  FFMA.FTZ R90, R91, c[0x0][0x23c], -R4.reuse ;  /* 0x00008f005b5a7a23 */ /* 0x100fe40000010804 */
[----:B------:R-:W-:Y:S01]  /*13720*/  FFMA.FTZ R91, R95, c[0x0][0x23c], -R4 ;  /* 0x00008f005f5b7a23 */ /* 0x000fe20000010804 */
[C---:B------:R-:W-:Y:S03]  /*13730*/  HMMA.16816.F32 R212, R20.reuse, R8, R212 ;  /* 0x0000000814d4723c */ /* 0x040fe600000018d4 */
[----:B------:R-:W-:Y:S01]  /*13740*/  FADD.FTZ R165, R165, R2 ;  /* 0x00000002a5a57221 */ /* 0x000fe20000010000 */
[----:B------:R-:W4:Y:S01]  /*13750*/  MUFU.EX2 R31, R31 ;  /* 0x0000001f001f7308 */ /* 0x000f220000000800 */
[----:B------:R-:W-:Y:S02]  /*13760*/  FFMA.FTZ R2, R98, c[0x0][0x23c], -R4 ;  /* 0x00008f0062027a23 */ /* 0x000fe40000010804 */
[----:B------:R-:W-:Y:S01]  /*13770*/  FADD.FTZ R166, R166, R165 ;  /* 0x000000a5a6a67221 */ /* 0x000fe20000010000 */
[C---:B------:R-:W-:Y:S01]  /*13780*/  HMMA.16816.F32 R208, R20.reuse, R10, R208 ;  /* 0x0000000a14d0723c */ /* 0x040fe200000018d0 */
[----:B------:R-:W1:Y:S03]  /*13790*/  LDSM.16.MT88.4 R8, [R223+0x5c00] ;  /* 0x005c0000df08783b */ /* 0x000e660000004200 */
[----:B------:R-:W-:Y:S02]  /*137a0*/  FADD.FTZ R121, R121, R166 ;  /* 0x000000a679797221 */ /* 0x000fe40000010000 */
[----:B------:R-:W-:Y:S01]  /*137b0*/  MUFU.EX2 R157, R157 ;  /* 0x0000009d009d7308 */ /* 0x000fe20000000800 */
[--C-:B------:R-:W-:Y:S01]  /*137c0*/  FFMA.FTZ R47, R125, c[0x0][0x23c], -R132.reuse ;  /* 0x00008f007d2f7a23 */ /* 0x100fe20000010884 */
[C---:B---3--:R-:W-:Y:S04]  /*137d0*/  HMMA.16816.F32 R204, R20.reuse, R12, R204 ;  /* 0x0000000c14cc723c */ /* 0x048fe800000018cc */
[----:B------:R-:W-:Y:S02]  /*137e0*/  FADD.FTZ R121, R120, R121 ;  /* 0x0000007978797221 */ /* 0x000fe40000010000 */
[--C-:B------:R-:W-:Y:S02]  /*137f0*/  FFMA.FTZ R62, R128, c[0x0][0x23c], -R132.reuse ;  /* 0x00008f00803e7a23 */ /* 0x100fe40000010884 */
[----:B------:R-:W3:Y:S01]  /*13800*/  MUFU.EX2 R34, R34 ;  /* 0x0000002200227308 */ /* 0x000ee20000000800 */
[----:B------:R-:W-:Y:S01]  /*13810*/  HMMA.16816.F32 R200, R20, R14, R200 ;  /* 0x0000000e14c8723c */ /* 0x000fe200000018c8 */
[----:B------:R-:W1:Y:S02]  /*13820*/  LDSM.16.MT88.4 R12, [R220+0x6000] ;  /* 0x00600000dc0c783b */ /* 0x000e640000004200 */
[----:B------:R-:W-:Y:S02]  /*13830*/  FADD.FTZ R152, R152, R121 ;  /* 0x0000007998987221 */ /* 0x000fe40000010000 */
[----:B------:R-:W-:Y:S02]  /*13840*/  FFMA.FTZ R132, R129, c[0x0][0x23c], -R132 ;  /* 0x00008f0081847a23 */ /* 0x000fe40000010884 */
[----:B--2---:R-:W-:Y:S01]  /*13850*/  F2FP.PACK_AB R20, R29, R28 ;  /* 0x0000001c1d14723e */ /* 0x004fe200000000ff */
[----:B------:R-:W-:Y:S01]  /*13860*/  FADD.FTZ R152, R153, R152 ;  /* 0x0000009899987221 */ /* 0x000fe20000010000 */
[----:B------:R-:W-:Y:S03]  /*13870*/  MUFU.EX2 R36, R36 ;  /* 0x0000002400247308 */ /* 0x000fe60000000800 */
[----:B-----5:R-:W-:Y:S01]  /*13880*/  F2FP.PACK_AB R22, R33, R32 ;  /* 0x000000202116723e */ /* 0x020fe200000000ff */
[----:B------:R-:W-:Y:S01]  /*13890*/  FADD.FTZ R155, R155, R152 ;  /* 0x000000989b9b7221 */ /* 0x000fe20000010000 */
[----:B----4-:R-:W-:Y:S01]  /*138a0*/  F2FP.PACK_AB R21, R31, R156 ;  /* 0x0000009c1f15723e */ /* 0x010fe200000000ff */
[----:B------:R-:W-:Y:S02]  /*138b0*/  FFMA.FTZ R130, R130, c[0x0][0x23c], -R4 ;  /* 0x00008f0082827a23 */ /* 0x000fe40000010804 */
[----:B------:R-:W-:Y:S02]  /*138c0*/  FADD.FTZ R155, R154, R155 ;  /* 0x0000009b9a9b7221 */ /* 0x000fe40000010000 */
[----:B------:R-:W2:Y:S02]  /*138d0*/  MUFU.EX2 R37, R37 ;  /* 0x0000002500257308 */ /* 0x000ea40000000800 */
[----:B------:R-:W-:Y:S01]  /*138e0*/  FADD.FTZ R26, R26, R155 ;  /* 0x0000009b1a1a7221 */ /* 0x000fe20000010000 */
[----:B---3--:R-:W-:Y:S03]  /*138f0*/  F2FP.PACK_AB R23, R34, R157 ;  /* 0x0000009d2217723e */ /* 0x008fe600000000ff */
[----:B------:R-:W-:Y:S02]  /*13900*/  FADD.FTZ R27, R27, R26 ;  /* 0x0000001a1b1b7221 */ /* 0x000fe40000010000 */
[--C-:B------:R-:W-:Y:S02]  /*13910*/  FFMA.FTZ R26, R106, c[0x0][0x23c], -R4.reuse ;  /* 0x00008f006a1a7a23 */ /* 0x100fe40000010804 */
[----:B------:R-:W-:Y:S01]  /*13920*/  MUFU.EX2 R40, R40 ;  /* 0x0000002800287308 */ /* 0x000fe20000000800 */
[C---:B-1----:R-:W-:Y:S03]  /*13930*/  HMMA.16816.F32 R212, R20.reuse, R16, R212 ;  /* 0x0000001014d4723c */ /* 0x042fe600000018d4 */
[----:B------:R-:W-:Y:S02]  /*13940*/  FADD.FTZ R156, R156, R27 ;  /* 0x0000001b9c9c7221 */ /* 0x000fe40000010000 */
[----:B------:R-:W-:Y:S02]  /*13950*/  FFMA.FTZ R27, R103, c[0x0][0x23c], -R4 ;  /* 0x00008f00671b7a23 */ /* 0x000fe40000010804 */
[----:B------:R-:W-:Y:S01]  /*13960*/  FADD.FTZ R156, R31, R156 ;  /* 0x0000009c1f9c7221 */ /* 0x000fe20000010000 */
[C---:B------:R-:W-:Y:S01]  /*13970*/  HMMA.16816.F32 R208, R20.reuse, R18, R208 ;  /* 0x0000001214d0723c */ /* 0x040fe200000018d0 */
[----:B------:R-:W1:Y:S01]  /*13980*/  MUFU.EX2 R41, R41 ;  /* 0x0000002900297308 */ /* 0x000e620000000800 */
[----:B------:R-:W3:Y:S02]  /*13990*/  LDSM.16.MT88.4 R16, [R223+0x6000] ;  /* 0x00600000df10783b */ /* 0x000ee40000004200 */
[----:B------:R-:W-:Y:S02]  /*139a0*/  FFMA.FTZ R31, R111, c[0x0][0x23c], -R4 ;  /* 0x00008f006f1f7a23 */ /* 0x000fe40000010804 */
[----:B------:R-:W-:Y:S02]  /*139b0*/  FADD.FTZ R157, R157, R156 ;  /* 0x0000009c9d9d7221 */ /* 0x000fe40000010000 */
[C---:B------:R-:W-:Y:S03]  /*139c0*/  HMMA.16816.F32 R204, R20.reuse, R8, R204 ;  /* 0x0000000814cc723c */ /* 0x040fe600000018cc */
[----:B------:R-:W-:Y:S01]  /*139d0*/  MUFU.EX2 R35, R35 ;  /* 0x0000002300237308 */ /* 0x000fe20000000800 */
[----:B------:R-:W-:Y:S04]  /*139e0*/  FADD.FTZ R34, R34, R157 ;  /* 0x0000009d22227221 */ /* 0x000fe80000010000 */
[----:B------:R-:W-:Y:S01]  /*139f0*/  HMMA.16816.F32 R200, R20, R10, R200 ;  /* 0x0000000a14c8723c */ /* 0x000fe200000018c8 */
[----:B------:R-:W4:Y:S04]  /*13a00*/  LDSM.16.MT88.4 R8, [R220+0x6400] ;  /* 0x00640000dc08783b */ /* 0x000f280000004200 */
[----:B------:R-:W5:Y:S02]  /*13a10*/  MUFU.EX2 R38, R38 ;  /* 0x0000002600267308 */ /* 0x000f640000000800 */
[----:B--2---:R-:W-:Y:S02]  /*13a20*/  F2FP.PACK_AB R20, R37, R36 ;  /* 0x000000242514723e */ /* 0x004fe400000000ff */
[----:B-1----:R-:W-:Y:S06]  /*13a30*/  F2FP.PACK_AB R22, R41, R40 ;  /* 0x000000282916723e */ /* 0x002fec00000000ff */
[----:B------:R-:W-:Y:S10]  /*13a40*/  MUFU.EX2 R39, R39 ;  /* 0x0000002700277308 */ /* 0x000ff40000000800 */
[----:B------:R-:W1:Y:S01]  /*13a50*/  MUFU.EX2 R42, R42 ;  /* 0x0000002a002a7308 */ /* 0x000e620000000800 */
[----:B-----5:R-:W-:Y:S01]  /*13a60*/  F2FP.PACK_AB R21, R38, R35 ;  /* 0x000000232615723e */ /* 0x020fe200000000ff */
[----:B------:R-:W-:Y:S02]  /*13a70*/  FADD.FTZ R35, R35, R34 ;  /* 0x0000002223237221 */ /* 0x000fe40000010000 */
[--C-:B------:R-:W-:Y:S02]  /*13a80*/  FFMA.FTZ R34, R118, c[0x0][0x23c], -R4.reuse ;  /* 0x00008f0076227a23 */ /* 0x100fe40000010804 */
[----:B------:R-:W-:Y:S04]  /*13a90*/  FADD.FTZ R38, R38, R35 ;  /* 0x0000002326267221 */ /* 0x000fe80000010000 */
[----:B------:R-:W-:Y:S01]  /*13aa0*/  MUFU.EX2 R44, R44 ;  /* 0x0000002c002c7308 */ /* 0x000fe20000000800 */
[----:B------:R-:W-:Y:S09]  /*13ab0*/  FFMA.FTZ R35, R119, c[0x0][0x23c], -R4 ;  /* 0x00008f0077237a23 */ /* 0x000ff20000010804 */
[----:B------:R-:W2:Y:S01]  /*13ac0*/  MUFU.EX2 R45, R45 ;  /* 0x0000002d002d7308 */ /* 0x000ea20000000800 */
[----:B-1----:R-:W-:Y:S01]  /*13ad0*/  F2FP.PACK_AB R23, R42, R39 ;  /* 0x000000272a17723e */ /* 0x002fe200000000ff */
[----:B------:R-:W-:Y:S02]  /*13ae0*/  FADD.FTZ R39, R39, R38 ;  /* 0x0000002627277221 */ /* 0x000fe40000010000 */
[--C-:B------:R-:W-:Y:S02]  /*13af0*/  FFMA.FTZ R38, R126, c[0x0][0x23c], -R4.reuse ;  /* 0x00008f007e267a23 */ /* 0x100fe40000010804 */
[----:B------:R-:W-:Y:S04]  /*13b00*/  FADD.FTZ R42, R42, R39 ;  /* 0x000000272a2a7221 */ /* 0x000fe80000010000 */
[----:B------:R-:W-:Y:S01]  /*13b10*/  MUFU.EX2 R48, R48 ;  /* 0x0000003000307308 */ /* 0x000fe20000000800 */
[C---:B------:R-:W-:Y:S03]  /*13b20*/  HMMA.16816.F32 R212, R20.reuse, R12, R212 ;  /* 0x0000000c14d4723c */ /* 0x040fe600000018d4 */
[----:B------:R-:W-:Y:S05]  /*13b30*/  FFMA.FTZ R39, R127, c[0x0][0x23c], -R4 ;  /* 0x00008f007f277a23 */ /* 0x000fea0000010804 */
        /* <DEDUP_REMOVED lines=12> */
[C---:B----4-:R-:W-:Y:S01]  /*13c00*/  F2FP.PACK_AB R21, R46.reuse, R43 ;  /* 0x0000002b2e15723e */ /* 0x050fe200000000ff */
[----:B------:R-:W-:Y:S04]  /*13c10*/  FADD.FTZ R43, R43, R42 ;  /* 0x0000002a2b2b7221 */ /* 0x000fe80000010000 */
[----:B------:R-:W-:Y:S04]  /*13c20*/  FADD.FTZ R46, R46, R43 ;  /* 0x0000002b2e2e7221 */ /* 0x000fe80000010000 */
        /* <DEDUP_REMOVED lines=9> */
[----:B------:R-:W4:Y:S06]  /*13cc0*/  LDSM.16.MT88.4 R8, [R223+0x6800] ;  /* 0x00680000df08783b */ /* 0x000f2c0000004200 */
[C---:B-----5:R-:W-:Y:S03]  /*13cd0*/  HMMA.16816.F32 R204, R20.reuse, R12, R204 ;  /* 0x0000000c14cc723c */ /* 0x060fe600000018cc */
        /* <DEDUP_REMOVED lines=8> */
[C---:B---3--:R-:W-:Y:S01]  /*13d60*/  F2FP.PACK_AB R21, R54.reuse, R51 ;  /* 0x000000333615723e */ /* 0x048fe200000000ff */
        /* <DEDUP_REMOVED lines=12> */
[C---:B----4-:R-:W-:Y:S03]  /*13e30*/  HMMA.16816.F32 R204, R20.reuse, R8, R204 ;  /* 0x0000000814cc723c */ /* 0x050fe600000018cc */
[----:B------:R-:W-:Y:S05]  /*13e40*/  MUFU.EX2 R59, R59 ;  /* 0x0000003b003b7308 */ /* 0x000fea0000000800 */
[----:B------:R-:W-:Y:S01]  /*13e50*/  HMMA.16816.F32 R200, R20, R10, R200 ;  /* 0x0000000a14c8723c */ /* 0x000fe200000018c8 */
[----:B------:R-:W4:Y:S04]  /*13e60*/  LDSM.16.MT88.4 R8, [R220+0x7000] ;  /* 0x00700000dc08783b */ /* 0x000f280000004200 */
        /* <DEDUP_REMOVED lines=36> */
[C---:B----4-:R-:W-:Y:S08]  /*140b0*/  HMMA.16816.F32 R212, R20.reuse, R8, R212 ;  /* 0x0000000814d4723c */ /* 0x050ff000000018d4 */
[C---:B------:R-:W-:Y:S01]  /*140c0*/  HMMA.16816.F32 R208, R20.reuse, R10, R208 ;  /* 0x0000000a14d0723c */ /* 0x040fe200000018d0 */
[----:B------:R-:W1:Y:S01]  /*140d0*/  MUFU.EX2 R81, R81 ;  /* 0x0000005100517308 */ /* 0x000e620000000800 */
[----:B------:R-:W3:Y:S06]  /*140e0*/  LDSM.16.MT88.4 R8, [R223+0x7400] ;  /* 0x00740000df08783b */ /* 0x000eec0000004200 */
[C---:B------:R-:W-:Y:S03]  /*140f0*/  HMMA.16816.F32 R204, R20.reuse, R12, R204 ;  /* 0x0000000c14cc723c */ /* 0x040fe600000018cc */
[----:B------:R-:W-:Y:S04]  /*14100*/  MUFU.EX2 R75, R75 ;  /* 0x0000004b004b7308 */ /* 0x000fe80000000800 */
[----:B--2---:R-:W-:Y:S01]  /*14110*/  F2FP.PACK_AB R12, R77, R76 ;  /* 0x0000004c4d0c723e */ /* 0x004fe200000000ff */
[----:B------:R-:W-:Y:S01]  /*14120*/  HMMA.16816.F32 R200, R20, R14, R200 ;  /* 0x0000000e14c8723c */ /* 0x000fe200000018c8 */
[----:B------:R-:W2:Y:S04]  /*14130*/  LDSM.16.MT88.4 R20, [R220+0x7800] ;  /* 0x00780000dc14783b */ /* 0x000ea80000004200 */
[----:B------:R-:W4:Y:S02]  /*14140*/  MUFU.EX2 R78, R78 ;  /* 0x0000004e004e7308 */ /* 0x000f240000000800 */
[----:B-1----:R-:W-:Y:S08]  /*14150*/  F2FP.PACK_AB R14, R81, R80 ;  /* 0x00000050510e723e */ /* 0x002ff000000000ff */
[----:B------:R-:W-:Y:S10]  /*14160*/  MUFU.EX2 R79, R79 ;  /* 0x0000004f004f7308 */ /* 0x000ff40000000800 */
[----:B------:R-:W1:Y:S01]  /*14170*/  MUFU.EX2 R82, R82 ;  /* 0x0000005200527308 */ /* 0x000e620000000800 */
[C---:B----4-:R-:W-:Y:S01]  /*14180*/  F2FP.PACK_AB R13, R78.reuse, R75 ;  /* 0x0000004b4e0d723e */ /* 0x050fe200000000ff */
[----:B------:R-:W-:Y:S04]  /*14190*/  FADD.FTZ R75, R75, R74 ;  /* 0x0000004a4b4b7221 */ /* 0x000fe80000010000 */
[----:B------:R-:W-:Y:S04]  /*141a0*/  FADD.FTZ R78, R78, R75 ;  /* 0x0000004b4e4e7221 */ /* 0x000fe80000010000 */
[----:B------:R-:W-:Y:S10]  /*141b0*/  MUFU.EX2 R84, R84 ;  /* 0x0000005400547308 */ /* 0x000ff40000000800 */
[----:B------:R-:W4:Y:S01]  /*141c0*/  MUFU.EX2 R85, R85 ;  /* 0x0000005500557308 */ /* 0x000f220000000800 */
[C---:B-1----:R-:W-:Y:S01]  /*141d0*/  F2FP.PACK_AB R15, R82.reuse, R79 ;  /* 0x0000004f520f723e */ /* 0x042fe200000000ff */
[----:B------:R-:W-:Y:S04]  /*141e0*/  FADD.FTZ R79, R79, R78 ;  /* 0x0000004e4f4f7221 */ /* 0x000fe80000010000 */
[----:B------:R-:W-:Y:S04]  /*141f0*/  FADD.FTZ R82, R82, R79 ;  /* 0x0000004f52527221 */ /* 0x000fe80000010000 */
[----:B------:R-:W-:Y:S01]  /*14200*/  MUFU.EX2 R88, R88 ;  /* 0x0000005800587308 */ /* 0x000fe20000000800 */
[C---:B-----5:R-:W-:Y:S07]  /*14210*/  HMMA.16816.F32 R212, R12.reuse, R16, R212 ;  /* 0x000000100cd4723c */ /* 0x060fee00000018d4 */
[----:B------:R-:W-:Y:S01]  /*14220*/  FADD.FTZ R17, R135, R0 ;  /* 0x0000000087117221 */ /* 0x000fe20000010000 */
[C---:B---3--:R-:W-:Y:S01]  /*14230*/  HMMA.16816.F32 R204, R12.reuse, R8, R204 ;  /* 0x000000080ccc723c */ /* 0x048fe200000018cc */
[----:B------:R-:W1:Y:S03]  /*14240*/  MUFU.EX2 R89, R89 ;  /* 0x0000005900597308 */ /* 0x000e660000000800 */
[----:B------:R-:W-:Y:S02]  /*14250*/  FADD.FTZ R17, R148, R17 ;  /* 0x0000001194117221 */ /* 0x000fe40000010000 */
[----:B------:R-:W-:Y:S01]  /*14260*/  FFMA.FTZ R0, R94, c[0x0][0x23c], -R4 ;  /* 0x00008f005e007a23 */ /* 0x000fe20000010804 */
[----:B----4-:R-:W-:Y:S01]  /*14270*/  F2FP.PACK_AB R8, R85, R84 ;  /* 0x000000545508723e */ /* 0x010fe200000000ff */
[----:B------:R-:W-:Y:S01]  /*14280*/  FADD.FTZ R150, R150, R17 ;  /* 0x0000001196967221 */ /* 0x000fe20000010000 */
[C---:B------:R-:W-:Y:S02]  /*14290*/  HMMA.16816.F32 R200, R12.reuse, R10, R200 ;  /* 0x0000000a0cc8723c */ /* 0x040fe400000018c8 */
[----:B------:R-:W-:Y:S01]  /*142a0*/  MUFU.EX2 R83, R83 ;  /* 0x0000005300537308 */ /* 0x000fe20000000800 */
[----:B------:R-:W-:Y:S04]  /*142b0*/  FADD.FTZ R151, R151, R150 ;  /* 0x0000009697977221 */ /* 0x000fe80000010000 */
[----:B------:R-:W-:Y:S01]  /*142c0*/  FADD.FTZ R160, R160, R151 ;  /* 0x00000097a0a07221 */ /* 0x000fe20000010000 */
[----:B------:R-:W-:Y:S01]  /*142d0*/  HMMA.16816.F32 R208, R12, R18, R208 ;  /* 0x000000120cd0723c */ /* 0x000fe200000018d0 */
[----:B------:R-:W3:Y:S03]  /*142e0*/  LDSM.16.MT88.4 R16, [R223+0x7800] ;  /* 0x00780000df10783b */ /* 0x000ee60000004200 */
[----:B------:R-:W4:Y:S01]  /*142f0*/  MUFU.EX2 R86, R86 ;  /* 0x0000005600567308 */ /* 0x000f220000000800 */
[----:B------:R-:W-:Y:S01]  /*14300*/  FADD.FTZ R161, R161, R160 ;  /* 0x000000a0a1a17221 */ /* 0x000fe20000010000 */
[----:B-1----:R-:W-:Y:S03]  /*14310*/  F2FP.PACK_AB R10, R89, R88 ;  /* 0x00000058590a723e */ /* 0x002fe600000000ff */
[----:B------:R-:W1:Y:S03]  /*14320*/  LDSM.16.MT88.4 R12, [R220+0x7c00] ;  /* 0x007c0000dc0c783b */ /* 0x000e660000004200 */
[----:B------:R-:W-:Y:S02]  /*14330*/  FADD.FTZ R162, R162, R161 ;  /* 0x000000a1a2a27221 */ /* 0x000fe40000010000 */
[----:B------:R-:W-:Y:S02]  /*14340*/  MUFU.EX2 R87, R87 ;  /* 0x0000005700577308 */ /* 0x000fe40000000800 */
[----:B------:R-:W-:Y:S04]  /*14350*/  FADD.FTZ R163, R163, R162 ;  /* 0x000000a2a3a37221 */ /* 0x000fe80000010000 */
[----:B------:R-:W-:Y:S04]  /*14360*/  FADD.FTZ R24, R24, R163 ;  /* 0x000000a318187221 */ /* 0x000fe80000010000 */
[----:B------:R-:W5:Y:S01]  /*14370*/  MUFU.EX2 R90, R90 ;  /* 0x0000005a005a7308 */ /* 0x000f620000000800 */
[C---:B----4-:R-:W-:Y:S01]  /*14380*/  F2FP.PACK_AB R9, R86.reuse, R83 ;  /* 0x000000535609723e */ /* 0x050fe200000000ff */
[----:B------:R-:W-:Y:S04]  /*14390*/  FADD.FTZ R83, R83, R82 ;  /* 0x0000005253537221 */ /* 0x000fe80000010000 */
[----:B------:R-:W-:Y:S04]  /*143a0*/  FADD.FTZ R86, R86, R83 ;  /* 0x0000005356567221 */ /* 0x000fe80000010000 */
[----:B------:R-:W-:Y:S10]  /*143b0*/  MUFU.EX2 R92, R92 ;  /* 0x0000005c005c7308 */ /* 0x000ff40000000800 */
[----:B------:R-:W4:Y:S01]  /*143c0*/  MUFU.EX2 R93, R93 ;  /* 0x0000005d005d7308 */ /* 0x000f220000000800 */
[C---:B-----5:R-:W-:Y:S01]  /*143d0*/  F2FP.PACK_AB R11, R90.reuse, R87 ;  /* 0x000000575a0b723e */ /* 0x060fe200000000ff */
[----:B------:R-:W-:Y:S04]  /*143e0*/  FADD.FTZ R87, R87, R86 ;  /* 0x0000005657577221 */ /* 0x000fe80000010000 */
[----:B------:R-:W-:Y:S04]  /*143f0*/  FADD.FTZ R87, R90, R87 ;  /* 0x000000575a577221 */ /* 0x000fe80000010000 */
[----:B------:R-:W-:Y:S01]  /*14400*/  MUFU.EX2 R96, R96 ;  /* 0x0000006000607308 */ /* 0x000fe20000000800 */
[C---:B--2---:R-:W-:Y:S07]  /*14410*/  HMMA.16816.F32 R212, R8.reuse, R20, R212 ;  /* 0x0000001408d4723c */ /* 0x044fee00000018d4 */
[----:B------:R-:W-:Y:S01]  /*14420*/  FADD.FTZ R21, R25, R24 ;  /* 0x0000001819157221 */ /* 0x000fe20000010000 */
[C---:B------:R-:W-:Y:S01]  /*14430*/  HMMA.16816.F32 R208, R8.reuse, R22, R208 ;  /* 0x0000001608d0723c */ /* 0x040fe200000018d0 */
[----:B------:R-:W2:Y:S03]  /*14440*/  MUFU.EX2 R97, R97 ;  /* 0x0000006100617308 */ /* 0x000ea60000000800 */
[----:B------:R-:W-:Y:S02]  /*14450*/  FADD.FTZ R28, R28, R21 ;  /* 0x000000151c1c7221 */ /* 0x000fe40000010000 */
[----:B------:R-:W5:Y:S01]  /*14460*/  LDSM.16.MT88.4 R20, [R223+0x7c00] ;  /* 0x007c0000df14783b */ /* 0x000f620000004200 */
[----:B------:R-:W-:Y:S01]  /*14470*/  FFMA.FTZ R24, R102, c[0x0][0x23c], -R4 ;  /* 0x00008f0066187a23 */ /* 0x000fe20000010804 */
[C---:B---3--:R-:W-:Y:S03]  /*14480*/  HMMA.16816.F32 R204, R8.reuse, R16, R204 ;  /* 0x0000001008cc723c */ /* 0x048fe600000018cc */
[----:B------:R-:W3:Y:S01]  /*14490*/  MUFU.EX2 R0, R0 ;  /* 0x0000000000007308 */ /* 0x000ee20000000800 */
[----:B------:R-:W-:Y:S02]  /*144a0*/  FADD.FTZ R29, R29, R28 ;  /* 0x0000001c1d1d7221 */ /* 0x000fe40000010000 */
[--C-:B------:R-:W-:Y:S02]  /*144b0*/  FFMA.FTZ R28, R110, c[0x0][0x23c], -R4.reuse ;  /* 0x00008f006e1c7a23 */ /* 0x100fe40000010804 */
[----:B------:R-:W-:Y:S01]  /*144c0*/  HMMA.16816.F32 R200, R8, R18, R200 ;  /* 0x0000001208c8723c */ /* 0x000fe200000018c8 */
[----:B------:R-:W1:Y:S03]  /*144d0*/  LDSM.16.MT88.4 R16, [R220+0x8000] ;  /* 0x00800000dc10783b */ /* 0x000e660000004200 */
[----:B------:R-:W-:Y:S01]  /*144e0*/  FADD.FTZ R32, R32, R29 ;  /* 0x0000001d20207221 */ /* 0x000fe20000010000 */
[----:B------:R-:W3:Y:S01]  /*144f0*/  MUFU.EX2 R91, R91 ;  /* 0x0000005b005b7308 */ /* 0x000ee20000000800 */
[----:B------:R-:W-:Y:S01]  /*14500*/  FFMA.FTZ R29, R107, c[0x0][0x23c], -R4 ;  /* 0x00008f006b1d7a23 */ /* 0x000fe20000010804 */
[----:B----4-:R-:W-:Y:S01]  /*14510*/  F2FP.PACK_AB R8, R93, R92 ;  /* 0x0000005c5d08723e */ /* 0x010fe200000000ff */
[----:B------:R-:W-:Y:S01]  /*14520*/  FADD.FTZ R33, R33, R32 ;  /* 0x0000002021217221 */ /* 0x000fe20000010000 */
[----:B--2---:R-:W-:Y:S03]  /*14530*/  F2FP.PACK_AB R10, R97, R96 ;  /* 0x00000060610a723e */ /* 0x004fe600000000ff */
[--C-:B------:R-:W-:Y:S02]  /*14540*/  FFMA.FTZ R32, R114, c[0x0][0x23c], -R4.reuse ;  /* 0x00008f0072207a23 */ /* 0x100fe40000010804 */
[----:B------:R-:W-:Y:S01]  /*14550*/  FADD.FTZ R36, R36, R33 ;  /* 0x0000002124247221 */ /* 0x000fe20000010000 */
[----:B------:R-:W-:Y:S01]  /*14560*/  MUFU.EX2 R2, R2 ;  /* 0x0000000200027308 */ /* 0x000fe20000000800 */
[----:B------:R-:W-:Y:S02]  /*14570*/  FFMA.FTZ R33, R115, c[0x0][0x23c], -R4 ;  /* 0x00008f0073217a23 */ /* 0x000fe40000010804 */
[----:B------:R-:W-:Y:S02]  /*14580*/  FADD.FTZ R37, R37, R36 ;  /* 0x0000002425257221 */ /* 0x000fe40000010000 */
[--C-:B------:R-:W-:Y:S02]  /*14590*/  FFMA.FTZ R36, R122, c[0x0][0x23c], -R4.reuse ;  /* 0x00008f007a247a23 */ /* 0x100fe40000010804 */
[----:B------:R-:W-:Y:S02]  /*145a0*/  FADD.FTZ R40, R40, R37 ;  /* 0x0000002528287221 */ /* 0x000fe40000010000 */
[----:B------:R-:W-:Y:S01]  /*145b0*/  FFMA.FTZ R37, R123, c[0x0][0x23c], -R4 ;  /* 0x00008f007b257a23 */ /* 0x000fe20000010804 */
[----:B------:R-:W2:Y:S01]  /*145c0*/  MUFU.EX2 R25, R99 ;  /* 0x0000006300197308 */ /* 0x000ea20000000800 */
[----:B------:R-:W-:Y:S02]  /*145d0*/  FADD.FTZ R41, R41, R40 ;  /* 0x0000002829297221 */ /* 0x000fe40000010000 */
[----:B---3--:R-:W-:Y:S01]  /*145e0*/  FADD.FTZ R40, R0, R87 ;  /* 0x0000005700287221 */ /* 0x008fe20000010000 */
[C---:B------:R-:W-:Y:S01]  /*145f0*/  F2FP.PACK_AB R9, R91.reuse, R0 ;  /* 0x000000005b09723e */ /* 0x040fe200000000ff */
[----:B------:R-:W-:Y:S02]  /*14600*/  FADD.FTZ R44, R44, R41 ;  /* 0x000000292c2c7221 */ /* 0x000fe40000010000 */
[----:B------:R-:W-:Y:S02]  /*14610*/  FADD.FTZ R91, R91, R40 ;  /* 0x000000285b5b7221 */ /* 0x000fe40000010000 */
[----:B------:R-:W-:Y:S01]  /*14620*/  FADD.FTZ R45, R45, R44 ;  /* 0x0000002c2d2d7221 */ /* 0x000fe20000010000 */
[----:B------:R-:W-:Y:S01]  /*14630*/  MUFU.EX2 R100, R100 ;  /* 0x0000006400647308 */ /* 0x000fe20000000800 */
[----:B------:R-:W-:Y:S02]  /*14640*/  FFMA.FTZ R4, R131, c[0x0][0x23c], -R4 ;  /* 0x00008f0083047a23 */ /* 0x000fe40000010804 */
[----:B------:R-:W-:Y:S04]  /*14650*/  FADD.FTZ R48, R48, R45 ;  /* 0x0000002d30307221 */ /* 0x000fe80000010000 */
[----:B------:R-:W-:Y:S03]  /*14660*/  FADD.FTZ R49, R49, R48 ;  /* 0x0000003031317221 */ /* 0x000fe60000010000 */
[----:B------:R-:W3:Y:S01]  /*14670*/  MUFU.EX2 R101, R101 ;  /* 0x0000006500657308 */ /* 0x000ee20000000800 */
[----:B------:R-:W-:Y:S01]  /*14680*/  FADD.FTZ R52, R52, R49 ;  /* 0x0000003134347221 */ /* 0x000fe20000010000 */
[----:B--2---:R-:W-:Y:S03]  /*14690*/  F2FP.PACK_AB R11, R25, R2 ;  /* 0x00000002190b723e */ /* 0x004fe600000000ff */
        /* <DEDUP_REMOVED lines=10> */
[----:B------:R-:W2:Y:S02]  /*14740*/  LDSM.16.MT88.4 R12, [R223+0x8000] ;  /* 0x00800000df0c783b */ /* 0x000ea40000004200 */
[----:B------:R-:W-:Y:S04]  /*14750*/  FADD.FTZ R61, R61, R60 ;  /* 0x0000003c3d3d7221 */ /* 0x000fe80000010000 */
[C---:B-----5:R-:W-:Y:S03]  /*14760*/  HMMA.16816.F32 R204, R8.reuse, R20, R204 ;  /* 0x0000001408cc723c */ /* 0x060fe600000018cc */
[----:B------:R-:W-:Y:S01]  /*14770*/  MUFU.EX2 R24, R24 ;  /* 0x0000001800187308 */ /* 0x000fe20000000800 */
[----:B------:R-:W-:Y:S04]  /*14780*/  FADD.FTZ R64, R64, R61 ;  /* 0x0000003d40407221 */ /* 0x000fe80000010000 */
[----:B------:R-:W-:Y:S01]  /*14790*/  HMMA.16816.F32 R200, R8, R22, R200 ;  /* 0x0000001608c8723c */ /* 0x000fe200000018c8 */
[----:B------:R-:W4:Y:S03]  /*147a0*/  LDSM.16.MT88.4 R20, [R220+0x8400] ;  /* 0x00840000dc14783b */ /* 0x000f260000004200 */
[----:B------:R-:W-:Y:S01]  /*147b0*/  FADD.FTZ R65, R65, R64 ;  /* 0x0000004041417221 */ /* 0x000fe20000010000 */
[----:B------:R-:W5:Y:S02]  /*147c0*/  MUFU.EX2 R27, R27 ;  /* 0x0000001b001b7308 */ /* 0x000f640000000800 */
[----:B---3--:R-:W-:Y:S01]  /*147d0*/  F2FP.PACK_AB R8, R101, R100 ;  /* 0x000000646508723e */ /* 0x008fe200000000ff */
        /* <DEDUP_REMOVED lines=9> */
[C---:B-----5:R-:W-:Y:S01]  /*14870*/  F2FP.PACK_AB R9, R27.reuse, R24 ;  /* 0x000000181b09723e */ /* 0x060fe200000000ff */
[----:B------:R-:W-:Y:S02]  /*14880*/  FADD.FTZ R24, R24, R25 ;  /* 0x0000001918187221 */ /* 0x000fe40000010000 */
[----:B------:R-:W-:Y:S02]  /*14890*/  FADD.FTZ R80, R80, R77 ;  /* 0x0000004d50507221 */ /* 0x000fe40000010000 */
[----:B------:R-:W-:Y:S01]  /*148a0*/  FADD.FTZ R27, R27, R24 ;  /* 0x000000181b1b7221 */ /* 0x000fe20000010000 */
[----:B------:R-:W-:Y:S01]  /*148b0*/  MUFU.EX2 R108, R108 ;  /* 0x0000006c006c7308 */ /* 0x000fe20000000800 */
[----:B------:R-:W-:Y:S04]  /*148c0*/  FADD.FTZ R81, R81, R80 ;  /* 0x0000005051517221 */ /* 0x000fe80000010000 */
[----:B------:R-:W-:Y:S04]  /*148d0*/  FADD.FTZ R84, R84, R81 ;  /* 0x0000005154547221 */ /* 0x000fe80000010000 */
[----:B------:R-:W-:Y:S01]  /*148e0*/  FADD.FTZ R85, R85, R84 ;  /* 0x0000005455557221 */ /* 0x000fe20000010000 */
[----:B------:R-:W3:Y:S03]  /*148f0*/  MUFU.EX2 R109, R109 ;  /* 0x0000006d006d7308 */ /* 0x000ee60000000800 */
[----:B------:R-:W-:Y:S01]  /*14900*/  FADD.FTZ R88, R88, R85 ;  /* 0x0000005558587221 */ /* 0x000fe20000010000 */
[----:B-1----:R-:W-:Y:S01]  /*14910*/  F2FP.PACK_AB R11, R29, R26 ;  /* 0x0000001a1d0b723e */ /* 0x002fe200000000ff */
[----:B------:R-:W-:Y:S02]  /*14920*/  FADD.FTZ R26, R26, R27 ;  /* 0x0000001b1a1a7221 */ /* 0x000fe40000010000 */
[----:B------:R-:W-:Y:S02]  /*14930*/  FADD.FTZ R89, R89, R88 ;  /* 0x0000005859597221 */ /* 0x000fe40000010000 */
[----:B------:R-:W-:Y:S01]  /*14940*/  FADD.FTZ R29, R29, R26 ;  /* 0x0000001a1d1d7221 */ /* 0x000fe20000010000 */
[----:B------:R-:W-:Y:S01]  /*14950*/  MUFU.EX2 R112, R112 ;  /* 0x0000007000707308 */ /* 0x000fe20000000800 */
[C---:B------:R-:W-:Y:S03]  /*14960*/  HMMA.16816.F32 R212, R8.reuse, R16, R212 ;  /* 0x0000001008d4723c */ /* 0x040fe600000018d4 */
[----:B------:R-:W-:Y:S04]  /*14970*/  FADD.FTZ R92, R92, R89 ;  /* 0x000000595c5c7221 */ /* 0x000fe80000010000 */
[----:B------:R-:W-:Y:S01]  /*14980*/  FADD.FTZ R93, R93, R92 ;  /* 0x0000005c5d5d7221 */ /* 0x000fe20000010000 */
[C---:B------:R-:W-:Y:S01]  /*14990*/  HMMA.16816.F32 R208, R8.reuse, R18, R208 ;  /* 0x0000001208d0723c */ /* 0x040fe200000018d0 */
[----:B------:R-:W1:Y:S01]  /*149a0*/  MUFU.EX2 R113, R113 ;  /* 0x0000007100717308 */ /* 0x000e620000000800 */
[----:B------:R-:W5:Y:S02]  /*149b0*/  LDSM.16.MT88.4 R16, [R223+0x8400] ;  /* 0x00840000df10783b */ /* 0x000f640000004200 */
[----:B------:R-:W-:Y:S04]  /*149c0*/  FADD.FTZ R96, R96, R93 ;  /* 0x0000005d60607221 */ /* 0x000fe80000010000 */
[C---:B--2---:R-:W-:Y:S03]  /*149d0*/  HMMA.16816.F32 R204, R8.reuse, R12, R204 ;  /* 0x0000000c08cc723c */ /* 0x044fe600000018cc */
[----:B------:R-:W-:Y:S01]  /*149e0*/  MUFU.EX2 R28, R28 ;  /* 0x0000001c001c7308 */ /* 0x000fe20000000800 */
[----:B------:R-:W-:Y:S04]  /*149f0*/  FADD.FTZ R97, R97, R96 ;  /* 0x0000006061617221 */ /* 0x000fe80000010000 */
[----:B------:R-:W-:Y:S01]  /*14a00*/  HMMA.16816.F32 R200, R8, R14, R200 ;  /* 0x0000000e08c8723c */ /* 0x000fe200000018c8 */
[----:B------:R-:W2:Y:S03]  /*14a10*/  LDSM.16.MT88.4 R12, [R220+0x8800] ;  /* 0x00880000dc0c783b */ /* 0x000ea60000004200 */
[----:B------:R-:W-:Y:S01]  /*14a20*/  FADD.FTZ R100, R100, R97 ;  /* 0x0000006164647221 */ /* 0x000fe20000010000 */
[----:B------:R-:W4:Y:S02]  /*14a30*/  MUFU.EX2 R31, R31 ;  /* 0x0000001f001f7308 */ /* 0x000f240000000800 */
        /* <DEDUP_REMOVED lines=10> */
[----:B----4-:R-:W-:Y:S01]  /*14ae0*/  F2FP.PACK_AB R9, R31, R28 ;  /* 0x0000001c1f09723e */ /* 0x010fe200000000ff */
[----:B------:R-:W-:Y:S02]  /*14af0*/  FADD.FTZ R28, R28, R29 ;  /* 0x0000001d1c1c7221 */ /* 0x000fe40000010000 */
[----:B------:R-:W-:Y:S02]  /*14b00*/  FADD.FTZ R113, R113, R112 ;  /* 0x0000007071717221 */ /* 0x000fe40000010000 */
[----:B------:R-:W-:Y:S01]  /*14b10*/  FADD.FTZ R31, R31, R28 ;  /* 0x0000001c1f1f7221 */ /* 0x000fe20000010000 */
[----:B------:R-:W-:Y:S10]  /*14b20*/  MUFU.EX2 R116, R116 ;  /* 0x0000007400747308 */ /* 0x000ff40000000800 */
[----:B------:R-:W3:Y:S01]  /*14b30*/  MUFU.EX2 R117, R117 ;  /* 0x0000007500757308 */ /* 0x000ee20000000800 */
        /* <DEDUP_REMOVED lines=9> */
[----:B------:R-:W-:Y:S04]  /*14bd0*/  MUFU.EX2 R34, R34 ;  /* 0x0000002200227308 */ /* 0x000fe80000000800 */
[C---:B---3--:R-:W-:Y:S01]  /*14be0*/  F2FP.PACK_AB R16, R117.reuse, R116 ;  /* 0x000000747510723e */ /* 0x048fe200000000ff */
[----:B------:R-:W-:Y:S01]  /*14bf0*/  HMMA.16816.F32 R200, R8, R18, R200 ;  /* 0x0000001208c8723c */ /* 0x000fe200000018c8 */
[----:B------:R-:W3:Y:S03]  /*14c00*/  LDSM.16.MT88.4 R8, [R220+0x8c00] ;  /* 0x008c0000dc08783b */ /* 0x000ee60000004200 */
[----:B------:R-:W-:Y:S01]  /*14c10*/  FADD.FTZ R116, R116, R113 ;  /* 0x0000007174747221 */ /* 0x000fe20000010000 */
[----:B------:R-:W5:Y:S03]  /*14c20*/  MUFU.EX2 R35, R35 ;  /* 0x0000002300237308 */ /* 0x000f660000000800 */
[----:B------:R-:W-:Y:S01]  /*14c30*/  FADD.FTZ R117, R117, R116 ;  /* 0x0000007475757221 */ /* 0x000fe20000010000 */
[C---:B-1----:R-:W-:Y:S03]  /*14c40*/  F2FP.PACK_AB R18, R7.reuse, R6 ;  /* 0x000000060712723e */ /* 0x042fe600000000ff */
[----:B------:R-:W-:Y:S03]  /*14c50*/  FADD.FTZ R6, R6, R117 ;  /* 0x0000007506067221 */ /* 0x000fe60000010000 */
[----:B------:R-:W-:Y:S01]  /*14c60*/  MUFU.EX2 R36, R36 ;  /* 0x0000002400247308 */ /* 0x000fe20000000800 */
[----:B------:R-:W-:Y:S09]  /*14c70*/  FADD.FTZ R7, R7, R6 ;  /* 0x0000000607077221 */ /* 0x000ff20000010000 */
[----:B------:R-:W1:Y:S01]  /*14c80*/  MUFU.EX2 R37, R37 ;  /* 0x0000002500257308 */ /* 0x000e620000000800 */
[C---:B-----5:R-:W-:Y:S01]  /*14c90*/  F2FP.PACK_AB R17, R35.reuse, R34 ;  /* 0x000000222311723e */ /* 0x060fe200000000ff */
[----:B------:R-:W-:Y:S04]  /*14ca0*/  FADD.FTZ R34, R34, R33 ;  /* 0x0000002122227221 */ /* 0x000fe80000010000 */
[----:B------:R-:W-:Y:S04]  /*14cb0*/  FADD.FTZ R35, R35, R34 ;  /* 0x0000002223237221 */ /* 0x000fe80000010000 */
[----:B------:R-:W-:Y:S10]  /*14cc0*/  MUFU.EX2 R30, R30 ;  /* 0x0000001e001e7308 */ /* 0x000ff40000000800 */
[----:B------:R-:W5:Y:S01]  /*14cd0*/  MUFU.EX2 R47, R47 ;  /* 0x0000002f002f7308 */ /* 0x000f620000000800 */
[C---:B-1----:R-:W-:Y:S01]  /*14ce0*/  F2FP.PACK_AB R19, R37.reuse, R36 ;  /* 0x000000242513723e */ /* 0x042fe200000000ff */
[----:B------:R-:W-:Y:S04]  /*14cf0*/  FADD.FTZ R36, R36, R35 ;  /* 0x0000002324247221 */ /* 0x000fe80000010000 */
[----:B------:R-:W-:Y:S04]  /*14d00*/  FADD.FTZ R37, R37, R36 ;  /* 0x0000002425257221 */ /* 0x000fe80000010000 */
[----:B------:R-:W-:Y:S01]  /*14d10*/  MUFU.EX2 R62, R62 ;  /* 0x0000003e003e7308 */ /* 0x000fe20000000800 */
[C---:B--2---:R-:W-:Y:S08]  /*14d20*/  HMMA.16816.F32 R212, R16.reuse, R12, R212 ;  /* 0x0000000c10d4723c */ /* 0x044ff000000018d4 */
[C---:B------:R-:W-:Y:S01]  /*14d30*/  HMMA.16816.F32 R208, R16.reuse, R14, R208 ;  /* 0x0000000e10d0723c */ /* 0x040fe200000018d0 */
[----:B------:R-:W1:Y:S01]  /*14d40*/  MUFU.EX2 R5, R132 ;  /* 0x0000008400057308 */ /* 0x000e620000000800 */
[----:B------:R-:W2:Y:S06]  /*14d50*/  LDSM.16.MT88.4 R12, [R223+0x8c00] ;  /* 0x008c0000df0c783b */ /* 0x000eac0000004200 */
[C---:B----4-:R-:W-:Y:S03]  /*14d60*/  HMMA.16816.F32 R204, R16.reuse, R20, R204 ;  /* 0x0000001410cc723c */ /* 0x050fe600000018cc */
[----:B------:R-:W-:Y:S05]  /*14d70*/  MUFU.EX2 R38, R38 ;  /* 0x0000002600267308 */ /* 0x000fea0000000800 */
[----:B------:R-:W-:Y:S05]  /*14d80*/  HMMA.16816.F32 R200, R16, R22, R200 ;  /* 0x0000001610c8723c */ /* 0x000fea00000018c8 */
[----:B------:R-:W4:Y:S02]  /*14d90*/  MUFU.EX2 R39, R39 ;  /* 0x0000002700277308 */ /* 0x000f240000000800 */
[----:B-----5:R-:W-:Y:S01]  /*14da0*/  F2FP.PACK_AB R16, R47, R30 ;  /* 0x0000001e2f10723e */ /* 0x020fe200000000ff */
[----:B------:R-:W-:Y:S01]  /*14db0*/  FADD.FTZ R30, R30, R7 ;  /* 0x000000071e1e7221 */ /* 0x000fe20000010000 */
[----:B-1----:R-:W-:Y:S03]  /*14dc0*/  F2FP.PACK_AB R18, R5, R62 ;  /* 0x0000003e0512723e */ /* 0x002fe600000000ff */
[----:B------:R-:W-:Y:S03]  /*14dd0*/  FADD.FTZ R47, R47, R30 ;  /* 0x0000001e2f2f7221 */ /* 0x000fe60000010000 */
[----:B------:R-:W-:Y:S01]  /*14de0*/  MUFU.EX2 R0, R130 ;  /* 0x0000008200007308 */ /* 0x000fe20000000800 */
[----:B------:R-:W-:Y:S04]  /*14df0*/  FADD.FTZ R62, R62, R47 ;  /* 0x0000002f3e3e7221 */ /* 0x000fe80000010000 */
[----:B------:R-:W-:Y:S05]  /*14e00*/  FADD.FTZ R191, R5, R62 ;  /* 0x0000003e05bf7221 */ /* 0x000fea0000010000 */
[----:B------:R-:W1:Y:S01]  /*14e10*/  MUFU.EX2 R193, R4 ;  /* 0x0000000400c17308 */ /* 0x000e620000000800 */
[C---:B----4-:R-:W-:Y:S01]  /*14e20*/  F2FP.PACK_AB R17, R39.reuse, R38 ;  /* 0x000000262711723e */ /* 0x050fe200000000ff */
[----:B------:R-:W-:Y:S04]  /*14e30*/  FADD.FTZ R38, R38, R37 ;  /* 0x0000002526267221 */ /* 0x000fe80000010000 */
[----:B------:R-:W-:Y:S01]  /*14e40*/  FADD.FTZ R39, R39, R38 ;  /* 0x0000002627277221 */ /* 0x000fe20000010000 */
[C---:B-1----:R-:W-:Y:S03]  /*14e50*/  F2FP.PACK_AB R19, R193.reuse, R0 ;  /* 0x00000000c113723e */ /* 0x042fe600000000ff */
[----:B------:R-:W-:Y:S04]  /*14e60*/  FADD.FTZ R0, R0, R39 ;  /* 0x0000002700007221 */ /* 0x000fe80000010000 */
[----:B------:R-:W-:Y:S01]  /*14e70*/  FADD.FTZ R193, R193, R0 ;  /* 0x00000000c1c17221 */ /* 0x000fe20000010000 */
[C---:B---3--:R-:W-:Y:S08]  /*14e80*/  HMMA.16816.F32 R212, R16.reuse, R8, R212 ;  /* 0x0000000810d4723c */ /* 0x048ff000000018d4 */
[C---:B------:R-:W-:Y:S08]  /*14e90*/  HMMA.16816.F32 R208, R16.reuse, R10, R208 ;  /* 0x0000000a10d0723c */ /* 0x040ff000000018d0 */
[C---:B--2---:R-:W-:Y:S08]  /*14ea0*/  HMMA.16816.F32 R204, R16.reuse, R12, R204 ;  /* 0x0000000c10cc723c */ /* 0x044ff000000018cc */
[----:B------:R-:W-:Y:S01]  /*14eb0*/  HMMA.16816.F32 R200, R16, R14, R200 ;  /* 0x0000000e10c8723c */ /* 0x000fe200000018c8 */
[----:B------:R-:W-:-:S07]  /*14ec0*/  @P0 BRA `(.L_x_1659) ;  /* 0xffffa99000000947 */ /* 0x000fce000383ffff */
.L_x_1655:
[----:B------:R-:W1:Y:S01]  /*14ed0*/  SHFL.BFLY PT, R2, R191, 0x2, 0x1f ;  /* 0x0c401f00bf027f89 */ /* 0x000e6200000e0000 */
[----:B------:R-:W-:Y:S01]  /*14ee0*/  IMAD.MOV.U32 R8, RZ, RZ, 0x3f800000 ;  /* 0x3f800000ff087424 */ /* 0x000fe200078e00ff */
[----:B------:R-:W-:Y:S01]  /*14ef0*/  ULDC.U8 UR4, c[0x0][0x328] ;  /* 0x0000ca0000047ab9 */ /* 0x000fe20000000000 */
[----:B------:R-:W-:Y:S01]  /*14f00*/  IMAD.MOV.U32 R9, RZ, RZ, 0x3f800000 ;  /* 0x3f800000ff097424 */ /* 0x000fe200078e00ff */
[----:B------:R-:W2:Y:S01]  /*14f10*/  SHFL.BFLY PT, R0, R193, 0x2, 0x1f ;  /* 0x0c401f00c1007f89 */ /* 0x000ea200000e0000 */
[----:B------:R-:W-:-:S03]  /*14f20*/  MOV R16, 0x7f800000 ;  /* 0x7f80000000107802 */ /* 0x000fc60000000f00 */
[----:B------:R-:W3:Y:S01]  /*14f30*/  S2R R4, SR_TID.X ;  /* 0x0000000000047919 */ /* 0x000ee20000002100 */
[----:B-1----:R-:W-:Y:S02]  /*14f40*/  FADD.FTZ R7, R2, R191 ;  /* 0x000000bf02077221 */ /* 0x002fe40000010000 */
        /* <DEDUP_REMOVED lines=16> */
[----:B------:R-:W-:-:S05]  /*15050*/  LOP3.LUT R7, R7, 0xfffffff8, RZ, 0xc0, !PT ;  /* 0xfffffff807077812 */ /* 0x000fca00078ec0ff */
[----:B------:R-:W-:Y:S02]  /*15060*/  IMAD.IADD R7, R0, 0x1, -R7 ;  /* 0x0000000100077824 */ /* 0x000fe400078e0a07 */
[----:B------:R-:W2:Y:S01]  /*15070*/  @P2 MUFU.RCP R9, R5 ;  /* 0x0000000500092308 */ /* 0x000ea20000001000 */
[----:B-1----:R-:W-:-:S07]  /*15080*/  FMUL.FTZ R212, R8, R212 ;  /* 0x000000d408d47220 */ /* 0x002fce0000410000 */
[----:B------:R-:W1:Y:S01]  /*15090*/  @P3 MUFU.LG2 R6, R6 ;  /* 0x0000000600063308 */ /* 0x000e620000000c00 */
[C---:B------:R-:W-:Y:S02]  /*150a0*/  FMUL.FTZ R213, R8.reuse, R213 ;  /* 0x000000d508d57220 */ /* 0x040fe40000410000 */
[C---:B------:R-:W-:Y:S02]  /*150b0*/  FMUL.FTZ R208, R8.reuse, R208 ;  /* 0x000000d008d07220 */ /* 0x040fe40000410000 */
[C---:B------:R-:W-:Y:S01]  /*150c0*/  FMUL.FTZ R209, R8.reuse, R209 ;  /* 0x000000d108d17220 */ /* 0x040fe20000410000 */
[----:B------:R-:W-:Y:S01]  /*150d0*/  F2FP.PACK_AB R212, R213, R212 ;  /* 0x000000d4d5d4723e */ /* 0x000fe200000000ff */
[C---:B------:R-:W-:Y:S01]  /*150e0*/  FMUL.FTZ R204, R8.reuse, R204 ;  /* 0x000000cc08cc7220 */ /* 0x040fe20000410000 */
[----:B------:R-:W3:Y:S01]  /*150f0*/  @P2 MUFU.LG2 R5, R5 ;  /* 0x0000000500052308 */ /* 0x000ee20000000c00 */
[C---:B------:R-:W-:Y:S01]  /*15100*/  FMUL.FTZ R205, R8.reuse, R205 ;  /* 0x000000cd08cd7220 */ /* 0x040fe20000410000 */
        /* <DEDUP_REMOVED lines=8> */
[C---:B------:R-:W-:Y:S01]  /*15190*/  FMUL.FTZ R211, R9.reuse, R211 ;  /* 0x000000d309d37220 */ /* 0x040fe20000410000 */
[----:B------:R-:W-:Y:S01]  /*151a0*/  LOP3.LUT R8, R8, 0x3fffffe, RZ, 0xc0, !PT ;  /* 0x03fffffe08087812 */ /* 0x000fe200078ec0ff */
[C---:B------:R-:W-:Y:S01]  /*151b0*/  FMUL.FTZ R210, R9.reuse, R210 ;  /* 0x000000d209d27220 */ /* 0x040fe20000410000 */
[C---:B------:R-:W-:Y:S01]  /*151c0*/  SHF.L.U32 R11, R10.reuse, 0x6, RZ ;  /* 0x000000060a0b7819 */ /* 0x040fe200000006ff */
[C---:B------:R-:W-:Y:S01]  /*151d0*/  FMUL.FTZ R207, R9.reuse, R207 ;  /* 0x000000cf09cf7220 */ /* 0x040fe20000410000 */
[----:B------:R-:W-:Y:S01]  /*151e0*/  LOP3.LUT P0, RZ, R10, 0x2, RZ, 0xc0, !PT ;  /* 0x000000020aff7812 */ /* 0x000fe2000780c0ff */
[----:B------:R-:W-:Y:S01]  /*151f0*/  FMUL.FTZ R206, R9, R206 ;  /* 0x000000ce09ce7220 */ /* 0x000fe20000410000 */
[----:B------:R-:W-:Y:S01]  /*15200*/  LOP3.LUT R11, R11, 0xc0, RZ, 0xc0, !PT ;  /* 0x000000c00b0b7812 */ /* 0x000fe200078ec0ff */
[----:B------:R-:W-:Y:S01]  /*15210*/  FMUL.FTZ R203, R9, R203 ;  /* 0x000000cb09cb7220 */ /* 0x000fe20000410000 */
[----:B------:R-:W-:Y:S01]  /*15220*/  F2FP.PACK_AB R214, R215, R214 ;  /* 0x000000d6d7d6723e */ /* 0x000fe200000000ff */
[----:B------:R-:W-:Y:S01]  /*15230*/  FMUL.FTZ R202, R9, R202 ;  /* 0x000000ca09ca7220 */ /* 0x000fe20000410000 */
[----:B------:R-:W-:Y:S01]  /*15240*/  SHF.R.S32.HI R9, RZ, 0x5, R3 ;  /* 0x00000005ff097819 */ /* 0x000fe20000011403 */
[----:B------:R-:W-:Y:S01]  /*15250*/  IMAD.IADD R8, R7, 0x1, -R8 ;  /* 0x0000000107087824 */ /* 0x000fe200078e0a08 */
[----:B------:R-:W-:-:S02]  /*15260*/  F2FP.PACK_AB R210, R211, R210 ;  /* 0x000000d2d3d2723e */ /* 0x000fc400000000ff */
[----:B------:R-:W-:Y:S01]  /*15270*/  F2FP.PACK_AB R206, R207, R206 ;  /* 0x000000cecfce723e */ /* 0x000fe200000000ff */
[----:B------:R-:W-:Y:S01]  /*15280*/  IMAD R7, R9, 0x100, R12 ;  /* 0x0000010009077824 */ /* 0x000fe200078e020c */
[----:B------:R-:W-:Y:S02]  /*15290*/  F2FP.PACK_AB R200, R201, R200 ;  /* 0x000000c8c9c8723e */ /* 0x000fe400000000ff */
[----:B------:R-:W-:Y:S01]  /*152a0*/  F2FP.PACK_AB R202, R203, R202 ;  /* 0x000000cacbca723e */ /* 0x000fe200000000ff */
[----:B------:R-:W-:Y:S01]  /*152b0*/  IMAD R7, R8, 0x10, R7 ;  /* 0x0000001008077824 */ /* 0x000fe200078e0207 */
[----:B------:R-:W-:Y:S02]  /*152c0*/  LEA.HI R8, R11, R11, RZ, 0x1d ;  /* 0x0000000b0b087211 */ /* 0x000fe400078fe8ff */
[----:B------:R-:W-:Y:S02]  /*152d0*/  LOP3.LUT R11, R10, 0x1, RZ, 0xc0, !PT ;  /* 0x000000010a0b7812 */ /* 0x000fe400078ec0ff */
[----:B------:R-:W-:Y:S01]  /*152e0*/  LEA R7, R7, R8, 0x1 ;  /* 0x0000000807077211 */ /* 0x000fe200078e08ff */
[----:B------:R-:W-:Y:S01]  /*152f0*/  IMAD.MOV.U32 R8, RZ, RZ, -0x10 ;  /* 0xfffffff0ff087424 */ /* 0x000fe200078e00ff */
[----:B------:R-:W-:-:S03]  /*15300*/  ISETP.NE.U32.AND P1, PT, R11, 0x1, PT ;  /* 0x000000010b00780c */ /* 0x000fc60003f25070 */
[----:B------:R-:W-:Y:S01]  /*15310*/  IMAD.SHL.U32 R7, R7, 0x2, RZ ;  /* 0x0000000207077824 */ /* 0x000fe200078e00ff */
[----:B------:R-:W-:-:S04]  /*15320*/  SEL R8, R8, 0x10, !P1 ;  /* 0x0000001008087807 */ /* 0x000fc80004800000 */
[C---:B------:R-:W-:Y:S01]  /*15330*/  IADD3 R11, R7.reuse, 0x20, RZ ;  /* 0x00000020070b7810 */ /* 0x040fe20007ffe0ff */
[----:B------:R-:W-:Y:S01]  /*15340*/  STS [R7], R212 ;  /* 0x000000d407007388 */ /* 0x000fe20000000800 */
[C---:B------:R-:W-:Y:S02]  /*15350*/  @P0 IADD3 R11, R7.reuse, -0x20, RZ ;  /* 0xffffffe0070b0810 */ /* 0x040fe40007ffe0ff */
[----:B------:R-:W-:Y:S01]  /*15360*/  IADD3 R13, R7, R8, RZ ;  /* 0x00000008070d7210 */ /* 0x000fe20007ffe0ff */
[----:B------:R2:W-:Y:S01]  /*15370*/  STS [R7+0x200], R214 ;  /* 0x000200d607007388 */ /* 0x0005e20000000800 */
[----:B------:R-:W-:Y:S01]  /*15380*/  ISETP.NE.AND P0, PT, RZ, UR4, PT ;  /* 0x00000004ff007c0c */ /* 0x000fe2000bf05270 */
[----:B------:R-:W-:Y:S01]  /*15390*/  IMAD.IADD R15, R8, 0x1, R11 ;  /* 0x00000001080f7824 */ /* 0x000fe200078e020b */
[----:B------:R-:W-:Y:S01]  /*153a0*/  SHF.R.S32.HI R8, RZ, 0x1f, R9 ;  /* 0x0000001fff087819 */ /* 0x000fe20000011409 */
[----:B------:R-:W-:Y:S03]  /*153b0*/  STS [R13], R208 ;  /* 0x000000d00d007388 */ /* 0x000fe60000000800 */
[----:B------:R-:W-:Y:S01]  /*153c0*/  LEA.HI R8, R8, R9, RZ, 0x2 ;  /* 0x0000000908087211 */ /* 0x000fe200078f10ff */
[----:B------:R1:W-:Y:S03]  /*153d0*/  STS [R13+0x200], R210 ;  /* 0x000200d20d007388 */ /* 0x0003e60000000800 */
[----:B------:R-:W-:Y:S01]  /*153e0*/  LOP3.LUT R8, R8, 0xfffffffc, RZ, 0xc0, !PT ;  /* 0xfffffffc08087812 */ /* 0x000fe200078ec0ff */
[----:B------:R4:W-:Y:S04]  /*153f0*/  STS [R11], R204 ;  /* 0x000000cc0b007388 */ /* 0x0009e80000000800 */
[----:B------:R4:W-:Y:S01]  /*15400*/  STS [R11+0x200], R206 ;  /* 0x000200ce0b007388 */ /* 0x0009e20000000800 */
[----:B------:R-:W-:-:S03]  /*15410*/  IMAD.IADD R18, R9, 0x1, -R8 ;  /* 0x0000000109127824 */ /* 0x000fc600078e0a08 */
[----:B------:R4:W-:Y:S04]  /*15420*/  STS [R15], R200 ;  /* 0x000000c80f007388 */ /* 0x0009e80000000800 */
[----:B------:R4:W-:Y:S01]  /*15430*/  STS [R15+0x200], R202 ;  /* 0x000200ca0f007388 */ /* 0x0009e20000000800 */
[----:B--2---:R-:W-:Y:S02]  /*15440*/  IMAD.MOV.U32 R7, RZ, RZ, 0x7f800000 ;  /* 0x7f800000ff077424 */ /* 0x004fe400078e00ff */
[----:B-1----:R-:W-:Y:S02]  /*15450*/  @P3 FMUL.FTZ R13, R6, 0.69314718246459960938 ;  /* 0x3f317218060d3820 */ /* 0x002fe40000410000 */
[----:B---3--:R-:W-:Y:S02]  /*15460*/  @P2 FMUL.FTZ R6, R5, 0.69314718246459960938 ;  /* 0x3f31721805062820 */ /* 0x008fe40000410000 */
[----:B------:R-:W-:-:S02]  /*15470*/  @P3 FFMA.FTZ R7, R134, c[0x0][0x238], R13 ;  /* 0x00008e0086073a23 */ /* 0x000fc4000001000d */
        /* <DEDUP_REMOVED lines=9> */
.L_x_1660:
[----:B------:R-:W1:Y:S04]  /*15510*/  S2R R17, SR_CTAID.Z ;  /* 0x0000000000117919 */ /* 0x000e680000002700 */
[----:B------:R-:W1:Y:S02]  /*15520*/  S2R R6, SR_CTAID.Y ;  /* 0x0000000000067919 */ /* 0x000e640000002600 */
[----:B-1----:R-:W-:-:S04]  /*15530*/  IMAD R19, R6, c[0x0][0x1c0], R17 ;  /* 0x0000700006137a24 */ /* 0x002fc800078e0211 */
[----:B------:R-:W-:Y:S02]  /*15540*/  IMAD R19, R19, c[0x0][0x214], RZ ;  /* 0x0000850013137a24 */ /* 0x000fe400078e02ff */
.L_x_1661:
[----:B------:R-:W-:Y:S01]  /*15550*/  BAR.SYNC.DEFER_BLOCKING 0x0 ;  /* 0x0000000000007b1d */ /* 0x000fe20000010000 */
[----:B------:R-:W-:Y:S01]  /*15560*/  LOP3.LUT R21, R3, 0xffffffe0, RZ, 0xc0, !PT ;  /* 0xffffffe003157812 */ /* 0x000fe200078ec0ff */
[C---:B------:R-:W-:Y:S01]  /*15570*/  IMAD.WIDE.U32 R24, R199.reuse, c[0x0][0x1e8], RZ ;  /* 0x00007a00c7187a25 */ /* 0x040fe200078e00ff */
[----:B------:R-:W-:Y:S02]  /*15580*/  SHF.R.S32.HI R3, RZ, 0x1f, R6 ;  /* 0x0000001fff037819 */ /* 0x000fe40000011406 */
[----:B------:R-:W-:Y:S01]  /*15590*/  ISETP.NE.AND P0, PT, R199, -0x1, PT ;  /* 0xffffffffc700780c */ /* 0x000fe20003f05270 */
[----:B------:R-:W1:Y:S01]  /*155a0*/  S2R R5, SR_TID.X ;  /* 0x0000000000057919 */ /* 0x000e620000002100 */
[----:B------:R-:W-:Y:S01]  /*155b0*/  IMAD.IADD R4, R4, 0x1, -R21 ;  /* 0x0000000104047824 */ /* 0x000fe200078e0a15 */
[----:B------:R-:W-:Y:S01]  /*155c0*/  BSSY B0, `(.L_x_1662) ;  /* 0x0000020000007945 */ /* 0x000fe20003800000 */
[----:B------:R-:W-:Y:S02]  /*155d0*/  IMAD R3, R3, c[0x0][0x1e0], RZ ;  /* 0x0000780003037a24 */ /* 0x000fe400078e02ff */
[----:B------:R-:W-:Y:S01]  /*155e0*/  IMAD.WIDE.U32 R26, R6, c[0x0][0x1e0], RZ ;  /* 0x00007800061a7a25 */ /* 0x000fe200078e00ff */
[----:B------:R-:W-:-:S03]  /*155f0*/  LOP3.LUT P1, RZ, R4, 0x3, RZ, 0xc0, !PT ;  /* 0x0000000304ff7812 */ /* 0x000fc6000782c0ff */
[----:B------:R-:W-:Y:S01]  /*15600*/  IMAD R3, R6, c[0x0][0x1e4], R3 ;  /* 0x0000790006037a24 */ /* 0x000fe200078e0203 */
[----:B------:R-:W-:Y:S01]  /*15610*/  SEL R24, R26, R24, !P0 ;  /* 0x000000181a187207 */ /* 0x000fe20004000000 */
[----:B------:R-:W-:Y:S02]  /*15620*/  IMAD R199, R199, c[0x0][0x1ec], R25 ;  /* 0x00007b00c7c77a24 */ /* 0x000fe400078e0219 */
[----:B------:R-:W-:Y:S01]  /*15630*/  @!P0 IMAD.IADD R199, R27, 0x1, R3 ;  /* 0x000000011bc78824 */ /* 0x000fe200078e0203 */
[----:B----4-:R2:W3:Y:S04]  /*15640*/  LDS.128 R8, [R196] ;  /* 0x00000000c4087984 */ /* 0x0104e80000000c00 */
[----:B------:R2:W4:Y:S01]  /*15650*/  LDS.128 R12, [R196+0x800] ;  /* 0x00080000c40c7984 */ /* 0x0005220000000c00 */
[----:B-1----:R-:W-:-:S04]  /*15660*/  SHF.R.S32.HI R22, RZ, 0x1f, R5 ;  /* 0x0000001fff167819 */ /* 0x002fc80000011405 */
[----:B------:R-:W-:-:S04]  /*15670*/  LEA.HI R20, R22, R5, RZ, 0x5 ;  /* 0x0000000516147211 */ /* 0x000fc800078f28ff */
[----:B------:R-:W-:-:S05]  /*15680*/  LOP3.LUT R20, R20, 0xffffffe0, RZ, 0xc0, !PT ;  /* 0xffffffe014147812 */ /* 0x000fca00078ec0ff */
[----:B------:R-:W-:-:S05]  /*15690*/  IMAD.IADD R20, R5, 0x1, -R20 ;  /* 0x0000000105147824 */ /* 0x000fca00078e0a14 */
[----:B------:R-:W-:-:S04]  /*156a0*/  SHF.R.S32.HI R21, RZ, 0x1f, R20 ;  /* 0x0000001fff157819 */ /* 0x000fc80000011414 */
[----:B------:R-:W-:-:S04]  /*156b0*/  LEA.HI R21, R21, R20, RZ, 0x2 ;  /* 0x0000001415157211 */ /* 0x000fc800078f10ff */
[----:B------:R-:W-:-:S05]  /*156c0*/  SHF.R.S32.HI R21, RZ, 0x2, R21 ;  /* 0x00000002ff157819 */ /* 0x000fca0000011415 */
[----:B------:R-:W-:Y:S01]  /*156d0*/  IMAD R18, R18, 0x10, R21 ;  /* 0x0000001012127824 */ /* 0x000fe200078e0215 */
[----:B------:R-:W-:Y:S05]  /*156e0*/  @P1 BRA `(.L_x_1663) ;  /* 0x000000d000001947 */ /* 0x000fea0003800000 */
[----:B--2---:R-:W1:Y:S01]  /*156f0*/  S2R R21, SR_CTAID.X ;  /* 0x0000000000157919 */ /* 0x004e620000002500 */
[----:B------:R-:W-:Y:S01]  /*15700*/  IADD3 R4, R18, 0x8, RZ ;  /* 0x0000000812047810 */ /* 0x000fe20007ffe0ff */
[C---:B-1----:R-:W-:Y:S02]  /*15710*/  IMAD R3, R21.reuse, 0x40, R19 ;  /* 0x0000004015037824 */ /* 0x042fe400078e0213 */
[----:B------:R-:W-:-:S03]  /*15720*/  IMAD R21, R21, -0x40, R198 ;  /* 0xffffffc015157824 */ /* 0x000fc600078e02c6 */
        /* <DEDUP_REMOVED lines=9> */
.L_x_1663:
[----:B--2---:R-:W-:Y:S05]  /*157c0*/  BSYNC B0 ;  /* 0x0000000000007941 */ /* 0x004fea0003800000 */
.L_x_1662:
[----:B-1----:R-:W1:Y:S01]  /*157d0*/  S2R R7, SR_CTAID.X ;  /* 0x0000000000077919 */ /* 0x002e620000002500 */
[----:B------:R-:W-:Y:S01]  /*157e0*/  SHF.R.S32.HI R217, RZ, 0x1f, R216 ;  /* 0x0000001fffd97819 */ /* 0x000fe200000114d8 */
[----:B------:R-:W-:Y:S01]  /*157f0*/  BSSY B0, `(.L_x_1664) ;  /* 0x000001c000007945 */ /* 0x000fe20003800000 */
[----:B------:R-:W-:Y:S02]  /*15800*/  ISETP.GE.AND P0, PT, R216, c[0x0][0x220], PT ;  /* 0x00008800d8007a0c */ /* 0x000fe40003f06270 */
[----:B------:R-:W-:Y:S02]  /*15810*/  SHF.R.S32.HI R6, RZ, 0x1f, R17 ;  /* 0x0000001fff067819 */ /* 0x000fe40000011411 */
[----:B------:R-:W-:-:S03]  /*15820*/  LEA.HI R5, R22, R5, RZ, 0x2 ;  /* 0x0000000516057211 */ /* 0x000fc600078f10ff */
[----:B------:R-:W-:-:S04]  /*15830*/  IMAD R6, R6, c[0x0][0x1f0], RZ ;  /* 0x00007c0006067a24 */ /* 0x000fc800078e02ff */
[----:B------:R-:W-:Y:S02]  /*15840*/  IMAD R6, R17, c[0x0][0x1f4], R6 ;  /* 0x00007d0011067a24 */ /* 0x000fe400078e0206 */
[----:B-1----:R-:W-:-:S04]  /*15850*/  IMAD.SHL.U32 R3, R7, 0x40, RZ ;  /* 0x0000004007037824 */ /* 0x002fc800078e00ff */
[----:B------:R-:W-:Y:S01]  /*15860*/  IMAD.WIDE.U32 R18, R3, c[0x0][0x1e8], R216 ;  /* 0x00007a0003127a25 */ /* 0x000fe200078e00d8 */
[----:B------:R-:W-:-:S04]  /*15870*/  SHF.R.S32.HI R4, RZ, 0x1f, R3 ;  /* 0x0000001fff047819 */ /* 0x000fc80000011403 */
[----:B------:R-:W-:Y:S01]  /*15880*/  IADD3 R24, P1, R24, R18, RZ ;  /* 0x0000001218187210 */ /* 0x000fe20007f3e0ff */
[----:B------:R-:W-:-:S04]  /*15890*/  IMAD R4, R4, c[0x0][0x1e8], RZ ;  /* 0x00007a0004047a24 */ /* 0x000fc800078e02ff */
[----:B------:R-:W-:Y:S02]  /*158a0*/  IMAD R4, R3, c[0x0][0x1ec], R4 ;  /* 0x00007b0003047a24 */ /* 0x000fe400078e0204 */
[----:B------:R-:W-:-:S03]  /*158b0*/  IMAD.IADD R3, R198, 0x1, -R3 ;  /* 0x00000001c6037824 */ /* 0x000fc600078e0a03 */
[----:B------:R-:W-:Y:S02]  /*158c0*/  IADD3.X R25, R199, R19, R4, P1, !PT ;  /* 0x00000013c7197210 */ /* 0x000fe40000ffe404 */
[----:B------:R-:W-:Y:S02]  /*158d0*/  ISETP.GE.OR P1, PT, R0, R3, P0 ;  /* 0x000000030000720c */ /* 0x000fe40000726670 */
[----:B------:R-:W-:Y:S01]  /*158e0*/  SHF.R.S32.HI R3, RZ, 0x2, R5 ;  /* 0x00000002ff037819 */ /* 0x000fe20000011405 */
[----:B------:R-:W-:-:S03]  /*158f0*/  IMAD.WIDE.U32 R24, R17, c[0x0][0x1f0], R24 ;  /* 0x00007c0011187a25 */ /* 0x000fc600078e0018 */
[----:B------:R-:W-:Y:S01]  /*15900*/  SHF.R.S32.HI R3, RZ, 0x1f, R3 ;  /* 0x0000001fff037819 */ /* 0x000fe20000011403 */
        /* <DEDUP_REMOVED lines=10> */
.L_x_1665:
[----:B------:R-:W-:Y:S05]  /*159b0*/  BSYNC B0 ;  /* 0x0000000000007941 */ /* 0x000fea0003800000 */
.L_x_1664:
        /* <DEDUP_REMOVED lines=16> */
.L_x_1666:
        /* <DEDUP_REMOVED lines=12> */
.L_x_5204:


//--------------------- .text._ZN5flash24flash_fwd_splitkv_kernelI23Flash_fwd_kernel_traitsILi32ELi64ELi256ELi4ELb0ELb0EN7cutlass6half_tE19Flash_kernel_traitsILi32ELi64ELi256ELi4ES3_EELb1ELb0ELb1ELb0ELb0ELb1ELb0ELb0EEEvNS_16Flash_fwd_paramsE --------------------------
	.section	.text._ZN5flash24flash_fwd_splitkv_kernelI23Flash_fwd_kernel_traitsILi32ELi64ELi256ELi4ELb0ELb0EN7cutlass6half_tE19Flash_kernel_traitsILi32ELi64ELi256ELi4ES3_EELb1ELb0ELb1ELb0ELb0ELb1ELb0ELb0EEEvNS_16Flash_fwd_paramsE,"ax",@progbits
	.sectioninfo	@"SHI_REGISTERS=255"
	.align	128
        .global         _ZN5flash24flash_fwd_splitkv_kernelI23Flash_fwd_kernel_traitsILi32ELi64ELi256ELi4ELb0ELb0EN7cutlass6half_tE19Flash_kernel_traitsILi32ELi64ELi256ELi4ES3_EELb1ELb0ELb1ELb0ELb0ELb1ELb0ELb0EEEvNS_16Flash_fwd_paramsE
        .type           _ZN5flash24flash_fwd_splitkv_kernelI23Flash_fwd_kernel_traitsILi32ELi64ELi256ELi4ELb0ELb0EN7cutlass6half_tE19Flash_kernel_traitsILi32ELi64ELi256ELi4ES3_EELb1ELb0ELb1ELb0ELb0ELb1ELb0ELb0EEEvNS_16Flash_fwd_paramsE,@function
        .size           _ZN5flash24flash_fwd_splitkv_kernelI23Flash_fwd_kernel_traitsILi32ELi64ELi256ELi4ELb0ELb0EN7cutlass6half_tE19Flash_kernel_traitsILi32ELi64ELi256ELi4ES3_EELb1ELb0ELb1ELb0ELb0ELb1ELb0ELb0EEEvNS_16Flash_fwd_paramsE,(.L_x_5205 - _ZN5flash24flash_fwd_splitkv_kernelI23Flash_fwd_kernel_traitsILi32ELi64ELi256ELi4ELb0ELb0EN7cutlass6half_tE19Flash_kernel_traitsILi32ELi64ELi256ELi4ES3_EELb1ELb0ELb1ELb0ELb0ELb1ELb0ELb0EEEvNS_16Flash_fwd_paramsE)
        .other          _ZN5flash24flash_fwd_splitkv_kernelI23Flash_fwd_kernel_traitsILi32ELi64ELi256ELi4ELb0ELb0EN7cutlass6half_tE19Flash_kernel_traitsILi32ELi64ELi256ELi4ES3_EELb1ELb0ELb1ELb0ELb0ELb1ELb0ELb0EEEvNS_16Flash_fwd_paramsE,@"STO_CUDA_ENTRY STV_DEFAULT"
_ZN5flash24flash_fwd_splitkv_kernelI23Flash_fwd_kernel_traitsILi32ELi64ELi256ELi4ELb0ELb0EN7cutlass6half_tE19Flash_kernel_traitsILi32ELi64ELi256ELi4ES3_EELb1ELb0ELb1ELb0ELb0ELb1ELb0ELb0EEEvNS_16Flash_fwd_paramsE:
.text._ZN5flash24flash_fwd_splitkv_kernelI23Flash_fwd_kernel_traitsILi32ELi64ELi256ELi4ELb0ELb0EN7cutlass6half_tE19Flash_kernel_traitsILi32ELi64ELi256ELi4ES3_EELb1ELb0ELb1ELb0ELb0ELb1ELb0ELb0EEEvNS_16Flash_fwd_paramsE:
        /* <DEDUP_REMOVED lines=10> */
[----:B------:R-:W-:Y:S02]  /*00a0*/  ISETP.NE.U32.AND P0, PT, RZ, c[0x0][0x250], PT ;  /* 0x00009400ff007a0c */ /* 0x000fe40003f05070 */
[----:B------:R-:W-:-:S02]  /*00b0*/  IADD3 R1, R1, -0x8, RZ ;  /* 0xfffffff801017810 */ /* 0x000fc40007ffe0ff */
        /* <DEDUP_REMOVED lines=22> */
.L_x_1667:
[----:B-1-34-:R-:W-:Y:S02]  /*0220*/  MOV R0, c[0x0][0x218] ;  /* 0x0000860000007a02 */ /* 0x01afe40000000f00 */
.L_x_1668:
        /* <DEDUP_REMOVED lines=40> */
[----:B------:R-:W-:Y:S01]  /*04b0*/  IMAD.IADD R170, R170, 0x1, -R3 ;  /* 0x00000001aaaa7824 */ /* 0x000fe200078e0a03 */
[----:B------:R-:W-:Y:S01]  /*04c0*/  SHF.R.S32.HI R3, RZ, 0x1f, R26 ;  /* 0x0000001fff037819 */ /* 0x000fe2000001141a */
[----:B------:R-:W-:Y:S01]  /*04d0*/  @!P0 IMAD.WIDE.U32 R12, R19, c[0x0][0x1e0], RZ ;  /* 0x00007800130c8a25 */ /* 0x000fe200078e00ff */
[----:B------:R-:W-:-:S03]  /*04e0*/  @!P0 SHF.R.S32.HI R4, RZ, 0x1f, R19 ;  /* 0x0000001fff048819 */ /* 0x000fc60000011413 */
[----:B------:R-:W-:Y:S02]  /*04f0*/  IMAD.SHL.U32 R10, R170, 0x8, RZ ;  /* 0x00000008aa0a7824 */ /* 0x000fe400078e00ff */
[----:B------:R-:W-:Y:S02]  /*0500*/  @!P0 IMAD R4, R4, c[0x0][0x1e0], RZ ;  /* 0x0000780004048a24 */ /* 0x000fe400078e02ff */
[----:B------:R-:W-:Y:S01]  /*0510*/  @P0 IMAD.WIDE.U32 R6, R179, c[0x0][0x1e8], RZ ;  /* 0x00007a00b3060a25 */ /* 0x000fe200078e00ff */
[----:B------:R-:W-:Y:S02]  /*0520*/  SHF.R.S32.HI R11, RZ, 0x1f, R10 ;  /* 0x0000001fff0b7819 */ /* 0x000fe4000001140a */
[----:B------:R-:W-:Y:S01]  /*0530*/  @!P0 MOV R6, R12 ;  /* 0x0000000c00068202 */ /* 0x000fe20000000f00 */
[----:B------:R-:W-:Y:S01]  /*0540*/  @!P0 IMAD R4, R19, c[0x0][0x1e4], R4 ;  /* 0x0000790013048a24 */ /* 0x000fe200078e0204 */
[----:B------:R-:W-:Y:S01]  /*0550*/  ISETP.GE.AND P1, PT, R10, c[0x0][0x220], PT ;  /* 0x000088000a007a0c */ /* 0x000fe20003f26270 */
[----:B------:R-:W-:-:S04]  /*0560*/  IMAD.WIDE.U32 R14, R9, c[0x0][0x1e8], R10 ;  /* 0x00007a00090e7a25 */ /* 0x000fc800078e000a */
[----:B------:R-:W-:Y:S02]  /*0570*/  @P0 IMAD R179, R179, c[0x0][0x1ec], R7 ;  /* 0x00007b00b3b30a24 */ /* 0x000fe400078e0207 */
[----:B------:R-:W-:Y:S01]  /*0580*/  @!P0 IMAD.IADD R179, R13, 0x1, R4 ;  /* 0x000000010db38824 */ /* 0x000fe200078e0204 */
[----:B------:R-:W-:Y:S01]  /*0590*/  IADD3 R6, P0, R6, R14, RZ ;  /* 0x0000000e06067210 */ /* 0x000fe20007f1e0ff */
[----:B------:R-:W-:Y:S02]  /*05a0*/  IMAD R2, R9, c[0x0][0x1ec], R2 ;  /* 0x00007b0009027a24 */ /* 0x000fe400078e0202 */
[----:B------:R-:W-:Y:S02]  /*05b0*/  IMAD R3, R3, c[0x0][0x1f0], RZ ;  /* 0x00007c0003037a24 */ /* 0x000fe400078e02ff */
[----:B------:R-:W-:Y:S01]  /*05c0*/  IMAD R0, R19, c[0x0][0x1c0], R26 ;  /* 0x0000700013007a24 */ /* 0x000fe200078e021a */
[----:B------:R-:W-:Y:S01]  /*05d0*/  IADD3.X R7, R179, R15, R2, P0, !PT ;  /* 0x0000000fb3077210 */ /* 0x000fe200007fe402 */
[----:B------:R-:W-:Y:S01]  /*05e0*/  IMAD R3, R26, c[0x0][0x1f4], R3 ;  /* 0x00007d001a037a24 */ /* 0x000fe200078e0203 */
[----:B------:R-:W-:Y:S01]  /*05f0*/  ISETP.GE.OR P0, PT, R5, R178, P1 ;  /* 0x000000b20500720c */ /* 0x000fe20000f06670 */
[----:B------:R-:W-:Y:S01]  /*0600*/  IMAD R9, R0, c[0x0][0x214], R9 ;  /* 0x0000850000097a24 */ /* 0x000fe200078e0209 */
[----:B------:R-:W-:Y:S01]  /*0610*/  SHF.R.S32.HI R0, RZ, 0x1f, R5 ;  /* 0x0000001fff007819 */ /* 0x000fe20000011405 */
        /* <DEDUP_REMOVED lines=11> */
.L_x_1671:
[----:B------:R-:W-:Y:S05]  /*06d0*/  BSYNC B0 ;  /* 0x0000000000007941 */ /* 0x000fea0003800000 */
.L_x_1670:
        /* <DEDUP_REMOVED lines=15> */
.L_x_1673:
[----:B------:R-:W-:Y:S05]  /*07d0*/  BSYNC B0 ;  /* 0x0000000000007941 */ /* 0x000fea0003800000 */
.L_x_1672:
        /* <DEDUP_REMOVED lines=13> */
.L_x_1669:
[----:B-1----:R-:W-:Y:S01]  /*08b0*/  ISETP.NE.U32.AND P2, PT, RZ, c[0x0][0x2c0], PT ;  /* 0x0000b000ff007a0c */ /* 0x002fe20003f45070 */
[----:B------:R-:W-:Y:S01]  /*08c0*/  IMAD.MOV.U32 R0, RZ, RZ, R19 ;  /* 0x000000ffff007224 */ /* 0x000fe200078e0013 */
[----:B------:R-:W-:Y:S02]  /*08d0*/  ISETP.NE.U32.AND P0, PT, RZ, c[0x0][0x2b8], PT ;  /* 0x0000ae00ff007a0c */ /* 0x000fe40003f05070 */
[----:B------:R-:W-:Y:S02]  /*08e0*/  ISETP.NE.AND.EX P2, PT, RZ, c[0x0][0x2c4], PT, P2 ;  /* 0x0000b100ff007a0c */ /* 0x000fe40003f45320 */
[----:B------:R-:W-:-:S11]  /*08f0*/  ISETP.NE.AND.EX P0, PT, RZ, c[0x0][0x2bc], PT, P0 ;  /* 0x0000af00ff007a0c */ /* 0x000fd60003f05300 */
[----:B------:R-:W-:Y:S02]  /*0900*/  @P2 SHF.R.S32.HI R6, RZ, 0x1f, R19 ;  /* 0x0000001fff062819 */ /* 0x000fe40000011413 */
[----:B------:R-:W-:-:S04]  /*0910*/  @P0 IMAD.WIDE R10, R19, R4, c[0x0][0x2b8] ;  /* 0x0000ae00130a0625 */ /* 0x000fc800078e0204 */
[----:B------:R-:W-:Y:S01]  /*0920*/  @P2 IMAD R6, R6, c[0x0][0x2c8], RZ ;  /* 0x0000b20006062a24 */ /* 0x000fe200078e02ff */
[----:B------:R-:W-:Y:S01]  /*0930*/  CS2R R198, SRZ ;  /* 0x0000000000c67805 */ /* 0x000fe2000001ff00 */
[C---:B------:R-:W-:Y:S01]  /*0940*/  @P2 IMAD.WIDE.U32 R4, R19.reuse, c[0x0][0x2c8], RZ ;  /* 0x0000b20013042a25 */ /* 0x040fe200078e00ff */
[----:B------:R1:W5:Y:S01]  /*0950*/  @P0 LDG.E R0, [R10.64] ;  /* 0x0000000a0a000981 */ /* 0x000362000c1e1900 */
[----:B------:R-:W-:Y:S02]  /*0960*/  PLOP3.LUT P1, PT, PT, PT, PT, 0x8, 0x0 ;  /* 0x000000000000781c */ /* 0x000fe40003f2e170 */
[----:B------:R-:W-:Y:S01]  /*0970*/  @P2 IMAD R3, R19, c[0x0][0x2cc], R6 ;  /* 0x0000b30013032a24 */ /* 0x000fe200078e0206 */
[----:B------:R-:W-:-:S03]  /*0980*/  @P2 LEA R198, P0, R4, c[0x0][0x2c0], 0x2 ;  /* 0x0000b00004c62a11 */ /* 0x000fc600078010ff */
        /* <DEDUP_REMOVED lines=70> */
[----:B------:R-:W-:-:S02]  /*0df0*/  IMAD.IADD R25, R31, 0x1, R25 ;  /* 0x000000011f197824 */ /* 0x000fc400078e0219 */
[----:B------:R-:W-:-:S04]  /*0e00*/  IMAD.WIDE.U32 R6, R5, c[0x0][0x198], R10 ;  /* 0x0000660005067a25 */ /* 0x000fc800078e000a */
[----:B------:R-:W-:Y:S01]  /*0e10*/  IMAD.IADD R11, R7, 0x1, R2 ;  /* 0x00000001070b7824 */ /* 0x000fe200078e0202 */
[----:B------:R-:W-:Y:S01]  /*0e20*/  MOV R10, R6 ;  /* 0x00000006000a7202 */ /* 0x000fe20000000f00 */
[----:B------:R-:W-:-:S04]  /*0e30*/  IMAD R7, R4, c[0x0][0x1b0], RZ ;  /* 0x00006c0004077a24 */ /* 0x000fc800078e02ff */
[C---:B------:R-:W-:Y:S02]  /*0e40*/  IMAD R7, R8.reuse, c[0x0][0x1b4], R7 ;  /* 0x00006d0008077a24 */ /* 0x040fe400078e0207 */
[----:B------:R-:W-:-:S05]  /*0e50*/  IMAD.WIDE.U32 R32, R8, c[0x0][0x1b0], R10 ;  /* 0x00006c0008207a25 */ /* 0x000fca00078e000a */
[----:B------:R-:W-:Y:S01]  /*0e60*/  IADD3 R7, R33, R7, RZ ;  /* 0x0000000721077210 */ /* 0x000fe20007ffe0ff */
[----:B------:R-:W-:Y:S05]  /*0e70*/  BRA `(.L_x_1675) ;  /* 0x0000042000007947 */ /* 0x000fea0003800000 */
.L_x_1674:
        /* <DEDUP_REMOVED lines=15> */
.L_x_1676:
[----:B------:R-:W-:Y:S01]  /*0f70*/  IABS R6, c[0x0][0x1c8] ;  /* 0x0000720000067a13 */ /* 0x000fe20000000000 */
[----:B------:R-:W-:-:S03]  /*0f80*/  @P4 IMAD.IADD R25, R2, 0x1, R25 ;  /* 0x0000000102194824 */ /* 0x000fc600078e0219 */
[----:B------:R-:W1:Y:S01]  /*0f90*/  I2F.RP R12, R6 ;  /* 0x00000006000c7306 */ /* 0x000e620000209400 */
[----:B------:R-:W-:-:S04]  /*0fa0*/  @P4 IMAD.WIDE.U32 R30, R25, c[0x0][0x1a0], RZ ;  /* 0x00006800191e4a25 */ /* 0x000fc800078e00ff */
        /* <DEDUP_REMOVED lines=8> */
[----:B------:R-:W-:Y:S01]  /*1030*/  IMAD.HI.U32 R8, R11, R5, R10 ;  /* 0x000000050b087227 */ /* 0x000fe200078e000a */
[----:B------:R-:W-:-:S03]  /*1040*/  MOV R11, R7 ;  /* 0x00000007000b7202 */ /* 0x000fc60000000f00 */
[----:B------:R-:W-:Y:S02]  /*1050*/  IMAD.MOV.U32 R5, RZ, RZ, R3 ;  /* 0x000000ffff057224 */ /* 0x000fe400078e0003 */
[----:B------:R-:W-:Y:S02]  /*1060*/  IMAD.MOV.U32 R10, RZ, RZ, R4 ;  /* 0x000000ffff0a7224 */ /* 0x000fe400078e0004 */
[----:B------:R-:W-:-:S05]  /*1070*/  IMAD.HI.U32 R8, R8, R5, RZ ;  /* 0x0000000508087227 */ /* 0x000fca00078e00ff */
[----:B------:R-:W-:-:S05]  /*1080*/  IADD3 R3, -R8, RZ, RZ ;  /* 0x000000ff08037210 */ /* 0x000fca0007ffe1ff */
[----:B------:R-:W-:Y:S01]  /*1090*/  IMAD R3, R6, R3, R5 ;  /* 0x0000000306037224 */ /* 0x000fe200078e0205 */
[----:B------:R-:W-:-:S04]  /*10a0*/  LEA R5, R168, 0xffffff00, 0x8 ;  /* 0xffffff00a8057811 */ /* 0x000fc800078e40ff */
[----:B------:R-:W-:Y:S01]  /*10b0*/  ISETP.GT.U32.AND P0, PT, R6, R3, PT ;  /* 0x000000030600720c */ /* 0x000fe20003f04070 */
[----:B------:R-:W-:-:S12]  /*10c0*/  IMAD.WIDE.U32 R10, R5, c[0x0][0x198], R10 ;  /* 0x00006600050a7a25 */ /* 0x000fd800078e000a */
[----:B------:R-:W-:Y:S01]  /*10d0*/  @!P0 IMAD.IADD R3, R3, 0x1, -R6 ;  /* 0x0000000103038824 */ /* 0x000fe200078e0a06 */
[----:B------:R-:W-:Y:S02]  /*10e0*/  @!P0 IADD3 R8, R8, 0x1, RZ ;  /* 0x0000000108088810 */ /* 0x000fe40007ffe0ff */
[----:B------:R-:W-:Y:S02]  /*10f0*/  ISETP.NE.AND P0, PT, RZ, c[0x0][0x1c8], PT ;  /* 0x00007200ff007a0c */ /* 0x000fe40003f05270 */
[----:B------:R-:W-:Y:S02]  /*1100*/  ISETP.GE.U32.AND P3, PT, R3, R6, PT ;  /* 0x000000060300720c */ /* 0x000fe40003f66070 */
[----:B------:R-:W-:-:S04]  /*1110*/  LOP3.LUT R3, R26, c[0x0][0x1c8], RZ, 0x3c, !PT ;  /* 0x000072001a037a12 */ /* 0x000fc800078e3cff */
[----:B------:R-:W-:Y:S02]  /*1120*/  ISETP.GE.AND P2, PT, R3, RZ, PT ;  /* 0x000000ff0300720c */ /* 0x000fe40003f46270 */
[----:B------:R-:W-:-:S05]  /*1130*/  SHF.R.S32.HI R3, RZ, 0x1f, R5 ;  /* 0x0000001fff037819 */ /* 0x000fca0000011405 */
[----:B------:R-:W-:Y:S01]  /*1140*/  @P3 IADD3 R8, R8, 0x1, RZ ;  /* 0x0000000108083810 */ /* 0x000fe20007ffe0ff */
[----:B------:R-:W-:-:S04]  /*1150*/  IMAD R6, R3, c[0x0][0x198], RZ ;  /* 0x0000660003067a24 */ /* 0x000fc800078e02ff */
[----:B------:R-:W-:Y:S01]  /*1160*/  IMAD R6, R5, c[0x0][0x19c], R6 ;  /* 0x0000670005067a24 */ /* 0x000fe200078e0206 */
        /* <DEDUP_REMOVED lines=19> */
.L_x_1675:
[----:B------:R-:W-:Y:S01]  /*12a0*/  ISETP.NE.AND P0, PT, R179, -0x1, PT ;  /* 0xffffffffb300780c */ /* 0x000fe20003f05270 */
[----:B------:R-:W-:Y:S01]  /*12b0*/  BSSY B0, `(.L_x_1677) ;  /* 0x000005c000007945 */ /* 0x000fe20003800000 */
[----:B------:R-:W-:-:S04]  /*12c0*/  SHF.R.S32.HI R17, RZ, 0x1f, R170 ;  /* 0x0000001fff117819 */ /* 0x000fc800000114aa */
[CC--:B------:R-:W-:Y:S02]  /*12d0*/  LEA.HI R13, R17.reuse, R170.reuse, RZ, 0x2 ;  /* 0x000000aa110d7211 */ /* 0x0c0fe400078f10ff */
[----:B------:R-:W-:Y:S02]  /*12e0*/  LEA.HI R2, R17, R170, RZ, 0x3 ;  /* 0x000000aa11027211 */ /* 0x000fe400078f18ff */
[----:B------:R-:W-:Y:S02]  /*12f0*/  SHF.R.S32.HI R22, RZ, 0x2, R13 ;  /* 0x00000002ff167819 */ /* 0x000fe4000001140d */
[----:B------:R-:W-:Y:S01]  /*1300*/  SHF.R.S32.HI R15, RZ, 0x3, R2 ;  /* 0x00000003ff0f7819 */ /* 0x000fe20000011402 */
[----:B------:R-:W-:Y:S01]  /*1310*/  @P0 IMAD.WIDE.U32 R10, R179, c[0x0][0x190], RZ ;  /* 0x00006400b30a0a25 */ /* 0x000fe200078e00ff */
[----:B-----5:R-:W-:Y:S02]  /*1320*/  @!P0 SHF.R.S32.HI R0, RZ, 0x1f, R19 ;  /* 0x0000001fff008819 */ /* 0x020fe40000011413 */
[----:B------:R-:W-:Y:S01]  /*1330*/  SHF.L.U32 R177, R15, 0x6, RZ ;  /* 0x000000060fb17819 */ /* 0x000fe200000006ff */
[----:B------:R-:W-:Y:S01]  /*1340*/  @P0 IMAD R27, R179, c[0x0][0x194], R11 ;  /* 0x00006500b31b0a24 */ /* 0x000fe200078e020b */
[----:B------:R-:W-:Y:S01]  /*1350*/  LOP3.LUT R11, R13, 0xfffffffc, RZ, 0xc0, !PT ;  /* 0xfffffffc0d0b7812 */ /* 0x000fe200078ec0ff */
[----:B------:R-:W-:Y:S01]  /*1360*/  @!P0 IMAD R0, R0, c[0x0][0x178], RZ ;  /* 0x00005e0000008a24 */ /* 0x000fe200078e02ff */
[----:B------:R-:W-:Y:S01]  /*1370*/  SHF.R.S32.HI R23, RZ, 0x1f, R22 ;  /* 0x0000001fff177819 */ /* 0x000fe20000011416 */
[----:B------:R-:W-:Y:S01]  /*1380*/  @!P0 IMAD.WIDE.U32 R20, R19, c[0x0][0x178], RZ ;  /* 0x00005e0013148a25 */ /* 0x000fe200078e00ff */
[----:B------:R-:W-:-:S03]  /*1390*/  LOP3.LUT R177, R177, 0xc0, RZ, 0xc0, !PT ;  /* 0x000000c0b1b17812 */ /* 0x000fc600078ec0ff */
[----:B------:R-:W-:Y:S02]  /*13a0*/  IMAD.IADD R196, R170, 0x1, -R11 ;  /* 0x00000001aac47824 */ /* 0x000fe400078e0a0b */
[----:B------:R-:W-:Y:S02]  /*13b0*/  @!P0 IMAD R0, R19, c[0x0][0x17c], R0 ;  /* 0x00005f0013008a24 */ /* 0x000fe400078e0200 */
[----:B------:R-:W-:Y:S02]  /*13c0*/  IMAD.SHL.U32 R196, R196, 0x8, RZ ;  /* 0x00000008c4c47824 */ /* 0x000fe400078e00ff */
[----:B------:R-:W-:Y:S02]  /*13d0*/  @P0 IMAD.MOV.U32 R6, RZ, RZ, R10 ;  /* 0x000000ffff060224 */ /* 0x000fe400078e000a */
[----:B------:R-:W-:Y:S01]  /*13e0*/  @!P0 IMAD.MOV.U32 R6, RZ, RZ, R20 ;  /* 0x000000ffff068224 */ /* 0x000fe200078e0014 */
[----:B------:R-:W-:Y:S01]  /*13f0*/  IADD3 R32, P3, R196, R32, RZ ;  /* 0x00000020c4207210 */ /* 0x000fe20007f7e0ff */
[----:B------:R-:W-:Y:S01]  /*1400*/  @!P0 IMAD.IADD R27, R21, 0x1, R0 ;  /* 0x00000001151b8824 */ /* 0x000fe200078e0200 */
[----:B------:R-:W-:Y:S01]  /*1410*/  LEA.HI R21, R17, R170, RZ, 0x4 ;  /* 0x000000aa11157211 */ /* 0x000fe200078f20ff */
[----:B------:R-:W-:Y:S01]  /*1420*/  IMAD.WIDE R28, R29, 0x40, R22 ;  /* 0x000000401d1c7825 */ /* 0x000fe200078e0216 */
[----:B------:R-:W-:-:S02]  /*1430*/  SHF.R.S32.HI R0, RZ, 0x1f, R196 ;  /* 0x0000001fff007819 */ /* 0x000fc400000114c4 */
[----:B------:R-:W-:Y:S02]  /*1440*/  LOP3.LUT R11, R21, 0xfffffff0, RZ, 0xc0, !PT ;  /* 0xfffffff0150b7812 */ /* 0x000fe400078ec0ff */
[----:B------:R-:W-:Y:S01]  /*1450*/  IADD3 R6, P0, R196, R6, RZ ;  /* 0x00000006c4067210 */ /* 0x000fe20007f1e0ff */
[----:B------:R-:W-:Y:S01]  /*1460*/  IMAD.X R33, R0, 0x1, R7, P3 ;  /* 0x0000000100217824 */ /* 0x000fe200018e0607 */
[----:B------:R-:W-:Y:S01]  /*1470*/  IADD3 R30, P2, R196, R30, RZ ;  /* 0x0000001ec41e7210 */ /* 0x000fe20007f5e0ff */
[----:B------:R-:W-:Y:S01]  /*1480*/  IMAD.IADD R11, R170, 0x1, -R11 ;  /* 0x00000001aa0b7824 */ /* 0x000fe200078e0a0b */
[----:B------:R-:W-:Y:S01]  /*1490*/  IADD3.X R7, R0, R27, RZ, P0, !PT ;  /* 0x0000001b00077210 */ /* 0x000fe200007fe4ff */
[C---:B------:R-:W-:Y:S01]  /*14a0*/  IMAD.WIDE.U32 R174, R22.reuse, c[0x0][0x198], R32 ;  /* 0x0000660016ae7a25 */ /* 0x040fe200078e0020 */
[----:B------:R-:W-:Y:S02]  /*14b0*/  IADD3 R156, P0, R22, R5, RZ ;  /* 0x00000005169c7210 */ /* 0x000fe40007f1e0ff */
[----:B------:R-:W-:Y:S01]  /*14c0*/  LOP3.LUT R10, R177, 0x18, R196, 0xf8, !PT ;  /* 0x00000018b10a7812 */ /* 0x000fe200078ef8c4 */
[----:B------:R-:W-:Y:S01]  /*14d0*/  IMAD.X R31, R0, 0x1, R25, P2 ;  /* 0x00000001001f7824 */ /* 0x000fe200010e0619 */
[----:B------:R-:W-:Y:S01]  /*14e0*/  SHF.R.U32.HI R177, RZ, 0x3, R177 ;  /* 0x00000003ffb17819 */ /* 0x000fe200000116b1 */
[----:B------:R-:W-:Y:S01]  /*14f0*/  IMAD R5, R23, c[0x0][0x198], RZ ;  /* 0x0000660017057a24 */ /* 0x000fe200078e02ff */
[----:B------:R-:W-:Y:S01]  /*1500*/  LEA.HI R0, R17, R170, RZ, 0x5 ;  /* 0x000000aa11007211 */ /* 0x000fe200078f28ff */
[----:B------:R-:W-:Y:S01]  /*1510*/  IMAD R25, R4, c[0x0][0x1b8], RZ ;  /* 0x00006e0004197a24 */ /* 0x000fe200078e02ff */
[----:B------:R-:W-:Y:S01]  /*1520*/  LEA.HI R17, R11, R11, RZ, 0x1 ;  /* 0x0000000b0b117211 */ /* 0x000fe200078f08ff */
[----:B------:R-:W-:Y:S01]  /*1530*/  IMAD R5, R22, c[0x0][0x19c], R5 ;  /* 0x0000670016057a24 */ /* 0x000fe200078e0205 */
[----:B------:R-:W-:Y:S01]  /*1540*/  LOP3.LUT R177, R10, R177, RZ, 0x3c, !PT ;  /* 0x000000b10ab17212 */ /* 0x000fe200078e3cff */
[C---:B------:R-:W-:Y:S01]  /*1550*/  IMAD R4, R8.reuse, c[0x0][0x1bc], R25 ;  /* 0x00006f0008047a24 */ /* 0x040fe200078e0219 */
[----:B------:R-:W-:Y:S01]  /*1560*/  LEA.HI R25, R13, R22, RZ, 0x1 ;  /* 0x000000160d197211 */ /* 0x000fe200078f08ff */
[----:B------:R-:W-:Y:S01]  /*1570*/  IMAD.X R3, R23, 0x1, R3, P0 ;  /* 0x0000000117037824 */ /* 0x000fe200000e0603 */
[----:B------:R-:W-:Y:S01]  /*1580*/  SHF.R.S32.HI R13, RZ, 0x1, R17 ;  /* 0x00000001ff0d7819 */ /* 0x000fe20000011411 */
[----:B------:R-:W-:Y:S01]  /*1590*/  IMAD.WIDE.U32 R30, R8, c[0x0][0x1b8], R30 ;  /* 0x00006e00081e7a25 */ /* 0x000fe200078e001e */
[----:B------:R-:W-:-:S02]  /*15a0*/  SHF.R.S32.HI R10, RZ, 0x1f, R17 ;  /* 0x0000001fff0a7819 */ /* 0x000fc40000011411 */
[----:B------:R-:W-:Y:S01]  /*15b0*/  IADD3 R173, R175, R5, RZ ;  /* 0x00000005afad7210 */ /* 0x000fe20007ffe0ff */
[----:B------:R-:W-:Y:S01]  /*15c0*/  IMAD.IADD R5, R178, 0x1, -R9 ;  /* 0x00000001b2057824 */ /* 0x000fe200078e0a09 */
[----:B------:R-:W-:Y:S01]  /*15d0*/  LOP3.LUT R25, R25, 0x7fffffe, RZ, 0xc0, !PT ;  /* 0x07fffffe19197812 */ /* 0x000fe200078ec0ff */
[----:B------:R-:W-:Y:S01]  /*15e0*/  IMAD R159, R3, c[0x0][0x1a0], RZ ;  /* 0x00006800039f7a24 */ /* 0x000fe200078e02ff */
[----:B------:R-:W-:Y:S01]  /*15f0*/  LEA.HI R10, R10, R13, RZ, 0x2 ;  /* 0x0000000d0a0a7211 */ /* 0x000fe200078f10ff */
[----:B------:R-:W-:Y:S01]  /*1600*/  IMAD.IADD R31, R31, 0x1, R4 ;  /* 0x000000011f1f7824 */ /* 0x000fe200078e0204 */
[----:B------:R-:W-:Y:S01]  /*1610*/  SHF.R.S32.HI R27, RZ, 0x1f, R26 ;  /* 0x0000001fff1b7819 */ /* 0x000fe2000001141a */
[C---:B------:R-:W-:Y:S01]  /*1620*/  IMAD.IADD R25, R22.reuse, 0x1, -R25 ;  /* 0x0000000116197824 */ /* 0x040fe200078e0a19 */
[----:B------:R-:W-:Y:S01]  /*1630*/  ISETP.GE.AND P0, PT, R22, R5, PT ;  /* 0x000000051600720c */ /* 0x000fe20003f06270 */
[----:B------:R-:W-:Y:S01]  /*1640*/  IMAD R159, R156, c[0x0][0x1a4], R159 ;  /* 0x000069009c9f7a24 */ /* 0x000fe200078e029f */
[----:B------:R-:W-:Y:S01]  /*1650*/  SHF.R.S32.HI R24, RZ, 0x5, R0 ;  /* 0x00000005ff187819 */ /* 0x000fe20000011400 */
[----:B------:R-:W-:Y:S01]  /*1660*/  IMAD R3, R27, c[0x0][0x1a8], RZ ;  /* 0x00006a001b037a24 */ /* 0x000fe200078e02ff */
[----:B------:R-:W-:Y:S01]  /*1670*/  LOP3.LUT R10, R10, 0xfffffffc, RZ, 0xc0, !PT ;  /* 0xfffffffc0a0a7812 */ /* 0x000fe200078ec0ff */
[----:B------:R-:W-:Y:S01]  /*1680*/  IMAD.WIDE.U32 R156, R156, c[0x0][0x1a0], R30 ;  /* 0x000068009c9c7a25 */ /* 0x000fe200078e001e */
[----:B------:R-:W-:-:S02]  /*1690*/  LEA R8, R24, R25, 0x3 ;  /* 0x0000001918087211 */ /* 0x000fc400078e18ff */
[----:B------:R-:W-:Y:S01]  /*16a0*/  LOP3.LUT R25, R0, 0xffffffe0, RZ, 0xc0, !PT ;  /* 0xffffffe000197812 */ /* 0x000fe200078ec0ff */
[----:B------:R-:W-:Y:S02]  /*16b0*/  IMAD.IADD R13, R13, 0x1, -R10 ;  /* 0x000000010d0d7824 */ /* 0x000fe400078e0a0a */
[----:B------:R-:W-:Y:S02]  /*16c0*/  IMAD R0, R26, c[0x0][0x1ac], R3 ;  /* 0x00006b001a007a24 */ /* 0x000fe400078e0203 */
[----:B------:R-:W-:Y:S01]  /*16d0*/  IMAD.U32 R177, R8, 0x20, R177 ;  /* 0x0000002008b17824 */ /* 0x000fe200078e00b1 */
[----:B------:R-:W-:Y:S01]  /*16e0*/  LOP3.LUT P2, RZ, R13, 0x2, RZ, 0xc0, !PT ;  /* 0x000000020dff7812 */ /* 0x000fe2000784c0ff */
[----:B------:R-:W-:-:S03]  /*16f0*/  IMAD.WIDE.U32 R30, R26, c[0x0][0x1a8], R6 ;  /* 0x00006a001a1e7a25 */ /* 0x000fc600078e0006 */
[----:B------:R-:W-:Y:S01]  /*1700*/  SHF.L.U32 R177, R177, 0x1, RZ ;  /* 0x00000001b1b17819 */ /* 0x000fe200000006ff */
[----:B------:R-:W-:Y:S02]  /*1710*/  IMAD.MOV.U32 R3, RZ, RZ, 0x10 ;  /* 0x00000010ff037424 */ /* 0x000fe400078e00ff */
[----:B------:R-:W-:Y:S02]  /*1720*/  IMAD.IADD R33, R31, 0x1, R0 ;  /* 0x000000011f217824 */ /* 0x000fe400078e0200 */
[----:B------:R-:W-:Y:S01]  /*1730*/  IMAD.IADD R7, R170, 0x1, -R25 ;  /* 0x00000001aa077824 */ /* 0x000fe200078e0a19 */
[----:B------:R-:W-:Y:S01]  /*1740*/  SEL R0, R3, 0xfffffff0, !P2 ;  /* 0xfffffff003007807 */ /* 0x000fe20005000000 */
        /* <DEDUP_REMOVED lines=18> */
.L_x_1678:
[----:B------:R-:W-:Y:S05]  /*1870*/  BSYNC B0 ;  /* 0x0000000000007941 */ /* 0x000fea0003800000 */
.L_x_1677:
        /* <DEDUP_REMOVED lines=21> */
.L_x_1680:
[----:B------:R-:W-:Y:S05]  /*19d0*/  BSYNC B0 ;  /* 0x0000000000007941 */ /* 0x000fea0003800000 */
.L_x_1679:
        /* <DEDUP_REMOVED lines=17> */
.L_x_1682:
[----:B------:R-:W-:Y:S05]  /*1af0*/  BSYNC B0 ;  /* 0x0000000000007941 */ /* 0x000fea0003800000 */
.L_x_1681:
        /* <DEDUP_REMOVED lines=10> */
[----:B------:R-:W-:-:S04]  /*1ba0*/  IADD3 R25, P0, R174, UR9, RZ ;  /* 0x00000009ae197c10 */ /* 0x000fc8000ff1e0ff */
[----:B------:R-:W-:Y:S02]  /*1bb0*/  IADD3.X R6, R173, UR8, RZ, P0, !PT ;  /* 0x00000008ad067c10 */ /* 0x000fe400087fe4ff */
[----:B-1----:R-:W-:-:S04]  /*1bc0*/  LEA R28, P0, R25, c[0x0][0x168], 0x1 ;  /* 0x00005a00191c7a11 */ /* 0x002fc800078008ff */
[----:B------:R-:W-:-:S05]  /*1bd0*/  LEA.HI.X R29, R25, c[0x0][0x16c], R6, 0x1, P0 ;  /* 0x00005b00191d7a11 */ /* 0x000fca00000f0c06 */
[----:B------:R-:W-:Y:S01]  /*1be0*/  @!PT LDS RZ, [RZ] ;  /* 0x00000000fffff984 */ /* 0x000fe20000000800 */
[----:B------:R-:W-:Y:S01]  /*1bf0*/  @!PT LDS RZ, [RZ] ;  /* 0x00000000fffff984 */ /* 0x000fe20000000800 */
[----:B------:R-:W-:Y:S01]  /*1c00*/  @!PT LDS RZ, [RZ] ;  /* 0x00000000fffff984 */ /* 0x000fe20000000800 */
[----:B------:R1:W-:Y:S04]  /*1c10*/  LDGSTS.E.BYPASS.LTC128B.128 [R177+0x1800], [R28.64] ;  /* 0x018000001cb17fae */ /* 0x0003e8000b901d4a */
.L_x_1684:
[----:B------:R-:W-:Y:S05]  /*1c20*/  BSYNC B0 ;  /* 0x0000000000007941 */ /* 0x000fea0003800000 */
.L_x_1683:
        /* <DEDUP_REMOVED lines=11> */
[----:B-1----:R-:W-:-:S04]  /*1ce0*/  LEA R28, P0, R10, c[0x0][0x168], 0x1 ;  /* 0x00005a000a1c7a11 */ /* 0x002fc800078008ff */
[----:B------:R-:W-:-:S05]  /*1cf0*/  LEA.HI.X R29, R10, c[0x0][0x16c], R25, 0x1, P0 ;  /* 0x00005b000a1d7a11 */ /* 0x000fca00000f0c19 */
[----:B------:R-:W-:Y:S01]  /*1d00*/  @!PT LDS RZ, [RZ] ;  /* 0x00000000fffff984 */ /* 0x000fe20000000800 */
[----:B------:R-:W-:Y:S01]  /*1d10*/  @!PT LDS RZ, [RZ] ;  /* 0x00000000fffff984 */ /* 0x000fe20000000800 */
[----:B------:R-:W-:Y:S01]  /*1d20*/  @!PT LDS RZ, [RZ] ;  /* 0x00000000fffff984 */ /* 0x000fe20000000800 */
[----:B------:R1:W-:Y:S04]  /*1d30*/  LDGSTS.E.BYPASS.LTC128B.128 [R177+0x2000], [R28.64] ;  /* 0x020000001cb17fae */ /* 0x0003e8000b901d4a */
.L_x_1686:
[----:B------:R-:W-:Y:S05]  /*1d40*/  BSYNC B0 ;  /* 0x0000000000007941 */ /* 0x000fea0003800000 */
.L_x_1685:
        /* <DEDUP_REMOVED lines=8> */
[----:B------:R-:W-:Y:S01]  /*1dd0*/  ULDC UR4, c[0x0][0x19c] ;  /* 0x0000670000047ab9 */ /* 0x000fe20000000800 */
[----:B------:R-:W-:Y:S01]  /*1de0*/  IMAD.MOV.U32 R175, RZ, RZ, R173 ;  /* 0x000000ffffaf7224 */ /* 0x000fe200078e00ad */
[----:B------:R-:W-:-:S03]  /*1df0*/  UIMAD UR4, UR4, 0x60, URZ ;  /* 0x00000060040478a4 */ /* 0x000fc6000f8e023f */
[----:B----4-:R-:W-:-:S05]  /*1e00*/  IMAD.WIDE.U32 R30, R6, 0x60, R174 ;  /* 0x00000060061e7825 */ /* 0x010fca00078e00ae */
[----:B------:R-:W-:Y:S02]  /*1e10*/  IADD3 R6, R31, UR4, RZ ;  /* 0x000000041f067c10 */ /* 0x000fe4000fffe0ff */
[----:B-1----:R-:W-:-:S04]  /*1e20*/  LEA R28, P0, R30, c[0x0][0x168], 0x1 ;  /* 0x00005a001e1c7a11 */ /* 0x002fc800078008ff */
[----:B------:R-:W-:-:S05]  /*1e30*/  LEA.HI.X R29, R30, c[0x0][0x16c], R6, 0x1, P0 ;  /* 0x00005b001e1d7a11 */ /* 0x000fca00000f0c06 */
[----:B------:R-:W-:Y:S01]  /*1e40*/  @!PT LDS RZ, [RZ] ;  /* 0x00000000fffff984 */ /* 0x000fe20000000800 */
[----:B------:R-:W-:Y:S01]  /*1e50*/  @!PT LDS RZ, [RZ] ;  /* 0x00000000fffff984 */ /* 0x000fe20000000800 */
[----:B------:R-:W-:Y:S01]  /*1e60*/  @!PT LDS RZ, [RZ] ;  /* 0x00000000fffff984 */ /* 0x000fe20000000800 */
[----:B------:R1:W-:Y:S04]  /*1e70*/  LDGSTS.E.BYPASS.LTC128B.128 [R177+0x2800], [R28.64] ;  /* 0x028000001cb17fae */ /* 0x0003e8000b901d4a */
.L_x_1688:
[----:B------:R-:W-:Y:S05]  /*1e80*/  BSYNC B0 ;  /* 0x0000000000007941 */ /* 0x000fea0003800000 */
.L_x_1687:
        /* <DEDUP_REMOVED lines=17> */
.L_x_1690:
[----:B------:R-:W-:Y:S05]  /*1fa0*/  BSYNC B0 ;  /* 0x0000000000007941 */ /* 0x000fea0003800000 */
.L_x_1689:
        /* <DEDUP_REMOVED lines=19> */
.L_x_1692:
[----:B------:R-:W-:Y:S05]  /*20e0*/  BSYNC B0 ;  /* 0x0000000000007941 */ /* 0x000fea0003800000 */
.L_x_1691:
        /* <DEDUP_REMOVED lines=19> */
.L_x_1694:
[----:B------:R-:W-:Y:S05]  /*2220*/  BSYNC B0 ;  /* 0x0000000000007941 */ /* 0x000fea0003800000 */
.L_x_1693:
        /* <DEDUP_REMOVED lines=19> */
.L_x_1696:
[----:B------:R-:W-:Y:S05]  /*2360*/  BSYNC B0 ;  /* 0x0000000000007941 */ /* 0x000fea0003800000 */
.L_x_1695:
[----:B------:R-:W-:Y:S01]  /*2370*/  SHF.R.S32.HI R18, RZ, 0x1f, R19 ;  /* 0x0000001fff127819 */ /* 0x000fe20000011413 */
[----:B------:R-:W-:Y:S01]  /*2380*/  IMAD.WIDE.U32 R26, R19, c[0x0][0x320], R26 ;  /* 0x0000c800131a7a25 */ /* 0x000fe200078e001a */
[----:B------:R-:W0:Y:S03]  /*2390*/  LDGDEPBAR ;  /* 0x00000000000079af */ /* 0x000e260000000000 */
[----:B------:R-:W-:Y:S01]  /*23a0*/  IMAD R18, R18, c[0x0][0x320], RZ ;  /* 0x0000c80012127a24 */ /* 0x000fe200078e02ff */
[----:B-1----:R-:W-:-:S03]  /*23b0*/  LEA R28, P0, R26, c[0x0][0x318], 0x2 ;  /* 0x0000c6001a1c7a11 */ /* 0x002fc600078010ff */
        /* <DEDUP_REMOVED lines=8> */
[----:B------:R-:W-:Y:S01]  /*2440*/  LOP3.LUT R17, R2, 0xfffffff8, RZ, 0xc0, !PT ;  /* 0xfffffff802117812 */ /* 0x000fe200078ec0ff */
[----:B------:R-:W-:Y:S01]  /*2450*/  IMAD.IADD R18, R11, 0x1, -R18 ;  /* 0x000000010b127824 */ /* 0x000fe200078e0a12 */
[----:B------:R-:W-:Y:S01]  /*2460*/  LEA.HI R11, R20, R11, RZ, 0x3 ;  /* 0x0000000b140b7211 */ /* 0x000fe200078f18ff */
[----:B------:R-:W5:Y:S01]  /*2470*/  MUFU.RCP R2, c[0x0][0x238] ;  /* 0x00008e0000027b08 */ /* 0x000f620000001000 */
[----:B------:R-:W-:Y:S01]  /*2480*/  SHF.R.S32.HI R26, RZ, 0x1f, R7 ;  /* 0x0000001fff1a7819 */ /* 0x000fe20000011407 */
[----:B------:R-:W-:Y:S01]  /*2490*/  IMAD.IADD R20, R170, 0x1, -R17 ;  /* 0x00000001aa147824 */ /* 0x000fe200078e0a11 */
[----:B------:R-:W-:Y:S01]  /*24a0*/  ISETP.GE.AND P2, PT, R22, R5, PT ;  /* 0x000000051600720c */ /* 0x000fe20003f46270 */
[----:B------:R-:W-:Y:S01]  /*24b0*/  BAR.SYNC.DEFER_BLOCKING 0x0 ;  /* 0x0000000000007b1d */ /* 0x000fe20000010000 */
[----:B------:R-:W-:Y:S01]  /*24c0*/  LEA.HI R7, R26, R7, RZ, 0x2 ;  /* 0x000000071a077211 */ /* 0x000fe200078f10ff */
[----:B------:R-:W-:Y:S01]  /*24d0*/  IMAD R26, R24, 0x10, R9 ;  /* 0x00000010181a7824 */ /* 0x000fe200078e0209 */
[----:B------:R-:W-:Y:S01]  /*24e0*/  SHF.R.S32.HI R22, RZ, 0x4, R21 ;  /* 0x00000004ff167819 */ /* 0x000fe20000011415 */
[----:B------:R-:W-:Y:S01]  /*24f0*/  IMAD.SHL.U32 R11, R11, 0x20, RZ ;  /* 0x000000200b0b7824 */ /* 0x000fe200078e00ff */
[----:B------:R-:W-:Y:S01]  /*2500*/  LEA.HI R9, R20, R20, RZ, 0x1 ;  /* 0x0000001414097211 */ /* 0x000fe200078f08ff */
[----:B------:R-:W-:Y:S01]  /*2510*/  IMAD.SHL.U32 R15, R15, 0x8, RZ ;  /* 0x000000080f0f7824 */ /* 0x000fe200078e00ff */
[----:B------:R-:W-:Y:S01]  /*2520*/  LEA.HI R21, R21, R22, RZ, 0x1 ;  /* 0x0000001615157211 */ /* 0x000fe200078f08ff */
[----:B------:R-:W-:Y:S01]  /*2530*/  IMAD.SHL.U32 R170, R170, 0x2, RZ ;  /* 0x00000002aaaa7824 */ /* 0x000fe200078e00ff */
[----:B------:R-:W-:Y:S01]  /*2540*/  LOP3.LUT R17, R9, 0x7fffffe, RZ, 0xc0, !PT ;  /* 0x07fffffe09117812 */ /* 0x000fe200078ec0ff */
[----:B------:R-:W-:Y:S01]  /*2550*/  BSSY B0, `(.L_x_1697) ;  /* 0x0000031000007945 */ /* 0x000fe20003800000 */
[----:B------:R-:W-:-:S02]  /*2560*/  LOP3.LUT R11, R11, 0xffffff00, RZ, 0xc0, !PT ;  /* 0xffffff000b0b7812 */ /* 0x000fc400078ec0ff */
[----:B------:R-:W-:Y:S01]  /*2570*/  LOP3.LUT R21, R21, 0xfffffffe, RZ, 0xc0, !PT ;  /* 0xfffffffe15157812 */ /* 0x000fe200078ec0ff */
[----:B------:R-:W-:Y:S01]  /*2580*/  IMAD.IADD R20, R20, 0x1, -R17 ;  /* 0x0000000114147824 */ /* 0x000fe200078e0a11 */
[----:B------:R-:W-:Y:S01]  /*2590*/  SHF.R.S32.HI R9, RZ, 0x1, R9 ;  /* 0x00000001ff097819 */ /* 0x000fe20000011409 */
[----:B------:R-:W-:Y:S01]  /*25a0*/  IMAD R17, R24, 0x200, R11 ;  /* 0x0000020018117824 */ /* 0x000fe200078e020b */
[----:B------:R-:W-:Y:S01]  /*25b0*/  SHF.R.S32.HI R7, RZ, 0x2, R7 ;  /* 0x00000002ff077819 */ /* 0x000fe20000011407 */
[----:B------:R-:W-:Y:S01]  /*25c0*/  IMAD.IADD R21, R22, 0x1, -R21 ;  /* 0x0000000116157824 */ /* 0x000fe200078e0a15 */
[----:B------:R-:W-:Y:S01]  /*25d0*/  LOP3.LUT P3, RZ, R9, 0x2, RZ, 0xc0, !PT ;  /* 0x0000000209ff7812 */ /* 0x000fe2000786c0ff */
[----:B------:R-:W-:Y:S01]  /*25e0*/  IMAD R160, R18, 0x20, R11 ;  /* 0x0000002012a07824 */ /* 0x000fe200078e020b */
[----:B------:R-:W-:Y:S01]  /*25f0*/  IADD3 R7, R26, 0x1, R7 ;  /* 0x000000011a077810 */ /* 0x000fe20007ffe007 */
[----:B------:R-:W-:Y:S01]  /*2600*/  IMAD R17, R18, 0x20, R17 ;  /* 0x0000002012117824 */ /* 0x000fe200078e0211 */
[----:B------:R-:W-:Y:S01]  /*2610*/  LOP3.LUT R18, R13, 0xc0, RZ, 0xc0, !PT ;  /* 0x000000c00d127812 */ /* 0x000fe200078ec0ff */
[----:B------:R-:W-:Y:S01]  /*2620*/  IMAD.SHL.U32 R13, R21, 0x8, RZ ;  /* 0x00000008150d7824 */ /* 0x000fe200078e00ff */
[----:B------:R1:W-:Y:S01]  /*2630*/  @P2 STS [R177+0x5000], RZ ;  /* 0x005000ffb1002388 */ /* 0x0003e20000000800 */
[----:B------:R-:W-:Y:S01]  /*2640*/  IMAD.SHL.U32 R11, R9, 0x40, RZ ;  /* 0x00000040090b7824 */ /* 0x000fe200078e00ff */
[----:B------:R-:W-:Y:S01]  /*2650*/  LEA R206, P0, R156, c[0x0][0x170], 0x1 ;  /* 0x00005c009cce7a11 */ /* 0x000fe200078008ff */
[----:B------:R-:W-:Y:S01]  /*2660*/  IMAD R20, R21, 0x8, R20 ;  /* 0x0000000815147824 */ /* 0x000fe200078e0214 */
[----:B------:R1:W-:Y:S01]  /*2670*/  @P2 STS [R177+0x5004], RZ ;  /* 0x005004ffb1002388 */ /* 0x0003e20000000800 */
[----:B------:R-:W-:-:S02]  /*2680*/  LOP3.LUT R13, R18, 0x8, R13, 0xf8, !PT ;  /* 0x00000008120d7812 */ /* 0x000fc400078ef80d */
[----:B------:R-:W-:Y:S01]  /*2690*/  SHF.R.U32.HI R18, RZ, 0x3, R18 ;  /* 0x00000003ff127819 */ /* 0x000fe20000011612 */
[----:B------:R1:W-:Y:S01]  /*26a0*/  @P2 STS.64 [R177+0x5008], RZ ;  /* 0x005008ffb1002388 */ /* 0x0003e20000000a00 */
[----:B------:R-:W-:Y:S02]  /*26b0*/  LOP3.LUT R22, R11, 0xc0, RZ, 0xc0, !PT ;  /* 0x000000c00b167812 */ /* 0x000fe400078ec0ff */
[----:B------:R-:W-:Y:S02]  /*26c0*/  LOP3.LUT R13, R13, R18, RZ, 0x3c, !PT ;  /* 0x000000120d0d7212 */ /* 0x000fe400078e3cff */
[----:B------:R-:W-:Y:S02]  /*26d0*/  LOP3.LUT R15, R22, 0x8, R15, 0xf8, !PT ;  /* 0x00000008160f7812 */ /* 0x000fe400078ef80f */
[----:B------:R-:W-:Y:S01]  /*26e0*/  SHF.R.U32.HI R22, RZ, 0x3, R22 ;  /* 0x00000003ff167819 */ /* 0x000fe20000011616 */
[C---:B------:R-:W-:Y:S01]  /*26f0*/  IMAD.IADD R151, R13.reuse, 0x1, R17 ;  /* 0x000000010d977824 */ /* 0x040fe200078e0211 */
[----:B------:R-:W-:Y:S01]  /*2700*/  IADD3 R7, R148, R7, -R178 ;  /* 0x0000000794077210 */ /* 0x000fe20007ffe8b2 */
[----:B------:R-:W-:Y:S01]  /*2710*/  IMAD.IADD R160, R13, 0x1, R160 ;  /* 0x000000010da07824 */ /* 0x000fe200078e02a0 */
[----:B------:R-:W-:Y:S01]  /*2720*/  LOP3.LUT R15, R15, R22, RZ, 0x3c, !PT ;  /* 0x000000160f0f7212 */ /* 0x000fe200078e3cff */
[----:B------:R-:W-:Y:S01]  /*2730*/  IMAD.SHL.U32 R151, R151, 0x2, RZ ;  /* 0x0000000297977824 */ /* 0x000fe200078e00ff */
[----:B------:R-:W-:-:S02]  /*2740*/  LOP3.LUT R170, R170, 0x6, RZ, 0xc0, !PT ;  /* 0x00000006aaaa7812 */ /* 0x000fc400078ec0ff */
[----:B------:R-:W-:Y:S01]  /*2750*/  LEA.HI.X R207, R156, c[0x0][0x174], R159, 0x1, P0 ;  /* 0x00005d009ccf7a11 */ /* 0x000fe200000f0c9f */
[----:B------:R-:W-:Y:S01]  /*2760*/  IMAD.U32 R149, R20, 0x20, R15 ;  /* 0x0000002014957824 */ /* 0x000fe200078e000f */
[----:B------:R-:W-:Y:S01]  /*2770*/  IADD3 R195, R7, c[0x0][0x2e8], RZ ;  /* 0x0000ba0007c37a10 */ /* 0x000fe20007ffe0ff */
[----:B------:R-:W-:Y:S01]  /*2780*/  IMAD R150, R0, 0x2, R151 ;  /* 0x0000000200967824 */ /* 0x000fe200078e0297 */
[----:B------:R-:W-:Y:S01]  /*2790*/  SEL R3, R3, 0xfffffff0, !P3 ;  /* 0xfffffff003037807 */ /* 0x000fe20005800000 */
[----:B-----5:R-:W-:-:S04]  /*27a0*/  FMUL.FTZ R2, R19, R2 ;  /* 0x0000000213027220 */ /* 0x020fc80000410000 */
[----:B------:R1:W2:Y:S01]  /*27b0*/  R2UR UR4, R2 ;  /* 0x00000000020473c2 */ /* 0x0002a200000e0000 */
        /* <DEDUP_REMOVED lines=10> */
.L_x_1698:
[----:B------:R-:W-:Y:S05]  /*2860*/  BSYNC B0 ;  /* 0x0000000000007941 */ /* 0x000fea0003800000 */
.L_x_1697:
        /* <DEDUP_REMOVED lines=12> */
[----:B-1----:R-:W-:-:S03]  /*2930*/  IMAD.U32 R2, RZ, RZ, UR7 ;  /* 0x00000007ff027e24 */ /* 0x002fc6000f8e00ff */
[----:B------:R-:W-:-:S04]  /*2940*/  LEA R18, P0, R7, R206, 0x1 ;  /* 0x000000ce07127211 */ /* 0x000fc800078008ff */
[----:B------:R-:W-:-:S05]  /*2950*/  LEA.HI.X R19, R4, R207, R2, 0x1, P0 ;  /* 0x000000cf04137211 */ /* 0x000fca00000f0c02 */
[----:B------:R-:W-:Y:S01]  /*2960*/  @!PT LDS RZ, [RZ] ;  /* 0x00000000fffff984 */ /* 0x000fe20000000800 */
[----:B------:R-:W-:Y:S01]  /*2970*/  @!PT LDS RZ, [RZ] ;  /* 0x00000000fffff984 */ /* 0x000fe20000000800 */
[----:B------:R-:W-:Y:S01]  /*2980*/  @!PT LDS RZ, [RZ] ;  /* 0x00000000fffff984 */ /* 0x000fe20000000800 */
[----:B------:R1:W-:Y:S04]  /*2990*/  LDGSTS.E.BYPASS.LTC128B.128 [R177+0x5800], [R18.64] ;  /* 0x0580000012b17fae */ /* 0x0003e8000b901d4a */
.L_x_1700:
[----:B------:R-:W-:Y:S05]  /*29a0*/  BSYNC B0 ;  /* 0x0000000000007941 */ /* 0x000fea0003800000 */
.L_x_1699:
        /* <DEDUP_REMOVED lines=15> */
.L_x_1702:
[----:B------:R-:W-:Y:S05]  /*2aa0*/  BSYNC B0 ;  /* 0x0000000000007941 */ /* 0x000fea0003800000 */
.L_x_1701:
[----:B------:R-:W-:Y:S01]  /*2ab0*/  ISETP.GE.AND P0, PT, R14, R5, PT ;  /* 0x000000050e00720c */ /* 0x000fe20003f06270 */
[----:B------:R-:W-:-:S12]  /*2ac0*/  BSSY B0, `(.L_x_1703) ;  /* 0x000000f000007945 */ /* 0x000fd80003800000 */
[----:B------:R1:W-:Y:S01]  /*2ad0*/  @P0 STS.128 [R177+0x6800], RZ ;  /* 0x006800ffb1000388 */ /* 0x0003e20000000c00 */
[----:B------:R-:W-:Y:S05]  /*2ae0*/  @P0 BRA `(.L_x_1704) ;  /* 0x000000c000000947 */ /* 0x000fea0003800000 */
[----:B------:R-:W-:-:S13]  /*2af0*/  ISETP.GE.AND P0, PT, R196, c[0x0][0x220], PT ;  /* 0x00008800c4007a0c */ /* 0x000fda0003f06270 */
[----:B------:R1:W-:Y:S01]  /*2b00*/  @P0 STS.128 [R177+0x6800], RZ ;  /* 0x006800ffb1000388 */ /* 0x0003e20000000c00 */
[----:B------:R-:W-:Y:S05]  /*2b10*/  @P0 BRA `(.L_x_1704) ;  /* 0x0000009000000947 */ /* 0x000fea0003800000 */
[----:B-1----:R-:W-:Y:S01]  /*2b20*/  MOV R2, c[0x0][0x1a0] ;  /* 0x0000680000027a02 */ /* 0x002fe20000000f00 */
        /* <DEDUP_REMOVED lines=8> */
.L_x_1704:
[----:B------:R-:W-:Y:S05]  /*2bb0*/  BSYNC B0 ;  /* 0x0000000000007941 */ /* 0x000fea0003800000 */
.L_x_1703:
        /* <DEDUP_REMOVED lines=15> */
.L_x_1706:
[----:B------:R-:W-:Y:S05]  /*2cb0*/  BSYNC B0 ;  /* 0x0000000000007941 */ /* 0x000fea0003800000 */
.L_x_1705:
        /* <DEDUP_REMOVED lines=16> */
.L_x_1708:
[----:B------:R-:W-:Y:S05]  /*2dc0*/  BSYNC B0 ;  /* 0x0000000000007941 */ /* 0x000fea0003800000 */
.L_x_1707:
        /* <DEDUP_REMOVED lines=16> */
.L_x_1710:
[----:B------:R-:W-:Y:S05]  /*2ed0*/  BSYNC B0 ;  /* 0x0000000000007941 */ /* 0x000fea0003800000 */
.L_x_1709:
        /* <DEDUP_REMOVED lines=16> */
.L_x_1712:
[----:B------:R-:W-:Y:S05]  /*2fe0*/  BSYNC B0 ;  /* 0x0000000000007941 */ /* 0x000fea0003800000 */
.L_x_1711:
        /* <DEDUP_REMOVED lines=11> */
[----:B----4-:R-:W-:Y:S01]  /*30a0*/  LDSM.16.M88.4 R28, [R150] ;  /* 0x00000000961c783b */ /* 0x010fe20000000200 */
[----:B------:R-:W-:Y:S01]  /*30b0*/  I2F R190, R193 ;  /* 0x000000c100be7306 */ /* 0x000fe20000201400 */
[C---:B------:R-:W-:Y:S02]  /*30c0*/  IADD3 R183, R163.reuse, 0x18, RZ ;  /* 0x00000018a3b77810 */ /* 0x040fe40007ffe0ff */
[----:B------:R-:W4:Y:S01]  /*30d0*/  LDSM.16.M88.4 R144, [R215+0x1000] ;  /* 0x00100000d790783b */ /* 0x000f220000000200 */
[C---:B------:R-:W-:Y:S02]  /*30e0*/  IADD3 R187, R163.reuse, 0x10, RZ ;  /* 0x00000010a3bb7810 */ /* 0x040fe40007ffe0ff */
[C---:B------:R-:W-:Y:S01]  /*30f0*/  IADD3 R185, R163.reuse, 0x11, RZ ;  /* 0x00000011a3b97810 */ /* 0x040fe20007ffe0ff */
[----:B------:R-:W3:Y:S01]  /*3100*/  LDSM.16.M88.4 R140, [R215+0x1400] ;  /* 0x00140000d78c783b */ /* 0x000ee20000000200 */
[----:B------:R-:W-:Y:S01]  /*3110*/  I2F R188, R191 ;  /* 0x000000bf00bc7306 */ /* 0x000fe20000201400 */
[----:B------:R-:W-:-:S02]  /*3120*/  IADD3 R203, R163, 0x21, RZ ;  /* 0x00000021a3cb7810 */ /* 0x000fc40007ffe0ff */
[----:B------:R-:W2:Y:S01]  /*3130*/  LDSM.16.M88.4 R104, [R149+0x1c00] ;  /* 0x001c00009568783b */ /* 0x000ea20000000200 */
[C---:B------:R-:W-:Y:S02]  /*3140*/  IADD3 R181, R163.reuse, 0x19, RZ ;  /* 0x00000019a3b57810 */ /* 0x040fe40007ffe0ff */
[C---:B------:R-:W-:Y:S01]  /*3150*/  IADD3 R201, R163.reuse, 0x20, RZ ;  /* 0x00000020a3c97810 */ /* 0x040fe20007ffe0ff */
[----:B------:R-:W2:Y:S01]  /*3160*/  LDSM.16.M88.4 R112, [R149+0x1800] ;  /* 0x001800009570783b */ /* 0x000ea20000000200 */
[----:B------:R-:W-:Y:S01]  /*3170*/  I2F R171, R193 ;  /* 0x000000c100ab7306 */ /* 0x000fe20000201400 */
[C---:B------:R-:W-:Y:S02]  /*3180*/  IADD3 R213, R163.reuse, 0x51, RZ ;  /* 0x00000051a3d57810 */ /* 0x040fe40007ffe0ff */
[----:B------:R-:W-:Y:S01]  /*3190*/  LDSM.16.M88.4 R136, [R215+0x1800] ;  /* 0x00180000d788783b */ /* 0x000fe20000000200 */
[C---:B------:R-:W-:Y:S02]  /*31a0*/  IADD3 R205, R163.reuse, 0x28, RZ ;  /* 0x00000028a3cd7810 */ /* 0x040fe40007ffe0ff */
[C---:B------:R-:W-:Y:S01]  /*31b0*/  IADD3 R211, R163.reuse, 0x50, RZ ;  /* 0x00000050a3d37810 */ /* 0x040fe20007ffe0ff */
[----:B------:R-:W-:Y:S01]  /*31c0*/  LDSM.16.M88.4 R88, [R149+0x2400] ;  /* 0x002400009558783b */ /* 0x000fe20000000200 */
[----:B------:R-:W-:Y:S01]  /*31d0*/  I2F R186, R189 ;  /* 0x000000bd00ba7306 */ /* 0x000fe20000201400 */
[----:B------:R-:W-:-:S02]  /*31e0*/  IADD3 R223, R163, 0x60, RZ ;  /* 0x00000060a3df7810 */ /* 0x000fc40007ffe0ff */
[----:B------:R-:W-:Y:S01]  /*31f0*/  LDSM.16.M88.4 R96, [R149+0x2000] ;  /* 0x002000009560783b */ /* 0x000fe20000000200 */
[C---:B------:R-:W-:Y:S02]  /*3200*/  IADD3 R217, R163.reuse, 0x58, RZ ;  /* 0x00000058a3d97810 */ /* 0x040fe40007ffe0ff */
[C---:B------:R-:W-:Y:S01]  /*3210*/  IADD3 R221, R163.reuse, 0x59, RZ ;  /* 0x00000059a3dd7810 */ /* 0x040fe20007ffe0ff */
[----:B-1----:R-:W-:Y:S01]  /*3220*/  HMMA.16816.F32 R132, R4, R128, RZ ;  /* 0x000000800484723c */ /* 0x002fe200000018ff */
[----:B------:R-:W-:Y:S01]  /*3230*/  LDSM.16.M88.4 R80, [R149+0x2800] ;  /* 0x002800009550783b */ /* 0x000fe20000000200 */
[----:B------:R-:W-:Y:S01]  /*3240*/  I2F R167, R189 ;  /* 0x000000bd00a77306 */ /* 0x000fe20000201400 */
[C---:B------:R-:W-:Y:S02]  /*3250*/  IADD3 R233, R163.reuse, 0x69, RZ ;  /* 0x00000069a3e97810 */ /* 0x040fe40007ffe0ff */
[----:B------:R-:W-:Y:S01]  /*3260*/  LDSM.16.M88.4 R72, [R149+0x2c00] ;  /* 0x002c00009548783b */ /* 0x000fe20000000200 */
[----:B------:R-:W-:-:S02]  /*3270*/  IADD3 R227, R163, 0x61, RZ ;  /* 0x00000061a3e37810 */ /* 0x000fc40007ffe0ff */
[C---:B------:R-:W-:Y:S01]  /*3280*/  HMMA.16816.F32 R128, R4.reuse, R130, RZ ;  /* 0x000000820480723c */ /* 0x040fe200000018ff */
[----:B------:R-:W-:Y:S01]  /*3290*/  LDSM.16.M88.4 R64, [R149+0x3000] ;  /* 0x003000009540783b */ /* 0x000fe20000000200 */
[----:B------:R-:W-:Y:S01]  /*32a0*/  I2F R169, R191 ;  /* 0x000000bf00a97306 */ /* 0x000fe20000201400 */
[C---:B------:R-:W-:Y:S02]  /*32b0*/  IADD3 R229, R163.reuse, 0x68, RZ ;  /* 0x00000068a3e57810 */ /* 0x040fe40007ffe0ff */
[----:B------:R-:W-:Y:S01]  /*32c0*/  LDSM.16.M88.4 R56, [R149+0x3400] ;  /* 0x003400009538783b */ /* 0x000fe20000000200 */
[C---:B------:R-:W-:Y:S02]  /*32d0*/  IADD3 R235, R163.reuse, 0x71, RZ ;  /* 0x00000071a3eb7810 */ /* 0x040fe40007ffe0ff */
[----:B-----5:R-:W-:Y:S01]  /*32e0*/  HMMA.16816.F32 R124, R4, R120, RZ ;  /* 0x00000078047c723c */ /* 0x020fe200000018ff */
[----:B------:R-:W-:Y:S01]  /*32f0*/  LDSM.16.M88.4 R48, [R149+0x3800] ;  /* 0x003800009530783b */ /* 0x000fe20000000200 */
[----:B------:R-:W-:Y:S01]  /*3300*/  I2F R180, R183 ;  /* 0x000000b700b47306 */ /* 0x000fe20000201400 */
[----:B------:R-:W-:-:S02]  /*3310*/  IADD3 R237, R163, 0x79, RZ ;  /* 0x00000079a3ed7810 */ /* 0x000fc40007ffe0ff */
[----:B------:R-:W-:Y:S01]  /*3320*/  LDSM.16.M88.4 R40, [R149+0x3c00] ;  /* 0x003c00009528783b */ /* 0x000fe20000000200 */
[C---:B------:R-:W-:Y:S02]  /*3330*/  IADD3 R241, R163.reuse, 0x80, RZ ;  /* 0x00000080a3f17810 */ /* 0x040fe40007ffe0ff */
[C---:B----4-:R-:W-:Y:S01]  /*3340*/  HMMA.16816.F32 R132, R28.reuse, R144, R132 ;  /* 0x000000901c84723c */ /* 0x050fe20000001884 */
[----:B------:R-:W-:Y:S01]  /*3350*/  LDSM.16.M88.4 R32, [R149+0x4000] ;  /* 0x004000009520783b */ /* 0x000fe20000000200 */
[----:B------:R-:W-:Y:S03]  /*3360*/  I2F R164, R183 ;  /* 0x000000b700a47306 */ /* 0x000fe60000201400 */
[----:B------:R-:W-:Y:S03]  /*3370*/  LDSM.16.M88.4 R152, [R149+0x4c00] ;  /* 0x004c00009598783b */ /* 0x000fe60000000200 */
[C---:B------:R-:W-:Y:S01]  /*3380*/  HMMA.16816.F32 R128, R28.reuse, R146, R128 ;  /* 0x000000921c80723c */ /* 0x040fe20000001880 */
[----:B------:R-:W1:Y:S01]  /*3390*/  LDSM.16.M88.4 R144, [R215+0x1c00] ;  /* 0x001c0000d790783b */ /* 0x000e620000000200 */
[----:B------:R-:W-:Y:S03]  /*33a0*/  I2F R184, R187 ;  /* 0x000000bb00b87306 */ /* 0x000fe60000201400 */
[----:B------:R-:W-:Y:S03]  /*33b0*/  LDSM.16.M88.4 R20, [R149+0x4400] ;  /* 0x004400009514783b */ /* 0x000fe60000000200 */
[----:B---3--:R-:W-:Y:S01]  /*33c0*/  HMMA.16816.F32 R124, R28, R140, R124 ;  /* 0x0000008c1c7c723c */ /* 0x008fe2000000187c */
[----:B------:R-:W-:Y:S01]  /*33d0*/  LDSM.16.M88.4 R12, [R149+0x4800] ;  /* 0x00480000950c783b */ /* 0x000fe20000000200 */
[----:B------:R-:W-:Y:S03]  /*33e0*/  I2F R166, R187 ;  /* 0x000000bb00a67306 */ /* 0x000fe60000201400 */
[----:B------:R-:W0:Y:S02]  /*33f0*/  LDGDEPBAR ;  /* 0x00000000000079af */ /* 0x000e240000000000 */
[----:B------:R-:W-:Y:S01]  /*3400*/  IADD3 R141, R163, 0x78, RZ ;  /* 0x00000078a38d7810 */ /* 0x000fe20007ffe0ff */
[----:B--2---:R-:W-:Y:S01]  /*3410*/  HMMA.16816.F32 R108, R4, R104, RZ ;  /* 0x00000068046c723c */ /* 0x004fe200000018ff */
[----:B------:R-:W-:Y:S01]  /*3420*/  FMUL.FTZ R134, R134, c[0x0][0x2ec] ;  /* 0x0000bb0086867a20 */ /* 0x000fe20000410000 */
[----:B------:R-:W-:Y:S01]  /*3430*/  I2F R182, R185 ;  /* 0x000000b900b67306 */ /* 0x000fe20000201400 */
[----:B------:R-:W-:-:S02]  /*3440*/  FMUL.FTZ R133, R133, c[0x0][0x2ec] ;  /* 0x0000bb0085857a20 */ /* 0x000fc40000410000 */
[----:B------:R-:W-:Y:S02]  /*3450*/  FMUL.FTZ R240, R135, c[0x0][0x2ec] ;  /* 0x0000bb0087f07a20 */ /* 0x000fe40000410000 */
[----:B------:R-:W-:Y:S01]  /*3460*/  FMUL.FTZ R132, R132, c[0x0][0x2ec] ;  /* 0x0000bb0084847a20 */ /* 0x000fe20000410000 */
[----:B------:R-:W-:Y:S01]  /*3470*/  HMMA.16816.F32 R104, R4, R106, RZ ;  /* 0x0000006a0468723c */ /* 0x000fe200000018ff */
[----:B------:R-:W-:Y:S01]  /*3480*/  FMUL.FTZ R129, R129, c[0x0][0x2ec] ;  /* 0x0000bb0081817a20 */ /* 0x000fe20000410000 */
[----:B------:R-:W-:Y:S01]  /*3490*/  MUFU.TANH R134, R134 ;  /* 0x0000008600867308 */ /* 0x000fe20000002400 */
[----:B------:R-:W-:Y:S02]  /*34a0*/  FMUL.FTZ R128, R128, c[0x0][0x2ec] ;  /* 0x0000bb0080807a20 */ /* 0x000fe40000410000 */
[----:B------:R-:W-:-:S03]  /*34b0*/  FMUL.FTZ R130, R130, c[0x0][0x2ec] ;  /* 0x0000bb0082827a20 */ /* 0x000fc60000410000 */
[----:B------:R-:W-:Y:S01]  /*34c0*/  HMMA.16816.F32 R116, R4, R112, RZ ;  /* 0x000000700474723c */ /* 0x000fe200000018ff */
[----:B------:R-:W-:Y:S01]  /*34d0*/  FMUL.FTZ R124, R124, c[0x0][0x2ec] ;  /* 0x0000bb007c7c7a20 */ /* 0x000fe20000410000 */
[----:B------:R-:W-:Y:S01]  /*34e0*/  MUFU.TANH R133, R133 ;  /* 0x0000008500857308 */ /* 0x000fe20000002400 */
[----:B------:R-:W-:Y:S02]  /*34f0*/  FMUL.FTZ R125, R125, c[0x0][0x2ec] ;  /* 0x0000bb007d7d7a20 */ /* 0x000fe40000410000 */
[----:B------:R-:W-:-:S03]  /*3500*/  FMUL.FTZ R242, R127, c[0x0][0x2ec] ;  /* 0x0000bb007ff27a20 */ /* 0x000fc60000410000 */
[----:B------:R-:W-:Y:S02]  /*3510*/  HMMA.16816.F32 R112, R4, R114, RZ ;  /* 0x000000720470723c */ /* 0x000fe400000018ff */
[----:B------:R-:W-:Y:S06]  /*3520*/  MUFU.TANH R135, R128 ;  /* 0x0000008000877308 */ /* 0x000fec0000002400 */
[C---:B-1----:R-:W-:Y:S02]  /*3530*/  HMMA.16816.F32 R104, R28.reuse, R146, R104 ;  /* 0x000000921c68723c */ /* 0x042fe40000001868 */
[----:B------:R-:W1:Y:S05]  /*3540*/  MUFU.TANH R240, R240 ;  /* 0x000000f000f07308 */ /* 0x000e6a0000002400 */
[----:B------:R-:W-:Y:S01]  /*3550*/  FMUL.FTZ R146, R131, c[0x0][0x2ec] ;  /* 0x0000bb0083927a20 */ /* 0x000fe20000410000 */
[C---:B------:R-:W-:Y:S01]  /*3560*/  HMMA.16816.F32 R108, R28.reuse, R144, R108 ;  /* 0x000000901c6c723c */ /* 0x040fe2000000186c */
[----:B------:R-:W-:Y:S01]  /*3570*/  FMUL.FTZ R147, R126, c[0x0][0x2ec] ;  /* 0x0000bb007e937a20 */ /* 0x000fe20000410000 */
[----:B------:R-:W-:Y:S06]  /*3580*/  MUFU.TANH R131, R124 ;  /* 0x0000007c00837308 */ /* 0x000fec0000002400 */
[----:B------:R-:W-:Y:S02]  /*3590*/  HMMA.16816.F32 R116, R28, R136, R116 ;  /* 0x000000881c74723c */ /* 0x000fe40000001874 */
[----:B------:R2:W-:Y:S01]  /*35a0*/  MUFU.TANH R145, R125 ;  /* 0x0000007d00917308 */ /* 0x0005e20000002400 */
[----:B-1----:R-:W-:-:S05]  /*35b0*/  FFMA.FTZ R240, R171, UR4, R240 ;  /* 0x00000004abf07c23 */ /* 0x002fca00080100f0 */
[----:B------:R-:W-:Y:S02]  /*35c0*/  HMMA.16816.F32 R92, R4, R88, RZ ;  /* 0x00000058045c723c */ /* 0x000fe400000018ff */
[----:B------:R-:W-:Y:S06]  /*35d0*/  MUFU.TANH R129, R129 ;  /* 0x0000008100817308 */ /* 0x000fec0000002400 */
[----:B------:R-:W-:Y:S01]  /*35e0*/  HMMA.16816.F32 R112, R28, R138, R112 ;  /* 0x0000008a1c70723c */ /* 0x000fe20000001870 */
[----:B------:R-:W-:Y:S01]  /*35f0*/  LDSM.16.M88.4 R136, [R215+0x2000] ;  /* 0x00200000d788783b */ /* 0x000fe20000000200 */
[----:B------:R-:W-:Y:S01]  /*3600*/  MUFU.TANH R146, R146 ;  /* 0x0000009200927308 */ /* 0x000fe20000002400 */
[----:B------:R-:W-:-:S02]  /*3610*/  FMUL.FTZ R111, R111, c[0x0][0x2ec] ;  /* 0x0000bb006f6f7a20 */ /* 0x000fc40000410000 */
[----:B--2---:R-:W1:Y:S03]  /*3620*/  LDSM.16.M88.4 R124, [R215+0x2400] ;  /* 0x00240000d77c783b */ /* 0x004e660000000200 */
[C---:B------:R-:W-:Y:S01]  /*3630*/  HMMA.16816.F32 R120, R4.reuse, R122, RZ ;  /* 0x0000007a0478723c */ /* 0x040fe200000018ff */
[----:B------:R-:W-:Y:S01]  /*3640*/  FMUL.FTZ R118, R118, c[0x0][0x2ec] ;  /* 0x0000bb0076767a20 */ /* 0x000fe20000410000 */
[----:B------:R2:W3:Y:S01]  /*3650*/  MUFU.TANH R144, R130 ;  /* 0x0000008200907308 */ /* 0x0004e20000002400 */
[----:B------:R-:W-:Y:S02]  /*3660*/  FMUL.FTZ R243, R116, c[0x0][0x2ec] ;  /* 0x0000bb0074f37a20 */ /* 0x000fe40000410000 */
[----:B------:R-:W-:Y:S02]  /*3670*/  FMUL.FTZ R117, R117, c[0x0][0x2ec] ;  /* 0x0000bb0075757a20 */ /* 0x000fe40000410000 */
[----:B------:R-:W-:Y:S01]  /*3680*/  FMUL.FTZ R119, R119, c[0x0][0x2ec] ;  /* 0x0000bb0077777a20 */ /* 0x000fe20000410000 */
[C---:B------:R-:W-:Y:S02]  /*3690*/  HMMA.16816.F32 R100, R4.reuse, R96, RZ ;  /* 0x000000600464723c */ /* 0x040fe400000018ff */
[----:B------:R4:W-:Y:S06]  /*36a0*/  MUFU.TANH R247, R118 ;  /* 0x0000007600f77308 */ /* 0x0009ec0000002400 */
[----:B------:R-:W-:Y:S01]  /*36b0*/  FMUL.FTZ R249, R112, c[0x0][0x2ec] ;  /* 0x0000bb0070f97a20 */ /* 0x000fe20000410000 */
[----:B------:R-:W-:Y:S01]  /*36c0*/  HMMA.16816.F32 R84, R4, R80, RZ ;  /* 0x000000500454723c */ /* 0x000fe200000018ff */
[----:B------:R-:W-:Y:S01]  /*36d0*/  FMUL.FTZ R116, R113, c[0x0][0x2ec] ;  /* 0x0000bb0071747a20 */ /* 0x000fe20000410000 */
[----:B------:R5:W-:Y:S01]  /*36e0*/  MUFU.TANH R245, R117 ;  /* 0x0000007500f57308 */ /* 0x000be20000002400 */
[----:B--2---:R-:W-:Y:S01]  /*36f0*/  IMNMX R130, R195, R148, PT ;  /* 0x00000094c3827217 */ /* 0x004fe20003800200 */
[----:B---3--:R-:W-:Y:S01]  /*3700*/  FFMA.FTZ R169, R169, UR4, R144 ;  /* 0x00000004a9a97c23 */ /* 0x008fe20008010090 */
[----:B------:R-:W-:-:S02]  /*3710*/  IADD3 R144, R163, 0x80, RZ ;  /* 0x00000080a3907810 */ /* 0x000fc40007ffe0ff */
[-C--:B------:R-:W-:Y:S01]  /*3720*/  ISETP.GE.AND P3, PT, R189, R130.reuse, PT ;  /* 0x00000082bd00720c */ /* 0x080fe20003f66270 */
[----:B------:R-:W-:Y:S01]  /*3730*/  HMMA.16816.F32 R120, R28, R142, R120 ;  /* 0x0000008e1c78723c */ /* 0x000fe20000001878 */
[----:B----4-:R-:W-:Y:S01]  /*3740*/  FMUL.FTZ R118, R115, c[0x0][0x2ec] ;  /* 0x0000bb0073767a20 */ /* 0x010fe20000410000 */
[----:B------:R-:W-:Y:S01]  /*3750*/  MUFU.TANH R147, R147 ;  /* 0x0000009300937308 */ /* 0x000fe20000002400 */
[-C--:B------:R-:W-:Y:S02]  /*3760*/  ISETP.GE.AND P6, PT, R193, R130.reuse, PT ;  /* 0x00000082c100720c */ /* 0x080fe40003fc6270 */
[----:B------:R-:W-:-:S03]  /*3770*/  ISETP.GE.AND P2, PT, R191, R130, PT ;  /* 0x00000082bf00720c */ /* 0x000fc60003f46270 */
[----:B------:R-:W-:Y:S01]  /*3780*/  HMMA.16816.F32 R96, R4, R98, RZ ;  /* 0x000000620460723c */ /* 0x000fe200000018ff */
[----:B-----5:R-:W-:Y:S01]  /*3790*/  FMUL.FTZ R117, R108, c[0x0][0x2ec] ;  /* 0x0000bb006c757a20 */ /* 0x020fe20000410000 */
[----:B------:R-:W-:Y:S01]  /*37a0*/  I2F R165, R185 ;  /* 0x000000b900a57306 */ /* 0x000fe20000201400 */
[----:B------:R-:W-:-:S05]  /*37b0*/  FMUL.FTZ R108, R104, c[0x0][0x2ec] ;  /* 0x0000bb00686c7a20 */ /* 0x000fca0000410000 */
[----:B-1----:R-:W-:Y:S02]  /*37c0*/  HMMA.16816.F32 R92, R28, R124, R92 ;  /* 0x0000007c1c5c723c */ /* 0x002fe4000000185c */
[----:B------:R-:W1:Y:S05]  /*37d0*/  MUFU.TANH R242, R242 ;  /* 0x000000f200f27308 */ /* 0x000e6a0000002400 */
[----:B------:R-:W-:Y:S01]  /*37e0*/  FMUL.FTZ R125, R114, c[0x0][0x2ec] ;  /* 0x0000bb00727d7a20 */ /* 0x000fe20000410000 */
[----:B------:R-:W-:Y:S01]  /*37f0*/  HMMA.16816.F32 R88, R4, R90, RZ ;  /* 0x0000005a0458723c */ /* 0x000fe200000018ff */
[----:B------:R-:W2:Y:S01]  /*3800*/  LDSM.16.M88.4 R112, [R215+0x2800] ;  /* 0x00280000d770783b */ /* 0x000ea20000000200 */
[----:B------:R-:W-:Y:S01]  /*3810*/  FMUL.FTZ R120, R120, c[0x0][0x2ec] ;  /* 0x0000bb0078787a20 */ /* 0x000fe20000410000 */
[----:B------:R-:W-:Y:S01]  /*3820*/  I2F R200, R203 ;  /* 0x000000cb00c87306 */ /* 0x000fe20000201400 */
[----:B------:R-:W-:-:S02]  /*3830*/  FMUL.FTZ R121, R121, c[0x0][0x2ec] ;  /* 0x0000bb0079797a20 */ /* 0x000fc40000410000 */
[----:B------:R-:W-:Y:S02]  /*3840*/  FMUL.FTZ R122, R122, c[0x0][0x2ec] ;  /* 0x0000bb007a7a7a20 */ /* 0x000fe40000410000 */
[C---:B------:R-:W-:Y:S01]  /*3850*/  HMMA.16816.F32 R100, R28.reuse, R136, R100 ;  /* 0x000000881c64723c */ /* 0x040fe20000001864 */
[----:B------:R-:W-:Y:S02]  /*3860*/  FMUL.FTZ R123, R123, c[0x0][0x2ec] ;  /* 0x0000bb007b7b7a20 */ /* 0x000fe40000410000 */
[----:B------:R3:W-:Y:S05]  /*3870*/  MUFU.TANH R239, R120 ;  /* 0x0000007800ef7308 */ /* 0x0007ea0000002400 */
[----:B------:R-:W-:Y:S01]  /*3880*/  HMMA.16816.F32 R96, R28, R138, R96 ;  /* 0x0000008a1c60723c */ /* 0x000fe20000001860 */
[----:B------:R-:W-:-:S02]  /*3890*/  FMUL.FTZ R93, R93, c[0x0][0x2ec] ;  /* 0x0000bb005d5d7a20 */ /* 0x000fc40000410000 */
[----:B------:R4:W-:Y:S01]  /*38a0*/  MUFU.TANH R137, R121 ;  /* 0x0000007900897308 */ /* 0x0009e20000002400 */
[----:B------:R-:W-:Y:S02]  /*38b0*/  FMUL.FTZ R95, R95, c[0x0][0x2ec] ;  /* 0x0000bb005f5f7a20 */ /* 0x000fe40000410000 */
[----:B------:R-:W-:Y:S02]  /*38c0*/  FMUL.FTZ R92, R92, c[0x0][0x2ec] ;  /* 0x0000bb005c5c7a20 */ /* 0x000fe40000410000 */
[----:B------:R-:W-:Y:S01]  /*38d0*/  HMMA.16816.F32 R80, R4, R82, RZ ;  /* 0x000000520450723c */ /* 0x000fe200000018ff */
[----:B---3--:R-:W-:Y:S02]  /*38e0*/  FMUL.FTZ R120, R109, c[0x0][0x2ec] ;  /* 0x0000bb006d787a20 */ /* 0x008fe40000410000 */
[----:B------:R3:W-:Y:S01]  /*38f0*/  MUFU.TANH R139, R122 ;  /* 0x0000007a008b7308 */ /* 0x0007e20000002400 */
[----:B------:R-:W-:-:S04]  /*3900*/  FMUL.FTZ R109, R105, c[0x0][0x2ec] ;  /* 0x0000bb00696d7a20 */ /* 0x000fc80000410000 */
[----:B------:R-:W-:Y:S01]  /*3910*/  HMMA.16816.F32 R88, R28, R126, R88 ;  /* 0x0000007e1c58723c */ /* 0x000fe20000001858 */
[----:B------:R-:W-:Y:S02]  /*3920*/  FMUL.FTZ R101, R101, c[0x0][0x2ec] ;  /* 0x0000bb0065657a20 */ /* 0x000fe40000410000 */
[----:B----4-:R-:W-:Y:S01]  /*3930*/  FMUL.FTZ R121, R110, c[0x0][0x2ec] ;  /* 0x0000bb006e797a20 */ /* 0x010fe20000410000 */
[----:B------:R-:W-:Y:S01]  /*3940*/  I2F R202, R203 ;  /* 0x000000cb00ca7306 */ /* 0x000fe20000201400 */
[----:B------:R-:W-:Y:S02]  /*3950*/  FMUL.FTZ R110, R106, c[0x0][0x2ec] ;  /* 0x0000bb006a6e7a20 */ /* 0x000fe40000410000 */
[----:B-1----:R-:W-:Y:S01]  /*3960*/  FFMA.FTZ R126, R165, UR4, R242 ;  /* 0x00000004a57e7c23 */ /* 0x002fe200080100f2 */
[----:B------:R-:W-:Y:S01]  /*3970*/  HMMA.16816.F32 R76, R4, R72, RZ ;  /* 0x00000048044c723c */ /* 0x000fe200000018ff */
[----:B------:R-:W-:Y:S01]  /*3980*/  FMUL.FTZ R96, R96, c[0x0][0x2ec] ;  /* 0x0000bb0060607a20 */ /* 0x000fe20000410000 */
[----:B------:R-:W-:Y:S01]  /*3990*/  IADD3 R242, R163, 0xa8, RZ ;  /* 0x000000a8a3f27810 */ /* 0x000fe20007ffe0ff */
[----:B------:R-:W-:Y:S01]  /*39a0*/  FMUL.FTZ R124, R99, c[0x0][0x2ec] ;  /* 0x0000bb00637c7a20 */ /* 0x000fe20000410000 */
[----:B------:R-:W1:Y:S01]  /*39b0*/  MUFU.TANH R119, R119 ;  /* 0x0000007700777308 */ /* 0x000e620000002400 */
[----:B---3--:R-:W-:-:S02]  /*39c0*/  FMUL.FTZ R122, R98, c[0x0][0x2ec] ;  /* 0x0000bb00627a7a20 */ /* 0x008fc40000410000 */
[----:B------:R-:W-:Y:S01]  /*39d0*/  FMUL.FTZ R103, R103, c[0x0][0x2ec] ;  /* 0x0000bb0067677a20 */ /* 0x000fe20000410000 */
[----:B--2---:R-:W-:Y:S01]  /*39e0*/  HMMA.16816.F32 R84, R28, R112, R84 ;  /* 0x000000701c54723c */ /* 0x004fe20000001854 */
[----:B------:R-:W-:Y:S02]  /*39f0*/  FMUL.FTZ R102, R102, c[0x0][0x2ec] ;  /* 0x0000bb0066667a20 */ /* 0x000fe40000410000 */
[----:B------:R-:W-:Y:S01]  /*3a00*/  FMUL.FTZ R100, R100, c[0x0][0x2ec] ;  /* 0x0000bb0064647a20 */ /* 0x000fe20000410000 */
[----:B------:R-:W-:Y:S03]  /*3a10*/  I2F R176, R181 ;  /* 0x000000b500b07306 */ /* 0x000fe60000201400 */
[----:B------:R-:W-:Y:S01]  /*3a20*/  FMUL.FTZ R112, R107, c[0x0][0x2ec] ;  /* 0x0000bb006b707a20 */ /* 0x000fe20000410000 */
[----:B------:R-:W-:Y:S01]  /*3a30*/  HMMA.16816.F32 R72, R4, R74, RZ ;  /* 0x0000004a0448723c */ /* 0x000fe200000018ff */
[----:B------:R-:W2:Y:S01]  /*3a40*/  LDSM.16.M88.4 R104, [R215+0x2c00] ;  /* 0x002c0000d768783b */ /* 0x000ea20000000200 */
[----:B------:R-:W-:-:S02]  /*3a50*/  FMUL.FTZ R88, R88, c[0x0][0x2ec] ;  /* 0x0000bb0058587a20 */ /* 0x000fc40000410000 */
[----:B------:R-:W-:Y:S01]  /*3a60*/  FMUL.FTZ R89, R89, c[0x0][0x2ec] ;  /* 0x0000bb0059597a20 */ /* 0x000fe20000410000 */
[----:B------:R-:W-:Y:S01]  /*3a70*/  I2F R2, R181 ;  /* 0x000000b500027306 */ /* 0x000fe20000201400 */
[----:B------:R-:W-:Y:S02]  /*3a80*/  FMUL.FTZ R136, R90, c[0x0][0x2ec] ;  /* 0x0000bb005a887a20 */ /* 0x000fe40000410000 */
[----:B------:R-:W-:Y:S01]  /*3a90*/  HMMA.16816.F32 R80, R28, R114, R80 ;  /* 0x000000721c50723c */ /* 0x000fe20000001850 */
[----:B------:R-:W-:Y:S02]  /*3aa0*/  FMUL.FTZ R113, R91, c[0x0][0x2ec] ;  /* 0x0000bb005b717a20 */ /* 0x000fe40000410000 */
[----:B-1----:R-:W-:Y:S01]  /*3ab0*/  FFMA.FTZ R119, R202, UR4, R119 ;  /* 0x00000004ca777c23 */ /* 0x002fe20008010077 */
[----:B------:R-:W-:Y:S01]  /*3ac0*/  IADD3 R202, R163, 0x39, RZ ;  /* 0x00000039a3ca7810 */ /* 0x000fe20007ffe0ff */
[----:B------:R1:W-:Y:S02]  /*3ad0*/  MUFU.TANH R114, R96 ;  /* 0x0000006000727308 */ /* 0x0003e40000002400 */
[----:B------:R-:W-:Y:S01]  /*3ae0*/  FMUL.FTZ R115, R97, c[0x0][0x2ec] ;  /* 0x0000bb0061737a20 */ /* 0x000fe20000410000 */
[----:B------:R-:W-:Y:S01]  /*3af0*/  HMMA.16816.F32 R68, R4, R64, RZ ;  /* 0x000000400444723c */ /* 0x000fe200000018ff */
[----:B------:R-:W-:-:S02]  /*3b00*/  FMUL.FTZ R86, R86, c[0x0][0x2ec] ;  /* 0x0000bb0056567a20 */ /* 0x000fc40000410000 */
[----:B------:R-:W-:Y:S02]  /*3b10*/  FMUL.FTZ R84, R84, c[0x0][0x2ec] ;  /* 0x0000bb0054547a20 */ /* 0x000fe40000410000 */
[----:B------:R-:W3:Y:S03]  /*3b20*/  MUFU.TANH R123, R123 ;  /* 0x0000007b007b7308 */ /* 0x000ee60000002400 */
[C---:B------:R-:W-:Y:S01]  /*3b30*/  HMMA.16816.F32 R64, R4.reuse, R66, RZ ;  /* 0x000000420440723c */ /* 0x040fe200000018ff */
[----:B-1----:R-:W1:Y:S04]  /*3b40*/  LDSM.16.M88.4 R96, [R215+0x3000] ;  /* 0x00300000d760783b */ /* 0x002e680000000200 */
[----:B------:R-:W-:Y:S03]  /*3b50*/  I2F R192, R201 ;  /* 0x000000c900c07306 */ /* 0x000fe60000201400 */
[----:B------:R-:W-:Y:S01]  /*3b60*/  HMMA.16816.F32 R60, R4, R56, RZ ;  /* 0x00000038043c723c */ /* 0x000fe200000018ff */
[----:B---3--:R-:W-:-:S04]  /*3b70*/  FFMA.FTZ R2, R2, UR4, R123 ;  /* 0x0000000402027c23 */ /* 0x008fc8000801007b */
[----:B------:R-:W3:Y:S03]  /*3b80*/  I2F R194, R201 ;  /* 0x000000c900c27306 */ /* 0x000ee60000201400 */
[----:B------:R-:W-:Y:S05]  /*3b90*/  HMMA.16816.F32 R56, R4, R58, RZ ;  /* 0x0000003a0438723c */ /* 0x000fea00000018ff */
[----:B------:R-:W-:Y:S03]  /*3ba0*/  MUFU.TANH R243, R243 ;  /* 0x000000f300f37308 */ /* 0x000fe60000002400 */
[C---:B--2---:R-:W-:Y:S05]  /*3bb0*/  HMMA.16816.F32 R72, R28.reuse, R106, R72 ;  /* 0x0000006a1c48723c */ /* 0x044fea0000001848 */
[----:B------:R-:W-:Y:S02]  /*3bc0*/  I2F R212, R213 ;  /* 0x000000d500d47306 */ /* 0x000fe40000201400 */
[----:B------:R-:W-:Y:S01]  /*3bd0*/  FMUL.FTZ R107, R94, c[0x0][0x2ec] ;  /* 0x0000bb005e6b7a20 */ /* 0x000fe20000410000 */
[----:B------:R-:W-:Y:S01]  /*3be0*/  HMMA.16816.F32 R76, R28, R104, R76 ;  /* 0x000000681c4c723c */ /* 0x000fe2000000184c */
[----:B------:R-:W-:Y:S01]  /*3bf0*/  FFMA.FTZ R106, R166, UR4, R147 ;  /* 0x00000004a66a7c23 */ /* 0x000fe20008010093 */
[C---:B------:R-:W-:Y:S01]  /*3c00*/  IADD3 R147, R163.reuse, 0xa0, RZ ;  /* 0x000000a0a3937810 */ /* 0x040fe20007ffe0ff */
[----:B---3--:R-:W-:Y:S01]  /*3c10*/  FFMA.FTZ R123, R194, UR4, R247 ;  /* 0x00000004c27b7c23 */ /* 0x008fe200080100f7 */
[C---:B------:R-:W-:Y:S01]  /*3c20*/  IADD3 R247, R163.reuse, 0x29, RZ ;  /* 0x00000029a3f77810 */ /* 0x040fe20007ffe0ff */
[----:B------:R-:W-:Y:S02]  /*3c30*/  MUFU.TANH R105, R88 ;  /* 0x0000005800697308 */ /* 0x000fe40000002400 */
[----:B------:R-:W-:Y:S01]  /*3c40*/  FFMA.FTZ R104, R164, UR4, R139 ;  /* 0x00000004a4687c23 */ /* 0x000fe2000801008b */
[----:B------:R-:W-:Y:S01]  /*3c50*/  HMMA.16816.F32 R52, R4, R48, RZ ;  /* 0x000000300434723c */ /* 0x000fe200000018ff */
[----:B------:R-:W-:-:S04]  /*3c60*/  IADD3 R164, R163, 0xa1, RZ ;  /* 0x000000a1a3a47810 */ /* 0x000fc80007ffe0ff */
[----:B------:R2:W-:Y:S03]  /*3c70*/  MUFU.TANH R94, R89 ;  /* 0x00000059005e7308 */ /* 0x0005e60000002400 */
[C---:B-1----:R-:W-:Y:S01]  /*3c80*/  HMMA.16816.F32 R68, R28.reuse, R96, R68 ;  /* 0x000000601c44723c */ /* 0x042fe20000001844 */
[----:B------:R-:W-:Y:S02]  /*3c90*/  FMUL.FTZ R72, R72, c[0x0][0x2ec] ;  /* 0x0000bb0048487a20 */ /* 0x000fe40000410000 */
[----:B------:R-:W-:Y:S02]  /*3ca0*/  FMUL.FTZ R73, R73, c[0x0][0x2ec] ;  /* 0x0000bb0049497a20 */ /* 0x000fe40000410000 */
[----:B------:R-:W-:Y:S01]  /*3cb0*/  FMUL.FTZ R75, R75, c[0x0][0x2ec] ;  /* 0x0000bb004b4b7a20 */ /* 0x000fe20000410000 */
[----:B------:R1:W-:Y:S01]  /*3cc0*/  MUFU.TANH R97, R86 ;  /* 0x0000005600617308 */ /* 0x0003e20000002400 */
[----:B------:R-:W-:Y:S01]  /*3cd0*/  FMUL.FTZ R96, R85, c[0x0][0x2ec] ;  /* 0x0000bb0055607a20 */ /* 0x000fe20000410000 */
[----:B------:R-:W-:Y:S01]  /*3ce0*/  HMMA.16816.F32 R64, R28, R98, R64 ;  /* 0x000000621c40723c */ /* 0x000fe20000001840 */
[----:B------:R-:W-:-:S02]  /*3cf0*/  FMUL.FTZ R85, R87, c[0x0][0x2ec] ;  /* 0x0000bb0057557a20 */ /* 0x000fc40000410000 */
[----:B------:R-:W-:Y:S02]  /*3d00*/  FMUL.FTZ R87, R80, c[0x0][0x2ec] ;  /* 0x0000bb0050577a20 */ /* 0x000fe40000410000 */
[----:B------:R-:W-:Y:S01]  /*3d10*/  FMUL.FTZ R80, R81, c[0x0][0x2ec] ;  /* 0x0000bb0051507a20 */ /* 0x000fe20000410000 */
[----:B--2---:R-:W2:Y:S01]  /*3d20*/  LDSM.16.M88.4 R88, [R215+0x3400] ;  /* 0x00340000d758783b */ /* 0x004ea20000000200 */
[----:B------:R-:W-:Y:S01]  /*3d30*/  FMUL.FTZ R99, R82, c[0x0][0x2ec] ;  /* 0x0000bb0052637a20 */ /* 0x000fe20000410000 */
[----:B------:R-:W-:Y:S01]  /*3d40*/  HMMA.16816.F32 R44, R4, R40, RZ ;  /* 0x00000028042c723c */ /* 0x000fe200000018ff */
[----:B------:R-:W-:Y:S01]  /*3d50*/  FMUL.FTZ R81, R83, c[0x0][0x2ec] ;  /* 0x0000bb0053517a20 */ /* 0x000fe20000410000 */
[----:B------:R-:W-:Y:S01]  /*3d60*/  I2F R214, R213 ;  /* 0x000000d500d67306 */ /* 0x000fe20000201400 */
[----:B------:R-:W-:Y:S02]  /*3d70*/  FMUL.FTZ R83, R76, c[0x0][0x2ec] ;  /* 0x0000bb004c537a20 */ /* 0x000fe40000410000 */
[----:B------:R-:W-:-:S02]  /*3d80*/  FMUL.FTZ R82, R77, c[0x0][0x2ec] ;  /* 0x0000bb004d527a20 */ /* 0x000fc40000410000 */
[----:B------:R-:W-:Y:S01]  /*3d90*/  FFMA.FTZ R98, R175, UR4, R134 ;  /* 0x00000004af627c23 */ /* 0x000fe20008010086 */
[C---:B------:R-:W-:Y:S01]  /*3da0*/  HMMA.16816.F32 R40, R4.reuse, R42, RZ ;  /* 0x0000002a0428723c */ /* 0x040fe200000018ff */
[----:B-1----:R-:W-:Y:S01]  /*3db0*/  FMUL.FTZ R86, R68, c[0x0][0x2ec] ;  /* 0x0000bb0044567a20 */ /* 0x002fe20000410000 */
[----:B------:R-:W-:Y:S06]  /*3dc0*/  MUFU.TANH R93, R93 ;  /* 0x0000005d005d7308 */ /* 0x000fec0000002400 */
[----:B------:R-:W-:Y:S01]  /*3dd0*/  FMUL.FTZ R246, R66, c[0x0][0x2ec] ;  /* 0x0000bb0042f67a20 */ /* 0x000fe20000410000 */
[----:B------:R-:W-:Y:S01]  /*3de0*/  HMMA.16816.F32 R36, R4, R32, RZ ;  /* 0x000000200424723c */ /* 0x000fe200000018ff */
[----:B------:R-:W1:Y:S01]  /*3df0*/  MUFU.TANH R95, R95 ;  /* 0x0000005f005f7308 */ /* 0x000e620000002400 */
[----:B------:R-:W-:-:S06]  /*3e00*/  FMUL.FTZ R67, R67, c[0x0][0x2ec] ;  /* 0x0000bb0043437a20 */ /* 0x000fcc0000410000 */
[C---:B------:R-:W-:Y:S01]  /*3e10*/  HMMA.16816.F32 R32, R4.reuse, R34, RZ ;  /* 0x000000220420723c */ /* 0x040fe200000018ff */
[----:B------:R-:W-:Y:S07]  /*3e20*/  I2F R204, R205 ;  /* 0x000000cd00cc7306 */ /* 0x000fee0000201400 */
[----:B------:R-:W-:Y:S01]  /*3e30*/  HMMA.16816.F32 R48, R4, R50, RZ ;  /* 0x000000320430723c */ /* 0x000fe200000018ff */
[----:B------:R-:W-:Y:S01]  /*3e40*/  I2F R208, R205 ;  /* 0x000000cd00d07306 */ /* 0x000fe20000201400 */
[----:B-1----:R-:W-:Y:S01]  /*3e50*/  FFMA.FTZ R95, R214, UR4, R95 ;  /* 0x00000004d65f7c23 */ /* 0x002fe2000801005f */
[----:B------:R-:W-:-:S05]  /*3e60*/  IADD3 R214, R163, 0xb1, RZ ;  /* 0x000000b1a3d67810 */ /* 0x000fca0007ffe0ff */
[C---:B--2---:R-:W-:Y:S01]  /*3e70*/  HMMA.16816.F32 R60, R28.reuse, R88, R60 ;  /* 0x000000581c3c723c */ /* 0x044fe2000000183c */
[----:B------:R-:W-:Y:S06]  /*3e80*/  MUFU.TANH R249, R249 ;  /* 0x000000f900f97308 */ /* 0x000fec0000002400 */
[----:B------:R-:W-:Y:S01]  /*3e90*/  FMUL.FTZ R89, R78, c[0x0][0x2ec] ;  /* 0x0000bb004e597a20 */ /* 0x000fe20000410000 */
[----:B------:R-:W-:Y:S01]  /*3ea0*/  HMMA.16816.F32 R56, R28, R90, R56 ;  /* 0x0000005a1c38723c */ /* 0x000fe20000001838 */
[----:B------:R-:W-:Y:S01]  /*3eb0*/  FMUL.FTZ R88, R74, c[0x0][0x2ec] ;  /* 0x0000bb004a587a20 */ /* 0x000fe20000410000 */
[----:B------:R-:W1:Y:S01]  /*3ec0*/  MUFU.TANH R125, R125 ;  /* 0x0000007d007d7308 */ /* 0x000e620000002400 */
[----:B------:R-:W-:-:S04]  /*3ed0*/  FMUL.FTZ R74, R69, c[0x0][0x2ec] ;  /* 0x0000bb00454a7a20 */ /* 0x000fc80000410000 */
[----:B------:R-:W-:Y:S01]  /*3ee0*/  FMUL.FTZ R91, R79, c[0x0][0x2ec] ;  /* 0x0000bb004f5b7a20 */ /* 0x000fe20000410000 */
[C---:B------:R-:W-:Y:S01]  /*3ef0*/  HMMA.16816.F32 R8, R4.reuse, R152, RZ ;  /* 0x000000980408723c */ /* 0x040fe200000018ff */
[----:B------:R-:W2:Y:S01]  /*3f00*/  LDSM.16.M88.4 R76, [R215+0x3800] ;  /* 0x00380000d74c783b */ /* 0x000ea20000000200 */
[----:B------:R-:W-:Y:S01]  /*3f10*/  FMUL.FTZ R90, R70, c[0x0][0x2ec] ;  /* 0x0000bb00465a7a20 */ /* 0x000fe20000410000 */
[----:B------:R-:W-:Y:S04]  /*3f20*/  I2F R209, R211 ;  /* 0x000000d300d17306 */ /* 0x000fe80000201400 */
[----:B------:R-:W-:Y:S01]  /*3f30*/  IADD3 R153, R163, 0x70, RZ ;  /* 0x00000070a3997810 */ /* 0x000fe20007ffe0ff */
[----:B------:R-:W-:Y:S01]  /*3f40*/  FMUL.FTZ R60, R60, c[0x0][0x2ec] ;  /* 0x0000bb003c3c7a20 */ /* 0x000fe20000410000 */
[----:B------:R-:W-:Y:S01]  /*3f50*/  HMMA.16816.F32 R24, R4, R20, RZ ;  /* 0x000000140418723c */ /* 0x000fe200000018ff */
[----:B------:R-:W-:Y:S01]  /*3f60*/  FMUL.FTZ R66, R61, c[0x0][0x2ec] ;  /* 0x0000bb003d427a20 */ /* 0x000fe20000410000 */
[----:B------:R-:W-:Y:S01]  /*3f70*/  I2F R210, R211 ;  /* 0x000000d300d27306 */ /* 0x000fe20000201400 */
[----:B------:R-:W-:-:S02]  /*3f80*/  FMUL.FTZ R250, R62, c[0x0][0x2ec] ;  /* 0x0000bb003efa7a20 */ /* 0x000fc40000410000 */
[----:B------:R-:W-:Y:S02]  /*3f90*/  FMUL.FTZ R248, R63, c[0x0][0x2ec] ;  /* 0x0000bb003ff87a20 */ /* 0x000fe40000410000 */
[----:B------:R-:W-:Y:S01]  /*3fa0*/  FMUL.FTZ R252, R57, c[0x0][0x2ec] ;  /* 0x0000bb0039fc7a20 */ /* 0x000fe20000410000 */
[C---:B------:R-:W-:Y:S01]  /*3fb0*/  HMMA.16816.F32 R16, R4.reuse, R12, RZ ;  /* 0x0000000c0410723c */ /* 0x040fe200000018ff */
[----:B------:R-:W-:Y:S01]  /*3fc0*/  FMUL.FTZ R57, R58, c[0x0][0x2ec] ;  /* 0x0000bb003a397a20 */ /* 0x000fe20000410000 */
[----:B------:R3:W-:Y:S01]  /*3fd0*/  MUFU.TANH R244, R60 ;  /* 0x0000003c00f47308 */ /* 0x0007e20000002400 */
[----:B------:R-:W-:Y:S01]  /*3fe0*/  FMUL.FTZ R58, R59, c[0x0][0x2ec] ;  /* 0x0000bb003b3a7a20 */ /* 0x000fe20000410000 */
[C---:B------:R-:W-:Y:S01]  /*3ff0*/  IADD3 R59, R163.reuse, 0x91, RZ ;  /* 0x00000091a33b7810 */ /* 0x040fe20007ffe0ff */
[----:B-1----:R-:W-:Y:S02]  /*4000*/  FFMA.FTZ R125, R208, UR4, R125 ;  /* 0x00000004d07d7c23 */ /* 0x002fe4000801007d */
[----:B------:R-:W-:Y:S01]  /*4010*/  FMUL.FTZ R56, R56, c[0x0][0x2ec] ;  /* 0x0000bb0038387a20 */ /* 0x000fe20000410000 */
[C---:B------:R-:W-:Y:S02]  /*4020*/  HMMA.16816.F32 R20, R4.reuse, R22, RZ ;  /* 0x000000160414723c */ /* 0x040fe400000018ff */
[----:B------:R1:W-:Y:S06]  /*4030*/  MUFU.TANH R127, R57 ;  /* 0x00000039007f7308 */ /* 0x0003ec0000002400 */
[----:B------:R-:W-:Y:S01]  /*4040*/  HMMA.16816.F32 R12, R4, R14, RZ ;  /* 0x0000000e040c723c */ /* 0x000fe200000018ff */
[----:B---3--:R-:W3:Y:S01]  /*4050*/  LDSM.16.M88.4 R60, [R215+0x4000] ;  /* 0x00400000d73c783b */ /* 0x008ee20000000200 */
[----:B------:R-:W-:Y:S06]  /*4060*/  MUFU.TANH R92, R92 ;  /* 0x0000005c005c7308 */ /* 0x000fec0000002400 */
[----:B--2---:R-:W-:Y:S01]  /*4070*/  HMMA.16816.F32 R52, R28, R76, R52 ;  /* 0x0000004c1c34723c */ /* 0x004fe20000001834 */
[----:B-1----:R-:W-:Y:S01]  /*4080*/  FFMA.FTZ R57, R186, UR4, R129 ;  /* 0x00000004ba397c23 */ /* 0x002fe20008010081 */
[----:B------:R-:W1:Y:S01]  /*4090*/  MUFU.TANH R107, R107 ;  /* 0x0000006b006b7308 */ /* 0x000e620000002400 */
[----:B------:R-:W-:Y:S01]  /*40a0*/  FFMA.FTZ R129, R204, UR4, R249 ;  /* 0x00000004cc817c23 */ /* 0x000fe200080100f9 */
[----:B------:R-:W-:-:S03]  /*40b0*/  IADD3 R204, R163, 0x38, RZ ;  /* 0x00000038a3cc7810 */ /* 0x000fc60007ffe0ff */
[----:B------:R-:W-:Y:S01]  /*40c0*/  FMUL.FTZ R76, R71, c[0x0][0x2ec] ;  /* 0x0000bb00474c7a20 */ /* 0x000fe20000410000 */
[----:B------:R-:W-:Y:S01]  /*40d0*/  FSEL R57, R57, -INF , !P3 ;  /* 0xff80000039397808 */ /* 0x000fe20005800000 */
[----:B------:R-:W2:Y:S01]  /*40e0*/  LDSM.16.M88.4 R68, [R215+0x3c00] ;  /* 0x003c0000d744783b */ /* 0x000ea20000000200 */
[----:B------:R-:W-:Y:S01]  /*40f0*/  ISETP.GE.AND P3, PT, R183, R130, PT ;  /* 0x00000082b700720c */ /* 0x000fe20003f66270 */
[----:B------:R-:W-:Y:S01]  /*4100*/  I2F R222, R223 ;  /* 0x000000df00de7306 */ /* 0x000fe20000201400 */
[----:B------:R-:W-:Y:S07]  /*4110*/  HMMA.16816.F32 R48, R28, R78, R48 ;  /* 0x0000004e1c30723c */ /* 0x000fee0000001830 */
[----:B------:R-:W-:Y:S01]  /*4120*/  I2F R224, R223 ;  /* 0x000000df00e07306 */ /* 0x000fe20000201400 */
[----:B------:R-:W-:Y:S01]  /*4130*/  FMUL.FTZ R78, R64, c[0x0][0x2ec] ;  /* 0x0000bb00404e7a20 */ /* 0x000fe20000410000 */
[----:B------:R-:W-:Y:S01]  /*4140*/  HMMA.16816.F32 R4, R4, R154, RZ ;  /* 0x0000009a0404723c */ /* 0x000fe200000018ff */
[----:B------:R-:W-:-:S02]  /*4150*/  FMUL.FTZ R64, R65, c[0x0][0x2ec] ;  /* 0x0000bb0041407a20 */ /* 0x000fc40000410000 */
[----:B------:R-:W-:Y:S02]  /*4160*/  FMUL.FTZ R53, R53, c[0x0][0x2ec] ;  /* 0x0000bb0035357a20 */ /* 0x000fe40000410000 */
[----:B------:R-:W-:Y:S01]  /*4170*/  FFMA.FTZ R65, R176, UR4, R137 ;  /* 0x00000004b0417c23 */ /* 0x000fe20008010089 */
[----:B------:R-:W4:Y:S01]  /*4180*/  MUFU.TANH R84, R84 ;  /* 0x0000005400547308 */ /* 0x000f220000002400 */
[----:B------:R-:W-:Y:S01]  /*4190*/  FFMA.FTZ R79, R212, UR4, R93 ;  /* 0x00000004d44f7c23 */ /* 0x000fe2000801005d */
[C---:B------:R-:W-:Y:S01]  /*41a0*/  IADD3 R212, R163.reuse, 0xb0, RZ ;  /* 0x000000b0a3d47810 */ /* 0x040fe20007ffe0ff */
[----:B-1----:R-:W-:Y:S01]  /*41b0*/  FFMA.FTZ R107, R210, UR4, R107 ;  /* 0x00000004d26b7c23 */ /* 0x002fe2000801006b */
[----:B------:R-:W-:Y:S01]  /*41c0*/  IADD3 R210, R163, 0x48, RZ ;  /* 0x00000048a3d27810 */ /* 0x000fe20007ffe0ff */
[----:B------:R-:W-:Y:S01]  /*41d0*/  FMUL.FTZ R52, R52, c[0x0][0x2ec] ;  /* 0x0000bb0034347a20 */ /* 0x000fe20000410000 */
[----:B---3--:R-:W-:Y:S02]  /*41e0*/  HMMA.16816.F32 R32, R28, R62, R32 ;  /* 0x0000003e1c20723c */ /* 0x008fe40000001820 */
[----:B------:R-:W1:Y:S01]  /*41f0*/  I2F R216, R217 ;  /* 0x000000d900d87306 */ /* 0x000e620000201400 */
[----:B------:R-:W-:-:S02]  /*4200*/  FMUL.FTZ R48, R48, c[0x0][0x2ec] ;  /* 0x0000bb0030307a20 */ /* 0x000fc40000410000 */
[----:B------:R-:W-:Y:S02]  /*4210*/  FMUL.FTZ R51, R51, c[0x0][0x2ec] ;  /* 0x0000bb0033337a20 */ /* 0x000fe40000410000 */
[----:B------:R-:W-:Y:S02]  /*4220*/  FMUL.FTZ R49, R49, c[0x0][0x2ec] ;  /* 0x0000bb0031317a20 */ /* 0x000fe40000410000 */
[----:B------:R-:W-:Y:S01]  /*4230*/  FFMA.FTZ R63, R180, UR4, R239 ;  /* 0x00000004b43f7c23 */ /* 0x000fe200080100ef */
[----:B------:R-:W-:Y:S01]  /*4240*/  I2F R218, R217 ;  /* 0x000000d900da7306 */ /* 0x000fe20000201400 */
[----:B------:R-:W-:Y:S01]  /*4250*/  HMMA.16816.F32 R36, R28, R60, R36 ;  /* 0x0000003c1c24723c */ /* 0x000fe20000001824 */
[----:B----4-:R-:W-:Y:S01]  /*4260*/  FFMA.FTZ R84, R222, UR4, R84 ;  /* 0x00000004de547c23 */ /* 0x010fe20008010054 */
[----:B------:R-:W-:Y:S02]  /*4270*/  IADD3 R222, R163, 0xe8, RZ ;  /* 0x000000e8a3de7810 */ /* 0x000fe40007ffe0ff */
[----:B------:R-:W-:-:S02]  /*4280*/  FSEL R63, R63, -INF , !P3 ;  /* 0xff8000003f3f7808 */ /* 0x000fc40005800000 */
[-C--:B------:R-:W-:Y:S01]  /*4290*/  ISETP.GE.AND P3, PT, R203, R130.reuse, PT ;  /* 0x00000082cb00720c */ /* 0x080fe20003f66270 */
[----:B------:R-:W3:Y:S01]  /*42a0*/  MUFU.TANH R136, R136 ;  /* 0x0000008800887308 */ /* 0x000ee20000002400 */
[C---:B--2---:R-:W-:Y:S01]  /*42b0*/  HMMA.16816.F32 R44, R28.reuse, R68, R44 ;  /* 0x000000441c2c723c */ /* 0x044fe2000000182c */
[----:B------:R-:W-:Y:S01]  /*42c0*/  FFMA.FTZ R61, R182, UR4, R145 ;  /* 0x00000004b63d7c23 */ /* 0x000fe20008010091 */
[C---:B------:R-:W-:Y:S01]  /*42d0*/  IADD3 R60, R163.reuse, 0x99, RZ ;  /* 0x00000099a33c7810 */ /* 0x040fe20007ffe0ff */
[----:B-1----:R-:W-:Y:S01]  /*42e0*/  FFMA.FTZ R77, R216, UR4, R105 ;  /* 0x00000004d84d7c23 */ /* 0x002fe20008010069 */
[C---:B------:R-:W-:Y:S01]  /*42f0*/  IADD3 R105, R163.reuse, 0xa9, RZ ;  /* 0x000000a9a3697810 */ /* 0x040fe20007ffe0ff */
[----:B------:R-:W-:Y:S02]  /*4300*/  FMUL.FTZ R32, R32, c[0x0][0x2ec] ;  /* 0x0000bb0020207a20 */ /* 0x000fe40000410000 */
[----:B------:R1:W-:Y:S01]  /*4310*/  MUFU.TANH R68, R53 ;  /* 0x0000003500447308 */ /* 0x0003e20000002400 */
[----:B------:R-:W-:Y:S01]  /*4320*/  HMMA.16816.F32 R40, R28, R70, R40 ;  /* 0x000000461c28723c */ /* 0x000fe20000001828 */
[----:B------:R-:W-:Y:S01]  /*4330*/  FFMA.FTZ R69, R200, UR4, R245 ;  /* 0x00000004c8457c23 */ /* 0x000fe200080100f5 */
[----:B------:R-:W-:Y:S01]  /*4340*/  IADD3 R245, R163, 0x30, RZ ;  /* 0x00000030a3f57810 */ /* 0x000fe20007ffe0ff */
[----:B------:R-:W-:Y:S01]  /*4350*/  FMUL.FTZ R33, R33, c[0x0][0x2ec] ;  /* 0x0000bb0021217a20 */ /* 0x000fe20000410000 */
[----:B------:R-:W-:Y:S01]  /*4360*/  IADD3 R200, R163, 0x31, RZ ;  /* 0x00000031a3c87810 */ /* 0x000fe20007ffe0ff */
[----:B------:R-:W-:Y:S01]  /*4370*/  FMUL.FTZ R34, R34, c[0x0][0x2ec] ;  /* 0x0000bb0022227a20 */ /* 0x000fe20000410000 */
[----:B------:R-:W-:Y:S01]  /*4380*/  FSEL R69, R69, -INF , !P3 ;  /* 0xff80000045457808 */ /* 0x000fe20005800000 */
[----:B------:R-:W-:Y:S01]  /*4390*/  FMUL.FTZ R70, R54, c[0x0][0x2ec] ;  /* 0x0000bb0036467a20 */ /* 0x000fe20000410000 */
[----:B------:R-:W-:Y:S01]  /*43a0*/  I2F R186, R59 ;  /* 0x0000003b00ba7306 */ /* 0x000fe20000201400 */
[----:B------:R-:W-:Y:S01]  /*43b0*/  FMUL.FTZ R54, R55, c[0x0][0x2ec] ;  /* 0x0000bb0037367a20 */ /* 0x000fe20000410000 */
[----:B------:R-:W-:Y:S01]  /*43c0*/  IADD3 R55, R163, 0x88, RZ ;  /* 0x00000088a3377810 */ /* 0x000fe20007ffe0ff */
[----:B------:R-:W-:Y:S01]  /*43d0*/  FFMA.FTZ R71, R192, UR4, R243 ;  /* 0x00000004c0477c23 */ /* 0x000fe200080100f3 */
[----:B------:R-:W-:Y:S01]  /*43e0*/  ISETP.GE.AND P3, PT, R213, R130, PT ;  /* 0x00000082d500720c */ /* 0x000fe20003f66270 */
[----:B---3--:R-:W-:Y:S01]  /*43f0*/  FFMA.FTZ R136, R218, UR4, R136 ;  /* 0x00000004da887c23 */ /* 0x008fe20008010088 */
[----:B------:R-:W-:Y:S01]  /*4400*/  IADD3 R218, R163, 0xd1, RZ ;  /* 0x000000d1a3da7810 */ /* 0x000fe20007ffe0ff */
[----:B------:R-:W-:Y:S01]  /*4410*/  FMUL.FTZ R39, R39, c[0x0][0x2ec] ;  /* 0x0000bb0027277a20 */ /* 0x000fe20000410000 */
[----:B-1----:R-:W-:Y:S01]  /*4420*/  IADD3 R53, R195, 0x8, RZ ;  /* 0x00000008c3357810 */ /* 0x002fe20007ffe0ff */
[----:B------:R-:W-:Y:S01]  /*4430*/  I2F R219, R221 ;  /* 0x000000dd00db7306 */ /* 0x000fe20000201400 */
[----:B------:R-:W-:Y:S01]  /*4440*/  FSEL R79, R79, -INF , !P3 ;  /* 0xff8000004f4f7808 */ /* 0x000fe20005800000 */
[----:B------:R-:W-:Y:S01]  /*4450*/  FMUL.FTZ R44, R44, c[0x0][0x2ec] ;  /* 0x0000bb002c2c7a20 */ /* 0x000fe20000410000 */
[----:B------:R-:W-:Y:S01]  /*4460*/  IMNMX R128, R53, R148, PT ;  /* 0x0000009435807217 */ /* 0x000fe20003800200 */
[----:B------:R-:W-:Y:S01]  /*4470*/  FFMA.FTZ R53, R190, UR4, R133 ;  /* 0x00000004be357c23 */ /* 0x000fe20008010085 */
[----:B------:R-:W-:Y:S01]  /*4480*/  ISETP.GE.AND P3, PT, R223, R130, PT ;  /* 0x00000082df00720c */ /* 0x000fe20003f66270 */
[----:B------:R-:W-:Y:S01]  /*4490*/  FMUL.FTZ R216, R45, c[0x0][0x2ec] ;  /* 0x0000bb002dd87a20 */ /* 0x000fe20000410000 */
[-C--:B------:R-:W-:Y:S01]  /*44a0*/  ISETP.GE.AND P4, PT, R163, R128.reuse, PT ;  /* 0x00000080a300720c */ /* 0x080fe20003f86270 */
[----:B------:R1:W-:Y:S01]  /*44b0*/  I2F R148, R55 ;  /* 0x0000003700947306 */ /* 0x0003e20000201400 */
[-C--:B------:R-:W-:Y:S01]  /*44c0*/  ISETP.GE.AND P0, PT, R193, R128.reuse, PT ;  /* 0x00000080c100720c */ /* 0x080fe20003f06270 */
[----:B------:R-:W-:Y:S01]  /*44d0*/  FMUL.FTZ R40, R40, c[0x0][0x2ec] ;  /* 0x0000bb0028287a20 */ /* 0x000fe20000410000 */
[----:B------:R-:W-:Y:S01]  /*44e0*/  FSEL R98, R98, -INF , !P4 ;  /* 0xff80000062627808 */ /* 0x000fe20006000000 */
[----:B------:R-:W-:Y:S01]  /*44f0*/  FMUL.FTZ R41, R41, c[0x0][0x2ec] ;  /* 0x0000bb0029297a20 */ /* 0x000fe20000410000 */
[-C--:B------:R-:W-:Y:S01]  /*4500*/  ISETP.GE.AND P4, PT, R189, R128.reuse, PT ;  /* 0x00000080bd00720c */ /* 0x080fe20003f86270 */
[----:B------:R-:W-:Y:S01]  /*4510*/  FMUL.FTZ R42, R42, c[0x0][0x2ec] ;  /* 0x0000bb002a2a7a20 */ /* 0x000fe20000410000 */
[----:B------:R-:W-:Y:S01]  /*4520*/  ISETP.GE.AND P5, PT, R191, R128, PT ;  /* 0x00000080bf00720c */ /* 0x000fe20003fa6270 */
[----:B------:R-:W-:Y:S01]  /*4530*/  I2F R220, R221 ;  /* 0x000000dd00dc7306 */ /* 0x000fe20000201400 */
[----:B------:R-:W-:-:S02]  /*4540*/  FSEL R251, R240, -INF , !P0 ;  /* 0xff800000f0fb7808 */ /* 0x000fc40004000000 */
[----:B------:R-:W-:Y:S02]  /*4550*/  FSEL R53, R53, -INF , !P6 ;  /* 0xff80000035357808 */ /* 0x000fe40007000000 */
[C---:B------:R-:W-:Y:S02]  /*4560*/  ISETP.GE.AND P6, PT, R187.reuse, R130, PT ;  /* 0x00000082bb00720c */ /* 0x040fe40003fc6270 */
[-C--:B------:R-:W-:Y:S01]  /*4570*/  ISETP.GE.AND P0, PT, R187, R128.reuse, PT ;  /* 0x00000080bb00720c */ /* 0x080fe20003f06270 */
[----:B------:R2:W-:Y:S01]  /*4580*/  I2F R240, R59 ;  /* 0x0000003b00f07306 */ /* 0x0005e20000201400 */
[----:B-1----:R-:W-:Y:S02]  /*4590*/  IADD3 R55, R163, 0x89, RZ ;  /* 0x00000089a3377810 */ /* 0x002fe40007ffe0ff */
[----:B------:R-:W-:Y:S02]  /*45a0*/  FSEL R169, R169, -INF , !P5 ;  /* 0xff800000a9a97808 */ /* 0x000fe40006800000 */
[----:B------:R-:W-:-:S02]  /*45b0*/  ISETP.GE.AND P5, PT, R185, R128, PT ;  /* 0x00000080b900720c */ /* 0x000fc40003fa6270 */
[----:B------:R-:W-:Y:S01]  /*45c0*/  FSEL R106, R106, -INF , !P0 ;  /* 0xff8000006a6a7808 */ /* 0x000fe20004000000 */
[----:B------:R-:W-:Y:S01]  /*45d0*/  I2F R175, R55 ;  /* 0x0000003700af7306 */ /* 0x000fe20000201400 */
[-C--:B------:R-:W-:Y:S02]  /*45e0*/  ISETP.GE.AND P0, PT, R181, R128.reuse, PT ;  /* 0x00000080b500720c */ /* 0x080fe40003f06270 */
[----:B------:R-:W-:Y:S02]  /*45f0*/  FSEL R126, R126, -INF , !P5 ;  /* 0xff8000007e7e7808 */ /* 0x000fe40006800000 */
[----:B------:R-:W-:Y:S02]  /*4600*/  ISETP.GE.AND P5, PT, R201, R128, PT ;  /* 0x00000080c900720c */ /* 0x000fe40003fa6270 */
[----:B------:R-:W-:Y:S01]  /*4610*/  FSEL R145, R84, -INF , !P3 ;  /* 0xff80000054917808 */ /* 0x000fe20005800000 */
[----:B------:R1:W-:Y:S01]  /*4620*/  I2F R133, R55 ;  /* 0x0000003700857306 */ /* 0x0003e20000201400 */
[----:B--2---:R-:W-:Y:S01]  /*4630*/  FFMA.FTZ R59, R184, UR4, R131 ;  /* 0x00000004b83b7c23 */ /* 0x004fe20008010083 */
[----:B------:R-:W-:-:S02]  /*4640*/  FSEL R123, R123, -INF , !P5 ;  /* 0xff8000007b7b7808 */ /* 0x000fc40006800000 */
[----:B------:R-:W-:Y:S02]  /*4650*/  ISETP.GE.AND P5, PT, R211, R128, PT ;  /* 0x00000080d300720c */ /* 0x000fe40003fa6270 */
[----:B------:R-:W-:Y:S02]  /*4660*/  FSEL R59, R59, -INF , !P6 ;  /* 0xff8000003b3b7808 */ /* 0x000fe40007000000 */
[----:B------:R-:W2:Y:S01]  /*4670*/  MUFU.TANH R113, R113 ;  /* 0x0000007100717308 */ /* 0x000ea20000002400 */
[-C--:B------:R-:W-:Y:S02]  /*4680*/  ISETP.GE.AND P6, PT, R181, R130.reuse, PT ;  /* 0x00000082b500720c */ /* 0x080fe40003fc6270 */
[----:B------:R-:W-:Y:S02]  /*4690*/  FSEL R181, R2, -INF , !P0 ;  /* 0xff80000002b57808 */ /* 0x000fe40004000000 */
[----:B------:R-:W-:Y:S02]  /*46a0*/  FSEL R65, R65, -INF , !P6 ;  /* 0xff80000041417808 */ /* 0x000fe40007000000 */
[----:B------:R-:W-:Y:S01]  /*46b0*/  ISETP.GE.AND P6, PT, R205, R130, PT ;  /* 0x00000082cd00720c */ /* 0x000fe20003fc6270 */
[----:B-1----:R-:W-:Y:S01]  /*46c0*/  FFMA.FTZ R55, R188, UR4, R135 ;  /* 0x00000004bc377c23 */ /* 0x002fe20008010087 */
[----:B------:R-:W-:Y:S01]  /*46d0*/  I2F R231, R233 ;  /* 0x000000e900e77306 */ /* 0x000fe20000201400 */
[----:B------:R-:W-:Y:S01]  /*46e0*/  FFMA.FTZ R135, R167, UR4, R146 ;  /* 0x00000004a7877c23 */ /* 0x000fe20008010092 */
[----:B------:R-:W-:-:S02]  /*46f0*/  ISETP.GE.AND P0, PT, R205, R128, PT ;  /* 0x00000080cd00720c */ /* 0x000fc40003f06270 */
[----:B------:R-:W-:Y:S02]  /*4700*/  FSEL R55, R55, -INF , !P2 ;  /* 0xff80000037377808 */ /* 0x000fe40005000000 */
[----:B------:R-:W-:Y:S01]  /*4710*/  FSEL R135, R135, -INF , !P4 ;  /* 0xff80000087877808 */ /* 0x000fe20006000000 */
[----:B--2---:R-:W-:Y:S01]  /*4720*/  FFMA.FTZ R113, R220, UR4, R113 ;  /* 0x00000004dc717c23 */ /* 0x004fe20008010071 */
[----:B------:R-:W-:Y:S01]  /*4730*/  ISETP.GE.AND P4, PT, R183, R128, PT ;  /* 0x00000080b700720c */ /* 0x000fe20003f86270 */
[----:B------:R-:W-:Y:S01]  /*4740*/  I2F R232, R233 ;  /* 0x000000e900e87306 */ /* 0x000fe20000201400 */
[----:B------:R-:W-:Y:S01]  /*4750*/  ISETP.GE.AND P2, PT, R185, R130, PT ;  /* 0x00000082b900720c */ /* 0x000fe20003f46270 */
[----:B------:R-:W-:Y:S01]  /*4760*/  IMAD.MOV.U32 R185, RZ, RZ, R127 ;  /* 0x000000ffffb97224 */ /* 0x000fe200078e007f */
[----:B------:R-:W-:Y:S02]  /*4770*/  FSEL R104, R104, -INF , !P4 ;  /* 0xff80000068687808 */ /* 0x000fe40006000000 */
[----:B------:R-:W-:-:S02]  /*4780*/  ISETP.GE.AND P4, PT, R203, R128, PT ;  /* 0x00000080cb00720c */ /* 0x000fc40003f86270 */
[----:B------:R-:W-:Y:S01]  /*4790*/  FSEL R61, R61, -INF , !P2 ;  /* 0xff8000003d3d7808 */ /* 0x000fe20005000000 */
[----:B------:R-:W1:Y:S01]  /*47a0*/  MUFU.TANH R80, R80 ;  /* 0x0000005000507308 */ /* 0x000e620000002400 */
[----:B------:R-:W-:Y:S01]  /*47b0*/  ISETP.GE.AND P2, PT, R201, R130, PT ;  /* 0x00000082c900720c */ /* 0x000fe20003f46270 */
[----:B------:R-:W-:Y:S01]  /*47c0*/  FFMA.FTZ R201, R219, UR4, R94 ;  /* 0x00000004dbc97c23 */ /* 0x000fe2000801005e */
[----:B------:R-:W-:Y:S01]  /*47d0*/  FSEL R127, R119, -INF , !P4 ;  /* 0xff800000777f7808 */ /* 0x000fe20006000000 */
[----:B------:R-:W-:Y:S01]  /*47e0*/  FMUL.FTZ R119, R50, c[0x0][0x2ec] ;  /* 0x0000bb0032777a20 */ /* 0x000fe20000410000 */
[----:B------:R-:W-:Y:S02]  /*47f0*/  ISETP.GE.AND P4, PT, R213, R128, PT ;  /* 0x00000080d500720c */ /* 0x000fe40003f86270 */
[----:B------:R-:W-:Y:S01]  /*4800*/  FSEL R71, R71, -INF , !P2 ;  /* 0xff80000047477808 */ /* 0x000fe20005000000 */
[----:B------:R-:W2:Y:S01]  /*4810*/  MUFU.TANH R81, R81 ;  /* 0x0000005100517308 */ /* 0x000ea20000002400 */
[----:B------:R-:W-:-:S02]  /*4820*/  ISETP.GE.AND P2, PT, R211, R130, PT ;  /* 0x00000082d300720c */ /* 0x000fc40003f46270 */
[----:B------:R-:W-:Y:S02]  /*4830*/  FSEL R239, R95, -INF , !P4 ;  /* 0xff8000005fef7808 */ /* 0x000fe40006000000 */
[----:B------:R-:W-:Y:S02]  /*4840*/  ISETP.GE.AND P4, PT, R223, R128, PT ;  /* 0x00000080df00720c */ /* 0x000fe40003f86270 */
[----:B------:R-:W-:Y:S01]  /*4850*/  FSEL R129, R129, -INF , !P6 ;  /* 0xff80000081817808 */ /* 0x000fe20007000000 */
[----:B------:R-:W-:Y:S01]  /*4860*/  I2F R225, R227 ;  /* 0x000000e300e17306 */ /* 0x000fe20000201400 */
[----:B------:R-:W-:Y:S01]  /*4870*/  FSEL R165, R125, -INF , !P0 ;  /* 0xff8000007da57808 */ /* 0x000fe20004000000 */
[----:B-1----:R-:W-:Y:S01]  /*4880*/  FFMA.FTZ R134, R231, UR4, R80 ;  /* 0x00000004e7867c23 */ /* 0x002fe20008010050 */
[----:B------:R-:W-:Y:S01]  /*4890*/  ISETP.GE.AND P6, PT, R217, R130, PT ;  /* 0x00000082d900720c */ /* 0x000fe20003fc6270 */
[----:B------:R-:W-:Y:S01]  /*48a0*/  FMUL.FTZ R125, R43, c[0x0][0x2ec] ;  /* 0x0000bb002b7d7a20 */ /* 0x000fe20000410000 */
[----:B------:R-:W-:-:S02]  /*48b0*/  ISETP.GE.AND P0, PT, R217, R128, PT ;  /* 0x00000080d900720c */ /* 0x000fc40003f06270 */
[----:B------:R-:W-:Y:S01]  /*48c0*/  FSEL R189, R107, -INF , !P5 ;  /* 0xff8000006bbd7808 */ /* 0x000fe20006800000 */
[----:B------:R-:W-:Y:S01]  /*48d0*/  I2F R226, R227 ;  /* 0x000000e300e27306 */ /* 0x000fe20000201400 */
[----:B------:R-:W-:Y:S01]  /*48e0*/  ISETP.GE.AND P5, PT, R221, R128, PT ;  /* 0x00000080dd00720c */ /* 0x000fe20003fa6270 */
[----:B--2---:R-:W-:Y:S01]  /*48f0*/  FFMA.FTZ R211, R232, UR4, R81 ;  /* 0x00000004e8d37c23 */ /* 0x004fe20008010051 */
[-C--:B------:R-:W-:Y:S02]  /*4900*/  ISETP.GE.AND P3, PT, R233, R130.reuse, PT ;  /* 0x00000082e900720c */ /* 0x080fe40003f66270 */
[----:B------:R-:W-:Y:S02]  /*4910*/  FSEL R77, R77, -INF , !P6 ;  /* 0xff8000004d4d7808 */ /* 0x000fe40007000000 */
[----:B------:R-:W-:Y:S01]  /*4920*/  FSEL R193, R136, -INF , !P0 ;  /* 0xff80000088c17808 */ /* 0x000fe20004000000 */
[----:B------:R-:W-:Y:S01]  /*4930*/  MUFU.TANH R96, R96 ;  /* 0x0000006000607308 */ /* 0x000fe20000002400 */
[----:B------:R-:W-:-:S02]  /*4940*/  ISETP.GE.AND P6, PT, R227, R130, PT ;  /* 0x00000082e300720c */ /* 0x000fc40003fc6270 */
[-C--:B------:R-:W-:Y:S02]  /*4950*/  ISETP.GE.AND P0, PT, R227, R128.reuse, PT ;  /* 0x00000080e300720c */ /* 0x080fe40003f06270 */
[----:B------:R-:W-:Y:S01]  /*4960*/  FSEL R223, R113, -INF , !P5 ;  /* 0xff80000071df7808 */ /* 0x000fe20006800000 */
[----:B------:R-:W-:Y:S01]  /*4970*/  IMAD.MOV.U32 R113, RZ, RZ, R185 ;  /* 0x000000ffff717224 */ /* 0x000fe200078e00b9 */
[----:B------:R-:W-:Y:S01]  /*4980*/  ISETP.GE.AND P5, PT, R229, R128, PT ;  /* 0x00000080e500720c */ /* 0x000fe20003fa6270 */
[----:B------:R-:W1:Y:S01]  /*4990*/  MUFU.TANH R85, R85 ;  /* 0x0000005500557308 */ /* 0x000e620000002400 */
[----:B------:R-:W-:Y:S02]  /*49a0*/  FSEL R134, R134, -INF , !P3 ;  /* 0xff80000086867808 */ /* 0x000fe40005800000 */
[----:B------:R-:W-:Y:S02]  /*49b0*/  ISETP.GE.AND P3, PT, R141, R130, PT ;  /* 0x000000828d00720c */ /* 0x000fe40003f66270 */
[----:B------:R-:W-:-:S02]  /*49c0*/  IADD3 R191, R163, 0x81, RZ ;  /* 0x00000081a3bf7810 */ /* 0x000fc40007ffe0ff */
[C---:B------:R-:W-:Y:S01]  /*49d0*/  IADD3 R187, R163.reuse, 0x88, RZ ;  /* 0x00000088a3bb7810 */ /* 0x040fe20007ffe0ff */
[----:B------:R-:W-:Y:S01]  /*49e0*/  I2F R228, R229 ;  /* 0x000000e500e47306 */ /* 0x000fe20000201400 */
[C---:B------:R-:W-:Y:S02]  /*49f0*/  IADD3 R183, R163.reuse, 0x88, RZ ;  /* 0x00000088a3b77810 */ /* 0x040fe40007ffe0ff */
[C---:B------:R-:W-:Y:S02]  /*4a00*/  IADD3 R146, R163.reuse, 0x81, RZ ;  /* 0x00000081a3927810 */ /* 0x040fe40007ffe0ff */
[C---:B------:R-:W-:Y:S02]  /*4a10*/  IADD3 R190, R163.reuse, 0x90, RZ ;  /* 0x00000090a3be7810 */ /* 0x040fe40007ffe0ff */
[C---:B------:R-:W-:Y:S01]  /*4a20*/  IADD3 R2, R163.reuse, 0x91, RZ ;  /* 0x00000091a3027810 */ /* 0x040fe20007ffe0ff */
[----:B------:R-:W-:Y:S01]  /*4a30*/  I2F R230, R229 ;  /* 0x000000e500e67306 */ /* 0x000fe20000201400 */
[----:B-1----:R-:W-:Y:S01]  /*4a40*/  FFMA.FTZ R219, R226, UR4, R85 ;  /* 0x00000004e2db7c23 */ /* 0x002fe20008010055 */
[----:B------:R-:W-:-:S02]  /*4a50*/  IADD3 R167, R163, 0x98, RZ ;  /* 0x00000098a3a77810 */ /* 0x000fc40007ffe0ff */
[----:B------:R-:W-:Y:S02]  /*4a60*/  IADD3 R227, R163, 0x49, RZ ;  /* 0x00000049a3e37810 */ /* 0x000fe40007ffe0ff */
[----:B------:R-:W-:Y:S02]  /*4a70*/  FSEL R219, R219, -INF , !P0 ;  /* 0xff800000dbdb7808 */ /* 0x000fe40004000000 */
[----:B------:R-:W1:Y:S01]  /*4a80*/  MUFU.TANH R87, R87 ;  /* 0x0000005700577308 */ /* 0x000e620000002400 */
[----:B------:R-:W-:Y:S02]  /*4a90*/  ISETP.GE.AND P0, PT, R153, R128, PT ;  /* 0x000000809900720c */ /* 0x000fe40003f06270 */
[C---:B------:R-:W-:Y:S02]  /*4aa0*/  IADD3 R107, R163.reuse, 0x40, RZ ;  /* 0x00000040a36b7810 */ /* 0x040fe40007ffe0ff */
[C---:B------:R-:W-:Y:S02]  /*4ab0*/  IADD3 R81, R163.reuse, 0xc1, RZ ;  /* 0x000000c1a3517810 */ /* 0x040fe40007ffe0ff */
[C---:B------:R-:W-:Y:S01]  /*4ac0*/  IADD3 R220, R163.reuse, 0xe0, RZ ;  /* 0x000000e0a3dc7810 */ /* 0x040fe20007ffe0ff */
[----:B------:R-:W2:Y:S01]  /*4ad0*/  MUFU.TANH R99, R99 ;  /* 0x0000006300637308 */ /* 0x000ea20000002400 */
[----:B------:R-:W-:-:S02]  /*4ae0*/  IADD3 R226, R163, 0xe9, RZ ;  /* 0x000000e9a3e27810 */ /* 0x000fc40007ffe0ff */
[----:B------:R-:W-:-:S05]  /*4af0*/  IADD3 R232, R163, 0xf8, RZ ;  /* 0x000000f8a3e87810 */ /* 0x000fca0007ffe0ff */
[----:B------:R-:W-:Y:S01]  /*4b00*/  I2F R140, R141 ;  /* 0x0000008d008c7306 */ /* 0x000fe20000201400 */
[----:B-1----:R-:W-:Y:S01]  /*4b10*/  FFMA.FTZ R228, R228, UR4, R87 ;  /* 0x00000004e4e47c23 */ /* 0x002fe20008010057 */
[----:B------:R-:W-:-:S06]  /*4b20*/  IADD3 R87, R163, 0xb9, RZ ;  /* 0x000000b9a3577810 */ /* 0x000fcc0007ffe0ff */
[----:B------:R-:W-:Y:S01]  /*4b30*/  I2F R143, R141 ;  /* 0x0000008d008f7306 */ /* 0x000fe20000201400 */
[----:B--2---:R-:W-:Y:S01]  /*4b40*/  FFMA.FTZ R99, R230, UR4, R99 ;  /* 0x00000004e6637c23 */ /* 0x004fe20008010063 */
[----:B------:R-:W-:-:S04]  /*4b50*/  IADD3 R230, R163, 0xf9, RZ ;  /* 0x000000f9a3e67810 */ /* 0x000fc80007ffe0ff */
[----:B------:R-:W-:Y:S02]  /*4b60*/  FSEL R217, R99, -INF , !P5 ;  /* 0xff80000063d97808 */ /* 0x000fe40006800000 */
[----:B------:R-:W1:Y:S01]  /*4b70*/  MUFU.TANH R72, R72 ;  /* 0x0000004800487308 */ /* 0x000e620000002400 */
[----:B------:R-:W-:Y:S02]  /*4b80*/  ISETP.GE.AND P5, PT, R235, R128, PT ;  /* 0x00000080eb00720c */ /* 0x000fe40003fa6270 */
[----:B------:R-:W-:-:S05]  /*4b90*/  IADD3 R99, R163, 0xc0, RZ ;  /* 0x000000c0a3637810 */ /* 0x000fca0007ffe0ff */
[----:B------:R-:W2:Y:S08]  /*4ba0*/  MUFU.TANH R88, R88 ;  /* 0x0000005800587308 */ /* 0x000eb00000002400 */
[----:B------:R-:W-:Y:S01]  /*4bb0*/  I2F R152, R153 ;  /* 0x0000009900987306 */ /* 0x000fe20000201400 */
[----:B-1----:R-:W-:-:S07]  /*4bc0*/  FFMA.FTZ R140, R140, UR4, R72 ;  /* 0x000000048c8c7c23 */ /* 0x002fce0008010048 */
[----:B------:R-:W-:Y:S01]  /*4bd0*/  I2F R154, R153 ;  /* 0x00000099009a7306 */ /* 0x000fe20000201400 */
[----:B--2---:R-:W-:-:S07]  /*4be0*/  FFMA.FTZ R88, R143, UR4, R88 ;  /* 0x000000048f587c23 */ /* 0x004fce0008010058 */
[----:B------:R-:W1:Y:S08]  /*4bf0*/  MUFU.TANH R83, R83 ;  /* 0x0000005300537308 */ /* 0x000e700000002400 */
[----:B------:R-:W2:Y:S08]  /*4c00*/  MUFU.TANH R89, R89 ;  /* 0x0000005900597308 */ /* 0x000eb00000002400 */
[----:B------:R-:W-:Y:S01]  /*4c10*/  I2F R155, R235 ;  /* 0x000000eb009b7306 */ /* 0x000fe20000201400 */
[----:B-1----:R-:W-:Y:S01]  /*4c20*/  FFMA.FTZ R62, R152, UR4, R83 ;  /* 0x00000004983e7c23 */ /* 0x002fe20008010053 */
[----:B------:R-:W-:-:S06]  /*4c30*/  IADD3 R83, R163, 0xc9, RZ ;  /* 0x000000c9a3537810 */ /* 0x000fcc0007ffe0ff */
[----:B------:R-:W-:Y:S01]  /*4c40*/  I2F R234, R235 ;  /* 0x000000eb00ea7306 */ /* 0x000fe20000201400 */
[----:B--2---:R-:W-:-:S05]  /*4c50*/  FFMA.FTZ R89, R154, UR4, R89 ;  /* 0x000000049a597c23 */ /* 0x004fca0008010059 */
[----:B------:R-:W-:Y:S02]  /*4c60*/  FSEL R213, R89, -INF , !P0 ;  /* 0xff80000059d57808 */ /* 0x000fe40004000000 */
[----:B------:R-:W1:Y:S01]  /*4c70*/  MUFU.TANH R82, R82 ;  /* 0x0000005200527308 */ /* 0x000e620000002400 */
[----:B------:R-:W-:Y:S02]  /*4c80*/  ISETP.GE.AND P0, PT, R237, R128, PT ;  /* 0x00000080ed00720c */ /* 0x000fe40003f06270 */
[----:B------:R-:W-:-:S05]  /*4c90*/  IADD3 R89, R163, 0xd0, RZ ;  /* 0x000000d0a3597810 */ /* 0x000fca0007ffe0ff */
[----:B------:R-:W2:Y:S08]  /*4ca0*/  MUFU.TANH R91, R91 ;  /* 0x0000005b005b7308 */ /* 0x000eb00000002400 */
[----:B------:R3:W-:Y:S01]  /*4cb0*/  MUFU.TANH R138, R67 ;  /* 0x00000043008a7308 */ /* 0x0007e20000002400 */
[----:B-1----:R-:W-:Y:S01]  /*4cc0*/  FFMA.FTZ R136, R155, UR4, R82 ;  /* 0x000000049b887c23 */ /* 0x002fe20008010052 */
[----:B------:R-:W-:-:S02]  /*4cd0*/  FSEL R155, R140, -INF , !P3 ;  /* 0xff8000008c9b7808 */ /* 0x000fc40005800000 */
[----:B------:R-:W-:-:S04]  /*4ce0*/  ISETP.GE.AND P3, PT, R191, R130, PT ;  /* 0x00000082bf00720c */ /* 0x000fc80003f66270 */
[----:B------:R-:W-:Y:S01]  /*4cf0*/  I2F R142, R237 ;  /* 0x000000ed008e7306 */ /* 0x000fe20000201400 */
[----:B--2---:R-:W-:Y:S02]  /*4d00*/  FFMA.FTZ R203, R234, UR4, R91 ;  /* 0x00000004eacb7c23 */ /* 0x004fe4000801005b */
[----:B------:R-:W-:-:S03]  /*4d10*/  FMUL.FTZ R91, R47, c[0x0][0x2ec] ;  /* 0x0000bb002f5b7a20 */ /* 0x000fc60000410000 */
[----:B------:R-:W-:Y:S01]  /*4d20*/  FSEL R203, R203, -INF , !P5 ;  /* 0xff800000cbcb7808 */ /* 0x000fe20006800000 */
[----:B---3--:R-:W-:Y:S01]  /*4d30*/  FFMA.FTZ R67, R209, UR4, R92 ;  /* 0x00000004d1437c23 */ /* 0x008fe2000801005c */
[----:B------:R-:W-:Y:S01]  /*4d40*/  I2F R236, R237 ;  /* 0x000000ed00ec7306 */ /* 0x000fe20000201400 */
[----:B------:R-:W-:Y:S01]  /*4d50*/  FFMA.FTZ R209, R224, UR4, R97 ;  /* 0x00000004e0d17c23 */ /* 0x000fe20008010061 */
[----:B------:R-:W-:Y:S02]  /*4d60*/  ISETP.GE.AND P5, PT, R241, R128, PT ;  /* 0x00000080f100720c */ /* 0x000fe40003fa6270 */
[----:B------:R-:W-:Y:S02]  /*4d70*/  FSEL R67, R67, -INF , !P2 ;  /* 0xff80000043437808 */ /* 0x000fe40005000000 */
[----:B------:R-:W-:Y:S02]  /*4d80*/  ISETP.GE.AND P2, PT, R221, R130, PT ;  /* 0x00000082dd00720c */ /* 0x000fe40003f46270 */
[----:B------:R-:W1:Y:S01]  /*4d90*/  MUFU.TANH R73, R73 ;  /* 0x0000004900497308 */ /* 0x000e620000002400 */
[----:B------:R-:W-:-:S02]  /*4da0*/  FSEL R209, R209, -INF , !P4 ;  /* 0xff800000d1d17808 */ /* 0x000fc40006000000 */
[----:B------:R-:W-:Y:S02]  /*4db0*/  ISETP.GE.AND P4, PT, R233, R128, PT ;  /* 0x00000080e900720c */ /* 0x000fe40003f86270 */
[----:B------:R-:W-:Y:S02]  /*4dc0*/  FSEL R201, R201, -INF , !P2 ;  /* 0xff800000c9c97808 */ /* 0x000fe40005000000 */
[----:B------:R-:W-:Y:S01]  /*4dd0*/  ISETP.GE.AND P2, PT, R229, R130, PT ;  /* 0x00000082e500720c */ /* 0x000fe20003f46270 */
[----:B------:R-:W2:Y:S01]  /*4de0*/  MUFU.TANH R75, R75 ;  /* 0x0000004b004b7308 */ /* 0x000ea20000002400 */
[----:B------:R-:W-:Y:S02]  /*4df0*/  FSEL R211, R211, -INF , !P4 ;  /* 0xff800000d3d37808 */ /* 0x000fe40006000000 */
[----:B------:R-:W-:Y:S02]  /*4e00*/  ISETP.GE.AND P4, PT, R141, R128, PT ;  /* 0x000000808d00720c */ /* 0x000fe40003f86270 */
[----:B------:R-:W-:-:S02]  /*4e10*/  FSEL R249, R228, -INF , !P2 ;  /* 0xff800000e4f97808 */ /* 0x000fc40005000000 */
[----:B------:R-:W-:Y:S01]  /*4e20*/  ISETP.GE.AND P2, PT, R235, R130, PT ;  /* 0x00000082eb00720c */ /* 0x000fe20003f46270 */
[----:B------:R-:W-:Y:S01]  /*4e30*/  I2F R238, R241 ;  /* 0x000000f100ee7306 */ /* 0x000fe20000201400 */
[----:B------:R-:W-:Y:S01]  /*4e40*/  FSEL R195, R88, -INF , !P4 ;  /* 0xff80000058c37808 */ /* 0x000fe20006000000 */
[----:B-1----:R-:W-:Y:S01]  /*4e50*/  FFMA.FTZ R142, R142, UR4, R73 ;  /* 0x000000048e8e7c23 */ /* 0x002fe20008010049 */
[----:B------:R-:W-:Y:S01]  /*4e60*/  ISETP.GE.AND P4, PT, R191, R128, PT ;  /* 0x00000080bf00720c */ /* 0x000fe20003f86270 */
[----:B------:R-:W-:Y:S01]  /*4e70*/  FMUL.FTZ R235, R46, c[0x0][0x2ec] ;  /* 0x0000bb002eeb7a20 */ /* 0x000fe20000410000 */
[----:B------:R-:W-:Y:S02]  /*4e80*/  FSEL R136, R136, -INF , !P2 ;  /* 0xff80000088887808 */ /* 0x000fe40005000000 */
[----:B------:R-:W-:Y:S01]  /*4e90*/  ISETP.GE.AND P2, PT, R241, R130, PT ;  /* 0x00000082f100720c */ /* 0x000fe20003f46270 */
[----:B------:R-:W1:Y:S01]  /*4ea0*/  MUFU.TANH R86, R86 ;  /* 0x0000005600567308 */ /* 0x000e620000002400 */
[----:B--2---:R-:W-:Y:S01]  /*4eb0*/  FFMA.FTZ R191, R236, UR4, R75 ;  /* 0x00000004ecbf7c23 */ /* 0x004fe2000801004b */
[----:B------:R-:W-:-:S02]  /*4ec0*/  IADD3 R229, R163, 0x98, RZ ;  /* 0x00000098a3e57810 */ /* 0x000fc40007ffe0ff */
[----:B------:R-:W-:Y:S02]  /*4ed0*/  IADD3 R221, R163, 0x41, RZ ;  /* 0x00000041a3dd7810 */ /* 0x000fe40007ffe0ff */
[----:B------:R-:W-:Y:S02]  /*4ee0*/  FSEL R191, R191, -INF , !P0 ;  /* 0xff800000bfbf7808 */ /* 0x000fe40004000000 */
[----:B------:R-:W-:Y:S01]  /*4ef0*/  MUFU.TANH R90, R90 ;  /* 0x0000005a005a7308 */ /* 0x000fe20000002400 */
[----:B------:R-:W-:Y:S02]  /*4f00*/  ISETP.GE.AND P0, PT, R187, R128, PT ;  /* 0x00000080bb00720c */ /* 0x000fe40003f06270 */
[C---:B------:R-:W-:Y:S02]  /*4f10*/  IADD3 R88, R163.reuse, 0xd8, RZ ;  /* 0x000000d8a3587810 */ /* 0x040fe40007ffe0ff */
[C---:B------:R-:W-:Y:S02]  /*4f20*/  IADD3 R141, R163.reuse, 0xd9, RZ ;  /* 0x000000d9a38d7810 */ /* 0x040fe40007ffe0ff */
[C---:B------:R-:W-:Y:S01]  /*4f30*/  IADD3 R224, R163.reuse, 0xf0, RZ ;  /* 0x000000f0a3e07810 */ /* 0x040fe20007ffe0ff */
[----:B------:R-:W2:Y:S01]  /*4f40*/  I2F R144, R144 ;  /* 0x0000009000907306 */ /* 0x000ea20000201400 */
[----:B-1----:R-:W-:Y:S01]  /*4f50*/  FFMA.FTZ R86, R238, UR4, R86 ;  /* 0x00000004ee567c23 */ /* 0x002fe20008010056 */
[----:B------:R-:W-:-:S04]  /*4f60*/  IADD3 R228, R163, 0xf1, RZ ;  /* 0x000000f1a3e47810 */ /* 0x000fc80007ffe0ff */
[----:B------:R-:W-:Y:S02]  /*4f70*/  FSEL R140, R86, -INF , !P2 ;  /* 0xff800000568c7808 */ /* 0x000fe40005000000 */
[----:B------:R1:W-:Y:S01]  /*4f80*/  I2F R131, R60 ;  /* 0x0000003c00837306 */ /* 0x0003e20000201400 */
[----:B--2---:R-:W-:Y:S01]  /*4f90*/  FFMA.FTZ R90, R144, UR4, R90 ;  /* 0x00000004905a7c23 */ /* 0x004fe2000801005a */
[----:B------:R-:W-:-:S06]  /*4fa0*/  IADD3 R144, R163, 0x89, RZ ;  /* 0x00000089a3907810 */ /* 0x000fcc0007ffe0ff */
[----:B------:R-:W-:Y:S01]  /*4fb0*/  MUFU.TANH R234, R40 ;  /* 0x0000002800ea7308 */ /* 0x000fe20000002400 */
[----:B------:R-:W-:Y:S01]  /*4fc0*/  ISETP.GE.AND P2, PT, R144, R130, PT ;  /* 0x000000829000720c */ /* 0x000fe20003f46270 */
[----:B-1----:R-:W-:Y:S01]  /*4fd0*/  FFMA.FTZ R60, R225, UR4, R96 ;  /* 0x00000004e13c7c23 */ /* 0x002fe20008010060 */
[----:B------:R-:W-:-:S05]  /*4fe0*/  IADD3 R225, R163, 0xb8, RZ ;  /* 0x000000b8a3e17810 */ /* 0x000fca0007ffe0ff */
[----:B------:R-:W-:Y:S01]  /*4ff0*/  MUFU.TANH R236, R41 ;  /* 0x0000002900ec7308 */ /* 0x000fe20000002400 */
[----:B------:R-:W-:Y:S02]  /*5000*/  FSEL R60, R60, -INF , !P6 ;  /* 0xff8000003c3c7808 */ /* 0x000fe40007000000 */
[----:B------:R-:W-:Y:S02]  /*5010*/  ISETP.GE.AND P6, PT, R153, R130, PT ;  /* 0x000000829900720c */ /* 0x000fe40003fc6270 */
[----:B------:R-:W-:-:S03]  /*5020*/  IADD3 R153, R163, 0xc8, RZ ;  /* 0x000000c8a3997810 */ /* 0x000fc60007ffe0ff */
[----:B------:R1:W-:Y:S01]  /*5030*/  MUFU.TANH R238, R42 ;  /* 0x0000002a00ee7308 */ /* 0x0003e20000002400 */
[----:B------:R-:W-:Y:S02]  /*5040*/  FSEL R62, R62, -INF , !P6 ;  /* 0xff8000003e3e7808 */ /* 0x000fe40007000000 */
[----:B------:R-:W-:-:S04]  /*5050*/  ISETP.GE.AND P6, PT, R237, R130, PT ;  /* 0x00000082ed00720c */ /* 0x000fc80003fc6270 */
[----:B------:R-:W-:Y:S01]  /*5060*/  FSEL R142, R142, -INF , !P6 ;  /* 0xff8000008e8e7808 */ /* 0x000fe20007000000 */
[----:B------:R-:W-:Y:S01]  /*5070*/  MUFU.TANH R76, R76 ;  /* 0x0000004c004c7308 */ /* 0x000fe20000002400 */
[----:B------:R-:W-:Y:S02]  /*5080*/  ISETP.GE.AND P6, PT, R187, R130, PT ;  /* 0x00000082bb00720c */ /* 0x000fe40003fc6270 */
[----:B------:R-:W-:Y:S02]  /*5090*/  FSEL R187, R90, -INF , !P5 ;  /* 0xff8000005abb7808 */ /* 0x000fe40006800000 */
[----:B------:R-:W-:Y:S02]  /*50a0*/  ISETP.GE.AND P5, PT, R144, R128, PT ;  /* 0x000000809000720c */ /* 0x000fe40003fa6270 */
[C---:B------:R-:W-:Y:S01]  /*50b0*/  IADD3 R144, R163.reuse, 0x81, RZ ;  /* 0x00000081a3907810 */ /* 0x040fe20007ffe0ff */
[----:B-1----:R-:W1:Y:S01]  /*50c0*/  LDSM.16.M88.4 R40, [R215+0x4400] ;  /* 0x00440000d728783b */ /* 0x002e620000000200 */
[----:B------:R-:W-:Y:S01]  /*50d0*/  MUFU.TANH R78, R78 ;  /* 0x0000004e004e7308 */ /* 0x000fe20000002400 */
[----:B------:R-:W-:-:S07]  /*50e0*/  IADD3 R90, R163, 0xe1, RZ ;  /* 0x000000e1a35a7810 */ /* 0x000fce0007ffe0ff */
[----:B------:R-:W2:Y:S08]  /*50f0*/  I2F R144, R144 ;  /* 0x0000009000907306 */ /* 0x000eb00000201400 */
[----:B------:R-:W-:Y:S08]  /*5100*/  MUFU.TANH R246, R246 ;  /* 0x000000f600f67308 */ /* 0x000ff00000002400 */
[----:B------:R-:W3:Y:S01]  /*5110*/  I2F R183, R183 ;  /* 0x000000b700b77306 */ /* 0x000ee20000201400 */
[----:B--2---:R-:W-:-:S02]  /*5120*/  FFMA.FTZ R76, R144, UR4, R76 ;  /* 0x00000004904c7c23 */ /* 0x004fc4000801004c */
[----:B------:R-:W-:-:S03]  /*5130*/  FFMA.FTZ R144, R148, UR4, R78 ;  /* 0x0000000494907c23 */ /* 0x000fc6000801004e */
[----:B------:R-:W-:Y:S02]  /*5140*/  FSEL R185, R76, -INF , !P4 ;  /* 0xff8000004cb97808 */ /* 0x000fe40006000000 */
[----:B------:R-:W-:Y:S01]  /*5150*/  MUFU.TANH R74, R74 ;  /* 0x0000004a004a7308 */ /* 0x000fe20000002400 */
[----:B------:R-:W-:Y:S02]  /*5160*/  FSEL R144, R144, -INF , !P6 ;  /* 0xff80000090907808 */ /* 0x000fe40007000000 */
[----:B------:R-:W-:Y:S02]  /*5170*/  ISETP.GE.AND P6, PT, R2, R130, PT ;  /* 0x000000820200720c */ /* 0x000fe40003fc6270 */
[----:B------:R-:W-:Y:S01]  /*5180*/  ISETP.GE.AND P4, PT, R190, R128, PT ;  /* 0x00000080be00720c */ /* 0x000fe20003f86270 */
[----:B-1----:R-:W-:Y:S02]  /*5190*/  HMMA.16816.F32 R20, R28, R42, R20 ;  /* 0x0000002a1c14723c */ /* 0x002fe40000001814 */
[----:B------:R-:W1:Y:S01]  /*51a0*/  I2F R146, R146 ;  /* 0x0000009200927306 */ /* 0x000e620000201400 */
[----:B---3--:R-:W-:-:S05]  /*51b0*/  FFMA.FTZ R183, R183, UR4, R246 ;  /* 0x00000004b7b77c23 */ /* 0x008fca00080100f6 */
[----:B------:R-:W-:Y:S01]  /*51c0*/  FSEL R183, R183, -INF , !P0 ;  /* 0xff800000b7b77808 */ /* 0x000fe20004000000 */
[----:B------:R-:W-:Y:S01]  /*51d0*/  HMMA.16816.F32 R24, R28, R40, R24 ;  /* 0x000000281c18723c */ /* 0x000fe20000001818 */
[----:B------:R-:W2:Y:S01]  /*51e0*/  MUFU.TANH R64, R64 ;  /* 0x0000004000407308 */ /* 0x000ea20000002400 */
[----:B------:R-:W-:Y:S02]  /*51f0*/  ISETP.GE.AND P0, PT, R2, R128, PT ;  /* 0x000000800200720c */ /* 0x000fe40003f06270 */
[----:B------:R-:W-:-:S05]  /*5200*/  IADD3 R2, R163, 0x99, RZ ;  /* 0x00000099a3027810 */ /* 0x000fca0007ffe0ff */
[----:B------:R-:W-:Y:S01]  /*5210*/  MUFU.TANH R250, R250 ;  /* 0x000000fa00fa7308 */ /* 0x000fe20000002400 */
[----:B-1----:R-:W-:-:S05]  /*5220*/  FFMA.FTZ R146, R146, UR4, R74 ;  /* 0x0000000492927c23 */ /* 0x002fca000801004a */
[----:B------:R-:W-:Y:S01]  /*5230*/  FSEL R146, R146, -INF , !P3 ;  /* 0xff80000092927808 */ /* 0x000fe20005800000 */
[----:B------:R-:W-:Y:S01]  /*5240*/  FMUL.FTZ R20, R20, c[0x0][0x2ec] ;  /* 0x0000bb0014147a20 */ /* 0x000fe20000410000 */
[----:B------:R-:W1:Y:S01]  /*5250*/  I2F R171, R190 ;  /* 0x000000be00ab7306 */ /* 0x000e620000201400 */
[----:B--2---:R-:W-:Y:S01]  /*5260*/  FFMA.FTZ R64, R175, UR4, R64 ;  /* 0x00000004af407c23 */ /* 0x004fe20008010040 */
[-C--:B------:R-:W-:Y:S01]  /*5270*/  ISETP.GE.AND P3, PT, R190, R130.reuse, PT ;  /* 0x00000082be00720c */ /* 0x080fe20003f66270 */
[----:B------:R-:W-:Y:S02]  /*5280*/  FFMA.FTZ R175, R133, UR4, R138 ;  /* 0x0000000485af7c23 */ /* 0x000fe4000801008a */
[----:B------:R-:W-:Y:S01]  /*5290*/  FMUL.FTZ R21, R21, c[0x0][0x2ec] ;  /* 0x0000bb0015157a20 */ /* 0x000fe20000410000 */
[----:B------:R-:W-:Y:S01]  /*52a0*/  FSEL R138, R64, -INF , !P2 ;  /* 0xff800000408a7808 */ /* 0x000fe20005000000 */
[----:B------:R-:W-:Y:S01]  /*52b0*/  FMUL.FTZ R22, R22, c[0x0][0x2ec] ;  /* 0x0000bb0016167a20 */ /* 0x000fe20000410000 */
[----:B------:R-:W2:Y:S01]  /*52c0*/  I2F R188, R190 ;  /* 0x000000be00bc7306 */ /* 0x000ea20000201400 */
[----:B------:R-:W-:Y:S01]  /*52d0*/  FSEL R175, R175, -INF , !P5 ;  /* 0xff800000afaf7808 */ /* 0x000fe20006800000 */
[----:B------:R-:W-:Y:S01]  /*52e0*/  FMUL.FTZ R43, R26, c[0x0][0x2ec] ;  /* 0x0000bb001a2b7a20 */ /* 0x000fe20000410000 */
[----:B------:R-:W-:Y:S01]  /*52f0*/  ISETP.GE.AND P2, PT, R167, R130, PT ;  /* 0x00000082a700720c */ /* 0x000fe20003f46270 */
[----:B------:R-:W-:Y:S01]  /*5300*/  FMUL.FTZ R27, R27, c[0x0][0x2ec] ;  /* 0x0000bb001b1b7a20 */ /* 0x000fe20000410000 */
[----:B------:R-:W-:Y:S01]  /*5310*/  ISETP.GE.AND P5, PT, R167, R128, PT ;  /* 0x00000080a700720c */ /* 0x000fe20003fa6270 */
[----:B------:R-:W-:-:S02]  /*5320*/  FMUL.FTZ R25, R25, c[0x0][0x2ec] ;  /* 0x0000bb0019197a20 */ /* 0x000fc40000410000 */
[----:B-1----:R-:W-:Y:S01]  /*5330*/  FFMA.FTZ R171, R171, UR4, R244 ;  /* 0x00000004abab7c23 */ /* 0x002fe200080100f4 */
[----:B------:R1:W3:Y:S04]  /*5340*/  I2F R184, R167 ;  /* 0x000000a700b87306 */ /* 0x0002e80000201400 */
[----:B------:R-:W-:Y:S01]  /*5350*/  FSEL R64, R171, -INF , !P3 ;  /* 0xff800000ab407808 */ /* 0x000fe20005800000 */
[----:B------:R-:W-:Y:S01]  /*5360*/  FMUL.FTZ R171, R36, c[0x0][0x2ec] ;  /* 0x0000bb0024ab7a20 */ /* 0x000fe20000410000 */
[----:B------:R-:W-:Y:S01]  /*5370*/  ISETP.GE.AND P3, PT, R2, R130, PT ;  /* 0x000000820200720c */ /* 0x000fe20003f66270 */
[----:B--2---:R-:W-:Y:S01]  /*5380*/  FFMA.FTZ R250, R188, UR4, R250 ;  /* 0x00000004bcfa7c23 */ /* 0x004fe200080100fa */
[----:B------:R-:W2:Y:S01]  /*5390*/  MUFU.TANH R66, R66 ;  /* 0x0000004200427308 */ /* 0x000ea20000002400 */
[----:B------:R-:W-:-:S02]  /*53a0*/  FMUL.FTZ R36, R37, c[0x0][0x2ec] ;  /* 0x0000bb0025247a20 */ /* 0x000fc40000410000 */
[----:B------:R-:W-:Y:S01]  /*53b0*/  FMUL.FTZ R37, R38, c[0x0][0x2ec] ;  /* 0x0000bb0026257a20 */ /* 0x000fe20000410000 */
[----:B-1----:R-:W-:-:S04]  /*53c0*/  FSEL R167, R250, -INF , !P4 ;  /* 0xff800000faa77808 */ /* 0x002fc80006000000 */
[----:B------:R-:W-:Y:S01]  /*53d0*/  MUFU.TANH R56, R56 ;  /* 0x0000003800387308 */ /* 0x000fe20000002400 */
[----:B------:R-:W-:Y:S01]  /*53e0*/  ISETP.GE.AND P4, PT, R2, R128, PT ;  /* 0x000000800200720c */ /* 0x000fe20003f86270 */
[----:B---3--:R-:W-:Y:S02]  /*53f0*/  FFMA.FTZ R113, R184, UR4, R113 ;  /* 0x00000004b8717c23 */ /* 0x008fe40008010071 */
[----:B--2---:R-:W-:-:S04]  /*5400*/  FFMA.FTZ R240, R240, UR4, R66 ;  /* 0x00000004f0f07c23 */ /* 0x004fc80008010042 */
[----:B------:R-:W1:Y:S08]  /*5410*/  I2F R229, R229 ;  /* 0x000000e500e57306 */ /* 0x000e700000201400 */
[----:B------:R-:W-:Y:S08]  /*5420*/  MUFU.TANH R252, R252 ;  /* 0x000000fc00fc7308 */ /* 0x000ff00000002400 */
[----:B------:R-:W2:Y:S01]  /*5430*/  I2F R2, R2 ;  /* 0x0000000200027306 */ /* 0x000ea20000201400 */
[----:B-1----:R-:W-:Y:S01]  /*5440*/  FFMA.FTZ R152, R229, UR4, R56 ;  /* 0x00000004e5987c23 */ /* 0x002fe20008010038 */
[----:B------:R-:W-:-:S02]  /*5450*/  FSEL R56, R240, -INF , !P6 ;  /* 0xff800000f0387808 */ /* 0x000fc40007000000 */
[----:B------:R-:W-:Y:S02]  /*5460*/  ISETP.GE.AND P6, PT, R163, R130, PT ;  /* 0x00000082a300720c */ /* 0x000fe40003fc6270 */
[----:B------:R-:W-:Y:S02]  /*5470*/  FSEL R152, R152, -INF , !P2 ;  /* 0xff80000098987808 */ /* 0x000fe40005000000 */
[----:B------:R-:W1:Y:S01]  /*5480*/  MUFU.TANH R248, R248 ;  /* 0x000000f800f87308 */ /* 0x000e620000002400 */
[----:B------:R-:W-:-:S07]  /*5490*/  ISETP.GE.AND P2, PT, R147, R128, PT ;  /* 0x000000809300720c */ /* 0x000fce0003f46270 */
[----:B------:R-:W-:Y:S01]  /*54a0*/  MUFU.TANH R70, R70 ;  /* 0x0000004600467308 */ /* 0x000fe20000002400 */
[----:B--2---:R-:W-:Y:S01]  /*54b0*/  FFMA.FTZ R154, R2, UR4, R252 ;  /* 0x00000004029a7c23 */ /* 0x004fe200080100fc */
[----:B------:R-:W-:-:S04]  /*54c0*/  IADD3 R2, R149, 0x1000, RZ ;  /* 0x0000100095027810 */ /* 0x000fc80007ffe0ff */
[----:B------:R-:W-:Y:S01]  /*54d0*/  FSEL R154, R154, -INF , !P3 ;  /* 0xff8000009a9a7808 */ /* 0x000fe20005800000 */
[----:B------:R-:W-:Y:S01]  /*54e0*/  IMAD R148, R3, 0x2, R2 ;  /* 0x0000000203947824 */ /* 0x000fe200078e0202 */
[----:B------:R-:W2:Y:S01]  /*54f0*/  I2F R180, R147 ;  /* 0x0000009300b47306 */ /* 0x000ea20000201400 */
[----:B-1----:R-:W-:Y:S01]  /*5500*/  FFMA.FTZ R186, R186, UR4, R248 ;  /* 0x00000004baba7c23 */ /* 0x002fe200080100f8 */
[----:B------:R-:W-:Y:S01]  /*5510*/  ISETP.GE.AND P3, PT, R164, R128, PT ;  /* 0x00000080a400720c */ /* 0x000fe20003f66270 */
[----:B------:R-:W-:-:S05]  /*5520*/  FMUL.FTZ R2, R35, c[0x0][0x2ec] ;  /* 0x0000bb0023027a20 */ /* 0x000fca0000410000 */
[----:B------:R-:W-:Y:S08]  /*5530*/  MUFU.TANH R54, R54 ;  /* 0x0000003600367308 */ /* 0x000ff00000002400 */
[----:B------:R-:W1:Y:S01]  /*5540*/  I2F R176, R164 ;  /* 0x000000a400b07306 */ /* 0x000e620000201400 */
[----:B--2---:R-:W-:-:S07]  /*5550*/  FFMA.FTZ R70, R180, UR4, R70 ;  /* 0x00000004b4467c23 */ /* 0x004fce0008010046 */
[----:B------:R-:W2:Y:S08]  /*5560*/  MUFU.TANH R58, R58 ;  /* 0x0000003a003a7308 */ /* 0x000eb00000002400 */
[----:B------:R-:W-:Y:S01]  /*5570*/  MUFU.TANH R48, R48 ;  /* 0x0000003000307308 */ /* 0x000fe20000002400 */
[----:B-1----:R-:W-:-:S07]  /*5580*/  FFMA.FTZ R54, R176, UR4, R54 ;  /* 0x00000004b0367c23 */ /* 0x002fce0008010036 */
[----:B------:R-:W1:Y:S01]  /*5590*/  I2F R137, R242 ;  /* 0x000000f200897306 */ /* 0x000e620000201400 */
[----:B--2---:R-:W-:-:S07]  /*55a0*/  FFMA.FTZ R58, R131, UR4, R58 ;  /* 0x00000004833a7c23 */ /* 0x004fce000801003a */
[----:B------:R-:W-:Y:S08]  /*55b0*/  I2F R182, R242 ;  /* 0x000000f200b67306 */ /* 0x000ff00000201400 */
[----:B------:R-:W-:Y:S01]  /*55c0*/  MUFU.TANH R119, R119 ;  /* 0x0000007700777308 */ /* 0x000fe20000002400 */
[----:B-1----:R-:W-:-:S07]  /*55d0*/  FFMA.FTZ R48, R137, UR4, R48 ;  /* 0x0000000489307c23 */ /* 0x002fce0008010030 */
[----:B------:R-:W-:Y:S08]  /*55e0*/  MUFU.TANH R117, R117 ;  /* 0x0000007500757308 */ /* 0x000ff00000002400 */
[----:B------:R-:W-:Y:S08]  /*55f0*/  I2F R194, R245 ;  /* 0x000000f500c27306 */ /* 0x000ff00000201400 */
[----:B------:R-:W-:Y:S08]  /*5600*/  MUFU.TANH R110, R110 ;  /* 0x0000006e006e7308 */ /* 0x000ff00000002400 */
[----:B------:R-:W1:Y:S08]  /*5610*/  I2F R139, R164 ;  /* 0x000000a4008b7306 */ /* 0x000e700000201400 */
[----:B------:R-:W2:Y:S08]  /*5620*/  I2F R205, R204 ;  /* 0x000000cc00cd7306 */ /* 0x000eb00000201400 */
[----:B------:R3:W-:Y:S01]  /*5630*/  I2F R162, R163 ;  /* 0x000000a300a27306 */ /* 0x0007e20000201400 */
[----:B-1----:R-:W-:Y:S01]  /*5640*/  FFMA.FTZ R68, R139, UR4, R68 ;  /* 0x000000048b447c23 */ /* 0x002fe20008010044 */
[----:B------:R-:W-:-:S02]  /*5650*/  FSEL R139, R58, -INF , !P4 ;  /* 0xff8000003a8b7808 */ /* 0x000fc40006000000 */
[----:B------:R-:W-:-:S04]  /*5660*/  ISETP.GE.AND P4, PT, R242, R130, PT ;  /* 0x00000082f200720c */ /* 0x000fc80003f86270 */
[----:B------:R-:W-:Y:S01]  /*5670*/  MUFU.TANH R109, R109 ;  /* 0x0000006d006d7308 */ /* 0x000fe20000002400 */
[----:B--2---:R-:W-:-:S07]  /*5680*/  FFMA.FTZ R110, R205, UR4, R110 ;  /* 0x00000004cd6e7c23 */ /* 0x004fce000801006e */
[----:B------:R-:W-:Y:S01]  /*5690*/  MUFU.TANH R112, R112 ;  /* 0x0000007000707308 */ /* 0x000fe20000002400 */
[----:B---3--:R-:W-:Y:S02]  /*56a0*/  FSEL R163, R186, -INF , !P0 ;  /* 0xff800000baa37808 */ /* 0x008fe40004000000 */
[----:B------:R-:W-:-:S05]  /*56b0*/  ISETP.GE.AND P0, PT, R147, R130, PT ;  /* 0x000000829300720c */ /* 0x000fca0003f06270 */
[----:B------:R-:W-:Y:S08]  /*56c0*/  MUFU.TANH R101, R101 ;  /* 0x0000006500657308 */ /* 0x000ff00000002400 */
[----:B------:R-:W-:Y:S08]  /*56d0*/  MUFU.TANH R103, R103 ;  /* 0x0000006700677308 */ /* 0x000ff00000002400 */
[----:B------:R-:W-:Y:S08]  /*56e0*/  MUFU.TANH R115, R115 ;  /* 0x0000007300737308 */ /* 0x000ff00000002400 */
[----:B------:R-:W-:Y:S08]  /*56f0*/  MUFU.TANH R124, R124 ;  /* 0x0000007c007c7308 */ /* 0x000ff00000002400 */
[----:B------:R-:W1:Y:S08]  /*5700*/  I2F R50, R202 ;  /* 0x000000ca00327306 */ /* 0x000e700000201400 */
[----:B------:R-:W2:Y:S08]  /*5710*/  I2F R92, R221 ;  /* 0x000000dd005c7306 */ /* 0x000eb00000201400 */
[----:B------:R-:W3:Y:S01]  /*5720*/  I2F R94, R227 ;  /* 0x000000e3005e7306 */ /* 0x000ee20000201400 */
[----:B-1----:R-:W-:-:S02]  /*5730*/  FFMA.FTZ R26, R50, UR4, R109 ;  /* 0x00000004321a7c23 */ /* 0x002fc4000801006d */
[----:B------:R-:W-:-:S05]  /*5740*/  FFMA.FTZ R112, R50, UR4, R112 ;  /* 0x0000000432707c23 */ /* 0x000fca0008010070 */
[----:B------:R1:W-:Y:S01]  /*5750*/  I2F R166, R147 ;  /* 0x0000009300a67306 */ /* 0x0003e20000201400 */
[C---:B--2---:R-:W-:Y:S02]  /*5760*/  FFMA.FTZ R101, R92.reuse, UR4, R101 ;  /* 0x000000045c657c23 */ /* 0x044fe40008010065 */
[----:B------:R-:W-:-:S05]  /*5770*/  FFMA.FTZ R103, R92, UR4, R103 ;  /* 0x000000045c677c23 */ /* 0x000fca0008010067 */
[----:B------:R2:W-:Y:S01]  /*5780*/  MUFU.TANH R184, R125 ;  /* 0x0000007d00b87308 */ /* 0x0005e20000002400 */
[----:B---3--:R-:W-:Y:S01]  /*5790*/  FFMA.FTZ R124, R94, UR4, R124 ;  /* 0x000000045e7c7c23 */ /* 0x008fe2000801007c */
[----:B-1----:R-:W-:-:S06]  /*57a0*/  FSEL R147, R113, -INF , !P5 ;  /* 0xff80000071937808 */ /* 0x002fcc0006800000 */
[----:B------:R-:W-:Y:S01]  /*57b0*/  MUFU.TANH R131, R32 ;  /* 0x0000002000837308 */ /* 0x000fe20000002400 */
[----:B------:R-:W-:Y:S01]  /*57c0*/  FFMA.FTZ R113, R182, UR4, R119 ;  /* 0x00000004b6717c23 */ /* 0x000fe20008010077 */
[----:B------:R-:W-:Y:S02]  /*57d0*/  FSEL R119, R54, -INF , !P3 ;  /* 0xff80000036777808 */ /* 0x000fe40005800000 */
[-C--:B------:R-:W-:Y:S02]  /*57e0*/  ISETP.GE.AND P3, PT, R245, R130.reuse, PT ;  /* 0x00000082f500720c */ /* 0x080fe40003f66270 */
[----:B------:R-:W-:Y:S02]  /*57f0*/  FSEL R54, R48, -INF , !P4 ;  /* 0xff80000030367808 */ /* 0x000fe40006000000 */
[----:B------:R-:W-:Y:S01]  /*5800*/  MUFU.TANH R41, R33 ;  /* 0x0000002100297308 */ /* 0x000fe20000002400 */
[----:B--2---:R-:W-:Y:S01]  /*5810*/  FSEL R125, R70, -INF , !P2 ;  /* 0xff800000467d7808 */ /* 0x004fe20005000000 */
[----:B------:R-:W-:Y:S01]  /*5820*/  FFMA.FTZ R70, R194, UR4, R117 ;  /* 0x00000004c2467c23 */ /* 0x000fe20008010075 */
[----:B------:R-:W-:-:S02]  /*5830*/  ISETP.GE.AND P5, PT, R164, R130, PT ;  /* 0x00000082a400720c */ /* 0x000fc40003fa6270 */
[-C--:B------:R-:W-:Y:S02]  /*5840*/  ISETP.GE.AND P4, PT, R245, R128.reuse, PT ;  /* 0x00000080f500720c */ /* 0x080fe40003f86270 */
[----:B------:R-:W-:Y:S01]  /*5850*/  FSEL R70, R70, -INF , !P3 ;  /* 0xff80000046467808 */ /* 0x000fe20005800000 */
[----:B------:R1:W-:Y:S01]  /*5860*/  MUFU.TANH R137, R34 ;  /* 0x0000002200897308 */ /* 0x0003e20000002400 */
[-C--:B------:R-:W-:Y:S02]  /*5870*/  ISETP.GE.AND P3, PT, R204, R128.reuse, PT ;  /* 0x00000080cc00720c */ /* 0x080fe40003f66270 */
[----:B------:R-:W-:Y:S02]  /*5880*/  FSEL R58, R68, -INF , !P5 ;  /* 0xff800000443a7808 */ /* 0x000fe40006800000 */
[----:B------:R-:W-:Y:S01]  /*5890*/  FSEL R241, R110, -INF , !P3 ;  /* 0xff8000006ef17808 */ /* 0x000fe20005800000 */
[----:B------:R-:W-:Y:S01]  /*58a0*/  FFMA.FTZ R110, R94, UR4, R115 ;  /* 0x000000045e6e7c23 */ /* 0x000fe20008010073 */
[----:B------:R-:W-:Y:S01]  /*58b0*/  ISETP.GE.AND P5, PT, R247, R128, PT ;  /* 0x00000080f700720c */ /* 0x000fe20003fa6270 */
[----:B------:R-:W-:Y:S01]  /*58c0*/  MUFU.TANH R48, R20 ;  /* 0x0000001400307308 */ /* 0x000fe20000002400 */
[----:B------:R-:W-:Y:S01]  /*58d0*/  FMUL.FTZ R94, R23, c[0x0][0x2ec] ;  /* 0x0000bb00175e7a20 */ /* 0x000fe20000410000 */
[----:B------:R-:W-:-:S02]  /*58e0*/  ISETP.GE.AND P2, PT, R247, R130, PT ;  /* 0x00000082f700720c */ /* 0x000fc40003f46270 */
[----:B------:R-:W-:Y:S01]  /*58f0*/  ISETP.GE.AND P3, PT, R221, R130, PT ;  /* 0x00000082dd00720c */ /* 0x000fe20003f66270 */
[----:B-1----:R-:W1:Y:S03]  /*5900*/  LDSM.16.M88.4 R32, [R215+0x4800] ;  /* 0x00480000d720783b */ /* 0x002e660000000200 */
[----:B------:R-:W-:Y:S08]  /*5910*/  MUFU.TANH R50, R21 ;  /* 0x0000001500327308 */ /* 0x000ff00000002400 */
[----:B------:R2:W-:Y:S08]  /*5920*/  MUFU.TANH R92, R22 ;  /* 0x00000016005c7308 */ /* 0x0005f00000002400 */
[----:B------:R-:W3:Y:S01]  /*5930*/  MUFU.TANH R52, R52 ;  /* 0x0000003400347308 */ /* 0x000ee20000002400 */
[----:B--2---:R-:W2:Y:S07]  /*5940*/  LDSM.16.M88.4 R20, [R215+0x4c00] ;  /* 0x004c0000d714783b */ /* 0x004eae0000000200 */
[----:B------:R-:W4:Y:S01]  /*5950*/  MUFU.TANH R121, R121 ;  /* 0x0000007900797308 */ /* 0x000f220000002400 */
[----:B------:R-:W-:-:S04]  /*5960*/  DEPBAR.LE SB0, 0x0 ;  /* 0x000080000000791a */ /* 0x000fc80000000000 */
[----:B---3--:R-:W-:-:S03]  /*5970*/  FFMA.FTZ R52, R166, UR4, R52 ;  /* 0x00000004a6347c23 */ /* 0x008fc60008010034 */
[----:B------:R-:W-:Y:S02]  /*5980*/  MUFU.TANH R120, R120 ;  /* 0x0000007800787308 */ /* 0x000fe40000002400 */
[----:B------:R-:W-:Y:S02]  /*5990*/  FSEL R52, R52, -INF , !P0 ;  /* 0xff80000034347808 */ /* 0x000fe40004000000 */
[----:B------:R-:W-:Y:S01]  /*59a0*/  ISETP.GE.AND P0, PT, R242, R128, PT ;  /* 0x00000080f200720c */ /* 0x000fe20003f06270 */
[----:B-1----:R-:W-:Y:S03]  /*59b0*/  HMMA.16816.F32 R16, R28, R32, R16 ;  /* 0x000000201c10723c */ /* 0x002fe60000001810 */
[----:B------:R-:W1:Y:S01]  /*59c0*/  I2F R192, R200 ;  /* 0x000000c800c07306 */ /* 0x000e620000201400 */
[----:B----4-:R-:W-:Y:S01]  /*59d0*/  FFMA.FTZ R121, R194, UR4, R121 ;  /* 0x00000004c2797c23 */ /* 0x010fe20008010079 */
[----:B------:R-:W-:-:S02]  /*59e0*/  FSEL R113, R113, -INF , !P0 ;  /* 0xff80000071717808 */ /* 0x000fc40004000000 */
[-C--:B------:R-:W-:Y:S02]  /*59f0*/  ISETP.GE.AND P0, PT, R200, R130.reuse, PT ;  /* 0x00000082c800720c */ /* 0x080fe40003f06270 */
[----:B------:R-:W-:Y:S01]  /*5a00*/  FSEL R143, R121, -INF , !P4 ;  /* 0xff800000798f7808 */ /* 0x000fe20006000000 */
[----:B------:R-:W-:Y:S01]  /*5a10*/  HMMA.16816.F32 R12, R28, R34, R12 ;  /* 0x000000221c0c723c */ /* 0x000fe2000000180c */
[----:B------:R-:W-:Y:S01]  /*5a20*/  MUFU.TANH R118, R118 ;  /* 0x0000007600767308 */ /* 0x000fe20000002400 */
[----:B------:R-:W-:-:S04]  /*5a30*/  ISETP.GE.AND P4, PT, R202, R130, PT ;  /* 0x00000082ca00720c */ /* 0x000fc80003f86270 */
[----:B------:R-:W-:Y:S02]  /*5a40*/  FSEL R26, R26, -INF , !P4 ;  /* 0xff8000001a1a7808 */ /* 0x000fe40006000000 */
[----:B------:R-:W-:Y:S01]  /*5a50*/  ISETP.GE.AND P4, PT, R221, R128, PT ;  /* 0x00000080dd00720c */ /* 0x000fe20003f86270 */
[----:B------:R-:W3:Y:S01]  /*5a60*/  I2F R243, R247 ;  /* 0x000000f700f37306 */ /* 0x000ee20000201400 */
[----:B-1----:R-:W-:Y:S02]  /*5a70*/  FFMA.FTZ R120, R192, UR4, R120 ;  /* 0x00000004c0787c23 */ /* 0x002fe40008010078 */
[----:B------:R-:W-:Y:S02]  /*5a80*/  FSEL R231, R103, -INF , !P4 ;  /* 0xff80000067e77808 */ /* 0x000fe40006000000 */
[----:B------:R-:W-:Y:S02]  /*5a90*/  ISETP.GE.AND P4, PT, R105, R130, PT ;  /* 0x000000826900720c */ /* 0x000fe40003f86270 */
[----:B------:R-:W-:Y:S01]  /*5aa0*/  FSEL R121, R120, -INF , !P0 ;  /* 0xff80000078797808 */ /* 0x000fe20004000000 */
[----:B------:R-:W1:Y:S01]  /*5ab0*/  MUFU.TANH R116, R116 ;  /* 0x0000007400747308 */ /* 0x000e620000002400 */
[----:B------:R-:W-:Y:S01]  /*5ac0*/  ISETP.GE.AND P0, PT, R202, R128, PT ;  /* 0x00000080ca00720c */ /* 0x000fe20003f06270 */
[----:B--2---:R-:W-:Y:S01]  /*5ad0*/  HMMA.16816.F32 R8, R28, R20, R8 ;  /* 0x000000141c08723c */ /* 0x004fe20000001808 */
[----:B------:R-:W-:-:S02]  /*5ae0*/  FMUL.FTZ R16, R16, c[0x0][0x2ec] ;  /* 0x0000bb0010107a20 */ /* 0x000fc40000410000 */
[----:B------:R-:W-:Y:S01]  /*5af0*/  FSEL R237, R112, -INF , !P0 ;  /* 0xff80000070ed7808 */ /* 0x000fe20004000000 */
[----:B------:R-:W-:Y:S01]  /*5b00*/  FMUL.FTZ R18, R18, c[0x0][0x2ec] ;  /* 0x0000bb0012127a20 */ /* 0x000fe20000410000 */
[-C--:B------:R-:W-:Y:S01]  /*5b10*/  ISETP.GE.AND P0, PT, R210, R130.reuse, PT ;  /* 0x00000082d200720c */ /* 0x080fe20003f06270 */
[----:B------:R-:W-:Y:S01]  /*5b20*/  MUFU.TANH R108, R108 ;  /* 0x0000006c006c7308 */ /* 0x000fe20000002400 */
[----:B---3--:R-:W-:Y:S01]  /*5b30*/  FFMA.FTZ R118, R243, UR4, R118 ;  /* 0x00000004f3767c23 */ /* 0x008fe20008010076 */
[----:B------:R-:W-:Y:S01]  /*5b40*/  HMMA.16816.F32 R4, R28, R22, R4 ;  /* 0x000000161c04723c */ /* 0x000fe20000001804 */
[----:B------:R-:W-:Y:S02]  /*5b50*/  FMUL.FTZ R13, R13, c[0x0][0x2ec] ;  /* 0x0000bb000d0d7a20 */ /* 0x000fe40000410000 */
[----:B------:R-:W-:Y:S01]  /*5b60*/  FMUL.FTZ R14, R14, c[0x0][0x2ec] ;  /* 0x0000bb000e0e7a20 */ /* 0x000fe20000410000 */
[----:B------:R-:W-:Y:S01]  /*5b70*/  FSEL R245, R118, -INF , !P5 ;  /* 0xff80000076f57808 */ /* 0x000fe20006800000 */
[----:B------:R-:W-:Y:S01]  /*5b80*/  FMUL.FTZ R12, R12, c[0x0][0x2ec] ;  /* 0x0000bb000c0c7a20 */ /* 0x000fe20000410000 */
[----:B------:R-:W2:Y:S01]  /*5b90*/  I2F R95, R210 ;  /* 0x000000d2005f7306 */ /* 0x000ea20000201400 */
[----:B-1----:R-:W-:Y:S01]  /*5ba0*/  FFMA.FTZ R68, R243, UR4, R116 ;  /* 0x00000004f3447c23 */ /* 0x002fe20008010074 */
[----:B------:R-:W-:Y:S01]  /*5bb0*/  ISETP.GE.AND P5, PT, R204, R130, PT ;  /* 0x00000082cc00720c */ /* 0x000fe20003fa6270 */
[----:B------:R-:W-:-:S03]  /*5bc0*/  FMUL.FTZ R15, R15, c[0x0][0x2ec] ;  /* 0x0000bb000f0f7a20 */ /* 0x000fc60000410000 */
[----:B------:R-:W-:Y:S02]  /*5bd0*/  FSEL R68, R68, -INF , !P2 ;  /* 0xff80000044447808 */ /* 0x000fe40005000000 */
[----:B------:R-:W1:Y:S01]  /*5be0*/  MUFU.TANH R111, R111 ;  /* 0x0000006f006f7308 */ /* 0x000e620000002400 */
[----:B------:R-:W-:Y:S01]  /*5bf0*/  ISETP.GE.AND P2, PT, R200, R128, PT ;  /* 0x00000080c800720c */ /* 0x000fe20003f46270 */
[----:B------:R-:W-:-:S06]  /*5c00*/  FMUL.FTZ R8, R8, c[0x0][0x2ec] ;  /* 0x0000bb0008087a20 */ /* 0x000fcc0000410000 */
[----:B------:R-:W-:Y:S01]  /*5c10*/  MUFU.TANH R102, R102 ;  /* 0x0000006600667308 */ /* 0x000fe20000002400 */
[----:B--2---:R-:W-:Y:S02]  /*5c20*/  FFMA.FTZ R32, R95, UR4, R114 ;  /* 0x000000045f207c23 */ /* 0x004fe40008010072 */
        /* <DEDUP_REMOVED lines=9> */
[----:B------:R-:W-:Y:S01]  /*5cc0*/  MUFU.TANH R51, R51 ;  /* 0x0000003300337308 */ /* 0x000fe20000002400 */
[----:B------:R-:W-:-:S07]  /*5cd0*/  ISETP.GE.AND P2, PT, R107, R130, PT ;  /* 0x000000826b00720c */ /* 0x000fce0003f46270 */
[----:B------:R-:W1:Y:S01]  /*5ce0*/  I2F R208, R105 ;  /* 0x0000006900d07306 */ /* 0x000e620000201400 */
[----:B--2---:R-:W-:-:S07]  /*5cf0*/  FFMA.FTZ R102, R93, UR4, R102 ;  /* 0x000000045d667c23 */ /* 0x004fce0008010066 */
[----:B------:R-:W2:Y:S08]  /*5d00*/  MUFU.TANH R100, R100 ;  /* 0x0000006400647308 */ /* 0x000eb00000002400 */
[----:B------:R3:W-:Y:S01]  /*5d10*/  MUFU.TANH R3, R36 ;  /* 0x0000002400037308 */ /* 0x0007e20000002400 */
[----:B-1----:R-:W-:-:S05]  /*5d20*/  FFMA.FTZ R51, R208, UR4, R51 ;  /* 0x00000004d0337c23 */ /* 0x002fca0008010033 */
[----:B------:R-:W-:Y:S01]  /*5d30*/  FSEL R117, R51, -INF , !P0 ;  /* 0xff80000033757808 */ /* 0x000fe20004000000 */
[----:B------:R-:W-:Y:S01]  /*5d40*/  FMUL.FTZ R51, R17, c[0x0][0x2ec] ;  /* 0x0000bb0011337a20 */ /* 0x000fe20000410000 */
[----:B------:R-:W1:Y:S01]  /*5d50*/  MUFU.TANH R122, R122 ;  /* 0x0000007a007a7308 */ /* 0x000e620000002400 */
[----:B--2---:R-:W-:Y:S01]  /*5d60*/  FFMA.FTZ R100, R93, UR4, R100 ;  /* 0x000000045d647c23 */ /* 0x004fe20008010064 */
[----:B------:R-:W-:-:S04]  /*5d70*/  ISETP.GE.AND P0, PT, R225, R130, PT ;  /* 0x00000082e100720c */ /* 0x000fc80003f06270 */
[----:B------:R-:W-:Y:S02]  /*5d80*/  FSEL R100, R100, -INF , !P2 ;  /* 0xff80000064647808 */ /* 0x000fe40005000000 */
[----:B------:R-:W-:Y:S01]  /*5d90*/  MUFU.TANH R97, R44 ;  /* 0x0000002c00617308 */ /* 0x000fe20000002400 */
[----:B---3--:R-:W-:Y:S01]  /*5da0*/  FMUL.FTZ R36, R24, c[0x0][0x2ec] ;  /* 0x0000bb0018247a20 */ /* 0x008fe20000410000 */
[----:B------:R-:W-:Y:S01]  /*5db0*/  ISETP.GE.AND P2, PT, R210, R128, PT ;  /* 0x00000080d200720c */ /* 0x000fe20003f46270 */
[----:B------:R-:W-:-:S05]  /*5dc0*/  FFMA.FTZ R24, R205, UR4, R108 ;  /* 0x00000004cd187c23 */ /* 0x000fca000801006c */
[----:B------:R-:W2:Y:S01]  /*5dd0*/  I2F R84, R212 ;  /* 0x000000d400547306 */ /* 0x000ea20000201400 */
[----:B------:R-:W-:Y:S01]  /*5de0*/  FSEL R24, R24, -INF , !P5 ;  /* 0xff80000018187808 */ /* 0x000fe20006800000 */
[----:B-1----:R-:W-:Y:S01]  /*5df0*/  FFMA.FTZ R122, R95, UR4, R122 ;  /* 0x000000045f7a7c23 */ /* 0x002fe2000801007a */
[----:B------:R-:W-:-:S04]  /*5e00*/  ISETP.GE.AND P5, PT, R107, R128, PT ;  /* 0x000000806b00720c */ /* 0x000fc80003fa6270 */
[----:B------:R-:W-:Y:S01]  /*5e10*/  FSEL R233, R102, -INF , !P5 ;  /* 0xff80000066e97808 */ /* 0x000fe20006800000 */
[----:B------:R-:W-:Y:S01]  /*5e20*/  I2F R44, R214 ;  /* 0x000000d6002c7306 */ /* 0x000fe20000201400 */
[----:B------:R-:W-:Y:S02]  /*5e30*/  FSEL R102, R101, -INF , !P3 ;  /* 0xff80000065667808 */ /* 0x000fe40005800000 */
[C---:B------:R-:W-:Y:S02]  /*5e40*/  ISETP.GE.AND P5, PT, R227.reuse, R130, PT ;  /* 0x00000082e300720c */ /* 0x040fe40003fa6270 */
[-C--:B------:R-:W-:Y:S02]  /*5e50*/  ISETP.GE.AND P3, PT, R227, R128.reuse, PT ;  /* 0x00000080e300720c */ /* 0x080fe40003f66270 */
[----:B------:R-:W-:Y:S01]  /*5e60*/  FSEL R110, R110, -INF , !P5 ;  /* 0xff8000006e6e7808 */ /* 0x000fe20006800000 */
[----:B------:R-:W1:Y:S01]  /*5e70*/  MUFU.TANH R216, R216 ;  /* 0x000000d800d87308 */ /* 0x000e620000002400 */
[----:B------:R-:W-:Y:S01]  /*5e80*/  FSEL R227, R124, -INF , !P3 ;  /* 0xff8000007ce37808 */ /* 0x000fe20005800000 */
[----:B--2---:R-:W-:Y:S01]  /*5e90*/  FFMA.FTZ R33, R84, UR4, R97 ;  /* 0x0000000454217c23 */ /* 0x004fe20008010061 */
[----:B------:R-:W-:-:S02]  /*5ea0*/  ISETP.GE.AND P5, PT, R212, R128, PT ;  /* 0x00000080d400720c */ /* 0x000fc40003fa6270 */
[-C--:B------:R-:W-:Y:S02]  /*5eb0*/  ISETP.GE.AND P3, PT, R214, R130.reuse, PT ;  /* 0x00000082d600720c */ /* 0x080fe40003f66270 */
[----:B------:R-:W-:Y:S01]  /*5ec0*/  FSEL R229, R122, -INF , !P2 ;  /* 0xff8000007ae57808 */ /* 0x000fe20005000000 */
[----:B------:R-:W2:Y:S01]  /*5ed0*/  MUFU.TANH R235, R235 ;  /* 0x000000eb00eb7308 */ /* 0x000ea20000002400 */
[----:B------:R-:W-:-:S04]  /*5ee0*/  ISETP.GE.AND P2, PT, R212, R130, PT ;  /* 0x00000082d400720c */ /* 0x000fc80003f46270 */
[----:B------:R-:W-:Y:S02]  /*5ef0*/  FSEL R33, R33, -INF , !P2 ;  /* 0xff80000021217808 */ /* 0x000fe40005000000 */
[----:B------:R-:W-:Y:S01]  /*5f00*/  ISETP.GE.AND P2, PT, R225, R128, PT ;  /* 0x00000080e100720c */ /* 0x000fe20003f46270 */
[----:B------:R-:W-:Y:S01]  /*5f10*/  MUFU.TANH R49, R49 ;  /* 0x0000003100317308 */ /* 0x000fe20000002400 */
[----:B-1----:R-:W-:-:S05]  /*5f20*/  FFMA.FTZ R17, R44, UR4, R216 ;  /* 0x000000042c117c23 */ /* 0x002fca00080100d8 */
[----:B------:R-:W-:Y:S02]  /*5f30*/  FSEL R17, R17, -INF , !P3 ;  /* 0xff80000011117808 */ /* 0x000fe40005800000 */
[----:B------:R-:W1:Y:S01]  /*5f40*/  I2F R45, R87 ;  /* 0x00000057002d7306 */ /* 0x000e620000201400 */
[----:B--2---:R-:W-:Y:S01]  /*5f50*/  FFMA.FTZ R111, R84, UR4, R235 ;  /* 0x00000004546f7c23 */ /* 0x004fe200080100eb */
[----:B------:R-:W-:-:S04]  /*5f60*/  ISETP.GE.AND P3, PT, R87, R128, PT ;  /* 0x000000805700720c */ /* 0x000fc80003f66270 */
[----:B------:R-:W-:Y:S02]  /*5f70*/  FSEL R111, R111, -INF , !P5 ;  /* 0xff8000006f6f7808 */ /* 0x000fe40006800000 */
[----:B------:R-:W2:Y:S01]  /*5f80*/  MUFU.TANH R91, R91 ;  /* 0x0000005b005b7308 */ /* 0x000ea20000002400 */
[----:B------:R-:W-:-:S07]  /*5f90*/  ISETP.GE.AND P5, PT, R87, R130, PT ;  /* 0x000000825700720c */ /* 0x000fce0003fa6270 */
[----:B------:R-:W3:Y:S01]  /*5fa0*/  I2F R85, R225 ;  /* 0x000000e100557306 */ /* 0x000ee20000201400 */
[----:B-1----:R-:W-:-:S05]  /*5fb0*/  FFMA.FTZ R95, R45, UR4, R184 ;  /* 0x000000042d5f7c23 */ /* 0x002fca00080100b8 */
[----:B------:R-:W-:Y:S02]  /*5fc0*/  FSEL R95, R95, -INF , !P3 ;  /* 0xff8000005f5f7808 */ /* 0x000fe40005800000 */
[----:B------:R-:W1:Y:S01]  /*5fd0*/  I2F R80, R81 ;  /* 0x0000005100507306 */ /* 0x000e620000201400 */
[----:B--2---:R-:W-:Y:S01]  /*5fe0*/  FFMA.FTZ R91, R44, UR4, R91 ;  /* 0x000000042c5b7c23 */ /* 0x004fe2000801005b */
[----:B------:R-:W-:-:S06]  /*5ff0*/  ISETP.GE.AND P3, PT, R153, R130, PT ;  /* 0x000000829900720c */ /* 0x000fcc0003f66270 */
[----:B------:R-:W2:Y:S01]  /*6000*/  I2F R46, R153 ;  /* 0x00000099002e7306 */ /* 0x000ea20000201400 */
[C---:B---3--:R-:W-:Y:S02]  /*6010*/  FFMA.FTZ R97, R85.reuse, UR4, R238 ;  /* 0x0000000455617c23 */ /* 0x048fe400080100ee */
[----:B------:R-:W-:-:S03]  /*6020*/  FFMA.FTZ R35, R85, UR4, R234 ;  /* 0x0000000455237c23 */ /* 0x000fc600080100ea */
[----:B------:R-:W-:Y:S02]  /*6030*/  FSEL R97, R97, -INF , !P2 ;  /* 0xff80000061617808 */ /* 0x000fe40005000000 */
[----:B------:R-:W3:Y:S01]  /*6040*/  MUFU.TANH R39, R39 ;  /* 0x0000002700277308 */ /* 0x000ee20000002400 */
[----:B-1----:R-:W-:Y:S01]  /*6050*/  FFMA.FTZ R3, R80, UR4, R3 ;  /* 0x0000000450037c23 */ /* 0x002fe20008010003 */
[----:B------:R-:W-:Y:S02]  /*6060*/  ISETP.GE.AND P2, PT, R81, R130, PT ;  /* 0x000000825100720c */ /* 0x000fe40003f46270 */
[----:B------:R-:W-:Y:S02]  /*6070*/  FSEL R35, R35, -INF , !P0 ;  /* 0xff80000023237808 */ /* 0x000fe40004000000 */
[----:B------:R-:W-:Y:S02]  /*6080*/  FSEL R103, R3, -INF , !P2 ;  /* 0xff80000003677808 */ /* 0x000fe40005000000 */
[----:B------:R-:W-:Y:S01]  /*6090*/  I2F R96, R99 ;  /* 0x0000006300607306 */ /* 0x000fe20000201400 */
[----:B--2---:R-:W-:Y:S01]  /*60a0*/  FFMA.FTZ R131, R46, UR4, R131 ;  /* 0x000000042e837c23 */ /* 0x004fe20008010083 */
[----:B------:R-:W-:-:S02]  /*60b0*/  ISETP.GE.AND P2, PT, R83, R128, PT ;  /* 0x000000805300720c */ /* 0x000fc40003f46270 */
[-C--:B------:R-:W-:Y:S02]  /*60c0*/  ISETP.GE.AND P0, PT, R99, R128.reuse, PT ;  /* 0x000000806300720c */ /* 0x080fe40003f06270 */
[----:B------:R-:W-:Y:S02]  /*60d0*/  FSEL R247, R131, -INF , !P3 ;  /* 0xff80000083f77808 */ /* 0x000fe40005800000 */
[----:B------:R-:W-:Y:S01]  /*60e0*/  MUFU.TANH R171, R171 ;  /* 0x000000ab00ab7308 */ /* 0x000fe20000002400 */
[----:B---3--:R-:W-:Y:S01]  /*60f0*/  FFMA.FTZ R39, R80, UR4, R39 ;  /* 0x0000000450277c23 */ /* 0x008fe20008010027 */
[----:B------:R-:W-:-:S06]  /*6100*/  ISETP.GE.AND P3, PT, R89, R128, PT ;  /* 0x000000805900720c */ /* 0x000fcc0003f66270 */
[----:B------:R1:W-:Y:S08]  /*6110*/  MUFU.TANH R40, R27 ;  /* 0x0000001b00287308 */ /* 0x0003f00000002400 */
[----:B------:R-:W2:Y:S01]  /*6120*/  I2F R82, R83 ;  /* 0x0000005300527306 */ /* 0x000ea20000201400 */
[----:B-1----:R-:W-:-:S07]  /*6130*/  FFMA.FTZ R27, R208, UR4, R49 ;  /* 0x00000004d01b7c23 */ /* 0x002fce0008010031 */
[----:B------:R-:W1:Y:S01]  /*6140*/  MUFU.TANH R2, R2 ;  /* 0x0000000200027308 */ /* 0x000e620000002400 */
[----:B------:R-:W-:Y:S02]  /*6150*/  FSEL R27, R27, -INF , !P4 ;  /* 0xff8000001b1b7808 */ /* 0x000fe40006000000 */
[----:B------:R-:W-:Y:S01]  /*6160*/  ISETP.GE.AND P4, PT, R214, R128, PT ;  /* 0x00000080d600720c */ /* 0x000fe20003f86270 */
[----:B--2---:R-:W-:-:S04]  /*6170*/  FFMA.FTZ R41, R82, UR4, R41 ;  /* 0x0000000452297c23 */ /* 0x004fc80008010029 */
[----:B------:R2:W-:Y:S01]  /*6180*/  MUFU.TANH R49, R16 ;  /* 0x0000001000317308 */ /* 0x0005e20000002400 */
[----:B------:R-:W-:Y:S02]  /*6190*/  FSEL R107, R91, -INF , !P4 ;  /* 0xff8000005b6b7808 */ /* 0x000fe40006000000 */
[----:B------:R-:W-:-:S05]  /*61a0*/  ISETP.GE.AND P4, PT, R99, R130, PT ;  /* 0x000000826300720c */ /* 0x000fca0003f86270 */
[----:B------:R-:W3:Y:S01]  /*61b0*/  I2F R47, R218 ;  /* 0x000000da002f7306 */ /* 0x000ee20000201400 */
[----:B-1----:R-:W-:-:S05]  /*61c0*/  FFMA.FTZ R2, R82, UR4, R2 ;  /* 0x0000000452027c23 */ /* 0x002fca0008010002 */
[----:B------:R-:W-:Y:S01]  /*61d0*/  FSEL R3, R2, -INF , !P2 ;  /* 0xff80000002037808 */ /* 0x000fe20005000000 */
[----:B------:R-:W-:Y:S01]  /*61e0*/  FMUL.FTZ R2, R9, c[0x0][0x2ec] ;  /* 0x0000bb0009027a20 */ /* 0x000fe20000410000 */
[----:B------:R1:W4:Y:S01]  /*61f0*/  MUFU.TANH R38, R25 ;  /* 0x0000001900267308 */ /* 0x0003220000002400 */
[----:B--2---:R-:W-:Y:S01]  /*6200*/  FMUL.FTZ R16, R19, c[0x0][0x2ec] ;  /* 0x0000bb0013107a20 */ /* 0x004fe20000410000 */
[----:B------:R-:W-:Y:S01]  /*6210*/  ISETP.GE.AND P2, PT, R88, R130, PT ;  /* 0x000000825800720c */ /* 0x000fe20003f46270 */
[----:B------:R-:W-:Y:S02]  /*6220*/  FFMA.FTZ R19, R45, UR4, R236 ;  /* 0x000000042d137c23 */ /* 0x000fe400080100ec */
[----:B------:R-:W-:-:S03]  /*6230*/  FMUL.FTZ R9, R10, c[0x0][0x2ec] ;  /* 0x0000bb000a097a20 */ /* 0x000fc60000410000 */
[----:B------:R-:W2:Y:S01]  /*6240*/  I2F R73, R88 ;  /* 0x0000005800497306 */ /* 0x000ea20000201400 */
[----:B------:R-:W-:Y:S01]  /*6250*/  FSEL R19, R19, -INF , !P5 ;  /* 0xff80000013137808 */ /* 0x000fe20006800000 */
[----:B---3--:R-:W-:Y:S01]  /*6260*/  FFMA.FTZ R40, R47, UR4, R40 ;  /* 0x000000042f287c23 */ /* 0x008fe20008010028 */
[----:B------:R-:W-:Y:S01]  /*6270*/  ISETP.GE.AND P5, PT, R81, R128, PT ;  /* 0x000000805100720c */ /* 0x000fe20003fa6270 */
[----:B------:R-:W-:-:S03]  /*6280*/  FFMA.FTZ R81, R46, UR4, R137 ;  /* 0x000000042e517c23 */ /* 0x000fc60008010089 */
[----:B------:R-:W-:Y:S01]  /*6290*/  FSEL R87, R39, -INF , !P5 ;  /* 0xff80000027577808 */ /* 0x000fe20006800000 */
[----:B------:R-:W3:Y:S01]  /*62a0*/  MUFU.TANH R37, R37 ;  /* 0x0000002500257308 */ /* 0x000ee20000002400 */
[----:B-1----:R-:W-:Y:S01]  /*62b0*/  FFMA.FTZ R25, R96, UR4, R171 ;  /* 0x0000000460197c23 */ /* 0x002fe200080100ab */
[----:B------:R-:W-:Y:S01]  /*62c0*/  ISETP.GE.AND P5, PT, R89, R130, PT ;  /* 0x000000825900720c */ /* 0x000fe20003fa6270 */
[----:B----4-:R-:W-:-:S03]  /*62d0*/  FFMA.FTZ R38, R47, UR4, R38 ;  /* 0x000000042f267c23 */ /* 0x010fc60008010026 */
[----:B------:R-:W-:Y:S02]  /*62e0*/  FSEL R25, R25, -INF , !P4 ;  /* 0xff80000019197808 */ /* 0x000fe40006000000 */
[----:B------:R-:W1:Y:S01]  /*62f0*/  I2F R86, R220 ;  /* 0x000000dc00567306 */ /* 0x000e620000201400 */
[----:B------:R-:W-:Y:S01]  /*6300*/  ISETP.GE.AND P4, PT, R153, R128, PT ;  /* 0x000000809900720c */ /* 0x000fe20003f86270 */
[C---:B--2---:R-:W-:Y:S02]  /*6310*/  FFMA.FTZ R48, R73.reuse, UR4, R48 ;  /* 0x0000000449307c23 */ /* 0x044fe40008010030 */
[----:B------:R-:W-:Y:S01]  /*6320*/  FFMA.FTZ R92, R73, UR4, R92 ;  /* 0x00000004495c7c23 */ /* 0x000fe2000801005c */
[----:B------:R-:W-:Y:S02]  /*6330*/  FSEL R81, R81, -INF , !P4 ;  /* 0xff80000051517808 */ /* 0x000fe40006000000 */
[----:B------:R-:W-:Y:S01]  /*6340*/  ISETP.GE.AND P4, PT, R218, R130, PT ;  /* 0x00000082da00720c */ /* 0x000fe20003f86270 */
[----:B------:R-:W2:Y:S01]  /*6350*/  MUFU.TANH R85, R18 ;  /* 0x0000001200557308 */ /* 0x000ea20000002400 */
[----:B---3--:R-:W-:Y:S01]  /*6360*/  FFMA.FTZ R37, R96, UR4, R37 ;  /* 0x0000000460257c23 */ /* 0x008fe20008010025 */
[----:B------:R-:W-:-:S02]  /*6370*/  FSEL R221, R48, -INF , !P2 ;  /* 0xff80000030dd7808 */ /* 0x000fc40005000000 */
[----:B------:R-:W-:Y:S02]  /*6380*/  FSEL R215, R38, -INF , !P4 ;  /* 0xff80000026d77808 */ /* 0x000fe40006000000 */
[----:B------:R-:W-:Y:S02]  /*6390*/  ISETP.GE.AND P2, PT, R220, R128, PT ;  /* 0x00000080dc00720c */ /* 0x000fe40003f46270 */
[----:B------:R-:W-:Y:S01]  /*63a0*/  I2F R72, R89 ;  /* 0x0000005900487306 */ /* 0x000fe20000201400 */
[----:B------:R-:W-:Y:S01]  /*63b0*/  FSEL R91, R37, -INF , !P0 ;  /* 0xff800000255b7808 */ /* 0x000fe20004000000 */
[C---:B-1----:R-:W-:Y:S01]  /*63c0*/  FFMA.FTZ R49, R86.reuse, UR4, R49 ;  /* 0x0000000456317c23 */ /* 0x042fe20008010031 */
[----:B------:R-:W-:Y:S02]  /*63d0*/  ISETP.GE.AND P0, PT, R83, R130, PT ;  /* 0x000000825300720c */ /* 0x000fe40003f06270 */
[-C--:B------:R-:W-:Y:S02]  /*63e0*/  ISETP.GE.AND P4, PT, R141, R128.reuse, PT ;  /* 0x000000808d00720c */ /* 0x080fe40003f86270 */
[----:B------:R-:W-:Y:S01]  /*63f0*/  FSEL R235, R41, -INF , !P0 ;  /* 0xff80000029eb7808 */ /* 0x000fe20004000000 */
[----:B------:R-:W1:Y:S01]  /*6400*/  MUFU.TANH R36, R36 ;  /* 0x0000002400247308 */ /* 0x000e620000002400 */
[----:B--2---:R-:W-:Y:S01]  /*6410*/  FFMA.FTZ R38, R86, UR4, R85 ;  /* 0x0000000456267c23 */ /* 0x004fe20008010055 */
[----:B------:R-:W-:-:S04]  /*6420*/  ISETP.GE.AND P0, PT, R218, R128, PT ;  /* 0x00000080da00720c */ /* 0x000fc80003f06270 */
[----:B------:R-:W-:Y:S02]  /*6430*/  FSEL R38, R38, -INF , !P2 ;  /* 0xff80000026267808 */ /* 0x000fe40005000000 */
[----:B------:R2:W-:Y:S01]  /*6440*/  MUFU.TANH R89, R8 ;  /* 0x0000000800597308 */ /* 0x0005e20000002400 */
[-C--:B------:R-:W-:Y:S02]  /*6450*/  ISETP.GE.AND P2, PT, R226, R130.reuse, PT ;  /* 0x00000082e200720c */ /* 0x080fe40003f46270 */
[----:B------:R-:W-:Y:S02]  /*6460*/  FSEL R41, R40, -INF , !P0 ;  /* 0xff80000028297808 */ /* 0x000fe40004000000 */
[----:B------:R-:W-:-:S03]  /*6470*/  ISETP.GE.AND P0, PT, R220, R130, PT ;  /* 0x00000082dc00720c */ /* 0x000fc60003f06270 */
[----:B------:R-:W-:Y:S01]  /*6480*/  I2F R76, R226 ;  /* 0x000000e2004c7306 */ /* 0x000fe20000201400 */
[----:B-1----:R-:W-:Y:S01]  /*6490*/  FFMA.FTZ R36, R72, UR4, R36 ;  /* 0x0000000448247c23 */ /* 0x002fe20008010024 */
[----:B------:R-:W-:Y:S02]  /*64a0*/  FSEL R171, R49, -INF , !P0 ;  /* 0xff80000031ab7808 */ /* 0x000fe40004000000 */
[-C--:B------:R-:W-:Y:S02]  /*64b0*/  ISETP.GE.AND P0, PT, R222, R128.reuse, PT ;  /* 0x00000080de00720c */ /* 0x080fe40003f06270 */
[----:B------:R-:W-:Y:S02]  /*64c0*/  FSEL R225, R36, -INF , !P5 ;  /* 0xff80000024e17808 */ /* 0x000fe40006800000 */
[----:B------:R-:W1:Y:S01]  /*64d0*/  MUFU.TANH R13, R13 ;  /* 0x0000000d000d7308 */ /* 0x000e620000002400 */
[----:B--2---:R-:W-:Y:S01]  /*64e0*/  FMUL.FTZ R8, R11, c[0x0][0x2ec] ;  /* 0x0000bb000b087a20 */ /* 0x004fe20000410000 */
[----:B------:R-:W-:-:S04]  /*64f0*/  ISETP.GE.AND P5, PT, R88, R128, PT ;  /* 0x000000805800720c */ /* 0x000fc80003fa6270 */
[----:B------:R-:W-:Y:S02]  /*6500*/  FSEL R40, R92, -INF , !P5 ;  /* 0xff8000005c287808 */ /* 0x000fe40006800000 */
[----:B------:R-:W2:Y:S01]  /*6510*/  MUFU.TANH R43, R43 ;  /* 0x0000002b002b7308 */ /* 0x000ea20000002400 */
[----:B------:R-:W-:-:S07]  /*6520*/  ISETP.GE.AND P5, PT, R90, R130, PT ;  /* 0x000000825a00720c */ /* 0x000fce0003fa6270 */
[----:B------:R-:W-:Y:S01]  /*6530*/  I2F R78, R222 ;  /* 0x000000de004e7306 */ /* 0x000fe20000201400 */
[----:B-1----:R-:W-:-:S05]  /*6540*/  FFMA.FTZ R13, R76, UR4, R13 ;  /* 0x000000044c0d7c23 */ /* 0x002fca000801000d */
[----:B------:R-:W-:Y:S02]  /*6550*/  FSEL R83, R13, -INF , !P2 ;  /* 0xff8000000d537808 */ /* 0x000fe40005000000 */
[----:B------:R-:W1:Y:S01]  /*6560*/  MUFU.TANH R21, R14 ;  /* 0x0000000e00157308 */ /* 0x000e620000002400 */
[----:B--2---:R-:W-:Y:S01]  /*6570*/  FFMA.FTZ R42, R72, UR4, R43 ;  /* 0x00000004482a7c23 */ /* 0x004fe2000801002b */
[----:B------:R-:W-:-:S04]  /*6580*/  ISETP.GE.AND P2, PT, R228, R128, PT ;  /* 0x00000080e400720c */ /* 0x000fc80003f46270 */
[----:B------:R-:W-:Y:S02]  /*6590*/  FSEL R42, R42, -INF , !P3 ;  /* 0xff8000002a2a7808 */ /* 0x000fe40005800000 */
[----:B------:R-:W-:Y:S01]  /*65a0*/  I2F R133, R228 ;  /* 0x000000e400857306 */ /* 0x000fe20000201400 */
[----:B------:R-:W-:-:S07]  /*65b0*/  ISETP.GE.AND P3, PT, R141, R130, PT ;  /* 0x000000828d00720c */ /* 0x000fce0003f66270 */
[----:B------:R-:W2:Y:S01]  /*65c0*/  MUFU.TANH R8, R8 ;  /* 0x0000000800087308 */ /* 0x000ea20000002400 */
[----:B-1----:R-:W-:-:S05]  /*65d0*/  FFMA.FTZ R36, R78, UR4, R21 ;  /* 0x000000044e247c23 */ /* 0x002fca0008010015 */
[----:B------:R-:W-:Y:S02]  /*65e0*/  FSEL R36, R36, -INF , !P0 ;  /* 0xff80000024247808 */ /* 0x000fe40004000000 */
[----:B------:R-:W1:Y:S01]  /*65f0*/  I2F R75, R141 ;  /* 0x0000008d004b7306 */ /* 0x000e620000201400 */
[----:B------:R-:W-:-:S07]  /*6600*/  ISETP.GE.AND P0, PT, R228, R130, PT ;  /* 0x00000082e400720c */ /* 0x000fce0003f06270 */
[----:B------:R-:W3:Y:S01]  /*6610*/  MUFU.TANH R94, R94 ;  /* 0x0000005e005e7308 */ /* 0x000ee20000002400 */
[----:B--2---:R-:W-:-:S07]  /*6620*/  FFMA.FTZ R8, R133, UR4, R8 ;  /* 0x0000000485087c23 */ /* 0x004fce0008010008 */
[----:B------:R-:W-:Y:S01]  /*6630*/  I2F R74, R90 ;  /* 0x0000005a004a7306 */ /* 0x000fe20000201400 */
[----:B-1----:R-:W-:-:S05]  /*6640*/  FFMA.FTZ R50, R75, UR4, R50 ;  /* 0x000000044b327c23 */ /* 0x002fca0008010032 */
[----:B------:R-:W-:Y:S02]  /*6650*/  FSEL R205, R50, -INF , !P3 ;  /* 0xff80000032cd7808 */ /* 0x000fe40005800000 */
[----:B------:R-:W1:Y:S01]  /*6660*/  MUFU.TANH R45, R16 ;  /* 0x00000010002d7308 */ /* 0x000e620000002400 */
[----:B---3--:R-:W-:Y:S01]  /*6670*/  FFMA.FTZ R39, R75, UR4, R94 ;  /* 0x000000044b277c23 */ /* 0x008fe2000801005e */
[----:B------:R-:W-:-:S04]  /*6680*/  ISETP.GE.AND P3, PT, R90, R128, PT ;  /* 0x000000805a00720c */ /* 0x000fc80003f66270 */
[----:B------:R-:W-:Y:S02]  /*6690*/  FSEL R39, R39, -INF , !P4 ;  /* 0xff80000027277808 */ /* 0x000fe40006000000 */
[----:B------:R-:W2:Y:S01]  /*66a0*/  MUFU.TANH R51, R51 ;  /* 0x0000003300337308 */ /* 0x000ea20000002400 */
[----:B------:R-:W-:-:S07]  /*66b0*/  ISETP.GE.AND P4, PT, R222, R130, PT ;  /* 0x00000082de00720c */ /* 0x000fce0003f86270 */
[----:B------:R-:W3:Y:S01]  /*66c0*/  MUFU.TANH R93, R12 ;  /* 0x0000000c005d7308 */ /* 0x000ee20000002400 */
[----:B-1----:R-:W-:Y:S01]  /*66d0*/  FFMA.FTZ R37, R74, UR4, R45 ;  /* 0x000000044a257c23 */ /* 0x002fe2000801002d */
[----:B------:R-:W-:Y:S02]  /*66e0*/  FSEL R45, R8, -INF , !P2 ;  /* 0xff800000082d7808 */ /* 0x000fe40005000000 */
[----:B------:R-:W-:Y:S02]  /*66f0*/  ISETP.GE.AND P2, PT, R168, 0x2, PT ;  /* 0x00000002a800780c */ /* 0x000fe40003f46270 */
[----:B------:R-:W-:Y:S02]  /*6700*/  FSEL R37, R37, -INF , !P3 ;  /* 0xff80000025257808 */ /* 0x000fe40005800000 */
[----:B------:R-:W1:Y:S01]  /*6710*/  I2F R190, R224 ;  /* 0x000000e000be7306 */ /* 0x000e620000201400 */
[----:B--2---:R-:W-:Y:S01]  /*6720*/  FFMA.FTZ R51, R74, UR4, R51 ;  /* 0x000000044a337c23 */ /* 0x004fe20008010033 */
[----:B------:R-:W-:-:S04]  /*6730*/  ISETP.GE.AND P3, PT, R224, R130, PT ;  /* 0x00000082e000720c */ /* 0x000fc80003f66270 */
[----:B------:R-:W-:Y:S02]  /*6740*/  FSEL R137, R51, -INF , !P5 ;  /* 0xff80000033897808 */ /* 0x000fe40006800000 */
[----:B------:R-:W2:Y:S01]  /*6750*/  MUFU.TANH R15, R15 ;  /* 0x0000000f000f7308 */ /* 0x000ea20000002400 */
[----:B---3--:R-:W-:Y:S01]  /*6760*/  FFMA.FTZ R93, R78, UR4, R93 ;  /* 0x000000044e5d7c23 */ /* 0x008fe2000801005d */
[----:B------:R-:W-:-:S04]  /*6770*/  ISETP.GE.AND P5, PT, R226, R128, PT ;  /* 0x00000080e200720c */ /* 0x000fc80003fa6270 */
[----:B------:R-:W-:Y:S02]  /*6780*/  FSEL R101, R93, -INF , !P4 ;  /* 0xff8000005d657808 */ /* 0x000fe40006000000 */
[----:B------:R-:W3:Y:S01]  /*6790*/  MUFU.TANH R2, R2 ;  /* 0x0000000200027308 */ /* 0x000ee20000002400 */
[----:B-1----:R-:W-:Y:S01]  /*67a0*/  FFMA.FTZ R51, R190, UR4, R89 ;  /* 0x00000004be337c23 */ /* 0x002fe20008010059 */
[----:B------:R-:W-:-:S04]  /*67b0*/  ISETP.GE.AND P4, PT, R224, R128, PT ;  /* 0x00000080e000720c */ /* 0x000fc80003f86270 */
[----:B------:R-:W-:Y:S02]  /*67c0*/  FSEL R51, R51, -INF , !P3 ;  /* 0xff80000033337808 */ /* 0x000fe40005800000 */
[----:B------:R-:W1:Y:S01]  /*67d0*/  MUFU.TANH R9, R9 ;  /* 0x0000000900097308 */ /* 0x000e620000002400 */
[----:B--2---:R-:W-:Y:S01]  /*67e0*/  FFMA.FTZ R15, R76, UR4, R15 ;  /* 0x000000044c0f7c23 */ /* 0x004fe2000801000f */
[----:B------:R-:W-:-:S04]  /*67f0*/  ISETP.GE.AND P3, PT, R232, R128, PT ;  /* 0x00000080e800720c */ /* 0x000fc80003f66270 */
[----:B------:R-:W-:Y:S02]  /*6800*/  FSEL R47, R15, -INF , !P5 ;  /* 0xff8000000f2f7808 */ /* 0x000fe40006800000 */
[----:B------:R-:W-:Y:S01]  /*6810*/  I2F R188, R232 ;  /* 0x000000e800bc7306 */ /* 0x000fe20000201400 */
[----:B---3--:R-:W-:Y:S01]  /*6820*/  FFMA.FTZ R2, R133, UR4, R2 ;  /* 0x0000000485027c23 */ /* 0x008fe20008010002 */
[----:B------:R-:W-:-:S04]  /*6830*/  ISETP.GE.AND P5, PT, R232, R130, PT ;  /* 0x00000082e800720c */ /* 0x000fc80003fa6270 */
[----:B------:R-:W-:Y:S02]  /*6840*/  FSEL R50, R2, -INF , !P0 ;  /* 0xff80000002327808 */ /* 0x000fe40004000000 */
[----:B------:R-:W-:Y:S01]  /*6850*/  I2F R66, R230 ;  /* 0x000000e600427306 */ /* 0x000fe20000201400 */
[----:B-1----:R-:W-:Y:S01]  /*6860*/  FFMA.FTZ R9, R190, UR4, R9 ;  /* 0x00000004be097c23 */ /* 0x002fe20008010009 */
[C---:B------:R-:W-:Y:S02]  /*6870*/  ISETP.GE.AND P0, PT, R230.reuse, R128, PT ;  /* 0x00000080e600720c */ /* 0x040fe40003f06270 */
[----:B------:R-:W-:Y:S02]  /*6880*/  IABS R2, c[0x0][0x2d0] ;  /* 0x0000b40000027a13 */ /* 0x000fe40000000000 */
[----:B------:R-:W-:Y:S02]  /*6890*/  FSEL R46, R9, -INF , !P4 ;  /* 0xff800000092e7808 */ /* 0x000fe40006000000 */
[----:B------:R-:W1:Y:S01]  /*68a0*/  MUFU.TANH R11, R4 ;  /* 0x00000004000b7308 */ /* 0x000e620000002400 */
[----:B------:R-:W-:Y:S01]  /*68b0*/  BAR.SYNC.DEFER_BLOCKING 0x0 ;  /* 0x0000000000007b1d */ /* 0x000fe20000010000 */
[----:B------:R-:W-:-:S06]  /*68c0*/  ISETP.GE.AND P4, PT, R230, R130, PT ;  /* 0x00000082e600720c */ /* 0x000fcc0003f86270 */
[----:B------:R-:W2:Y:S08]  /*68d0*/  MUFU.TANH R5, R5 ;  /* 0x0000000500057308 */ /* 0x000eb00000002400 */
[----:B------:R-:W3:Y:S01]  /*68e0*/  MUFU.TANH R21, R6 ;  /* 0x0000000600157308 */ /* 0x000ee20000002400 */
[----:B-1----:R-:W-:-:S05]  /*68f0*/  FFMA.FTZ R11, R188, UR4, R11 ;  /* 0x00000004bc0b7c23 */ /* 0x002fca000801000b */
[----:B------:R-:W-:Y:S02]  /*6900*/  FSEL R49, R11, -INF , !P5 ;  /* 0xff8000000b317808 */ /* 0x000fe40006800000 */
[----:B------:R-:W1:Y:S01]  /*6910*/  MUFU.TANH R7, R7 ;  /* 0x0000000700077308 */ /* 0x000e620000002400 */
[----:B--2---:R-:W-:-:S05]  /*6920*/  FFMA.FTZ R5, R66, UR4, R5 ;  /* 0x0000000442057c23 */ /* 0x004fca0008010005 */
[----:B------:R-:W-:Y:S02]  /*6930*/  FSEL R48, R5, -INF , !P4 ;  /* 0xff80000005307808 */ /* 0x000fe40006000000 */
[----:B------:R-:W2:Y:S01]  /*6940*/  MUFU.TANH R13, R132 ;  /* 0x00000084000d7308 */ /* 0x000ea20000002400 */
[----:B---3--:R-:W-:-:S05]  /*6950*/  FFMA.FTZ R21, R188, UR4, R21 ;  /* 0x00000004bc157c23 */ /* 0x008fca0008010015 */
[----:B------:R-:W-:Y:S01]  /*6960*/  FSEL R44, R21, -INF , !P3 ;  /* 0xff800000152c7808 */ /* 0x000fe20005800000 */
[----:B-1----:R-:W-:-:S05]  /*6970*/  FFMA.FTZ R7, R66, UR4, R7 ;  /* 0x0000000442077c23 */ /* 0x002fca0008010007 */
[----:B------:R-:W-:Y:S01]  /*6980*/  FSEL R43, R7, -INF , !P0 ;  /* 0xff800000072b7808 */ /* 0x000fe20004000000 */
[----:B--2---:R-:W-:-:S05]  /*6990*/  FFMA.FTZ R4, R162, UR4, R13 ;  /* 0x00000004a2047c23 */ /* 0x004fca000801000d */
[----:B------:R-:W-:Y:S01]  /*69a0*/  FSEL R4, R4, -INF , !P6 ;  /* 0xff80000004047808 */ /* 0x000fe20007000000 */
[----:B------:R-:W-:Y:S05]  /*69b0*/  @!P2 BRA `(.L_x_1713) ;  /* 0x00000a800000a947 */ /* 0x000fea0003800000 */
[----:B------:R-:W-:Y:S01]  /*69c0*/  MOV R5, c[0x0][0x198] ;  /* 0x0000660000057a02 */ /* 0x000fe20000000f00 */
[----:B------:R-:W-:Y:S05]  /*69d0*/  @!P1 BRA `(.L_x_1714) ;  /* 0x0000039000009947 */ /* 0x000fea0003800000 */
[----:B------:R-:W1:Y:S01]  /*69e0*/  I2F.RP R9, R2 ;  /* 0x0000000200097306 */ /* 0x000e620000209400 */
[C---:B------:R-:W-:Y:S02]  /*69f0*/  IADD3 R11, R161.reuse, -0x100, RZ ;  /* 0xffffff00a10b7810 */ /* 0x040fe40007ffe0ff */
        /* <DEDUP_REMOVED lines=55> */
.L_x_1714:
[----:B------:R-:W-:-:S04]  /*6d70*/  LEA R9, -R5, RZ, 0x8 ;  /* 0x000000ff05097211 */ /* 0x000fc800078e41ff */
[----:B------:R-:W-:Y:S02]  /*6d80*/  SHF.R.S32.HI R8, RZ, 0x1f, R9 ;  /* 0x0000001fff087819 */ /* 0x000fe40000011409 */
.L_x_1715:
[----:B------:R-:W-:Y:S01]  /*6d90*/  ISETP.GE.AND P0, PT, R196, c[0x0][0x220], PT ;  /* 0x00008800c4007a0c */ /* 0x000fe20003f06270 */
[----:B------:R-:W-:-:S12]  /*6da0*/  BSSY B0, `(.L_x_1716) ;  /* 0x0000066000007945 */ /* 0x000fd80003800000 */
[--C-:B------:R-:W-:Y:S01]  /*6db0*/  @!P0 IMAD.MOV.U32 R12, RZ, RZ, R174.reuse ;  /* 0x000000ffff0c8224 */ /* 0x100fe200078e00ae */
[C---:B------:R-:W-:Y:S01]  /*6dc0*/  @!P0 IADD3 R15, P4, P3, R9.reuse, UR9, R174 ;  /* 0x00000009090f8c10 */ /* 0x040fe2000fb9e0ae */
[--C-:B------:R-:W-:Y:S01]  /*6dd0*/  @!P0 IMAD.MOV.U32 R13, RZ, RZ, R173.reuse ;  /* 0x000000ffff0d8224 */ /* 0x100fe200078e00ad */
[----:B------:R-:W-:Y:S01]  /*6de0*/  @!P0 IADD3 R11, P5, R9, R174, RZ ;  /* 0x000000ae090b8210 */ /* 0x000fe20007fbe0ff */
[----:B------:R-:W-:Y:S01]  /*6df0*/  @!P0 IMAD.MOV.U32 R7, RZ, RZ, c[0x0][0x19c] ;  /* 0x00006700ff078624 */ /* 0x000fe200078e00ff */
[C---:B------:R-:W-:Y:S01]  /*6e00*/  @!P0 IADD3.X R10, R8.reuse, UR8, R173, P4, P3 ;  /* 0x00000008080a8c10 */ /* 0x040fe2000a7e64ad */
        /* <DEDUP_REMOVED lines=8> */
[C---:B------:R-:W-:Y:S01]  /*6e90*/  @!P0 IADD3.X R12, R8.reuse, R21, R7, P3, !PT ;  /* 0x00000015080c8210 */ /* 0x040fe20001ffe407 */
[----:B------:R-:W-:Y:S01]  /*6ea0*/  @!P0 IMAD.MOV.U32 R18, RZ, RZ, c[0x0][0x19c] ;  /* 0x00006700ff128624 */ /* 0x000fe200078e00ff */
[-C--:B------:R-:W-:Y:S01]  /*6eb0*/  @!P0 LEA R10, P3, R5, R174.reuse, 0x7 ;  /* 0x000000ae050a8211 */ /* 0x080fe200078638ff */
[--C-:B------:R-:W-:Y:S01]  /*6ec0*/  @!P0 IMAD.MOV.U32 R74, RZ, RZ, R174.reuse ;  /* 0x000000ffff4a8224 */ /* 0x100fe200078e00ae */
[----:B------:R-:W-:Y:S01]  /*6ed0*/  @!P0 LEA R72, P5, R11, c[0x0][0x168], 0x1 ;  /* 0x00005a000b488a11 */ /* 0x000fe200078a08ff */
[--C-:B------:R-:W-:Y:S01]  /*6ee0*/  @!P0 IMAD.MOV.U32 R75, RZ, RZ, R173.reuse ;  /* 0x000000ffff4b8224 */ /* 0x100fe200078e00ad */
[C---:B------:R-:W-:Y:S01]  /*6ef0*/  @!P0 LEA R16, P4, R5.reuse, R174, 0x6 ;  /* 0x000000ae05108211 */ /* 0x040fe200078830ff */
[----:B------:R-:W-:Y:S01]  /*6f00*/  @!P0 IMAD.MOV.U32 R22, RZ, RZ, R174 ;  /* 0x000000ffff168224 */ /* 0x000fe200078e00ae */
[-C--:B------:R-:W-:Y:S01]  /*6f10*/  @!P0 LEA.HI.X R21, R5, R173.reuse, R14, 0x7, P3 ;  /* 0x000000ad05158211 */ /* 0x080fe200018f3c0e */
[----:B------:R-:W-:Y:S01]  /*6f20*/  @!P0 IMAD.MOV.U32 R23, RZ, RZ, R173 ;  /* 0x000000ffff178224 */ /* 0x000fe200078e00ad */
[----:B------:R-:W-:Y:S01]  /*6f30*/  @!P0 IADD3 R15, P3, R9, R10, RZ ;  /* 0x0000000a090f8210 */ /* 0x000fe20007f7e0ff */
[----:B------:R-:W-:Y:S01]  /*6f40*/  @!P0 IMAD.MOV.U32 R7, RZ, RZ, c[0x0][0x19c] ;  /* 0x00006700ff078624 */ /* 0x000fe200078e00ff */
[----:B------:R-:W-:Y:S01]  /*6f50*/  @!P0 LEA.HI.X R73, R11, c[0x0][0x16c], R6, 0x1, P5 ;  /* 0x00005b000b498a11 */ /* 0x000fe200028f0c06 */
[C---:B------:R-:W-:Y:S01]  /*6f60*/  @!P0 IMAD.WIDE.U32 R74, R5.reuse, 0xa0, R74 ;  /* 0x000000a0054a8825 */ /* 0x040fe200078e004a */
[----:B------:R-:W-:Y:S01]  /*6f70*/  @!P0 LEA.HI.X R29, R5, R173, R18, 0x6, P4 ;  /* 0x000000ad051d8211 */ /* 0x000fe200020f3412 */
[----:B------:R1:W-:Y:S01]  /*6f80*/  @P0 STS [R177+0x1004], RZ ;  /* 0x001004ffb1000388 */ /* 0x0003e20000000800 */
[----:B------:R-:W-:Y:S01]  /*6f90*/  @!P0 IADD3 R11, P4, R9, R16, RZ ;  /* 0x00000010090b8210 */ /* 0x000fe20007f9e0ff */
[C---:B------:R-:W-:Y:S01]  /*6fa0*/  @!P0 IMAD.X R14, R8.reuse, 0x1, R21, P3 ;  /* 0x00000001080e8824 */ /* 0x040fe200018e0615 */
[----:B------:R-:W-:Y:S01]  /*6fb0*/  @!P0 LEA R20, P5, R15, c[0x0][0x168], 0x1 ;  /* 0x00005a000f148a11 */ /* 0x000fe200078a08ff */
[----:B------:R-:W-:Y:S01]  /*6fc0*/  @!P0 IMAD.MOV.U32 R6, RZ, RZ, c[0x0][0x19c] ;  /* 0x00006700ff068624 */ /* 0x000fe200078e00ff */
[----:B------:R-:W-:Y:S01]  /*6fd0*/  @!P0 LEA R28, P6, R11, c[0x0][0x168], 0x1 ;  /* 0x00005a000b1c8a11 */ /* 0x000fe200078c08ff */
[----:B------:R-:W-:Y:S01]  /*6fe0*/  @!P0 IMAD.WIDE.U32 R22, R5, 0xc0, R22 ;  /* 0x000000c005168825 */ /* 0x000fe200078e0016 */
[----:B------:R-:W-:Y:S01]  /*6ff0*/  @!P0 LEA.HI.X R21, R15, c[0x0][0x16c], R14, 0x1, P5 ;  /* 0x00005b000f158a11 */ /* 0x000fe200028f0c0e */
[----:B------:R1:W-:Y:S01]  /*7000*/  @P0 STS.64 [R177+0x1008], RZ ;  /* 0x001008ffb1000388 */ /* 0x0003e20000000a00 */
[----:B------:R-:W-:Y:S01]  /*7010*/  @!P0 LEA R14, P5, R13, c[0x0][0x168], 0x1 ;  /* 0x00005a000d0e8a11 */ /* 0x000fe200078a08ff */
[----:B------:R-:W-:Y:S01]  /*7020*/  @!P0 IMAD.X R10, R8, 0x1, R29, P4 ;  /* 0x00000001080a8824 */ /* 0x000fe200020e061d */
[----:B------:R-:W-:Y:S01]  /*7030*/  @!P0 IADD3 R16, P4, R9, R74, RZ ;  /* 0x0000004a09108210 */ /* 0x000fe20007f9e0ff */
[----:B------:R-:W-:Y:S01]  /*7040*/  @!P0 IMAD R7, R7, 0xa0, RZ ;  /* 0x000000a007078824 */ /* 0x000fe200078e02ff */
[----:B------:R-:W-:Y:S01]  /*7050*/  @!P0 IADD3 R18, P3, R9, R22, RZ ;  /* 0x0000001609128210 */ /* 0x000fe20007f7e0ff */
[----:B------:R-:W-:Y:S01]  /*7060*/  @!P0 IMAD R6, R6, 0xc0, RZ ;  /* 0x000000c006068824 */ /* 0x000fe200078e02ff */
[----:B------:R-:W-:Y:S01]  /*7070*/  @!P0 LEA.HI.X R29, R11, c[0x0][0x16c], R10, 0x1, P6 ;  /* 0x00005b000b1d8a11 */ /* 0x000fe200030f0c0a */
[----:B------:R-:W-:Y:S01]  /*7080*/  @!PT LDS RZ, [RZ] ;  /* 0x00000000fffff984 */ /* 0x000fe20000000800 */
[----:B------:R-:W-:Y:S01]  /*7090*/  @!PT LDS RZ, [RZ] ;  /* 0x00000000fffff984 */ /* 0x000fe20000000800 */
[----:B------:R-:W-:Y:S01]  /*70a0*/  @!PT LDS RZ, [RZ] ;  /* 0x00000000fffff984 */ /* 0x000fe20000000800 */
[----:B------:R1:W-:Y:S01]  /*70b0*/  @!P0 LDGSTS.E.BYPASS.LTC128B.128 [R177+0x1000], [R72.64] ;  /* 0x0100000048b18fae */ /* 0x0003e2000b901d4a */
[----:B------:R-:W-:-:S02]  /*70c0*/  @!P0 IADD3.X R7, R8, R75, R7, P4, !PT ;  /* 0x0000004b08078210 */ /* 0x000fc400027fe407 */
[----:B------:R-:W-:Y:S01]  /*70d0*/  @!P0 LEA R10, P4, R16, c[0x0][0x168], 0x1 ;  /* 0x00005a00100a8a11 */ /* 0x000fe200078808ff */
[----:B------:R1:W-:Y:S01]  /*70e0*/  @P0 STS.128 [R177+0x1800], RZ ;  /* 0x001800ffb1000388 */ /* 0x0003e20000000c00 */
[----:B------:R-:W-:Y:S02]  /*70f0*/  @!P0 LEA.HI.X R15, R13, c[0x0][0x16c], R12, 0x1, P5 ;  /* 0x00005b000d0f8a11 */ /* 0x000fe400028f0c0c */
        /* <DEDUP_REMOVED lines=48> */
.L_x_1717:
[----:B------:R-:W-:Y:S05]  /*7400*/  BSYNC B0 ;  /* 0x0000000000007941 */ /* 0x000fea0003800000 */
.L_x_1716:
[----:B------:R-:W0:Y:S01]  /*7410*/  LDGDEPBAR ;  /* 0x00000000000079af */ /* 0x000e220000000000 */
[----:B------:R-:W-:-:S04]  /*7420*/  IADD3 R174, P0, R9, R174, RZ ;  /* 0x000000ae09ae7210 */ /* 0x000fc80007f1e0ff */
[----:B------:R-:W-:Y:S02]  /*7430*/  IADD3.X R173, R8, R173, RZ, P0, !PT ;  /* 0x000000ad08ad7210 */ /* 0x000fe400007fe4ff */
.L_x_1713:
[----:B-1----:R-:W-:-:S04]  /*7440*/  FMNMX.FTZ R6, R4, R53, !PT ;  /* 0x0000003504067209 */ /* 0x002fc80007810000 */
        /* <DEDUP_REMOVED lines=75> */
[----:B------:R-:W-:Y:S01]  /*7900*/  SHF.L.U32 R201, R160, 0x1, RZ ;  /* 0x00000001a0c97819 */ /* 0x000fe200000006ff */
        /* <DEDUP_REMOVED lines=31> */
[--C-:B------:R-:W-:Y:S01]  /*7b00*/  FFMA.FTZ R56, R33, c[0x0][0x23c], -R80.reuse ;  /* 0x00008f0021387a23 */ /* 0x100fe20000010850 */
[----:B-1----:R-:W-:Y:S01]  /*7b10*/  F2FP.PACK_AB R20, R118, R153 ;  /* 0x000000997614723e */ /* 0x002fe200000000ff */
[--C-:B------:R-:W-:Y:S01]  /*7b20*/  FFMA.FTZ R54, R35, c[0x0][0x23c], -R80.reuse ;  /* 0x00008f0023367a23 */ /* 0x100fe20000010850 */
[----:B------:R-:W-:Y:S01]  /*7b30*/  FMNMX.FTZ R4, R143, R4, !PT ;  /* 0x000000048f047209 */ /* 0x000fe20007810000 */
[----:B------:R-:W-:Y:S01]  /*7b40*/  LDSM.16.MT88.4 R32, [R201+0x5400] ;  /* 0x00540000c920783b */ /* 0x000fe20000004200 */
[----:B------:R-:W-:-:S02]  /*7b50*/  FFMA.FTZ R55, R17, c[0x0][0x23c], -R80 ;  /* 0x00008f0011377a23 */ /* 0x000fc40000010850 */
        /* <DEDUP_REMOVED lines=130> */
[----:B------:R-:W-:Y:S02]  /*8380*/  FSEL R52, R52, RZ, P0 ;  /* 0x000000ff34347208 */ /* 0x000fe40000000000 */
[----:B------:R-:W-:-:S03]  /*8390*/  LEA R202, P0, R174, c[0x0][0x168], 0x1 ;  /* 0x00005a00aeca7a11 */ /* 0x000fc600078008ff */
        /* <DEDUP_REMOVED lines=40> */
[--C-:B------:R-:W-:Y:S01]  /*8620*/  FFMA.FTZ R140, R203, c[0x0][0x23c], -R52.reuse ;  /* 0x00008f00cb8c7a23 */ /* 0x100fe20000010834 */
[----:B------:R-:W-:Y:S01]  /*8630*/  LEA.HI.X R203, R174, c[0x0][0x16c], R173, 0x1, P0 ;  /* 0x00005b00aecb7a11 */ /* 0x000fe200000f0cad */
        /* <DEDUP_REMOVED lines=24> */
[----:B------:R-:W-:Y:S02]  /*87c0*/  FFMA.FTZ R117, R117, c[0x0][0x23c], -R52 ;  /* 0x00008f0075757a23 */ /* 0x000fe40000010834 */
[----:B------:R-:W-:Y:S01]  /*87d0*/  FADD.FTZ R120, R155, R120 ;  /* 0x000000789b787221 */ /* 0x000fe20000010000 */
[----:B------:R-:W-:Y:S01]  /*87e0*/  HMMA.16816.F32 R8, R12, R32, R8 ;  /* 0x000000200c08723c */ /* 0x000fe20000001808 */
[----:B------:R-:W-:Y:S01]  /*87f0*/  FFMA.FTZ R95, R95, c[0x0][0x23c], -R52 ;  /* 0x00008f005f5f7a23 */ /* 0x000fe20000010834 */
[----:B------:R-:W1:Y:S01]  /*8800*/  MUFU.EX2 R106, R106 ;  /* 0x0000006a006a7308 */ /* 0x000e620000000800 */
[----:B------:R-:W-:-:S02]  /*8810*/  FADD.FTZ R145, R145, R120 ;  /* 0x0000007891917221 */ /* 0x000fc40000010000 */
[--C-:B------:R-:W-:Y:S02]  /*8820*/  FFMA.FTZ R111, R111, c[0x0][0x23c], -R52.reuse ;  /* 0x00008f006f6f7a23 */ /* 0x100fe40000010834 */
[----:B------:R-:W-:Y:S01]  /*8830*/  FFMA.FTZ R97, R97, c[0x0][0x23c], -R52 ;  /* 0x00008f0061617a23 */ /* 0x000fe20000010834 */
[C---:B------:R-:W-:Y:S01]  /*8840*/  HMMA.16816.F32 R4, R12.reuse, R34, R4 ;  /* 0x000000220c04723c */ /* 0x040fe20000001804 */
[----:B------:R-:W3:Y:S01]  /*8850*/  LDSM.16.MT88.4 R32, [R204+0x5800] ;  /* 0x00580000cc20783b */ /* 0x000ee20000004200 */
[----:B------:R-:W-:Y:S01]  /*8860*/  MUFU.EX2 R143, R143 ;  /* 0x0000008f008f7308 */ /* 0x000fe20000000800 */
[--C-:B------:R-:W-:Y:S02]  /*8870*/  FFMA.FTZ R104, R247, c[0x0][0x23c], -R80.reuse ;  /* 0x00008f00f7687a23 */ /* 0x100fe40000010850 */
[----:B------:R-:W-:Y:S02]  /*8880*/  FFMA.FTZ R165, R235, c[0x0][0x23c], -R80 ;  /* 0x00008f00eba57a23 */ /* 0x000fe40000010850 */
[--C-:B------:R-:W-:Y:S01]  /*8890*/  FFMA.FTZ R87, R87, c[0x0][0x23c], -R52.reuse ;  /* 0x00008f0057577a23 */ /* 0x100fe20000010834 */
[----:B------:R-:W-:Y:S01]  /*88a0*/  HMMA.16816.F32 R24, R12, R16, R24 ;  /* 0x000000100c18723c */ /* 0x000fe20000001818 */
[--C-:B------:R-:W-:Y:S01]  /*88b0*/  FFMA.FTZ R81, R81, c[0x0][0x23c], -R52.reuse ;  /* 0x00008f0051517a23 */ /* 0x100fe20000010834 */
[----:B------:R-:W4:Y:S01]  /*88c0*/  MUFU.EX2 R114, R114 ;  /* 0x0000007200727308 */ /* 0x000f220000000800 */
[----:B------:R-:W-:-:S02]  /*88d0*/  FFMA.FTZ R91, R91, c[0x0][0x23c], -R52 ;  /* 0x00008f005b5b7a23 */ /* 0x000fc40000010834 */
[----:B------:R-:W-:Y:S02]  /*88e0*/  FFMA.FTZ R183, R205, c[0x0][0x23c], -R80 ;  /* 0x00008f00cdb77a23 */ /* 0x000fe40000010850 */
[--C-:B------:R-:W-:Y:S01]  /*88f0*/  FFMA.FTZ R42, R42, c[0x0][0x23c], -R52.reuse ;  /* 0x00008f002a2a7a23 */ /* 0x100fe20000010834 */
[----:B------:R-:W-:Y:S01]  /*8900*/  HMMA.16816.F32 R20, R12, R18, R20 ;  /* 0x000000120c14723c */ /* 0x000fe20000001814 */
[----:B------:R-:W5:Y:S01]  /*8910*/  LDSM.16.MT88.4 R16, [R201+0x5c00] ;  /* 0x005c0000c910783b */ /* 0x000f620000004200 */
[----:B------:R-:W-:Y:S01]  /*8920*/  MUFU.EX2 R116, R116 ;  /* 0x0000007400747308 */ /* 0x000fe20000000800 */
[--C-:B------:R-:W-:Y:S02]  /*8930*/  FFMA.FTZ R41, R41, c[0x0][0x23c], -R52.reuse ;  /* 0x00008f0029297a23 */ /* 0x100fe40000010834 */
[--C-:B------:R-:W-:Y:S02]  /*8940*/  FFMA.FTZ R40, R40, c[0x0][0x23c], -R52.reuse ;  /* 0x00008f0028287a23 */ /* 0x100fe40000010834 */
[----:B------:R-:W-:Y:S01]  /*8950*/  F2FP.PACK_AB R12, R94, R109 ;  /* 0x0000006d5e0c723e */ /* 0x000fe200000000ff */
[----:B------:R-:W-:Y:S01]  /*8960*/  FFMA.FTZ R39, R39, c[0x0][0x23c], -R52 ;  /* 0x00008f0027277a23 */ /* 0x000fe20000010834 */
[----:B--2---:R-:W-:Y:S01]  /*8970*/  F2FP.PACK_AB R13, R100, R123 ;  /* 0x0000007b640d723e */ /* 0x004fe200000000ff */
[----:B------:R-:W2:Y:S01]  /*8980*/  MUFU.EX2 R161, R161 ;  /* 0x000000a100a17308 */ /* 0x000ea20000000800 */
[----:B------:R-:W-:Y:S01]  /*8990*/  F2FP.PACK_AB R14, R92, R105 ;  /* 0x000000695c0e723e */ /* 0x000fe200000000ff */
[----:B------:R-:W-:Y:S01]  /*89a0*/  FFMA.FTZ R139, R171, c[0x0][0x23c], -R80 ;  /* 0x00008f00ab8b7a23 */ /* 0x000fe20000010850 */
[----:B-1----:R-:W-:Y:S01]  /*89b0*/  F2FP.PACK_AB R15, R106, R127 ;  /* 0x0000007f6a0f723e */ /* 0x002fe200000000ff */
[----:B------:R-:W-:-:S02]  /*89c0*/  FFMA.FTZ R38, R38, c[0x0][0x23c], -R52 ;  /* 0x00008f0026267a23 */ /* 0x000fc40000010834 */
[--C-:B------:R-:W-:Y:S02]  /*89d0*/  FFMA.FTZ R37, R37, c[0x0][0x23c], -R52.reuse ;  /* 0x00008f0025257a23 */ /* 0x100fe40000010834 */
[----:B------:R-:W-:Y:S01]  /*89e0*/  MUFU.EX2 R169, R169 ;  /* 0x000000a900a97308 */ /* 0x000fe20000000800 */
[--C-:B------:R-:W-:Y:S01]  /*89f0*/  FFMA.FTZ R36, R36, c[0x0][0x23c], -R52.reuse ;  /* 0x00008f0024247a23 */ /* 0x100fe20000010834 */
[----:B------:R-:W-:Y:S01]  /*8a00*/  HMMA.16816.F32 R8, R12, R28, R8 ;  /* 0x0000001c0c08723c */ /* 0x000fe20000001808 */
[--C-:B------:R-:W-:Y:S02]  /*8a10*/  FFMA.FTZ R47, R47, c[0x0][0x23c], -R52.reuse ;  /* 0x00008f002f2f7a23 */ /* 0x100fe40000010834 */
[----:B------:R-:W-:-:S03]  /*8a20*/  FFMA.FTZ R43, R43, c[0x0][0x23c], -R52 ;  /* 0x00008f002b2b7a23 */ /* 0x000fc60000010834 */
[----:B------:R-:W1:Y:S02]  /*8a30*/  MUFU.EX2 R122, R122 ;  /* 0x0000007a007a7308 */ /* 0x000e640000000800 */
        /* <DEDUP_REMOVED lines=59> */
[----:B------:R-:W1:Y:S02]  /*8df0*/  MUFU.EX2 R154, R154 ;  /* 0x0000009a009a7308 */ /* 0x000e640000000800 */
        /* <DEDUP_REMOVED lines=19> */
[----:B------:R-:W-:Y:S06]  /*8f30*/  MUFU.EX2 R162, R162 ;  /* 0x000000a200a27308 */ /* 0x000fec0000000800 */
[C---:B----4-:R-:W-:Y:S02]  /*8f40*/  HMMA.16816.F32 R24, R12.reuse, R16, R24 ;  /* 0x000000100c18723c */ /* 0x050fe40000001818 */
[----:B------:R-:W4:Y:S05]  /*8f50*/  MUFU.EX2 R119, R119 ;  /* 0x0000007700777308 */ /* 0x000f2a0000000800 */
[----:B------:R-:W-:Y:S01]  /*8f60*/  F2FP.PACK_AB R16, R67, R68 ;  /* 0x000000444310723e */ /* 0x000fe200000000ff */
[----:B------:R-:W-:Y:S01]  /*8f70*/  HMMA.16816.F32 R20, R12, R18, R20 ;  /* 0x000000120c14723c */ /* 0x000fe20000001814 */
[----:B------:R-:W4:Y:S01]  /*8f80*/  LDSM.16.MT88.4 R12, [R201+0x7400] ;  /* 0x00740000c90c783b */ /* 0x000f220000004200 */
[----:B-1----:R-:W-:Y:S01]  /*8f90*/  F2FP.PACK_AB R17, R185, R146 ;  /* 0x00000092b911723e */ /* 0x002fe200000000ff */
[----:B------:R-:W-:Y:S04]  /*8fa0*/  MUFU.EX2 R113, R113 ;  /* 0x0000007100717308 */ /* 0x000fe80000000800 */
[----:B------:R-:W-:-:S02]  /*8fb0*/  F2FP.PACK_AB R18, R65, R66 ;  /* 0x000000424112723e */ /* 0x000fc400000000ff */
[----:B---3--:R-:W-:Y:S02]  /*8fc0*/  F2FP.PACK_AB R19, R175, R152 ;  /* 0x00000098af13723e */ /* 0x008fe400000000ff */
[----:B------:R-:W-:Y:S05]  /*8fd0*/  MUFU.EX2 R56, R56 ;  /* 0x0000003800387308 */ /* 0x000fea0000000800 */
[C---:B--2---:R-:W-:Y:S03]  /*8fe0*/  HMMA.16816.F32 R8, R16.reuse, R28, R8 ;  /* 0x0000001c1008723c */ /* 0x044fe60000001808 */
        /* <DEDUP_REMOVED lines=8> */
[----:B------:R-:W2:Y:S01]  /*9070*/  LDSM.16.MT88.4 R16, [R201+0x7800] ;  /* 0x00780000c910783b */ /* 0x000ea20000004200 */
[----:B------:R-:W-:Y:S01]  /*9080*/  F2FP.PACK_AB R33, R154, R167 ;  /* 0x000000a79a21723e */ /* 0x000fe200000000ff */
[----:B------:R-:W-:Y:S04]  /*9090*/  MUFU.EX2 R95, R95 ;  /* 0x0000005f005f7308 */ /* 0x000fe80000000800 */
[----:B------:R-:W-:-:S02]  /*90a0*/  F2FP.PACK_AB R34, R61, R62 ;  /* 0x0000003e3d22723e */ /* 0x000fc400000000ff */
[----:B------:R-:W-:Y:S02]  /*90b0*/  F2FP.PACK_AB R35, R160, R147 ;  /* 0x00000093a023723e */ /* 0x000fe400000000ff */
[----:B------:R-:W-:Y:S05]  /*90c0*/  MUFU.EX2 R0, R0 ;  /* 0x0000000000007308 */ /* 0x000fea0000000800 */
[C---:B----4-:R-:W-:Y:S03]  /*90d0*/  HMMA.16816.F32 R8, R32.reuse, R12, R8 ;  /* 0x0000000c2008723c */ /* 0x050fe60000001808 */
[----:B------:R-:W-:Y:S04]  /*90e0*/  MUFU.EX2 R103, R103 ;  /* 0x0000006700677308 */ /* 0x000fe80000000800 */
[----:B------:R-:W-:Y:S01]  /*90f0*/  FADD.FTZ R12, R153, R118 ;  /* 0x00000076990c7221 */ /* 0x000fe20000010000 */
[C---:B------:R-:W-:Y:S03]  /*9100*/  HMMA.16816.F32 R4, R32.reuse, R14, R4 ;  /* 0x0000000e2004723c */ /* 0x040fe60000001804 */
[----:B------:R-:W-:Y:S01]  /*9110*/  FADD.FTZ R141, R141, R12 ;  /* 0x0000000c8d8d7221 */ /* 0x000fe20000010000 */
[----:B------:R-:W3:Y:S01]  /*9120*/  MUFU.EX2 R118, R117 ;  /* 0x0000007500767308 */ /* 0x000ee20000000800 */
[----:B------:R-:W4:Y:S02]  /*9130*/  LDSM.16.MT88.4 R12, [R204+0x7800] ;  /* 0x00780000cc0c783b */ /* 0x000f240000004200 */
[----:B------:R-:W-:Y:S01]  /*9140*/  FADD.FTZ R112, R112, R141 ;  /* 0x0000008d70707221 */ /* 0x000fe20000010000 */
[----:B-1----:R-:W-:Y:S03]  /*9150*/  HMMA.16816.F32 R24, R32, R28, R24 ;  /* 0x0000001c2018723c */ /* 0x002fe60000001818 */
[----:B------:R-:W-:Y:S01]  /*9160*/  FADD.FTZ R133, R133, R112 ;  /* 0x0000007085857221 */ /* 0x000fe20000010000 */
[----:B------:R-:W-:Y:S01]  /*9170*/  MUFU.EX2 R104, R104 ;  /* 0x0000006800687308 */ /* 0x000fe20000000800 */
[----:B------:R-:W-:-:S02]  /*9180*/  FFMA.FTZ R112, R107, c[0x0][0x23c], -R52 ;  /* 0x00008f006b707a23 */ /* 0x000fc40000010834 */
[----:B------:R-:W-:Y:S02]  /*9190*/  FADD.FTZ R28, R110, R145 ;  /* 0x000000916e1c7221 */ /* 0x000fe40000010000 */
[----:B------:R-:W-:Y:S02]  /*91a0*/  FADD.FTZ R108, R108, R133 ;  /* 0x000000856c6c7221 */ /* 0x000fe40000010000 */
[----:B------:R-:W-:Y:S01]  /*91b0*/  FADD.FTZ R135, R135, R28 ;  /* 0x0000001c87877221 */ /* 0x000fe20000010000 */
[----:B------:R-:W-:Y:S01]  /*91c0*/  MUFU.EX2 R107, R111 ;  /* 0x0000006f006b7308 */ /* 0x000fe20000000800 */
[----:B------:R-:W-:Y:S01]  /*91d0*/  HMMA.16816.F32 R28, R32, R30, R20 ;  /* 0x0000001e201c723c */ /* 0x000fe20000001814 */
[----:B------:R-:W-:-:S06]  /*91e0*/  FADD.FTZ R115, R115, R108 ;  /* 0x0000006c73737221 */ /* 0x000fcc0000010000 */
[----:B------:R-:W-:Y:S01]  /*91f0*/  F2FP.PACK_AB R32, R59, R60 ;  /* 0x0000003c3b20723e */ /* 0x000fe200000000ff */
[----:B------:R-:W-:Y:S01]  /*9200*/  FADD.FTZ R20, R102, R135 ;  /* 0x0000008766147221 */ /* 0x000fe20000010000 */
[----:B------:R-:W-:Y:S01]  /*9210*/  F2FP.PACK_AB R33, R119, R162 ;  /* 0x000000a27721723e */ /* 0x000fe200000000ff */
[----:B------:R-:W1:Y:S01]  /*9220*/  MUFU.EX2 R102, R112 ;  /* 0x0000007000667308 */ /* 0x000e620000000800 */
[----:B------:R-:W-:Y:S01]  /*9230*/  F2FP.PACK_AB R34, R57, R58 ;  /* 0x0000003a3922723e */ /* 0x000fe200000000ff */
[----:B------:R-:W-:Y:S01]  /*9240*/  FADD.FTZ R121, R121, R20 ;  /* 0x0000001479797221 */ /* 0x000fe20000010000 */
[----:B---3--:R-:W-:Y:S01]  /*9250*/  F2FP.PACK_AB R35, R118, R113 ;  /* 0x000000717623723e */ /* 0x008fe200000000ff */
[----:B------:R-:W3:Y:S02]  /*9260*/  LDSM.16.MT88.4 R20, [R201+0x7c00] ;  /* 0x007c0000c914783b */ /* 0x000ee40000004200 */
[----:B------:R-:W-:Y:S02]  /*9270*/  FADD.FTZ R98, R98, R121 ;  /* 0x0000007962627221 */ /* 0x000fe40000010000 */
[----:B------:R-:W-:Y:S02]  /*9280*/  MUFU.EX2 R165, R165 ;  /* 0x000000a500a57308 */ /* 0x000fe40000000800 */
[----:B--2---:R-:W-:Y:S01]  /*9290*/  HMMA.16816.F32 R8, R32, R16, R8 ;  /* 0x000000102008723c */ /* 0x004fe20000001808 */
[----:B------:R-:W-:-:S04]  /*92a0*/  FADD.FTZ R123, R123, R98 ;  /* 0x000000627b7b7221 */ /* 0x000fc80000010000 */
[----:B------:R-:W-:Y:S01]  /*92b0*/  FADD.FTZ R100, R100, R123 ;  /* 0x0000007b64647221 */ /* 0x000fe20000010000 */
[----:B------:R-:W-:Y:S01]  /*92c0*/  MUFU.EX2 R87, R87 ;  /* 0x0000005700577308 */ /* 0x000fe20000000800 */
[----:B------:R-:W-:Y:S01]  /*92d0*/  FADD.FTZ R16, R96, R115 ;  /* 0x0000007360107221 */ /* 0x000fe20000010000 */
[C---:B------:R-:W-:Y:S01]  /*92e0*/  HMMA.16816.F32 R4, R32.reuse, R18, R4 ;  /* 0x000000122004723c */ /* 0x040fe20000001804 */
[----:B------:R-:W-:Y:S02]  /*92f0*/  FADD.FTZ R127, R127, R100 ;  /* 0x000000647f7f7221 */ /* 0x000fe40000010000 */
[----:B------:R-:W-:Y:S02]  /*9300*/  FADD.FTZ R109, R109, R16 ;  /* 0x000000106d6d7221 */ /* 0x000fe40000010000 */
[----:B------:R-:W2:Y:S01]  /*9310*/  LDSM.16.MT88.4 R16, [R204+0x7c00] ;  /* 0x007c0000cc10783b */ /* 0x000ea20000004200 */
[----:B------:R-:W-:Y:S01]  /*9320*/  FADD.FTZ R106, R106, R127 ;  /* 0x0000007f6a6a7221 */ /* 0x000fe20000010000 */
[----:B------:R-:W5:Y:S01]  /*9330*/  MUFU.EX2 R96, R97 ;  /* 0x0000006100607308 */ /* 0x000f620000000800 */
[----:B------:R-:W-:Y:S01]  /*9340*/  FADD.FTZ R94, R94, R109 ;  /* 0x0000006d5e5e7221 */ /* 0x000fe20000010000 */
[----:B----4-:R-:W-:Y:S01]  /*9350*/  HMMA.16816.F32 R24, R32, R12, R24 ;  /* 0x0000000c2018723c */ /* 0x010fe20000001818 */
[----:B------:R-:W-:-:S02]  /*9360*/  FADD.FTZ R143, R143, R106 ;  /* 0x0000006a8f8f7221 */ /* 0x000fc40000010000 */
[----:B------:R-:W-:Y:S02]  /*9370*/  FADD.FTZ R105, R105, R94 ;  /* 0x0000005e69697221 */ /* 0x000fe40000010000 */
[----:B------:R-:W-:Y:S01]  /*9380*/  FADD.FTZ R143, R114, R143 ;  /* 0x0000008f728f7221 */ /* 0x000fe20000010000 */
[----:B------:R-:W-:Y:S01]  /*9390*/  MUFU.EX2 R81, R81 ;  /* 0x0000005100517308 */ /* 0x000fe20000000800 */
[----:B------:R-:W-:Y:S01]  /*93a0*/  FADD.FTZ R12, R92, R105 ;  /* 0x000000695c0c7221 */ /* 0x000fe20000010000 */
[----:B------:R-:W-:Y:S01]  /*93b0*/  HMMA.16816.F32 R28, R32, R14, R28 ;  /* 0x0000000e201c723c */ /* 0x000fe2000000181c */
[----:B------:R-:W-:Y:S01]  /*93c0*/  FADD.FTZ R116, R116, R143 ;  /* 0x0000008f74747221 */ /* 0x000fe20000010000 */
[----:B-1----:R-:W-:Y:S01]  /*93d0*/  F2FP.PACK_AB R13, R102, R107 ;  /* 0x0000006b660d723e */ /* 0x002fe200000000ff */
[----:B------:R-:W-:Y:S01]  /*93e0*/  FADD.FTZ R99, R99, R12 ;  /* 0x0000000c63637221 */ /* 0x000fe20000010000 */
[----:B------:R-:W-:Y:S01]  /*93f0*/  F2FP.PACK_AB R12, R55, R56 ;  /* 0x00000038370c723e */ /* 0x000fe200000000ff */
[----:B------:R-:W-:Y:S01]  /*9400*/  FADD.FTZ R116, R161, R116 ;  /* 0x00000074a1747221 */ /* 0x000fe20000010000 */
[----:B------:R-:W-:Y:S01]  /*9410*/  MUFU.EX2 R134, R134 ;  /* 0x0000008600867308 */ /* 0x000fe20000000800 */
[----:B------:R-:W-:Y:S01]  /*9420*/  FADD.FTZ R32, R90, R99 ;  /* 0x000000635a207221 */ /* 0x000fe20000010000 */
[----:B------:R-:W-:Y:S01]  /*9430*/  F2FP.PACK_AB R14, R53, R54 ;  /* 0x00000036350e723e */ /* 0x000fe200000000ff */
[----:B------:R-:W-:Y:S01]  /*9440*/  FADD.FTZ R169, R169, R116 ;  /* 0x00000074a9a97221 */ /* 0x000fe20000010000 */
[----:B-----5:R-:W-:Y:S01]  /*9450*/  F2FP.PACK_AB R15, R95, R96 ;  /* 0x000000605f0f723e */ /* 0x020fe200000000ff */
[----:B------:R-:W-:-:S02]  /*9460*/  FADD.FTZ R93, R93, R32 ;  /* 0x000000205d5d7221 */ /* 0x000fc40000010000 */
[----:B------:R-:W-:Y:S01]  /*9470*/  FADD.FTZ R169, R122, R169 ;  /* 0x000000a97aa97221 */ /* 0x000fe20000010000 */
[----:B------:R-:W1:Y:S01]  /*9480*/  LDSM.16.MT88.4 R32, [R201+0x8000] ;  /* 0x00800000c920783b */ /* 0x000e620000004200 */
[----:B------:R-:W-:Y:S01]  /*9490*/  FADD.FTZ R88, R88, R93 ;  /* 0x0000005d58587221 */ /* 0x000fe20000010000 */
[----:B------:R-:W4:Y:S01]  /*94a0*/  MUFU.EX2 R90, R91 ;  /* 0x0000005b005a7308 */ /* 0x000f220000000800 */
[----:B------:R-:W-:Y:S01]  /*94b0*/  FADD.FTZ R124, R124, R169 ;  /* 0x000000a97c7c7221 */ /* 0x000fe20000010000 */
[C---:B---3--:R-:W-:Y:S01]  /*94c0*/  HMMA.16816.F32 R8, R12.reuse, R20, R8 ;  /* 0x000000140c08723c */ /* 0x048fe20000001808 */
[----:B------:R-:W-:Y:S02]  /*94d0*/  FADD.FTZ R89, R89, R88 ;  /* 0x0000005859597221 */ /* 0x000fe40000010000 */
[----:B------:R-:W-:Y:S02]  /*94e0*/  FFMA.FTZ R88, R3, c[0x0][0x23c], -R52 ;  /* 0x00008f0003587a23 */ /* 0x000fe40000010834 */
[----:B------:R-:W-:Y:S01]  /*94f0*/  FADD.FTZ R86, R86, R89 ;  /* 0x0000005956567221 */ /* 0x000fe20000010000 */
[----:B------:R-:W-:Y:S01]  /*9500*/  MUFU.EX2 R215, R215 ;  /* 0x000000d700d77308 */ /* 0x000fe20000000800 */
[----:B------:R-:W-:Y:S01]  /*9510*/  FADD.FTZ R124, R181, R124 ;  /* 0x0000007cb57c7221 */ /* 0x000fe20000010000 */
[----:B------:R-:W-:Y:S01]  /*9520*/  HMMA.16816.F32 R4, R12, R22, R4 ;  /* 0x000000160c04723c */ /* 0x000fe20000001804 */
[----:B------:R-:W-:Y:S01]  /*9530*/  FADD.FTZ R3, R85, R86 ;  /* 0x0000005655037221 */ /* 0x000fe20000010000 */
[----:B------:R-:W3:Y:S01]  /*9540*/  LDSM.16.MT88.4 R20, [R204+0x8000] ;  /* 0x00800000cc14783b */ /* 0x000ee20000004200 */
[----:B------:R-:W-:-:S02]  /*9550*/  FFMA.FTZ R169, R48, c[0x0][0x23c], -R80 ;  /* 0x00008f0030a97a23 */ /* 0x000fc40000010850 */
[----:B------:R-:W-:Y:S01]  /*9560*/  FADD.FTZ R3, R84, R3 ;  /* 0x0000000354037221 */ /* 0x000fe20000010000 */
[----:B------:R-:W5:Y:S02]  /*9570*/  MUFU.EX2 R86, R88 ;  /* 0x0000005800567308 */ /* 0x000f640000000800 */
[----:B--2---:R-:W-:Y:S01]  /*9580*/  HMMA.16816.F32 R24, R12, R16, R24 ;  /* 0x000000100c18723c */ /* 0x004fe20000001818 */
[----:B------:R-:W-:-:S04]  /*9590*/  FADD.FTZ R82, R82, R3 ;  /* 0x0000000352527221 */ /* 0x000fc80000010000 */
[----:B------:R-:W-:Y:S01]  /*95a0*/  FADD.FTZ R79, R79, R82 ;  /* 0x000000524f4f7221 */ /* 0x000fe20000010000 */
[----:B------:R-:W-:Y:S01]  /*95b0*/  MUFU.EX2 R144, R144 ;  /* 0x0000009000907308 */ /* 0x000fe20000000800 */
[----:B------:R-:W-:Y:S01]  /*95c0*/  FADD.FTZ R17, R189, R124 ;  /* 0x0000007cbd117221 */ /* 0x000fe20000010000 */
[----:B------:R-:W-:Y:S01]  /*95d0*/  HMMA.16816.F32 R28, R12, R18, R28 ;  /* 0x000000120c1c723c */ /* 0x000fe2000000181c */
[----:B------:R-:W-:Y:S02]  /*95e0*/  FADD.FTZ R78, R78, R79 ;  /* 0x0000004f4e4e7221 */ /* 0x000fe40000010000 */
[----:B------:R-:W-:Y:S02]  /*95f0*/  FADD.FTZ R17, R126, R17 ;  /* 0x000000117e117221 */ /* 0x000fe40000010000 */
[----:B------:R-:W-:Y:S01]  /*9600*/  FADD.FTZ R77, R77, R78 ;  /* 0x0000004e4d4d7221 */ /* 0x000fe20000010000 */
[----:B------:R-:W-:Y:S01]  /*9610*/  MUFU.EX2 R183, R183 ;  /* 0x000000b700b77308 */ /* 0x000fe20000000800 */
[----:B------:R-:W-:Y:S01]  /*9620*/  FADD.FTZ R16, R132, R17 ;  /* 0x0000001184107221 */ /* 0x000fe20000010000 */
[----:B------:R-:W-:Y:S01]  /*9630*/  F2FP.PACK_AB R12, R103, R0 ;  /* 0x00000000670c723e */ /* 0x000fe200000000ff */
[----:B------:R-:W-:Y:S01]  /*9640*/  FADD.FTZ R76, R76, R77 ;  /* 0x0000004d4c4c7221 */ /* 0x000fe20000010000 */
[----:B----4-:R-:W-:Y:S01]  /*9650*/  F2FP.PACK_AB R13, R87, R90 ;  /* 0x0000005a570d723e */ /* 0x010fe200000000ff */
[----:B------:R-:W-:Y:S01]  /*9660*/  FADD.FTZ R16, R193, R16 ;  /* 0x00000010c1107221 */ /* 0x000fe20000010000 */
[----:B------:R-:W-:Y:S01]  /*9670*/  F2FP.PACK_AB R14, R165, R104 ;  /* 0x00000068a50e723e */ /* 0x000fe200000000ff */
[----:B------:R-:W-:Y:S01]  /*9680*/  FADD.FTZ R75, R75, R76 ;  /* 0x0000004c4b4b7221 */ /* 0x000fe20000010000 */
[----:B-----5:R-:W-:Y:S01]  /*9690*/  F2FP.PACK_AB R15, R86, R81 ;  /* 0x00000051560f723e */ /* 0x020fe200000000ff */
[----:B------:R-:W-:Y:S01]  /*96a0*/  FADD.FTZ R209, R209, R16 ;  /* 0x00000010d1d17221 */ /* 0x000fe20000010000 */
[----:B------:R-:W-:Y:S01]  /*96b0*/  MUFU.EX2 R42, R42 ;  /* 0x0000002a002a7308 */ /* 0x000fe20000000800 */
[----:B------:R-:W-:Y:S01]  /*96c0*/  FADD.FTZ R74, R74, R75 ;  /* 0x0000004b4a4a7221 */ /* 0x000fe20000010000 */
[----:B------:R-:W2:Y:S01]  /*96d0*/  LDSM.16.MT88.4 R16, [R201+0x8400] ;  /* 0x00840000c910783b */ /* 0x000ea20000004200 */
[----:B------:R-:W-:-:S02]  /*96e0*/  FADD.FTZ R209, R136, R209 ;  /* 0x000000d188d17221 */ /* 0x000fc40000010000 */
        /* <DEDUP_REMOVED lines=14> */
[C---:B---3--:R-:W-:Y:S01]  /*97d0*/  HMMA.16816.F32 R24, R12.reuse, R20, R24 ;  /* 0x000000140c18723c */ /* 0x048fe20000001818 */
[----:B------:R-:W-:Y:S02]  /*97e0*/  FADD.FTZ R142, R142, R213 ;  /* 0x000000d58e8e7221 */ /* 0x000fe40000010000 */
[----:B------:R-:W-:Y:S01]  /*97f0*/  FADD.FTZ R68, R68, R69 ;  /* 0x0000004544447221 */ /* 0x000fe20000010000 */
[----:B------:R-:W3:Y:S01]  /*9800*/  MUFU.EX2 R39, R39 ;  /* 0x0000002700277308 */ /* 0x000ee20000000800 */
[----:B------:R-:W-:Y:S02]  /*9810*/  FADD.FTZ R191, R191, R142 ;  /* 0x0000008ebfbf7221 */ /* 0x000fe40000010000 */
[----:B------:R-:W-:Y:S01]  /*9820*/  FADD.FTZ R67, R67, R68 ;  /* 0x0000004443437221 */ /* 0x000fe20000010000 */
[----:B------:R-:W-:Y:S01]  /*9830*/  HMMA.16816.F32 R28, R12, R22, R28 ;  /* 0x000000160c1c723c */ /* 0x000fe2000000181c */
[----:B------:R-:W-:Y:S01]  /*9840*/  FADD.FTZ R146, R146, R191 ;  /* 0x000000bf92927221 */ /* 0x000fe20000010000 */
[----:B------:R-:W5:Y:S01]  /*9850*/  LDSM.16.MT88.4 R20, [R201+0x8800] ;  /* 0x00880000c914783b */ /* 0x000f620000004200 */
[----:B------:R-:W-:Y:S01]  /*9860*/  FADD.FTZ R66, R66, R67 ;  /* 0x0000004342427221 */ /* 0x000fe20000010000 */
[----:B------:R-:W-:Y:S01]  /*9870*/  MUFU.EX2 R139, R139 ;  /* 0x0000008b008b7308 */ /* 0x000fe20000000800 */
[----:B------:R-:W-:Y:S01]  /*9880*/  FADD.FTZ R185, R185, R146 ;  /* 0x00000092b9b97221 */ /* 0x000fe20000010000 */
[----:B------:R-:W-:Y:S01]  /*9890*/  LDSM.16.MT88.4 R188, [R201+0x8c00] ;  /* 0x008c0000c9bc783b */ /* 0x000fe20000004200 */
        /* <DEDUP_REMOVED lines=13> */
[C---:B--2---:R-:W-:Y:S01]  /*9970*/  HMMA.16816.F32 R8, R12.reuse, R16, R8 ;  /* 0x000000100c08723c */ /* 0x044fe20000001808 */
[----:B------:R-:W-:Y:S01]  /*9980*/  FADD.FTZ R61, R61, R62 ;  /* 0x0000003e3d3d7221 */ /* 0x000fe20000010000 */
[----:B------:R-:W-:Y:S01]  /*9990*/  MUFU.EX2 R92, R101 ;  /* 0x00000065005c7308 */ /* 0x000fe20000000800 */
[----:B------:R-:W-:Y:S02]  /*99a0*/  FADD.FTZ R147, R147, R154 ;  /* 0x0000009a93937221 */ /* 0x000fe40000010000 */
[----:B------:R-:W-:Y:S02]  /*99b0*/  FADD.FTZ R60, R60, R61 ;  /* 0x0000003d3c3c7221 */ /* 0x000fe40000010000 */
[----:B------:R-:W-:Y:S01]  /*99c0*/  FADD.FTZ R147, R160, R147 ;  /* 0x00000093a0937221 */ /* 0x000fe20000010000 */
[----:B------:R-:W-:Y:S01]  /*99d0*/  HMMA.16816.F32 R4, R12, R18, R4 ;  /* 0x000000120c04723c */ /* 0x000fe20000001804 */
[----:B------:R-:W-:Y:S01]  /*99e0*/  FADD.FTZ R59, R59, R60 ;  /* 0x0000003c3b3b7221 */ /* 0x000fe20000010000 */
[----:B------:R-:W2:Y:S01]  /*99f0*/  MUFU.EX2 R3, R83 ;  /* 0x0000005300037308 */ /* 0x000ea20000000800 */
[----:B------:R-:W-:Y:S01]  /*9a00*/  FADD.FTZ R162, R162, R147 ;  /* 0x00000093a2a27221 */ /* 0x000fe20000010000 */
[----:B------:R-:W3:Y:S01]  /*9a10*/  LDSM.16.MT88.4 R16, [R204+0x8800] ;  /* 0x00880000cc10783b */ /* 0x000ee20000004200 */
[----:B------:R-:W-:-:S02]  /*9a20*/  FADD.FTZ R58, R58, R59 ;  /* 0x0000003b3a3a7221 */ /* 0x000fc40000010000 */
[----:B------:R-:W-:Y:S01]  /*9a30*/  FADD.FTZ R162, R119, R162 ;  /* 0x000000a277a27221 */ /* 0x000fe20000010000 */
[C---:B----4-:R-:W-:Y:S01]  /*9a40*/  HMMA.16816.F32 R24, R12.reuse, R32, R24 ;  /* 0x000000200c18723c */ /* 0x050fe20000001818 */
[----:B------:R-:W-:Y:S01]  /*9a50*/  FADD.FTZ R57, R57, R58 ;  /* 0x0000003a39397221 */ /* 0x000fe20000010000 */
[----:B------:R-:W-:Y:S01]  /*9a60*/  MUFU.EX2 R38, R38 ;  /* 0x0000002600267308 */ /* 0x000fe20000000800 */
[----:B------:R-:W-:Y:S02]  /*9a70*/  FADD.FTZ R113, R113, R162 ;  /* 0x000000a271717221 */ /* 0x000fe40000010000 */
[----:B------:R-:W-:Y:S02]  /*9a80*/  FADD.FTZ R56, R56, R57 ;  /* 0x0000003938387221 */ /* 0x000fe40000010000 */
[----:B------:R-:W-:Y:S01]  /*9a90*/  FADD.FTZ R118, R118, R113 ;  /* 0x0000007176767221 */ /* 0x000fe20000010000 */
[----:B------:R-:W-:Y:S01]  /*9aa0*/  HMMA.16816.F32 R28, R12, R34, R28 ;  /* 0x000000220c1c723c */ /* 0x000fe2000000181c */
[----:B------:R-:W-:Y:S01]  /*9ab0*/  FADD.FTZ R55, R55, R56 ;  /* 0x0000003837377221 */ /* 0x000fe20000010000 */
[----:B------:R-:W4:Y:S01]  /*9ac0*/  MUFU.EX2 R37, R37 ;  /* 0x0000002500257308 */ /* 0x000f220000000800 */
[----:B------:R-:W-:-:S02]  /*9ad0*/  FADD.FTZ R107, R107, R118 ;  /* 0x000000766b6b7221 */ /* 0x000fc40000010000 */
[----:B------:R-:W-:Y:S02]  /*9ae0*/  FADD.FTZ R54, R54, R55 ;  /* 0x0000003736367221 */ /* 0x000fe40000010000 */
[----:B------:R-:W-:Y:S01]  /*9af0*/  FADD.FTZ R107, R102, R107 ;  /* 0x0000006b666b7221 */ /* 0x000fe20000010000 */
[----:B-1----:R-:W-:Y:S01]  /*9b00*/  F2FP.PACK_AB R12, R110, R139 ;  /* 0x0000008b6e0c723e */ /* 0x002fe200000000ff */
[----:B------:R-:W-:Y:S01]  /*9b10*/  FFMA.FTZ R32, R49, c[0x0][0x23c], -R80 ;  /* 0x00008f0031207a23 */ /* 0x000fe20000010850 */
[----:B------:R-:W-:Y:S01]  /*9b20*/  MUFU.EX2 R36, R36 ;  /* 0x0000002400247308 */ /* 0x000fe20000000800 */
[----:B--2---:R-:W-:Y:S01]  /*9b30*/  F2FP.PACK_AB R14, R3, R92 ;  /* 0x0000005c030e723e */ /* 0x004fe200000000ff */
[----:B------:R-:W-:Y:S02]  /*9b40*/  FADD.FTZ R96, R96, R107 ;  /* 0x0000006b60607221 */ /* 0x000fe40000010000 */
[--C-:B------:R-:W-:Y:S02]  /*9b50*/  FFMA.FTZ R33, R46, c[0x0][0x23c], -R52.reuse ;  /* 0x00008f002e217a23 */ /* 0x100fe40000010834 */
[----:B------:R-:W-:-:S02]  /*9b60*/  FFMA.FTZ R34, R45, c[0x0][0x23c], -R52 ;  /* 0x00008f002d227a23 */ /* 0x000fc40000010834 */
[----:B------:R-:W1:Y:S01]  /*9b70*/  MUFU.EX2 R47, R47 ;  /* 0x0000002f002f7308 */ /* 0x000e620000000800 */
[----:B----4-:R-:W-:Y:S01]  /*9b80*/  F2FP.PACK_AB R13, R37, R38 ;  /* 0x00000026250d723e */ /* 0x010fe200000000ff */
[----:B------:R-:W-:Y:S02]  /*9b90*/  FFMA.FTZ R35, R44, c[0x0][0x23c], -R52 ;  /* 0x00008f002c237a23 */ /* 0x000fe40000010834 */
[----:B------:R-:W-:Y:S02]  /*9ba0*/  FADD.FTZ R53, R53, R54 ;  /* 0x0000003635357221 */ /* 0x000fe40000010000 */
[----:B------:R-:W-:Y:S02]  /*9bb0*/  FADD.FTZ R95, R95, R96 ;  /* 0x000000605f5f7221 */ /* 0x000fe40000010000 */
[----:B------:R-:W-:Y:S01]  /*9bc0*/  FADD.FTZ R44, R0, R53 ;  /* 0x00000035002c7221 */ /* 0x000fe20000010000 */
[----:B------:R-:W-:Y:S01]  /*9bd0*/  MUFU.EX2 R51, R51 ;  /* 0x0000003300337308 */ /* 0x000fe20000000800 */
[----:B------:R-:W-:-:S02]  /*9be0*/  FADD.FTZ R90, R90, R95 ;  /* 0x0000005f5a5a7221 */ /* 0x000fc40000010000 */
[----:B------:R-:W-:Y:S02]  /*9bf0*/  FADD.FTZ R103, R103, R44 ;  /* 0x0000002c67677221 */ /* 0x000fe40000010000 */
[----:B------:R-:W-:Y:S01]  /*9c00*/  FADD.FTZ R90, R87, R90 ;  /* 0x0000005a575a7221 */ /* 0x000fe20000010000 */
[----:B-1----:R-:W-:Y:S02]  /*9c10*/  F2FP.PACK_AB R15, R47, R36 ;  /* 0x000000242f0f723e */ /* 0x002fe400000000ff */
[----:B------:R-:W1:Y:S01]  /*9c20*/  MUFU.EX2 R50, R50 ;  /* 0x0000003200327308 */ /* 0x000e620000000800 */
[----:B------:R-:W-:Y:S02]  /*9c30*/  FADD.FTZ R104, R104, R103 ;  /* 0x0000006768687221 */ /* 0x000fe40000010000 */
[----:B------:R-:W-:Y:S02]  /*9c40*/  FADD.FTZ R81, R81, R90 ;  /* 0x0000005a51517221 */ /* 0x000fe40000010000 */
[----:B------:R-:W-:Y:S01]  /*9c50*/  FADD.FTZ R165, R165, R104 ;  /* 0x00000068a5a57221 */ /* 0x000fe20000010000 */
[----:B-----5:R-:W-:Y:S01]  /*9c60*/  HMMA.16816.F32 R8, R12, R20, R8 ;  /* 0x000000140c08723c */ /* 0x020fe20000001808 */
[----:B------:R-:W-:Y:S01]  /*9c70*/  FADD.FTZ R81, R86, R81 ;  /* 0x0000005156517221 */ /* 0x000fe20000010000 */
[----:B------:R-:W-:Y:S01]  /*9c80*/  MUFU.EX2 R32, R32 ;  /* 0x0000002000207308 */ /* 0x000fe20000000800 */
[----:B------:R-:W-:-:S02]  /*9c90*/  FADD.FTZ R134, R134, R165 ;  /* 0x000000a586867221 */ /* 0x000fc40000010000 */
[----:B------:R-:W-:Y:S02]  /*9ca0*/  FADD.FTZ R42, R42, R81 ;  /* 0x000000512a2a7221 */ /* 0x000fe40000010000 */
[----:B------:R-:W-:Y:S01]  /*9cb0*/  FADD.FTZ R215, R215, R134 ;  /* 0x00000086d7d77221 */ /* 0x000fe20000010000 */
[----:B------:R-:W-:Y:S01]  /*9cc0*/  HMMA.16816.F32 R20, R12, R22, R4 ;  /* 0x000000160c14723c */ /* 0x000fe20000001804 */
[----:B------:R-:W2:Y:S01]  /*9cd0*/  LDSM.16.MT88.4 R4, [R204+0x8c00] ;  /* 0x008c0000cc04783b */ /* 0x000ea20000004200 */
[----:B------:R-:W4:Y:S01]  /*9ce0*/  MUFU.EX2 R169, R169 ;  /* 0x000000a900a97308 */ /* 0x000f220000000800 */
[----:B------:R-:W-:-:S04]  /*9cf0*/  FADD.FTZ R41, R41, R42 ;  /* 0x0000002a29297221 */ /* 0x000fc80000010000 */
[----:B------:R-:W-:Y:S01]  /*9d00*/  FADD.FTZ R40, R40, R41 ;  /* 0x0000002928287221 */ /* 0x000fe20000010000 */
[----:B---3--:R-:W-:Y:S02]  /*9d10*/  HMMA.16816.F32 R24, R12, R16, R24 ;  /* 0x000000100c18723c */ /* 0x008fe40000001818 */
[----:B------:R-:W-:Y:S01]  /*9d20*/  MUFU.EX2 R33, R33 ;  /* 0x0000002100217308 */ /* 0x000fe20000000800 */
[----:B------:R-:W-:-:S04]  /*9d30*/  FADD.FTZ R39, R39, R40 ;  /* 0x0000002827277221 */ /* 0x000fc80000010000 */
[----:B------:R-:W-:Y:S01]  /*9d40*/  FADD.FTZ R38, R38, R39 ;  /* 0x0000002726267221 */ /* 0x000fe20000010000 */
[----:B------:R-:W-:Y:S02]  /*9d50*/  HMMA.16816.F32 R28, R12, R18, R28 ;  /* 0x000000120c1c723c */ /* 0x000fe4000000181c */
[----:B------:R-:W3:Y:S01]  /*9d60*/  MUFU.EX2 R34, R34 ;  /* 0x0000002200227308 */ /* 0x000ee20000000800 */
[----:B------:R-:W-:-:S04]  /*9d70*/  FADD.FTZ R37, R37, R38 ;  /* 0x0000002625257221 */ /* 0x000fc80000010000 */
[----:B-1----:R-:W-:Y:S01]  /*9d80*/  F2FP.PACK_AB R12, R50, R51 ;  /* 0x00000033320c723e */ /* 0x002fe200000000ff */
[----:B------:R-:W-:Y:S01]  /*9d90*/  FADD.FTZ R36, R36, R37 ;  /* 0x0000002524247221 */ /* 0x000fe20000010000 */
[----:B----4-:R-:W-:Y:S01]  /*9da0*/  F2FP.PACK_AB R14, R169, R32 ;  /* 0x00000020a90e723e */ /* 0x010fe200000000ff */
[----:B------:R-:W-:Y:S02]  /*9db0*/  MUFU.EX2 R35, R35 ;  /* 0x0000002300237308 */ /* 0x000fe40000000800 */
[----:B------:R-:W-:-:S06]  /*9dc0*/  FADD.FTZ R36, R47, R36 ;  /* 0x000000242f247221 */ /* 0x000fcc0000010000 */
[----:B------:R-:W1:Y:S01]  /*9dd0*/  MUFU.EX2 R0, R43 ;  /* 0x0000002b00007308 */ /* 0x000e620000000800 */
[----:B---3--:R-:W-:Y:S01]  /*9de0*/  F2FP.PACK_AB R13, R34, R33 ;  /* 0x00000021220d723e */ /* 0x008fe200000000ff */
[----:B------:R-:W-:-:S04]  /*9df0*/  FADD.FTZ R33, R33, R36 ;  /* 0x0000002421217221 */ /* 0x000fc80000010000 */
[----:B------:R-:W-:Y:S01]  /*9e00*/  FADD.FTZ R34, R34, R33 ;  /* 0x0000002122227221 */ /* 0x000fe20000010000 */
[----:B-1----:R-:W-:-:S03]  /*9e10*/  F2FP.PACK_AB R15, R0, R35 ;  /* 0x00000023000f723e */ /* 0x002fc600000000ff */
[----:B------:R-:W-:-:S04]  /*9e20*/  FADD.FTZ R35, R35, R34 ;  /* 0x0000002223237221 */ /* 0x000fc80000010000 */
[----:B------:R-:W-:Y:S01]  /*9e30*/  FADD.FTZ R171, R0, R35 ;  /* 0x0000002300ab7221 */ /* 0x000fe20000010000 */
[C---:B------:R-:W-:Y:S07]  /*9e40*/  HMMA.16816.F32 R192, R12.reuse, R188, R8 ;  /* 0x000000bc0cc0723c */ /* 0x040fee0000001808 */
[----:B------:R-:W-:Y:S01]  /*9e50*/  FADD.FTZ R8, R144, R215 ;  /* 0x000000d790087221 */ /* 0x000fe20000010000 */
[----:B--2---:R-:W-:Y:S03]  /*9e60*/  HMMA.16816.F32 R184, R12, R4, R24 ;  /* 0x000000040cb8723c */ /* 0x004fe60000001818 */
[----:B------:R-:W-:-:S04]  /*9e70*/  FADD.FTZ R8, R183, R8 ;  /* 0x00000008b7087221 */ /* 0x000fc80000010000 */
[----:B------:R-:W-:Y:S01]  /*9e80*/  FADD.FTZ R9, R139, R8 ;  /* 0x000000088b097221 */ /* 0x000fe20000010000 */
[----:B------:R-:W-:Y:S03]  /*9e90*/  HMMA.16816.F32 R188, R12, R190, R20 ;  /* 0x000000be0cbc723c */ /* 0x000fe60000001814 */
[----:B------:R-:W-:-:S04]  /*9ea0*/  FADD.FTZ R9, R110, R9 ;  /* 0x000000096e097221 */ /* 0x000fc80000010000 */
[----:B------:R-:W-:Y:S01]  /*9eb0*/  FADD.FTZ R4, R92, R9 ;  /* 0x000000095c047221 */ /* 0x000fe20000010000 */
[----:B------:R-:W-:Y:S03]  /*9ec0*/  HMMA.16816.F32 R180, R12, R6, R28 ;  /* 0x000000060cb4723c */ /* 0x000fe6000000181c */
[----:B------:R-:W-:-:S04]  /*9ed0*/  FADD.FTZ R4, R3, R4 ;  /* 0x0000000403047221 */ /* 0x000fc80000010000 */
[----:B------:R-:W-:-:S04]  /*9ee0*/  FADD.FTZ R51, R51, R4 ;  /* 0x0000000433337221 */ /* 0x000fc80000010000 */
        /* <DEDUP_REMOVED lines=67> */
.L_x_1719:
[----:B------:R-:W-:-:S04]  /*a320*/  LEA R3, -R13, RZ, 0x8 ;  /* 0x000000ff0d037211 */ /* 0x000fc800078e41ff */
[----:B------:R-:W-:Y:S02]  /*a330*/  SHF.R.S32.HI R0, RZ, 0x1f, R3 ;  /* 0x0000001fff007819 */ /* 0x000fe40000011403 */
.L_x_1720:
[----:B------:R-:W-:Y:S02]  /*a340*/  ISETP.GE.AND P0, PT, R196, c[0x0][0x220], PT ;  /* 0x00008800c4007a0c */ /* 0x000fe40003f06270 */
[----:B------:R-:W-:-:S04]  /*a350*/  LEA R206, P6, R3, R206, 0x1 ;  /* 0x000000ce03ce7211 */ /* 0x000fc800078c08ff */
[----:B------:R-:W-:-:S07]  /*a360*/  LEA.HI.X R207, R3, R207, R0, 0x1, P6 ;  /* 0x000000cf03cf7211 */ /* 0x000fce00030f0c00 */
[--C-:B------:R-:W-:Y:S01]  /*a370*/  @!P0 IMAD.MOV.U32 R158, RZ, RZ, R156.reuse ;  /* 0x000000ffff9e8224 */ /* 0x100fe200078e009c */
[CC--:B------:R-:W-:Y:S01]  /*a380*/  @!P0 LEA R4, P3, R13.reuse, R156.reuse, 0x6 ;  /* 0x0000009c0d048211 */ /* 0x0c0fe200078630ff */
[----:B------:R-:W-:Y:S01]  /*a390*/  @!P0 IMAD.MOV.U32 R9, RZ, RZ, c[0x0][0x1a4] ;  /* 0x00006900ff098624 */ /* 0x000fe200078e00ff */
[----:B------:R-:W-:Y:S01]  /*a3a0*/  @!P0 LEA R6, P2, R13, R156, 0x7 ;  /* 0x0000009c0d068211 */ /* 0x000fe200078438ff */
[----:B------:R-:W-:Y:S01]  /*a3b0*/  @!P0 IMAD.MOV.U32 R11, RZ, RZ, c[0x0][0x1a4] ;  /* 0x00006900ff0b8624 */ /* 0x000fe200078e00ff */
[--C-:B------:R-:W-:Y:S01]  /*a3c0*/  @!P0 IADD3 R2, P5, P4, R3, UR5, R156.reuse ;  /* 0x0000000503028c10 */ /* 0x100fe2000fcbe09c */
[----:B------:R-:W-:Y:S01]  /*a3d0*/  @!P0 IMAD.MOV.U32 R16, RZ, RZ, R156 ;  /* 0x000000ffff108224 */ /* 0x000fe200078e009c */
[CC--:B------:R-:W-:Y:S01]  /*a3e0*/  @!P0 LEA.HI.X R9, R13.reuse, R159.reuse, R9, 0x6, P3 ;  /* 0x0000009f0d098211 */ /* 0x0c0fe200018f3409 */
[----:B------:R-:W-:Y:S01]  /*a3f0*/  @!P0 IMAD.MOV.U32 R17, RZ, RZ, R159 ;  /* 0x000000ffff118224 */ /* 0x000fe200078e009f */
[C---:B------:R-:W-:Y:S01]  /*a400*/  @!P0 LEA.HI.X R11, R13.reuse, R159, R11, 0x7, P2 ;  /* 0x0000009f0d0b8211 */ /* 0x040fe200010f3c0b */
[----:B------:R-:W-:Y:S01]  /*a410*/  @!P0 IMAD.WIDE.U32 R18, R13, 0x60, R158 ;  /* 0x000000600d128825 */ /* 0x000fe200078e009e */
[----:B------:R-:W-:Y:S01]  /*a420*/  @!P0 LEA R20, P2, R2, c[0x0][0x170], 0x1 ;  /* 0x00005c0002148a11 */ /* 0x000fe200078408ff */
[----:B------:R-:W-:Y:S02]  /*a430*/  @P0 STS [R177+0x5000], RZ ;  /* 0x005000ffb1000388 */ /* 0x000fe40000000800 */
[----:B------:R-:W-:Y:S01]  /*a440*/  @!P0 IMAD.MOV.U32 R7, RZ, RZ, c[0x0][0x1a4] ;  /* 0x00006900ff078624 */ /* 0x000fe200078e00ff */
[----:B------:R-:W-:Y:S01]  /*a450*/  @!P0 IADD3 R8, P3, R3, R18, RZ ;  /* 0x0000001203088210 */ /* 0x000fe20007f7e0ff */
[--C-:B------:R-:W-:Y:S01]  /*a460*/  @!P0 IMAD.MOV.U32 R15, RZ, RZ, R159.reuse ;  /* 0x000000ffff0f8224 */ /* 0x100fe200078e009f */
[----:B------:R-:W-:Y:S01]  /*a470*/  @P0 STS [R177+0x5004], RZ ;  /* 0x005004ffb1000388 */ /* 0x000fe20000000800 */
[--C-:B------:R-:W-:Y:S01]  /*a480*/  @!P0 IMAD.MOV.U32 R157, RZ, RZ, R159.reuse ;  /* 0x000000ffff9d8224 */ /* 0x100fe200078e009f */
[----:B------:R-:W-:Y:S01]  /*a490*/  @!P0 IADD3.X R159, R0, UR7, R159, P5, P4 ;  /* 0x00000007009f8c10 */ /* 0x000fe2000afe849f */
[----:B------:R-:W-:Y:S01]  /*a4a0*/  @!P0 IMAD.WIDE.U32 R16, R13, 0xa0, R16 ;  /* 0x000000a00d108825 */ /* 0x000fe200078e0010 */
[----:B------:R-:W-:Y:S02]  /*a4b0*/  @P0 STS.64 [R177+0x5008], RZ ;  /* 0x005008ffb1000388 */ /* 0x000fe40000000a00 */
[----:B------:R-:W-:Y:S01]  /*a4c0*/  @!P0 LEA.HI.X R21, R2, c[0x0][0x174], R159, 0x1, P2 ;  /* 0x00005d0002158a11 */ /* 0x000fe200010f0c9f */
[----:B------:R-:W-:Y:S01]  /*a4d0*/  @!P0 IMAD.MOV.U32 R5, RZ, RZ, c[0x0][0x1a4] ;  /* 0x00006900ff058624 */ /* 0x000fe200078e00ff */
[----:B------:R-:W-:Y:S01]  /*a4e0*/  @!P0 IADD3 R2, P2, R3, R16, RZ ;  /* 0x0000001003028210 */ /* 0x000fe20007f5e0ff */
[----:B------:R-:W-:Y:S01]  /*a4f0*/  @!P0 IMAD R7, R7, 0x60, RZ ;  /* 0x0000006007078824 */ /* 0x000fe200078e02ff */
[----:B------:R-:W-:Y:S01]  /*a500*/  @!PT LDS RZ, [RZ] ;  /* 0x00000000fffff984 */ /* 0x000fe20000000800 */
[----:B------:R-:W-:Y:S01]  /*a510*/  @!PT LDS RZ, [RZ] ;  /* 0x00000000fffff984 */ /* 0x000fe20000000800 */
[----:B------:R-:W-:Y:S01]  /*a520*/  @!PT LDS RZ, [RZ] ;  /* 0x00000000fffff984 */ /* 0x000fe20000000800 */
[----:B------:R1:W-:Y:S01]  /*a530*/  @!P0 LDGSTS.E.BYPASS.LTC128B.128 [R177+0x5000], [R206.64] ;  /* 0x05000000ceb18fae */ /* 0x0003e2000b901d4a */
[----:B------:R-:W-:-:S02]  /*a540*/  @!P0 IMAD.MOV.U32 R14, RZ, RZ, R156 ;  /* 0x000000ffff0e8224 */ /* 0x000fc400078e009c */
[----:B------:R-:W-:Y:S01]  /*a550*/  @!P0 IMAD R5, R5, 0xa0, RZ ;  /* 0x000000a005058824 */ /* 0x000fe200078e02ff */
[C---:B------:R-:W-:Y:S01]  /*a560*/  @!P0 IADD3.X R19, R0.reuse, R19, R7, P3, !PT ;  /* 0x0000001300138210 */ /* 0x040fe20001ffe407 */
[----:B------:R-:W-:Y:S01]  /*a570*/  @!P0 IMAD.WIDE.U32 R14, R13, 0xc0, R14 ;  /* 0x000000c00d0e8825 */ /* 0x000fe200078e000e */
[C---:B------:R-:W-:Y:S01]  /*a580*/  @!P0 IADD3 R4, P3, R3.reuse, R4, RZ ;  /* 0x0000000403048210 */ /* 0x040fe20007f7e0ff */
[----:B------:R-:W-:Y:S01]  /*a590*/  @P0 STS.128 [R177+0x5800], RZ ;  /* 0x005800ffb1000388 */ /* 0x000fe20000000c00 */
[----:B------:R-:W-:Y:S01]  /*a5a0*/  @!P0 IADD3.X R5, R0, R17, R5, P2, !PT ;  /* 0x0000001100058210 */ /* 0x000fe200017fe405 */
        /* <DEDUP_REMOVED lines=9> */
[----:B------:R-:W-:-:S02]  /*a640*/  @!P0 IMAD R17, R10, 0xc0, RZ ;  /* 0x000000c00a118824 */ /* 0x000fc400078e02ff */
[----:B------:R-:W-:Y:S01]  /*a650*/  @!P0 IMAD.X R9, R0, 0x1, R9, P3 ;  /* 0x0000000100098824 */ /* 0x000fe200018e0609 */
[----:B------:R-:W-:Y:S01]  /*a660*/  @!P0 IADD3 R10, P3, R3, R14, RZ ;  /* 0x0000000e030a8210 */ /* 0x000fe20007f7e0ff */
[----:B------:R-:W-:Y:S01]  /*a670*/  @!P0 IMAD R7, R7, 0xe0, RZ ;  /* 0x000000e007078824 */ /* 0x000fe200078e02ff */
[----:B------:R-:W-:Y:S01]  /*a680*/  @!P0 LEA R14, P5, R4, c[0x0][0x170], 0x1 ;  /* 0x00005c00040e8a11 */ /* 0x000fe200078a08ff */
[C---:B------:R-:W-:Y:S01]  /*a690*/  @!P0 IMAD.X R11, R0.reuse, 0x1, R11, P2 ;  /* 0x00000001000b8824 */ /* 0x040fe200010e060b */
        /* <DEDUP_REMOVED lines=46> */
[----:B------:R-:W4:Y:S04]  /*a980*/  LDSM.16.M88.4 R52, [R149+0x3400] ;  /* 0x003400009534783b */ /* 0x000f280000000200 */
[----:B------:R-:W-:Y:S04]  /*a990*/  LDSM.16.M88.4 R160, [R150] ;  /* 0x0000000096a0783b */ /* 0x000fe80000000200 */
[----:B------:R-:W4:Y:S04]  /*a9a0*/  LDSM.16.M88.4 R144, [R148+0x2800] ;  /* 0x002800009490783b */ /* 0x000f280000000200 */
[----:B------:R-:W4:Y:S04]  /*a9b0*/  LDSM.16.M88.4 R152, [R148+0x2400] ;  /* 0x002400009498783b */ /* 0x000f280000000200 */
[----:B---3--:R-:W5:Y:S04]  /*a9c0*/  LDSM.16.M88.4 R12, [R149+0x4800] ;  /* 0x00480000950c783b */ /* 0x008f680000000200 */
[----:B--2---:R-:W2:Y:S04]  /*a9d0*/  LDSM.16.M88.4 R20, [R149+0x4400] ;  /* 0x004400009514783b */ /* 0x004ea80000000200 */
[----:B------:R-:W3:Y:S04]  /*a9e0*/  LDSM.16.M88.4 R28, [R149+0x4000] ;  /* 0x00400000951c783b */ /* 0x000ee80000000200 */
        /* <DEDUP_REMOVED lines=8> */
[C---:B----4-:R-:W-:Y:S03]  /*aa70*/  HMMA.16816.F32 R56, R4.reuse, R52, RZ ;  /* 0x000000340438723c */ /* 0x050fe600000018ff */
[----:B------:R-:W4:Y:S04]  /*aa80*/  LDSM.16.M88.4 R92, [R149+0x2000] ;  /* 0x00200000955c783b */ /* 0x000f280000000200 */
[----:B------:R-:W1:Y:S01]  /*aa90*/  LDSM.16.M88.4 R84, [R149+0x2400] ;  /* 0x002400009554783b */ /* 0x000e620000000200 */
[----:B------:R-:W-:Y:S03]  /*aaa0*/  HMMA.16816.F32 R52, R4, R54, RZ ;  /* 0x000000360434723c */ /* 0x000fe600000018ff */
[----:B------:R-:W1:Y:S04]  /*aab0*/  LDSM.16.M88.4 R76, [R149+0x2800] ;  /* 0x00280000954c783b */ /* 0x000e680000000200 */
[----:B------:R-:W1:Y:S01]  /*aac0*/  LDSM.16.M88.4 R68, [R149+0x2c00] ;  /* 0x002c00009544783b */ /* 0x000e620000000200 */
[C---:B------:R-:W-:Y:S03]  /*aad0*/  HMMA.16816.F32 R48, R160.reuse, R144, R48 ;  /* 0x00000090a030723c */ /* 0x040fe60000001830 */
[----:B------:R-:W1:Y:S04]  /*aae0*/  LDSM.16.M88.4 R164, [R149+0x4c00] ;  /* 0x004c000095a4783b */ /* 0x000e680000000200 */
[----:B------:R-:W-:Y:S01]  /*aaf0*/  LDSM.16.M88.4 R136, [R148+0x3000] ;  /* 0x003000009488783b */ /* 0x000fe20000000200 */
[C---:B------:R-:W-:Y:S03]  /*ab00*/  HMMA.16816.F32 R44, R160.reuse, R146, R44 ;  /* 0x00000092a02c723c */ /* 0x040fe6000000182c */
[----:B------:R-:W1:Y:S04]  /*ab10*/  LDSM.16.M88.4 R144, [R148+0x3800] ;  /* 0x003800009490783b */ /* 0x000e680000000200 */
[----:B------:R-:W-:Y:S01]  /*ab20*/  LDSM.16.M88.4 R140, [R148+0x2c00] ;  /* 0x002c0000948c783b */ /* 0x000fe20000000200 */
[C---:B------:R-:W-:Y:S03]  /*ab30*/  HMMA.16816.F32 R56, R160.reuse, R152, R56 ;  /* 0x00000098a038723c */ /* 0x040fe60000001838 */
[----:B------:R-:W-:Y:S04]  /*ab40*/  LDSM.16.M88.4 R156, [R148+0x2000] ;  /* 0x00200000949c783b */ /* 0x000fe80000000200 */
[----:B------:R-:W0:Y:S01]  /*ab50*/  LDGDEPBAR ;  /* 0x00000000000079af */ /* 0x000e220000000000 */
[----:B------:R-:W-:Y:S03]  /*ab60*/  HMMA.16816.F32 R52, R160, R154, R52 ;  /* 0x0000009aa034723c */ /* 0x000fe60000001834 */
[----:B------:R-:W1:Y:S05]  /*ab70*/  LDSM.16.M88.4 R152, [R148+0x3400] ;  /* 0x003400009498783b */ /* 0x000e6a0000000200 */
[----:B-----5:R-:W-:Y:S01]  /*ab80*/  HMMA.16816.F32 R16, R4, R12, RZ ;  /* 0x0000000c0410723c */ /* 0x020fe200000018ff */
[----:B------:R-:W-:-:S02]  /*ab90*/  FMUL.FTZ R44, R44, c[0x0][0x2ec] ;  /* 0x0000bb002c2c7a20 */ /* 0x000fc40000410000 */
[----:B------:R-:W-:-:S05]  /*aba0*/  FMUL.FTZ R46, R46, c[0x0][0x2ec] ;  /* 0x0000bb002e2e7a20 */ /* 0x000fca0000410000 */
[----:B------:R-:W-:Y:S01]  /*abb0*/  HMMA.16816.F32 R12, R4, R14, RZ ;  /* 0x0000000e040c723c */ /* 0x000fe200000018ff */
[----:B------:R-:W-:-:S07]  /*abc0*/  FMUL.FTZ R56, R56, c[0x0][0x2ec] ;  /* 0x0000bb0038387a20 */ /* 0x000fce0000410000 */
[----:B--2---:R-:W-:Y:S01]  /*abd0*/  HMMA.16816.F32 R24, R4, R20, RZ ;  /* 0x000000140418723c */ /* 0x004fe200000018ff */
[----:B------:R-:W-:Y:S02]  /*abe0*/  FMUL.FTZ R55, R55, c[0x0][0x2ec] ;  /* 0x0000bb0037377a20 */ /* 0x000fe40000410000 */
[----:B------:R-:W-:-:S05]  /*abf0*/  FMUL.FTZ R54, R54, c[0x0][0x2ec] ;  /* 0x0000bb0036367a20 */ /* 0x000fca0000410000 */
[C---:B------:R-:W-:Y:S08]  /*ac00*/  HMMA.16816.F32 R20, R4.reuse, R22, RZ ;  /* 0x000000160414723c */ /* 0x040ff000000018ff */
[C---:B---3--:R-:W-:Y:S08]  /*ac10*/  HMMA.16816.F32 R32, R4.reuse, R28, RZ ;  /* 0x0000001c0420723c */ /* 0x048ff000000018ff */
[C---:B------:R-:W-:Y:S08]  /*ac20*/  HMMA.16816.F32 R28, R4.reuse, R30, RZ ;  /* 0x0000001e041c723c */ /* 0x040ff000000018ff */
[C---:B------:R-:W-:Y:S08]  /*ac30*/  HMMA.16816.F32 R60, R4.reuse, R66, RZ ;  /* 0x00000042043c723c */ /* 0x040ff000000018ff */
[C---:B------:R-:W-:Y:S08]  /*ac40*/  HMMA.16816.F32 R40, R4.reuse, R36, RZ ;  /* 0x000000240428723c */ /* 0x040ff000000018ff */
[C---:B-1----:R-:W-:Y:S08]  /*ac50*/  HMMA.16816.F32 R132, R4.reuse, R124, RZ ;  /* 0x0000007c0484723c */ /* 0x042ff000000018ff */
[C---:B------:R-:W-:Y:S08]  /*ac60*/  HMMA.16816.F32 R120, R4.reuse, R116, RZ ;  /* 0x000000740478723c */ /* 0x040ff000000018ff */
[C---:B------:R-:W-:Y:S08]  /*ac70*/  HMMA.16816.F32 R112, R4.reuse, R108, RZ ;  /* 0x0000006c0470723c */ /* 0x040ff000000018ff */
        /* <DEDUP_REMOVED lines=20> */
[----:B------:R-:W2:Y:S07]  /*adc0*/  LDSM.16.M88.4 R144, [R148+0xc00] ;  /* 0x000c00009490783b */ /* 0x000eae0000000200 */
[C---:B------:R-:W-:Y:S08]  /*add0*/  HMMA.16816.F32 R24, R160.reuse, R152, R24 ;  /* 0x00000098a018723c */ /* 0x040ff00000001818 */
[----:B------:R-:W-:Y:S01]  /*ade0*/  HMMA.16816.F32 R20, R160, R154, R20 ;  /* 0x0000009aa014723c */ /* 0x000fe20000001814 */
[----:B------:R-:W3:Y:S01]  /*adf0*/  LDSM.16.M88.4 R152, [R148+0x800] ;  /* 0x000800009498783b */ /* 0x000ee20000000200 */
[----:B------:R-:W-:-:S02]  /*ae00*/  FMUL.FTZ R16, R16, c[0x0][0x2ec] ;  /* 0x0000bb0010107a20 */ /* 0x000fc40000410000 */
[----:B------:R-:W-:Y:S02]  /*ae10*/  FMUL.FTZ R17, R17, c[0x0][0x2ec] ;  /* 0x0000bb0011117a20 */ /* 0x000fe40000410000 */
[----:B------:R-:W-:Y:S02]  /*ae20*/  FMUL.FTZ R19, R19, c[0x0][0x2ec] ;  /* 0x0000bb0013137a20 */ /* 0x000fe40000410000 */
[----:B------:R-:W-:Y:S01]  /*ae30*/  HMMA.16816.F32 R32, R160, R136, R32 ;  /* 0x00000088a020723c */ /* 0x000fe20000001820 */
[----:B------:R-:W-:Y:S02]  /*ae40*/  FMUL.FTZ R15, R15, c[0x0][0x2ec] ;  /* 0x0000bb000f0f7a20 */ /* 0x000fe40000410000 */
[----:B------:R-:W-:-:S05]  /*ae50*/  FMUL.FTZ R18, R18, c[0x0][0x2ec] ;  /* 0x0000bb0012127a20 */ /* 0x000fca0000410000 */
[C---:B------:R-:W-:Y:S01]  /*ae60*/  HMMA.16816.F32 R28, R160.reuse, R138, R28 ;  /* 0x0000008aa01c723c */ /* 0x040fe2000000181c */
[----:B------:R-:W4:Y:S07]  /*ae70*/  LDSM.16.M88.4 R136, [R148+0x400] ;  /* 0x000400009488783b */ /* 0x000f2e0000000200 */
[----:B------:R-:W-:Y:S01]  /*ae80*/  HMMA.16816.F32 R40, R160, R140, R40 ;  /* 0x0000008ca028723c */ /* 0x000fe20000001828 */
[----:B------:R-:W-:-:S06]  /*ae90*/  FMUL.FTZ R22, R22, c[0x0][0x2ec] ;  /* 0x0000bb0016167a20 */ /* 0x000fcc0000410000 */
[----:B------:R-:W-:Y:S01]  /*aea0*/  MUFU.TANH R22, R22 ;  /* 0x0000001600167308 */ /* 0x000fe20000002400 */
[----:B------:R-:W-:Y:S01]  /*aeb0*/  HMMA.16816.F32 R36, R160, R142, R36 ;  /* 0x0000008ea024723c */ /* 0x000fe20000001824 */
[----:B------:R-:W5:Y:S01]  /*aec0*/  LDSM.16.M88.4 R140, [R148+0x3c00] ;  /* 0x003c0000948c783b */ /* 0x000f620000000200 */
[----:B------:R-:W-:Y:S02]  /*aed0*/  FMUL.FTZ R33, R33, c[0x0][0x2ec] ;  /* 0x0000bb0021217a20 */ /* 0x000fe40000410000 */
[----:B------:R-:W-:-:S04]  /*aee0*/  FMUL.FTZ R35, R35, c[0x0][0x2ec] ;  /* 0x0000bb0023237a20 */ /* 0x000fc80000410000 */
[C---:B-1----:R-:W-:Y:S01]  /*aef0*/  HMMA.16816.F32 R132, R160.reuse, R164, R132 ;  /* 0x000000a4a084723c */ /* 0x042fe20000001884 */
[----:B------:R-:W-:Y:S01]  /*af00*/  FMUL.FTZ R31, R31, c[0x0][0x2ec] ;  /* 0x0000bb001f1f7a20 */ /* 0x000fe20000410000 */
[----:B------:R-:W-:Y:S06]  /*af10*/  MUFU.TANH R33, R33 ;  /* 0x0000002100217308 */ /* 0x000fec0000002400 */
[C---:B------:R-:W-:Y:S01]  /*af20*/  HMMA.16816.F32 R124, R160.reuse, R166, R124 ;  /* 0x000000a6a07c723c */ /* 0x040fe2000000187c */
[----:B------:R-:W1:Y:S01]  /*af30*/  LDSM.16.M88.4 R164, [R148+0x1000] ;  /* 0x0010000094a4783b */ /* 0x000e620000000200 */
[----:B------:R-:W-:Y:S01]  /*af40*/  FMUL.FTZ R42, R42, c[0x0][0x2ec] ;  /* 0x0000bb002a2a7a20 */ /* 0x000fe20000410000 */
[----:B------:R-:W-:Y:S05]  /*af50*/  MUFU.TANH R35, R35 ;  /* 0x0000002300237308 */ /* 0x000fea0000002400 */
[----:B--2---:R-:W-:Y:S01]  /*af60*/  HMMA.16816.F32 R104, R160, R144, R104 ;  /* 0x00000090a068723c */ /* 0x004fe20000001868 */
[----:B------:R-:W-:-:S07]  /*af70*/  FMUL.FTZ R38, R38, c[0x0][0x2ec] ;  /* 0x0000bb0026267a20 */ /* 0x000fce0000410000 */
[C---:B------:R-:W-:Y:S01]  /*af80*/  HMMA.16816.F32 R100, R160.reuse, R146, R100 ;  /* 0x00000092a064723c */ /* 0x040fe20000001864 */
[----:B------:R-:W2:Y:S07]  /*af90*/  LDSM.16.M88.4 R144, [R148+0x1c00] ;  /* 0x001c00009490783b */ /* 0x000eae0000000200 */
[----:B---3--:R-:W-:Y:S01]  /*afa0*/  HMMA.16816.F32 R112, R160, R152, R112 ;  /* 0x00000098a070723c */ /* 0x008fe20000001870 */
[----:B------:R-:W-:-:S06]  /*afb0*/  FMUL.FTZ R127, R127, c[0x0][0x2ec] ;  /* 0x0000bb007f7f7a20 */ /* 0x000fcc0000410000 */
[----:B------:R-:W-:Y:S01]  /*afc0*/  MUFU.TANH R127, R127 ;  /* 0x0000007f007f7308 */ /* 0x000fe20000002400 */
[----:B------:R-:W-:Y:S01]  /*afd0*/  HMMA.16816.F32 R108, R160, R154, R108 ;  /* 0x0000009aa06c723c */ /* 0x000fe2000000186c */
[----:B------:R-:W3:Y:S01]  /*afe0*/  LDSM.16.M88.4 R152, [R148+0x1800] ;  /* 0x001800009498783b */ /* 0x000ee20000000200 */
[----:B------:R-:W-:-:S06]  /*aff0*/  FMUL.FTZ R104, R104, c[0x0][0x2ec] ;  /* 0x0000bb0068687a20 */ /* 0x000fcc0000410000 */
[----:B----4-:R-:W-:Y:S01]  /*b000*/  HMMA.16816.F32 R120, R160, R136, R120 ;  /* 0x00000088a078723c */ /* 0x010fe20000001878 */
[----:B------:R-:W-:Y:S02]  /*b010*/  FMUL.FTZ R103, R103, c[0x0][0x2ec] ;  /* 0x0000bb0067677a20 */ /* 0x000fe40000410000 */
[----:B------:R-:W-:-:S04]  /*b020*/  FMUL.FTZ R102, R102, c[0x0][0x2ec] ;  /* 0x0000bb0066667a20 */ /* 0x000fc80000410000 */
[----:B------:R-:W-:Y:S01]  /*b030*/  MUFU.TANH R103, R103 ;  /* 0x0000006700677308 */ /* 0x000fe20000002400 */
[----:B------:R-:W-:Y:S01]  /*b040*/  HMMA.16816.F32 R116, R160, R138, R116 ;  /* 0x0000008aa074723c */ /* 0x000fe20000001874 */
[----:B------:R-:W4:Y:S01]  /*b050*/  LDSM.16.M88.4 R136, [R148+0x1400] ;  /* 0x001400009488783b */ /* 0x000f220000000200 */
[----:B------:R-:W-:Y:S01]  /*b060*/  FMUL.FTZ R113, R113, c[0x0][0x2ec] ;  /* 0x0000bb0071717a20 */ /* 0x000fe20000410000 */
[----:B------:R-:W-:-:S04]  /*b070*/  DEPBAR.LE SB0, 0x0 ;  /* 0x000080000000791a */ /* 0x000fc80000000000 */
[----:B------:R-:W-:Y:S01]  /*b080*/  FMUL.FTZ R115, R115, c[0x0][0x2ec] ;  /* 0x0000bb0073737a20 */ /* 0x000fe20000410000 */
[C---:B------:R-:W-:Y:S01]  /*b090*/  HMMA.16816.F32 R60, R160.reuse, R158, R60 ;  /* 0x0000009ea03c723c */ /* 0x040fe2000000183c */
[----:B------:R-:W-:Y:S01]  /*b0a0*/  FMUL.FTZ R108, R108, c[0x0][0x2ec] ;  /* 0x0000bb006c6c7a20 */ /* 0x000fe20000410000 */
[----:B------:R-:W-:Y:S05]  /*b0b0*/  MUFU.TANH R113, R113 ;  /* 0x0000007100717308 */ /* 0x000fea0000002400 */
[----:B------:R-:W-:Y:S01]  /*b0c0*/  IMAD.SHL.U32 R159, R172, 0x100, RZ ;  /* 0x00000100ac9f7824 */ /* 0x000fe200078e00ff */
[----:B-----5:R-:W-:Y:S02]  /*b0d0*/  HMMA.16816.F32 R8, R160, R140, R8 ;  /* 0x0000008ca008723c */ /* 0x020fe40000001808 */
[----:B------:R-:W-:Y:S02]  /*b0e0*/  MUFU.TANH R140, R55 ;  /* 0x00000037008c7308 */ /* 0x000fe40000002400 */
[----:B------:R-:W-:-:S02]  /*b0f0*/  LOP3.LUT R205, R159, R170, RZ, 0xfc, !PT ;  /* 0x000000aa9fcd7212 */ /* 0x000fc400078efcff */
[----:B------:R-:W-:Y:S02]  /*b100*/  LOP3.LUT R175, R159, R170, RZ, 0xfc, !PT ;  /* 0x000000aa9faf7212 */ /* 0x000fe400078efcff */
[C---:B-1----:R-:W-:Y:S01]  /*b110*/  HMMA.16816.F32 R92, R160.reuse, R166, R92 ;  /* 0x000000a6a05c723c */ /* 0x042fe2000000185c */
[----:B------:R-:W-:Y:S01]  /*b120*/  IADD3 R3, R205, 0x91, RZ ;  /* 0x00000091cd037810 */ /* 0x000fe20007ffe0ff */
[----:B------:R1:W-:Y:S01]  /*b130*/  MUFU.TANH R55, R46 ;  /* 0x0000002e00377308 */ /* 0x0003e20000002400 */
[--C-:B------:R-:W-:Y:S01]  /*b140*/  LOP3.LUT R211, R159, 0x88, R170.reuse, 0xfe, !PT ;  /* 0x000000889fd37812 */ /* 0x100fe200078efeaa */
[----:B------:R-:W-:Y:S01]  /*b150*/  FMUL.FTZ R119, R119, c[0x0][0x2ec] ;  /* 0x0000bb0077777a20 */ /* 0x000fe20000410000 */
[C---:B------:R-:W-:Y:S02]  /*b160*/  ISETP.GE.AND P4, PT, R3.reuse, R130, PT ;  /* 0x000000820300720c */ /* 0x040fe40003f86270 */
[----:B------:R-:W-:Y:S01]  /*b170*/  ISETP.GE.AND P6, PT, R3, R128, PT ;  /* 0x000000800300720c */ /* 0x000fe20003fc6270 */
[----:B------:R-:W-:Y:S01]  /*b180*/  HMMA.16816.F32 R96, R160, R164, R96 ;  /* 0x000000a4a060723c */ /* 0x000fe20000001860 */
[C-C-:B------:R-:W-:Y:S01]  /*b190*/  LOP3.LUT R213, R159.reuse, 0x90, R170.reuse, 0xfe, !PT ;  /* 0x000000909fd57812 */ /* 0x140fe200078efeaa */
[----:B------:R-:W-:Y:S01]  /*b1a0*/  I2F R0, R3 ;  /* 0x0000000300007306 */ /* 0x000fe20000201400 */
[----:B------:R-:W-:-:S02]  /*b1b0*/  LOP3.LUT R215, R159, 0x98, R170, 0xfe, !PT ;  /* 0x000000989fd77812 */ /* 0x000fc400078efeaa */
[C-C-:B------:R-:W-:Y:S02]  /*b1c0*/  LOP3.LUT R217, R159.reuse, 0xa0, R170.reuse, 0xfe, !PT ;  /* 0x000000a09fd97812 */ /* 0x140fe400078efeaa */
[--C-:B------:R-:W-:Y:S01]  /*b1d0*/  LOP3.LUT R219, R159, 0xa8, R170.reuse, 0xfe, !PT ;  /* 0x000000a89fdb7812 */ /* 0x100fe200078efeaa */
[C---:B--2---:R-:W-:Y:S01]  /*b1e0*/  HMMA.16816.F32 R68, R160.reuse, R146, R68 ;  /* 0x00000092a044723c */ /* 0x044fe20000001844 */
[----:B------:R-:W-:Y:S01]  /*b1f0*/  FMUL.FTZ R9, R9, c[0x0][0x2ec] ;  /* 0x0000bb0009097a20 */ /* 0x000fe20000410000 */
[----:B------:R-:W-:Y:S01]  /*b200*/  I2F R176, R205 ;  /* 0x000000cd00b07306 */ /* 0x000fe20000201400 */
[----:B------:R-:W-:Y:S01]  /*b210*/  FMUL.FTZ R11, R11, c[0x0][0x2ec] ;  /* 0x0000bb000b0b7a20 */ /* 0x000fe20000410000 */
[C-C-:B------:R-:W-:Y:S01]  /*b220*/  LOP3.LUT R223, R159.reuse, 0xb8, R170.reuse, 0xfe, !PT ;  /* 0x000000b89fdf7812 */ /* 0x140fe200078efeaa */
[----:B-1----:R-:W-:Y:S01]  /*b230*/  FMUL.FTZ R46, R34, c[0x0][0x2ec] ;  /* 0x0000bb00222e7a20 */ /* 0x002fe20000410000 */
[--C-:B------:R-:W-:Y:S01]  /*b240*/  LOP3.LUT R221, R159, 0xb0, R170.reuse, 0xfe, !PT ;  /* 0x000000b09fdd7812 */ /* 0x100fe200078efeaa */
[----:B------:R-:W-:Y:S01]  /*b250*/  FMUL.FTZ R147, R60, c[0x0][0x2ec] ;  /* 0x0000bb003c937a20 */ /* 0x000fe20000410000 */
[C---:B---3--:R-:W-:Y:S01]  /*b260*/  HMMA.16816.F32 R80, R160.reuse, R152, R80 ;  /* 0x00000098a050723c */ /* 0x048fe20000001850 */
[----:B------:R-:W-:Y:S01]  /*b270*/  FMUL.FTZ R60, R62, c[0x0][0x2ec] ;  /* 0x0000bb003e3c7a20 */ /* 0x000fe20000410000 */
[----:B------:R1:W-:Y:S01]  /*b280*/  MUFU.TANH R152, R17 ;  /* 0x0000001100987308 */ /* 0x0003e20000002400 */
[----:B------:R-:W-:Y:S01]  /*b290*/  FMUL.FTZ R62, R63, c[0x0][0x2ec] ;  /* 0x0000bb003f3e7a20 */ /* 0x000fe20000410000 */
[--C-:B------:R-:W-:Y:S01]  /*b2a0*/  LOP3.LUT R227, R159, 0xc8, R170.reuse, 0xfe, !PT ;  /* 0x000000c89fe37812 */ /* 0x100fe200078efeaa */
[----:B------:R-:W-:Y:S01]  /*b2b0*/  FMUL.FTZ R146, R51, c[0x0][0x2ec] ;  /* 0x0000bb0033927a20 */ /* 0x000fe20000410000 */
[--C-:B------:R-:W-:Y:S01]  /*b2c0*/  LOP3.LUT R225, R159, 0xc0, R170.reuse, 0xfe, !PT ;  /* 0x000000c09fe17812 */ /* 0x100fe200078efeaa */
[----:B------:R-:W-:Y:S01]  /*b2d0*/  FMUL.FTZ R153, R61, c[0x0][0x2ec] ;  /* 0x0000bb003d997a20 */ /* 0x000fe20000410000 */
[C---:B----4-:R-:W-:Y:S01]  /*b2e0*/  HMMA.16816.F32 R88, R160.reuse, R136, R88 ;  /* 0x00000088a058723c */ /* 0x050fe20000001858 */
[----:B------:R-:W-:Y:S01]  /*b2f0*/  FMUL.FTZ R93, R93, c[0x0][0x2ec] ;  /* 0x0000bb005d5d7a20 */ /* 0x000fe20000410000 */
[----:B------:R-:W-:Y:S01]  /*b300*/  MUFU.TANH R62, R62 ;  /* 0x0000003e003e7308 */ /* 0x000fe20000002400 */
[----:B------:R-:W-:Y:S01]  /*b310*/  FMUL.FTZ R97, R97, c[0x0][0x2ec] ;  /* 0x0000bb0061617a20 */ /* 0x000fe20000410000 */
[--C-:B------:R-:W-:Y:S01]  /*b320*/  LOP3.LUT R231, R159, 0xd8, R170.reuse, 0xfe, !PT ;  /* 0x000000d89fe77812 */ /* 0x100fe200078efeaa */
[----:B------:R-:W-:Y:S01]  /*b330*/  FMUL.FTZ R95, R95, c[0x0][0x2ec] ;  /* 0x0000bb005f5f7a20 */ /* 0x000fe20000410000 */
[--C-:B------:R-:W-:Y:S01]  /*b340*/  LOP3.LUT R229, R159, 0xd0, R170.reuse, 0xfe, !PT ;  /* 0x000000d09fe57812 */ /* 0x100fe200078efeaa */
[----:B------:R-:W-:Y:S01]  /*b350*/  FMUL.FTZ R98, R98, c[0x0][0x2ec] ;  /* 0x0000bb0062627a20 */ /* 0x000fe20000410000 */
[C---:B------:R-:W-:Y:S01]  /*b360*/  HMMA.16816.F32 R4, R160.reuse, R142, R4 ;  /* 0x0000008ea004723c */ /* 0x040fe20000001804 */
[----:B------:R-:W-:Y:S01]  /*b370*/  IADD3 R137, R205, 0x89, RZ ;  /* 0x00000089cd897810 */ /* 0x000fe20007ffe0ff */
[----:B------:R-:W-:Y:S01]  /*b380*/  MUFU.TANH R153, R153 ;  /* 0x0000009900997308 */ /* 0x000fe20000002400 */
[----:B-1----:R-:W-:Y:S01]  /*b390*/  FMUL.FTZ R17, R69, c[0x0][0x2ec] ;  /* 0x0000bb0045117a20 */ /* 0x002fe20000410000 */
[----:B------:R-:W-:Y:S01]  /*b3a0*/  IADD3 R69, R205, 0xa9, RZ ;  /* 0x000000a9cd457810 */ /* 0x000fe20007ffe0ff */
[----:B------:R-:W-:Y:S01]  /*b3b0*/  FMUL.FTZ R96, R96, c[0x0][0x2ec] ;  /* 0x0000bb0060607a20 */ /* 0x000fe20000410000 */
[----:B------:R-:W-:Y:S01]  /*b3c0*/  ISETP.GE.AND P3, PT, R137, R130, PT ;  /* 0x000000828900720c */ /* 0x000fe20003f66270 */
[----:B------:R-:W-:Y:S01]  /*b3d0*/  FMUL.FTZ R142, R59, c[0x0][0x2ec] ;  /* 0x0000bb003b8e7a20 */ /* 0x000fe20000410000 */
[C---:B------:R-:W-:Y:S01]  /*b3e0*/  HMMA.16816.F32 R84, R160.reuse, R138, R84 ;  /* 0x0000008aa054723c */ /* 0x040fe20000001854 */
[----:B------:R-:W-:Y:S01]  /*b3f0*/  FMUL.FTZ R59, R52, c[0x0][0x2ec] ;  /* 0x0000bb00343b7a20 */ /* 0x000fe20000410000 */
[----:B------:R1:W-:Y:S01]  /*b400*/  I2F R2, R137 ;  /* 0x0000008900027306 */ /* 0x0003e20000201400 */
[----:B------:R-:W-:Y:S01]  /*b410*/  FMUL.FTZ R52, R53, c[0x0][0x2ec] ;  /* 0x0000bb0035347a20 */ /* 0x000fe20000410000 */
[-C--:B------:R-:W-:Y:S01]  /*b420*/  ISETP.GE.AND P5, PT, R137, R128.reuse, PT ;  /* 0x000000808900720c */ /* 0x080fe20003fa6270 */
[----:B------:R-:W-:Y:S01]  /*b430*/  FMUL.FTZ R53, R48, c[0x0][0x2ec] ;  /* 0x0000bb0030357a20 */ /* 0x000fe20000410000 */
[--C-:B------:R-:W-:Y:S01]  /*b440*/  LOP3.LUT R235, R159, 0xe8, R170.reuse, 0xfe, !PT ;  /* 0x000000e89feb7812 */ /* 0x100fe200078efeaa */
[----:B------:R-:W-:Y:S01]  /*b450*/  FMUL.FTZ R138, R57, c[0x0][0x2ec] ;  /* 0x0000bb00398a7a20 */ /* 0x000fe20000410000 */
[C---:B------:R-:W-:Y:S01]  /*b460*/  HMMA.16816.F32 R76, R160.reuse, R154, R76 ;  /* 0x0000009aa04c723c */ /* 0x040fe2000000184c */
[----:B------:R-:W-:Y:S01]  /*b470*/  FMUL.FTZ R48, R45, c[0x0][0x2ec] ;  /* 0x0000bb002d307a20 */ /* 0x000fe20000410000 */
[----:B------:R-:W2:Y:S01]  /*b480*/  MUFU.TANH R142, R142 ;  /* 0x0000008e008e7308 */ /* 0x000ea20000002400 */
[----:B------:R-:W-:Y:S01]  /*b490*/  FMUL.FTZ R45, R40, c[0x0][0x2ec] ;  /* 0x0000bb00282d7a20 */ /* 0x000fe20000410000 */
[--C-:B------:R-:W-:Y:S01]  /*b4a0*/  LOP3.LUT R233, R159, 0xe0, R170.reuse, 0xfe, !PT ;  /* 0x000000e09fe97812 */ /* 0x100fe200078efeaa */
[----:B------:R-:W-:Y:S01]  /*b4b0*/  FMUL.FTZ R40, R41, c[0x0][0x2ec] ;  /* 0x0000bb0029287a20 */ /* 0x000fe20000410000 */
[--C-:B------:R-:W-:Y:S01]  /*b4c0*/  LOP3.LUT R239, R159, 0xf8, R170.reuse, 0xfe, !PT ;  /* 0x000000f89fef7812 */ /* 0x100fe200078efeaa */
[----:B------:R-:W-:Y:S01]  /*b4d0*/  FMUL.FTZ R41, R43, c[0x0][0x2ec] ;  /* 0x0000bb002b297a20 */ /* 0x000fe20000410000 */
[C---:B------:R-:W-:Y:S01]  /*b4e0*/  HMMA.16816.F32 R72, R160.reuse, R144, R72 ;  /* 0x00000090a048723c */ /* 0x040fe20000001848 */
[----:B------:R-:W-:Y:S01]  /*b4f0*/  FMUL.FTZ R43, R36, c[0x0][0x2ec] ;  /* 0x0000bb00242b7a20 */ /* 0x000fe20000410000 */
[----:B------:R-:W-:Y:S01]  /*b500*/  MUFU.TANH R138, R138 ;  /* 0x0000008a008a7308 */ /* 0x000fe20000002400 */
[----:B------:R-:W-:Y:S01]  /*b510*/  FMUL.FTZ R36, R37, c[0x0][0x2ec] ;  /* 0x0000bb0025247a20 */ /* 0x000fe20000410000 */
[----:B-1----:R-:W-:Y:S01]  /*b520*/  IADD3 R137, R205, 0xd9, RZ ;  /* 0x000000d9cd897810 */ /* 0x002fe20007ffe0ff */
[----:B------:R-:W-:Y:S01]  /*b530*/  FMUL.FTZ R37, R39, c[0x0][0x2ec] ;  /* 0x0000bb0027257a20 */ /* 0x000fe20000410000 */
[--C-:B------:R-:W-:Y:S01]  /*b540*/  LOP3.LUT R237, R159, 0xf0, R170.reuse, 0xfe, !PT ;  /* 0x000000f09fed7812 */ /* 0x100fe200078efeaa */
[----:B------:R-:W-:Y:S01]  /*b550*/  FMUL.FTZ R144, R49, c[0x0][0x2ec] ;  /* 0x0000bb0031907a20 */ /* 0x000fe20000410000 */
[----:B------:R-:W-:Y:S01]  /*b560*/  HMMA.16816.F32 R64, R160, R156, R64 ;  /* 0x0000009ca040723c */ /* 0x000fe20000001840 */
[----:B------:R-:W-:Y:S01]  /*b570*/  FMUL.FTZ R39, R27, c[0x0][0x2ec] ;  /* 0x0000bb001b277a20 */ /* 0x000fe20000410000 */
[----:B------:R1:W-:Y:S01]  /*b580*/  MUFU.TANH R161, R38 ;  /* 0x0000002600a17308 */ /* 0x0003e20000002400 */
[----:B------:R-:W-:Y:S01]  /*b590*/  FMUL.FTZ R27, R20, c[0x0][0x2ec] ;  /* 0x0000bb00141b7a20 */ /* 0x000fe20000410000 */
[C-C-:B------:R-:W-:Y:S01]  /*b5a0*/  LOP3.LUT R243, R159.reuse, 0x18, R170.reuse, 0xfe, !PT ;  /* 0x000000189ff37812 */ /* 0x140fe200078efeaa */
[----:B------:R-:W-:Y:S01]  /*b5b0*/  FMUL.FTZ R49, R50, c[0x0][0x2ec] ;  /* 0x0000bb0032317a20 */ /* 0x000fe20000410000 */
[--C-:B------:R-:W-:Y:S01]  /*b5c0*/  LOP3.LUT R245, R159, 0x20, R170.reuse, 0xfe, !PT ;  /* 0x000000209ff57812 */ /* 0x100fe200078efeaa */
[----:B------:R-:W-:Y:S01]  /*b5d0*/  FMUL.FTZ R20, R21, c[0x0][0x2ec] ;  /* 0x0000bb0015147a20 */ /* 0x000fe20000410000 */
[--C-:B------:R-:W-:Y:S01]  /*b5e0*/  LOP3.LUT R165, R159, 0x10, R170.reuse, 0xfe, !PT ;  /* 0x000000109fa57812 */ /* 0x100fe200078efeaa */
[----:B------:R-:W-:Y:S01]  /*b5f0*/  FMUL.FTZ R50, R47, c[0x0][0x2ec] ;  /* 0x0000bb002f327a20 */ /* 0x000fe20000410000 */
[----:B------:R3:W-:Y:S01]  /*b600*/  MUFU.TANH R156, R15 ;  /* 0x0000000f009c7308 */ /* 0x0007e20000002400 */
[----:B------:R-:W-:Y:S01]  /*b610*/  FMUL.FTZ R163, R28, c[0x0][0x2ec] ;  /* 0x0000bb001ca37a20 */ /* 0x000fe20000410000 */
[C-C-:B------:R-:W-:Y:S01]  /*b620*/  LOP3.LUT R249, R159.reuse, 0x30, R170.reuse, 0xfe, !PT ;  /* 0x000000309ff97812 */ /* 0x140fe200078efeaa */
[----:B------:R-:W-:Y:S01]  /*b630*/  FMUL.FTZ R28, R30, c[0x0][0x2ec] ;  /* 0x0000bb001e1c7a20 */ /* 0x000fe20000410000 */
[C-C-:B------:R-:W-:Y:S01]  /*b640*/  LOP3.LUT R241, R159.reuse, 0x8, R170.reuse, 0xfe, !PT ;  /* 0x000000089ff17812 */ /* 0x140fe200078efeaa */
[----:B------:R-:W-:Y:S01]  /*b650*/  FMUL.FTZ R30, R126, c[0x0][0x2ec] ;  /* 0x0000bb007e1e7a20 */ /* 0x000fe20000410000 */
[----:B------:R-:W-:Y:S01]  /*b660*/  LOP3.LUT R155, R159, 0x38, R170, 0xfe, !PT ;  /* 0x000000389f9b7812 */ /* 0x000fe200078efeaa */
[----:B--2---:R-:W-:Y:S01]  /*b670*/  FFMA.FTZ R126, R0, UR4, R142 ;  /* 0x00000004007e7c23 */ /* 0x004fe2000801008e */
[----:B------:R2:W-:Y:S01]  /*b680*/  MUFU.TANH R21, R16 ;  /* 0x0000001000157308 */ /* 0x0005e20000002400 */
[----:B-1----:R-:W-:Y:S01]  /*b690*/  FMUL.FTZ R38, R23, c[0x0][0x2ec] ;  /* 0x0000bb0017267a20 */ /* 0x002fe20000410000 */
[--C-:B------:R-:W-:Y:S01]  /*b6a0*/  LOP3.LUT R248, R159, 0x50, R170.reuse, 0xfe, !PT ;  /* 0x000000509ff87812 */ /* 0x100fe200078efeaa */
[----:B------:R-:W-:Y:S01]  /*b6b0*/  FMUL.FTZ R23, R12, c[0x0][0x2ec] ;  /* 0x0000bb000c177a20 */ /* 0x000fe20000410000 */
[----:B------:R-:W-:Y:S01]  /*b6c0*/  FSEL R126, R126, -INF , !P6 ;  /* 0xff8000007e7e7808 */ /* 0x000fe20007000000 */
[----:B------:R-:W-:Y:S01]  /*b6d0*/  FMUL.FTZ R12, R13, c[0x0][0x2ec] ;  /* 0x0000bb000d0c7a20 */ /* 0x000fe20000410000 */
[C---:B------:R-:W-:Y:S01]  /*b6e0*/  IADD3 R13, R205.reuse, 0x99, RZ ;  /* 0x00000099cd0d7810 */ /* 0x040fe20007ffe0ff */
[----:B------:R-:W-:Y:S01]  /*b6f0*/  FMUL.FTZ R57, R58, c[0x0][0x2ec] ;  /* 0x0000bb003a397a20 */ /* 0x000fe20000410000 */
[----:B---3--:R-:W-:Y:S01]  /*b700*/  IADD3 R15, R205, 0xa1, RZ ;  /* 0x000000a1cd0f7810 */ /* 0x008fe20007ffe0ff */
[----:B------:R1:W-:Y:S01]  /*b710*/  MUFU.TANH R47, R42 ;  /* 0x0000002a002f7308 */ /* 0x0003e20000002400 */
[----:B------:R-:W-:Y:S01]  /*b720*/  FMUL.FTZ R58, R118, c[0x0][0x2ec] ;  /* 0x0000bb00763a7a20 */ /* 0x000fe20000410000 */
[--C-:B------:R-:W-:Y:S01]  /*b730*/  LOP3.LUT R157, R159, 0x58, R170.reuse, 0xfe, !PT ;  /* 0x000000589f9d7812 */ /* 0x100fe200078efeaa */
[----:B------:R-:W-:Y:S01]  /*b740*/  FMUL.FTZ R5, R5, c[0x0][0x2ec] ;  /* 0x0000bb0005057a20 */ /* 0x000fe20000410000 */
[----:B------:R-:W-:Y:S01]  /*b750*/  ISETP.GE.AND P6, PT, R15, R128, PT ;  /* 0x000000800f00720c */ /* 0x000fe20003fc6270 */
[----:B------:R-:W-:Y:S01]  /*b760*/  FMUL.FTZ R7, R7, c[0x0][0x2ec] ;  /* 0x0000bb0007077a20 */ /* 0x000fe20000410000 */
[C-C-:B------:R-:W-:Y:S01]  /*b770*/  LOP3.LUT R247, R159.reuse, 0x28, R170.reuse, 0xfe, !PT ;  /* 0x000000289ff77812 */ /* 0x140fe200078efeaa */
[----:B--2---:R-:W-:Y:S01]  /*b780*/  FMUL.FTZ R16, R14, c[0x0][0x2ec] ;  /* 0x0000bb000e107a20 */ /* 0x004fe20000410000 */
[----:B------:R-:W-:Y:S01]  /*b790*/  MUFU.TANH R162, R9 ;  /* 0x0000000900a27308 */ /* 0x000fe20000002400 */
[----:B------:R-:W-:Y:S01]  /*b7a0*/  FMUL.FTZ R14, R8, c[0x0][0x2ec] ;  /* 0x0000bb00080e7a20 */ /* 0x000fe20000410000 */
[--C-:B------:R-:W-:Y:S01]  /*b7b0*/  LOP3.LUT R251, R159, 0x40, R170.reuse, 0xfe, !PT ;  /* 0x000000409ffb7812 */ /* 0x100fe200078efeaa */
[----:B------:R-:W-:Y:S01]  /*b7c0*/  FMUL.FTZ R8, R133, c[0x0][0x2ec] ;  /* 0x0000bb0085087a20 */ /* 0x000fe20000410000 */
[----:B------:R-:W-:Y:S01]  /*b7d0*/  LOP3.LUT R244, R159, 0x48, R170, 0xfe, !PT ;  /* 0x000000489ff47812 */ /* 0x000fe200078efeaa */
[----:B------:R-:W-:-:S02]  /*b7e0*/  FMUL.FTZ R133, R134, c[0x0][0x2ec] ;  /* 0x0000bb0086857a20 */ /* 0x000fc40000410000 */
[----:B------:R-:W-:Y:S01]  /*b7f0*/  FFMA.FTZ R134, R2, UR4, R62 ;  /* 0x0000000402867c23 */ /* 0x000fe2000801003e */
[----:B------:R-:W-:Y:S01]  /*b800*/  MUFU.TANH R52, R52 ;  /* 0x0000003400347308 */ /* 0x000fe20000002400 */
[----:B-1----:R-:W-:Y:S02]  /*b810*/  FMUL.FTZ R42, R132, c[0x0][0x2ec] ;  /* 0x0000bb00842a7a20 */ /* 0x002fe40000410000 */
[----:B------:R-:W-:Y:S01]  /*b820*/  FMUL.FTZ R132, R99, c[0x0][0x2ec] ;  /* 0x0000bb0063847a20 */ /* 0x000fe20000410000 */
[----:B------:R-:W-:Y:S01]  /*b830*/  FSEL R134, R134, -INF , !P5 ;  /* 0xff80000086867808 */ /* 0x000fe20006800000 */
[----:B------:R-:W-:Y:S01]  /*b840*/  FMUL.FTZ R91, R91, c[0x0][0x2ec] ;  /* 0x0000bb005b5b7a20 */ /* 0x000fe20000410000 */
[----:B------:R-:W-:Y:S01]  /*b850*/  ISETP.GE.AND P5, PT, R13, R128, PT ;  /* 0x000000800d00720c */ /* 0x000fe20003fa6270 */
[----:B------:R-:W-:Y:S01]  /*b860*/  FMUL.FTZ R85, R85, c[0x0][0x2ec] ;  /* 0x0000bb0055557a20 */ /* 0x000fe20000410000 */
[----:B------:R-:W-:Y:S01]  /*b870*/  MUFU.TANH R144, R144 ;  /* 0x0000009000907308 */ /* 0x000fe20000002400 */
        /* <DEDUP_REMOVED lines=9> */
[----:B------:R-:W1:Y:S01]  /*b910*/  I2F R9, R13 ;  /* 0x0000000d00097306 */ /* 0x000e620000201400 */
[----:B------:R-:W-:Y:S02]  /*b920*/  FMUL.FTZ R64, R64, c[0x0][0x2ec] ;  /* 0x0000bb0040407a20 */ /* 0x000fe40000410000 */
[----:B------:R-:W-:Y:S02]  /*b930*/  FMUL.FTZ R68, R68, c[0x0][0x2ec] ;  /* 0x0000bb0044447a20 */ /* 0x000fe40000410000 */
[----:B------:R-:W-:Y:S02]  /*b940*/  FMUL.FTZ R86, R86, c[0x0][0x2ec] ;  /* 0x0000bb0056567a20 */ /* 0x000fe40000410000 */
[----:B------:R-:W-:Y:S01]  /*b950*/  FMUL.FTZ R90, R90, c[0x0][0x2ec] ;  /* 0x0000bb005a5a7a20 */ /* 0x000fe20000410000 */
[----:B------:R-:W2:Y:S01]  /*b960*/  I2F R3, R15 ;  /* 0x0000000f00037306 */ /* 0x000ea20000201400 */
[----:B------:R-:W-:-:S02]  /*b970*/  FMUL.FTZ R82, R82, c[0x0][0x2ec] ;  /* 0x0000bb0052527a20 */ /* 0x000fc40000410000 */
[----:B------:R-:W-:Y:S02]  /*b980*/  FMUL.FTZ R74, R74, c[0x0][0x2ec] ;  /* 0x0000bb004a4a7a20 */ /* 0x000fe40000410000 */
[----:B------:R-:W-:Y:S02]  /*b990*/  FMUL.FTZ R70, R70, c[0x0][0x2ec] ;  /* 0x0000bb0046467a20 */ /* 0x000fe40000410000 */
[----:B------:R-:W-:Y:S01]  /*b9a0*/  FMUL.FTZ R66, R66, c[0x0][0x2ec] ;  /* 0x0000bb0042427a20 */ /* 0x000fe20000410000 */
[----:B------:R3:W-:Y:S01]  /*b9b0*/  MUFU.TANH R99, R93 ;  /* 0x0000005d00637308 */ /* 0x0007e20000002400 */
[----:B-1----:R-:W-:-:S05]  /*b9c0*/  FFMA.FTZ R118, R9, UR4, R140 ;  /* 0x0000000409767c23 */ /* 0x002fca000801008c */
[----:B------:R-:W-:Y:S02]  /*b9d0*/  FSEL R118, R118, -INF , !P5 ;  /* 0xff80000076767808 */ /* 0x000fe40006800000 */
[----:B------:R1:W-:Y:S01]  /*b9e0*/  MUFU.TANH R160, R19 ;  /* 0x0000001300a07308 */ /* 0x0003e20000002400 */
[----:B------:R-:W-:Y:S01]  /*b9f0*/  ISETP.GE.AND P5, PT, R69, R128, PT ;  /* 0x000000804500720c */ /* 0x000fe20003fa6270 */
[----:B---3--:R-:W-:-:S06]  /*ba00*/  FFMA.FTZ R93, R2, UR4, R153 ;  /* 0x00000004025d7c23 */ /* 0x008fcc0008010099 */
[----:B------:R3:W-:Y:S01]  /*ba10*/  MUFU.TANH R61, R56 ;  /* 0x00000038003d7308 */ /* 0x0007e20000002400 */
[----:B------:R-:W-:Y:S01]  /*ba20*/  FMUL.FTZ R2, R71, c[0x0][0x2ec] ;  /* 0x0000bb0047027a20 */ /* 0x000fe20000410000 */
[----:B------:R-:W-:Y:S02]  /*ba30*/  IADD3 R71, R205, 0xb9, RZ ;  /* 0x000000b9cd477810 */ /* 0x000fe40007ffe0ff */
[----:B------:R-:W-:Y:S02]  /*ba40*/  FSEL R93, R93, -INF , !P3 ;  /* 0xff8000005d5d7808 */ /* 0x000fe40005800000 */
[----:B------:R-:W-:Y:S01]  /*ba50*/  ISETP.GE.AND P3, PT, R13, R130, PT ;  /* 0x000000820d00720c */ /* 0x000fe20003f66270 */
[----:B-1----:R-:W-:Y:S01]  /*ba60*/  FFMA.FTZ R19, R0, UR4, R138 ;  /* 0x0000000400137c23 */ /* 0x002fe2000801008a */
[C---:B------:R-:W-:Y:S01]  /*ba70*/  IADD3 R13, R205.reuse, 0xb1, RZ ;  /* 0x000000b1cd0d7810 */ /* 0x040fe20007ffe0ff */
[----:B------:R-:W-:Y:S01]  /*ba80*/  MUFU.TANH R166, R11 ;  /* 0x0000000b00a67308 */ /* 0x000fe20000002400 */
[----:B------:R-:W-:-:S02]  /*ba90*/  IADD3 R153, R205, 0xc9, RZ ;  /* 0x000000c9cd997810 */ /* 0x000fc40007ffe0ff */
[----:B------:R-:W-:Y:S02]  /*baa0*/  FSEL R19, R19, -INF , !P4 ;  /* 0xff80000013137808 */ /* 0x000fe40006000000 */
[-C--:B------:R-:W-:Y:S01]  /*bab0*/  ISETP.GE.AND P4, PT, R15, R130.reuse, PT ;  /* 0x000000820f00720c */ /* 0x080fe20003f86270 */
[----:B--2---:R-:W-:Y:S01]  /*bac0*/  FFMA.FTZ R15, R3, UR4, R144 ;  /* 0x00000004030f7c23 */ /* 0x004fe20008010090 */
[----:B------:R-:W-:Y:S01]  /*bad0*/  IADD3 R138, R175, 0x1, RZ ;  /* 0x00000001af8a7810 */ /* 0x000fe20007ffe0ff */
[----:B---3--:R-:W-:Y:S01]  /*bae0*/  FMUL.FTZ R56, R116, c[0x0][0x2ec] ;  /* 0x0000bb0074387a20 */ /* 0x008fe20000410000 */
[----:B------:R1:W-:Y:S01]  /*baf0*/  MUFU.TANH R51, R44 ;  /* 0x0000002c00337308 */ /* 0x0003e20000002400 */
[----:B------:R-:W-:Y:S01]  /*bb00*/  FMUL.FTZ R116, R117, c[0x0][0x2ec] ;  /* 0x0000bb0075747a20 */ /* 0x000fe20000410000 */
[----:B------:R-:W-:Y:S01]  /*bb10*/  FSEL R15, R15, -INF , !P4 ;  /* 0xff8000000f0f7808 */ /* 0x000fe20006000000 */
[----:B------:R-:W-:Y:S01]  /*bb20*/  FMUL.FTZ R117, R112, c[0x0][0x2ec] ;  /* 0x0000bb0070757a20 */ /* 0x000fe20000410000 */
[----:B------:R-:W-:Y:S01]  /*bb30*/  ISETP.GE.AND P4, PT, R13, R130, PT ;  /* 0x000000820d00720c */ /* 0x000fe20003f86270 */
[----:B------:R-:W-:-:S03]  /*bb40*/  FMUL.FTZ R112, R114, c[0x0][0x2ec] ;  /* 0x0000bb0072707a20 */ /* 0x000fc60000410000 */
[----:B------:R-:W-:Y:S08]  /*bb50*/  MUFU.TANH R48, R48 ;  /* 0x0000003000307308 */ /* 0x000ff00000002400 */
[----:B------:R-:W-:Y:S01]  /*bb60*/  MUFU.TANH R50, R50 ;  /* 0x0000003200327308 */ /* 0x000fe20000002400 */
[----:B-1----:R-:W-:Y:S02]  /*bb70*/  FMUL.FTZ R44, R32, c[0x0][0x2ec] ;  /* 0x0000bb00202c7a20 */ /* 0x002fe40000410000 */
[----:B------:R-:W-:-:S02]  /*bb80*/  FMUL.FTZ R32, R29, c[0x0][0x2ec] ;  /* 0x0000bb001d207a20 */ /* 0x000fc40000410000 */
[----:B------:R-:W-:Y:S02]  /*bb90*/  FMUL.FTZ R29, R24, c[0x0][0x2ec] ;  /* 0x0000bb00181d7a20 */ /* 0x000fe40000410000 */
[----:B------:R-:W-:Y:S01]  /*bba0*/  FMUL.FTZ R24, R25, c[0x0][0x2ec] ;  /* 0x0000bb0019187a20 */ /* 0x000fe20000410000 */
[----:B------:R-:W1:Y:S01]  /*bbb0*/  I2F R11, R69 ;  /* 0x00000045000b7306 */ /* 0x000e620000201400 */
        /* <DEDUP_REMOVED lines=9> */
[----:B------:R-:W2:Y:S01]  /*bc50*/  I2F R0, R13 ;  /* 0x0000000d00007306 */ /* 0x000ea20000201400 */
[----:B------:R-:W-:Y:S02]  /*bc60*/  FMUL.FTZ R106, R107, c[0x0][0x2ec] ;  /* 0x0000bb006b6a7a20 */ /* 0x000fe40000410000 */
[----:B------:R-:W-:Y:S02]  /*bc70*/  FMUL.FTZ R107, R100, c[0x0][0x2ec] ;  /* 0x0000bb00646b7a20 */ /* 0x000fe40000410000 */
[----:B------:R-:W-:-:S02]  /*bc80*/  FMUL.FTZ R100, R101, c[0x0][0x2ec] ;  /* 0x0000bb0065647a20 */ /* 0x000fc40000410000 */
[----:B-1----:R-:W-:Y:S01]  /*bc90*/  FFMA.FTZ R50, R11, UR4, R50 ;  /* 0x000000040b327c23 */ /* 0x002fe20008010032 */
[----:B------:R-:W1:Y:S08]  /*bca0*/  MUFU.TANH R41, R41 ;  /* 0x0000002900297308 */ /* 0x000e700000002400 */
[----:B------:R3:W-:Y:S08]  /*bcb0*/  MUFU.TANH R114, R108 ;  /* 0x0000006c00727308 */ /* 0x0007f00000002400 */
[----:B------:R4:W-:Y:S01]  /*bcc0*/  MUFU.TANH R62, R17 ;  /* 0x00000011003e7308 */ /* 0x0009e20000002400 */
[----:B---3--:R-:W-:-:S07]  /*bcd0*/  FFMA.FTZ R108, R3, UR4, R146 ;  /* 0x00000004036c7c23 */ /* 0x008fce0008010092 */
[----:B------:R-:W-:Y:S01]  /*bce0*/  MUFU.TANH R36, R36 ;  /* 0x0000002400247308 */ /* 0x000fe20000002400 */
[----:B------:R-:W-:Y:S02]  /*bcf0*/  FSEL R108, R108, -INF , !P6 ;  /* 0xff8000006c6c7808 */ /* 0x000fe40007000000 */
[----:B------:R-:W-:Y:S01]  /*bd00*/  ISETP.GE.AND P6, PT, R13, R128, PT ;  /* 0x000000800d00720c */ /* 0x000fe20003fc6270 */
[----:B----4-:R-:W-:-:S04]  /*bd10*/  FFMA.FTZ R17, R9, UR4, R52 ;  /* 0x0000000409117c23 */ /* 0x010fc80008010034 */
[----:B------:R-:W-:Y:S01]  /*bd20*/  I2F R3, R71 ;  /* 0x0000004700037306 */ /* 0x000fe20000201400 */
[----:B------:R-:W-:Y:S01]  /*bd30*/  IADD3 R9, R205, 0xc1, RZ ;  /* 0x000000c1cd097810 */ /* 0x000fe20007ffe0ff */
[----:B------:R-:W-:Y:S02]  /*bd40*/  FFMA.FTZ R13, R11, UR4, R48 ;  /* 0x000000040b0d7c23 */ /* 0x000fe40008010030 */
[C---:B--2---:R-:W-:Y:S01]  /*bd50*/  FFMA.FTZ R11, R0.reuse, UR4, R40 ;  /* 0x00000004000b7c23 */ /* 0x044fe20008010028 */
[----:B------:R-:W-:Y:S01]  /*bd60*/  FSEL R17, R17, -INF , !P3 ;  /* 0xff80000011117808 */ /* 0x000fe20005800000 */
[----:B-1----:R-:W-:Y:S01]  /*bd70*/  FFMA.FTZ R0, R0, UR4, R41 ;  /* 0x0000000400007c23 */ /* 0x002fe20008010029 */
[----:B------:R-:W-:Y:S01]  /*bd80*/  ISETP.GE.AND P3, PT, R69, R130, PT ;  /* 0x000000824500720c */ /* 0x000fe20003f66270 */
[----:B------:R-:W-:Y:S01]  /*bd90*/  MUFU.TANH R37, R37 ;  /* 0x0000002500257308 */ /* 0x000fe20000002400 */
[----:B------:R-:W-:Y:S01]  /*bda0*/  FSEL R11, R11, -INF , !P4 ;  /* 0xff8000000b0b7808 */ /* 0x000fe20006000000 */
[----:B------:R-:W-:Y:S01]  /*bdb0*/  FMUL.FTZ R48, R65, c[0x0][0x2ec] ;  /* 0x0000bb0041307a20 */ /* 0x000fe20000410000 */
[----:B------:R-:W-:-:S02]  /*bdc0*/  FSEL R0, R0, -INF , !P6 ;  /* 0xff80000000007808 */ /* 0x000fc40007000000 */
[C---:B------:R-:W-:Y:S02]  /*bdd0*/  ISETP.GE.AND P4, PT, R9.reuse, R130, PT ;  /* 0x000000820900720c */ /* 0x040fe40003f86270 */
[----:B------:R-:W-:Y:S01]  /*bde0*/  ISETP.GE.AND P6, PT, R9, R128, PT ;  /* 0x000000800900720c */ /* 0x000fe20003fc6270 */
[----:B------:R-:W-:Y:S01]  /*bdf0*/  MUFU.TANH R52, R2 ;  /* 0x0000000200347308 */ /* 0x000fe20000002400 */
[----:B------:R-:W-:Y:S02]  /*be00*/  FSEL R13, R13, -INF , !P3 ;  /* 0xff8000000d0d7808 */ /* 0x000fe40005800000 */
[----:B------:R-:W-:Y:S02]  /*be10*/  ISETP.GE.AND P3, PT, R71, R130, PT ;  /* 0x000000824700720c */ /* 0x000fe40003f66270 */
[----:B------:R-:W-:-:S03]  /*be20*/  LOP3.LUT R65, R159, 0x60, R170, 0xfe, !PT ;  /* 0x000000609f417812 */ /* 0x000fc600078efeaa */
[----:B------:R-:W1:Y:S08]  /*be30*/  I2F R2, R9 ;  /* 0x0000000900027306 */ /* 0x000e700000201400 */
[----:B------:R-:W-:Y:S08]  /*be40*/  MUFU.TANH R34, R31 ;  /* 0x0000001f00227308 */ /* 0x000ff00000002400 */
[----:B------:R2:W-:Y:S01]  /*be50*/  MUFU.TANH R31, R18 ;  /* 0x00000012001f7308 */ /* 0x0005e20000002400 */
[----:B-1----:R-:W-:-:S02]  /*be60*/  FFMA.FTZ R9, R2, UR4, R33 ;  /* 0x0000000402097c23 */ /* 0x002fc40008010021 */
[----:B------:R-:W-:-:S03]  /*be70*/  FFMA.FTZ R2, R2, UR4, R35 ;  /* 0x0000000402027c23 */ /* 0x000fc60008010023 */
[----:B------:R-:W-:Y:S02]  /*be80*/  FSEL R9, R9, -INF , !P4 ;  /* 0xff80000009097808 */ /* 0x000fe40006000000 */
[----:B------:R-:W-:Y:S01]  /*be90*/  MUFU.TANH R101, R97 ;  /* 0x0000006100657308 */ /* 0x000fe20000002400 */
[----:B------:R-:W-:Y:S01]  /*bea0*/  FSEL R2, R2, -INF , !P6 ;  /* 0xff80000002027808 */ /* 0x000fe20007000000 */
[----:B--2---:R-:W-:-:S06]  /*beb0*/  FMUL.FTZ R18, R10, c[0x0][0x2ec] ;  /* 0x0000bb000a127a20 */ /* 0x004fcc0000410000 */
[----:B------:R-:W-:Y:S01]  /*bec0*/  MUFU.TANH R32, R32 ;  /* 0x0000002000207308 */ /* 0x000fe20000002400 */
[----:B------:R-:W-:Y:S01]  /*bed0*/  FMUL.FTZ R10, R135, c[0x0][0x2ec] ;  /* 0x0000bb00870a7a20 */ /* 0x000fe20000410000 */
[----:B------:R-:W-:-:S04]  /*bee0*/  IADD3 R135, R205, 0xd1, RZ ;  /* 0x000000d1cd877810 */ /* 0x000fc80007ffe0ff */
[C---:B------:R-:W-:Y:S02]  /*bef0*/  ISETP.GE.AND P4, PT, R135.reuse, R130, PT ;  /* 0x000000828700720c */ /* 0x040fe40003f86270 */
[----:B------:R-:W1:Y:S01]  /*bf00*/  I2F R97, R153 ;  /* 0x0000009900617306 */ /* 0x000e620000201400 */
[----:B------:R-:W-:-:S07]  /*bf10*/  ISETP.GE.AND P6, PT, R135, R128, PT ;  /* 0x000000808700720c */ /* 0x000fce0003fc6270 */
[----:B------:R-:W-:Y:S08]  /*bf20*/  MUFU.TANH R24, R24 ;  /* 0x0000001800187308 */ /* 0x000ff00000002400 */
[----:B------:R-:W-:Y:S01]  /*bf30*/  MUFU.TANH R39, R39 ;  /* 0x0000002700277308 */ /* 0x000fe20000002400 */
[----:B-1----:R-:W-:-:S07]  /*bf40*/  FFMA.FTZ R33, R97, UR4, R34 ;  /* 0x0000000461217c23 */ /* 0x002fce0008010022 */
[----:B------:R1:W-:Y:S08]  /*bf50*/  MUFU.TANH R69, R5 ;  /* 0x0000000500457308 */ /* 0x0003f00000002400 */
[----:B------:R2:W3:Y:S01]  /*bf60*/  I2F R40, R135 ;  /* 0x0000008700287306 */ /* 0x0004e20000201400 */
[----:B-1----:R-:W-:-:S07]  /*bf70*/  FFMA.FTZ R5, R3, UR4, R36 ;  /* 0x0000000403057c23 */ /* 0x002fce0008010024 */
[----:B------:R-:W-:Y:S01]  /*bf80*/  MUFU.TANH R20, R20 ;  /* 0x0000001400147308 */ /* 0x000fe20000002400 */
[----:B------:R-:W-:Y:S01]  /*bf90*/  FFMA.FTZ R3, R3, UR4, R37 ;  /* 0x0000000403037c23 */ /* 0x000fe20008010025 */
[----:B------:R-:W-:Y:S02]  /*bfa0*/  IADD3 R37, R205, 0xe1, RZ ;  /* 0x000000e1cd257810 */ /* 0x000fe40007ffe0ff */
[----:B------:R-:W-:Y:S02]  /*bfb0*/  FSEL R5, R5, -INF , !P3 ;  /* 0xff80000005057808 */ /* 0x000fe40005800000 */
[----:B------:R-:W-:Y:S01]  /*bfc0*/  ISETP.GE.AND P3, PT, R153, R130, PT ;  /* 0x000000829900720c */ /* 0x000fe20003f66270 */
[----:B--2---:R-:W-:Y:S01]  /*bfd0*/  FFMA.FTZ R135, R97, UR4, R32 ;  /* 0x0000000461877c23 */ /* 0x004fe20008010020 */
[----:B------:R-:W-:Y:S01]  /*bfe0*/  MUFU.TANH R38, R38 ;  /* 0x0000002600267308 */ /* 0x000fe20000002400 */
[----:B------:R-:W-:Y:S01]  /*bff0*/  IADD3 R97, R205, 0xe9, RZ ;  /* 0x000000e9cd617810 */ /* 0x000fe20007ffe0ff */
[----:B---3--:R-:W-:-:S02]  /*c000*/  FFMA.FTZ R24, R40, UR4, R24 ;  /* 0x0000000428187c23 */ /* 0x008fc40008010018 */
[----:B------:R-:W-:Y:S01]  /*c010*/  FFMA.FTZ R32, R40, UR4, R39 ;  /* 0x0000000428207c23 */ /* 0x000fe20008010027 */
[----:B------:R-:W-:Y:S02]  /*c020*/  FSEL R135, R135, -INF , !P3 ;  /* 0xff80000087877808 */ /* 0x000fe40005800000 */
[----:B------:R-:W-:Y:S01]  /*c030*/  ISETP.GE.AND P3, PT, R137, R130, PT ;  /* 0x000000828900720c */ /* 0x000fe20003f66270 */
[----:B------:R-:W1:Y:S01]  /*c040*/  I2F R41, R137 ;  /* 0x0000008900297306 */ /* 0x000e620000201400 */
[----:B------:R-:W-:Y:S02]  /*c050*/  FSEL R32, R32, -INF , !P6 ;  /* 0xff80000020207808 */ /* 0x000fe40007000000 */
[----:B------:R-:W-:-:S05]  /*c060*/  ISETP.GE.AND P6, PT, R37, R128, PT ;  /* 0x000000802500720c */ /* 0x000fca0003fc6270 */
[----:B------:R-:W2:Y:S08]  /*c070*/  I2F R35, R37 ;  /* 0x0000002500237306 */ /* 0x000eb00000201400 */
[----:B------:R3:W-:Y:S01]  /*c080*/  MUFU.TANH R63, R54 ;  /* 0x00000036003f7308 */ /* 0x0007e20000002400 */
[C---:B-1----:R-:W-:Y:S02]  /*c090*/  FFMA.FTZ R20, R41.reuse, UR4, R20 ;  /* 0x0000000429147c23 */ /* 0x042fe40008010014 */
[----:B------:R-:W-:Y:S01]  /*c0a0*/  FFMA.FTZ R38, R41, UR4, R38 ;  /* 0x0000000429267c23 */ /* 0x000fe20008010026 */
[----:B------:R-:W-:-:S04]  /*c0b0*/  IADD3 R41, R205, 0xf1, RZ ;  /* 0x000000f1cd297810 */ /* 0x000fc80007ffe0ff */
[----:B------:R-:W-:Y:S01]  /*c0c0*/  MUFU.TANH R12, R12 ;  /* 0x0000000c000c7308 */ /* 0x000fe20000002400 */
[----:B--2---:R-:W-:Y:S02]  /*c0d0*/  FFMA.FTZ R152, R35, UR4, R152 ;  /* 0x0000000423987c23 */ /* 0x004fe40008010098 */
[----:B---3--:R-:W-:-:S05]  /*c0e0*/  FMUL.FTZ R54, R122, c[0x0][0x2ec] ;  /* 0x0000bb007a367a20 */ /* 0x008fca0000410000 */
[----:B------:R-:W1:Y:S01]  /*c0f0*/  I2F R39, R97 ;  /* 0x0000006100277306 */ /* 0x000e620000201400 */
[----:B------:R-:W-:Y:S02]  /*c100*/  FMUL.FTZ R122, R109, c[0x0][0x2ec] ;  /* 0x0000bb006d7a7a20 */ /* 0x000fe40000410000 */
[----:B------:R-:W-:Y:S02]  /*c110*/  FMUL.FTZ R109, R110, c[0x0][0x2ec] ;  /* 0x0000bb006e6d7a20 */ /* 0x000fe40000410000 */
[----:B------:R-:W-:-:S03]  /*c120*/  FMUL.FTZ R110, R111, c[0x0][0x2ec] ;  /* 0x0000bb006f6e7a20 */ /* 0x000fc60000410000 */
[----:B------:R2:W-:Y:S08]  /*c130*/  MUFU.TANH R111, R104 ;  /* 0x00000068006f7308 */ /* 0x0005f00000002400 */
[----:B------:R-:W-:Y:S01]  /*c140*/  MUFU.TANH R133, R133 ;  /* 0x0000008500857308 */ /* 0x000fe20000002400 */
[C---:B-1----:R-:W-:Y:S02]  /*c150*/  FFMA.FTZ R12, R39.reuse, UR4, R12 ;  /* 0x00000004270c7c23 */ /* 0x042fe4000801000c */
[----:B------:R-:W-:Y:S01]  /*c160*/  FFMA.FTZ R36, R39, UR4, R156 ;  /* 0x0000000427247c23 */ /* 0x000fe2000801009c */
[----:B--2---:R-:W-:Y:S01]  /*c170*/  FSEL R104, R50, -INF , !P5 ;  /* 0xff80000032687808 */ /* 0x004fe20006800000 */
[----:B------:R-:W-:Y:S01]  /*c180*/  FMUL.FTZ R50, R67, c[0x0][0x2ec] ;  /* 0x0000bb0043327a20 */ /* 0x000fe20000410000 */
[----:B------:R-:W-:-:S02]  /*c190*/  ISETP.GE.AND P5, PT, R71, R128, PT ;  /* 0x000000804700720c */ /* 0x000fc40003fa6270 */
[----:B------:R-:W-:Y:S01]  /*c1a0*/  MUFU.TANH R8, R8 ;  /* 0x0000000800087308 */ /* 0x000fe20000002400 */
[----:B------:R-:W-:Y:S02]  /*c1b0*/  IADD3 R67, R205, 0xf9, RZ ;  /* 0x000000f9cd437810 */ /* 0x000fe40007ffe0ff */
[----:B------:R-:W-:Y:S02]  /*c1c0*/  FSEL R3, R3, -INF , !P5 ;  /* 0xff80000003037808 */ /* 0x000fe40006800000 */
[----:B------:R-:W-:Y:S02]  /*c1d0*/  ISETP.GE.AND P5, PT, R153, R128, PT ;  /* 0x000000809900720c */ /* 0x000fe40003fa6270 */
[----:B------:R-:W-:Y:S01]  /*c1e0*/  FSEL R153, R24, -INF , !P4 ;  /* 0xff80000018997808 */ /* 0x000fe20006000000 */
[----:B------:R-:W-:Y:S01]  /*c1f0*/  MUFU.TANH R71, R7 ;  /* 0x0000000700477308 */ /* 0x000fe20000002400 */
[----:B------:R-:W-:Y:S01]  /*c200*/  ISETP.GE.AND P4, PT, R37, R130, PT ;  /* 0x000000822500720c */ /* 0x000fe20003f86270 */
[----:B------:R-:W-:Y:S01]  /*c210*/  FFMA.FTZ R37, R35, UR4, R160 ;  /* 0x0000000423257c23 */ /* 0x000fe200080100a0 */
[----:B------:R-:W-:-:S02]  /*c220*/  FSEL R33, R33, -INF , !P5 ;  /* 0xff80000021217808 */ /* 0x000fc40006800000 */
[----:B------:R-:W-:Y:S02]  /*c230*/  ISETP.GE.AND P5, PT, R137, R128, PT ;  /* 0x000000808900720c */ /* 0x000fe40003fa6270 */
[----:B------:R-:W-:Y:S01]  /*c240*/  FSEL R137, R20, -INF , !P3 ;  /* 0xff80000014897808 */ /* 0x000fe20005800000 */
[----:B------:R1:W2:Y:S01]  /*c250*/  I2F R35, R41 ;  /* 0x0000002900237306 */ /* 0x0002a20000201400 */
[C---:B------:R-:W-:Y:S02]  /*c260*/  ISETP.GE.AND P3, PT, R97.reuse, R130, PT ;  /* 0x000000826100720c */ /* 0x040fe40003f66270 */
[----:B------:R-:W-:Y:S02]  /*c270*/  FSEL R38, R38, -INF , !P5 ;  /* 0xff80000026267808 */ /* 0x000fe40006800000 */
[----:B------:R-:W-:Y:S02]  /*c280*/  ISETP.GE.AND P5, PT, R97, R128, PT ;  /* 0x000000806100720c */ /* 0x000fe40003fa6270 */
[----:B------:R-:W-:Y:S01]  /*c290*/  FSEL R97, R152, -INF , !P4 ;  /* 0xff80000098617808 */ /* 0x000fe20006000000 */
[----:B------:R-:W3:Y:S01]  /*c2a0*/  I2F R20, R67 ;  /* 0x0000004300147306 */ /* 0x000ee20000201400 */
[----:B------:R-:W-:-:S02]  /*c2b0*/  FSEL R37, R37, -INF , !P6 ;  /* 0xff80000025257808 */ /* 0x000fc40007000000 */
[C---:B------:R-:W-:Y:S02]  /*c2c0*/  ISETP.GE.AND P4, PT, R41.reuse, R130, PT ;  /* 0x000000822900720c */ /* 0x040fe40003f86270 */
[-C--:B------:R-:W-:Y:S02]  /*c2d0*/  ISETP.GE.AND P6, PT, R41, R128.reuse, PT ;  /* 0x000000802900720c */ /* 0x080fe40003fc6270 */
[----:B------:R-:W-:Y:S01]  /*c2e0*/  FSEL R36, R36, -INF , !P5 ;  /* 0xff80000024247808 */ /* 0x000fe20006800000 */
[----:B------:R-:W4:Y:S01]  /*c2f0*/  I2F R24, R138 ;  /* 0x0000008a00187306 */ /* 0x000f220000201400 */
[----:B-1----:R-:W-:Y:S01]  /*c300*/  FSEL R41, R12, -INF , !P3 ;  /* 0xff8000000c297808 */ /* 0x002fe20005800000 */
[----:B--2---:R-:W-:Y:S01]  /*c310*/  FFMA.FTZ R40, R35, UR4, R162 ;  /* 0x0000000423287c23 */ /* 0x004fe200080100a2 */
[----:B------:R-:W-:Y:S01]  /*c320*/  ISETP.GE.AND P3, PT, R205, R128, PT ;  /* 0x00000080cd00720c */ /* 0x000fe20003f66270 */
[----:B------:R-:W-:Y:S01]  /*c330*/  FFMA.FTZ R35, R35, UR4, R166 ;  /* 0x0000000423237c23 */ /* 0x000fe200080100a6 */
[----:B------:R-:W-:Y:S01]  /*c340*/  ISETP.GE.AND P5, PT, R211, R130, PT ;  /* 0x00000082d300720c */ /* 0x000fe20003fa6270 */
[----:B------:R-:W-:Y:S01]  /*c350*/  FFMA.FTZ R12, R176, UR4, R133 ;  /* 0x00000004b00c7c23 */ /* 0x000fe20008010085 */
[----:B------:R-:W-:Y:S01]  /*c360*/  IADD3 R133, R175, 0x9, RZ ;  /* 0x00000009af857810 */ /* 0x000fe20007ffe0ff */
[----:B------:R-:W-:Y:S01]  /*c370*/  MUFU.TANH R10, R10 ;  /* 0x0000000a000a7308 */ /* 0x000fe20000002400 */
[C---:B---3--:R-:W-:Y:S01]  /*c380*/  FFMA.FTZ R39, R20.reuse, UR4, R69 ;  /* 0x0000000414277c23 */ /* 0x048fe20008010045 */
[----:B------:R-:W-:Y:S01]  /*c390*/  FSEL R35, R35, -INF , !P6 ;  /* 0xff80000023237808 */ /* 0x000fe20007000000 */
[----:B------:R-:W-:Y:S01]  /*c3a0*/  FFMA.FTZ R34, R20, UR4, R71 ;  /* 0x0000000414227c23 */ /* 0x000fe20008010047 */
[----:B------:R-:W-:-:S02]  /*c3b0*/  IADD3 R69, R175, 0x11, RZ ;  /* 0x00000011af457810 */ /* 0x000fc40007ffe0ff */
[----:B------:R-:W-:Y:S02]  /*c3c0*/  ISETP.GE.AND P6, PT, R67, R130, PT ;  /* 0x000000824300720c */ /* 0x000fe40003fc6270 */
[----:B------:R-:W1:Y:S01]  /*c3d0*/  I2F R205, R138 ;  /* 0x0000008a00cd7306 */ /* 0x000e620000201400 */
[----:B------:R-:W-:Y:S01]  /*c3e0*/  FSEL R40, R40, -INF , !P4 ;  /* 0xff80000028287808 */ /* 0x000fe20006000000 */
[----:B----4-:R-:W-:Y:S01]  /*c3f0*/  FFMA.FTZ R8, R24, UR4, R8 ;  /* 0x0000000418087c23 */ /* 0x010fe20008010008 */
[----:B------:R-:W-:Y:S02]  /*c400*/  FSEL R12, R12, -INF , !P3 ;  /* 0xff8000000c0c7808 */ /* 0x000fe40005800000 */
[-C--:B------:R-:W-:Y:S02]  /*c410*/  ISETP.GE.AND P4, PT, R211, R128.reuse, PT ;  /* 0x00000080d300720c */ /* 0x080fe40003f86270 */
[----:B------:R-:W-:Y:S01]  /*c420*/  ISETP.GE.AND P3, PT, R67, R128, PT ;  /* 0x000000804300720c */ /* 0x000fe20003f66270 */
[----:B------:R-:W2:Y:S01]  /*c430*/  I2F R140, R133 ;  /* 0x00000085008c7306 */ /* 0x000ea20000201400 */
[----:B------:R-:W-:-:S02]  /*c440*/  FSEL R39, R39, -INF , !P6 ;  /* 0xff80000027277808 */ /* 0x000fc40007000000 */
[----:B------:R-:W-:Y:S02]  /*c450*/  ISETP.GE.AND P6, PT, R138, R130, PT ;  /* 0x000000828a00720c */ /* 0x000fe40003fc6270 */
[----:B------:R-:W-:Y:S02]  /*c460*/  FSEL R34, R34, -INF , !P3 ;  /* 0xff80000022227808 */ /* 0x000fe40005800000 */
[----:B------:R-:W-:Y:S01]  /*c470*/  FSEL R8, R8, -INF , !P6 ;  /* 0xff80000008087808 */ /* 0x000fe20007000000 */
[----:B------:R-:W-:Y:S01]  /*c480*/  I2F R200, R211 ;  /* 0x000000d300c87306 */ /* 0x000fe20000201400 */
[----:B-1----:R-:W-:Y:S01]  /*c490*/  FFMA.FTZ R10, R205, UR4, R10 ;  /* 0x00000004cd0a7c23 */ /* 0x002fe2000801000a */
[----:B------:R-:W-:Y:S02]  /*c4a0*/  IADD3 R205, R175, 0x19, RZ ;  /* 0x00000019afcd7810 */ /* 0x000fe40007ffe0ff */
[----:B------:R2:W-:Y:S01]  /*c4b0*/  STL [R1+0x4], R8 ;  /* 0x0000040801007387 */ /* 0x0005e20000100800 */
[----:B------:R-:W-:-:S02]  /*c4c0*/  ISETP.GE.AND P3, PT, R138, R128, PT ;  /* 0x000000808a00720c */ /* 0x000fc40003f66270 */
[C---:B------:R-:W-:Y:S01]  /*c4d0*/  ISETP.GE.AND P6, PT, R133.reuse, R130, PT ;  /* 0x000000828500720c */ /* 0x040fe20003fc6270 */
[----:B------:R-:W-:Y:S01]  /*c4e0*/  I2F R209, R211 ;  /* 0x000000d300d17306 */ /* 0x000fe20000201400 */
[----:B------:R-:W-:Y:S02]  /*c4f0*/  FSEL R10, R10, -INF , !P3 ;  /* 0xff8000000a0a7808 */ /* 0x000fe40005800000 */
[----:B------:R-:W-:-:S05]  /*c500*/  ISETP.GE.AND P3, PT, R133, R128, PT ;  /* 0x000000808500720c */ /* 0x000fca0003f66270 */
[----:B------:R-:W-:Y:S08]  /*c510*/  MUFU.TANH R124, R124 ;  /* 0x0000007c007c7308 */ /* 0x000ff00000002400 */
[----:B------:R-:W-:Y:S01]  /*c520*/  MUFU.TANH R120, R120 ;  /* 0x0000007800787308 */ /* 0x000fe20000002400 */
[----:B--2---:R-:W-:Y:S01]  /*c530*/  FFMA.FTZ R8, R140, UR4, R127 ;  /* 0x000000048c087c23 */ /* 0x004fe2000801007f */
[----:B------:R-:W-:-:S06]  /*c540*/  IADD3 R127, R175, 0x21, RZ ;  /* 0x00000021af7f7810 */ /* 0x000fcc0007ffe0ff */
[----:B------:R-:W1:Y:S01]  /*c550*/  I2F R211, R133 ;  /* 0x0000008500d37306 */ /* 0x000e620000201400 */
[----:B------:R-:W-:Y:S02]  /*c560*/  FSEL R8, R8, -INF , !P3 ;  /* 0xff80000008087808 */ /* 0x000fe40005800000 */
[----:B------:R-:W-:-:S05]  /*c570*/  ISETP.GE.AND P3, PT, R69, R128, PT ;  /* 0x000000804500720c */ /* 0x000fca0003f66270 */
[----:B------:R-:W2:Y:S08]  /*c580*/  I2F R67, R69 ;  /* 0x0000004500437306 */ /* 0x000eb00000201400 */
[----:B------:R-:W-:Y:S01]  /*c590*/  MUFU.TANH R121, R121 ;  /* 0x0000007900797308 */ /* 0x000fe20000002400 */
[----:B-1----:R-:W-:-:S05]  /*c5a0*/  FFMA.FTZ R211, R211, UR4, R124 ;  /* 0x00000004d3d37c23 */ /* 0x002fca000801007c */
[----:B------:R-:W-:Y:S02]  /*c5b0*/  FSEL R133, R211, -INF , !P6 ;  /* 0xff800000d3857808 */ /* 0x000fe40007000000 */
[----:B------:R-:W1:Y:S01]  /*c5c0*/  I2F R20, R69 ;  /* 0x0000004500147306 */ /* 0x000e620000201400 */
[----:B--2---:R-:W-:Y:S01]  /*c5d0*/  FFMA.FTZ R252, R67, UR4, R120 ;  /* 0x0000000443fc7c23 */ /* 0x004fe20008010078 */
[-C--:B------:R-:W-:Y:S01]  /*c5e0*/  ISETP.GE.AND P6, PT, R69, R130.reuse, PT ;  /* 0x000000824500720c */ /* 0x080fe20003fc6270 */
[----:B------:R2:W-:Y:S03]  /*c5f0*/  STL [R1], R133 ;  /* 0x0000008501007387 */ /* 0x0005e60000100800 */
[----:B------:R-:W-:Y:S02]  /*c600*/  FSEL R252, R252, -INF , !P6 ;  /* 0xff800000fcfc7808 */ /* 0x000fe40007000000 */
[----:B------:R-:W-:Y:S01]  /*c610*/  MUFU.TANH R116, R116 ;  /* 0x0000007400747308 */ /* 0x000fe20000002400 */
[----:B------:R-:W-:-:S07]  /*c620*/  ISETP.GE.AND P6, PT, R205, R130, PT ;  /* 0x00000082cd00720c */ /* 0x000fce0003fc6270 */
[----:B------:R-:W-:Y:S01]  /*c630*/  MUFU.TANH R119, R119 ;  /* 0x0000007700777308 */ /* 0x000fe20000002400 */
[----:B-1----:R-:W-:Y:S01]  /*c640*/  FFMA.FTZ R20, R20, UR4, R121 ;  /* 0x0000000414147c23 */ /* 0x002fe20008010079 */
[C---:B------:R-:W-:Y:S02]  /*c650*/  IADD3 R69, R175.reuse, 0x29, RZ ;  /* 0x00000029af457810 */ /* 0x040fe40007ffe0ff */
[----:B------:R-:W-:Y:S02]  /*c660*/  IADD3 R121, R175, 0x39, RZ ;  /* 0x00000039af797810 */ /* 0x000fe40007ffe0ff */
[----:B------:R-:W-:Y:S02]  /*c670*/  FSEL R20, R20, -INF , !P3 ;  /* 0xff80000014147808 */ /* 0x000fe40005800000 */
[----:B------:R-:W1:Y:S01]  /*c680*/  I2F R71, R205 ;  /* 0x000000cd00477306 */ /* 0x000e620000201400 */
[----:B------:R-:W-:-:S07]  /*c690*/  ISETP.GE.AND P3, PT, R205, R128, PT ;  /* 0x00000080cd00720c */ /* 0x000fce0003f66270 */
[----:B------:R-:W3:Y:S08]  /*c6a0*/  I2F R24, R205 ;  /* 0x000000cd00187306 */ /* 0x000ef00000201400 */
[----:B------:R-:W-:Y:S01]  /*c6b0*/  MUFU.TANH R115, R115 ;  /* 0x0000007300737308 */ /* 0x000fe20000002400 */
[----:B-1----:R-:W-:-:S05]  /*c6c0*/  FFMA.FTZ R250, R71, UR4, R116 ;  /* 0x0000000447fa7c23 */ /* 0x002fca0008010074 */
[----:B------:R-:W-:Y:S02]  /*c6d0*/  FSEL R250, R250, -INF , !P6 ;  /* 0xff800000fafa7808 */ /* 0x000fe40007000000 */
[----:B------:R-:W1:Y:S01]  /*c6e0*/  I2F R124, R127 ;  /* 0x0000007f007c7306 */ /* 0x000e620000201400 */
[----:B---3--:R-:W-:Y:S01]  /*c6f0*/  FFMA.FTZ R24, R24, UR4, R119 ;  /* 0x0000000418187c23 */ /* 0x008fe20008010077 */
[----:B------:R-:W-:Y:S02]  /*c700*/  IADD3 R119, R175, 0x31, RZ ;  /* 0x00000031af777810 */ /* 0x000fe40007ffe0ff */
[C---:B------:R-:W-:Y:S02]  /*c710*/  ISETP.GE.AND P6, PT, R127.reuse, R130, PT ;  /* 0x000000827f00720c */ /* 0x040fe40003fc6270 */
[----:B------:R-:W-:Y:S02]  /*c720*/  FSEL R24, R24, -INF , !P3 ;  /* 0xff80000018187808 */ /* 0x000fe40005800000 */
[----:B------:R-:W3:Y:S01]  /*c730*/  I2F R120, R127 ;  /* 0x0000007f00787306 */ /* 0x000ee20000201400 */
[----:B------:R-:W-:-:S07]  /*c740*/  ISETP.GE.AND P3, PT, R127, R128, PT ;  /* 0x000000807f00720c */ /* 0x000fce0003f66270 */
[----:B------:R-:W-:Y:S01]  /*c750*/  MUFU.TANH R122, R122 ;  /* 0x0000007a007a7308 */ /* 0x000fe20000002400 */
[----:B-1----:R-:W-:-:S05]  /*c760*/  FFMA.FTZ R124, R124, UR4, R113 ;  /* 0x000000047c7c7c23 */ /* 0x002fca0008010071 */
[----:B------:R-:W-:Y:S02]  /*c770*/  FSEL R211, R124, -INF , !P6 ;  /* 0xff8000007cd37808 */ /* 0x000fe40007000000 */
[----:B------:R-:W1:Y:S01]  /*c780*/  I2F R67, R69 ;  /* 0x0000004500437306 */ /* 0x000e620000201400 */
[----:B---3--:R-:W-:Y:S01]  /*c790*/  FFMA.FTZ R120, R120, UR4, R115 ;  /* 0x0000000478787c23 */ /* 0x008fe20008010073 */
[----:B------:R-:W-:-:S04]  /*c7a0*/  ISETP.GE.AND P6, PT, R69, R130, PT ;  /* 0x000000824500720c */ /* 0x000fc80003fc6270 */
[----:B------:R-:W-:Y:S02]  /*c7b0*/  FSEL R240, R120, -INF , !P3 ;  /* 0xff80000078f07808 */ /* 0x000fe40005800000 */
[----:B------:R-:W-:Y:S01]  /*c7c0*/  MUFU.TANH R110, R110 ;  /* 0x0000006e006e7308 */ /* 0x000fe20000002400 */
[----:B------:R-:W-:-:S07]  /*c7d0*/  ISETP.GE.AND P3, PT, R69, R128, PT ;  /* 0x000000804500720c */ /* 0x000fce0003f66270 */
[----:B------:R-:W3:Y:S01]  /*c7e0*/  I2F R71, R69 ;  /* 0x0000004500477306 */ /* 0x000ee20000201400 */
[----:B-1----:R-:W-:Y:S01]  /*c7f0*/  FFMA.FTZ R122, R67, UR4, R122 ;  /* 0x00000004437a7c23 */ /* 0x002fe2000801007a */
[----:B------:R-:W-:-:S04]  /*c800*/  IADD3 R67, R175, 0x41, RZ ;  /* 0x00000041af437810 */ /* 0x000fc80007ffe0ff */
[----:B------:R-:W-:Y:S02]  /*c810*/  FSEL R205, R122, -INF , !P6 ;  /* 0xff8000007acd7808 */ /* 0x000fe40007000000 */
[----:B------:R-:W-:Y:S01]  /*c820*/  MUFU.TANH R123, R123 ;  /* 0x0000007b007b7308 */ /* 0x000fe20000002400 */
[----:B------:R-:W-:-:S07]  /*c830*/  ISETP.GE.AND P6, PT, R119, R130, PT ;  /* 0x000000827700720c */ /* 0x000fce0003fc6270 */
[----:B------:R-:W-:Y:S01]  /*c840*/  MUFU.TANH R106, R106 ;  /* 0x0000006a006a7308 */ /* 0x000fe20000002400 */
[----:B---3--:R-:W-:-:S05]  /*c850*/  FFMA.FTZ R71, R71, UR4, R110 ;  /* 0x0000000447477c23 */ /* 0x008fca000801006e */
[----:B------:R-:W-:Y:S02]  /*c860*/  FSEL R146, R71, -INF , !P3 ;  /* 0xff80000047927808 */ /* 0x000fe40005800000 */
[----:B------:R-:W1:Y:S01]  /*c870*/  I2F R116, R119 ;  /* 0x0000007700747306 */ /* 0x000e620000201400 */
[----:B------:R-:W-:Y:S02]  /*c880*/  ISETP.GE.AND P3, PT, R119, R128, PT ;  /* 0x000000807700720c */ /* 0x000fe40003f66270 */
[----:B------:R-:W-:-:S05]  /*c890*/  IADD3 R71, R175, 0x49, RZ ;  /* 0x00000049af477810 */ /* 0x000fca0007ffe0ff */
[----:B------:R-:W3:Y:S08]  /*c8a0*/  I2F R113, R119 ;  /* 0x0000007700717306 */ /* 0x000ef00000201400 */
[----:B------:R-:W-:Y:S01]  /*c8b0*/  MUFU.TANH R100, R100 ;  /* 0x0000006400647308 */ /* 0x000fe20000002400 */
[----:B-1----:R-:W-:-:S05]  /*c8c0*/  FFMA.FTZ R116, R116, UR4, R123 ;  /* 0x0000000474747c23 */ /* 0x002fca000801007b */
[----:B------:R-:W-:Y:S02]  /*c8d0*/  FSEL R127, R116, -INF , !P6 ;  /* 0xff800000747f7808 */ /* 0x000fe40007000000 */
[----:B------:R-:W1:Y:S01]  /*c8e0*/  I2F R115, R121 ;  /* 0x0000007900737306 */ /* 0x000e620000201400 */
[----:B---3--:R-:W-:Y:S01]  /*c8f0*/  FFMA.FTZ R113, R113, UR4, R106 ;  /* 0x0000000471717c23 */ /* 0x008fe2000801006a */
[----:B------:R-:W-:-:S04]  /*c900*/  ISETP.GE.AND P6, PT, R121, R130, PT ;  /* 0x000000827900720c */ /* 0x000fc80003fc6270 */
[----:B------:R-:W-:Y:S02]  /*c910*/  FSEL R144, R113, -INF , !P3 ;  /* 0xff80000071907808 */ /* 0x000fe40005800000 */
[----:B------:R-:W3:Y:S01]  /*c920*/  I2F R120, R121 ;  /* 0x0000007900787306 */ /* 0x000ee20000201400 */
[----:B------:R-:W-:-:S07]  /*c930*/  ISETP.GE.AND P3, PT, R121, R128, PT ;  /* 0x000000807900720c */ /* 0x000fce0003f66270 */
[----:B------:R-:W4:Y:S01]  /*c940*/  I2F R110, R67 ;  /* 0x00000043006e7306 */ /* 0x000f220000201400 */
[----:B-1----:R-:W-:-:S07]  /*c950*/  FFMA.FTZ R115, R115, UR4, R100 ;  /* 0x0000000473737c23 */ /* 0x002fce0008010064 */
[----:B------:R-:W-:Y:S01]  /*c960*/  MUFU.TANH R132, R132 ;  /* 0x0000008400847308 */ /* 0x000fe20000002400 */
[----:B---3--:R-:W-:Y:S01]  /*c970*/  FFMA.FTZ R120, R120, UR4, R103 ;  /* 0x0000000478787c23 */ /* 0x008fe20008010067 */
[----:B------:R-:W-:Y:S02]  /*c980*/  FSEL R121, R115, -INF , !P6 ;  /* 0xff80000073797808 */ /* 0x000fe40007000000 */
[----:B------:R-:W-:Y:S02]  /*c990*/  IADD3 R103, R175, 0x51, RZ ;  /* 0x00000051af677810 */ /* 0x000fe40007ffe0ff */
[----:B------:R-:W-:Y:S02]  /*c9a0*/  FSEL R142, R120, -INF , !P3 ;  /* 0xff800000788e7808 */ /* 0x000fe40005800000 */
[----:B------:R1:W3:Y:S01]  /*c9b0*/  I2F R69, R67 ;  /* 0x0000004300457306 */ /* 0x0002e20000201400 */
[C---:B------:R-:W-:Y:S01]  /*c9c0*/  ISETP.GE.AND P6, PT, R67.reuse, R130, PT ;  /* 0x000000824300720c */ /* 0x040fe20003fc6270 */
[----:B----4-:R-:W-:Y:S01]  /*c9d0*/  FFMA.FTZ R101, R110, UR4, R101 ;  /* 0x000000046e657c23 */ /* 0x010fe20008010065 */
[----:B------:R-:W-:-:S02]  /*c9e0*/  ISETP.GE.AND P3, PT, R67, R128, PT ;  /* 0x000000804300720c */ /* 0x000fc40003f66270 */
[----:B------:R-:W-:Y:S02]  /*c9f0*/  LOP3.LUT R115, R159, 0x18, R170, 0xfe, !PT ;  /* 0x000000189f737812 */ /* 0x000fe400078efeaa */
[----:B------:R-:W-:Y:S01]  /*ca00*/  FSEL R119, R101, -INF , !P6 ;  /* 0xff80000065777808 */ /* 0x000fe20007000000 */
[----:B------:R-:W-:Y:S01]  /*ca10*/  MUFU.TANH R95, R95 ;  /* 0x0000005f005f7308 */ /* 0x000fe20000002400 */
[----:B------:R-:W-:-:S07]  /*ca20*/  ISETP.GE.AND P6, PT, R71, R130, PT ;  /* 0x000000824700720c */ /* 0x000fce0003fc6270 */
[----:B------:R-:W4:Y:S01]  /*ca30*/  I2F R106, R71 ;  /* 0x00000047006a7306 */ /* 0x000f220000201400 */
[----:B-1----:R-:W-:Y:S01]  /*ca40*/  IADD3 R67, R175, 0x59, RZ ;  /* 0x00000059af437810 */ /* 0x002fe20007ffe0ff */
[----:B---3--:R-:W-:-:S05]  /*ca50*/  FFMA.FTZ R69, R69, UR4, R132 ;  /* 0x0000000445457c23 */ /* 0x008fca0008010084 */
[----:B------:R-:W-:Y:S01]  /*ca60*/  FSEL R162, R69, -INF , !P3 ;  /* 0xff80000045a27808 */ /* 0x000fe20005800000 */
[----:B------:R-:W1:Y:S01]  /*ca70*/  I2F R100, R71 ;  /* 0x0000004700647306 */ /* 0x000e620000201400 */
[----:B------:R-:W-:Y:S02]  /*ca80*/  IADD3 R69, R175, 0x61, RZ ;  /* 0x00000061af457810 */ /* 0x000fe40007ffe0ff */
[----:B------:R-:W-:-:S05]  /*ca90*/  ISETP.GE.AND P3, PT, R71, R128, PT ;  /* 0x000000804700720c */ /* 0x000fca0003f66270 */
[----:B------:R-:W-:Y:S01]  /*caa0*/  MUFU.TANH R91, R91 ;  /* 0x0000005b005b7308 */ /* 0x000fe20000002400 */
[----:B----4-:R-:W-:-:S05]  /*cab0*/  FFMA.FTZ R99, R106, UR4, R99 ;  /* 0x000000046a637c23 */ /* 0x010fca0008010063 */
[----:B------:R-:W-:Y:S02]  /*cac0*/  FSEL R113, R99, -INF , !P6 ;  /* 0xff80000063717808 */ /* 0x000fe40007000000 */
[----:B------:R-:W3:Y:S01]  /*cad0*/  I2F R110, R103 ;  /* 0x00000067006e7306 */ /* 0x000ee20000201400 */
[----:B-1----:R-:W-:Y:S01]  /*cae0*/  FFMA.FTZ R95, R100, UR4, R95 ;  /* 0x00000004645f7c23 */ /* 0x002fe2000801005f */
[----:B------:R-:W-:Y:S02]  /*caf0*/  IADD3 R71, R175, 0x69, RZ ;  /* 0x00000069af477810 */ /* 0x000fe40007ffe0ff */
[----:B------:R-:W-:Y:S02]  /*cb00*/  ISETP.GE.AND P6, PT, R103, R130, PT ;  /* 0x000000826700720c */ /* 0x000fe40003fc6270 */
[----:B------:R-:W-:Y:S02]  /*cb10*/  FSEL R156, R95, -INF , !P3 ;  /* 0xff8000005f9c7808 */ /* 0x000fe40005800000 */
[----:B------:R-:W-:Y:S01]  /*cb20*/  MUFU.TANH R85, R85 ;  /* 0x0000005500557308 */ /* 0x000fe20000002400 */
[----:B------:R-:W-:-:S02]  /*cb30*/  ISETP.GE.AND P3, PT, R103, R128, PT ;  /* 0x000000806700720c */ /* 0x000fc40003f66270 */
[----:B------:R-:W-:-:S05]  /*cb40*/  IADD3 R99, R175, 0x79, RZ ;  /* 0x00000079af637810 */ /* 0x000fca0007ffe0ff */
[----:B------:R-:W1:Y:S01]  /*cb50*/  I2F R120, R67 ;  /* 0x0000004300787306 */ /* 0x000e620000201400 */
[----:B---3--:R-:W-:-:S05]  /*cb60*/  FFMA.FTZ R91, R110, UR4, R91 ;  /* 0x000000046e5b7c23 */ /* 0x008fca000801005b */
[----:B------:R-:W-:Y:S02]  /*cb70*/  FSEL R168, R91, -INF , !P3 ;  /* 0xff8000005ba87808 */ /* 0x000fe40005800000 */
[----:B------:R-:W-:Y:S01]  /*cb80*/  MUFU.TANH R89, R89 ;  /* 0x0000005900597308 */ /* 0x000fe20000002400 */
[----:B------:R-:W-:-:S07]  /*cb90*/  ISETP.GE.AND P3, PT, R67, R128, PT ;  /* 0x000000804300720c */ /* 0x000fce0003f66270 */
[----:B------:R-:W3:Y:S01]  /*cba0*/  I2F R116, R103 ;  /* 0x0000006700747306 */ /* 0x000ee20000201400 */
[----:B-1----:R-:W-:-:S07]  /*cbb0*/  FFMA.FTZ R85, R120, UR4, R85 ;  /* 0x0000000478557c23 */ /* 0x002fce0008010055 */
[----:B------:R-:W-:Y:S08]  /*cbc0*/  MUFU.TANH R87, R87 ;  /* 0x0000005700577308 */ /* 0x000ff00000002400 */
[----:B------:R-:W1:Y:S01]  /*cbd0*/  I2F R122, R67 ;  /* 0x00000043007a7306 */ /* 0x000e620000201400 */
[----:B---3--:R-:W-:-:S07]  /*cbe0*/  FFMA.FTZ R89, R116, UR4, R89 ;  /* 0x0000000474597c23 */ /* 0x008fce0008010059 */
[----:B------:R-:W-:Y:S08]  /*cbf0*/  MUFU.TANH R81, R81 ;  /* 0x0000005100517308 */ /* 0x000ff00000002400 */
[----:B------:R-:W-:Y:S01]  /*cc00*/  MUFU.TANH R83, R83 ;  /* 0x0000005300537308 */ /* 0x000fe20000002400 */
[----:B-1----:R-:W-:Y:S01]  /*cc10*/  FFMA.FTZ R166, R122, UR4, R87 ;  /* 0x000000047aa67c23 */ /* 0x002fe20008010057 */
[----:B------:R-:W-:-:S02]  /*cc20*/  FSEL R122, R89, -INF , !P6 ;  /* 0xff800000597a7808 */ /* 0x000fc40007000000 */
[-C--:B------:R-:W-:Y:S02]  /*cc30*/  ISETP.GE.AND P6, PT, R67, R130.reuse, PT ;  /* 0x000000824300720c */ /* 0x080fe40003fc6270 */
[----:B------:R-:W-:Y:S02]  /*cc40*/  IADD3 R67, R175, 0x71, RZ ;  /* 0x00000071af437810 */ /* 0x000fe40007ffe0ff */
[----:B------:R-:W1:Y:S01]  /*cc50*/  I2F R100, R69 ;  /* 0x0000004500647306 */ /* 0x000e620000201400 */
[----:B------:R-:W-:Y:S02]  /*cc60*/  FSEL R95, R85, -INF , !P6 ;  /* 0xff800000555f7808 */ /* 0x000fe40007000000 */
[----:B------:R-:W-:Y:S02]  /*cc70*/  FSEL R166, R166, -INF , !P3 ;  /* 0xff800000a6a67808 */ /* 0x000fe40005800000 */
[C---:B------:R-:W-:Y:S02]  /*cc80*/  ISETP.GE.AND P6, PT, R69.reuse, R130, PT ;  /* 0x000000824500720c */ /* 0x040fe40003fc6270 */
[----:B------:R-:W-:Y:S01]  /*cc90*/  ISETP.GE.AND P3, PT, R69, R128, PT ;  /* 0x000000804500720c */ /* 0x000fe20003f66270 */
[----:B------:R-:W3:Y:S01]  /*cca0*/  I2F R106, R69 ;  /* 0x00000045006a7306 */ /* 0x000ee20000201400 */
[----:B------:R-:W-:-:S02]  /*ccb0*/  LOP3.LUT R87, R159, 0x68, R170, 0xfe, !PT ;  /* 0x000000689f577812 */ /* 0x000fc400078efeaa */
[----:B------:R-:W-:-:S05]  /*ccc0*/  LOP3.LUT R89, R159, 0x78, R170, 0xfe, !PT ;  /* 0x000000789f597812 */ /* 0x000fca00078efeaa */
[----:B------:R-:W-:Y:S01]  /*ccd0*/  MUFU.TANH R77, R77 ;  /* 0x0000004d004d7308 */ /* 0x000fe20000002400 */
[----:B-1----:R-:W-:-:S07]  /*cce0*/  FFMA.FTZ R81, R100, UR4, R81 ;  /* 0x0000000464517c23 */ /* 0x002fce0008010051 */
[----:B------:R-:W1:Y:S01]  /*ccf0*/  I2F R110, R71 ;  /* 0x00000047006e7306 */ /* 0x000e620000201400 */
[----:B---3--:R-:W-:-:S05]  /*cd00*/  FFMA.FTZ R83, R106, UR4, R83 ;  /* 0x000000046a537c23 */ /* 0x008fca0008010053 */
[----:B------:R-:W-:Y:S02]  /*cd10*/  FSEL R208, R83, -INF , !P3 ;  /* 0xff80000053d07808 */ /* 0x000fe40005800000 */
[----:B------:R-:W-:Y:S01]  /*cd20*/  MUFU.TANH R79, R79 ;  /* 0x0000004f004f7308 */ /* 0x000fe20000002400 */
[----:B------:R-:W-:-:S07]  /*cd30*/  ISETP.GE.AND P3, PT, R71, R128, PT ;  /* 0x000000804700720c */ /* 0x000fce0003f66270 */
[----:B------:R-:W3:Y:S01]  /*cd40*/  I2F R120, R71 ;  /* 0x0000004700787306 */ /* 0x000ee20000201400 */
[----:B-1----:R-:W-:Y:S01]  /*cd50*/  FFMA.FTZ R110, R110, UR4, R77 ;  /* 0x000000046e6e7c23 */ /* 0x002fe2000801004d */
[----:B------:R-:W-:Y:S02]  /*cd60*/  FSEL R77, R81, -INF , !P6 ;  /* 0xff800000514d7808 */ /* 0x000fe40007000000 */
[----:B------:R-:W-:Y:S02]  /*cd70*/  IADD3 R81, R175, 0x81, RZ ;  /* 0x00000081af517810 */ /* 0x000fe40007ffe0ff */
[----:B------:R-:W-:Y:S02]  /*cd80*/  ISETP.GE.AND P6, PT, R71, R130, PT ;  /* 0x000000824700720c */ /* 0x000fe40003fc6270 */
[----:B------:R-:W-:Y:S08]  /*cd90*/  MUFU.TANH R73, R73 ;  /* 0x0000004900497308 */ /* 0x000ff00000002400 */
[----:B------:R-:W1:Y:S01]  /*cda0*/  I2F R116, R67 ;  /* 0x0000004300747306 */ /* 0x000e620000201400 */
[----:B---3--:R-:W-:Y:S01]  /*cdb0*/  FFMA.FTZ R79, R120, UR4, R79 ;  /* 0x00000004784f7c23 */ /* 0x008fe2000801004f */
[----:B------:R-:W-:-:S02]  /*cdc0*/  FSEL R71, R110, -INF , !P6 ;  /* 0xff8000006e477808 */ /* 0x000fc40007000000 */
[----:B------:R-:W-:Y:S02]  /*cdd0*/  ISETP.GE.AND P6, PT, R67, R130, PT ;  /* 0x000000824300720c */ /* 0x000fe40003fc6270 */
[----:B------:R-:W-:Y:S02]  /*cde0*/  FSEL R176, R79, -INF , !P3 ;  /* 0xff8000004fb07808 */ /* 0x000fe40005800000 */
[----:B------:R-:W-:Y:S01]  /*cdf0*/  MUFU.TANH R75, R75 ;  /* 0x0000004b004b7308 */ /* 0x000fe20000002400 */
[----:B------:R-:W-:Y:S02]  /*ce00*/  ISETP.GE.AND P3, PT, R67, R128, PT ;  /* 0x000000804300720c */ /* 0x000fe40003f66270 */
[C-C-:B------:R-:W-:Y:S02]  /*ce10*/  LOP3.LUT R79, R159.reuse, 0x70, R170.reuse, 0xfe, !PT ;  /* 0x000000709f4f7812 */ /* 0x140fe400078efeaa */
[----:B------:R-:W-:-:S03]  /*ce20*/  LOP3.LUT R120, R159, 0x30, R170, 0xfe, !PT ;  /* 0x000000309f787812 */ /* 0x000fc600078efeaa */
[----:B------:R-:W3:Y:S01]  /*ce30*/  I2F R100, R67 ;  /* 0x0000004300647306 */ /* 0x000ee20000201400 */
[----:B-1----:R-:W-:-:S05]  /*ce40*/  FFMA.FTZ R69, R116, UR4, R73 ;  /* 0x0000000474457c23 */ /* 0x002fca0008010049 */
[----:B------:R-:W-:Y:S02]  /*ce50*/  FSEL R69, R69, -INF , !P6 ;  /* 0xff80000045457808 */ /* 0x000fe40007000000 */
[----:B------:R-:W-:Y:S01]  /*ce60*/  I2F R158, R175 ;  /* 0x000000af009e7306 */ /* 0x000fe20000201400 */
[----:B------:R-:W-:-:S07]  /*ce70*/  ISETP.GE.AND P6, PT, R175, R130, PT ;  /* 0x00000082af00720c */ /* 0x000fce0003fc6270 */
[----:B------:R-:W1:Y:S01]  /*ce80*/  MUFU.TANH R42, R42 ;  /* 0x0000002a002a7308 */ /* 0x000e620000002400 */
[----:B---3--:R-:W-:-:S05]  /*ce90*/  FFMA.FTZ R100, R100, UR4, R75 ;  /* 0x0000000464647c23 */ /* 0x008fca000801004b */
[----:B------:R-:W-:Y:S02]  /*cea0*/  FSEL R160, R100, -INF , !P3 ;  /* 0xff80000064a07808 */ /* 0x000fe40005800000 */
[----:B------:R-:W-:Y:S01]  /*ceb0*/  MUFU.TANH R48, R48 ;  /* 0x0000003000307308 */ /* 0x000fe20000002400 */
[----:B------:R-:W-:-:S07]  /*cec0*/  ISETP.GE.AND P3, PT, R81, R130, PT ;  /* 0x000000825100720c */ /* 0x000fce0003f66270 */
[----:B------:R-:W3:Y:S01]  /*ced0*/  I2F R83, R81 ;  /* 0x0000005100537306 */ /* 0x000ee20000201400 */
[----:B-1----:R-:W-:-:S05]  /*cee0*/  FFMA.FTZ R42, R158, UR4, R42 ;  /* 0x000000049e2a7c23 */ /* 0x002fca000801002a */
[----:B------:R-:W-:Y:S02]  /*cef0*/  FSEL R73, R42, -INF , !P6 ;  /* 0xff8000002a497808 */ /* 0x000fe40007000000 */
[----:B------:R-:W-:Y:S01]  /*cf00*/  MUFU.TANH R50, R50 ;  /* 0x0000003200327308 */ /* 0x000fe20000002400 */
[----:B------:R-:W-:-:S07]  /*cf10*/  ISETP.GE.AND P6, PT, R81, R128, PT ;  /* 0x000000805100720c */ /* 0x000fce0003fc6270 */
[----:B------:R-:W1:Y:S01]  /*cf20*/  I2F R67, R81 ;  /* 0x0000005100437306 */ /* 0x000e620000201400 */
[----:B---3--:R-:W-:-:S07]  /*cf30*/  FFMA.FTZ R48, R83, UR4, R48 ;  /* 0x0000000453307c23 */ /* 0x008fce0008010030 */
[----:B------:R-:W3:Y:S08]  /*cf40*/  I2F R91, R99 ;  /* 0x00000063005b7306 */ /* 0x000ef00000201400 */
[----:B------:R-:W4:Y:S01]  /*cf50*/  I2F R101, R99 ;  /* 0x0000006300657306 */ /* 0x000f220000201400 */
[----:B-1----:R-:W-:Y:S01]  /*cf60*/  FFMA.FTZ R50, R67, UR4, R50 ;  /* 0x0000000443327c23 */ /* 0x002fe20008010032 */
[----:B------:R-:W-:-:S02]  /*cf70*/  FSEL R67, R48, -INF , !P3 ;  /* 0xff80000030437808 */ /* 0x000fc40005800000 */
[----:B------:R-:W-:Y:S02]  /*cf80*/  ISETP.GE.AND P3, PT, R99, R130, PT ;  /* 0x000000826300720c */ /* 0x000fe40003f66270 */
[----:B------:R-:W-:Y:S02]  /*cf90*/  FSEL R152, R50, -INF , !P6 ;  /* 0xff80000032987808 */ /* 0x000fe40007000000 */
[----:B------:R-:W1:Y:S01]  /*cfa0*/  MUFU.TANH R147, R147 ;  /* 0x0000009300937308 */ /* 0x000e620000002400 */
[----:B---3--:R-:W-:Y:S01]  /*cfb0*/  FFMA.FTZ R42, R91, UR4, R62 ;  /* 0x000000045b2a7c23 */ /* 0x008fe2000801003e */
[----:B------:R-:W-:Y:S02]  /*cfc0*/  ISETP.GE.AND P6, PT, R99, R128, PT ;  /* 0x000000806300720c */ /* 0x000fe40003fc6270 */
[C-C-:B------:R-:W-:Y:S02]  /*cfd0*/  LOP3.LUT R81, R159.reuse, 0x80, R170.reuse, 0xfe, !PT ;  /* 0x000000809f517812 */ /* 0x140fe400078efeaa */
[----:B------:R-:W-:-:S02]  /*cfe0*/  LOP3.LUT R91, R159, 0x8, R170, 0xfe, !PT ;  /* 0x000000089f5b7812 */ /* 0x000fc400078efeaa */
[----:B------:R-:W3:Y:S01]  /*cff0*/  MUFU.TANH R60, R60 ;  /* 0x0000003c003c7308 */ /* 0x000ee20000002400 */
[----:B----4-:R-:W-:Y:S01]  /*d000*/  FFMA.FTZ R52, R101, UR4, R52 ;  /* 0x0000000465347c23 */ /* 0x010fe20008010034 */
[----:B------:R-:W-:-:S04]  /*d010*/  LOP3.LUT R101, R159, 0x10, R170, 0xfe, !PT ;  /* 0x000000109f657812 */ /* 0x000fc800078efeaa */
[----:B------:R-:W-:Y:S02]  /*d020*/  FSEL R158, R52, -INF , !P6 ;  /* 0xff800000349e7808 */ /* 0x000fe40007000000 */
[----:B------:R-:W4:Y:S01]  /*d030*/  I2F R210, R213 ;  /* 0x000000d500d27306 */ /* 0x000f220000201400 */
[----:B-1----:R-:W-:Y:S01]  /*d040*/  FFMA.FTZ R147, R200, UR4, R147 ;  /* 0x00000004c8937c23 */ /* 0x002fe20008010093 */
[----:B------:R-:W-:Y:S01]  /*d050*/  ISETP.GE.AND P6, PT, R213, R128, PT ;  /* 0x00000080d500720c */ /* 0x000fe20003fc6270 */
[----:B------:R-:W-:Y:S01]  /*d060*/  FMUL.FTZ R200, R92, c[0x0][0x2ec] ;  /* 0x0000bb005cc87a20 */ /* 0x000fe20000410000 */
[----:B------:R-:W-:Y:S02]  /*d070*/  LOP3.LUT R92, R159, 0x40, R170, 0xfe, !PT ;  /* 0x000000409f5c7812 */ /* 0x000fe400078efeaa */
[----:B------:R-:W-:Y:S02]  /*d080*/  FSEL R175, R147, -INF , !P5 ;  /* 0xff80000093af7808 */ /* 0x000fe40006800000 */
[----:B------:R-:W1:Y:S01]  /*d090*/  MUFU.TANH R57, R57 ;  /* 0x0000003900397308 */ /* 0x000e620000002400 */
[----:B---3--:R-:W-:Y:S01]  /*d0a0*/  FFMA.FTZ R140, R209, UR4, R60 ;  /* 0x00000004d18c7c23 */ /* 0x008fe2000801003c */
[----:B------:R-:W-:-:S02]  /*d0b0*/  FSEL R209, R42, -INF , !P3 ;  /* 0xff8000002ad17808 */ /* 0x000fc40005800000 */
[-C--:B------:R-:W-:Y:S02]  /*d0c0*/  ISETP.GE.AND P3, PT, R213, R130.reuse, PT ;  /* 0x00000082d500720c */ /* 0x080fe40003f66270 */
[C---:B------:R-:W-:Y:S02]  /*d0d0*/  ISETP.GE.AND P5, PT, R215.reuse, R130, PT ;  /* 0x00000082d700720c */ /* 0x040fe40003fa6270 */
[----:B------:R-:W3:Y:S01]  /*d0e0*/  I2F R212, R215 ;  /* 0x000000d700d47306 */ /* 0x000ee20000201400 */
[----:B----4-:R-:W-:Y:S01]  /*d0f0*/  FFMA.FTZ R61, R210, UR4, R61 ;  /* 0x00000004d23d7c23 */ /* 0x010fe2000801003d */
[----:B------:R-:W-:Y:S02]  /*d100*/  FSEL R140, R140, -INF , !P4 ;  /* 0xff8000008c8c7808 */ /* 0x000fe40006000000 */
[----:B------:R-:W-:-:S04]  /*d110*/  ISETP.GE.AND P4, PT, R215, R128, PT ;  /* 0x00000080d700720c */ /* 0x000fc80003f86270 */
[----:B------:R-:W4:Y:S01]  /*d120*/  MUFU.TANH R59, R59 ;  /* 0x0000003b003b7308 */ /* 0x000f220000002400 */
[----:B-1----:R-:W-:Y:S01]  /*d130*/  FFMA.FTZ R57, R210, UR4, R57 ;  /* 0x00000004d2397c23 */ /* 0x002fe20008010039 */
[----:B------:R-:W-:-:S04]  /*d140*/  LOP3.LUT R210, R159, 0x50, R170, 0xfe, !PT ;  /* 0x000000509fd27812 */ /* 0x000fc800078efeaa */
[----:B------:R-:W-:Y:S02]  /*d150*/  FSEL R138, R57, -INF , !P6 ;  /* 0xff800000398a7808 */ /* 0x000fe40007000000 */
[----:B------:R-:W-:Y:S01]  /*d160*/  I2F R214, R217 ;  /* 0x000000d900d67306 */ /* 0x000fe20000201400 */
[----:B------:R-:W-:Y:S01]  /*d170*/  ISETP.GE.AND P6, PT, R217, R128, PT ;  /* 0x00000080d900720c */ /* 0x000fe20003fc6270 */
[----:B---3--:R-:W-:Y:S01]  /*d180*/  FFMA.FTZ R132, R212, UR4, R63 ;  /* 0x00000004d4847c23 */ /* 0x008fe2000801003f */
[----:B------:R-:W-:-:S04]  /*d190*/  LOP3.LUT R63, R159, 0x20, R170, 0xfe, !PT ;  /* 0x000000209f3f7812 */ /* 0x000fc800078efeaa */
[----:B------:R-:W-:Y:S01]  /*d1a0*/  FSEL R132, R132, -INF , !P4 ;  /* 0xff80000084847808 */ /* 0x000fe20006000000 */
[----:B------:R-:W1:Y:S01]  /*d1b0*/  MUFU.TANH R53, R53 ;  /* 0x0000003500357308 */ /* 0x000e620000002400 */
[----:B----4-:R-:W-:Y:S01]  /*d1c0*/  FFMA.FTZ R42, R212, UR4, R59 ;  /* 0x00000004d42a7c23 */ /* 0x010fe2000801003b */
[----:B------:R-:W-:Y:S02]  /*d1d0*/  FSEL R59, R61, -INF , !P3 ;  /* 0xff8000003d3b7808 */ /* 0x000fe40005800000 */
[-C--:B------:R-:W-:Y:S02]  /*d1e0*/  ISETP.GE.AND P3, PT, R217, R130.reuse, PT ;  /* 0x00000082d900720c */ /* 0x080fe40003f66270 */
[----:B------:R-:W-:Y:S02]  /*d1f0*/  FSEL R57, R42, -INF , !P5 ;  /* 0xff8000002a397808 */ /* 0x000fe40006800000 */
[----:B------:R-:W3:Y:S01]  /*d200*/  I2F R216, R219 ;  /* 0x000000db00d87306 */ /* 0x000ee20000201400 */
[----:B------:R-:W-:-:S02]  /*d210*/  ISETP.GE.AND P5, PT, R219, R130, PT ;  /* 0x00000082db00720c */ /* 0x000fc40003fa6270 */
[----:B------:R-:W-:-:S05]  /*d220*/  ISETP.GE.AND P4, PT, R219, R128, PT ;  /* 0x00000080db00720c */ /* 0x000fca0003f86270 */
[----:B------:R-:W4:Y:S01]  /*d230*/  I2F R220, R223 ;  /* 0x000000df00dc7306 */ /* 0x000f220000201400 */
[----:B-1----:R-:W-:-:S05]  /*d240*/  FFMA.FTZ R53, R214, UR4, R53 ;  /* 0x00000004d6357c23 */ /* 0x002fca0008010035 */
[----:B------:R-:W-:Y:S01]  /*d250*/  FSEL R61, R53, -INF , !P3 ;  /* 0xff800000353d7808 */ /* 0x000fe20005800000 */
[----:B------:R-:W-:Y:S01]  /*d260*/  FMUL.FTZ R53, R4, c[0x0][0x2ec] ;  /* 0x0000bb0004357a20 */ /* 0x000fe20000410000 */
[----:B------:R-:W1:Y:S01]  /*d270*/  MUFU.TANH R49, R49 ;  /* 0x0000003100317308 */ /* 0x000e620000002400 */
[C---:B---3--:R-:W-:Y:S01]  /*d280*/  FFMA.FTZ R51, R216.reuse, UR4, R51 ;  /* 0x00000004d8337c23 */ /* 0x048fe20008010033 */
[-C--:B------:R-:W-:Y:S01]  /*d290*/  ISETP.GE.AND P3, PT, R221, R130.reuse, PT ;  /* 0x00000082dd00720c */ /* 0x080fe20003f66270 */
[----:B------:R-:W-:Y:S01]  /*d2a0*/  FFMA.FTZ R106, R216, UR4, R55 ;  /* 0x00000004d86a7c23 */ /* 0x000fe20008010037 */
[----:B------:R-:W-:Y:S02]  /*d2b0*/  LOP3.LUT R219, R159, 0x28, R170, 0xfe, !PT ;  /* 0x000000289fdb7812 */ /* 0x000fe400078efeaa */
[----:B------:R-:W-:Y:S02]  /*d2c0*/  FSEL R55, R51, -INF , !P5 ;  /* 0xff80000033377808 */ /* 0x000fe40006800000 */
[----:B------:R-:W3:Y:S01]  /*d2d0*/  MUFU.TANH R43, R43 ;  /* 0x0000002b002b7308 */ /* 0x000ee20000002400 */
[----:B------:R-:W-:Y:S01]  /*d2e0*/  ISETP.GE.AND P5, PT, R223, R130, PT ;  /* 0x00000082df00720c */ /* 0x000fe20003fa6270 */
[----:B----4-:R-:W-:Y:S01]  /*d2f0*/  FFMA.FTZ R42, R220, UR4, R161 ;  /* 0x00000004dc2a7c23 */ /* 0x010fe200080100a1 */
[----:B------:R-:W-:-:S02]  /*d300*/  FSEL R106, R106, -INF , !P4 ;  /* 0xff8000006a6a7808 */ /* 0x000fc40006000000 */
[----:B------:R-:W-:-:S03]  /*d310*/  ISETP.GE.AND P4, PT, R223, R128, PT ;  /* 0x00000080df00720c */ /* 0x000fc60003f86270 */
[----:B------:R-:W4:Y:S01]  /*d320*/  I2F R218, R221 ;  /* 0x000000dd00da7306 */ /* 0x000f220000201400 */
[----:B-1----:R-:W-:Y:S01]  /*d330*/  FFMA.FTZ R49, R214, UR4, R49 ;  /* 0x00000004d6317c23 */ /* 0x002fe20008010031 */
[----:B------:R-:W-:Y:S02]  /*d340*/  FSEL R42, R42, -INF , !P4 ;  /* 0xff8000002a2a7808 */ /* 0x000fe40006000000 */
[-C--:B------:R-:W-:Y:S02]  /*d350*/  ISETP.GE.AND P4, PT, R227, R128.reuse, PT ;  /* 0x00000080e300720c */ /* 0x080fe40003f86270 */
[----:B------:R-:W-:Y:S02]  /*d360*/  FSEL R116, R49, -INF , !P6 ;  /* 0xff80000031747808 */ /* 0x000fe40007000000 */
[----:B------:R-:W1:Y:S01]  /*d370*/  MUFU.TANH R45, R45 ;  /* 0x0000002d002d7308 */ /* 0x000e620000002400 */
[----:B---3--:R-:W-:Y:S01]  /*d380*/  FFMA.FTZ R43, R220, UR4, R43 ;  /* 0x00000004dc2b7c23 */ /* 0x008fe2000801002b */
[----:B------:R-:W-:-:S04]  /*d390*/  ISETP.GE.AND P6, PT, R221, R128, PT ;  /* 0x00000080dd00720c */ /* 0x000fc80003fc6270 */
[----:B------:R-:W-:Y:S02]  /*d3a0*/  FSEL R161, R43, -INF , !P5 ;  /* 0xff8000002ba17808 */ /* 0x000fe40006800000 */
[----:B------:R3:W-:Y:S01]  /*d3b0*/  I2F R222, R227 ;  /* 0x000000e300de7306 */ /* 0x0007e20000201400 */
[----:B----4-:R-:W-:Y:S01]  /*d3c0*/  FFMA.FTZ R47, R218, UR4, R47 ;  /* 0x00000004da2f7c23 */ /* 0x010fe2000801002f */
[----:B------:R-:W-:Y:S02]  /*d3d0*/  ISETP.GE.AND P5, PT, R227, R130, PT ;  /* 0x00000082e300720c */ /* 0x000fe40003fa6270 */
[----:B------:R-:W-:-:S04]  /*d3e0*/  LOP3.LUT R221, R159, 0x38, R170, 0xfe, !PT ;  /* 0x000000389fdd7812 */ /* 0x000fc800078efeaa */
[----:B------:R-:W4:Y:S01]  /*d3f0*/  MUFU.TANH R163, R163 ;  /* 0x000000a300a37308 */ /* 0x000f220000002400 */
[----:B-1----:R-:W-:-:S05]  /*d400*/  FFMA.FTZ R45, R218, UR4, R45 ;  /* 0x00000004da2d7c23 */ /* 0x002fca000801002d */
[----:B------:R-:W-:Y:S01]  /*d410*/  FSEL R213, R45, -INF , !P3 ;  /* 0xff8000002dd57808 */ /* 0x000fe20005800000 */
[----:B------:R-:W-:Y:S01]  /*d420*/  FMUL.FTZ R45, R88, c[0x0][0x2ec] ;  /* 0x0000bb00582d7a20 */ /* 0x000fe20000410000 */
[----:B------:R-:W-:Y:S01]  /*d430*/  I2F R141, R225 ;  /* 0x000000e1008d7306 */ /* 0x000fe20000201400 */
[----:B------:R-:W-:Y:S02]  /*d440*/  ISETP.GE.AND P3, PT, R225, R130, PT ;  /* 0x00000082e100720c */ /* 0x000fe40003f66270 */
[----:B---3--:R-:W-:-:S05]  /*d450*/  LOP3.LUT R227, R159, 0x48, R170, 0xfe, !PT ;  /* 0x000000489fe37812 */ /* 0x008fca00078efeaa */
[----:B------:R-:W1:Y:S01]  /*d460*/  MUFU.TANH R44, R44 ;  /* 0x0000002c002c7308 */ /* 0x000e620000002400 */
[----:B----4-:R-:W-:-:S05]  /*d470*/  FFMA.FTZ R123, R222, UR4, R163 ;  /* 0x00000004de7b7c23 */ /* 0x010fca00080100a3 */
[----:B------:R-:W-:Y:S02]  /*d480*/  FSEL R123, R123, -INF , !P5 ;  /* 0xff8000007b7b7808 */ /* 0x000fe40006800000 */
[----:B------:R-:W3:Y:S01]  /*d490*/  I2F R226, R231 ;  /* 0x000000e700e27306 */ /* 0x000ee20000201400 */
[----:B------:R-:W-:-:S07]  /*d4a0*/  ISETP.GE.AND P5, PT, R231, R130, PT ;  /* 0x00000082e700720c */ /* 0x000fce0003fa6270 */
[----:B------:R-:W4:Y:S01]  /*d4b0*/  MUFU.TANH R46, R46 ;  /* 0x0000002e002e7308 */ /* 0x000f220000002400 */
[----:B-1----:R-:W-:-:S05]  /*d4c0*/  FFMA.FTZ R43, R141, UR4, R44 ;  /* 0x000000048d2b7c23 */ /* 0x002fca000801002c */
[----:B------:R-:W-:Y:S02]  /*d4d0*/  FSEL R163, R43, -INF , !P3 ;  /* 0xff8000002ba37808 */ /* 0x000fe40005800000 */
[----:B------:R-:W1:Y:S01]  /*d4e0*/  MUFU.TANH R27, R27 ;  /* 0x0000001b001b7308 */ /* 0x000e620000002400 */
[----:B------:R-:W-:Y:S01]  /*d4f0*/  ISETP.GE.AND P3, PT, R229, R130, PT ;  /* 0x00000082e500720c */ /* 0x000fe20003f66270 */
[----:B---3--:R-:W-:-:S06]  /*d500*/  FFMA.FTZ R22, R226, UR4, R22 ;  /* 0x00000004e2167c23 */ /* 0x008fcc0008010016 */
[----:B------:R-:W-:Y:S01]  /*d510*/  I2F R224, R229 ;  /* 0x000000e500e07306 */ /* 0x000fe20000201400 */
[----:B----4-:R-:W-:-:S07]  /*d520*/  FFMA.FTZ R44, R141, UR4, R46 ;  /* 0x000000048d2c7c23 */ /* 0x010fce000801002e */
[----:B------:R-:W3:Y:S01]  /*d530*/  MUFU.TANH R29, R29 ;  /* 0x0000001d001d7308 */ /* 0x000ee20000002400 */
[----:B-1----:R-:W-:Y:S01]  /*d540*/  FFMA.FTZ R147, R226, UR4, R27 ;  /* 0x00000004e2937c23 */ /* 0x002fe2000801001b */
[----:B------:R-:W-:-:S04]  /*d550*/  LOP3.LUT R27, R159, 0x60, R170, 0xfe, !PT ;  /* 0x000000609f1b7812 */ /* 0x000fc800078efeaa */
[----:B------:R-:W-:Y:S02]  /*d560*/  FSEL R147, R147, -INF , !P5 ;  /* 0xff80000093937808 */ /* 0x000fe40006800000 */
[----:B------:R-:W-:Y:S01]  /*d570*/  I2F R230, R235 ;  /* 0x000000eb00e67306 */ /* 0x000fe20000201400 */
[----:B------:R-:W-:-:S07]  /*d580*/  ISETP.GE.AND P5, PT, R235, R130, PT ;  /* 0x00000082eb00720c */ /* 0x000fce0003fa6270 */
[----:B------:R-:W1:Y:S01]  /*d590*/  MUFU.TANH R25, R25 ;  /* 0x0000001900197308 */ /* 0x000e620000002400 */
[----:B---3--:R-:W-:-:S05]  /*d5a0*/  FFMA.FTZ R29, R224, UR4, R29 ;  /* 0x00000004e01d7c23 */ /* 0x008fca000801001d */
[----:B------:R-:W-:Y:S02]  /*d5b0*/  FSEL R141, R29, -INF , !P3 ;  /* 0xff8000001d8d7808 */ /* 0x000fe40005800000 */
[----:B------:R-:W3:Y:S01]  /*d5c0*/  MUFU.TANH R23, R23 ;  /* 0x0000001700177308 */ /* 0x000ee20000002400 */
[----:B------:R-:W-:Y:S02]  /*d5d0*/  ISETP.GE.AND P3, PT, R233, R130, PT ;  /* 0x00000082e900720c */ /* 0x000fe40003f66270 */
[----:B------:R-:W-:-:S05]  /*d5e0*/  LOP3.LUT R29, R159, 0x68, R170, 0xfe, !PT ;  /* 0x000000689f1d7812 */ /* 0x000fca00078efeaa */
[----:B------:R-:W2:Y:S01]  /*d5f0*/  I2F R228, R233 ;  /* 0x000000e900e47306 */ /* 0x000ea20000201400 */
[----:B-1----:R-:W-:-:S07]  /*d600*/  FFMA.FTZ R46, R224, UR4, R25 ;  /* 0x00000004e02e7c23 */ /* 0x002fce0008010019 */
[----:B------:R-:W-:Y:S01]  /*d610*/  I2F R234, R239 ;  /* 0x000000ef00ea7306 */ /* 0x000fe20000201400 */
[----:B---3--:R-:W-:Y:S01]  /*d620*/  FFMA.FTZ R51, R230, UR4, R23 ;  /* 0x00000004e6337c23 */ /* 0x008fe20008010017 */
[----:B------:R-:W-:-:S04]  /*d630*/  LOP3.LUT R23, R159, 0x70, R170, 0xfe, !PT ;  /* 0x000000709f177812 */ /* 0x000fc800078efeaa */
[----:B------:R-:W-:Y:S02]  /*d640*/  FSEL R51, R51, -INF , !P5 ;  /* 0xff80000033337808 */ /* 0x000fe40006800000 */
[----:B------:R-:W1:Y:S01]  /*d650*/  MUFU.TANH R53, R53 ;  /* 0x0000003500357308 */ /* 0x000e620000002400 */
[C---:B--2---:R-:W-:Y:S01]  /*d660*/  FFMA.FTZ R133, R228.reuse, UR4, R21 ;  /* 0x00000004e4857c23 */ /* 0x044fe20008010015 */
[----:B------:R-:W-:Y:S01]  /*d670*/  ISETP.GE.AND P5, PT, R239, R130, PT ;  /* 0x00000082ef00720c */ /* 0x000fe20003fa6270 */
[----:B------:R-:W-:-:S03]  /*d680*/  FFMA.FTZ R31, R228, UR4, R31 ;  /* 0x00000004e41f7c23 */ /* 0x000fc6000801001f */
[----:B------:R-:W-:Y:S02]  /*d690*/  FSEL R133, R133, -INF , !P3 ;  /* 0xff80000085857808 */ /* 0x000fe40005800000 */
[----:B------:R-:W-:Y:S01]  /*d6a0*/  I2F R232, R237 ;  /* 0x000000ed00e87306 */ /* 0x000fe20000201400 */
[----:B------:R-:W-:-:S07]  /*d6b0*/  ISETP.GE.AND P3, PT, R237, R130, PT ;  /* 0x00000082ed00720c */ /* 0x000fce0003f66270 */
[----:B------:R-:W2:Y:S01]  /*d6c0*/  MUFU.TANH R14, R14 ;  /* 0x0000000e000e7308 */ /* 0x000ea20000002400 */
[----:B-1----:R-:W-:-:S05]  /*d6d0*/  FFMA.FTZ R52, R234, UR4, R53 ;  /* 0x00000004ea347c23 */ /* 0x002fca0008010035 */
[----:B------:R-:W-:Y:S02]  /*d6e0*/  FSEL R52, R52, -INF , !P5 ;  /* 0xff80000034347808 */ /* 0x000fe40006800000 */
[----:B------:R-:W-:Y:S01]  /*d6f0*/  MUFU.TANH R60, R102 ;  /* 0x00000066003c7308 */ /* 0x000fe20000002400 */
[----:B------:R-:W-:-:S07]  /*d700*/  ISETP.GE.AND P5, PT, R243, R130, PT ;  /* 0x00000082f300720c */ /* 0x000fce0003fa6270 */
[----:B------:R-:W-:Y:S01]  /*d710*/  I2F R167, R243 ;  /* 0x000000f300a77306 */ /* 0x000fe20000201400 */
[----:B--2---:R-:W-:-:S05]  /*d720*/  FFMA.FTZ R14, R232, UR4, R14 ;  /* 0x00000004e80e7c23 */ /* 0x004fca000801000e */
[----:B------:R-:W-:Y:S01]  /*d730*/  FSEL R50, R14, -INF , !P3 ;  /* 0xff8000000e327808 */ /* 0x000fe20005800000 */
[----:B------:R-:W-:Y:S01]  /*d740*/  FMUL.FTZ R14, R84, c[0x0][0x2ec] ;  /* 0x0000bb00540e7a20 */ /* 0x000fe20000410000 */
[----:B------:R-:W1:Y:S01]  /*d750*/  MUFU.TANH R56, R56 ;  /* 0x0000003800387308 */ /* 0x000e620000002400 */
[----:B------:R-:W-:-:S07]  /*d760*/  ISETP.GE.AND P3, PT, R241, R130, PT ;  /* 0x00000082f100720c */ /* 0x000fce0003f66270 */
[----:B------:R2:W-:Y:S08]  /*d770*/  MUFU.TANH R102, R98 ;  /* 0x0000006200667308 */ /* 0x0005f00000002400 */
[----:B------:R-:W3:Y:S01]  /*d780*/  MUFU.TANH R28, R28 ;  /* 0x0000001c001c7308 */ /* 0x000ee20000002400 */
[----:B-1----:R-:W-:Y:S01]  /*d790*/  FFMA.FTZ R56, R167, UR4, R56 ;  /* 0x00000004a7387c23 */ /* 0x002fe20008010038 */
[----:B--2---:R-:W-:-:S06]  /*d7a0*/  FSEL R98, R47, -INF , !P6 ;  /* 0xff8000002f627808 */ /* 0x004fcc0007000000 */
[----:B------:R-:W-:Y:S01]  /*d7b0*/  I2F R136, R245 ;  /* 0x000000f500887306 */ /* 0x000fe20000201400 */
[----:B------:R-:W-:-:S04]  /*d7c0*/  ISETP.GE.AND P6, PT, R225, R128, PT ;  /* 0x00000080e100720c */ /* 0x000fc80003fc6270 */
[----:B------:R-:W-:Y:S02]  /*d7d0*/  FSEL R44, R44, -INF , !P6 ;  /* 0xff8000002c2c7808 */ /* 0x000fe40007000000 */
[-C--:B------:R-:W-:Y:S01]  /*d7e0*/  ISETP.GE.AND P6, PT, R229, R128.reuse, PT ;  /* 0x00000080e500720c */ /* 0x080fe20003fc6270 */
[----:B------:R-:W1:Y:S01]  /*d7f0*/  MUFU.TANH R117, R117 ;  /* 0x0000007500757308 */ /* 0x000e620000002400 */
[----:B---3--:R-:W-:Y:S01]  /*d800*/  FFMA.FTZ R222, R222, UR4, R28 ;  /* 0x00000004dede7c23 */ /* 0x008fe2000801001c */
[----:B------:R-:W-:Y:S02]  /*d810*/  LOP3.LUT R229, R159, 0x58, R170, 0xfe, !PT ;  /* 0x000000589fe57812 */ /* 0x000fe400078efeaa */
[----:B------:R-:W-:Y:S02]  /*d820*/  FSEL R46, R46, -INF , !P6 ;  /* 0xff8000002e2e7808 */ /* 0x000fe40007000000 */
[----:B------:R-:W-:Y:S01]  /*d830*/  ISETP.GE.AND P6, PT, R233, R128, PT ;  /* 0x00000080e900720c */ /* 0x000fe20003fc6270 */
[----:B------:R-:W-:Y:S01]  /*d840*/  FMUL.FTZ R233, R6, c[0x0][0x2ec] ;  /* 0x0000bb0006e97a20 */ /* 0x000fe20000410000 */
[----:B------:R-:W2:Y:S01]  /*d850*/  MUFU.TANH R18, R18 ;  /* 0x0000001200127308 */ /* 0x000ea20000002400 */
[----:B------:R-:W-:-:S02]  /*d860*/  FSEL R43, R222, -INF , !P4 ;  /* 0xff800000de2b7808 */ /* 0x000fc40006000000 */
[-C--:B------:R-:W-:Y:S02]  /*d870*/  ISETP.GE.AND P4, PT, R231, R128.reuse, PT ;  /* 0x00000080e700720c */ /* 0x080fe40003f86270 */
[----:B------:R-:W-:Y:S02]  /*d880*/  FSEL R49, R31, -INF , !P6 ;  /* 0xff8000001f317808 */ /* 0x000fe40007000000 */
[----:B------:R-:W-:Y:S01]  /*d890*/  ISETP.GE.AND P6, PT, R237, R128, PT ;  /* 0x00000080ed00720c */ /* 0x000fe20003fc6270 */
[----:B------:R-:W-:Y:S01]  /*d8a0*/  I2F R164, R165 ;  /* 0x000000a500a47306 */ /* 0x000fe20000201400 */
[----:B-1----:R-:W-:Y:S01]  /*d8b0*/  FFMA.FTZ R136, R136, UR4, R117 ;  /* 0x0000000488887c23 */ /* 0x002fe20008010075 */
[----:B------:R-:W-:Y:S01]  /*d8c0*/  FSEL R117, R56, -INF , !P5 ;  /* 0xff80000038757808 */ /* 0x000fe20006800000 */
[----:B------:R-:W-:Y:S01]  /*d8d0*/  FMUL.FTZ R56, R72, c[0x0][0x2ec] ;  /* 0x0000bb0048387a20 */ /* 0x000fe20000410000 */
[----:B------:R-:W-:Y:S02]  /*d8e0*/  ISETP.GE.AND P5, PT, R155, R130, PT ;  /* 0x000000829b00720c */ /* 0x000fe40003fa6270 */
[----:B------:R-:W-:-:S02]  /*d8f0*/  LOP3.LUT R31, R159, 0x78, R170, 0xfe, !PT ;  /* 0x000000789f1f7812 */ /* 0x000fc400078efeaa */
[----:B------:R-:W1:Y:S01]  /*d900*/  MUFU.TANH R125, R125 ;  /* 0x0000007d007d7308 */ /* 0x000e620000002400 */
[----:B--2---:R-:W-:Y:S01]  /*d910*/  FFMA.FTZ R18, R232, UR4, R18 ;  /* 0x00000004e8127c23 */ /* 0x004fe20008010012 */
[----:B------:R-:W-:-:S04]  /*d920*/  LOP3.LUT R231, R159, 0x80, R170, 0xfe, !PT ;  /* 0x000000809fe77812 */ /* 0x000fc800078efeaa */
[----:B------:R-:W-:Y:S02]  /*d930*/  FSEL R47, R18, -INF , !P6 ;  /* 0xff800000122f7808 */ /* 0x000fe40007000000 */
[----:B------:R-:W2:Y:S01]  /*d940*/  MUFU.TANH R16, R16 ;  /* 0x0000001000107308 */ /* 0x000ea20000002400 */
[----:B------:R-:W-:-:S07]  /*d950*/  ISETP.GE.AND P6, PT, R165, R130, PT ;  /* 0x00000082a500720c */ /* 0x000fce0003fc6270 */
[----:B------:R-:W3:Y:S01]  /*d960*/  I2F R238, R249 ;  /* 0x000000f900ee7306 */ /* 0x000ee20000201400 */
[----:B-1----:R-:W-:-:S05]  /*d970*/  FFMA.FTZ R164, R164, UR4, R125 ;  /* 0x00000004a4a47c23 */ /* 0x002fca000801007d */
[----:B------:R-:W-:Y:S02]  /*d980*/  FSEL R165, R164, -INF , !P6 ;  /* 0xff800000a4a57808 */ /* 0x000fe40007000000 */
[----:B------:R-:W-:Y:S01]  /*d990*/  I2F R236, R241 ;  /* 0x000000f100ec7306 */ /* 0x000fe20000201400 */
[----:B--2---:R-:W-:Y:S01]  /*d9a0*/  FFMA.FTZ R16, R230, UR4, R16 ;  /* 0x00000004e6107c23 */ /* 0x004fe20008010010 */
[----:B------:R-:W-:-:S06]  /*d9b0*/  ISETP.GE.AND P6, PT, R249, R130, PT ;  /* 0x00000082f900720c */ /* 0x000fcc0003fc6270 */
[----:B------:R-:W1:Y:S01]  /*d9c0*/  MUFU.TANH R26, R26 ;  /* 0x0000001a001a7308 */ /* 0x000e620000002400 */
[----:B---3--:R-:W-:-:S07]  /*d9d0*/  FFMA.FTZ R111, R238, UR4, R111 ;  /* 0x00000004ee6f7c23 */ /* 0x008fce000801006f */
[----:B------:R-:W2:Y:S08]  /*d9e0*/  MUFU.TANH R233, R233 ;  /* 0x000000e900e97308 */ /* 0x000eb00000002400 */
[----:B------:R-:W-:Y:S01]  /*d9f0*/  I2F R154, R155 ;  /* 0x0000009b009a7306 */ /* 0x000fe20000201400 */
[----:B-1----:R-:W-:-:S05]  /*da00*/  FFMA.FTZ R26, R236, UR4, R26 ;  /* 0x00000004ec1a7c23 */ /* 0x002fca000801001a */
[----:B------:R-:W-:Y:S01]  /*da10*/  FSEL R125, R26, -INF , !P3 ;  /* 0xff8000001a7d7808 */ /* 0x000fe20005800000 */
[----:B------:R-:W-:Y:S01]  /*da20*/  FMUL.FTZ R26, R76, c[0x0][0x2ec] ;  /* 0x0000bb004c1a7a20 */ /* 0x000fe20000410000 */
[----:B------:R-:W1:Y:S01]  /*da30*/  MUFU.TANH R107, R107 ;  /* 0x0000006b006b7308 */ /* 0x000e620000002400 */
[----:B--2---:R-:W-:Y:S01]  /*da40*/  FFMA.FTZ R53, R234, UR4, R233 ;  /* 0x00000004ea357c23 */ /* 0x004fe200080100e9 */
[----:B------:R-:W-:-:S06]  /*da50*/  ISETP.GE.AND P3, PT, R247, R130, PT ;  /* 0x00000082f700720c */ /* 0x000fcc0003f66270 */
[----:B------:R-:W-:Y:S08]  /*da60*/  I2F R246, R248 ;  /* 0x000000f800f67306 */ /* 0x000ff00000201400 */
[----:B------:R2:W3:Y:S01]  /*da70*/  MUFU.TANH R28, R45 ;  /* 0x0000002d001c7308 */ /* 0x0004e20000002400 */
[----:B-1----:R-:W-:Y:S01]  /*da80*/  FFMA.FTZ R154, R154, UR4, R107 ;  /* 0x000000049a9a7c23 */ /* 0x002fe2000801006b */
[----:B------:R-:W-:-:S02]  /*da90*/  FSEL R107, R111, -INF , !P6 ;  /* 0xff8000006f6b7808 */ /* 0x000fc40007000000 */
[----:B------:R-:W-:-:S04]  /*daa0*/  ISETP.GE.AND P6, PT, R248, R130, PT ;  /* 0x00000082f800720c */ /* 0x000fc80003fc6270 */
[----:B------:R-:W-:Y:S01]  /*dab0*/  I2F R143, R157 ;  /* 0x0000009d008f7306 */ /* 0x000fe20000201400 */
[----:B--2---:R-:W-:-:S07]  /*dac0*/  FSEL R45, R22, -INF , !P4 ;  /* 0xff800000162d7808 */ /* 0x004fce0006000000 */
[----:B------:R-:W1:Y:S01]  /*dad0*/  MUFU.TANH R14, R14 ;  /* 0x0000000e000e7308 */ /* 0x000e620000002400 */
[----:B------:R-:W-:Y:S01]  /*dae0*/  FMUL.FTZ R22, R80, c[0x0][0x2ec] ;  /* 0x0000bb0050167a20 */ /* 0x000fe20000410000 */
[----:B------:R-:W-:Y:S01]  /*daf0*/  ISETP.GE.AND P4, PT, R235, R128, PT ;  /* 0x00000080eb00720c */ /* 0x000fe20003f86270 */
[----:B---3--:R-:W-:-:S03]  /*db00*/  FFMA.FTZ R28, R246, UR4, R28 ;  /* 0x00000004f61c7c23 */ /* 0x008fc6000801001c */
[----:B------:R-:W-:Y:S02]  /*db10*/  FSEL R48, R16, -INF , !P4 ;  /* 0xff80000010307808 */ /* 0x000fe40006000000 */
[----:B------:R-:W2:Y:S01]  /*db20*/  I2F R139, R247 ;  /* 0x000000f7008b7306 */ /* 0x000ea20000201400 */
[----:B------:R-:W-:-:S04]  /*db30*/  ISETP.GE.AND P4, PT, R239, R128, PT ;  /* 0x00000080ef00720c */ /* 0x000fc80003f86270 */
[----:B------:R-:W-:Y:S02]  /*db40*/  FSEL R53, R53, -INF , !P4 ;  /* 0xff80000035357808 */ /* 0x000fe40006000000 */
[-C--:B------:R-:W-:Y:S01]  /*db50*/  ISETP.GE.AND P4, PT, R245, R130.reuse, PT ;  /* 0x00000082f500720c */ /* 0x080fe20003f86270 */
[----:B------:R-:W-:Y:S01]  /*db60*/  I2F R75, R79 ;  /* 0x0000004f004b7306 */ /* 0x000fe20000201400 */
[----:B-1----:R-:W-:Y:S01]  /*db70*/  FFMA.FTZ R14, R143, UR4, R14 ;  /* 0x000000048f0e7c23 */ /* 0x002fe2000801000e */
[----:B------:R-:W-:Y:S02]  /*db80*/  FSEL R143, R28, -INF , !P6 ;  /* 0xff8000001c8f7808 */ /* 0x000fe40007000000 */
[----:B------:R-:W-:-:S04]  /*db90*/  ISETP.GE.AND P6, PT, R79, R130, PT ;  /* 0x000000824f00720c */ /* 0x000fc80003fc6270 */
[----:B------:R-:W1:Y:S01]  /*dba0*/  MUFU.TANH R56, R56 ;  /* 0x0000003800387308 */ /* 0x000e620000002400 */
[----:B--2---:R-:W-:Y:S01]  /*dbb0*/  FFMA.FTZ R114, R139, UR4, R114 ;  /* 0x000000048b727c23 */ /* 0x004fe20008010072 */
[----:B------:R-:W-:Y:S02]  /*dbc0*/  FSEL R139, R136, -INF , !P4 ;  /* 0xff800000888b7808 */ /* 0x000fe40006000000 */
[-C--:B------:R-:W-:Y:S02]  /*dbd0*/  ISETP.GE.AND P4, PT, R251, R130.reuse, PT ;  /* 0x00000082fb00720c */ /* 0x080fe40003f86270 */
[----:B------:R-:W-:Y:S02]  /*dbe0*/  FSEL R155, R114, -INF , !P3 ;  /* 0xff800000729b7808 */ /* 0x000fe40005800000 */
[----:B------:R-:W-:Y:S01]  /*dbf0*/  I2F R145, R251 ;  /* 0x000000fb00917306 */ /* 0x000fe20000201400 */
[----:B------:R-:W-:-:S07]  /*dc00*/  ISETP.GE.AND P3, PT, R244, R130, PT ;  /* 0x00000082f400720c */ /* 0x000fce0003f66270 */
[----:B------:R-:W2:Y:S01]  /*dc10*/  MUFU.TANH R96, R96 ;  /* 0x0000006000607308 */ /* 0x000ea20000002400 */
[----:B-1----:R-:W-:-:S05]  /*dc20*/  FFMA.FTZ R56, R75, UR4, R56 ;  /* 0x000000044b387c23 */ /* 0x002fca0008010038 */
[----:B------:R-:W-:Y:S02]  /*dc30*/  FSEL R233, R56, -INF , !P6 ;  /* 0xff80000038e97808 */ /* 0x000fe40007000000 */
[----:B------:R-:W-:Y:S01]  /*dc40*/  I2F R242, R244 ;  /* 0x000000f400f27306 */ /* 0x000fe20000201400 */
[----:B------:R-:W-:-:S07]  /*dc50*/  ISETP.GE.AND P6, PT, R101, R128, PT ;  /* 0x000000806500720c */ /* 0x000fce0003fc6270 */
[----:B------:R-:W1:Y:S01]  /*dc60*/  MUFU.TANH R200, R200 ;  /* 0x000000c800c87308 */ /* 0x000e620000002400 */
[----:B--2---:R-:W-:Y:S01]  /*dc70*/  FFMA.FTZ R96, R145, UR4, R96 ;  /* 0x0000000491607c23 */ /* 0x004fe20008010060 */
[----:B------:R-:W-:Y:S02]  /*dc80*/  FSEL R145, R154, -INF , !P5 ;  /* 0xff8000009a917808 */ /* 0x000fe40006800000 */
[-C--:B------:R-:W-:Y:S02]  /*dc90*/  ISETP.GE.AND P5, PT, R157, R130.reuse, PT ;  /* 0x000000829d00720c */ /* 0x080fe40003fa6270 */
[----:B------:R-:W-:Y:S02]  /*dca0*/  FSEL R157, R96, -INF , !P4 ;  /* 0xff800000609d7808 */ /* 0x000fe40006000000 */
[----:B------:R2:W-:Y:S01]  /*dcb0*/  I2F R7, R65 ;  /* 0x0000004100077306 */ /* 0x0005e20000201400 */
[----:B------:R-:W-:-:S07]  /*dcc0*/  ISETP.GE.AND P4, PT, R65, R130, PT ;  /* 0x000000824100720c */ /* 0x000fce0003f86270 */
[----:B------:R-:W3:Y:S01]  /*dcd0*/  MUFU.TANH R22, R22 ;  /* 0x0000001600167308 */ /* 0x000ee20000002400 */
[----:B-1----:R-:W-:-:S07]  /*dce0*/  FFMA.FTZ R200, R242, UR4, R200 ;  /* 0x00000004f2c87c23 */ /* 0x002fce00080100c8 */
[----:B------:R-:W-:Y:S01]  /*dcf0*/  I2F R62, R81 ;  /* 0x00000051003e7306 */ /* 0x000fe20000201400 */
[----:B--2---:R-:W-:Y:S02]  /*dd00*/  FSEL R65, R200, -INF , !P3 ;  /* 0xff800000c8417808 */ /* 0x004fe40005800000 */
[----:B------:R-:W-:-:S05]  /*dd10*/  ISETP.GE.AND P3, PT, R87, R130, PT ;  /* 0x000000825700720c */ /* 0x000fca0003f66270 */
[----:B------:R-:W1:Y:S01]  /*dd20*/  MUFU.TANH R111, R64 ;  /* 0x00000040006f7308 */ /* 0x000e620000002400 */
[----:B---3--:R-:W-:Y:S01]  /*dd30*/  FFMA.FTZ R22, R7, UR4, R22 ;  /* 0x0000000407167c23 */ /* 0x008fe20008010016 */
[----:B------:R-:W-:Y:S02]  /*dd40*/  FSEL R7, R14, -INF , !P5 ;  /* 0xff8000000e077808 */ /* 0x000fe40006800000 */
[-C--:B------:R-:W-:Y:S02]  /*dd50*/  ISETP.GE.AND P5, PT, R89, R130.reuse, PT ;  /* 0x000000825900720c */ /* 0x080fe40003fa6270 */
[----:B------:R-:W-:Y:S02]  /*dd60*/  FSEL R79, R22, -INF , !P4 ;  /* 0xff800000164f7808 */ /* 0x000fe40006000000 */
[----:B------:R-:W-:Y:S01]  /*dd70*/  MUFU.TANH R30, R30 ;  /* 0x0000001e001e7308 */ /* 0x000fe20000002400 */
[----:B------:R-:W-:-:S07]  /*dd80*/  ISETP.GE.AND P4, PT, R81, R130, PT ;  /* 0x000000825100720c */ /* 0x000fce0003f86270 */
[----:B------:R-:W2:Y:S01]  /*dd90*/  I2F R99, R91 ;  /* 0x0000005b00637306 */ /* 0x000ea20000201400 */
[----:B-1----:R-:W-:-:S05]  /*dda0*/  FFMA.FTZ R62, R62, UR4, R111 ;  /* 0x000000043e3e7c23 */ /* 0x002fca000801006f */
[----:B------:R-:W-:Y:S02]  /*ddb0*/  FSEL R235, R62, -INF , !P4 ;  /* 0xff8000003eeb7808 */ /* 0x000fe40006000000 */
[----:B------:R1:W-:Y:S01]  /*ddc0*/  I2F R85, R87 ;  /* 0x0000005700557306 */ /* 0x0003e20000201400 */
[----:B------:R-:W-:-:S07]  /*ddd0*/  ISETP.GE.AND P4, PT, R63, R128, PT ;  /* 0x000000803f00720c */ /* 0x000fce0003f86270 */
[----:B------:R-:W3:Y:S01]  /*dde0*/  MUFU.TANH R26, R26 ;  /* 0x0000001a001a7308 */ /* 0x000ee20000002400 */
[----:B--2---:R-:W-:Y:S02]  /*ddf0*/  FFMA.FTZ R22, R99, UR4, R30 ;  /* 0x0000000463167c23 */ /* 0x004fe4000801001e */
[----:B------:R-:W-:-:S05]  /*de00*/  FMUL.FTZ R30, R78, c[0x0][0x2ec] ;  /* 0x0000bb004e1e7a20 */ /* 0x000fca0000410000 */
[----:B------:R-:W-:Y:S01]  /*de10*/  I2F R83, R89 ;  /* 0x0000005900537306 */ /* 0x000fe20000201400 */
[----:B-1----:R-:W-:-:S07]  /*de20*/  FMUL.FTZ R87, R94, c[0x0][0x2ec] ;  /* 0x0000bb005e577a20 */ /* 0x002fce0000410000 */
[----:B------:R-:W1:Y:S01]  /*de30*/  MUFU.TANH R68, R68 ;  /* 0x0000004400447308 */ /* 0x000e620000002400 */
[----:B---3--:R-:W-:-:S05]  /*de40*/  FFMA.FTZ R26, R85, UR4, R26 ;  /* 0x00000004551a7c23 */ /* 0x008fca000801001a */
[----:B------:R-:W-:Y:S02]  /*de50*/  FSEL R75, R26, -INF , !P3 ;  /* 0xff8000001a4b7808 */ /* 0x000fe40005800000 */
[----:B------:R-:W-:Y:S01]  /*de60*/  I2F R25, R229 ;  /* 0x000000e500197306 */ /* 0x000fe20000201400 */
[----:B------:R-:W-:-:S04]  /*de70*/  ISETP.GE.AND P3, PT, R91, R128, PT ;  /* 0x000000805b00720c */ /* 0x000fc80003f66270 */
[----:B------:R-:W-:Y:S02]  /*de80*/  FSEL R22, R22, -INF , !P3 ;  /* 0xff80000016167808 */ /* 0x000fe40005800000 */
[----:B------:R-:W-:Y:S01]  /*de90*/  ISETP.GE.AND P3, PT, R219, R128, PT ;  /* 0x00000080db00720c */ /* 0x000fe20003f66270 */
[----:B------:R-:W2:Y:S01]  /*dea0*/  MUFU.TANH R56, R86 ;  /* 0x0000005600387308 */ /* 0x000ea20000002400 */
[----:B-1----:R-:W-:-:S05]  /*deb0*/  FFMA.FTZ R68, R83, UR4, R68 ;  /* 0x0000000453447c23 */ /* 0x002fca0008010044 */
[----:B------:R-:W-:Y:S02]  /*dec0*/  FSEL R167, R68, -INF , !P5 ;  /* 0xff80000044a77808 */ /* 0x000fe40006800000 */
[----:B------:R-:W-:Y:S01]  /*ded0*/  MUFU.TANH R54, R54 ;  /* 0x0000003600367308 */ /* 0x000fe20000002400 */
[----:B------:R-:W-:-:S07]  /*dee0*/  ISETP.GE.AND P5, PT, R115, R128, PT ;  /* 0x000000807300720c */ /* 0x000fce0003fa6270 */
[----:B------:R-:W-:Y:S01]  /*def0*/  MUFU.TANH R58, R58 ;  /* 0x0000003a003a7308 */ /* 0x000fe20000002400 */
[----:B--2---:R-:W-:-:S07]  /*df00*/  FFMA.FTZ R56, R25, UR4, R56 ;  /* 0x0000000419387c23 */ /* 0x004fce0008010038 */
[----:B------:R-:W-:Y:S08]  /*df10*/  MUFU.TANH R112, R112 ;  /* 0x0000007000707308 */ /* 0x000ff00000002400 */
[----:B------:R-:W1:Y:S08]  /*df20*/  I2F R103, R101 ;  /* 0x0000006500677306 */ /* 0x000e700000201400 */
[----:B------:R-:W2:Y:S08]  /*df30*/  I2F R215, R115 ;  /* 0x0000007300d77306 */ /* 0x000eb00000201400 */
[----:B------:R-:W3:Y:S01]  /*df40*/  I2F R217, R63 ;  /* 0x0000003f00d97306 */ /* 0x000ee20000201400 */
[----:B-1----:R-:W-:-:S05]  /*df50*/  FFMA.FTZ R14, R103, UR4, R54 ;  /* 0x00000004670e7c23 */ /* 0x002fca0008010036 */
[----:B------:R-:W-:Y:S02]  /*df60*/  FSEL R14, R14, -INF , !P6 ;  /* 0xff8000000e0e7808 */ /* 0x000fe40007000000 */
[----:B------:R-:W-:Y:S01]  /*df70*/  MUFU.TANH R109, R109 ;  /* 0x0000006d006d7308 */ /* 0x000fe20000002400 */
[----:B--2---:R-:W-:Y:S01]  /*df80*/  FFMA.FTZ R26, R215, UR4, R58 ;  /* 0x00000004d71a7c23 */ /* 0x004fe2000801003a */
[----:B------:R-:W-:-:S04]  /*df90*/  ISETP.GE.AND P6, PT, R120, R128, PT ;  /* 0x000000807800720c */ /* 0x000fc80003fc6270 */
[----:B------:R-:W-:Y:S02]  /*dfa0*/  FSEL R26, R26, -INF , !P5 ;  /* 0xff8000001a1a7808 */ /* 0x000fe40006800000 */
[----:B------:R-:W-:Y:S01]  /*dfb0*/  MUFU.TANH R105, R105 ;  /* 0x0000006900697308 */ /* 0x000fe20000002400 */
[----:B---3--:R-:W-:Y:S01]  /*dfc0*/  FFMA.FTZ R28, R217, UR4, R112 ;  /* 0x00000004d91c7c23 */ /* 0x008fe20008010070 */
[----:B------:R-:W-:-:S04]  /*dfd0*/  ISETP.GE.AND P5, PT, R221, R128, PT ;  /* 0x00000080dd00720c */ /* 0x000fc80003fa6270 */
[----:B------:R-:W-:Y:S02]  /*dfe0*/  FSEL R28, R28, -INF , !P4 ;  /* 0xff8000001c1c7808 */ /* 0x000fe40006000000 */
[----:B------:R-:W1:Y:S01]  /*dff0*/  I2F R100, R219 ;  /* 0x000000db00647306 */ /* 0x000e620000201400 */
[----:B------:R-:W-:-:S07]  /*e000*/  ISETP.GE.AND P4, PT, R92, R128, PT ;  /* 0x000000805c00720c */ /* 0x000fce0003f86270 */
[----:B------:R-:W2:Y:S08]  /*e010*/  I2F R110, R120 ;  /* 0x00000078006e7306 */ /* 0x000eb00000201400 */
[----:B------:R-:W3:Y:S01]  /*e020*/  I2F R223, R221 ;  /* 0x000000dd00df7306 */ /* 0x000ee20000201400 */
[----:B-1----:R-:W-:-:S05]  /*e030*/  FFMA.FTZ R100, R100, UR4, R109 ;  /* 0x0000000464647c23 */ /* 0x002fca000801006d */
[----:B------:R-:W-:Y:S02]  /*e040*/  FSEL R136, R100, -INF , !P3 ;  /* 0xff80000064887808 */ /* 0x000fe40005800000 */
[----:B------:R-:W1:Y:S01]  /*e050*/  I2F R225, R92 ;  /* 0x0000005c00e17306 */ /* 0x000e620000201400 */
        /* <DEDUP_REMOVED lines=9> */
[----:B------:R-:W-:-:S04]  /*e0f0*/  ISETP.GE.AND P5, PT, R229, R128, PT ;  /* 0x00000080e500720c */ /* 0x000fc80003fa6270 */
[----:B------:R-:W-:Y:S02]  /*e100*/  FSEL R154, R102, -INF , !P4 ;  /* 0xff800000669a7808 */ /* 0x000fe40006000000 */
[----:B------:R-:W-:Y:S01]  /*e110*/  I2F R4, R27 ;  /* 0x0000001b00047306 */ /* 0x000fe20000201400 */
[-C--:B------:R-:W-:Y:S02]  /*e120*/  ISETP.GE.AND P4, PT, R27, R128.reuse, PT ;  /* 0x000000801b00720c */ /* 0x080fe40003f86270 */
[----:B------:R-:W-:Y:S02]  /*e130*/  FSEL R216, R56, -INF , !P5 ;  /* 0xff80000038d87808 */ /* 0x000fe40006800000 */
[----:B------:R-:W-:-:S03]  /*e140*/  ISETP.GE.AND P5, PT, R31, R128, PT ;  /* 0x000000801f00720c */ /* 0x000fc60003fa6270 */
[----:B------:R-:W1:Y:S08]  /*e150*/  MUFU.TANH R87, R87 ;  /* 0x0000005700577308 */ /* 0x000e700000002400 */
[----:B------:R-:W2:Y:S08]  /*e160*/  MUFU.TANH R81, R90 ;  /* 0x0000005a00517308 */ /* 0x000eb00000002400 */
[----:B------:R-:W3:Y:S01]  /*e170*/  MUFU.TANH R63, R82 ;  /* 0x00000052003f7308 */ /* 0x000ee20000002400 */
[----:B-1----:R-:W-:-:S05]  /*e180*/  FFMA.FTZ R87, R124, UR4, R87 ;  /* 0x000000047c577c23 */ /* 0x002fca0008010057 */
[----:B------:R-:W-:Y:S02]  /*e190*/  FSEL R220, R87, -INF , !P3 ;  /* 0xff80000057dc7808 */ /* 0x000fe40005800000 */
[----:B------:R-:W-:Y:S01]  /*e1a0*/  I2F R21, R29 ;  /* 0x0000001d00157306 */ /* 0x000fe20000201400 */
        /* <DEDUP_REMOVED lines=8> */
[----:B------:R-:W-:Y:S01]  /*e230*/  BAR.SYNC.DEFER_BLOCKING 0x0 ;  /* 0x0000000000007b1d */ /* 0x000fe20000010000 */
[----:B------:R-:W-:-:S06]  /*e240*/  ISETP.GE.AND P4, PT, R231, R128, PT ;  /* 0x00000080e700720c */ /* 0x000fcc0003f86270 */
[----:B------:R-:W-:Y:S08]  /*e250*/  I2F R18, R231 ;  /* 0x000000e700127306 */ /* 0x000ff00000201400 */
[----:B------:R-:W1:Y:S08]  /*e260*/  MUFU.TANH R30, R30 ;  /* 0x0000001e001e7308 */ /* 0x000e700000002400 */
[----:B------:R-:W2:Y:S08]  /*e270*/  MUFU.TANH R83, R74 ;  /* 0x0000004a00537308 */ /* 0x000eb00000002400 */
[----:B------:R-:W3:Y:S01]  /*e280*/  MUFU.TANH R85, R70 ;  /* 0x0000004600557308 */ /* 0x000ee20000002400 */
[----:B-1----:R-:W-:-:S05]  /*e290*/  FFMA.FTZ R21, R21, UR4, R30 ;  /* 0x0000000415157c23 */ /* 0x002fca000801001e */
[----:B------:R-:W-:Y:S02]  /*e2a0*/  FSEL R212, R21, -INF , !P3 ;  /* 0xff80000015d47808 */ /* 0x000fe40005800000 */
[----:B------:R-:W1:Y:S01]  /*e2b0*/  MUFU.TANH R25, R66 ;  /* 0x0000004200197308 */ /* 0x000e620000002400 */
        /* <DEDUP_REMOVED lines=60> */
[----:B--2---:R-:W-:-:S04]  /*e680*/  IMAD.IADD R18, R18, 0x1, -R23 ;  /* 0x0000000112127824 */ /* 0x004fc800078e0a17 */
[----:B------:R-:W-:Y:S01]  /*e690*/  IMAD.WIDE.U32 R30, R18, c[0x0][0x180], R30 ;  /* 0x00006000121e7a25 */ /* 0x000fe200078e001e */
[----:B------:R-:W-:-:S05]  /*e6a0*/  SHF.R.S32.HI R16, RZ, 0x1f, R18 ;  /* 0x0000001fff107819 */ /* 0x000fca0000011412 */
[----:B------:R-:W-:-:S04]  /*e6b0*/  IMAD R21, R16, c[0x0][0x180], RZ ;  /* 0x0000600010157a24 */ /* 0x000fc800078e02ff */
[----:B------:R-:W-:-:S05]  /*e6c0*/  IMAD R21, R18, c[0x0][0x184], R21 ;  /* 0x0000610012157a24 */ /* 0x000fca00078e0215 */
[----:B------:R-:W-:Y:S01]  /*e6d0*/  IADD3 R18, R31, R21, RZ ;  /* 0x000000151f127210 */ /* 0x000fe20007ffe0ff */
[----:B------:R-:W-:Y:S01]  /*e6e0*/  IMAD.MOV.U32 R21, RZ, RZ, R30 ;  /* 0x000000ffff157224 */ /* 0x000fe200078e001e */
[----:B------:R-:W-:Y:S05]  /*e6f0*/  BRA `(.L_x_1723) ;  /* 0x0000002000007947 */ /* 0x000fea0003800000 */
.L_x_1722:
[----:B------:R-:W-:-:S04]  /*e700*/  LEA R21, -R4, RZ, 0x8 ;  /* 0x000000ff04157211 */ /* 0x000fc800078e41ff */
[----:B------:R-:W-:Y:S02]  /*e710*/  SHF.R.S32.HI R18, RZ, 0x1f, R21 ;  /* 0x0000001fff127819 */ /* 0x000fe40000011415 */
.L_x_1723:
[C-C-:B------:R-:W-:Y:S01]  /*e720*/  @!P0 IADD3 R23, P3, P2, R21.reuse, UR9, R174.reuse ;  /* 0x0000000915178c10 */ /* 0x140fe2000fa7e0ae */
[----:B------:R-:W-:Y:S01]  /*e730*/  @!P0 IMAD.MOV.U32 R30, RZ, RZ, R174 ;  /* 0x000000ffff1e8224 */ /* 0x000fe200078e00ae */
[----:B------:R1:W-:Y:S01]  /*e740*/  @P0 STS [R177+0x1004], RZ ;  /* 0x001004ffb1000388 */ /* 0x0003e20000000800 */
[--C-:B------:R-:W-:Y:S01]  /*e750*/  @!P0 IMAD.MOV.U32 R31, RZ, RZ, R173.reuse ;  /* 0x000000ffff1f8224 */ /* 0x100fe200078e00ad */
[----:B------:R-:W-:Y:S01]  /*e760*/  @!P0 IADD3.X R16, R18, UR8, R173, P3, P2 ;  /* 0x0000000812108c10 */ /* 0x000fe20009fe44ad */
[----:B------:R-:W-:Y:S01]  /*e770*/  @!P0 IMAD.MOV.U32 R6, RZ, RZ, c[0x0][0x19c] ;  /* 0x00006700ff068624 */ /* 0x000fe200078e00ff */
[----:B------:R-:W-:Y:S01]  /*e780*/  @!P0 LEA R62, P3, R21, R202, 0x1 ;  /* 0x000000ca153e8211 */ /* 0x000fe200078608ff */
[----:B------:R-:W-:Y:S01]  /*e790*/  @!P0 IMAD.WIDE.U32 R30, R4, 0x60, R30 ;  /* 0x00000060041e8825 */ /* 0x000fe200078e001e */
[----:B------:R-:W-:Y:S01]  /*e7a0*/  @!P0 LEA R82, P2, R23, c[0x0][0x168], 0x1 ;  /* 0x00005a0017528a11 */ /* 0x000fe200078408ff */
[----:B------:R1:W-:Y:S01]  /*e7b0*/  @P0 STS.64 [R177+0x1008], RZ ;  /* 0x001008ffb1000388 */ /* 0x0003e20000000a00 */
[----:B------:R-:W-:Y:S01]  /*e7c0*/  @!P0 LEA.HI.X R63, R21, R203, R18, 0x1, P3 ;  /* 0x000000cb153f8211 */ /* 0x000fe200018f0c12 */
[----:B------:R-:W-:Y:S01]  /*e7d0*/  @!P0 IMAD R25, R6, 0x60, RZ ;  /* 0x0000006006198824 */ /* 0x000fe200078e02ff */
[----:B------:R-:W-:Y:S01]  /*e7e0*/  @!P0 LEA.HI.X R83, R23, c[0x0][0x16c], R16, 0x1, P2 ;  /* 0x00005b0017538a11 */ /* 0x000fe200010f0c10 */
[----:B------:R1:W-:Y:S01]  /*e7f0*/  @P0 STS [R177+0x1000], RZ ;  /* 0x001000ffb1000388 */ /* 0x0003e20000000800 */
[C---:B------:R-:W-:Y:S01]  /*e800*/  @!P0 IADD3 R54, P2, R21.reuse, R30, RZ ;  /* 0x0000001e15368210 */ /* 0x040fe20007f5e0ff */
[----:B------:R-:W-:Y:S01]  /*e810*/  @!P0 IMAD.MOV.U32 R23, RZ, RZ, c[0x0][0x19c] ;  /* 0x00006700ff178624 */ /* 0x000fe200078e00ff */
[-C--:B------:R-:W-:Y:S01]  /*e820*/  @!P0 LEA R30, P3, R4, R174.reuse, 0x6 ;  /* 0x000000ae041e8211 */ /* 0x080fe200078630ff */
[----:B------:R-:W-:Y:S01]  /*e830*/  @!PT LDS RZ, [RZ] ;  /* 0x00000000fffff984 */ /* 0x000fe20000000800 */
[----:B------:R-:W-:Y:S01]  /*e840*/  @!PT LDS RZ, [RZ] ;  /* 0x00000000fffff984 */ /* 0x000fe20000000800 */
[----:B------:R-:W-:Y:S01]  /*e850*/  @!PT LDS RZ, [RZ] ;  /* 0x00000000fffff984 */ /* 0x000fe20000000800 */
[----:B------:R2:W-:Y:S01]  /*e860*/  @!P0 LDGSTS.E.BYPASS.LTC128B.128 [R177+0x1000], [R62.64] ;  /* 0x010000003eb18fae */ /* 0x0005e2000b901d4a */
[----:B------:R-:W-:Y:S01]  /*e870*/  @!P0 IADD3.X R25, R18, R25, R31, P2, !PT ;  /* 0x0000001912198210 */ /* 0x000fe200017fe41f */
[----:B------:R-:W-:Y:S01]  /*e880*/  @!P0 IMAD.MOV.U32 R27, RZ, RZ, c[0x0][0x19c] ;  /* 0x00006700ff1b8624 */ /* 0x000fe200078e00ff */
[CC--:B------:R-:W-:Y:S01]  /*e890*/  @!P0 LEA.HI.X R23, R4.reuse, R173.reuse, R23, 0x6, P3 ;  /* 0x000000ad04178211 */ /* 0x0c0fe200018f3417 */
[----:B------:R-:W-:Y:S01]  /*e8a0*/  @!P0 IMAD.MOV.U32 R80, RZ, RZ, R174 ;  /* 0x000000ffff508224 */ /* 0x000fe200078e00ae */
[----:B------:R-:W-:Y:S01]  /*e8b0*/  @!P0 LEA R56, P2, R4, R174, 0x7 ;  /* 0x000000ae04388211 */ /* 0x000fe200078438ff */
[----:B------:R-:W-:Y:S01]  /*e8c0*/  @!P0 IMAD.MOV.U32 R81, RZ, RZ, R173 ;  /* 0x000000ffff518224 */ /* 0x000fe200078e00ad */
[C---:B------:R-:W-:Y:S01]  /*e8d0*/  @!P0 IADD3 R30, P3, R21.reuse, R30, RZ ;  /* 0x0000001e151e8210 */ /* 0x040fe20007f7e0ff */
[----:B------:R-:W-:Y:S01]  /*e8e0*/  @!P0 IMAD R6, R6, 0xc0, RZ ;  /* 0x000000c006068824 */ /* 0x000fe200078e02ff */
[C---:B------:R-:W-:Y:S01]  /*e8f0*/  @!P0 LEA.HI.X R27, R4.reuse, R173, R27, 0x7, P2 ;  /* 0x000000ad041b8211 */ /* 0x040fe200010f3c1b */
[----:B------:R-:W-:Y:S01]  /*e900*/  @!P0 IMAD.MOV.U32 R16, RZ, RZ, c[0x0][0x19c] ;  /* 0x00006700ff108624 */ /* 0x000fe200078e00ff */
[C---:B------:R-:W-:Y:S01]  /*e910*/  @!P0 IADD3 R56, P4, R21.reuse, R56, RZ ;  /* 0x0000003815388210 */ /* 0x040fe20007f9e0ff */
[----:B------:R-:W-:Y:S01]  /*e920*/  @!P0 IMAD.WIDE.U32 R80, R4, 0xa0, R80 ;  /* 0x000000a004508825 */ /* 0x000fe200078e0050 */
[----:B------:R1:W-:Y:S01]  /*e930*/  @P0 STS.128 [R177+0x1800], RZ ;  /* 0x001800ffb1000388 */ /* 0x0003e20000000c00 */
[----:B------:R-:W-:Y:S02]  /*e940*/  BSSY B0, `(.L_x_1724) ;  /* 0x0000041000007945 */ /* 0x000fe40003800000 */
[----:B------:R-:W-:Y:S01]  /*e950*/  @!P0 IMAD.X R23, R18, 0x1, R23, P3 ;  /* 0x0000000112178824 */ /* 0x000fe200018e0617 */
[----:B------:R-:W-:Y:S01]  /*e960*/  @!P0 IADD3 R29, P3, R21, R80, RZ ;  /* 0x00000050151d8210 */ /* 0x000fe20007f7e0ff */
[----:B------:R-:W-:Y:S01]  /*e970*/  @!P0 IMAD R16, R16, 0xa0, RZ ;  /* 0x000000a010108824 */ /* 0x000fe200078e02ff */
[----:B------:R-:W-:Y:S01]  /*e980*/  @!PT LDS RZ, [RZ] ;  /* 0x00000000fffff984 */ /* 0x000fe20000000800 */
[----:B------:R-:W-:Y:S01]  /*e990*/  @!PT LDS RZ, [RZ] ;  /* 0x00000000fffff984 */ /* 0x000fe20000000800 */
[----:B------:R-:W-:Y:S01]  /*e9a0*/  @!PT LDS RZ, [RZ] ;  /* 0x00000000fffff984 */ /* 0x000fe20000000800 */
[----:B------:R1:W-:Y:S01]  /*e9b0*/  @!P0 LDGSTS.E.BYPASS.LTC128B.128 [R177+0x1800], [R82.64] ;  /* 0x0180000052b18fae */ /* 0x0003e2000b901d4a */
[----:B------:R-:W-:Y:S01]  /*e9c0*/  @!P0 IMAD.X R27, R18, 0x1, R27, P4 ;  /* 0x00000001121b8824 */ /* 0x000fe200020e061b */
[----:B------:R-:W-:-:S02]  /*e9d0*/  @!P0 LEA R84, P4, R56, c[0x0][0x168], 0x1 ;  /* 0x00005a0038548a11 */ /* 0x000fc400078808ff */
[----:B------:R-:W-:Y:S01]  /*e9e0*/  @!P0 IADD3.X R16, R18, R16, R81, P3, !PT ;  /* 0x0000001012108210 */ /* 0x000fe20001ffe451 */
[----:B------:R1:W-:Y:S01]  /*e9f0*/  @P0 STS.128 [R177+0x2000], RZ ;  /* 0x002000ffb1000388 */ /* 0x0003e20000000c00 */
[C---:B------:R-:W-:Y:S01]  /*ea00*/  @!P0 LEA R80, P3, R29.reuse, c[0x0][0x168], 0x1 ;  /* 0x00005a001d508a11 */ /* 0x040fe200078608ff */
[----:B--2---:R-:W-:Y:S01]  /*ea10*/  @!P0 IMAD.MOV.U32 R62, RZ, RZ, R174 ;  /* 0x000000ffff3e8224 */ /* 0x004fe200078e00ae */
[----:B------:R-:W-:Y:S01]  /*ea20*/  @!P0 LEA.HI.X R85, R56, c[0x0][0x16c], R27, 0x1, P4 ;  /* 0x00005b0038558a11 */ /* 0x000fe200020f0c1b */
[----:B------:R-:W-:Y:S01]  /*ea30*/  @!P0 IMAD.MOV.U32 R63, RZ, RZ, R173 ;  /* 0x000000ffff3f8224 */ /* 0x000fe200078e00ad */
[----:B------:R-:W-:-:S03]  /*ea40*/  @!P0 LEA.HI.X R81, R29, c[0x0][0x16c], R16, 0x1, P3 ;  /* 0x00005b001d518a11 */ /* 0x000fc600018f0c10 */
[----:B------:R-:W-:-:S05]  /*ea50*/  @!P0 IMAD.WIDE.U32 R62, R4, 0xc0, R62 ;  /* 0x000000c0043e8825 */ /* 0x000fca00078e003e */
[----:B------:R-:W-:Y:S02]  /*ea60*/  @!P0 IADD3 R31, P2, R21, R62, RZ ;  /* 0x0000003e151f8210 */ /* 0x000fe40007f5e0ff */
[----:B------:R-:W-:Y:S02]  /*ea70*/  @!P0 LEA R62, P5, R30, c[0x0][0x168], 0x1 ;  /* 0x00005a001e3e8a11 */ /* 0x000fe400078a08ff */
        /* <DEDUP_REMOVED lines=45> */
.L_x_1725:
[----:B------:R-:W-:Y:S05]  /*ed50*/  BSYNC B0 ;  /* 0x0000000000007941 */ /* 0x000fea0003800000 */
.L_x_1724:
[----:B------:R-:W0:Y:S01]  /*ed60*/  LDGDEPBAR ;  /* 0x00000000000079af */ /* 0x000e220000000000 */
[----:B------:R-:W-:-:S04]  /*ed70*/  LEA R202, P0, R21, R202, 0x1 ;  /* 0x000000ca15ca7211 */ /* 0x000fc800078008ff */
[----:B------:R-:W-:Y:S02]  /*ed80*/  LEA.HI.X R203, R21, R203, R18, 0x1, P0 ;  /* 0x000000cb15cb7211 */ /* 0x000fe400000f0c12 */
.L_x_1721:
[----:B------:R-:W2:Y:S04]  /*ed90*/  LDL.LU R16, [R1+0x4] ;  /* 0x0000040001107983 */ /* 0x000ea80000300800 */
[----:B------:R-:W3:Y:S01]  /*eda0*/  LDL.LU R6, [R1] ;  /* 0x0000000001067983 */ /* 0x000ee20000300800 */
[----:B------:R-:W-:-:S04]  /*edb0*/  FMNMX.FTZ R4, R131, R73, !PT ;  /* 0x0000004983047209 */ /* 0x000fc80007810000 */
[----:B--2---:R-:W-:-:S04]  /*edc0*/  FMNMX.FTZ R4, R16, R4, !PT ;  /* 0x0000000410047209 */ /* 0x004fc80007810000 */
[----:B------:R-:W-:-:S04]  /*edd0*/  FMNMX.FTZ R4, R125, R4, !PT ;  /* 0x000000047d047209 */ /* 0x000fc80007810000 */
[----:B---3--:R-:W-:-:S04]  /*ede0*/  FMNMX.FTZ R4, R6, R4, !PT ;  /* 0x0000000406047209 */ /* 0x008fc80007810000 */
        /* <DEDUP_REMOVED lines=71> */
[--C-:B-1----:R-:W-:Y:S01]  /*f260*/  FFMA.FTZ R81, R7, c[0x0][0x23c], -R92.reuse ;  /* 0x00008f0007517a23 */ /* 0x102fe2000001085c */
        /* <DEDUP_REMOVED lines=161> */
[--C-:B------:R-:W-:Y:S01]  /*fc80*/  FFMA.FTZ R113, R10, c[0x0][0x23c], -R55.reuse ;  /* 0x00008f000a717a23 */ /* 0x100fe20000010837 */
[----:B------:R-:W-:Y:S01]  /*fc90*/  FSEL R10, R94, RZ, P2 ;  /* 0x000000ff5e0a7208 */ /* 0x000fe20001000000 */
[--C-:B------:R-:W-:Y:S01]  /*fca0*/  FFMA.FTZ R107, R8, c[0x0][0x23c], -R55.reuse ;  /* 0x00008f00086b7a23 */ /* 0x100fe20000010837 */
[----:B------:R-:W-:Y:S01]  /*fcb0*/  FSEL R8, R93, RZ, P0 ;  /* 0x000000ff5d087208 */ /* 0x000fe20000000000 */
[----:B------:R-:W-:Y:S01]  /*fcc0*/  FFMA.FTZ R122, R12, c[0x0][0x23c], -R55 ;  /* 0x00008f000c7a7a23 */ /* 0x000fe20000010837 */
[----:B------:R-:W-:Y:S01]  /*fcd0*/  F2FP.PACK_AB R12, R115, R124 ;  /* 0x0000007c730c723e */ /* 0x000fe200000000ff */
[----:B------:R-:W-:Y:S01]  /*fce0*/  FADD.FTZ R10, R131, -R10 ;  /* 0x8000000a830a7221 */ /* 0x000fe20000010000 */
[----:B------:R-:W-:Y:S01]  /*fcf0*/  MUFU.EX2 R113, R113 ;  /* 0x0000007100717308 */ /* 0x000fe20000000800 */
[----:B------:R-:W-:Y:S02]  /*fd00*/  FADD.FTZ R8, R129, -R8 ;  /* 0x8000000881087221 */ /* 0x000fe40000010000 */
[----:B------:R-:W-:-:S02]  /*fd10*/  FMUL.FTZ R121, R10, c[0x0][0x23c] ;  /* 0x00008f000a797a20 */ /* 0x000fc40000410000 */
[----:B------:R-:W-:Y:S02]  /*fd20*/  FMUL.FTZ R119, R8, c[0x0][0x23c] ;  /* 0x00008f0008777a20 */ /* 0x000fe40000410000 */
[----:B------:R-:W2:Y:S01]  /*fd30*/  LDSM.16.MT88.4 R8, [R204+0x5000] ;  /* 0x00500000cc08783b */ /* 0x000ea20000004200 */
[--C-:B------:R-:W-:Y:S01]  /*fd40*/  FFMA.FTZ R114, R22, c[0x0][0x23c], -R55.reuse ;  /* 0x00008f0016727a23 */ /* 0x100fe20000010837 */
[----:B------:R-:W3:Y:S01]  /*fd50*/  MUFU.EX2 R122, R122 ;  /* 0x0000007a007a7308 */ /* 0x000ee20000000800 */
[--C-:B------:R-:W-:Y:S02]  /*fd60*/  FFMA.FTZ R112, R20, c[0x0][0x23c], -R55.reuse ;  /* 0x00008f0014707a23 */ /* 0x100fe40000010837 */
[----:B------:R-:W4:Y:S01]  /*fd70*/  LDSM.16.MT88.4 R20, [R201+0x5400] ;  /* 0x00540000c914783b */ /* 0x000f220000004200 */
[--C-:B------:R-:W-:Y:S02]  /*fd80*/  FFMA.FTZ R117, R26, c[0x0][0x23c], -R55.reuse ;  /* 0x00008f001a757a23 */ /* 0x100fe40000010837 */
[----:B------:R-:W-:-:S02]  /*fd90*/  FFMA.FTZ R128, R24, c[0x0][0x23c], -R55 ;  /* 0x00008f0018807a23 */ /* 0x000fc40000010837 */
[----:B------:R-:W-:Y:S01]  /*fda0*/  MUFU.EX2 R114, R114 ;  /* 0x0000007200727308 */ /* 0x000fe20000000800 */
[--C-:B------:R-:W-:Y:S01]  /*fdb0*/  FFMA.FTZ R109, R14, c[0x0][0x23c], -R55.reuse ;  /* 0x00008f000e6d7a23 */ /* 0x100fe20000010837 */
[----:B------:R-:W5:Y:S01]  /*fdc0*/  LDSM.16.MT88.4 R24, [R204+0x5400] ;  /* 0x00540000cc18783b */ /* 0x000f620000004200 */
[----:B------:R-:W-:Y:S01]  /*fdd0*/  F2FP.PACK_AB R14, R111, R120 ;  /* 0x000000786f0e723e */ /* 0x000fe200000000ff */
[--C-:B------:R-:W-:Y:S01]  /*fde0*/  FFMA.FTZ R130, R28, c[0x0][0x23c], -R55.reuse ;  /* 0x00008f001c827a23 */ /* 0x100fe20000010837 */
[----:B------:R-:W-:Y:S01]  /*fdf0*/  F2FP.PACK_AB R28, R105, R110 ;  /* 0x0000006e691c723e */ /* 0x000fe200000000ff */
[--C-:B------:R-:W-:Y:S02]  /*fe00*/  FFMA.FTZ R125, R240, c[0x0][0x23c], -R55.reuse ;  /* 0x00008f00f07d7a23 */ /* 0x100fe40000010837 */
[----:B------:R-:W1:Y:S01]  /*fe10*/  MUFU.EX2 R107, R107 ;  /* 0x0000006b006b7308 */ /* 0x000e620000000800 */
        /* <DEDUP_REMOVED lines=8> */
[----:B------:R-:W-:Y:S01]  /*fea0*/  FFMA.FTZ R142, R135, c[0x0][0x23c], -R92 ;  /* 0x00008f00878e7a23 */ /* 0x000fe2000001085c */
[----:B------:R-:W2:Y:S01]  /*feb0*/  MUFU.EX2 R119, R119 ;  /* 0x0000007700777308 */ /* 0x000ea20000000800 */
[----:B-1----:R-:W-:Y:S01]  /*fec0*/  F2FP.PACK_AB R15, R107, R114 ;  /* 0x000000726b0f723e */ /* 0x002fe200000000ff */
        /* <DEDUP_REMOVED lines=8> */
[-C--:B--2---:R-:W-:Y:S01]  /*ff50*/  FMUL.FTZ R18, R194, R119.reuse ;  /* 0x00000077c2127220 */ /* 0x084fe20000410000 */
[----:B------:R-:W1:Y:S01]  /*ff60*/  MUFU.EX2 R112, R112 ;  /* 0x0000007000707308 */ /* 0x000e620000000800 */
[-C--:B------:R-:W-:Y:S02]  /*ff70*/  FMUL.FTZ R19, R195, R119.reuse ;  /* 0x00000077c3137220 */ /* 0x080fe40000410000 */
[-C--:B------:R-:W-:Y:S02]  /*ff80*/  FMUL.FTZ R190, R190, R119.reuse ;  /* 0x00000077bebe7220 */ /* 0x080fe40000410000 */
[----:B------:R-:W-:Y:S02]  /*ff90*/  FMUL.FTZ R191, R191, R119 ;  /* 0x00000077bfbf7220 */ /* 0x000fe40000410000 */
[-C--:B------:R-:W-:Y:S01]  /*ffa0*/  FMUL.FTZ R184, R184, R121.reuse ;  /* 0x00000079b8b87220 */ /* 0x080fe20000410000 */
[----:B------:R-:W-:Y:S01]  /*ffb0*/  HMMA.16816.F32 R16, R12, R4, R16 ;  /* 0x000000040c10723c */ /* 0x000fe20000001810 */
[----:B------:R-:W-:Y:S01]  /*ffc0*/  FMUL.FTZ R185, R185, R121 ;  /* 0x00000079b9b97220 */ /* 0x000fe20000410000 */
[----:B------:R-:W-:Y:S01]  /*ffd0*/  MUFU.EX2 R117, R117 ;  /* 0x0000007500757308 */ /* 0x000fe20000000800 */
[----:B------:R-:W-:-:S02]  /*ffe0*/  FMUL.FTZ R186, R186, R119 ;  /* 0x00000077baba7220 */ /* 0x000fc40000410000 */
[----:B------:R-:W-:Y:S02]  /*fff0*/  FMUL.FTZ R187, R187, R119 ;  /* 0x00000077bbbb7220 */ /* 0x000fe40000410000 */
[-C--:B------:R-:W-:Y:S01]  /*10000*/  FMUL.FTZ R180, R180, R121.reuse ;  /* 0x00000079b4b47220 */ /* 0x080fe20000410000 */
[C---:B------:R-:W-:Y:S01]  /*10010*/  HMMA.16816.F32 R4, R12.reuse, R6, R188 ;  /* 0x000000060c04723c */ /* 0x040fe200000018bc */
[----:B------:R-:W-:Y:S01]  /*10020*/  FMUL.FTZ R181, R181, R121 ;  /* 0x00000079b5b57220 */ /* 0x000fe20000410000 */
[----:B------:R-:W2:Y:S01]  /*10030*/  MUFU.EX2 R128, R128 ;  /* 0x0000008000807308 */ /* 0x000ea20000000800 */
[----:B------:R-:W-:Y:S01]  /*10040*/  FMUL.FTZ R182, R182, R119 ;  /* 0x00000077b6b67220 */ /* 0x000fe20000410000 */
[----:B-1----:R-:W-:Y:S01]  /*10050*/  F2FP.PACK_AB R29, R112, R109 ;  /* 0x0000006d701d723e */ /* 0x002fe200000000ff */
[----:B------:R-:W-:Y:S01]  /*10060*/  FMUL.FTZ R183, R183, R119 ;  /* 0x00000077b7b77220 */ /* 0x000fe20000410000 */
[----:B------:R-:W-:Y:S01]  /*10070*/  LDSM.16.MT88.4 R188, [R201+0x8c00] ;  /* 0x008c0000c9bc783b */ /* 0x000fe20000004200 */
        /* <DEDUP_REMOVED lines=8> */
[----:B------:R-:W1:Y:S01]  /*10100*/  LDSM.16.MT88.4 R8, [R201+0x5800] ;  /* 0x00580000c908783b */ /* 0x000e620000004200 */
[----:B--2---:R-:W-:Y:S01]  /*10110*/  F2FP.PACK_AB R31, R128, R117 ;  /* 0x00000075801f723e */ /* 0x004fe200000000ff */
[----:B------:R-:W2:Y:S01]  /*10120*/  MUFU.EX2 R125, R125 ;  /* 0x0000007d007d7308 */ /* 0x000ea20000000800 */
[----:B------:R-:W-:Y:S02]  /*10130*/  FFMA.FTZ R168, R153, c[0x0][0x23c], -R92 ;  /* 0x00008f0099a87a23 */ /* 0x000fe4000001085c */
        /* <DEDUP_REMOVED lines=8> */
[C---:B------:R-:W-:Y:S01]  /*101c0*/  HMMA.16816.F32 R4, R28.reuse, R22, R4 ;  /* 0x000000161c04723c */ /* 0x040fe20000001804 */
[----:B------:R-:W3:Y:S01]  /*101d0*/  LDSM.16.MT88.4 R20, [R204+0x5800] ;  /* 0x00580000cc14783b */ /* 0x000ee20000004200 */
[----:B------:R-:W4:Y:S01]  /*101e0*/  MUFU.EX2 R127, R127 ;  /* 0x0000007f007f7308 */ /* 0x000f220000000800 */
[--C-:B------:R-:W-:Y:S02]  /*101f0*/  FFMA.FTZ R159, R200, c[0x0][0x23c], -R55.reuse ;  /* 0x00008f00c89f7a23 */ /* 0x100fe40000010837 */
[--C-:B------:R-:W-:Y:S02]  /*10200*/  FFMA.FTZ R158, R158, c[0x0][0x23c], -R55.reuse ;  /* 0x00008f009e9e7a23 */ /* 0x100fe40000010837 */
[----:B------:R-:W-:Y:S01]  /*10210*/  FFMA.FTZ R180, R137, c[0x0][0x23c], -R92 ;  /* 0x00008f0089b47a23 */ /* 0x000fe2000001085c */
[----:B-----5:R-:W-:Y:S01]  /*10220*/  HMMA.16816.F32 R184, R28, R24, R184 ;  /* 0x000000181cb8723c */ /* 0x020fe200000018b8 */
[--C-:B------:R-:W-:Y:S01]  /*10230*/  FFMA.FTZ R137, R164, c[0x0][0x23c], -R55.reuse ;  /* 0x00008f00a4897a23 */ /* 0x100fe20000010837 */
[----:B------:R-:W-:Y:S01]  /*10240*/  MUFU.EX2 R146, R146 ;  /* 0x0000009200927308 */ /* 0x000fe20000000800 */
[----:B------:R-:W-:-:S02]  /*10250*/  FFMA.FTZ R152, R152, c[0x0][0x23c], -R55 ;  /* 0x00008f0098987a23 */ /* 0x000fc40000010837 */
[--C-:B------:R-:W-:Y:S02]  /*10260*/  FFMA.FTZ R140, R140, c[0x0][0x23c], -R55.reuse ;  /* 0x00008f008c8c7a23 */ /* 0x100fe40000010837 */
[--C-:B------:R-:W-:Y:S01]  /*10270*/  FFMA.FTZ R161, R134, c[0x0][0x23c], -R55.reuse ;  /* 0x00008f0086a17a23 */ /* 0x100fe20000010837 */
[----:B------:R-:W-:Y:S01]  /*10280*/  HMMA.16816.F32 R24, R28, R26, R12 ;  /* 0x0000001a1c18723c */ /* 0x000fe2000000180c */
[----:B------:R-:W5:Y:S01]  /*10290*/  LDSM.16.MT88.4 R12, [R201+0x5c00] ;  /* 0x005c0000c90c783b */ /* 0x000f620000004200 */
[----:B------:R-:W1:Y:S01]  /*102a0*/  MUFU.EX2 R129, R129 ;  /* 0x0000008100817308 */ /* 0x000e620000000800 */
[--C-:B------:R-:W-:Y:S02]  /*102b0*/  FFMA.FTZ R163, R126, c[0x0][0x23c], -R55.reuse ;  /* 0x00008f007ea37a23 */ /* 0x100fe40000010837 */
[--C-:B------:R-:W-:Y:S02]  /*102c0*/  FFMA.FTZ R134, R138, c[0x0][0x23c], -R55.reuse ;  /* 0x00008f008a867a23 */ /* 0x100fe40000010837 */
[----:B------:R-:W-:Y:S01]  /*102d0*/  F2FP.PACK_AB R28, R100, R101 ;  /* 0x00000065641c723e */ /* 0x000fe200000000ff */
[--C-:B------:R-:W-:Y:S01]  /*102e0*/  FFMA.FTZ R126, R132, c[0x0][0x23c], -R55.reuse ;  /* 0x00008f00847e7a23 */ /* 0x100fe20000010837 */
[----:B--2---:R-:W-:Y:S01]  /*102f0*/  F2FP.PACK_AB R29, R125, R130 ;  /* 0x000000827d1d723e */ /* 0x004fe200000000ff */
[----:B------:R-:W-:Y:S01]  /*10300*/  MUFU.EX2 R131, R131 ;  /* 0x0000008300837308 */ /* 0x000fe20000000800 */
[----:B------:R-:W-:Y:S01]  /*10310*/  F2FP.PACK_AB R30, R96, R99 ;  /* 0x00000063601e723e */ /* 0x000fe200000000ff */
[----:B------:R-:W-:Y:S01]  /*10320*/  FFMA.FTZ R165, R118, c[0x0][0x23c], -R55 ;  /* 0x00008f0076a57a23 */ /* 0x000fe20000010837 */
[----:B----4-:R-:W-:Y:S01]  /*10330*/  F2FP.PACK_AB R31, R127, R136 ;  /* 0x000000887f1f723e */ /* 0x010fe200000000ff */
[----:B------:R-:W-:-:S02]  /*10340*/  FFMA.FTZ R124, R169, R121, R124 ;  /* 0x00000079a97c7223 */ /* 0x000fc4000001007c */
[----:B------:R-:W-:Y:S02]  /*10350*/  FFMA.FTZ R122, R171, R119, R122 ;  /* 0x00000077ab7a7223 */ /* 0x000fe4000001007a */
[----:B------:R-:W2:Y:S01]  /*10360*/  MUFU.EX2 R144, R144 ;  /* 0x0000009000907308 */ /* 0x000ea20000000800 */
[--C-:B------:R-:W-:Y:S01]  /*10370*/  FFMA.FTZ R116, R116, c[0x0][0x23c], -R55.reuse ;  /* 0x00008f0074747a23 */ /* 0x100fe20000010837 */
[C---:B-1----:R-:W-:Y:S01]  /*10380*/  HMMA.16816.F32 R16, R28.reuse, R8, R16 ;  /* 0x000000081c10723c */ /* 0x042fe20000001810 */
[----:B------:R-:W-:Y:S02]  /*10390*/  FADD.FTZ R113, R113, R122 ;  /* 0x0000007a71717221 */ /* 0x000fe40000010000 */
[----:B------:R-:W-:Y:S02]  /*103a0*/  FFMA.FTZ R167, R108, c[0x0][0x23c], -R55 ;  /* 0x00008f006ca77a23 */ /* 0x000fe40000010837 */
[----:B------:R-:W-:Y:S01]  /*103b0*/  FADD.FTZ R114, R114, R113 ;  /* 0x0000007172727221 */ /* 0x000fe20000010000 */
[----:B------:R-:W-:Y:S01]  /*103c0*/  MUFU.EX2 R154, R154 ;  /* 0x0000009a009a7308 */ /* 0x000fe20000000800 */
[--C-:B------:R-:W-:Y:S01]  /*103d0*/  FFMA.FTZ R106, R106, c[0x0][0x23c], -R55.reuse ;  /* 0x00008f006a6a7a23 */ /* 0x100fe20000010837 */
[----:B------:R-:W-:Y:S01]  /*103e0*/  HMMA.16816.F32 R4, R28, R10, R4 ;  /* 0x0000000a1c04723c */ /* 0x000fe20000001804 */
[----:B------:R-:W1:Y:S01]  /*103f0*/  LDSM.16.MT88.4 R8, [R204+0x5c00] ;  /* 0x005c0000cc08783b */ /* 0x000e620000004200 */
[----:B------:R-:W-:-:S02]  /*10400*/  FFMA.FTZ R108, R104, c[0x0][0x23c], -R55 ;  /* 0x00008f00686c7a23 */ /* 0x000fc40000010837 */
[----:B------:R-:W-:Y:S02]  /*10410*/  FADD.FTZ R114, R107, R114 ;  /* 0x000000726b727221 */ /* 0x000fe40000010000 */
[----:B------:R-:W4:Y:S01]  /*10420*/  MUFU.EX2 R135, R135 ;  /* 0x0000008700877308 */ /* 0x000f220000000800 */
        /* <DEDUP_REMOVED lines=22> */
[----:B------:R-:W-:Y:S01]  /*10590*/  FFMA.FTZ R33, R33, c[0x0][0x23c], -R55 ;  /* 0x00008f0021217a23 */ /* 0x000fe20000010837 */
[C---:B-----5:R-:W-:Y:S01]  /*105a0*/  HMMA.16816.F32 R16, R28.reuse, R12, R16 ;  /* 0x0000000c1c10723c */ /* 0x060fe20000001810 */
[----:B------:R-:W-:Y:S01]  /*105b0*/  FADD.FTZ R136, R136, R125 ;  /* 0x0000007d88887221 */ /* 0x000fe20000010000 */
[----:B------:R-:W2:Y:S01]  /*105c0*/  MUFU.EX2 R143, R143 ;  /* 0x0000008f008f7308 */ /* 0x000ea20000000800 */
[--C-:B------:R-:W-:Y:S02]  /*105d0*/  FFMA.FTZ R32, R32, c[0x0][0x23c], -R55.reuse ;  /* 0x00008f0020207a23 */ /* 0x100fe40000010837 */
        /* <DEDUP_REMOVED lines=9> */
[--C-:B------:R-:W-:Y:S01]  /*10670*/  FFMA.FTZ R48, R48, c[0x0][0x23c], -R55.reuse ;  /* 0x00008f0030307a23 */ /* 0x100fe20000010837 */
[----:B------:R-:W1:Y:S01]  /*10680*/  MUFU.EX2 R166, R166 ;  /* 0x000000a600a67308 */ /* 0x000e620000000800 */
[----:B------:R-:W-:Y:S01]  /*10690*/  FADD.FTZ R131, R131, R146 ;  /* 0x0000009283837221 */ /* 0x000fe20000010000 */
[----:B------:R-:W-:Y:S01]  /*106a0*/  MOV R129, R93 ;  /* 0x0000005d00817202 */ /* 0x000fe20000000f00 */
[----:B------:R-:W-:Y:S02]  /*106b0*/  FFMA.FTZ R171, R34, c[0x0][0x23c], -R55 ;  /* 0x00008f0022ab7a23 */ /* 0x000fe40000010837 */
[----:B------:R-:W-:Y:S01]  /*106c0*/  FADD.FTZ R131, R144, R131 ;  /* 0x0000008390837221 */ /* 0x000fe20000010000 */
[----:B------:R-:W-:Y:S01]  /*106d0*/  HMMA.16816.F32 R24, R28, R10, R24 ;  /* 0x0000000a1c18723c */ /* 0x000fe20000001818 */
[----:B------:R-:W1:Y:S01]  /*106e0*/  LDSM.16.MT88.4 R8, [R201+0x6400] ;  /* 0x00640000c908783b */ /* 0x000e620000004200 */
[----:B------:R-:W-:Y:S01]  /*106f0*/  MUFU.EX2 R174, R174 ;  /* 0x000000ae00ae7308 */ /* 0x000fe20000000800 */
[----:B------:R-:W-:-:S02]  /*10700*/  FFMA.FTZ R169, R39, c[0x0][0x23c], -R92 ;  /* 0x00008f0027a97a23 */ /* 0x000fc4000001085c */
[----:B------:R-:W-:Y:S02]  /*10710*/  FFMA.FTZ R35, R35, c[0x0][0x23c], -R55 ;  /* 0x00008f0023237a23 */ /* 0x000fe40000010837 */
[----:B------:R-:W-:Y:S02]  /*10720*/  F2FP.PACK_AB R28, R86, R87 ;  /* 0x00000057561c723e */ /* 0x000fe400000000ff */
[----:B----4-:R-:W-:Y:S01]  /*10730*/  F2FP.PACK_AB R29, R135, R154 ;  /* 0x0000009a871d723e */ /* 0x010fe200000000ff */
[----:B------:R-:W4:Y:S01]  /*10740*/  MUFU.EX2 R153, R153 ;  /* 0x0000009900997308 */ /* 0x000f220000000800 */
        /* <DEDUP_REMOVED lines=8> */
[C---:B-----5:R-:W-:Y:S06]  /*107d0*/  HMMA.16816.F32 R184, R28.reuse, R12, R184 ;  /* 0x0000000c1cb8723c */ /* 0x060fec00000018b8 */
[----:B------:R-:W5:Y:S02]  /*107e0*/  MUFU.EX2 R160, R160 ;  /* 0x000000a000a07308 */ /* 0x000f640000000800 */
[----:B------:R-:W-:Y:S01]  /*107f0*/  HMMA.16816.F32 R24, R28, R14, R24 ;  /* 0x0000000e1c18723c */ /* 0x000fe20000001818 */
[----:B------:R-:W4:Y:S05]  /*10800*/  LDSM.16.MT88.4 R12, [R201+0x6800] ;  /* 0x00680000c90c783b */ /* 0x000f2a0000004200 */
[----:B------:R-:W-:Y:S01]  /*10810*/  MUFU.EX2 R159, R159 ;  /* 0x0000009f009f7308 */ /* 0x000fe20000000800 */
[----:B------:R-:W-:-:S02]  /*10820*/  F2FP.PACK_AB R28, R82, R83 ;  /* 0x00000053521c723e */ /* 0x000fc400000000ff */
[----:B--2---:R-:W-:Y:S02]  /*10830*/  F2FP.PACK_AB R29, R143, R162 ;  /* 0x000000a28f1d723e */ /* 0x004fe400000000ff */
[----:B------:R-:W-:Y:S02]  /*10840*/  F2FP.PACK_AB R30, R80, R81 ;  /* 0x00000051501e723e */ /* 0x000fe400000000ff */
[----:B-1----:R-:W-:Y:S01]  /*10850*/  F2FP.PACK_AB R31, R166, R145 ;  /* 0x00000091a61f723e */ /* 0x002fe200000000ff */
        /* <DEDUP_REMOVED lines=12> */
[----:B----4-:R-:W-:Y:S01]  /*10920*/  F2FP.PACK_AB R29, R153, R174 ;  /* 0x000000ae991d723e */ /* 0x010fe200000000ff */
[----:B------:R-:W-:Y:S01]  /*10930*/  MUFU.EX2 R65, R65 ;  /* 0x0000004100417308 */ /* 0x000fe20000000800 */
[----:B------:R-:W-:Y:S02]  /*10940*/  F2FP.PACK_AB R30, R76, R77 ;  /* 0x0000004d4c1e723e */ /* 0x000fe400000000ff */
[----:B------:R-:W-:-:S05]  /*10950*/  F2FP.PACK_AB R31, R176, R155 ;  /* 0x0000009bb01f723e */ /* 0x000fca00000000ff */
[----:B------:R-:W-:Y:S02]  /*10960*/  MUFU.EX2 R64, R64 ;  /* 0x0000004000407308 */ /* 0x000fe40000000800 */
[C---:B------:R-:W-:Y:S06]  /*10970*/  HMMA.16816.F32 R16, R28.reuse, R12, R16 ;  /* 0x0000000c1c10723c */ /* 0x040fec0000001810 */
        /* <DEDUP_REMOVED lines=10> */
[----:B-----5:R-:W-:Y:S02]  /*10a20*/  F2FP.PACK_AB R29, R160, R157 ;  /* 0x0000009da01d723e */ /* 0x020fe400000000ff */
[----:B------:R-:W-:Y:S02]  /*10a30*/  F2FP.PACK_AB R30, R72, R73 ;  /* 0x00000049481e723e */ /* 0x000fe400000000ff */
[----:B-1----:R-:W-:Y:S01]  /*10a40*/  F2FP.PACK_AB R31, R158, R159 ;  /* 0x0000009f9e1f723e */ /* 0x002fe200000000ff */
[----:B------:R-:W-:Y:S06]  /*10a50*/  MUFU.EX2 R63, R63 ;  /* 0x0000003f003f7308 */ /* 0x000fec0000000800 */
[C---:B---3--:R-:W-:Y:S02]  /*10a60*/  HMMA.16816.F32 R16, R28.reuse, R20, R16 ;  /* 0x000000141c10723c */ /* 0x048fe40000001810 */
[----:B------:R-:W1:Y:S06]  /*10a70*/  MUFU.EX2 R62, R62 ;  /* 0x0000003e003e7308 */ /* 0x000e6c0000000800 */
[C---:B------:R-:W-:Y:S01]  /*10a80*/  HMMA.16816.F32 R4, R28.reuse, R22, R4 ;  /* 0x000000161c04723c */ /* 0x040fe20000001804 */
[----:B------:R-:W3:Y:S01]  /*10a90*/  LDSM.16.MT88.4 R20, [R204+0x7000] ;  /* 0x00700000cc14783b */ /* 0x000ee20000004200 */
        /* <DEDUP_REMOVED lines=8> */
[----:B------:R-:W5:Y:S01]  /*10b20*/  MUFU.EX2 R167, R167 ;  /* 0x000000a700a77308 */ /* 0x000f620000000800 */
[----:B------:R-:W-:Y:S02]  /*10b30*/  F2FP.PACK_AB R30, R68, R69 ;  /* 0x00000045441e723e */ /* 0x000fe400000000ff */
[----:B------:R-:W-:-:S05]  /*10b40*/  F2FP.PACK_AB R31, R161, R140 ;  /* 0x0000008ca11f723e */ /* 0x000fca00000000ff */
[----:B------:R-:W-:Y:S02]  /*10b50*/  MUFU.EX2 R106, R106 ;  /* 0x0000006a006a7308 */ /* 0x000fe40000000800 */
[C---:B--2---:R-:W-:Y:S06]  /*10b60*/  HMMA.16816.F32 R16, R28.reuse, R8, R16 ;  /* 0x000000081c10723c */ /* 0x044fec0000001810 */
[----:B------:R-:W-:Y:S02]  /*10b70*/  MUFU.EX2 R59, R59 ;  /* 0x0000003b003b7308 */ /* 0x000fe40000000800 */
[C---:B------:R-:W-:Y:S01]  /*10b80*/  HMMA.16816.F32 R4, R28.reuse, R10, R4 ;  /* 0x0000000a1c04723c */ /* 0x040fe20000001804 */
[----:B------:R-:W2:Y:S05]  /*10b90*/  LDSM.16.MT88.4 R8, [R204+0x7400] ;  /* 0x00740000cc08783b */ /* 0x000eaa0000004200 */
[----:B------:R-:W-:Y:S02]  /*10ba0*/  MUFU.EX2 R58, R58 ;  /* 0x0000003a003a7308 */ /* 0x000fe40000000800 */
[C---:B---3--:R-:W-:Y:S06]  /*10bb0*/  HMMA.16816.F32 R184, R28.reuse, R20, R184 ;  /* 0x000000141cb8723c */ /* 0x048fec00000018b8 */
[----:B------:R-:W-:Y:S02]  /*10bc0*/  MUFU.EX2 R57, R57 ;  /* 0x0000003900397308 */ /* 0x000fe40000000800 */
[----:B------:R-:W-:Y:S01]  /*10bd0*/  HMMA.16816.F32 R24, R28, R22, R24 ;  /* 0x000000161c18723c */ /* 0x000fe20000001818 */
[----:B------:R-:W3:Y:S05]  /*10be0*/  LDSM.16.MT88.4 R20, [R201+0x7800] ;  /* 0x00780000c914783b */ /* 0x000eea0000004200 */
[----:B------:R-:W-:Y:S01]  /*10bf0*/  MUFU.EX2 R56, R56 ;  /* 0x0000003800387308 */ /* 0x000fe20000000800 */
[----:B------:R-:W-:-:S02]  /*10c00*/  F2FP.PACK_AB R28, R66, R67 ;  /* 0x00000043421c723e */ /* 0x000fc400000000ff */
[----:B------:R-:W-:Y:S02]  /*10c10*/  F2FP.PACK_AB R29, R163, R134 ;  /* 0x00000086a31d723e */ /* 0x000fe400000000ff */
[----:B------:R-:W-:Y:S02]  /*10c20*/  F2FP.PACK_AB R30, R64, R65 ;  /* 0x00000041401e723e */ /* 0x000fe400000000ff */
[----:B------:R-:W-:Y:S01]  /*10c30*/  F2FP.PACK_AB R31, R165, R126 ;  /* 0x0000007ea51f723e */ /* 0x000fe200000000ff */
[----:B------:R-:W-:Y:S06]  /*10c40*/  MUFU.EX2 R97, R97 ;  /* 0x0000006100617308 */ /* 0x000fec0000000800 */
[C---:B----4-:R-:W-:Y:S02]  /*10c50*/  HMMA.16816.F32 R16, R28.reuse, R12, R16 ;  /* 0x0000000c1c10723c */ /* 0x050fe40000001810 */
[----:B------:R-:W-:Y:S05]  /*10c60*/  MUFU.EX2 R0, R0 ;  /* 0x0000000000007308 */ /* 0x000fea0000000800 */
[----:B------:R-:W-:Y:S01]  /*10c70*/  FADD.FTZ R13, R115, R124 ;  /* 0x0000007c730d7221 */ /* 0x000fe20000010000 */
[----:B------:R-:W-:Y:S02]  /*10c80*/  HMMA.16816.F32 R4, R28, R14, R4 ;  /* 0x0000000e1c04723c */ /* 0x000fe40000001804 */
[----:B------:R-:W4:Y:S01]  /*10c90*/  MUFU.EX2 R115, R108 ;  /* 0x0000006c00737308 */ /* 0x000f220000000800 */
[----:B------:R-:W-:-:S02]  /*10ca0*/  FADD.FTZ R120, R120, R13 ;  /* 0x0000000d78787221 */ /* 0x000fc40000010000 */
[----:B------:R-:W3:Y:S02]  /*10cb0*/  LDSM.16.MT88.4 R12, [R204+0x7800] ;  /* 0x00780000cc0c783b */ /* 0x000ee40000004200 */
[----:B------:R-:W-:Y:S01]  /*10cc0*/  FADD.FTZ R111, R111, R120 ;  /* 0x000000786f6f7221 */ /* 0x000fe20000010000 */
[----:B--2---:R-:W-:Y:S02]  /*10cd0*/  HMMA.16816.F32 R184, R28, R8, R184 ;  /* 0x000000081cb8723c */ /* 0x004fe400000018b8 */
[----:B------:R-:W-:Y:S01]  /*10ce0*/  MUFU.EX2 R42, R42 ;  /* 0x0000002a002a7308 */ /* 0x000fe20000000800 */
[----:B------:R-:W-:-:S04]  /*10cf0*/  FADD.FTZ R110, R110, R111 ;  /* 0x0000006f6e6e7221 */ /* 0x000fc80000010000 */
[----:B------:R-:W-:Y:S01]  /*10d00*/  FADD.FTZ R98, R105, R110 ;  /* 0x0000006e69627221 */ /* 0x000fe20000010000 */
[----:B------:R-:W-:Y:S01]  /*10d10*/  HMMA.16816.F32 R24, R28, R10, R24 ;  /* 0x0000000a1c18723c */ /* 0x000fe20000001818 */
[----:B------:R-:W2:Y:S01]  /*10d20*/  LDSM.16.MT88.4 R28, [R201+0x7c00] ;  /* 0x007c0000c91c783b */ /* 0x000ea20000004200 */
[----:B-1----:R-:W-:Y:S01]  /*10d30*/  F2FP.PACK_AB R8, R62, R63 ;  /* 0x0000003f3e08723e */ /* 0x002fe200000000ff */
[----:B------:R-:W-:Y:S01]  /*10d40*/  FADD.FTZ R103, R103, R98 ;  /* 0x0000006267677221 */ /* 0x000fe20000010000 */
[----:B-----5:R-:W-:Y:S01]  /*10d50*/  F2FP.PACK_AB R9, R167, R116 ;  /* 0x00000074a709723e */ /* 0x020fe200000000ff */
[----:B------:R-:W-:Y:S01]  /*10d60*/  FFMA.FTZ R98, R3, c[0x0][0x23c], -R55 ;  /* 0x00008f0003627a23 */ /* 0x000fe20000010837 */
[----:B------:R-:W-:Y:S01]  /*10d70*/  MUFU.EX2 R54, R54 ;  /* 0x0000003600367308 */ /* 0x000fe20000000800 */
[----:B------:R-:W-:Y:S01]  /*10d80*/  FADD.FTZ R102, R102, R103 ;  /* 0x0000006766667221 */ /* 0x000fe20000010000 */
[----:B------:R-:W-:Y:S02]  /*10d90*/  F2FP.PACK_AB R10, R60, R61 ;  /* 0x0000003d3c0a723e */ /* 0x000fe400000000ff */
[----:B----4-:R-:W-:Y:S01]  /*10da0*/  F2FP.PACK_AB R11, R115, R106 ;  /* 0x0000006a730b723e */ /* 0x010fe200000000ff */
[----:B------:R-:W-:-:S03]  /*10db0*/  FADD.FTZ R101, R101, R102 ;  /* 0x0000006665657221 */ /* 0x000fc60000010000 */
[----:B------:R-:W-:Y:S01]  /*10dc0*/  MUFU.EX2 R95, R95 ;  /* 0x0000005f005f7308 */ /* 0x000fe20000000800 */
[----:B------:R-:W-:Y:S02]  /*10dd0*/  FADD.FTZ R100, R100, R101 ;  /* 0x0000006564647221 */ /* 0x000fe40000010000 */
[----:B---3--:R-:W-:Y:S02]  /*10de0*/  HMMA.16816.F32 R16, R8, R20, R16 ;  /* 0x000000140810723c */ /* 0x008fe40000001810 */
[----:B------:R-:W-:-:S03]  /*10df0*/  FADD.FTZ R3, R99, R100 ;  /* 0x0000006463037221 */ /* 0x000fc60000010000 */
[----:B------:R-:W1:Y:S01]  /*10e00*/  MUFU.EX2 R99, R98 ;  /* 0x0000006200637308 */ /* 0x000e620000000800 */
[----:B------:R-:W-:Y:S02]  /*10e10*/  FADD.FTZ R96, R96, R3 ;  /* 0x0000000360607221 */ /* 0x000fe40000010000 */
[C---:B------:R-:W-:Y:S01]  /*10e20*/  HMMA.16816.F32 R4, R8.reuse, R22, R4 ;  /* 0x000000160804723c */ /* 0x040fe20000001804 */
[----:B------:R-:W3:Y:S01]  /*10e30*/  LDSM.16.MT88.4 R20, [R204+0x7c00] ;  /* 0x007c0000cc14783b */ /* 0x000ee20000004200 */
[----:B------:R-:W-:Y:S02]  /*10e40*/  FADD.FTZ R91, R91, R96 ;  /* 0x000000605b5b7221 */ /* 0x000fe40000010000 */
[----:B------:R-:W-:Y:S01]  /*10e50*/  FFMA.FTZ R3, R51, c[0x0][0x23c], -R92 ;  /* 0x00008f0033037a23 */ /* 0x000fe2000001085c */
[----:B------:R-:W-:Y:S01]  /*10e60*/  MUFU.EX2 R123, R123 ;  /* 0x0000007b007b7308 */ /* 0x000fe20000000800 */
[----:B------:R-:W-:Y:S02]  /*10e70*/  FADD.FTZ R90, R90, R91 ;  /* 0x0000005b5a5a7221 */ /* 0x000fe40000010000 */
[----:B------:R-:W-:Y:S01]  /*10e80*/  HMMA.16816.F32 R184, R8, R12, R184 ;  /* 0x0000000c08b8723c */ /* 0x000fe200000018b8 */
[----:B------:R-:W-:-:S02]  /*10e90*/  FFMA.FTZ R51, R44, c[0x0][0x23c], -R55 ;  /* 0x00008f002c337a23 */ /* 0x000fc40000010837 */
[----:B------:R-:W-:Y:S02]  /*10ea0*/  FADD.FTZ R89, R89, R90 ;  /* 0x0000005a59597221 */ /* 0x000fe40000010000 */
[----:B------:R-:W-:Y:S01]  /*10eb0*/  MUFU.EX2 R142, R142 ;  /* 0x0000008e008e7308 */ /* 0x000fe20000000800 */
[----:B------:R-:W-:Y:S02]  /*10ec0*/  FFMA.FTZ R44, R41, c[0x0][0x23c], -R92 ;  /* 0x00008f00292c7a23 */ /* 0x000fe4000001085c */
[----:B------:R-:W-:Y:S01]  /*10ed0*/  HMMA.16816.F32 R24, R8, R14, R24 ;  /* 0x0000000e0818723c */ /* 0x000fe20000001818 */
[----:B------:R-:W-:Y:S01]  /*10ee0*/  FADD.FTZ R88, R88, R89 ;  /* 0x0000005958587221 */ /* 0x000fe20000010000 */
[----:B------:R-:W4:Y:S01]  /*10ef0*/  LDSM.16.MT88.4 R12, [R201+0x8000] ;  /* 0x00800000c90c783b */ /* 0x000f220000004200 */
[--C-:B------:R-:W-:Y:S02]  /*10f00*/  FFMA.FTZ R41, R46, c[0x0][0x23c], -R55.reuse ;  /* 0x00008f002e297a23 */ /* 0x100fe40000010837 */
[----:B------:R-:W-:Y:S01]  /*10f10*/  FADD.FTZ R87, R87, R88 ;  /* 0x0000005857577221 */ /* 0x000fe20000010000 */
[----:B------:R-:W-:Y:S01]  /*10f20*/  MUFU.EX2 R51, R51 ;  /* 0x0000003300337308 */ /* 0x000fe20000000800 */
[----:B------:R-:W-:Y:S01]  /*10f30*/  F2FP.PACK_AB R8, R58, R59 ;  /* 0x0000003b3a08723e */ /* 0x000fe200000000ff */
[----:B------:R-:W-:Y:S01]  /*10f40*/  FFMA.FTZ R46, R38, c[0x0][0x23c], -R55 ;  /* 0x00008f00262e7a23 */ /* 0x000fe20000010837 */
[----:B------:R-:W-:Y:S01]  /*10f50*/  F2FP.PACK_AB R9, R0, R97 ;  /* 0x000000610009723e */ /* 0x000fe200000000ff */
[----:B------:R-:W-:Y:S01]  /*10f60*/  FADD.FTZ R86, R86, R87 ;  /* 0x0000005756567221 */ /* 0x000fe20000010000 */
[----:B------:R-:W-:Y:S01]  /*10f70*/  F2FP.PACK_AB R10, R56, R57 ;  /* 0x00000039380a723e */ /* 0x000fe200000000ff */
[----:B------:R-:W-:Y:S01]  /*10f80*/  FFMA.FTZ R38, R40, c[0x0][0x23c], -R92 ;  /* 0x00008f0028267a23 */ /* 0x000fe2000001085c */
[----:B-1----:R-:W-:Y:S01]  /*10f90*/  F2FP.PACK_AB R11, R99, R42 ;  /* 0x0000002a630b723e */ /* 0x002fe200000000ff */
[----:B------:R-:W-:Y:S01]  /*10fa0*/  FADD.FTZ R85, R85, R86 ;  /* 0x0000005655557221 */ /* 0x000fe20000010000 */
[----:B------:R-:W1:Y:S01]  /*10fb0*/  MUFU.EX2 R2, R2 ;  /* 0x0000000200027308 */ /* 0x000e620000000800 */
[----:B------:R-:W-:-:S02]  /*10fc0*/  FFMA.FTZ R40, R49, c[0x0][0x23c], -R55 ;  /* 0x00008f0031287a23 */ /* 0x000fc40000010837 */
[----:B------:R-:W-:Y:S02]  /*10fd0*/  FADD.FTZ R84, R84, R85 ;  /* 0x0000005554547221 */ /* 0x000fe40000010000 */
[C---:B--2---:R-:W-:Y:S01]  /*10fe0*/  HMMA.16816.F32 R16, R8.reuse, R28, R16 ;  /* 0x0000001c0810723c */ /* 0x044fe20000001810 */
[----:B------:R-:W-:Y:S02]  /*10ff0*/  FFMA.FTZ R49, R36, c[0x0][0x23c], -R55 ;  /* 0x00008f0024317a23 */ /* 0x000fe40000010837 */
[----:B------:R-:W-:Y:S01]  /*11000*/  FADD.FTZ R83, R83, R84 ;  /* 0x0000005453537221 */ /* 0x000fe20000010000 */
[----:B------:R-:W-:Y:S03]  /*11010*/  MUFU.EX2 R43, R43 ;  /* 0x0000002b002b7308 */ /* 0x000fe60000000800 */
[----:B------:R-:W-:Y:S01]  /*11020*/  FADD.FTZ R28, R154, R131 ;  /* 0x000000839a1c7221 */ /* 0x000fe20000010000 */
[----:B---3--:R-:W-:Y:S01]  /*11030*/  HMMA.16816.F32 R184, R8, R20, R184 ;  /* 0x0000001408b8723c */ /* 0x008fe200000018b8 */
[----:B------:R-:W-:Y:S01]  /*11040*/  FADD.FTZ R82, R82, R83 ;  /* 0x0000005352527221 */ /* 0x000fe20000010000 */
[----:B------:R-:W-:Y:S01]  /*11050*/  MOV R131, R94 ;  /* 0x0000005e00837202 */ /* 0x000fe20000000f00 */
[----:B------:R-:W-:Y:S01]  /*11060*/  FADD.FTZ R28, R135, R28 ;  /* 0x0000001c871c7221 */ /* 0x000fe20000010000 */
[----:B------:R-:W2:Y:S01]  /*11070*/  MUFU.EX2 R86, R33 ;  /* 0x0000002100567308 */ /* 0x000ea20000000800 */
        /* <DEDUP_REMOVED lines=10> */
[----:B------:R-:W3:Y:S01]  /*11120*/  LDSM.16.MT88.4 R28, [R204+0x8000] ;  /* 0x00800000cc1c783b */ /* 0x000ee20000004200 */
[----:B------:R-:W-:Y:S01]  /*11130*/  FADD.FTZ R20, R143, R20 ;  /* 0x000000148f147221 */ /* 0x000fe20000010000 */
[----:B------:R-:W5:Y:S01]  /*11140*/  MUFU.EX2 R168, R168 ;  /* 0x000000a800a87308 */ /* 0x000f620000000800 */
[----:B------:R-:W-:-:S02]  /*11150*/  FADD.FTZ R77, R77, R78 ;  /* 0x0000004e4d4d7221 */ /* 0x000fc40000010000 */
[----:B------:R-:W-:Y:S01]  /*11160*/  FADD.FTZ R145, R145, R20 ;  /* 0x0000001491917221 */ /* 0x000fe20000010000 */
[----:B------:R-:W-:Y:S01]  /*11170*/  F2FP.PACK_AB R8, R95, R54 ;  /* 0x000000365f08723e */ /* 0x000fe200000000ff */
[----:B------:R-:W-:Y:S01]  /*11180*/  FADD.FTZ R76, R76, R77 ;  /* 0x0000004d4c4c7221 */ /* 0x000fe20000010000 */
[----:B-1----:R-:W-:Y:S01]  /*11190*/  F2FP.PACK_AB R9, R2, R51 ;  /* 0x000000330209723e */ /* 0x002fe200000000ff */
[----:B------:R-:W-:Y:S01]  /*111a0*/  FADD.FTZ R145, R166, R145 ;  /* 0x00000091a6917221 */ /* 0x000fe20000010000 */
[----:B------:R-:W-:Y:S01]  /*111b0*/  F2FP.PACK_AB R10, R142, R123 ;  /* 0x0000007b8e0a723e */ /* 0x000fe200000000ff */
[----:B------:R-:W-:Y:S01]  /*111c0*/  FADD.FTZ R75, R75, R76 ;  /* 0x0000004c4b4b7221 */ /* 0x000fe20000010000 */
[----:B--2---:R-:W-:Y:S01]  /*111d0*/  F2FP.PACK_AB R11, R86, R43 ;  /* 0x0000002b560b723e */ /* 0x004fe200000000ff */
[----:B------:R-:W-:Y:S01]  /*111e0*/  FADD.FTZ R174, R174, R145 ;  /* 0x00000091aeae7221 */ /* 0x000fe20000010000 */
[----:B------:R-:W-:Y:S01]  /*111f0*/  LDSM.16.MT88.4 R20, [R201+0x8400] ;  /* 0x00840000c914783b */ /* 0x000fe20000004200 */
[----:B------:R-:W-:Y:S01]  /*11200*/  FADD.FTZ R74, R74, R75 ;  /* 0x0000004b4a4a7221 */ /* 0x000fe20000010000 */
[----:B------:R-:W-:Y:S01]  /*11210*/  MUFU.EX2 R147, R147 ;  /* 0x0000009300937308 */ /* 0x000fe20000000800 */
[----:B------:R-:W-:-:S02]  /*11220*/  FADD.FTZ R174, R153, R174 ;  /* 0x000000ae99ae7221 */ /* 0x000fc40000010000 */
[----:B------:R-:W-:Y:S01]  /*11230*/  FADD.FTZ R73, R73, R74 ;  /* 0x0000004a49497221 */ /* 0x000fe20000010000 */
[C---:B----4-:R-:W-:Y:S01]  /*11240*/  HMMA.16816.F32 R16, R8.reuse, R12, R16 ;  /* 0x0000000c0810723c */ /* 0x050fe20000001810 */
[----:B------:R-:W-:Y:S02]  /*11250*/  FADD.FTZ R155, R155, R174 ;  /* 0x000000ae9b9b7221 */ /* 0x000fe40000010000 */
[----:B------:R-:W-:Y:S01]  /*11260*/  FADD.FTZ R72, R72, R73 ;  /* 0x0000004948487221 */ /* 0x000fe20000010000 */
[----:B------:R-:W1:Y:S01]  /*11270*/  MUFU.EX2 R180, R180 ;  /* 0x000000b400b47308 */ /* 0x000e620000000800 */
        /* <DEDUP_REMOVED lines=11> */
[----:B---3--:R-:W-:Y:S01]  /*11330*/  HMMA.16816.F32 R24, R8, R30, R24 ;  /* 0x0000001e0818723c */ /* 0x008fe20000001818 */
[----:B------:R-:W-:Y:S01]  /*11340*/  FADD.FTZ R158, R158, R159 ;  /* 0x0000009f9e9e7221 */ /* 0x000fe20000010000 */
[----:B------:R-:W3:Y:S01]  /*11350*/  MUFU.EX2 R32, R32 ;  /* 0x0000002000207308 */ /* 0x000ee20000000800 */
[----:B------:R-:W-:Y:S02]  /*11360*/  FADD.FTZ R67, R67, R68 ;  /* 0x0000004443437221 */ /* 0x000fe40000010000 */
[----:B------:R-:W-:-:S02]  /*11370*/  FADD.FTZ R137, R137, R158 ;  /* 0x0000009e89897221 */ /* 0x000fc40000010000 */
[----:B------:R-:W-:Y:S01]  /*11380*/  FADD.FTZ R66, R66, R67 ;  /* 0x0000004342427221 */ /* 0x000fe20000010000 */
[----:B------:R-:W-:Y:S01]  /*11390*/  HMMA.16816.F32 R184, R8, R28, R184 ;  /* 0x0000001c08b8723c */ /* 0x000fe200000018b8 */
[----:B------:R-:W-:Y:S01]  /*113a0*/  FADD.FTZ R137, R152, R137 ;  /* 0x0000008998897221 */ /* 0x000fe20000010000 */
[----:B------:R-:W-:Y:S01]  /*113b0*/  MUFU.EX2 R45, R45 ;  /* 0x0000002d002d7308 */ /* 0x000fe20000000800 */
[----:B------:R-:W4:Y:S01]  /*113c0*/  LDSM.16.MT88.4 R28, [R201+0x8800] ;  /* 0x00880000c91c783b */ /* 0x000f220000004200 */
[----:B------:R-:W-:Y:S02]  /*113d0*/  FADD.FTZ R65, R65, R66 ;  /* 0x0000004241417221 */ /* 0x000fe40000010000 */
        /* <DEDUP_REMOVED lines=9> */
[----:B------:R-:W-:Y:S02]  /*11470*/  FADD.FTZ R62, R62, R63 ;  /* 0x0000003f3e3e7221 */ /* 0x000fe40000010000 */
[----:B------:R-:W-:Y:S01]  /*11480*/  FADD.FTZ R163, R163, R134 ;  /* 0x00000086a3a37221 */ /* 0x000fe20000010000 */
[----:B------:R-:W-:Y:S01]  /*11490*/  MUFU.EX2 R133, R133 ;  /* 0x0000008500857308 */ /* 0x000fe20000000800 */
[----:B------:R-:W-:Y:S02]  /*114a0*/  FADD.FTZ R61, R61, R62 ;  /* 0x0000003e3d3d7221 */ /* 0x000fe40000010000 */
[----:B------:R-:W-:Y:S02]  /*114b0*/  FADD.FTZ R126, R126, R163 ;  /* 0x000000a37e7e7221 */ /* 0x000fe40000010000 */
[----:B------:R-:W-:-:S02]  /*114c0*/  FADD.FTZ R60, R60, R61 ;  /* 0x0000003d3c3c7221 */ /* 0x000fc40000010000 */
[----:B------:R-:W-:Y:S01]  /*114d0*/  FADD.FTZ R165, R165, R126 ;  /* 0x0000007ea5a57221 */ /* 0x000fe20000010000 */
[----:B-1----:R-:W-:Y:S01]  /*114e0*/  F2FP.PACK_AB R11, R46, R45 ;  /* 0x0000002d2e0b723e */ /* 0x002fe200000000ff */
[----:B------:R-:W1:Y:S01]  /*114f0*/  MUFU.EX2 R104, R104 ;  /* 0x0000006800687308 */ /* 0x000e620000000800 */
[----:B------:R-:W-:Y:S02]  /*11500*/  FADD.FTZ R59, R59, R60 ;  /* 0x0000003c3b3b7221 */ /* 0x000fe40000010000 */
[----:B------:R-:W-:Y:S02]  /*11510*/  FADD.FTZ R116, R116, R165 ;  /* 0x000000a574747221 */ /* 0x000fe40000010000 */
[----:B------:R-:W-:Y:S01]  /*11520*/  FADD.FTZ R58, R58, R59 ;  /* 0x0000003b3a3a7221 */ /* 0x000fe20000010000 */
[C---:B--2---:R-:W-:Y:S01]  /*11530*/  HMMA.16816.F32 R24, R8.reuse, R14, R24 ;  /* 0x0000000e0818723c */ /* 0x044fe20000001818 */
[----:B------:R-:W-:Y:S01]  /*11540*/  FADD.FTZ R167, R167, R116 ;  /* 0x00000074a7a77221 */ /* 0x000fe20000010000 */
[----:B------:R-:W-:Y:S05]  /*11550*/  MUFU.EX2 R3, R3 ;  /* 0x0000000300037308 */ /* 0x000fea0000000800 */
[----:B------:R-:W-:Y:S01]  /*11560*/  FADD.FTZ R14, R106, R167 ;  /* 0x000000a76a0e7221 */ /* 0x000fe20000010000 */
[----:B------:R-:W-:Y:S01]  /*11570*/  HMMA.16816.F32 R16, R8, R20, R16 ;  /* 0x000000140810723c */ /* 0x000fe20000001810 */
[----:B------:R-:W-:Y:S01]  /*11580*/  FADD.FTZ R15, R57, R58 ;  /* 0x0000003a390f7221 */ /* 0x000fe20000010000 */
[----:B------:R-:W2:Y:S01]  /*11590*/  MUFU.EX2 R44, R44 ;  /* 0x0000002c002c7308 */ /* 0x000ea20000000800 */
[----:B------:R-:W-:-:S02]  /*115a0*/  FADD.FTZ R14, R115, R14 ;  /* 0x0000000e730e7221 */ /* 0x000fc40000010000 */
        /* <DEDUP_REMOVED lines=9> */
[----:B------:R-:W-:Y:S01]  /*11640*/  FADD.FTZ R34, R95, R54 ;  /* 0x000000365f227221 */ /* 0x000fe20000010000 */
[----:B------:R-:W5:Y:S01]  /*11650*/  MUFU.EX2 R37, R37 ;  /* 0x0000002500257308 */ /* 0x000f620000000800 */
[----:B------:R-:W-:-:S02]  /*11660*/  FADD.FTZ R42, R99, R42 ;  /* 0x0000002a632a7221 */ /* 0x000fc40000010000 */
[----:B------:R-:W-:Y:S02]  /*11670*/  FADD.FTZ R123, R123, R34 ;  /* 0x000000227b7b7221 */ /* 0x000fe40000010000 */
[----:B-1----:R-:W-:Y:S01]  /*11680*/  F2FP.PACK_AB R8, R104, R133 ;  /* 0x000000856808723e */ /* 0x002fe200000000ff */
[----:B------:R-:W-:Y:S01]  /*11690*/  FADD.FTZ R51, R51, R42 ;  /* 0x0000002a33337221 */ /* 0x000fe20000010000 */
[----:B--2---:R-:W-:Y:S01]  /*116a0*/  F2FP.PACK_AB R10, R44, R3 ;  /* 0x000000032c0a723e */ /* 0x004fe200000000ff */
[----:B------:R-:W-:Y:S01]  /*116b0*/  MUFU.EX2 R48, R48 ;  /* 0x0000003000307308 */ /* 0x000fe20000000800 */
[----:B------:R-:W-:Y:S02]  /*116c0*/  FFMA.FTZ R12, R52, c[0x0][0x23c], -R92 ;  /* 0x00008f00340c7a23 */ /* 0x000fe4000001085c */
[----:B------:R-:W-:Y:S02]  /*116d0*/  FADD.FTZ R2, R2, R51 ;  /* 0x0000003302027221 */ /* 0x000fe40000010000 */
[----:B------:R-:W-:-:S02]  /*116e0*/  FFMA.FTZ R13, R47, c[0x0][0x23c], -R55 ;  /* 0x00008f002f0d7a23 */ /* 0x000fc40000010837 */
[----:B------:R-:W-:Y:S01]  /*116f0*/  FADD.FTZ R43, R43, R2 ;  /* 0x000000022b2b7221 */ /* 0x000fe20000010000 */
[----:B------:R-:W1:Y:S01]  /*11700*/  MUFU.EX2 R49, R49 ;  /* 0x0000003100317308 */ /* 0x000e620000000800 */
[----:B-----5:R-:W-:Y:S01]  /*11710*/  F2FP.PACK_AB R9, R37, R40 ;  /* 0x000000282509723e */ /* 0x020fe200000000ff */
        /* <DEDUP_REMOVED lines=13> */
[----:B----4-:R-:W-:Y:S01]  /*117f0*/  HMMA.16816.F32 R16, R8, R28, R16 ;  /* 0x0000001c0810723c */ /* 0x010fe20000001810 */
[----:B------:R-:W-:Y:S01]  /*11800*/  FADD.FTZ R15, R46, R15 ;  /* 0x0000000f2e0f7221 */ /* 0x000fe20000010000 */
[----:B------:R-:W-:Y:S01]  /*11810*/  MUFU.EX2 R12, R12 ;  /* 0x0000000c000c7308 */ /* 0x000fe20000000800 */
[----:B------:R-:W-:-:S02]  /*11820*/  FADD.FTZ R133, R133, R180 ;  /* 0x000000b485857221 */ /* 0x000fc40000010000 */
[----:B------:R-:W-:Y:S02]  /*11830*/  FADD.FTZ R40, R40, R15 ;  /* 0x0000000f28287221 */ /* 0x000fe40000010000 */
[----:B------:R-:W-:Y:S01]  /*11840*/  FADD.FTZ R104, R104, R133 ;  /* 0x0000008568687221 */ /* 0x000fe20000010000 */
[C---:B------:R-:W-:Y:S01]  /*11850*/  HMMA.16816.F32 R28, R8.reuse, R30, R4 ;  /* 0x0000001e081c723c */ /* 0x040fe20000001804 */
[----:B------:R-:W2:Y:S01]  /*11860*/  LDSM.16.MT88.4 R4, [R204+0x8c00] ;  /* 0x008c0000cc04783b */ /* 0x000ea20000004200 */
[----:B------:R-:W4:Y:S01]  /*11870*/  MUFU.EX2 R169, R169 ;  /* 0x000000a900a97308 */ /* 0x000f220000000800 */
[----:B------:R-:W-:Y:S02]  /*11880*/  FADD.FTZ R37, R37, R40 ;  /* 0x0000002825257221 */ /* 0x000fe40000010000 */
[----:B------:R-:W-:Y:S02]  /*11890*/  FADD.FTZ R3, R3, R104 ;  /* 0x0000006803037221 */ /* 0x000fe40000010000 */
[----:B------:R-:W-:Y:S01]  /*118a0*/  FADD.FTZ R2, R48, R37 ;  /* 0x0000002530027221 */ /* 0x000fe20000010000 */
[----:B---3--:R-:W-:Y:S01]  /*118b0*/  HMMA.16816.F32 R184, R8, R20, R184 ;  /* 0x0000001408b8723c */ /* 0x008fe200000018b8 */
[----:B------:R-:W-:Y:S01]  /*118c0*/  FADD.FTZ R44, R44, R3 ;  /* 0x000000032c2c7221 */ /* 0x000fe20000010000 */
[----:B------:R-:W-:Y:S01]  /*118d0*/  MUFU.EX2 R13, R13 ;  /* 0x0000000d000d7308 */ /* 0x000fe20000000800 */
[----:B------:R-:W-:-:S05]  /*118e0*/  FADD.FTZ R2, R49, R2 ;  /* 0x0000000231027221 */ /* 0x000fca0000010000 */
[----:B------:R-:W-:Y:S02]  /*118f0*/  HMMA.16816.F32 R24, R8, R22, R24 ;  /* 0x000000160818723c */ /* 0x000fe40000001818 */
[----:B------:R-:W3:Y:S05]  /*11900*/  MUFU.EX2 R14, R35 ;  /* 0x00000023000e7308 */ /* 0x000eea0000000800 */
[C---:B-1----:R-:W-:Y:S01]  /*11910*/  F2FP.PACK_AB R8, R38.reuse, R33 ;  /* 0x000000212608723e */ /* 0x042fe200000000ff */
[----:B------:R-:W-:Y:S01]  /*11920*/  FADD.FTZ R33, R33, R44 ;  /* 0x0000002c21217221 */ /* 0x000fe20000010000 */
[----:B----4-:R-:W-:Y:S01]  /*11930*/  F2FP.PACK_AB R10, R169, R12 ;  /* 0x0000000ca90a723e */ /* 0x010fe200000000ff */
[----:B------:R-:W-:Y:S02]  /*11940*/  MUFU.EX2 R0, R0 ;  /* 0x0000000000007308 */ /* 0x000fe40000000800 */
[----:B------:R-:W-:-:S04]  /*11950*/  FADD.FTZ R33, R38, R33 ;  /* 0x0000002126217221 */ /* 0x000fc80000010000 */
[----:B------:R-:W-:Y:S02]  /*11960*/  FADD.FTZ R12, R12, R33 ;  /* 0x000000210c0c7221 */ /* 0x000fe40000010000 */
[----:B------:R-:W1:Y:S01]  /*11970*/  MUFU.EX2 R171, R171 ;  /* 0x000000ab00ab7308 */ /* 0x000e620000000800 */
[C---:B---3--:R-:W-:Y:S01]  /*11980*/  F2FP.PACK_AB R9, R14.reuse, R13 ;  /* 0x0000000d0e09723e */ /* 0x048fe200000000ff */
[----:B------:R-:W-:Y:S02]  /*11990*/  FADD.FTZ R13, R13, R2 ;  /* 0x000000020d0d7221 */ /* 0x000fe40000010000 */
[----:B------:R-:W-:Y:S02]  /*119a0*/  FADD.FTZ R169, R169, R12 ;  /* 0x0000000ca9a97221 */ /* 0x000fe40000010000 */
[----:B------:R-:W-:Y:S01]  /*119b0*/  FADD.FTZ R13, R14, R13 ;  /* 0x0000000d0e0d7221 */ /* 0x000fe20000010000 */
[----:B-1----:R-:W-:-:S03]  /*119c0*/  F2FP.PACK_AB R11, R171, R0 ;  /* 0x00000000ab0b723e */ /* 0x002fc600000000ff */
[----:B------:R-:W-:-:S04]  /*119d0*/  FADD.FTZ R0, R0, R13 ;  /* 0x0000000d00007221 */ /* 0x000fc80000010000 */
[----:B------:R-:W-:Y:S01]  /*119e0*/  FADD.FTZ R171, R171, R0 ;  /* 0x00000000abab7221 */ /* 0x000fe20000010000 */
[C---:B------:R-:W-:Y:S08]  /*119f0*/  HMMA.16816.F32 R192, R8.reuse, R188, R16 ;  /* 0x000000bc08c0723c */ /* 0x040ff00000001810 */
[C---:B------:R-:W-:Y:S08]  /*11a00*/  HMMA.16816.F32 R188, R8.reuse, R190, R28 ;  /* 0x000000be08bc723c */ /* 0x040ff0000000181c */
[C---:B--2---:R-:W-:Y:S08]  /*11a10*/  HMMA.16816.F32 R184, R8.reuse, R4, R184 ;  /* 0x0000000408b8723c */ /* 0x044ff000000018b8 */
[----:B------:R-:W-:Y:S08]  /*11a20*/  HMMA.16816.F32 R180, R8, R6, R24 ;  /* 0x0000000608b4723c */ /* 0x000ff00000001818 */
.L_x_1718:
[----:B------:R-:W-:Y:S01]  /*11a30*/  ISETP.GE.AND P0, PT, R172, 0x1, PT ;  /* 0x00000001ac00780c */ /* 0x000fe20003f06270 */
[----:B------:R-:W-:-:S12]  /*11a40*/  ULDC.64 UR10, c[0x0][0x118] ;  /* 0x00004600000a7ab9 */ /* 0x000fd80000000a00 */
[----:B------:R-:W-:Y:S05]  /*11a50*/  @!P0 BRA `(.L_x_1726) ;  /* 0x000066a000008947 */ /* 0x000fea0003800000 */
[----:B------:R-:W-:Y:S02]  /*11a60*/  MOV R173, R129 ;  /* 0x0000008100ad7202 */ /* 0x000fe40000000f00 */
[----:B------:R-:W-:Y:S02]  /*11a70*/  MOV R174, R131 ;  /* 0x0000008300ae7202 */ /* 0x000fe40000000f00 */
[----:B------:R-:W-:-:S04]  /*11a80*/  MOV R200, c[0x0][0x1a0] ;  /* 0x0000680000c87a02 */ /* 0x000fc80000000f00 */
.L_x_1730:
        /* <DEDUP_REMOVED lines=49> */
[----:B------:R-:W-:Y:S01]  /*11da0*/  IMAD.MOV.U32 R3, RZ, RZ, c[0x0][0x2d0] ;  /* 0x0000b400ff037624 */ /* 0x000fe200078e00ff */
[----:B------:R-:W2:Y:S03]  /*11db0*/  LDG.E R4, [R12.64] ;  /* 0x0000000a0c047981 */ /* 0x000ea6000c1e1900 */
[----:B------:R-:W-:Y:S01]  /*11dc0*/  IMAD R0, R2, R3, -0x100 ;  /* 0xffffff0002007424 */ /* 0x000fe200078e0203 */
[----:B------:R-:W2:Y:S03]  /*11dd0*/  LDG.E R7, [R10.64] ;  /* 0x0000000a0a077981 */ /* 0x000ea6000c1e1900 */
[C---:B------:R-:W-:Y:S01]  /*11de0*/  IMAD.WIDE.U32 R160, R0.reuse, c[0x0][0x1a0], RZ ;  /* 0x0000680000a07a25 */ /* 0x040fe200078e00ff */
        /* <DEDUP_REMOVED lines=10> */
.L_x_1727:
[----:B------:R-:W-:Y:S02]  /*11e90*/  ISETP.GE.AND P2, PT, R196, c[0x0][0x220], PT ;  /* 0x00008800c4007a0c */ /* 0x000fe40003f46270 */
[C---:B------:R-:W-:Y:S04]  /*11ea0*/  LEA R152, P4, R160.reuse, R206, 0x1 ;  /* 0x000000cea0987211 */ /* 0x040fe800078808ff */
[CC--:B------:R-:W-:Y:S07]  /*11eb0*/  LEA.HI.X R153, R160.reuse, R207.reuse, R161, 0x1, P4 ;  /* 0x000000cfa0997211 */ /* 0x0c0fee00020f0ca1 */
[----:B------:R-:W-:Y:S01]  /*11ec0*/  @P2 STS.64 [R177+0x5008], RZ ;  /* 0x005008ffb1002388 */ /* 0x000fe20000000a00 */
[----:B------:R-:W-:Y:S02]  /*11ed0*/  @!P2 IADD3 R155, P3, R160, UR5, RZ ;  /* 0x00000005a09bac10 */ /* 0x000fe4000ff7e0ff */
[C---:B------:R-:W-:Y:S02]  /*11ee0*/  @!P2 LEA R157, P0, R200.reuse, R160, 0x6 ;  /* 0x000000a0c89da211 */ /* 0x040fe400078030ff */
[----:B------:R-:W-:Y:S01]  /*11ef0*/  @!P2 IADD3.X R154, R161, UR7, RZ, P3, !PT ;  /* 0x00000007a19aac10 */ /* 0x000fe20009ffe4ff */
[----:B------:R-:W-:Y:S01]  /*11f00*/  @P2 STS [R177+0x5000], RZ ;  /* 0x005000ffb1002388 */ /* 0x000fe20000000800 */
[CC--:B------:R-:W-:Y:S02]  /*11f10*/  @!P2 LEA R210, P3, R155.reuse, R206.reuse, 0x1 ;  /* 0x000000ce9bd2a211 */ /* 0x0c0fe400078608ff */
[----:B------:R-:W-:Y:S01]  /*11f20*/  @!P2 MOV R156, c[0x0][0x1a4] ;  /* 0x00006900009caa02 */ /* 0x000fe20000000f00 */
[----:B------:R-:W-:Y:S01]  /*11f30*/  @P2 STS [R177+0x5004], RZ ;  /* 0x005004ffb1002388 */ /* 0x000fe20000000800 */
[----:B------:R-:W-:Y:S02]  /*11f40*/  @!P2 LEA.HI.X R211, R155, R207, R154, 0x1, P3 ;  /* 0x000000cf9bd3a211 */ /* 0x000fe400018f0c9a */
[C---:B------:R-:W-:Y:S01]  /*11f50*/  @!P2 LEA.HI.X R156, R200.reuse, R161, R156, 0x6, P0 ;  /* 0x000000a1c89ca211 */ /* 0x040fe200000f349c */
[----:B------:R-:W-:Y:S01]  /*11f60*/  @!PT LDS RZ, [RZ] ;  /* 0x00000000fffff984 */ /* 0x000fe20000000800 */
[----:B------:R-:W-:Y:S01]  /*11f70*/  @!PT LDS RZ, [RZ] ;  /* 0x00000000fffff984 */ /* 0x000fe20000000800 */
[----:B------:R-:W-:Y:S01]  /*11f80*/  @!PT LDS RZ, [RZ] ;  /* 0x00000000fffff984 */ /* 0x000fe20000000800 */
[----:B------:R1:W-:Y:S01]  /*11f90*/  @!P2 LDGSTS.E.BYPASS.LTC128B.128 [R177+0x5000], [R152.64] ;  /* 0x0500000098b1afae */ /* 0x0003e2000b901d4a */
[C---:B------:R-:W-:Y:S02]  /*11fa0*/  @!P2 LEA R208, P0, R157.reuse, R206, 0x1 ;  /* 0x000000ce9dd0a211 */ /* 0x040fe400078008ff */
[-C--:B------:R-:W-:Y:S02]  /*11fb0*/  @!P2 MOV R166, R160.reuse ;  /* 0x000000a000a6a202 */ /* 0x080fe40000000f00 */
[----:B------:R-:W-:Y:S02]  /*11fc0*/  @!P2 LEA.HI.X R209, R157, R207, R156, 0x1, P0 ;  /* 0x000000cf9dd1a211 */ /* 0x000fe400000f0c9c */
[CC--:B------:R-:W-:Y:S01]  /*11fd0*/  @!P2 LEA R159, P0, R200.reuse, R160.reuse, 0x7 ;  /* 0x000000a0c89fa211 */ /* 0x0c0fe200078038ff */
[----:B------:R-:W-:Y:S01]  /*11fe0*/  @P2 STS.128 [R177+0x5800], RZ ;  /* 0x005800ffb1002388 */ /* 0x000fe20000000c00 */
[-C--:B------:R-:W-:Y:S02]  /*11ff0*/  @!P2 MOV R167, R161.reuse ;  /* 0x000000a100a7a202 */ /* 0x080fe40000000f00 */
[----:B------:R-:W-:Y:S02]  /*12000*/  @!P2 MOV R158, c[0x0][0x1a4] ;  /* 0x00006900009eaa02 */ /* 0x000fe40000000f00 */
[----:B------:R-:W-:Y:S01]  /*12010*/  @!P2 MOV R162, R160 ;  /* 0x000000a000a2a202 */ /* 0x000fe20000000f00 */
[C---:B------:R-:W-:Y:S01]  /*12020*/  @!P2 IMAD.WIDE.U32 R166, R200.reuse, 0x60, R166 ;  /* 0x00000060c8a6a825 */ /* 0x040fe200078e00a6 */
[----:B------:R-:W-:Y:S01]  /*12030*/  @!P2 LEA.HI.X R158, R200, R161, R158, 0x7, P0 ;  /* 0x000000a1c89ea211 */ /* 0x000fe200000f3c9e */
[----:B------:R-:W-:Y:S01]  /*12040*/  @!PT LDS RZ, [RZ] ;  /* 0x00000000fffff984 */ /* 0x000fe20000000800 */
[----:B------:R-:W-:Y:S01]  /*12050*/  @!PT LDS RZ, [RZ] ;  /* 0x00000000fffff984 */ /* 0x000fe20000000800 */
[----:B------:R-:W-:Y:S01]  /*12060*/  @!PT LDS RZ, [RZ] ;  /* 0x00000000fffff984 */ /* 0x000fe20000000800 */
[----:B------:R1:W-:Y:S01]  /*12070*/  @!P2 LDGSTS.E.BYPASS.LTC128B.128 [R177+0x5800], [R210.64] ;  /* 0x05800000d2b1afae */ /* 0x0003e2000b901d4a */
[CC--:B------:R-:W-:Y:S02]  /*12080*/  @!P2 LEA R164, P0, R159.reuse, R206.reuse, 0x1 ;  /* 0x000000ce9fa4a211 */ /* 0x0c0fe400078008ff */
[----:B------:R-:W-:Y:S02]  /*12090*/  @!P2 LEA R218, P5, R166, R206, 0x1 ;  /* 0x000000cea6daa211 */ /* 0x000fe400078a08ff */
[----:B------:R-:W-:Y:S02]  /*120a0*/  @!P2 LEA.HI.X R165, R159, R207, R158, 0x1, P0 ;  /* 0x000000cf9fa5a211 */ /* 0x000fe400000f0c9e */
[-C--:B------:R-:W-:Y:S01]  /*120b0*/  @!P2 MOV R163, R161.reuse ;  /* 0x000000a100a3a202 */ /* 0x080fe20000000f00 */
[----:B------:R-:W-:Y:S01]  /*120c0*/  @P2 STS.128 [R177+0x6000], RZ ;  /* 0x006000ffb1002388 */ /* 0x000fe20000000c00 */
[----:B------:R-:W-:Y:S02]  /*120d0*/  @!P2 MOV R212, R160 ;  /* 0x000000a000d4a202 */ /* 0x000fe40000000f00 */
[----:B------:R-:W-:Y:S01]  /*120e0*/  @!P2 MOV R213, R161 ;  /* 0x000000a100d5a202 */ /* 0x000fe20000000f00 */
[----:B------:R-:W-:Y:S01]  /*120f0*/  @!P2 IMAD.WIDE.U32 R162, R200, 0xa0, R162 ;  /* 0x000000a0c8a2a825 */ /* 0x000fe200078e00a2 */
[----:B------:R-:W-:Y:S02]  /*12100*/  @!P2 MOV R157, c[0x0][0x1a4] ;  /* 0x00006900009daa02 */ /* 0x000fe40000000f00 */
[----:B------:R-:W-:Y:S01]  /*12110*/  @!P2 MOV R156, c[0x0][0x1a4] ;  /* 0x00006900009caa02 */ /* 0x000fe20000000f00 */
[----:B------:R-:W-:Y:S01]  /*12120*/  @!PT LDS RZ, [RZ] ;  /* 0x00000000fffff984 */ /* 0x000fe20000000800 */
[----:B------:R-:W-:Y:S01]  /*12130*/  @!PT LDS RZ, [RZ] ;  /* 0x00000000fffff984 */ /* 0x000fe20000000800 */
[----:B------:R-:W-:Y:S01]  /*12140*/  @!PT LDS RZ, [RZ] ;  /* 0x00000000fffff984 */ /* 0x000fe20000000800 */
[----:B------:R1:W-:Y:S01]  /*12150*/  @!P2 LDGSTS.E.BYPASS.LTC128B.128 [R177+0x6000], [R208.64] ;  /* 0x06000000d0b1afae */ /* 0x0003e2000b901d4a */
[-C--:B------:R-:W-:Y:S01]  /*12160*/  @!P2 LEA R216, P4, R162, R206.reuse, 0x1 ;  /* 0x000000cea2d8a211 */ /* 0x080fe200078808ff */
[C---:B------:R-:W-:Y:S01]  /*12170*/  @!P2 IMAD.WIDE.U32 R160, R200.reuse, 0xc0, R160 ;  /* 0x000000c0c8a0a825 */ /* 0x040fe200078e00a0 */
[----:B------:R-:W-:Y:S02]  /*12180*/  @!P2 MOV R155, c[0x0][0x1a4] ;  /* 0x00006900009baa02 */ /* 0x000fe40000000f00 */
[----:B------:R-:W-:Y:S01]  /*12190*/  @!P2 MOV R154, c[0x0][0x1a4] ;  /* 0x00006900009aaa02 */ /* 0x000fe20000000f00 */
[----:B------:R-:W-:Y:S01]  /*121a0*/  @!P2 IMAD.WIDE.U32 R212, R200, 0xe0, R212 ;  /* 0x000000e0c8d4a825 */ /* 0x000fe200078e00d4 */
[-C--:B------:R-:W-:Y:S01]  /*121b0*/  @!P2 LEA R214, P3, R160, R206.reuse, 0x1 ;  /* 0x000000cea0d6a211 */ /* 0x080fe200078608ff */
[----:B------:R-:W-:Y:S02]  /*121c0*/  @P2 STS.128 [R177+0x6800], RZ ;  /* 0x006800ffb1002388 */ /* 0x000fe40000000c00 */
[----:B------:R-:W-:Y:S01]  /*121d0*/  @!P2 IMAD R157, R157, 0x60, RZ ;  /* 0x000000609d9da824 */ /* 0x000fe200078e02ff */
[----:B------:R-:W-:Y:S01]  /*121e0*/  @!P2 LEA R206, P0, R212, R206, 0x1 ;  /* 0x000000ced4cea211 */ /* 0x000fe200078008ff */
[----:B------:R-:W-:Y:S02]  /*121f0*/  @!P2 IMAD R156, R156, 0xa0, RZ ;  /* 0x000000a09c9ca824 */ /* 0x000fe400078e02ff */
[----:B------:R-:W-:Y:S01]  /*12200*/  @!P2 IMAD R155, R155, 0xc0, RZ ;  /* 0x000000c09b9ba824 */ /* 0x000fe200078e02ff */
[----:B------:R-:W-:Y:S01]  /*12210*/  @!P2 IADD3 R158, R157, R167, RZ ;  /* 0x000000a79d9ea210 */ /* 0x000fe20007ffe0ff */
[----:B------:R-:W-:Y:S01]  /*12220*/  @!P2 IMAD R154, R154, 0xe0, RZ ;  /* 0x000000e09a9aa824 */ /* 0x000fe200078e02ff */
[----:B------:R-:W-:Y:S02]  /*12230*/  @!P2 IADD3 R156, R156, R163, RZ ;  /* 0x000000a39c9ca210 */ /* 0x000fe40007ffe0ff */
[-C--:B------:R-:W-:Y:S02]  /*12240*/  @!P2 LEA.HI.X R219, R166, R207.reuse, R158, 0x1, P5 ;  /* 0x000000cfa6dba211 */ /* 0x080fe400028f0c9e */
[----:B------:R-:W-:Y:S02]  /*12250*/  @!P2 LEA.HI.X R217, R162, R207, R156, 0x1, P4 ;  /* 0x000000cfa2d9a211 */ /* 0x000fe400020f0c9c */
[----:B------:R-:W-:Y:S01]  /*12260*/  @!P2 IADD3 R155, R155, R161, RZ ;  /* 0x000000a19b9ba210 */ /* 0x000fe20007ffe0ff */
[----:B------:R-:W-:Y:S01]  /*12270*/  @!PT LDS RZ, [RZ] ;  /* 0x00000000fffff984 */ /* 0x000fe20000000800 */
[----:B------:R-:W-:Y:S01]  /*12280*/  @!PT LDS RZ, [RZ] ;  /* 0x00000000fffff984 */ /* 0x000fe20000000800 */
[----:B------:R-:W-:Y:S01]  /*12290*/  @!PT LDS RZ, [RZ] ;  /* 0x00000000fffff984 */ /* 0x000fe20000000800 */
[----:B------:R1:W-:Y:S01]  /*122a0*/  @!P2 LDGSTS.E.BYPASS.LTC128B.128 [R177+0x6800], [R218.64] ;  /* 0x06800000dab1afae */ /* 0x0003e2000b901d4a */
[----:B------:R-:W-:Y:S02]  /*122b0*/  @!P2 IADD3 R154, R154, R213, RZ ;  /* 0x000000d59a9aa210 */ /* 0x000fe40007ffe0ff */
[-C--:B------:R-:W-:Y:S02]  /*122c0*/  @!P2 LEA.HI.X R215, R160, R207.reuse, R155, 0x1, P3 ;  /* 0x000000cfa0d7a211 */ /* 0x080fe400018f0c9b */
[----:B------:R-:W-:Y:S02]  /*122d0*/  @!P2 LEA.HI.X R207, R212, R207, R154, 0x1, P0 ;  /* 0x000000cfd4cfa211 */ /* 0x000fe400000f0c9a */
[----:B------:R-:W-:Y:S01]  /*122e0*/  ISETP.GE.AND P0, PT, R172, 0x2, PT ;  /* 0x00000002ac00780c */ /* 0x000fe20003f06270 */
        /* <DEDUP_REMOVED lines=22> */
[----:B------:R-:W-:Y:S01]  /*12450*/  LDSM.16.M88.4 R8, [R149+0x1000] ;  /* 0x001000009508783b */ /* 0x000fe20000000200 */
[----:B--2---:R-:W-:Y:S02]  /*12460*/  MOV R206, R152 ;  /* 0x0000009800ce7202 */ /* 0x004fe40000000f00 */
[----:B------:R-:W-:Y:S05]  /*12470*/  MOV R207, R153 ;  /* 0x0000009900cf7202 */ /* 0x000fea0000000f00 */
[----:B------:R-:W-:Y:S08]  /*12480*/  LDSM.16.M88.4 R128, [R150] ;  /* 0x000000009680783b */ /* 0x000ff00000000200 */
[----:B------:R-:W-:Y:S08]  /*12490*/  LDSM.16.M88.4 R12, [R148] ;  /* 0x00000000940c783b */ /* 0x000ff00000000200 */
[----:B------:R-:W-:Y:S08]  /*124a0*/  LDSM.16.M88.4 R16, [R149+0x1400] ;  /* 0x001400009510783b */ /* 0x000ff00000000200 */
        /* <DEDUP_REMOVED lines=16> */
[----:B------:R-:W2:Y:S08]  /*125b0*/  LDSM.16.M88.4 R104, [R149+0x3c00] ;  /* 0x003c00009568783b */ /* 0x000eb00000000200 */
[----:B------:R-:W-:Y:S08]  /*125c0*/  LDSM.16.M88.4 R96, [R148+0x2800] ;  /* 0x002800009460783b */ /* 0x000ff00000000200 */
[----:B------:R-:W3:Y:S08]  /*125d0*/  LDSM.16.M88.4 R100, [R148+0x2c00] ;  /* 0x002c00009464783b */ /* 0x000ef00000000200 */
[----:B------:R-:W4:Y:S08]  /*125e0*/  LDSM.16.M88.4 R116, [R149+0x4000] ;  /* 0x004000009574783b */ /* 0x000f300000000200 */
[----:B------:R-:W-:Y:S08]  /*125f0*/  LDSM.16.M88.4 R112, [R149+0x4400] ;  /* 0x004400009570783b */ /* 0x000ff00000000200 */
[----:B------:R-:W-:Y:S08]  /*12600*/  LDSM.16.M88.4 R120, [R149+0x4800] ;  /* 0x004800009578783b */ /* 0x000ff00000000200 */
[----:B------:R-:W-:Y:S08]  /*12610*/  LDSM.16.M88.4 R140, [R149+0x4c00] ;  /* 0x004c0000958c783b */ /* 0x000ff00000000200 */
[----:B------:R-:W-:Y:S08]  /*12620*/  LDSM.16.M88.4 R144, [R148+0x3800] ;  /* 0x003800009490783b */ /* 0x000ff00000000200 */
[----:B------:R-:W-:Y:S01]  /*12630*/  LDSM.16.M88.4 R136, [R148+0x3c00] ;  /* 0x003c00009488783b */ /* 0x000fe20000000200 */
[C---:B--2---:R-:W-:Y:S08]  /*12640*/  HMMA.16816.F32 R92, R132.reuse, R104, RZ ;  /* 0x00000068845c723c */ /* 0x044ff000000018ff */
[C---:B------:R-:W-:Y:S08]  /*12650*/  HMMA.16816.F32 R104, R132.reuse, R106, RZ ;  /* 0x0000006a8468723c */ /* 0x040ff000000018ff */
[----:B------:R-:W-:Y:S08]  /*12660*/  HMMA.16816.F32 R4, R132, R8, RZ ;  /* 0x000000088404723c */ /* 0x000ff000000018ff */
[C---:B---3--:R-:W-:Y:S08]  /*12670*/  HMMA.16816.F32 R92, R128.reuse, R100, R92 ;  /* 0x00000064805c723c */ /* 0x048ff0000000185c */
[----:B------:R-:W-:Y:S08]  /*12680*/  HMMA.16816.F32 R104, R128, R102, R104 ;  /* 0x000000668068723c */ /* 0x000ff00000001868 */
[----:B----4-:R-:W-:Y:S08]  /*12690*/  HMMA.16816.F32 R100, R132, R116, RZ ;  /* 0x000000748464723c */ /* 0x010ff000000018ff */
[----:B------:R-:W-:Y:S08]  /*126a0*/  HMMA.16816.F32 R4, R128, R12, R4 ;  /* 0x0000000c8004723c */ /* 0x000ff00000001804 */
[C---:B------:R-:W-:Y:S08]  /*126b0*/  HMMA.16816.F32 R8, R132.reuse, R10, RZ ;  /* 0x0000000a8408723c */ /* 0x040ff000000018ff */
[C---:B------:R-:W-:Y:S08]  /*126c0*/  HMMA.16816.F32 R28, R132.reuse, R44, RZ ;  /* 0x0000002c841c723c */ /* 0x040ff000000018ff */
[----:B------:R-:W-:Y:S01]  /*126d0*/  HMMA.16816.F32 R44, R132, R46, RZ ;  /* 0x0000002e842c723c */ /* 0x000fe200000018ff */
[----:B------:R-:W-:Y:S03]  /*126e0*/  FMUL.FTZ R2, R6, c[0x0][0x2ec] ;  /* 0x0000bb0006027a20 */ /* 0x000fe60000410000 */
[----:B------:R-:W-:Y:S02]  /*126f0*/  FMUL.FTZ R3, R5, c[0x0][0x2ec] ;  /* 0x0000bb0005037a20 */ /* 0x000fe40000410000 */
[----:B------:R-:W-:Y:S01]  /*12700*/  FMUL.FTZ R0, R4, c[0x0][0x2ec] ;  /* 0x0000bb0004007a20 */ /* 0x000fe20000410000 */
[----:B------:R-:W2:Y:S01]  /*12710*/  MUFU.TANH R2, R2 ;  /* 0x0000000200027308 */ /* 0x000ea20000002400 */
[----:B------:R-:W-:Y:S05]  /*12720*/  HMMA.16816.F32 R8, R128, R14, R8 ;  /* 0x0000000e8008723c */ /* 0x000fea0000001808 */
[----:B------:R-:W-:Y:S03]  /*12730*/  FMUL.FTZ R4, R7, c[0x0][0x2ec] ;  /* 0x0000bb0007047a20 */ /* 0x000fe60000410000 */
[C---:B------:R-:W-:Y:S01]  /*12740*/  HMMA.16816.F32 R12, R132.reuse, R16, RZ ;  /* 0x00000010840c723c */ /* 0x040fe200000018ff */
[----:B------:R-:W3:Y:S07]  /*12750*/  MUFU.TANH R0, R0 ;  /* 0x0000000000007308 */ /* 0x000eee0000002400 */
[----:B------:R-:W-:Y:S03]  /*12760*/  HMMA.16816.F32 R16, R132, R18, RZ ;  /* 0x000000128410723c */ /* 0x000fe600000018ff */
[----:B------:R-:W4:Y:S05]  /*12770*/  MUFU.TANH R3, R3 ;  /* 0x0000000300037308 */ /* 0x000f2a0000002400 */
[C---:B------:R-:W-:Y:S05]  /*12780*/  HMMA.16816.F32 R44, R128.reuse, R38, R44 ;  /* 0x00000026802c723c */ /* 0x040fea000000182c */
[----:B------:R-:W1:Y:S01]  /*12790*/  MUFU.TANH R4, R4 ;  /* 0x0000000400047308 */ /* 0x000e620000002400 */
[----:B------:R-:W-:Y:S02]  /*127a0*/  FMUL.FTZ R6, R10, c[0x0][0x2ec] ;  /* 0x0000bb000a067a20 */ /* 0x000fe40000410000 */
[C---:B------:R-:W-:Y:S04]  /*127b0*/  HMMA.16816.F32 R12, R128.reuse, R20, R12 ;  /* 0x00000014800c723c */ /* 0x040fe8000000180c */
[----:B------:R-:W-:Y:S02]  /*127c0*/  FMUL.FTZ R5, R8, c[0x0][0x2ec] ;  /* 0x0000bb0008057a20 */ /* 0x000fe40000410000 */
[----:B------:R-:W-:Y:S01]  /*127d0*/  FMUL.FTZ R8, R11, c[0x0][0x2ec] ;  /* 0x0000bb000b087a20 */ /* 0x000fe20000410000 */
[----:B------:R-:W1:Y:S01]  /*127e0*/  MUFU.TANH R6, R6 ;  /* 0x0000000600067308 */ /* 0x000e620000002400 */
[----:B------:R-:W-:Y:S04]  /*127f0*/  HMMA.16816.F32 R16, R128, R22, R16 ;  /* 0x000000168010723c */ /* 0x000fe80000001810 */
[----:B------:R-:W-:Y:S04]  /*12800*/  FMUL.FTZ R7, R9, c[0x0][0x2ec] ;  /* 0x0000bb0009077a20 */ /* 0x000fe80000410000 */
[C---:B------:R-:W-:Y:S01]  /*12810*/  HMMA.16816.F32 R20, R132.reuse, R24, RZ ;  /* 0x000000188414723c */ /* 0x040fe200000018ff */
[----:B------:R-:W1:Y:S07]  /*12820*/  MUFU.TANH R5, R5 ;  /* 0x0000000500057308 */ /* 0x000e6e0000002400 */
[----:B------:R-:W-:Y:S01]  /*12830*/  HMMA.16816.F32 R24, R132, R26, RZ ;  /* 0x0000001a8418723c */ /* 0x000fe200000018ff */
[----:B------:R-:W-:Y:S02]  /*12840*/  FMUL.FTZ R10, R14, c[0x0][0x2ec] ;  /* 0x0000bb000e0a7a20 */ /* 0x000fe40000410000 */
[----:B------:R-:W1:Y:S01]  /*12850*/  MUFU.TANH R7, R7 ;  /* 0x0000000700077308 */ /* 0x000e620000002400 */
[----:B------:R-:W-:Y:S02]  /*12860*/  FMUL.FTZ R11, R13, c[0x0][0x2ec] ;  /* 0x0000bb000d0b7a20 */ /* 0x000fe40000410000 */
[----:B------:R-:W-:Y:S02]  /*12870*/  FMUL.FTZ R9, R12, c[0x0][0x2ec] ;  /* 0x0000bb000c097a20 */ /* 0x000fe40000410000 */
[C---:B------:R-:W-:Y:S05]  /*12880*/  HMMA.16816.F32 R28, R128.reuse, R36, R28 ;  /* 0x00000024801c723c */ /* 0x040fea000000181c */
[----:B------:R-:W1:Y:S01]  /*12890*/  MUFU.TANH R8, R8 ;  /* 0x0000000800087308 */ /* 0x000e620000002400 */
[----:B------:R-:W-:Y:S02]  /*128a0*/  FMUL.FTZ R14, R18, c[0x0][0x2ec] ;  /* 0x0000bb00120e7a20 */ /* 0x000fe40000410000 */
[C---:B------:R-:W-:Y:S04]  /*128b0*/  HMMA.16816.F32 R20, R128.reuse, R32, R20 ;  /* 0x000000208014723c */ /* 0x040fe80000001814 */
[----:B------:R-:W-:Y:S02]  /*128c0*/  FMUL.FTZ R13, R16, c[0x0][0x2ec] ;  /* 0x0000bb00100d7a20 */ /* 0x000fe40000410000 */
[----:B------:R-:W-:Y:S01]  /*128d0*/  FMUL.FTZ R16, R19, c[0x0][0x2ec] ;  /* 0x0000bb0013107a20 */ /* 0x000fe20000410000 */
[----:B------:R-:W1:Y:S01]  /*128e0*/  MUFU.TANH R9, R9 ;  /* 0x0000000900097308 */ /* 0x000e620000002400 */
[----:B------:R-:W-:Y:S01]  /*128f0*/  HMMA.16816.F32 R24, R128, R34, R24 ;  /* 0x000000228018723c */ /* 0x000fe20000001818 */
[----:B------:R-:W5:Y:S03]  /*12900*/  LDSM.16.M88.4 R32, [R148+0x1000] ;  /* 0x001000009420783b */ /* 0x000f660000000200 */
[----:B------:R-:W-:Y:S02]  /*12910*/  FMUL.FTZ R12, R15, c[0x0][0x2ec] ;  /* 0x0000bb000f0c7a20 */ /* 0x000fe40000410000 */
[----:B------:R-:W-:Y:S02]  /*12920*/  FMUL.FTZ R15, R17, c[0x0][0x2ec] ;  /* 0x0000bb00110f7a20 */ /* 0x000fe40000410000 */
[C---:B------:R-:W-:Y:S01]  /*12930*/  HMMA.16816.F32 R36, R132.reuse, R40, RZ ;  /* 0x000000288424723c */ /* 0x040fe200000018ff */
[----:B------:R-:W1:Y:S07]  /*12940*/  MUFU.TANH R11, R11 ;  /* 0x0000000b000b7308 */ /* 0x000e6e0000002400 */
[C---:B------:R-:W-:Y:S01]  /*12950*/  HMMA.16816.F32 R60, R132.reuse, R76, RZ ;  /* 0x0000004c843c723c */ /* 0x040fe200000018ff */
[----:B------:R-:W-:Y:S02]  /*12960*/  FMUL.FTZ R18, R22, c[0x0][0x2ec] ;  /* 0x0000bb0016127a20 */ /* 0x000fe40000410000 */
[----:B------:R-:W1:Y:S01]  /*12970*/  MUFU.TANH R10, R10 ;  /* 0x0000000a000a7308 */ /* 0x000e620000002400 */
[----:B------:R-:W-:Y:S02]  /*12980*/  FMUL.FTZ R19, R21, c[0x0][0x2ec] ;  /* 0x0000bb0015137a20 */ /* 0x000fe40000410000 */
[----:B------:R-:W-:Y:S02]  /*12990*/  FMUL.FTZ R17, R20, c[0x0][0x2ec] ;  /* 0x0000bb0014117a20 */ /* 0x000fe40000410000 */
[C---:B------:R-:W-:Y:S01]  /*129a0*/  HMMA.16816.F32 R76, R132.reuse, R78, RZ ;  /* 0x0000004e844c723c */ /* 0x040fe200000018ff */
[----:B------:R-:W-:Y:S03]  /*129b0*/  FMUL.FTZ R22, R26, c[0x0][0x2ec] ;  /* 0x0000bb001a167a20 */ /* 0x000fe60000410000 */
[----:B------:R-:W-:Y:S01]  /*129c0*/  FMUL.FTZ R26, R30, c[0x0][0x2ec] ;  /* 0x0000bb001e1a7a20 */ /* 0x000fe20000410000 */
[----:B------:R-:W1:Y:S01]  /*129d0*/  MUFU.TANH R12, R12 ;  /* 0x0000000c000c7308 */ /* 0x000e620000002400 */
[----:B------:R-:W-:Y:S02]  /*129e0*/  FMUL.FTZ R30, R46, c[0x0][0x2ec] ;  /* 0x0000bb002e1e7a20 */ /* 0x000fe40000410000 */
[----:B------:R-:W-:Y:S01]  /*129f0*/  FMUL.FTZ R21, R24, c[0x0][0x2ec] ;  /* 0x0000bb0018157a20 */ /* 0x000fe20000410000 */
[----:B------:R-:W-:Y:S03]  /*12a00*/  HMMA.16816.F32 R40, R132, R42, RZ ;  /* 0x0000002a8428723c */ /* 0x000fe600000018ff */
[----:B------:R-:W-:Y:S02]  /*12a10*/  FMUL.FTZ R24, R27, c[0x0][0x2ec] ;  /* 0x0000bb001b187a20 */ /* 0x000fe40000410000 */
[----:B------:R-:W-:Y:S01]  /*12a20*/  FMUL.FTZ R27, R29, c[0x0][0x2ec] ;  /* 0x0000bb001d1b7a20 */ /* 0x000fe20000410000 */
[----:B------:R-:W1:Y:S01]  /*12a30*/  MUFU.TANH R13, R13 ;  /* 0x0000000d000d7308 */ /* 0x000e620000002400 */
[----:B------:R-:W-:Y:S01]  /*12a40*/  FMUL.FTZ R29, R44, c[0x0][0x2ec] ;  /* 0x0000bb002c1d7a20 */ /* 0x000fe20000410000 */
[C---:B-----5:R-:W-:Y:S05]  /*12a50*/  HMMA.16816.F32 R36, R128.reuse, R32, R36 ;  /* 0x000000208024723c */ /* 0x060fea0000001824 */
[----:B------:R-:W-:Y:S02]  /*12a60*/  FMUL.FTZ R20, R23, c[0x0][0x2ec] ;  /* 0x0000bb0017147a20 */ /* 0x000fe40000410000 */
[----:B------:R-:W-:Y:S01]  /*12a70*/  FMUL.FTZ R32, R47, c[0x0][0x2ec] ;  /* 0x0000bb002f207a20 */ /* 0x000fe20000410000 */
[----:B------:R-:W1:Y:S01]  /*12a80*/  MUFU.TANH R15, R15 ;  /* 0x0000000f000f7308 */ /* 0x000e620000002400 */
[C---:B------:R-:W-:Y:S03]  /*12a90*/  HMMA.16816.F32 R76, R128.reuse, R70, R76 ;  /* 0x00000046804c723c */ /* 0x040fe6000000184c */
[----:B------:R-:W-:Y:S02]  /*12aa0*/  FMUL.FTZ R23, R25, c[0x0][0x2ec] ;  /* 0x0000bb0019177a20 */ /* 0x000fe40000410000 */
[----:B------:R-:W-:Y:S02]  /*12ab0*/  FMUL.FTZ R25, R28, c[0x0][0x2ec] ;  /* 0x0000bb001c197a20 */ /* 0x000fe40000410000 */
[----:B------:R-:W-:Y:S01]  /*12ac0*/  FMUL.FTZ R28, R31, c[0x0][0x2ec] ;  /* 0x0000bb001f1c7a20 */ /* 0x000fe20000410000 */
[----:B------:R-:W-:Y:S01]  /*12ad0*/  HMMA.16816.F32 R60, R128, R68, R60 ;  /* 0x00000044803c723c */ /* 0x000fe2000000183c */
[----:B------:R-:W1:Y:S03]  /*12ae0*/  MUFU.TANH R14, R14 ;  /* 0x0000000e000e7308 */ /* 0x000e660000002400 */
[----:B------:R-:W-:Y:S03]  /*12af0*/  FMUL.FTZ R31, R45, c[0x0][0x2ec] ;  /* 0x0000bb002d1f7a20 */ /* 0x000fe60000410000 */
[----:B------:R-:W-:Y:S01]  /*12b00*/  FMUL.FTZ R33, R36, c[0x0][0x2ec] ;  /* 0x0000bb0024217a20 */ /* 0x000fe20000410000 */
[C---:B------:R-:W-:Y:S03]  /*12b10*/  HMMA.16816.F32 R44, R132.reuse, R48, RZ ;  /* 0x00000030842c723c */ /* 0x040fe600000018ff */
[----:B------:R-:W1:Y:S01]  /*12b20*/  MUFU.TANH R16, R16 ;  /* 0x0000001000107308 */ /* 0x000e620000002400 */
[----:B------:R-:W-:Y:S04]  /*12b30*/  FMUL.FTZ R36, R39, c[0x0][0x2ec] ;  /* 0x0000bb0027247a20 */ /* 0x000fe80000410000 */
[C---:B------:R-:W-:Y:S05]  /*12b40*/  HMMA.16816.F32 R48, R132.reuse, R50, RZ ;  /* 0x000000328430723c */ /* 0x040fea00000018ff */
[----:B------:R-:W1:Y:S03]  /*12b50*/  MUFU.TANH R17, R17 ;  /* 0x0000001100117308 */ /* 0x000e660000002400 */
[----:B------:R-:W-:Y:S07]  /*12b60*/  HMMA.16816.F32 R68, R132, R72, RZ ;  /* 0x000000488444723c */ /* 0x000fee00000018ff */
[----:B------:R-:W1:Y:S01]  /*12b70*/  MUFU.TANH R19, R19 ;  /* 0x0000001300137308 */ /* 0x000e620000002400 */
[C---:B------:R-:W-:Y:S08]  /*12b80*/  HMMA.16816.F32 R44, R128.reuse, R52, R44 ;  /* 0x00000034802c723c */ /* 0x040ff0000000182c */
[----:B------:R-:W-:Y:S01]  /*12b90*/  HMMA.16816.F32 R48, R128, R54, R48 ;  /* 0x000000368030723c */ /* 0x000fe20000001830 */
[----:B------:R-:W1:Y:S07]  /*12ba0*/  MUFU.TANH R18, R18 ;  /* 0x0000001200127308 */ /* 0x000e6e0000002400 */
[C---:B------:R-:W-:Y:S03]  /*12bb0*/  HMMA.16816.F32 R52, R132.reuse, R56, RZ ;  /* 0x000000388434723c */ /* 0x040fe600000018ff */
[----:B------:R-:W1:Y:S05]  /*12bc0*/  MUFU.TANH R20, R20 ;  /* 0x0000001400147308 */ /* 0x000e6a0000002400 */
[C---:B------:R-:W-:Y:S05]  /*12bd0*/  HMMA.16816.F32 R56, R132.reuse, R58, RZ ;  /* 0x0000003a8438723c */ /* 0x040fea00000018ff */
[----:B------:R-:W1:Y:S03]  /*12be0*/  MUFU.TANH R21, R21 ;  /* 0x0000001500157308 */ /* 0x000e660000002400 */
[----:B------:R-:W-:Y:S07]  /*12bf0*/  HMMA.16816.F32 R72, R132, R74, RZ ;  /* 0x0000004a8448723c */ /* 0x000fee00000018ff */
[----:B------:R-:W1:Y:S01]  /*12c00*/  MUFU.TANH R23, R23 ;  /* 0x0000001700177308 */ /* 0x000e620000002400 */
[C---:B------:R-:W-:Y:S08]  /*12c10*/  HMMA.16816.F32 R52, R128.reuse, R64, R52 ;  /* 0x000000408034723c */ /* 0x040ff00000001834 */
[C---:B------:R-:W-:Y:S01]  /*12c20*/  HMMA.16816.F32 R56, R128.reuse, R66, R56 ;  /* 0x000000428038723c */ /* 0x040fe20000001838 */
[----:B------:R-:W1:Y:S01]  /*12c30*/  MUFU.TANH R22, R22 ;  /* 0x0000001600167308 */ /* 0x000e620000002400 */
[----:B------:R-:W5:Y:S06]  /*12c40*/  LDSM.16.M88.4 R64, [R148+0x2000] ;  /* 0x002000009440783b */ /* 0x000f6c0000000200 */
[----:B------:R-:W-:Y:S03]  /*12c50*/  HMMA.16816.F32 R40, R128, R34, R40 ;  /* 0x000000228028723c */ /* 0x000fe60000001828 */
[----:B------:R-:W1:Y:S04]  /*12c60*/  MUFU.TANH R24, R24 ;  /* 0x0000001800187308 */ /* 0x000e680000002400 */
[----:B------:R-:W-:Y:S01]  /*12c70*/  FMUL.FTZ R34, R38, c[0x0][0x2ec] ;  /* 0x0000bb0026227a20 */ /* 0x000fe20000410000 */
[C---:B------:R-:W-:Y:S04]  /*12c80*/  HMMA.16816.F32 R116, R132.reuse, R118, RZ ;  /* 0x000000768474723c */ /* 0x040fe800000018ff */
[----:B------:R-:W-:Y:S01]  /*12c90*/  FMUL.FTZ R35, R37, c[0x0][0x2ec] ;  /* 0x0000bb0025237a20 */ /* 0x000fe20000410000 */
[----:B------:R-:W1:Y:S03]  /*12ca0*/  MUFU.TANH R25, R25 ;  /* 0x0000001900197308 */ /* 0x000e660000002400 */
[C---:B------:R-:W-:Y:S07]  /*12cb0*/  HMMA.16816.F32 R108, R132.reuse, R112, RZ ;  /* 0x00000070846c723c */ /* 0x040fee00000018ff */
[----:B------:R-:W1:Y:S01]  /*12cc0*/  MUFU.TANH R27, R27 ;  /* 0x0000001b001b7308 */ /* 0x000e620000002400 */
[----:B------:R-:W-:Y:S01]  /*12cd0*/  FMUL.FTZ R38, R42, c[0x0][0x2ec] ;  /* 0x0000bb002a267a20 */ /* 0x000fe20000410000 */
[----:B------:R-:W-:Y:S03]  /*12ce0*/  HMMA.16816.F32 R112, R132, R114, RZ ;  /* 0x000000728470723c */ /* 0x000fe600000018ff */
[----:B------:R-:W-:Y:S02]  /*12cf0*/  FMUL.FTZ R42, R46, c[0x0][0x2ec] ;  /* 0x0000bb002e2a7a20 */ /* 0x000fe40000410000 */
[----:B------:R-:W-:Y:S02]  /*12d00*/  FMUL.FTZ R46, R50, c[0x0][0x2ec] ;  /* 0x0000bb00322e7a20 */ /* 0x000fe40000410000 */
[----:B------:R-:W-:Y:S01]  /*12d10*/  FMUL.FTZ R50, R54, c[0x0][0x2ec] ;  /* 0x0000bb0036327a20 */ /* 0x000fe20000410000 */
[----:B------:R-:W1:Y:S01]  /*12d20*/  MUFU.TANH R26, R26 ;  /* 0x0000001a001a7308 */ /* 0x000e620000002400 */
[C---:B-----5:R-:W-:Y:S05]  /*12d30*/  HMMA.16816.F32 R68, R128.reuse, R64, R68 ;  /* 0x000000408044723c */ /* 0x060fea0000001844 */
[----:B------:R-:W-:Y:S02]  /*12d40*/  FMUL.FTZ R54, R58, c[0x0][0x2ec] ;  /* 0x0000bb003a367a20 */ /* 0x000fe40000410000 */
[----:B------:R-:W-:Y:S01]  /*12d50*/  FMUL.FTZ R64, R79, c[0x0][0x2ec] ;  /* 0x0000bb004f407a20 */ /* 0x000fe20000410000 */
[----:B------:R-:W-:Y:S01]  /*12d60*/  HMMA.16816.F32 R72, R128, R66, R72 ;  /* 0x000000428048723c */ /* 0x000fe20000001848 */
[----:B------:R-:W1:Y:S03]  /*12d70*/  MUFU.TANH R28, R28 ;  /* 0x0000001c001c7308 */ /* 0x000e660000002400 */
[----:B------:R-:W-:Y:S02]  /*12d80*/  FMUL.FTZ R58, R62, c[0x0][0x2ec] ;  /* 0x0000bb003e3a7a20 */ /* 0x000fe40000410000 */
[----:B------:R-:W-:Y:S02]  /*12d90*/  FMUL.FTZ R62, R78, c[0x0][0x2ec] ;  /* 0x0000bb004e3e7a20 */ /* 0x000fe40000410000 */
[----:B------:R-:W-:Y:S01]  /*12da0*/  FMUL.FTZ R37, R40, c[0x0][0x2ec] ;  /* 0x0000bb0028257a20 */ /* 0x000fe20000410000 */
[----:B------:R-:W-:Y:S02]  /*12db0*/  HMMA.16816.F32 R124, R132, R140, RZ ;  /* 0x0000008c847c723c */ /* 0x000fe400000018ff */
[----:B------:R-:W1:Y:S01]  /*12dc0*/  MUFU.TANH R29, R29 ;  /* 0x0000001d001d7308 */ /* 0x000e620000002400 */
[----:B------:R-:W-:Y:S02]  /*12dd0*/  FMUL.FTZ R40, R43, c[0x0][0x2ec] ;  /* 0x0000bb002b287a20 */ /* 0x000fe40000410000 */
        /* <DEDUP_REMOVED lines=11> */
[----:B------:R-:W-:Y:S05]  /*12e90*/  HMMA.16816.F32 R124, R128, R136, R124 ;  /* 0x00000088807c723c */ /* 0x000fea000000187c */
[----:B------:R-:W-:Y:S02]  /*12ea0*/  FMUL.FTZ R61, R76, c[0x0][0x2ec] ;  /* 0x0000bb004c3d7a20 */ /* 0x000fe40000410000 */
[----:B------:R-:W-:Y:S01]  /*12eb0*/  FMUL.FTZ R67, R69, c[0x0][0x2ec] ;  /* 0x0000bb0045437a20 */ /* 0x000fe20000410000 */
[----:B------:R-:W1:Y:S01]  /*12ec0*/  MUFU.TANH R32, R32 ;  /* 0x0000002000207308 */ /* 0x000e620000002400 */
[----:B------:R-:W-:Y:S03]  /*12ed0*/  FMUL.FTZ R69, R72, c[0x0][0x2ec] ;  /* 0x0000bb0048457a20 */ /* 0x000fe60000410000 */
[----:B------:R-:W-:Y:S02]  /*12ee0*/  FMUL.FTZ R72, R75, c[0x0][0x2ec] ;  /* 0x0000bb004b487a20 */ /* 0x000fe40000410000 */
        /* <DEDUP_REMOVED lines=16> */
[C---:B------:R-:W-:Y:S07]  /*12ff0*/  HMMA.16816.F32 R76, R132.reuse, R80, RZ ;  /* 0x00000050844c723c */ /* 0x040fee00000018ff */
[----:B------:R-:W1:Y:S01]  /*13000*/  MUFU.TANH R36, R36 ;  /* 0x0000002400247308 */ /* 0x000e620000002400 */
[----:B------:R-:W-:Y:S09]  /*13010*/  HMMA.16816.F32 R80, R132, R82, RZ ;  /* 0x000000528450723c */ /* 0x000ff200000018ff */
[----:B------:R-:W1:Y:S07]  /*13020*/  MUFU.TANH R37, R37 ;  /* 0x0000002500257308 */ /* 0x000e6e0000002400 */
[C---:B------:R-:W-:Y:S03]  /*13030*/  HMMA.16816.F32 R76, R128.reuse, R84, R76 ;  /* 0x00000054804c723c */ /* 0x040fe6000000184c */
[----:B------:R-:W1:Y:S05]  /*13040*/  MUFU.TANH R39, R39 ;  /* 0x0000002700277308 */ /* 0x000e6a0000002400 */
[----:B------:R-:W-:Y:S05]  /*13050*/  HMMA.16816.F32 R80, R128, R86, R80 ;  /* 0x000000568050723c */ /* 0x000fea0000001850 */
[----:B------:R-:W1:Y:S03]  /*13060*/  MUFU.TANH R38, R38 ;  /* 0x0000002600267308 */ /* 0x000e660000002400 */
[C---:B------:R-:W-:Y:S07]  /*13070*/  HMMA.16816.F32 R84, R132.reuse, R88, RZ ;  /* 0x000000588454723c */ /* 0x040fee00000018ff */
[----:B------:R-:W1:Y:S01]  /*13080*/  MUFU.TANH R40, R40 ;  /* 0x0000002800287308 */ /* 0x000e620000002400 */
[----:B------:R-:W-:Y:S01]  /*13090*/  HMMA.16816.F32 R88, R132, R90, RZ ;  /* 0x0000005a8458723c */ /* 0x000fe200000018ff */
[----:B------:R-:W-:Y:S03]  /*130a0*/  FMUL.FTZ R74, R78, c[0x0][0x2ec] ;  /* 0x0000bb004e4a7a20 */ /* 0x000fe60000410000 */
[----:B------:R-:W-:Y:S02]  /*130b0*/  FMUL.FTZ R75, R77, c[0x0][0x2ec] ;  /* 0x0000bb004d4b7a20 */ /* 0x000fe40000410000 */
[----:B------:R-:W-:Y:S02]  /*130c0*/  FMUL.FTZ R73, R76, c[0x0][0x2ec] ;  /* 0x0000bb004c497a20 */ /* 0x000fe40000410000 */
[----:B------:R-:W-:Y:S01]  /*130d0*/  FMUL.FTZ R78, R82, c[0x0][0x2ec] ;  /* 0x0000bb00524e7a20 */ /* 0x000fe20000410000 */
[----:B------:R-:W1:Y:S03]  /*130e0*/  MUFU.TANH R41, R41 ;  /* 0x0000002900297308 */ /* 0x000e660000002400 */
[----:B------:R-:W-:Y:S02]  /*130f0*/  FMUL.FTZ R77, R80, c[0x0][0x2ec] ;  /* 0x0000bb00504d7a20 */ /* 0x000fe40000410000 */
[----:B------:R-:W-:Y:S02]  /*13100*/  FMUL.FTZ R80, R83, c[0x0][0x2ec] ;  /* 0x0000bb0053507a20 */ /* 0x000fe40000410000 */
[C---:B------:R-:W-:Y:S03]  /*13110*/  HMMA.16816.F32 R84, R128.reuse, R96, R84 ;  /* 0x000000608054723c */ /* 0x040fe60000001854 */
[----:B------:R-:W1:Y:S02]  /*13120*/  MUFU.TANH R43, R43 ;  /* 0x0000002b002b7308 */ /* 0x000e640000002400 */
[----:B------:R-:W-:Y:S02]  /*13130*/  FMUL.FTZ R76, R79, c[0x0][0x2ec] ;  /* 0x0000bb004f4c7a20 */ /* 0x000fe40000410000 */
[----:B------:R-:W-:Y:S01]  /*13140*/  FMUL.FTZ R79, R81, c[0x0][0x2ec] ;  /* 0x0000bb00514f7a20 */ /* 0x000fe20000410000 */
[C---:B------:R-:W-:Y:S01]  /*13150*/  HMMA.16816.F32 R88, R128.reuse, R98, R88 ;  /* 0x000000628058723c */ /* 0x040fe20000001858 */
[----:B------:R-:W5:Y:S04]  /*13160*/  LDSM.16.M88.4 R96, [R148+0x3000] ;  /* 0x003000009460783b */ /* 0x000f680000000200 */
[----:B------:R-:W1:Y:S10]  /*13170*/  MUFU.TANH R42, R42 ;  /* 0x0000002a002a7308 */ /* 0x000e740000002400 */
        /* <DEDUP_REMOVED lines=15> */
[----:B------:R-:W-:Y:S01]  /*13270*/  FMUL.FTZ R89, R92, c[0x0][0x2ec] ;  /* 0x0000bb005c597a20 */ /* 0x000fe20000410000 */
[C---:B-----5:R-:W-:Y:S03]  /*13280*/  HMMA.16816.F32 R100, R128.reuse, R96, R100 ;  /* 0x000000608064723c */ /* 0x060fe60000001864 */
[----:B------:R-:W-:Y:S01]  /*13290*/  FMUL.FTZ R92, R95, c[0x0][0x2ec] ;  /* 0x0000bb005f5c7a20 */ /* 0x000fe20000410000 */
[----:B------:R-:W1:Y:S01]  /*132a0*/  MUFU.TANH R46, R46 ;  /* 0x0000002e002e7308 */ /* 0x000e620000002400 */
[----:B------:R-:W-:Y:S02]  /*132b0*/  FMUL.FTZ R95, R105, c[0x0][0x2ec] ;  /* 0x0000bb00695f7a20 */ /* 0x000fe40000410000 */
[----:B------:R-:W-:Y:S01]  /*132c0*/  FMUL.FTZ R96, R107, c[0x0][0x2ec] ;  /* 0x0000bb006b607a20 */ /* 0x000fe20000410000 */
[C---:B------:R-:W-:Y:S01]  /*132d0*/  HMMA.16816.F32 R116, R128.reuse, R98, R116 ;  /* 0x000000628074723c */ /* 0x040fe20000001874 */
[----:B------:R-:W5:Y:S01]  /*132e0*/  LDSM.16.M88.4 R104, [R148+0x3400] ;  /* 0x003400009468783b */ /* 0x000f620000000200 */
[----:B------:R-:W-:Y:S04]  /*132f0*/  DEPBAR.LE SB0, 0x0 ;  /* 0x000080000000791a */ /* 0x000fe80000000000 */
[----:B------:R-:W1:Y:S03]  /*13300*/  MUFU.TANH R48, R48 ;  /* 0x0000003000307308 */ /* 0x000e660000002400 */
[----:B------:R-:W-:Y:S07]  /*13310*/  BAR.SYNC.DEFER_BLOCKING 0x0 ;  /* 0x0000000000007b1d */ /* 0x000fee0000010000 */
        /* <DEDUP_REMOVED lines=8> */
[----:B------:R-:W-:Y:S07]  /*133a0*/  FMUL.FTZ R102, R118, c[0x0][0x2ec] ;  /* 0x0000bb0076667a20 */ /* 0x000fee0000410000 */
[----:B------:R-:W1:Y:S01]  /*133b0*/  MUFU.TANH R50, R50 ;  /* 0x0000003200327308 */ /* 0x000e620000002400 */
[C---:B-----5:R-:W-:Y:S09]  /*133c0*/  HMMA.16816.F32 R108, R128.reuse, R104, R108 ;  /* 0x00000068806c723c */ /* 0x060ff2000000186c */
[----:B------:R-:W1:Y:S03]  /*133d0*/  MUFU.TANH R52, R52 ;  /* 0x0000003400347308 */ /* 0x000e660000002400 */
[----:B------:R-:W-:Y:S01]  /*133e0*/  FMUL.FTZ R104, R119, c[0x0][0x2ec] ;  /* 0x0000bb0077687a20 */ /* 0x000fe20000410000 */
[----:B------:R-:W-:Y:S06]  /*133f0*/  HMMA.16816.F32 R112, R128, R106, R112 ;  /* 0x0000006a8070723c */ /* 0x000fec0000001870 */
[----:B------:R-:W1:Y:S02]  /*13400*/  MUFU.TANH R53, R53 ;  /* 0x0000003500357308 */ /* 0x000e640000002400 */
[C---:B------:R-:W-:Y:S08]  /*13410*/  HMMA.16816.F32 R116, R132.reuse, R120, RZ ;  /* 0x000000788474723c */ /* 0x040ff000000018ff */
[C---:B------:R-:W-:Y:S01]  /*13420*/  HMMA.16816.F32 R120, R132.reuse, R122, RZ ;  /* 0x0000007a8478723c */ /* 0x040fe200000018ff */
[----:B------:R-:W1:Y:S03]  /*13430*/  MUFU.TANH R55, R55 ;  /* 0x0000003700377308 */ /* 0x000e660000002400 */
[----:B------:R-:W-:Y:S02]  /*13440*/  FMUL.FTZ R105, R108, c[0x0][0x2ec] ;  /* 0x0000bb006c697a20 */ /* 0x000fe40000410000 */
[----:B------:R-:W-:Y:S02]  /*13450*/  FMUL.FTZ R107, R109, c[0x0][0x2ec] ;  /* 0x0000bb006d6b7a20 */ /* 0x000fe40000410000 */
        /* <DEDUP_REMOVED lines=12> */
[----:B------:R-:W-:Y:S08]  /*13520*/  HMMA.16816.F32 R132, R128, R138, R132 ;  /* 0x0000008a8084723c */ /* 0x000ff00000001884 */
[----:B------:R-:W-:Y:S01]  /*13530*/  FMUL.FTZ R113, R116, c[0x0][0x2ec] ;  /* 0x0000bb0074717a20 */ /* 0x000fe20000410000 */
[----:B------:R-:W1:Y:S03]  /*13540*/  MUFU.TANH R59, R59 ;  /* 0x0000003b003b7308 */ /* 0x000e660000002400 */
        /* <DEDUP_REMOVED lines=91> */
[----:B------:R-:W-:Y:S02]  /*13b00*/  IABS R134, c[0x0][0x2d0] ;  /* 0x0000b40000867a13 */ /* 0x000fe40000000000 */
[----:B------:R-:W-:Y:S02]  /*13b10*/  LOP3.LUT R130, RZ, c[0x0][0x2d0], RZ, 0x33, !PT ;  /* 0x0000b400ff827a12 */ /* 0x000fe400078e33ff */
[----:B------:R-:W2:Y:S01]  /*13b20*/  I2F.RP R137, R134 ;  /* 0x0000008600897306 */ /* 0x000ea20000209400 */
[C---:B------:R-:W-:Y:S02]  /*13b30*/  IADD3 R139, R140.reuse, -0x200, RZ ;  /* 0xfffffe008c8b7810 */ /* 0x040fe40007ffe0ff */
[----:B------:R-:W-:Y:S02]  /*13b40*/  IADD3 R140, R140, -0x100, RZ ;  /* 0xffffff008c8c7810 */ /* 0x000fe40007ffe0ff */
[----:B------:R-:W-:Y:S02]  /*13b50*/  IABS R136, R139 ;  /* 0x0000008b00887213 */ /* 0x000fe40000000000 */
[----:B------:R-:W-:Y:S02]  /*13b60*/  IABS R138, R140 ;  /* 0x0000008c008a7213 */ /* 0x000fe40000000000 */
[----:B------:R-:W-:Y:S02]  /*13b70*/  LOP3.LUT R140, R140, c[0x0][0x2d0], RZ, 0x3c, !PT ;  /* 0x0000b4008c8c7a12 */ /* 0x000fe400078e3cff */
[----:B------:R-:W-:Y:S04]  /*13b80*/  LOP3.LUT R139, R139, c[0x0][0x2d0], RZ, 0x3c, !PT ;  /* 0x0000b4008b8b7a12 */ /* 0x000fe800078e3cff */
        /* <DEDUP_REMOVED lines=50> */
.L_x_1729:
[----:B------:R2:W-:Y:S01]  /*13eb0*/  @P2 STS [R177+0x1004], RZ ;  /* 0x001004ffb1002388 */ /* 0x0005e20000000800 */
[----:B-1----:R-:W-:Y:S01]  /*13ec0*/  LEA R152, P5, R134, R202, 0x1 ;  /* 0x000000ca86987211 */ /* 0x002fe200078a08ff */
        /* <DEDUP_REMOVED lines=20> */
[C---:B------:R-:W-:Y:S01]  /*14010*/  @!P2 LEA.HI.X R138, R132.reuse, R135, R138, 0x7, P0 ;  /* 0x00000087848aa211 */ /* 0x040fe200000f3c8a */
[----:B------:R-:W-:Y:S01]  /*14020*/  @!P2 IMAD.MOV.U32 R140, RZ, RZ, R134 ;  /* 0x000000ffff8ca224 */ /* 0x000fe200078e0086 */
[----:B------:R-:W-:Y:S01]  /*14030*/  @!P2 LEA R156, P0, R131, R202, 0x1 ;  /* 0x000000ca839ca211 */ /* 0x000fe200078008ff */
[----:B------:R-:W-:Y:S01]  /*14040*/  @!PT LDS RZ, [RZ] ;  /* 0x00000000fffff984 */ /* 0x000fe20000000800 */
[----:B------:R-:W-:Y:S01]  /*14050*/  @!PT LDS RZ, [RZ] ;  /* 0x00000000fffff984 */ /* 0x000fe20000000800 */
[----:B------:R-:W-:Y:S01]  /*14060*/  @!PT LDS RZ, [RZ] ;  /* 0x00000000fffff984 */ /* 0x000fe20000000800 */
[----:B------:R2:W-:Y:S01]  /*14070*/  @!P2 LDGSTS.E.BYPASS.LTC128B.128 [R177+0x1800], [R146.64] ;  /* 0x0180000092b1afae */ /* 0x0005e2000b901d4a */
[----:B------:R-:W-:Y:S01]  /*14080*/  @!P2 IMAD R129, R129, 0x60, RZ ;  /* 0x000000608181a824 */ /* 0x000fe200078e02ff */
[----:B------:R-:W-:Y:S01]  /*14090*/  @!P2 MOV R154, R134 ;  /* 0x00000086009aa202 */ /* 0x000fe20000000f00 */
[----:B------:R-:W-:Y:S01]  /*140a0*/  @!P2 IMAD.MOV.U32 R143, RZ, RZ, R135 ;  /* 0x000000ffff8fa224 */ /* 0x000fe200078e0087 */
[----:B------:R2:W-:Y:S01]  /*140b0*/  @P2 STS.128 [R177+0x2000], RZ ;  /* 0x002000ffb1002388 */ /* 0x0005e20000000c00 */
[-C--:B------:R-:W-:Y:S01]  /*140c0*/  @!P2 LEA.HI.X R157, R131, R203.reuse, R136, 0x1, P0 ;  /* 0x000000cb839da211 */ /* 0x080fe200000f0c88 */
[----:B------:R-:W-:Y:S01]  /*140d0*/  @!P2 IMAD.IADD R129, R129, 0x1, R145 ;  /* 0x000000018181a824 */ /* 0x000fe200078e0291 */
[CC--:B------:R-:W-:Y:S01]  /*140e0*/  @!P2 LEA R158, P0, R133.reuse, R202.reuse, 0x1 ;  /* 0x000000ca859ea211 */ /* 0x0c0fe200078008ff */
[----:B------:R-:W-:Y:S01]  /*140f0*/  @!P2 IMAD.WIDE.U32 R142, R132, 0xa0, R142 ;  /* 0x000000a0848ea825 */ /* 0x000fe200078e008e */
[----:B------:R-:W-:Y:S01]  /*14100*/  @!P2 MOV R130, c[0x0][0x19c] ;  /* 0x000067000082aa02 */ /* 0x000fe20000000f00 */
[----:B------:R-:W-:Y:S01]  /*14110*/  @!PT LDS RZ, [RZ] ;  /* 0x00000000fffff984 */ /* 0x000fe20000000800 */
[----:B------:R-:W-:Y:S01]  /*14120*/  @!PT LDS RZ, [RZ] ;  /* 0x00000000fffff984 */ /* 0x000fe20000000800 */
[----:B------:R-:W-:Y:S01]  /*14130*/  @!PT LDS RZ, [RZ] ;  /* 0x00000000fffff984 */ /* 0x000fe20000000800 */
[----:B------:R2:W-:Y:S01]  /*14140*/  @!P2 LDGSTS.E.BYPASS.LTC128B.128 [R177+0x2000], [R156.64] ;  /* 0x020000009cb1afae */ /* 0x0005e2000b901d4a */
[-C--:B------:R-:W-:Y:S01]  /*14150*/  @!P2 LEA.HI.X R159, R133, R203.reuse, R138, 0x1, P0 ;  /* 0x000000cb859fa211 */ /* 0x080fe200000f0c8a */
[--C-:B------:R-:W-:Y:S01]  /*14160*/  @!P2 IMAD.MOV.U32 R141, RZ, RZ, R135.reuse ;  /* 0x000000ffff8da224 */ /* 0x100fe200078e0087 */
[CC--:B------:R-:W-:Y:S01]  /*14170*/  @!P2 LEA R138, P5, R144.reuse, R202.reuse, 0x1 ;  /* 0x000000ca908aa211 */ /* 0x0c0fe200078a08ff */
[----:B------:R2:W-:Y:S01]  /*14180*/  @P2 STS.128 [R177+0x2800], RZ ;  /* 0x002800ffb1002388 */ /* 0x0005e20000000c00 */
[----:B------:R-:W-:Y:S02]  /*14190*/  @!P2 IMAD.MOV.U32 R155, RZ, RZ, R135 ;  /* 0x000000ffff9ba224 */ /* 0x000fe400078e0087 */
[-C--:B------:R-:W-:Y:S01]  /*141a0*/  @!P2 LEA.HI.X R139, R144, R203.reuse, R129, 0x1, P5 ;  /* 0x000000cb908ba211 */ /* 0x080fe200028f0c81 */
[C---:B------:R-:W-:Y:S04]  /*141b0*/  @!P2 IMAD.WIDE.U32 R140, R132.reuse, 0xc0, R140 ;  /* 0x000000c0848ca825 */ /* 0x040fe800078e008c */
[----:B------:R-:W-:Y:S01]  /*141c0*/  @!PT LDS RZ, [RZ] ;  /* 0x00000000fffff984 */ /* 0x000fe20000000800 */
[----:B------:R-:W-:Y:S01]  /*141d0*/  @!PT LDS RZ, [RZ] ;  /* 0x00000000fffff984 */ /* 0x000fe20000000800 */
[----:B------:R-:W-:Y:S01]  /*141e0*/  @!PT LDS RZ, [RZ] ;  /* 0x00000000fffff984 */ /* 0x000fe20000000800 */
[----:B------:R2:W-:Y:S01]  /*141f0*/  @!P2 LDGSTS.E.BYPASS.LTC128B.128 [R177+0x2800], [R138.64] ;  /* 0x028000008ab1afae */ /* 0x0005e2000b901d4a */
[----:B------:R-:W-:Y:S03]  /*14200*/  @!P2 IMAD.WIDE.U32 R154, R132, 0xe0, R154 ;  /* 0x000000e0849aa825 */ /* 0x000fe600078e009a */
        /* <DEDUP_REMOVED lines=12> */
[----:B------:R-:W-:Y:S02]  /*142d0*/  @!P2 IMAD.IADD R135, R135, 0x1, R143 ;  /* 0x000000018787a824 */ /* 0x000fe400078e028f */
[----:B------:R-:W-:Y:S02]  /*142e0*/  @!P2 IMAD.IADD R131, R131, 0x1, R141 ;  /* 0x000000018383a824 */ /* 0x000fe400078e028d */
[----:B------:R-:W-:Y:S01]  /*142f0*/  @!P2 IMAD R137, R130, 0xe0, RZ ;  /* 0x000000e08289a824 */ /* 0x000fe200078e02ff */
[----:B------:R-:W-:Y:S02]  /*14300*/  @!P2 LEA.HI.X R133, R142, R203, R135, 0x1, P4 ;  /* 0x000000cb8e85a211 */ /* 0x000fe400020f0c87 */
[C---:B------:R-:W-:Y:S01]  /*14310*/  @!P2 LEA R130, P3, R140.reuse, R202, 0x1 ;  /* 0x000000ca8c82a211 */ /* 0x040fe200078608ff */
[----:B------:R-:W-:Y:S01]  /*14320*/  IMAD.MOV.U32 R202, RZ, RZ, R152 ;  /* 0x000000ffffca7224 */ /* 0x000fe200078e0098 */
[----:B------:R-:W-:Y:S01]  /*14330*/  @!P2 IADD3 R137, R137, R155, RZ ;  /* 0x0000009b8989a210 */ /* 0x000fe20007ffe0ff */
        /* <DEDUP_REMOVED lines=18> */
.L_x_1728:
[----:B--234-:R-:W-:Y:S04]  /*14460*/  IADD3 R175, R172, -0x1, RZ ;  /* 0xffffffffacaf7810 */ /* 0x01cfe80007ffe0ff */
[----:B------:R-:W-:Y:S04]  /*14470*/  LEA R176, R175, R170, 0x8 ;  /* 0x000000aaafb07211 */ /* 0x000fe800078e40ff */
        /* <DEDUP_REMOVED lines=15> */
[C---:B-1----:R-:W-:Y:S02]  /*14570*/  IADD3 R153, R176.reuse, 0x50, RZ ;  /* 0x00000050b0997810 */ /* 0x042fe40007ffe0ff */
[C---:B------:R-:W-:Y:S02]  /*14580*/  IADD3 R168, R176.reuse, 0x89, RZ ;  /* 0x00000089b0a87810 */ /* 0x040fe40007ffe0ff */
[C---:B------:R-:W-:Y:S01]  /*14590*/  IADD3 R130, R176.reuse, 0x20, RZ ;  /* 0x00000020b0827810 */ /* 0x040fe20007ffe0ff */
[----:B------:R-:W1:Y:S01]  /*145a0*/  I2F R136, R136 ;  /* 0x0000008800887306 */ /* 0x000e620000201400 */
[C---:B------:R-:W-:Y:S02]  /*145b0*/  IADD3 R131, R176.reuse, 0x21, RZ ;  /* 0x00000021b0837810 */ /* 0x040fe40007ffe0ff */
[C---:B------:R-:W-:Y:S02]  /*145c0*/  IADD3 R140, R176.reuse, 0x29, RZ ;  /* 0x00000029b08c7810 */ /* 0x040fe40007ffe0ff */
[C---:B------:R-:W-:Y:S02]  /*145d0*/  IADD3 R142, R176.reuse, 0x31, RZ ;  /* 0x00000031b08e7810 */ /* 0x040fe40007ffe0ff */
[C---:B------:R-:W-:Y:S02]  /*145e0*/  IADD3 R152, R176.reuse, 0x49, RZ ;  /* 0x00000049b0987810 */ /* 0x040fe40007ffe0ff */
[C---:B------:R-:W-:Y:S01]  /*145f0*/  IADD3 R154, R176.reuse, 0x51, RZ ;  /* 0x00000051b09a7810 */ /* 0x040fe20007ffe0ff */
[----:B------:R-:W5:Y:S01]  /*14600*/  I2F R137, R137 ;  /* 0x0000008900897306 */ /* 0x000f620000201400 */
[C---:B------:R-:W-:Y:S02]  /*14610*/  IADD3 R156, R176.reuse, 0x59, RZ ;  /* 0x00000059b09c7810 */ /* 0x040fe40007ffe0ff */
[C---:B------:R-:W-:Y:S02]  /*14620*/  IADD3 R157, R176.reuse, 0x60, RZ ;  /* 0x00000060b09d7810 */ /* 0x040fe40007ffe0ff */
[C---:B------:R-:W-:Y:S02]  /*14630*/  IADD3 R166, R176.reuse, 0x81, RZ ;  /* 0x00000081b0a67810 */ /* 0x040fe40007ffe0ff */
        /* <DEDUP_REMOVED lines=41> */
[----:B------:R-:W5:Y:S10]  /*148d0*/  I2F R167, R167 ;  /* 0x000000a700a77306 */ /* 0x000f740000201400 */
[----:B------:R-:W5:Y:S01]  /*148e0*/  I2F R168, R168 ;  /* 0x000000a800a87306 */ /* 0x000f620000201400 */
[C---:B--2---:R-:W-:Y:S02]  /*148f0*/  FFMA.FTZ R0, R133.reuse, UR4, R0 ;  /* 0x0000000485007c23 */ /* 0x044fe40008010000 */
[----:B------:R-:W-:Y:S01]  /*14900*/  FFMA.FTZ R2, R133, UR4, R2 ;  /* 0x0000000485027c23 */ /* 0x000fe20008010002 */
[----:B------:R-:W-:Y:S01]  /*14910*/  IADD3 R133, R176, 0x90, RZ ;  /* 0x00000090b0857810 */ /* 0x000fe20007ffe0ff */
[----:B---3--:R-:W-:Y:S01]  /*14920*/  FFMA.FTZ R3, R134, UR4, R3 ;  /* 0x0000000486037c23 */ /* 0x008fe20008010003 */
[----:B------:R-:W-:Y:S01]  /*14930*/  FMNMX.FTZ R208, R0, R174, !PT ;  /* 0x000000ae00d07209 */ /* 0x000fe20007810000 */
[----:B------:R-:W-:Y:S01]  /*14940*/  FFMA.FTZ R4, R134, UR4, R4 ;  /* 0x0000000486047c23 */ /* 0x000fe20008010004 */
[----:B------:R-:W-:Y:S01]  /*14950*/  FMNMX.FTZ R205, R2, R173, !PT ;  /* 0x000000ad02cd7209 */ /* 0x000fe20007810000 */
[C---:B----4-:R-:W-:Y:S01]  /*14960*/  FFMA.FTZ R5, R135.reuse, UR4, R5 ;  /* 0x0000000487057c23 */ /* 0x050fe20008010005 */
[----:B------:R-:W2:Y:S01]  /*14970*/  I2F R133, R133 ;  /* 0x0000008500857306 */ /* 0x000ea20000201400 */
[----:B------:R-:W-:Y:S01]  /*14980*/  FFMA.FTZ R6, R135, UR4, R6 ;  /* 0x0000000487067c23 */ /* 0x000fe20008010006 */
[----:B------:R-:W-:Y:S01]  /*14990*/  FMNMX.FTZ R205, R4, R205, !PT ;  /* 0x000000cd04cd7209 */ /* 0x000fe20007810000 */
[C---:B-1----:R-:W-:Y:S01]  /*149a0*/  FFMA.FTZ R7, R136.reuse, UR4, R7 ;  /* 0x0000000488077c23 */ /* 0x042fe20008010007 */
[----:B------:R-:W-:Y:S01]  /*149b0*/  FMNMX.FTZ R208, R3, R208, !PT ;  /* 0x000000d003d07209 */ /* 0x000fe20007810000 */
[----:B------:R-:W-:Y:S01]  /*149c0*/  FFMA.FTZ R8, R136, UR4, R8 ;  /* 0x0000000488087c23 */ /* 0x000fe20008010008 */
[----:B------:R-:W-:Y:S01]  /*149d0*/  FMNMX.FTZ R205, R6, R205, !PT ;  /* 0x000000cd06cd7209 */ /* 0x000fe20007810000 */
[----:B-----5:R-:W-:Y:S01]  /*149e0*/  FFMA.FTZ R9, R137, UR4, R9 ;  /* 0x0000000489097c23 */ /* 0x020fe20008010009 */
        /* <DEDUP_REMOVED lines=30> */
[C---:B------:R-:W-:Y:S01]  /*14bd0*/  IADD3 R140, R176.reuse, 0xb9, RZ ;  /* 0x000000b9b08c7810 */ /* 0x040fe20007ffe0ff */
[C---:B------:R-:W-:Y:S01]  /*14be0*/  FFMA.FTZ R25, R141.reuse, UR4, R25 ;  /* 0x000000048d197c23 */ /* 0x040fe20008010019 */
[----:B------:R-:W1:Y:S01]  /*14bf0*/  I2F R134, R134 ;  /* 0x0000008600867306 */ /* 0x000e620000201400 */
[----:B------:R-:W-:Y:S01]  /*14c00*/  FFMA.FTZ R26, R141, UR4, R26 ;  /* 0x000000048d1a7c23 */ /* 0x000fe2000801001a */
[----:B------:R-:W-:Y:S01]  /*14c10*/  IADD3 R141, R176, 0xc0, RZ ;  /* 0x000000c0b08d7810 */ /* 0x000fe20007ffe0ff */
[C---:B------:R-:W-:Y:S01]  /*14c20*/  FFMA.FTZ R27, R142.reuse, UR4, R27 ;  /* 0x000000048e1b7c23 */ /* 0x040fe2000801001b */
[----:B------:R-:W-:Y:S01]  /*14c30*/  FMNMX.FTZ R208, R21, R208, !PT ;  /* 0x000000d015d07209 */ /* 0x000fe20007810000 */
[----:B------:R-:W-:Y:S01]  /*14c40*/  FFMA.FTZ R28, R142, UR4, R28 ;  /* 0x000000048e1c7c23 */ /* 0x000fe2000801001c */
[C---:B------:R-:W-:Y:S01]  /*14c50*/  IADD3 R142, R176.reuse, 0xc1, RZ ;  /* 0x000000c1b08e7810 */ /* 0x040fe20007ffe0ff */
[C---:B------:R-:W-:Y:S01]  /*14c60*/  FFMA.FTZ R29, R143.reuse, UR4, R29 ;  /* 0x000000048f1d7c23 */ /* 0x040fe2000801001d */
[C---:B------:R-:W-:Y:S01]  /*14c70*/  IADD3 R135, R176.reuse, 0x98, RZ ;  /* 0x00000098b0877810 */ /* 0x040fe20007ffe0ff */
[----:B------:R-:W-:Y:S01]  /*14c80*/  FFMA.FTZ R30, R143, UR4, R30 ;  /* 0x000000048f1e7c23 */ /* 0x000fe2000801001e */
[----:B------:R-:W-:Y:S01]  /*14c90*/  I2F R140, R140 ;  /* 0x0000008c008c7306 */ /* 0x000fe20000201400 */
[----:B------:R-:W-:Y:S01]  /*14ca0*/  IADD3 R143, R176, 0xc8, RZ ;  /* 0x000000c8b08f7810 */ /* 0x000fe20007ffe0ff */
[C---:B------:R-:W-:Y:S01]  /*14cb0*/  FFMA.FTZ R31, R144.reuse, UR4, R31 ;  /* 0x00000004901f7c23 */ /* 0x040fe2000801001f */
[----:B------:R-:W-:Y:S01]  /*14cc0*/  FMNMX.FTZ R208, R23, R208, !PT ;  /* 0x000000d017d07209 */ /* 0x000fe20007810000 */
[----:B------:R-:W-:Y:S01]  /*14cd0*/  FFMA.FTZ R32, R144, UR4, R32 ;  /* 0x0000000490207c23 */ /* 0x000fe20008010020 */
[----:B------:R-:W-:Y:S01]  /*14ce0*/  IADD3 R144, R176, 0xc9, RZ ;  /* 0x000000c9b0907810 */ /* 0x000fe20007ffe0ff */
[C---:B------:R-:W-:Y:S01]  /*14cf0*/  FFMA.FTZ R33, R145.reuse, UR4, R33 ;  /* 0x0000000491217c23 */ /* 0x040fe20008010021 */
[----:B------:R-:W-:Y:S01]  /*14d00*/  FMNMX.FTZ R205, R20, R205, !PT ;  /* 0x000000cd14cd7209 */ /* 0x000fe20007810000 */
[----:B------:R-:W-:Y:S01]  /*14d10*/  FFMA.FTZ R34, R145, UR4, R34 ;  /* 0x0000000491227c23 */ /* 0x000fe20008010022 */
[----:B------:R-:W-:Y:S01]  /*14d20*/  FMNMX.FTZ R208, R25, R208, !PT ;  /* 0x000000d019d07209 */ /* 0x000fe20007810000 */
[----:B------:R-:W3:Y:S01]  /*14d30*/  I2F R135, R135 ;  /* 0x0000008700877306 */ /* 0x000ee20000201400 */
[----:B------:R-:W-:Y:S01]  /*14d40*/  FFMA.FTZ R35, R146, UR4, R35 ;  /* 0x0000000492237c23 */ /* 0x000fe20008010023 */
[----:B------:R-:W-:Y:S01]  /*14d50*/  FMNMX.FTZ R205, R22, R205, !PT ;  /* 0x000000cd16cd7209 */ /* 0x000fe20007810000 */
[----:B------:R-:W-:Y:S01]  /*14d60*/  FFMA.FTZ R36, R146, UR4, R36 ;  /* 0x0000000492247c23 */ /* 0x000fe20008010024 */
[C---:B------:R-:W-:Y:S01]  /*14d70*/  IADD3 R146, R176.reuse, 0xd1, RZ ;  /* 0x000000d1b0927810 */ /* 0x040fe20007ffe0ff */
[----:B------:R-:W-:Y:S01]  /*14d80*/  FFMA.FTZ R37, R147, UR4, R37 ;  /* 0x0000000493257c23 */ /* 0x000fe20008010025 */
[----:B------:R-:W-:Y:S01]  /*14d90*/  FMNMX.FTZ R208, R27, R208, !PT ;  /* 0x000000d01bd07209 */ /* 0x000fe20007810000 */
[----:B------:R-:W-:Y:S01]  /*14da0*/  FFMA.FTZ R38, R147, UR4, R38 ;  /* 0x0000000493267c23 */ /* 0x000fe20008010026 */
[----:B------:R-:W-:Y:S01]  /*14db0*/  IADD3 R131, R176, 0xa1, RZ ;  /* 0x000000a1b0837810 */ /* 0x000fe20007ffe0ff */
[C---:B------:R-:W-:Y:S01]  /*14dc0*/  FFMA.FTZ R39, R152.reuse, UR4, R39 ;  /* 0x0000000498277c23 */ /* 0x040fe20008010027 */
[----:B------:R-:W-:Y:S01]  /*14dd0*/  I2F R141, R141 ;  /* 0x0000008d008d7306 */ /* 0x000fe20000201400 */
[----:B------:R-:W-:Y:S01]  /*14de0*/  FFMA.FTZ R40, R152, UR4, R40 ;  /* 0x0000000498287c23 */ /* 0x000fe20008010028 */
[----:B------:R-:W-:Y:S01]  /*14df0*/  FMNMX.FTZ R208, R29, R208, !PT ;  /* 0x000000d01dd07209 */ /* 0x000fe20007810000 */
[C---:B------:R-:W-:Y:S01]  /*14e00*/  FFMA.FTZ R41, R153.reuse, UR4, R41 ;  /* 0x0000000499297c23 */ /* 0x040fe20008010029 */
[----:B------:R-:W-:Y:S01]  /*14e10*/  IADD3 R139, R176, 0xb8, RZ ;  /* 0x000000b8b08b7810 */ /* 0x000fe20007ffe0ff */
[----:B------:R-:W-:Y:S01]  /*14e20*/  FFMA.FTZ R42, R153, UR4, R42 ;  /* 0x00000004992a7c23 */ /* 0x000fe2000801002a */
[----:B------:R-:W-:Y:S01]  /*14e30*/  FMNMX.FTZ R208, R31, R208, !PT ;  /* 0x000000d01fd07209 */ /* 0x000fe20007810000 */
[----:B------:R-:W-:Y:S01]  /*14e40*/  FFMA.FTZ R43, R154, UR4, R43 ;  /* 0x000000049a2b7c23 */ /* 0x000fe2000801002b */
[----:B------:R-:W-:Y:S01]  /*14e50*/  IADD3 R145, R176, 0xd0, RZ ;  /* 0x000000d0b0917810 */ /* 0x000fe20007ffe0ff */
[----:B------:R-:W-:Y:S01]  /*14e60*/  FFMA.FTZ R44, R154, UR4, R44 ;  /* 0x000000049a2c7c23 */ /* 0x000fe2000801002c */
[----:B------:R-:W-:Y:S01]  /*14e70*/  I2F R131, R131 ;  /* 0x0000008300837306 */ /* 0x000fe20000201400 */
        /* <DEDUP_REMOVED lines=19> */
[----:B------:R-:W-:Y:S01]  /*14fb0*/  I2F R142, R142 ;  /* 0x0000008e008e7306 */ /* 0x000fe20000201400 */
        /* <DEDUP_REMOVED lines=9> */
[----:B------:R-:W-:Y:S01]  /*15050*/  I2F R143, R143 ;  /* 0x0000008f008f7306 */ /* 0x000fe20000201400 */
        /* <DEDUP_REMOVED lines=30> */
[----:B--2---:R-:W-:Y:S01]  /*15240*/  FFMA.FTZ R73, R133, UR4, R73 ;  /* 0x0000000485497c23 */ /* 0x004fe20008010049 */
[----:B------:R-:W-:Y:S01]  /*15250*/  FMNMX.FTZ R208, R59, R208, !PT ;  /* 0x000000d03bd07209 */ /* 0x000fe20007810000 */
[----:B------:R-:W-:Y:S01]  /*15260*/  FFMA.FTZ R74, R133, UR4, R74 ;  /* 0x00000004854a7c23 */ /* 0x000fe2000801004a */
[----:B------:R-:W-:Y:S01]  /*15270*/  FMNMX.FTZ R205, R52, R205, !PT ;  /* 0x000000cd34cd7209 */ /* 0x000fe20007810000 */
[----:B------:R-:W-:Y:S01]  /*15280*/  I2F R133, R146 ;  /* 0x0000009200857306 */ /* 0x000fe20000201400 */
[C---:B-1----:R-:W-:Y:S01]  /*15290*/  FFMA.FTZ R75, R134.reuse, UR4, R75 ;  /* 0x00000004864b7c23 */ /* 0x042fe2000801004b */
[----:B------:R-:W-:Y:S01]  /*152a0*/  FMNMX.FTZ R208, R61, R208, !PT ;  /* 0x000000d03dd07209 */ /* 0x000fe20007810000 */
[----:B------:R-:W-:Y:S01]  /*152b0*/  FFMA.FTZ R76, R134, UR4, R76 ;  /* 0x00000004864c7c23 */ /* 0x000fe2000801004c */
[----:B------:R-:W-:Y:S01]  /*152c0*/  FMNMX.FTZ R205, R54, R205, !PT ;  /* 0x000000cd36cd7209 */ /* 0x000fe20007810000 */
[----:B---3--:R-:W-:Y:S01]  /*152d0*/  FFMA.FTZ R77, R135, UR4, R77 ;  /* 0x00000004874d7c23 */ /* 0x008fe2000801004d */
[----:B------:R-:W-:Y:S01]  /*152e0*/  FMNMX.FTZ R208, R63, R208, !PT ;  /* 0x000000d03fd07209 */ /* 0x000fe20007810000 */
[----:B------:R-:W-:Y:S01]  /*152f0*/  FFMA.FTZ R78, R135, UR4, R78 ;  /* 0x00000004874e7c23 */ /* 0x000fe2000801004e */
[----:B------:R-:W-:Y:S02]  /*15300*/  FMNMX.FTZ R205, R56, R205, !PT ;  /* 0x000000cd38cd7209 */ /* 0x000fe40007810000 */
[----:B------:R-:W-:Y:S02]  /*15310*/  FMNMX.FTZ R208, R65, R208, !PT ;  /* 0x000000d041d07209 */ /* 0x000fe40007810000 */
[----:B------:R-:W-:Y:S02]  /*15320*/  FMNMX.FTZ R205, R58, R205, !PT ;  /* 0x000000cd3acd7209 */ /* 0x000fe40007810000 */
[----:B------:R-:W-:Y:S02]  /*15330*/  FMNMX.FTZ R208, R67, R208, !PT ;  /* 0x000000d043d07209 */ /* 0x000fe40007810000 */
[----:B------:R-:W-:Y:S02]  /*15340*/  FMNMX.FTZ R205, R60, R205, !PT ;  /* 0x000000cd3ccd7209 */ /* 0x000fe40007810000 */
[----:B------:R-:W-:Y:S02]  /*15350*/  FMNMX.FTZ R208, R69, R208, !PT ;  /* 0x000000d045d07209 */ /* 0x000fe40007810000 */
[C---:B------:R-:W-:Y:S02]  /*15360*/  IADD3 R129, R176.reuse, 0x99, RZ ;  /* 0x00000099b0817810 */ /* 0x040fe40007ffe0ff */
[----:B------:R-:W-:Y:S02]  /*15370*/  FMNMX.FTZ R208, R71, R208, !PT ;  /* 0x000000d047d07209 */ /* 0x000fe40007810000 */
[C---:B------:R-:W-:Y:S02]  /*15380*/  IADD3 R130, R176.reuse, 0xa0, RZ ;  /* 0x000000a0b0827810 */ /* 0x040fe40007ffe0ff */
[----:B------:R-:W1:Y:S01]  /*15390*/  I2F R129, R129 ;  /* 0x0000008100817306 */ /* 0x000e620000201400 */
[----:B------:R-:W-:Y:S02]  /*153a0*/  FMNMX.FTZ R208, R73, R208, !PT ;  /* 0x000000d049d07209 */ /* 0x000fe40007810000 */
[C---:B------:R-:W-:Y:S02]  /*153b0*/  IADD3 R132, R176.reuse, 0xa8, RZ ;  /* 0x000000a8b0847810 */ /* 0x040fe40007ffe0ff */
[----:B------:R-:W-:Y:S02]  /*153c0*/  FMNMX.FTZ R208, R75, R208, !PT ;  /* 0x000000d04bd07209 */ /* 0x000fe40007810000 */
[C---:B------:R-:W-:Y:S02]  /*153d0*/  IADD3 R136, R176.reuse, 0xa9, RZ ;  /* 0x000000a9b0887810 */ /* 0x040fe40007ffe0ff */
[----:B------:R-:W-:Y:S01]  /*153e0*/  FMNMX.FTZ R208, R77, R208, !PT ;  /* 0x000000d04dd07209 */ /* 0x000fe20007810000 */
[----:B------:R-:W2:Y:S01]  /*153f0*/  I2F R130, R130 ;  /* 0x0000008200827306 */ /* 0x000ea20000201400 */
[C---:B------:R-:W-:Y:S02]  /*15400*/  IADD3 R134, R176.reuse, 0xd8, RZ ;  /* 0x000000d8b0867810 */ /* 0x040fe40007ffe0ff */
[C---:B------:R-:W-:Y:S02]  /*15410*/  IADD3 R137, R176.reuse, 0xb0, RZ ;  /* 0x000000b0b0897810 */ /* 0x040fe40007ffe0ff */
[C---:B------:R-:W-:Y:S02]  /*15420*/  IADD3 R138, R176.reuse, 0xb1, RZ ;  /* 0x000000b1b08a7810 */ /* 0x040fe40007ffe0ff */
[----:B------:R-:W-:Y:S02]  /*15430*/  IADD3 R135, R176, 0xe9, RZ ;  /* 0x000000e9b0877810 */ /* 0x000fe40007ffe0ff */
[----:B------:R-:W-:Y:S01]  /*15440*/  FMNMX.FTZ R205, R62, R205, !PT ;  /* 0x000000cd3ecd7209 */ /* 0x000fe20007810000 */
[----:B------:R-:W3:Y:S03]  /*15450*/  I2F R132, R132 ;  /* 0x0000008400847306 */ /* 0x000ee60000201400 */
[----:B------:R-:W-:Y:S01]  /*15460*/  FMNMX.FTZ R205, R64, R205, !PT ;  /* 0x000000cd40cd7209 */ /* 0x000fe20007810000 */
[C---:B-1----:R-:W-:Y:S02]  /*15470*/  FFMA.FTZ R79, R129.reuse, UR4, R79 ;  /* 0x00000004814f7c23 */ /* 0x042fe4000801004f */
[----:B------:R-:W-:Y:S01]  /*15480*/  FFMA.FTZ R80, R129, UR4, R80 ;  /* 0x0000000481507c23 */ /* 0x000fe20008010050 */
[----:B------:R-:W-:Y:S02]  /*15490*/  IADD3 R129, R176, 0xd9, RZ ;  /* 0x000000d9b0817810 */ /* 0x000fe40007ffe0ff */
[----:B------:R-:W-:Y:S01]  /*154a0*/  FMNMX.FTZ R208, R79, R208, !PT ;  /* 0x000000d04fd07209 */ /* 0x000fe20007810000 */
[----:B------:R-:W1:Y:S01]  /*154b0*/  I2F R136, R136 ;  /* 0x0000008800887306 */ /* 0x000e620000201400 */
[----:B------:R-:W-:Y:S01]  /*154c0*/  FMNMX.FTZ R205, R66, R205, !PT ;  /* 0x000000cd42cd7209 */ /* 0x000fe20007810000 */
[----:B--2---:R-:W-:Y:S03]  /*154d0*/  FFMA.FTZ R81, R130, UR4, R81 ;  /* 0x0000000482517c23 */ /* 0x004fe60008010051 */
[----:B------:R-:W-:Y:S01]  /*154e0*/  FMNMX.FTZ R205, R68, R205, !PT ;  /* 0x000000cd44cd7209 */ /* 0x000fe20007810000 */
[----:B------:R-:W-:Y:S01]  /*154f0*/  FFMA.FTZ R82, R130, UR4, R82 ;  /* 0x0000000482527c23 */ /* 0x000fe20008010052 */
[C---:B------:R-:W-:Y:S01]  /*15500*/  IADD3 R130, R176.reuse, 0xe0, RZ ;  /* 0x000000e0b0827810 */ /* 0x040fe20007ffe0ff */
[----:B------:R-:W-:Y:S01]  /*15510*/  FFMA.FTZ R83, R131, UR4, R83 ;  /* 0x0000000483537c23 */ /* 0x000fe20008010053 */
[----:B------:R-:W-:Y:S01]  /*15520*/  FMNMX.FTZ R208, R81, R208, !PT ;  /* 0x000000d051d07209 */ /* 0x000fe20007810000 */
[----:B------:R-:W2:Y:S01]  /*15530*/  I2F R137, R137 ;  /* 0x0000008900897306 */ /* 0x000ea20000201400 */
[----:B------:R-:W-:Y:S01]  /*15540*/  FFMA.FTZ R84, R131, UR4, R84 ;  /* 0x0000000483547c23 */ /* 0x000fe20008010054 */
[----:B------:R-:W-:Y:S01]  /*15550*/  IADD3 R131, R176, 0xe1, RZ ;  /* 0x000000e1b0837810 */ /* 0x000fe20007ffe0ff */
[C---:B---3--:R-:W-:Y:S01]  /*15560*/  FFMA.FTZ R85, R132.reuse, UR4, R85 ;  /* 0x0000000484557c23 */ /* 0x048fe20008010055 */
[----:B------:R-:W-:Y:S01]  /*15570*/  FMNMX.FTZ R208, R83, R208, !PT ;  /* 0x000000d053d07209 */ /* 0x000fe20007810000 */
[----:B------:R-:W-:Y:S01]  /*15580*/  FFMA.FTZ R86, R132, UR4, R86 ;  /* 0x0000000484567c23 */ /* 0x000fe20008010056 */
[----:B------:R-:W-:Y:S02]  /*15590*/  IADD3 R132, R176, 0xe8, RZ ;  /* 0x000000e8b0847810 */ /* 0x000fe40007ffe0ff */
[----:B------:R-:W-:Y:S02]  /*155a0*/  FMNMX.FTZ R208, R85, R208, !PT ;  /* 0x000000d055d07209 */ /* 0x000fe40007810000 */
[----:B------:R-:W3:Y:S01]  /*155b0*/  I2F R138, R138 ;  /* 0x0000008a008a7306 */ /* 0x000ee20000201400 */
[----:B------:R-:W-:Y:S01]  /*155c0*/  FMNMX.FTZ R205, R70, R205, !PT ;  /* 0x000000cd46cd7209 */ /* 0x000fe20007810000 */
[----:B-1----:R-:W-:Y:S03]  /*155d0*/  FFMA.FTZ R87, R136, UR4, R87 ;  /* 0x0000000488577c23 */ /* 0x002fe60008010057 */
[----:B------:R-:W-:Y:S01]  /*155e0*/  FMNMX.FTZ R205, R72, R205, !PT ;  /* 0x000000cd48cd7209 */ /* 0x000fe20007810000 */
[----:B------:R-:W-:Y:S01]  /*155f0*/  FFMA.FTZ R88, R136, UR4, R88 ;  /* 0x0000000488587c23 */ /* 0x000fe20008010058 */
[----:B------:R-:W-:Y:S02]  /*15600*/  IADD3 R136, R176, 0xf0, RZ ;  /* 0x000000f0b0887810 */ /* 0x000fe40007ffe0ff */
[----:B------:R-:W-:Y:S01]  /*15610*/  FMNMX.FTZ R208, R87, R208, !PT ;  /* 0x000000d057d07209 */ /* 0x000fe20007810000 */
[----:B------:R-:W1:Y:S01]  /*15620*/  I2F R134, R134 ;  /* 0x0000008600867306 */ /* 0x000e620000201400 */
[----:B------:R-:W-:Y:S01]  /*15630*/  FMNMX.FTZ R205, R74, R205, !PT ;  /* 0x000000cd4acd7209 */ /* 0x000fe20007810000 */
[C---:B--2---:R-:W-:Y:S03]  /*15640*/  FFMA.FTZ R89, R137.reuse, UR4, R89 ;  /* 0x0000000489597c23 */ /* 0x044fe60008010059 */
[----:B------:R-:W-:Y:S01]  /*15650*/  FMNMX.FTZ R205, R76, R205, !PT ;  /* 0x000000cd4ccd7209 */ /* 0x000fe20007810000 */
[----:B------:R-:W-:Y:S01]  /*15660*/  FFMA.FTZ R90, R137, UR4, R90 ;  /* 0x00000004895a7c23 */ /* 0x000fe2000801005a */
[----:B------:R-:W-:Y:S02]  /*15670*/  IADD3 R137, R176, 0xf1, RZ ;  /* 0x000000f1b0897810 */ /* 0x000fe40007ffe0ff */
[----:B------:R-:W-:Y:S01]  /*15680*/  FMNMX.FTZ R208, R89, R208, !PT ;  /* 0x000000d059d07209 */ /* 0x000fe20007810000 */
[----:B------:R-:W2:Y:S01]  /*15690*/  I2F R129, R129 ;  /* 0x0000008100817306 */ /* 0x000ea20000201400 */
[----:B------:R-:W-:Y:S01]  /*156a0*/  FMNMX.FTZ R205, R78, R205, !PT ;  /* 0x000000cd4ecd7209 */ /* 0x000fe20007810000 */
[----:B---3--:R-:W-:Y:S03]  /*156b0*/  FFMA.FTZ R91, R138, UR4, R91 ;  /* 0x000000048a5b7c23 */ /* 0x008fe6000801005b */
[----:B------:R-:W-:Y:S01]  /*156c0*/  FMNMX.FTZ R205, R80, R205, !PT ;  /* 0x000000cd50cd7209 */ /* 0x000fe20007810000 */
[----:B------:R-:W-:Y:S02]  /*156d0*/  FFMA.FTZ R92, R138, UR4, R92 ;  /* 0x000000048a5c7c23 */ /* 0x000fe4000801005c */
[----:B------:R-:W-:Y:S01]  /*156e0*/  FFMA.FTZ R93, R139, UR4, R93 ;  /* 0x000000048b5d7c23 */ /* 0x000fe2000801005d */
[----:B------:R-:W-:Y:S01]  /*156f0*/  FMNMX.FTZ R208, R91, R208, !PT ;  /* 0x000000d05bd07209 */ /* 0x000fe20007810000 */
[----:B------:R-:W3:Y:S01]  /*15700*/  I2F R130, R130 ;  /* 0x0000008200827306 */ /* 0x000ee20000201400 */
        /* <DEDUP_REMOVED lines=9> */
[----:B------:R-:W4:Y:S01]  /*157a0*/  I2F R131, R131 ;  /* 0x0000008300837306 */ /* 0x000f220000201400 */
        /* <DEDUP_REMOVED lines=9> */
[----:B------:R-:W5:Y:S01]  /*15840*/  I2F R132, R132 ;  /* 0x0000008400847306 */ /* 0x000f620000201400 */
        /* <DEDUP_REMOVED lines=9> */
[----:B------:R-:W5:Y:S01]  /*158e0*/  I2F R135, R135 ;  /* 0x0000008700877306 */ /* 0x000f620000201400 */
[----:B------:R-:W-:Y:S01]  /*158f0*/  FMNMX.FTZ R208, R105, R208, !PT ;  /* 0x000000d069d07209 */ /* 0x000fe20007810000 */
[----:B-1----:R-:W-:Y:S01]  /*15900*/  FFMA.FTZ R109, R134, UR4, R109 ;  /* 0x00000004866d7c23 */ /* 0x002fe2000801006d */
[----:B------:R-:W-:Y:S01]  /*15910*/  IADD3 R133, R176, 0xf8, RZ ;  /* 0x000000f8b0857810 */ /* 0x000fe20007ffe0ff */
[----:B------:R-:W-:Y:S01]  /*15920*/  FFMA.FTZ R110, R134, UR4, R110 ;  /* 0x00000004866e7c23 */ /* 0x000fe2000801006e */
[----:B------:R-:W-:Y:S01]  /*15930*/  FMNMX.FTZ R208, R107, R208, !PT ;  /* 0x000000d06bd07209 */ /* 0x000fe20007810000 */
[C---:B--2---:R-:W-:Y:S01]  /*15940*/  FFMA.FTZ R111, R129.reuse, UR4, R111 ;  /* 0x00000004816f7c23 */ /* 0x044fe2000801006f */
[----:B------:R-:W-:Y:S01]  /*15950*/  FMNMX.FTZ R205, R94, R205, !PT ;  /* 0x000000cd5ecd7209 */ /* 0x000fe20007810000 */
[----:B------:R-:W-:Y:S01]  /*15960*/  FFMA.FTZ R112, R129, UR4, R112 ;  /* 0x0000000481707c23 */ /* 0x000fe20008010070 */
[----:B------:R-:W-:Y:S01]  /*15970*/  FMNMX.FTZ R208, R109, R208, !PT ;  /* 0x000000d06dd07209 */ /* 0x000fe20007810000 */
[----:B------:R-:W1:Y:S01]  /*15980*/  I2F R136, R136 ;  /* 0x0000008800887306 */ /* 0x000e620000201400 */
[----:B------:R-:W-:Y:S01]  /*15990*/  IADD3 R129, R176, 0xf9, RZ ;  /* 0x000000f9b0817810 */ /* 0x000fe20007ffe0ff */
[C---:B---3--:R-:W-:Y:S01]  /*159a0*/  FFMA.FTZ R113, R130.reuse, UR4, R113 ;  /* 0x0000000482717c23 */ /* 0x048fe20008010071 */
[----:B------:R-:W-:Y:S01]  /*159b0*/  FMNMX.FTZ R208, R111, R208, !PT ;  /* 0x000000d06fd07209 */ /* 0x000fe20007810000 */
[----:B------:R-:W-:Y:S01]  /*159c0*/  FFMA.FTZ R114, R130, UR4, R114 ;  /* 0x0000000482727c23 */ /* 0x000fe20008010072 */
[----:B------:R-:W-:Y:S01]  /*159d0*/  FMNMX.FTZ R205, R96, R205, !PT ;  /* 0x000000cd60cd7209 */ /* 0x000fe20007810000 */
[----:B----4-:R-:W-:Y:S01]  /*159e0*/  FFMA.FTZ R115, R131, UR4, R115 ;  /* 0x0000000483737c23 */ /* 0x010fe20008010073 */
[----:B------:R-:W-:Y:S01]  /*159f0*/  FMNMX.FTZ R208, R113, R208, !PT ;  /* 0x000000d071d07209 */ /* 0x000fe20007810000 */
[----:B------:R-:W-:Y:S01]  /*15a00*/  FFMA.FTZ R116, R131, UR4, R116 ;  /* 0x0000000483747c23 */ /* 0x000fe20008010074 */
[----:B------:R-:W-:Y:S01]  /*15a10*/  FMNMX.FTZ R205, R98, R205, !PT ;  /* 0x000000cd62cd7209 */ /* 0x000fe20007810000 */
[----:B------:R-:W2:Y:S01]  /*15a20*/  I2F R137, R137 ;  /* 0x0000008900897306 */ /* 0x000ea20000201400 */
[C---:B-----5:R-:W-:Y:S01]  /*15a30*/  FFMA.FTZ R117, R132.reuse, UR4, R117 ;  /* 0x0000000484757c23 */ /* 0x060fe20008010075 */
[----:B------:R-:W-:Y:S01]  /*15a40*/  FMNMX.FTZ R208, R115, R208, !PT ;  /* 0x000000d073d07209 */ /* 0x000fe20007810000 */
[----:B------:R-:W-:Y:S01]  /*15a50*/  FFMA.FTZ R118, R132, UR4, R118 ;  /* 0x0000000484767c23 */ /* 0x000fe20008010076 */
[----:B------:R-:W-:Y:S01]  /*15a60*/  FMNMX.FTZ R205, R100, R205, !PT ;  /* 0x000000cd64cd7209 */ /* 0x000fe20007810000 */
[----:B------:R-:W-:Y:S01]  /*15a70*/  FFMA.FTZ R119, R135, UR4, R119 ;  /* 0x0000000487777c23 */ /* 0x000fe20008010077 */
[----:B------:R-:W-:Y:S01]  /*15a80*/  FMNMX.FTZ R208, R117, R208, !PT ;  /* 0x000000d075d07209 */ /* 0x000fe20007810000 */
[----:B------:R-:W-:Y:S01]  /*15a90*/  FFMA.FTZ R120, R135, UR4, R120 ;  /* 0x0000000487787c23 */ /* 0x000fe20008010078 */
[----:B------:R-:W-:Y:S02]  /*15aa0*/  FMNMX.FTZ R205, R102, R205, !PT ;  /* 0x000000cd66cd7209 */ /* 0x000fe40007810000 */
[----:B------:R-:W3:Y:S01]  /*15ab0*/  I2F R133, R133 ;  /* 0x0000008500857306 */ /* 0x000ee20000201400 */
[----:B------:R-:W-:Y:S02]  /*15ac0*/  FMNMX.FTZ R208, R119, R208, !PT ;  /* 0x000000d077d07209 */ /* 0x000fe40007810000 */
[----:B------:R-:W-:Y:S01]  /*15ad0*/  FMNMX.FTZ R205, R104, R205, !PT ;  /* 0x000000cd68cd7209 */ /* 0x000fe20007810000 */
[C---:B-1----:R-:W-:Y:S02]  /*15ae0*/  FFMA.FTZ R121, R136.reuse, UR4, R121 ;  /* 0x0000000488797c23 */ /* 0x042fe40008010079 */
[----:B------:R-:W-:Y:S01]  /*15af0*/  FFMA.FTZ R122, R136, UR4, R122 ;  /* 0x00000004887a7c23 */ /* 0x000fe2000801007a */
[----:B------:R-:W-:Y:S02]  /*15b00*/  FMNMX.FTZ R205, R106, R205, !PT ;  /* 0x000000cd6acd7209 */ /* 0x000fe40007810000 */
[----:B------:R-:W-:Y:S01]  /*15b10*/  FMNMX.FTZ R208, R121, R208, !PT ;  /* 0x000000d079d07209 */ /* 0x000fe20007810000 */
[----:B------:R-:W1:Y:S01]  /*15b20*/  I2F R130, R129 ;  /* 0x0000008100827306 */ /* 0x000e620000201400 */
[----:B------:R-:W-:Y:S01]  /*15b30*/  FMNMX.FTZ R205, R108, R205, !PT ;  /* 0x000000cd6ccd7209 */ /* 0x000fe20007810000 */
[C---:B--2---:R-:W-:Y:S03]  /*15b40*/  FFMA.FTZ R123, R137.reuse, UR4, R123 ;  /* 0x00000004897b7c23 */ /* 0x044fe6000801007b */
[----:B------:R-:W-:Y:S01]  /*15b50*/  FMNMX.FTZ R205, R110, R205, !PT ;  /* 0x000000cd6ecd7209 */ /* 0x000fe20007810000 */
[----:B------:R-:W-:Y:S01]  /*15b60*/  FFMA.FTZ R124, R137, UR4, R124 ;  /* 0x00000004897c7c23 */ /* 0x000fe2000801007c */
[----:B------:R-:W-:Y:S02]  /*15b70*/  FMNMX.FTZ R208, R123, R208, !PT ;  /* 0x000000d07bd07209 */ /* 0x000fe40007810000 */
[----:B------:R-:W-:Y:S01]  /*15b80*/  FMNMX.FTZ R205, R112, R205, !PT ;  /* 0x000000cd70cd7209 */ /* 0x000fe20007810000 */
[C---:B---3--:R-:W-:Y:S03]  /*15b90*/  FFMA.FTZ R125, R133.reuse, UR4, R125 ;  /* 0x00000004857d7c23 */ /* 0x048fe6000801007d */
[----:B------:R-:W-:Y:S01]  /*15ba0*/  FMNMX.FTZ R205, R114, R205, !PT ;  /* 0x000000cd72cd7209 */ /* 0x000fe20007810000 */
[----:B------:R-:W-:Y:S01]  /*15bb0*/  FFMA.FTZ R126, R133, UR4, R126 ;  /* 0x00000004857e7c23 */ /* 0x000fe2000801007e */
[----:B------:R-:W-:Y:S02]  /*15bc0*/  FMNMX.FTZ R208, R125, R208, !PT ;  /* 0x000000d07dd07209 */ /* 0x000fe40007810000 */
[----:B------:R-:W-:Y:S01]  /*15bd0*/  FMNMX.FTZ R205, R116, R205, !PT ;  /* 0x000000cd74cd7209 */ /* 0x000fe20007810000 */
[----:B-1----:R-:W-:Y:S03]  /*15be0*/  FFMA.FTZ R127, R130, UR4, R127 ;  /* 0x00000004827f7c23 */ /* 0x002fe6000801007f */
[----:B------:R-:W-:Y:S01]  /*15bf0*/  FMNMX.FTZ R205, R118, R205, !PT ;  /* 0x000000cd76cd7209 */ /* 0x000fe20007810000 */
[----:B------:R-:W-:Y:S01]  /*15c00*/  FFMA.FTZ R128, R130, UR4, R128 ;  /* 0x0000000482807c23 */ /* 0x000fe20008010080 */
[----:B------:R-:W-:Y:S02]  /*15c10*/  FMNMX.FTZ R140, R127, R208, !PT ;  /* 0x000000d07f8c7209 */ /* 0x000fe40007810000 */
[----:B------:R-:W-:Y:S03]  /*15c20*/  FMNMX.FTZ R129, R120, R205, !PT ;  /* 0x000000cd78817209 */ /* 0x000fe60007810000 */
[----:B------:R-:W1:Y:S01]  /*15c30*/  SHFL.BFLY PT, R131, R140, 0x2, 0x1f ;  /* 0x0c401f008c837f89 */ /* 0x000e6200000e0000 */
[----:B------:R-:W-:Y:S04]  /*15c40*/  FMNMX.FTZ R129, R122, R129, !PT ;  /* 0x000000817a817209 */ /* 0x000fe80007810000 */
[----:B------:R-:W-:Y:S04]  /*15c50*/  FMNMX.FTZ R129, R124, R129, !PT ;  /* 0x000000817c817209 */ /* 0x000fe80007810000 */
[----:B------:R-:W-:Y:S04]  /*15c60*/  FMNMX.FTZ R129, R126, R129, !PT ;  /* 0x000000817e817209 */ /* 0x000fe80007810000 */
[----:B------:R-:W-:Y:S05]  /*15c70*/  FMNMX.FTZ R130, R128, R129, !PT ;  /* 0x0000008180827209 */ /* 0x000fea0007810000 */
[----:B------:R-:W2:Y:S01]  /*15c80*/  SHFL.BFLY PT, R129, R130, 0x2, 0x1f ;  /* 0x0c401f0082817f89 */ /* 0x000ea200000e0000 */
[----:B-1----:R-:W-:Y:S07]  /*15c90*/  FMNMX.FTZ R142, R140, R131, !PT ;  /* 0x000000838c8e7209 */ /* 0x002fee0007810000 */
[----:B------:R-:W1:Y:S01]  /*15ca0*/  SHFL.BFLY PT, R131, R142, 0x1, 0x1f ;  /* 0x0c201f008e837f89 */ /* 0x000e6200000e0000 */
[----:B--2---:R-:W-:Y:S07]  /*15cb0*/  FMNMX.FTZ R132, R130, R129, !PT ;  /* 0x0000008182847209 */ /* 0x004fee0007810000 */
[----:B------:R-:W2:Y:S01]  /*15cc0*/  SHFL.BFLY PT, R129, R132, 0x1, 0x1f ;  /* 0x0c201f0084817f89 */ /* 0x000ea200000e0000 */
[----:B-1----:R-:W-:Y:S07]  /*15cd0*/  FMNMX.FTZ R131, R142, R131, !PT ;  /* 0x000000838e837209 */ /* 0x002fee0007810000 */
[----:B------:R-:W-:Y:S01]  /*15ce0*/  LDSM.16.MT88.4 R140, [R204+0x5000] ;  /* 0x00500000cc8c783b */ /* 0x000fe20000004200 */
[C---:B------:R-:W-:Y:S01]  /*15cf0*/  FSETP.NEU.FTZ.AND P0, PT, R131.reuse, -INF , PT ;  /* 0xff8000008300780b */ /* 0x040fe20003f1d000 */
[C---:B------:R-:W-:Y:S02]  /*15d00*/  FMUL.FTZ R130, R131.reuse, c[0x0][0x23c] ;  /* 0x00008f0083827a20 */ /* 0x040fe40000410000 */
[----:B------:R-:W-:Y:S03]  /*15d10*/  FADD.FTZ R133, -R131, R174 ;  /* 0x000000ae83857221 */ /* 0x000fe60000010100 */
[----:B------:R-:W-:Y:S01]  /*15d20*/  FSEL R130, R130, RZ, P0 ;  /* 0x000000ff82827208 */ /* 0x000fe20000000000 */
[----:B------:R-:W-:Y:S04]  /*15d30*/  FMUL.FTZ R136, R133, c[0x0][0x23c] ;  /* 0x00008f0085887a20 */ /* 0x000fe80000410000 */
[----:B------:R-:W1:Y:S01]  /*15d40*/  MUFU.EX2 R133, R136 ;  /* 0x0000008800857308 */ /* 0x000e620000000800 */
[--C-:B------:R-:W-:Y:S02]  /*15d50*/  FFMA.FTZ R147, R7, c[0x0][0x23c], -R130.reuse ;  /* 0x00008f0007937a23 */ /* 0x100fe40000010882 */
[--C-:B------:R-:W-:Y:S01]  /*15d60*/  FFMA.FTZ R146, R13, c[0x0][0x23c], -R130.reuse ;  /* 0x00008f000d927a23 */ /* 0x100fe20000010882 */
[----:B--2---:R-:W-:Y:S01]  /*15d70*/  FMNMX.FTZ R129, R132, R129, !PT ;  /* 0x0000008184817209 */ /* 0x004fe20007810000 */
[--C-:B------:R-:W-:Y:S02]  /*15d80*/  FFMA.FTZ R132, R5, c[0x0][0x23c], -R130.reuse ;  /* 0x00008f0005847a23 */ /* 0x100fe40000010882 */
[--C-:B------:R-:W-:Y:S01]  /*15d90*/  FFMA.FTZ R155, R15, c[0x0][0x23c], -R130.reuse ;  /* 0x00008f000f9b7a23 */ /* 0x100fe20000010882 */
[----:B------:R-:W-:Y:S01]  /*15da0*/  FSETP.NEU.FTZ.AND P0, PT, R129, -INF , PT ;  /* 0xff8000008100780b */ /* 0x000fe20003f1d000 */
[--C-:B------:R-:W-:Y:S01]  /*15db0*/  FFMA.FTZ R216, R75, c[0x0][0x23c], -R130.reuse ;  /* 0x00008f004bd87a23 */ /* 0x100fe20000010882 */
[----:B------:R-:W-:Y:S01]  /*15dc0*/  MUFU.EX2 R147, R147 ;  /* 0x0000009300937308 */ /* 0x000fe20000000800 */
[--C-:B------:R-:W-:Y:S02]  /*15dd0*/  FFMA.FTZ R214, R71, c[0x0][0x23c], -R130.reuse ;  /* 0x00008f0047d67a23 */ /* 0x100fe40000010882 */
[--C-:B------:R-:W-:Y:S02]  /*15de0*/  FFMA.FTZ R144, R9, c[0x0][0x23c], -R130.reuse ;  /* 0x00008f0009907a23 */ /* 0x100fe40000010882 */
[--C-:B------:R-:W-:Y:S02]  /*15df0*/  FFMA.FTZ R153, R11, c[0x0][0x23c], -R130.reuse ;  /* 0x00008f000b997a23 */ /* 0x100fe40000010882 */
[--C-:B------:R-:W-:Y:S02]  /*15e00*/  FFMA.FTZ R145, R3, c[0x0][0x23c], -R130.reuse ;  /* 0x00008f0003917a23 */ /* 0x100fe40000010882 */
[----:B------:R-:W-:Y:S01]  /*15e10*/  FMUL.FTZ R3, R129, c[0x0][0x23c] ;  /* 0x00008f0081037a20 */ /* 0x000fe20000410000 */
[----:B------:R-:W2:Y:S01]  /*15e20*/  MUFU.EX2 R132, R132 ;  /* 0x0000008400847308 */ /* 0x000ea20000000800 */
[--C-:B------:R-:W-:Y:S02]  /*15e30*/  FFMA.FTZ R166, R47, c[0x0][0x23c], -R130.reuse ;  /* 0x00008f002fa67a23 */ /* 0x100fe40000010882 */
[--C-:B------:R-:W-:Y:S01]  /*15e40*/  FFMA.FTZ R47, R73, c[0x0][0x23c], -R130.reuse ;  /* 0x00008f00492f7a23 */ /* 0x100fe20000010882 */
[----:B------:R-:W-:Y:S01]  /*15e50*/  FSEL R3, R3, RZ, P0 ;  /* 0x000000ff03037208 */ /* 0x000fe20000000000 */
[C---:B-1----:R-:W-:Y:S01]  /*15e60*/  FMUL.FTZ R192, R133.reuse, R192 ;  /* 0x000000c085c07220 */ /* 0x042fe20000410000 */
[----:B------:R-:W-:Y:S01]  /*15e70*/  ISETP.GT.AND P0, PT, R172, 0x1, PT ;  /* 0x00000001ac00780c */ /* 0x000fe20003f04270 */
[C---:B------:R-:W-:Y:S01]  /*15e80*/  FMUL.FTZ R193, R133.reuse, R193 ;  /* 0x000000c185c17220 */ /* 0x040fe20000410000 */
[----:B------:R-:W-:Y:S01]  /*15e90*/  MOV R172, R175 ;  /* 0x000000af00ac7202 */ /* 0x000fe20000000f00 */
[--C-:B------:R-:W-:Y:S01]  /*15ea0*/  FFMA.FTZ R75, R4, c[0x0][0x23c], -R3.reuse ;  /* 0x00008f00044b7a23 */ /* 0x100fe20000010803 */
[----:B------:R-:W-:Y:S01]  /*15eb0*/  MUFU.EX2 R145, R145 ;  /* 0x0000009100917308 */ /* 0x000fe20000000800 */
[--C-:B------:R-:W-:Y:S02]  /*15ec0*/  FFMA.FTZ R73, R6, c[0x0][0x23c], -R3.reuse ;  /* 0x00008f0006497a23 */ /* 0x100fe40000010803 */
[----:B------:R-:W1:Y:S01]  /*15ed0*/  LDSM.16.MT88.4 R4, [R201+0x5000] ;  /* 0x00500000c904783b */ /* 0x000e620000004200 */
[--C-:B------:R-:W-:Y:S02]  /*15ee0*/  FFMA.FTZ R71, R12, c[0x0][0x23c], -R3.reuse ;  /* 0x00008f000c477a23 */ /* 0x100fe40000010803 */
[--C-:B------:R-:W-:Y:S02]  /*15ef0*/  FFMA.FTZ R240, R8, c[0x0][0x23c], -R3.reuse ;  /* 0x00008f0008f07a23 */ /* 0x100fe40000010803 */
[--C-:B------:R-:W-:Y:S02]  /*15f00*/  FFMA.FTZ R242, R10, c[0x0][0x23c], -R3.reuse ;  /* 0x00008f000af27a23 */ /* 0x100fe40000010803 */
[----:B------:R-:W-:Y:S01]  /*15f10*/  MUFU.EX2 R75, R75 ;  /* 0x0000004b004b7308 */ /* 0x000fe20000000800 */
[C---:B------:R-:W-:Y:S02]  /*15f20*/  FMUL.FTZ R188, R133.reuse, R188 ;  /* 0x000000bc85bc7220 */ /* 0x040fe40000410000 */
[----:B------:R-:W-:Y:S01]  /*15f30*/  FMUL.FTZ R189, R133, R189 ;  /* 0x000000bd85bd7220 */ /* 0x000fe20000410000 */
[----:B--2---:R-:W-:Y:S01]  /*15f40*/  F2FP.PACK_AB R10, R147, R132 ;  /* 0x00000084930a723e */ /* 0x004fe200000000ff */
[C---:B------:R-:W-:Y:S02]  /*15f50*/  FMUL.FTZ R184, R133.reuse, R184 ;  /* 0x000000b885b87220 */ /* 0x040fe40000410000 */
[C---:B------:R-:W-:Y:S02]  /*15f60*/  FMUL.FTZ R185, R133.reuse, R185 ;  /* 0x000000b985b97220 */ /* 0x040fe40000410000 */
[C---:B------:R-:W-:Y:S01]  /*15f70*/  FMUL.FTZ R180, R133.reuse, R180 ;  /* 0x000000b485b47220 */ /* 0x040fe20000410000 */
[----:B------:R-:W-:Y:S01]  /*15f80*/  MUFU.EX2 R73, R73 ;  /* 0x0000004900497308 */ /* 0x000fe20000000800 */
[----:B------:R-:W-:Y:S02]  /*15f90*/  FMUL.FTZ R181, R133, R181 ;  /* 0x000000b585b57220 */ /* 0x000fe40000410000 */
        /* <DEDUP_REMOVED lines=25> */
[----:B------:R-:W2:Y:S01]  /*16130*/  LDSM.16.MT88.4 R12, [R201+0x5400] ;  /* 0x00540000c90c783b */ /* 0x000ea20000004200 */
[----:B---3--:R-:W-:Y:S01]  /*16140*/  F2FP.PACK_AB R9, R75, R2 ;  /* 0x000000024b09723e */ /* 0x008fe200000000ff */
[--C-:B------:R-:W-:Y:S02]  /*16150*/  FFMA.FTZ R168, R51, c[0x0][0x23c], -R130.reuse ;  /* 0x00008f0033a87a23 */ /* 0x100fe40000010882 */
[--C-:B------:R-:W-:Y:S02]  /*16160*/  FFMA.FTZ R51, R81, c[0x0][0x23c], -R130.reuse ;  /* 0x00008f0051337a23 */ /* 0x100fe40000010882 */
[--C-:B------:R-:W-:Y:S01]  /*16170*/  FFMA.FTZ R20, R20, c[0x0][0x23c], -R3.reuse ;  /* 0x00008f0014147a23 */ /* 0x100fe20000010803 */
[----:B------:R-:W3:Y:S01]  /*16180*/  MUFU.EX2 R153, R153 ;  /* 0x0000009900997308 */ /* 0x000ee20000000800 */
[--C-:B------:R-:W-:Y:S02]  /*16190*/  FFMA.FTZ R22, R22, c[0x0][0x23c], -R3.reuse ;  /* 0x00008f0016167a23 */ /* 0x100fe40000010803 */
[--C-:B------:R-:W-:Y:S01]  /*161a0*/  FFMA.FTZ R81, R24, c[0x0][0x23c], -R3.reuse ;  /* 0x00008f0018517a23 */ /* 0x100fe20000010803 */
[----:B----4-:R-:W-:Y:S01]  /*161b0*/  F2FP.PACK_AB R11, R240, R73 ;  /* 0x00000049f00b723e */ /* 0x010fe200000000ff */
        /* <DEDUP_REMOVED lines=48> */
[----:B------:R-:W5:Y:S01]  /*164c0*/  MUFU.EX2 R157, R157 ;  /* 0x0000009d009d7308 */ /* 0x000f620000000800 */
        /* <DEDUP_REMOVED lines=26> */
[----:B------:R-:W-:Y:S02]  /*16670*/  FFMA.FTZ R115, R88, c[0x0][0x23c], -R3 ;  /* 0x00008f0058737a23 */ /* 0x000fe40000010803 */
[--C-:B------:R-:W-:Y:S02]  /*16680*/  FFMA.FTZ R224, R91, c[0x0][0x23c], -R130.reuse ;  /* 0x00008f005be07a23 */ /* 0x100fe40000010882 */
[--C-:B------:R-:W-:Y:S02]  /*16690*/  FFMA.FTZ R69, R117, c[0x0][0x23c], -R130.reuse ;  /* 0x00008f0075457a23 */ /* 0x100fe40000010882 */
[----:B------:R-:W-:Y:S01]  /*166a0*/  FFMA.FTZ R238, R119, c[0x0][0x23c], -R130 ;  /* 0x00008f0077ee7a23 */ /* 0x000fe20000010882 */
[----:B------:R-:W-:Y:S01]  /*166b0*/  MUFU.EX2 R22, R22 ;  /* 0x0000001600167308 */ /* 0x000fe20000000800 */
[----:B------:R-:W-:Y:S01]  /*166c0*/  FADD.FTZ R135, -R129, R173 ;  /* 0x000000ad81877221 */ /* 0x000fe20000010100 */
[----:B------:R-:W-:Y:S01]  /*166d0*/  MOV R173, R129 ;  /* 0x0000008100ad7202 */ /* 0x000fe20000000f00 */
[----:B------:R-:W-:Y:S02]  /*166e0*/  FFMA.FTZ R0, R169, R133, R0 ;  /* 0x00000085a9007223 */ /* 0x000fe40000010000 */
[----:B------:R-:W-:Y:S02]  /*166f0*/  FMUL.FTZ R134, R135, c[0x0][0x23c] ;  /* 0x00008f0087867a20 */ /* 0x000fe40000410000 */
[----:B------:R-:W-:Y:S02]  /*16700*/  FADD.FTZ R145, R145, R0 ;  /* 0x0000000091917221 */ /* 0x000fe40000010000 */
[----:B------:R-:W-:Y:S01]  /*16710*/  FFMA.FTZ R0, R90, c[0x0][0x23c], -R3 ;  /* 0x00008f005a007a23 */ /* 0x000fe20000010803 */
[----:B------:R-:W-:Y:S01]  /*16720*/  MUFU.EX2 R81, R81 ;  /* 0x0000005100517308 */ /* 0x000fe20000000800 */
[----:B------:R-:W-:Y:S02]  /*16730*/  FADD.FTZ R132, R132, R145 ;  /* 0x0000009184847221 */ /* 0x000fe40000010000 */
[----:B------:R-:W-:Y:S02]  /*16740*/  FFMA.FTZ R24, R121, c[0x0][0x23c], -R130 ;  /* 0x00008f0079187a23 */ /* 0x000fe40000010882 */
[----:B------:R-:W-:Y:S02]  /*16750*/  FADD.FTZ R147, R147, R132 ;  /* 0x0000008493937221 */ /* 0x000fe40000010000 */
[--C-:B------:R-:W-:Y:S02]  /*16760*/  FFMA.FTZ R91, R123, c[0x0][0x23c], -R130.reuse ;  /* 0x00008f007b5b7a23 */ /* 0x100fe40000010882 */
[----:B------:R-:W-:Y:S01]  /*16770*/  FADD.FTZ R144, R144, R147 ;  /* 0x0000009390907221 */ /* 0x000fe20000010000 */
[----:B------:R-:W4:Y:S01]  /*16780*/  MUFU.EX2 R134, R134 ;  /* 0x0000008600867308 */ /* 0x000f220000000800 */
[----:B------:R-:W-:Y:S02]  /*16790*/  FFMA.FTZ R44, R125, c[0x0][0x23c], -R130 ;  /* 0x00008f007d2c7a23 */ /* 0x000fe40000010882 */
[----:B------:R-:W-:Y:S02]  /*167a0*/  FADD.FTZ R153, R153, R144 ;  /* 0x0000009099997221 */ /* 0x000fe40000010000 */
[----:B------:R-:W-:Y:S02]  /*167b0*/  FFMA.FTZ R126, R126, c[0x0][0x23c], -R3 ;  /* 0x00008f007e7e7a23 */ /* 0x000fe40000010803 */
[----:B------:R-:W-:Y:S02]  /*167c0*/  FADD.FTZ R146, R146, R153 ;  /* 0x0000009992927221 */ /* 0x000fe40000010000 */
[----:B------:R-:W-:Y:S01]  /*167d0*/  FFMA.FTZ R130, R127, c[0x0][0x23c], -R130 ;  /* 0x00008f007f827a23 */ /* 0x000fe20000010882 */
[----:B------:R-:W-:Y:S01]  /*167e0*/  MUFU.EX2 R23, R23 ;  /* 0x0000001700177308 */ /* 0x000fe20000000800 */
[----:B------:R-:W-:Y:S04]  /*167f0*/  FADD.FTZ R155, R155, R146 ;  /* 0x000000929b9b7221 */ /* 0x000fe80000010000 */
[----:B---3--:R-:W-:Y:S04]  /*16800*/  FADD.FTZ R60, R152, R155 ;  /* 0x0000009b983c7221 */ /* 0x008fe80000010000 */
[----:B-----5:R-:W-:Y:S01]  /*16810*/  FADD.FTZ R60, R157, R60 ;  /* 0x0000003c9d3c7221 */ /* 0x020fe20000010000 */
[----:B------:R-:W3:Y:S01]  /*16820*/  MUFU.EX2 R156, R156 ;  /* 0x0000009c009c7308 */ /* 0x000ee20000000800 */
[C---:B----4-:R-:W-:Y:S02]  /*16830*/  FMUL.FTZ R194, R134.reuse, R194 ;  /* 0x000000c286c27220 */ /* 0x050fe40000410000 */
[C---:B------:R-:W-:Y:S02]  /*16840*/  FMUL.FTZ R195, R134.reuse, R195 ;  /* 0x000000c386c37220 */ /* 0x040fe40000410000 */
[C---:B------:R-:W-:Y:S05]  /*16850*/  FMUL.FTZ R190, R134.reuse, R190 ;  /* 0x000000be86be7220 */ /* 0x040fea0000410000 */
[----:B------:R-:W-:Y:S01]  /*16860*/  MUFU.EX2 R25, R25 ;  /* 0x0000001900197308 */ /* 0x000fe20000000800 */
[C---:B------:R-:W-:Y:S01]  /*16870*/  FMUL.FTZ R191, R134.reuse, R191 ;  /* 0x000000bf86bf7220 */ /* 0x040fe20000410000 */
[C---:B-1----:R-:W-:Y:S05]  /*16880*/  HMMA.16816.F32 R192, R8.reuse, R4, R192 ;  /* 0x0000000408c0723c */ /* 0x042fea00000018c0 */
[C---:B------:R-:W-:Y:S03]  /*16890*/  FMUL.FTZ R186, R134.reuse, R186 ;  /* 0x000000ba86ba7220 */ /* 0x040fe60000410000 */
[----:B------:R-:W1:Y:S01]  /*168a0*/  MUFU.EX2 R158, R158 ;  /* 0x0000009e009e7308 */ /* 0x000e620000000800 */
[C---:B------:R-:W-:Y:S01]  /*168b0*/  HMMA.16816.F32 R188, R8.reuse, R6, R188 ;  /* 0x0000000608bc723c */ /* 0x040fe200000018bc */
[----:B------:R-:W4:Y:S02]  /*168c0*/  LDSM.16.MT88.4 R4, [R204+0x5400] ;  /* 0x00540000cc04783b */ /* 0x000f240000004200 */
[C---:B------:R-:W-:Y:S02]  /*168d0*/  FMUL.FTZ R187, R134.reuse, R187 ;  /* 0x000000bb86bb7220 */ /* 0x040fe40000410000 */
[C---:B------:R-:W-:Y:S02]  /*168e0*/  FMUL.FTZ R182, R134.reuse, R182 ;  /* 0x000000b686b67220 */ /* 0x040fe40000410000 */
[----:B------:R-:W-:Y:S02]  /*168f0*/  FMUL.FTZ R183, R134, R183 ;  /* 0x000000b786b77220 */ /* 0x000fe40000410000 */
[----:B------:R-:W-:Y:S01]  /*16900*/  MUFU.EX2 R26, R26 ;  /* 0x0000001a001a7308 */ /* 0x000fe20000000800 */
[C---:B------:R-:W-:Y:S03]  /*16910*/  HMMA.16816.F32 R184, R8.reuse, R140, R184 ;  /* 0x0000008c08b8723c */ /* 0x040fe600000018b8 */
[----:B------:R-:W-:Y:S04]  /*16920*/  FFMA.FTZ R2, R171, R134, R2 ;  /* 0x00000086ab027223 */ /* 0x000fe80000010002 */
[----:B------:R-:W-:Y:S02]  /*16930*/  FADD.FTZ R2, R75, R2 ;  /* 0x000000024b027221 */ /* 0x000fe40000010000 */
[----:B------:R-:W5:Y:S01]  /*16940*/  MUFU.EX2 R83, R83 ;  /* 0x0000005300537308 */ /* 0x000f620000000800 */
[----:B------:R-:W-:Y:S01]  /*16950*/  HMMA.16816.F32 R180, R8, R142, R180 ;  /* 0x0000008e08b4723c */ /* 0x000fe200000018b4 */
[----:B------:R-:W1:Y:S07]  /*16960*/  LDSM.16.MT88.4 R8, [R201+0x5800] ;  /* 0x00580000c908783b */ /* 0x000e6e0000004200 */
[C---:B--2---:R-:W-:Y:S01]  /*16970*/  HMMA.16816.F32 R192, R16.reuse, R12, R192 ;  /* 0x0000000c10c0723c */ /* 0x044fe200000018c0 */
[----:B------:R-:W-:Y:S07]  /*16980*/  MUFU.EX2 R85, R85 ;  /* 0x0000005500557308 */ /* 0x000fee0000000800 */
[C---:B------:R-:W-:Y:S01]  /*16990*/  HMMA.16816.F32 R188, R16.reuse, R14, R188 ;  /* 0x0000000e10bc723c */ /* 0x040fe200000018bc */
[----:B------:R-:W2:Y:S02]  /*169a0*/  LDSM.16.MT88.4 R12, [R204+0x5800] ;  /* 0x00580000cc0c783b */ /* 0x000ea40000004200 */
[----:B------:R-:W1:Y:S05]  /*169b0*/  MUFU.EX2 R28, R28 ;  /* 0x0000001c001c7308 */ /* 0x000e6a0000000800 */
[C---:B----4-:R-:W-:Y:S05]  /*169c0*/  HMMA.16816.F32 R184, R16.reuse, R4, R184 ;  /* 0x0000000410b8723c */ /* 0x050fea00000018b8 */
[----:B------:R-:W-:Y:S03]  /*169d0*/  MUFU.EX2 R27, R27 ;  /* 0x0000001b001b7308 */ /* 0x000fe60000000800 */
[----:B------:R-:W-:Y:S01]  /*169e0*/  HMMA.16816.F32 R180, R16, R6, R180 ;  /* 0x0000000610b4723c */ /* 0x000fe200000018b4 */
[----:B------:R-:W4:Y:S06]  /*169f0*/  LDSM.16.MT88.4 R4, [R201+0x5c00] ;  /* 0x005c0000c904783b */ /* 0x000f2c0000004200 */
[----:B------:R-:W2:Y:S01]  /*16a00*/  MUFU.EX2 R160, R160 ;  /* 0x000000a000a07308 */ /* 0x000ea20000000800 */
[----:B------:R-:W-:Y:S04]  /*16a10*/  F2FP.PACK_AB R16, R157, R152 ;  /* 0x000000989d10723e */ /* 0x000fe800000000ff */
[----:B------:R-:W-:Y:S02]  /*16a20*/  F2FP.PACK_AB R18, R154, R21 ;  /* 0x000000159a12723e */ /* 0x000fe400000000ff */
[----:B------:R-:W-:Y:S02]  /*16a30*/  F2FP.PACK_AB R17, R20, R79 ;  /* 0x0000004f1411723e */ /* 0x000fe400000000ff */
[----:B------:R-:W-:Y:S01]  /*16a40*/  F2FP.PACK_AB R19, R81, R22 ;  /* 0x000000165113723e */ /* 0x000fe200000000ff */
[----:B------:R-:W-:Y:S06]  /*16a50*/  MUFU.EX2 R29, R29 ;  /* 0x0000001d001d7308 */ /* 0x000fec0000000800 */
[C---:B-1----:R-:W-:Y:S04]  /*16a60*/  HMMA.16816.F32 R192, R16.reuse, R8, R192 ;  /* 0x0000000810c0723c */ /* 0x042fe800000018c0 */
[----:B------:R-:W1:Y:S04]  /*16a70*/  MUFU.EX2 R162, R162 ;  /* 0x000000a200a27308 */ /* 0x000e680000000800 */
[C---:B------:R-:W-:Y:S01]  /*16a80*/  HMMA.16816.F32 R188, R16.reuse, R10, R188 ;  /* 0x0000000a10bc723c */ /* 0x040fe200000018bc */
[----:B------:R-:W1:Y:S05]  /*16a90*/  LDSM.16.MT88.4 R8, [R204+0x5c00] ;  /* 0x005c0000cc08783b */ /* 0x000e6a0000004200 */
[----:B------:R-:W-:Y:S02]  /*16aa0*/  MUFU.EX2 R30, R30 ;  /* 0x0000001e001e7308 */ /* 0x000fe40000000800 */
[C---:B--2---:R-:W-:Y:S08]  /*16ab0*/  HMMA.16816.F32 R184, R16.reuse, R12, R184 ;  /* 0x0000000c10b8723c */ /* 0x044ff000000018b8 */
[----:B------:R-:W2:Y:S01]  /*16ac0*/  MUFU.EX2 R87, R87 ;  /* 0x0000005700577308 */ /* 0x000ea20000000800 */
[----:B------:R-:W-:Y:S01]  /*16ad0*/  HMMA.16816.F32 R180, R16, R14, R180 ;  /* 0x0000000e10b4723c */ /* 0x000fe200000018b4 */
[----:B------:R-:W2:Y:S06]  /*16ae0*/  LDSM.16.MT88.4 R12, [R201+0x6000] ;  /* 0x00600000c90c783b */ /* 0x000eac0000004200 */
[----:B---3--:R-:W-:Y:S02]  /*16af0*/  F2FP.PACK_AB R16, R156, R23 ;  /* 0x000000179c10723e */ /* 0x008fe400000000ff */
[----:B------:R-:W-:Y:S03]  /*16b00*/  MUFU.EX2 R32, R32 ;  /* 0x0000002000207308 */ /* 0x000fe60000000800 */
[----:B------:R-:W-:Y:S02]  /*16b10*/  F2FP.PACK_AB R18, R158, R25 ;  /* 0x000000199e12723e */ /* 0x000fe400000000ff */
[----:B-----5:R-:W-:Y:S02]  /*16b20*/  F2FP.PACK_AB R17, R83, R26 ;  /* 0x0000001a5311723e */ /* 0x020fe400000000ff */
[----:B------:R-:W-:Y:S03]  /*16b30*/  F2FP.PACK_AB R19, R28, R85 ;  /* 0x000000551c13723e */ /* 0x000fe600000000ff */
[----:B------:R-:W3:Y:S04]  /*16b40*/  MUFU.EX2 R89, R89 ;  /* 0x0000005900597308 */ /* 0x000ee80000000800 */
[C---:B----4-:R-:W-:Y:S06]  /*16b50*/  HMMA.16816.F32 R192, R16.reuse, R4, R192 ;  /* 0x0000000410c0723c */ /* 0x050fec00000018c0 */
[----:B------:R-:W-:Y:S02]  /*16b60*/  MUFU.EX2 R31, R31 ;  /* 0x0000001f001f7308 */ /* 0x000fe40000000800 */
[C---:B------:R-:W-:Y:S01]  /*16b70*/  HMMA.16816.F32 R188, R16.reuse, R6, R188 ;  /* 0x0000000610bc723c */ /* 0x040fe200000018bc */
[----:B------:R-:W4:Y:S07]  /*16b80*/  LDSM.16.MT88.4 R4, [R204+0x6000] ;  /* 0x00600000cc04783b */ /* 0x000f2e0000004200 */
[----:B------:R-:W5:Y:S01]  /*16b90*/  MUFU.EX2 R164, R164 ;  /* 0x000000a400a47308 */ /* 0x000f620000000800 */
[C---:B-1----:R-:W-:Y:S08]  /*16ba0*/  HMMA.16816.F32 R184, R16.reuse, R8, R184 ;  /* 0x0000000810b8723c */ /* 0x042ff000000018b8 */
[----:B------:R-:W-:Y:S01]  /*16bb0*/  HMMA.16816.F32 R180, R16, R10, R180 ;  /* 0x0000000a10b4723c */ /* 0x000fe200000018b4 */
[----:B------:R-:W-:Y:S01]  /*16bc0*/  MUFU.EX2 R33, R33 ;  /* 0x0000002100217308 */ /* 0x000fe20000000800 */
[----:B------:R-:W1:Y:S05]  /*16bd0*/  LDSM.16.MT88.4 R8, [R201+0x6400] ;  /* 0x00640000c908783b */ /* 0x000e6a0000004200 */
[----:B------:R-:W-:Y:S02]  /*16be0*/  F2FP.PACK_AB R16, R160, R27 ;  /* 0x0000001ba010723e */ /* 0x000fe400000000ff */
[----:B------:R-:W-:Y:S02]  /*16bf0*/  F2FP.PACK_AB R18, R162, R29 ;  /* 0x0000001da212723e */ /* 0x000fe400000000ff */
[----:B------:R-:W1:Y:S01]  /*16c00*/  MUFU.EX2 R166, R166 ;  /* 0x000000a600a67308 */ /* 0x000e620000000800 */
[----:B--2---:R-:W-:Y:S02]  /*16c10*/  F2FP.PACK_AB R17, R87, R30 ;  /* 0x0000001e5711723e */ /* 0x004fe400000000ff */
[----:B---3--:R-:W-:Y:S07]  /*16c20*/  F2FP.PACK_AB R19, R89, R32 ;  /* 0x000000205913723e */ /* 0x008fee00000000ff */
[----:B------:R-:W-:Y:S01]  /*16c30*/  MUFU.EX2 R34, R34 ;  /* 0x0000002200227308 */ /* 0x000fe20000000800 */
[C---:B------:R-:W-:Y:S08]  /*16c40*/  HMMA.16816.F32 R192, R16.reuse, R12, R192 ;  /* 0x0000000c10c0723c */ /* 0x040ff000000018c0 */
[C---:B------:R-:W-:Y:S01]  /*16c50*/  HMMA.16816.F32 R188, R16.reuse, R14, R188 ;  /* 0x0000000e10bc723c */ /* 0x040fe200000018bc */
[----:B------:R-:W2:Y:S01]  /*16c60*/  MUFU.EX2 R93, R93 ;  /* 0x0000005d005d7308 */ /* 0x000ea20000000800 */
[----:B------:R-:W3:Y:S06]  /*16c70*/  LDSM.16.MT88.4 R12, [R204+0x6400] ;  /* 0x00640000cc0c783b */ /* 0x000eec0000004200 */
[C---:B----4-:R-:W-:Y:S03]  /*16c80*/  HMMA.16816.F32 R184, R16.reuse, R4, R184 ;  /* 0x0000000410b8723c */ /* 0x050fe600000018b8 */
[----:B------:R-:W-:Y:S05]  /*16c90*/  MUFU.EX2 R95, R95 ;  /* 0x0000005f005f7308 */ /* 0x000fea0000000800 */
[----:B------:R-:W-:Y:S01]  /*16ca0*/  HMMA.16816.F32 R180, R16, R6, R180 ;  /* 0x0000000610b4723c */ /* 0x000fe200000018b4 */
[----:B------:R-:W4:Y:S04]  /*16cb0*/  LDSM.16.MT88.4 R4, [R201+0x6800] ;  /* 0x00680000c904783b */ /* 0x000f280000004200 */
[----:B------:R-:W3:Y:S02]  /*16cc0*/  MUFU.EX2 R36, R36 ;  /* 0x0000002400247308 */ /* 0x000ee40000000800 */
[----:B-----5:R-:W-:Y:S02]  /*16cd0*/  F2FP.PACK_AB R16, R164, R31 ;  /* 0x0000001fa410723e */ /* 0x020fe400000000ff */
[----:B-1----:R-:W-:Y:S03]  /*16ce0*/  F2FP.PACK_AB R18, R166, R33 ;  /* 0x00000021a612723e */ /* 0x002fe600000000ff */
[----:B--2---:R-:W-:Y:S03]  /*16cf0*/  F2FP.PACK_AB R17, R93, R34 ;  /* 0x000000225d11723e */ /* 0x004fe600000000ff */
[----:B------:R-:W-:Y:S10]  /*16d00*/  MUFU.EX2 R35, R35 ;  /* 0x0000002300237308 */ /* 0x000ff40000000800 */
[----:B------:R-:W1:Y:S01]  /*16d10*/  MUFU.EX2 R168, R168 ;  /* 0x000000a800a87308 */ /* 0x000e620000000800 */
[----:B---3--:R-:W-:Y:S09]  /*16d20*/  F2FP.PACK_AB R19, R36, R95 ;  /* 0x0000005f2413723e */ /* 0x008ff200000000ff */
[----:B------:R-:W-:Y:S01]  /*16d30*/  MUFU.EX2 R37, R37 ;  /* 0x0000002500257308 */ /* 0x000fe20000000800 */
[C---:B------:R-:W-:Y:S08]  /*16d40*/  HMMA.16816.F32 R192, R16.reuse, R8, R192 ;  /* 0x0000000810c0723c */ /* 0x040ff000000018c0 */
[C---:B------:R-:W-:Y:S01]  /*16d50*/  HMMA.16816.F32 R188, R16.reuse, R10, R188 ;  /* 0x0000000a10bc723c */ /* 0x040fe200000018bc */
[----:B------:R-:W2:Y:S01]  /*16d60*/  MUFU.EX2 R174, R174 ;  /* 0x000000ae00ae7308 */ /* 0x000ea20000000800 */
[----:B------:R-:W3:Y:S06]  /*16d70*/  LDSM.16.MT88.4 R8, [R204+0x6800] ;  /* 0x00680000cc08783b */ /* 0x000eec0000004200 */
[C---:B------:R-:W-:Y:S03]  /*16d80*/  HMMA.16816.F32 R184, R16.reuse, R12, R184 ;  /* 0x0000000c10b8723c */ /* 0x040fe600000018b8 */
[----:B------:R-:W-:Y:S05]  /*16d90*/  MUFU.EX2 R38, R38 ;  /* 0x0000002600267308 */ /* 0x000fea0000000800 */
[----:B------:R-:W-:Y:S01]  /*16da0*/  HMMA.16816.F32 R180, R16, R14, R180 ;  /* 0x0000000e10b4723c */ /* 0x000fe200000018b4 */
[----:B------:R-:W5:Y:S04]  /*16db0*/  LDSM.16.MT88.4 R12, [R201+0x6c00] ;  /* 0x006c0000c90c783b */ /* 0x000f680000004200 */
[----:B------:R-:W3:Y:S02]  /*16dc0*/  MUFU.EX2 R97, R97 ;  /* 0x0000006100617308 */ /* 0x000ee40000000800 */
[----:B-1----:R-:W-:Y:S02]  /*16dd0*/  F2FP.PACK_AB R16, R168, R35 ;  /* 0x00000023a810723e */ /* 0x002fe400000000ff */
[----:B--2---:R-:W-:Y:S06]  /*16de0*/  F2FP.PACK_AB R18, R174, R37 ;  /* 0x00000025ae12723e */ /* 0x004fec00000000ff */
        /* <DEDUP_REMOVED lines=56> */
[----:B----4-:R-:W-:Y:S09]  /*17170*/  F2FP.PACK_AB R13, R109, R52 ;  /* 0x000000346d0d723e */ /* 0x010ff200000000ff */
[----:B------:R-:W-:Y:S10]  /*17180*/  MUFU.EX2 R51, R51 ;  /* 0x0000003300337308 */ /* 0x000ff40000000800 */
[----:B------:R-:W4:Y:S01]  /*17190*/  MUFU.EX2 R220, R220 ;  /* 0x000000dc00dc7308 */ /* 0x000f220000000800 */
[----:B-1----:R-:W-:Y:S09]  /*171a0*/  F2FP.PACK_AB R15, R111, R54 ;  /* 0x000000366f0f723e */ /* 0x002ff200000000ff */
        /* <DEDUP_REMOVED lines=11> */
[----:B------:R-:W-:Y:S02]  /*17260*/  FADD.FTZ R242, R71, R242 ;  /* 0x000000f247f27221 */ /* 0x000fe40000010000 */
[----:B------:R-:W-:Y:S02]  /*17270*/  FFMA.FTZ R71, R92, c[0x0][0x23c], -R3 ;  /* 0x00008f005c477a23 */ /* 0x000fe40000010803 */
        /* <DEDUP_REMOVED lines=9> */
[----:B------:R-:W-:Y:S02]  /*17310*/  FADD.FTZ R79, R20, R79 ;  /* 0x0000004f144f7221 */ /* 0x000fe40000010000 */
[----:B------:R-:W-:Y:S02]  /*17320*/  FFMA.FTZ R20, R98, c[0x0][0x23c], -R3 ;  /* 0x00008f0062147a23 */ /* 0x000fe40000010803 */
[----:B------:R-:W-:Y:S04]  /*17330*/  FADD.FTZ R22, R22, R79 ;  /* 0x0000004f16167221 */ /* 0x000fe80000010000 */
[----:B------:R-:W5:Y:S01]  /*17340*/  MUFU.EX2 R115, R115 ;  /* 0x0000007300737308 */ /* 0x000f620000000800 */
[----:B------:R-:W-:Y:S02]  /*17350*/  FADD.FTZ R81, R81, R22 ;  /* 0x0000001651517221 */ /* 0x000fe40000010000 */
[----:B------:R-:W-:Y:S01]  /*17360*/  FFMA.FTZ R22, R102, c[0x0][0x23c], -R3 ;  /* 0x00008f0066167a23 */ /* 0x000fe20000010803 */
[----:B----4-:R-:W-:Y:S01]  /*17370*/  F2FP.PACK_AB R9, R113, R56 ;  /* 0x000000387109723e */ /* 0x010fe200000000ff */
[----:B------:R-:W-:Y:S04]  /*17380*/  FADD.FTZ R26, R26, R81 ;  /* 0x000000511a1a7221 */ /* 0x000fe80000010000 */
[----:B------:R-:W-:Y:S01]  /*17390*/  FADD.FTZ R26, R83, R26 ;  /* 0x0000001a531a7221 */ /* 0x000fe20000010000 */
[----:B------:R-:W-:Y:S03]  /*173a0*/  MUFU.EX2 R55, R55 ;  /* 0x0000003700377308 */ /* 0x000fe60000000800 */
[----:B------:R-:W-:Y:S02]  /*173b0*/  FADD.FTZ R85, R85, R26 ;  /* 0x0000001a55557221 */ /* 0x000fe40000010000 */
[----:B------:R-:W-:Y:S02]  /*173c0*/  FFMA.FTZ R26, R106, c[0x0][0x23c], -R3 ;  /* 0x00008f006a1a7a23 */ /* 0x000fe40000010803 */
[----:B------:R-:W-:Y:S02]  /*173d0*/  FADD.FTZ R85, R28, R85 ;  /* 0x000000551c557221 */ /* 0x000fe40000010000 */
[----:B------:R-:W-:Y:S01]  /*173e0*/  FFMA.FTZ R28, R110, c[0x0][0x23c], -R3 ;  /* 0x00008f006e1c7a23 */ /* 0x000fe20000010803 */
[----:B------:R-:W4:Y:S01]  /*173f0*/  MUFU.EX2 R224, R224 ;  /* 0x000000e000e07308 */ /* 0x000f220000000800 */
[----:B------:R-:W-:Y:S01]  /*17400*/  FADD.FTZ R30, R30, R85 ;  /* 0x000000551e1e7221 */ /* 0x000fe20000010000 */
[----:B-----5:R-:W-:Y:S03]  /*17410*/  F2FP.PACK_AB R11, R115, R58 ;  /* 0x0000003a730b723e */ /* 0x020fe600000000ff */
[----:B------:R-:W-:Y:S02]  /*17420*/  FADD.FTZ R87, R87, R30 ;  /* 0x0000001e57577221 */ /* 0x000fe40000010000 */
[----:B------:R-:W-:Y:S02]  /*17430*/  FFMA.FTZ R30, R114, c[0x0][0x23c], -R3 ;  /* 0x00008f00721e7a23 */ /* 0x000fe40000010803 */
[----:B------:R-:W-:Y:S01]  /*17440*/  FADD.FTZ R32, R32, R87 ;  /* 0x0000005720207221 */ /* 0x000fe20000010000 */
[----:B------:R-:W-:Y:S01]  /*17450*/  MUFU.EX2 R57, R57 ;  /* 0x0000003900397308 */ /* 0x000fe20000000800 */
[C---:B--2---:R-:W-:Y:S05]  /*17460*/  HMMA.16816.F32 R192, R8.reuse, R16, R192 ;  /* 0x0000001008c0723c */ /* 0x044fea00000018c0 */
[----:B------:R-:W-:Y:S02]  /*17470*/  FADD.FTZ R89, R89, R32 ;  /* 0x0000002059597221 */ /* 0x000fe40000010000 */
[----:B------:R-:W-:Y:S01]  /*17480*/  FADD.FTZ R17, R21, R60 ;  /* 0x0000003c15117221 */ /* 0x000fe20000010000 */
[C---:B------:R-:W-:Y:S01]  /*17490*/  HMMA.16816.F32 R188, R8.reuse, R18, R188 ;  /* 0x0000001208bc723c */ /* 0x040fe200000018bc */
[----:B------:R-:W2:Y:S03]  /*174a0*/  MUFU.EX2 R226, R226 ;  /* 0x000000e200e27308 */ /* 0x000ea60000000800 */
[----:B------:R-:W-:Y:S02]  /*174b0*/  FADD.FTZ R154, R154, R17 ;  /* 0x000000119a9a7221 */ /* 0x000fe40000010000 */
[----:B------:R-:W5:Y:S01]  /*174c0*/  LDSM.16.MT88.4 R16, [R204+0x7c00] ;  /* 0x007c0000cc10783b */ /* 0x000f620000004200 */
[--C-:B------:R-:W-:Y:S01]  /*174d0*/  FFMA.FTZ R21, R96, c[0x0][0x23c], -R3.reuse ;  /* 0x00008f0060157a23 */ /* 0x100fe20000010803 */
[C---:B---3--:R-:W-:Y:S03]  /*174e0*/  HMMA.16816.F32 R184, R8.reuse, R4, R184 ;  /* 0x0000000408b8723c */ /* 0x048fe600000018b8 */
[----:B------:R-:W-:Y:S01]  /*174f0*/  MUFU.EX2 R0, R0 ;  /* 0x0000000000007308 */ /* 0x000fe20000000800 */
[----:B------:R-:W-:Y:S02]  /*17500*/  FFMA.FTZ R32, R118, c[0x0][0x23c], -R3 ;  /* 0x00008f0076207a23 */ /* 0x000fe40000010803 */
[----:B------:R-:W-:Y:S01]  /*17510*/  FADD.FTZ R23, R23, R154 ;  /* 0x0000009a17177221 */ /* 0x000fe20000010000 */
[----:B----4-:R-:W-:Y:S01]  /*17520*/  F2FP.PACK_AB R4, R224, R55 ;  /* 0x00000037e004723e */ /* 0x010fe200000000ff */
[----:B------:R-:W-:Y:S01]  /*17530*/  HMMA.16816.F32 R180, R8, R6, R180 ;  /* 0x0000000608b4723c */ /* 0x000fe200000018b4 */
[----:B------:R-:W3:Y:S03]  /*17540*/  LDSM.16.MT88.4 R8, [R201+0x8000] ;  /* 0x00800000c908783b */ /* 0x000ee60000004200 */
[----:B------:R-:W-:Y:S01]  /*17550*/  FADD.FTZ R156, R156, R23 ;  /* 0x000000179c9c7221 */ /* 0x000fe20000010000 */
[----:B------:R-:W4:Y:S01]  /*17560*/  MUFU.EX2 R71, R71 ;  /* 0x0000004700477308 */ /* 0x000f220000000800 */
[----:B------:R-:W-:Y:S02]  /*17570*/  FFMA.FTZ R23, R100, c[0x0][0x23c], -R3 ;  /* 0x00008f0064177a23 */ /* 0x000fe40000010803 */
[----:B------:R-:W-:Y:S01]  /*17580*/  FADD.FTZ R25, R25, R156 ;  /* 0x0000009c19197221 */ /* 0x000fe20000010000 */
[----:B--2---:R-:W-:Y:S03]  /*17590*/  F2FP.PACK_AB R6, R226, R57 ;  /* 0x00000039e206723e */ /* 0x004fe600000000ff */
[----:B------:R-:W-:Y:S02]  /*175a0*/  FADD.FTZ R158, R158, R25 ;  /* 0x000000199e9e7221 */ /* 0x000fe40000010000 */
[----:B------:R-:W-:Y:S01]  /*175b0*/  FFMA.FTZ R25, R104, c[0x0][0x23c], -R3 ;  /* 0x00008f0068197a23 */ /* 0x000fe20000010803 */
[----:B------:R-:W-:Y:S01]  /*175c0*/  MUFU.EX2 R2, R2 ;  /* 0x0000000200027308 */ /* 0x000fe20000000800 */
[----:B------:R-:W-:Y:S02]  /*175d0*/  FADD.FTZ R27, R27, R158 ;  /* 0x0000009e1b1b7221 */ /* 0x000fe40000010000 */
[----:B------:R-:W-:Y:S02]  /*175e0*/  FADD.FTZ R34, R34, R89 ;  /* 0x0000005922227221 */ /* 0x000fe40000010000 */
[----:B------:R-:W-:Y:S02]  /*175f0*/  FADD.FTZ R160, R160, R27 ;  /* 0x0000001ba0a07221 */ /* 0x000fe40000010000 */
[----:B------:R-:W-:Y:S02]  /*17600*/  FFMA.FTZ R27, R108, c[0x0][0x23c], -R3 ;  /* 0x00008f006c1b7a23 */ /* 0x000fe40000010803 */
[----:B------:R-:W-:Y:S01]  /*17610*/  FADD.FTZ R29, R29, R160 ;  /* 0x000000a01d1d7221 */ /* 0x000fe20000010000 */
[----:B------:R-:W2:Y:S01]  /*17620*/  MUFU.EX2 R21, R21 ;  /* 0x0000001500157308 */ /* 0x000ea20000000800 */
[----:B------:R-:W-:Y:S02]  /*17630*/  FADD.FTZ R34, R93, R34 ;  /* 0x000000225d227221 */ /* 0x000fe40000010000 */
[----:B------:R-:W-:Y:S01]  /*17640*/  FADD.FTZ R162, R162, R29 ;  /* 0x0000001da2a27221 */ /* 0x000fe20000010000 */
[----:B----4-:R-:W-:Y:S01]  /*17650*/  F2FP.PACK_AB R5, R71, R0 ;  /* 0x000000004705723e */ /* 0x010fe200000000ff */
[----:B------:R-:W-:Y:S02]  /*17660*/  FFMA.FTZ R29, R112, c[0x0][0x23c], -R3 ;  /* 0x00008f00701d7a23 */ /* 0x000fe40000010803 */
[----:B------:R-:W-:Y:S02]  /*17670*/  FADD.FTZ R31, R31, R162 ;  /* 0x000000a21f1f7221 */ /* 0x000fe40000010000 */
[----:B------:R-:W-:Y:S01]  /*17680*/  FADD.FTZ R95, R95, R34 ;  /* 0x000000225f5f7221 */ /* 0x000fe20000010000 */
[----:B------:R-:W-:Y:S01]  /*17690*/  MUFU.EX2 R59, R59 ;  /* 0x0000003b003b7308 */ /* 0x000fe20000000800 */
[----:B------:R-:W-:Y:S02]  /*176a0*/  FADD.FTZ R164, R164, R31 ;  /* 0x0000001fa4a47221 */ /* 0x000fe40000010000 */
[----:B------:R-:W-:Y:S02]  /*176b0*/  FFMA.FTZ R31, R116, c[0x0][0x23c], -R3 ;  /* 0x00008f00741f7a23 */ /* 0x000fe40000010803 */
[----:B------:R-:W-:Y:S02]  /*176c0*/  FADD.FTZ R33, R33, R164 ;  /* 0x000000a421217221 */ /* 0x000fe40000010000 */
[----:B------:R-:W-:Y:S02]  /*176d0*/  FADD.FTZ R95, R36, R95 ;  /* 0x0000005f245f7221 */ /* 0x000fe40000010000 */
[----:B------:R-:W-:Y:S01]  /*176e0*/  FADD.FTZ R166, R166, R33 ;  /* 0x00000021a6a67221 */ /* 0x000fe20000010000 */
[----:B------:R-:W4:Y:S01]  /*176f0*/  MUFU.EX2 R228, R228 ;  /* 0x000000e400e47308 */ /* 0x000f220000000800 */
[----:B------:R-:W-:Y:S02]  /*17700*/  FFMA.FTZ R33, R120, c[0x0][0x23c], -R3 ;  /* 0x00008f0078217a23 */ /* 0x000fe40000010803 */
[----:B------:R-:W-:Y:S01]  /*17710*/  FADD.FTZ R35, R35, R166 ;  /* 0x000000a623237221 */ /* 0x000fe20000010000 */
[----:B--2---:R-:W-:Y:S01]  /*17720*/  F2FP.PACK_AB R7, R21, R2 ;  /* 0x000000021507723e */ /* 0x004fe200000000ff */
[----:B------:R-:W-:Y:S02]  /*17730*/  FADD.FTZ R38, R38, R95 ;  /* 0x0000005f26267221 */ /* 0x000fe40000010000 */
[----:B------:R-:W-:Y:S02]  /*17740*/  FADD.FTZ R168, R168, R35 ;  /* 0x00000023a8a87221 */ /* 0x000fe40000010000 */
[----:B------:R-:W-:Y:S01]  /*17750*/  FADD.FTZ R97, R97, R38 ;  /* 0x0000002661617221 */ /* 0x000fe20000010000 */
[----:B------:R-:W-:Y:S01]  /*17760*/  MUFU.EX2 R61, R61 ;  /* 0x0000003d003d7308 */ /* 0x000fe20000000800 */
[C---:B-1----:R-:W-:Y:S05]  /*17770*/  HMMA.16816.F32 R192, R4.reuse, R12, R192 ;  /* 0x0000000c04c0723c */ /* 0x042fea00000018c0 */
[----:B------:R-:W-:Y:S02]  /*17780*/  FADD.FTZ R37, R37, R168 ;  /* 0x000000a825257221 */ /* 0x000fe40000010000 */
[----:B------:R-:W-:Y:S01]  /*17790*/  FADD.FTZ R40, R40, R97 ;  /* 0x0000006128287221 */ /* 0x000fe20000010000 */
[C---:B------:R-:W-:Y:S01]  /*177a0*/  HMMA.16816.F32 R188, R4.reuse, R14, R188 ;  /* 0x0000000e04bc723c */ /* 0x040fe200000018bc */
[----:B------:R-:W1:Y:S01]  /*177b0*/  MUFU.EX2 R230, R230 ;  /* 0x000000e600e67308 */ /* 0x000e620000000800 */
[----:B------:R-:W2:Y:S02]  /*177c0*/  LDSM.16.MT88.4 R12, [R204+0x8000] ;  /* 0x00800000cc0c783b */ /* 0x000ea40000004200 */
[----:B------:R-:W-:Y:S02]  /*177d0*/  FADD.FTZ R174, R174, R37 ;  /* 0x00000025aeae7221 */ /* 0x000fe40000010000 */
[----:B------:R-:W-:Y:S02]  /*177e0*/  FADD.FTZ R99, R99, R40 ;  /* 0x0000002863637221 */ /* 0x000fe40000010000 */
[C---:B-----5:R-:W-:Y:S03]  /*177f0*/  HMMA.16816.F32 R184, R4.reuse, R16, R184 ;  /* 0x0000001004b8723c */ /* 0x060fe600000018b8 */
[----:B------:R-:W-:Y:S01]  /*17800*/  MUFU.EX2 R20, R20 ;  /* 0x0000001400147308 */ /* 0x000fe20000000800 */
[----:B------:R-:W-:Y:S01]  /*17810*/  FADD.FTZ R39, R39, R174 ;  /* 0x000000ae27277221 */ /* 0x000fe20000010000 */
[----:B------:R-:W-:Y:S01]  /*17820*/  MOV R174, R131 ;  /* 0x0000008300ae7202 */ /* 0x000fe20000000f00 */
[----:B------:R-:W-:Y:S02]  /*17830*/  FADD.FTZ R42, R42, R99 ;  /* 0x000000632a2a7221 */ /* 0x000fe40000010000 */
[----:B------:R-:W-:Y:S01]  /*17840*/  HMMA.16816.F32 R180, R4, R18, R180 ;  /* 0x0000001204b4723c */ /* 0x000fe200000018b4 */
[----:B------:R-:W5:Y:S03]  /*17850*/  LDSM.16.MT88.4 R16, [R201+0x8400] ;  /* 0x00840000c910783b */ /* 0x000f660000004200 */
[----:B------:R-:W-:Y:S01]  /*17860*/  FADD.FTZ R208, R208, R39 ;  /* 0x00000027d0d07221 */ /* 0x000fe20000010000 */
[----:B------:R-:W2:Y:S01]  /*17870*/  MUFU.EX2 R23, R23 ;  /* 0x0000001700177308 */ /* 0x000ea20000000800 */
[----:B------:R-:W-:Y:S01]  /*17880*/  FADD.FTZ R101, R101, R42 ;  /* 0x0000002a65657221 */ /* 0x000fe20000010000 */
[----:B----4-:R-:W-:Y:S01]  /*17890*/  F2FP.PACK_AB R4, R228, R59 ;  /* 0x0000003be404723e */ /* 0x010fe200000000ff */
[----:B------:R-:W-:Y:S01]  /*178a0*/  FADD.FTZ R41, R41, R208 ;  /* 0x000000d029297221 */ /* 0x000fe20000010000 */
[----:B-1----:R-:W-:Y:S03]  /*178b0*/  F2FP.PACK_AB R6, R230, R61 ;  /* 0x0000003de606723e */ /* 0x002fe600000000ff */
        /* <DEDUP_REMOVED lines=29> */
[C---:B---3--:R-:W-:Y:S03]  /*17a90*/  HMMA.16816.F32 R192, R4.reuse, R8, R192 ;  /* 0x0000000804c0723c */ /* 0x048fe600000018c0 */
[----:B------:R-:W-:Y:S02]  /*17aa0*/  FADD.FTZ R113, R113, R56 ;  /* 0x0000003871717221 */ /* 0x000fe40000010000 */
[----:B------:R-:W-:Y:S02]  /*17ab0*/  FADD.FTZ R53, R53, R220 ;  /* 0x000000dc35357221 */ /* 0x000fe40000010000 */
[----:B------:R-:W-:Y:S01]  /*17ac0*/  FADD.FTZ R58, R58, R113 ;  /* 0x000000713a3a7221 */ /* 0x000fe20000010000 */
[C---:B------:R-:W-:Y:S01]  /*17ad0*/  HMMA.16816.F32 R188, R4.reuse, R10, R188 ;  /* 0x0000000a04bc723c */ /* 0x040fe200000018bc */
[----:B------:R-:W1:Y:S01]  /*17ae0*/  MUFU.EX2 R234, R234 ;  /* 0x000000ea00ea7308 */ /* 0x000e620000000800 */
[----:B------:R-:W3:Y:S02]  /*17af0*/  LDSM.16.MT88.4 R8, [R204+0x8400] ;  /* 0x00840000cc08783b */ /* 0x000ee40000004200 */
[----:B------:R-:W-:Y:S02]  /*17b00*/  FADD.FTZ R222, R222, R53 ;  /* 0x00000035dede7221 */ /* 0x000fe40000010000 */
[----:B------:R-:W-:Y:S02]  /*17b10*/  FADD.FTZ R115, R115, R58 ;  /* 0x0000003a73737221 */ /* 0x000fe40000010000 */
[C---:B------:R-:W-:Y:S03]  /*17b20*/  HMMA.16816.F32 R184, R4.reuse, R12, R184 ;  /* 0x0000000c04b8723c */ /* 0x040fe600000018b8 */
[----:B------:R-:W-:Y:S01]  /*17b30*/  MUFU.EX2 R26, R26 ;  /* 0x0000001a001a7308 */ /* 0x000fe20000000800 */
[----:B------:R-:W-:Y:S02]  /*17b40*/  FADD.FTZ R55, R55, R222 ;  /* 0x000000de37377221 */ /* 0x000fe40000010000 */
[----:B------:R-:W-:Y:S02]  /*17b50*/  FADD.FTZ R36, R0, R115 ;  /* 0x0000007300247221 */ /* 0x000fe40000010000 */
[----:B------:R-:W-:Y:S01]  /*17b60*/  HMMA.16816.F32 R180, R4, R14, R180 ;  /* 0x0000000e04b4723c */ /* 0x000fe200000018b4 */
[----:B------:R-:W4:Y:S03]  /*17b70*/  LDSM.16.MT88.4 R12, [R201+0x8800] ;  /* 0x00880000c90c783b */ /* 0x000f260000004200 */
[----:B------:R-:W-:Y:S01]  /*17b80*/  FADD.FTZ R224, R224, R55 ;  /* 0x00000037e0e07221 */ /* 0x000fe20000010000 */
[----:B------:R-:W3:Y:S01]  /*17b90*/  MUFU.EX2 R27, R27 ;  /* 0x0000001b001b7308 */ /* 0x000ee20000000800 */
[----:B------:R-:W-:Y:S01]  /*17ba0*/  FADD.FTZ R71, R71, R36 ;  /* 0x0000002447477221 */ /* 0x000fe20000010000 */
[----:B--2---:R-:W-:Y:S01]  /*17bb0*/  F2FP.PACK_AB R4, R232, R63 ;  /* 0x0000003fe804723e */ /* 0x004fe200000000ff */
[----:B------:R-:W-:Y:S01]  /*17bc0*/  FADD.FTZ R57, R57, R224 ;  /* 0x000000e039397221 */ /* 0x000fe20000010000 */
[----:B-1----:R-:W-:Y:S03]  /*17bd0*/  F2FP.PACK_AB R6, R234, R65 ;  /* 0x00000041ea06723e */ /* 0x002fe600000000ff */
[----:B------:R-:W-:Y:S02]  /*17be0*/  FADD.FTZ R2, R2, R71 ;  /* 0x0000004702027221 */ /* 0x000fe40000010000 */
[--C-:B------:R-:W-:Y:S01]  /*17bf0*/  FFMA.FTZ R34, R122, c[0x0][0x23c], -R3.reuse ;  /* 0x00008f007a227a23 */ /* 0x100fe20000010803 */
[----:B------:R-:W-:Y:S01]  /*17c00*/  MUFU.EX2 R28, R28 ;  /* 0x0000001c001c7308 */ /* 0x000fe20000000800 */
[--C-:B------:R-:W-:Y:S02]  /*17c10*/  FFMA.FTZ R35, R124, c[0x0][0x23c], -R3.reuse ;  /* 0x00008f007c237a23 */ /* 0x100fe40000010803 */
[----:B------:R-:W-:Y:S02]  /*17c20*/  FFMA.FTZ R3, R128, c[0x0][0x23c], -R3 ;  /* 0x00008f0080037a23 */ /* 0x000fe40000010803 */
[----:B------:R-:W-:Y:S02]  /*17c30*/  FADD.FTZ R226, R226, R57 ;  /* 0x00000039e2e27221 */ /* 0x000fe40000010000 */
[----:B------:R-:W-:Y:S02]  /*17c40*/  FADD.FTZ R21, R21, R2 ;  /* 0x0000000215157221 */ /* 0x000fe40000010000 */
[----:B------:R-:W-:Y:S01]  /*17c50*/  FADD.FTZ R59, R59, R226 ;  /* 0x000000e23b3b7221 */ /* 0x000fe20000010000 */
[----:B------:R-:W1:Y:S01]  /*17c60*/  MUFU.EX2 R29, R29 ;  /* 0x0000001d001d7308 */ /* 0x000e620000000800 */
[----:B------:R-:W-:Y:S02]  /*17c70*/  FADD.FTZ R20, R20, R21 ;  /* 0x0000001514147221 */ /* 0x000fe40000010000 */
[----:B------:R-:W-:Y:S01]  /*17c80*/  FADD.FTZ R228, R228, R59 ;  /* 0x0000003be4e47221 */ /* 0x000fe20000010000 */
[----:B---3--:R-:W-:Y:S01]  /*17c90*/  F2FP.PACK_AB R5, R27, R26 ;  /* 0x0000001a1b05723e */ /* 0x008fe200000000ff */
        /* <DEDUP_REMOVED lines=12> */
[C---:B-1----:R-:W-:Y:S01]  /*17d60*/  F2FP.PACK_AB R7, R29.reuse, R28 ;  /* 0x0000001c1d07723e */ /* 0x042fe200000000ff */
[----:B------:R-:W-:Y:S02]  /*17d70*/  FADD.FTZ R28, R28, R27 ;  /* 0x0000001b1c1c7221 */ /* 0x000fe40000010000 */
[----:B------:R-:W-:Y:S02]  /*17d80*/  FADD.FTZ R234, R234, R65 ;  /* 0x00000041eaea7221 */ /* 0x000fe40000010000 */
[----:B------:R-:W-:Y:S01]  /*17d90*/  FADD.FTZ R29, R29, R28 ;  /* 0x0000001c1d1d7221 */ /* 0x000fe20000010000 */
[----:B------:R-:W-:Y:S01]  /*17da0*/  MUFU.EX2 R69, R69 ;  /* 0x0000004500457308 */ /* 0x000fe20000000800 */
[C---:B-----5:R-:W-:Y:S08]  /*17db0*/  HMMA.16816.F32 R192, R4.reuse, R16, R192 ;  /* 0x0000001004c0723c */ /* 0x060ff000000018c0 */
[C---:B------:R-:W-:Y:S01]  /*17dc0*/  HMMA.16816.F32 R188, R4.reuse, R18, R188 ;  /* 0x0000001204bc723c */ /* 0x040fe200000018bc */
[----:B------:R-:W1:Y:S01]  /*17dd0*/  MUFU.EX2 R238, R238 ;  /* 0x000000ee00ee7308 */ /* 0x000e620000000800 */
[----:B------:R-:W3:Y:S06]  /*17de0*/  LDSM.16.MT88.4 R16, [R204+0x8800] ;  /* 0x00880000cc10783b */ /* 0x000eec0000004200 */
[C---:B------:R-:W-:Y:S03]  /*17df0*/  HMMA.16816.F32 R184, R4.reuse, R8, R184 ;  /* 0x0000000804b8723c */ /* 0x040fe600000018b8 */
[----:B------:R-:W-:Y:S04]  /*17e00*/  MUFU.EX2 R30, R30 ;  /* 0x0000001e001e7308 */ /* 0x000fe80000000800 */
[C---:B--2---:R-:W-:Y:S01]  /*17e10*/  F2FP.PACK_AB R8, R236.reuse, R67 ;  /* 0x00000043ec08723e */ /* 0x044fe200000000ff */
[----:B------:R-:W-:Y:S01]  /*17e20*/  HMMA.16816.F32 R180, R4, R10, R180 ;  /* 0x0000000a04b4723c */ /* 0x000fe200000018b4 */
[----:B------:R-:W2:Y:S03]  /*17e30*/  LDSM.16.MT88.4 R4, [R201+0x8c00] ;  /* 0x008c0000c904783b */ /* 0x000ea60000004200 */
[----:B------:R-:W-:Y:S01]  /*17e40*/  FADD.FTZ R67, R67, R234 ;  /* 0x000000ea43437221 */ /* 0x000fe20000010000 */
[----:B------:R-:W5:Y:S03]  /*17e50*/  MUFU.EX2 R31, R31 ;  /* 0x0000001f001f7308 */ /* 0x000f660000000800 */
[----:B------:R-:W-:Y:S01]  /*17e60*/  FADD.FTZ R236, R236, R67 ;  /* 0x00000043ecec7221 */ /* 0x000fe20000010000 */
[----:B-1----:R-:W-:Y:S06]  /*17e70*/  F2FP.PACK_AB R10, R238, R69 ;  /* 0x00000045ee0a723e */ /* 0x002fec00000000ff */
[----:B------:R-:W-:Y:S10]  /*17e80*/  MUFU.EX2 R32, R32 ;  /* 0x0000002000207308 */ /* 0x000ff40000000800 */
        /* <DEDUP_REMOVED lines=10> */
[C---:B----4-:R-:W-:Y:S08]  /*17f30*/  HMMA.16816.F32 R192, R8.reuse, R12, R192 ;  /* 0x0000000c08c0723c */ /* 0x050ff000000018c0 */
[C---:B------:R-:W-:Y:S01]  /*17f40*/  HMMA.16816.F32 R188, R8.reuse, R14, R188 ;  /* 0x0000000e08bc723c */ /* 0x040fe200000018bc */
[----:B------:R-:W1:Y:S01]  /*17f50*/  MUFU.EX2 R73, R130 ;  /* 0x0000008200497308 */ /* 0x000e620000000800 */
[----:B------:R-:W4:Y:S06]  /*17f60*/  LDSM.16.MT88.4 R12, [R204+0x8c00] ;  /* 0x008c0000cc0c783b */ /* 0x000f2c0000004200 */
[C---:B---3--:R-:W-:Y:S03]  /*17f70*/  HMMA.16816.F32 R184, R8.reuse, R16, R184 ;  /* 0x0000001008b8723c */ /* 0x048fe600000018b8 */
[----:B------:R-:W-:Y:S05]  /*17f80*/  MUFU.EX2 R34, R34 ;  /* 0x0000002200227308 */ /* 0x000fea0000000800 */
[----:B------:R-:W-:Y:S05]  /*17f90*/  HMMA.16816.F32 R180, R8, R18, R180 ;  /* 0x0000001208b4723c */ /* 0x000fea00000018b4 */
[----:B------:R-:W3:Y:S02]  /*17fa0*/  MUFU.EX2 R35, R35 ;  /* 0x0000002300237308 */ /* 0x000ee40000000800 */
[----:B-----5:R-:W-:Y:S02]  /*17fb0*/  F2FP.PACK_AB R8, R91, R24 ;  /* 0x000000185b08723e */ /* 0x020fe400000000ff */
[----:B-1----:R-:W-:Y:S06]  /*17fc0*/  F2FP.PACK_AB R10, R73, R44 ;  /* 0x0000002c490a723e */ /* 0x002fec00000000ff */
[----:B------:R-:W-:Y:S10]  /*17fd0*/  MUFU.EX2 R0, R126 ;  /* 0x0000007e00007308 */ /* 0x000ff40000000800 */
[----:B------:R-:W1:Y:S01]  /*17fe0*/  MUFU.EX2 R3, R3 ;  /* 0x0000000300037308 */ /* 0x000e620000000800 */
[C---:B---3--:R-:W-:Y:S01]  /*17ff0*/  F2FP.PACK_AB R9, R35.reuse, R34 ;  /* 0x000000222309723e */ /* 0x048fe200000000ff */
[----:B------:R-:W-:Y:S04]  /*18000*/  FADD.FTZ R34, R34, R33 ;  /* 0x0000002122227221 */ /* 0x000fe80000010000 */
[----:B------:R-:W-:Y:S01]  /*18010*/  FADD.FTZ R35, R35, R34 ;  /* 0x0000002223237221 */ /* 0x000fe20000010000 */
[C---:B-1----:R-:W-:Y:S03]  /*18020*/  F2FP.PACK_AB R11, R3.reuse, R0 ;  /* 0x00000000030b723e */ /* 0x042fe600000000ff */
[----:B------:R-:W-:Y:S04]  /*18030*/  FADD.FTZ R0, R0, R35 ;  /* 0x0000002300007221 */ /* 0x000fe80000010000 */
[----:B------:R-:W-:Y:S01]  /*18040*/  FADD.FTZ R171, R3, R0 ;  /* 0x0000000003ab7221 */ /* 0x000fe20000010000 */
[C---:B--2---:R-:W-:Y:S07]  /*18050*/  HMMA.16816.F32 R192, R8.reuse, R4, R192 ;  /* 0x0000000408c0723c */ /* 0x044fee00000018c0 */
[----:B------:R-:W-:Y:S01]  /*18060*/  FADD.FTZ R5, R69, R236 ;  /* 0x000000ec45057221 */ /* 0x000fe20000010000 */
[C---:B------:R-:W-:Y:S04]  /*18070*/  HMMA.16816.F32 R188, R8.reuse, R6, R188 ;  /* 0x0000000608bc723c */ /* 0x040fe800000018bc */
[----:B------:R-:W-:Y:S04]  /*18080*/  FADD.FTZ R5, R238, R5 ;  /* 0x00000005ee057221 */ /* 0x000fe80000010000 */
[C---:B----4-:R-:W-:Y:S04]  /*18090*/  HMMA.16816.F32 R184, R8.reuse, R12, R184 ;  /* 0x0000000c08b8723c */ /* 0x050fe800000018b8 */
[----:B------:R-:W-:Y:S04]  /*180a0*/  FADD.FTZ R24, R24, R5 ;  /* 0x0000000518187221 */ /* 0x000fe80000010000 */
[----:B------:R-:W-:Y:S04]  /*180b0*/  HMMA.16816.F32 R180, R8, R14, R180 ;  /* 0x0000000e08b4723c */ /* 0x000fe800000018b4 */
[----:B------:R-:W-:Y:S04]  /*180c0*/  FADD.FTZ R91, R91, R24 ;  /* 0x000000185b5b7221 */ /* 0x000fe80000010000 */
[----:B------:R-:W-:Y:S04]  /*180d0*/  FADD.FTZ R44, R44, R91 ;  /* 0x0000005b2c2c7221 */ /* 0x000fe80000010000 */
[----:B------:R-:W-:Y:S01]  /*180e0*/  FADD.FTZ R169, R73, R44 ;  /* 0x0000002c49a97221 */ /* 0x000fe20000010000 */
[----:B------:R-:W-:-:S05]  /*180f0*/  @P0 BRA `(.L_x_1730) ;  /* 0xffff999000000947 */ /* 0x000fca000383ffff */
.L_x_1726:
        /* <DEDUP_REMOVED lines=57> */
[----:B------:R-:W-:Y:S01]  /*18490*/  F2FP.PACK_AB R190, R191, R190 ;  /* 0x000000bebfbe723e */ /* 0x000fe200000000ff */
[----:B-1----:R-:W-:Y:S01]  /*184a0*/  @P3 FMUL.FTZ R6, R6, 0.69314718246459960938 ;  /* 0x3f31721806063820 */ /* 0x002fe20000410000 */
[----:B------:R-:W-:Y:S01]  /*184b0*/  F2FP.PACK_AB R186, R187, R186 ;  /* 0x000000babbba723e */ /* 0x000fe200000000ff */
[----:B------:R-:W-:Y:S01]  /*184c0*/  IMAD R7, R9, 0x100, R12 ;  /* 0x0000010009077824 */ /* 0x000fe200078e020c */
[----:B------:R-:W-:-:S02]  /*184d0*/  F2FP.PACK_AB R180, R181, R180 ;  /* 0x000000b4b5b4723e */ /* 0x000fc400000000ff */
[----:B------:R-:W-:Y:S01]  /*184e0*/  F2FP.PACK_AB R182, R183, R182 ;  /* 0x000000b6b7b6723e */ /* 0x000fe200000000ff */
[----:B------:R-:W-:Y:S01]  /*184f0*/  IMAD R7, R8, 0x10, R7 ;  /* 0x0000001008077824 */ /* 0x000fe200078e0207 */
[----:B------:R-:W-:Y:S02]  /*18500*/  LEA.HI R8, R11, R11, RZ, 0x1d ;  /* 0x0000000b0b087211 */ /* 0x000fe400078fe8ff */
[----:B------:R-:W-:Y:S01]  /*18510*/  LOP3.LUT R11, R10, 0x1, RZ, 0xc0, !PT ;  /* 0x000000010a0b7812 */ /* 0x000fe200078ec0ff */
[----:B---3--:R-:W-:Y:S01]  /*18520*/  @P2 FMUL.FTZ R10, R5, 0.69314718246459960938 ;  /* 0x3f317218050a2820 */ /* 0x008fe20000410000 */
[----:B------:R-:W-:Y:S01]  /*18530*/  LEA R7, R7, R8, 0x1 ;  /* 0x0000000807077211 */ /* 0x000fe200078e08ff */
[----:B------:R-:W-:Y:S01]  /*18540*/  IMAD.MOV.U32 R8, RZ, RZ, -0x10 ;  /* 0xfffffff0ff087424 */ /* 0x000fe200078e00ff */
[----:B------:R-:W-:Y:S01]  /*18550*/  ISETP.NE.U32.AND P1, PT, R11, 0x1, PT ;  /* 0x000000010b00780c */ /* 0x000fe20003f25070 */
[----:B------:R-:W-:Y:S02]  /*18560*/  @P2 FFMA.FTZ R16, R129, c[0x0][0x238], R10 ;  /* 0x00008e0081102a23 */ /* 0x000fe4000001000a */
        /* <DEDUP_REMOVED lines=10> */
[----:B------:R2:W-:Y:S03]  /*18610*/  STS [R13], R188 ;  /* 0x000000bc0d007388 */ /* 0x0005e60000000800 */
        /* <DEDUP_REMOVED lines=8> */
[----:B-1----:R-:W-:Y:S02]  /*186a0*/  IMAD.MOV.U32 R7, RZ, RZ, 0x7f800000 ;  /* 0x7f800000ff077424 */ /* 0x002fe400078e00ff */
[----:B------:R-:W-:Y:S01]  /*186b0*/  @P3 FFMA.FTZ R7, R131, c[0x0][0x238], R6 ;  /* 0x00008e0083073a23 */ /* 0x000fe20000010006 */
[----:B------:R-:W-:Y:S05]  /*186c0*/  @!P0 BRA `(.L_x_1731) ;  /* 0x0000007000008947 */ /* 0x000fea0003800000 */
[----:B------:R-:W1:Y:S01]  /*186d0*/  S2R R6, SR_CTAID.Y ;  /* 0x0000000000067919 */ /* 0x000e620000002600 */
[----:B------:R-:W-:-:S03]  /*186e0*/  ISETP.NE.AND P0, PT, R179, -0x1, PT ;  /* 0xffffffffb300780c */ /* 0x000fc60003f05270 */
[----:B------:R-:W3:Y:S01]  /*186f0*/  S2R R17, SR_CTAID.Z ;  /* 0x0000000000117919 */ /* 0x000ee20000002700 */
[----:B-1----:R-:W-:-:S05]  /*18700*/  IMAD R8, R6, c[0x0][0x214], RZ ;  /* 0x0000850006087a24 */ /* 0x002fca00078e02ff */
[----:B------:R-:W-:-:S05]  /*18710*/  SEL R8, R8, R179, !P0 ;  /* 0x000000b308087207 */ /* 0x000fca0004000000 */
[----:B---3--:R-:W-:Y:S01]  /*18720*/  IMAD R19, R17, c[0x0][0x234], R8 ;  /* 0x00008d0011137a24 */ /* 0x008fe200078e0208 */
[----:B------:R-:W-:Y:S05]  /*18730*/  BRA `(.L_x_1732) ;  /* 0x0000004000007947 */ /* 0x000fea0003800000 */
.L_x_1731:
[----:B------:R-:W1:Y:S04]  /*18740*/  S2R R17, SR_CTAID.Z ;  /* 0x0000000000117919 */ /* 0x000e680000002700 */
[----:B------:R-:W1:Y:S02]  /*18750*/  S2R R6, SR_CTAID.Y ;  /* 0x0000000000067919 */ /* 0x000e640000002600 */
[----:B-1----:R-:W-:-:S04]  /*18760*/  IMAD R19, R6, c[0x0][0x1c0], R17 ;  /* 0x0000700006137a24 */ /* 0x002fc800078e0211 */
[----:B------:R-:W-:Y:S02]  /*18770*/  IMAD R19, R19, c[0x0][0x214], RZ ;  /* 0x0000850013137a24 */ /* 0x000fe400078e02ff */
.L_x_1732:
        /* <DEDUP_REMOVED lines=15> */
[----:B--2---:R2:W3:Y:S04]  /*18870*/  LDS.128 R8, [R177] ;  /* 0x00000000b1087984 */ /* 0x0044e80000000c00 */
        /* <DEDUP_REMOVED lines=23> */
.L_x_1734:
[----:B--2---:R-:W-:Y:S05]  /*189f0*/  BSYNC B0 ;  /* 0x0000000000007941 */ /* 0x004fea0003800000 */
.L_x_1733:
        /* <DEDUP_REMOVED lines=30> */
.L_x_1736:
[----:B------:R-:W-:Y:S05]  /*18be0*/  BSYNC B0 ;  /* 0x0000000000007941 */ /* 0x000fea0003800000 */
.L_x_1735:
        /* <DEDUP_REMOVED lines=16> */
.L_x_1737:
        /* <DEDUP_REMOVED lines=9> */
.L_x_5205:


//--------------------- .text._ZN5flash24flash_fwd_splitkv_kernelI23Flash_fwd_kernel_traitsILi32ELi64ELi256ELi4ELb0ELb0EN7cutlass6half_tE19Flash_kernel_traitsILi32ELi64ELi256ELi4ES3_EELb1ELb0ELb0ELb0ELb1ELb0ELb0ELb1EEEvNS_16Flash_fwd_paramsE --------------------------
	.section	.text._ZN5flash24flash_fwd_splitkv_kernelI23Flash_fwd_kernel_traitsILi32ELi64ELi256ELi4ELb0ELb0EN7cutlass6half_tE19Flash_kernel_traitsILi32ELi64ELi256ELi4ES3_EELb1ELb0ELb0ELb0ELb1ELb0ELb0ELb1EEEvNS_16Flash_fwd_paramsE,"ax",@progbits
	.sectioninfo	@"SHI_REGISTERS=254"
	.align	128
        .global         _ZN5flash24flash_fwd_splitkv_kernelI23Flash_fwd_kernel_traitsILi32ELi64ELi256ELi4ELb0ELb0EN7cutlass6half_tE19Flash_kernel_traitsILi32ELi64ELi256ELi4ES3_EELb1ELb0ELb0ELb0ELb1ELb0ELb0ELb1EEEvNS_16Flash_fwd_paramsE
        .type           _ZN5flash24flash_fwd_splitkv_kernelI23Flash_fwd_kernel_traitsILi32ELi64ELi256ELi4ELb0ELb0EN7cutlass6half_tE19Flash_kernel_traitsILi32ELi64ELi256ELi4ES3_EELb1ELb0ELb0ELb0ELb1ELb0ELb0ELb1EEEvNS_16Flash_fwd_paramsE,@function
        .size           _ZN5flash24flash_fwd_splitkv_kernelI23Flash_fwd_kernel_traitsILi32ELi64ELi256ELi4ELb0ELb0EN7cutlass6half_tE19Flash_kernel_traitsILi32ELi64ELi256ELi4ES3_EELb1ELb0ELb0ELb0ELb1ELb0ELb0ELb1EEEvNS_16Flash_fwd_paramsE,(.L_x_5206 - _ZN5flash24flash_fwd_splitkv_kernelI23Flash_fwd_kernel_traitsILi32ELi64ELi256ELi4ELb0ELb0EN7cutlass6half_tE19Flash_kernel_traitsILi32ELi64ELi256ELi4ES3_EELb1ELb0ELb0ELb0ELb1ELb0ELb0ELb1EEEvNS_16Flash_fwd_paramsE)
        .other          _ZN5flash24flash_fwd_splitkv_kernelI23Flash_fwd_kernel_traitsILi32ELi64ELi256ELi4ELb0ELb0EN7cutlass6half_tE19Flash_kernel_traitsILi32ELi64ELi256ELi4ES3_EELb1ELb0ELb0ELb0ELb1ELb0ELb0ELb1EEEvNS_16Flash_fwd_paramsE,@"STO_CUDA_ENTRY STV_DEFAULT"
_ZN5flash24flash_fwd_splitkv_kernelI23Flash_fwd_kernel_traitsILi32ELi64ELi256ELi4ELb0ELb0EN7cutlass6half_tE19Flash_kernel_traitsILi32ELi64ELi256ELi4ES3_EELb1ELb0ELb0ELb0ELb1ELb0ELb0ELb1EEEvNS_16Flash_fwd_paramsE:
.text._ZN5flash24flash_fwd_splitkv_kernelI23Flash_fwd_kernel_traitsILi32ELi64ELi256ELi4ELb0ELb0EN7cutlass6half_tE19Flash_kernel_traitsILi32ELi64ELi256ELi4ES3_EELb1ELb0ELb0ELb0ELb1ELb0ELb0ELb1EEEvNS_16Flash_fwd_paramsE:
        /* <DEDUP_REMOVED lines=14> */
[----:B------:R-:W2:Y:S01]  /*00e0*/  @P0 LDG.E R235, [R4.64] ;  /* 0x0000000604eb0981 */ /* 0x000ea2000c1e1900 */
[CC--:B------:R-:W-:Y:S01]  /*00f0*/  IMAD.WIDE R144, R3.reuse, R2.reuse, c[0x0][0x250] ;  /* 0x0000940003907625 */ /* 0x0c0fe200078e0202 */
[----:B------:R-:W-:Y:S02]  /*0100*/  ISETP.EQ.OR.EX P2, PT, RZ, c[0x0][0x24c], !P1, P3 ;  /* 0x00009300ff007a0c */ /* 0x000fe40004f42730 */
[----:B------:R-:W2:Y:S04]  /*0110*/  @P0 LDG.E R234, [R4.64+0x4] ;  /* 0x0000040604ea0981 */ /* 0x000ea8000c1e1900 */
[----:B------:R1:W5:Y:S01]  /*0120*/  @P4 LDG.E R0, [R144.64] ;  /* 0x0000000690004981 */ /* 0x000362000c1e1900 */
[----:B------:R-:W-:Y:S02]  /*0130*/  IMAD.MOV.U32 R23, RZ, RZ, -0x1 ;  /* 0xffffffffff177424 */ /* 0x000fe400078e00ff */
[----:B------:R-:W-:Y:S01]  /*0140*/  IMAD.WIDE R10, R3, R2, c[0x0][0x248] ;  /* 0x00009200030a7625 */ /* 0x000fe200078e0202 */
[----:B------:R-:W3:Y:S04]  /*0150*/  S2R R19, SR_CTAID.X ;  /* 0x0000000000137919 */ /* 0x000ee80000002500 */
[----:B------:R1:W5:Y:S01]  /*0160*/  @!P2 LDG.E R23, [R10.64] ;  /* 0x000000060a17a981 */ /* 0x000362000c1e1900 */
[----:B------:R-:W-:-:S03]  /*0170*/  ISETP.NE.U32.AND P2, PT, RZ, c[0x0][0x248], PT ;  /* 0x00009200ff007a0c */ /* 0x000fc60003f45070 */
[----:B------:R-:W4:Y:S04]  /*0180*/  S2R R140, SR_CTAID.Z ;  /* 0x00000000008c7919 */ /* 0x000f280000002700 */
[----:B------:R-:W1:Y:S01]  /*0190*/  S2R R56, SR_TID.X ;  /* 0x0000000000387919 */ /* 0x000e620000002100 */
[----:B------:R-:W-:Y:S01]  /*01a0*/  ISETP.NE.AND.EX P2, PT, RZ, c[0x0][0x24c], PT, P2 ;  /* 0x00009300ff007a0c */ /* 0x000fe20003f45320 */
[--C-:B------:R-:W-:Y:S01]  /*01b0*/  IMAD.MOV.U32 R9, RZ, RZ, R3.reuse ;  /* 0x000000ffff097224 */ /* 0x100fe200078e0003 */
[----:B------:R-:W-:Y:S01]  /*01c0*/  SHF.R.S32.HI R6, RZ, 0x1f, R3 ;  /* 0x0000001fff067819 */ /* 0x000fe20000011403 */
[----:B--2---:R-:W-:Y:S02]  /*01d0*/  @P0 IMAD.IADD R234, R234, 0x1, -R235 ;  /* 0x00000001eaea0824 */ /* 0x004fe400078e0aeb */
[----:B------:R-:W-:-:S08]  /*01e0*/  @!P0 IMAD.MOV.U32 R234, RZ, RZ, c[0x0][0x214] ;  /* 0x00008500ffea8624 */ /* 0x000fd000078e00ff */
[----:B------:R-:W-:Y:S05]  /*01f0*/  @!P2 BRA `(.L_x_1738) ;  /* 0x000000400000a947 */ /* 0x000fea0003800000 */
[----:B-1-34-:R-:W2:Y:S02]  /*0200*/  @P1 LDG.E R4, [R10.64+0x4] ;  /* 0x000004060a041981 */ /* 0x01aea4000c1e1900 */
[----:B--2--5:R-:W-:-:S06]  /*0210*/  @P1 IADD3 R77, R4, -R23, RZ ;  /* 0x80000017044d1210 */ /* 0x024fcc0007ffe0ff */
[----:B------:R1:W5:Y:S01]  /*0220*/  @!P1 LDG.E R77, [R10.64] ;  /* 0x000000060a4d9981 */ /* 0x000362000c1e1900 */
[----:B------:R-:W-:Y:S05]  /*0230*/  BRA `(.L_x_1739) ;  /* 0x0000001000007947 */ /* 0x000fea0003800000 */
.L_x_1738:
[----:B-1-34-:R-:W-:Y:S02]  /*0240*/  MOV R77, c[0x0][0x218] ;  /* 0x00008600004d7a02 */ /* 0x01afe40000000f00 */
.L_x_1739:
[----:B------:R-:W-:-:S04]  /*0250*/  ISETP.NE.U32.AND P0, PT, RZ, c[0x0][0x258], PT ;  /* 0x00009600ff007a0c */ /* 0x000fc80003f05070 */
[----:B------:R-:W-:-:S13]  /*0260*/  ISETP.NE.AND.EX P1, PT, RZ, c[0x0][0x25c], PT, P0 ;  /* 0x00009700ff007a0c */ /* 0x000fda0003f25300 */
[----:B-1----:R-:W-:-:S05]  /*0270*/  @P1 IMAD.WIDE R10, R3, R2, c[0x0][0x258] ;  /* 0x00009600030a1625 */ /* 0x002fca00078e0202 */
        /* <DEDUP_REMOVED lines=33> */
[----:B------:R-:W-:Y:S02]  /*0490*/  LOP3.LUT R5, R2, 0x1ffffffc, RZ, 0xc0, !PT ;  /* 0x1ffffffc02057812 */ /* 0x000fe400078ec0ff */
[----:B------:R-:W-:Y:S01]  /*04a0*/  IADD3 R234, -R59, R234, RZ ;  /* 0x000000ea3bea7210 */ /* 0x000fe20007ffe1ff */
[----:B------:R-:W-:Y:S01]  /*04b0*/  IMAD R0, R0, c[0x0][0x1e8], RZ ;  /* 0x00007a0000007a24 */ /* 0x000fe200078e02ff */
[----:B------:R-:W-:-:S03]  /*04c0*/  IADD3 R4, -R5, R56, RZ ;  /* 0x0000003805047210 */ /* 0x000fc60007ffe1ff */
[----:B------:R-:W-:Y:S01]  /*04d0*/  @!P0 IMAD R6, R6, c[0x0][0x1e0], RZ ;  /* 0x0000780006068a24 */ /* 0x000fe200078e02ff */
[----:B------:R-:W-:Y:S01]  /*04e0*/  SHF.L.U32 R4, R4, 0x3, RZ ;  /* 0x0000000304047819 */ /* 0x000fe200000006ff */
[----:B------:R-:W-:-:S03]  /*04f0*/  @!P0 IMAD.WIDE.U32 R10, R3, c[0x0][0x1e0], RZ ;  /* 0x00007800030a8a25 */ /* 0x000fc600078e00ff */
[----:B------:R-:W-:Y:S01]  /*0500*/  SHF.R.S32.HI R5, RZ, 0x1f, R4 ;  /* 0x0000001fff057819 */ /* 0x000fe20000011404 */
[----:B------:R-:W-:Y:S01]  /*0510*/  @P0 IMAD.WIDE.U32 R8, R235, c[0x0][0x1e8], RZ ;  /* 0x00007a00eb080a25 */ /* 0x000fe200078e00ff */
[----:B------:R-:W-:-:S03]  /*0520*/  @!P0 MOV R8, R10 ;  /* 0x0000000a00088202 */ /* 0x000fc60000000f00 */
[----:B------:R-:W-:Y:S02]  /*0530*/  @!P0 IMAD R6, R3, c[0x0][0x1e4], R6 ;  /* 0x0000790003068a24 */ /* 0x000fe400078e0206 */
[----:B------:R-:W-:-:S04]  /*0540*/  IMAD.WIDE.U32 R4, R59, c[0x0][0x1e8], R4 ;  /* 0x00007a003b047a25 */ /* 0x000fc800078e0004 */
[----:B------:R-:W-:Y:S02]  /*0550*/  @P0 IMAD R235, R235, c[0x0][0x1ec], R9 ;  /* 0x00007b00ebeb0a24 */ /* 0x000fe400078e0209 */
[----:B------:R-:W-:Y:S01]  /*0560*/  @!P0 IMAD.IADD R235, R11, 0x1, R6 ;  /* 0x000000010beb8824 */ /* 0x000fe200078e0206 */
[----:B------:R-:W-:Y:S01]  /*0570*/  IADD3 R8, P0, R8, R4, RZ ;  /* 0x0000000408087210 */ /* 0x000fe20007f1e0ff */
[----:B------:R-:W-:Y:S01]  /*0580*/  IMAD R0, R59, c[0x0][0x1ec], R0 ;  /* 0x00007b003b007a24 */ /* 0x000fe200078e0200 */
[----:B------:R-:W-:-:S04]  /*0590*/  SHF.R.S32.HI R6, RZ, 0x1f, R140 ;  /* 0x0000001fff067819 */ /* 0x000fc8000001148c */
[----:B------:R-:W-:Y:S01]  /*05a0*/  IADD3.X R9, R235, R5, R0, P0, !PT ;  /* 0x00000005eb097210 */ /* 0x000fe200007fe400 */
[----:B------:R-:W-:Y:S01]  /*05b0*/  IMAD R7, R6, c[0x0][0x1f0], RZ ;  /* 0x00007c0006077a24 */ /* 0x000fe200078e02ff */
[----:B------:R-:W-:Y:S01]  /*05c0*/  SHF.R.S32.HI R5, RZ, 0x2, R2 ;  /* 0x00000002ff057819 */ /* 0x000fe20000011402 */
[----:B------:R-:W-:Y:S02]  /*05d0*/  IMAD R0, R3, c[0x0][0x1c0], R140 ;  /* 0x0000700003007a24 */ /* 0x000fe400078e028c */
[C---:B------:R-:W-:Y:S01]  /*05e0*/  IMAD R7, R140.reuse, c[0x0][0x1f4], R7 ;  /* 0x00007d008c077a24 */ /* 0x040fe200078e0207 */
[----:B------:R-:W-:Y:S01]  /*05f0*/  ISETP.GE.AND P0, PT, R5, R234, PT ;  /* 0x000000ea0500720c */ /* 0x000fe20003f06270 */
[----:B------:R-:W-:Y:S01]  /*0600*/  IMAD.WIDE.U32 R8, R140, c[0x0][0x1f0], R8 ;  /* 0x00007c008c087a25 */ /* 0x000fe200078e0008 */
[----:B------:R-:W-:-:S03]  /*0610*/  SHF.R.S32.HI R3, RZ, 0x1f, R5 ;  /* 0x0000001fff037819 */ /* 0x000fc60000011405 */
[----:B------:R-:W-:Y:S02]  /*0620*/  IMAD R0, R0, c[0x0][0x214], R59 ;  /* 0x0000850000007a24 */ /* 0x000fe400078e023b */
        /* <DEDUP_REMOVED lines=10> */
.L_x_1742:
[----:B------:R-:W-:Y:S05]  /*06d0*/  BSYNC B0 ;  /* 0x0000000000007941 */ /* 0x000fea0003800000 */
.L_x_1741:
[----:B-1----:R-:W-:Y:S01]  /*06e0*/  IADD3 R11, R5, 0x20, RZ ;  /* 0x00000020050b7810 */ /* 0x002fe20007ffe0ff */
        /* <DEDUP_REMOVED lines=13> */
.L_x_1744:
[----:B------:R-:W-:Y:S05]  /*07c0*/  BSYNC B0 ;  /* 0x0000000000007941 */ /* 0x000fea0003800000 */
.L_x_1743:
[----:B------:R-:W-:-:S04]  /*07d0*/  LOP3.LUT P2, RZ, R56, 0x3, RZ, 0xc0, !PT ;  /* 0x0000000338ff7812 */ /* 0x000fc8000784c0ff */
[----:B------:R-:W-:Y:S02]  /*07e0*/  ISETP.GE.OR P1, PT, R5, R234, P2 ;  /* 0x000000ea0500720c */ /* 0x000fe40001726670 */
[----:B------:R-:W-:-:S04]  /*07f0*/  IADD3 R5, P0, R0, R5, RZ ;  /* 0x0000000500057210 */ /* 0x000fc80007f1e0ff */
[----:B------:R-:W-:Y:S02]  /*0800*/  LEA.HI.X.SX32 R0, R0, R3, 0x1, P0 ;  /* 0x0000000300007211 */ /* 0x000fe400000f0eff */
[----:B------:R-:W-:-:S04]  /*0810*/  LEA R2, P0, R5, c[0x0][0x200], 0x2 ;  /* 0x0000800005027a11 */ /* 0x000fc800078010ff */
[----:B------:R-:W-:Y:S01]  /*0820*/  LEA.HI.X R3, R5, c[0x0][0x204], R0, 0x2, P0 ;  /* 0x0000810005037a11 */ /* 0x000fe200000f1400 */
[----:B------:R-:W-:Y:S01]  /*0830*/  @!P1 IMAD.MOV.U32 R5, RZ, RZ, 0x7f800000 ;  /* 0x7f800000ff059424 */ /* 0x000fe200078e00ff */
[----:B------:R-:W-:-:S04]  /*0840*/  ISETP.GE.OR P0, PT, R11, R234, P2 ;  /* 0x000000ea0b00720c */ /* 0x000fc80001706670 */
[----:B------:R2:W-:Y:S09]  /*0850*/  @!P1 STG.E [R2.64], R5 ;  /* 0x0000000502009986 */ /* 0x0005f2000c101906 */
[----:B------:R-:W-:Y:S05]  /*0860*/  @P0 EXIT ;  /* 0x000000000000094d */ /* 0x000fea0003800000 */
[----:B--2---:R-:W-:-:S05]  /*0870*/  MOV R5, 0x7f800000 ;  /* 0x7f80000000057802 */ /* 0x004fca0000000f00 */
[----:B------:R-:W-:Y:S01]  /*0880*/  STG.E [R2.64+0x80], R5 ;  /* 0x0000800502007986 */ /* 0x000fe2000c101906 */
[----:B------:R-:W-:Y:S05]  /*0890*/  EXIT ;  /* 0x000000000000794d */ /* 0x000fea0003800000 */
.L_x_1740:
        /* <DEDUP_REMOVED lines=9> */
[----:B------:R-:W-:Y:S02]  /*0930*/  @P1 IMAD R2, R6, c[0x0][0x2c8], RZ ;  /* 0x0000b20006021a24 */ /* 0x000fe400078e02ff */
[----:B------:R-:W-:-:S04]  /*0940*/  @P1 IMAD.WIDE.U32 R4, R9, c[0x0][0x2c8], RZ ;  /* 0x0000b20009041a25 */ /* 0x000fc800078e00ff */
[----:B------:R-:W-:Y:S01]  /*0950*/  @P1 IMAD R2, R9, c[0x0][0x2cc], R2 ;  /* 0x0000b30009021a24 */ /* 0x000fe200078e0202 */
[----:B------:R-:W-:-:S03]  /*0960*/  @P1 LEA R238, P0, R4, c[0x0][0x2c0], 0x2 ;  /* 0x0000b00004ee1a11 */ /* 0x000fc600078010ff */
[----:B------:R-:W-:-:S05]  /*0970*/  @P1 IMAD.IADD R2, R5, 0x1, R2 ;  /* 0x0000000105021824 */ /* 0x000fca00078e0202 */
[----:B------:R-:W-:-:S04]  /*0980*/  @P1 SHF.L.U64.HI R2, R4, 0x2, R2 ;  /* 0x0000000204021819 */ /* 0x000fc80000010202 */
[----:B------:R-:W-:Y:S02]  /*0990*/  @P1 IADD3.X R239, R2, c[0x0][0x2c4], RZ, P0, !PT ;  /* 0x0000b10002ef1a10 */ /* 0x000fe400007fe4ff */
[----:B------:R-:W-:-:S04]  /*09a0*/  @P1 ISETP.NE.U32.AND P0, PT, R238, RZ, PT ;  /* 0x000000ffee00120c */ /* 0x000fc80003f05070 */
[----:B------:R-:W-:-:S13]  /*09b0*/  @P1 ISETP.NE.AND.EX P2, PT, R239, RZ, PT, P0 ;  /* 0x000000ffef00120c */ /* 0x000fda0003f45300 */
[----:B------:R-:W-:Y:S01]  /*09c0*/  @P2 LOP3.LUT R236, R236, 0x4, RZ, 0xfc, !PT ;  /* 0x00000004ecec2812 */ /* 0x000fe200078efcff */
[----:B------:R-:W-:Y:S05]  /*09d0*/  @!P2 BRA `(.L_x_1745) ;  /* 0x000004900000a947 */ /* 0x000fea0003800000 */
[----:B-1----:R-:W-:Y:S02]  /*09e0*/  IABS R2, c[0x0][0x2d0] ;  /* 0x0000b40000027a13 */ /* 0x002fe40000000000 */
[----:B------:R-:W-:Y:S02]  /*09f0*/  LEA R8, R46, 0xffffff00, 0x8 ;  /* 0xffffff002e087811 */ /* 0x000fe400078e40ff */
[----:B------:R-:W1:Y:S08]  /*0a00*/  I2F.RP R0, R2 ;  /* 0x0000000200007306 */ /* 0x000e700000209400 */
[----:B-1----:R-:W1:Y:S02]  /*0a10*/  MUFU.RCP R10, R0 ;  /* 0x00000000000a7308 */ /* 0x002e640000001000 */
[----:B-1----:R-:W-:-:S06]  /*0a20*/  IADD3 R10, R10, 0xffffffe, RZ ;  /* 0x0ffffffe0a0a7810 */ /* 0x002fcc0007ffe0ff */
[----:B------:R-:W1:Y:S02]  /*0a30*/  F2I.FTZ.U32.TRUNC.NTZ R11, R10 ;  /* 0x0000000a000b7305 */ /* 0x000e64000021f000 */
[----:B-1---5:R-:W-:Y:S02]  /*0a40*/  IMAD.MOV R3, RZ, RZ, -R11 ;  /* 0x000000ffff037224 */ /* 0x022fe400078e0a0b */
        /* <DEDUP_REMOVED lines=18> */
[----:B------:R-:W-:-:S05]  /*0b70*/  IMAD.WIDE R14, R3, 0x4, R238 ;  /* 0x00000004030e7825 */ /* 0x000fca00078e02ee */
        /* <DEDUP_REMOVED lines=8> */
[----:B-1----:R-:W-:-:S05]  /*0c00*/  IADD3 R4, RZ, -R11, RZ ;  /* 0x8000000bff047210 */ /* 0x002fca0007ffe0ff */
[----:B------:R-:W-:Y:S01]  /*0c10*/  IMAD R5, R4, R2, RZ ;  /* 0x0000000204057224 */ /* 0x000fe200078e02ff */
[----:B------:R-:W-:-:S03]  /*0c20*/  IABS R4, R140 ;  /* 0x0000008c00047213 */ /* 0x000fc60000000000 */
[----:B------:R-:W-:-:S04]  /*0c30*/  IMAD.HI.U32 R10, R11, R5, R10 ;  /* 0x000000050b0a7227 */ /* 0x000fc800078e000a */
[----:B------:R-:W-:-:S04]  /*0c40*/  IMAD.MOV.U32 R7, RZ, RZ, R4 ;  /* 0x000000ffff077224 */ /* 0x000fc800078e0004 */
[----:B------:R-:W-:-:S05]  /*0c50*/  IMAD.HI.U32 R4, R10, R7, RZ ;  /* 0x000000070a047227 */ /* 0x000fca00078e00ff */
[----:B------:R-:W-:-:S05]  /*0c60*/  IADD3 R5, -R4, RZ, RZ ;  /* 0x000000ff04057210 */ /* 0x000fca0007ffe1ff */
[----:B------:R-:W-:Y:S01]  /*0c70*/  IMAD R5, R2, R5, R7 ;  /* 0x0000000502057224 */ /* 0x000fe200078e0207 */
[----:B------:R-:W-:-:S04]  /*0c80*/  SHF.R.S32.HI R7, RZ, 0x1f, R13 ;  /* 0x0000001fff077819 */ /* 0x000fc8000001140d */
[----:B------:R-:W-:-:S13]  /*0c90*/  ISETP.GT.U32.AND P0, PT, R2, R5, PT ;  /* 0x000000050200720c */ /* 0x000fda0003f04070 */
[----:B------:R-:W-:Y:S01]  /*0ca0*/  @!P0 IMAD.IADD R5, R5, 0x1, -R2 ;  /* 0x0000000105058824 */ /* 0x000fe200078e0a02 */
[----:B------:R-:W-:-:S04]  /*0cb0*/  @!P0 IADD3 R4, R4, 0x1, RZ ;  /* 0x0000000104048810 */ /* 0x000fc80007ffe0ff */
[----:B------:R-:W-:Y:S02]  /*0cc0*/  ISETP.GE.U32.AND P1, PT, R5, R2, PT ;  /* 0x000000020500720c */ /* 0x000fe40003f26070 */
[----:B------:R-:W-:-:S04]  /*0cd0*/  LOP3.LUT R2, R140, c[0x0][0x1c8], RZ, 0x3c, !PT ;  /* 0x000072008c027a12 */ /* 0x000fc800078e3cff */
[----:B------:R-:W-:Y:S01]  /*0ce0*/  ISETP.GE.AND P0, PT, R2, RZ, PT ;  /* 0x000000ff0200720c */ /* 0x000fe20003f06270 */
[----:B------:R-:W-:-:S06]  /*0cf0*/  IMAD R2, R7, c[0x0][0x198], RZ ;  /* 0x0000660007027a24 */ /* 0x000fcc00078e02ff */
        /* <DEDUP_REMOVED lines=11> */
[C---:B------:R-:W-:Y:S01]  /*0db0*/  IMAD R3, R13.reuse, c[0x0][0x19c], R2 ;  /* 0x000067000d037a24 */ /* 0x040fe200078e0202 */
[----:B------:R-:W-:Y:S01]  /*0dc0*/  SHF.R.S32.HI R2, RZ, 0x1f, R4 ;  /* 0x0000001fff027819 */ /* 0x000fe20000011404 */
[----:B------:R-:W-:Y:S01]  /*0dd0*/  IMAD R23, R0, c[0x0][0x18c], R23 ;  /* 0x0000630000177a24 */ /* 0x000fe200078e0217 */
[----:B------:R-:W-:Y:S01]  /*0de0*/  MOV R22, R14 ;  /* 0x0000000e00167202 */ /* 0x000fe20000000f00 */
[----:B------:R-:W-:-:S04]  /*0df0*/  IMAD.WIDE.U32 R10, R13, c[0x0][0x198], R10 ;  /* 0x000066000d0a7a25 */ /* 0x000fc800078e000a */
[----:B------:R-:W-:Y:S02]  /*0e00*/  IMAD.IADD R11, R11, 0x1, R3 ;  /* 0x000000010b0b7824 */ /* 0x000fe400078e0203 */
[----:B------:R-:W-:Y:S02]  /*0e10*/  IMAD R3, R2, c[0x0][0x1b0], RZ ;  /* 0x00006c0002037a24 */ /* 0x000fe400078e02ff */
[----:B------:R-:W-:-:S04]  /*0e20*/  IMAD.WIDE.U32 R10, R4, c[0x0][0x1b0], R10 ;  /* 0x00006c00040a7a25 */ /* 0x000fc800078e000a */
[----:B------:R-:W-:Y:S02]  /*0e30*/  IMAD R3, R4, c[0x0][0x1b4], R3 ;  /* 0x00006d0004037a24 */ /* 0x000fe400078e0203 */
[----:B------:R-:W-:-:S03]  /*0e40*/  IMAD.IADD R23, R15, 0x1, R23 ;  /* 0x000000010f177824 */ /* 0x000fc600078e0217 */
[----:B------:R-:W-:Y:S01]  /*0e50*/  IADD3 R17, R11, R3, RZ ;  /* 0x000000030b117210 */ /* 0x000fe20007ffe0ff */
[----:B------:R-:W-:Y:S05]  /*0e60*/  BRA `(.L_x_1746) ;  /* 0x0000043000007947 */ /* 0x000fea0003800000 */
.L_x_1745:
[----:B-1----:R-:W-:-:S13]  /*0e70*/  ISETP.NE.AND P0, PT, R23, -0x1, PT ;  /* 0xffffffff1700780c */ /* 0x002fda0003f05270 */
        /* <DEDUP_REMOVED lines=15> */
.L_x_1747:
[----:B------:R-:W-:Y:S01]  /*0f70*/  IABS R5, c[0x0][0x1c8] ;  /* 0x0000720000057a13 */ /* 0x000fe20000000000 */
[----:B------:R-:W-:-:S03]  /*0f80*/  @P0 IMAD.IADD R23, R0, 0x1, R23 ;  /* 0x0000000100170824 */ /* 0x000fc600078e0217 */
[----:B------:R-:W1:Y:S08]  /*0f90*/  I2F.RP R8, R5 ;  /* 0x0000000500087306 */ /* 0x000e700000209400 */
[----:B-1----:R-:W1:Y:S02]  /*0fa0*/  MUFU.RCP R12, R8 ;  /* 0x00000008000c7308 */ /* 0x002e640000001000 */
[----:B-1----:R-:W-:-:S02]  /*0fb0*/  IADD3 R12, R12, 0xffffffe, RZ ;  /* 0x0ffffffe0c0c7810 */ /* 0x002fc40007ffe0ff */
[----:B------:R-:W-:-:S04]  /*0fc0*/  LEA R8, R46, 0xffffff00, 0x8 ;  /* 0xffffff002e087811 */ /* 0x000fc800078e40ff */
[----:B------:R-:W1:Y:S01]  /*0fd0*/  F2I.FTZ.U32.TRUNC.NTZ R13, R12 ;  /* 0x0000000c000d7305 */ /* 0x000e62000021f000 */
[----:B------:R-:W-:-:S04]  /*0fe0*/  IMAD.WIDE.U32 R10, R8, c[0x0][0x198], R10 ;  /* 0x00006600080a7a25 */ /* 0x000fc800078e000a */
        /* <DEDUP_REMOVED lines=9> */
[----:B------:R-:W-:Y:S01]  /*1080*/  IADD3 R2, -R4, RZ, RZ ;  /* 0x000000ff04027210 */ /* 0x000fe20007ffe1ff */
[----:B------:R-:W-:Y:S02]  /*1090*/  @P0 IMAD.MOV.U32 R22, RZ, RZ, R12 ;  /* 0x000000ffff160224 */ /* 0x000fe400078e000c */
[--C-:B------:R-:W-:Y:S02]  /*10a0*/  IMAD.MOV.U32 R13, RZ, RZ, R8.reuse ;  /* 0x000000ffff0d7224 */ /* 0x100fe400078e0008 */
[----:B------:R-:W-:Y:S01]  /*10b0*/  IMAD R2, R5, R2, R7 ;  /* 0x0000000205027224 */ /* 0x000fe200078e0207 */
[----:B------:R-:W-:-:S04]  /*10c0*/  SHF.R.S32.HI R7, RZ, 0x1f, R8 ;  /* 0x0000001fff077819 */ /* 0x000fc80000011408 */
        /* <DEDUP_REMOVED lines=8> */
[----:B------:R-:W-:-:S04]  /*1150*/  ISETP.GE.AND P2, PT, R2, RZ, PT ;  /* 0x000000ff0200720c */ /* 0x000fc80003f46270 */
[----:B------:R-:W-:-:S03]  /*1160*/  IADD3 R11, R11, R5, RZ ;  /* 0x000000050b0b7210 */ /* 0x000fc60007ffe0ff */
[----:B------:R-:W-:-:S06]  /*1170*/  @P3 IADD3 R4, R4, 0x1, RZ ;  /* 0x0000000104043810 */ /* 0x000fcc0007ffe0ff */
[----:B------:R-:W-:Y:S02]  /*1180*/  @!P2 IADD3 R4, -R4, RZ, RZ ;  /* 0x000000ff0404a210 */ /* 0x000fe40007ffe1ff */
[----:B------:R-:W-:-:S04]  /*1190*/  @!P1 LOP3.LUT R4, RZ, c[0x0][0x1c8], RZ, 0x33, !PT ;  /* 0x00007200ff049a12 */ /* 0x000fc800078e33ff */
[----:B------:R-:W-:Y:S01]  /*11a0*/  SHF.R.S32.HI R2, RZ, 0x1f, R4 ;  /* 0x0000001fff027819 */ /* 0x000fe20000011404 */
[----:B------:R-:W-:-:S04]  /*11b0*/  IMAD.WIDE.U32 R10, R4, c[0x0][0x1b0], R10 ;  /* 0x00006c00040a7a25 */ /* 0x000fc800078e000a */
[----:B------:R-:W-:-:S04]  /*11c0*/  IMAD R17, R2, c[0x0][0x1b0], RZ ;  /* 0x00006c0002117a24 */ /* 0x000fc800078e02ff */
[----:B------:R-:W-:-:S05]  /*11d0*/  IMAD R17, R4, c[0x0][0x1b4], R17 ;  /* 0x00006d0004117a24 */ /* 0x000fca00078e0211 */
[----:B------:R-:W-:Y:S01]  /*11e0*/  IADD3 R17, R11, R17, RZ ;  /* 0x000000110b117210 */ /* 0x000fe20007ffe0ff */
        /* <DEDUP_REMOVED lines=11> */
.L_x_1746:
        /* <DEDUP_REMOVED lines=10> */
[----:B------:R-:W-:Y:S01]  /*1340*/  IMAD.MOV.U32 R43, RZ, RZ, 0x10 ;  /* 0x00000010ff2b7424 */ /* 0x000fe200078e00ff */
[----:B------:R-:W-:Y:S01]  /*1350*/  SHF.R.S32.HI R137, RZ, 0x3, R138 ;  /* 0x00000003ff897819 */ /* 0x000fe2000001148a */
[----:B------:R-:W-:Y:S01]  /*1360*/  IMAD.HI.U32 R131, R12, R131, R20 ;  /* 0x000000830c837227 */ /* 0x000fe200078e0014 */
[----:B------:R-:W-:-:S02]  /*1370*/  SHF.R.S32.HI R57, RZ, 0x5, R57 ;  /* 0x00000005ff397819 */ /* 0x000fc40000011439 */
[----:B------:R-:W-:Y:S01]  /*1380*/  LEA.HI R74, R74, R77, RZ, 0x8 ;  /* 0x0000004d4a4a7211 */ /* 0x000fe200078f40ff */
[C---:B------:R-:W-:Y:S01]  /*1390*/  @P0 IMAD.WIDE.U32 R24, R235.reuse, c[0x0][0x190], RZ ;  /* 0x00006400eb180a25 */ /* 0x040fe200078e00ff */
[----:B------:R-:W-:Y:S02]  /*13a0*/  SHF.R.S32.HI R129, RZ, 0x1, R131 ;  /* 0x00000001ff817819 */ /* 0x000fe40000011483 */
[----:B------:R-:W-:Y:S01]  /*13b0*/  SHF.R.S32.HI R74, RZ, 0x8, R74 ;  /* 0x00000008ff4a7819 */ /* 0x000fe2000001144a */
[----:B-----5:R-:W-:Y:S01]  /*13c0*/  @P0 IMAD R3, R235, c[0x0][0x194], R25 ;  /* 0x00006500eb030a24 */ /* 0x020fe200078e0219 */
[CC--:B------:R-:W-:Y:S01]  /*13d0*/  LEA.HI R25, R135.reuse, R56.reuse, RZ, 0x2 ;  /* 0x0000003887197211 */ /* 0x0c0fe200078f10ff */
[----:B------:R-:W-:Y:S01]  /*13e0*/  @!P0 IMAD R0, R6, c[0x0][0x178], RZ ;  /* 0x00005e0006008a24 */ /* 0x000fe200078e02ff */
[----:B------:R-:W-:Y:S01]  /*13f0*/  LEA.HI R135, R135, R56, RZ, 0x4 ;  /* 0x0000003887877211 */ /* 0x000fe200078f20ff */
[----:B------:R-:W-:Y:S01]  /*1400*/  @!P0 IMAD.WIDE.U32 R14, R9, c[0x0][0x178], RZ ;  /* 0x00005e00090e8a25 */ /* 0x000fe200078e00ff */
[----:B------:R-:W-:-:S02]  /*1410*/  LOP3.LUT R11, R25, 0xfffffffc, RZ, 0xc0, !PT ;  /* 0xfffffffc190b7812 */ /* 0x000fc400078ec0ff */
[----:B------:R-:W-:Y:S01]  /*1420*/  SHF.R.S32.HI R142, RZ, 0x2, R25 ;  /* 0x00000002ff8e7819 */ /* 0x000fe20000011419 */
[----:B------:R-:W-:Y:S01]  /*1430*/  @!P0 IMAD R0, R9, c[0x0][0x17c], R0 ;  /* 0x00005f0009008a24 */ /* 0x000fe200078e0200 */
[----:B------:R-:W-:Y:S01]  /*1440*/  @!P0 MOV R24, R14 ;  /* 0x0000000e00188202 */ /* 0x000fe20000000f00 */
[C---:B------:R-:W-:Y:S01]  /*1450*/  IMAD.IADD R11, R56.reuse, 0x1, -R11 ;  /* 0x00000001380b7824 */ /* 0x040fe200078e0a0b */
[----:B------:R-:W-:Y:S01]  /*1460*/  LEA.HI R25, R25, R142, RZ, 0x1 ;  /* 0x0000008e19197211 */ /* 0x000fe200078f08ff */
[----:B------:R-:W-:Y:S01]  /*1470*/  @!P0 IMAD.IADD R3, R15, 0x1, R0 ;  /* 0x000000010f038824 */ /* 0x000fe200078e0200 */
[----:B------:R-:W-:Y:S01]  /*1480*/  LOP3.LUT R15, R135, 0xfffffff0, RZ, 0xc0, !PT ;  /* 0xfffffff0870f7812 */ /* 0x000fe200078ec0ff */
[----:B------:R-:W-:Y:S01]  /*1490*/  IMAD.SHL.U32 R21, R137, 0x40, RZ ;  /* 0x0000004089157824 */ /* 0x000fe200078e00ff */
[--C-:B------:R-:W-:Y:S01]  /*14a0*/  SHF.R.S32.HI R143, RZ, 0x1f, R142.reuse ;  /* 0x0000001fff8f7819 */ /* 0x100fe2000001148e */
[----:B------:R-:W-:Y:S01]  /*14b0*/  IMAD.SHL.U32 R14, R11, 0x8, RZ ;  /* 0x000000080b0e7824 */ /* 0x000fe200078e00ff */
[----:B------:R-:W-:Y:S01]  /*14c0*/  LOP3.LUT R25, R25, 0x7fffffe, RZ, 0xc0, !PT ;  /* 0x07fffffe19197812 */ /* 0x000fe200078ec0ff */
[----:B------:R-:W-:Y:S01]  /*14d0*/  IMAD.IADD R134, R56, 0x1, -R15 ;  /* 0x0000000138867824 */ /* 0x000fe200078e0a0f */
[----:B------:R-:W-:Y:S01]  /*14e0*/  LOP3.LUT R21, R21, 0xc0, RZ, 0xc0, !PT ;  /* 0x000000c015157812 */ /* 0x000fe200078ec0ff */
[----:B------:R-:W-:Y:S01]  /*14f0*/  IMAD.WIDE R18, R19, 0x40, R142 ;  /* 0x0000004013127825 */ /* 0x000fe200078e028e */
[----:B------:R-:W-:-:S02]  /*1500*/  IADD3 R24, P0, R14, R24, RZ ;  /* 0x000000180e187210 */ /* 0x000fc40007f1e0ff */
[--C-:B------:R-:W-:Y:S01]  /*1510*/  SHF.R.S32.HI R15, RZ, 0x1f, R14.reuse ;  /* 0x0000001fff0f7819 */ /* 0x100fe2000001140e */
[----:B------:R-:W-:Y:S01]  /*1520*/  IMAD.IADD R136, R142, 0x1, -R25 ;  /* 0x000000018e887824 */ /* 0x000fe200078e0a19 */
[----:B------:R-:W-:Y:S01]  /*1530*/  LOP3.LUT R0, R21, 0x18, R14, 0xf8, !PT ;  /* 0x0000001815007812 */ /* 0x000fe200078ef80e */
[----:B------:R-:W-:Y:S01]  /*1540*/  IMAD.MOV.U32 R155, RZ, RZ, c[0x0][0x198] ;  /* 0x00006600ff9b7624 */ /* 0x000fe200078e00ff */
[----:B------:R-:W-:Y:S01]  /*1550*/  SHF.R.U32.HI R21, RZ, 0x3, R21 ;  /* 0x00000003ff157819 */ /* 0x000fe20000011615 */
[----:B------:R-:W-:Y:S01]  /*1560*/  IMAD.X R25, R15, 0x1, R3, P0 ;  /* 0x000000010f197824 */ /* 0x000fe200000e0603 */
[----:B------:R-:W-:Y:S01]  /*1570*/  LEA.HI R133, R134, R134, RZ, 0x1 ;  /* 0x0000008686857211 */ /* 0x000fe200078f08ff */
[----:B------:R-:W-:Y:S01]  /*1580*/  IMAD R3, R19, c[0x0][0x190], RZ ;  /* 0x0000640013037a24 */ /* 0x000fe200078e02ff */
[----:B------:R-:W-:Y:S01]  /*1590*/  IADD3 R22, P0, R14, R22, RZ ;  /* 0x000000160e167210 */ /* 0x000fe20007f1e0ff */
[----:B------:R-:W-:Y:S01]  /*15a0*/  IMAD.WIDE.U32 R24, R18, c[0x0][0x190], R24 ;  /* 0x0000640012187a25 */ /* 0x000fe200078e0018 */
[----:B------:R-:W-:-:S02]  /*15b0*/  LOP3.LUT R21, R0, R21, RZ, 0x3c, !PT ;  /* 0x0000001500157212 */ /* 0x000fc400078e3cff */
[----:B------:R-:W-:Y:S01]  /*15c0*/  LEA R136, R57, R136, 0x3 ;  /* 0x0000008839887211 */ /* 0x000fe200078e18ff */
[----:B------:R-:W-:Y:S01]  /*15d0*/  IMAD.X R23, R15, 0x1, R23, P0 ;  /* 0x000000010f177824 */ /* 0x000fe200000e0617 */
[----:B------:R-:W-:Y:S01]  /*15e0*/  SHF.R.S32.HI R19, RZ, 0x1, R133 ;  /* 0x00000001ff137819 */ /* 0x000fe20000011485 */
[----:B------:R-:W-:Y:S01]  /*15f0*/  IMAD R3, R18, c[0x0][0x194], R3 ;  /* 0x0000650012037a24 */ /* 0x000fe200078e0203 */
[----:B------:R-:W-:Y:S01]  /*1600*/  SHF.R.S32.HI R12, RZ, 0x1f, R133 ;  /* 0x0000001fff0c7819 */ /* 0x000fe20000011485 */
[----:B------:R-:W-:Y:S01]  /*1610*/  IMAD.U32 R136, R136, 0x20, R21 ;  /* 0x0000002088887824 */ /* 0x000fe200078e0015 */
[----:B------:R-:W-:Y:S01]  /*1620*/  IADD3 R20, P1, R14, R10, RZ ;  /* 0x0000000a0e147210 */ /* 0x000fe20007f3e0ff */
[----:B------:R-:W-:Y:S01]  /*1630*/  IMAD R21, R2, c[0x0][0x1b8], RZ ;  /* 0x00006e0002157a24 */ /* 0x000fe200078e02ff */
[----:B------:R-:W-:Y:S01]  /*1640*/  LEA.HI R16, R12, R19, RZ, 0x2 ;  /* 0x000000130c107211 */ /* 0x000fe200078f10ff */
[----:B------:R-:W-:Y:S01]  /*1650*/  IMAD.WIDE.U32 R22, R4, c[0x0][0x1b8], R22 ;  /* 0x00006e0004167a25 */ /* 0x000fe200078e0016 */
[----:B------:R-:W-:-:S02]  /*1660*/  IADD3 R12, P0, R142, R13, RZ ;  /* 0x0000000d8e0c7210 */ /* 0x000fc40007f1e0ff */
[----:B------:R-:W-:Y:S01]  /*1670*/  IMNMX R74, RZ, R74, !PT ;  /* 0x0000004aff4a7217 */ /* 0x000fe20007800200 */
[----:B------:R-:W-:Y:S01]  /*1680*/  IMAD R0, R4, c[0x0][0x1bc], R21 ;  /* 0x00006f0004007a24 */ /* 0x000fe200078e0215 */
[C---:B------:R-:W-:Y:S01]  /*1690*/  IADD3.X R10, R143.reuse, R7, RZ, P0, !PT ;  /* 0x000000078f0a7210 */ /* 0x040fe200007fe4ff */
[----:B------:R-:W-:Y:S01]  /*16a0*/  IMAD R7, R143, c[0x0][0x198], RZ ;  /* 0x000066008f077a24 */ /* 0x000fe200078e02ff */
[----:B------:R-:W-:Y:S01]  /*16b0*/  ISETP.GT.AND P2, PT, R46, R74, PT ;  /* 0x0000004a2e00720c */ /* 0x000fe20003f44270 */
[----:B------:R-:W-:Y:S01]  /*16c0*/  IMAD.IADD R23, R23, 0x1, R0 ;  /* 0x0000000117177824 */ /* 0x000fe200078e0200 */
[----:B------:R-:W-:Y:S01]  /*16d0*/  SHF.R.S32.HI R0, RZ, 0x1f, R140 ;  /* 0x0000001fff007819 */ /* 0x000fe2000001148c */
[----:B------:R-:W-:Y:S01]  /*16e0*/  IMAD R13, R10, c[0x0][0x1a0], RZ ;  /* 0x000068000a0d7a24 */ /* 0x000fe200078e02ff */
[----:B------:R-:W-:Y:S01]  /*16f0*/  LOP3.LUT R16, R16, 0xfffffffc, RZ, 0xc0, !PT ;  /* 0xfffffffc10107812 */ /* 0x000fe200078ec0ff */
[----:B------:R-:W-:Y:S01]  /*1700*/  IMAD.X R21, R15, 0x1, R17, P1 ;  /* 0x000000010f157824 */ /* 0x000fe200008e0611 */
[----:B------:R-:W-:Y:S01]  /*1710*/  SHF.L.U32 R11, R11, 0x2, RZ ;  /* 0x000000020b0b7819 */ /* 0x000fe200000006ff */
[----:B------:R-:W-:-:S02]  /*1720*/  IMAD R13, R12, c[0x0][0x1a4], R13 ;  /* 0x000069000c0d7a24 */ /* 0x000fc400078e020d */
[----:B------:R-:W-:-:S04]  /*1730*/  IMAD.WIDE.U32 R22, R12, c[0x0][0x1a0], R22 ;  /* 0x000068000c167a25 */ /* 0x000fc800078e0016 */
[----:B------:R-:W-:Y:S01]  /*1740*/  IMAD R7, R142, c[0x0][0x19c], R7 ;  /* 0x000067008e077a24 */ /* 0x000fe200078e0207 */
[----:B------:R-:W-:Y:S01]  /*1750*/  LEA R82, P0, R22, c[0x0][0x170], 0x1 ;  /* 0x00005c0016527a11 */ /* 0x000fe200078008ff */
[----:B------:R-:W-:-:S04]  /*1760*/  IMAD.WIDE.U32 R20, R142, c[0x0][0x198], R20 ;  /* 0x000066008e147a25 */ /* 0x000fc800078e0014 */
[----:B------:R-:W-:Y:S01]  /*1770*/  IMAD.IADD R13, R23, 0x1, R13 ;  /* 0x00000001170d7824 */ /* 0x000fe200078e020d */
[----:B------:R-:W-:Y:S01]  /*1780*/  IADD3 R7, R21, R7, RZ ;  /* 0x0000000715077210 */ /* 0x000fe20007ffe0ff */
[----:B------:R-:W-:Y:S01]  /*1790*/  IMAD.IADD R25, R25, 0x1, R3 ;  /* 0x0000000119197824 */ /* 0x000fe200078e0203 */
[----:B------:R-:W-:Y:S01]  /*17a0*/  LEA R80, P1, R20, c[0x0][0x168], 0x1 ;  /* 0x00005a0014507a11 */ /* 0x000fe200078208ff */
[----:B------:R-:W-:Y:S01]  /*17b0*/  IMAD R3, R0, c[0x0][0x1a8], RZ ;  /* 0x00006a0000037a24 */ /* 0x000fe200078e02ff */
[----:B------:R-:W-:Y:S01]  /*17c0*/  SHF.L.U64.HI R83, R22, 0x1, R13 ;  /* 0x0000000116537819 */ /* 0x000fe2000001020d */
[----:B------:R-:W-:Y:S01]  /*17d0*/  IMAD.IADD R132, R19, 0x1, -R16 ;  /* 0x0000000113847824 */ /* 0x000fe200078e0a10 */
[----:B------:R-:W-:Y:S01]  /*17e0*/  SHF.L.U64.HI R79, R20, 0x1, R7 ;  /* 0x00000001144f7819 */ /* 0x000fe20000010207 */
[----:B------:R-:W-:Y:S01]  /*17f0*/  IMAD R130, R142, R129, R11 ;  /* 0x000000818e827224 */ /* 0x000fe200078e020b */
[----:B------:R-:W-:Y:S01]  /*1800*/  IADD3.X R83, R83, c[0x0][0x174], RZ, P0, !PT ;  /* 0x00005d0053537a10 */ /* 0x000fe200007fe4ff */
[----:B------:R-:W-:Y:S01]  /*1810*/  IMAD R7, R140, c[0x0][0x1ac], R3 ;  /* 0x00006b008c077a24 */ /* 0x000fe200078e0203 */
[----:B------:R-:W-:Y:S01]  /*1820*/  LOP3.LUT P3, RZ, R132, 0x2, RZ, 0xc0, !PT ;  /* 0x0000000284ff7812 */ /* 0x000fe2000786c0ff */
[----:B------:R-:W-:Y:S01]  /*1830*/  IMAD.MOV.U32 R118, RZ, RZ, 0x5 ;  /* 0x00000005ff767424 */ /* 0x000fe200078e00ff */
[----:B------:R-:W-:Y:S01]  /*1840*/  IADD3.X R79, R79, c[0x0][0x16c], RZ, P1, !PT ;  /* 0x00005b004f4f7a10 */ /* 0x000fe20000ffe4ff */
[----:B------:R-:W-:Y:S01]  /*1850*/  IMAD.MOV.U32 R3, RZ, RZ, c[0x0][0x1a0] ;  /* 0x00006800ff037624 */ /* 0x000fe200078e00ff */
[--C-:B------:R-:W-:Y:S01]  /*1860*/  SHF.R.S32.HI R121, RZ, 0x1f, R130.reuse ;  /* 0x0000001fff797819 */ /* 0x100fe20000011482 */
[----:B------:R-:W-:Y:S01]  /*1870*/  IMAD.IADD R128, R11, 0x1, R130 ;  /* 0x000000010b807824 */ /* 0x000fe200078e0282 */
[-C--:B------:R-:W-:Y:S01]  /*1880*/  SHF.L.U64.HI R114, R155, R118.reuse, c[0x0][0x19c] ;  /* 0x000067009b727619 */ /* 0x080fe20000010276 */
[----:B------:R-:W-:Y:S01]  /*1890*/  IMAD.WIDE.U32 R140, R140, c[0x0][0x1a8], R24 ;  /* 0x00006a008c8c7a25 */ /* 0x000fe200078e0018 */
[----:B------:R-:W-:-:S02]  /*18a0*/  SHF.L.U64.HI R116, R3, R118, c[0x0][0x1a4] ;  /* 0x0000690003747619 */ /* 0x000fc40000010276 */
[----:B------:R-:W-:Y:S01]  /*18b0*/  SHF.R.S32.HI R120, RZ, 0x1f, R128 ;  /* 0x0000001fff787819 */ /* 0x000fe20000011480 */
[----:B------:R-:W-:Y:S01]  /*18c0*/  IMAD.SHL.U32 R115, R155, 0x20, RZ ;  /* 0x000000209b737824 */ /* 0x000fe200078e00ff */
[----:B------:R-:W-:Y:S01]  /*18d0*/  SEL R43, R43, 0xfffffff0, !P3 ;  /* 0xfffffff02b2b7807 */ /* 0x000fe20005800000 */
[----:B------:R-:W-:Y:S01]  /*18e0*/  IMAD.SHL.U32 R117, R3, 0x20, RZ ;  /* 0x0000002003757824 */ /* 0x000fe200078e00ff */
[----:B------:R-:W-:Y:S01]  /*18f0*/  MOV R229, R79 ;  /* 0x0000004f00e57202 */ /* 0x000fe20000000f00 */
[----:B------:R-:W-:Y:S02]  /*1900*/  IMAD.MOV.U32 R230, RZ, RZ, R80 ;  /* 0x000000ffffe67224 */ /* 0x000fe400078e0050 */
[----:B------:R-:W-:Y:S02]  /*1910*/  IMAD.IADD R76, R141, 0x1, R7 ;  /* 0x000000018d4c7824 */ /* 0x000fe400078e0207 */
[----:B------:R-:W-:Y:S02]  /*1920*/  IMAD.MOV.U32 R232, RZ, RZ, R82 ;  /* 0x000000ffffe87224 */ /* 0x000fe400078e0052 */
[----:B------:R-:W-:Y:S01]  /*1930*/  IMAD.MOV.U32 R233, RZ, RZ, R83 ;  /* 0x000000ffffe97224 */ /* 0x000fe200078e0053 */
[----:B------:R-:W-:Y:S01]  /*1940*/  @!P4 MOV R5, RZ ;  /* 0x000000ff0005c202 */ /* 0x000fe20000000f00 */
[----:B------:R-:W-:Y:S05]  /*1950*/  @!P2 BRA `(.L_x_1748) ;  /* 0x00006e000000a947 */ /* 0x000fea0003800000 */
[C---:B-1----:R-:W-:Y:S01]  /*1960*/  IMAD R0, R6.reuse, c[0x0][0x280], RZ ;  /* 0x0000a00006007a24 */ /* 0x042fe200078e02ff */
[----:B------:R-:W-:Y:S01]  /*1970*/  UMOV UR12, 0x40 ;  /* 0x00000040000c7882 */ /* 0x000fe20000000000 */
[----:B------:R-:W-:Y:S01]  /*1980*/  IMAD R6, R6, c[0x0][0x278], RZ ;  /* 0x00009e0006067a24 */ /* 0x000fe200078e02ff */
[----:B------:R-:W-:Y:S01]  /*1990*/  ULDC.64 UR4, c[0x0][0x1a0] ;  /* 0x0000680000047ab9 */ /* 0x000fe20000000a00 */
[----:B------:R-:W-:Y:S01]  /*19a0*/  IMAD R7, R9, c[0x0][0x284], R0 ;  /* 0x0000a10009077a24 */ /* 0x000fe200078e0200 */
[----:B------:R-:W-:Y:S01]  /*19b0*/  UIMAD UR17, UR12, UR5, URZ ;  /* 0x000000050c1172a4 */ /* 0x000fe2000f8e023f */
[--C-:B------:R-:W-:Y:S01]  /*19c0*/  IMAD.IADD R0, R5, 0x1, R8.reuse ;  /* 0x0000000105007824 */ /* 0x100fe200078e0208 */
[----:B------:R-:W-:Y:S01]  /*19d0*/  SHF.R.S32.HI R5, RZ, 0x1f, R8 ;  /* 0x0000001fff057819 */ /* 0x000fe20000011408 */
[C---:B------:R-:W-:Y:S01]  /*19e0*/  IMAD.WIDE.U32 R12, R9.reuse, c[0x0][0x280], R14 ;  /* 0x0000a000090c7a25 */ /* 0x040fe200078e000e */
[----:B------:R-:W-:Y:S01]  /*19f0*/  IADD3 R8, P1, P0, R8, R142, -R77 ;  /* 0x0000008e08087210 */ /* 0x000fe2000783e84d */
[----:B------:R-:W-:Y:S01]  /*1a00*/  UMOV UR13, 0x80 ;  /* 0x00000080000d7882 */ /* 0x000fe20000000000 */
[----:B------:R-:W-:Y:S01]  /*1a10*/  MOV R119, c[0x0][0x288] ;  /* 0x0000a20000777a02 */ /* 0x000fe20000000f00 */
[C---:B------:R-:W-:Y:S01]  /*1a20*/  IMAD.WIDE.U32 R10, R9.reuse, c[0x0][0x278], R14 ;  /* 0x00009e00090a7a25 */ /* 0x040fe200078e000e */
[----:B------:R-:W-:Y:S01]  /*1a30*/  UIMAD UR18, UR13, UR5, URZ ;  /* 0x000000050d1272a4 */ /* 0x000fe2000f8e023f */
[----:B------:R-:W-:Y:S01]  /*1a40*/  IADD3 R58, R142, 0x20, RZ ;  /* 0x000000208e3a7810 */ /* 0x000fe20007ffe0ff */
[----:B------:R-:W-:Y:S01]  /*1a50*/  UMOV UR11, 0xc0 ;  /* 0x000000c0000b7882 */ /* 0x000fe20000000000 */
[----:B------:R-:W-:Y:S01]  /*1a60*/  IMAD R6, R9, c[0x0][0x27c], R6 ;  /* 0x00009f0009067a24 */ /* 0x000fe200078e0206 */
[----:B------:R-:W-:Y:S01]  /*1a70*/  SHF.R.S32.HI R9, RZ, 0x1f, R77 ;  /* 0x0000001fff097819 */ /* 0x000fe2000001144d */
[----:B------:R-:W-:Y:S01]  /*1a80*/  IMAD.IADD R13, R13, 0x1, R7 ;  /* 0x000000010d0d7824 */ /* 0x000fe200078e0207 */
[----:B------:R-:W-:Y:S01]  /*1a90*/  UMOV UR10, 0x140 ;  /* 0x00000140000a7882 */ /* 0x000fe20000000000 */
[----:B------:R-:W-:Y:S01]  /*1aa0*/  IMAD.WIDE.U32 R94, R3, 0x40, RZ ;  /* 0x00000040035e7825 */ /* 0x000fe200078e00ff */
[----:B------:R-:W-:Y:S01]  /*1ab0*/  IADD3.X R5, R5, R143, ~R9, P1, P0 ;  /* 0x0000008f05057210 */ /* 0x000fe20000fe0c09 */
[----:B------:R-:W-:Y:S01]  /*1ac0*/  UMOV UR9, 0x180 ;  /* 0x0000018000097882 */ /* 0x000fe20000000000 */
[----:B------:R-:W-:Y:S01]  /*1ad0*/  SHF.L.U32 R85, R119, 0x6, RZ ;  /* 0x0000000677557819 */ /* 0x000fe200000006ff */
[----:B------:R-:W-:Y:S01]  /*1ae0*/  IMAD.IADD R11, R11, 0x1, R6 ;  /* 0x000000010b0b7824 */ /* 0x000fe200078e0206 */
[----:B------:R-:W-:Y:S01]  /*1af0*/  UMOV UR8, 0x1c0 ;  /* 0x000001c000087882 */ /* 0x000fe20000000000 */
[C---:B------:R-:W-:Y:S01]  /*1b00*/  IMAD R7, R5.reuse, c[0x0][0x290], RZ ;  /* 0x0000a40005077a24 */ /* 0x040fe200078e02ff */
[----:B------:R-:W-:Y:S01]  /*1b10*/  UIMAD UR16, UR11, UR5, URZ ;  /* 0x000000050b1072a4 */ /* 0x000fe2000f8e023f */
[----:B------:R-:W-:Y:S01]  /*1b20*/  IMAD R5, R5, c[0x0][0x288], RZ ;  /* 0x0000a20005057a24 */ /* 0x000fe200078e02ff */
[----:B------:R-:W-:Y:S01]  /*1b30*/  UIMAD UR15, UR10, UR5, URZ ;  /* 0x000000050a0f72a4 */ /* 0x000fe2000f8e023f */
[C---:B------:R-:W-:Y:S01]  /*1b40*/  IMAD R6, R8.reuse, c[0x0][0x294], R7 ;  /* 0x0000a50008067a24 */ /* 0x040fe200078e0207 */
[----:B------:R-:W-:Y:S01]  /*1b50*/  IADD3 R7, R95, UR17, RZ ;  /* 0x000000115f077c10 */ /* 0x000fe2000fffe0ff */
[----:B------:R-:W-:Y:S01]  /*1b60*/  IMAD.WIDE.U32 R16, R8, c[0x0][0x290], R12 ;  /* 0x0000a40008107a25 */ /* 0x000fe200078e000c */
[C---:B------:R-:W-:Y:S01]  /*1b70*/  SHF.L.U32 R95, R94.reuse, 0x1, RZ ;  /* 0x000000015e5f7819 */ /* 0x040fe200000006ff */
[----:B------:R-:W-:Y:S01]  /*1b80*/  UIMAD UR14, UR9, UR5, URZ ;  /* 0x00000005090e72a4 */ /* 0x000fe2000f8e023f */
[----:B------:R-:W-:Y:S01]  /*1b90*/  SHF.L.U64.HI R94, R94, 0x1, R7 ;  /* 0x000000015e5e7819 */ /* 0x000fe20000010207 */
        /* <DEDUP_REMOVED lines=8> */
[----:B------:R-:W-:Y:S01]  /*1c20*/  IMAD.IADD R9, R17, 0x1, R6 ;  /* 0x0000000111097824 */ /* 0x000fe200078e0206 */
[----:B------:R-:W-:Y:S01]  /*1c30*/  UIMAD.WIDE.U32 UR28, UR9, UR4, URZ ;  /* 0x00000004091c72a5 */ /* 0x000fe2000f8e003f */
[----:B------:R-:W-:Y:S01]  /*1c40*/  IMAD.MOV.U32 R8, RZ, RZ, R16 ;  /* 0x000000ffff087224 */ /* 0x000fe200078e0010 */
[----:B------:R-:W-:Y:S01]  /*1c50*/  ULDC UR17, c[0x0][0x19c] ;  /* 0x0000670000117ab9 */ /* 0x000fe20000000800 */
[C---:B------:R-:W-:Y:S01]  /*1c60*/  IMAD R5, R2.reuse, c[0x0][0x2a0], RZ ;  /* 0x0000a80002057a24 */ /* 0x040fe200078e02ff */
[----:B------:R-:W-:Y:S01]  /*1c70*/  UIMAD UR11, UR11, UR5, URZ ;  /* 0x000000050b0b72a4 */ /* 0x000fe2000f8e023f */
[----:B------:R-:W-:Y:S01]  /*1c80*/  IMAD R105, R2, c[0x0][0x298], RZ ;  /* 0x0000a60002697a24 */ /* 0x000fe200078e02ff */
[----:B------:R-:W-:Y:S01]  /*1c90*/  UIMAD UR10, UR10, UR5, URZ ;  /* 0x000000050a0a72a4 */ /* 0x000fe2000f8e023f */
[----:B------:R-:W-:Y:S01]  /*1ca0*/  IMAD.MOV.U32 R6, RZ, RZ, R12 ;  /* 0x000000ffff067224 */ /* 0x000fe200078e000c */
[----:B------:R-:W-:Y:S01]  /*1cb0*/  UIMAD UR9, UR9, UR5, URZ ;  /* 0x00000005090972a4 */ /* 0x000fe2000f8e023f */
[----:B------:R-:W-:Y:S01]  /*1cc0*/  IMAD.WIDE.U32 R10, R3, 0x80, RZ ;  /* 0x00000080030a7825 */ /* 0x000fe200078e00ff */
[----:B------:R-:W-:Y:S01]  /*1cd0*/  UIMAD UR13, UR13, UR17, URZ ;  /* 0x000000110d0d72a4 */ /* 0x000fe2000f8e023f */
[----:B------:R-:W-:Y:S01]  /*1ce0*/  IADD3 R126, R142, 0x60, RZ ;  /* 0x000000608e7e7810 */ /* 0x000fe20007ffe0ff */
[----:B------:R-:W-:Y:S01]  /*1cf0*/  UIMAD UR12, UR12, UR17, URZ ;  /* 0x000000110c0c72a4 */ /* 0x000fe2000f8e023f */
[C---:B------:R-:W-:Y:S01]  /*1d00*/  IMAD R104, R4.reuse, c[0x0][0x2a4], R5 ;  /* 0x0000a90004687a24 */ /* 0x040fe200078e0205 */
[----:B------:R-:W-:Y:S01]  /*1d10*/  IADD3 R100, R11, UR18, RZ ;  /* 0x000000120b647c10 */ /* 0x000fe2000fffe0ff */
[C---:B------:R-:W-:Y:S01]  /*1d20*/  IMAD R105, R4.reuse, c[0x0][0x29c], R105 ;  /* 0x0000a70004697a24 */ /* 0x040fe200078e0269 */
[----:B------:R-:W-:Y:S01]  /*1d30*/  UIMAD UR5, UR8, UR5, URZ ;  /* 0x00000005080572a4 */ /* 0x000fe2000f8e023f */
[----:B------:R-:W-:Y:S01]  /*1d40*/  IMAD.WIDE.U32 R2, R4, c[0x0][0x2a0], R8 ;  /* 0x0000a80004027a25 */ /* 0x000fe200078e0008 */
[----:B------:R-:W-:Y:S01]  /*1d50*/  SHF.L.U64.HI R100, R10, 0x1, R100 ;  /* 0x000000010a647819 */ /* 0x000fe20000010264 */
[----:B------:R-:W-:Y:S01]  /*1d60*/  UIMAD.WIDE.U32 UR34, UR8, UR4, URZ ;  /* 0x00000004082272a5 */ /* 0x000fe2000f8e003f */
[----:B------:R-:W-:Y:S01]  /*1d70*/  IADD3 R125, R142, 0x80, RZ ;  /* 0x000000808e7d7810 */ /* 0x000fe20007ffe0ff */
[----:B------:R-:W-:Y:S01]  /*1d80*/  IMAD.WIDE.U32 R4, R4, c[0x0][0x298], R6 ;  /* 0x0000a60004047a25 */ /* 0x000fe200078e0006 */
[----:B------:R-:W-:Y:S01]  /*1d90*/  IADD3 R104, R3, R104, RZ ;  /* 0x0000006803687210 */ /* 0x000fe20007ffe0ff */
[----:B------:R-:W-:Y:S01]  /*1da0*/  ULDC UR25, c[0x0][0x28c] ;  /* 0x0000a30000197ab9 */ /* 0x000fe20000000800 */
[----:B------:R-:W-:Y:S01]  /*1db0*/  LEA R106, P1, R2, c[0x0][0x270], 0x1 ;  /* 0x00009c00026a7a11 */ /* 0x000fe200078208ff */
[----:B------:R-:W-:Y:S01]  /*1dc0*/  IMAD.IADD R105, R5, 0x1, R105 ;  /* 0x0000000105697824 */ /* 0x000fe200078e0269 */
[----:B------:R-:W-:Y:S01]  /*1dd0*/  LEA R108, P0, R4, c[0x0][0x268], 0x1 ;  /* 0x00009a00046c7a11 */ /* 0x000fe200078008ff */
[----:B------:R-:W-:Y:S01]  /*1de0*/  IMAD R3, R129, R0, RZ ;  /* 0x0000000081037224 */ /* 0x000fe200078e02ff */
[----:B------:R-:W-:Y:S01]  /*1df0*/  LEA.HI.X R104, R2, c[0x0][0x274], R104, 0x1, P1 ;  /* 0x00009d0002687a11 */ /* 0x000fe200008f0c68 */
[----:B------:R-:W-:Y:S01]  /*1e00*/  IMAD.MOV.U32 R146, RZ, RZ, c[0x0][0x290] ;  /* 0x0000a400ff927624 */ /* 0x000fe200078e00ff */
[----:B------:R-:W-:Y:S01]  /*1e10*/  LEA.HI.X R105, R4, c[0x0][0x26c], R105, 0x1, P0 ;  /* 0x00009b0004697a11 */ /* 0x000fe200000f0c69 */
[----:B------:R-:W-:Y:S01]  /*1e20*/  IMAD.MOV.U32 R84, RZ, RZ, 0x6 ;  /* 0x00000006ff547424 */ /* 0x000fe200078e00ff */
[----:B------:R-:W-:Y:S01]  /*1e30*/  SHF.R.S32.HI R45, RZ, 0x1f, R3 ;  /* 0x0000001fff2d7819 */ /* 0x000fe20000011403 */
[----:B------:R-:W-:Y:S01]  /*1e40*/  IMAD.MOV.U32 R87, RZ, RZ, 0x7 ;  /* 0x00000007ff577424 */ /* 0x000fe200078e00ff */
[-C--:B------:R-:W-:Y:S01]  /*1e50*/  IADD3 R112, P0, R128, R3.reuse, RZ ;  /* 0x0000000380707210 */ /* 0x080fe20007f1e0ff */
[----:B------:R-:W-:Y:S01]  /*1e60*/  IMAD.SHL.U32 R99, R10, 0x2, RZ ;  /* 0x000000020a637824 */ /* 0x000fe200078e00ff */
[----:B------:R-:W-:Y:S01]  /*1e70*/  IADD3 R44, P1, R130, R3, RZ ;  /* 0x00000003822c7210 */ /* 0x000fe20007f3e0ff */
[----:B------:R-:W-:Y:S01]  /*1e80*/  IMAD.WIDE.U32 R156, R155, 0x80, RZ ;  /* 0x000000809b9c7825 */ /* 0x000fe200078e00ff */
[C---:B------:R-:W-:Y:S01]  /*1e90*/  SHF.L.U64.HI R92, R146.reuse, R84, c[0x0][0x294] ;  /* 0x0000a500925c7619 */ /* 0x040fe20000010254 */
[----:B------:R-:W-:Y:S01]  /*1ea0*/  ULDC UR24, c[0x0][0x28c] ;  /* 0x0000a30000187ab9 */ /* 0x000fe20000000800 */
[-C--:B------:R-:W-:Y:S01]  /*1eb0*/  SHF.L.U64.HI R97, R146, R87.reuse, c[0x0][0x294] ;  /* 0x0000a50092617619 */ /* 0x080fe20000010257 */
[--C-:B------:R-:W-:Y:S01]  /*1ec0*/  IMAD.X R113, R120, 0x1, R45.reuse, P0 ;  /* 0x0000000178717824 */ /* 0x100fe200000e062d */
[C---:B------:R-:W-:Y:S01]  /*1ed0*/  SHF.L.U64.HI R0, R146.reuse, R118, c[0x0][0x294] ;  /* 0x0000a50092007619 */ /* 0x040fe20000010276 */
[----:B------:R-:W-:Y:S01]  /*1ee0*/  IMAD.X R45, R121, 0x1, R45, P1 ;  /* 0x00000001792d7824 */ /* 0x000fe200008e062d */
[C---:B------:R-:W-:Y:S01]  /*1ef0*/  SHF.L.U32 R98, R146.reuse, 0x7, RZ ;  /* 0x0000000792627819 */ /* 0x040fe200000006ff */
[----:B------:R-:W-:Y:S01]  /*1f00*/  IMAD.SHL.U32 R93, R146, 0x40, RZ ;  /* 0x00000040925d7824 */ /* 0x000fe200078e00ff */
[C---:B------:R-:W-:Y:S01]  /*1f10*/  SHF.L.U64.HI R113, R112.reuse, 0x1, R113 ;  /* 0x0000000170717819 */ /* 0x040fe20000010271 */
[----:B------:R-:W-:Y:S01]  /*1f20*/  IMAD.SHL.U32 R112, R112, 0x2, RZ ;  /* 0x0000000270707824 */ /* 0x000fe200078e00ff */
[----:B------:R-:W-:Y:S01]  /*1f30*/  SHF.L.U64.HI R45, R44, 0x1, R45 ;  /* 0x000000012c2d7819 */ /* 0x000fe2000001022d */
[----:B------:R-:W-:Y:S01]  /*1f40*/  IMAD.SHL.U32 R91, R146, 0x20, RZ ;  /* 0x00000020925b7824 */ /* 0x000fe200078e00ff */
[----:B------:R-:W-:Y:S01]  /*1f50*/  SHF.L.U32 R44, R44, 0x1, RZ ;  /* 0x000000012c2c7819 */ /* 0x000fe200000006ff */
[----:B------:R-:W-:Y:S01]  /*1f60*/  IMAD.WIDE.U32 R152, R146, 0xc0, RZ ;  /* 0x000000c092987825 */ /* 0x000fe200078e00ff */
[----:B------:R-:W-:Y:S01]  /*1f70*/  IADD3 R110, P3, R112, c[0x0][0x2b0], RZ ;  /* 0x0000ac00706e7a10 */ /* 0x000fe20007f7e0ff */
[----:B------:R-:W-:Y:S01]  /*1f80*/  ULDC UR23, c[0x0][0x28c] ;  /* 0x0000a30000177ab9 */ /* 0x000fe20000000800 */
[----:B------:R-:W-:Y:S01]  /*1f90*/  IADD3 R10, P1, R44, c[0x0][0x2b0], RZ ;  /* 0x0000ac002c0a7a10 */ /* 0x000fe20007f3e0ff */
[----:B------:R-:W-:Y:S01]  /*1fa0*/  IMAD.WIDE.U32 R150, R146, 0x140, RZ ;  /* 0x0000014092967825 */ /* 0x000fe200078e00ff */
[----:B------:R-:W-:Y:S01]  /*1fb0*/  IADD3 R112, P2, R112, c[0x0][0x2a8], RZ ;  /* 0x0000aa0070707a10 */ /* 0x000fe20007f5e0ff */
[----:B------:R-:W-:Y:S01]  /*1fc0*/  ULDC UR22, c[0x0][0x28c] ;  /* 0x0000a30000167ab9 */ /* 0x000fe20000000800 */
[----:B------:R-:W-:Y:S01]  /*1fd0*/  IADD3 R44, P0, R44, c[0x0][0x2a8], RZ ;  /* 0x0000aa002c2c7a10 */ /* 0x000fe20007f1e0ff */
[----:B------:R-:W-:Y:S01]  /*1fe0*/  IMAD.WIDE.U32 R148, R146, 0x180, RZ ;  /* 0x0000018092947825 */ /* 0x000fe200078e00ff */
[C---:B------:R-:W-:Y:S01]  /*1ff0*/  SHF.L.U64.HI R84, R119.reuse, R84, c[0x0][0x28c] ;  /* 0x0000a30077547619 */ /* 0x040fe20000010254 */
[----:B------:R-:W-:Y:S01]  /*2000*/  ULDC UR21, c[0x0][0x28c] ;  /* 0x0000a30000157ab9 */ /* 0x000fe20000000800 */
[----:B------:R-:W-:Y:S01]  /*2010*/  SHF.L.U64.HI R87, R119, R87, c[0x0][0x28c] ;  /* 0x0000a30077577619 */ /* 0x000fe20000010257 */
[----:B------:R-:W-:Y:S01]  /*2020*/  IMAD.WIDE.U32 R154, R155, 0x40, RZ ;  /* 0x000000409b9a7825 */ /* 0x000fe200078e00ff */
[----:B------:R-:W-:Y:S01]  /*2030*/  SHF.L.U64.HI R118, R119, R118, c[0x0][0x28c] ;  /* 0x0000a30077767619 */ /* 0x000fe20000010276 */
[----:B------:R-:W-:Y:S01]  /*2040*/  ULDC UR20, c[0x0][0x28c] ;  /* 0x0000a30000147ab9 */ /* 0x000fe20000000800 */
[----:B------:R-:W-:Y:S01]  /*2050*/  SHF.L.U64.HI R92, R93, 0x1, R92 ;  /* 0x000000015d5c7819 */ /* 0x000fe2000001025c */
[C---:B------:R-:W-:Y:S01]  /*2060*/  IMAD.SHL.U32 R75, R129.reuse, 0x20, RZ ;  /* 0x00000020814b7824 */ /* 0x040fe200078e00ff */
[----:B------:R-:W-:Y:S01]  /*2070*/  SHF.L.U64.HI R97, R98, 0x1, R97 ;  /* 0x0000000162617819 */ /* 0x000fe20000010261 */
[----:B------:R-:W-:Y:S01]  /*2080*/  IMAD.SHL.U32 R73, R129, 0x40, RZ ;  /* 0x0000004081497824 */ /* 0x000fe200078e00ff */
[----:B------:R-:W-:Y:S01]  /*2090*/  SHF.L.U64.HI R89, R91, 0x1, R0 ;  /* 0x000000015b597819 */ /* 0x000fe20000010200 */
[----:B------:R-:W-:Y:S01]  /*20a0*/  IMAD R71, R129, 0x60, RZ ;  /* 0x0000006081477824 */ /* 0x000fe200078e02ff */
[----:B------:R-:W-:Y:S01]  /*20b0*/  IADD3.X R107, R113, c[0x0][0x2b4], RZ, P3, !PT ;  /* 0x0000ad00716b7a10 */ /* 0x000fe20001ffe4ff */
[----:B------:R-:W-:Y:S01]  /*20c0*/  IMAD.SHL.U32 R69, R129, 0x80, RZ ;  /* 0x0000008081457824 */ /* 0x000fe200078e00ff */
[----:B------:R-:W-:Y:S01]  /*20d0*/  IADD3.X R9, R45, c[0x0][0x2b4], RZ, P1, !PT ;  /* 0x0000ad002d097a10 */ /* 0x000fe20000ffe4ff */
[C---:B------:R-:W-:Y:S01]  /*20e0*/  IMAD R67, R129.reuse, 0xa0, RZ ;  /* 0x000000a081437824 */ /* 0x040fe200078e02ff */
[C---:B------:R-:W-:Y:S01]  /*20f0*/  IADD3 R124, R142.reuse, 0xa0, RZ ;  /* 0x000000a08e7c7810 */ /* 0x040fe20007ffe0ff */
[C---:B------:R-:W-:Y:S01]  /*2100*/  IMAD R65, R129.reuse, 0xc0, RZ ;  /* 0x000000c081417824 */ /* 0x040fe200078e02ff */
[C---:B------:R-:W-:Y:S01]  /*2110*/  IADD3 R123, R142.reuse, 0xc0, RZ ;  /* 0x000000c08e7b7810 */ /* 0x040fe20007ffe0ff */
[----:B------:R-:W-:Y:S01]  /*2120*/  IMAD R63, R129, 0xe0, RZ ;  /* 0x000000e0813f7824 */ /* 0x000fe200078e02ff */
[----:B------:R-:W-:Y:S01]  /*2130*/  IADD3 R122, R142, 0xe0, RZ ;  /* 0x000000e08e7a7810 */ /* 0x000fe20007ffe0ff */
[----:B------:R-:W-:Y:S01]  /*2140*/  IMAD.WIDE.U32 R146, R146, 0x1c0, RZ ;  /* 0x000001c092927825 */ /* 0x000fe200078e00ff */
[----:B------:R-:W-:Y:S01]  /*2150*/  SHF.R.S32.HI R72, RZ, 0x1f, R75 ;  /* 0x0000001fff487819 */ /* 0x000fe2000001144b */
[----:B------:R-:W-:Y:S01]  /*2160*/  ULDC UR19, c[0x0][0x28c] ;  /* 0x0000a30000137ab9 */ /* 0x000fe20000000800 */
[----:B------:R-:W-:Y:S01]  /*2170*/  SHF.R.S32.HI R70, RZ, 0x1f, R73 ;  /* 0x0000001fff467819 */ /* 0x000fe20000011449 */
[----:B------:R-:W-:Y:S01]  /*2180*/  IMAD.MOV.U32 R78, RZ, RZ, c[0x0][0x290] ;  /* 0x0000a400ff4e7624 */ /* 0x000fe200078e00ff */
[----:B------:R-:W-:Y:S01]  /*2190*/  SHF.R.S32.HI R68, RZ, 0x1f, R71 ;  /* 0x0000001fff447819 */ /* 0x000fe20000011447 */
[C---:B------:R-:W-:Y:S01]  /*21a0*/  IMAD.SHL.U32 R88, R119.reuse, 0x80, RZ ;  /* 0x0000008077587824 */ /* 0x040fe200078e00ff */
        /* <DEDUP_REMOVED lines=8> */
[----:B------:R-:W-:Y:S01]  /*2230*/  SHF.L.U32 R91, R91, 0x1, RZ ;  /* 0x000000015b5b7819 */ /* 0x000fe200000006ff */
        /* <DEDUP_REMOVED lines=19> */
[----:B------:R-:W-:Y:S02]  /*2370*/  UIADD3 UR16, UR33, UR16, URZ ;  /* 0x0000001021107290 */ /* 0x000fe4000fffe03f */
[----:B------:R-:W-:Y:S02]  /*2380*/  UIADD3 UR15, UR31, UR15, URZ ;  /* 0x0000000f1f0f7290 */ /* 0x000fe4000fffe03f */
[----:B------:R-:W-:Y:S02]  /*2390*/  UIADD3 UR14, UR29, UR14, URZ ;  /* 0x0000000e1d0e7290 */ /* 0x000fe4000fffe03f */
[----:B------:R-:W-:-:S02]  /*23a0*/  UIADD3 UR26, UR35, UR26, URZ ;  /* 0x0000001a231a7290 */ /* 0x000fc4000fffe03f */
[----:B------:R-:W-:Y:S02]  /*23b0*/  ULDC.U8 UR8, c[0x0][0x313] ;  /* 0x0000c4c000087ab9 */ /* 0x000fe40000000000 */
.L_x_1802:
[----:B------:R-:W-:Y:S02]  /*23c0*/  IMAD.SHL.U32 R13, R11, 0x100, RZ ;  /* 0x000001000b0d7824 */ /* 0x000fe400078e00ff */
[----:B------:R-:W-:Y:S02]  /*23d0*/  IMAD.MOV.U32 R16, RZ, RZ, R106 ;  /* 0x000000ffff107224 */ /* 0x000fe400078e006a */
[----:B------:R-:W-:Y:S01]  /*23e0*/  IMAD.MOV.U32 R17, RZ, RZ, R104 ;  /* 0x000000ffff117224 */ /* 0x000fe200078e0068 */
[----:B------:R-:W-:Y:S05]  /*23f0*/  IADD3 R12, R13, -0x100, RZ ;  /* 0xffffff000d0c7810 */ /* 0x000fea0007ffe0ff */
[--C-:B------:R-:W-:Y:S02]  /*2400*/  IMAD.IADD R7, R61, 0x1, -R12.reuse ;  /* 0x000000013d077824 */ /* 0x100fe400078e0a0c */
[----:B------:R-:W-:Y:S03]  /*2410*/  IMAD.IADD R5, R77, 0x1, -R12 ;  /* 0x000000014d057824 */ /* 0x000fe600078e0a0c */
[CC--:B------:R-:W-:Y:S02]  /*2420*/  ISETP.GE.AND P0, PT, R58.reuse, R7.reuse, PT ;  /* 0x000000073a00720c */ /* 0x0c0fe40003f06270 */
[----:B------:R-:W-:Y:S02]  /*2430*/  ISETP.GE.AND P2, PT, R125, R7, PT ;  /* 0x000000077d00720c */ /* 0x000fe40003f46270 */
[----:B------:R-:W-:Y:S02]  /*2440*/  ISETP.GE.AND P3, PT, R58, R5, !P0 ;  /* 0x000000053a00720c */ /* 0x000fe40004766270 */
[----:B------:R-:W-:Y:S02]  /*2450*/  ISETP.GE.AND P0, PT, R127, R7, PT ;  /* 0x000000077f00720c */ /* 0x000fe40003f06270 */
[-C--:B------:R-:W-:Y:S02]  /*2460*/  ISETP.GE.AND P2, PT, R125, R5.reuse, !P2 ;  /* 0x000000057d00720c */ /* 0x080fe40005746270 */
[----:B------:R-:W-:Y:S02]  /*2470*/  ISETP.GE.AND P5, PT, R127, R5, !P0 ;  /* 0x000000057f00720c */ /* 0x000fe400047a6270 */
[C---:B------:R-:W-:Y:S02]  /*2480*/  ISETP.GE.AND P0, PT, R126.reuse, R7, PT ;  /* 0x000000077e00720c */ /* 0x040fe40003f06270 */
[----:B------:R-:W-:Y:S02]  /*2490*/  P2R R158, PR, RZ, 0x20 ;  /* 0x00000020ff9e7803 */ /* 0x000fe40000000000 */
[----:B------:R-:W-:Y:S02]  /*24a0*/  ISETP.GE.AND P4, PT, R126, R5, !P0 ;  /* 0x000000057e00720c */ /* 0x000fe40004786270 */
[----:B------:R-:W-:Y:S02]  /*24b0*/  @P3 IADD3 R162, P0, R106, R91, RZ ;  /* 0x0000005b6aa23210 */ /* 0x000fe40007f1e0ff */
[CC--:B------:R-:W-:Y:S02]  /*24c0*/  @P3 LEA R160, P1, R117.reuse, R82.reuse, 0x1 ;  /* 0x0000005275a03211 */ /* 0x0c0fe400078208ff */
[----:B------:R-:W-:Y:S01]  /*24d0*/  P2R R0, PR, RZ, 0x10 ;  /* 0x00000010ff007803 */ /* 0x000fe20000000000 */
[----:B------:R-:W-:Y:S01]  /*24e0*/  @P3 IMAD.X R163, R104, 0x1, R89, P0 ;  /* 0x0000000168a33824 */ /* 0x000fe200000e0659 */
[----:B------:R-:W-:Y:S02]  /*24f0*/  @P5 IADD3 R32, P0, R106, R93, RZ ;  /* 0x0000005d6a205210 */ /* 0x000fe40007f1e0ff */
[----:B------:R-:W-:Y:S02]  /*2500*/  @P3 LEA.HI.X R161, R117, R83, R116, 0x1, P1 ;  /* 0x0000005375a13211 */ /* 0x000fe400008f0c74 */
[----:B------:R-:W-:Y:S01]  /*2510*/  @P5 IADD3 R54, P1, R95, R82, RZ ;  /* 0x000000525f365210 */ /* 0x000fe20007f3e0ff */
[----:B------:R-:W-:Y:S01]  /*2520*/  @P5 IMAD.X R33, R104, 0x1, R92, P0 ;  /* 0x0000000168215824 */ /* 0x000fe200000e065c */
[----:B------:R-:W-:Y:S03]  /*2530*/  @P4 IADD3 R28, P0, R106, R152, RZ ;  /* 0x000000986a1c4210 */ /* 0x000fe60007f1e0ff */
[----:B------:R-:W-:Y:S01]  /*2540*/  @P5 IMAD.X R55, R94, 0x1, R83, P1 ;  /* 0x000000015e375824 */ /* 0x000fe200008e0653 */
[----:B------:R-:W-:Y:S01]  /*2550*/  ISETP.GE.AND P1, PT, R124, R7, PT ;  /* 0x000000077c00720c */ /* 0x000fe20003f26270 */
[----:B------:R-:W-:Y:S01]  /*2560*/  @P4 IMAD.X R29, R104, 0x1, R96, P0 ;  /* 0x00000001681d4824 */ /* 0x000fe200000e0660 */
[----:B------:R-:W-:Y:S02]  /*2570*/  @P4 IADD3 R52, P0, R82, UR32, RZ ;  /* 0x0000002052344c10 */ /* 0x000fe4000ff1e0ff */
[----:B------:R-:W-:Y:S02]  /*2580*/  ISETP.GE.AND P5, PT, R124, R5, !P1 ;  /* 0x000000057c00720c */ /* 0x000fe40004fa6270 */
[----:B------:R-:W-:Y:S02]  /*2590*/  @P4 IADD3.X R53, R83, UR16, RZ, P0, !PT ;  /* 0x0000001053354c10 */ /* 0x000fe400087fe4ff */
[----:B------:R-:W-:Y:S02]  /*25a0*/  @P2 IADD3 R24, P0, R106, R98, RZ ;  /* 0x000000626a182210 */ /* 0x000fe40007f1e0ff */
[----:B------:R-:W-:Y:S03]  /*25b0*/  ISETP.NE.AND P4, PT, R158, RZ, PT ;  /* 0x000000ff9e00720c */ /* 0x000fe60003f85270 */
[----:B------:R-:W-:Y:S01]  /*25c0*/  @P2 IMAD.X R25, R104, 0x1, R97, P0 ;  /* 0x0000000168192824 */ /* 0x000fe200000e0661 */
[----:B------:R-:W-:Y:S05]  /*25d0*/  @P2 IADD3 R50, P0, R99, R82, RZ ;  /* 0x0000005263322210 */ /* 0x000fea0007f1e0ff */
[----:B------:R-:W-:Y:S01]  /*25e0*/  @P2 IMAD.X R51, R100, 0x1, R83, P0 ;  /* 0x0000000164332824 */ /* 0x000fe200000e0653 */
[----:B------:R-:W-:Y:S05]  /*25f0*/  @P5 IADD3 R20, P0, R106, R150, RZ ;  /* 0x000000966a145210 */ /* 0x000fea0007f1e0ff */
[----:B------:R-:W-:Y:S01]  /*2600*/  @P5 IMAD.X R21, R104, 0x1, R101, P0 ;  /* 0x0000000168155824 */ /* 0x000fe200000e0665 */
[----:B------:R-:W-:Y:S04]  /*2610*/  @P5 IADD3 R48, P0, R82, UR30, RZ ;  /* 0x0000001e52305c10 */ /* 0x000fe8000ff1e0ff */
[----:B------:R-:W-:Y:S02]  /*2620*/  @P5 IADD3.X R49, R83, UR15, RZ, P0, !PT ;  /* 0x0000000f53315c10 */ /* 0x000fe400087fe4ff */
[C---:B------:R-:W-:Y:S04]  /*2630*/  ISETP.GE.AND P0, PT, R123.reuse, R7, PT ;  /* 0x000000077b00720c */ /* 0x040fe80003f06270 */
[----:B------:R-:W-:Y:S11]  /*2640*/  ISETP.GE.AND P6, PT, R123, R5, !P0 ;  /* 0x000000057b00720c */ /* 0x000ff600047c6270 */
[----:B------:R-:W-:Y:S02]  /*2650*/  @!UPT UIADD3 URZ, URZ, URZ, URZ ;  /* 0x0000003f3f3ff290 */ /* 0x000fe4000fffe03f */
[----:B------:R-:W-:Y:S05]  /*2660*/  @P6 IADD3 R40, P0, R106, R148, RZ ;  /* 0x000000946a286210 */ /* 0x000fea0007f1e0ff */
[----:B------:R-:W-:Y:S01]  /*2670*/  @P6 IMAD.X R41, R104, 0x1, R102, P0 ;  /* 0x0000000168296824 */ /* 0x000fe200000e0666 */
[----:B------:R-:W-:Y:S04]  /*2680*/  @P6 IADD3 R38, P0, R82, UR28, RZ ;  /* 0x0000001c52266c10 */ /* 0x000fe8000ff1e0ff */
[C---:B------:R-:W-:Y:S02]  /*2690*/  @P6 IADD3.X R39, R83.reuse, UR14, RZ, P0, !PT ;  /* 0x0000000e53276c10 */ /* 0x040fe400087fe4ff */
[C---:B------:R-:W-:Y:S04]  /*26a0*/  ISETP.GE.AND P0, PT, R122.reuse, R7, PT ;  /* 0x000000077a00720c */ /* 0x040fe80003f06270 */
[----:B------:R-:W-:Y:S04]  /*26b0*/  ISETP.GE.AND P1, PT, R122, R5, !P0 ;  /* 0x000000057a00720c */ /* 0x000fe80004726270 */
[----:B------:R-:W-:Y:S09]  /*26c0*/  P2R R139, PR, RZ, 0x2 ;  /* 0x00000002ff8b7803 */ /* 0x000ff20000000000 */
[----:B------:R-:W-:Y:S05]  /*26d0*/  @P1 IADD3 R36, P0, R106, R146, RZ ;  /* 0x000000926a241210 */ /* 0x000fea0007f1e0ff */
[----:B------:R-:W-:Y:S01]  /*26e0*/  @P1 IMAD.X R37, R104, 0x1, R103, P0 ;  /* 0x0000000168251824 */ /* 0x000fe200000e0667 */
[----:B------:R-:W-:Y:S04]  /*26f0*/  @P1 IADD3 R2, P0, R82, UR34, RZ ;  /* 0x0000002252021c10 */ /* 0x000fe8000ff1e0ff */
[----:B------:R-:W-:Y:S02]  /*2700*/  @P1 IADD3.X R3, R83, UR26, RZ, P0, !PT ;  /* 0x0000001a53031c10 */ /* 0x000fe400087fe4ff */
[C---:B------:R-:W-:Y:S04]  /*2710*/  LEA R106, P0, R78.reuse, R16, 0x1 ;  /* 0x000000104e6a7211 */ /* 0x040fe800078008ff */
[----:B------:R-:W-:Y:S02]  /*2720*/  LEA.HI.X.SX32 R104, R78, R17, 0x1, P0 ;  /* 0x000000114e687211 */ /* 0x000fe400000f0eff */
[C---:B------:R-:W-:Y:S04]  /*2730*/  ISETP.GE.AND P0, PT, R142.reuse, R7, PT ;  /* 0x000000078e00720c */ /* 0x040fe80003f06270 */
[----:B------:R-:W-:Y:S02]  /*2740*/  ISETP.GE.AND P1, PT, R142, R5, !P0 ;  /* 0x000000058e00720c */ /* 0x000fe40004726270 */
[----:B------:R-:W-:Y:S11]  /*2750*/  ISETP.NE.AND P0, PT, R139, RZ, PT ;  /* 0x000000ff8b00720c */ /* 0x000ff60003f05270 */
[----:B------:R-:W2:Y:S04]  /*2760*/  @P1 LDG.E.128 R16, [R16.64] ;  /* 0x0000000610101981 */ /* 0x000ea8000c1e1d00 */
[----:B--2---:R1:W-:Y:S04]  /*2770*/  @P1 STG.E.128 [R82.64], R16 ;  /* 0x0000001052001986 */ /* 0x0043e8000c101d06 */
[----:B------:R-:W2:Y:S04]  /*2780*/  @P3 LDG.E.128 R4, [R162.64] ;  /* 0x00000006a2043981 */ /* 0x000ea8000c1e1d00 */
[----:B--2---:R2:W-:Y:S04]  /*2790*/  @P3 STG.E.128 [R160.64], R4 ;  /* 0x00000004a0003986 */ /* 0x0045e8000c101d06 */
[----:B------:R-:W3:Y:S04]  /*27a0*/  @P4 LDG.E.128 R32, [R32.64] ;  /* 0x0000000620204981 */ /* 0x000ee8000c1e1d00 */
[----:B---3--:R3:W-:Y:S01]  /*27b0*/  @P4 STG.E.128 [R54.64], R32 ;  /* 0x0000002036004986 */ /* 0x0087e2000c101d06 */
[----:B------:R-:W-:Y:S11]  /*27c0*/  ISETP.NE.AND P4, PT, R0, RZ, PT ;  /* 0x000000ff0000720c */ /* 0x000ff60003f85270 */
[----:B------:R-:W-:Y:S02]  /*27d0*/  @!UPT UIADD3 URZ, URZ, URZ, URZ ;  /* 0x0000003f3f3ff290 */ /* 0x000fe4000fffe03f */
[----:B------:R-:W4:Y:S04]  /*27e0*/  @P4 LDG.E.128 R28, [R28.64] ;  /* 0x000000061c1c4981 */ /* 0x000f28000c1e1d00 */
[----:B----4-:R3:W-:Y:S04]  /*27f0*/  @P4 STG.E.128 [R52.64], R28 ;  /* 0x0000001c34004986 */ /* 0x0107e8000c101d06 */
[----:B------:R-:W4:Y:S04]  /*2800*/  @P2 LDG.E.128 R24, [R24.64] ;  /* 0x0000000618182981 */ /* 0x000f28000c1e1d00 */
[----:B----4-:R3:W-:Y:S04]  /*2810*/  @P2 STG.E.128 [R50.64], R24 ;  /* 0x0000001832002986 */ /* 0x0107e8000c101d06 */
[----:B------:R-:W4:Y:S04]  /*2820*/  @P5 LDG.E.128 R20, [R20.64] ;  /* 0x0000000614145981 */ /* 0x000f28000c1e1d00 */
[----:B----4-:R3:W-:Y:S04]  /*2830*/  @P5 STG.E.128 [R48.64], R20 ;  /* 0x0000001430005986 */ /* 0x0107e8000c101d06 */
[----:B-1----:R-:W4:Y:S04]  /*2840*/  @P6 LDG.E.128 R16, [R40.64] ;  /* 0x0000000628106981 */ /* 0x002f28000c1e1d00 */
[----:B----4-:R3:W-:Y:S04]  /*2850*/  @P6 STG.E.128 [R38.64], R16 ;  /* 0x0000001026006986 */ /* 0x0107e8000c101d06 */
[----:B--2---:R-:W2:Y:S04]  /*2860*/  @P0 LDG.E.128 R4, [R36.64] ;  /* 0x0000000624040981 */ /* 0x004ea8000c1e1d00 */
[----:B--2---:R3:W-:Y:S01]  /*2870*/  @P0 STG.E.128 [R2.64], R4 ;  /* 0x0000000402000986 */ /* 0x0047e2000c101d06 */
[----:B------:R-:W-:Y:S11]  /*2880*/  ISETP.NE.AND P0, PT, RZ, UR4, PT ;  /* 0x00000004ff007c0c */ /* 0x000ff6000bf05270 */
[----:B------:R-:W-:Y:S02]  /*2890*/  @!UPT UIADD3 URZ, URZ, URZ, URZ ;  /* 0x0000003f3f3ff290 */ /* 0x000fe4000fffe03f */
[----:B------:R-:W-:-:S05]  /*28a0*/  @!P0 BRA `(.L_x_1749) ;  /* 0x000053f000008947 */ /* 0x000fca0003800000 */
[----:B------:R-:W-:Y:S11]  /*28b0*/  ISETP.NE.AND P0, PT, RZ, UR8, PT ;  /* 0x00000008ff007c0c */ /* 0x000ff6000bf05270 */
[----:B------:R-:W-:Y:S02]  /*28c0*/  @!UPT UIADD3 URZ, URZ, URZ, URZ ;  /* 0x0000003f3f3ff290 */ /* 0x000fe4000fffe03f */
[----:B------:R-:W-:-:S05]  /*28d0*/  @!P0 BRA `(.L_x_1750) ;  /* 0x000020c000008947 */ /* 0x000fca0003800000 */
[----:B------:R-:W-:Y:S01]  /*28e0*/  BSSY B0, `(.L_x_1751) ;  /* 0x0000036000007945 */ /* 0x000fe20003800000 */
[----:B------:R-:W-:-:S05]  /*28f0*/  @!P1 BRA `(.L_x_1752) ;  /* 0x0000034000009947 */ /* 0x000fca0003800000 */
[----:B------:R-:W-:Y:S02]  /*2900*/  ISETP.GE.AND P0, PT, R14, UR4, PT ;  /* 0x000000040e007c0c */ /* 0x000fe4000bf06270 */
[----:B------:R-:W-:Y:S02]  /*2910*/  MOV R109, R105 ;  /* 0x00000069006d7202 */ /* 0x000fe40000000f00 */
[----:B------:R-:W-:Y:S03]  /*2920*/  MOV R81, R79 ;  /* 0x0000004f00517202 */ /* 0x000fe60000000f00 */
[----:B---3--:R-:W2:Y:S06]  /*2930*/  LDG.E.128 R16, [R108.64] ;  /* 0x000000066c107981 */ /* 0x008eac000c1e1d00 */
[----:B------:R-:W-:Y:S02]  /*2940*/  @!P0 MOV R8, R10 ;  /* 0x0000000a00088202 */ /* 0x000fe40000000f00 */
[----:B------:R-:W3:Y:S06]  /*2950*/  @!P0 LDG.E.64 R26, [R44.64] ;  /* 0x000000062c1a8981 */ /* 0x000eec000c1e1b00 */
[----:B------:R-:W4:Y:S02]  /*2960*/  @!P0 LDG.E.64 R6, [R8.64] ;  /* 0x0000000608068981 */ /* 0x000f24000c1e1b00 */
[----:B----4-:R-:W-:Y:S01]  /*2970*/  @!P0 HADD2.F32 R22, -RZ, R6.H0_H0 ;  /* 0x20000006ff168230 */ /* 0x010fe20000004100 */
[----:B--2---:R-:W-:Y:S01]  /*2980*/  @!P0 MOV R5, R16 ;  /* 0x0000001000058202 */ /* 0x004fe20000000f00 */
[----:B---3--:R-:W-:Y:S01]  /*2990*/  @!P0 HADD2.F32 R24, -RZ, R26.H0_H0 ;  /* 0x2000001aff188230 */ /* 0x008fe20000004100 */
[----:B------:R-:W-:Y:S01]  /*29a0*/  @!P0 MOV R8, R18 ;  /* 0x0000001200088202 */ /* 0x000fe20000000f00 */
[----:B------:R-:W-:Y:S01]  /*29b0*/  @!P0 HADD2.F32 R20, -RZ, R6.H1_H1 ;  /* 0x30000006ff148230 */ /* 0x000fe20000004100 */
[----:B------:R-:W-:Y:S01]  /*29c0*/  @!P0 MOV R6, R19 ;  /* 0x0000001300068202 */ /* 0x000fe20000000f00 */
[--C-:B------:R-:W-:Y:S02]  /*29d0*/  @!P0 HADD2.F32 R23, -RZ, R5.reuse.H1_H1 ;  /* 0x30000005ff178230 */ /* 0x100fe40000004100 */
[----:B------:R-:W-:Y:S02]  /*29e0*/  @!P0 HADD2.F32 R21, -RZ, R5.H0_H0 ;  /* 0x20000005ff158230 */ /* 0x000fe40000004100 */
[----:B------:R-:W-:Y:S01]  /*29f0*/  @!P0 HADD2.F32 R26, -RZ, R26.H1_H1 ;  /* 0x3000001aff1a8230 */ /* 0x000fe20000004100 */
[-C--:B------:R-:W-:Y:S01]  /*2a00*/  @!P0 FMUL.FTZ R31, R23, R22.reuse ;  /* 0x00000016171f8220 */ /* 0x080fe20000410000 */
[--C-:B------:R-:W-:Y:S01]  /*2a10*/  @!P0 HADD2.F32 R25, -RZ, R27.reuse.H0_H0 ;  /* 0x2000001bff198230 */ /* 0x100fe20000004100 */
[C---:B------:R-:W-:Y:S01]  /*2a20*/  @!P0 FMUL.FTZ R0, R21.reuse, R22 ;  /* 0x0000001615008220 */ /* 0x040fe20000410000 */
[----:B------:R-:W-:Y:S01]  /*2a30*/  @!P0 MOV R22, R17 ;  /* 0x0000001100168202 */ /* 0x000fe20000000f00 */
[-C--:B------:R-:W-:Y:S01]  /*2a40*/  @!P0 FFMA.FTZ R31, R21, R24.reuse, -R31 ;  /* 0x00000018151f8223 */ /* 0x080fe2000001081f */
[----:B------:R-:W-:Y:S01]  /*2a50*/  @!P0 HADD2.F32 R29, -RZ, R27.H1_H1 ;  /* 0x3000001bff1d8230 */ /* 0x000fe20000004100 */
[----:B------:R-:W-:Y:S01]  /*2a60*/  @!P0 FFMA.FTZ R0, R23, R24, R0 ;  /* 0x0000001817008223 */ /* 0x000fe20000010000 */
[----:B------:R-:W-:Y:S02]  /*2a70*/  @!P0 HADD2.F32 R24, -RZ, R8.H1_H1 ;  /* 0x30000008ff188230 */ /* 0x000fe40000004100 */
[----:B------:R-:W-:Y:S02]  /*2a80*/  @!P0 HADD2.F32 R21, -RZ, R22.H0_H0 ;  /* 0x20000016ff158230 */ /* 0x000fe40000004100 */
[----:B------:R-:W-:Y:S01]  /*2a90*/  @!P0 HADD2.F32 R8, -RZ, R8.H0_H0 ;  /* 0x20000008ff088230 */ /* 0x000fe20000004100 */
[----:B------:R-:W-:Y:S01]  /*2aa0*/  @!P0 F2FP.PACK_AB R31, R0, R31 ;  /* 0x0000001f001f823e */ /* 0x000fe200000000ff */
[--C-:B------:R-:W-:Y:S01]  /*2ab0*/  @!P0 HADD2.F32 R5, -RZ, R7.reuse.H0_H0 ;  /* 0x20000007ff058230 */ /* 0x100fe20000004100 */
[-C--:B------:R-:W-:Y:S01]  /*2ac0*/  @!P0 FMUL.FTZ R2, R21, R20.reuse ;  /* 0x0000001415028220 */ /* 0x080fe20000410000 */
[----:B------:R-:W-:Y:S01]  /*2ad0*/  @!P0 HADD2.F32 R23, -RZ, R22.H1_H1 ;  /* 0x30000016ff178230 */ /* 0x000fe20000004100 */
[----:B------:R-:W-:Y:S01]  /*2ae0*/  @!P0 MOV R16, R31 ;  /* 0x0000001f00108202 */ /* 0x000fe20000000f00 */
[--C-:B------:R-:W-:Y:S01]  /*2af0*/  @!P0 HADD2.F32 R27, -RZ, R6.reuse.H1_H1 ;  /* 0x30000006ff1b8230 */ /* 0x100fe20000004100 */
[-C--:B------:R-:W-:Y:S01]  /*2b00*/  @!P0 FMUL.FTZ R3, R8, R5.reuse ;  /* 0x0000000508038220 */ /* 0x080fe20000410000 */
[----:B------:R-:W-:Y:S01]  /*2b10*/  @!P0 HADD2.F32 R6, -RZ, R6.H0_H0 ;  /* 0x20000006ff068230 */ /* 0x000fe20000004100 */
[C---:B------:R-:W-:Y:S01]  /*2b20*/  @!P0 FMUL.FTZ R33, R23.reuse, R20 ;  /* 0x0000001417218220 */ /* 0x040fe20000410000 */
[----:B------:R-:W-:Y:S01]  /*2b30*/  @!P0 HADD2.F32 R7, -RZ, R7.H1_H1 ;  /* 0x30000007ff078230 */ /* 0x000fe20000004100 */
[----:B------:R-:W-:Y:S02]  /*2b40*/  @!P0 FMUL.FTZ R28, R24, R5 ;  /* 0x00000005181c8220 */ /* 0x000fe40000410000 */
[-C--:B------:R-:W-:Y:S02]  /*2b50*/  @!P0 FFMA.FTZ R2, R23, R26.reuse, R2 ;  /* 0x0000001a17028223 */ /* 0x080fe40000010002 */
[-C--:B------:R-:W-:Y:S02]  /*2b60*/  @!P0 FMUL.FTZ R30, R27, R7.reuse ;  /* 0x000000071b1e8220 */ /* 0x080fe40000410000 */
[----:B------:R-:W-:Y:S02]  /*2b70*/  @!P0 FMUL.FTZ R4, R6, R7 ;  /* 0x0000000706048220 */ /* 0x000fe40000410000 */
[-C--:B------:R-:W-:Y:S02]  /*2b80*/  @!P0 FFMA.FTZ R3, R24, R25.reuse, R3 ;  /* 0x0000001918038223 */ /* 0x080fe40000010003 */
[----:B------:R-:W-:Y:S02]  /*2b90*/  @!P0 FFMA.FTZ R33, R21, R26, -R33 ;  /* 0x0000001a15218223 */ /* 0x000fe40000010821 */
[----:B------:R-:W-:Y:S02]  /*2ba0*/  @!P0 FFMA.FTZ R28, R8, R25, -R28 ;  /* 0x00000019081c8223 */ /* 0x000fe4000001081c */
[----:B------:R-:W-:Y:S01]  /*2bb0*/  @!P0 FFMA.FTZ R30, R6, R29, -R30 ;  /* 0x0000001d061e8223 */ /* 0x000fe2000001081e */
[----:B------:R-:W-:Y:S01]  /*2bc0*/  @!P0 F2FP.PACK_AB R32, R2, R33 ;  /* 0x000000210220823e */ /* 0x000fe200000000ff */
[----:B------:R-:W-:Y:S01]  /*2bd0*/  @!P0 FFMA.FTZ R4, R27, R29, R4 ;  /* 0x0000001d1b048223 */ /* 0x000fe20000010004 */
[----:B------:R-:W-:Y:S02]  /*2be0*/  @!P0 F2FP.PACK_AB R28, R3, R28 ;  /* 0x0000001c031c823e */ /* 0x000fe400000000ff */
[----:B------:R-:W-:Y:S02]  /*2bf0*/  @!P0 MOV R17, R32 ;  /* 0x0000002000118202 */ /* 0x000fe40000000f00 */
[----:B------:R-:W-:Y:S02]  /*2c00*/  @!P0 F2FP.PACK_AB R33, R4, R30 ;  /* 0x0000001e0421823e */ /* 0x000fe400000000ff */
[----:B------:R-:W-:Y:S02]  /*2c10*/  @!P0 MOV R18, R28 ;  /* 0x0000001c00128202 */ /* 0x000fe40000000f00 */
[----:B------:R-:W-:Y:S05]  /*2c20*/  @!P0 MOV R19, R33 ;  /* 0x0000002100138202 */ /* 0x000fea0000000f00 */
[----:B------:R1:W-:Y:S02]  /*2c30*/  STG.E.128 [R80.64], R16 ;  /* 0x0000001050007986 */ /* 0x0003e4000c101d06 */
.L_x_1752:
[----:B------:R-:W-:Y:S05]  /*2c40*/  BSYNC B0 ;  /* 0x0000000000007941 */ /* 0x000fea0003800000 */
.L_x_1751:
[----:B------:R-:W-:Y:S01]  /*2c50*/  BSSY B0, `(.L_x_1753) ;  /* 0x000003e000007945 */ /* 0x000fe20003800000 */
[----:B------:R-:W-:-:S05]  /*2c60*/  @!P3 BRA `(.L_x_1754) ;  /* 0x000003c00000b947 */ /* 0x000fca0003800000 */
[C---:B---3--:R-:W-:Y:S04]  /*2c70*/  LEA R34, P0, R119.reuse, R108, 0x1 ;  /* 0x0000006c77227211 */ /* 0x048fe800078008ff */
[----:B------:R-:W-:Y:S02]  /*2c80*/  LEA.HI.X R35, R119, R105, R118, 0x1, P0 ;  /* 0x0000006977237211 */ /* 0x000fe400000f0c76 */
[C---:B------:R-:W-:Y:S03]  /*2c90*/  LEA R32, P0, R115.reuse, R80, 0x1 ;  /* 0x0000005073207211 */ /* 0x040fe600078008ff */
[----:B-1----:R-:W2:Y:S01]  /*2ca0*/  LDG.E.128 R16, [R34.64] ;  /* 0x0000000622107981 */ /* 0x002ea2000c1e1d00 */
[----:B------:R-:W-:Y:S02]  /*2cb0*/  LEA.HI.X R33, R115, R79, R114, 0x1, P0 ;  /* 0x0000004f73217211 */ /* 0x000fe400000f0c72 */
[----:B------:R-:W-:Y:S11]  /*2cc0*/  ISETP.GE.AND P0, PT, R14, UR4, PT ;  /* 0x000000040e007c0c */ /* 0x000ff6000bf06270 */
[----:B------:R-:W-:Y:S02]  /*2cd0*/  @!UPT UIADD3 URZ, URZ, URZ, URZ ;  /* 0x0000003f3f3ff290 */ /* 0x000fe4000fffe03f */
[C---:B------:R-:W-:Y:S02]  /*2ce0*/  @!P0 SHF.L.U32 R31, R75.reuse, 0x1, RZ ;  /* 0x000000014b1f8819 */ /* 0x040fe400000006ff */
[----:B------:R-:W-:Y:S02]  /*2cf0*/  @!P0 SHF.L.U64.HI R30, R75, 0x1, R72 ;  /* 0x000000014b1e8819 */ /* 0x000fe40000010248 */
[C---:B------:R-:W-:Y:S04]  /*2d00*/  @!P0 IADD3 R28, P1, R31.reuse, R44, RZ ;  /* 0x0000002c1f1c8210 */ /* 0x040fe80007f3e0ff */
[C---:B------:R-:W-:Y:S02]  /*2d10*/  @!P0 IADD3.X R29, R30.reuse, R45, RZ, P1, !PT ;  /* 0x0000002d1e1d8210 */ /* 0x040fe40000ffe4ff */
[----:B------:R-:W-:Y:S03]  /*2d20*/  @!P0 IADD3 R6, P1, R31, R10, RZ ;  /* 0x0000000a1f068210 */ /* 0x000fe60007f3e0ff */
[----:B------:R-:W3:Y:S02]  /*2d30*/  @!P0 LDG.E.64 R26, [R28.64] ;  /* 0x000000061c1a8981 */ /* 0x000ee4000c1e1b00 */
[----:B------:R-:W-:Y:S06]  /*2d40*/  @!P0 IMAD.X R7, R30, 0x1, R9, P1 ;  /* 0x000000011e078824 */ /* 0x000fec00008e0609 */
[----:B------:R-:W4:Y:S02]  /*2d50*/  @!P0 LDG.E.64 R6, [R6.64] ;  /* 0x0000000606068981 */ /* 0x000f24000c1e1b00 */
[----:B----4-:R-:W-:Y:S01]  /*2d60*/  @!P0 HADD2.F32 R21, -RZ, R6.H0_H0 ;  /* 0x20000006ff158230 */ /* 0x010fe20000004100 */
[----:B--2---:R-:W-:Y:S01]  /*2d70*/  @!P0 MOV R5, R16 ;  /* 0x0000001000058202 */ /* 0x004fe20000000f00 */
[----:B---3--:R-:W-:Y:S02]  /*2d80*/  @!P0 HADD2.F32 R23, -RZ, R26.H0_H0 ;  /* 0x2000001aff178230 */ /* 0x008fe40000004100 */
[----:B------:R-:W-:Y:S01]  /*2d90*/  @!P0 HADD2.F32 R8, -RZ, R6.H1_H1 ;  /* 0x30000006ff088230 */ /* 0x000fe20000004100 */
[----:B------:R-:W-:Y:S01]  /*2da0*/  @!P0 MOV R6, R19 ;  /* 0x0000001300068202 */ /* 0x000fe20000000f00 */
[--C-:B------:R-:W-:Y:S02]  /*2db0*/  @!P0 HADD2.F32 R22, -RZ, R5.reuse.H1_H1 ;  /* 0x30000005ff168230 */ /* 0x100fe40000004100 */
[----:B------:R-:W-:Y:S02]  /*2dc0*/  @!P0 HADD2.F32 R20, -RZ, R5.H0_H0 ;  /* 0x20000005ff148230 */ /* 0x000fe40000004100 */
[----:B------:R-:W-:Y:S01]  /*2dd0*/  @!P0 HADD2.F32 R24, -RZ, R26.H1_H1 ;  /* 0x3000001aff188230 */ /* 0x000fe20000004100 */
[-C--:B------:R-:W-:Y:S01]  /*2de0*/  @!P0 FMUL.FTZ R31, R22, R21.reuse ;  /* 0x00000015161f8220 */ /* 0x080fe20000410000 */
[--C-:B------:R-:W-:Y:S01]  /*2df0*/  @!P0 HADD2.F32 R26, -RZ, R6.reuse.H1_H1 ;  /* 0x30000006ff1a8230 */ /* 0x100fe20000004100 */
[C---:B------:R-:W-:Y:S01]  /*2e00*/  @!P0 FMUL.FTZ R0, R20.reuse, R21 ;  /* 0x0000001514008220 */ /* 0x040fe20000410000 */
[----:B------:R-:W-:Y:S01]  /*2e10*/  @!P0 MOV R21, R17 ;  /* 0x0000001100158202 */ /* 0x000fe20000000f00 */
[-C--:B------:R-:W-:Y:S01]  /*2e20*/  @!P0 FFMA.FTZ R31, R20, R23.reuse, -R31 ;  /* 0x00000017141f8223 */ /* 0x080fe2000001081f */
[----:B------:R-:W-:Y:S01]  /*2e30*/  @!P0 HADD2.F32 R6, -RZ, R6.H0_H0 ;  /* 0x20000006ff068230 */ /* 0x000fe20000004100 */
[----:B------:R-:W-:Y:S01]  /*2e40*/  @!P0 IMAD.MOV.U32 R20, RZ, RZ, R18 ;  /* 0x000000ffff148224 */ /* 0x000fe200078e0012 */
[----:B------:R-:W-:Y:S01]  /*2e50*/  @!P0 HADD2.F32 R25, -RZ, R27.H0_H0 ;  /* 0x2000001bff198230 */ /* 0x000fe20000004100 */
[----:B------:R-:W-:Y:S01]  /*2e60*/  @!P0 FFMA.FTZ R0, R22, R23, R0 ;  /* 0x0000001716008223 */ /* 0x000fe20000010000 */
[--C-:B------:R-:W-:Y:S02]  /*2e70*/  @!P0 HADD2.F32 R23, -RZ, R21.reuse.H1_H1 ;  /* 0x30000015ff178230 */ /* 0x100fe40000004100 */
[----:B------:R-:W-:Y:S02]  /*2e80*/  @!P0 HADD2.F32 R21, -RZ, R21.H0_H0 ;  /* 0x20000015ff158230 */ /* 0x000fe40000004100 */
[--C-:B------:R-:W-:Y:S01]  /*2e90*/  @!P0 HADD2.F32 R22, -RZ, R20.reuse.H1_H1 ;  /* 0x30000014ff168230 */ /* 0x100fe20000004100 */
[-C--:B------:R-:W-:Y:S01]  /*2ea0*/  @!P0 FMUL.FTZ R35, R23, R8.reuse ;  /* 0x0000000817238220 */ /* 0x080fe20000410000 */
[----:B------:R-:W-:Y:S01]  /*2eb0*/  @!P0 HADD2.F32 R20, -RZ, R20.H0_H0 ;  /* 0x20000014ff148230 */ /* 0x000fe20000004100 */
[C---:B------:R-:W-:Y:S01]  /*2ec0*/  @!P0 FMUL.FTZ R2, R21.reuse, R8 ;  /* 0x0000000815028220 */ /* 0x040fe20000410000 */
[--C-:B------:R-:W-:Y:S01]  /*2ed0*/  @!P0 HADD2.F32 R5, -RZ, R7.reuse.H0_H0 ;  /* 0x20000007ff058230 */ /* 0x100fe20000004100 */
[-C--:B------:R-:W-:Y:S01]  /*2ee0*/  @!P0 FFMA.FTZ R35, R21, R24.reuse, -R35 ;  /* 0x0000001815238223 */ /* 0x080fe20000010823 */
[----:B------:R-:W-:Y:S01]  /*2ef0*/  @!P0 HADD2.F32 R7, -RZ, R7.H1_H1 ;  /* 0x30000007ff078230 */ /* 0x000fe20000004100 */
[----:B------:R-:W-:Y:S01]  /*2f00*/  @!P0 FFMA.FTZ R2, R23, R24, R2 ;  /* 0x0000001817028223 */ /* 0x000fe20000010002 */
[----:B------:R-:W-:Y:S01]  /*2f10*/  @!P0 F2FP.PACK_AB R31, R0, R31 ;  /* 0x0000001f001f823e */ /* 0x000fe200000000ff */
[-C--:B------:R-:W-:Y:S01]  /*2f20*/  @!P0 FMUL.FTZ R3, R20, R5.reuse ;  /* 0x0000000514038220 */ /* 0x080fe20000410000 */
[----:B------:R-:W-:Y:S01]  /*2f30*/  @!P0 HADD2.F32 R27, -RZ, R27.H1_H1 ;  /* 0x3000001bff1b8230 */ /* 0x000fe20000004100 */
[----:B------:R-:W-:Y:S01]  /*2f40*/  @!P0 FMUL.FTZ R30, R22, R5 ;  /* 0x00000005161e8220 */ /* 0x000fe20000410000 */
[----:B------:R-:W-:Y:S01]  /*2f50*/  @!P0 MOV R16, R31 ;  /* 0x0000001f00108202 */ /* 0x000fe20000000f00 */
[----:B------:R-:W-:Y:S01]  /*2f60*/  @!P0 FMUL.FTZ R34, R26, R7 ;  /* 0x000000071a228220 */ /* 0x000fe20000410000 */
[----:B------:R-:W-:Y:S01]  /*2f70*/  @!P0 F2FP.PACK_AB R36, R2, R35 ;  /* 0x000000230224823e */ /* 0x000fe200000000ff */
[----:B------:R-:W-:Y:S02]  /*2f80*/  @!P0 FMUL.FTZ R4, R6, R7 ;  /* 0x0000000706048220 */ /* 0x000fe40000410000 */
[-C--:B------:R-:W-:Y:S02]  /*2f90*/  @!P0 FFMA.FTZ R3, R22, R25.reuse, R3 ;  /* 0x0000001916038223 */ /* 0x080fe40000010003 */
[----:B------:R-:W-:Y:S02]  /*2fa0*/  @!P0 FFMA.FTZ R30, R20, R25, -R30 ;  /* 0x00000019141e8223 */ /* 0x000fe4000001081e */
        /* <DEDUP_REMOVED lines=8> */
.L_x_1754:
[----:B------:R-:W-:Y:S05]  /*3030*/  BSYNC B0 ;  /* 0x0000000000007941 */ /* 0x000fea0003800000 */
.L_x_1753:
[----:B------:R-:W-:Y:S01]  /*3040*/  ISETP.NE.AND P0, PT, R158, RZ, PT ;  /* 0x000000ff9e00720c */ /* 0x000fe20003f05270 */
[----:B------:R-:W-:Y:S01]  /*3050*/  @!UPT UIADD3 URZ, URZ, URZ, URZ ;  /* 0x0000003f3f3ff290 */ /* 0x000fe2000fffe03f */
[----:B------:R-:W-:Y:S11]  /*3060*/  BSSY B0, `(.L_x_1755) ;  /* 0x000003e000007945 */ /* 0x000ff60003800000 */
[----:B------:R-:W-:-:S05]  /*3070*/  @!P0 BRA `(.L_x_1756) ;  /* 0x000003c000008947 */ /* 0x000fca0003800000 */
[C---:B---3--:R-:W-:Y:S04]  /*3080*/  LEA R34, P0, R85.reuse, R108, 0x1 ;  /* 0x0000006c55227211 */ /* 0x048fe800078008ff */
[----:B------:R-:W-:Y:S02]  /*3090*/  LEA.HI.X R35, R85, R105, R84, 0x1, P0 ;  /* 0x0000006955237211 */ /* 0x000fe400000f0c54 */
[C---:B-1----:R-:W-:Y:S03]  /*30a0*/  LEA R32, P0, R154.reuse, R80, 0x1 ;  /* 0x000000509a207211 */ /* 0x042fe600078008ff */
[----:B------:R-:W2:Y:S01]  /*30b0*/  LDG.E.128 R16, [R34.64] ;  /* 0x0000000622107981 */ /* 0x000ea2000c1e1d00 */
        /* <DEDUP_REMOVED lines=56> */
.L_x_1756:
[----:B------:R-:W-:Y:S05]  /*3440*/  BSYNC B0 ;  /* 0x0000000000007941 */ /* 0x000fea0003800000 */
.L_x_1755:
[----:B------:R-:W-:Y:S01]  /*3450*/  BSSY B0, `(.L_x_1757) ;  /* 0x0000042000007945 */ /* 0x000fe20003800000 */
[----:B------:R-:W-:-:S05]  /*3460*/  @!P4 BRA `(.L_x_1758) ;  /* 0x000004000000c947 */ /* 0x000fca0003800000 */
[----:B------:R-:W-:Y:S02]  /*3470*/  ISETP.GE.AND P0, PT, R14, UR4, PT ;  /* 0x000000040e007c0c */ /* 0x000fe4000bf06270 */
[----:B------:R-:W-:Y:S02]  /*3480*/  MOV R37, c[0x0][0x288] ;  /* 0x0000a20000257a02 */ /* 0x000fe40000000f00 */
[----:B------:R-:W-:Y:S02]  /*3490*/  MOV R109, R105 ;  /* 0x00000069006d7202 */ /* 0x000fe40000000f00 */
[----:B---3--:R-:W-:Y:S02]  /*34a0*/  MOV R39, 0xc0 ;  /* 0x000000c000277802 */ /* 0x008fe40000000f00 */
[----:B-1----:R-:W-:Y:S01]  /*34b0*/  MOV R81, R79 ;  /* 0x0000004f00517202 */ /* 0x002fe20000000f00 */
[----:B------:R-:W-:Y:S04]  /*34c0*/  IMAD.WIDE.U32 R36, R37, 0xc0, R108 ;  /* 0x000000c025247825 */ /* 0x000fe800078e006c */
[----:B------:R-:W-:Y:S01]  /*34d0*/  IMAD.WIDE.U32 R48, R39, c[0x0][0x198], R80 ;  /* 0x0000660027307a25 */ /* 0x000fe200078e0050 */
[C---:B------:R-:W-:Y:S02]  /*34e0*/  @!P0 SHF.L.U32 R35, R71.reuse, 0x1, RZ ;  /* 0x0000000147238819 */ /* 0x040fe400000006ff */
[----:B------:R-:W-:Y:S01]  /*34f0*/  @!P0 SHF.L.U64.HI R28, R71, 0x1, R68 ;  /* 0x00000001471c8819 */ /* 0x000fe20000010244 */
[----:B------:R-:W-:Y:S01]  /*3500*/  IMAD R39, R39, c[0x0][0x19c], RZ ;  /* 0x0000670027277a24 */ /* 0x000fe200078e02ff */
[----:B------:R-:W-:Y:S02]  /*3510*/  @!P0 IADD3 R32, P1, R35, R44, RZ ;  /* 0x0000002c23208210 */ /* 0x000fe40007f3e0ff */
[----:B------:R-:W-:Y:S02]  /*3520*/  IADD3 R37, R37, UR25, RZ ;  /* 0x0000001925257c10 */ /* 0x000fe4000fffe0ff */
[C---:B------:R-:W-:Y:S02]  /*3530*/  @!P0 IADD3.X R33, R28.reuse, R45, RZ, P1, !PT ;  /* 0x0000002d1c218210 */ /* 0x040fe40000ffe4ff */
[----:B------:R-:W-:Y:S01]  /*3540*/  @!P0 IADD3 R22, P1, R35, R10, RZ ;  /* 0x0000000a23168210 */ /* 0x000fe20007f3e0ff */
[----:B------:R-:W2:Y:S01]  /*3550*/  LDG.E.128 R16, [R36.64] ;  /* 0x0000000624107981 */ /* 0x000ea2000c1e1d00 */
[----:B------:R-:W-:Y:S03]  /*3560*/  IADD3 R49, R49, R39, RZ ;  /* 0x0000002731317210 */ /* 0x000fe60007ffe0ff */
[----:B------:R-:W-:Y:S04]  /*3570*/  @!P0 IMAD.X R23, R28, 0x1, R9, P1 ;  /* 0x000000011c178824 */ /* 0x000fe800008e0609 */
[----:B------:R-:W3:Y:S06]  /*3580*/  @!P0 LDG.E.64 R26, [R32.64] ;  /* 0x00000006201a8981 */ /* 0x000eec000c1e1b00 */
[----:B------:R-:W4:Y:S02]  /*3590*/  @!P0 LDG.E.64 R6, [R22.64] ;  /* 0x0000000616068981 */ /* 0x000f24000c1e1b00 */
[----:B----4-:R-:W-:Y:S01]  /*35a0*/  @!P0 HADD2.F32 R21, -RZ, R6.H0_H0 ;  /* 0x20000006ff158230 */ /* 0x010fe20000004100 */
[----:B--2---:R-:W-:Y:S01]  /*35b0*/  @!P0 MOV R5, R16 ;  /* 0x0000001000058202 */ /* 0x004fe20000000f00 */
[----:B---3--:R-:W-:Y:S01]  /*35c0*/  @!P0 HADD2.F32 R25, -RZ, R26.H0_H0 ;  /* 0x2000001aff198230 */ /* 0x008fe20000004100 */
[----:B------:R-:W-:Y:S01]  /*35d0*/  @!P0 MOV R20, R17 ;  /* 0x0000001100148202 */ /* 0x000fe20000000f00 */
[----:B------:R-:W-:Y:S02]  /*35e0*/  @!P0 HADD2.F32 R29, -RZ, R27.H0_H0 ;  /* 0x2000001bff1d8230 */ /* 0x000fe40000004100 */
[--C-:B------:R-:W-:Y:S02]  /*35f0*/  @!P0 HADD2.F32 R24, -RZ, R5.reuse.H1_H1 ;  /* 0x30000005ff188230 */ /* 0x100fe40000004100 */
[----:B------:R-:W-:Y:S02]  /*3600*/  @!P0 HADD2.F32 R8, -RZ, R5.H0_H0 ;  /* 0x20000005ff088230 */ /* 0x000fe40000004100 */
[----:B------:R-:W-:Y:S01]  /*3610*/  @!P0 HADD2.F32 R31, -RZ, R27.H1_H1 ;  /* 0x3000001bff1f8230 */ /* 0x000fe20000004100 */
[-C--:B------:R-:W-:Y:S01]  /*3620*/  @!P0 FMUL.FTZ R35, R24, R21.reuse ;  /* 0x0000001518238220 */ /* 0x080fe20000410000 */
[--C-:B------:R-:W-:Y:S01]  /*3630*/  @!P0 HADD2.F32 R27, -RZ, R20.reuse.H1_H1 ;  /* 0x30000014ff1b8230 */ /* 0x100fe20000004100 */
[C---:B------:R-:W-:Y:S01]  /*3640*/  @!P0 FMUL.FTZ R0, R8.reuse, R21 ;  /* 0x0000001508008220 */ /* 0x040fe20000410000 */
[----:B------:R-:W-:Y:S01]  /*3650*/  @!P0 HADD2.F32 R23, -RZ, R20.H0_H0 ;  /* 0x20000014ff178230 */ /* 0x000fe20000004100 */
[-C--:B------:R-:W-:Y:S01]  /*3660*/  @!P0 FFMA.FTZ R35, R8, R25.reuse, -R35 ;  /* 0x0000001908238223 */ /* 0x080fe20000010823 */
[----:B------:R-:W-:Y:S01]  /*3670*/  @!P0 MOV R8, R18 ;  /* 0x0000001200088202 */ /* 0x000fe20000000f00 */
[----:B------:R-:W-:Y:S01]  /*3680*/  @!P0 IMAD.MOV.U32 R21, RZ, RZ, R19 ;  /* 0x000000ffff158224 */ /* 0x000fe200078e0013 */
[----:B------:R-:W-:Y:S01]  /*3690*/  @!P0 HADD2.F32 R6, -RZ, R6.H1_H1 ;  /* 0x30000006ff068230 */ /* 0x000fe20000004100 */
[----:B------:R-:W-:Y:S01]  /*36a0*/  @!P0 FFMA.FTZ R0, R24, R25, R0 ;  /* 0x0000001918008223 */ /* 0x000fe20000010000 */
[----:B------:R-:W-:Y:S02]  /*36b0*/  @!P0 HADD2.F32 R5, -RZ, R7.H0_H0 ;  /* 0x20000007ff058230 */ /* 0x000fe40000004100 */
[--C-:B------:R-:W-:Y:S01]  /*36c0*/  @!P0 HADD2.F32 R24, -RZ, R8.reuse.H1_H1 ;  /* 0x30000008ff188230 */ /* 0x100fe20000004100 */
[-C--:B------:R-:W-:Y:S01]  /*36d0*/  @!P0 FMUL.FTZ R37, R27, R6.reuse ;  /* 0x000000061b258220 */ /* 0x080fe20000410000 */
[----:B------:R-:W-:Y:S01]  /*36e0*/  @!P0 HADD2.F32 R8, -RZ, R8.H0_H0 ;  /* 0x20000008ff088230 */ /* 0x000fe20000004100 */
[----:B------:R-:W-:Y:S01]  /*36f0*/  @!P0 FMUL.FTZ R2, R23, R6 ;  /* 0x0000000617028220 */ /* 0x000fe20000410000 */
[----:B------:R-:W-:Y:S01]  /*3700*/  @!P0 HADD2.F32 R26, -RZ, R26.H1_H1 ;  /* 0x3000001aff1a8230 */ /* 0x000fe20000004100 */
[-C--:B------:R-:W-:Y:S01]  /*3710*/  @!P0 FMUL.FTZ R28, R24, R5.reuse ;  /* 0x00000005181c8220 */ /* 0x080fe20000410000 */
[--C-:B------:R-:W-:Y:S01]  /*3720*/  @!P0 HADD2.F32 R25, -RZ, R21.reuse.H1_H1 ;  /* 0x30000015ff198230 */ /* 0x100fe20000004100 */
[----:B------:R-:W-:Y:S01]  /*3730*/  @!P0 FMUL.FTZ R3, R8, R5 ;  /* 0x0000000508038220 */ /* 0x000fe20000410000 */
[----:B------:R-:W-:Y:S01]  /*3740*/  @!P0 HADD2.F32 R6, -RZ, R21.H0_H0 ;  /* 0x20000015ff068230 */ /* 0x000fe20000004100 */
[-C--:B------:R-:W-:Y:S01]  /*3750*/  @!P0 FFMA.FTZ R2, R27, R26.reuse, R2 ;  /* 0x0000001a1b028223 */ /* 0x080fe20000010002 */
[----:B------:R-:W-:Y:S01]  /*3760*/  @!P0 HADD2.F32 R7, -RZ, R7.H1_H1 ;  /* 0x30000007ff078230 */ /* 0x000fe20000004100 */
[----:B------:R-:W-:Y:S01]  /*3770*/  @!P0 FFMA.FTZ R3, R24, R29, R3 ;  /* 0x0000001d18038223 */ /* 0x000fe20000010003 */
[----:B------:R-:W-:Y:S01]  /*3780*/  @!P0 F2FP.PACK_AB R35, R0, R35 ;  /* 0x000000230023823e */ /* 0x000fe200000000ff */
[----:B------:R-:W-:Y:S02]  /*3790*/  @!P0 FFMA.FTZ R37, R23, R26, -R37 ;  /* 0x0000001a17258223 */ /* 0x000fe40000010825 */
[CC--:B------:R-:W-:Y:S02]  /*37a0*/  @!P0 FMUL.FTZ R41, R25.reuse, R7.reuse ;  /* 0x0000000719298220 */ /* 0x0c0fe40000410000 */
[----:B------:R-:W-:Y:S01]  /*37b0*/  @!P0 FMUL.FTZ R4, R6, R7 ;  /* 0x0000000706048220 */ /* 0x000fe20000410000 */
[----:B------:R-:W-:Y:S01]  /*37c0*/  @!P0 F2FP.PACK_AB R30, R2, R37 ;  /* 0x00000025021e823e */ /* 0x000fe200000000ff */
[----:B------:R-:W-:Y:S02]  /*37d0*/  @!P0 FFMA.FTZ R28, R8, R29, -R28 ;  /* 0x0000001d081c8223 */ /* 0x000fe4000001081c */
[-C--:B------:R-:W-:Y:S01]  /*37e0*/  @!P0 FFMA.FTZ R41, R6, R31.reuse, -R41 ;  /* 0x0000001f06298223 */ /* 0x080fe20000010829 */
[----:B------:R-:W-:Y:S01]  /*37f0*/  @!P0 MOV R17, R30 ;  /* 0x0000001e00118202 */ /* 0x000fe20000000f00 */
[----:B------:R-:W-:Y:S01]  /*3800*/  @!P0 FFMA.FTZ R4, R25, R31, R4 ;  /* 0x0000001f19048223 */ /* 0x000fe20000010004 */
[----:B------:R-:W-:Y:S01]  /*3810*/  @!P0 F2FP.PACK_AB R28, R3, R28 ;  /* 0x0000001c031c823e */ /* 0x000fe200000000ff */
[----:B------:R-:W-:Y:S03]  /*3820*/  @!P0 IMAD.MOV.U32 R16, RZ, RZ, R35 ;  /* 0x000000ffff108224 */ /* 0x000fe600078e0023 */
[----:B------:R-:W-:Y:S02]  /*3830*/  @!P0 F2FP.PACK_AB R41, R4, R41 ;  /* 0x000000290429823e */ /* 0x000fe400000000ff */
[----:B------:R-:W-:Y:S02]  /*3840*/  @!P0 MOV R18, R28 ;  /* 0x0000001c00128202 */ /* 0x000fe40000000f00 */
[----:B------:R-:W-:Y:S05]  /*3850*/  @!P0 MOV R19, R41 ;  /* 0x0000002900138202 */ /* 0x000fea0000000f00 */
[----:B------:R1:W-:Y:S02]  /*3860*/  STG.E.128 [R48.64], R16 ;  /* 0x0000001030007986 */ /* 0x0003e4000c101d06 */
.L_x_1758:
[----:B------:R-:W-:Y:S05]  /*3870*/  BSYNC B0 ;  /* 0x0000000000007941 */ /* 0x000fea0003800000 */
.L_x_1757:
[----:B------:R-:W-:Y:S01]  /*3880*/  BSSY B0, `(.L_x_1759) ;  /* 0x000003d000007945 */ /* 0x000fe20003800000 */
[----:B------:R-:W-:-:S05]  /*3890*/  @!P2 BRA `(.L_x_1760) ;  /* 0x000003b00000a947 */ /* 0x000fca0003800000 */
[----:B------:R-:W-:Y:S02]  /*38a0*/  ISETP.GE.AND P0, PT, R14, UR4, PT ;  /* 0x000000040e007c0c */ /* 0x000fe4000bf06270 */
[C---:B-1-3--:R-:W-:Y:S04]  /*38b0*/  LEA R32, P1, R88.reuse, R108, 0x1 ;  /* 0x0000006c58207211 */ /* 0x04afe800078208ff */
[----:B------:R-:W-:Y:S05]  /*38c0*/  LEA.HI.X R33, R88, R105, R87, 0x1, P1 ;  /* 0x0000006958217211 */ /* 0x000fea00008f0c57 */
[----:B------:R-:W2:Y:S02]  /*38d0*/  LDG.E.128 R16, [R32.64] ;  /* 0x0000000620107981 */ /* 0x000ea4000c1e1d00 */
[C---:B------:R-:W-:Y:S02]  /*38e0*/  @!P0 SHF.L.U32 R31, R69.reuse, 0x1, RZ ;  /* 0x00000001451f8819 */ /* 0x040fe400000006ff */
[----:B------:R-:W-:Y:S02]  /*38f0*/  @!P0 SHF.L.U64.HI R30, R69, 0x1, R66 ;  /* 0x00000001451e8819 */ /* 0x000fe40000010242 */
[C---:B------:R-:W-:Y:S02]  /*3900*/  @!P0 IADD3 R6, P1, R31.reuse, R10, RZ ;  /* 0x0000000a1f068210 */ /* 0x040fe40007f3e0ff */
[----:B------:R-:W-:Y:S03]  /*3910*/  @!P0 IADD3 R28, P2, R31, R44, RZ ;  /* 0x0000002c1f1c8210 */ /* 0x000fe60007f5e0ff */
[C---:B------:R-:W-:Y:S01]  /*3920*/  @!P0 IMAD.X R7, R30.reuse, 0x1, R9, P1 ;  /* 0x000000011e078824 */ /* 0x040fe200008e0609 */
[----:B------:R-:W-:Y:S02]  /*3930*/  @!P0 IADD3.X R29, R30, R45, RZ, P2, !PT ;  /* 0x0000002d1e1d8210 */ /* 0x000fe400017fe4ff */
[C---:B------:R-:W-:Y:S03]  /*3940*/  LEA R36, P1, R156.reuse, R80, 0x1 ;  /* 0x000000509c247211 */ /* 0x040fe600078208ff */
[----:B------:R-:W3:Y:S01]  /*3950*/  @!P0 LDG.E.64 R6, [R6.64] ;  /* 0x0000000606068981 */ /* 0x000ee2000c1e1b00 */
[----:B------:R-:W-:Y:S05]  /*3960*/  LEA.HI.X R37, R156, R79, R90, 0x1, P1 ;  /* 0x0000004f9c257211 */ /* 0x000fea00008f0c5a */
[----:B------:R-:W4:Y:S02]  /*3970*/  @!P0 LDG.E.64 R26, [R28.64] ;  /* 0x000000061c1a8981 */ /* 0x000f24000c1e1b00 */
[----:B----4-:R-:W-:Y:S01]  /*3980*/  @!P0 HADD2.F32 R23, -RZ, R26.H0_H0 ;  /* 0x2000001aff178230 */ /* 0x010fe20000004100 */
[----:B--2---:R-:W-:Y:S01]  /*3990*/  @!P0 MOV R5, R16 ;  /* 0x0000001000058202 */ /* 0x004fe20000000f00 */
[--C-:B---3--:R-:W-:Y:S02]  /*39a0*/  @!P0 HADD2.F32 R21, -RZ, R6.reuse.H0_H0 ;  /* 0x20000006ff158230 */ /* 0x108fe40000004100 */
        /* <DEDUP_REMOVED lines=42> */
.L_x_1760:
[----:B------:R-:W-:Y:S05]  /*3c50*/  BSYNC B0 ;  /* 0x0000000000007941 */ /* 0x000fea0003800000 */
.L_x_1759:
[----:B------:R-:W-:Y:S01]  /*3c60*/  BSSY B0, `(.L_x_1761) ;  /* 0x0000042000007945 */ /* 0x000fe20003800000 */
[----:B------:R-:W-:-:S05]  /*3c70*/  @!P5 BRA `(.L_x_1762) ;  /* 0x000004000000d947 */ /* 0x000fca0003800000 */
[----:B------:R-:W-:Y:S02]  /*3c80*/  ISETP.GE.AND P0, PT, R14, UR4, PT ;  /* 0x000000040e007c0c */ /* 0x000fe4000bf06270 */
[----:B-1----:R-:W-:Y:S02]  /*3c90*/  MOV R37, c[0x0][0x288] ;  /* 0x0000a20000257a02 */ /* 0x002fe40000000f00 */
[----:B------:R-:W-:Y:S02]  /*3ca0*/  MOV R109, R105 ;  /* 0x00000069006d7202 */ /* 0x000fe40000000f00 */
[----:B---3--:R-:W-:Y:S02]  /*3cb0*/  MOV R39, 0x140 ;  /* 0x0000014000277802 */ /* 0x008fe40000000f00 */
[----:B------:R-:W-:Y:S01]  /*3cc0*/  MOV R81, R79 ;  /* 0x0000004f00517202 */ /* 0x000fe20000000f00 */
[----:B------:R-:W-:Y:S04]  /*3cd0*/  IMAD.WIDE.U32 R36, R37, 0x140, R108 ;  /* 0x0000014025247825 */ /* 0x000fe800078e006c */
[----:B------:R-:W-:Y:S01]  /*3ce0*/  IMAD.WIDE.U32 R48, R39, c[0x0][0x198], R80 ;  /* 0x0000660027307a25 */ /* 0x000fe200078e0050 */
[----:B------:R-:W-:Y:S02]  /*3cf0*/  @!P0 SHF.L.U32 R35, R67, 0x1, RZ ;  /* 0x0000000143238819 */ /* 0x000fe400000006ff */
[----:B------:R-:W-:Y:S01]  /*3d00*/  IADD3 R37, R37, UR24, RZ ;  /* 0x0000001825257c10 */ /* 0x000fe2000fffe0ff */
[----:B------:R-:W-:Y:S01]  /*3d10*/  IMAD R39, R39, c[0x0][0x19c], RZ ;  /* 0x0000670027277a24 */ /* 0x000fe200078e02ff */
[----:B------:R-:W-:Y:S02]  /*3d20*/  @!P0 IADD3 R22, P1, R35, R10, RZ ;  /* 0x0000000a23168210 */ /* 0x000fe40007f3e0ff */
[----:B------:R-:W-:Y:S01]  /*3d30*/  @!P0 SHF.L.U64.HI R28, R67, 0x1, R64 ;  /* 0x00000001431c8819 */ /* 0x000fe20000010240 */
[----:B------:R-:W2:Y:S01]  /*3d40*/  LDG.E.128 R16, [R36.64] ;  /* 0x0000000624107981 */ /* 0x000ea2000c1e1d00 */
[----:B------:R-:W-:Y:S02]  /*3d50*/  @!P0 IADD3 R32, P2, R35, R44, RZ ;  /* 0x0000002c23208210 */ /* 0x000fe40007f5e0ff */
[----:B------:R-:W-:Y:S01]  /*3d60*/  IADD3 R49, R49, R39, RZ ;  /* 0x0000002731317210 */ /* 0x000fe20007ffe0ff */
[C---:B------:R-:W-:Y:S01]  /*3d70*/  @!P0 IMAD.X R23, R28.reuse, 0x1, R9, P1 ;  /* 0x000000011c178824 */ /* 0x040fe200008e0609 */
[----:B------:R-:W-:Y:S04]  /*3d80*/  @!P0 IADD3.X R33, R28, R45, RZ, P2, !PT ;  /* 0x0000002d1c218210 */ /* 0x000fe800017fe4ff */
        /* <DEDUP_REMOVED lines=47> */
.L_x_1762:
[----:B------:R-:W-:Y:S05]  /*4080*/  BSYNC B0 ;  /* 0x0000000000007941 */ /* 0x000fea0003800000 */
.L_x_1761:
        /* <DEDUP_REMOVED lines=66> */
.L_x_1764:
[----:B------:R-:W-:Y:S05]  /*44b0*/  BSYNC B0 ;  /* 0x0000000000007941 */ /* 0x000fea0003800000 */
.L_x_1763:
[----:B------:R-:W-:Y:S01]  /*44c0*/  ISETP.NE.AND P0, PT, R139, RZ, PT ;  /* 0x000000ff8b00720c */ /* 0x000fe20003f05270 */
[----:B------:R-:W-:Y:S01]  /*44d0*/  @!UPT UIADD3 URZ, URZ, URZ, URZ ;  /* 0x0000003f3f3ff290 */ /* 0x000fe2000fffe03f */
[----:B------:R-:W-:Y:S11]  /*44e0*/  BSSY B0, `(.L_x_1765) ;  /* 0x0000042000007945 */ /* 0x000ff60003800000 */
        /* <DEDUP_REMOVED lines=65> */
.L_x_1766:
[----:B------:R-:W-:Y:S05]  /*4900*/  BSYNC B0 ;  /* 0x0000000000007941 */ /* 0x000fea0003800000 */
.L_x_1765:
[----:B------:R-:W-:Y:S01]  /*4910*/  IMAD.MOV.U32 R0, RZ, RZ, c[0x0][0x230] ;  /* 0x00008c00ff007624 */ /* 0x000fe200078e00ff */
[----:B------:R-:W-:Y:S01]  /*4920*/  ULDC UR4, c[0x0][0x230] ;  /* 0x00008c0000047ab9 */ /* 0x000fe20000000800 */
[----:B------:R-:W-:Y:S02]  /*4930*/  IMAD.MOV.U32 R8, RZ, RZ, R10 ;  /* 0x000000ffff087224 */ /* 0x000fe400078e000a */
[----:B---3--:R-:W-:Y:S05]  /*4940*/  IMAD.U32 R3, R0, -0x80, RZ ;  /* 0xffffff8000037824 */ /* 0x008fea00078e00ff */
[C---:B------:R-:W-:Y:S02]  /*4950*/  LEA R44, P1, R3.reuse, R44, 0x1 ;  /* 0x0000002c032c7211 */ /* 0x040fe400078208ff */
[C---:B------:R-:W-:Y:S02]  /*4960*/  LEA R10, P0, R3.reuse, R8, 0x1 ;  /* 0x00000008030a7211 */ /* 0x040fe400078008ff */
[C---:B------:R-:W-:Y:S02]  /*4970*/  LEA.HI.X.SX32 R45, R3.reuse, R45, 0x1, P1 ;  /* 0x0000002d032d7211 */ /* 0x040fe400008f0eff */
[----:B------:R-:W-:Y:S01]  /*4980*/  LEA.HI.X.SX32 R9, R3, R9, 0x1, P0 ;  /* 0x0000000903097211 */ /* 0x000fe200000f0eff */
[----:B------:R-:W-:-:S05]  /*4990*/  BRA `(.L_x_1767) ;  /* 0x000037d000007947 */ /* 0x000fca0003800000 */
.L_x_1750:
[----:B------:R-:W-:Y:S01]  /*49a0*/  ULEA.HI UR5, UR4, UR4, URZ, 0x1 ;  /* 0x0000000404057291 */ /* 0x000fe2000f8f083f */
[----:B------:R-:W-:Y:S03]  /*49b0*/  BSSY B1, `(.L_x_1768) ;  /* 0x000005c000017945 */ /* 0x000fe60003800000 */
[----:B------:R-:W-:Y:S06]  /*49c0*/  USHF.R.S32.HI UR5, URZ, 0x1, UR5 ;  /* 0x000000013f057899 */ /* 0x000fec0008011405 */
[----:B------:R-:W-:Y:S01]  /*49d0*/  MOV R159, UR5 ;  /* 0x00000005009f7c02 */ /* 0x000fe20008000f00 */
[----:B------:R-:W-:-:S05]  /*49e0*/  @!P1 BRA `(.L_x_1769) ;  /* 0x0000058000009947 */ /* 0x000fca0003800000 */
[----:B------:R-:W-:Y:S01]  /*49f0*/  MOV R109, R105 ;  /* 0x00000069006d7202 */ /* 0x000fe20000000f00 */
[----:B------:R-:W-:Y:S01]  /*4a00*/  BSSY B0, `(.L_x_1770) ;  /* 0x0000054000007945 */ /* 0x000fe20003800000 */
[----:B------:R-:W-:Y:S03]  /*4a10*/  ISETP.GE.AND P0, PT, R14, UR4, PT ;  /* 0x000000040e007c0c */ /* 0x000fe6000bf06270 */
[----:B---3--:R1:W5:Y:S10]  /*4a20*/  LDG.E.128 R32, [R108.64] ;  /* 0x000000066c207981 */ /* 0x008374000c1e1d00 */
[----:B------:R-:W-:-:S05]  /*4a30*/  @P0 BRA `(.L_x_1771) ;  /* 0x0000050000000947 */ /* 0x000fca0003800000 */
[----:B------:R-:W-:Y:S02]  /*4a40*/  ISETP.GE.AND P0, PT, R14, R159, PT ;  /* 0x0000009f0e00720c */ /* 0x000fe40003f06270 */
[----:B------:R-:W-:Y:S02]  /*4a50*/  MOV R53, RZ ;  /* 0x000000ff00357202 */ /* 0x000fe40000000f00 */
[----:B------:R-:W-:Y:S02]  /*4a60*/  MOV R111, R107 ;  /* 0x0000006b006f7202 */ /* 0x000fe40000000f00 */
[----:B-----5:R-:W-:Y:S01]  /*4a70*/  MOV R47, R33 ;  /* 0x00000021002f7202 */ /* 0x020fe20000000f00 */
[--C-:B------:R-:W-:Y:S01]  /*4a80*/  HADD2.F32 R33, -RZ, R32.reuse.H1_H1 ;  /* 0x30000020ff217230 */ /* 0x100fe20000004100 */
[----:B------:R-:W-:Y:S02]  /*4a90*/  MOV R42, R34 ;  /* 0x00000022002a7202 */ /* 0x000fe40000000f00 */
[----:B------:R-:W-:Y:S01]  /*4aa0*/  MOV R41, R35 ;  /* 0x0000002300297202 */ /* 0x000fe20000000f00 */
[----:B------:R-:W-:Y:S02]  /*4ab0*/  HADD2.F32 R34, -RZ, R47.H0_H0 ;  /* 0x2000002fff227230 */ /* 0x000fe40000004100 */
[----:B------:R-:W-:Y:S04]  /*4ac0*/  @P0 IADD3 R53, RZ, -UR5, RZ ;  /* 0x80000005ff350c10 */ /* 0x000fe8000fffe0ff */
[C---:B------:R-:W-:Y:S04]  /*4ad0*/  LEA R54, P1, R53.reuse, R110, 0x1 ;  /* 0x0000006e35367211 */ /* 0x040fe800078208ff */
[----:B------:R-:W-:Y:S02]  /*4ae0*/  LEA.HI.X.SX32 R55, R53, R111, 0x1, P1 ;  /* 0x0000006f35377211 */ /* 0x000fe400008f0eff */
[----:B------:R-:W-:Y:S02]  /*4af0*/  MOV R53, R159 ;  /* 0x0000009f00357202 */ /* 0x000fe40000000f00 */
[----:B------:R-:W-:Y:S04]  /*4b00*/  @P0 IADD3 R53, RZ, -UR5, RZ ;  /* 0x80000005ff350c10 */ /* 0x000fe8000fffe0ff */
[C---:B------:R-:W-:Y:S04]  /*4b10*/  LEA R22, P1, R53.reuse, R108, 0x1 ;  /* 0x0000006c35167211 */ /* 0x040fe800078208ff */
[----:B------:R-:W-:Y:S02]  /*4b20*/  LEA.HI.X.SX32 R23, R53, R109, 0x1, P1 ;  /* 0x0000006d35177211 */ /* 0x000fe400008f0eff */
[----:B------:R-:W-:Y:S02]  /*4b30*/  MOV R53, RZ ;  /* 0x000000ff00357202 */ /* 0x000fe40000000f00 */
[----:B------:R-:W-:Y:S02]  /*4b40*/  @P0 IADD3 R53, RZ, -UR5, RZ ;  /* 0x80000005ff350c10 */ /* 0x000fe4000fffe0ff */
[----:B------:R-:W2:Y:S02]  /*4b50*/  LDG.E.128 R20, [R22.64] ;  /* 0x0000000616147981 */ /* 0x000ea4000c1e1d00 */
[C---:B------:R-:W-:Y:S04]  /*4b60*/  LEA R30, P1, R53.reuse, R112, 0x1 ;  /* 0x00000070351e7211 */ /* 0x040fe800078208ff */
[----:B------:R-:W-:Y:S02]  /*4b70*/  LEA.HI.X.SX32 R31, R53, R113, 0x1, P1 ;  /* 0x00000071351f7211 */ /* 0x000fe400008f0eff */
[----:B------:R-:W3:Y:S08]  /*4b80*/  LDG.E.128 R52, [R54.64] ;  /* 0x0000000636347981 */ /* 0x000ef0000c1e1d00 */
[----:B------:R4:W3:Y:S02]  /*4b90*/  LDG.E.128 R48, [R30.64] ;  /* 0x000000061e307981 */ /* 0x0008e4000c1e1d00 */
[----:B----4-:R-:W-:Y:S02]  /*4ba0*/  HADD2.F32 R31, -RZ, R32.H0_H0 ;  /* 0x20000020ff1f7230 */ /* 0x010fe40000004100 */
[--C-:B--2---:R-:W-:Y:S02]  /*4bb0*/  HADD2.F32 R28, -RZ, R20.reuse.H0_H0 ;  /* 0x20000014ff1c7230 */ /* 0x104fe40000004100 */
[----:B------:R-:W-:Y:S02]  /*4bc0*/  HADD2.F32 R29, -RZ, R20.H1_H1 ;  /* 0x30000014ff1d7230 */ /* 0x000fe40000004100 */
[----:B------:R-:W-:Y:S02]  /*4bd0*/  HADD2.F32 R20, -RZ, R21.H0_H0 ;  /* 0x20000015ff147230 */ /* 0x000fe40000004100 */
[--C-:B---3--:R-:W-:Y:S02]  /*4be0*/  HADD2.F32 R27, -RZ, R52.reuse.H0_H0 ;  /* 0x20000034ff1b7230 */ /* 0x108fe40000004100 */
[--C-:B------:R-:W-:Y:S02]  /*4bf0*/  HADD2.F32 R25, -RZ, R53.reuse.H0_H0 ;  /* 0x20000035ff197230 */ /* 0x100fe40000004100 */
[----:B------:R-:W-:Y:S01]  /*4c00*/  HADD2.F32 R26, -RZ, R52.H1_H1 ;  /* 0x30000034ff1a7230 */ /* 0x000fe20000004100 */
[----:B------:R-:W-:Y:S01]  /*4c10*/  @!P0 FADD.FTZ R27, -R27, -RZ ;  /* 0x800000ff1b1b8221 */ /* 0x000fe20000010100 */
[----:B------:R-:W-:Y:S01]  /*4c20*/  HADD2.F32 R24, -RZ, R53.H1_H1 ;  /* 0x30000035ff187230 */ /* 0x000fe20000004100 */
[----:B------:R-:W-:Y:S01]  /*4c30*/  @!P0 FADD.FTZ R25, -R25, -RZ ;  /* 0x800000ff19198221 */ /* 0x000fe20000010100 */
[----:B------:R-:W-:Y:S01]  /*4c40*/  HADD2.F32 R19, -RZ, R54.H0_H0 ;  /* 0x20000036ff137230 */ /* 0x000fe20000004100 */
[----:B------:R-:W-:Y:S01]  /*4c50*/  @!P0 FADD.FTZ R26, -R26, -RZ ;  /* 0x800000ff1a1a8221 */ /* 0x000fe20000010100 */
[----:B------:R-:W-:Y:S01]  /*4c60*/  HADD2.F32 R30, -RZ, R48.H0_H0 ;  /* 0x20000030ff1e7230 */ /* 0x000fe20000004100 */
[----:B------:R-:W-:Y:S01]  /*4c70*/  FMUL.FTZ R0, R28, R27 ;  /* 0x0000001b1c007220 */ /* 0x000fe20000410000 */
[----:B------:R-:W-:Y:S01]  /*4c80*/  HADD2.F32 R18, -RZ, R54.H1_H1 ;  /* 0x30000036ff127230 */ /* 0x000fe20000004100 */
[----:B------:R-:W-:Y:S01]  /*4c90*/  FMUL.FTZ R3, R20, R25 ;  /* 0x0000001914037220 */ /* 0x000fe20000410000 */
[----:B------:R-:W-:Y:S01]  /*4ca0*/  HADD2.F32 R25, -RZ, R21.H1_H1 ;  /* 0x30000015ff197230 */ /* 0x000fe20000004100 */
[----:B------:R-:W-:Y:S01]  /*4cb0*/  @!P0 FADD.FTZ R24, -R24, -RZ ;  /* 0x800000ff18188221 */ /* 0x000fe20000010100 */
[----:B------:R-:W-:Y:S01]  /*4cc0*/  HADD2.F32 R32, -RZ, R48.H1_H1 ;  /* 0x30000030ff207230 */ /* 0x000fe20000004100 */
[----:B------:R-:W-:Y:S01]  /*4cd0*/  FMUL.FTZ R2, R29, R26 ;  /* 0x0000001a1d027220 */ /* 0x000fe20000410000 */
[----:B------:R-:W-:Y:S01]  /*4ce0*/  HADD2.F32 R17, -RZ, R55.H0_H0 ;  /* 0x20000037ff117230 */ /* 0x000fe20000004100 */
[----:B------:R-:W-:Y:S01]  /*4cf0*/  @!P0 FADD.FTZ R19, -R19, -RZ ;  /* 0x800000ff13138221 */ /* 0x000fe20000010100 */
[--C-:B------:R-:W-:Y:S01]  /*4d00*/  HADD2.F32 R26, -RZ, R22.reuse.H0_H0 ;  /* 0x20000016ff1a7230 */ /* 0x100fe20000004100 */
[----:B------:R-:W-:Y:S01]  /*4d10*/  FFMA.FTZ R0, R31, R30, R0 ;  /* 0x0000001e1f007223 */ /* 0x000fe20000010000 */
[----:B------:R-:W-:Y:S01]  /*4d20*/  HADD2.F32 R35, -RZ, R49.H0_H0 ;  /* 0x20000031ff237230 */ /* 0x000fe20000004100 */
[----:B------:R-:W-:Y:S01]  /*4d30*/  @!P0 FADD.FTZ R18, -R18, -RZ ;  /* 0x800000ff12128221 */ /* 0x000fe20000010100 */
[----:B------:R-:W-:Y:S01]  /*4d40*/  HADD2.F32 R16, -RZ, R55.H1_H1 ;  /* 0x30000037ff107230 */ /* 0x000fe20000004100 */
[----:B------:R-:W-:Y:S01]  /*4d50*/  FMUL.FTZ R4, R25, R24 ;  /* 0x0000001819047220 */ /* 0x000fe20000410000 */
[----:B------:R-:W-:Y:S01]  /*4d60*/  HADD2.F32 R21, -RZ, R22.H1_H1 ;  /* 0x30000016ff157230 */ /* 0x000fe20000004100 */
[----:B------:R-:W-:Y:S01]  /*4d70*/  FFMA.FTZ R2, R33, R32, R2 ;  /* 0x0000002021027223 */ /* 0x000fe20000010002 */
[----:B------:R-:W-:Y:S01]  /*4d80*/  HADD2.F32 R36, -RZ, R49.H1_H1 ;  /* 0x30000031ff247230 */ /* 0x000fe20000004100 */
[----:B------:R-:W-:Y:S01]  /*4d90*/  @!P0 FADD.FTZ R17, -R17, -RZ ;  /* 0x800000ff11118221 */ /* 0x000fe20000010100 */
[----:B------:R-:W-:Y:S01]  /*4da0*/  HADD2.F32 R31, -RZ, R47.H1_H1 ;  /* 0x3000002fff1f7230 */ /* 0x000fe20000004100 */
[----:B------:R-:W-:Y:S01]  /*4db0*/  FMUL.FTZ R5, R26, R19 ;  /* 0x000000131a057220 */ /* 0x000fe20000410000 */
[--C-:B------:R-:W-:Y:S01]  /*4dc0*/  HADD2.F32 R20, -RZ, R23.reuse.H0_H0 ;  /* 0x20000017ff147230 */ /* 0x100fe20000004100 */
[----:B------:R-:W-:Y:S01]  /*4dd0*/  FFMA.FTZ R3, R34, R35, R3 ;  /* 0x0000002322037223 */ /* 0x000fe20000010003 */
[----:B------:R-:W-:Y:S01]  /*4de0*/  HADD2.F32 R37, -RZ, R50.H0_H0 ;  /* 0x20000032ff257230 */ /* 0x000fe20000004100 */
[----:B------:R-:W-:Y:S01]  /*4df0*/  @!P0 FADD.FTZ R16, -R16, -RZ ;  /* 0x800000ff10108221 */ /* 0x000fe20000010100 */
[----:B------:R-:W-:Y:S01]  /*4e00*/  HADD2.F32 R30, -RZ, R42.H0_H0 ;  /* 0x2000002aff1e7230 */ /* 0x000fe20000004100 */
[----:B------:R-:W-:Y:S01]  /*4e10*/  FMUL.FTZ R6, R21, R18 ;  /* 0x0000001215067220 */ /* 0x000fe20000410000 */
[----:B------:R-:W-:Y:S01]  /*4e20*/  HADD2.F32 R23, -RZ, R23.H1_H1 ;  /* 0x30000017ff177230 */ /* 0x000fe20000004100 */
[----:B------:R-:W-:Y:S01]  /*4e30*/  FFMA.FTZ R4, R31, R36, R4 ;  /* 0x000000241f047223 */ /* 0x000fe20000010004 */
[----:B------:R-:W-:Y:S01]  /*4e40*/  HADD2.F32 R38, -RZ, R50.H1_H1 ;  /* 0x30000032ff267230 */ /* 0x000fe20000004100 */
[----:B------:R-:W-:Y:S01]  /*4e50*/  FMUL.FTZ R7, R20, R17 ;  /* 0x0000001114077220 */ /* 0x000fe20000410000 */
[----:B------:R-:W-:Y:S01]  /*4e60*/  HADD2.F32 R33, -RZ, R42.H1_H1 ;  /* 0x3000002aff217230 */ /* 0x000fe20000004100 */
[----:B------:R-:W-:Y:S01]  /*4e70*/  FFMA.FTZ R5, R30, R37, R5 ;  /* 0x000000251e057223 */ /* 0x000fe20000010005 */
[----:B------:R-:W-:Y:S01]  /*4e80*/  HADD2.F32 R39, -RZ, R51.H0_H0 ;  /* 0x20000033ff277230 */ /* 0x000fe20000004100 */
[----:B------:R-:W-:Y:S01]  /*4e90*/  FMUL.FTZ R8, R23, R16 ;  /* 0x0000001017087220 */ /* 0x000fe20000410000 */
[----:B------:R-:W-:Y:S01]  /*4ea0*/  HADD2.F32 R32, -RZ, R41.H0_H0 ;  /* 0x20000029ff207230 */ /* 0x000fe20000004100 */
[----:B------:R-:W-:Y:S01]  /*4eb0*/  FFMA.FTZ R6, R33, R38, R6 ;  /* 0x0000002621067223 */ /* 0x000fe20000010006 */
[----:B------:R-:W-:Y:S01]  /*4ec0*/  F2FP.PACK_AB R33, R4, R3 ;  /* 0x000000030421723e */ /* 0x000fe200000000ff */
[----:B------:R-:W-:Y:S02]  /*4ed0*/  HADD2.F32 R40, -RZ, R51.H1_H1 ;  /* 0x30000033ff287230 */ /* 0x000fe40000004100 */
[----:B------:R-:W-:Y:S01]  /*4ee0*/  HADD2.F32 R35, -RZ, R41.H1_H1 ;  /* 0x30000029ff237230 */ /* 0x000fe20000004100 */
[----:B------:R-:W-:Y:S01]  /*4ef0*/  F2FP.PACK_AB R34, R6, R5 ;  /* 0x000000050622723e */ /* 0x000fe200000000ff */
[----:B------:R-:W-:Y:S01]  /*4f00*/  FFMA.FTZ R7, R32, R39, R7 ;  /* 0x0000002720077223 */ /* 0x000fe20000010007 */
[----:B------:R-:W-:Y:S02]  /*4f10*/  F2FP.PACK_AB R32, R2, R0 ;  /* 0x000000000220723e */ /* 0x000fe400000000ff */
[----:B------:R-:W-:Y:S05]  /*4f20*/  FFMA.FTZ R8, R35, R40, R8 ;  /* 0x0000002823087223 */ /* 0x000fea0000010008 */
[----:B------:R-:W-:Y:S02]  /*4f30*/  F2FP.PACK_AB R35, R8, R7 ;  /* 0x000000070823723e */ /* 0x000fe400000000ff */
.L_x_1771:
[----:B------:R-:W-:Y:S05]  /*4f40*/  BSYNC B0 ;  /* 0x0000000000007941 */ /* 0x000fea0003800000 */
.L_x_1770:
[----:B------:R-:W-:Y:S05]  /*4f50*/  MOV R81, R79 ;  /* 0x0000004f00517202 */ /* 0x000fea0000000f00 */
[----:B-----5:R2:W-:Y:S02]  /*4f60*/  STG.E.128 [R80.64], R32 ;  /* 0x0000002050007986 */ /* 0x0205e4000c101d06 */
.L_x_1769:
[----:B------:R-:W-:Y:S05]  /*4f70*/  BSYNC B1 ;  /* 0x0000000000017941 */ /* 0x000fea0003800000 */
.L_x_1768:
[----:B------:R-:W-:Y:S01]  /*4f80*/  BSSY B1, `(.L_x_1772) ;  /* 0x000005f000017945 */ /* 0x000fe20003800000 */
[----:B------:R-:W-:-:S05]  /*4f90*/  @!P3 BRA `(.L_x_1773) ;  /* 0x000005d00000b947 */ /* 0x000fca0003800000 */
[C---:B---3--:R-:W-:Y:S01]  /*4fa0*/  LEA R54, P0, R119.reuse, R108, 0x1 ;  /* 0x0000006c77367211 */ /* 0x048fe200078008ff */
[----:B------:R-:W-:Y:S03]  /*4fb0*/  BSSY B0, `(.L_x_1774) ;  /* 0x0000058000007945 */ /* 0x000fe60003800000 */
[----:B------:R-:W-:Y:S02]  /*4fc0*/  LEA.HI.X R55, R119, R105, R118, 0x1, P0 ;  /* 0x0000006977377211 */ /* 0x000fe400000f0c76 */
[----:B------:R-:W-:Y:S03]  /*4fd0*/  ISETP.GE.AND P0, PT, R14, UR4, PT ;  /* 0x000000040e007c0c */ /* 0x000fe6000bf06270 */
[----:B--2---:R2:W5:Y:S10]  /*4fe0*/  LDG.E.128 R32, [R54.64] ;  /* 0x0000000636207981 */ /* 0x004574000c1e1d00 */
[----:B------:R-:W-:-:S05]  /*4ff0*/  @P0 BRA `(.L_x_1775) ;  /* 0x0000053000000947 */ /* 0x000fca0003800000 */
[-C--:B------:R-:W-:Y:S02]  /*5000*/  ISETP.GE.AND P0, PT, R14, R159.reuse, PT ;  /* 0x0000009f0e00720c */ /* 0x080fe40003f06270 */
[----:B------:R-:W-:Y:S02]  /*5010*/  MOV R52, R159 ;  /* 0x0000009f00347202 */ /* 0x000fe40000000f00 */
[----:B-----5:R-:W-:Y:S01]  /*5020*/  MOV R47, R33 ;  /* 0x00000021002f7202 */ /* 0x020fe20000000f00 */
[--C-:B------:R-:W-:Y:S01]  /*5030*/  HADD2.F32 R33, -RZ, R32.reuse.H1_H1 ;  /* 0x30000020ff217230 */ /* 0x100fe20000004100 */
[----:B------:R-:W-:Y:S02]  /*5040*/  MOV R42, R34 ;  /* 0x00000022002a7202 */ /* 0x000fe40000000f00 */
[----:B------:R-:W-:Y:S01]  /*5050*/  MOV R41, R35 ;  /* 0x0000002300297202 */ /* 0x000fe20000000f00 */
[----:B------:R-:W-:Y:S04]  /*5060*/  HADD2.F32 R34, -RZ, R47.H0_H0 ;  /* 0x2000002fff227230 */ /* 0x000fe80000004100 */
[----:B------:R-:W-:Y:S04]  /*5070*/  @P0 IADD3 R52, RZ, -UR5, RZ ;  /* 0x80000005ff340c10 */ /* 0x000fe8000fffe0ff */
[C---:B------:R-:W-:Y:S02]  /*5080*/  LEA R22, P1, R52.reuse, R54, 0x1 ;  /* 0x0000003634167211 */ /* 0x040fe400078208ff */
[----:B--2---:R-:W-:Y:S02]  /*5090*/  MOV R54, RZ ;  /* 0x000000ff00367202 */ /* 0x004fe40000000f00 */
[----:B------:R-:W-:Y:S02]  /*50a0*/  @P0 IADD3 R54, RZ, -UR5, RZ ;  /* 0x80000005ff360c10 */ /* 0x000fe4000fffe0ff */
[----:B------:R-:W-:Y:S02]  /*50b0*/  LEA.HI.X.SX32 R23, R52, R55, 0x1, P1 ;  /* 0x0000003734177211 */ /* 0x000fe400008f0eff */
[----:B------:R-:W-:Y:S02]  /*50c0*/  MOV R52, RZ ;  /* 0x000000ff00347202 */ /* 0x000fe40000000f00 */
[C---:B------:R-:W-:Y:S02]  /*50d0*/  IADD3 R55, P1, R75.reuse, R54, RZ ;  /* 0x000000364b377210 */ /* 0x040fe40007f3e0ff */
[----:B------:R-:W-:Y:S01]  /*50e0*/  @P0 IADD3 R52, RZ, -UR5, RZ ;  /* 0x80000005ff340c10 */ /* 0x000fe2000fffe0ff */
[----:B------:R-:W2:Y:S01]  /*50f0*/  LDG.E.128 R20, [R22.64] ;  /* 0x0000000616147981 */ /* 0x000ea2000c1e1d00 */
[----:B------:R-:W-:Y:S02]  /*5100*/  LEA.HI.X.SX32 R54, R54, R72, 0x1, P1 ;  /* 0x0000004836367211 */ /* 0x000fe400008f0eff */
[----:B------:R-:W-:Y:S04]  /*5110*/  IADD3 R53, P1, R75, R52, RZ ;  /* 0x000000344b357210 */ /* 0x000fe80007f3e0ff */
[----:B------:R-:W-:Y:S02]  /*5120*/  LEA.HI.X.SX32 R52, R52, R72, 0x1, P1 ;  /* 0x0000004834347211 */ /* 0x000fe400008f0eff */
[C---:B------:R-:W-:Y:S04]  /*5130*/  LEA R160, P1, R55.reuse, R110, 0x1 ;  /* 0x0000006e37a07211 */ /* 0x040fe800078208ff */
[----:B------:R-:W-:Y:S02]  /*5140*/  LEA.HI.X R161, R55, R107, R54, 0x1, P1 ;  /* 0x0000006b37a17211 */ /* 0x000fe400008f0c36 */
[C---:B------:R-:W-:Y:S04]  /*5150*/  LEA R30, P1, R53.reuse, R112, 0x1 ;  /* 0x00000070351e7211 */ /* 0x040fe800078208ff */
[----:B------:R-:W-:Y:S02]  /*5160*/  LEA.HI.X R31, R53, R113, R52, 0x1, P1 ;  /* 0x00000071351f7211 */ /* 0x000fe400008f0c34 */
        /* <DEDUP_REMOVED lines=60> */
.L_x_1775:
[----:B------:R-:W-:Y:S05]  /*5530*/  BSYNC B0 ;  /* 0x0000000000007941 */ /* 0x000fea0003800000 */
.L_x_1774:
[C---:B------:R-:W-:Y:S04]  /*5540*/  LEA R2, P0, R115.reuse, R80, 0x1 ;  /* 0x0000005073027211 */ /* 0x040fe800078008ff */
[----:B------:R-:W-:Y:S05]  /*5550*/  LEA.HI.X R3, R115, R79, R114, 0x1, P0 ;  /* 0x0000004f73037211 */ /* 0x000fea00000f0c72 */
[----:B-----5:R3:W-:Y:S04]  /*5560*/  STG.E.128 [R2.64], R32 ;  /* 0x0000002002007986 */ /* 0x0207e8000c101d06 */
.L_x_1773:
[----:B------:R-:W-:Y:S05]  /*5570*/  BSYNC B1 ;  /* 0x0000000000017941 */ /* 0x000fea0003800000 */
.L_x_1772:
[----:B------:R-:W-:Y:S01]  /*5580*/  ISETP.NE.AND P0, PT, R158, RZ, PT ;  /* 0x000000ff9e00720c */ /* 0x000fe20003f05270 */
[----:B------:R-:W-:Y:S01]  /*5590*/  @!UPT UIADD3 URZ, URZ, URZ, URZ ;  /* 0x0000003f3f3ff290 */ /* 0x000fe2000fffe03f */
[----:B------:R-:W-:Y:S11]  /*55a0*/  BSSY B1, `(.L_x_1776) ;  /* 0x0000062000017945 */ /* 0x000ff60003800000 */
[----:B------:R-:W-:-:S05]  /*55b0*/  @!P0 BRA `(.L_x_1777) ;  /* 0x0000060000008947 */ /* 0x000fca0003800000 */
[C---:B------:R-:W-:Y:S01]  /*55c0*/  LEA R160, P0, R85.reuse, R108, 0x1 ;  /* 0x0000006c55a07211 */ /* 0x040fe200078008ff */
[----:B------:R-:W-:Y:S03]  /*55d0*/  BSSY B0, `(.L_x_1778) ;  /* 0x000005b000007945 */ /* 0x000fe60003800000 */
[----:B------:R-:W-:Y:S02]  /*55e0*/  LEA.HI.X R161, R85, R105, R84, 0x1, P0 ;  /* 0x0000006955a17211 */ /* 0x000fe400000f0c54 */
[----:B------:R-:W-:Y:S03]  /*55f0*/  ISETP.GE.AND P0, PT, R14, UR4, PT ;  /* 0x000000040e007c0c */ /* 0x000fe6000bf06270 */
[----:B--23--:R2:W5:Y:S10]  /*5600*/  LDG.E.128 R52, [R160.64] ;  /* 0x00000006a0347981 */ /* 0x00c574000c1e1d00 */
[----:B------:R-:W-:-:S05]  /*5610*/  @P0 BRA `(.L_x_1779) ;  /* 0x0000056000000947 */ /* 0x000fca0003800000 */
[--C-:B-----5:R-:W-:Y:S01]  /*5620*/  HADD2.F32 R29, -RZ, R52.reuse.H0_H0 ;  /* 0x20000034ff1d7230 */ /* 0x120fe20000004100 */
[-C--:B------:R-:W-:Y:S01]  /*5630*/  ISETP.GE.AND P0, PT, R14, R159.reuse, PT ;  /* 0x0000009f0e00720c */ /* 0x080fe20003f06270 */
[----:B------:R-:W-:Y:S01]  /*5640*/  HADD2.F32 R33, -RZ, R52.H1_H1 ;  /* 0x30000034ff217230 */ /* 0x000fe20000004100 */
[----:B------:R-:W-:Y:S01]  /*5650*/  MOV R81, R159 ;  /* 0x0000009f00517202 */ /* 0x000fe20000000f00 */
[----:B------:R-:W-:Y:S01]  /*5660*/  HADD2.F32 R36, -RZ, R53.H0_H0 ;  /* 0x20000035ff247230 */ /* 0x000fe20000004100 */
[----:B------:R-:W-:Y:S02]  /*5670*/  MOV R158, RZ ;  /* 0x000000ff009e7202 */ /* 0x000fe40000000f00 */
[----:B------:R-:W-:Y:S02]  /*5680*/  MOV R42, R54 ;  /* 0x00000036002a7202 */ /* 0x000fe40000000f00 */
[----:B------:R-:W-:Y:S05]  /*5690*/  MOV R47, R55 ;  /* 0x00000037002f7202 */ /* 0x000fea0000000f00 */
[----:B------:R-:W-:Y:S02]  /*56a0*/  @P0 IADD3 R81, RZ, -UR5, RZ ;  /* 0x80000005ff510c10 */ /* 0x000fe4000fffe0ff */
[----:B------:R-:W-:Y:S02]  /*56b0*/  @P0 IADD3 R158, RZ, -UR5, RZ ;  /* 0x80000005ff9e0c10 */ /* 0x000fe4000fffe0ff */
[C---:B------:R-:W-:Y:S02]  /*56c0*/  LEA R18, P1, R81.reuse, R160, 0x1 ;  /* 0x000000a051127211 */ /* 0x040fe400078208ff */
[----:B--2---:R-:W-:Y:S02]  /*56d0*/  MOV R160, RZ ;  /* 0x000000ff00a07202 */ /* 0x004fe40000000f00 */
[----:B------:R-:W-:Y:S02]  /*56e0*/  @P0 IADD3 R160, RZ, -UR5, RZ ;  /* 0x80000005ffa00c10 */ /* 0x000fe4000fffe0ff */
[----:B------:R-:W-:Y:S02]  /*56f0*/  LEA.HI.X.SX32 R19, R81, R161, 0x1, P1 ;  /* 0x000000a151137211 */ /* 0x000fe400008f0eff */
[C---:B-1----:R-:W-:Y:S04]  /*5700*/  IADD3 R109, P1, R73.reuse, R160, RZ ;  /* 0x000000a0496d7210 */ /* 0x042fe80007f3e0ff */
[----:B------:R-:W-:Y:S01]  /*5710*/  LEA.HI.X.SX32 R160, R160, R70, 0x1, P1 ;  /* 0x00000046a0a07211 */ /* 0x000fe200008f0eff */
[----:B------:R-:W2:Y:S01]  /*5720*/  LDG.E.128 R16, [R18.64] ;  /* 0x0000000612107981 */ /* 0x000ea2000c1e1d00 */
[----:B------:R-:W-:Y:S04]  /*5730*/  IADD3 R81, P1, R73, R158, RZ ;  /* 0x0000009e49517210 */ /* 0x000fe80007f3e0ff */
[----:B------:R-:W-:Y:S02]  /*5740*/  LEA.HI.X.SX32 R158, R158, R70, 0x1, P1 ;  /* 0x000000469e9e7211 */ /* 0x000fe400008f0eff */
[C---:B------:R-:W-:Y:S04]  /*5750*/  LEA R162, P1, R109.reuse, R110, 0x1 ;  /* 0x0000006e6da27211 */ /* 0x040fe800078208ff */
[----:B------:R-:W-:Y:S02]  /*5760*/  LEA.HI.X R163, R109, R107, R160, 0x1, P1 ;  /* 0x0000006b6da37211 */ /* 0x000fe400008f0ca0 */
[C---:B------:R-:W-:Y:S04]  /*5770*/  LEA R34, P1, R81.reuse, R112, 0x1 ;  /* 0x0000007051227211 */ /* 0x040fe800078208ff */
[----:B------:R-:W3:Y:S01]  /*5780*/  LDG.E.128 R160, [R162.64] ;  /* 0x00000006a2a07981 */ /* 0x000ee2000c1e1d00 */
[----:B------:R-:W-:Y:S07]  /*5790*/  LEA.HI.X R35, R81, R113, R158, 0x1, P1 ;  /* 0x0000007151237211 */ /* 0x000fee00008f0c9e */
[----:B------:R-:W4:Y:S01]  /*57a0*/  LDG.E.128 R48, [R34.64] ;  /* 0x0000000622307981 */ /* 0x000f22000c1e1d00 */
[--C-:B---3--:R-:W-:Y:S01]  /*57b0*/  HADD2.F32 R25, -RZ, R160.reuse.H0_H0 ;  /* 0x200000a0ff197230 */ /* 0x108fe20000004100 */
[----:B--2---:R-:W-:Y:S01]  /*57c0*/  MOV R26, R16 ;  /* 0x00000010001a7202 */ /* 0x004fe20000000f00 */
[----:B------:R-:W-:Y:S01]  /*57d0*/  HADD2.F32 R23, -RZ, R160.H1_H1 ;  /* 0x300000a0ff177230 */ /* 0x000fe20000004100 */
[----:B------:R-:W-:Y:S01]  /*57e0*/  MOV R27, R17 ;  /* 0x00000011001b7202 */ /* 0x000fe20000000f00 */
[--C-:B------:R-:W-:Y:S01]  /*57f0*/  HADD2.F32 R21, -RZ, R161.reuse.H0_H0 ;  /* 0x200000a1ff157230 */ /* 0x100fe20000004100 */
[----:B------:R-:W-:Y:S01]  /*5800*/  @!P0 FADD.FTZ R25, -R25, -RZ ;  /* 0x800000ff19198221 */ /* 0x000fe20000010100 */
[--C-:B------:R-:W-:Y:S01]  /*5810*/  HADD2.F32 R32, -RZ, R26.reuse.H0_H0 ;  /* 0x2000001aff207230 */ /* 0x100fe20000004100 */
[----:B------:R-:W-:Y:S01]  /*5820*/  MOV R17, R19 ;  /* 0x0000001300117202 */ /* 0x000fe20000000f00 */
[----:B------:R-:W-:Y:S01]  /*5830*/  HADD2.F32 R19, -RZ, R161.H1_H1 ;  /* 0x300000a1ff137230 */ /* 0x000fe20000004100 */
[----:B------:R-:W-:Y:S01]  /*5840*/  MOV R24, R18 ;  /* 0x0000001200187202 */ /* 0x000fe20000000f00 */
[----:B------:R-:W-:Y:S01]  /*5850*/  HADD2.F32 R30, -RZ, R26.H1_H1 ;  /* 0x3000001aff1e7230 */ /* 0x000fe20000004100 */
[----:B------:R-:W-:Y:S01]  /*5860*/  @!P0 FADD.FTZ R23, -R23, -RZ ;  /* 0x800000ff17178221 */ /* 0x000fe20000010100 */
[----:B------:R-:W-:Y:S01]  /*5870*/  HADD2.F32 R22, -RZ, R162.H0_H0 ;  /* 0x200000a2ff167230 */ /* 0x000fe20000004100 */
[----:B------:R-:W-:Y:S01]  /*5880*/  @!P0 FADD.FTZ R21, -R21, -RZ ;  /* 0x800000ff15158221 */ /* 0x000fe20000010100 */
[--C-:B------:R-:W-:Y:S01]  /*5890*/  HADD2.F32 R28, -RZ, R27.reuse.H0_H0 ;  /* 0x2000001bff1c7230 */ /* 0x100fe20000004100 */
[----:B------:R-:W-:Y:S01]  /*58a0*/  FMUL.FTZ R0, R32, R25 ;  /* 0x0000001920007220 */ /* 0x000fe20000410000 */
[----:B----4-:R-:W-:Y:S01]  /*58b0*/  HADD2.F32 R31, -RZ, R48.H0_H0 ;  /* 0x20000030ff1f7230 */ /* 0x010fe20000004100 */
[----:B------:R-:W-:Y:S01]  /*58c0*/  @!P0 FADD.FTZ R19, -R19, -RZ ;  /* 0x800000ff13138221 */ /* 0x000fe20000010100 */
[----:B------:R-:W-:Y:S01]  /*58d0*/  HADD2.F32 R20, -RZ, R162.H1_H1 ;  /* 0x300000a2ff147230 */ /* 0x000fe20000004100 */
[----:B------:R-:W-:Y:S01]  /*58e0*/  FMUL.FTZ R2, R30, R23 ;  /* 0x000000171e027220 */ /* 0x000fe20000410000 */
[----:B------:R-:W-:Y:S01]  /*58f0*/  HADD2.F32 R26, -RZ, R27.H1_H1 ;  /* 0x3000001bff1a7230 */ /* 0x000fe20000004100 */
[----:B------:R-:W-:Y:S01]  /*5900*/  FMUL.FTZ R3, R28, R21 ;  /* 0x000000151c037220 */ /* 0x000fe20000410000 */
[----:B------:R-:W-:Y:S01]  /*5910*/  HADD2.F32 R34, -RZ, R48.H1_H1 ;  /* 0x30000030ff227230 */ /* 0x000fe20000004100 */
[----:B------:R-:W-:Y:S01]  /*5920*/  @!P0 FADD.FTZ R22, -R22, -RZ ;  /* 0x800000ff16168221 */ /* 0x000fe20000010100 */
[----:B------:R-:W-:Y:S01]  /*5930*/  HADD2.F32 R18, -RZ, R163.H0_H0 ;  /* 0x200000a3ff127230 */ /* 0x000fe20000004100 */
[----:B------:R-:W-:Y:S01]  /*5940*/  FFMA.FTZ R0, R29, R31, R0 ;  /* 0x0000001f1d007223 */ /* 0x000fe20000010000 */
[--C-:B------:R-:W-:Y:S01]  /*5950*/  HADD2.F32 R23, -RZ, R24.reuse.H0_H0 ;  /* 0x20000018ff177230 */ /* 0x100fe20000004100 */
[----:B------:R-:W-:Y:S01]  /*5960*/  FMUL.FTZ R4, R26, R19 ;  /* 0x000000131a047220 */ /* 0x000fe20000410000 */
[----:B------:R-:W-:Y:S01]  /*5970*/  HADD2.F32 R35, -RZ, R49.H0_H0 ;  /* 0x20000031ff237230 */ /* 0x000fe20000004100 */
[----:B------:R-:W-:Y:S01]  /*5980*/  @!P0 FADD.FTZ R20, -R20, -RZ ;  /* 0x800000ff14148221 */ /* 0x000fe20000010100 */
[----:B------:R-:W-:Y:S01]  /*5990*/  HADD2.F32 R16, -RZ, R163.H1_H1 ;  /* 0x300000a3ff107230 */ /* 0x000fe20000004100 */
[----:B------:R-:W-:Y:S01]  /*59a0*/  FFMA.FTZ R2, R33, R34, R2 ;  /* 0x0000002221027223 */ /* 0x000fe20000010002 */
[----:B------:R-:W-:Y:S01]  /*59b0*/  HADD2.F32 R21, -RZ, R24.H1_H1 ;  /* 0x30000018ff157230 */ /* 0x000fe20000004100 */
[----:B------:R-:W-:Y:S01]  /*59c0*/  @!P0 FADD.FTZ R18, -R18, -RZ ;  /* 0x800000ff12128221 */ /* 0x000fe20000010100 */
[----:B------:R-:W-:Y:S01]  /*59d0*/  HADD2.F32 R37, -RZ, R49.H1_H1 ;  /* 0x30000031ff257230 */ /* 0x000fe20000004100 */
[----:B------:R-:W-:Y:S01]  /*59e0*/  FMUL.FTZ R5, R23, R22 ;  /* 0x0000001617057220 */ /* 0x000fe20000410000 */
[----:B------:R-:W-:Y:S01]  /*59f0*/  HADD2.F32 R29, -RZ, R53.H1_H1 ;  /* 0x30000035ff1d7230 */ /* 0x000fe20000004100 */
[----:B------:R-:W-:Y:S01]  /*5a00*/  FFMA.FTZ R3, R36, R35, R3 ;  /* 0x0000002324037223 */ /* 0x000fe20000010003 */
[--C-:B------:R-:W-:Y:S01]  /*5a10*/  HADD2.F32 R19, -RZ, R17.reuse.H0_H0 ;  /* 0x20000011ff137230 */ /* 0x100fe20000004100 */
[----:B------:R-:W-:Y:S01]  /*5a20*/  @!P0 FADD.FTZ R16, -R16, -RZ ;  /* 0x800000ff10108221 */ /* 0x000fe20000010100 */
[----:B------:R-:W-:Y:S01]  /*5a30*/  HADD2.F32 R38, -RZ, R50.H0_H0 ;  /* 0x20000032ff267230 */ /* 0x000fe20000004100 */
[----:B------:R-:W-:Y:S01]  /*5a40*/  FMUL.FTZ R6, R21, R20 ;  /* 0x0000001415067220 */ /* 0x000fe20000410000 */
[----:B------:R-:W-:Y:S01]  /*5a50*/  HADD2.F32 R34, -RZ, R42.H0_H0 ;  /* 0x2000002aff227230 */ /* 0x000fe20000004100 */
[----:B------:R-:W-:Y:S01]  /*5a60*/  FFMA.FTZ R4, R29, R37, R4 ;  /* 0x000000251d047223 */ /* 0x000fe20000010004 */
[----:B------:R-:W-:Y:S01]  /*5a70*/  HADD2.F32 R17, -RZ, R17.H1_H1 ;  /* 0x30000011ff117230 */ /* 0x000fe20000004100 */
[----:B------:R-:W-:Y:S01]  /*5a80*/  FMUL.FTZ R7, R19, R18 ;  /* 0x0000001213077220 */ /* 0x000fe20000410000 */
[----:B------:R-:W-:Y:S01]  /*5a90*/  HADD2.F32 R39, -RZ, R50.H1_H1 ;  /* 0x30000032ff277230 */ /* 0x000fe20000004100 */
[----:B------:R-:W-:Y:S01]  /*5aa0*/  FFMA.FTZ R5, R34, R38, R5 ;  /* 0x0000002622057223 */ /* 0x000fe20000010005 */
[----:B------:R-:W-:Y:S01]  /*5ab0*/  HADD2.F32 R31, -RZ, R42.H1_H1 ;  /* 0x3000002aff1f7230 */ /* 0x000fe20000004100 */
[----:B------:R-:W-:Y:S01]  /*5ac0*/  FMUL.FTZ R8, R17, R16 ;  /* 0x0000001011087220 */ /* 0x000fe20000410000 */
[----:B------:R-:W-:Y:S01]  /*5ad0*/  HADD2.F32 R40, -RZ, R51.H0_H0 ;  /* 0x20000033ff287230 */ /* 0x000fe20000004100 */
[----:B------:R-:W-:Y:S01]  /*5ae0*/  F2FP.PACK_AB R52, R2, R0 ;  /* 0x000000000234723e */ /* 0x000fe200000000ff */
[----:B------:R-:W-:Y:S01]  /*5af0*/  HADD2.F32 R36, -RZ, R47.H0_H0 ;  /* 0x2000002fff247230 */ /* 0x000fe20000004100 */
[----:B------:R-:W-:Y:S01]  /*5b00*/  F2FP.PACK_AB R53, R4, R3 ;  /* 0x000000030435723e */ /* 0x000fe200000000ff */
[----:B------:R-:W-:Y:S01]  /*5b10*/  FFMA.FTZ R6, R31, R39, R6 ;  /* 0x000000271f067223 */ /* 0x000fe20000010006 */
[----:B------:R-:W-:Y:S02]  /*5b20*/  HADD2.F32 R41, -RZ, R51.H1_H1 ;  /* 0x30000033ff297230 */ /* 0x000fe40000004100 */
[----:B------:R-:W-:Y:S01]  /*5b30*/  HADD2.F32 R33, -RZ, R47.H1_H1 ;  /* 0x3000002fff217230 */ /* 0x000fe20000004100 */
[----:B------:R-:W-:Y:S01]  /*5b40*/  FFMA.FTZ R7, R36, R40, R7 ;  /* 0x0000002824077223 */ /* 0x000fe20000010007 */
[----:B------:R-:W-:Y:S03]  /*5b50*/  F2FP.PACK_AB R54, R6, R5 ;  /* 0x000000050636723e */ /* 0x000fe600000000ff */
[----:B------:R-:W-:Y:S05]  /*5b60*/  FFMA.FTZ R8, R33, R41, R8 ;  /* 0x0000002921087223 */ /* 0x000fea0000010008 */
[----:B------:R-:W-:Y:S02]  /*5b70*/  F2FP.PACK_AB R55, R8, R7 ;  /* 0x000000070837723e */ /* 0x000fe400000000ff */
.L_x_1779:
[----:B------:R-:W-:Y:S05]  /*5b80*/  BSYNC B0 ;  /* 0x0000000000007941 */ /* 0x000fea0003800000 */
.L_x_1778:
[C---:B------:R-:W-:Y:S04]  /*5b90*/  LEA R2, P0, R154.reuse, R80, 0x1 ;  /* 0x000000509a027211 */ /* 0x040fe800078008ff */
[----:B------:R-:W-:Y:S05]  /*5ba0*/  LEA.HI.X R3, R154, R79, R86, 0x1, P0 ;  /* 0x0000004f9a037211 */ /* 0x000fea00000f0c56 */
[----:B-----5:R3:W-:Y:S04]  /*5bb0*/  STG.E.128 [R2.64], R52 ;  /* 0x0000003402007986 */ /* 0x0207e8000c101d06 */
.L_x_1777:
[----:B------:R-:W-:Y:S05]  /*5bc0*/  BSYNC B1 ;  /* 0x0000000000017941 */ /* 0x000fea0003800000 */
.L_x_1776:
[----:B------:R-:W-:Y:S01]  /*5bd0*/  BSSY B1, `(.L_x_1780) ;  /* 0x0000067000017945 */ /* 0x000fe20003800000 */
[----:B------:R-:W-:-:S05]  /*5be0*/  @!P4 BRA `(.L_x_1781) ;  /* 0x000006500000c947 */ /* 0x000fca0003800000 */
[----:B-1----:R-:W-:Y:S01]  /*5bf0*/  MOV R109, R105 ;  /* 0x00000069006d7202 */ /* 0x002fe20000000f00 */
[----:B---3--:R-:W-:Y:S01]  /*5c00*/  IMAD.MOV.U32 R3, RZ, RZ, c[0x0][0x288] ;  /* 0x0000a200ff037624 */ /* 0x008fe200078e00ff */
[----:B------:R-:W-:Y:S01]  /*5c10*/  ISETP.GE.AND P0, PT, R14, UR4, PT ;  /* 0x000000040e007c0c */ /* 0x000fe2000bf06270 */
[----:B------:R-:W-:Y:S02]  /*5c20*/  BSSY B0, `(.L_x_1782) ;  /* 0x000005b000007945 */ /* 0x000fe40003800000 */
[----:B--2---:R-:W-:Y:S05]  /*5c30*/  IMAD.WIDE.U32 R160, R3, 0xc0, R108 ;  /* 0x000000c003a07825 */ /* 0x004fea00078e006c */
[----:B------:R-:W-:Y:S05]  /*5c40*/  IADD3 R161, R161, UR21, RZ ;  /* 0x00000015a1a17c10 */ /* 0x000fea000fffe0ff */
[----:B------:R1:W5:Y:S01]  /*5c50*/  LDG.E.128 R52, [R160.64] ;  /* 0x00000006a0347981 */ /* 0x000362000c1e1d00 */
        /* <DEDUP_REMOVED lines=11> */
[C---:B------:R-:W-:Y:S04]  /*5d10*/  LEA R16, P1, R81.reuse, R160, 0x1 ;  /* 0x000000a051107211 */ /* 0x040fe800078208ff */
[----:B------:R-:W-:Y:S02]  /*5d20*/  LEA.HI.X.SX32 R17, R81, R161, 0x1, P1 ;  /* 0x000000a151117211 */ /* 0x000fe400008f0eff */
[----:B------:R-:W-:Y:S04]  /*5d30*/  IADD3 R81, P1, R71, R158, RZ ;  /* 0x0000009e47517210 */ /* 0x000fe80007f3e0ff */
[----:B------:R-:W-:Y:S01]  /*5d40*/  LEA.HI.X.SX32 R158, R158, R68, 0x1, P1 ;  /* 0x000000449e9e7211 */ /* 0x000fe200008f0eff */
[----:B------:R-:W2:Y:S01]  /*5d50*/  LDG.E.128 R16, [R16.64] ;  /* 0x0000000610107981 */ /* 0x000ea2000c1e1d00 */
[C---:B-1----:R-:W-:Y:S04]  /*5d60*/  LEA R160, P1, R81.reuse, R110, 0x1 ;  /* 0x0000006e51a07211 */ /* 0x042fe800078208ff */
[----:B------:R-:W-:Y:S02]  /*5d70*/  LEA.HI.X R161, R81, R107, R158, 0x1, P1 ;  /* 0x0000006b51a17211 */ /* 0x000fe400008f0c9e */
[----:B------:R-:W-:Y:S02]  /*5d80*/  MOV R158, RZ ;  /* 0x000000ff009e7202 */ /* 0x000fe40000000f00 */
[----:B------:R-:W-:Y:S02]  /*5d90*/  @P0 IADD3 R158, RZ, -UR5, RZ ;  /* 0x80000005ff9e0c10 */ /* 0x000fe4000fffe0ff */
[----:B------:R-:W3:Y:S02]  /*5da0*/  LDG.E.128 R160, [R160.64] ;  /* 0x00000006a0a07981 */ /* 0x000ee4000c1e1d00 */
[----:B------:R-:W-:Y:S04]  /*5db0*/  IADD3 R81, P1, R71, R158, RZ ;  /* 0x0000009e47517210 */ /* 0x000fe80007f3e0ff */
[----:B------:R-:W-:Y:S02]  /*5dc0*/  LEA.HI.X.SX32 R158, R158, R68, 0x1, P1 ;  /* 0x000000449e9e7211 */ /* 0x000fe400008f0eff */
[C---:B------:R-:W-:Y:S04]  /*5dd0*/  LEA R34, P1, R81.reuse, R112, 0x1 ;  /* 0x0000007051227211 */ /* 0x040fe800078208ff */
[----:B------:R-:W-:Y:S05]  /*5de0*/  LEA.HI.X R35, R81, R113, R158, 0x1, P1 ;  /* 0x0000007151237211 */ /* 0x000fea00008f0c9e */
        /* <DEDUP_REMOVED lines=13> */
[--C-:B------:R-:W-:Y:S01]  /*5ec0*/  HADD2.F32 R22, -RZ, R162.reuse.H0_H0 ;  /* 0x200000a2ff167230 */ /* 0x100fe20000004100 */
[----:B------:R-:W-:Y:S01]  /*5ed0*/  @!P0 FADD.FTZ R21, -R21, -RZ ;  /* 0x800000ff15158221 */ /* 0x000fe20000010100 */
[--C-:B------:R-:W-:Y:S01]  /*5ee0*/  HADD2.F32 R28, -RZ, R27.reuse.H0_H0 ;  /* 0x2000001bff1c7230 */ /* 0x100fe20000004100 */
[----:B------:R-:W-:Y:S01]  /*5ef0*/  FMUL.FTZ R0, R32, R25 ;  /* 0x0000001920007220 */ /* 0x000fe20000410000 */
[----:B------:R-:W-:Y:S01]  /*5f00*/  HADD2.F32 R20, -RZ, R162.H1_H1 ;  /* 0x300000a2ff147230 */ /* 0x000fe20000004100 */
[----:B------:R-:W-:Y:S01]  /*5f10*/  @!P0 FADD.FTZ R19, -R19, -RZ ;  /* 0x800000ff13138221 */ /* 0x000fe20000010100 */
[--C-:B----4-:R-:W-:Y:S01]  /*5f20*/  HADD2.F32 R31, -RZ, R48.reuse.H0_H0 ;  /* 0x20000030ff1f7230 */ /* 0x110fe20000004100 */
        /* <DEDUP_REMOVED lines=42> */
.L_x_1783:
[----:B------:R-:W-:Y:S05]  /*61d0*/  BSYNC B0 ;  /* 0x0000000000007941 */ /* 0x000fea0003800000 */
.L_x_1782:
[----:B------:R-:W-:Y:S02]  /*61e0*/  MOV R3, 0xc0 ;  /* 0x000000c000037802 */ /* 0x000fe40000000f00 */
[----:B------:R-:W-:Y:S03]  /*61f0*/  MOV R81, R79 ;  /* 0x0000004f00517202 */ /* 0x000fe60000000f00 */
[C---:B------:R-:W-:Y:S02]  /*6200*/  IMAD R0, R3.reuse, c[0x0][0x19c], RZ ;  /* 0x0000670003007a24 */ /* 0x040fe400078e02ff */
[----:B------:R-:W-:Y:S05]  /*6210*/  IMAD.WIDE.U32 R4, R3, c[0x0][0x198], R80 ;  /* 0x0000660003047a25 */ /* 0x000fea00078e0050 */
[----:B------:R-:W-:Y:S05]  /*6220*/  IADD3 R5, R5, R0, RZ ;  /* 0x0000000005057210 */ /* 0x000fea0007ffe0ff */
[----:B-----5:R2:W-:Y:S02]  /*6230*/  STG.E.128 [R4.64], R52 ;  /* 0x0000003404007986 */ /* 0x0205e4000c101d06 */
.L_x_1781:
[----:B------:R-:W-:Y:S05]  /*6240*/  BSYNC B1 ;  /* 0x0000000000017941 */ /* 0x000fea0003800000 */
.L_x_1780:
[----:B------:R-:W-:Y:S01]  /*6250*/  BSSY B1, `(.L_x_1784) ;  /* 0x0000062000017945 */ /* 0x000fe20003800000 */
[----:B------:R-:W-:-:S05]  /*6260*/  @!P2 BRA `(.L_x_1785) ;  /* 0x000006000000a947 */ /* 0x000fca0003800000 */
[C---:B-12---:R-:W-:Y:S01]  /*6270*/  LEA R160, P0, R88.reuse, R108, 0x1 ;  /* 0x0000006c58a07211 */ /* 0x046fe200078008ff */
[----:B------:R-:W-:Y:S03]  /*6280*/  BSSY B0, `(.L_x_1786) ;  /* 0x000005b000007945 */ /* 0x000fe60003800000 */
[----:B------:R-:W-:Y:S02]  /*6290*/  LEA.HI.X R161, R88, R105, R87, 0x1, P0 ;  /* 0x0000006958a17211 */ /* 0x000fe400000f0c57 */
[----:B------:R-:W-:Y:S03]  /*62a0*/  ISETP.GE.AND P0, PT, R14, UR4, PT ;  /* 0x000000040e007c0c */ /* 0x000fe6000bf06270 */
[----:B---3--:R1:W5:Y:S10]  /*62b0*/  LDG.E.128 R52, [R160.64] ;  /* 0x00000006a0347981 */ /* 0x008374000c1e1d00 */
        /* <DEDUP_REMOVED lines=11> */
[----:B------:R-:W-:Y:S02]  /*6370*/  LEA R16, P1, R111, R160, 0x1 ;  /* 0x000000a06f107211 */ /* 0x000fe400078208ff */
[----:B------:R-:W-:Y:S02]  /*6380*/  IADD3 R81, P2, R69, R109, RZ ;  /* 0x0000006d45517210 */ /* 0x000fe40007f5e0ff */
[----:B------:R-:W-:Y:S02]  /*6390*/  LEA.HI.X.SX32 R17, R111, R161, 0x1, P1 ;  /* 0x000000a16f117211 */ /* 0x000fe400008f0eff */
[----:B-1----:R-:W-:Y:S02]  /*63a0*/  LEA R160, P1, R81, R110, 0x1 ;  /* 0x0000006e51a07211 */ /* 0x002fe400078208ff */
[----:B------:R-:W-:Y:S02]  /*63b0*/  LEA.HI.X.SX32 R158, R109, R66, 0x1, P2 ;  /* 0x000000426d9e7211 */ /* 0x000fe400010f0eff */
[----:B------:R-:W2:Y:S02]  /*63c0*/  LDG.E.128 R16, [R16.64] ;  /* 0x0000000610107981 */ /* 0x000ea4000c1e1d00 */
        /* <DEDUP_REMOVED lines=70> */
.L_x_1787:
[----:B------:R-:W-:Y:S05]  /*6830*/  BSYNC B0 ;  /* 0x0000000000007941 */ /* 0x000fea0003800000 */
.L_x_1786:
[C---:B------:R-:W-:Y:S04]  /*6840*/  LEA R2, P0, R156.reuse, R80, 0x1 ;  /* 0x000000509c027211 */ /* 0x040fe800078008ff */
[----:B------:R-:W-:Y:S05]  /*6850*/  LEA.HI.X R3, R156, R79, R90, 0x1, P0 ;  /* 0x0000004f9c037211 */ /* 0x000fea00000f0c5a */
[----:B-----5:R2:W-:Y:S04]  /*6860*/  STG.E.128 [R2.64], R52 ;  /* 0x0000003402007986 */ /* 0x0205e8000c101d06 */
.L_x_1785:
[----:B------:R-:W-:Y:S05]  /*6870*/  BSYNC B1 ;  /* 0x0000000000017941 */ /* 0x000fea0003800000 */
.L_x_1784:
[----:B------:R-:W-:Y:S01]  /*6880*/  BSSY B1, `(.L_x_1788) ;  /* 0x0000067000017945 */ /* 0x000fe20003800000 */
[----:B------:R-:W-:-:S05]  /*6890*/  @!P5 BRA `(.L_x_1789) ;  /* 0x000006500000d947 */ /* 0x000fca0003800000 */
[----:B-1----:R-:W-:Y:S01]  /*68a0*/  MOV R109, R105 ;  /* 0x00000069006d7202 */ /* 0x002fe20000000f00 */
[----:B--23--:R-:W-:Y:S01]  /*68b0*/  IMAD.MOV.U32 R3, RZ, RZ, c[0x0][0x288] ;  /* 0x0000a200ff037624 */ /* 0x00cfe200078e00ff */
[----:B------:R-:W-:Y:S01]  /*68c0*/  ISETP.GE.AND P0, PT, R14, UR4, PT ;  /* 0x000000040e007c0c */ /* 0x000fe2000bf06270 */
[----:B------:R-:W-:Y:S02]  /*68d0*/  BSSY B0, `(.L_x_1790) ;  /* 0x000005b000007945 */ /* 0x000fe40003800000 */
[----:B------:R-:W-:Y:S05]  /*68e0*/  IMAD.WIDE.U32 R160, R3, 0x140, R108 ;  /* 0x0000014003a07825 */ /* 0x000fea00078e006c */
        /* <DEDUP_REMOVED lines=89> */
.L_x_1791:
[----:B------:R-:W-:Y:S05]  /*6e80*/  BSYNC B0 ;  /* 0x0000000000007941 */ /* 0x000fea0003800000 */
.L_x_1790:
[----:B------:R-:W-:Y:S02]  /*6e90*/  MOV R3, 0x140 ;  /* 0x0000014000037802 */ /* 0x000fe40000000f00 */
[----:B------:R-:W-:Y:S03]  /*6ea0*/  MOV R81, R79 ;  /* 0x0000004f00517202 */ /* 0x000fe60000000f00 */
[C---:B------:R-:W-:Y:S02]  /*6eb0*/  IMAD R0, R3.reuse, c[0x0][0x19c], RZ ;  /* 0x0000670003007a24 */ /* 0x040fe400078e02ff */
[----:B------:R-:W-:Y:S05]  /*6ec0*/  IMAD.WIDE.U32 R4, R3, c[0x0][0x198], R80 ;  /* 0x0000660003047a25 */ /* 0x000fea00078e0050 */
[----:B------:R-:W-:Y:S05]  /*6ed0*/  IADD3 R5, R5, R0, RZ ;  /* 0x0000000005057210 */ /* 0x000fea0007ffe0ff */
[----:B-----5:R2:W-:Y:S02]  /*6ee0*/  STG.E.128 [R4.64], R52 ;  /* 0x0000003404007986 */ /* 0x0205e4000c101d06 */
.L_x_1789:
[----:B------:R-:W-:Y:S05]  /*6ef0*/  BSYNC B1 ;  /* 0x0000000000017941 */ /* 0x000fea0003800000 */
.L_x_1788:
        /* <DEDUP_REMOVED lines=96> */
.L_x_1795:
[----:B------:R-:W-:Y:S05]  /*7500*/  BSYNC B0 ;  /* 0x0000000000007941 */ /* 0x000fea0003800000 */
.L_x_1794:
[----:B------:R-:W-:Y:S02]  /*7510*/  MOV R3, 0x180 ;  /* 0x0000018000037802 */ /* 0x000fe40000000f00 */
[----:B------:R-:W-:Y:S03]  /*7520*/  MOV R81, R79 ;  /* 0x0000004f00517202 */ /* 0x000fe60000000f00 */
[C---:B------:R-:W-:Y:S02]  /*7530*/  IMAD R0, R3.reuse, c[0x0][0x19c], RZ ;  /* 0x0000670003007a24 */ /* 0x040fe400078e02ff */
[----:B------:R-:W-:Y:S05]  /*7540*/  IMAD.WIDE.U32 R4, R3, c[0x0][0x198], R80 ;  /* 0x0000660003047a25 */ /* 0x000fea00078e0050 */
[----:B------:R-:W-:Y:S05]  /*7550*/  IADD3 R5, R5, R0, RZ ;  /* 0x0000000005057210 */ /* 0x000fea0007ffe0ff */
[----:B-----5:R2:W-:Y:S02]  /*7560*/  STG.E.128 [R4.64], R52 ;  /* 0x0000003404007986 */ /* 0x0205e4000c101d06 */
.L_x_1793:
[----:B------:R-:W-:Y:S05]  /*7570*/  BSYNC B1 ;  /* 0x0000000000017941 */ /* 0x000fea0003800000 */
.L_x_1792:
[----:B------:R-:W-:Y:S01]  /*7580*/  ISETP.NE.AND P0, PT, R139, RZ, PT ;  /* 0x000000ff8b00720c */ /* 0x000fe20003f05270 */
[----:B------:R-:W-:Y:S01]  /*7590*/  @!UPT UIADD3 URZ, URZ, URZ, URZ ;  /* 0x0000003f3f3ff290 */ /* 0x000fe2000fffe03f */
[----:B------:R-:W-:Y:S11]  /*75a0*/  BSSY B1, `(.L_x_1796) ;  /* 0x0000066000017945 */ /* 0x000ff60003800000 */
        /* <DEDUP_REMOVED lines=10> */
[----:B------:R-:W-:Y:S01]  /*7650*/  ISETP.GE.AND P0, PT, R14, R159, PT ;  /* 0x0000009f0e00720c */ /* 0x000fe20003f06270 */
[----:B------:R-:W-:Y:S01]  /*7660*/  HADD2.F32 R33, -RZ, R52.H1_H1 ;  /* 0x30000034ff217230 */ /* 0x000fe20000004100 */
[----:B------:R-:W-:Y:S01]  /*7670*/  MOV R109, RZ ;  /* 0x000000ff006d7202 */ /* 0x000fe20000000f00 */
[----:B------:R-:W-:Y:S01]  /*7680*/  HADD2.F32 R36, -RZ, R53.H0_H0 ;  /* 0x20000035ff247230 */ /* 0x000fe20000004100 */
[----:B------:R-:W-:Y:S02]  /*7690*/  MOV R42, R54 ;  /* 0x00000036002a7202 */ /* 0x000fe40000000f00 */
[----:B------:R-:W-:Y:S07]  /*76a0*/  MOV R47, R55 ;  /* 0x00000037002f7202 */ /* 0x000fee0000000f00 */
        /* <DEDUP_REMOVED lines=78> */
.L_x_1799:
[----:B------:R-:W-:Y:S05]  /*7b90*/  BSYNC B0 ;  /* 0x0000000000007941 */ /* 0x000fea0003800000 */
.L_x_1798:
[----:B------:R-:W-:Y:S02]  /*7ba0*/  MOV R3, 0x1c0 ;  /* 0x000001c000037802 */ /* 0x000fe40000000f00 */
[----:B------:R-:W-:Y:S03]  /*7bb0*/  MOV R81, R79 ;  /* 0x0000004f00517202 */ /* 0x000fe60000000f00 */
[C---:B------:R-:W-:Y:S02]  /*7bc0*/  IMAD R0, R3.reuse, c[0x0][0x19c], RZ ;  /* 0x0000670003007a24 */ /* 0x040fe400078e02ff */
[----:B------:R-:W-:Y:S05]  /*7bd0*/  IMAD.WIDE.U32 R4, R3, c[0x0][0x198], R80 ;  /* 0x0000660003047a25 */ /* 0x000fea00078e0050 */
[----:B------:R-:W-:Y:S05]  /*7be0*/  IADD3 R5, R5, R0, RZ ;  /* 0x0000000005057210 */ /* 0x000fea0007ffe0ff */
[----:B-----5:R2:W-:Y:S02]  /*7bf0*/  STG.E.128 [R4.64], R52 ;  /* 0x0000003404007986 */ /* 0x0205e4000c101d06 */
.L_x_1797:
[----:B------:R-:W-:Y:S05]  /*7c00*/  BSYNC B1 ;  /* 0x0000000000017941 */ /* 0x000fea0003800000 */
.L_x_1796:
[----:B--23--:R-:W-:Y:S01]  /*7c10*/  IMAD.MOV.U32 R3, RZ, RZ, c[0x0][0x230] ;  /* 0x00008c00ff037624 */ /* 0x00cfe200078e00ff */
[----:B------:R-:W-:Y:S01]  /*7c20*/  ULDC UR4, c[0x0][0x230] ;  /* 0x00008c0000047ab9 */ /* 0x000fe20000000800 */
[----:B------:R-:W-:Y:S02]  /*7c30*/  IMAD.MOV.U32 R111, RZ, RZ, R107 ;  /* 0x000000ffff6f7224 */ /* 0x000fe400078e006b */
[----:B------:R-:W-:Y:S05]  /*7c40*/  IMAD.U32 R3, R3, -0x80, RZ ;  /* 0xffffff8003037824 */ /* 0x000fea00078e00ff */
[C---:B------:R-:W-:Y:S02]  /*7c50*/  LEA R112, P1, R3.reuse, R112, 0x1 ;  /* 0x0000007003707211 */ /* 0x040fe400078208ff */
[C---:B------:R-:W-:Y:S02]  /*7c60*/  LEA R110, P0, R3.reuse, R110, 0x1 ;  /* 0x0000006e036e7211 */ /* 0x040fe400078008ff */
[C---:B------:R-:W-:Y:S02]  /*7c70*/  LEA.HI.X.SX32 R113, R3.reuse, R113, 0x1, P1 ;  /* 0x0000007103717211 */ /* 0x040fe400008f0eff */
[----:B------:R-:W-:Y:S01]  /*7c80*/  LEA.HI.X.SX32 R107, R3, R111, 0x1, P0 ;  /* 0x0000006f036b7211 */ /* 0x000fe200000f0eff */
[----:B------:R-:W-:-:S05]  /*7c90*/  BRA `(.L_x_1767) ;  /* 0x000004d000007947 */ /* 0x000fca0003800000 */
.L_x_1749:
[----:B------:R-:W-:Y:S01]  /*7ca0*/  @P1 IMAD.MOV.U32 R81, RZ, RZ, R79 ;  /* 0x000000ffff511224 */ /* 0x000fe200078e004f */
[-C--:B------:R-:W-:Y:S01]  /*7cb0*/  @P1 MOV R109, R105.reuse ;  /* 0x00000069006d1202 */ /* 0x080fe20000000f00 */
[----:B------:R-:W-:Y:S01]  /*7cc0*/  @P4 IMAD.MOV.U32 R0, RZ, RZ, c[0x0][0x28c] ;  /* 0x0000a300ff004624 */ /* 0x000fe200078e00ff */
[C---:B---3--:R-:W-:Y:S01]  /*7cd0*/  @P3 LEA R20, P0, R119.reuse, R108, 0x1 ;  /* 0x0000006c77143211 */ /* 0x048fe200078008ff */
[----:B------:R-:W-:Y:S01]  /*7ce0*/  UMOV UR4, URZ ;  /* 0x0000003f00047c82 */ /* 0x000fe20008000000 */
[----:B------:R-:W-:Y:S01]  /*7cf0*/  @P4 MOV R3, c[0x0][0x288] ;  /* 0x0000a20000034a02 */ /* 0x000fe20000000f00 */
[----:B------:R-:W-:Y:S01]  /*7d00*/  @P4 IMAD R0, R0, 0xc0, RZ ;  /* 0x000000c000004824 */ /* 0x000fe200078e02ff */
[----:B------:R1:W2:Y:S01]  /*7d10*/  @P1 LDG.E.128 R4, [R108.64] ;  /* 0x000000066c041981 */ /* 0x0002a2000c1e1d00 */
[----:B------:R-:W-:Y:S02]  /*7d20*/  @P3 LEA.HI.X R21, R119, R105, R118, 0x1, P0 ;  /* 0x0000006977153211 */ /* 0x000fe400000f0c76 */
[C---:B------:R-:W-:Y:S04]  /*7d30*/  @P3 LEA R26, P0, R115.reuse, R80, 0x1 ;  /* 0x00000050731a3211 */ /* 0x040fe800078008ff */
[----:B------:R-:W-:Y:S02]  /*7d40*/  @P3 LEA.HI.X R27, R115, R79, R114, 0x1, P0 ;  /* 0x0000004f731b3211 */ /* 0x000fe400000f0c72 */
[-C--:B-1----:R-:W-:Y:S05]  /*7d50*/  @P4 MOV R109, R105.reuse ;  /* 0x00000069006d4202 */ /* 0x082fea0000000f00 */
[----:B------:R-:W-:Y:S04]  /*7d60*/  @P4 IMAD.WIDE.U32 R2, R3, 0xc0, R108 ;  /* 0x000000c003024825 */ /* 0x000fe800078e006c */
[----:B------:R-:W-:Y:S02]  /*7d70*/  @P4 IMAD.IADD R3, R3, 0x1, R0 ;  /* 0x0000000103034824 */ /* 0x000fe400078e0200 */
[----:B------:R-:W-:Y:S01]  /*7d80*/  @P5 IMAD.MOV.U32 R109, RZ, RZ, R105 ;  /* 0x000000ffff6d5224 */ /* 0x000fe200078e0069 */
[----:B--2---:R1:W-:Y:S01]  /*7d90*/  @P1 STG.E.128 [R80.64], R4 ;  /* 0x0000000450001986 */ /* 0x0043e2000c101d06 */
[----:B------:R-:W-:Y:S03]  /*7da0*/  ISETP.NE.AND P1, PT, R158, RZ, PT ;  /* 0x000000ff9e00720c */ /* 0x000fe60003f25270 */
[----:B------:R-:W2:Y:S10]  /*7db0*/  @P3 LDG.E.128 R20, [R20.64] ;  /* 0x0000000614143981 */ /* 0x000eb4000c1e1d00 */
[C---:B------:R-:W-:Y:S04]  /*7dc0*/  @P1 LEA R16, P0, R85.reuse, R108, 0x1 ;  /* 0x0000006c55101211 */ /* 0x040fe800078008ff */
[----:B------:R-:W-:Y:S02]  /*7dd0*/  @P1 LEA.HI.X R17, R85, R105, R84, 0x1, P0 ;  /* 0x0000006955111211 */ /* 0x000fe400000f0c54 */
[C---:B------:R-:W-:Y:S04]  /*7de0*/  @P1 LEA R24, P0, R154.reuse, R80, 0x1 ;  /* 0x000000509a181211 */ /* 0x040fe800078008ff */
[----:B------:R-:W-:Y:S01]  /*7df0*/  @P1 LEA.HI.X R25, R154, R79, R86, 0x1, P0 ;  /* 0x0000004f9a191211 */ /* 0x000fe200000f0c56 */
[----:B-1----:R-:W-:Y:S01]  /*7e00*/  @P4 IMAD.MOV.U32 R81, RZ, RZ, R79 ;  /* 0x000000ffff514224 */ /* 0x002fe200078e004f */
[----:B--2---:R1:W-:Y:S04]  /*7e10*/  @P3 STG.E.128 [R26.64], R20 ;  /* 0x000000141a003986 */ /* 0x0043e8000c101d06 */
[----:B------:R-:W2:Y:S01]  /*7e20*/  @P1 LDG.E.128 R16, [R16.64] ;  /* 0x0000000610101981 */ /* 0x000ea2000c1e1d00 */
[C---:B-1----:R-:W-:Y:S04]  /*7e30*/  @P2 LEA R20, P0, R88.reuse, R108, 0x1 ;  /* 0x0000006c58142211 */ /* 0x042fe800078008ff */
[----:B------:R-:W-:Y:S01]  /*7e40*/  @P2 LEA.HI.X R21, R88, R105, R87, 0x1, P0 ;  /* 0x0000006958152211 */ /* 0x000fe200000f0c57 */
[----:B--2---:R1:W-:Y:S01]  /*7e50*/  @P1 STG.E.128 [R24.64], R16 ;  /* 0x0000001018001986 */ /* 0x0043e2000c101d06 */
[----:B------:R-:W-:Y:S03]  /*7e60*/  ISETP.NE.AND P1, PT, R139, RZ, PT ;  /* 0x000000ff8b00720c */ /* 0x000fe60003f25270 */
[----:B------:R2:W3:Y:S02]  /*7e70*/  @P4 LDG.E.128 R4, [R2.64] ;  /* 0x0000000602044981 */ /* 0x0004e4000c1e1d00 */
[----:B--2---:R-:W-:Y:S02]  /*7e80*/  @P4 MOV R3, 0xc0 ;  /* 0x000000c000034802 */ /* 0x004fe40000000f00 */
[C---:B-1----:R-:W-:Y:S03]  /*7e90*/  @P2 LEA R24, P0, R156.reuse, R80, 0x1 ;  /* 0x000000509c182211 */ /* 0x042fe600078008ff */
[C---:B------:R-:W-:Y:S01]  /*7ea0*/  @P4 IMAD.WIDE.U32 R22, R3.reuse, c[0x0][0x198], R80 ;  /* 0x0000660003164a25 */ /* 0x040fe200078e0050 */
[----:B------:R-:W-:Y:S03]  /*7eb0*/  @P2 LEA.HI.X R25, R156, R79, R90, 0x1, P0 ;  /* 0x0000004f9c192211 */ /* 0x000fe600000f0c5a */
[----:B------:R-:W-:Y:S02]  /*7ec0*/  @P4 IMAD R0, R3, c[0x0][0x19c], RZ ;  /* 0x0000670003004a24 */ /* 0x000fe400078e02ff */
[----:B------:R-:W-:Y:S02]  /*7ed0*/  @P5 IMAD.MOV.U32 R3, RZ, RZ, c[0x0][0x288] ;  /* 0x0000a200ff035624 */ /* 0x000fe400078e00ff */
[----:B------:R-:W-:Y:S01]  /*7ee0*/  @P5 IMAD.MOV.U32 R81, RZ, RZ, R79 ;  /* 0x000000ffff515224 */ /* 0x000fe200078e004f */
[----:B------:R-:W-:Y:S01]  /*7ef0*/  @P4 IADD3 R23, R23, R0, RZ ;  /* 0x0000000017174210 */ /* 0x000fe20007ffe0ff */
[----:B------:R-:W-:Y:S01]  /*7f00*/  @P5 IMAD.WIDE.U32 R2, R3, 0x140, R108 ;  /* 0x0000014003025825 */ /* 0x000fe200078e006c */
[----:B------:R-:W-:Y:S02]  /*7f10*/  @P5 MOV R0, c[0x0][0x28c] ;  /* 0x0000a30000005a02 */ /* 0x000fe40000000f00 */
[----:B------:R-:W-:Y:S03]  /*7f20*/  @P6 MOV R109, R105 ;  /* 0x00000069006d6202 */ /* 0x000fe60000000f00 */
[----:B------:R-:W-:Y:S05]  /*7f30*/  @P5 IMAD R0, R0, 0x140, RZ ;  /* 0x0000014000005824 */ /* 0x000fea00078e02ff */
[----:B------:R-:W-:Y:S01]  /*7f40*/  @P5 IADD3 R3, R3, R0, RZ ;  /* 0x0000000003035210 */ /* 0x000fe20007ffe0ff */
[----:B------:R-:W-:Y:S04]  /*7f50*/  @P6 IMAD.MOV.U32 R0, RZ, RZ, c[0x0][0x28c] ;  /* 0x0000a300ff006624 */ /* 0x000fe800078e00ff */
[----:B------:R-:W-:Y:S01]  /*7f60*/  @P6 IMAD R0, R0, 0x180, RZ ;  /* 0x0000018000006824 */ /* 0x000fe200078e02ff */
[----:B---3--:R1:W-:Y:S04]  /*7f70*/  @P4 STG.E.128 [R22.64], R4 ;  /* 0x0000000416004986 */ /* 0x0083e8000c101d06 */
[----:B------:R2:W3:Y:S02]  /*7f80*/  @P2 LDG.E.128 R16, [R20.64] ;  /* 0x0000000614102981 */ /* 0x0004e4000c1e1d00 */
[----:B--2---:R-:W-:Y:S05]  /*7f90*/  @P5 MOV R21, 0x140 ;  /* 0x0000014000155802 */ /* 0x004fea0000000f00 */
[C---:B-1----:R-:W-:Y:S01]  /*7fa0*/  @P5 IMAD.WIDE.U32 R22, R21.reuse, c[0x0][0x198], R80 ;  /* 0x0000660015165a25 */ /* 0x042fe200078e0050 */
[----:B------:R-:W-:Y:S03]  /*7fb0*/  @P6 MOV R81, R79 ;  /* 0x0000004f00516202 */ /* 0x000fe60000000f00 */
[----:B------:R-:W-:Y:S05]  /*7fc0*/  @P5 IMAD R21, R21, c[0x0][0x19c], RZ ;  /* 0x0000670015155a24 */ /* 0x000fea00078e02ff */
[----:B------:R-:W-:Y:S01]  /*7fd0*/  @P5 IADD3 R23, R23, R21, RZ ;  /* 0x0000001517175210 */ /* 0x000fe20007ffe0ff */
[----:B------:R-:W-:Y:S01]  /*7fe0*/  @P6 IMAD.MOV.U32 R21, RZ, RZ, 0x180 ;  /* 0x00000180ff156424 */ /* 0x000fe200078e00ff */
[----:B---3--:R1:W-:Y:S04]  /*7ff0*/  @P2 STG.E.128 [R24.64], R16 ;  /* 0x0000001018002986 */ /* 0x0083e8000c101d06 */
[----:B------:R2:W3:Y:S02]  /*8000*/  @P5 LDG.E.128 R4, [R2.64] ;  /* 0x0000000602045981 */ /* 0x0004e4000c1e1d00 */
[----:B--2---:R-:W-:Y:S04]  /*8010*/  @P6 IMAD.MOV.U32 R3, RZ, RZ, c[0x0][0x288] ;  /* 0x0000a200ff036624 */ /* 0x004fe800078e00ff */
[----:B------:R-:W-:Y:S04]  /*8020*/  @P6 IMAD.WIDE.U32 R2, R3, 0x180, R108 ;  /* 0x0000018003026825 */ /* 0x000fe800078e006c */
[----:B------:R-:W-:Y:S01]  /*8030*/  @P6 IMAD.IADD R3, R3, 0x1, R0 ;  /* 0x0000000103036824 */ /* 0x000fe200078e0200 */
[----:B------:R-:W-:Y:S01]  /*8040*/  @P1 MOV R0, c[0x0][0x28c] ;  /* 0x0000a30000001a02 */ /* 0x000fe20000000f00 */
[----:B------:R-:W-:Y:S04]  /*8050*/  @P1 IMAD.MOV.U32 R109, RZ, RZ, R105 ;  /* 0x000000ffff6d1224 */ /* 0x000fe800078e0069 */
[----:B------:R-:W-:Y:S01]  /*8060*/  @P1 IMAD R0, R0, 0x1c0, RZ ;  /* 0x000001c000001824 */ /* 0x000fe200078e02ff */
[----:B---3--:R2:W-:Y:S04]  /*8070*/  @P5 STG.E.128 [R22.64], R4 ;  /* 0x0000000416005986 */ /* 0x0085e8000c101d06 */
[----:B-1----:R1:W3:Y:S02]  /*8080*/  @P6 LDG.E.128 R16, [R2.64] ;  /* 0x0000000602106981 */ /* 0x0022e4000c1e1d00 */
[----:B-1----:R-:W-:Y:S01]  /*8090*/  @P1 MOV R3, c[0x0][0x288] ;  /* 0x0000a20000031a02 */ /* 0x002fe20000000f00 */
[----:B--2---:R-:W-:Y:S01]  /*80a0*/  @P6 IMAD.WIDE.U32 R22, R21, c[0x0][0x198], R80 ;  /* 0x0000660015166a25 */ /* 0x004fe200078e0050 */
[----:B------:R-:W-:Y:S03]  /*80b0*/  @P1 MOV R81, R79 ;  /* 0x0000004f00511202 */ /* 0x000fe60000000f00 */
[----:B------:R-:W-:Y:S04]  /*80c0*/  @P1 IMAD.WIDE.U32 R2, R3, 0x1c0, R108 ;  /* 0x000001c003021825 */ /* 0x000fe800078e006c */
[----:B------:R-:W-:Y:S01]  /*80d0*/  @P6 IMAD R21, R21, c[0x0][0x19c], RZ ;  /* 0x0000670015156a24 */ /* 0x000fe200078e02ff */
[----:B------:R-:W-:Y:S03]  /*80e0*/  @P1 IADD3 R3, R3, R0, RZ ;  /* 0x0000000003031210 */ /* 0x000fe60007ffe0ff */
[----:B------:R-:W-:Y:S05]  /*80f0*/  @P6 IMAD.IADD R23, R23, 0x1, R21 ;  /* 0x0000000117176824 */ /* 0x000fea00078e0215 */
[----:B---3--:R1:W-:Y:S04]  /*8100*/  @P6 STG.E.128 [R22.64], R16 ;  /* 0x0000001016006986 */ /* 0x0083e8000c101d06 */
[----:B------:R2:W3:Y:S02]  /*8110*/  @P1 LDG.E.128 R4, [R2.64] ;  /* 0x0000000602041981 */ /* 0x0004e4000c1e1d00 */
[----:B--2---:R-:W-:Y:S04]  /*8120*/  @P1 IMAD.MOV.U32 R3, RZ, RZ, 0x1c0 ;  /* 0x000001c0ff031424 */ /* 0x004fe800078e00ff */
[C---:B------:R-:W-:Y:S04]  /*8130*/  @P1 IMAD.WIDE.U32 R20, R3.reuse, c[0x0][0x198], R80 ;  /* 0x0000660003141a25 */ /* 0x040fe800078e0050 */
[----:B------:R-:W-:Y:S05]  /*8140*/  @P1 IMAD R0, R3, c[0x0][0x19c], RZ ;  /* 0x0000670003001a24 */ /* 0x000fea00078e02ff */
[----:B------:R-:W-:Y:S05]  /*8150*/  @P1 IADD3 R21, R21, R0, RZ ;  /* 0x0000000015151210 */ /* 0x000fea0007ffe0ff */
[----:B---3--:R1:W-:Y:S02]  /*8160*/  @P1 STG.E.128 [R20.64], R4 ;  /* 0x0000000414001986 */ /* 0x0083e4000c101d06 */
.L_x_1767:
[----:B------:R-:W-:Y:S01]  /*8170*/  IMAD.MOV.U32 R0, RZ, RZ, c[0x0][0x288] ;  /* 0x0000a200ff007624 */ /* 0x000fe200078e00ff */
[----:B------:R-:W-:Y:S01]  /*8180*/  LOP3.LUT P1, RZ, R236, 0x4, RZ, 0xc0, !PT ;  /* 0x00000004ecff7812 */ /* 0x000fe2000782c0ff */
[----:B-1----:R-:W-:Y:S02]  /*8190*/  IMAD.MOV.U32 R109, RZ, RZ, R105 ;  /* 0x000000ffff6d7224 */ /* 0x002fe400078e0069 */
        /* <DEDUP_REMOVED lines=10> */
[----:B------:R-:W-:Y:S02]  /*8240*/  IADD3 R13, R13, -0x200, RZ ;  /* 0xfffffe000d0d7810 */ /* 0x000fe40007ffe0ff */
[----:B------:R-:W1:Y:S01]  /*8250*/  I2F.RP R17, R5 ;  /* 0x0000000500117306 */ /* 0x000e620000209400 */
[----:B------:R-:W-:Y:S02]  /*8260*/  IABS R16, R12 ;  /* 0x0000000c00107213 */ /* 0x000fe40000000000 */
[----:B------:R-:W-:Y:S01]  /*8270*/  IMAD.IADD R0, R13, 0x1, -R12 ;  /* 0x000000010d007824 */ /* 0x000fe200078e0a0c */
[----:B------:R-:W-:Y:S02]  /*8280*/  IABS R7, R13 ;  /* 0x0000000d00077213 */ /* 0x000fe40000000000 */
[----:B------:R-:W-:Y:S04]  /*8290*/  LOP3.LUT R3, RZ, c[0x0][0x2d0], RZ, 0x33, !PT ;  /* 0x0000b400ff037a12 */ /* 0x000fe800078e33ff */
[----:B-1----:R-:W1:Y:S02]  /*82a0*/  MUFU.RCP R6, R17 ;  /* 0x0000001100067308 */ /* 0x002e640000001000 */
[----:B-1----:R-:W-:Y:S08]  /*82b0*/  IADD3 R8, R6, 0xffffffe, RZ ;  /* 0x0ffffffe06087810 */ /* 0x002ff00007ffe0ff */
[----:B------:R-:W1:Y:S02]  /*82c0*/  F2I.FTZ.U32.TRUNC.NTZ R19, R8 ;  /* 0x0000000800137305 */ /* 0x000e64000021f000 */
[--C-:B-1----:R-:W-:Y:S04]  /*82d0*/  IMAD.MOV R6, RZ, RZ, -R19.reuse ;  /* 0x000000ffff067224 */ /* 0x102fe800078e0a13 */
[----:B------:R-:W-:Y:S04]  /*82e0*/  IMAD R6, R6, R5, RZ ;  /* 0x0000000506067224 */ /* 0x000fe800078e02ff */
[----:B------:R-:W-:Y:S06]  /*82f0*/  IMAD.HI.U32 R6, R19, R6, R18 ;  /* 0x0000000613067227 */ /* 0x000fec00078e0012 */
[C---:B------:R-:W-:Y:S04]  /*8300*/  IMAD.HI.U32 R2, R6.reuse, R7, RZ ;  /* 0x0000000706027227 */ /* 0x040fe800078e00ff */
[----:B------:R-:W-:Y:S04]  /*8310*/  IMAD.HI.U32 R4, R6, R16, RZ ;  /* 0x0000001006047227 */ /* 0x000fe800078e00ff */
[----:B------:R-:W-:Y:S02]  /*8320*/  IMAD.MOV R6, RZ, RZ, -R2 ;  /* 0x000000ffff067224 */ /* 0x000fe400078e0a02 */
[----:B------:R-:W-:Y:S02]  /*8330*/  IMAD.MOV R8, RZ, RZ, -R4 ;  /* 0x000000ffff087224 */ /* 0x000fe400078e0a04 */
[C---:B------:R-:W-:Y:S01]  /*8340*/  IMAD R7, R5.reuse, R6, R7 ;  /* 0x0000000605077224 */ /* 0x040fe200078e0207 */
[----:B------:R-:W-:Y:S01]  /*8350*/  LOP3.LUT R6, R12, c[0x0][0x2d0], RZ, 0x3c, !PT ;  /* 0x0000b4000c067a12 */ /* 0x000fe200078e3cff */
[C---:B------:R-:W-:Y:S03]  /*8360*/  IMAD R16, R5.reuse, R8, R16 ;  /* 0x0000000805107224 */ /* 0x040fe600078e0210 */
[C---:B------:R-:W-:Y:S02]  /*8370*/  ISETP.GT.U32.AND P0, PT, R5.reuse, R7, PT ;  /* 0x000000070500720c */ /* 0x040fe40003f04070 */
[----:B------:R-:W-:Y:S02]  /*8380*/  ISETP.GT.U32.AND P1, PT, R5, R16, PT ;  /* 0x000000100500720c */ /* 0x000fe40003f24070 */
[----:B------:R-:W-:Y:S09]  /*8390*/  ISETP.GE.AND P5, PT, R6, RZ, PT ;  /* 0x000000ff0600720c */ /* 0x000ff20003fa6270 */
[----:B------:R-:W-:Y:S01]  /*83a0*/  @!P0 IADD3 R2, R2, 0x1, RZ ;  /* 0x0000000102028810 */ /* 0x000fe20007ffe0ff */
[----:B------:R-:W-:Y:S01]  /*83b0*/  @!P0 IMAD.IADD R7, R7, 0x1, -R5 ;  /* 0x0000000107078824 */ /* 0x000fe200078e0a05 */
[-C--:B------:R-:W-:Y:S02]  /*83c0*/  @!P1 IADD3 R16, R16, -R5.reuse, RZ ;  /* 0x8000000510109210 */ /* 0x080fe40007ffe0ff */
[----:B------:R-:W-:Y:S02]  /*83d0*/  @!P1 IADD3 R4, R4, 0x1, RZ ;  /* 0x0000000104049810 */ /* 0x000fe40007ffe0ff */
[-C--:B------:R-:W-:Y:S02]  /*83e0*/  ISETP.GE.U32.AND P2, PT, R7, R5.reuse, PT ;  /* 0x000000050700720c */ /* 0x080fe40003f46070 */
[----:B------:R-:W-:Y:S02]  /*83f0*/  ISETP.GE.U32.AND P3, PT, R16, R5, PT ;  /* 0x000000051000720c */ /* 0x000fe40003f66070 */
[----:B------:R-:W-:Y:S02]  /*8400*/  LOP3.LUT R5, R13, c[0x0][0x2d0], RZ, 0x3c, !PT ;  /* 0x0000b4000d057a12 */ /* 0x000fe400078e3cff */
[----:B------:R-:W-:Y:S02]  /*8410*/  ISETP.NE.AND P0, PT, RZ, c[0x0][0x2d0], PT ;  /* 0x0000b400ff007a0c */ /* 0x000fe40003f05270 */
[----:B------:R-:W-:Y:S05]  /*8420*/  ISETP.GE.AND P4, PT, R5, RZ, PT ;  /* 0x000000ff0500720c */ /* 0x000fea0003f86270 */
[----:B------:R-:W-:Y:S02]  /*8430*/  @P2 IADD3 R2, R2, 0x1, RZ ;  /* 0x0000000102022810 */ /* 0x000fe40007ffe0ff */
[----:B------:R-:W-:Y:S05]  /*8440*/  @P3 IADD3 R4, R4, 0x1, RZ ;  /* 0x0000000104043810 */ /* 0x000fea0007ffe0ff */
[----:B------:R-:W-:Y:S02]  /*8450*/  @!P5 IMAD.MOV R4, RZ, RZ, -R4 ;  /* 0x000000ffff04d224 */ /* 0x000fe400078e0a04 */
[----:B------:R-:W-:Y:S05]  /*8460*/  @!P4 IMAD.MOV R2, RZ, RZ, -R2 ;  /* 0x000000ffff02c224 */ /* 0x000fea00078e0a02 */
[C---:B------:R-:W-:Y:S02]  /*8470*/  SEL R2, R3.reuse, R2, !P0 ;  /* 0x0000000203027207 */ /* 0x040fe40004000000 */
[----:B------:R-:W-:Y:S02]  /*8480*/  SEL R3, R3, R4, !P0 ;  /* 0x0000000403037207 */ /* 0x000fe40004000000 */
[CC--:B------:R-:W-:Y:S02]  /*8490*/  LEA R22, P1, R2.reuse, R238.reuse, 0x2 ;  /* 0x000000ee02167211 */ /* 0x0c0fe400078210ff */
[C---:B------:R-:W-:Y:S02]  /*84a0*/  LEA R18, P0, R3.reuse, R238, 0x2 ;  /* 0x000000ee03127211 */ /* 0x040fe400078010ff */
[-C--:B------:R-:W-:Y:S02]  /*84b0*/  LEA.HI.X.SX32 R23, R2, R239.reuse, 0x2, P1 ;  /* 0x000000ef02177211 */ /* 0x080fe400008f16ff */
[C---:B------:R-:W-:Y:S02]  /*84c0*/  LEA.HI.X.SX32 R19, R3.reuse, R239, 0x2, P0 ;  /* 0x000000ef03137211 */ /* 0x040fe400000f16ff */
[----:B------:R-:W-:Y:S01]  /*84d0*/  IADD3 R3, R3, -R2, RZ ;  /* 0x8000000203037210 */ /* 0x000fe20007ffe0ff */
[----:B------:R-:W2:Y:S04]  /*84e0*/  LDG.E R5, [R22.64] ;  /* 0x0000000616057981 */ /* 0x000ea8000c1e1900 */
[----:B------:R-:W-:Y:S01]  /*84f0*/  IMAD R0, R3, c[0x0][0x2d0], R0 ;  /* 0x0000b40003007a24 */ /* 0x000fe200078e0200 */
[----:B------:R-:W2:Y:S03]  /*8500*/  LDG.E R6, [R18.64] ;  /* 0x0000000612067981 */ /* 0x000ea6000c1e1900 */
[----:B------:R-:W-:Y:S01]  /*8510*/  IMAD.WIDE.U32 R20, R0, c[0x0][0x1a0], RZ ;  /* 0x0000680000147a25 */ /* 0x000fe200078e00ff */
[----:B------:R-:W-:Y:S03]  /*8520*/  SHF.R.S32.HI R7, RZ, 0x1f, R0 ;  /* 0x0000001fff077819 */ /* 0x000fe60000011400 */
[----:B--2---:R-:W-:Y:S02]  /*8530*/  IMAD.IADD R16, R5, 0x1, -R6 ;  /* 0x0000000105107824 */ /* 0x004fe400078e0a06 */
[----:B------:R-:W-:Y:S02]  /*8540*/  IMAD R6, R7, c[0x0][0x1a0], RZ ;  /* 0x0000680007067a24 */ /* 0x000fe400078e02ff */
[----:B------:R-:W-:Y:S01]  /*8550*/  IMAD.WIDE.U32 R18, R16, c[0x0][0x180], RZ ;  /* 0x0000600010127a25 */ /* 0x000fe200078e00ff */
[----:B------:R-:W-:Y:S03]  /*8560*/  SHF.R.S32.HI R8, RZ, 0x1f, R16 ;  /* 0x0000001fff087819 */ /* 0x000fe60000011410 */
[----:B------:R-:W-:Y:S02]  /*8570*/  IMAD R6, R0, c[0x0][0x1a4], R6 ;  /* 0x0000690000067a24 */ /* 0x000fe400078e0206 */
[----:B------:R-:W-:Y:S02]  /*8580*/  IMAD R5, R8, c[0x0][0x180], RZ ;  /* 0x0000600008057a24 */ /* 0x000fe400078e02ff */
[----:B------:R-:W-:Y:S02]  /*8590*/  IMAD.IADD R21, R21, 0x1, R6 ;  /* 0x0000000115157824 */ /* 0x000fe400078e0206 */
[----:B------:R-:W-:Y:S02]  /*85a0*/  IMAD R5, R16, c[0x0][0x184], R5 ;  /* 0x0000610010057a24 */ /* 0x000fe400078e0205 */
[----:B------:R-:W-:Y:S02]  /*85b0*/  IMAD R7, R7, c[0x0][0x198], RZ ;  /* 0x0000660007077a24 */ /* 0x000fe400078e02ff */
[----:B------:R-:W-:Y:S02]  /*85c0*/  IMAD.IADD R19, R19, 0x1, R5 ;  /* 0x0000000113137824 */ /* 0x000fe400078e0205 */
[----:B------:R-:W-:Y:S02]  /*85d0*/  IMAD R5, R8, c[0x0][0x188], RZ ;  /* 0x0000620008057a24 */ /* 0x000fe400078e02ff */
[----:B------:R-:W-:Y:S04]  /*85e0*/  IMAD.WIDE.U32 R20, R16, c[0x0][0x188], R20 ;  /* 0x0000620010147a25 */ /* 0x000fe800078e0014 */
[----:B------:R-:W-:Y:S01]  /*85f0*/  IMAD.WIDE.U32 R18, R0, c[0x0][0x198], R18 ;  /* 0x0000660000127a25 */ /* 0x000fe200078e0012 */
[----:B------:R-:W-:Y:S03]  /*8600*/  LEA R82, P1, R20, R82, 0x1 ;  /* 0x0000005214527211 */ /* 0x000fe600078208ff */
[----:B------:R-:W-:Y:S01]  /*8610*/  IMAD R5, R16, c[0x0][0x18c], R5 ;  /* 0x0000630010057a24 */ /* 0x000fe200078e0205 */
[----:B------:R-:W-:Y:S01]  /*8620*/  LEA R80, P0, R18, R80, 0x1 ;  /* 0x0000005012507211 */ /* 0x000fe200078008ff */
[----:B------:R-:W-:Y:S03]  /*8630*/  IMAD R7, R0, c[0x0][0x19c], R7 ;  /* 0x0000670000077a24 */ /* 0x000fe600078e0207 */
[----:B------:R-:W-:Y:S01]  /*8640*/  IADD3 R6, R21, R5, RZ ;  /* 0x0000000515067210 */ /* 0x000fe20007ffe0ff */
[----:B------:R-:W-:Y:S03]  /*8650*/  IMAD.IADD R8, R19, 0x1, R7 ;  /* 0x0000000113087824 */ /* 0x000fe600078e0207 */
[----:B------:R-:W-:Y:S02]  /*8660*/  LEA.HI.X R83, R20, R83, R6, 0x1, P1 ;  /* 0x0000005314537211 */ /* 0x000fe400008f0c06 */
[----:B------:R-:W-:Y:S01]  /*8670*/  LEA.HI.X R79, R18, R79, R8, 0x1, P0 ;  /* 0x0000004f124f7211 */ /* 0x000fe200000f0c08 */
[----:B------:R-:W-:-:S05]  /*8680*/  BRA `(.L_x_1801) ;  /* 0x0000009000007947 */ /* 0x000fca0003800000 */
.L_x_1800:
[----:B------:R-:W-:Y:S01]  /*8690*/  MOV R81, R79 ;  /* 0x0000004f00517202 */ /* 0x000fe20000000f00 */
[----:B------:R-:W-:Y:S02]  /*86a0*/  IMAD.MOV.U32 R2, RZ, RZ, c[0x0][0x1a0] ;  /* 0x00006800ff027624 */ /* 0x000fe400078e00ff */
[----:B------:R-:W-:Y:S03]  /*86b0*/  IMAD.MOV.U32 R0, RZ, RZ, c[0x0][0x198] ;  /* 0x00006600ff007624 */ /* 0x000fe600078e00ff */
[----:B------:R-:W-:Y:S01]  /*86c0*/  LEA R3, -R2, RZ, 0x8 ;  /* 0x000000ff02037211 */ /* 0x000fe200078e41ff */
[----:B------:R-:W-:Y:S03]  /*86d0*/  IMAD.U32 R5, R0, -0x100, RZ ;  /* 0xffffff0000057824 */ /* 0x000fe600078e00ff */
[----:B------:R-:W-:Y:S02]  /*86e0*/  LEA R82, P1, R3, R82, 0x1 ;  /* 0x0000005203527211 */ /* 0x000fe400078208ff */
[----:B------:R-:W-:Y:S02]  /*86f0*/  LEA R80, P0, R5, R80, 0x1 ;  /* 0x0000005005507211 */ /* 0x000fe400078008ff */
[----:B------:R-:W-:Y:S02]  /*8700*/  LEA.HI.X.SX32 R83, R3, R83, 0x1, P1 ;  /* 0x0000005303537211 */ /* 0x000fe400008f0eff */
[----:B------:R-:W-:Y:S02]  /*8710*/  LEA.HI.X.SX32 R79, R5, R81, 0x1, P0 ;  /* 0x00000051054f7211 */ /* 0x000fe400000f0eff */
.L_x_1801:
[----:B------:R-:W-:Y:S04]  /*8720*/  IADD3 R11, R11, -0x1, RZ ;  /* 0xffffffff0b0b7810 */ /* 0x000fe80007ffe0ff */
[----:B------:R-:W-:Y:S11]  /*8730*/  ISETP.GT.AND P0, PT, R11, R74, PT ;  /* 0x0000004a0b00720c */ /* 0x000ff60003f04270 */
[----:B------:R-:W-:Y:S02]  /*8740*/  @!UPT UIADD3 URZ, URZ, URZ, URZ ;  /* 0x0000003f3f3ff290 */ /* 0x000fe4000fffe03f */
[----:B------:R-:W-:-:S05]  /*8750*/  @P0 BRA `(.L_x_1802) ;  /* 0xffff9c6000000947 */ /* 0x000fca000383ffff */
.L_x_1748:
        /* <DEDUP_REMOVED lines=16> */
[--C-:B------:R-:W-:Y:S01]  /*8860*/  IMAD.IADD R13, R234, 0x1, -R59.reuse ;  /* 0x00000001ea0d7824 */ /* 0x100fe200078e0a3b */
[----:B------:R-:W-:Y:S02]  /*8870*/  ISETP.NE.AND P4, PT, RZ, UR4, PT ;  /* 0x00000004ff007c0c */ /* 0x000fe4000bf85270 */
[----:B--2---:R-:W-:-:S05]  /*8880*/  IADD3 R0, R0, R77, R59 ;  /* 0x0000004d00007210 */ /* 0x004fca0007ffe03b */
[----:B------:R-:W-:Y:S01]  /*8890*/  IMAD R9, R129, R0, RZ ;  /* 0x0000000081097224 */ /* 0x000fe200078e02ff */
[----:B------:R-:W-:Y:S02]  /*88a0*/  IADD3.X R0, R76, UR5, RZ, P0, !PT ;  /* 0x000000054c007c10 */ /* 0x000fe400087fe4ff */
[C---:B------:R-:W-:Y:S02]  /*88b0*/  LEA R24, P0, R5.reuse, c[0x0][0x160], 0x1 ;  /* 0x0000580005187a11 */ /* 0x040fe400078008ff */
[-C--:B------:R-:W-:Y:S02]  /*88c0*/  IADD3 R7, P2, R130, R9.reuse, RZ ;  /* 0x0000000982077210 */ /* 0x080fe40007f5e0ff */
[----:B------:R-:W-:Y:S02]  /*88d0*/  SHF.R.S32.HI R27, RZ, 0x1f, R9 ;  /* 0x0000001fff1b7819 */ /* 0x000fe40000011409 */
[----:B------:R-:W-:Y:S02]  /*88e0*/  IADD3 R3, P1, R128, R9, RZ ;  /* 0x0000000980037210 */ /* 0x000fe40007f3e0ff */
[----:B------:R-:W-:Y:S01]  /*88f0*/  LEA.HI.X R25, R5, c[0x0][0x164], R0, 0x1, P0 ;  /* 0x0000590005197a11 */ /* 0x000fe200000f0c00 */
[--C-:B------:R-:W-:Y:S01]  /*8900*/  IMAD.X R121, R121, 0x1, R27.reuse, P2 ;  /* 0x0000000179797824 */ /* 0x100fe200010e061b */
[----:B------:R-:W-:Y:S01]  /*8910*/  LEA.HI.X R9, R140, c[0x0][0x164], R76, 0x1, P3 ;  /* 0x000059008c097a11 */ /* 0x000fe200018f0c4c */
[----:B------:R-:W-:-:S02]  /*8920*/  IMAD.X R27, R120, 0x1, R27, P1 ;  /* 0x00000001781b7824 */ /* 0x000fc400008e061b */
[----:B------:R-:W-:Y:S01]  /*8930*/  IMAD.SHL.U32 R0, R129, 0x20, RZ ;  /* 0x0000002081007824 */ /* 0x000fe200078e00ff */
[----:B------:R-:W-:Y:S05]  /*8940*/  @!P4 BRA `(.L_x_1805) ;  /* 0x000007400000c947 */ /* 0x000fea0003800000 */
[----:B------:R-:W-:Y:S01]  /*8950*/  ISETP.GE.AND P0, PT, R142, R13, PT ;  /* 0x0000000d8e00720c */ /* 0x000fe20003f06270 */
[----:B------:R-:W-:Y:S03]  /*8960*/  BSSY B1, `(.L_x_1806) ;  /* 0x0000038000017945 */ /* 0x000fe60003800000 */
[----:B------:R-:W-:-:S13]  /*8970*/  ISETP.LT.OR P0, PT, R56, -0x3, P0 ;  /* 0xfffffffd3800780c */ /* 0x000fda0000701670 */
        /* <DEDUP_REMOVED lines=11> */
[----:B------:R-:W2:Y:S04]  /*8a30*/  LDG.E.64 R2, [R22.64] ;  /* 0x0000000616027981 */ /* 0x000ea8000c1e1b00 */
[----:B------:R-:W3:Y:S01]  /*8a40*/  LDG.E.64 R4, [R4.64] ;  /* 0x0000000604047981 */ /* 0x000ee2000c1e1b00 */
[----:B-----5:R-:W-:Y:S01]  /*8a50*/  MOV R19, R10 ;  /* 0x0000000a00137202 */ /* 0x020fe20000000f00 */
[----:B------:R-:W-:Y:S02]  /*8a60*/  HADD2.F32 R21, -RZ, R9.H1_H1 ;  /* 0x30000009ff157230 */ /* 0x000fe40000004100 */
[----:B------:R-:W-:Y:S02]  /*8a70*/  HADD2.F32 R17, -RZ, R11.H1_H1 ;  /* 0x3000000bff117230 */ /* 0x000fe40000004100 */
[----:B------:R-:W-:-:S02]  /*8a80*/  HADD2.F32 R20, -RZ, R9.H0_H0 ;  /* 0x20000009ff147230 */ /* 0x000fc40000004100 */
[----:B------:R-:W-:Y:S02]  /*8a90*/  HADD2.F32 R18, -RZ, R11.H0_H0 ;  /* 0x2000000bff127230 */ /* 0x000fe40000004100 */
[----:B--2---:R-:W-:Y:S02]  /*8aa0*/  HADD2.F32 R10, -RZ, R2.H1_H1 ;  /* 0x30000002ff0a7230 */ /* 0x004fe40000004100 */
[----:B------:R-:W-:Y:S02]  /*8ab0*/  HADD2.F32 R6, -RZ, R3.H1_H1 ;  /* 0x30000003ff067230 */ /* 0x000fe40000004100 */
[----:B---3--:R-:W-:Y:S01]  /*8ac0*/  HADD2.F32 R16, -RZ, R4.H1_H1 ;  /* 0x30000004ff107230 */ /* 0x008fe20000004100 */
[----:B------:R-:W-:Y:S01]  /*8ad0*/  FMUL.FTZ R11, R21, R10 ;  /* 0x0000000a150b7220 */ /* 0x000fe20000410000 */
[----:B------:R-:W-:Y:S01]  /*8ae0*/  HADD2.F32 R12, -RZ, R5.H1_H1 ;  /* 0x30000005ff0c7230 */ /* 0x000fe20000004100 */
[----:B------:R-:W-:Y:S01]  /*8af0*/  FMUL.FTZ R9, R17, R6 ;  /* 0x0000000611097220 */ /* 0x000fe20000410000 */
[----:B------:R-:W-:Y:S01]  /*8b00*/  HADD2.F32 R2, -RZ, R2.H0_H0 ;  /* 0x20000002ff027230 */ /* 0x000fe20000004100 */
[----:B------:R-:W-:Y:S01]  /*8b10*/  FMUL.FTZ R10, R20, R10 ;  /* 0x0000000a140a7220 */ /* 0x000fe20000410000 */
[----:B------:R-:W-:Y:S01]  /*8b20*/  HADD2.F32 R3, -RZ, R3.H0_H0 ;  /* 0x20000003ff037230 */ /* 0x000fe20000004100 */
[C---:B------:R-:W-:Y:S01]  /*8b30*/  FMUL.FTZ R6, R18.reuse, R6 ;  /* 0x0000000612067220 */ /* 0x040fe20000410000 */
[----:B------:R-:W-:Y:S01]  /*8b40*/  HADD2.F32 R4, -RZ, R4.H0_H0 ;  /* 0x20000004ff047230 */ /* 0x000fe20000004100 */
[----:B------:R-:W-:Y:S01]  /*8b50*/  FFMA.FTZ R10, R21, R16, R10 ;  /* 0x00000010150a7223 */ /* 0x000fe2000001000a */
[--C-:B------:R-:W-:Y:S01]  /*8b60*/  HADD2.F32 R21, -RZ, R8.reuse.H1_H1 ;  /* 0x30000008ff157230 */ /* 0x100fe20000004100 */
[-C--:B------:R-:W-:Y:S01]  /*8b70*/  FFMA.FTZ R6, R17, R12.reuse, R6 ;  /* 0x0000000c11067223 */ /* 0x080fe20000010006 */
[----:B------:R-:W-:Y:S01]  /*8b80*/  HADD2.F32 R17, -RZ, R8.H0_H0 ;  /* 0x20000008ff117230 */ /* 0x000fe20000004100 */
[----:B------:R-:W-:Y:S01]  /*8b90*/  FFMA.FTZ R9, R18, R12, -R9 ;  /* 0x0000000c12097223 */ /* 0x000fe20000010809 */
[--C-:B------:R-:W-:Y:S01]  /*8ba0*/  HADD2.F32 R12, -RZ, R19.reuse.H1_H1 ;  /* 0x30000013ff0c7230 */ /* 0x100fe20000004100 */
[----:B------:R-:W-:Y:S01]  /*8bb0*/  FFMA.FTZ R11, R20, R16, -R11 ;  /* 0x00000010140b7223 */ /* 0x000fe2000001080b */
[----:B------:R-:W-:Y:S01]  /*8bc0*/  HADD2.F32 R8, -RZ, R19.H0_H0 ;  /* 0x20000013ff087230 */ /* 0x000fe20000004100 */
[-C--:B------:R-:W-:Y:S01]  /*8bd0*/  FMUL.FTZ R16, R17, R2.reuse ;  /* 0x0000000211107220 */ /* 0x080fe20000410000 */
[----:B------:R-:W-:Y:S01]  /*8be0*/  HADD2.F32 R19, -RZ, R5.H0_H0 ;  /* 0x20000005ff137230 */ /* 0x000fe20000004100 */
[----:B------:R-:W-:Y:S01]  /*8bf0*/  FMUL.FTZ R5, R21, R2 ;  /* 0x0000000215057220 */ /* 0x000fe20000410000 */
[----:B------:R-:W-:Y:S01]  /*8c00*/  F2FP.PACK_AB R10, R10, R11 ;  /* 0x0000000b0a0a723e */ /* 0x000fe200000000ff */
[----:B------:R-:W-:Y:S01]  /*8c10*/  FMUL.FTZ R2, R12, R3 ;  /* 0x000000030c027220 */ /* 0x000fe20000410000 */
[----:B------:R-:W-:Y:S01]  /*8c20*/  F2FP.PACK_AB R11, R6, R9 ;  /* 0x00000009060b723e */ /* 0x000fe200000000ff */
[C---:B------:R-:W-:Y:S01]  /*8c30*/  FMUL.FTZ R3, R8.reuse, R3 ;  /* 0x0000000308037220 */ /* 0x040fe20000410000 */
[----:B------:R-:W-:Y:S01]  /*8c40*/  MOV R9, R10 ;  /* 0x0000000a00097202 */ /* 0x000fe20000000f00 */
[----:B------:R-:W-:-:S02]  /*8c50*/  FFMA.FTZ R2, R8, R19, -R2 ;  /* 0x0000001308027223 */ /* 0x000fc40000010802 */
[----:B------:R-:W-:Y:S02]  /*8c60*/  FFMA.FTZ R3, R12, R19, R3 ;  /* 0x000000130c037223 */ /* 0x000fe40000010003 */
[-C--:B------:R-:W-:Y:S02]  /*8c70*/  FFMA.FTZ R5, R17, R4.reuse, -R5 ;  /* 0x0000000411057223 */ /* 0x080fe40000010805 */
[----:B------:R-:W-:Y:S01]  /*8c80*/  FFMA.FTZ R16, R21, R4, R16 ;  /* 0x0000000415107223 */ /* 0x000fe20000010010 */
[----:B------:R-:W-:-:S04]  /*8c90*/  F2FP.PACK_AB R2, R3, R2 ;  /* 0x000000020302723e */ /* 0x000fc800000000ff */
[----:B------:R-:W-:Y:S02]  /*8ca0*/  F2FP.PACK_AB R8, R16, R5 ;  /* 0x000000051008723e */ /* 0x000fe400000000ff */
[----:B------:R-:W-:Y:S02]  /*8cb0*/  MOV R10, R2 ;  /* 0x00000002000a7202 */ /* 0x000fe40000000f00 */
.L_x_1809:
[----:B------:R-:W-:Y:S05]  /*8cc0*/  BSYNC B0 ;  /* 0x0000000000007941 */ /* 0x000fea0003800000 */
.L_x_1808:
[----:B-----5:R1:W-:Y:S02]  /*8cd0*/  STS.128 [R237], R8 ;  /* 0x00000008ed007388 */ /* 0x0203e40000000c00 */
.L_x_1807:
[----:B------:R-:W-:Y:S05]  /*8ce0*/  BSYNC B1 ;  /* 0x0000000000017941 */ /* 0x000fea0003800000 */
.L_x_1806:
[----:B------:R-:W-:-:S04]  /*8cf0*/  IADD3 R20, R142, 0x20, RZ ;  /* 0x000000208e147810 */ /* 0x000fc80007ffe0ff */
[----:B------:R-:W-:-:S04]  /*8d00*/  ISETP.GE.AND P0, PT, R20, R13, PT ;  /* 0x0000000d1400720c */ /* 0x000fc80003f06270 */
[----:B------:R-:W-:-:S13]  /*8d10*/  ISETP.LT.OR P0, PT, R56, -0x83, P0 ;  /* 0xffffff7d3800780c */ /* 0x000fda0000701670 */
[----:B------:R-:W-:Y:S05]  /*8d20*/  @P0 BRA `(.L_x_1810) ;  /* 0x00000fd000000947 */ /* 0x000fea0003800000 */
[----:B-1----:R1:W5:Y:S01]  /*8d30*/  LDG.E.128 R8, [R24.64] ;  /* 0x0000000618087981 */ /* 0x002362000c1e1d00 */
        /* <DEDUP_REMOVED lines=11> */
[----:B------:R-:W2:Y:S04]  /*8df0*/  LDG.E.64 R2, [R18.64] ;  /* 0x0000000612027981 */ /* 0x000ea8000c1e1b00 */
[----:B------:R-:W3:Y:S01]  /*8e00*/  LDG.E.64 R4, [R4.64] ;  /* 0x0000000604047981 */ /* 0x000ee2000c1e1b00 */
[----:B-----5:R-:W-:Y:S01]  /*8e10*/  HADD2.F32 R15, -RZ, R9.H1_H1 ;  /* 0x30000009ff0f7230 */ /* 0x020fe20000004100 */
[----:B------:R-:W-:Y:S01]  /*8e20*/  MOV R14, R10 ;  /* 0x0000000a000e7202 */ /* 0x000fe20000000f00 */
[----:B------:R-:W-:Y:S02]  /*8e30*/  HADD2.F32 R12, -RZ, R11.H1_H1 ;  /* 0x3000000bff0c7230 */ /* 0x000fe40000004100 */
[----:B------:R-:W-:Y:S02]  /*8e40*/  HADD2.F32 R16, -RZ, R9.H0_H0 ;  /* 0x20000009ff107230 */ /* 0x000fe40000004100 */
[----:B------:R-:W-:-:S02]  /*8e50*/  HADD2.F32 R13, -RZ, R11.H0_H0 ;  /* 0x2000000bff0d7230 */ /* 0x000fc40000004100 */
[----:B--2---:R-:W-:Y:S02]  /*8e60*/  HADD2.F32 R7, -RZ, R2.H1_H1 ;  /* 0x30000002ff077230 */ /* 0x004fe40000004100 */
[----:B------:R-:W-:Y:S02]  /*8e70*/  HADD2.F32 R0, -RZ, R3.H1_H1 ;  /* 0x30000003ff007230 */ /* 0x000fe40000004100 */
[----:B---3--:R-:W-:Y:S01]  /*8e80*/  HADD2.F32 R10, -RZ, R4.H1_H1 ;  /* 0x30000004ff0a7230 */ /* 0x008fe20000004100 */
[-C--:B------:R-:W-:Y:S01]  /*8e90*/  FMUL.FTZ R9, R15, R7.reuse ;  /* 0x000000070f097220 */ /* 0x080fe20000410000 */
[----:B------:R-:W-:Y:S01]  /*8ea0*/  HADD2.F32 R11, -RZ, R5.H1_H1 ;  /* 0x30000005ff0b7230 */ /* 0x000fe20000004100 */
[-C--:B------:R-:W-:Y:S01]  /*8eb0*/  FMUL.FTZ R6, R12, R0.reuse ;  /* 0x000000000c067220 */ /* 0x080fe20000410000 */
[----:B------:R-:W-:Y:S01]  /*8ec0*/  HADD2.F32 R2, -RZ, R2.H0_H0 ;  /* 0x20000002ff027230 */ /* 0x000fe20000004100 */
[C---:B------:R-:W-:Y:S01]  /*8ed0*/  FMUL.FTZ R7, R16.reuse, R7 ;  /* 0x0000000710077220 */ /* 0x040fe20000410000 */
[----:B------:R-:W-:Y:S01]  /*8ee0*/  HADD2.F32 R3, -RZ, R3.H0_H0 ;  /* 0x20000003ff037230 */ /* 0x000fe20000004100 */
[----:B------:R-:W-:Y:S01]  /*8ef0*/  FMUL.FTZ R0, R13, R0 ;  /* 0x000000000d007220 */ /* 0x000fe20000410000 */
[----:B------:R-:W-:Y:S01]  /*8f00*/  HADD2.F32 R4, -RZ, R4.H0_H0 ;  /* 0x20000004ff047230 */ /* 0x000fe20000004100 */
[----:B------:R-:W-:-:S02]  /*8f10*/  FFMA.FTZ R9, R16, R10, -R9 ;  /* 0x0000000a10097223 */ /* 0x000fc40000010809 */
[-C--:B------:R-:W-:Y:S01]  /*8f20*/  FFMA.FTZ R6, R13, R11.reuse, -R6 ;  /* 0x0000000b0d067223 */ /* 0x080fe20000010806 */
[--C-:B------:R-:W-:Y:S01]  /*8f30*/  HADD2.F32 R13, -RZ, R8.reuse.H1_H1 ;  /* 0x30000008ff0d7230 */ /* 0x100fe20000004100 */
[----:B------:R-:W-:Y:S01]  /*8f40*/  FFMA.FTZ R10, R15, R10, R7 ;  /* 0x0000000a0f0a7223 */ /* 0x000fe20000010007 */
[----:B------:R-:W-:Y:S01]  /*8f50*/  HADD2.F32 R7, -RZ, R8.H0_H0 ;  /* 0x20000008ff077230 */ /* 0x000fe20000004100 */
[----:B------:R-:W-:Y:S01]  /*8f60*/  FFMA.FTZ R11, R12, R11, R0 ;  /* 0x0000000b0c0b7223 */ /* 0x000fe20000010000 */
[--C-:B------:R-:W-:Y:S02]  /*8f70*/  HADD2.F32 R0, -RZ, R14.reuse.H0_H0 ;  /* 0x2000000eff007230 */ /* 0x100fe40000004100 */
[----:B------:R-:W-:Y:S01]  /*8f80*/  HADD2.F32 R14, -RZ, R14.H1_H1 ;  /* 0x3000000eff0e7230 */ /* 0x000fe20000004100 */
[-C--:B------:R-:W-:Y:S01]  /*8f90*/  FMUL.FTZ R8, R7, R2.reuse ;  /* 0x0000000207087220 */ /* 0x080fe20000410000 */
[----:B------:R-:W-:Y:S01]  /*8fa0*/  HADD2.F32 R15, -RZ, R5.H0_H0 ;  /* 0x20000005ff0f7230 */ /* 0x000fe20000004100 */
[----:B------:R-:W-:Y:S01]  /*8fb0*/  FMUL.FTZ R5, R13, R2 ;  /* 0x000000020d057220 */ /* 0x000fe20000410000 */
[----:B------:R-:W-:Y:S01]  /*8fc0*/  F2FP.PACK_AB R9, R10, R9 ;  /* 0x000000090a09723e */ /* 0x000fe200000000ff */
[-C--:B------:R-:W-:Y:S01]  /*8fd0*/  FMUL.FTZ R2, R14, R3.reuse ;  /* 0x000000030e027220 */ /* 0x080fe20000410000 */
[----:B------:R-:W-:Y:S01]  /*8fe0*/  F2FP.PACK_AB R11, R11, R6 ;  /* 0x000000060b0b723e */ /* 0x000fe200000000ff */
[----:B------:R-:W-:-:S02]  /*8ff0*/  FMUL.FTZ R3, R0, R3 ;  /* 0x0000000300037220 */ /* 0x000fc40000410000 */
[-C--:B------:R-:W-:Y:S02]  /*9000*/  FFMA.FTZ R5, R7, R4.reuse, -R5 ;  /* 0x0000000407057223 */ /* 0x080fe40000010805 */
[----:B------:R-:W-:Y:S02]  /*9010*/  FFMA.FTZ R8, R13, R4, R8 ;  /* 0x000000040d087223 */ /* 0x000fe40000010008 */
[-C--:B------:R-:W-:Y:S02]  /*9020*/  FFMA.FTZ R2, R0, R15.reuse, -R2 ;  /* 0x0000000f00027223 */ /* 0x080fe40000010802 */
[----:B------:R-:W-:Y:S01]  /*9030*/  FFMA.FTZ R3, R14, R15, R3 ;  /* 0x0000000f0e037223 */ /* 0x000fe20000010003 */
[----:B------:R-:W-:-:S04]  /*9040*/  F2FP.PACK_AB R8, R8, R5 ;  /* 0x000000050808723e */ /* 0x000fc800000000ff */
[----:B------:R-:W-:Y:S02]  /*9050*/  F2FP.PACK_AB R10, R3, R2 ;  /* 0x00000002030a723e */ /* 0x000fe400000000ff */
.L_x_1812:
[----:B------:R-:W-:Y:S05]  /*9060*/  BSYNC B0 ;  /* 0x0000000000007941 */ /* 0x000fea0003800000 */
.L_x_1811:
[----:B-----5:R2:W-:Y:S01]  /*9070*/  STS.128 [R237+0x800], R8 ;  /* 0x00080008ed007388 */ /* 0x0205e20000000c00 */
[----:B------:R-:W-:Y:S05]  /*9080*/  BRA `(.L_x_1810) ;  /* 0x00000c7000007947 */ /* 0x000fea0003800000 */
.L_x_1805:
[----:B------:R-:W-:Y:S01]  /*9090*/  ISETP.GE.AND P0, PT, R142, R13, PT ;  /* 0x0000000d8e00720c */ /* 0x000fe20003f06270 */
[----:B------:R-:W-:Y:S03]  /*90a0*/  BSSY B1, `(.L_x_1813) ;  /* 0x0000059000017945 */ /* 0x000fe60003800000 */
[----:B------:R-:W-:-:S13]  /*90b0*/  ISETP.LT.OR P0, PT, R56, -0x3, P0 ;  /* 0xfffffffd3800780c */ /* 0x000fda0000701670 */
        /* <DEDUP_REMOVED lines=15> */
[----:B-1----:R-:W-:Y:S01]  /*91b0*/  MOV R8, RZ ;  /* 0x000000ff00087202 */ /* 0x002fe20000000f00 */
[----:B------:R-:W2:Y:S01]  /*91c0*/  LDG.E.128 R16, [R16.64] ;  /* 0x0000000610107981 */ /* 0x000ea2000c1e1d00 */
[----:B------:R-:W-:Y:S02]  /*91d0*/  LEA.HI.X R7, R4, c[0x0][0x2b4], R7, 0x1, P1 ;  /* 0x0000ad0004077a11 */ /* 0x000fe400008f0c07 */
[----:B------:R-:W-:-:S04]  /*91e0*/  @P0 IADD3 R8, -R2, RZ, RZ ;  /* 0x000000ff02080210 */ /* 0x000fc80007ffe1ff */
[----:B------:R-:W3:Y:S01]  /*91f0*/  LDG.E.128 R4, [R6.64] ;  /* 0x0000000606047981 */ /* 0x000ee2000c1e1d00 */
[----:B------:R-:W-:-:S04]  /*9200*/  IADD3 R2, P1, R8, R3, RZ ;  /* 0x0000000308027210 */ /* 0x000fc80007f3e0ff */
[----:B------:R-:W-:Y:S02]  /*9210*/  LEA.HI.X.SX32 R9, R8, R27, 0x1, P1 ;  /* 0x0000001b08097211 */ /* 0x000fe400008f0eff */
[----:B------:R-:W-:-:S04]  /*9220*/  LEA R8, P1, R2, c[0x0][0x2a8], 0x1 ;  /* 0x0000aa0002087a11 */ /* 0x000fc800078208ff */
[----:B------:R-:W-:-:S06]  /*9230*/  LEA.HI.X R9, R2, c[0x0][0x2ac], R9, 0x1, P1 ;  /* 0x0000ab0002097a11 */ /* 0x000fcc00008f0c09 */
[----:B------:R-:W4:Y:S01]  /*9240*/  LDG.E.128 R8, [R8.64] ;  /* 0x0000000608087981 */ /* 0x000f22000c1e1d00 */
[----:B--2---:R-:W-:Y:S02]  /*9250*/  HADD2.F32 R29, -RZ, R16.H0_H0 ;  /* 0x20000010ff1d7230 */ /* 0x004fe40000004100 */
[----:B------:R-:W-:Y:S02]  /*9260*/  HADD2.F32 R31, -RZ, R17.H0_H0 ;  /* 0x20000011ff1f7230 */ /* 0x000fe40000004100 */
[--C-:B---3--:R-:W-:Y:S02]  /*9270*/  HADD2.F32 R2, -RZ, R4.reuse.H0_H0 ;  /* 0x20000004ff027230 */ /* 0x108fe40000004100 */
[----:B------:R-:W-:Y:S02]  /*9280*/  HADD2.F32 R12, -RZ, R4.H1_H1 ;  /* 0x30000004ff0c7230 */ /* 0x000fe40000004100 */
[--C-:B------:R-:W-:Y:S02]  /*9290*/  HADD2.F32 R4, -RZ, R5.reuse.H0_H0 ;  /* 0x20000005ff047230 */ /* 0x100fe40000004100 */
[----:B------:R-:W-:Y:S01]  /*92a0*/  HADD2.F32 R26, -RZ, R5.H1_H1 ;  /* 0x30000005ff1a7230 */ /* 0x000fe20000004100 */
[----:B------:R-:W-:Y:S01]  /*92b0*/  @!P0 FADD.FTZ R2, -R2, -RZ ;  /* 0x800000ff02028221 */ /* 0x000fe20000010100 */
[--C-:B------:R-:W-:Y:S01]  /*92c0*/  HADD2.F32 R5, -RZ, R6.reuse.H0_H0 ;  /* 0x20000006ff057230 */ /* 0x100fe20000004100 */
[----:B------:R-:W-:Y:S01]  /*92d0*/  @!P0 FADD.FTZ R4, -R4, -RZ ;  /* 0x800000ff04048221 */ /* 0x000fe20000010100 */
[----:B------:R-:W-:-:S02]  /*92e0*/  HADD2.F32 R28, -RZ, R6.H1_H1 ;  /* 0x30000006ff1c7230 */ /* 0x000fc40000004100 */
[--C-:B------:R-:W-:Y:S02]  /*92f0*/  HADD2.F32 R6, -RZ, R7.reuse.H0_H0 ;  /* 0x20000007ff067230 */ /* 0x100fe40000004100 */
[----:B------:R-:W-:Y:S01]  /*9300*/  HADD2.F32 R7, -RZ, R7.H1_H1 ;  /* 0x30000007ff077230 */ /* 0x000fe20000004100 */
[----:B------:R-:W-:Y:S01]  /*9310*/  FMUL.FTZ R29, R29, R2 ;  /* 0x000000021d1d7220 */ /* 0x000fe20000410000 */
[----:B------:R-:W-:Y:S01]  /*9320*/  HADD2.F32 R2, -RZ, R19.H1_H1 ;  /* 0x30000013ff027230 */ /* 0x000fe20000004100 */
[----:B------:R-:W-:Y:S01]  /*9330*/  FMUL.FTZ R31, R31, R4 ;  /* 0x000000041f1f7220 */ /* 0x000fe20000410000 */
[----:B------:R-:W-:Y:S01]  /*9340*/  HADD2.F32 R4, -RZ, R18.H0_H0 ;  /* 0x20000012ff047230 */ /* 0x000fe20000004100 */
[----:B------:R-:W-:Y:S02]  /*9350*/  @!P0 FADD.FTZ R5, -R5, -RZ ;  /* 0x800000ff05058221 */ /* 0x000fe40000010100 */
[----:B------:R-:W-:Y:S01]  /*9360*/  @!P0 FADD.FTZ R7, -R7, -RZ ;  /* 0x800000ff07078221 */ /* 0x000fe20000010100 */
[----:B------:R-:W-:Y:S01]  /*9370*/  HADD2.F32 R17, -RZ, R17.H1_H1 ;  /* 0x30000011ff117230 */ /* 0x000fe20000004100 */
[----:B------:R-:W-:Y:S01]  /*9380*/  @!P0 FADD.FTZ R26, -R26, -RZ ;  /* 0x800000ff1a1a8221 */ /* 0x000fe20000010100 */
[----:B------:R-:W-:Y:S01]  /*9390*/  HADD2.F32 R33, -RZ, R16.H1_H1 ;  /* 0x30000010ff217230 */ /* 0x000fe20000004100 */
[----:B------:R-:W-:Y:S01]  /*93a0*/  FMUL.FTZ R5, R4, R5 ;  /* 0x0000000504057220 */ /* 0x000fe20000410000 */
[----:B----4-:R-:W-:Y:S01]  /*93b0*/  HADD2.F32 R4, -RZ, R8.H0_H0 ;  /* 0x20000008ff047230 */ /* 0x010fe20000004100 */
[----:B------:R-:W-:Y:S01]  /*93c0*/  FMUL.FTZ R7, R2, R7 ;  /* 0x0000000702077220 */ /* 0x000fe20000410000 */
[----:B-----5:R-:W-:Y:S01]  /*93d0*/  HADD2.F32 R2, -RZ, R20.H0_H0 ;  /* 0x20000014ff027230 */ /* 0x020fe20000004100 */
[----:B------:R-:W-:Y:S01]  /*93e0*/  @!P0 FADD.FTZ R12, -R12, -RZ ;  /* 0x800000ff0c0c8221 */ /* 0x000fe20000010100 */
[----:B------:R-:W-:Y:S01]  /*93f0*/  HADD2.F32 R37, -RZ, R18.H1_H1 ;  /* 0x30000012ff257230 */ /* 0x000fe20000004100 */
[----:B------:R-:W-:Y:S01]  /*9400*/  FMUL.FTZ R17, R17, R26 ;  /* 0x0000001a11117220 */ /* 0x000fe20000410000 */
[----:B------:R-:W-:Y:S01]  /*9410*/  HADD2.F32 R35, -RZ, R19.H0_H0 ;  /* 0x20000013ff237230 */ /* 0x000fe20000004100 */
[----:B------:R-:W-:Y:S01]  /*9420*/  @!P0 FADD.FTZ R28, -R28, -RZ ;  /* 0x800000ff1c1c8221 */ /* 0x000fe20000010100 */
[----:B------:R-:W-:Y:S01]  /*9430*/  HADD2.F32 R16, -RZ, R8.H1_H1 ;  /* 0x30000008ff107230 */ /* 0x000fe20000004100 */
[----:B------:R-:W-:Y:S01]  /*9440*/  @!P0 FADD.FTZ R6, -R6, -RZ ;  /* 0x800000ff06068221 */ /* 0x000fe20000010100 */
[--C-:B------:R-:W-:Y:S01]  /*9450*/  HADD2.F32 R8, -RZ, R9.reuse.H0_H0 ;  /* 0x20000009ff087230 */ /* 0x100fe20000004100 */
[----:B------:R-:W-:Y:S01]  /*9460*/  FMUL.FTZ R33, R33, R12 ;  /* 0x0000000c21217220 */ /* 0x000fe20000410000 */
[----:B------:R-:W-:Y:S01]  /*9470*/  HADD2.F32 R26, -RZ, R9.H1_H1 ;  /* 0x30000009ff1a7230 */ /* 0x000fe20000004100 */
[----:B------:R-:W-:Y:S01]  /*9480*/  FFMA.FTZ R2, R2, R4, R29 ;  /* 0x0000000402027223 */ /* 0x000fe2000001001d */
[----:B------:R-:W-:-:S02]  /*9490*/  HADD2.F32 R18, -RZ, R10.H0_H0 ;  /* 0x2000000aff127230 */ /* 0x000fc40000004100 */
[----:B------:R-:W-:Y:S02]  /*94a0*/  HADD2.F32 R19, -RZ, R10.H1_H1 ;  /* 0x3000000aff137230 */ /* 0x000fe40000004100 */
[--C-:B------:R-:W-:Y:S02]  /*94b0*/  HADD2.F32 R9, -RZ, R11.reuse.H0_H0 ;  /* 0x2000000bff097230 */ /* 0x100fe40000004100 */
[----:B------:R-:W-:Y:S02]  /*94c0*/  HADD2.F32 R10, -RZ, R11.H1_H1 ;  /* 0x3000000bff0a7230 */ /* 0x000fe40000004100 */
[----:B------:R-:W-:Y:S02]  /*94d0*/  HADD2.F32 R12, -RZ, R21.H0_H0 ;  /* 0x20000015ff0c7230 */ /* 0x000fe40000004100 */
[----:B------:R-:W-:Y:S02]  /*94e0*/  HADD2.F32 R4, -RZ, R22.H0_H0 ;  /* 0x20000016ff047230 */ /* 0x000fe40000004100 */
[----:B------:R-:W-:Y:S01]  /*94f0*/  HADD2.F32 R11, -RZ, R23.H0_H0 ;  /* 0x20000017ff0b7230 */ /* 0x000fe20000004100 */
[----:B------:R-:W-:Y:S01]  /*9500*/  FMUL.FTZ R28, R37, R28 ;  /* 0x0000001c251c7220 */ /* 0x000fe20000410000 */
[----:B------:R-:W-:Y:S01]  /*9510*/  HADD2.F32 R20, -RZ, R20.H1_H1 ;  /* 0x30000014ff147230 */ /* 0x000fe20000004100 */
[----:B------:R-:W-:Y:S01]  /*9520*/  FMUL.FTZ R6, R35, R6 ;  /* 0x0000000623067220 */ /* 0x000fe20000410000 */
[----:B------:R-:W-:-:S02]  /*9530*/  HADD2.F32 R21, -RZ, R21.H1_H1 ;  /* 0x30000015ff157230 */ /* 0x000fc40000004100 */
[----:B------:R-:W-:Y:S02]  /*9540*/  HADD2.F32 R22, -RZ, R22.H1_H1 ;  /* 0x30000016ff167230 */ /* 0x000fe40000004100 */
[----:B------:R-:W-:Y:S01]  /*9550*/  HADD2.F32 R23, -RZ, R23.H1_H1 ;  /* 0x30000017ff177230 */ /* 0x000fe20000004100 */
[----:B------:R-:W-:Y:S02]  /*9560*/  FFMA.FTZ R33, R20, R16, R33 ;  /* 0x0000001014217223 */ /* 0x000fe40000010021 */
[----:B------:R-:W-:Y:S02]  /*9570*/  FFMA.FTZ R8, R12, R8, R31 ;  /* 0x000000080c087223 */ /* 0x000fe4000001001f */
[----:B------:R-:W-:Y:S02]  /*9580*/  FFMA.FTZ R17, R21, R26, R17 ;  /* 0x0000001a15117223 */ /* 0x000fe40000010011 */
[----:B------:R-:W-:Y:S02]  /*9590*/  FFMA.FTZ R4, R4, R18, R5 ;  /* 0x0000001204047223 */ /* 0x000fe40000010005 */
[----:B------:R-:W-:-:S02]  /*95a0*/  FFMA.FTZ R19, R22, R19, R28 ;  /* 0x0000001316137223 */ /* 0x000fc4000001001c */
[----:B------:R-:W-:Y:S02]  /*95b0*/  FFMA.FTZ R6, R11, R9, R6 ;  /* 0x000000090b067223 */ /* 0x000fe40000010006 */
[----:B------:R-:W-:Y:S01]  /*95c0*/  FFMA.FTZ R7, R23, R10, R7 ;  /* 0x0000000a17077223 */ /* 0x000fe20000010007 */
[----:B------:R-:W-:Y:S02]  /*95d0*/  F2FP.PACK_AB R20, R33, R2 ;  /* 0x000000022114723e */ /* 0x000fe400000000ff */
[----:B------:R-:W-:Y:S02]  /*95e0*/  F2FP.PACK_AB R21, R17, R8 ;  /* 0x000000081115723e */ /* 0x000fe400000000ff */
[----:B------:R-:W-:Y:S02]  /*95f0*/  F2FP.PACK_AB R22, R19, R4 ;  /* 0x000000041316723e */ /* 0x000fe400000000ff */
[----:B------:R-:W-:Y:S02]  /*9600*/  F2FP.PACK_AB R23, R7, R6 ;  /* 0x000000060717723e */ /* 0x000fe400000000ff */
.L_x_1816:
[----:B------:R-:W-:Y:S05]  /*9610*/  BSYNC B0 ;  /* 0x0000000000007941 */ /* 0x000fea0003800000 */
.L_x_1815:
[----:B-----5:R2:W-:Y:S02]  /*9620*/  STS.128 [R237], R20 ;  /* 0x00000014ed007388 */ /* 0x0205e40000000c00 */
.L_x_1814:
[----:B------:R-:W-:Y:S05]  /*9630*/  BSYNC B1 ;  /* 0x0000000000017941 */ /* 0x000fea0003800000 */
.L_x_1813:
[----:B--2---:R-:W-:-:S04]  /*9640*/  IADD3 R20, R142, 0x20, RZ ;  /* 0x000000208e147810 */ /* 0x004fc80007ffe0ff */
[----:B------:R-:W-:-:S04]  /*9650*/  ISETP.GE.AND P0, PT, R20, R13, PT ;  /* 0x0000000d1400720c */ /* 0x000fc80003f06270 */
[----:B------:R-:W-:-:S13]  /*9660*/  ISETP.LT.OR P0, PT, R56, -0x83, P0 ;  /* 0xffffff7d3800780c */ /* 0x000fda0000701670 */
        /* <DEDUP_REMOVED lines=12> */
[C---:B------:R-:W-:Y:S02]  /*9730*/  IADD3 R5, P1, R2.reuse, R3, RZ ;  /* 0x0000000302057210 */ /* 0x040fe40007f3e0ff */
[----:B------:R-:W-:Y:S01]  /*9740*/  @P0 SHF.R.S32.HI R131, RZ, 0x1, R131 ;  /* 0x00000001ff830819 */ /* 0x000fe20000011483 */
        /* <DEDUP_REMOVED lines=10> */
[----:B-1----:R-:W-:-:S04]  /*97f0*/  LEA R8, P1, R3, c[0x0][0x2a8], 0x1 ;  /* 0x0000aa0003087a11 */ /* 0x002fc800078208ff */
[----:B------:R-:W-:-:S06]  /*9800*/  LEA.HI.X R9, R3, c[0x0][0x2ac], R0, 0x1, P1 ;  /* 0x0000ab0003097a11 */ /* 0x000fcc00008f0c00 */
[----:B--2---:R-:W2:Y:S01]  /*9810*/  LDG.E.128 R8, [R8.64] ;  /* 0x0000000608087981 */ /* 0x004ea2000c1e1d00 */
[--C-:B---3--:R-:W-:Y:S02]  /*9820*/  HADD2.F32 R23, -RZ, R12.reuse.H0_H0 ;  /* 0x2000000cff177230 */ /* 0x108fe40000004100 */
[----:B------:R-:W-:Y:S02]  /*9830*/  HADD2.F32 R27, -RZ, R12.H1_H1 ;  /* 0x3000000cff1b7230 */ /* 0x000fe40000004100 */
[--C-:B----4-:R-:W-:Y:S02]  /*9840*/  HADD2.F32 R2, -RZ, R5.reuse.H0_H0 ;  /* 0x20000005ff027230 */ /* 0x110fe40000004100 */
[----:B------:R-:W-:Y:S02]  /*9850*/  HADD2.F32 R0, -RZ, R4.H0_H0 ;  /* 0x20000004ff007230 */ /* 0x000fe40000004100 */
[----:B------:R-:W-:Y:S01]  /*9860*/  HADD2.F32 R5, -RZ, R5.H1_H1 ;  /* 0x30000005ff057230 */ /* 0x000fe20000004100 */
[----:B------:R-:W-:Y:S01]  /*9870*/  @!P0 FADD.FTZ R2, -R2, -RZ ;  /* 0x800000ff02028221 */ /* 0x000fe20000010100 */
[--C-:B------:R-:W-:Y:S01]  /*9880*/  HADD2.F32 R3, -RZ, R6.reuse.H0_H0 ;  /* 0x20000006ff037230 */ /* 0x100fe20000004100 */
[----:B------:R-:W-:Y:S01]  /*9890*/  @!P0 FADD.FTZ R0, -R0, -RZ ;  /* 0x800000ff00008221 */ /* 0x000fe20000010100 */
[----:B------:R-:W-:Y:S01]  /*98a0*/  HADD2.F32 R21, -RZ, R6.H1_H1 ;  /* 0x30000006ff157230 */ /* 0x000fe20000004100 */
[----:B------:R-:W-:Y:S01]  /*98b0*/  @!P0 FADD.FTZ R5, -R5, -RZ ;  /* 0x800000ff05058221 */ /* 0x000fe20000010100 */
[----:B------:R-:W-:-:S02]  /*98c0*/  HADD2.F32 R25, -RZ, R13.H0_H0 ;  /* 0x2000000dff197230 */ /* 0x000fc40000004100 */
[----:B------:R-:W-:Y:S02]  /*98d0*/  HADD2.F32 R12, -RZ, R13.H1_H1 ;  /* 0x3000000dff0c7230 */ /* 0x000fe40000004100 */
[--C-:B------:R-:W-:Y:S02]  /*98e0*/  HADD2.F32 R6, -RZ, R7.reuse.H0_H0 ;  /* 0x20000007ff067230 */ /* 0x100fe40000004100 */
[----:B------:R-:W-:Y:S02]  /*98f0*/  HADD2.F32 R4, -RZ, R4.H1_H1 ;  /* 0x30000004ff047230 */ /* 0x000fe40000004100 */
[----:B------:R-:W-:Y:S01]  /*9900*/  HADD2.F32 R7, -RZ, R7.H1_H1 ;  /* 0x30000007ff077230 */ /* 0x000fe20000004100 */
[----:B------:R-:W-:Y:S01]  /*9910*/  FMUL.FTZ R23, R23, R0 ;  /* 0x0000000017177220 */ /* 0x000fe20000410000 */
[--C-:B------:R-:W-:Y:S01]  /*9920*/  HADD2.F32 R0, -RZ, R15.reuse.H1_H1 ;  /* 0x3000000fff007230 */ /* 0x100fe20000004100 */
[----:B------:R-:W-:Y:S01]  /*9930*/  FMUL.FTZ R25, R25, R2 ;  /* 0x0000000219197220 */ /* 0x000fe20000410000 */
[----:B------:R-:W-:Y:S01]  /*9940*/  HADD2.F32 R2, -RZ, R14.H0_H0 ;  /* 0x2000000eff027230 */ /* 0x000fe20000004100 */
[----:B------:R-:W-:Y:S01]  /*9950*/  FMUL.FTZ R12, R12, R5 ;  /* 0x000000050c0c7220 */ /* 0x000fe20000410000 */
[----:B------:R-:W-:Y:S01]  /*9960*/  HADD2.F32 R5, -RZ, R15.H0_H0 ;  /* 0x2000000fff057230 */ /* 0x000fe20000004100 */
[----:B------:R-:W-:-:S02]  /*9970*/  @!P0 FADD.FTZ R4, -R4, -RZ ;  /* 0x800000ff04048221 */ /* 0x000fc40000010100 */
[----:B------:R-:W-:Y:S02]  /*9980*/  @!P0 FADD.FTZ R3, -R3, -RZ ;  /* 0x800000ff03038221 */ /* 0x000fe40000010100 */
[----:B------:R-:W-:Y:S02]  /*9990*/  @!P0 FADD.FTZ R6, -R6, -RZ ;  /* 0x800000ff06068221 */ /* 0x000fe40000010100 */
[----:B------:R-:W-:Y:S01]  /*99a0*/  @!P0 FADD.FTZ R7, -R7, -RZ ;  /* 0x800000ff07078221 */ /* 0x000fe20000010100 */
[----:B------:R-:W-:Y:S01]  /*99b0*/  HADD2.F32 R14, -RZ, R14.H1_H1 ;  /* 0x3000000eff0e7230 */ /* 0x000fe20000004100 */
[----:B------:R-:W-:Y:S01]  /*99c0*/  FMUL.FTZ R27, R27, R4 ;  /* 0x000000041b1b7220 */ /* 0x000fe20000410000 */
[----:B-----5:R-:W-:Y:S01]  /*99d0*/  HADD2.F32 R4, -RZ, R17.H0_H0 ;  /* 0x20000011ff047230 */ /* 0x020fe20000004100 */
[----:B------:R-:W-:Y:S01]  /*99e0*/  FMUL.FTZ R3, R2, R3 ;  /* 0x0000000302037220 */ /* 0x000fe20000410000 */
[----:B--2---:R-:W-:Y:S01]  /*99f0*/  HADD2.F32 R2, -RZ, R8.H0_H0 ;  /* 0x20000008ff027230 */ /* 0x004fe20000004100 */
[----:B------:R-:W-:Y:S01]  /*9a00*/  FMUL.FTZ R6, R5, R6 ;  /* 0x0000000605067220 */ /* 0x000fe20000410000 */
[----:B------:R-:W-:Y:S01]  /*9a10*/  HADD2.F32 R5, -RZ, R9.H0_H0 ;  /* 0x20000009ff057230 */ /* 0x000fe20000004100 */
[----:B------:R-:W-:Y:S01]  /*9a20*/  FMUL.FTZ R7, R0, R7 ;  /* 0x0000000700077220 */ /* 0x000fe20000410000 */
[----:B------:R-:W-:Y:S01]  /*9a30*/  HADD2.F32 R0, -RZ, R16.H0_H0 ;  /* 0x20000010ff007230 */ /* 0x000fe20000004100 */
[----:B------:R-:W-:-:S02]  /*9a40*/  @!P0 FADD.FTZ R21, -R21, -RZ ;  /* 0x800000ff15158221 */ /* 0x000fc40000010100 */
[----:B------:R-:W-:Y:S01]  /*9a50*/  FFMA.FTZ R4, R4, R5, R25 ;  /* 0x0000000504047223 */ /* 0x000fe20000010019 */
[----:B------:R-:W-:Y:S01]  /*9a60*/  HADD2.F32 R5, -RZ, R18.H0_H0 ;  /* 0x20000012ff057230 */ /* 0x000fe20000004100 */
[----:B------:R-:W-:Y:S01]  /*9a70*/  FMUL.FTZ R21, R14, R21 ;  /* 0x000000150e157220 */ /* 0x000fe20000410000 */
[----:B------:R-:W-:Y:S01]  /*9a80*/  HADD2.F32 R14, -RZ, R10.H0_H0 ;  /* 0x2000000aff0e7230 */ /* 0x000fe20000004100 */
[----:B------:R-:W-:Y:S01]  /*9a90*/  FFMA.FTZ R0, R0, R2, R23 ;  /* 0x0000000200007223 */ /* 0x000fe20000010017 */
[----:B------:R-:W-:Y:S02]  /*9aa0*/  HADD2.F32 R2, -RZ, R19.H0_H0 ;  /* 0x20000013ff027230 */ /* 0x000fe40000004100 */
[----:B------:R-:W-:Y:S02]  /*9ab0*/  HADD2.F32 R16, -RZ, R16.H1_H1 ;  /* 0x30000010ff107230 */ /* 0x000fe40000004100 */
[----:B------:R-:W-:Y:S02]  /*9ac0*/  HADD2.F32 R8, -RZ, R8.H1_H1 ;  /* 0x30000008ff087230 */ /* 0x000fe40000004100 */
[----:B------:R-:W-:-:S02]  /*9ad0*/  HADD2.F32 R9, -RZ, R9.H1_H1 ;  /* 0x30000009ff097230 */ /* 0x000fc40000004100 */
[----:B------:R-:W-:Y:S02]  /*9ae0*/  HADD2.F32 R10, -RZ, R10.H1_H1 ;  /* 0x3000000aff0a7230 */ /* 0x000fe40000004100 */
[--C-:B------:R-:W-:Y:S02]  /*9af0*/  HADD2.F32 R13, -RZ, R11.reuse.H0_H0 ;  /* 0x2000000bff0d7230 */ /* 0x100fe40000004100 */
        /* <DEDUP_REMOVED lines=13> */
[----:B------:R-:W-:Y:S02]  /*9bd0*/  F2FP.PACK_AB R18, R10, R3 ;  /* 0x000000030a12723e */ /* 0x000fe400000000ff */
.L_x_1818:
[----:B------:R-:W-:Y:S05]  /*9be0*/  BSYNC B0 ;  /* 0x0000000000007941 */ /* 0x000fea0003800000 */
.L_x_1817:
[----:B-----5:R3:W-:Y:S01]  /*9bf0*/  STS.128 [R237+0x800], R16 ;  /* 0x00080010ed007388 */ /* 0x0207e20000000c00 */
[----:B------:R-:W-:Y:S05]  /*9c00*/  BRA `(.L_x_1810) ;  /* 0x000000f000007947 */ /* 0x000fea0003800000 */
.L_x_1804:
[----:B------:R-:W-:Y:S01]  /*9c10*/  IMAD.IADD R3, R234, 0x1, -R59 ;  /* 0x00000001ea037824 */ /* 0x000fe200078e0a3b */
[----:B------:R-:W-:-:S04]  /*9c20*/  IADD3 R20, R142, 0x20, RZ ;  /* 0x000000208e147810 */ /* 0x000fc80007ffe0ff */
[-C--:B------:R-:W-:Y:S02]  /*9c30*/  ISETP.GE.AND P0, PT, R20, R3.reuse, PT ;  /* 0x000000031400720c */ /* 0x080fe40003f06270 */
[----:B------:R-:W-:-:S11]  /*9c40*/  ISETP.GE.AND P1, PT, R142, R3, PT ;  /* 0x000000038e00720c */ /* 0x000fd60003f26270 */
[C---:B------:R-:W-:Y:S02]  /*9c50*/  @!P0 IADD3 R3, P2, R140.reuse, UR4, RZ ;  /* 0x000000048c038c10 */ /* 0x040fe4000ff5e0ff */
[----:B------:R-:W-:Y:S02]  /*9c60*/  @!P1 LEA R4, P3, R140, c[0x0][0x160], 0x1 ;  /* 0x000058008c049a11 */ /* 0x000fe400078608ff */
[----:B------:R-:W-:Y:S02]  /*9c70*/  @!P0 IADD3.X R0, R76, UR5, RZ, P2, !PT ;  /* 0x000000054c008c10 */ /* 0x000fe400097fe4ff */
[C---:B------:R-:W-:Y:S02]  /*9c80*/  @!P0 LEA R2, P2, R3.reuse, c[0x0][0x160], 0x1 ;  /* 0x0000580003028a11 */ /* 0x040fe400078408ff */
[----:B------:R-:W-:Y:S02]  /*9c90*/  @!P1 LEA.HI.X R5, R140, c[0x0][0x164], R76, 0x1, P3 ;  /* 0x000059008c059a11 */ /* 0x000fe400018f0c4c */
[----:B------:R-:W-:-:S03]  /*9ca0*/  @!P0 LEA.HI.X R3, R3, c[0x0][0x164], R0, 0x1, P2 ;  /* 0x0000590003038a11 */ /* 0x000fc600010f0c00 */
[----:B------:R-:W-:Y:S01]  /*9cb0*/  @!PT LDS RZ, [RZ] ;  /* 0x00000000fffff984 */ /* 0x000fe20000000800 */
[----:B------:R-:W-:Y:S01]  /*9cc0*/  @!PT LDS RZ, [RZ] ;  /* 0x00000000fffff984 */ /* 0x000fe20000000800 */
[----:B------:R-:W-:Y:S01]  /*9cd0*/  @!PT LDS RZ, [RZ] ;  /* 0x00000000fffff984 */ /* 0x000fe20000000800 */
[----:B------:R1:W-:Y:S04]  /*9ce0*/  @!P1 LDGSTS.E.BYPASS.LTC128B.128 [R237], [R4.64] ;  /* 0x0000000004ed9fae */ /* 0x0003e8000b901d46 */
[----:B------:R1:W-:Y:S02]  /*9cf0*/  @!P0 LDGSTS.E.BYPASS.LTC128B.128 [R237+0x800], [R2.64] ;  /* 0x0080000002ed8fae */ /* 0x0003e4000b901d46 */
.L_x_1810:
[----:B------:R-:W-:Y:S05]  /*9d00*/  BSYNC B2 ;  /* 0x0000000000027941 */ /* 0x000fea0003800000 */
.L_x_1803:
[----:B------:R-:W-:Y:S01]  /*9d10*/  IADD3 R240, R46, -0x1, RZ ;  /* 0xffffffff2ef07810 */ /* 0x000fe20007ffe0ff */
[----:B------:R-:W-:Y:S01]  /*9d20*/  IMAD.SHL.U32 R137, R137, 0x8, RZ ;  /* 0x0000000889897824 */ /* 0x000fe200078e00ff */
[C---:B------:R-:W-:Y:S01]  /*9d30*/  IADD3 R6, R142.reuse, 0x40, RZ ;  /* 0x000000408e067810 */ /* 0x040fe20007ffe0ff */
[----:B------:R-:W-:Y:S01]  /*9d40*/  IMAD R168, R57, 0x10, R59 ;  /* 0x0000001039a87824 */ /* 0x000fe200078e023b */
[----:B-1----:R-:W-:Y:S01]  /*9d50*/  IADD3 R5, R142, 0x60, RZ ;  /* 0x000000608e057810 */ /* 0x002fe20007ffe0ff */
[----:B------:R-:W-:Y:S01]  /*9d60*/  IMAD.SHL.U32 R0, R240, 0x100, RZ ;  /* 0x00000100f0007824 */ /* 0x000fe200078e00ff */
[----:B------:R-:W-:-:S02]  /*9d70*/  IADD3 R4, R142, 0xa0, RZ ;  /* 0x000000a08e047810 */ /* 0x000fc40007ffe0ff */
[C---:B------:R-:W-:Y:S01]  /*9d80*/  IADD3 R3, R142.reuse, 0xc0, RZ ;  /* 0x000000c08e037810 */ /* 0x040fe20007ffe0ff */
[----:B------:R-:W-:Y:S01]  /*9d90*/  IMAD.IADD R7, R61, 0x1, -R0 ;  /* 0x000000013d077824 */ /* 0x000fe200078e0a00 */
[C---:B--2---:R-:W-:Y:S02]  /*9da0*/  IADD3 R8, R142.reuse, 0x80, RZ ;  /* 0x000000808e087810 */ /* 0x044fe40007ffe0ff */
[C---:B------:R-:W-:Y:S02]  /*9db0*/  IADD3 R2, R142.reuse, 0xe0, RZ ;  /* 0x000000e08e027810 */ /* 0x040fe40007ffe0ff */
[-C--:B------:R-:W-:Y:S02]  /*9dc0*/  ISETP.GE.AND P0, PT, R142, R7.reuse, PT ;  /* 0x000000078e00720c */ /* 0x080fe40003f06270 */
[-C--:B------:R-:W-:Y:S02]  /*9dd0*/  ISETP.GE.AND P4, PT, R20, R7.reuse, PT ;  /* 0x000000071400720c */ /* 0x080fe40003f86270 */
[----:B------:R-:W-:-:S02]  /*9de0*/  ISETP.GE.AND P5, PT, R6, R7, PT ;  /* 0x000000070600720c */ /* 0x000fc40003fa6270 */
[-C--:B------:R-:W-:Y:S02]  /*9df0*/  ISETP.GE.AND P3, PT, R5, R7.reuse, PT ;  /* 0x000000070500720c */ /* 0x080fe40003f66270 */
[-C--:B------:R-:W-:Y:S02]  /*9e00*/  ISETP.GE.AND P2, PT, R4, R7.reuse, PT ;  /* 0x000000070400720c */ /* 0x080fe40003f46270 */
[----:B------:R-:W-:Y:S02]  /*9e10*/  ISETP.GE.AND P1, PT, R3, R7, PT ;  /* 0x000000070300720c */ /* 0x000fe40003f26270 */
[----:B------:R-:W-:Y:S01]  /*9e20*/  LOP3.LUT R133, R133, 0x7fffffe, RZ, 0xc0, !PT ;  /* 0x07fffffe85857812 */ /* 0x000fe200078ec0ff */
[----:B------:R-:W-:-:S04]  /*9e30*/  @!P0 IMAD.MOV.U32 R228, RZ, RZ, R230 ;  /* 0x000000ffffe48224 */ /* 0x000fc800078e00e6 */
[----:B------:R-:W-:Y:S01]  /*9e40*/  @!P5 IMAD.MOV.U32 R9, RZ, RZ, c[0x0][0x198] ;  /* 0x00006600ff09d624 */ /* 0x000fe200078e00ff */
[----:B------:R-:W-:Y:S01]  /*9e50*/  @!PT LDS RZ, [RZ] ;  /* 0x00000000fffff984 */ /* 0x000fe20000000800 */
[----:B------:R-:W-:Y:S01]  /*9e60*/  @!PT LDS RZ, [RZ] ;  /* 0x00000000fffff984 */ /* 0x000fe20000000800 */
[----:B------:R-:W-:Y:S01]  /*9e70*/  @!PT LDS RZ, [RZ] ;  /* 0x00000000fffff984 */ /* 0x000fe20000000800 */
[----:B------:R1:W-:Y:S01]  /*9e80*/  @!P0 LDGSTS.E.BYPASS.LTC128B.128 [R237+0x1000], [R228.64] ;  /* 0x01000000e4ed8fae */ /* 0x0003e2000b901d46 */
[CC--:B------:R-:W-:Y:S01]  /*9e90*/  @!P4 LEA R12, P0, R115.reuse, R230.reuse, 0x1 ;  /* 0x000000e6730cc211 */ /* 0x0c0fe200078008ff */
[----:B------:R-:W-:Y:S02]  /*9ea0*/  @!P5 IMAD.MOV.U32 R10, RZ, RZ, c[0x0][0x19c] ;  /* 0x00006700ff0ad624 */ /* 0x000fe400078e00ff */
[----:B------:R-:W-:Y:S01]  /*9eb0*/  @!P3 IMAD.MOV.U32 R24, RZ, RZ, c[0x0][0x198] ;  /* 0x00006600ff18b624 */ /* 0x000fe200078e00ff */
[----:B------:R-:W-:Y:S01]  /*9ec0*/  @!P4 LEA.HI.X R13, R115, R229, R114, 0x1, P0 ;  /* 0x000000e5730dc211 */ /* 0x000fe200000f0c72 */
[----:B------:R-:W-:Y:S01]  /*9ed0*/  @!P2 IMAD.MOV.U32 R22, RZ, RZ, c[0x0][0x198] ;  /* 0x00006600ff16a624 */ /* 0x000fe200078e00ff */
[----:B------:R-:W-:Y:S01]  /*9ee0*/  ISETP.GE.AND P0, PT, R2, R7, PT ;  /* 0x000000070200720c */ /* 0x000fe20003f06270 */
[----:B---3--:R-:W-:Y:S02]  /*9ef0*/  @!P1 IMAD.MOV.U32 R18, RZ, RZ, c[0x0][0x198] ;  /* 0x00006600ff129624 */ /* 0x008fe400078e00ff */
[----:B------:R2:W-:Y:S01]  /*9f00*/  @!P4 LDGSTS.E.BYPASS.LTC128B.128 [R237+0x1800], [R12.64] ;  /* 0x018000000cedcfae */ /* 0x0005e2000b901d46 */
[----:B------:R-:W-:Y:S01]  /*9f10*/  @!P5 LEA R26, P4, R9, R230, 0x7 ;  /* 0x000000e6091ad211 */ /* 0x000fe200078838ff */
[----:B------:R-:W-:-:S02]  /*9f20*/  @!P3 IMAD.MOV.U32 R14, RZ, RZ, c[0x0][0x19c] ;  /* 0x00006700ff0eb624 */ /* 0x000fc400078e00ff */
[----:B------:R-:W-:Y:S01]  /*9f30*/  @!P2 IMAD.MOV.U32 R11, RZ, RZ, c[0x0][0x19c] ;  /* 0x00006700ff0ba624 */ /* 0x000fe200078e00ff */
[----:B------:R-:W-:Y:S01]  /*9f40*/  @!P5 LEA.HI.X R27, R9, R229, R10, 0x7, P4 ;  /* 0x000000e5091bd211 */ /* 0x000fe200020f3c0a */
[----:B------:R-:W-:Y:S01]  /*9f50*/  @!P1 IMAD.MOV.U32 R10, RZ, RZ, c[0x0][0x19c] ;  /* 0x00006700ff0a9624 */ /* 0x000fe200078e00ff */
[----:B------:R-:W-:Y:S01]  /*9f60*/  ISETP.GE.AND P4, PT, R8, R7, PT ;  /* 0x000000070800720c */ /* 0x000fe20003f86270 */
[----:B------:R-:W-:Y:S02]  /*9f70*/  @!P3 IMAD R14, R14, 0xc0, RZ ;  /* 0x000000c00e0eb824 */ /* 0x000fe400078e02ff */
[----:B------:R-:W-:Y:S01]  /*9f80*/  @!P0 IMAD.MOV.U32 R16, RZ, RZ, c[0x0][0x198] ;  /* 0x00006600ff108624 */ /* 0x000fe200078e00ff */
[----:B------:R3:W-:Y:S01]  /*9f90*/  @!P5 LDGSTS.E.BYPASS.LTC128B.128 [R237+0x2000], [R26.64] ;  /* 0x020000001aeddfae */ /* 0x0007e2000b901d46 */
[----:B------:R-:W-:Y:S02]  /*9fa0*/  @!P0 IMAD.MOV.U32 R9, RZ, RZ, c[0x0][0x19c] ;  /* 0x00006700ff098624 */ /* 0x000fe400078e00ff */
[----:B------:R-:W-:-:S02]  /*9fb0*/  @!P2 IMAD R11, R11, 0x140, RZ ;  /* 0x000001400b0ba824 */ /* 0x000fc400078e02ff */
[----:B------:R-:W-:Y:S02]  /*9fc0*/  @!P1 IMAD R10, R10, 0x180, RZ ;  /* 0x000001800a0a9824 */ /* 0x000fe400078e02ff */
[----:B-1----:R-:W-:Y:S02]  /*9fd0*/  @!P3 IMAD.MOV.U32 R228, RZ, RZ, R230 ;  /* 0x000000ffffe4b224 */ /* 0x002fe400078e00e6 */
[----:B------:R-:W-:Y:S02]  /*9fe0*/  @!P0 IMAD R9, R9, 0x1c0, RZ ;  /* 0x000001c009098824 */ /* 0x000fe400078e02ff */
[----:B------:R-:W-:-:S04]  /*9ff0*/  @!P3 IMAD.WIDE.U32 R24, R24, 0xc0, R228 ;  /* 0x000000c01818b825 */ /* 0x000fc800078e00e4 */
[----:B------:R-:W-:Y:S02]  /*a000*/  @!P2 IMAD.MOV.U32 R228, RZ, RZ, R230 ;  /* 0x000000ffffe4a224 */ /* 0x000fe400078e00e6 */
[----:B--2---:R-:W-:Y:S02]  /*a010*/  @!P4 IMAD.MOV.U32 R13, RZ, RZ, c[0x0][0x198] ;  /* 0x00006600ff0dc624 */ /* 0x004fe400078e00ff */
[----:B------:R-:W-:-:S04]  /*a020*/  @!P2 IMAD.WIDE.U32 R22, R22, 0x140, R228 ;  /* 0x000001401616a825 */ /* 0x000fc800078e00e4 */
[----:B------:R-:W-:Y:S02]  /*a030*/  @!P1 IMAD.MOV.U32 R228, RZ, RZ, R230 ;  /* 0x000000ffffe49224 */ /* 0x000fe400078e00e6 */
[----:B------:R-:W-:Y:S02]  /*a040*/  @!P4 IMAD.MOV.U32 R12, RZ, RZ, c[0x0][0x19c] ;  /* 0x00006700ff0cc624 */ /* 0x000fe400078e00ff */
[----:B------:R-:W-:Y:S01]  /*a050*/  @!P1 IMAD.WIDE.U32 R18, R18, 0x180, R228 ;  /* 0x0000018012129825 */ /* 0x000fe200078e00e4 */
[----:B---3--:R-:W-:-:S03]  /*a060*/  @!P4 LEA R26, P5, R13, R230, 0x8 ;  /* 0x000000e60d1ac211 */ /* 0x008fc600078a40ff */
[----:B------:R-:W-:Y:S01]  /*a070*/  @!P0 IMAD.MOV.U32 R228, RZ, RZ, R230 ;  /* 0x000000ffffe48224 */ /* 0x000fe200078e00e6 */
[----:B------:R-:W-:Y:S01]  /*a080*/  @!P4 LEA.HI.X R27, R13, R229, R12, 0x8, P5 ;  /* 0x000000e50d1bc211 */ /* 0x000fe200028f440c */
[----:B------:R-:W-:Y:S01]  /*a090*/  @!P3 IMAD.IADD R25, R25, 0x1, R14 ;  /* 0x000000011919b824 */ /* 0x000fe200078e020e */
[-C--:B------:R-:W-:Y:S01]  /*a0a0*/  ISETP.GE.AND P5, PT, R6, R7.reuse, PT ;  /* 0x000000070600720c */ /* 0x080fe20003fa6270 */
[----:B------:R-:W-:Y:S01]  /*a0b0*/  @!P0 IMAD.WIDE.U32 R16, R16, 0x1c0, R228 ;  /* 0x000001c010108825 */ /* 0x000fe200078e00e4 */
[----:B------:R-:W-:Y:S02]  /*a0c0*/  SHF.R.S32.HI R12, RZ, 0x4, R135 ;  /* 0x00000004ff0c7819 */ /* 0x000fe40000011487 */
[----:B------:R1:W-:Y:S01]  /*a0d0*/  @!P3 LDGSTS.E.BYPASS.LTC128B.128 [R237+0x2800], [R24.64] ;  /* 0x0280000018edbfae */ /* 0x0003e2000b901d46 */
[----:B------:R-:W-:Y:S01]  /*a0e0*/  @!P2 IMAD.IADD R23, R23, 0x1, R11 ;  /* 0x000000011717a824 */ /* 0x000fe200078e020b */
[-C--:B------:R-:W-:Y:S01]  /*a0f0*/  ISETP.GE.AND P3, PT, R5, R7.reuse, PT ;  /* 0x000000070500720c */ /* 0x080fe20003f66270 */
[----:B------:R-:W-:Y:S01]  /*a100*/  @!P1 IMAD.IADD R19, R19, 0x1, R10 ;  /* 0x0000000113139824 */ /* 0x000fe200078e020a */
[----:B------:R1:W-:Y:S01]  /*a110*/  @!P4 LDGSTS.E.BYPASS.LTC128B.128 [R237+0x3000], [R26.64] ;  /* 0x030000001aedcfae */ /* 0x0003e2000b901d46 */
[----:B------:R-:W-:Y:S01]  /*a120*/  @!P0 IMAD.IADD R17, R17, 0x1, R9 ;  /* 0x0000000111118824 */ /* 0x000fe200078e0209 */
[-C--:B------:R-:W-:Y:S01]  /*a130*/  ISETP.GE.AND P4, PT, R20, R7.reuse, PT ;  /* 0x000000071400720c */ /* 0x080fe20003f86270 */
[----:B------:R-:W-:Y:S01]  /*a140*/  IMAD.IADD R40, R134, 0x1, -R133 ;  /* 0x0000000186287824 */ /* 0x000fe200078e0a85 */
[----:B------:R2:W-:Y:S01]  /*a150*/  @!P2 LDGSTS.E.BYPASS.LTC128B.128 [R237+0x3800], [R22.64] ;  /* 0x0380000016edafae */ /* 0x0005e2000b901d46 */
[----:B------:R-:W-:Y:S01]  /*a160*/  LOP3.LUT R5, R138, 0xfffffff8, RZ, 0xc0, !PT ;  /* 0xfffffff88a057812 */ /* 0x000fe200078ec0ff */
[----:B------:R-:W-:Y:S01]  /*a170*/  @!P5 IMAD.MOV.U32 R6, RZ, RZ, c[0x0][0x1a4] ;  /* 0x00006900ff06d624 */ /* 0x000fe200078e00ff */
[-C--:B------:R-:W-:Y:S01]  /*a180*/  ISETP.GE.AND P2, PT, R4, R7.reuse, PT ;  /* 0x000000070400720c */ /* 0x080fe20003f46270 */
[----:B------:R3:W-:Y:S01]  /*a190*/  @!P1 LDGSTS.E.BYPASS.LTC128B.128 [R237+0x4000], [R18.64] ;  /* 0x0400000012ed9fae */ /* 0x0007e2000b901d46 */
[----:B------:R-:W-:Y:S01]  /*a1a0*/  SHF.R.S32.HI R9, RZ, 0x1f, R134 ;  /* 0x0000001fff097819 */ /* 0x000fe20000011486 */
[----:B------:R-:W-:Y:S01]  /*a1b0*/  IMAD.IADD R226, R56, 0x1, -R5 ;  /* 0x0000000138e27824 */ /* 0x000fe200078e0a05 */
[----:B------:R-:W-:Y:S01]  /*a1c0*/  LEA.HI R135, R135, R12, RZ, 0x1 ;  /* 0x0000000c87877211 */ /* 0x000fe200078f08ff */
[----:B------:R4:W-:Y:S01]  /*a1d0*/  @!P0 LDGSTS.E.BYPASS.LTC128B.128 [R237+0x4800], [R16.64] ;  /* 0x0480000010ed8fae */ /* 0x0009e2000b901d46 */
[----:B------:R-:W-:-:S02]  /*a1e0*/  ISETP.GE.AND P0, PT, R142, R7, PT ;  /* 0x000000078e00720c */ /* 0x000fc40003f06270 */
[C---:B------:R-:W-:Y:S01]  /*a1f0*/  @!P4 LEA R10, P1, R117.reuse, R232, 0x1 ;  /* 0x000000e8750ac211 */ /* 0x040fe200078208ff */
[----:B------:R-:W0:Y:S01]  /*a200*/  LDGDEPBAR ;  /* 0x00000000000079af */ /* 0x000e220000000000 */
[----:B------:R-:W-:Y:S02]  /*a210*/  LEA.HI R4, R226, R226, RZ, 0x1 ;  /* 0x000000e2e2047211 */ /* 0x000fe400078f08ff */
[----:B------:R-:W-:Y:S02]  /*a220*/  @!P4 LEA.HI.X R11, R117, R233, R116, 0x1, P1 ;  /* 0x000000e9750bc211 */ /* 0x000fe400008f0c74 */
[----:B------:R-:W-:Y:S01]  /*a230*/  ISETP.GE.AND P1, PT, R3, R7, PT ;  /* 0x000000070300720c */ /* 0x000fe20003f26270 */
[----:B------:R-:W-:Y:S01]  /*a240*/  @!P5 IMAD.MOV.U32 R3, RZ, RZ, c[0x0][0x1a0] ;  /* 0x00006800ff03d624 */ /* 0x000fe200078e00ff */
[----:B------:R-:W-:Y:S02]  /*a250*/  LEA.HI R134, R9, R134, RZ, 0x3 ;  /* 0x0000008609867211 */ /* 0x000fe400078f18ff */
[----:B------:R-:W-:-:S03]  /*a260*/  LOP3.LUT R9, R135, 0xfffffffe, RZ, 0xc0, !PT ;  /* 0xfffffffe87097812 */ /* 0x000fc600078ec0ff */
[----:B------:R-:W-:Y:S02]  /*a270*/  IMAD.SHL.U32 R41, R134, 0x20, RZ ;  /* 0x0000002086297824 */ /* 0x000fe400078e00ff */
[----:B------:R-:W-:-:S03]  /*a280*/  IMAD.IADD R9, R12, 0x1, -R9 ;  /* 0x000000010c097824 */ /* 0x000fc600078e0a09 */
[----:B------:R-:W-:Y:S01]  /*a290*/  LOP3.LUT R41, R41, 0xffffff00, RZ, 0xc0, !PT ;  /* 0xffffff0029297812 */ /* 0x000fe200078ec0ff */
[----:B------:R-:W-:Y:S02]  /*a2a0*/  IMAD.SHL.U32 R5, R9, 0x8, RZ ;  /* 0x0000000809057824 */ /* 0x000fe400078e00ff */
[----:B------:R-:W-:Y:S02]  /*a2b0*/  @!P1 IMAD.MOV.U32 R14, RZ, RZ, c[0x0][0x1a0] ;  /* 0x00006800ff0e9624 */ /* 0x000fe400078e00ff */
[----:B----4-:R-:W-:Y:S01]  /*a2c0*/  @!P2 IMAD.MOV.U32 R16, RZ, RZ, c[0x0][0x1a0] ;  /* 0x00006800ff10a624 */ /* 0x010fe200078e00ff */
[----:B------:R-:W-:-:S04]  /*a2d0*/  DEPBAR.LE SB0, 0x0 ;  /* 0x000080000000791a */ /* 0x000fc80000000000 */
[----:B------:R-:W-:Y:S01]  /*a2e0*/  BAR.SYNC.DEFER_BLOCKING 0x0 ;  /* 0x0000000000007b1d */ /* 0x000fe20000010000 */
[----:B------:R-:W-:-:S04]  /*a2f0*/  @!P1 IMAD.WIDE.U32 R14, R14, 0x180, R232 ;  /* 0x000001800e0e9825 */ /* 0x000fc800078e00e8 */
[----:B------:R-:W-:Y:S01]  /*a300*/  @!P2 IMAD.WIDE.U32 R16, R16, 0x140, R232 ;  /* 0x000001401010a825 */ /* 0x000fe200078e00e8 */
[----:B------:R-:W-:Y:S04]  /*a310*/  @P0 STS [R237+0x5000], RZ ;  /* 0x005000ffed000388 */ /* 0x000fe80000000800 */
[----:B------:R-:W-:Y:S04]  /*a320*/  @P0 STS [R237+0x5004], RZ ;  /* 0x005004ffed000388 */ /* 0x000fe80000000800 */
[----:B------:R-:W-:Y:S04]  /*a330*/  @P0 STS.64 [R237+0x5008], RZ ;  /* 0x005008ffed000388 */ /* 0x000fe80000000a00 */
[----:B------:R-:W-:Y:S01]  /*a340*/  @!PT LDS RZ, [RZ] ;  /* 0x00000000fffff984 */ /* 0x000fe20000000800 */
[----:B------:R-:W-:Y:S01]  /*a350*/  @!PT LDS RZ, [RZ] ;  /* 0x00000000fffff984 */ /* 0x000fe20000000800 */
[----:B------:R-:W-:Y:S01]  /*a360*/  @!PT LDS RZ, [RZ] ;  /* 0x00000000fffff984 */ /* 0x000fe20000000800 */
[----:B------:R4:W-:Y:S01]  /*a370*/  @!P0 LDGSTS.E.BYPASS.LTC128B.128 [R237+0x5000], [R232.64] ;  /* 0x05000000e8ed8fae */ /* 0x0009e2000b901d46 */
[----:B---3--:R-:W-:-:S03]  /*a380*/  @!P5 LEA R18, P0, R3, R232, 0x7 ;  /* 0x000000e80312d211 */ /* 0x008fc600078038ff */
[----:B------:R-:W-:Y:S01]  /*a390*/  @P4 STS.128 [R237+0x5800], RZ ;  /* 0x005800ffed004388 */ /* 0x000fe20000000c00 */
[----:B------:R-:W-:Y:S01]  /*a3a0*/  @!P5 LEA.HI.X R19, R3, R233, R6, 0x7, P0 ;  /* 0x000000e90313d211 */ /* 0x000fe200000f3c06 */
[----:B------:R-:W-:Y:S01]  /*a3b0*/  IMAD.SHL.U32 R6, R132, 0x40, RZ ;  /* 0x0000004084067824 */ /* 0x000fe200078e00ff */
[----:B------:R-:W-:Y:S01]  /*a3c0*/  LOP3.LUT R3, R4, 0x3fffffe, RZ, 0xc0, !PT ;  /* 0x03fffffe04037812 */ /* 0x000fe200078ec0ff */
[----:B------:R-:W-:Y:S01]  /*a3d0*/  @!PT LDS RZ, [RZ] ;  /* 0x00000000fffff984 */ /* 0x000fe20000000800 */
[----:B------:R-:W-:Y:S01]  /*a3e0*/  @!PT LDS RZ, [RZ] ;  /* 0x00000000fffff984 */ /* 0x000fe20000000800 */
[----:B------:R-:W-:Y:S01]  /*a3f0*/  @!PT LDS RZ, [RZ] ;  /* 0x00000000fffff984 */ /* 0x000fe20000000800 */
[----:B------:R3:W-:Y:S01]  /*a400*/  @!P4 LDGSTS.E.BYPASS.LTC128B.128 [R237+0x5800], [R10.64] ;  /* 0x058000000aedcfae */ /* 0x0007e2000b901d46 */
[-C--:B------:R-:W-:Y:S02]  /*a410*/  ISETP.GE.AND P4, PT, R8, R7.reuse, PT ;  /* 0x000000070800720c */ /* 0x080fe40003f86270 */
[----:B------:R-:W-:Y:S01]  /*a420*/  ISETP.GE.AND P0, PT, R2, R7, PT ;  /* 0x000000070200720c */ /* 0x000fe20003f06270 */
[----:B------:R-:W-:Y:S01]  /*a430*/  IMAD.IADD R226, R226, 0x1, -R3 ;  /* 0x00000001e2e27824 */ /* 0x000fe200078e0a03 */
[----:B------:R-:W-:Y:S01]  /*a440*/  @P5 STS.128 [R237+0x6000], RZ ;  /* 0x006000ffed005388 */ /* 0x000fe20000000c00 */
[----:B------:R-:W-:Y:S01]  /*a450*/  @!P3 IMAD.MOV.U32 R7, RZ, RZ, c[0x0][0x1a4] ;  /* 0x00006900ff07b624 */ /* 0x000fe200078e00ff */
[----:B------:R-:W-:Y:S01]  /*a460*/  LOP3.LUT R6, R6, 0xc0, RZ, 0xc0, !PT ;  /* 0x000000c006067812 */ /* 0x000fe200078ec0ff */
[----:B------:R-:W-:Y:S01]  /*a470*/  IMAD R226, R9, 0x8, R226 ;  /* 0x0000000809e27824 */ /* 0x000fe200078e02e2 */
[----:B------:R-:W-:Y:S01]  /*a480*/  @!PT LDS RZ, [RZ] ;  /* 0x00000000fffff984 */ /* 0x000fe20000000800 */
[----:B------:R-:W-:Y:S01]  /*a490*/  @!PT LDS RZ, [RZ] ;  /* 0x00000000fffff984 */ /* 0x000fe20000000800 */
[----:B------:R-:W-:Y:S01]  /*a4a0*/  @!PT LDS RZ, [RZ] ;  /* 0x00000000fffff984 */ /* 0x000fe20000000800 */
[----:B------:R5:W-:Y:S01]  /*a4b0*/  @!P5 LDGSTS.E.BYPASS.LTC128B.128 [R237+0x6000], [R18.64] ;  /* 0x0600000012eddfae */ /* 0x000be2000b901d46 */
[----:B------:R-:W-:Y:S01]  /*a4c0*/  @!P3 IMAD R7, R7, 0xc0, RZ ;  /* 0x000000c00707b824 */ /* 0x000fe200078e02ff */
[----:B------:R-:W-:-:S02]  /*a4d0*/  LOP3.LUT R5, R6, 0x8, R5, 0xf8, !PT ;  /* 0x0000000806057812 */ /* 0x000fc400078ef805 */
[----:B------:R-:W-:Y:S01]  /*a4e0*/  SHF.R.U32.HI R6, RZ, 0x3, R6 ;  /* 0x00000003ff067819 */ /* 0x000fe20000011606 */
[----:B------:R-:W-:Y:S01]  /*a4f0*/  @!P4 IMAD.MOV.U32 R3, RZ, RZ, c[0x0][0x1a0] ;  /* 0x00006800ff03c624 */ /* 0x000fe200078e00ff */
[----:B------:R-:W-:Y:S01]  /*a500*/  @P3 STS.128 [R237+0x6800], RZ ;  /* 0x006800ffed003388 */ /* 0x000fe20000000c00 */
[----:B------:R-:W-:Y:S02]  /*a510*/  @!P4 IMAD.MOV.U32 R2, RZ, RZ, c[0x0][0x1a4] ;  /* 0x00006900ff02c624 */ /* 0x000fe400078e00ff */
[----:B------:R-:W-:Y:S01]  /*a520*/  @!P0 IMAD.MOV.U32 R12, RZ, RZ, c[0x0][0x1a0] ;  /* 0x00006800ff0c8624 */ /* 0x000fe200078e00ff */
[----:B------:R-:W-:-:S03]  /*a530*/  @!P4 LEA R8, P5, R3, R232, 0x8 ;  /* 0x000000e80308c211 */ /* 0x000fc600078a40ff */
[----:B------:R-:W-:Y:S01]  /*a540*/  @!P0 IMAD.WIDE.U32 R12, R12, 0x1c0, R232 ;  /* 0x000001c00c0c8825 */ /* 0x000fe200078e00e8 */
[----:B------:R-:W-:Y:S02]  /*a550*/  @!P4 LEA.HI.X R9, R3, R233, R2, 0x8, P5 ;  /* 0x000000e90309c211 */ /* 0x000fe400028f4402 */
[----:B------:R-:W-:Y:S01]  /*a560*/  SHF.R.S32.HI R2, RZ, 0x1, R4 ;  /* 0x00000001ff027819 */ /* 0x000fe20000011404 */
[----:B------:R-:W-:Y:S01]  /*a570*/  @!P0 IMAD.MOV.U32 R4, RZ, RZ, c[0x0][0x1a4] ;  /* 0x00006900ff048624 */ /* 0x000fe200078e00ff */
[----:B------:R-:W-:Y:S01]  /*a580*/  LOP3.LUT R3, R5, R6, RZ, 0x3c, !PT ;  /* 0x0000000605037212 */ /* 0x000fe200078e3cff */
[----:B---3--:R-:W-:Y:S02]  /*a590*/  @!P3 IMAD.MOV.U32 R10, RZ, RZ, c[0x0][0x1a0] ;  /* 0x00006800ff0ab624 */ /* 0x008fe400078e00ff */
[----:B------:R-:W-:Y:S02]  /*a5a0*/  @!P1 IMAD.MOV.U32 R5, RZ, RZ, c[0x0][0x1a4] ;  /* 0x00006900ff059624 */ /* 0x000fe400078e00ff */
[----:B------:R-:W-:-:S04]  /*a5b0*/  @!P3 IMAD.WIDE.U32 R10, R10, 0xc0, R232 ;  /* 0x000000c00a0ab825 */ /* 0x000fc800078e00e8 */
[----:B------:R-:W-:Y:S02]  /*a5c0*/  @!P3 IMAD.IADD R7, R11, 0x1, R7 ;  /* 0x000000010b07b824 */ /* 0x000fe400078e0207 */
[----:B------:R-:W-:Y:S02]  /*a5d0*/  IMAD.SHL.U32 R11, R2, 0x40, RZ ;  /* 0x00000040020b7824 */ /* 0x000fe400078e00ff */
[----:B------:R-:W-:Y:S02]  /*a5e0*/  @!P1 IMAD R5, R5, 0x180, RZ ;  /* 0x0000018005059824 */ /* 0x000fe400078e02ff */
[----:B------:R-:W-:Y:S01]  /*a5f0*/  @!P3 IMAD.MOV.U32 R6, RZ, RZ, R10 ;  /* 0x000000ffff06b224 */ /* 0x000fe200078e000a */
[----:B-----5:R-:W-:Y:S01]  /*a600*/  LOP3.LUT R18, R11, 0xc0, RZ, 0xc0, !PT ;  /* 0x000000c00b127812 */ /* 0x020fe200078ec0ff */
[----:B------:R-:W-:Y:S02]  /*a610*/  @!P2 IMAD.MOV.U32 R10, RZ, RZ, c[0x0][0x1a4] ;  /* 0x00006900ff0aa624 */ /* 0x000fe400078e00ff */
[----:B------:R-:W-:Y:S01]  /*a620*/  @!P1 IMAD.IADD R15, R15, 0x1, R5 ;  /* 0x000000010f0f9824 */ /* 0x000fe200078e0205 */
[----:B------:R-:W-:Y:S01]  /*a630*/  LOP3.LUT R137, R18, 0x8, R137, 0xf8, !PT ;  /* 0x0000000812897812 */ /* 0x000fe200078ef889 */
[----:B------:R-:W-:Y:S01]  /*a640*/  IMAD R5, R57, 0x200, R41 ;  /* 0x0000020039057824 */ /* 0x000fe200078e0229 */
[----:B------:R-:W-:Y:S01]  /*a650*/  SHF.R.U32.HI R18, RZ, 0x3, R18 ;  /* 0x00000003ff127819 */ /* 0x000fe20000011612 */
[----:B------:R-:W-:Y:S01]  /*a660*/  @!P2 IMAD R10, R10, 0x140, RZ ;  /* 0x000001400a0aa824 */ /* 0x000fe200078e02ff */
[----:B------:R-:W-:Y:S01]  /*a670*/  @!PT LDS RZ, [RZ] ;  /* 0x00000000fffff984 */ /* 0x000fe20000000800 */
[----:B------:R-:W-:Y:S01]  /*a680*/  @!PT LDS RZ, [RZ] ;  /* 0x00000000fffff984 */ /* 0x000fe20000000800 */
[----:B------:R-:W-:Y:S01]  /*a690*/  @!PT LDS RZ, [RZ] ;  /* 0x00000000fffff984 */ /* 0x000fe20000000800 */
[----:B------:R3:W-:Y:S01]  /*a6a0*/  @!P3 LDGSTS.E.BYPASS.LTC128B.128 [R237+0x6800], [R6.64] ;  /* 0x0680000006edbfae */ /* 0x0007e2000b901d46 */
[----:B------:R-:W-:Y:S01]  /*a6b0*/  IMAD R228, R40, 0x20, R5 ;  /* 0x0000002028e47824 */ /* 0x000fe200078e0205 */
[----:B------:R-:W-:Y:S01]  /*a6c0*/  LOP3.LUT R137, R137, R18, RZ, 0x3c, !PT ;  /* 0x0000001289897212 */ /* 0x000fe200078e3cff */
[----:B------:R-:W-:Y:S01]  /*a6d0*/  @!P0 IMAD R11, R4, 0x1c0, RZ ;  /* 0x000001c0040b8824 */ /* 0x000fe200078e02ff */
[----:B------:R-:W-:Y:S01]  /*a6e0*/  @P4 STS.128 [R237+0x7000], RZ ;  /* 0x007000ffed004388 */ /* 0x000fe20000000c00 */
[----:B------:R-:W-:-:S02]  /*a6f0*/  @!P2 IMAD.IADD R17, R17, 0x1, R10 ;  /* 0x000000011111a824 */ /* 0x000fc400078e020a */
[----:B------:R-:W-:Y:S01]  /*a700*/  IMAD.U32 R226, R226, 0x20, R137 ;  /* 0x00000020e2e27824 */ /* 0x000fe200078e0089 */
[----:B------:R-:W-:Y:S01]  /*a710*/  @!PT LDS RZ, [RZ] ;  /* 0x00000000fffff984 */ /* 0x000fe20000000800 */
[----:B------:R-:W-:Y:S01]  /*a720*/  @!PT LDS RZ, [RZ] ;  /* 0x00000000fffff984 */ /* 0x000fe20000000800 */
[----:B------:R-:W-:Y:S01]  /*a730*/  @!PT LDS RZ, [RZ] ;  /* 0x00000000fffff984 */ /* 0x000fe20000000800 */
[----:B------:R5:W-:Y:S01]  /*a740*/  @!P4 LDGSTS.E.BYPASS.LTC128B.128 [R237+0x7000], [R8.64] ;  /* 0x0700000008edcfae */ /* 0x000be2000b901d46 */
[----:B------:R-:W-:Y:S02]  /*a750*/  IMAD.IADD R228, R3, 0x1, R228 ;  /* 0x0000000103e47824 */ /* 0x000fe400078e02e4 */
[----:B------:R-:W-:Y:S01]  /*a760*/  @!P0 IMAD.IADD R11, R13, 0x1, R11 ;  /* 0x000000010d0b8824 */ /* 0x000fe200078e020b */
[----:B------:R-:W-:Y:S01]  /*a770*/  @P2 STS.128 [R237+0x7800], RZ ;  /* 0x007800ffed002388 */ /* 0x000fe20000000c00 */
[----:B------:R-:W-:Y:S02]  /*a780*/  @!P0 IMAD.MOV.U32 R10, RZ, RZ, R12 ;  /* 0x000000ffff0a8224 */ /* 0x000fe400078e000c */
[----:B------:R-:W-:Y:S01]  /*a790*/  IMAD.SHL.U32 R228, R228, 0x2, RZ ;  /* 0x00000002e4e47824 */ /* 0x000fe200078e00ff */
[----:B------:R-:W-:Y:S01]  /*a7a0*/  @!PT LDS RZ, [RZ] ;  /* 0x00000000fffff984 */ /* 0x000fe20000000800 */
[----:B------:R-:W-:Y:S01]  /*a7b0*/  @!PT LDS RZ, [RZ] ;  /* 0x00000000fffff984 */ /* 0x000fe20000000800 */
[----:B------:R-:W-:Y:S01]  /*a7c0*/  @!PT LDS RZ, [RZ] ;  /* 0x00000000fffff984 */ /* 0x000fe20000000800 */
[----:B------:R1:W-:Y:S01]  /*a7d0*/  @!P2 LDGSTS.E.BYPASS.LTC128B.128 [R237+0x7800], [R16.64] ;  /* 0x0780000010edafae */ /* 0x0003e2000b901d46 */
[----:B------:R-:W-:-:S02]  /*a7e0*/  IMAD.SHL.U32 R226, R226, 0x2, RZ ;  /* 0x00000002e2e27824 */ /* 0x000fc400078e00ff */
[----:B------:R-:W-:Y:S01]  /*a7f0*/  IMAD R227, R43, 0x2, R228 ;  /* 0x000000022be37824 */ /* 0x000fe200078e02e4 */
[----:B------:R-:W-:Y:S01]  /*a800*/  @P1 STS.128 [R237+0x8000], RZ ;  /* 0x008000ffed001388 */ /* 0x000fe20000000c00 */
[----:B------:R-:W-:Y:S01]  /*a810*/  IMAD R40, R40, 0x20, R41 ;  /* 0x0000002028287824 */ /* 0x000fe200078e0229 */
[----:B------:R-:W-:Y:S02]  /*a820*/  IADD3 R225, R226, 0x1020, RZ ;  /* 0x00001020e2e17810 */ /* 0x000fe40007ffe0ff */
[----:B------:R-:W-:Y:S01]  /*a830*/  @!PT LDS RZ, [RZ] ;  /* 0x00000000fffff984 */ /* 0x000fe20000000800 */
[----:B------:R-:W-:Y:S01]  /*a840*/  @!PT LDS RZ, [RZ] ;  /* 0x00000000fffff984 */ /* 0x000fe20000000800 */
[----:B------:R-:W-:Y:S01]  /*a850*/  @!PT LDS RZ, [RZ] ;  /* 0x00000000fffff984 */ /* 0x000fe20000000800 */
[----:B------:R1:W-:Y:S01]  /*a860*/  @!P1 LDGSTS.E.BYPASS.LTC128B.128 [R237+0x8000], [R14.64] ;  /* 0x080000000eed9fae */ /* 0x0003e2000b901d46 */
[----:B------:R-:W-:-:S03]  /*a870*/  IMAD.IADD R3, R3, 0x1, R40 ;  /* 0x0000000103037824 */ /* 0x000fc600078e0228 */
[----:B------:R-:W-:Y:S04]  /*a880*/  @P0 STS.128 [R237+0x8800], RZ ;  /* 0x008800ffed000388 */ /* 0x000fe80000000c00 */
[----:B------:R-:W-:Y:S01]  /*a890*/  @!PT LDS RZ, [RZ] ;  /* 0x00000000fffff984 */ /* 0x000fe20000000800 */
[----:B------:R-:W-:Y:S01]  /*a8a0*/  @!PT LDS RZ, [RZ] ;  /* 0x00000000fffff984 */ /* 0x000fe20000000800 */
[----:B------:R-:W-:Y:S01]  /*a8b0*/  @!PT LDS RZ, [RZ] ;  /* 0x00000000fffff984 */ /* 0x000fe20000000800 */
[----:B------:R5:W-:Y:S01]  /*a8c0*/  @!P0 LDGSTS.E.BYPASS.LTC128B.128 [R237+0x8800], [R10.64] ;  /* 0x088000000aed8fae */ /* 0x000be2000b901d46 */
[----:B------:R-:W-:Y:S02]  /*a8d0*/  LOP3.LUT P0, RZ, R2, 0x2, RZ, 0xc0, !PT ;  /* 0x0000000202ff7812 */ /* 0x000fe4000780c0ff */
[----:B------:R-:W-:Y:S01]  /*a8e0*/  IADD3 R2, R226, 0x1000, RZ ;  /* 0x00001000e2027810 */ /* 0x000fe20007ffe0ff */
[----:B------:R-:W-:Y:S04]  /*a8f0*/  LDSM.16.M88.4 R148, [R228] ;  /* 0x00000000e494783b */ /* 0x000fe80000000200 */
[----:B---3--:R-:W5:Y:S04]  /*a900*/  LDSM.16.M88.4 R4, [R226+0x1000] ;  /* 0x00100000e204783b */ /* 0x008f680000000200 */
[----:B------:R-:W-:Y:S02]  /*a910*/  LDSM.16.M88.4 R140, [R227] ;  /* 0x00000000e38c783b */ /* 0x000fe40000000200 */
[----:B------:R-:W-:-:S02]  /*a920*/  @P0 IADD3 R225, R2, -0x20, RZ ;  /* 0xffffffe002e10810 */ /* 0x000fc40007ffe0ff */
[----:B------:R-:W3:Y:S02]  /*a930*/  LDSM.16.M88.4 R128, [R226+0x1400] ;  /* 0x00140000e280783b */ /* 0x000ee40000000200 */
[C---:B------:R-:W-:Y:S02]  /*a940*/  IADD3 R222, R225.reuse, 0x400, RZ ;  /* 0x00000400e1de7810 */ /* 0x040fe40007ffe0ff */
[----:B-1----:R-:W1:Y:S01]  /*a950*/  LDSM.16.M88.4 R12, [R225] ;  /* 0x00000000e10c783b */ /* 0x002e620000000200 */
[C---:B------:R-:W-:Y:S02]  /*a960*/  IADD3 R221, R225.reuse, 0x800, RZ ;  /* 0x00000800e1dd7810 */ /* 0x040fe40007ffe0ff */
[C---:B------:R-:W-:Y:S01]  /*a970*/  IADD3 R220, R225.reuse, 0xc00, RZ ;  /* 0x00000c00e1dc7810 */ /* 0x040fe20007ffe0ff */
[----:B------:R-:W1:Y:S01]  /*a980*/  LDSM.16.M88.4 R136, [R225+0x400] ;  /* 0x00040000e188783b */ /* 0x000e620000000200 */
[C---:B------:R-:W-:Y:S02]  /*a990*/  IADD3 R219, R225.reuse, 0x1000, RZ ;  /* 0x00001000e1db7810 */ /* 0x040fe40007ffe0ff */
[C---:B------:R-:W-:Y:S01]  /*a9a0*/  IADD3 R218, R225.reuse, 0x1400, RZ ;  /* 0x00001400e1da7810 */ /* 0x040fe20007ffe0ff */
[----:B------:R-:W1:Y:S01]  /*a9b0*/  LDSM.16.M88.4 R120, [R226+0x1800] ;  /* 0x00180000e278783b */ /* 0x000e620000000200 */
[----:B------:R-:W-:-:S02]  /*a9c0*/  IADD3 R217, R225, 0x1800, RZ ;  /* 0x00001800e1d97810 */ /* 0x000fc40007ffe0ff */
[C---:B------:R-:W-:Y:S01]  /*a9d0*/  IADD3 R216, R225.reuse, 0x1c00, RZ ;  /* 0x00001c00e1d87810 */ /* 0x040fe20007ffe0ff */
[----:B------:R-:W1:Y:S01]  /*a9e0*/  LDSM.16.M88.4 R112, [R226+0x1c00] ;  /* 0x001c0000e270783b */ /* 0x000e620000000200 */
[C---:B------:R-:W-:Y:S02]  /*a9f0*/  IADD3 R215, R225.reuse, 0x2000, RZ ;  /* 0x00002000e1d77810 */ /* 0x040fe40007ffe0ff */
[C---:B------:R-:W-:Y:S01]  /*aa00*/  IADD3 R214, R225.reuse, 0x2400, RZ ;  /* 0x00002400e1d67810 */ /* 0x040fe20007ffe0ff */
[----:B------:R-:W2:Y:S01]  /*aa10*/  LDSM.16.M88.4 R104, [R226+0x2000] ;  /* 0x00200000e268783b */ /* 0x000ea20000000200 */
[C---:B------:R-:W-:Y:S02]  /*aa20*/  IADD3 R213, R225.reuse, 0x2800, RZ ;  /* 0x00002800e1d57810 */ /* 0x040fe40007ffe0ff */
[C---:B------:R-:W-:Y:S01]  /*aa30*/  IADD3 R212, R225.reuse, 0x2c00, RZ ;  /* 0x00002c00e1d47810 */ /* 0x040fe20007ffe0ff */
[----:B------:R-:W2:Y:S01]  /*aa40*/  LDSM.16.M88.4 R96, [R226+0x2400] ;  /* 0x00240000e260783b */ /* 0x000ea20000000200 */
[----:B------:R-:W-:-:S02]  /*aa50*/  IADD3 R211, R225, 0x3000, RZ ;  /* 0x00003000e1d37810 */ /* 0x000fc40007ffe0ff */
[C---:B------:R-:W-:Y:S01]  /*aa60*/  IADD3 R210, R225.reuse, 0x3400, RZ ;  /* 0x00003400e1d27810 */ /* 0x040fe20007ffe0ff */
[----:B------:R-:W2:Y:S01]  /*aa70*/  LDSM.16.M88.4 R88, [R226+0x2800] ;  /* 0x00280000e258783b */ /* 0x000ea20000000200 */
[C---:B------:R-:W-:Y:S02]  /*aa80*/  IADD3 R209, R225.reuse, 0x3800, RZ ;  /* 0x00003800e1d17810 */ /* 0x040fe40007ffe0ff */
[----:B------:R-:W-:Y:S01]  /*aa90*/  IADD3 R208, R225, 0x3c00, RZ ;  /* 0x00003c00e1d07810 */ /* 0x000fe20007ffe0ff */
[C---:B-----5:R-:W-:Y:S01]  /*aaa0*/  HMMA.16816.F32 R8, R148.reuse, R4, RZ ;  /* 0x000000049408723c */ /* 0x060fe200000018ff */
[----:B------:R-:W5:Y:S04]  /*aab0*/  LDSM.16.M88.4 R80, [R226+0x2c00] ;  /* 0x002c0000e250783b */ /* 0x000f680000000200 */
[----:B------:R-:W2:Y:S03]  /*aac0*/  LDSM.16.M88.4 R72, [R226+0x3000] ;  /* 0x00300000e248783b */ /* 0x000ea60000000200 */
[C---:B------:R-:W-:Y:S01]  /*aad0*/  HMMA.16816.F32 R4, R148.reuse, R6, RZ ;  /* 0x000000069404723c */ /* 0x040fe200000018ff */
[----:B------:R-:W2:Y:S04]  /*aae0*/  LDSM.16.M88.4 R64, [R226+0x3400] ;  /* 0x00340000e240783b */ /* 0x000ea80000000200 */
[----:B------:R-:W2:Y:S03]  /*aaf0*/  LDSM.16.M88.4 R48, [R226+0x3800] ;  /* 0x00380000e230783b */ /* 0x000ea60000000200 */
[----:B---3--:R-:W-:Y:S01]  /*ab00*/  HMMA.16816.F32 R132, R148, R128, RZ ;  /* 0x000000809484723c */ /* 0x008fe200000018ff */
[----:B------:R-:W3:Y:S04]  /*ab10*/  LDSM.16.M88.4 R32, [R226+0x3c00] ;  /* 0x003c0000e220783b */ /* 0x000ee80000000200 */
[----:B------:R-:W2:Y:S03]  /*ab20*/  LDSM.16.M88.4 R24, [R226+0x4000] ;  /* 0x00400000e218783b */ /* 0x000ea60000000200 */
[----:B-1----:R-:W-:Y:S01]  /*ab30*/  HMMA.16816.F32 R8, R140, R12, R8 ;  /* 0x0000000c8c08723c */ /* 0x002fe20000001808 */
[----:B------:R-:W1:Y:S04]  /*ab40*/  LDSM.16.M88.4 R16, [R226+0x4400] ;  /* 0x00440000e210783b */ /* 0x000e680000000200 */
[----:B------:R-:W1:Y:S02]  /*ab50*/  LDSM.16.M88.4 R152, [R226+0x4800] ;  /* 0x00480000e298783b */ /* 0x000e640000000200 */
[----:B------:R-:W-:Y:S01]  /*ab60*/  SHF.R.S32.HI R13, RZ, 0x1f, R56 ;  /* 0x0000001fff0d7819 */ /* 0x000fe20000011438 */
[----:B------:R-:W-:Y:S01]  /*ab70*/  HMMA.16816.F32 R128, R148, R130, RZ ;  /* 0x000000829480723c */ /* 0x000fe200000018ff */
[----:B------:R-:W1:Y:S02]  /*ab80*/  LDSM.16.M88.4 R144, [R226+0x4c00] ;  /* 0x004c0000e290783b */ /* 0x000e640000000200 */
[----:B------:R-:W-:-:S02]  /*ab90*/  LEA.HI R13, R13, R56, RZ, 0x5 ;  /* 0x000000380d0d7211 */ /* 0x000fc400078f28ff */
[----:B------:R-:W0:Y:S02]  /*aba0*/  LDGDEPBAR ;  /* 0x00000000000079af */ /* 0x000e240000000000 */
[----:B------:R-:W-:Y:S01]  /*abb0*/  LOP3.LUT R13, R13, 0xffffffe0, RZ, 0xc0, !PT ;  /* 0xffffffe00d0d7812 */ /* 0x000fe200078ec0ff */
[----:B------:R-:W-:Y:S04]  /*abc0*/  HMMA.16816.F32 R4, R140, R14, R4 ;  /* 0x0000000e8c04723c */ /* 0x000fe80000001804 */
[----:B------:R-:W-:-:S04]  /*abd0*/  IMAD.IADD R2, R56, 0x1, -R13 ;  /* 0x0000000138027824 */ /* 0x000fc800078e0a0d */
[----:B------:R-:W-:Y:S01]  /*abe0*/  HMMA.16816.F32 R132, R140, R136, R132 ;  /* 0x000000888c84723c */ /* 0x000fe20000001884 */
[----:B------:R-:W-:-:S04]  /*abf0*/  SHF.R.S32.HI R45, RZ, 0x1f, R2 ;  /* 0x0000001fff2d7819 */ /* 0x000fc80000011402 */
[----:B------:R-:W-:Y:S01]  /*ac00*/  LEA.HI R45, R45, R2, RZ, 0x2 ;  /* 0x000000022d2d7211 */ /* 0x000fe200078f10ff */
[----:B------:R-:W-:Y:S02]  /*ac10*/  IMAD.SHL.U32 R2, R56, 0x2, RZ ;  /* 0x0000000238027824 */ /* 0x000fe400078e00ff */
[----:B------:R-:W1:Y:S01]  /*ac20*/  LDSM.16.M88.4 R56, [R225+0x800] ;  /* 0x00080000e138783b */ /* 0x000e620000000200 */
[----:B------:R-:W-:Y:S01]  /*ac30*/  SHF.R.S32.HI R45, RZ, 0x2, R45 ;  /* 0x00000002ff2d7819 */ /* 0x000fe2000001142d */
[----:B------:R-:W-:Y:S03]  /*ac40*/  HMMA.16816.F32 R124, R148, R120, RZ ;  /* 0x00000078947c723c */ /* 0x000fe600000018ff */
[----:B------:R-:W-:Y:S02]  /*ac50*/  IADD3 R168, R168, 0x1, R45 ;  /* 0x00000001a8a87810 */ /* 0x000fe40007ffe02d */
[----:B------:R-:W-:-:S02]  /*ac60*/  LOP3.LUT R45, R2, 0x6, RZ, 0xc0, !PT ;  /* 0x00000006022d7812 */ /* 0x000fc400078ec0ff */
[----:B------:R-:W-:Y:S01]  /*ac70*/  IADD3 R168, R61, R168, -R234 ;  /* 0x000000a83da87210 */ /* 0x000fe20007ffe8ea */
[----:B------:R-:W-:Y:S02]  /*ac80*/  HMMA.16816.F32 R128, R140, R138, R128 ;  /* 0x0000008a8c80723c */ /* 0x000fe40000001880 */
[----:B------:R-:W-:Y:S01]  /*ac90*/  IMAD.IADD R2, R0, 0x1, R45 ;  /* 0x0000000100027824 */ /* 0x000fe200078e022d */
[----:B------:R-:W-:-:S04]  /*aca0*/  IADD3 R168, R168, c[0x0][0x2e8], RZ ;  /* 0x0000ba00a8a87a10 */ /* 0x000fc80007ffe0ff */
[C---:B------:R-:W-:Y:S01]  /*acb0*/  IADD3 R42, R168.reuse, 0x8, RZ ;  /* 0x00000008a82a7810 */ /* 0x040fe20007ffe0ff */
[C---:B------:R-:W-:Y:S01]  /*acc0*/  HMMA.16816.F32 R120, R148.reuse, R122, RZ ;  /* 0x0000007a9478723c */ /* 0x040fe200000018ff */
[-C--:B------:R-:W-:Y:S02]  /*acd0*/  IMNMX R168, R168, R61.reuse, PT ;  /* 0x0000003da8a87217 */ /* 0x080fe40003800200 */
[----:B------:R-:W-:Y:S02]  /*ace0*/  IMNMX R169, R42, R61, PT ;  /* 0x0000003d2aa97217 */ /* 0x000fe40003800200 */
[----:B------:R-:W1:Y:S01]  /*acf0*/  LDSM.16.M88.4 R60, [R225+0xc00] ;  /* 0x000c0000e13c783b */ /* 0x000e620000000200 */
[C---:B------:R-:W-:Y:S02]  /*ad00*/  IADD3 R41, R2.reuse, 0x1, RZ ;  /* 0x0000000102297810 */ /* 0x040fe40007ffe0ff */
[----:B------:R-:W-:Y:S01]  /*ad10*/  IADD3 R40, R2, 0x8, RZ ;  /* 0x0000000802287810 */ /* 0x000fe20007ffe0ff */
[----:B------:R-:W-:Y:S01]  /*ad20*/  HMMA.16816.F32 R116, R148, R112, RZ ;  /* 0x000000709474723c */ /* 0x000fe200000018ff */
[----:B------:R-:W-:-:S02]  /*ad30*/  ISETP.GE.AND P2, PT, R41, R168, PT ;  /* 0x000000a82900720c */ /* 0x000fc40003f46270 */
[-C--:B------:R-:W-:Y:S02]  /*ad40*/  ISETP.GE.AND P0, PT, R41, R169.reuse, PT ;  /* 0x000000a92900720c */ /* 0x080fe40003f06270 */
[C---:B------:R-:W-:Y:S02]  /*ad50*/  ISETP.GE.AND P1, PT, R40.reuse, R168, PT ;  /* 0x000000a82800720c */ /* 0x040fe40003f26270 */
[----:B------:R-:W-:Y:S01]  /*ad60*/  ISETP.GE.AND P3, PT, R40, R169, PT ;  /* 0x000000a92800720c */ /* 0x000fe20003f66270 */
[----:B--2---:R-:W-:Y:S01]  /*ad70*/  HMMA.16816.F32 R108, R148, R104, RZ ;  /* 0x00000068946c723c */ /* 0x004fe200000018ff */
[C---:B------:R-:W-:Y:S02]  /*ad80*/  IADD3 R41, R2.reuse, 0x9, RZ ;  /* 0x0000000902297810 */ /* 0x040fe40007ffe0ff */
[----:B------:R-:W-:Y:S02]  /*ad90*/  IADD3 R40, R2, 0x10, RZ ;  /* 0x0000001002287810 */ /* 0x000fe40007ffe0ff */
[----:B------:R-:W-:-:S02]  /*ada0*/  FSEL R139, R9, -INF , !P2 ;  /* 0xff800000098b7808 */ /* 0x000fc40005000000 */
[----:B------:R-:W-:Y:S01]  /*adb0*/  FSEL R9, R4, -INF , !P1 ;  /* 0xff80000004097808 */ /* 0x000fe20004800000 */
[C---:B------:R-:W-:Y:S01]  /*adc0*/  HMMA.16816.F32 R100, R148.reuse, R96, RZ ;  /* 0x000000609464723c */ /* 0x040fe200000018ff */
[C---:B------:R-:W-:Y:S02]  /*add0*/  ISETP.GE.AND P5, PT, R41.reuse, R169, PT ;  /* 0x000000a92900720c */ /* 0x040fe40003fa6270 */
[-C--:B------:R-:W-:Y:S02]  /*ade0*/  ISETP.GE.AND P4, PT, R40, R168.reuse, PT ;  /* 0x000000a82800720c */ /* 0x080fe40003f86270 */
[----:B------:R-:W-:Y:S02]  /*adf0*/  IADD3 R4, R2, 0x18, RZ ;  /* 0x0000001802047810 */ /* 0x000fe40007ffe0ff */
[----:B------:R-:W-:Y:S01]  /*ae00*/  ISETP.GE.AND P6, PT, R41, R168, PT ;  /* 0x000000a82900720c */ /* 0x000fe20003fc6270 */
[----:B------:R-:W-:Y:S01]  /*ae10*/  HMMA.16816.F32 R92, R148, R88, RZ ;  /* 0x00000058945c723c */ /* 0x000fe200000018ff */
[----:B------:R-:W-:-:S02]  /*ae20*/  FSEL R242, R7, -INF , !P5 ;  /* 0xff80000007f27808 */ /* 0x000fc40006800000 */
[----:B------:R-:W-:Y:S02]  /*ae30*/  FSEL R161, R132, -INF , !P4 ;  /* 0xff80000084a17808 */ /* 0x000fe40006000000 */
[----:B------:R-:W-:Y:S02]  /*ae40*/  FSEL R206, R6, -INF , !P3 ;  /* 0xff80000006ce7808 */ /* 0x000fe40005800000 */
[C---:B------:R-:W-:Y:S01]  /*ae50*/  ISETP.GE.AND P5, PT, R4.reuse, R168, PT ;  /* 0x000000a80400720c */ /* 0x040fe20003fa6270 */
[----:B-----5:R-:W-:Y:S01]  /*ae60*/  HMMA.16816.F32 R84, R148, R80, RZ ;  /* 0x000000509454723c */ /* 0x020fe200000018ff */
[-C--:B------:R-:W-:Y:S02]  /*ae70*/  ISETP.GE.AND P4, PT, R4, R169.reuse, PT ;  /* 0x000000a90400720c */ /* 0x080fe40003f86270 */
[----:B------:R-:W-:Y:S02]  /*ae80*/  P2R R47, PR, RZ, 0x1 ;  /* 0x00000001ff2f7803 */ /* 0x000fe40000000000 */
[----:B------:R-:W-:-:S02]  /*ae90*/  ISETP.GE.AND P0, PT, R2, R169, PT ;  /* 0x000000a90200720c */ /* 0x000fc40003f06270 */
[----:B------:R-:W-:Y:S01]  /*aea0*/  IADD3 R41, R2, 0x11, RZ ;  /* 0x0000001102297810 */ /* 0x000fe20007ffe0ff */
[C---:B------:R-:W-:Y:S01]  /*aeb0*/  HMMA.16816.F32 R76, R148.reuse, R72, RZ ;  /* 0x00000048944c723c */ /* 0x040fe200000018ff */
[----:B------:R-:W-:Y:S02]  /*aec0*/  FSEL R10, R10, -INF , !P0 ;  /* 0xff8000000a0a7808 */ /* 0x000fe40004000000 */
[----:B------:R-:W-:Y:S02]  /*aed0*/  ISETP.GE.AND P0, PT, R40, R169, PT ;  /* 0x000000a92800720c */ /* 0x000fe40003f06270 */
[----:B------:R-:W-:Y:S02]  /*aee0*/  IADD3 R40, R2, 0x19, RZ ;  /* 0x0000001902287810 */ /* 0x000fe40007ffe0ff */
[----:B------:R-:W-:Y:S01]  /*aef0*/  FSEL R246, R134, -INF , !P0 ;  /* 0xff80000086f67808 */ /* 0x000fe20004000000 */
[----:B------:R-:W-:Y:S01]  /*af00*/  HMMA.16816.F32 R68, R148, R64, RZ ;  /* 0x000000409444723c */ /* 0x000fe200000018ff */
[----:B------:R-:W-:-:S02]  /*af10*/  ISETP.GE.AND P1, PT, R41, R168, PT ;  /* 0x000000a82900720c */ /* 0x000fc40003f26270 */
[-C--:B------:R-:W-:Y:S02]  /*af20*/  ISETP.GE.AND P2, PT, R41, R169.reuse, PT ;  /* 0x000000a92900720c */ /* 0x080fe40003f46270 */
[C---:B------:R-:W-:Y:S02]  /*af30*/  ISETP.GE.AND P3, PT, R40.reuse, R168, PT ;  /* 0x000000a82800720c */ /* 0x040fe40003f66270 */
[----:B------:R-:W-:Y:S01]  /*af40*/  ISETP.GE.AND P0, PT, R40, R169, PT ;  /* 0x000000a92800720c */ /* 0x000fe20003f06270 */
[----:B------:R-:W-:Y:S01]  /*af50*/  HMMA.16816.F32 R52, R148, R48, RZ ;  /* 0x000000309434723c */ /* 0x000fe200000018ff */
[----:B------:R-:W-:Y:S02]  /*af60*/  IADD3 R40, R2, 0x20, RZ ;  /* 0x0000002002287810 */ /* 0x000fe40007ffe0ff */
[----:B------:R-:W-:Y:S02]  /*af70*/  FSEL R133, R133, -INF , !P1 ;  /* 0xff80000085857808 */ /* 0x000fe40004800000 */
[----:B------:R-:W-:-:S02]  /*af80*/  FSEL R250, R135, -INF , !P2 ;  /* 0xff80000087fa7808 */ /* 0x000fc40005000000 */
[C---:B------:R-:W-:Y:S01]  /*af90*/  ISETP.GE.AND P1, PT, R40.reuse, R168, PT ;  /* 0x000000a82800720c */ /* 0x040fe20003f26270 */
[C---:B---3--:R-:W-:Y:S01]  /*afa0*/  HMMA.16816.F32 R36, R148.reuse, R32, RZ ;  /* 0x000000209424723c */ /* 0x048fe200000018ff */
[----:B------:R-:W-:Y:S02]  /*afb0*/  ISETP.GE.AND P2, PT, R40, R169, PT ;  /* 0x000000a92800720c */ /* 0x000fe40003f46270 */
[C---:B------:R-:W-:Y:S02]  /*afc0*/  IADD3 R41, R2.reuse, 0x21, RZ ;  /* 0x0000002102297810 */ /* 0x040fe40007ffe0ff */
[----:B------:R-:W-:Y:S02]  /*afd0*/  IADD3 R40, R2, 0x28, RZ ;  /* 0x0000002802287810 */ /* 0x000fe40007ffe0ff */
[----:B------:R-:W-:Y:S01]  /*afe0*/  FSEL R135, R128, -INF , !P5 ;  /* 0xff80000080877808 */ /* 0x000fe20006800000 */
[----:B------:R-:W-:Y:S01]  /*aff0*/  HMMA.16816.F32 R28, R148, R24, RZ ;  /* 0x00000018941c723c */ /* 0x000fe200000018ff */
[----:B------:R-:W-:-:S02]  /*b000*/  FSEL R244, R130, -INF , !P4 ;  /* 0xff80000082f47808 */ /* 0x000fc40006000000 */
[----:B------:R-:W-:Y:S02]  /*b010*/  FSEL R129, R129, -INF , !P3 ;  /* 0xff80000081817808 */ /* 0x000fe40005800000 */
[----:B------:R-:W-:Y:S02]  /*b020*/  FSEL R248, R131, -INF , !P0 ;  /* 0xff80000083f87808 */ /* 0x000fe40004000000 */
[CC--:B------:R-:W-:Y:S01]  /*b030*/  ISETP.GE.AND P5, PT, R41.reuse, R168.reuse, PT ;  /* 0x000000a82900720c */ /* 0x0c0fe20003fa6270 */
[----:B-1----:R-:W-:Y:S01]  /*b040*/  HMMA.16816.F32 R20, R148, R16, RZ ;  /* 0x000000109414723c */ /* 0x002fe200000018ff */
[-C--:B------:R-:W-:Y:S02]  /*b050*/  ISETP.GE.AND P4, PT, R41, R169.reuse, PT ;  /* 0x000000a92900720c */ /* 0x080fe40003f86270 */
[C---:B------:R-:W-:Y:S02]  /*b060*/  ISETP.GE.AND P3, PT, R40.reuse, R168, PT ;  /* 0x000000a82800720c */ /* 0x040fe40003f66270 */
[----:B------:R-:W-:-:S02]  /*b070*/  ISETP.GE.AND P0, PT, R40, R169, PT ;  /* 0x000000a92800720c */ /* 0x000fc40003f06270 */
[C---:B------:R-:W-:Y:S01]  /*b080*/  IADD3 R41, R2.reuse, 0x29, RZ ;  /* 0x0000002902297810 */ /* 0x040fe20007ffe0ff */
[----:B------:R-:W-:Y:S01]  /*b090*/  HMMA.16816.F32 R12, R148, R152, RZ ;  /* 0x00000098940c723c */ /* 0x000fe200000018ff */
[----:B------:R-:W-:-:S07]  /*b0a0*/  IADD3 R40, R2, 0x30, RZ ;  /* 0x0000003002287810 */ /* 0x000fce0007ffe0ff */
        /* <DEDUP_REMOVED lines=14> */
[----:B------:R-:W-:Y:S01]  /*b190*/  FSEL R149, R5, -INF , !P6 ;  /* 0xff80000005957808 */ /* 0x000fe20007000000 */
[C---:B------:R-:W-:Y:S01]  /*b1a0*/  HMMA.16816.F32 R124, R140.reuse, R56, R124 ;  /* 0x000000388c7c723c */ /* 0x040fe2000000187c */
[----:B------:R-:W1:Y:S07]  /*b1b0*/  LDSM.16.M88.4 R4, [R225+0x1000] ;  /* 0x00100000e104783b */ /* 0x000e6e0000000200 */
[C---:B------:R-:W-:Y:S01]  /*b1c0*/  HMMA.16816.F32 R120, R140.reuse, R58, R120 ;  /* 0x0000003a8c78723c */ /* 0x040fe20000001878 */
[----:B------:R-:W2:Y:S07]  /*b1d0*/  LDSM.16.M88.4 R56, [R225+0x1400] ;  /* 0x00140000e138783b */ /* 0x000eae0000000200 */
[C---:B------:R-:W-:Y:S08]  /*b1e0*/  HMMA.16816.F32 R116, R140.reuse, R60, R116 ;  /* 0x0000003c8c74723c */ /* 0x040ff00000001874 */
[----:B------:R-:W-:Y:S01]  /*b1f0*/  HMMA.16816.F32 R112, R140, R62, R112 ;  /* 0x0000003e8c70723c */ /* 0x000fe20000001870 */
[----:B------:R-:W3:Y:S01]  /*b200*/  LDSM.16.M88.4 R60, [R225+0x1800] ;  /* 0x00180000e13c783b */ /* 0x000ee20000000200 */
        /* <DEDUP_REMOVED lines=8> */
[C---:B-1----:R-:W-:Y:S01]  /*b290*/  HMMA.16816.F32 R108, R140.reuse, R4, R108 ;  /* 0x000000048c6c723c */ /* 0x042fe2000000186c */
[----:B------:R-:W-:Y:S02]  /*b2a0*/  IADD3 R41, R2, 0x31, RZ ;  /* 0x0000003102297810 */ /* 0x000fe40007ffe0ff */
[----:B------:R-:W-:Y:S02]  /*b2b0*/  FSEL R127, R120, -INF , !P3 ;  /* 0xff800000787f7808 */ /* 0x000fe40005800000 */
[----:B------:R-:W-:Y:S02]  /*b2c0*/  FSEL R202, R122, -INF , !P0 ;  /* 0xff8000007aca7808 */ /* 0x000fe40004000000 */
[----:B------:R-:W-:Y:S01]  /*b2d0*/  IADD3 R4, R2, 0x39, RZ ;  /* 0x0000003902047810 */ /* 0x000fe20007ffe0ff */
[----:B------:R-:W-:Y:S01]  /*b2e0*/  HMMA.16816.F32 R104, R140, R6, R104 ;  /* 0x000000068c68723c */ /* 0x000fe20000001868 */
[----:B------:R-:W-:-:S02]  /*b2f0*/  FSEL R167, R116, -INF , !P5 ;  /* 0xff80000074a77808 */ /* 0x000fc40006800000 */
[----:B------:R-:W-:Y:S02]  /*b300*/  FSEL R198, R118, -INF , !P4 ;  /* 0xff80000076c67808 */ /* 0x000fe40006000000 */
[CC--:B------:R-:W-:Y:S02]  /*b310*/  ISETP.GE.AND P3, PT, R41.reuse, R168.reuse, PT ;  /* 0x000000a82900720c */ /* 0x0c0fe40003f66270 */
[-C--:B------:R-:W-:Y:S01]  /*b320*/  ISETP.GE.AND P0, PT, R41, R169.reuse, PT ;  /* 0x000000a92900720c */ /* 0x080fe20003f06270 */
[----:B--2---:R-:W-:Y:S01]  /*b330*/  HMMA.16816.F32 R100, R140, R56, R100 ;  /* 0x000000388c64723c */ /* 0x004fe20000001864 */
[C---:B------:R-:W-:Y:S02]  /*b340*/  ISETP.GE.AND P5, PT, R4.reuse, R168, PT ;  /* 0x000000a80400720c */ /* 0x040fe40003fa6270 */
[----:B------:R-:W-:Y:S02]  /*b350*/  ISETP.GE.AND P4, PT, R4, R169, PT ;  /* 0x000000a90400720c */ /* 0x000fe40003f86270 */
[----:B------:R-:W-:-:S02]  /*b360*/  IADD3 R4, R2, 0x40, RZ ;  /* 0x0000004002047810 */ /* 0x000fc40007ffe0ff */
[----:B------:R-:W-:Y:S01]  /*b370*/  IADD3 R40, R2, 0x38, RZ ;  /* 0x0000003802287810 */ /* 0x000fe20007ffe0ff */
[C---:B------:R-:W-:Y:S01]  /*b380*/  HMMA.16816.F32 R96, R140.reuse, R58, R96 ;  /* 0x0000003a8c60723c */ /* 0x040fe20000001860 */
[----:B------:R-:W-:Y:S01]  /*b390*/  FSEL R171, R117, -INF , !P3 ;  /* 0xff80000075ab7808 */ /* 0x000fe20005800000 */
[----:B------:R-:W1:Y:S01]  /*b3a0*/  LDSM.16.M88.4 R56, [R225+0x2000] ;  /* 0x00200000e138783b */ /* 0x000e620000000200 */
[----:B------:R-:W-:Y:S02]  /*b3b0*/  FSEL R194, R119, -INF , !P0 ;  /* 0xff80000077c27808 */ /* 0x000fe40004000000 */
[----:B------:R-:W-:Y:S02]  /*b3c0*/  FSEL R121, R121, -INF , !P1 ;  /* 0xff80000079797808 */ /* 0x000fe40004800000 */
[----:B------:R-:W-:Y:S01]  /*b3d0*/  FSEL R200, R123, -INF , !P2 ;  /* 0xff8000007bc87808 */ /* 0x000fe20005000000 */
[----:B---3--:R-:W-:Y:S01]  /*b3e0*/  HMMA.16816.F32 R92, R140, R60, R92 ;  /* 0x0000003c8c5c723c */ /* 0x008fe2000000185c */
[----:B------:R-:W-:-:S02]  /*b3f0*/  ISETP.GE.AND P3, PT, R4, R168, PT ;  /* 0x000000a80400720c */ /* 0x000fc40003f66270 */
[-C--:B------:R-:W-:Y:S02]  /*b400*/  ISETP.GE.AND P0, PT, R4, R169.reuse, PT ;  /* 0x000000a90400720c */ /* 0x080fe40003f06270 */
[C---:B------:R-:W-:Y:S02]  /*b410*/  ISETP.GE.AND P1, PT, R40.reuse, R168, PT ;  /* 0x000000a82800720c */ /* 0x040fe40003f26270 */
[----:B------:R-:W-:Y:S01]  /*b420*/  ISETP.GE.AND P2, PT, R40, R169, PT ;  /* 0x000000a92800720c */ /* 0x000fe20003f46270 */
[----:B------:R-:W-:Y:S01]  /*b430*/  HMMA.16816.F32 R88, R140, R62, R88 ;  /* 0x0000003e8c58723c */ /* 0x000fe20000001858 */
[C---:B------:R-:W-:Y:S01]  /*b440*/  IADD3 R5, R2.reuse, 0x41, RZ ;  /* 0x0000004102057810 */ /* 0x040fe20007ffe0ff */
[----:B------:R-:W2:Y:S01]  /*b450*/  LDSM.16.M88.4 R60, [R225+0x2400] ;  /* 0x00240000e13c783b */ /* 0x000ea20000000200 */
        /* <DEDUP_REMOVED lines=9> */
[----:B------:R-:W3:Y:S01]  /*b4f0*/  LDSM.16.M88.4 R4, [R225+0x1c00] ;  /* 0x001c0000e104783b */ /* 0x000ee20000000200 */
[----:B------:R-:W-:Y:S02]  /*b500*/  IADD3 R40, R2, 0x49, RZ ;  /* 0x0000004902287810 */ /* 0x000fe40007ffe0ff */
[----:B------:R-:W-:Y:S02]  /*b510*/  FSEL R177, R108, -INF , !P3 ;  /* 0xff8000006cb17808 */ /* 0x000fe40005800000 */
[----:B------:R-:W-:Y:S01]  /*b520*/  FSEL R190, R110, -INF , !P0 ;  /* 0xff8000006ebe7808 */ /* 0x000fe20004000000 */
[----:B-1----:R-:W-:Y:S01]  /*b530*/  HMMA.16816.F32 R76, R140, R56, R76 ;  /* 0x000000388c4c723c */ /* 0x002fe2000000184c */
[C---:B------:R-:W-:Y:S02]  /*b540*/  ISETP.GE.AND P3, PT, R40.reuse, R168, PT ;  /* 0x000000a82800720c */ /* 0x040fe40003f66270 */
[----:B------:R-:W-:-:S02]  /*b550*/  ISETP.GE.AND P0, PT, R40, R169, PT ;  /* 0x000000a92800720c */ /* 0x000fc40003f06270 */
[----:B------:R-:W-:Y:S02]  /*b560*/  IADD3 R40, R2, 0x50, RZ ;  /* 0x0000005002287810 */ /* 0x000fe40007ffe0ff */
[----:B------:R-:W-:Y:S01]  /*b570*/  FSEL R179, R109, -INF , !P1 ;  /* 0xff8000006db37808 */ /* 0x000fe20004800000 */
[C---:B------:R-:W-:Y:S01]  /*b580*/  HMMA.16816.F32 R72, R140.reuse, R58, R72 ;  /* 0x0000003a8c48723c */ /* 0x040fe20000001848 */
[----:B------:R-:W-:Y:S01]  /*b590*/  FSEL R188, R111, -INF , !P2 ;  /* 0xff8000006fbc7808 */ /* 0x000fe20005000000 */
[----:B------:R-:W1:Y:S01]  /*b5a0*/  LDSM.16.M88.4 R56, [R225+0x2c00] ;  /* 0x002c0000e138783b */ /* 0x000e620000000200 */
[C---:B------:R-:W-:Y:S02]  /*b5b0*/  ISETP.GE.AND P1, PT, R40.reuse, R168, PT ;  /* 0x000000a82800720c */ /* 0x040fe40003f26270 */
[----:B------:R-:W-:Y:S02]  /*b5c0*/  ISETP.GE.AND P2, PT, R40, R169, PT ;  /* 0x000000a92800720c */ /* 0x000fe40003f46270 */
[C---:B------:R-:W-:Y:S01]  /*b5d0*/  IADD3 R41, R2.reuse, 0x51, RZ ;  /* 0x0000005102297810 */ /* 0x040fe20007ffe0ff */
[----:B--2---:R-:W-:Y:S01]  /*b5e0*/  HMMA.16816.F32 R68, R140, R60, R68 ;  /* 0x0000003c8c44723c */ /* 0x004fe20000001844 */
[----:B------:R-:W-:-:S02]  /*b5f0*/  IADD3 R40, R2, 0x58, RZ ;  /* 0x0000005802287810 */ /* 0x000fc40007ffe0ff */
[----:B------:R-:W-:Y:S02]  /*b600*/  FSEL R111, R104, -INF , !P5 ;  /* 0xff800000686f7808 */ /* 0x000fe40006800000 */
[----:B------:R-:W-:Y:S02]  /*b610*/  FSEL R186, R106, -INF , !P4 ;  /* 0xff8000006aba7808 */ /* 0x000fe40006000000 */
[----:B------:R-:W-:Y:S01]  /*b620*/  FSEL R105, R105, -INF , !P3 ;  /* 0xff80000069697808 */ /* 0x000fe20005800000 */
[----:B------:R-:W-:Y:S01]  /*b630*/  HMMA.16816.F32 R64, R140, R62, R64 ;  /* 0x0000003e8c40723c */ /* 0x000fe20000001840 */
[----:B------:R-:W-:Y:S02]  /*b640*/  FSEL R184, R107, -INF , !P0 ;  /* 0xff8000006bb87808 */ /* 0x000fe40004000000 */
[C---:B------:R-:W-:Y:S02]  /*b650*/  ISETP.GE.AND P5, PT, R41.reuse, R168, PT ;  /* 0x000000a82900720c */ /* 0x040fe40003fa6270 */
[----:B------:R-:W-:-:S02]  /*b660*/  ISETP.GE.AND P4, PT, R41, R169, PT ;  /* 0x000000a92900720c */ /* 0x000fc40003f86270 */
[C---:B------:R-:W-:Y:S02]  /*b670*/  ISETP.GE.AND P3, PT, R40.reuse, R168, PT ;  /* 0x000000a82800720c */ /* 0x040fe40003f66270 */
[----:B------:R-:W-:Y:S01]  /*b680*/  ISETP.GE.AND P0, PT, R40, R169, PT ;  /* 0x000000a92800720c */ /* 0x000fe20003f06270 */
[C---:B---3--:R-:W-:Y:S01]  /*b690*/  HMMA.16816.F32 R84, R140.reuse, R4, R84 ;  /* 0x000000048c54723c */ /* 0x048fe20000001854 */
        /* <DEDUP_REMOVED lines=8> */
[-C--:B------:R-:W-:Y:S01]  /*b720*/  ISETP.GE.AND P2, PT, R41, R169.reuse, PT ;  /* 0x000000a92900720c */ /* 0x080fe20003f46270 */
[----:B-1----:R-:W-:Y:S01]  /*b730*/  HMMA.16816.F32 R36, R140, R56, R36 ;  /* 0x000000388c24723c */ /* 0x002fe20000001824 */
[C---:B------:R-:W-:Y:S02]  /*b740*/  ISETP.GE.AND P5, PT, R40.reuse, R168, PT ;  /* 0x000000a82800720c */ /* 0x040fe40003fa6270 */
[----:B------:R-:W-:Y:S02]  /*b750*/  ISETP.GE.AND P4, PT, R40, R169, PT ;  /* 0x000000a92800720c */ /* 0x000fe40003f86270 */
[----:B------:R-:W-:-:S02]  /*b760*/  IADD3 R41, R2, 0x61, RZ ;  /* 0x0000006102297810 */ /* 0x000fc40007ffe0ff */
[----:B------:R-:W-:Y:S01]  /*b770*/  IADD3 R4, R2, 0x69, RZ ;  /* 0x0000006902047810 */ /* 0x000fe20007ffe0ff */
[----:B------:R-:W-:Y:S01]  /*b780*/  HMMA.16816.F32 R32, R140, R58, R32 ;  /* 0x0000003a8c20723c */ /* 0x000fe20000001820 */
        /* <DEDUP_REMOVED lines=28> */
[----:B------:R-:W1:Y:S01]  /*b950*/  LDSM.16.M88.4 R4, [R225+0x2800] ;  /* 0x00280000e104783b */ /* 0x000e620000000200 */
[----:B------:R-:W-:-:S02]  /*b960*/  IADD3 R40, R2, 0x79, RZ ;  /* 0x0000007902287810 */ /* 0x000fc40007ffe0ff */
[----:B------:R-:W-:Y:S02]  /*b970*/  FSEL R199, R84, -INF , !P3 ;  /* 0xff80000054c77808 */ /* 0x000fe40005800000 */
[----:B------:R-:W-:Y:S02]  /*b980*/  FSEL R164, R86, -INF , !P0 ;  /* 0xff80000056a47808 */ /* 0x000fe40004000000 */
[C---:B------:R-:W-:Y:S02]  /*b990*/  ISETP.GE.AND P3, PT, R40.reuse, R168, PT ;  /* 0x000000a82800720c */ /* 0x040fe40003f66270 */
[----:B------:R-:W-:Y:S02]  /*b9a0*/  ISETP.GE.AND P0, PT, R40, R169, PT ;  /* 0x000000a92800720c */ /* 0x000fe40003f06270 */
[----:B------:R-:W-:Y:S02]  /*b9b0*/  IADD3 R40, R2, 0x80, RZ ;  /* 0x0000008002287810 */ /* 0x000fe40007ffe0ff */
        /* <DEDUP_REMOVED lines=15> */
[C---:B------:R-:W-:Y:S01]  /*bab0*/  IADD3 R41, R2.reuse, 0x89, RZ ;  /* 0x0000008902297810 */ /* 0x040fe20007ffe0ff */
[----:B------:R-:W1:Y:S01]  /*bac0*/  LDSM.16.M88.4 R52, [R225+0x3000] ;  /* 0x00300000e134783b */ /* 0x000e620000000200 */
        /* <DEDUP_REMOVED lines=20> */
[C---:B------:R-:W-:Y:S01]  /*bc10*/  IADD3 R4, R2.reuse, 0xa0, RZ ;  /* 0x000000a002047810 */ /* 0x040fe20007ffe0ff */
[----:B-1----:R-:W-:Y:S01]  /*bc20*/  HMMA.16816.F32 R56, R140, R52, R28 ;  /* 0x000000348c38723c */ /* 0x002fe2000000181c */
[----:B------:R-:W-:Y:S01]  /*bc30*/  IADD3 R40, R2, 0x98, RZ ;  /* 0x0000009802287810 */ /* 0x000fe20007ffe0ff */
[----:B------:R-:W1:Y:S01]  /*bc40*/  LDSM.16.M88.4 R28, [R225+0x3800] ;  /* 0x00380000e11c783b */ /* 0x000e620000000200 */
[----:B------:R-:W-:-:S02]  /*bc50*/  FSEL R243, R69, -INF , !P3 ;  /* 0xff80000045f37808 */ /* 0x000fc40005800000 */
[----:B------:R-:W-:Y:S02]  /*bc60*/  FSEL R130, R71, -INF , !P0 ;  /* 0xff80000047827808 */ /* 0x000fe40004000000 */
[----:B------:R-:W-:Y:S01]  /*bc70*/  FSEL R231, R73, -INF , !P1 ;  /* 0xff80000049e77808 */ /* 0x000fe20004800000 */
[----:B------:R-:W-:Y:S01]  /*bc80*/  HMMA.16816.F32 R24, R140, R54, R24 ;  /* 0x000000368c18723c */ /* 0x000fe20000001818 */
        /* <DEDUP_REMOVED lines=22> */
[----:B------:R-:W-:Y:S01]  /*bdf0*/  FSEL R251, R48, -INF , !P5 ;  /* 0xff80000030fb7808 */ /* 0x000fe20006800000 */
[----:B------:R-:W-:Y:S01]  /*be00*/  HMMA.16816.F32 R152, R140, R30, R152 ;  /* 0x0000001e8c98723c */ /* 0x000fe20000001898 */
[----:B------:R-:W-:-:S02]  /*be10*/  FSEL R106, R50, -INF , !P4 ;  /* 0xff800000326a7808 */ /* 0x000fc40006000000 */
[----:B------:R-:W-:Y:S02]  /*be20*/  FSEL R60, R49, -INF , !P3 ;  /* 0xff800000313c7808 */ /* 0x000fe40005800000 */
[----:B------:R-:W-:Y:S02]  /*be30*/  FSEL R110, R51, -INF , !P0 ;  /* 0xff800000336e7808 */ /* 0x000fe40004000000 */
[C---:B------:R-:W-:Y:S02]  /*be40*/  IADD3 R40, R2.reuse, 0xb0, RZ ;  /* 0x000000b002287810 */ /* 0x040fe40007ffe0ff */
[----:B------:R-:W-:Y:S02]  /*be50*/  FSEL R117, R117, -INF , !P1 ;  /* 0xff80000075757808 */ /* 0x000fe40004800000 */
[----:B------:R-:W-:Y:S02]  /*be60*/  FSEL R114, R119, -INF , !P2 ;  /* 0xff80000077727808 */ /* 0x000fe40005000000 */
[----:B------:R-:W-:-:S02]  /*be70*/  IADD3 R41, R2, 0xb1, RZ ;  /* 0x000000b102297810 */ /* 0x000fc40007ffe0ff */
[CC--:B------:R-:W-:Y:S02]  /*be80*/  ISETP.GE.AND P1, PT, R40.reuse, R168.reuse, PT ;  /* 0x000000a82800720c */ /* 0x0c0fe40003f26270 */
[-C--:B------:R-:W-:Y:S02]  /*be90*/  ISETP.GE.AND P2, PT, R40, R169.reuse, PT ;  /* 0x000000a92800720c */ /* 0x080fe40003f46270 */
[----:B------:R-:W-:Y:S02]  /*bea0*/  IADD3 R40, R2, 0xb8, RZ ;  /* 0x000000b802287810 */ /* 0x000fe40007ffe0ff */
[C---:B------:R-:W-:Y:S02]  /*beb0*/  ISETP.GE.AND P5, PT, R41.reuse, R168, PT ;  /* 0x000000a82900720c */ /* 0x040fe40003fa6270 */
[----:B------:R-:W-:Y:S02]  /*bec0*/  ISETP.GE.AND P4, PT, R41, R169, PT ;  /* 0x000000a92900720c */ /* 0x000fe40003f86270 */
[----:B------:R-:W-:-:S02]  /*bed0*/  FSEL R108, R36, -INF , !P1 ;  /* 0xff800000246c7808 */ /* 0x000fc40004800000 */
[----:B------:R-:W-:Y:S01]  /*bee0*/  IADD3 R41, R2, 0xb9, RZ ;  /* 0x000000b902297810 */ /* 0x000fe20007ffe0ff */
[----:B--2---:R-:W-:Y:S01]  /*bef0*/  HMMA.16816.F32 R48, R140, R4, R20 ;  /* 0x000000048c30723c */ /* 0x004fe20000001814 */
[----:B------:R-:W1:Y:S01]  /*bf00*/  LDSM.16.M88.4 R20, [R225+0x3c00] ;  /* 0x003c0000e114783b */ /* 0x000e620000000200 */
[----:B------:R-:W-:Y:S01]  /*bf10*/  ISETP.GE.AND P0, PT, R40, R169, PT ;  /* 0x000000a92800720c */ /* 0x000fe20003f06270 */
[----:B------:R-:W-:-:S04]  /*bf20*/  DEPBAR.LE SB0, 0x0 ;  /* 0x000080000000791a */ /* 0x000fc80000000000 */
[----:B------:R-:W-:Y:S01]  /*bf30*/  IADD3 R36, R2, 0xc0, RZ ;  /* 0x000000c002247810 */ /* 0x000fe20007ffe0ff */
[----:B------:R-:W-:Y:S01]  /*bf40*/  HMMA.16816.F32 R16, R140, R6, R16 ;  /* 0x000000068c10723c */ /* 0x000fe20000001810 */
[----:B------:R-:W-:Y:S02]  /*bf50*/  FSEL R102, R38, -INF , !P2 ;  /* 0xff80000026667808 */ /* 0x000fe40005000000 */
[----:B------:R-:W-:Y:S02]  /*bf60*/  FSEL R120, R37, -INF , !P5 ;  /* 0xff80000025787808 */ /* 0x000fe40006800000 */
[----:B------:R-:W-:Y:S02]  /*bf70*/  FSEL R100, R39, -INF , !P4 ;  /* 0xff80000027647808 */ /* 0x000fe40006000000 */
[-C--:B------:R-:W-:Y:S02]  /*bf80*/  ISETP.GE.AND P3, PT, R40, R168.reuse, PT ;  /* 0x000000a82800720c */ /* 0x080fe40003f66270 */
[----:B------:R-:W-:-:S02]  /*bf90*/  ISETP.GE.AND P1, PT, R41, R168, PT ;  /* 0x000000a82900720c */ /* 0x000fc40003f26270 */
[-C--:B------:R-:W-:Y:S02]  /*bfa0*/  ISETP.GE.AND P2, PT, R41, R169.reuse, PT ;  /* 0x000000a92900720c */ /* 0x080fe40003f46270 */
[C---:B------:R-:W-:Y:S02]  /*bfb0*/  ISETP.GE.AND P5, PT, R36.reuse, R168, PT ;  /* 0x000000a82400720c */ /* 0x040fe40003fa6270 */
[----:B------:R-:W-:Y:S02]  /*bfc0*/  ISETP.GE.AND P4, PT, R36, R169, PT ;  /* 0x000000a92400720c */ /* 0x000fe40003f86270 */
[----:B------:R-:W-:Y:S02]  /*bfd0*/  FSEL R94, R34, -INF , !P0 ;  /* 0xff800000225e7808 */ /* 0x000fe40004000000 */
        /* <DEDUP_REMOVED lines=9> */
[----:B------:R-:W-:-:S02]  /*c070*/  ISETP.GE.AND P3, PT, R37, R168, PT ;  /* 0x000000a82500720c */ /* 0x000fc40003f66270 */
[-C--:B------:R-:W-:Y:S02]  /*c080*/  ISETP.GE.AND P0, PT, R37, R169.reuse, PT ;  /* 0x000000a92500720c */ /* 0x080fe40003f06270 */
[CC--:B------:R-:W-:Y:S02]  /*c090*/  ISETP.GE.AND P1, PT, R34.reuse, R168.reuse, PT ;  /* 0x000000a82200720c */ /* 0x0c0fe40003f26270 */
[-C--:B------:R-:W-:Y:S01]  /*c0a0*/  ISETP.GE.AND P2, PT, R34, R169.reuse, PT ;  /* 0x000000a92200720c */ /* 0x080fe20003f46270 */
[----:B------:R-:W-:Y:S01]  /*c0b0*/  HMMA.16816.F32 R144, R140, R22, R144 ;  /* 0x000000168c90723c */ /* 0x000fe20000001890 */
[C---:B------:R-:W-:Y:S02]  /*c0c0*/  ISETP.GE.AND P5, PT, R4.reuse, R168, PT ;  /* 0x000000a80400720c */ /* 0x040fe40003fa6270 */
[----:B------:R-:W-:Y:S02]  /*c0d0*/  ISETP.GE.AND P4, PT, R4, R169, PT ;  /* 0x000000a90400720c */ /* 0x000fe40003f86270 */
[----:B------:R-:W-:-:S02]  /*c0e0*/  IADD3 R4, R2, 0xd0, RZ ;  /* 0x000000d002047810 */ /* 0x000fc40007ffe0ff */
[----:B------:R-:W-:Y:S02]  /*c0f0*/  IADD3 R5, R2, 0xd1, RZ ;  /* 0x000000d102057810 */ /* 0x000fe40007ffe0ff */
[----:B------:R-:W-:Y:S02]  /*c100*/  FSEL R203, R57, -INF , !P3 ;  /* 0xff80000039cb7808 */ /* 0x000fe40005800000 */
        /* <DEDUP_REMOVED lines=29> */
[C---:B------:R-:W-:Y:S02]  /*c2e0*/  IADD3 R5, R2.reuse, 0xf0, RZ ;  /* 0x000000f002057810 */ /* 0x040fe40007ffe0ff */
[----:B------:R-:W-:Y:S02]  /*c2f0*/  FSEL R131, R17, -INF , !P3 ;  /* 0xff80000011837808 */ /* 0x000fe40005800000 */
[----:B------:R-:W-:Y:S02]  /*c300*/  IADD3 R6, R2, 0xe9, RZ ;  /* 0x000000e902067810 */ /* 0x000fe40007ffe0ff */
[----:B------:R-:W-:Y:S02]  /*c310*/  FSEL R119, R12, -INF , !P1 ;  /* 0xff8000000c777808 */ /* 0x000fe40004800000 */
[----:B------:R-:W-:Y:S02]  /*c320*/  FSEL R109, R13, -INF , !P5 ;  /* 0xff8000000d6d7808 */ /* 0x000fe40006800000 */
[----:B------:R-:W-:-:S02]  /*c330*/  ISETP.GE.AND P3, PT, R4, R168, PT ;  /* 0x000000a80400720c */ /* 0x000fc40003f66270 */
[----:B------:R-:W-:Y:S02]  /*c340*/  ISETP.GE.AND P1, PT, R4, R169, PT ;  /* 0x000000a90400720c */ /* 0x000fe40003f26270 */
[-C--:B------:R-:W-:Y:S02]  /*c350*/  ISETP.GE.AND P5, PT, R5, R168.reuse, PT ;  /* 0x000000a80500720c */ /* 0x080fe40003fa6270 */
[----:B------:R-:W-:Y:S02]  /*c360*/  IADD3 R4, R2, 0xf1, RZ ;  /* 0x000000f102047810 */ /* 0x000fe40007ffe0ff */
[----:B------:R-:W-:Y:S02]  /*c370*/  FSEL R45, R19, -INF , !P0 ;  /* 0xff800000132d7808 */ /* 0x000fe40004000000 */
[----:B------:R-:W-:Y:S02]  /*c380*/  FSEL R44, R14, -INF , !P2 ;  /* 0xff8000000e2c7808 */ /* 0x000fe40005000000 */
[----:B------:R-:W-:-:S02]  /*c390*/  ISETP.GE.AND P2, PT, R6, R168, PT ;  /* 0x000000a80600720c */ /* 0x000fc40003f46270 */
[-C--:B------:R-:W-:Y:S02]  /*c3a0*/  ISETP.GE.AND P0, PT, R6, R169.reuse, PT ;  /* 0x000000a90600720c */ /* 0x080fe40003f06270 */
[----:B------:R-:W-:Y:S02]  /*c3b0*/  P2R R6, PR, RZ, 0x20 ;  /* 0x00000020ff067803 */ /* 0x000fe40000000000 */
[----:B------:R-:W-:Y:S02]  /*c3c0*/  ISETP.GE.AND P5, PT, R4, R169, PT ;  /* 0x000000a90400720c */ /* 0x000fe40003fa6270 */
[----:B------:R-:W-:Y:S02]  /*c3d0*/  FSEL R97, R152, -INF , !P3 ;  /* 0xff80000098617808 */ /* 0x000fe40005800000 */
[----:B------:R-:W-:Y:S02]  /*c3e0*/  ISETP.GE.AND P3, PT, R4, R168, PT ;  /* 0x000000a80400720c */ /* 0x000fe40003f66270 */
[----:B------:R-:W-:-:S02]  /*c3f0*/  FSEL R54, R159, -INF , !P5 ;  /* 0xff8000009f367808 */ /* 0x000fc40006800000 */
[----:B------:R-:W-:Y:S02]  /*c400*/  FSEL R42, R15, -INF , !P4 ;  /* 0xff8000000f2a7808 */ /* 0x000fe40006000000 */
[----:B------:R-:W-:Y:S02]  /*c410*/  ISETP.GE.AND P5, PT, R46, 0x2, PT ;  /* 0x000000022e00780c */ /* 0x000fe40003fa6270 */
[----:B------:R-:W-:Y:S02]  /*c420*/  ISETP.NE.AND P4, PT, R47, RZ, PT ;  /* 0x000000ff2f00720c */ /* 0x000fe40003f85270 */
[----:B------:R-:W-:Y:S02]  /*c430*/  P2R R4, PR, RZ, 0x8 ;  /* 0x00000008ff047803 */ /* 0x000fe40000000000 */
[----:B------:R-:W-:Y:S02]  /*c440*/  FSEL R47, R155, -INF , !P0 ;  /* 0xff8000009b2f7808 */ /* 0x000fe40004000000 */
[----:B------:R-:W-:-:S02]  /*c450*/  FSEL R48, R154, -INF , !P1 ;  /* 0xff8000009a307808 */ /* 0x000fc40004800000 */
[----:B------:R-:W-:Y:S02]  /*c460*/  ISETP.NE.AND P0, PT, R4, RZ, PT ;  /* 0x000000ff0400720c */ /* 0x000fe40003f05270 */
[----:B------:R-:W-:Y:S02]  /*c470*/  FSEL R11, R11, -INF , !P4 ;  /* 0xff8000000b0b7808 */ /* 0x000fe40006000000 */
[----:B------:R-:W-:Y:S02]  /*c480*/  ISETP.NE.AND P1, PT, R6, RZ, PT ;  /* 0x000000ff0600720c */ /* 0x000fe40003f25270 */
[C---:B------:R-:W-:Y:S02]  /*c490*/  IADD3 R4, R2.reuse, 0xf8, RZ ;  /* 0x000000f802047810 */ /* 0x040fe40007ffe0ff */
        /* <DEDUP_REMOVED lines=8> */
[C---:B------:R-:W-:Y:S02]  /*c520*/  ISETP.GE.AND P2, PT, R2.reuse, R168, PT ;  /* 0x000000a80200720c */ /* 0x040fe40003f46270 */
[----:B------:R-:W-:Y:S02]  /*c530*/  ISETP.GE.AND P0, PT, R2, R169, PT ;  /* 0x000000a90200720c */ /* 0x000fe40003f06270 */
[----:B------:R-:W-:Y:S02]  /*c540*/  FSEL R49, R158, -INF , !P6 ;  /* 0xff8000009e317808 */ /* 0x000fe40007000000 */
[----:B------:R-:W-:Y:S02]  /*c550*/  FSEL R8, R8, -INF , !P4 ;  /* 0xff80000008087808 */ /* 0x000fe40006000000 */
[----:B------:R-:W-:Y:S02]  /*c560*/  FSEL R56, R144, -INF , !P3 ;  /* 0xff80000090387808 */ /* 0x000fe40005800000 */
[----:B------:R-:W-:-:S02]  /*c570*/  FSEL R53, R146, -INF , !P1 ;  /* 0xff80000092357808 */ /* 0x000fc40004800000 */
[----:B------:R-:W-:Y:S02]  /*c580*/  FSEL R55, R145, -INF , !P2 ;  /* 0xff80000091377808 */ /* 0x000fe40005000000 */
[----:B------:R-:W-:Y:S01]  /*c590*/  FSEL R52, R147, -INF , !P0 ;  /* 0xff80000093347808 */ /* 0x000fe20004000000 */
[----:B------:R-:W-:Y:S05]  /*c5a0*/  @!P5 BRA `(.L_x_1819) ;  /* 0x000006000000d947 */ /* 0x000fea0003800000 */
[----:B----4-:R-:W-:-:S13]  /*c5b0*/  LOP3.LUT P6, RZ, R236, 0x4, RZ, 0xc0, !PT ;  /* 0x00000004ecff7812 */ /* 0x010fda00078cc0ff */
        /* <DEDUP_REMOVED lines=57> */
[----:B------:R-:W-:Y:S05]  /*c950*/  BRA `(.L_x_1821) ;  /* 0x0000003000007947 */ /* 0x000fea0003800000 */
.L_x_1820:
[----:B------:R-:W-:-:S05]  /*c960*/  IMAD.MOV.U32 R6, RZ, RZ, c[0x0][0x198] ;  /* 0x00006600ff067624 */ /* 0x000fca00078e00ff */
[----:B------:R-:W-:-:S04]  /*c970*/  LEA R6, -R6, RZ, 0x8 ;  /* 0x000000ff06067211 */ /* 0x000fc800078e41ff */
[----:B------:R-:W-:Y:S02]  /*c980*/  SHF.R.S32.HI R0, RZ, 0x1f, R6 ;  /* 0x0000001fff007819 */ /* 0x000fe40000011406 */
.L_x_1821:
[----:B------:R-:W-:Y:S01]  /*c990*/  ULDC.64 UR4, c[0x0][0x198] ;  /* 0x0000660000047ab9 */ /* 0x000fe20000000a00 */
[C---:B------:R-:W-:Y:S01]  /*c9a0*/  LEA R230, P0, R6.reuse, R230, 0x1 ;  /* 0x000000e606e67211 */ /* 0x040fe200078008ff */
[----:B------:R-:W-:Y:S02]  /*c9b0*/  USHF.L.U32 UR9, UR4, 0x6, URZ ;  /* 0x0000000604097899 */ /* 0x000fe4000800063f */
[----:B------:R-:W-:Y:S01]  /*c9c0*/  UMOV UR8, 0x6 ;  /* 0x0000000600087882 */ /* 0x000fe20000000000 */
[----:B------:R-:W-:Y:S01]  /*c9d0*/  LEA.HI.X R229, R6, R229, R0, 0x1, P0 ;  /* 0x000000e506e57211 */ /* 0x000fe200000f0c00 */
[----:B------:R-:W-:Y:S01]  /*c9e0*/  USHF.L.U64.HI UR5, UR4, UR8, UR5 ;  /* 0x0000000804057299 */ /* 0x000fe20008010205 */
[----:B------:R-:W-:Y:S01]  /*c9f0*/  IMAD.MOV.U32 R18, RZ, RZ, R230 ;  /* 0x000000ffff127224 */ /* 0x000fe200078e00e6 */
[----:B------:R-:W-:Y:S02]  /*ca00*/  IADD3 R16, P0, R230, UR9, RZ ;  /* 0x00000009e6107c10 */ /* 0x000fe4000ff1e0ff */
[----:B------:R-:W-:-:S02]  /*ca10*/  IMAD.MOV.U32 R19, RZ, RZ, R229 ;  /* 0x000000ffff137224 */ /* 0x000fc400078e00e5 */
[----:B------:R-:W-:Y:S02]  /*ca20*/  IADD3.X R17, R229, UR5, RZ, P0, !PT ;  /* 0x00000005e5117c10 */ /* 0x000fe400087fe4ff */
[----:B------:R-:W-:Y:S01]  /*ca30*/  IADD3 R14, P0, R16, UR9, RZ ;  /* 0x00000009100e7c10 */ /* 0x000fe2000ff1e0ff */
[----:B------:R-:W-:Y:S01]  /*ca40*/  @!PT LDS RZ, [RZ] ;  /* 0x00000000fffff984 */ /* 0x000fe20000000800 */
[----:B------:R-:W-:Y:S01]  /*ca50*/  @!PT LDS RZ, [RZ] ;  /* 0x00000000fffff984 */ /* 0x000fe20000000800 */
[----:B------:R-:W-:Y:S01]  /*ca60*/  @!PT LDS RZ, [RZ] ;  /* 0x00000000fffff984 */ /* 0x000fe20000000800 */
        /* <DEDUP_REMOVED lines=20> */
.L_x_1819:
[----:B----4-:R-:W-:Y:S02]  /*cbb0*/  FMNMX.FTZ R0, R8, R139, !PT ;  /* 0x0000008b08007209 */ /* 0x010fe40007810000 */
[----:B------:R-:W-:Y:S02]  /*cbc0*/  SHF.L.U32 R224, R3, 0x1, RZ ;  /* 0x0000000103e07819 */ /* 0x000fe400000006ff */
        /* <DEDUP_REMOVED lines=96> */
[----:B------:R-:W1:Y:S01]  /*d1d0*/  MUFU.EX2 R123, R123 ;  /* 0x0000007b007b7308 */ /* 0x000e620000000800 */
        /* <DEDUP_REMOVED lines=196> */
[----:B------:R-:W-:Y:S02]  /*de20*/  FFMA.FTZ R155, R134, c[0x0][0x23c], -R57 ;  /* 0x00008f00869b7a23 */ /* 0x000fe40000010839 */
        /* <DEDUP_REMOVED lines=14> */
[--C-:B------:R-:W-:Y:S01]  /*df10*/  FFMA.FTZ R114, R114, c[0x0][0x23c], -R57.reuse ;  /* 0x00008f0072727a23 */ /* 0x100fe20000010839 */
[----:B------:R-:W1:Y:S01]  /*df20*/  MUFU.EX2 R140, R140 ;  /* 0x0000008c008c7308 */ /* 0x000e620000000800 */
[----:B------:R-:W-:-:S02]  /*df30*/  FFMA.FTZ R118, R106, c[0x0][0x23c], -R57 ;  /* 0x00008f006a767a23 */ /* 0x000fc40000010839 */
        /* <DEDUP_REMOVED lines=13> */
[----:B------:R-:W-:Y:S01]  /*e010*/  FADD.FTZ R144, R113, R144 ;  /* 0x0000009071907221 */ /* 0x000fe20000010000 */
[----:B------:R-:W-:Y:S01]  /*e020*/  HMMA.16816.F32 R20, R12, R18, R20 ;  /* 0x000000120c14723c */ /* 0x000fe20000001814 */
[----:B------:R-:W5:Y:S01]  /*e030*/  LDSM.16.MT88.4 R16, [R224+0x5c00] ;  /* 0x005c0000e010783b */ /* 0x000f620000004200 */
[----:B------:R-:W-:Y:S01]  /*e040*/  MUFU.EX2 R129, R129 ;  /* 0x0000008100817308 */ /* 0x000fe20000000800 */
[--C-:B------:R-:W-:Y:S02]  /*e050*/  FFMA.FTZ R94, R94, c[0x0][0x23c], -R57.reuse ;  /* 0x00008f005e5e7a23 */ /* 0x100fe40000010839 */
        /* <DEDUP_REMOVED lines=24> */
[----:B---3--:R-:W-:Y:S01]  /*e1e0*/  HMMA.16816.F32 R24, R12, R32, R24 ;  /* 0x000000200c18723c */ /* 0x008fe20000001818 */
[--C-:B------:R-:W-:Y:S02]  /*e1f0*/  FFMA.FTZ R53, R53, c[0x0][0x23c], -R57.reuse ;  /* 0x00008f0035357a23 */ /* 0x100fe40000010839 */
[----:B------:R-:W-:-:S03]  /*e200*/  FFMA.FTZ R244, R52, c[0x0][0x23c], -R57 ;  /* 0x00008f0034f47a23 */ /* 0x000fc60000010839 */
[----:B------:R-:W3:Y:S02]  /*e210*/  MUFU.EX2 R186, R186 ;  /* 0x000000ba00ba7308 */ /* 0x000ee40000000800 */
[----:B------:R-:W-:Y:S01]  /*e220*/  HMMA.16816.F32 R20, R12, R34, R20 ;  /* 0x000000220c14723c */ /* 0x000fe20000001814 */
[----:B------:R-:W3:Y:S05]  /*e230*/  LDSM.16.MT88.4 R32, [R224+0x6000] ;  /* 0x00600000e020783b */ /* 0x000eea0000004200 */
[----:B------:R-:W-:Y:S01]  /*e240*/  MUFU.EX2 R182, R182 ;  /* 0x000000b600b67308 */ /* 0x000fe20000000800 */
[----:B------:R-:W-:Y:S02]  /*e250*/  F2FP.PACK_AB R12, R95, R104 ;  /* 0x000000685f0c723e */ /* 0x000fe400000000ff */
[----:B----4-:R-:W-:-:S02]  /*e260*/  F2FP.PACK_AB R13, R125, R158 ;  /* 0x0000009e7d0d723e */ /* 0x010fc400000000ff */
        /* <DEDUP_REMOVED lines=81> */
[----:B------:R2:W-:Y:S05]  /*e780*/  MUFU.EX2 R100, R102 ;  /* 0x0000006600647308 */ /* 0x0005ea0000000800 */
[C---:B------:R-:W-:Y:S01]  /*e790*/  HMMA.16816.F32 R4, R16.reuse, R30, R4 ;  /* 0x0000001e1004723c */ /* 0x040fe20000001804 */
[----:B------:R-:W3:Y:S02]  /*e7a0*/  LDSM.16.MT88.4 R28, [R223+0x7400] ;  /* 0x00740000df1c783b */ /* 0x000ee40000004200 */
[----:B------:R-:W-:Y:S05]  /*e7b0*/  MUFU.EX2 R61, R61 ;  /* 0x0000003d003d7308 */ /* 0x000fea0000000800 */
[----:B-----5:R-:W-:Y:S01]  /*e7c0*/  HMMA.16816.F32 R24, R16, R32, R24 ;  /* 0x000000201018723c */ /* 0x020fe20000001818 */
[----:B--2---:R-:W-:-:S02]  /*e7d0*/  FFMA.FTZ R102, R92, c[0x0][0x23c], -R57 ;  /* 0x00008f005c667a23 */ /* 0x004fc40000010839 */
[----:B------:R-:W-:Y:S04]  /*e7e0*/  MUFU.EX2 R60, R60 ;  /* 0x0000003c003c7308 */ /* 0x000fe80000000800 */
[----:B------:R-:W-:Y:S01]  /*e7f0*/  F2FP.PACK_AB R32, R68, R69 ;  /* 0x000000454420723e */ /* 0x000fe200000000ff */
[----:B------:R-:W-:Y:S01]  /*e800*/  HMMA.16816.F32 R20, R16, R34, R20 ;  /* 0x000000221014723c */ /* 0x000fe20000001814 */
[----:B------:R-:W2:Y:S01]  /*e810*/  LDSM.16.MT88.4 R16, [R224+0x7800] ;  /* 0x00780000e010783b */ /* 0x000ea20000004200 */
        /* <DEDUP_REMOVED lines=15> */
[----:B------:R-:W-:Y:S04]  /*e910*/  MUFU.EX2 R3, R3 ;  /* 0x0000000300037308 */ /* 0x000fe80000000800 */
[----:B------:R-:W-:Y:S04]  /*e920*/  HMMA.16816.F32 R28, R32, R30, R20 ;  /* 0x0000001e201c723c */ /* 0x000fe80000001814 */
[----:B------:R-:W-:Y:S03]  /*e930*/  MUFU.EX2 R108, R108 ;  /* 0x0000006c006c7308 */ /* 0x000fe60000000800 */
[----:B------:R-:W-:Y:S01]  /*e940*/  F2FP.PACK_AB R32, R64, R65 ;  /* 0x000000414020723e */ /* 0x000fe200000000ff */
[----:B------:R-:W-:Y:S01]  /*e950*/  FADD.FTZ R21, R107, R142 ;  /* 0x0000008e6b157221 */ /* 0x000fe20000010000 */
[----:B------:R-:W-:-:S02]  /*e960*/  F2FP.PACK_AB R33, R114, R159 ;  /* 0x0000009f7221723e */ /* 0x000fc400000000ff */
[----:B------:R-:W-:Y:S01]  /*e970*/  F2FP.PACK_AB R34, R62, R63 ;  /* 0x0000003f3e22723e */ /* 0x000fe200000000ff */
[----:B------:R-:W-:Y:S01]  /*e980*/  FADD.FTZ R122, R122, R21 ;  /* 0x000000157a7a7221 */ /* 0x000fe20000010000 */
[----:B-1----:R-:W-:Y:S01]  /*e990*/  F2FP.PACK_AB R35, R123, R118 ;  /* 0x000000767b23723e */ /* 0x002fe200000000ff */
[----:B------:R-:W1:Y:S01]  /*e9a0*/  LDSM.16.MT88.4 R20, [R224+0x7c00] ;  /* 0x007c0000e014783b */ /* 0x000e620000004200 */
[----:B------:R-:W3:Y:S01]  /*e9b0*/  MUFU.EX2 R107, R109 ;  /* 0x0000006d006b7308 */ /* 0x000ee20000000800 */
[----:B------:R-:W-:-:S04]  /*e9c0*/  FADD.FTZ R103, R103, R122 ;  /* 0x0000007a67677221 */ /* 0x000fc80000010000 */
[C---:B--2---:R-:W-:Y:S01]  /*e9d0*/  HMMA.16816.F32 R8, R32.reuse, R16, R8 ;  /* 0x000000102008723c */ /* 0x044fe20000001808 */
[----:B------:R-:W-:Y:S02]  /*e9e0*/  FADD.FTZ R116, R116, R103 ;  /* 0x0000006774747221 */ /* 0x000fe40000010000 */
[----:B------:R-:W-:Y:S04]  /*e9f0*/  MUFU.EX2 R127, R127 ;  /* 0x0000007f007f7308 */ /* 0x000fe80000000800 */
[----:B------:R-:W-:Y:S01]  /*ea00*/  FADD.FTZ R17, R43, R144 ;  /* 0x000000902b117221 */ /* 0x000fe20000010000 */
[C---:B------:R-:W-:Y:S01]  /*ea10*/  HMMA.16816.F32 R4, R32.reuse, R18, R4 ;  /* 0x000000122004723c */ /* 0x040fe20000001804 */
[----:B------:R-:W-:Y:S02]  /*ea20*/  FFMA.FTZ R43, R97, c[0x0][0x23c], -R86 ;  /* 0x00008f00612b7a23 */ /* 0x000fe40000010856 */
[----:B------:R-:W-:Y:S01]  /*ea30*/  FADD.FTZ R17, R120, R17 ;  /* 0x0000001178117221 */ /* 0x000fe20000010000 */
[----:B------:R-:W-:Y:S03]  /*ea40*/  MUFU.EX2 R184, R184 ;  /* 0x000000b800b87308 */ /* 0x000fe60000000800 */
[----:B------:R-:W-:Y:S01]  /*ea50*/  FADD.FTZ R92, R128, R17 ;  /* 0x00000011805c7221 */ /* 0x000fe20000010000 */
[----:B----4-:R-:W-:Y:S01]  /*ea60*/  HMMA.16816.F32 R24, R32, R12, R24 ;  /* 0x0000000c2018723c */ /* 0x010fe20000001818 */
[----:B------:R-:W-:-:S02]  /*ea70*/  FADD.FTZ R17, R101, R116 ;  /* 0x0000007465117221 */ /* 0x000fc40000010000 */
[----:B------:R-:W-:Y:S01]  /*ea80*/  FADD.FTZ R92, R111, R92 ;  /* 0x0000005c6f5c7221 */ /* 0x000fe20000010000 */
[----:B------:R-:W2:Y:S01]  /*ea90*/  MUFU.EX2 R101, R102 ;  /* 0x0000006600657308 */ /* 0x000ea20000000800 */
[----:B------:R-:W-:Y:S02]  /*eaa0*/  FADD.FTZ R112, R112, R17 ;  /* 0x0000001170707221 */ /* 0x000fe40000010000 */
[----:B------:R-:W-:Y:S01]  /*eab0*/  FADD.FTZ R13, R105, R92 ;  /* 0x0000005c690d7221 */ /* 0x000fe20000010000 */
[----:B------:R-:W4:Y:S01]  /*eac0*/  LDSM.16.MT88.4 R16, [R223+0x7c00] ;  /* 0x007c0000df10783b */ /* 0x000f220000004200 */
[----:B------:R-:W-:Y:S01]  /*ead0*/  HMMA.16816.F32 R28, R32, R14, R28 ;  /* 0x0000000e201c723c */ /* 0x000fe2000000181c */
[----:B------:R-:W-:Y:S01]  /*eae0*/  FADD.FTZ R99, R99, R112 ;  /* 0x0000007063637221 */ /* 0x000fe20000010000 */
[----:B------:R-:W-:Y:S01]  /*eaf0*/  F2FP.PACK_AB R12, R60, R61 ;  /* 0x0000003d3c0c723e */ /* 0x000fe200000000ff */
[----:B------:R-:W-:Y:S01]  /*eb00*/  FADD.FTZ R13, R140, R13 ;  /* 0x0000000d8c0d7221 */ /* 0x000fe20000010000 */
[----:B------:R-:W-:Y:S01]  /*eb10*/  MUFU.EX2 R88, R88 ;  /* 0x0000005800587308 */ /* 0x000fe20000000800 */
[----:B------:R-:W-:-:S02]  /*eb20*/  FADD.FTZ R104, R104, R99 ;  /* 0x0000006368687221 */ /* 0x000fc40000010000 */
        /* <DEDUP_REMOVED lines=8> */
[----:B------:R-:W-:Y:S02]  /*ebb0*/  FADD.FTZ R129, R129, R32 ;  /* 0x0000002081817221 */ /* 0x000fe40000010000 */
[----:B------:R-:W3:Y:S01]  /*ebc0*/  LDSM.16.MT88.4 R32, [R224+0x8000] ;  /* 0x00800000e020783b */ /* 0x000ee20000004200 */
[----:B------:R-:W-:Y:S01]  /*ebd0*/  FADD.FTZ R93, R93, R98 ;  /* 0x000000625d5d7221 */ /* 0x000fe20000010000 */
[----:B-1----:R-:W-:Y:S01]  /*ebe0*/  HMMA.16816.F32 R8, R12, R20, R8 ;  /* 0x000000140c08723c */ /* 0x002fe20000001808 */
[----:B------:R-:W-:-:S02]  /*ebf0*/  FADD.FTZ R129, R192, R129 ;  /* 0x00000081c0817221 */ /* 0x000fc40000010000 */
[----:B------:R-:W-:Y:S01]  /*ec00*/  FADD.FTZ R96, R96, R93 ;  /* 0x0000005d60607221 */ /* 0x000fe20000010000 */
[----:B------:R-:W-:Y:S01]  /*ec10*/  MUFU.EX2 R36, R36 ;  /* 0x0000002400247308 */ /* 0x000fe20000000800 */
[----:B------:R-:W-:Y:S02]  /*ec20*/  FADD.FTZ R190, R190, R129 ;  /* 0x00000081bebe7221 */ /* 0x000fe40000010000 */
[----:B------:R-:W-:Y:S01]  /*ec30*/  FADD.FTZ R91, R91, R96 ;  /* 0x000000605b5b7221 */ /* 0x000fe20000010000 */
[----:B------:R-:W-:Y:S01]  /*ec40*/  HMMA.16816.F32 R4, R12, R22, R4 ;  /* 0x000000160c04723c */ /* 0x000fe20000001804 */
[----:B------:R-:W-:Y:S01]  /*ec50*/  FADD.FTZ R190, R133, R190 ;  /* 0x000000be85be7221 */ /* 0x000fe20000010000 */
[----:B------:R-:W1:Y:S01]  /*ec60*/  LDSM.16.MT88.4 R20, [R223+0x8000] ;  /* 0x00800000df14783b */ /* 0x000e620000004200 */
[----:B------:R-:W-:Y:S01]  /*ec70*/  FADD.FTZ R90, R90, R91 ;  /* 0x0000005b5a5a7221 */ /* 0x000fe20000010000 */
[----:B------:R-:W5:Y:S01]  /*ec80*/  MUFU.EX2 R39, R39 ;  /* 0x0000002700277308 */ /* 0x000f620000000800 */
[----:B------:R-:W-:-:S04]  /*ec90*/  FADD.FTZ R135, R135, R190 ;  /* 0x000000be87877221 */ /* 0x000fc80000010000 */
[----:B------:R-:W-:Y:S01]  /*eca0*/  FADD.FTZ R135, R186, R135 ;  /* 0x00000087ba877221 */ /* 0x000fe20000010000 */
[C---:B----4-:R-:W-:Y:S03]  /*ecb0*/  HMMA.16816.F32 R24, R12.reuse, R16, R24 ;  /* 0x000000100c18723c */ /* 0x050fe60000001818 */
[----:B------:R-:W-:Y:S01]  /*ecc0*/  FADD.FTZ R182, R182, R135 ;  /* 0x00000087b6b67221 */ /* 0x000fe20000010000 */
[----:B------:R-:W-:Y:S03]  /*ecd0*/  MUFU.EX2 R143, R143 ;  /* 0x0000008f008f7308 */ /* 0x000fe60000000800 */
        /* <DEDUP_REMOVED lines=8> */
[----:B------:R-:W-:Y:S02]  /*ed60*/  F2FP.PACK_AB R12, R108, R3 ;  /* 0x000000036c0c723e */ /* 0x000fe400000000ff */
[----:B--2---:R-:W-:Y:S01]  /*ed70*/  F2FP.PACK_AB R13, R37, R88 ;  /* 0x00000058250d723e */ /* 0x004fe200000000ff */
[----:B------:R-:W-:Y:S01]  /*ed80*/  FADD.FTZ R83, R83, R84 ;  /* 0x0000005453537221 */ /* 0x000fe20000010000 */
[----:B------:R-:W-:Y:S01]  /*ed90*/  F2FP.PACK_AB R14, R184, R127 ;  /* 0x0000007fb80e723e */ /* 0x000fe200000000ff */
[----:B------:R-:W-:Y:S01]  /*eda0*/  MUFU.EX2 R137, R137 ;  /* 0x0000008900897308 */ /* 0x000fe20000000800 */
[----:B-----5:R-:W-:Y:S01]  /*edb0*/  F2FP.PACK_AB R15, R39, R36 ;  /* 0x00000024270f723e */ /* 0x020fe200000000ff */
        /* <DEDUP_REMOVED lines=8> */
[----:B------:R-:W2:Y:S01]  /*ee40*/  LDSM.16.MT88.4 R16, [R224+0x8400] ;  /* 0x00840000e010783b */ /* 0x000ea20000004200 */
        /* <DEDUP_REMOVED lines=16> */
[----:B------:R-:W-:Y:S01]  /*ef50*/  FADD.FTZ R150, R150, R149 ;  /* 0x0000009596967221 */ /* 0x000fe20000010000 */
[----:B----4-:R-:W-:Y:S01]  /*ef60*/  F2FP.PACK_AB R12, R166, R143 ;  /* 0x0000008fa60c723e */ /* 0x010fe200000000ff */
[----:B------:R-:W-:Y:S01]  /*ef70*/  FADD.FTZ R21, R73, R74 ;  /* 0x0000004a49157221 */ /* 0x000fe20000010000 */
[----:B------:R-:W4:Y:S01]  /*ef80*/  MUFU.EX2 R45, R45 ;  /* 0x0000002d002d7308 */ /* 0x000f220000000800 */
[----:B------:R-:W-:Y:S01]  /*ef90*/  FADD.FTZ R151, R151, R150 ;  /* 0x0000009697977221 */ /* 0x000fe20000010000 */
[----:B-1----:R-:W-:Y:S01]  /*efa0*/  F2FP.PACK_AB R13, R41, R38 ;  /* 0x00000026290d723e */ /* 0x002fe200000000ff */
[----:B------:R-:W-:Y:S01]  /*efb0*/  FADD.FTZ R72, R72, R21 ;  /* 0x0000001548487221 */ /* 0x000fe20000010000 */
[----:B------:R-:W-:Y:S01]  /*efc0*/  F2FP.PACK_AB R14, R134, R137 ;  /* 0x00000089860e723e */ /* 0x000fe200000000ff */
[----:B------:R-:W-:Y:S01]  /*efd0*/  FADD.FTZ R148, R148, R151 ;  /* 0x0000009794947221 */ /* 0x000fe20000010000 */
[----:B------:R-:W1:Y:S01]  /*efe0*/  LDSM.16.MT88.4 R20, [R224+0x8800] ;  /* 0x00880000e014783b */ /* 0x000e620000004200 */
[----:B------:R-:W-:Y:S01]  /*eff0*/  FADD.FTZ R71, R71, R72 ;  /* 0x0000004847477221 */ /* 0x000fe20000010000 */
[----:B------:R-:W-:Y:S01]  /*f000*/  MUFU.EX2 R119, R119 ;  /* 0x0000007700777308 */ /* 0x000fe20000000800 */
[----:B------:R-:W-:-:S02]  /*f010*/  FADD.FTZ R153, R153, R148 ;  /* 0x0000009499997221 */ /* 0x000fc40000010000 */
[----:B------:R-:W-:Y:S02]  /*f020*/  FADD.FTZ R70, R70, R71 ;  /* 0x0000004746467221 */ /* 0x000fe40000010000 */
[--C-:B------:R-:W-:Y:S02]  /*f030*/  FFMA.FTZ R73, R42, c[0x0][0x23c], -R57.reuse ;  /* 0x00008f002a497a23 */ /* 0x100fe40000010839 */
[----:B------:R-:W-:Y:S01]  /*f040*/  FADD.FTZ R69, R69, R70 ;  /* 0x0000004645457221 */ /* 0x000fe20000010000 */
[----:B----4-:R-:W-:Y:S01]  /*f050*/  F2FP.PACK_AB R15, R45, R40 ;  /* 0x000000282d0f723e */ /* 0x010fe200000000ff */
[----:B------:R-:W-:Y:S01]  /*f060*/  FFMA.FTZ R42, R48, c[0x0][0x23c], -R57 ;  /* 0x00008f00302a7a23 */ /* 0x000fe20000010839 */
[----:B------:R-:W4:Y:S01]  /*f070*/  MUFU.EX2 R106, R106 ;  /* 0x0000006a006a7308 */ /* 0x000f220000000800 */
[----:B------:R-:W-:Y:S02]  /*f080*/  FADD.FTZ R68, R68, R69 ;  /* 0x0000004544447221 */ /* 0x000fe40000010000 */
[----:B------:R-:W-:-:S02]  /*f090*/  FFMA.FTZ R48, R56, c[0x0][0x23c], -R86 ;  /* 0x00008f0038307a23 */ /* 0x000fc40000010856 */
[C---:B--2---:R-:W-:Y:S01]  /*f0a0*/  HMMA.16816.F32 R8, R12.reuse, R16, R8 ;  /* 0x000000100c08723c */ /* 0x044fe20000001808 */
[----:B------:R-:W-:Y:S02]  /*f0b0*/  FADD.FTZ R67, R67, R68 ;  /* 0x0000004443437221 */ /* 0x000fe40000010000 */
[----:B------:R-:W-:Y:S02]  /*f0c0*/  MUFU.EX2 R43, R43 ;  /* 0x0000002b002b7308 */ /* 0x000fe40000000800 */
[----:B------:R-:W-:Y:S02]  /*f0d0*/  FADD.FTZ R66, R66, R67 ;  /* 0x0000004342427221 */ /* 0x000fe40000010000 */
[----:B------:R-:W-:Y:S01]  /*f0e0*/  FADD.FTZ R16, R136, R153 ;  /* 0x0000009988107221 */ /* 0x000fe20000010000 */
[----:B---3--:R-:W-:Y:S01]  /*f0f0*/  HMMA.16816.F32 R24, R12, R32, R24 ;  /* 0x000000200c18723c */ /* 0x008fe20000001818 */
[----:B------:R-:W-:Y:S02]  /*f100*/  FADD.FTZ R65, R65, R66 ;  /* 0x0000004241417221 */ /* 0x000fe40000010000 */
        /* <DEDUP_REMOVED lines=17> */
[----:B----4-:R-:W-:Y:S01]  /*f220*/  F2FP.PACK_AB R12, R106, R119 ;  /* 0x000000776a0c723e */ /* 0x010fe200000000ff */
[----:B------:R-:W-:Y:S01]  /*f230*/  FADD.FTZ R59, R59, R60 ;  /* 0x0000003c3b3b7221 */ /* 0x000fe20000010000 */
[----:B--2---:R-:W-:Y:S01]  /*f240*/  F2FP.PACK_AB R14, R90, R43 ;  /* 0x0000002b5a0e723e */ /* 0x004fe200000000ff */
[----:B------:R-:W-:Y:S01]  /*f250*/  FADD.FTZ R159, R114, R159 ;  /* 0x0000009f729f7221 */ /* 0x000fe20000010000 */
[----:B------:R-:W-:Y:S01]  /*f260*/  MUFU.EX2 R42, R42 ;  /* 0x0000002a002a7308 */ /* 0x000fe20000000800 */
[----:B------:R-:W-:Y:S01]  /*f270*/  FADD.FTZ R58, R58, R59 ;  /* 0x0000003b3a3a7221 */ /* 0x000fe20000010000 */
[----:B------:R-:W2:Y:S01]  /*f280*/  LDSM.16.MT88.4 R32, [R224+0x8c00] ;  /* 0x008c0000e020783b */ /* 0x000ea20000004200 */
[----:B------:R-:W-:Y:S02]  /*f290*/  FADD.FTZ R118, R118, R159 ;  /* 0x0000009f76767221 */ /* 0x000fe40000010000 */
[----:B------:R-:W-:-:S02]  /*f2a0*/  FADD.FTZ R3, R3, R58 ;  /* 0x0000003a03037221 */ /* 0x000fc40000010000 */
[----:B------:R-:W-:Y:S01]  /*f2b0*/  FADD.FTZ R123, R123, R118 ;  /* 0x000000767b7b7221 */ /* 0x000fe20000010000 */
[----:B------:R-:W4:Y:S01]  /*f2c0*/  MUFU.EX2 R47, R47 ;  /* 0x0000002f002f7308 */ /* 0x000f220000000800 */
[----:B------:R-:W-:Y:S01]  /*f2d0*/  FADD.FTZ R108, R108, R3 ;  /* 0x000000036c6c7221 */ /* 0x000fe20000010000 */
[----:B-----5:R-:W-:Y:S01]  /*f2e0*/  F2FP.PACK_AB R13, R73, R44 ;  /* 0x0000002c490d723e */ /* 0x020fe200000000ff */
[----:B------:R-:W-:Y:S02]  /*f2f0*/  FADD.FTZ R100, R100, R123 ;  /* 0x0000007b64647221 */ /* 0x000fe40000010000 */
[----:B------:R-:W-:Y:S02]  /*f300*/  FADD.FTZ R127, R127, R108 ;  /* 0x0000006c7f7f7221 */ /* 0x000fe40000010000 */
[----:B------:R-:W-:Y:S01]  /*f310*/  FADD.FTZ R107, R107, R100 ;  /* 0x000000646b6b7221 */ /* 0x000fe20000010000 */
[----:B------:R-:W-:Y:S01]  /*f320*/  MUFU.EX2 R51, R51 ;  /* 0x0000003300337308 */ /* 0x000fe20000000800 */
[----:B------:R-:W-:-:S02]  /*f330*/  FADD.FTZ R184, R184, R127 ;  /* 0x0000007fb8b87221 */ /* 0x000fc40000010000 */
[----:B------:R-:W-:Y:S02]  /*f340*/  FADD.FTZ R94, R94, R107 ;  /* 0x0000006b5e5e7221 */ /* 0x000fe40000010000 */
[----:B------:R-:W-:Y:S02]  /*f350*/  FADD.FTZ R143, R143, R184 ;  /* 0x000000b88f8f7221 */ /* 0x000fe40000010000 */
[----:B------:R-:W-:Y:S01]  /*f360*/  FADD.FTZ R101, R101, R94 ;  /* 0x0000005e65657221 */ /* 0x000fe20000010000 */
[----:B----4-:R-:W-:Y:S01]  /*f370*/  F2FP.PACK_AB R15, R47, R42 ;  /* 0x0000002a2f0f723e */ /* 0x010fe200000000ff */
[----:B------:R-:W-:Y:S01]  /*f380*/  FADD.FTZ R166, R166, R143 ;  /* 0x0000008fa6a67221 */ /* 0x000fe20000010000 */
[----:B------:R-:W4:Y:S01]  /*f390*/  MUFU.EX2 R50, R50 ;  /* 0x0000003200327308 */ /* 0x000f220000000800 */
[----:B------:R-:W-:Y:S02]  /*f3a0*/  FADD.FTZ R88, R88, R101 ;  /* 0x0000006558587221 */ /* 0x000fe40000010000 */
[----:B------:R-:W-:-:S02]  /*f3b0*/  FADD.FTZ R137, R137, R166 ;  /* 0x000000a689897221 */ /* 0x000fc40000010000 */
        /* <DEDUP_REMOVED lines=19> */
[----:B------:R-:W-:Y:S02]  /*f4f0*/  HMMA.16816.F32 R28, R12, R18, R28 ;  /* 0x000000120c1c723c */ /* 0x000fe4000000181c */
[----:B------:R-:W3:Y:S01]  /*f500*/  MUFU.EX2 R243, R243 ;  /* 0x000000f300f37308 */ /* 0x000ee20000000800 */
[----:B------:R-:W-:-:S04]  /*f510*/  FADD.FTZ R44, R44, R45 ;  /* 0x0000002d2c2c7221 */ /* 0x000fc80000010000 */
[----:B------:R-:W-:Y:S01]  /*f520*/  FADD.FTZ R73, R73, R44 ;  /* 0x0000002c49497221 */ /* 0x000fe20000010000 */
[----:B----4-:R-:W-:Y:S01]  /*f530*/  F2FP.PACK_AB R12, R50, R51 ;  /* 0x00000033320c723e */ /* 0x010fe200000000ff */
[----:B------:R-:W-:Y:S01]  /*f540*/  FADD.FTZ R51, R51, R90 ;  /* 0x0000005a33337221 */ /* 0x000fe20000010000 */
[----:B------:R-:W-:Y:S01]  /*f550*/  MUFU.EX2 R53, R53 ;  /* 0x0000003500357308 */ /* 0x000fe20000000800 */
[----:B------:R-:W-:Y:S01]  /*f560*/  FADD.FTZ R42, R42, R73 ;  /* 0x000000492a2a7221 */ /* 0x000fe20000010000 */
[----:B-----5:R-:W-:Y:S01]  /*f570*/  F2FP.PACK_AB R13, R54, R49 ;  /* 0x00000031360d723e */ /* 0x020fe200000000ff */
[----:B------:R-:W-:Y:S02]  /*f580*/  FADD.FTZ R51, R50, R51 ;  /* 0x0000003332337221 */ /* 0x000fe40000010000 */
[----:B------:R-:W-:-:S03]  /*f590*/  FADD.FTZ R42, R47, R42 ;  /* 0x0000002a2f2a7221 */ /* 0x000fc60000010000 */
[----:B------:R-:W4:Y:S01]  /*f5a0*/  MUFU.EX2 R244, R244 ;  /* 0x000000f400f47308 */ /* 0x000f220000000800 */
[----:B------:R-:W-:Y:S01]  /*f5b0*/  FADD.FTZ R49, R49, R42 ;  /* 0x0000002a31317221 */ /* 0x000fe20000010000 */
[C---:B---3--:R-:W-:Y:S01]  /*f5c0*/  F2FP.PACK_AB R14, R243.reuse, R48 ;  /* 0x00000030f30e723e */ /* 0x048fe200000000ff */
[----:B------:R-:W-:Y:S02]  /*f5d0*/  FADD.FTZ R48, R48, R51 ;  /* 0x0000003330307221 */ /* 0x000fe40000010000 */
[----:B------:R-:W-:Y:S02]  /*f5e0*/  FADD.FTZ R54, R54, R49 ;  /* 0x0000003136367221 */ /* 0x000fe40000010000 */
[----:B------:R-:W-:Y:S01]  /*f5f0*/  FADD.FTZ R243, R243, R48 ;  /* 0x00000030f3f37221 */ /* 0x000fe20000010000 */
[----:B----4-:R-:W-:Y:S01]  /*f600*/  F2FP.PACK_AB R15, R244, R53 ;  /* 0x00000035f40f723e */ /* 0x010fe200000000ff */
[----:B------:R-:W-:-:S04]  /*f610*/  FADD.FTZ R53, R53, R54 ;  /* 0x0000003635357221 */ /* 0x000fc80000010000 */
[----:B------:R-:W-:Y:S02]  /*f620*/  FADD.FTZ R244, R244, R53 ;  /* 0x00000035f4f47221 */ /* 0x000fe40000010000 */
[C---:B--2---:R-:W-:Y:S08]  /*f630*/  HMMA.16816.F32 R144, R12.reuse, R32, R8 ;  /* 0x000000200c90723c */ /* 0x044ff00000001808 */
[C---:B------:R-:W-:Y:S08]  /*f640*/  HMMA.16816.F32 R140, R12.reuse, R34, R20 ;  /* 0x000000220c8c723c */ /* 0x040ff00000001814 */
[C---:B-1----:R-:W-:Y:S08]  /*f650*/  HMMA.16816.F32 R136, R12.reuse, R4, R24 ;  /* 0x000000040c88723c */ /* 0x042ff00000001818 */
        /* <DEDUP_REMOVED lines=65> */
.L_x_1823:
[----:B------:R-:W-:-:S05]  /*fa70*/  IMAD.MOV.U32 R8, RZ, RZ, c[0x0][0x1a0] ;  /* 0x00006800ff087624 */ /* 0x000fca00078e00ff */
[----:B------:R-:W-:-:S04]  /*fa80*/  LEA R8, -R8, RZ, 0x8 ;  /* 0x000000ff08087211 */ /* 0x000fc800078e41ff */
[----:B------:R-:W-:Y:S02]  /*fa90*/  SHF.R.S32.HI R4, RZ, 0x1f, R8 ;  /* 0x0000001fff047819 */ /* 0x000fe40000011408 */
.L_x_1824:
[----:B------:R-:W-:Y:S01]  /*faa0*/  ULDC.64 UR4, c[0x0][0x1a0] ;  /* 0x0000680000047ab9 */ /* 0x000fe20000000a00 */
[C---:B------:R-:W-:Y:S01]  /*fab0*/  LEA R232, P0, R8.reuse, R232, 0x1 ;  /* 0x000000e808e87211 */ /* 0x040fe200078008ff */
[----:B------:R-:W-:Y:S01]  /*fac0*/  USHF.L.U32 UR9, UR4, 0x6, URZ ;  /* 0x0000000604097899 */ /* 0x000fe2000800063f */
[----:B------:R-:W1:Y:S01]  /*fad0*/  S2R R3, SR_TID.X ;  /* 0x0000000000037919 */ /* 0x000e620000002100 */
[----:B------:R-:W-:Y:S01]  /*fae0*/  UMOV UR8, 0x6 ;  /* 0x0000000600087882 */ /* 0x000fe20000000000 */
[----:B------:R-:W-:Y:S01]  /*faf0*/  LEA.HI.X R233, R8, R233, R4, 0x1, P0 ;  /* 0x000000e908e97211 */ /* 0x000fe200000f0c04 */
[----:B------:R-:W-:Y:S02]  /*fb00*/  USHF.L.U64.HI UR5, UR4, UR8, UR5 ;  /* 0x0000000804057299 */ /* 0x000fe40008010205 */
[----:B------:R-:W-:Y:S02]  /*fb10*/  IADD3 R8, P0, R232, UR9, RZ ;  /* 0x00000009e8087c10 */ /* 0x000fe4000ff1e0ff */
[----:B------:R-:W-:Y:S01]  /*fb20*/  @!PT LDS RZ, [RZ] ;  /* 0x00000000fffff984 */ /* 0x000fe20000000800 */
[----:B------:R-:W-:Y:S01]  /*fb30*/  @!PT LDS RZ, [RZ] ;  /* 0x00000000fffff984 */ /* 0x000fe20000000800 */
[----:B------:R-:W-:Y:S01]  /*fb40*/  @!PT LDS RZ, [RZ] ;  /* 0x00000000fffff984 */ /* 0x000fe20000000800 */
[----:B------:R2:W-:Y:S02]  /*fb50*/  LDGSTS.E.BYPASS.LTC128B.128 [R237+0x5000], [R232.64] ;  /* 0x05000000e8ed7fae */ /* 0x0005e4000b901d46 */
[----:B------:R-:W-:-:S02]  /*fb60*/  IADD3.X R9, R233, UR5, RZ, P0, !PT ;  /* 0x00000005e9097c10 */ /* 0x000fc400087fe4ff */
[----:B------:R-:W-:-:S03]  /*fb70*/  IADD3 R14, P0, R8, UR9, RZ ;  /* 0x00000009080e7c10 */ /* 0x000fc6000ff1e0ff */
[----:B------:R3:W-:Y:S01]  /*fb80*/  LDGSTS.E.BYPASS.LTC128B.128 [R237+0x5800], [R8.64] ;  /* 0x0580000008ed7fae */ /* 0x0007e2000b901d46 */
[----:B------:R-:W-:Y:S02]  /*fb90*/  IADD3.X R15, R9, UR5, RZ, P0, !PT ;  /* 0x00000005090f7c10 */ /* 0x000fe400087fe4ff */
[----:B------:R-:W-:-:S03]  /*fba0*/  IADD3 R12, P0, R14, UR9, RZ ;  /* 0x000000090e0c7c10 */ /* 0x000fc6000ff1e0ff */
[----:B------:R4:W-:Y:S01]  /*fbb0*/  LDGSTS.E.BYPASS.LTC128B.128 [R237+0x6000], [R14.64] ;  /* 0x060000000eed7fae */ /* 0x0009e2000b901d46 */
[----:B------:R-:W-:Y:S02]  /*fbc0*/  IADD3.X R13, R15, UR5, RZ, P0, !PT ;  /* 0x000000050f0d7c10 */ /* 0x000fe400087fe4ff */
[----:B------:R-:W-:Y:S01]  /*fbd0*/  IADD3 R6, P0, R12, UR9, RZ ;  /* 0x000000090c067c10 */ /* 0x000fe2000ff1e0ff */
[----:B-1----:R-:W-:Y:S02]  /*fbe0*/  IMAD.SHL.U32 R3, R3, 0x2, RZ ;  /* 0x0000000203037824 */ /* 0x002fe400078e00ff */
[----:B------:R4:W-:Y:S01]  /*fbf0*/  LDGSTS.E.BYPASS.LTC128B.128 [R237+0x6800], [R12.64] ;  /* 0x068000000ced7fae */ /* 0x0009e2000b901d46 */
[----:B------:R-:W-:Y:S02]  /*fc00*/  IADD3.X R7, R13, UR5, RZ, P0, !PT ;  /* 0x000000050d077c10 */ /* 0x000fe400087fe4ff */
[----:B------:R-:W-:Y:S02]  /*fc10*/  IADD3 R4, P0, R6, UR9, RZ ;  /* 0x0000000906047c10 */ /* 0x000fe4000ff1e0ff */
[----:B------:R-:W-:Y:S01]  /*fc20*/  LOP3.LUT R183, R3, 0x6, RZ, 0xc0, !PT ;  /* 0x0000000603b77812 */ /* 0x000fe200078ec0ff */
[----:B------:R1:W-:Y:S01]  /*fc30*/  LDGSTS.E.BYPASS.LTC128B.128 [R237+0x7000], [R6.64] ;  /* 0x0700000006ed7fae */ /* 0x0003e2000b901d46 */
[----:B------:R-:W-:-:S02]  /*fc40*/  IADD3.X R5, R7, UR5, RZ, P0, !PT ;  /* 0x0000000507057c10 */ /* 0x000fc400087fe4ff */
[----:B------:R-:W-:-:S03]  /*fc50*/  IADD3 R20, P0, R4, UR9, RZ ;  /* 0x0000000904147c10 */ /* 0x000fc6000ff1e0ff */
[----:B------:R1:W-:Y:S01]  /*fc60*/  LDGSTS.E.BYPASS.LTC128B.128 [R237+0x7800], [R4.64] ;  /* 0x0780000004ed7fae */ /* 0x0003e2000b901d46 */
[----:B------:R-:W-:Y:S02]  /*fc70*/  IADD3.X R21, R5, UR5, RZ, P0, !PT ;  /* 0x0000000505157c10 */ /* 0x000fe400087fe4ff */
[----:B------:R-:W-:-:S03]  /*fc80*/  IADD3 R22, P0, R20, UR9, RZ ;  /* 0x0000000914167c10 */ /* 0x000fc6000ff1e0ff */
[----:B------:R5:W-:Y:S01]  /*fc90*/  LDGSTS.E.BYPASS.LTC128B.128 [R237+0x8000], [R20.64] ;  /* 0x0800000014ed7fae */ /* 0x000be2000b901d46 */
[----:B------:R-:W-:Y:S02]  /*fca0*/  IADD3.X R23, R21, UR5, RZ, P0, !PT ;  /* 0x0000000515177c10 */ /* 0x000fe400087fe4ff */
[----:B------:R-:W-:-:S03]  /*fcb0*/  ISETP.GE.AND P0, PT, R46, 0x3, PT ;  /* 0x000000032e00780c */ /* 0x000fc60003f06270 */
[----:B------:R5:W-:Y:S01]  /*fcc0*/  LDGSTS.E.BYPASS.LTC128B.128 [R237+0x8800], [R22.64] ;  /* 0x0880000016ed7fae */ /* 0x000be2000b901d46 */
[----:B------:R-:W-:-:S03]  /*fcd0*/  P2R R170, PR, RZ, 0x1 ;  /* 0x00000001ffaa7803 */ /* 0x000fc60000000000 */
[----:B------:R-:W-:Y:S04]  /*fce0*/  LDSM.16.M88.4 R156, [R228] ;  /* 0x00000000e49c783b */ /* 0x000fe80000000200 */
[----:B---3--:R-:W4:Y:S04]  /*fcf0*/  LDSM.16.M88.4 R8, [R226+0x1000] ;  /* 0x00100000e208783b */ /* 0x008f280000000200 */
[----:B------:R-:W1:Y:S04]  /*fd00*/  LDSM.16.M88.4 R128, [R226+0x1400] ;  /* 0x00140000e280783b */ /* 0x000e680000000200 */
[----:B------:R-:W-:Y:S04]  /*fd10*/  LDSM.16.M88.4 R152, [R227] ;  /* 0x00000000e398783b */ /* 0x000fe80000000200 */
[----:B------:R-:W3:Y:S04]  /*fd20*/  LDSM.16.M88.4 R16, [R225] ;  /* 0x00000000e110783b */ /* 0x000ee80000000200 */
[----:B------:R-:W2:Y:S04]  /*fd30*/  LDSM.16.M88.4 R164, [R222] ;  /* 0x00000000dea4783b */ /* 0x000ea80000000200 */
[----:B------:R-:W2:Y:S04]  /*fd40*/  LDSM.16.M88.4 R160, [R226+0x4c00] ;  /* 0x004c0000e2a0783b */ /* 0x000ea80000000200 */
[----:B------:R-:W2:Y:S04]  /*fd50*/  LDSM.16.M88.4 R120, [R226+0x1800] ;  /* 0x00180000e278783b */ /* 0x000ea80000000200 */
[----:B------:R-:W2:Y:S04]  /*fd60*/  LDSM.16.M88.4 R112, [R226+0x1c00] ;  /* 0x001c0000e270783b */ /* 0x000ea80000000200 */
[----:B------:R-:W2:Y:S04]  /*fd70*/  LDSM.16.M88.4 R104, [R226+0x2000] ;  /* 0x00200000e268783b */ /* 0x000ea80000000200 */
[----:B------:R-:W2:Y:S01]  /*fd80*/  LDSM.16.M88.4 R96, [R226+0x2400] ;  /* 0x00240000e260783b */ /* 0x000ea20000000200 */
[C---:B----4-:R-:W-:Y:S03]  /*fd90*/  HMMA.16816.F32 R12, R156.reuse, R8, RZ ;  /* 0x000000089c0c723c */ /* 0x050fe600000018ff */
[----:B------:R-:W4:Y:S04]  /*fda0*/  LDSM.16.M88.4 R88, [R226+0x2800] ;  /* 0x00280000e258783b */ /* 0x000f280000000200 */
[----:B------:R-:W4:Y:S01]  /*fdb0*/  LDSM.16.M88.4 R80, [R226+0x2c00] ;  /* 0x002c0000e250783b */ /* 0x000f220000000200 */
[C---:B-1----:R-:W-:Y:S03]  /*fdc0*/  HMMA.16816.F32 R4, R156.reuse, R128, RZ ;  /* 0x000000809c04723c */ /* 0x042fe600000018ff */
[----:B------:R-:W1:Y:S04]  /*fdd0*/  LDSM.16.M88.4 R72, [R226+0x3000] ;  /* 0x00300000e248783b */ /* 0x000e680000000200 */
[----:B------:R-:W1:Y:S01]  /*fde0*/  LDSM.16.M88.4 R64, [R226+0x3400] ;  /* 0x00340000e240783b */ /* 0x000e620000000200 */
[----:B------:R-:W-:Y:S03]  /*fdf0*/  HMMA.16816.F32 R8, R156, R10, RZ ;  /* 0x0000000a9c08723c */ /* 0x000fe600000018ff */
[----:B------:R-:W1:Y:S04]  /*fe00*/  LDSM.16.M88.4 R56, [R226+0x3800] ;  /* 0x00380000e238783b */ /* 0x000e680000000200 */
[----:B------:R-:W1:Y:S01]  /*fe10*/  LDSM.16.M88.4 R48, [R226+0x3c00] ;  /* 0x003c0000e230783b */ /* 0x000e620000000200 */
[----:B---3--:R-:W-:Y:S03]  /*fe20*/  HMMA.16816.F32 R12, R152, R16, R12 ;  /* 0x00000010980c723c */ /* 0x008fe6000000180c */
[----:B------:R-:W3:Y:S04]  /*fe30*/  LDSM.16.M88.4 R36, [R226+0x4000] ;  /* 0x00400000e224783b */ /* 0x000ee80000000200 */
[----:B------:R-:W1:Y:S01]  /*fe40*/  LDSM.16.M88.4 R28, [R226+0x4400] ;  /* 0x00440000e21c783b */ /* 0x000e620000000200 */
[----:B------:R-:W-:Y:S03]  /*fe50*/  HMMA.16816.F32 R128, R156, R130, RZ ;  /* 0x000000829c80723c */ /* 0x000fe600000018ff */
[----:B-----5:R-:W5:Y:S04]  /*fe60*/  LDSM.16.M88.4 R20, [R226+0x4800] ;  /* 0x00480000e214783b */ /* 0x020f680000000200 */
[----:B------:R-:W1:Y:S01]  /*fe70*/  LDSM.16.M88.4 R148, [R221] ;  /* 0x00000000dd94783b */ /* 0x000e620000000200 */
[C---:B--2---:R-:W-:Y:S03]  /*fe80*/  HMMA.16816.F32 R4, R152.reuse, R164, R4 ;  /* 0x000000a49804723c */ /* 0x044fe60000001804 */
[----:B------:R-:W0:Y:S04]  /*fe90*/  LDGDEPBAR ;  /* 0x00000000000079af */ /* 0x000e280000000000 */
[----:B------:R-:W-:Y:S01]  /*fea0*/  IMAD.SHL.U32 R164, R240, 0x100, RZ ;  /* 0x00000100f0a47824 */ /* 0x000fe200078e00ff */
[----:B------:R-:W-:Y:S04]  /*feb0*/  HMMA.16816.F32 R8, R152, R18, R8 ;  /* 0x000000129808723c */ /* 0x000fe80000001808 */
[----:B------:R-:W-:-:S04]  /*fec0*/  LOP3.LUT R44, R164, 0x8, R183, 0xfe, !PT ;  /* 0x00000008a42c7812 */ /* 0x000fc800078efeb7 */
[----:B------:R-:W-:Y:S01]  /*fed0*/  HMMA.16816.F32 R16, R156, R160, RZ ;  /* 0x000000a09c10723c */ /* 0x000fe200000018ff */
[C---:B------:R-:W-:Y:S02]  /*fee0*/  ISETP.GE.AND P2, PT, R44.reuse, R168, PT ;  /* 0x000000a82c00720c */ /* 0x040fe40003f46270 */
[----:B------:R-:W-:-:S04]  /*fef0*/  ISETP.GE.AND P3, PT, R44, R169, PT ;  /* 0x000000a92c00720c */ /* 0x000fc80003f66270 */
[C---:B------:R-:W-:Y:S01]  /*ff00*/  LOP3.LUT R160, R164.reuse, R183, RZ, 0xfc, !PT ;  /* 0x000000b7a4a07212 */ /* 0x040fe200078efcff */
[C---:B------:R-:W-:Y:S01]  /*ff10*/  HMMA.16816.F32 R124, R156.reuse, R120, RZ ;  /* 0x000000789c7c723c */ /* 0x040fe200000018ff */
[----:B------:R-:W-:Y:S02]  /*ff20*/  LOP3.LUT R161, R164, 0x10, R183, 0xfe, !PT ;  /* 0x00000010a4a17812 */ /* 0x000fe400078efeb7 */
[----:B------:R-:W-:Y:S02]  /*ff30*/  IADD3 R3, R160, 0x1, RZ ;  /* 0x00000001a0037810 */ /* 0x000fe40007ffe0ff */
[-C--:B------:R-:W-:Y:S02]  /*ff40*/  ISETP.GE.AND P4, PT, R161, R168.reuse, PT ;  /* 0x000000a8a100720c */ /* 0x080fe40003f86270 */
[----:B------:R-:W-:Y:S01]  /*ff50*/  ISETP.GE.AND P0, PT, R3, R168, PT ;  /* 0x000000a80300720c */ /* 0x000fe20003f06270 */
[----:B------:R-:W-:Y:S01]  /*ff60*/  HMMA.16816.F32 R116, R156, R112, RZ ;  /* 0x000000709c74723c */ /* 0x000fe200000018ff */
[----:B------:R-:W-:-:S02]  /*ff70*/  FSEL R189, R8, -INF , !P2 ;  /* 0xff80000008bd7808 */ /* 0x000fc40005000000 */
[----:B------:R-:W-:Y:S02]  /*ff80*/  FSEL R175, R13, -INF , !P0 ;  /* 0xff8000000daf7808 */ /* 0x000fe40004000000 */
[-C--:B------:R-:W-:Y:S02]  /*ff90*/  ISETP.GE.AND P0, PT, R3, R169.reuse, PT ;  /* 0x000000a90300720c */ /* 0x080fe40003f06270 */
[----:B------:R-:W-:Y:S01]  /*ffa0*/  IADD3 R3, R160, 0x9, RZ ;  /* 0x00000009a0037810 */ /* 0x000fe20007ffe0ff */
[----:B------:R-:W-:Y:S01]  /*ffb0*/  HMMA.16816.F32 R108, R156, R104, RZ ;  /* 0x000000689c6c723c */ /* 0x000fe200000018ff */
[----:B------:R-:W-:Y:S02]  /*ffc0*/  FSEL R177, R15, -INF , !P0 ;  /* 0xff8000000fb17808 */ /* 0x000fe40004000000 */
[C---:B------:R-:W-:Y:S02]  /*ffd0*/  ISETP.GE.AND P1, PT, R3.reuse, R168, PT ;  /* 0x000000a80300720c */ /* 0x040fe40003f26270 */
[----:B------:R-:W-:-:S02]  /*ffe0*/  ISETP.GE.AND P0, PT, R3, R169, PT ;  /* 0x000000a90300720c */ /* 0x000fc40003f06270 */
[----:B------:R-:W-:Y:S01]  /*fff0*/  FSEL R181, R10, -INF , !P3 ;  /* 0xff8000000ab57808 */ /* 0x000fe20005800000 */
[C---:B------:R-:W-:Y:S01]  /*10000*/  HMMA.16816.F32 R100, R156.reuse, R96, RZ ;  /* 0x000000609c64723c */ /* 0x040fe200000018ff */
[----:B------:R-:W-:Y:S02]  /*10010*/  FSEL R195, R9, -INF , !P1 ;  /* 0xff80000009c37808 */ /* 0x000fe40004800000 */
[----:B------:R-:W-:Y:S02]  /*10020*/  FSEL R187, R11, -INF , !P0 ;  /* 0xff8000000bbb7808 */ /* 0x000fe40004000000 */
[----:B------:R-:W2:Y:S01]  /*10030*/  LDSM.16.M88.4 R8, [R219] ;  /* 0x00000000db08783b */ /* 0x000ea20000000200 */
[----:B------:R-:W-:Y:S02]  /*10040*/  LOP3.LUT R13, R164, 0x18, R183, 0xfe, !PT ;  /* 0x00000018a40d7812 */ /* 0x000fe400078efeb7 */
[----:B----4-:R-:W-:Y:S01]  /*10050*/  HMMA.16816.F32 R92, R156, R88, RZ ;  /* 0x000000589c5c723c */ /* 0x010fe200000018ff */
[----:B------:R-:W-:-:S02]  /*10060*/  IADD3 R3, R160, 0x11, RZ ;  /* 0x00000011a0037810 */ /* 0x000fc40007ffe0ff */
[CC--:B------:R-:W-:Y:S02]  /*10070*/  ISETP.GE.AND P3, PT, R13.reuse, R168.reuse, PT ;  /* 0x000000a80d00720c */ /* 0x0c0fe40003f66270 */
[-C--:B------:R-:W-:Y:S02]  /*10080*/  ISETP.GE.AND P2, PT, R13, R169.reuse, PT ;  /* 0x000000a90d00720c */ /* 0x080fe40003f46270 */
[-C--:B------:R-:W-:Y:S01]  /*10090*/  ISETP.GE.AND P5, PT, R161, R169.reuse, PT ;  /* 0x000000a9a100720c */ /* 0x080fe20003fa6270 */
[----:B------:R-:W-:Y:S01]  /*100a0*/  HMMA.16816.F32 R84, R156, R80, RZ ;  /* 0x000000509c54723c */ /* 0x000fe200000018ff */
[C---:B------:R-:W-:Y:S02]  /*100b0*/  ISETP.GE.AND P1, PT, R3.reuse, R168, PT ;  /* 0x000000a80300720c */ /* 0x040fe40003f26270 */
[----:B------:R-:W-:Y:S02]  /*100c0*/  ISETP.GE.AND P0, PT, R3, R169, PT ;  /* 0x000000a90300720c */ /* 0x000fe40003f06270 */
[----:B------:R-:W-:-:S02]  /*100d0*/  FSEL R185, R6, -INF , !P5 ;  /* 0xff80000006b97808 */ /* 0x000fc40006800000 */
[----:B------:R-:W-:Y:S01]  /*100e0*/  FSEL R199, R5, -INF , !P1 ;  /* 0xff80000005c77808 */ /* 0x000fe20004800000 */
[C---:B-1----:R-:W-:Y:S01]  /*100f0*/  HMMA.16816.F32 R76, R156.reuse, R72, RZ ;  /* 0x000000489c4c723c */ /* 0x042fe200000018ff */
[----:B------:R-:W-:Y:S02]  /*10100*/  FSEL R179, R7, -INF , !P0 ;  /* 0xff80000007b37808 */ /* 0x000fe40004000000 */
[----:B------:R-:W-:Y:S02]  /*10110*/  IADD3 R3, R160, 0x19, RZ ;  /* 0x00000019a0037810 */ /* 0x000fe40007ffe0ff */
[----:B------:R-:W-:Y:S02]  /*10120*/  LOP3.LUT R13, R164, 0x20, R183, 0xfe, !PT ;  /* 0x00000020a40d7812 */ /* 0x000fe400078efeb7 */
[C---:B------:R-:W-:Y:S01]  /*10130*/  ISETP.GE.AND P1, PT, R3.reuse, R168, PT ;  /* 0x000000a80300720c */ /* 0x040fe20003f26270 */
[----:B------:R-:W-:Y:S01]  /*10140*/  HMMA.16816.F32 R68, R156, R64, RZ ;  /* 0x000000409c44723c */ /* 0x000fe200000018ff */
[----:B------:R-:W-:-:S02]  /*10150*/  ISETP.GE.AND P0, PT, R3, R169, PT ;  /* 0x000000a90300720c */ /* 0x000fc40003f06270 */
[----:B------:R-:W-:Y:S02]  /*10160*/  IADD3 R3, R160, 0x21, RZ ;  /* 0x00000021a0037810 */ /* 0x000fe40007ffe0ff */
[----:B------:R-:W-:-:S03]  /*10170*/  ISETP.GE.AND P5, PT, R13, R168, PT ;  /* 0x000000a80d00720c */ /* 0x000fc60003fa6270 */
[C---:B------:R-:W-:Y:S08]  /*10180*/  HMMA.16816.F32 R60, R156.reuse, R56, RZ ;  /* 0x000000389c3c723c */ /* 0x040ff000000018ff */
[C---:B------:R-:W-:Y:S08]  /*10190*/  HMMA.16816.F32 R52, R156.reuse, R48, RZ ;  /* 0x000000309c34723c */ /* 0x040ff000000018ff */
[C---:B---3--:R-:W-:Y:S08]  /*101a0*/  HMMA.16816.F32 R40, R156.reuse, R36, RZ ;  /* 0x000000249c28723c */ /* 0x048ff000000018ff */
        /* <DEDUP_REMOVED lines=18> */
[C---:B------:R-:W-:Y:S07]  /*102d0*/  HMMA.16816.F32 R124, R152.reuse, R148, R124 ;  /* 0x00000094987c723c */ /* 0x040fee000000187c */
[----:B------:R-:W-:Y:S01]  /*102e0*/  FSEL R149, R4, -INF , !P4 ;  /* 0xff80000004957808 */ /* 0x000fe20006000000 */
[----:B------:R-:W-:Y:S01]  /*102f0*/  HMMA.16816.F32 R120, R152, R150, R120 ;  /* 0x000000969878723c */ /* 0x000fe20000001878 */
[----:B------:R-:W-:-:S02]  /*10300*/  LOP3.LUT R4, R164, 0x28, R183, 0xfe, !PT ;  /* 0x00000028a4047812 */ /* 0x000fc400078efeb7 */
[----:B------:R-:W-:Y:S02]  /*10310*/  ISETP.GE.AND P4, PT, R13, R169, PT ;  /* 0x000000a90d00720c */ /* 0x000fe40003f86270 */
[----:B------:R-:W-:-:S03]  /*10320*/  LOP3.LUT R13, R164, 0x30, R183, 0xfe, !PT ;  /* 0x00000030a40d7812 */ /* 0x000fc600078efeb7 */
[----:B------:R-:W-:Y:S01]  /*10330*/  FSEL R201, R128, -INF , !P3 ;  /* 0xff80000080c97808 */ /* 0x000fe20005800000 */
[C---:B--2---:R-:W-:Y:S01]  /*10340*/  HMMA.16816.F32 R108, R152.reuse, R8, R108 ;  /* 0x00000008986c723c */ /* 0x044fe2000000186c */
[----:B------:R-:W-:Y:S02]  /*10350*/  FSEL R173, R130, -INF , !P2 ;  /* 0xff80000082ad7808 */ /* 0x000fe40005000000 */
[C---:B------:R-:W-:Y:S02]  /*10360*/  ISETP.GE.AND P3, PT, R4.reuse, R168, PT ;  /* 0x000000a80400720c */ /* 0x040fe40003f66270 */
[----:B------:R-:W-:Y:S02]  /*10370*/  ISETP.GE.AND P2, PT, R4, R169, PT ;  /* 0x000000a90400720c */ /* 0x000fe40003f46270 */
[----:B------:R-:W2:Y:S01]  /*10380*/  LDSM.16.M88.4 R4, [R218] ;  /* 0x00000000da04783b */ /* 0x000ea20000000200 */
        /* <DEDUP_REMOVED lines=9> */
[C---:B------:R-:W-:Y:S01]  /*10420*/  ISETP.GE.AND P1, PT, R3.reuse, R168, PT ;  /* 0x000000a80300720c */ /* 0x040fe20003f26270 */
[----:B------:R-:W-:Y:S01]  /*10430*/  HMMA.16816.F32 R104, R152, R10, R104 ;  /* 0x0000000a9868723c */ /* 0x000fe20000001868 */
[----:B------:R-:W-:Y:S02]  /*10440*/  ISETP.GE.AND P0, PT, R3, R169, PT ;  /* 0x000000a90300720c */ /* 0x000fe40003f06270 */
[----:B------:R-:W-:Y:S02]  /*10450*/  FSEL R207, R124, -INF , !P5 ;  /* 0xff8000007ccf7808 */ /* 0x000fe40006800000 */
[----:B------:R-:W-:Y:S02]  /*10460*/  FSEL R167, R126, -INF , !P4 ;  /* 0xff8000007ea77808 */ /* 0x000fe40006000000 */
[----:B------:R-:W-:Y:S02]  /*10470*/  FSEL R241, R120, -INF , !P3 ;  /* 0xff80000078f17808 */ /* 0x000fe40005800000 */
[----:B------:R-:W-:-:S02]  /*10480*/  FSEL R163, R122, -INF , !P2 ;  /* 0xff8000007aa37808 */ /* 0x000fc40005000000 */
[----:B------:R-:W-:Y:S02]  /*10490*/  FSEL R245, R121, -INF , !P1 ;  /* 0xff80000079f57808 */ /* 0x000fe40004800000 */
[----:B------:R-:W-:Y:S02]  /*104a0*/  FSEL R161, R123, -INF , !P0 ;  /* 0xff8000007ba17808 */ /* 0x000fe40004000000 */
[C---:B------:R-:W-:Y:S01]  /*104b0*/  ISETP.GE.AND P5, PT, R13.reuse, R168, PT ;  /* 0x000000a80d00720c */ /* 0x040fe20003fa6270 */
[----:B------:R-:W1:Y:S01]  /*104c0*/  LDSM.16.M88.4 R120, [R217] ;  /* 0x00000000d978783b */ /* 0x000e620000000200 */
[----:B------:R-:W-:Y:S02]  /*104d0*/  ISETP.GE.AND P4, PT, R13, R169, PT ;  /* 0x000000a90d00720c */ /* 0x000fe40003f86270 */
[----:B------:R-:W-:Y:S02]  /*104e0*/  IADD3 R3, R160, 0x31, RZ ;  /* 0x00000031a0037810 */ /* 0x000fe40007ffe0ff */
[----:B------:R-:W-:-:S02]  /*104f0*/  LOP3.LUT R8, R164, 0x40, R183, 0xfe, !PT ;  /* 0x00000040a4087812 */ /* 0x000fc400078efeb7 */
[----:B------:R-:W-:Y:S01]  /*10500*/  LOP3.LUT R13, R164, 0x38, R183, 0xfe, !PT ;  /* 0x00000038a40d7812 */ /* 0x000fe200078efeb7 */
[C---:B--2---:R-:W-:Y:S01]  /*10510*/  HMMA.16816.F32 R100, R152.reuse, R4, R100 ;  /* 0x000000049864723c */ /* 0x044fe20000001864 */
[----:B------:R-:W-:Y:S02]  /*10520*/  FSEL R247, R116, -INF , !P5 ;  /* 0xff80000074f77808 */ /* 0x000fe40006800000 */
[----:B------:R-:W-:Y:S02]  /*10530*/  FSEL R157, R118, -INF , !P4 ;  /* 0xff800000769d7808 */ /* 0x000fe40006000000 */
[-C--:B------:R-:W-:Y:S02]  /*10540*/  ISETP.GE.AND P0, PT, R3, R169.reuse, PT ;  /* 0x000000a90300720c */ /* 0x080fe40003f06270 */
[C---:B------:R-:W-:Y:S01]  /*10550*/  ISETP.GE.AND P5, PT, R8.reuse, R168, PT ;  /* 0x000000a80800720c */ /* 0x040fe20003fa6270 */
[----:B------:R-:W-:Y:S01]  /*10560*/  HMMA.16816.F32 R96, R152, R6, R96 ;  /* 0x000000069860723c */ /* 0x000fe20000001860 */
[----:B------:R-:W-:-:S02]  /*10570*/  ISETP.GE.AND P4, PT, R8, R169, PT ;  /* 0x000000a90800720c */ /* 0x000fc40003f86270 */
[CC--:B------:R-:W-:Y:S02]  /*10580*/  ISETP.GE.AND P3, PT, R13.reuse, R168.reuse, PT ;  /* 0x000000a80d00720c */ /* 0x0c0fe40003f66270 */
[----:B------:R-:W-:Y:S02]  /*10590*/  ISETP.GE.AND P2, PT, R13, R169, PT ;  /* 0x000000a90d00720c */ /* 0x000fe40003f46270 */
[----:B------:R-:W-:Y:S02]  /*105a0*/  LOP3.LUT R8, R164, 0x48, R183, 0xfe, !PT ;  /* 0x00000048a4087812 */ /* 0x000fe400078efeb7 */
[----:B------:R-:W-:Y:S02]  /*105b0*/  ISETP.GE.AND P1, PT, R3, R168, PT ;  /* 0x000000a80300720c */ /* 0x000fe40003f26270 */
[----:B------:R-:W-:Y:S02]  /*105c0*/  IADD3 R3, R160, 0x39, RZ ;  /* 0x00000039a0037810 */ /* 0x000fe40007ffe0ff */
[----:B------:R-:W-:-:S02]  /*105d0*/  FSEL R131, R119, -INF , !P0 ;  /* 0xff80000077837808 */ /* 0x000fc40004000000 */
[----:B------:R-:W-:Y:S02]  /*105e0*/  FSEL R119, R112, -INF , !P3 ;  /* 0xff80000070777808 */ /* 0x000fe40005800000 */
[----:B------:R-:W-:Y:S02]  /*105f0*/  FSEL R129, R114, -INF , !P2 ;  /* 0xff80000072817808 */ /* 0x000fe40005000000 */
[CC--:B------:R-:W-:Y:S02]  /*10600*/  ISETP.GE.AND P3, PT, R8.reuse, R168.reuse, PT ;  /* 0x000000a80800720c */ /* 0x0c0fe40003f66270 */
[-C--:B------:R-:W-:Y:S02]  /*10610*/  ISETP.GE.AND P2, PT, R8, R169.reuse, PT ;  /* 0x000000a90800720c */ /* 0x080fe40003f46270 */
[----:B------:R-:W-:Y:S01]  /*10620*/  FSEL R117, R117, -INF , !P1 ;  /* 0xff80000075757808 */ /* 0x000fe20004800000 */
[----:B------:R-:W2:Y:S01]  /*10630*/  LDSM.16.M88.4 R8, [R216] ;  /* 0x00000000d808783b */ /* 0x000ea20000000200 */
[C---:B------:R-:W-:Y:S01]  /*10640*/  ISETP.GE.AND P1, PT, R3.reuse, R168, PT ;  /* 0x000000a80300720c */ /* 0x040fe20003f26270 */
[----:B-1----:R-:W-:Y:S01]  /*10650*/  HMMA.16816.F32 R92, R152, R120, R92 ;  /* 0x00000078985c723c */ /* 0x002fe2000000185c */
[----:B------:R-:W-:-:S02]  /*10660*/  ISETP.GE.AND P0, PT, R3, R169, PT ;  /* 0x000000a90300720c */ /* 0x000fc40003f06270 */
[----:B------:R-:W-:Y:S02]  /*10670*/  IADD3 R3, R160, 0x41, RZ ;  /* 0x00000041a0037810 */ /* 0x000fe40007ffe0ff */
[----:B------:R-:W-:Y:S02]  /*10680*/  LOP3.LUT R4, R164, 0x50, R183, 0xfe, !PT ;  /* 0x00000050a4047812 */ /* 0x000fe400078efeb7 */
[----:B------:R-:W-:Y:S01]  /*10690*/  FSEL R113, R113, -INF , !P1 ;  /* 0xff80000071717808 */ /* 0x000fe20004800000 */
[----:B------:R-:W-:Y:S01]  /*106a0*/  HMMA.16816.F32 R88, R152, R122, R88 ;  /* 0x0000007a9858723c */ /* 0x000fe20000001858 */
        /* <DEDUP_REMOVED lines=8> */
[----:B------:R-:W-:-:S02]  /*10730*/  LOP3.LUT R4, R164, 0x58, R183, 0xfe, !PT ;  /* 0x00000058a4047812 */ /* 0x000fc400078efeb7 */
[----:B------:R-:W-:Y:S02]  /*10740*/  FSEL R109, R109, -INF , !P1 ;  /* 0xff8000006d6d7808 */ /* 0x000fe40004800000 */
[----:B------:R-:W-:Y:S02]  /*10750*/  FSEL R125, R111, -INF , !P0 ;  /* 0xff8000006f7d7808 */ /* 0x000fe40004000000 */
[CC--:B------:R-:W-:Y:S02]  /*10760*/  ISETP.GE.AND P1, PT, R3.reuse, R168.reuse, PT ;  /* 0x000000a80300720c */ /* 0x0c0fe40003f26270 */
[----:B------:R-:W-:Y:S02]  /*10770*/  ISETP.GE.AND P0, PT, R3, R169, PT ;  /* 0x000000a90300720c */ /* 0x000fe40003f06270 */
[----:B------:R-:W-:Y:S02]  /*10780*/  FSEL R111, R104, -INF , !P3 ;  /* 0xff800000686f7808 */ /* 0x000fe40005800000 */
[----:B------:R-:W-:Y:S01]  /*10790*/  FSEL R3, R106, -INF , !P2 ;  /* 0xff8000006a037808 */ /* 0x000fe20005000000 */
[----:B--2---:R-:W-:Y:S01]  /*107a0*/  HMMA.16816.F32 R84, R152, R8, R84 ;  /* 0x000000089854723c */ /* 0x004fe20000001854 */
[----:B------:R-:W-:-:S02]  /*107b0*/  ISETP.GE.AND P3, PT, R4, R168, PT ;  /* 0x000000a80400720c */ /* 0x000fc40003f66270 */
[-C--:B------:R-:W-:Y:S02]  /*107c0*/  ISETP.GE.AND P2, PT, R4, R169.reuse, PT ;  /* 0x000000a90400720c */ /* 0x080fe40003f46270 */
[----:B------:R-:W-:Y:S02]  /*107d0*/  IADD3 R4, R160, 0x51, RZ ;  /* 0x00000051a0047810 */ /* 0x000fe40007ffe0ff */
[----:B------:R-:W-:Y:S01]  /*107e0*/  FSEL R105, R105, -INF , !P1 ;  /* 0xff80000069697808 */ /* 0x000fe20004800000 */
[----:B------:R-:W-:Y:S01]  /*107f0*/  HMMA.16816.F32 R80, R152, R10, R80 ;  /* 0x0000000a9850723c */ /* 0x000fe20000001850 */
[----:B------:R-:W-:Y:S02]  /*10800*/  FSEL R13, R107, -INF , !P0 ;  /* 0xff8000006b0d7808 */ /* 0x000fe40004000000 */
[C---:B------:R-:W-:Y:S02]  /*10810*/  ISETP.GE.AND P1, PT, R4.reuse, R168, PT ;  /* 0x000000a80400720c */ /* 0x040fe40003f26270 */
[----:B------:R-:W-:-:S02]  /*10820*/  ISETP.GE.AND P0, PT, R4, R169, PT ;  /* 0x000000a90400720c */ /* 0x000fc40003f06270 */
[----:B------:R-:W1:Y:S01]  /*10830*/  LDSM.16.M88.4 R4, [R215] ;  /* 0x00000000d704783b */ /* 0x000e620000000200 */
[----:B------:R-:W-:Y:S02]  /*10840*/  LOP3.LUT R104, R164, 0x60, R183, 0xfe, !PT ;  /* 0x00000060a4687812 */ /* 0x000fe400078efeb7 */
[----:B------:R-:W-:Y:S02]  /*10850*/  FSEL R107, R100, -INF , !P5 ;  /* 0xff800000646b7808 */ /* 0x000fe40006800000 */
[----:B------:R-:W-:Y:S02]  /*10860*/  IADD3 R100, R160, 0x59, RZ ;  /* 0x00000059a0647810 */ /* 0x000fe40007ffe0ff */
[----:B------:R-:W-:Y:S02]  /*10870*/  FSEL R15, R102, -INF , !P4 ;  /* 0xff800000660f7808 */ /* 0x000fe40006000000 */
[----:B------:R-:W-:Y:S02]  /*10880*/  ISETP.GE.AND P5, PT, R104, R168, PT ;  /* 0x000000a86800720c */ /* 0x000fe40003fa6270 */
[----:B------:R-:W-:-:S02]  /*10890*/  FSEL R102, R101, -INF , !P1 ;  /* 0xff80000065667808 */ /* 0x000fc40004800000 */
[-C--:B------:R-:W-:Y:S02]  /*108a0*/  ISETP.GE.AND P4, PT, R104, R169.reuse, PT ;  /* 0x000000a96800720c */ /* 0x080fe40003f86270 */
[----:B------:R-:W-:Y:S02]  /*108b0*/  FSEL R103, R103, -INF , !P0 ;  /* 0xff80000067677808 */ /* 0x000fe40004000000 */
[----:B------:R-:W-:Y:S02]  /*108c0*/  LOP3.LUT R101, R164, 0x68, R183, 0xfe, !PT ;  /* 0x00000068a4657812 */ /* 0x000fe400078efeb7 */
[----:B------:R-:W-:Y:S02]  /*108d0*/  FSEL R104, R96, -INF , !P3 ;  /* 0xff80000060687808 */ /* 0x000fe40005800000 */
[C---:B------:R-:W-:Y:S02]  /*108e0*/  ISETP.GE.AND P1, PT, R100.reuse, R168, PT ;  /* 0x000000a86400720c */ /* 0x040fe40003f26270 */
[----:B------:R-:W-:-:S02]  /*108f0*/  ISETP.GE.AND P0, PT, R100, R169, PT ;  /* 0x000000a96400720c */ /* 0x000fc40003f06270 */
[----:B------:R-:W-:Y:S02]  /*10900*/  IADD3 R96, R160, 0x61, RZ ;  /* 0x00000061a0607810 */ /* 0x000fe40007ffe0ff */
[----:B------:R-:W-:Y:S02]  /*10910*/  FSEL R100, R98, -INF , !P2 ;  /* 0xff80000062647808 */ /* 0x000fe40005000000 */
[C---:B------:R-:W-:Y:S02]  /*10920*/  ISETP.GE.AND P3, PT, R101.reuse, R168, PT ;  /* 0x000000a86500720c */ /* 0x040fe40003f66270 */
[----:B------:R-:W-:Y:S02]  /*10930*/  ISETP.GE.AND P2, PT, R101, R169, PT ;  /* 0x000000a96500720c */ /* 0x000fe40003f46270 */
[----:B------:R-:W-:Y:S02]  /*10940*/  FSEL R106, R97, -INF , !P1 ;  /* 0xff800000616a7808 */ /* 0x000fe40004800000 */
[----:B------:R-:W-:-:S02]  /*10950*/  FSEL R101, R99, -INF , !P0 ;  /* 0xff80000063657808 */ /* 0x000fc40004000000 */
[CC--:B------:R-:W-:Y:S02]  /*10960*/  ISETP.GE.AND P1, PT, R96.reuse, R168.reuse, PT ;  /* 0x000000a86000720c */ /* 0x0c0fe40003f26270 */
        /* <DEDUP_REMOVED lines=16> */
[----:B------:R-:W-:Y:S02]  /*10a70*/  LOP3.LUT R4, R164, 0x80, R183, 0xfe, !PT ;  /* 0x00000080a4047812 */ /* 0x000fe400078efeb7 */
[----:B------:R-:W-:Y:S02]  /*10a80*/  FSEL R88, R88, -INF , !P3 ;  /* 0xff80000058587808 */ /* 0x000fe40005800000 */
[----:B------:R-:W-:Y:S02]  /*10a90*/  FSEL R90, R90, -INF , !P2 ;  /* 0xff8000005a5a7808 */ /* 0x000fe40005000000 */
[----:B------:R-:W-:Y:S02]  /*10aa0*/  FSEL R89, R89, -INF , !P1 ;  /* 0xff80000059597808 */ /* 0x000fe40004800000 */
[----:B------:R-:W-:-:S02]  /*10ab0*/  FSEL R91, R91, -INF , !P0 ;  /* 0xff8000005b5b7808 */ /* 0x000fc40004000000 */
[CC--:B------:R-:W-:Y:S02]  /*10ac0*/  ISETP.GE.AND P3, PT, R9.reuse, R168.reuse, PT ;  /* 0x000000a80900720c */ /* 0x0c0fe40003f66270 */
[-C--:B------:R-:W-:Y:S02]  /*10ad0*/  ISETP.GE.AND P2, PT, R9, R169.reuse, PT ;  /* 0x000000a90900720c */ /* 0x080fe40003f46270 */
[-C--:B------:R-:W-:Y:S01]  /*10ae0*/  ISETP.GE.AND P1, PT, R8, R168.reuse, PT ;  /* 0x000000a80800720c */ /* 0x080fe20003f26270 */
[C---:B-1----:R-:W-:Y:S01]  /*10af0*/  HMMA.16816.F32 R68, R152.reuse, R96, R68 ;  /* 0x000000609844723c */ /* 0x042fe20000001844 */
[----:B------:R-:W-:Y:S02]  /*10b00*/  FSEL R84, R84, -INF , !P5 ;  /* 0xff80000054547808 */ /* 0x000fe40006800000 */
[-C--:B------:R-:W-:Y:S02]  /*10b10*/  ISETP.GE.AND P0, PT, R8, R169.reuse, PT ;  /* 0x000000a90800720c */ /* 0x080fe40003f06270 */
[----:B------:R-:W-:Y:S01]  /*10b20*/  FSEL R86, R86, -INF , !P4 ;  /* 0xff80000056567808 */ /* 0x000fe20006000000 */
[----:B------:R-:W1:Y:S01]  /*10b30*/  LDSM.16.M88.4 R8, [R213] ;  /* 0x00000000d508783b */ /* 0x000e620000000200 */
        /* <DEDUP_REMOVED lines=18> */
[----:B------:R-:W2:Y:S01]  /*10c60*/  LDSM.16.M88.4 R4, [R212] ;  /* 0x00000000d404783b */ /* 0x000ea20000000200 */
[----:B------:R-:W-:Y:S02]  /*10c70*/  FSEL R97, R76, -INF , !P5 ;  /* 0xff8000004c617808 */ /* 0x000fe40006800000 */
[----:B------:R-:W-:Y:S02]  /*10c80*/  IADD3 R76, R160, 0x89, RZ ;  /* 0x00000089a04c7810 */ /* 0x000fe40007ffe0ff */
[----:B------:R-:W-:Y:S01]  /*10c90*/  FSEL R96, R77, -INF , !P1 ;  /* 0xff8000004d607808 */ /* 0x000fe20004800000 */
[----:B-1----:R-:W-:Y:S01]  /*10ca0*/  HMMA.16816.F32 R60, R152, R8, R60 ;  /* 0x00000008983c723c */ /* 0x002fe2000000183c */
[----:B------:R-:W-:-:S02]  /*10cb0*/  FSEL R79, R79, -INF , !P0 ;  /* 0xff8000004f4f7808 */ /* 0x000fc40004000000 */
[----:B------:R-:W-:Y:S02]  /*10cc0*/  LOP3.LUT R77, R164, 0x98, R183, 0xfe, !PT ;  /* 0x00000098a44d7812 */ /* 0x000fe400078efeb7 */
[----:B------:R-:W-:Y:S02]  /*10cd0*/  FSEL R122, R72, -INF , !P3 ;  /* 0xff800000487a7808 */ /* 0x000fe40005800000 */
[C---:B------:R-:W-:Y:S01]  /*10ce0*/  ISETP.GE.AND P1, PT, R76.reuse, R168, PT ;  /* 0x000000a84c00720c */ /* 0x040fe20003f26270 */
[----:B------:R-:W-:Y:S01]  /*10cf0*/  HMMA.16816.F32 R56, R152, R10, R56 ;  /* 0x0000000a9838723c */ /* 0x000fe20000001838 */
[----:B------:R-:W-:Y:S02]  /*10d00*/  ISETP.GE.AND P0, PT, R76, R169, PT ;  /* 0x000000a94c00720c */ /* 0x000fe40003f06270 */
[----:B------:R-:W-:Y:S02]  /*10d10*/  IADD3 R72, R160, 0x91, RZ ;  /* 0x00000091a0487810 */ /* 0x000fe40007ffe0ff */
[----:B------:R-:W-:-:S02]  /*10d20*/  FSEL R76, R74, -INF , !P2 ;  /* 0xff8000004a4c7808 */ /* 0x000fc40005000000 */
[CC--:B------:R-:W-:Y:S02]  /*10d30*/  ISETP.GE.AND P3, PT, R77.reuse, R168.reuse, PT ;  /* 0x000000a84d00720c */ /* 0x0c0fe40003f66270 */
[-C--:B------:R-:W-:Y:S02]  /*10d40*/  ISETP.GE.AND P2, PT, R77, R169.reuse, PT ;  /* 0x000000a94d00720c */ /* 0x080fe40003f46270 */
[----:B------:R-:W-:Y:S02]  /*10d50*/  FSEL R150, R73, -INF , !P1 ;  /* 0xff80000049967808 */ /* 0x000fe40004800000 */
[----:B------:R-:W-:Y:S02]  /*10d60*/  FSEL R77, R75, -INF , !P0 ;  /* 0xff8000004b4d7808 */ /* 0x000fe40004000000 */
[C---:B------:R-:W-:Y:S02]  /*10d70*/  ISETP.GE.AND P1, PT, R72.reuse, R168, PT ;  /* 0x000000a84800720c */ /* 0x040fe40003f26270 */
[----:B------:R-:W-:-:S02]  /*10d80*/  ISETP.GE.AND P0, PT, R72, R169, PT ;  /* 0x000000a94800720c */ /* 0x000fc40003f06270 */
[----:B------:R-:W1:Y:S01]  /*10d90*/  LDSM.16.M88.4 R72, [R211] ;  /* 0x00000000d348783b */ /* 0x000e620000000200 */
[--C-:B------:R-:W-:Y:S02]  /*10da0*/  LOP3.LUT R108, R164, 0x90, R183.reuse, 0xfe, !PT ;  /* 0x00000090a46c7812 */ /* 0x100fe400078efeb7 */
[----:B------:R-:W-:Y:S02]  /*10db0*/  FSEL R78, R78, -INF , !P4 ;  /* 0xff8000004e4e7808 */ /* 0x000fe40006000000 */
[C---:B------:R-:W-:Y:S02]  /*10dc0*/  ISETP.GE.AND P5, PT, R108.reuse, R168, PT ;  /* 0x000000a86c00720c */ /* 0x040fe40003fa6270 */
        /* <DEDUP_REMOVED lines=13> */
[--C-:B------:R-:W-:Y:S02]  /*10ea0*/  LOP3.LUT R9, R164, 0xa8, R183.reuse, 0xfe, !PT ;  /* 0x000000a8a4097812 */ /* 0x100fe400078efeb7 */
[----:B------:R-:W-:Y:S02]  /*10eb0*/  IADD3 R8, R160, 0xa1, RZ ;  /* 0x000000a1a0087810 */ /* 0x000fe40007ffe0ff */
[----:B------:R-:W-:Y:S02]  /*10ec0*/  LOP3.LUT R4, R164, 0xb0, R183, 0xfe, !PT ;  /* 0x000000b0a4047812 */ /* 0x000fe400078efeb7 */
[----:B------:R-:W-:-:S02]  /*10ed0*/  FSEL R172, R65, -INF , !P1 ;  /* 0xff80000041ac7808 */ /* 0x000fc40004800000 */
[----:B------:R-:W-:Y:S02]  /*10ee0*/  FSEL R67, R67, -INF , !P0 ;  /* 0xff80000043437808 */ /* 0x000fe40004000000 */
[----:B------:R-:W-:Y:S01]  /*10ef0*/  FSEL R174, R60, -INF , !P5 ;  /* 0xff8000003cae7808 */ /* 0x000fe20006800000 */
[C---:B-1----:R-:W-:Y:S01]  /*10f00*/  HMMA.16816.F32 R40, R152.reuse, R72, R40 ;  /* 0x000000489828723c */ /* 0x042fe20000001828 */
[----:B------:R-:W-:Y:S02]  /*10f10*/  FSEL R62, R62, -INF , !P4 ;  /* 0xff8000003e3e7808 */ /* 0x000fe40006000000 */
[----:B------:R-:W-:Y:S02]  /*10f20*/  FSEL R162, R64, -INF , !P3 ;  /* 0xff80000040a27808 */ /* 0x000fe40005800000 */
[----:B------:R-:W-:Y:S02]  /*10f30*/  FSEL R66, R66, -INF , !P2 ;  /* 0xff80000042427808 */ /* 0x000fe40005000000 */
[C---:B------:R-:W-:Y:S01]  /*10f40*/  ISETP.GE.AND P1, PT, R8.reuse, R168, PT ;  /* 0x000000a80800720c */ /* 0x040fe20003f26270 */
[----:B------:R-:W-:Y:S01]  /*10f50*/  HMMA.16816.F32 R36, R152, R74, R36 ;  /* 0x0000004a9824723c */ /* 0x000fe20000001824 */
[----:B------:R-:W-:-:S02]  /*10f60*/  ISETP.GE.AND P0, PT, R8, R169, PT ;  /* 0x000000a90800720c */ /* 0x000fc40003f06270 */
[CC--:B------:R-:W-:Y:S02]  /*10f70*/  ISETP.GE.AND P5, PT, R4.reuse, R168.reuse, PT ;  /* 0x000000a80400720c */ /* 0x0c0fe40003fa6270 */
[-C--:B------:R-:W-:Y:S02]  /*10f80*/  ISETP.GE.AND P4, PT, R4, R169.reuse, PT ;  /* 0x000000a90400720c */ /* 0x080fe40003f86270 */
[C---:B------:R-:W-:Y:S02]  /*10f90*/  ISETP.GE.AND P3, PT, R9.reuse, R168, PT ;  /* 0x000000a80900720c */ /* 0x040fe40003f66270 */
[----:B------:R-:W-:Y:S02]  /*10fa0*/  ISETP.GE.AND P2, PT, R9, R169, PT ;  /* 0x000000a90900720c */ /* 0x000fe40003f46270 */
[----:B------:R-:W-:Y:S01]  /*10fb0*/  IADD3 R4, R160, 0xa9, RZ ;  /* 0x000000a9a0047810 */ /* 0x000fe20007ffe0ff */
[----:B------:R-:W1:Y:S01]  /*10fc0*/  LDSM.16.M88.4 R8, [R210] ;  /* 0x00000000d208783b */ /* 0x000e620000000200 */
[----:B------:R-:W-:-:S02]  /*10fd0*/  FSEL R176, R61, -INF , !P1 ;  /* 0xff8000003db07808 */ /* 0x000fc40004800000 */
[----:B------:R-:W-:Y:S02]  /*10fe0*/  FSEL R63, R63, -INF , !P0 ;  /* 0xff8000003f3f7808 */ /* 0x000fe40004000000 */
[C---:B------:R-:W-:Y:S02]  /*10ff0*/  ISETP.GE.AND P1, PT, R4.reuse, R168, PT ;  /* 0x000000a80400720c */ /* 0x040fe40003f26270 */
[----:B------:R-:W-:Y:S02]  /*11000*/  ISETP.GE.AND P0, PT, R4, R169, PT ;  /* 0x000000a90400720c */ /* 0x000fe40003f06270 */
[----:B------:R-:W-:Y:S02]  /*11010*/  IADD3 R4, R160, 0xb1, RZ ;  /* 0x000000b1a0047810 */ /* 0x000fe40007ffe0ff */
[----:B------:R-:W-:Y:S02]  /*11020*/  FSEL R180, R57, -INF , !P1 ;  /* 0xff80000039b47808 */ /* 0x000fe40004800000 */
[----:B------:R-:W-:-:S02]  /*11030*/  LOP3.LUT R5, R164, 0xb8, R183, 0xfe, !PT ;  /* 0x000000b8a4057812 */ /* 0x000fc400078efeb7 */
[----:B------:R-:W-:Y:S02]  /*11040*/  FSEL R59, R59, -INF , !P0 ;  /* 0xff8000003b3b7808 */ /* 0x000fe40004000000 */
[----:B------:R-:W-:Y:S02]  /*11050*/  ISETP.GE.AND P1, PT, R4, R168, PT ;  /* 0x000000a80400720c */ /* 0x000fe40003f26270 */
[----:B------:R-:W-:Y:S02]  /*11060*/  FSEL R73, R52, -INF , !P5 ;  /* 0xff80000034497808 */ /* 0x000fe40006800000 */
[----:B------:R-:W-:Y:S02]  /*11070*/  ISETP.GE.AND P0, PT, R4, R169, PT ;  /* 0x000000a90400720c */ /* 0x000fe40003f06270 */
[----:B------:R-:W-:Y:S02]  /*11080*/  IADD3 R52, R160, 0xb9, RZ ;  /* 0x000000b9a0347810 */ /* 0x000fe40007ffe0ff */
[----:B------:R-:W-:-:S02]  /*11090*/  FSEL R178, R56, -INF , !P3 ;  /* 0xff80000038b27808 */ /* 0x000fc40005800000 */
[----:B------:R-:W-:Y:S02]  /*110a0*/  FSEL R58, R58, -INF , !P2 ;  /* 0xff8000003a3a7808 */ /* 0x000fe40005000000 */
[C---:B------:R-:W-:Y:S02]  /*110b0*/  ISETP.GE.AND P3, PT, R5.reuse, R168, PT ;  /* 0x000000a80500720c */ /* 0x040fe40003f66270 */
[----:B------:R-:W-:Y:S02]  /*110c0*/  ISETP.GE.AND P2, PT, R5, R169, PT ;  /* 0x000000a90500720c */ /* 0x000fe40003f46270 */
[----:B------:R-:W-:Y:S01]  /*110d0*/  FSEL R72, R53, -INF , !P1 ;  /* 0xff80000035487808 */ /* 0x000fe20004800000 */
[----:B------:R-:W2:Y:S01]  /*110e0*/  LDSM.16.M88.4 R4, [R209] ;  /* 0x00000000d104783b */ /* 0x000ea20000000200 */
[----:B------:R-:W-:Y:S02]  /*110f0*/  FSEL R55, R55, -INF , !P0 ;  /* 0xff80000037377808 */ /* 0x000fe40004000000 */
[----:B------:R-:W-:-:S02]  /*11100*/  LOP3.LUT R53, R164, 0xc8, R183, 0xfe, !PT ;  /* 0x000000c8a4357812 */ /* 0x000fc400078efeb7 */
[CC--:B------:R-:W-:Y:S01]  /*11110*/  ISETP.GE.AND P1, PT, R52.reuse, R168.reuse, PT ;  /* 0x000000a83400720c */ /* 0x0c0fe20003f26270 */
[C---:B-1----:R-:W-:Y:S01]  /*11120*/  HMMA.16816.F32 R32, R152.reuse, R8, R32 ;  /* 0x000000089820723c */ /* 0x042fe20000001820 */
[-C--:B------:R-:W-:Y:S02]  /*11130*/  ISETP.GE.AND P0, PT, R52, R169.reuse, PT ;  /* 0x000000a93400720c */ /* 0x080fe40003f06270 */
[----:B------:R-:W-:Y:S02]  /*11140*/  FSEL R182, R48, -INF , !P3 ;  /* 0xff80000030b67808 */ /* 0x000fe40005800000 */
[----:B------:R-:W-:Y:S02]  /*11150*/  FSEL R52, R50, -INF , !P2 ;  /* 0xff80000032347808 */ /* 0x000fe40005000000 */
[C---:B------:R-:W-:Y:S01]  /*11160*/  ISETP.GE.AND P3, PT, R53.reuse, R168, PT ;  /* 0x000000a83500720c */ /* 0x040fe20003f66270 */
[----:B------:R-:W-:Y:S01]  /*11170*/  HMMA.16816.F32 R28, R152, R10, R28 ;  /* 0x0000000a981c723c */ /* 0x000fe2000000181c */
[----:B------:R-:W-:-:S02]  /*11180*/  ISETP.GE.AND P2, PT, R53, R169, PT ;  /* 0x000000a93500720c */ /* 0x000fc40003f46270 */
[----:B------:R-:W-:Y:S02]  /*11190*/  FSEL R184, R49, -INF , !P1 ;  /* 0xff80000031b87808 */ /* 0x000fe40004800000 */
[----:B------:R-:W-:Y:S02]  /*111a0*/  FSEL R53, R51, -INF , !P0 ;  /* 0xff80000033357808 */ /* 0x000fe40004000000 */
[----:B------:R-:W1:Y:S01]  /*111b0*/  LDSM.16.M88.4 R48, [R208] ;  /* 0x00000000d030783b */ /* 0x000e620000000200 */
[----:B------:R-:W-:Y:S01]  /*111c0*/  LOP3.LUT R56, R164, 0xc0, R183, 0xfe, !PT ;  /* 0x000000c0a4387812 */ /* 0x000fe200078efeb7 */
[----:B------:R-:W-:-:S04]  /*111d0*/  DEPBAR.LE SB0, 0x0 ;  /* 0x000080000000791a */ /* 0x000fc80000000000 */
[----:B------:R-:W-:Y:S02]  /*111e0*/  FSEL R54, R54, -INF , !P4 ;  /* 0xff80000036367808 */ /* 0x000fe40006000000 */
[C---:B------:R-:W-:Y:S02]  /*111f0*/  ISETP.GE.AND P5, PT, R56.reuse, R168, PT ;  /* 0x000000a83800720c */ /* 0x040fe40003fa6270 */
[-C--:B------:R-:W-:Y:S02]  /*11200*/  ISETP.GE.AND P4, PT, R56, R169.reuse, PT ;  /* 0x000000a93800720c */ /* 0x080fe40003f86270 */
[----:B------:R-:W-:Y:S02]  /*11210*/  IADD3 R56, R160, 0xc1, RZ ;  /* 0x000000c1a0387810 */ /* 0x000fe40007ffe0ff */
[----:B------:R-:W-:Y:S02]  /*11220*/  FSEL R8, R40, -INF , !P5 ;  /* 0xff80000028087808 */ /* 0x000fe40006800000 */
[----:B------:R-:W-:-:S02]  /*11230*/  ISETP.GE.AND P0, PT, R56, R169, PT ;  /* 0x000000a93800720c */ /* 0x000fc40003f06270 */
[--C-:B------:R-:W-:Y:S01]  /*11240*/  LOP3.LUT R57, R164, 0xd0, R183.reuse, 0xfe, !PT ;  /* 0x000000d0a4397812 */ /* 0x100fe200078efeb7 */
[C---:B--2---:R-:W-:Y:S01]  /*11250*/  HMMA.16816.F32 R24, R152.reuse, R4, R24 ;  /* 0x000000049818723c */ /* 0x044fe20000001818 */
[----:B------:R-:W-:Y:S02]  /*11260*/  IADD3 R40, R160, 0xc9, RZ ;  /* 0x000000c9a0287810 */ /* 0x000fe40007ffe0ff */
[----:B------:R-:W-:Y:S02]  /*11270*/  LOP3.LUT R10, R164, 0xd8, R183, 0xfe, !PT ;  /* 0x000000d8a40a7812 */ /* 0x000fe400078efeb7 */
[----:B------:R-:W-:Y:S02]  /*11280*/  ISETP.GE.AND P1, PT, R56, R168, PT ;  /* 0x000000a83800720c */ /* 0x000fe40003f26270 */
[----:B------:R-:W-:Y:S01]  /*11290*/  FSEL R42, R42, -INF , !P4 ;  /* 0xff8000002a2a7808 */ /* 0x000fe20006000000 */
[----:B------:R-:W-:Y:S01]  /*112a0*/  HMMA.16816.F32 R20, R152, R6, R20 ;  /* 0x000000069814723c */ /* 0x000fe20000001814 */
[----:B------:R-:W-:-:S02]  /*112b0*/  FSEL R43, R43, -INF , !P0 ;  /* 0xff8000002b2b7808 */ /* 0x000fc40004000000 */
[----:B------:R-:W-:Y:S02]  /*112c0*/  FSEL R166, R36, -INF , !P3 ;  /* 0xff80000024a67808 */ /* 0x000fe40005800000 */
[----:B------:R-:W-:Y:S02]  /*112d0*/  FSEL R38, R38, -INF , !P2 ;  /* 0xff80000026267808 */ /* 0x000fe40005000000 */
[CC--:B------:R-:W-:Y:S02]  /*112e0*/  ISETP.GE.AND P5, PT, R57.reuse, R168.reuse, PT ;  /* 0x000000a83900720c */ /* 0x0c0fe40003fa6270 */
[-C--:B------:R-:W-:Y:S02]  /*112f0*/  ISETP.GE.AND P4, PT, R57, R169.reuse, PT ;  /* 0x000000a93900720c */ /* 0x080fe40003f86270 */
[----:B------:R-:W-:Y:S01]  /*11300*/  ISETP.GE.AND P0, PT, R40, R169, PT ;  /* 0x000000a92800720c */ /* 0x000fe20003f06270 */
[----:B-1----:R-:W-:Y:S01]  /*11310*/  HMMA.16816.F32 R16, R152, R48, R16 ;  /* 0x000000309810723c */ /* 0x002fe20000001810 */
[----:B------:R-:W-:-:S02]  /*11320*/  ISETP.GE.AND P3, PT, R10, R168, PT ;  /* 0x000000a80a00720c */ /* 0x000fc40003f66270 */
[----:B------:R-:W-:Y:S02]  /*11330*/  ISETP.GE.AND P2, PT, R10, R169, PT ;  /* 0x000000a90a00720c */ /* 0x000fe40003f46270 */
[----:B------:R-:W-:Y:S02]  /*11340*/  IADD3 R10, R160, 0xd1, RZ ;  /* 0x000000d1a00a7810 */ /* 0x000fe40007ffe0ff */
[----:B------:R-:W-:Y:S01]  /*11350*/  LOP3.LUT R4, R164, 0xe0, R183, 0xfe, !PT ;  /* 0x000000e0a4047812 */ /* 0x000fe200078efeb7 */
[----:B------:R-:W-:Y:S01]  /*11360*/  HMMA.16816.F32 R152, R152, R50, R44 ;  /* 0x000000329898723c */ /* 0x000fe2000000182c */
[----:B------:R-:W-:Y:S01]  /*11370*/  FSEL R9, R41, -INF , !P1 ;  /* 0xff80000029097808 */ /* 0x000fe20004800000 */
[----:B------:R-:W-:Y:S01]  /*11380*/  BAR.SYNC.DEFER_BLOCKING 0x0 ;  /* 0x0000000000007b1d */ /* 0x000fe20000010000 */
[----:B------:R-:W-:Y:S02]  /*11390*/  ISETP.GE.AND P1, PT, R40, R168, PT ;  /* 0x000000a82800720c */ /* 0x000fe40003f26270 */
[----:B------:R-:W-:-:S02]  /*113a0*/  FSEL R39, R39, -INF , !P0 ;  /* 0xff80000027277808 */ /* 0x000fc40004000000 */
[----:B------:R-:W-:Y:S02]  /*113b0*/  FSEL R249, R32, -INF , !P5 ;  /* 0xff80000020f97808 */ /* 0x000fe40006800000 */
[----:B------:R-:W-:Y:S02]  /*113c0*/  FSEL R36, R34, -INF , !P4 ;  /* 0xff80000022247808 */ /* 0x000fe40006000000 */
[-C--:B------:R-:W-:Y:S02]  /*113d0*/  ISETP.GE.AND P0, PT, R10, R169.reuse, PT ;  /* 0x000000a90a00720c */ /* 0x080fe40003f06270 */
[C---:B------:R-:W-:Y:S02]  /*113e0*/  ISETP.GE.AND P5, PT, R4.reuse, R168, PT ;  /* 0x000000a80400720c */ /* 0x040fe40003fa6270 */
[----:B------:R-:W-:Y:S02]  /*113f0*/  ISETP.GE.AND P4, PT, R4, R169, PT ;  /* 0x000000a90400720c */ /* 0x000fe40003f86270 */
[----:B------:R-:W-:-:S02]  /*11400*/  IADD3 R4, R160, 0xd9, RZ ;  /* 0x000000d9a0047810 */ /* 0x000fc40007ffe0ff */
[----:B------:R-:W-:Y:S02]  /*11410*/  LOP3.LUT R5, R164, 0xe8, R183, 0xfe, !PT ;  /* 0x000000e8a4057812 */ /* 0x000fe400078efeb7 */
[----:B------:R-:W-:Y:S02]  /*11420*/  FSEL R251, R37, -INF , !P1 ;  /* 0xff80000025fb7808 */ /* 0x000fe40004800000 */
[----:B------:R-:W-:Y:S02]  /*11430*/  ISETP.GE.AND P1, PT, R10, R168, PT ;  /* 0x000000a80a00720c */ /* 0x000fe40003f26270 */
[----:B------:R-:W-:Y:S02]  /*11440*/  FSEL R37, R35, -INF , !P0 ;  /* 0xff80000023257808 */ /* 0x000fe40004000000 */
[----:B------:R-:W-:Y:S02]  /*11450*/  FSEL R197, R28, -INF , !P3 ;  /* 0xff8000001cc57808 */ /* 0x000fe40005800000 */
[----:B------:R-:W-:-:S02]  /*11460*/  FSEL R40, R30, -INF , !P2 ;  /* 0xff8000001e287808 */ /* 0x000fc40005000000 */
[-C--:B------:R-:W-:Y:S02]  /*11470*/  ISETP.GE.AND P0, PT, R4, R169.reuse, PT ;  /* 0x000000a90400720c */ /* 0x080fe40003f06270 */
[CC--:B------:R-:W-:Y:S02]  /*11480*/  ISETP.GE.AND P3, PT, R5.reuse, R168.reuse, PT ;  /* 0x000000a80500720c */ /* 0x0c0fe40003f66270 */
[----:B------:R-:W-:Y:S02]  /*11490*/  ISETP.GE.AND P2, PT, R5, R169, PT ;  /* 0x000000a90500720c */ /* 0x000fe40003f46270 */
[----:B------:R-:W-:Y:S02]  /*114a0*/  IADD3 R5, R160, 0xe1, RZ ;  /* 0x000000e1a0057810 */ /* 0x000fe40007ffe0ff */
[----:B------:R-:W-:Y:S02]  /*114b0*/  FSEL R205, R33, -INF , !P1 ;  /* 0xff80000021cd7808 */ /* 0x000fe40004800000 */
[----:B------:R-:W-:-:S02]  /*114c0*/  ISETP.GE.AND P1, PT, R4, R168, PT ;  /* 0x000000a80400720c */ /* 0x000fc40003f26270 */
[----:B------:R-:W-:Y:S02]  /*114d0*/  FSEL R41, R31, -INF , !P0 ;  /* 0xff8000001f297808 */ /* 0x000fe40004000000 */
[----:B------:R-:W-:Y:S02]  /*114e0*/  LOP3.LUT R4, R164, 0xf0, R183, 0xfe, !PT ;  /* 0x000000f0a4047812 */ /* 0x000fe400078efeb7 */
[----:B------:R-:W-:Y:S02]  /*114f0*/  ISETP.GE.AND P0, PT, R5, R169, PT ;  /* 0x000000a90500720c */ /* 0x000fe40003f06270 */
[----:B------:R-:W-:Y:S02]  /*11500*/  FSEL R191, R24, -INF , !P5 ;  /* 0xff80000018bf7808 */ /* 0x000fe40006800000 */
[----:B------:R-:W-:Y:S02]  /*11510*/  ISETP.GE.AND P5, PT, R4, R168, PT ;  /* 0x000000a80400720c */ /* 0x000fe40003fa6270 */
[----:B------:R-:W-:-:S02]  /*11520*/  FSEL R44, R27, -INF , !P0 ;  /* 0xff8000001b2c7808 */ /* 0x000fc40004000000 */
[----:B------:R-:W-:Y:S02]  /*11530*/  ISETP.GE.AND P6, PT, R4, R169, PT ;  /* 0x000000a90400720c */ /* 0x000fe40003fc6270 */
[C---:B------:R-:W-:Y:S02]  /*11540*/  ISETP.GE.AND P0, PT, R160.reuse, R168, PT ;  /* 0x000000a8a000720c */ /* 0x040fe40003f06270 */
[----:B------:R-:W-:Y:S02]  /*11550*/  IADD3 R4, R160, 0xe9, RZ ;  /* 0x000000e9a0047810 */ /* 0x000fe40007ffe0ff */
[----:B------:R-:W-:Y:S02]  /*11560*/  FSEL R50, R16, -INF , !P5 ;  /* 0xff80000010327808 */ /* 0x000fe40006800000 */
[----:B------:R-:W-:Y:S02]  /*11570*/  FSEL R193, R29, -INF , !P1 ;  /* 0xff8000001dc17808 */ /* 0x000fe40004800000 */
[----:B------:R-:W-:-:S02]  /*11580*/  FSEL R46, R22, -INF , !P2 ;  /* 0xff800000162e7808 */ /* 0x000fc40005000000 */
[----:B------:R-:W-:Y:S02]  /*11590*/  FSEL R7, R12, -INF , !P0 ;  /* 0xff8000000c077808 */ /* 0x000fe40004000000 */
[----:B------:R-:W-:Y:S02]  /*115a0*/  ISETP.NE.AND P5, PT, R170, RZ, PT ;  /* 0x000000ffaa00720c */ /* 0x000fe40003fa5270 */
[-C--:B------:R-:W-:Y:S02]  /*115b0*/  ISETP.GE.AND P1, PT, R5, R168.reuse, PT ;  /* 0x000000a80500720c */ /* 0x080fe40003f26270 */
[C---:B------:R-:W-:Y:S02]  /*115c0*/  ISETP.GE.AND P2, PT, R4.reuse, R168, PT ;  /* 0x000000a80400720c */ /* 0x040fe40003f46270 */
[----:B------:R-:W-:Y:S02]  /*115d0*/  ISETP.GE.AND P0, PT, R4, R169, PT ;  /* 0x000000a90400720c */ /* 0x000fe40003f06270 */
[----:B------:R-:W-:-:S02]  /*115e0*/  IADD3 R4, R160, 0xf1, RZ ;  /* 0x000000f1a0047810 */ /* 0x000fc40007ffe0ff */
[----:B------:R-:W-:Y:S02]  /*115f0*/  FSEL R159, R25, -INF , !P1 ;  /* 0xff800000199f7808 */ /* 0x000fe40004800000 */
[----:B------:R-:W-:Y:S02]  /*11600*/  FSEL R49, R23, -INF , !P0 ;  /* 0xff80000017317808 */ /* 0x000fe40004000000 */
[----:B------:R-:W-:Y:S02]  /*11610*/  ISETP.GE.AND P1, PT, R160, R169, PT ;  /* 0x000000a9a000720c */ /* 0x000fe40003f26270 */
[----:B------:R-:W-:Y:S02]  /*11620*/  ISETP.GE.AND P0, PT, R4, R168, PT ;  /* 0x000000a80400720c */ /* 0x000fe40003f06270 */
[----:B------:R-:W-:Y:S02]  /*11630*/  LOP3.LUT R183, R164, 0xf8, R183, 0xfe, !PT ;  /* 0x000000f8a4b77812 */ /* 0x000fe400078efeb7 */
[----:B------:R-:W-:-:S02]  /*11640*/  IADD3 R160, R160, 0xf9, RZ ;  /* 0x000000f9a0a07810 */ /* 0x000fc40007ffe0ff */
[----:B------:R-:W-:Y:S02]  /*11650*/  FSEL R48, R26, -INF , !P4 ;  /* 0xff8000001a307808 */ /* 0x000fe40006000000 */
[----:B------:R-:W-:Y:S02]  /*11660*/  FSEL R45, R20, -INF , !P3 ;  /* 0xff800000142d7808 */ /* 0x000fe40005800000 */
[----:B------:R-:W-:Y:S02]  /*11670*/  FSEL R5, R14, -INF , !P1 ;  /* 0xff8000000e057808 */ /* 0x000fe40004800000 */
[----:B------:R-:W-:Y:S02]  /*11680*/  FSEL R47, R21, -INF , !P2 ;  /* 0xff800000152f7808 */ /* 0x000fe40005000000 */
[----:B------:R-:W-:Y:S02]  /*11690*/  FSEL R51, R17, -INF , !P0 ;  /* 0xff80000011337808 */ /* 0x000fe40004000000 */
[----:B------:R-:W-:-:S02]  /*116a0*/  ISETP.GE.AND P4, PT, R183, R168, PT ;  /* 0x000000a8b700720c */ /* 0x000fc40003f86270 */
[-C--:B------:R-:W-:Y:S02]  /*116b0*/  ISETP.GE.AND P2, PT, R183, R169.reuse, PT ;  /* 0x000000a9b700720c */ /* 0x080fe40003f46270 */
[----:B------:R-:W-:Y:S02]  /*116c0*/  ISETP.GE.AND P3, PT, R160, R168, PT ;  /* 0x000000a8a000720c */ /* 0x000fe40003f66270 */
[-C--:B------:R-:W-:Y:S02]  /*116d0*/  ISETP.GE.AND P1, PT, R4, R169.reuse, PT ;  /* 0x000000a90400720c */ /* 0x080fe40003f26270 */
[----:B------:R-:W-:Y:S02]  /*116e0*/  ISETP.GE.AND P0, PT, R160, R169, PT ;  /* 0x000000a9a000720c */ /* 0x000fe40003f06270 */
[----:B------:R-:W-:Y:S02]  /*116f0*/  FSEL R56, R18, -INF , !P6 ;  /* 0xff80000012387808 */ /* 0x000fe40007000000 */
[----:B------:R-:W-:-:S02]  /*11700*/  FSEL R61, R19, -INF , !P1 ;  /* 0xff800000133d7808 */ /* 0x000fc40004800000 */
        /* <DEDUP_REMOVED lines=65> */
.L_x_1826:
[----:B------:R-:W-:-:S05]  /*11b20*/  IMAD.MOV.U32 R16, RZ, RZ, c[0x0][0x198] ;  /* 0x00006600ff107624 */ /* 0x000fca00078e00ff */
[----:B------:R-:W-:-:S04]  /*11b30*/  LEA R16, -R16, RZ, 0x8 ;  /* 0x000000ff10107211 */ /* 0x000fc800078e41ff */
[----:B------:R-:W-:Y:S02]  /*11b40*/  SHF.R.S32.HI R4, RZ, 0x1f, R16 ;  /* 0x0000001fff047819 */ /* 0x000fe40000011410 */
.L_x_1827:
        /* <DEDUP_REMOVED lines=34> */
.L_x_1825:
        /* <DEDUP_REMOVED lines=133> */
[----:B------:R-:W1:Y:S01]  /*125c0*/  MUFU.EX2 R148, R148 ;  /* 0x0000009400947308 */ /* 0x000e620000000800 */
        /* <DEDUP_REMOVED lines=54> */
[----:B------:R-:W1:Y:S01]  /*12930*/  MUFU.EX2 R116, R116 ;  /* 0x0000007400747308 */ /* 0x000e620000000800 */
[----:B------:R-:W-:-:S04]  /*12940*/  FMNMX.FTZ R4, R58, R7, !PT ;  /* 0x000000073a047209 */ /* 0x000fc80007810000 */
[----:B------:R-:W-:-:S03]  /*12950*/  FMNMX.FTZ R7, R59, R4, !PT ;  /* 0x000000043b077209 */ /* 0x000fc60007810000 */
[----:B------:R-:W-:Y:S01]  /*12960*/  MUFU.EX2 R117, R117 ;  /* 0x0000007500757308 */ /* 0x000fe20000000800 */
[----:B------:R-:W-:-:S04]  /*12970*/  FMNMX.FTZ R4, R54, R7, !PT ;  /* 0x0000000736047209 */ /* 0x000fc80007810000 */
[----:B------:R-:W-:-:S03]  /*12980*/  FMNMX.FTZ R7, R55, R4, !PT ;  /* 0x0000000437077209 */ /* 0x000fc60007810000 */
[----:B------:R-:W2:Y:S01]  /*12990*/  MUFU.EX2 R114, R114 ;  /* 0x0000007200727308 */ /* 0x000ea20000000800 */
[----:B------:R-:W-:Y:S02]  /*129a0*/  FMNMX.FTZ R4, R52, R7, !PT ;  /* 0x0000000734047209 */ /* 0x000fe40007810000 */
[----:B-1----:R-:W-:Y:S02]  /*129b0*/  F2FP.PACK_AB R12, R116, R119 ;  /* 0x00000077740c723e */ /* 0x002fe400000000ff */
[----:B------:R-:W-:-:S03]  /*129c0*/  FMNMX.FTZ R7, R53, R4, !PT ;  /* 0x0000000435077209 */ /* 0x000fc60007810000 */
[----:B------:R-:W-:Y:S01]  /*129d0*/  MUFU.EX2 R115, R115 ;  /* 0x0000007300737308 */ /* 0x000fe20000000800 */
[----:B------:R-:W-:-:S04]  /*129e0*/  FMNMX.FTZ R4, R42, R7, !PT ;  /* 0x000000072a047209 */ /* 0x000fc80007810000 */
[----:B------:R-:W-:Y:S02]  /*129f0*/  FMNMX.FTZ R7, R43, R4, !PT ;  /* 0x000000042b077209 */ /* 0x000fe40007810000 */
[----:B--2---:R-:W-:Y:S01]  /*12a00*/  F2FP.PACK_AB R14, R114, R117 ;  /* 0x00000075720e723e */ /* 0x004fe200000000ff */
        /* <DEDUP_REMOVED lines=34> */
[----:B------:R-:W-:-:S03]  /*12c30*/  FMUL.FTZ R68, R122, c[0x0][0x23c] ;  /* 0x00008f007a447a20 */ /* 0x000fc60000410000 */
[----:B------:R-:W-:-:S03]  /*12c40*/  FSEL R11, R122, RZ, P0 ;  /* 0x000000ff7a0b7208 */ /* 0x000fc60000000000 */
[----:B------:R-:W-:Y:S01]  /*12c50*/  MUFU.EX2 R92, R92 ;  /* 0x0000005c005c7308 */ /* 0x000fe20000000800 */
[----:B------:R-:W-:Y:S01]  /*12c60*/  FSEL R68, R68, RZ, P0 ;  /* 0x000000ff44447208 */ /* 0x000fe20000000000 */
[----:B------:R-:W-:-:S04]  /*12c70*/  FADD.FTZ R11, R0, -R11 ;  /* 0x8000000b000b7221 */ /* 0x000fc80000010000 */
[--C-:B------:R-:W-:Y:S01]  /*12c80*/  FFMA.FTZ R189, R5, c[0x0][0x23c], -R68.reuse ;  /* 0x00008f0005bd7a23 */ /* 0x100fe20000010844 */
[----:B------:R-:W-:Y:S01]  /*12c90*/  FSEL R5, R123, RZ, P1 ;  /* 0x000000ff7b057208 */ /* 0x000fe20000800000 */
[--C-:B------:R-:W-:Y:S01]  /*12ca0*/  FFMA.FTZ R154, R177, c[0x0][0x23c], -R68.reuse ;  /* 0x00008f00b19a7a23 */ /* 0x100fe20000010844 */
[----:B------:R-:W-:Y:S01]  /*12cb0*/  MUFU.EX2 R89, R89 ;  /* 0x0000005900597308 */ /* 0x000fe20000000800 */
[--C-:B------:R-:W-:Y:S02]  /*12cc0*/  FFMA.FTZ R177, R181, c[0x0][0x23c], -R68.reuse ;  /* 0x00008f00b5b17a23 */ /* 0x100fe40000010844 */
[----:B------:R-:W-:Y:S02]  /*12cd0*/  FADD.FTZ R8, R2, -R5 ;  /* 0x8000000502087221 */ /* 0x000fe40000010000 */
[----:B------:R-:W1:Y:S01]  /*12ce0*/  LDSM.16.MT88.4 R4, [R224+0x5000] ;  /* 0x00500000e004783b */ /* 0x000e620000004200 */
[----:B------:R-:W-:Y:S02]  /*12cf0*/  FFMA.FTZ R2, R187, c[0x0][0x23c], -R68 ;  /* 0x00008f00bb027a23 */ /* 0x000fe40000010844 */
[----:B------:R-:W-:Y:S01]  /*12d00*/  FMUL.FTZ R162, R8, c[0x0][0x23c] ;  /* 0x00008f0008a27a20 */ /* 0x000fe20000410000 */
[----:B------:R-:W-:Y:S01]  /*12d10*/  MUFU.EX2 R189, R189 ;  /* 0x000000bd00bd7308 */ /* 0x000fe20000000800 */
[----:B------:R-:W-:-:S02]  /*12d20*/  FMUL.FTZ R160, R11, c[0x0][0x23c] ;  /* 0x00008f000ba07a20 */ /* 0x000fc40000410000 */
[----:B------:R-:W-:Y:S02]  /*12d30*/  FFMA.FTZ R0, R9, c[0x0][0x23c], -R120 ;  /* 0x00008f0009007a23 */ /* 0x000fe40000010878 */
[----:B------:R-:W2:Y:S01]  /*12d40*/  LDSM.16.MT88.4 R8, [R223+0x5000] ;  /* 0x00500000df08783b */ /* 0x000ea20000004200 */
        /* <DEDUP_REMOVED lines=62> */
[----:B------:R-:W-:Y:S01]  /*13130*/  FFMA.FTZ R135, R161, c[0x0][0x23c], -R68 ;  /* 0x00008f00a1877a23 */ /* 0x000fe20000010844 */
[----:B------:R-:W-:Y:S01]  /*13140*/  MUFU.EX2 R134, R167 ;  /* 0x000000a700867308 */ /* 0x000fe20000000800 */
[----:B------:R-:W-:Y:S02]  /*13150*/  FFMA.FTZ R132, R166, c[0x0][0x23c], -R120 ;  /* 0x00008f00a6847a23 */ /* 0x000fe40000010878 */
[----:B------:R-:W-:Y:S02]  /*13160*/  FFMA.FTZ R166, R13, c[0x0][0x23c], -R68 ;  /* 0x00008f000da67a23 */ /* 0x000fe40000010844 */
[----:B------:R-:W-:Y:S01]  /*13170*/  FFMA.FTZ R243, R243, R162, R158 ;  /* 0x000000a2f3f37223 */ /* 0x000fe2000001009e */
[----:B---3--:R-:W-:Y:S02]  /*13180*/  F2FP.PACK_AB R35, R141, R140 ;  /* 0x0000008c8d23723e */ /* 0x008fe400000000ff */
[----:B------:R-:W1:Y:S01]  /*13190*/  MUFU.EX2 R133, R133 ;  /* 0x0000008500857308 */ /* 0x000e620000000800 */
[----:B------:R-:W-:-:S02]  /*131a0*/  FFMA.FTZ R189, R244, R160, R189 ;  /* 0x000000a0f4bd7223 */ /* 0x000fc400000100bd */
[----:B------:R-:W-:Y:S02]  /*131b0*/  FADD.FTZ R156, R156, R243 ;  /* 0x000000f39c9c7221 */ /* 0x000fe40000010000 */
[----:B------:R-:W-:Y:S01]  /*131c0*/  FADD.FTZ R154, R154, R189 ;  /* 0x000000bd9a9a7221 */ /* 0x000fe20000010000 */
[C---:B------:R-:W-:Y:S01]  /*131d0*/  HMMA.16816.F32 R20, R32.reuse, R24, R20 ;  /* 0x000000182014723c */ /* 0x040fe20000001814 */
[----:B------:R-:W-:Y:S01]  /*131e0*/  FADD.FTZ R183, R183, R156 ;  /* 0x0000009cb7b77221 */ /* 0x000fe20000010000 */
[----:B------:R-:W-:Y:S01]  /*131f0*/  MUFU.EX2 R142, R142 ;  /* 0x0000008e008e7308 */ /* 0x000fe20000000800 */
[----:B------:R-:W-:Y:S02]  /*13200*/  FADD.FTZ R177, R177, R154 ;  /* 0x0000009ab1b17221 */ /* 0x000fe40000010000 */
[--C-:B------:R-:W-:Y:S02]  /*13210*/  FFMA.FTZ R58, R58, c[0x0][0x23c], -R68.reuse ;  /* 0x00008f003a3a7a23 */ /* 0x100fe40000010844 */
[----:B------:R-:W-:Y:S01]  /*13220*/  FFMA.FTZ R71, R59, c[0x0][0x23c], -R68 ;  /* 0x00008f003b477a23 */ /* 0x000fe20000010844 */
[----:B------:R-:W-:Y:S01]  /*13230*/  HMMA.16816.F32 R4, R32, R26, R4 ;  /* 0x0000001a2004723c */ /* 0x000fe20000001804 */
[----:B------:R-:W3:Y:S01]  /*13240*/  LDSM.16.MT88.4 R24, [R223+0x5800] ;  /* 0x00580000df18783b */ /* 0x000ee20000004200 */
[----:B------:R-:W4:Y:S01]  /*13250*/  MUFU.EX2 R135, R135 ;  /* 0x0000008700877308 */ /* 0x000f220000000800 */
        /* <DEDUP_REMOVED lines=33> */
[----:B------:R-:W-:-:S02]  /*13470*/  FFMA.FTZ R52, R52, c[0x0][0x23c], -R68 ;  /* 0x00008f0034347a23 */ /* 0x000fc40000010844 */
[----:B------:R-:W-:Y:S02]  /*13480*/  FFMA.FTZ R53, R53, c[0x0][0x23c], -R68 ;  /* 0x00008f0035357a23 */ /* 0x000fe40000010844 */
[----:B------:R-:W4:Y:S01]  /*13490*/  MUFU.EX2 R166, R166 ;  /* 0x000000a600a67308 */ /* 0x000f220000000800 */
[----:B-1----:R-:W-:Y:S01]  /*134a0*/  F2FP.PACK_AB R13, R164, R127 ;  /* 0x0000007fa40d723e */ /* 0x002fe200000000ff */
[C---:B---3--:R-:W-:Y:S01]  /*134b0*/  HMMA.16816.F32 R136, R32.reuse, R24, R136 ;  /* 0x000000182088723c */ /* 0x048fe20000001888 */
[----:B------:R-:W-:Y:S02]  /*134c0*/  FFMA.FTZ R2, R45, c[0x0][0x23c], -R120 ;  /* 0x00008f002d027a23 */ /* 0x000fe40000010878 */
[----:B------:R-:W-:Y:S02]  /*134d0*/  FFMA.FTZ R45, R42, c[0x0][0x23c], -R68 ;  /* 0x00008f002a2d7a23 */ /* 0x000fe40000010844 */
[----:B------:R-:W-:Y:S01]  /*134e0*/  FFMA.FTZ R129, R251, c[0x0][0x23c], -R120 ;  /* 0x00008f00fb817a23 */ /* 0x000fe20000010878 */
[----:B------:R-:W-:Y:S01]  /*134f0*/  MUFU.EX2 R168, R168 ;  /* 0x000000a800a87308 */ /* 0x000fe20000000800 */
[--C-:B------:R-:W-:Y:S01]  /*13500*/  FFMA.FTZ R42, R43, c[0x0][0x23c], -R68.reuse ;  /* 0x00008f002b2a7a23 */ /* 0x100fe20000010844 */
[----:B------:R-:W-:Y:S01]  /*13510*/  HMMA.16816.F32 R28, R32, R26, R28 ;  /* 0x0000001a201c723c */ /* 0x000fe2000000181c */
[----:B------:R-:W1:Y:S01]  /*13520*/  LDSM.16.MT88.4 R24, [R224+0x6000] ;  /* 0x00600000e018783b */ /* 0x000e620000004200 */
[----:B------:R-:W-:-:S02]  /*13530*/  FFMA.FTZ R38, R38, c[0x0][0x23c], -R68 ;  /* 0x00008f0026267a23 */ /* 0x000fc40000010844 */
[----:B------:R-:W-:Y:S01]  /*13540*/  FFMA.FTZ R39, R39, c[0x0][0x23c], -R68 ;  /* 0x00008f0027277a23 */ /* 0x000fe20000010844 */
[----:B----4-:R-:W-:Y:S01]  /*13550*/  F2FP.PACK_AB R15, R166, R125 ;  /* 0x0000007da60f723e */ /* 0x010fe200000000ff */
[----:B------:R-:W-:Y:S01]  /*13560*/  MUFU.EX2 R91, R91 ;  /* 0x0000005b005b7308 */ /* 0x000fe20000000800 */
[----:B------:R-:W-:Y:S01]  /*13570*/  F2FP.PACK_AB R32, R124, R149 ;  /* 0x000000957c20723e */ /* 0x000fe200000000ff */
[----:B------:R-:W-:Y:S01]  /*13580*/  FADD.FTZ R149, R149, R126 ;  /* 0x0000007e95957221 */ /* 0x000fe20000010000 */
[C---:B------:R-:W-:Y:S01]  /*13590*/  F2FP.PACK_AB R33, R131.reuse, R144 ;  /* 0x000000908321723e */ /* 0x040fe200000000ff */
        /* <DEDUP_REMOVED lines=8> */
[C---:B-----5:R-:W-:Y:S01]  /*13620*/  HMMA.16816.F32 R20, R32.reuse, R16, R20 ;  /* 0x000000102014723c */ /* 0x060fe20000001814 */
[----:B------:R-:W-:Y:S01]  /*13630*/  FADD.FTZ R118, R118, R121 ;  /* 0x0000007976767221 */ /* 0x000fe20000010000 */
[----:B------:R-:W-:Y:S01]  /*13640*/  MUFU.EX2 R82, R82 ;  /* 0x0000005200527308 */ /* 0x000fe20000000800 */
[----:B------:R-:W-:Y:S02]  /*13650*/  FADD.FTZ R146, R146, R143 ;  /* 0x0000008f92927221 */ /* 0x000fe40000010000 */
[----:B------:R-:W-:Y:S01]  /*13660*/  FADD.FTZ R119, R119, R118 ;  /* 0x0000007677777221 */ /* 0x000fe20000010000 */
[----:B------:R-:W-:Y:S01]  /*13670*/  LDSM.16.MT88.4 R140, [R224+0x8c00] ;  /* 0x008c0000e08c783b */ /* 0x000fe20000004200 */
[----:B------:R-:W-:Y:S01]  /*13680*/  FADD.FTZ R127, R127, R146 ;  /* 0x000000927f7f7221 */ /* 0x000fe20000010000 */
[----:B------:R-:W-:Y:S01]  /*13690*/  HMMA.16816.F32 R4, R32, R18, R4 ;  /* 0x000000122004723c */ /* 0x000fe20000001804 */
[----:B------:R-:W-:Y:S01]  /*136a0*/  FADD.FTZ R116, R116, R119 ;  /* 0x0000007774747221 */ /* 0x000fe20000010000 */
[----:B------:R-:W3:Y:S01]  /*136b0*/  LDSM.16.MT88.4 R16, [R223+0x6000] ;  /* 0x00600000df10783b */ /* 0x000ee20000004200 */
[----:B------:R-:W-:Y:S01]  /*136c0*/  MUFU.EX2 R87, R87 ;  /* 0x0000005700577308 */ /* 0x000fe20000000800 */
[----:B------:R-:W-:-:S02]  /*136d0*/  FADD.FTZ R164, R164, R127 ;  /* 0x0000007fa4a47221 */ /* 0x000fc40000010000 */
[----:B------:R-:W-:Y:S02]  /*136e0*/  FADD.FTZ R117, R117, R116 ;  /* 0x0000007475757221 */ /* 0x000fe40000010000 */
[C---:B--2---:R-:W-:Y:S01]  /*136f0*/  HMMA.16816.F32 R136, R32.reuse, R8, R136 ;  /* 0x000000082088723c */ /* 0x044fe20000001888 */
[----:B------:R-:W-:Y:S02]  /*13700*/  FADD.FTZ R125, R125, R164 ;  /* 0x000000a47d7d7221 */ /* 0x000fe40000010000 */
[----:B------:R-:W-:Y:S01]  /*13710*/  MUFU.EX2 R170, R170 ;  /* 0x000000aa00aa7308 */ /* 0x000fe20000000800 */
[----:B------:R-:W-:Y:S02]  /*13720*/  FADD.FTZ R114, R114, R117 ;  /* 0x0000007572727221 */ /* 0x000fe40000010000 */
[----:B------:R-:W-:Y:S02]  /*13730*/  FADD.FTZ R166, R166, R125 ;  /* 0x0000007da6a67221 */ /* 0x000fe40000010000 */
[----:B------:R-:W-:Y:S01]  /*13740*/  HMMA.16816.F32 R28, R32, R10, R28 ;  /* 0x0000000a201c723c */ /* 0x000fe2000000181c */
[----:B------:R-:W2:Y:S01]  /*13750*/  LDSM.16.MT88.4 R8, [R224+0x6400] ;  /* 0x00640000e008783b */ /* 0x000ea20000004200 */
[--C-:B------:R-:W-:Y:S01]  /*13760*/  FFMA.FTZ R3, R249, c[0x0][0x23c], -R120.reuse ;  /* 0x00008f00f9037a23 */ /* 0x100fe20000010878 */
[----:B------:R4:W-:Y:S01]  /*13770*/  MUFU.EX2 R35, R147 ;  /* 0x0000009300237308 */ /* 0x0009e20000000800 */
[----:B------:R-:W-:-:S02]  /*13780*/  FFMA.FTZ R83, R193, c[0x0][0x23c], -R120 ;  /* 0x00008f00c1537a23 */ /* 0x000fc40000010878 */
[----:B------:R-:W-:Y:S02]  /*13790*/  FFMA.FTZ R59, R159, c[0x0][0x23c], -R120 ;  /* 0x00008f009f3b7a23 */ /* 0x000fe40000010878 */
[C---:B-1----:R-:W-:Y:S01]  /*137a0*/  HMMA.16816.F32 R20, R12.reuse, R24, R20 ;  /* 0x000000180c14723c */ /* 0x042fe20000001814 */
[--C-:B------:R-:W-:Y:S02]  /*137b0*/  FFMA.FTZ R33, R100, c[0x0][0x23c], -R68.reuse ;  /* 0x00008f0064217a23 */ /* 0x100fe40000010844 */
[--C-:B------:R-:W-:Y:S01]  /*137c0*/  FFMA.FTZ R32, R103, c[0x0][0x23c], -R68.reuse ;  /* 0x00008f0067207a23 */ /* 0x100fe20000010844 */
[----:B------:R-:W-:Y:S01]  /*137d0*/  MUFU.EX2 R88, R88 ;  /* 0x0000005800587308 */ /* 0x000fe20000000800 */
[--C-:B------:R-:W-:Y:S02]  /*137e0*/  FFMA.FTZ R100, R101, c[0x0][0x23c], -R68.reuse ;  /* 0x00008f0065647a23 */ /* 0x100fe40000010844 */
[--C-:B------:R-:W-:Y:S01]  /*137f0*/  FFMA.FTZ R101, R94, c[0x0][0x23c], -R68.reuse ;  /* 0x00008f005e657a23 */ /* 0x100fe20000010844 */
[----:B------:R-:W-:Y:S01]  /*13800*/  HMMA.16816.F32 R4, R12, R26, R4 ;  /* 0x0000001a0c04723c */ /* 0x000fe20000001804 */
[----:B------:R-:W1:Y:S01]  /*13810*/  LDSM.16.MT88.4 R24, [R223+0x6400] ;  /* 0x00640000df18783b */ /* 0x000e620000004200 */
[----:B------:R-:W-:-:S02]  /*13820*/  FFMA.FTZ R94, R95, c[0x0][0x23c], -R68 ;  /* 0x00008f005f5e7a23 */ /* 0x000fc40000010844 */
[----:B------:R-:W5:Y:S01]  /*13830*/  MUFU.EX2 R32, R32 ;  /* 0x0000002000207308 */ /* 0x000f620000000800 */
[--C-:B------:R-:W-:Y:S02]  /*13840*/  FFMA.FTZ R95, R90, c[0x0][0x23c], -R68.reuse ;  /* 0x00008f005a5f7a23 */ /* 0x100fe40000010844 */
[--C-:B------:R-:W-:Y:S02]  /*13850*/  FFMA.FTZ R103, R78, c[0x0][0x23c], -R68.reuse ;  /* 0x00008f004e677a23 */ /* 0x100fe40000010844 */
[--C-:B------:R-:W-:Y:S01]  /*13860*/  FFMA.FTZ R78, R79, c[0x0][0x23c], -R68.reuse ;  /* 0x00008f004f4e7a23 */ /* 0x100fe20000010844 */
[----:B---3--:R-:W-:Y:S01]  /*13870*/  HMMA.16816.F32 R136, R12, R16, R136 ;  /* 0x000000100c88723c */ /* 0x008fe20000001888 */
[--C-:B------:R-:W-:Y:S01]  /*13880*/  FFMA.FTZ R79, R76, c[0x0][0x23c], -R68.reuse ;  /* 0x00008f004c4f7a23 */ /* 0x100fe20000010844 */
[----:B------:R-:W-:Y:S01]  /*13890*/  MUFU.EX2 R33, R33 ;  /* 0x0000002100217308 */ /* 0x000fe20000000800 */
[--C-:B----4-:R-:W-:Y:S02]  /*138a0*/  FFMA.FTZ R147, R54, c[0x0][0x23c], -R68.reuse ;  /* 0x00008f0036937a23 */ /* 0x110fe40000010844 */
[----:B------:R-:W-:-:S02]  /*138b0*/  FFMA.FTZ R54, R55, c[0x0][0x23c], -R68 ;  /* 0x00008f0037367a23 */ /* 0x000fc40000010844 */
[----:B------:R-:W-:Y:S01]  /*138c0*/  F2FP.PACK_AB R16, R112, R115 ;  /* 0x000000737010723e */ /* 0x000fe200000000ff */
[----:B------:R-:W-:Y:S01]  /*138d0*/  HMMA.16816.F32 R28, R12, R18, R28 ;  /* 0x000000120c1c723c */ /* 0x000fe2000000181c */
[----:B------:R-:W3:Y:S01]  /*138e0*/  LDSM.16.MT88.4 R12, [R224+0x6800] ;  /* 0x00680000e00c783b */ /* 0x000ee20000004200 */
[----:B------:R-:W4:Y:S01]  /*138f0*/  MUFU.EX2 R100, R100 ;  /* 0x0000006400647308 */ /* 0x000f220000000800 */
[----:B-----5:R-:W-:Y:S01]  /*13900*/  F2FP.PACK_AB R17, R32, R35 ;  /* 0x000000232011723e */ /* 0x020fe200000000ff */
[----:B------:R-:W-:Y:S02]  /*13910*/  FADD.FTZ R115, R115, R114 ;  /* 0x0000007273737221 */ /* 0x000fe40000010000 */
[--C-:B------:R-:W-:Y:S01]  /*13920*/  FFMA.FTZ R34, R205, c[0x0][0x23c], -R120.reuse ;  /* 0x00008f00cd227a23 */ /* 0x100fe20000010878 */
[----:B------:R-:W-:Y:S01]  /*13930*/  F2FP.PACK_AB R18, R110, R113 ;  /* 0x000000716e12723e */ /* 0x000fe200000000ff */
[----:B------:R-:W-:Y:S02]  /*13940*/  FADD.FTZ R112, R112, R115 ;  /* 0x0000007370707221 */ /* 0x000fe40000010000 */
[----:B------:R-:W-:Y:S01]  /*13950*/  MUFU.EX2 R101, R101 ;  /* 0x0000006500657308 */ /* 0x000fe20000000800 */
[----:B------:R-:W-:-:S02]  /*13960*/  FFMA.FTZ R90, R197, c[0x0][0x23c], -R120 ;  /* 0x00008f00c55a7a23 */ /* 0x000fc40000010878 */
[----:B------:R-:W-:Y:S02]  /*13970*/  FADD.FTZ R113, R113, R112 ;  /* 0x0000007071717221 */ /* 0x000fe40000010000 */
[----:B------:R-:W-:Y:S02]  /*13980*/  FFMA.FTZ R76, R191, c[0x0][0x23c], -R120 ;  /* 0x00008f00bf4c7a23 */ /* 0x000fe40000010878 */
[----:B------:R-:W-:Y:S01]  /*13990*/  FADD.FTZ R110, R110, R113 ;  /* 0x000000716e6e7221 */ /* 0x000fe20000010000 */
[----:B----4-:R-:W-:Y:S01]  /*139a0*/  F2FP.PACK_AB R19, R100, R33 ;  /* 0x000000216413723e */ /* 0x010fe200000000ff */
[----:B------:R-:W4:Y:S01]  /*139b0*/  MUFU.EX2 R94, R94 ;  /* 0x0000005e005e7308 */ /* 0x000f220000000800 */
[--C-:B------:R-:W-:Y:S02]  /*139c0*/  FFMA.FTZ R43, R48, c[0x0][0x23c], -R68.reuse ;  /* 0x00008f00302b7a23 */ /* 0x100fe40000010844 */
[--C-:B------:R-:W-:Y:S02]  /*139d0*/  FFMA.FTZ R44, R44, c[0x0][0x23c], -R68.reuse ;  /* 0x00008f002c2c7a23 */ /* 0x100fe40000010844 */
[----:B------:R-:W-:Y:S01]  /*139e0*/  FFMA.FTZ R46, R46, c[0x0][0x23c], -R68 ;  /* 0x00008f002e2e7a23 */ /* 0x000fe20000010844 */
[----:B--2---:R-:W-:Y:S01]  /*139f0*/  HMMA.16816.F32 R20, R16, R8, R20 ;  /* 0x000000081014723c */ /* 0x004fe20000001814 */
[----:B------:R-:W-:Y:S01]  /*13a00*/  FFMA.FTZ R243, R64, c[0x0][0x23c], -R120 ;  /* 0x00008f0040f37a23 */ /* 0x000fe20000010878 */
[----:B------:R-:W2:Y:S01]  /*13a10*/  MUFU.EX2 R95, R95 ;  /* 0x0000005f005f7308 */ /* 0x000ea20000000800 */
[----:B------:R-:W-:-:S02]  /*13a20*/  FFMA.FTZ R244, R57, c[0x0][0x23c], -R68 ;  /* 0x00008f0039f47a23 */ /* 0x000fc40000010844 */
[----:B------:R-:W-:-:S03]  /*13a30*/  FFMA.FTZ R61, R61, c[0x0][0x23c], -R68 ;  /* 0x00008f003d3d7a23 */ /* 0x000fc60000010844 */
        /* <DEDUP_REMOVED lines=8> */
[----:B----4-:R-:W-:Y:S01]  /*13ac0*/  F2FP.PACK_AB R25, R94, R101 ;  /* 0x000000655e19723e */ /* 0x010fe200000000ff */
[----:B------:R-:W4:Y:S01]  /*13ad0*/  MUFU.EX2 R79, R79 ;  /* 0x0000004f004f7308 */ /* 0x000f220000000800 */
[----:B------:R-:W-:-:S03]  /*13ae0*/  FADD.FTZ R111, R111, R110 ;  /* 0x0000006e6f6f7221 */ /* 0x000fc60000010000 */
[----:B------:R-:W-:Y:S01]  /*13af0*/  F2FP.PACK_AB R26, R106, R109 ;  /* 0x0000006d6a1a723e */ /* 0x000fe200000000ff */
[----:B------:R-:W-:Y:S01]  /*13b00*/  FADD.FTZ R108, R108, R111 ;  /* 0x0000006f6c6c7221 */ /* 0x000fe20000010000 */
[----:B--2---:R-:W-:Y:S02]  /*13b10*/  F2FP.PACK_AB R27, R168, R95 ;  /* 0x0000005fa81b723e */ /* 0x004fe400000000ff */
[----:B------:R-:W-:Y:S01]  /*13b20*/  MUFU.EX2 R77, R77 ;  /* 0x0000004d004d7308 */ /* 0x000fe20000000800 */
[----:B------:R-:W-:-:S04]  /*13b30*/  FADD.FTZ R109, R109, R108 ;  /* 0x0000006c6d6d7221 */ /* 0x000fc80000010000 */
[C---:B---3--:R-:W-:Y:S01]  /*13b40*/  HMMA.16816.F32 R20, R24.reuse, R12, R20 ;  /* 0x0000000c1814723c */ /* 0x048fe20000001814 */
[----:B------:R-:W-:Y:S02]  /*13b50*/  FADD.FTZ R106, R106, R109 ;  /* 0x0000006d6a6a7221 */ /* 0x000fe40000010000 */
[----:B------:R-:W2:Y:S05]  /*13b60*/  MUFU.EX2 R70, R70 ;  /* 0x0000004600467308 */ /* 0x000eaa0000000800 */
[C---:B------:R-:W-:Y:S01]  /*13b70*/  HMMA.16816.F32 R4, R24.reuse, R14, R4 ;  /* 0x0000000e1804723c */ /* 0x040fe20000001804 */
[----:B------:R-:W3:Y:S02]  /*13b80*/  LDSM.16.MT88.4 R12, [R223+0x6c00] ;  /* 0x006c0000df0c783b */ /* 0x000ee40000004200 */
[----:B------:R-:W-:Y:S05]  /*13b90*/  MUFU.EX2 R66, R66 ;  /* 0x0000004200427308 */ /* 0x000fea0000000800 */
[C---:B-----5:R-:W-:Y:S03]  /*13ba0*/  HMMA.16816.F32 R136, R24.reuse, R8, R136 ;  /* 0x000000081888723c */ /* 0x060fe60000001888 */
[----:B------:R-:W5:Y:S05]  /*13bb0*/  MUFU.EX2 R67, R67 ;  /* 0x0000004300437308 */ /* 0x000f6a0000000800 */
[----:B------:R-:W-:Y:S01]  /*13bc0*/  HMMA.16816.F32 R28, R24, R10, R28 ;  /* 0x0000000a181c723c */ /* 0x000fe2000000181c */
[----:B------:R-:W2:Y:S02]  /*13bd0*/  LDSM.16.MT88.4 R8, [R224+0x7000] ;  /* 0x00700000e008783b */ /* 0x000ea40000004200 */
[----:B------:R-:W-:Y:S04]  /*13be0*/  MUFU.EX2 R85, R85 ;  /* 0x0000005500557308 */ /* 0x000fe80000000800 */
[----:B------:R-:W-:Y:S01]  /*13bf0*/  F2FP.PACK_AB R24, R104, R107 ;  /* 0x0000006b6818723e */ /* 0x000fe200000000ff */
[----:B------:R-:W-:Y:S01]  /*13c00*/  FADD.FTZ R107, R107, R106 ;  /* 0x0000006a6b6b7221 */ /* 0x000fe20000010000 */
[----:B------:R-:W-:-:S02]  /*13c10*/  F2FP.PACK_AB R25, R86, R91 ;  /* 0x0000005b5619723e */ /* 0x000fc400000000ff */
[----:B------:R-:W-:Y:S01]  /*13c20*/  F2FP.PACK_AB R26, R102, R105 ;  /* 0x00000069661a723e */ /* 0x000fe200000000ff */
[----:B------:R-:W2:Y:S01]  /*13c30*/  MUFU.EX2 R84, R84 ;  /* 0x0000005400547308 */ /* 0x000ea20000000800 */
[----:B------:R-:W-:Y:S01]  /*13c40*/  F2FP.PACK_AB R27, R87, R82 ;  /* 0x00000052571b723e */ /* 0x000fe200000000ff */
[----:B------:R-:W-:-:S04]  /*13c50*/  FADD.FTZ R104, R104, R107 ;  /* 0x0000006b68687221 */ /* 0x000fc80000010000 */
[----:B------:R-:W-:Y:S02]  /*13c60*/  FADD.FTZ R105, R105, R104 ;  /* 0x0000006869697221 */ /* 0x000fe40000010000 */
[----:B-1----:R-:W-:Y:S01]  /*13c70*/  HMMA.16816.F32 R20, R24, R16, R20 ;  /* 0x000000101814723c */ /* 0x002fe20000001814 */
[----:B------:R-:W-:Y:S01]  /*13c80*/  MUFU.EX2 R81, R81 ;  /* 0x0000005100517308 */ /* 0x000fe20000000800 */
[----:B------:R-:W-:-:S06]  /*13c90*/  FADD.FTZ R102, R102, R105 ;  /* 0x0000006966667221 */ /* 0x000fcc0000010000 */
[C---:B------:R-:W-:Y:S01]  /*13ca0*/  HMMA.16816.F32 R4, R24.reuse, R18, R4 ;  /* 0x000000121804723c */ /* 0x040fe20000001804 */
[----:B------:R-:W1:Y:S01]  /*13cb0*/  LDSM.16.MT88.4 R16, [R223+0x7000] ;  /* 0x00700000df10783b */ /* 0x000e620000004200 */
[----:B------:R-:W-:Y:S06]  /*13cc0*/  MUFU.EX2 R80, R80 ;  /* 0x0000005000507308 */ /* 0x000fec0000000800 */
[C---:B---3--:R-:W-:Y:S02]  /*13cd0*/  HMMA.16816.F32 R136, R24.reuse, R12, R136 ;  /* 0x0000000c1888723c */ /* 0x048fe40000001888 */
[----:B------:R-:W-:Y:S06]  /*13ce0*/  MUFU.EX2 R62, R62 ;  /* 0x0000003e003e7308 */ /* 0x000fec0000000800 */
[----:B------:R-:W-:Y:S01]  /*13cf0*/  HMMA.16816.F32 R28, R24, R14, R28 ;  /* 0x0000000e181c723c */ /* 0x000fe2000000181c */
[----:B------:R-:W3:Y:S01]  /*13d00*/  LDSM.16.MT88.4 R12, [R224+0x7400] ;  /* 0x00740000e00c783b */ /* 0x000ee20000004200 */
[----:B------:R-:W1:Y:S05]  /*13d10*/  MUFU.EX2 R63, R63 ;  /* 0x0000003f003f7308 */ /* 0x000e6a0000000800 */
[----:B------:R-:W-:Y:S01]  /*13d20*/  F2FP.PACK_AB R24, R98, R99 ;  /* 0x000000636218723e */ /* 0x000fe200000000ff */
        /* <DEDUP_REMOVED lines=9> */
[----:B------:R-:W-:-:S05]  /*13dc0*/  FADD.FTZ R96, R96, R97 ;  /* 0x0000006160607221 */ /* 0x000fca0000010000 */
[----:B------:R-:W-:Y:S02]  /*13dd0*/  MUFU.EX2 R75, R75 ;  /* 0x0000004b004b7308 */ /* 0x000fe40000000800 */
[C---:B------:R-:W-:Y:S01]  /*13de0*/  HMMA.16816.F32 R4, R24.reuse, R10, R4 ;  /* 0x0000000a1804723c */ /* 0x040fe20000001804 */
[----:B------:R-:W2:Y:S05]  /*13df0*/  LDSM.16.MT88.4 R8, [R223+0x7400] ;  /* 0x00740000df08783b */ /* 0x000eaa0000004200 */
[----:B------:R-:W2:Y:S02]  /*13e00*/  MUFU.EX2 R74, R74 ;  /* 0x0000004a004a7308 */ /* 0x000ea40000000800 */
[C---:B-1----:R-:W-:Y:S06]  /*13e10*/  HMMA.16816.F32 R136, R24.reuse, R16, R136 ;  /* 0x000000101888723c */ /* 0x042fec0000001888 */
[----:B------:R-:W-:Y:S02]  /*13e20*/  MUFU.EX2 R73, R73 ;  /* 0x0000004900497308 */ /* 0x000fe40000000800 */
[----:B------:R-:W-:Y:S01]  /*13e30*/  HMMA.16816.F32 R28, R24, R18, R28 ;  /* 0x00000012181c723c */ /* 0x000fe2000000181c */
[----:B------:R-:W1:Y:S05]  /*13e40*/  LDSM.16.MT88.4 R16, [R224+0x7800] ;  /* 0x00780000e010783b */ /* 0x000e6a0000004200 */
[----:B------:R-:W-:Y:S01]  /*13e50*/  MUFU.EX2 R72, R72 ;  /* 0x0000004800487308 */ /* 0x000fe20000000800 */
[----:B------:R-:W-:Y:S01]  /*13e60*/  F2FP.PACK_AB R24, R92, R93 ;  /* 0x0000005d5c18723e */ /* 0x000fe200000000ff */
[----:B------:R-:W-:Y:S01]  /*13e70*/  FADD.FTZ R93, R93, R96 ;  /* 0x000000605d5d7221 */ /* 0x000fe20000010000 */
[----:B------:R-:W-:-:S02]  /*13e80*/  F2FP.PACK_AB R25, R70, R77 ;  /* 0x0000004d4619723e */ /* 0x000fc400000000ff */
[----:B------:R-:W-:Y:S01]  /*13e90*/  F2FP.PACK_AB R26, R88, R89 ;  /* 0x00000059581a723e */ /* 0x000fe200000000ff */
[----:B------:R-:W-:Y:S01]  /*13ea0*/  FADD.FTZ R92, R92, R93 ;  /* 0x0000005d5c5c7221 */ /* 0x000fe20000010000 */
[----:B-----5:R-:W-:Y:S01]  /*13eb0*/  F2FP.PACK_AB R27, R67, R66 ;  /* 0x00000042431b723e */ /* 0x020fe200000000ff */
[----:B------:R-:W-:Y:S02]  /*13ec0*/  MUFU.EX2 R147, R147 ;  /* 0x0000009300937308 */ /* 0x000fe40000000800 */
[----:B------:R-:W-:-:S04]  /*13ed0*/  FADD.FTZ R89, R89, R92 ;  /* 0x0000005c59597221 */ /* 0x000fc80000010000 */
[C---:B---3--:R-:W-:Y:S01]  /*13ee0*/  HMMA.16816.F32 R20, R24.reuse, R12, R20 ;  /* 0x0000000c1814723c */ /* 0x048fe20000001814 */
[----:B------:R-:W-:Y:S01]  /*13ef0*/  FADD.FTZ R88, R88, R89 ;  /* 0x0000005958587221 */ /* 0x000fe20000010000 */
[----:B------:R-:W3:Y:S06]  /*13f00*/  MUFU.EX2 R54, R54 ;  /* 0x0000003600367308 */ /* 0x000eec0000000800 */
[C---:B------:R-:W-:Y:S01]  /*13f10*/  HMMA.16816.F32 R4, R24.reuse, R14, R4 ;  /* 0x0000000e1804723c */ /* 0x040fe20000001804 */
[----:B------:R-:W5:Y:S01]  /*13f20*/  LDSM.16.MT88.4 R12, [R223+0x7800] ;  /* 0x00780000df0c783b */ /* 0x000f620000004200 */
[----:B------:R-:W-:Y:S06]  /*13f30*/  MUFU.EX2 R52, R52 ;  /* 0x0000003400347308 */ /* 0x000fec0000000800 */
[C---:B--2---:R-:W-:Y:S02]  /*13f40*/  HMMA.16816.F32 R136, R24.reuse, R8, R136 ;  /* 0x000000081888723c */ /* 0x044fe40000001888 */
[----:B------:R-:W2:Y:S05]  /*13f50*/  MUFU.EX2 R53, R53 ;  /* 0x0000003500357308 */ /* 0x000eaa0000000800 */
[----:B------:R-:W-:Y:S01]  /*13f60*/  F2FP.PACK_AB R8, R84, R85 ;  /* 0x000000555408723e */ /* 0x000fe200000000ff */
[----:B------:R-:W-:Y:S01]  /*13f70*/  HMMA.16816.F32 R28, R24, R10, R28 ;  /* 0x0000000a181c723c */ /* 0x000fe2000000181c */
[----:B------:R-:W-:Y:S01]  /*13f80*/  F2FP.PACK_AB R9, R63, R62 ;  /* 0x0000003e3f09723e */ /* 0x000fe200000000ff */
[----:B------:R-:W2:Y:S01]  /*13f90*/  LDSM.16.MT88.4 R24, [R224+0x7c00] ;  /* 0x007c0000e018783b */ /* 0x000ea20000004200 */
[----:B------:R-:W-:Y:S01]  /*13fa0*/  MUFU.EX2 R69, R69 ;  /* 0x0000004500457308 */ /* 0x000fe20000000800 */
[----:B------:R-:W-:-:S03]  /*13fb0*/  FADD.FTZ R85, R85, R88 ;  /* 0x0000005855557221 */ /* 0x000fc60000010000 */
[----:B------:R-:W-:Y:S01]  /*13fc0*/  F2FP.PACK_AB R10, R80, R81 ;  /* 0x00000051500a723e */ /* 0x000fe200000000ff */
[----:B------:R-:W-:Y:S01]  /*13fd0*/  FADD.FTZ R84, R84, R85 ;  /* 0x0000005554547221 */ /* 0x000fe20000010000 */
[----:B----4-:R-:W-:Y:S02]  /*13fe0*/  F2FP.PACK_AB R11, R71, R58 ;  /* 0x0000003a470b723e */ /* 0x010fe400000000ff */
[----:B------:R-:W4:Y:S01]  /*13ff0*/  MUFU.EX2 R0, R0 ;  /* 0x0000000000007308 */ /* 0x000f220000000800 */
        /* <DEDUP_REMOVED lines=8> */
[----:B------:R-:W-:Y:S05]  /*14080*/  MUFU.EX2 R45, R45 ;  /* 0x0000002d002d7308 */ /* 0x000fea0000000800 */
[----:B------:R-:W-:Y:S01]  /*14090*/  HMMA.16816.F32 R28, R8, R14, R28 ;  /* 0x0000000e081c723c */ /* 0x000fe2000000181c */
[----:B------:R-:W5:Y:S02]  /*140a0*/  LDSM.16.MT88.4 R12, [R224+0x8000] ;  /* 0x00800000e00c783b */ /* 0x000f640000004200 */
[----:B------:R-:W1:Y:S04]  /*140b0*/  MUFU.EX2 R42, R42 ;  /* 0x0000002a002a7308 */ /* 0x000e680000000800 */
[----:B------:R-:W-:Y:S01]  /*140c0*/  F2FP.PACK_AB R8, R74, R75 ;  /* 0x0000004b4a08723e */ /* 0x000fe200000000ff */
[----:B------:R-:W-:Y:S01]  /*140d0*/  FADD.FTZ R75, R75, R80 ;  /* 0x000000504b4b7221 */ /* 0x000fe20000010000 */
[----:B---3--:R-:W-:-:S02]  /*140e0*/  F2FP.PACK_AB R9, R54, R147 ;  /* 0x000000933609723e */ /* 0x008fc400000000ff */
[----:B------:R-:W-:Y:S01]  /*140f0*/  F2FP.PACK_AB R10, R72, R73 ;  /* 0x00000049480a723e */ /* 0x000fe200000000ff */
[----:B------:R-:W-:Y:S01]  /*14100*/  MUFU.EX2 R38, R38 ;  /* 0x0000002600267308 */ /* 0x000fe20000000800 */
[----:B--2---:R-:W-:Y:S01]  /*14110*/  F2FP.PACK_AB R11, R53, R52 ;  /* 0x00000034350b723e */ /* 0x004fe200000000ff */
[----:B------:R-:W-:-:S04]  /*14120*/  FADD.FTZ R74, R74, R75 ;  /* 0x0000004b4a4a7221 */ /* 0x000fc80000010000 */
[----:B------:R-:W-:Y:S02]  /*14130*/  FADD.FTZ R73, R73, R74 ;  /* 0x0000004a49497221 */ /* 0x000fe40000010000 */
[----:B------:R-:W-:Y:S01]  /*14140*/  HMMA.16816.F32 R20, R8, R24, R20 ;  /* 0x000000180814723c */ /* 0x000fe20000001814 */
[----:B------:R-:W2:Y:S01]  /*14150*/  MUFU.EX2 R39, R39 ;  /* 0x0000002700277308 */ /* 0x000ea20000000800 */
[----:B------:R-:W-:-:S06]  /*14160*/  FADD.FTZ R72, R72, R73 ;  /* 0x0000004948487221 */ /* 0x000fcc0000010000 */
[C---:B------:R-:W-:Y:S01]  /*14170*/  HMMA.16816.F32 R4, R8.reuse, R26, R4 ;  /* 0x0000001a0804723c */ /* 0x040fe20000001804 */
[----:B------:R-:W3:Y:S01]  /*14180*/  LDSM.16.MT88.4 R24, [R223+0x8000] ;  /* 0x00800000df18783b */ /* 0x000ee20000004200 */
[----:B------:R-:W-:Y:S06]  /*14190*/  MUFU.EX2 R3, R3 ;  /* 0x0000000300037308 */ /* 0x000fec0000000800 */
[C---:B-1----:R-:W-:Y:S02]  /*141a0*/  HMMA.16816.F32 R136, R8.reuse, R16, R136 ;  /* 0x000000100888723c */ /* 0x042fe40000001888 */
[----:B------:R-:W1:Y:S05]  /*141b0*/  MUFU.EX2 R34, R34 ;  /* 0x0000002200227308 */ /* 0x000e6a0000000800 */
[----:B------:R-:W-:Y:S01]  /*141c0*/  FADD.FTZ R17, R35, R166 ;  /* 0x000000a623117221 */ /* 0x000fe20000010000 */
[----:B------:R-:W-:Y:S02]  /*141d0*/  HMMA.16816.F32 R28, R8, R18, R28 ;  /* 0x00000012081c723c */ /* 0x000fe4000000181c */
[----:B------:R-:W-:Y:S01]  /*141e0*/  MUFU.EX2 R90, R90 ;  /* 0x0000005a005a7308 */ /* 0x000fe20000000800 */
[----:B------:R-:W-:-:S04]  /*141f0*/  FADD.FTZ R16, R32, R17 ;  /* 0x0000001120107221 */ /* 0x000fc80000010000 */
[----:B------:R-:W-:Y:S01]  /*14200*/  FADD.FTZ R17, R33, R16 ;  /* 0x0000001021117221 */ /* 0x000fe20000010000 */
[----:B----4-:R-:W-:Y:S01]  /*14210*/  F2FP.PACK_AB R8, R0, R69 ;  /* 0x000000450008723e */ /* 0x010fe200000000ff */
[----:B------:R-:W-:Y:S01]  /*14220*/  FFMA.FTZ R33, R36, c[0x0][0x23c], -R68 ;  /* 0x00008f0024217a23 */ /* 0x000fe20000010844 */
[----:B------:R-:W-:Y:S01]  /*14230*/  F2FP.PACK_AB R9, R42, R45 ;  /* 0x0000002d2a09723e */ /* 0x000fe200000000ff */
[----:B------:R-:W-:Y:S01]  /*14240*/  FADD.FTZ R100, R100, R17 ;  /* 0x0000001164647221 */ /* 0x000fe20000010000 */
[----:B------:R-:W-:Y:S01]  /*14250*/  F2FP.PACK_AB R10, R129, R132 ;  /* 0x00000084810a723e */ /* 0x000fe200000000ff */
[----:B------:R-:W4:Y:S01]  /*14260*/  LDSM.16.MT88.4 R16, [R224+0x8400] ;  /* 0x00840000e010783b */ /* 0x000f220000004200 */
[----:B--2---:R-:W-:Y:S01]  /*14270*/  F2FP.PACK_AB R11, R39, R38 ;  /* 0x00000026270b723e */ /* 0x004fe200000000ff */
[----:B------:R-:W-:Y:S01]  /*14280*/  FADD.FTZ R101, R101, R100 ;  /* 0x0000006465657221 */ /* 0x000fe20000010000 */
[----:B------:R-:W-:Y:S01]  /*14290*/  MUFU.EX2 R83, R83 ;  /* 0x0000005300537308 */ /* 0x000fe20000000800 */
[----:B------:R-:W-:-:S02]  /*142a0*/  FFMA.FTZ R36, R37, c[0x0][0x23c], -R68 ;  /* 0x00008f0025247a23 */ /* 0x000fc40000010844 */
[----:B------:R-:W-:Y:S02]  /*142b0*/  FADD.FTZ R94, R94, R101 ;  /* 0x000000655e5e7221 */ /* 0x000fe40000010000 */
[C---:B-----5:R-:W-:Y:S01]  /*142c0*/  HMMA.16816.F32 R20, R8.reuse, R12, R20 ;  /* 0x0000000c0814723c */ /* 0x060fe20000001814 */
[----:B------:R-:W-:Y:S02]  /*142d0*/  FFMA.FTZ R37, R40, c[0x0][0x23c], -R68 ;  /* 0x00008f0028257a23 */ /* 0x000fe40000010844 */
[----:B------:R-:W-:Y:S01]  /*142e0*/  FADD.FTZ R95, R95, R94 ;  /* 0x0000005e5f5f7221 */ /* 0x000fe20000010000 */
[----:B------:R-:W-:Y:S01]  /*142f0*/  MUFU.EX2 R33, R33 ;  /* 0x0000002100217308 */ /* 0x000fe20000000800 */
[----:B------:R-:W-:Y:S02]  /*14300*/  FFMA.FTZ R40, R41, c[0x0][0x23c], -R68 ;  /* 0x00008f0029287a23 */ /* 0x000fe40000010844 */
[----:B------:R-:W-:Y:S01]  /*14310*/  FADD.FTZ R168, R168, R95 ;  /* 0x0000005fa8a87221 */ /* 0x000fe20000010000 */
[----:B---3--:R-:W-:Y:S01]  /*14320*/  HMMA.16816.F32 R136, R8, R24, R136 ;  /* 0x000000180888723c */ /* 0x008fe20000001888 */
[----:B------:R-:W-:-:S02]  /*14330*/  FFMA.FTZ R41, R51, c[0x0][0x23c], -R120 ;  /* 0x00008f0033297a23 */ /* 0x000fc40000010878 */
[----:B------:R-:W-:Y:S01]  /*14340*/  FADD.FTZ R91, R91, R168 ;  /* 0x000000a85b5b7221 */ /* 0x000fe20000010000 */
[----:B------:R-:W2:Y:S03]  /*14350*/  MUFU.EX2 R36, R36 ;  /* 0x0000002400247308 */ /* 0x000ea60000000800 */
[----:B------:R-:W-:Y:S01]  /*14360*/  FADD.FTZ R91, R86, R91 ;  /* 0x0000005b565b7221 */ /* 0x000fe20000010000 */
[C---:B------:R-:W-:Y:S01]  /*14370*/  HMMA.16816.F32 R4, R8.reuse, R14, R4 ;  /* 0x0000000e0804723c */ /* 0x040fe20000001804 */
[----:B------:R-:W3:Y:S02]  /*14380*/  LDSM.16.MT88.4 R12, [R223+0x8400] ;  /* 0x00840000df0c783b */ /* 0x000ee40000004200 */
[----:B------:R-:W-:Y:S01]  /*14390*/  FADD.FTZ R24, R82, R91 ;  /* 0x0000005b52187221 */ /* 0x000fe20000010000 */
[----:B------:R-:W-:Y:S03]  /*143a0*/  MUFU.EX2 R37, R37 ;  /* 0x0000002500257308 */ /* 0x000fe60000000800 */
[----:B------:R-:W-:Y:S01]  /*143b0*/  FADD.FTZ R24, R87, R24 ;  /* 0x0000001857187221 */ /* 0x000fe20000010000 */
[----:B------:R-:W-:Y:S03]  /*143c0*/  HMMA.16816.F32 R28, R8, R26, R28 ;  /* 0x0000001a081c723c */ /* 0x000fe6000000181c */
[----:B------:R-:W-:Y:S01]  /*143d0*/  FADD.FTZ R103, R103, R24 ;  /* 0x0000001867677221 */ /* 0x000fe20000010000 */
[----:B------:R-:W5:Y:S01]  /*143e0*/  MUFU.EX2 R40, R40 ;  /* 0x0000002800287308 */ /* 0x000f620000000800 */
[----:B------:R-:W3:Y:S02]  /*143f0*/  LDSM.16.MT88.4 R24, [R224+0x8800] ;  /* 0x00880000e018783b */ /* 0x000ee40000004200 */
[----:B------:R-:W-:Y:S01]  /*14400*/  FADD.FTZ R78, R78, R103 ;  /* 0x000000674e4e7221 */ /* 0x000fe20000010000 */
[----:B-1----:R-:W-:-:S02]  /*14410*/  F2FP.PACK_AB R8, R34, R3 ;  /* 0x000000032208723e */ /* 0x002fc400000000ff */
[----:B--2---:R-:W-:Y:S01]  /*14420*/  F2FP.PACK_AB R9, R36, R33 ;  /* 0x000000212409723e */ /* 0x004fe200000000ff */
[----:B------:R-:W-:Y:S01]  /*14430*/  FADD.FTZ R79, R79, R78 ;  /* 0x0000004e4f4f7221 */ /* 0x000fe20000010000 */
[----:B------:R-:W-:Y:S01]  /*14440*/  F2FP.PACK_AB R10, R83, R90 ;  /* 0x0000005a530a723e */ /* 0x000fe200000000ff */
[----:B------:R1:W-:Y:S02]  /*14450*/  MUFU.EX2 R35, R47 ;  /* 0x0000002f00237308 */ /* 0x0003e40000000800 */
[----:B------:R-:W-:-:S04]  /*14460*/  FADD.FTZ R170, R170, R79 ;  /* 0x0000004faaaa7221 */ /* 0x000fc80000010000 */
[----:B------:R-:W-:Y:S01]  /*14470*/  FADD.FTZ R77, R77, R170 ;  /* 0x000000aa4d4d7221 */ /* 0x000fe20000010000 */
[----:B-----5:R-:W-:Y:S01]  /*14480*/  F2FP.PACK_AB R11, R40, R37 ;  /* 0x00000025280b723e */ /* 0x020fe200000000ff */
[----:B------:R-:W-:Y:S02]  /*14490*/  MUFU.EX2 R76, R76 ;  /* 0x0000004c004c7308 */ /* 0x000fe40000000800 */
[----:B------:R-:W-:-:S04]  /*144a0*/  FADD.FTZ R77, R70, R77 ;  /* 0x0000004d464d7221 */ /* 0x000fc80000010000 */
[----:B------:R-:W-:Y:S01]  /*144b0*/  FADD.FTZ R66, R66, R77 ;  /* 0x0000004d42427221 */ /* 0x000fe20000010000 */
[C---:B----4-:R-:W-:Y:S01]  /*144c0*/  HMMA.16816.F32 R20, R8.reuse, R16, R20 ;  /* 0x000000100814723c */ /* 0x050fe20000001814 */
[----:B-1----:R-:W-:Y:S01]  /*144d0*/  FFMA.FTZ R47, R49, c[0x0][0x23c], -R68 ;  /* 0x00008f00312f7a23 */ /* 0x002fe20000010844 */
[----:B------:R-:W1:Y:S01]  /*144e0*/  MUFU.EX2 R59, R59 ;  /* 0x0000003b003b7308 */ /* 0x000e620000000800 */
[----:B------:R-:W-:Y:S02]  /*144f0*/  FADD.FTZ R67, R67, R66 ;  /* 0x0000004243437221 */ /* 0x000fe40000010000 */
[----:B------:R-:W-:Y:S02]  /*14500*/  FADD.FTZ R49, R69, R72 ;  /* 0x0000004845317221 */ /* 0x000fe40000010000 */
[----:B------:R-:W-:Y:S01]  /*14510*/  FADD.FTZ R62, R62, R67 ;  /* 0x000000433e3e7221 */ /* 0x000fe20000010000 */
[----:B---3--:R-:W-:Y:S01]  /*14520*/  HMMA.16816.F32 R28, R8, R14, R28 ;  /* 0x0000000e081c723c */ /* 0x008fe2000000181c */
        /* <DEDUP_REMOVED lines=25> */
[----:B----4-:R-:W-:Y:S01]  /*146c0*/  F2FP.PACK_AB R9, R44, R43 ;  /* 0x0000002b2c09723e */ /* 0x010fe200000000ff */
        /* <DEDUP_REMOVED lines=8> */
[----:B-1----:R-:W-:Y:S01]  /*14750*/  F2FP.PACK_AB R11, R47, R46 ;  /* 0x0000002e2f0b723e */ /* 0x002fe200000000ff */
[----:B------:R-:W-:Y:S01]  /*14760*/  FADD.FTZ R33, R33, R38 ;  /* 0x0000002621217221 */ /* 0x000fe20000010000 */
[----:B------:R-:W1:Y:S01]  /*14770*/  MUFU.EX2 R41, R41 ;  /* 0x0000002900297308 */ /* 0x000e620000000800 */
[----:B------:R-:W-:Y:S02]  /*14780*/  FADD.FTZ R59, R59, R76 ;  /* 0x0000004c3b3b7221 */ /* 0x000fe40000010000 */
[----:B------:R-:W-:Y:S02]  /*14790*/  FADD.FTZ R36, R36, R33 ;  /* 0x0000002124247221 */ /* 0x000fe40000010000 */
[----:B------:R-:W-:Y:S01]  /*147a0*/  HMMA.16816.F32 R20, R8, R24, R20 ;  /* 0x000000180814723c */ /* 0x000fe20000001814 */
[----:B------:R-:W-:-:S02]  /*147b0*/  FADD.FTZ R2, R2, R59 ;  /* 0x0000003b02027221 */ /* 0x000fc40000010000 */
[----:B------:R-:W-:Y:S01]  /*147c0*/  MUFU.EX2 R12, R12 ;  /* 0x0000000c000c7308 */ /* 0x000fe20000000800 */
[----:B------:R-:W-:Y:S02]  /*147d0*/  FADD.FTZ R37, R37, R36 ;  /* 0x0000002425257221 */ /* 0x000fe40000010000 */
[----:B------:R-:W-:Y:S01]  /*147e0*/  FADD.FTZ R35, R35, R2 ;  /* 0x0000000223237221 */ /* 0x000fe20000010000 */
[----:B------:R-:W-:Y:S01]  /*147f0*/  MOV R2, R123 ;  /* 0x0000007b00027202 */ /* 0x000fe20000000f00 */
[----:B------:R-:W-:Y:S01]  /*14800*/  HMMA.16816.F32 R24, R8, R26, R4 ;  /* 0x0000001a0818723c */ /* 0x000fe20000001804 */
[----:B------:R-:W2:Y:S01]  /*14810*/  LDSM.16.MT88.4 R4, [R223+0x8c00] ;  /* 0x008c0000df04783b */ /* 0x000ea20000004200 */
[----:B------:R-:W-:Y:S01]  /*14820*/  FADD.FTZ R40, R40, R37 ;  /* 0x0000002528287221 */ /* 0x000fe20000010000 */
[----:B------:R-:W4:Y:S01]  /*14830*/  MUFU.EX2 R243, R243 ;  /* 0x000000f300f37308 */ /* 0x000f220000000800 */
[----:B-1----:R-:W-:Y:S01]  /*14840*/  F2FP.PACK_AB R132, R41, R32 ;  /* 0x000000202984723e */ /* 0x002fe200000000ff */
[----:B------:R-:W-:-:S02]  /*14850*/  FADD.FTZ R32, R32, R35 ;  /* 0x0000002320207221 */ /* 0x000fc40000010000 */
[----:B------:R-:W-:Y:S01]  /*14860*/  FADD.FTZ R3, R43, R40 ;  /* 0x000000282b037221 */ /* 0x000fe20000010000 */
[----:B---3--:R-:W-:Y:S01]  /*14870*/  HMMA.16816.F32 R136, R8, R16, R136 ;  /* 0x000000100888723c */ /* 0x008fe20000001888 */
[----:B------:R-:W-:Y:S02]  /*14880*/  FADD.FTZ R41, R41, R32 ;  /* 0x0000002029297221 */ /* 0x000fe40000010000 */
[----:B------:R-:W-:Y:S01]  /*14890*/  MUFU.EX2 R13, R13 ;  /* 0x0000000d000d7308 */ /* 0x000fe20000000800 */
[----:B------:R-:W-:-:S04]  /*148a0*/  FADD.FTZ R3, R44, R3 ;  /* 0x000000032c037221 */ /* 0x000fc80000010000 */
[----:B------:R-:W-:Y:S01]  /*148b0*/  HMMA.16816.F32 R28, R8, R18, R28 ;  /* 0x00000012081c723c */ /* 0x000fe2000000181c */
[----:B------:R-:W-:Y:S02]  /*148c0*/  FADD.FTZ R0, R46, R3 ;  /* 0x000000032e007221 */ /* 0x000fe40000010000 */
[----:B------:R-:W1:Y:S01]  /*148d0*/  MUFU.EX2 R14, R61 ;  /* 0x0000003d000e7308 */ /* 0x000e620000000800 */
[----:B----4-:R-:W-:Y:S01]  /*148e0*/  F2FP.PACK_AB R134, R243, R12 ;  /* 0x0000000cf386723e */ /* 0x010fe200000000ff */
[----:B------:R-:W-:Y:S02]  /*148f0*/  FADD.FTZ R0, R47, R0 ;  /* 0x000000002f007221 */ /* 0x000fe40000010000 */
[----:B------:R-:W-:-:S04]  /*14900*/  FADD.FTZ R12, R12, R41 ;  /* 0x000000290c0c7221 */ /* 0x000fc80000010000 */
[----:B------:R-:W-:Y:S01]  /*14910*/  MUFU.EX2 R15, R15 ;  /* 0x0000000f000f7308 */ /* 0x000fe20000000800 */
[----:B------:R-:W-:-:S07]  /*14920*/  FADD.FTZ R243, R243, R12 ;  /* 0x0000000cf3f37221 */ /* 0x000fce0000010000 */
[----:B------:R-:W3:Y:S01]  /*14930*/  MUFU.EX2 R244, R244 ;  /* 0x000000f400f47308 */ /* 0x000ee20000000800 */
[----:B-1----:R-:W-:Y:S01]  /*14940*/  F2FP.PACK_AB R133, R14, R13 ;  /* 0x0000000d0e85723e */ /* 0x002fe200000000ff */
[----:B------:R-:W-:Y:S01]  /*14950*/  FADD.FTZ R13, R13, R0 ;  /* 0x000000000d0d7221 */ /* 0x000fe20000010000 */
[----:B------:R-:W-:-:S03]  /*14960*/  MOV R0, R122 ;  /* 0x0000007a00007202 */ /* 0x000fc60000000f00 */
[----:B------:R-:W-:Y:S01]  /*14970*/  FADD.FTZ R14, R14, R13 ;  /* 0x0000000d0e0e7221 */ /* 0x000fe20000010000 */
[----:B---3--:R-:W-:-:S03]  /*14980*/  F2FP.PACK_AB R135, R244, R15 ;  /* 0x0000000ff487723e */ /* 0x008fc600000000ff */
[----:B------:R-:W-:-:S04]  /*14990*/  FADD.FTZ R15, R15, R14 ;  /* 0x0000000e0f0f7221 */ /* 0x000fc80000010000 */
[----:B------:R-:W-:Y:S01]  /*149a0*/  FADD.FTZ R244, R244, R15 ;  /* 0x0000000ff4f47221 */ /* 0x000fe20000010000 */
[C---:B------:R-:W-:Y:S08]  /*149b0*/  HMMA.16816.F32 R144, R132.reuse, R140, R20 ;  /* 0x0000008c8490723c */ /* 0x040ff00000001814 */
[C---:B------:R-:W-:Y:S08]  /*149c0*/  HMMA.16816.F32 R140, R132.reuse, R142, R24 ;  /* 0x0000008e848c723c */ /* 0x040ff00000001818 */
[C---:B--2---:R-:W-:Y:S08]  /*149d0*/  HMMA.16816.F32 R136, R132.reuse, R4, R136 ;  /* 0x000000048488723c */ /* 0x044ff00000001888 */
[----:B------:R-:W-:Y:S08]  /*149e0*/  HMMA.16816.F32 R132, R132, R6, R28 ;  /* 0x000000068484723c */ /* 0x000ff0000000181c */
.L_x_1822:
        /* <DEDUP_REMOVED lines=13> */
[----:B------:R-:W-:Y:S02]  /*14ac0*/  ULDC.64 UR12, c[0x0][0x118] ;  /* 0x00004600000c7ab9 */ /* 0x000fe40000000a00 */
[----:B------:R-:W-:Y:S02]  /*14ad0*/  ULDC UR4, c[0x0][0x19c] ;  /* 0x0000670000047ab9 */ /* 0x000fe40000000800 */
.L_x_1832:
        /* <DEDUP_REMOVED lines=65> */
.L_x_1829:
        /* <DEDUP_REMOVED lines=29> */
[----:B------:R-:W1:Y:S05]  /*150c0*/  LDSM.16.M88.4 R156, [R226+0x1000] ;  /* 0x00100000e29c783b */ /* 0x000e6a0000000200 */
[----:B------:R-:W4:Y:S05]  /*150d0*/  LDSM.16.M88.4 R160, [R226+0x1400] ;  /* 0x00140000e2a0783b */ /* 0x000f2a0000000200 */
[----:B------:R-:W2:Y:S05]  /*150e0*/  LDSM.16.M88.4 R164, [R226+0x1800] ;  /* 0x00180000e2a4783b */ /* 0x000eaa0000000200 */
[----:B------:R-:W0:Y:S05]  /*150f0*/  LDGDEPBAR ;  /* 0x00000000000079af */ /* 0x000e2a0000000000 */
[----:B------:R-:W2:Y:S05]  /*15100*/  LDSM.16.M88.4 R168, [R226+0x1c00] ;  /* 0x001c0000e2a8783b */ /* 0x000eaa0000000200 */
[----:B------:R-:W2:Y:S05]  /*15110*/  LDSM.16.M88.4 R172, [R226+0x2000] ;  /* 0x00200000e2ac783b */ /* 0x000eaa0000000200 */
[----:B------:R-:W2:Y:S05]  /*15120*/  LDSM.16.M88.4 R176, [R226+0x2400] ;  /* 0x00240000e2b0783b */ /* 0x000eaa0000000200 */
[----:B------:R-:W-:Y:S01]  /*15130*/  LDSM.16.M88.4 R180, [R226+0x2c00] ;  /* 0x002c0000e2b4783b */ /* 0x000fe20000000200 */
[C---:B-1----:R-:W-:Y:S04]  /*15140*/  HMMA.16816.F32 R4, R152.reuse, R156, RZ ;  /* 0x0000009c9804723c */ /* 0x042fe800000018ff */
[----:B------:R-:W-:Y:S05]  /*15150*/  LDSM.16.M88.4 R184, [R226+0x3000] ;  /* 0x00300000e2b8783b */ /* 0x000fea0000000200 */
[----:B------:R-:W-:Y:S01]  /*15160*/  LDSM.16.M88.4 R188, [R226+0x3400] ;  /* 0x00340000e2bc783b */ /* 0x000fe20000000200 */
[C---:B------:R-:W-:Y:S04]  /*15170*/  HMMA.16816.F32 R8, R152.reuse, R158, RZ ;  /* 0x0000009e9808723c */ /* 0x040fe800000018ff */
[----:B------:R-:W1:Y:S04]  /*15180*/  LDSM.16.M88.4 R156, [R226+0x2800] ;  /* 0x00280000e29c783b */ /* 0x000e680000000200 */
[C---:B----4-:R-:W-:Y:S01]  /*15190*/  HMMA.16816.F32 R12, R152.reuse, R160, RZ ;  /* 0x000000a0980c723c */ /* 0x050fe200000018ff */
[----:B------:R-:W4:Y:S05]  /*151a0*/  LDSM.16.M88.4 R88, [R226+0x3800] ;  /* 0x00380000e258783b */ /* 0x000f2a0000000200 */
[----:B------:R-:W1:Y:S02]  /*151b0*/  LDSM.16.M88.4 R96, [R226+0x3c00] ;  /* 0x003c0000e260783b */ /* 0x000e640000000200 */
[C---:B---3--:R-:W-:Y:S03]  /*151c0*/  HMMA.16816.F32 R16, R152.reuse, R162, RZ ;  /* 0x000000a29810723c */ /* 0x048fe600000018ff */
[----:B------:R-:W3:Y:S05]  /*151d0*/  LDSM.16.M88.4 R104, [R226+0x4000] ;  /* 0x00400000e268783b */ /* 0x000eea0000000200 */
[C---:B--2---:R-:W-:Y:S01]  /*151e0*/  HMMA.16816.F32 R20, R152.reuse, R164, RZ ;  /* 0x000000a49814723c */ /* 0x044fe200000018ff */
[----:B------:R-:W2:Y:S05]  /*151f0*/  LDSM.16.M88.4 R112, [R226+0x4400] ;  /* 0x00440000e270783b */ /* 0x000eaa0000000200 */
[----:B------:R-:W1:Y:S02]  /*15200*/  LDSM.16.M88.4 R120, [R226+0x4800] ;  /* 0x00480000e278783b */ /* 0x000e640000000200 */
[C---:B-----5:R-:W-:Y:S03]  /*15210*/  HMMA.16816.F32 R24, R152.reuse, R166, RZ ;  /* 0x000000a69818723c */ /* 0x060fe600000018ff */
[----:B------:R-:W5:Y:S05]  /*15220*/  LDSM.16.M88.4 R128, [R226+0x4c00] ;  /* 0x004c0000e280783b */ /* 0x000f6a0000000200 */
[C---:B------:R-:W-:Y:S01]  /*15230*/  HMMA.16816.F32 R28, R152.reuse, R168, RZ ;  /* 0x000000a8981c723c */ /* 0x040fe200000018ff */
[----:B------:R-:W-:Y:S05]  /*15240*/  LDSM.16.M88.4 R160, [R227] ;  /* 0x00000000e3a0783b */ /* 0x000fea0000000200 */
[----:B------:R-:W1:Y:S02]  /*15250*/  LDSM.16.M88.4 R164, [R225] ;  /* 0x00000000e1a4783b */ /* 0x000e640000000200 */
[C---:B------:R-:W-:Y:S03]  /*15260*/  HMMA.16816.F32 R32, R152.reuse, R170, RZ ;  /* 0x000000aa9820723c */ /* 0x040fe600000018ff */
[----:B------:R-:W-:Y:S05]  /*15270*/  LDSM.16.M88.4 R168, [R221] ;  /* 0x00000000dda8783b */ /* 0x000fea0000000200 */
[C---:B------:R-:W-:Y:S01]  /*15280*/  HMMA.16816.F32 R36, R152.reuse, R172, RZ ;  /* 0x000000ac9824723c */ /* 0x040fe200000018ff */
        /* <DEDUP_REMOVED lines=21> */
[C---:B----4-:R-:W-:Y:S08]  /*153e0*/  HMMA.16816.F32 R84, R152.reuse, R88, RZ ;  /* 0x000000589854723c */ /* 0x050ff000000018ff */
[C---:B------:R-:W-:Y:S08]  /*153f0*/  HMMA.16816.F32 R88, R152.reuse, R90, RZ ;  /* 0x0000005a9858723c */ /* 0x040ff000000018ff */
[C---:B------:R-:W-:Y:S08]  /*15400*/  HMMA.16816.F32 R92, R152.reuse, R96, RZ ;  /* 0x00000060985c723c */ /* 0x040ff000000018ff */
[C---:B------:R-:W-:Y:S08]  /*15410*/  HMMA.16816.F32 R96, R152.reuse, R98, RZ ;  /* 0x000000629860723c */ /* 0x040ff000000018ff */
[C---:B---3--:R-:W-:Y:S08]  /*15420*/  HMMA.16816.F32 R100, R152.reuse, R104, RZ ;  /* 0x000000689864723c */ /* 0x048ff000000018ff */
[C---:B------:R-:W-:Y:S08]  /*15430*/  HMMA.16816.F32 R104, R152.reuse, R106, RZ ;  /* 0x0000006a9868723c */ /* 0x040ff000000018ff */
[C---:B--2---:R-:W-:Y:S08]  /*15440*/  HMMA.16816.F32 R108, R152.reuse, R112, RZ ;  /* 0x00000070986c723c */ /* 0x044ff000000018ff */
[C---:B------:R-:W-:Y:S08]  /*15450*/  HMMA.16816.F32 R112, R152.reuse, R114, RZ ;  /* 0x000000729870723c */ /* 0x040ff000000018ff */
[C---:B------:R-:W-:Y:S08]  /*15460*/  HMMA.16816.F32 R116, R152.reuse, R120, RZ ;  /* 0x000000789874723c */ /* 0x040ff000000018ff */
[C---:B------:R-:W-:Y:S08]  /*15470*/  HMMA.16816.F32 R120, R152.reuse, R122, RZ ;  /* 0x0000007a9878723c */ /* 0x040ff000000018ff */
[C---:B-----5:R-:W-:Y:S08]  /*15480*/  HMMA.16816.F32 R124, R152.reuse, R128, RZ ;  /* 0x00000080987c723c */ /* 0x060ff000000018ff */
[----:B------:R-:W-:Y:S01]  /*15490*/  HMMA.16816.F32 R128, R152, R130, RZ ;  /* 0x000000829880723c */ /* 0x000fe200000018ff */
[----:B------:R-:W2:Y:S07]  /*154a0*/  LDSM.16.M88.4 R152, [R220] ;  /* 0x00000000dc98783b */ /* 0x000eae0000000200 */
[C---:B------:R-:W-:Y:S08]  /*154b0*/  HMMA.16816.F32 R4, R160.reuse, R164, R4 ;  /* 0x000000a4a004723c */ /* 0x040ff00000001804 */
[C---:B------:R-:W-:Y:S01]  /*154c0*/  HMMA.16816.F32 R8, R160.reuse, R166, R8 ;  /* 0x000000a6a008723c */ /* 0x040fe20000001808 */
[----:B------:R-:W3:Y:S07]  /*154d0*/  LDSM.16.M88.4 R164, [R215] ;  /* 0x00000000d7a4783b */ /* 0x000eee0000000200 */
[C---:B-1----:R-:W-:Y:S08]  /*154e0*/  HMMA.16816.F32 R12, R160.reuse, R156, R12 ;  /* 0x0000009ca00c723c */ /* 0x042ff0000000180c */
[C---:B------:R-:W-:Y:S01]  /*154f0*/  HMMA.16816.F32 R16, R160.reuse, R158, R16 ;  /* 0x0000009ea010723c */ /* 0x040fe20000001810 */
[----:B------:R-:W1:Y:S07]  /*15500*/  LDSM.16.M88.4 R156, [R214] ;  /* 0x00000000d69c783b */ /* 0x000e6e0000000200 */
[C---:B------:R-:W-:Y:S08]  /*15510*/  HMMA.16816.F32 R20, R160.reuse, R168, R20 ;  /* 0x000000a8a014723c */ /* 0x040ff00000001814 */
[C---:B------:R-:W-:Y:S01]  /*15520*/  HMMA.16816.F32 R24, R160.reuse, R170, R24 ;  /* 0x000000aaa018723c */ /* 0x040fe20000001818 */
[----:B------:R-:W4:Y:S01]  /*15530*/  LDSM.16.M88.4 R168, [R208] ;  /* 0x00000000d0a8783b */ /* 0x000f220000000200 */
        /* <DEDUP_REMOVED lines=95> */
.L_x_1831:
[C---:B------:R-:W-:Y:S01]  /*15b30*/  LEA R230, P0, R154.reuse, R230, 0x1 ;  /* 0x000000e69ae67211 */ /* 0x040fe200078008ff */
[----:B------:R-:W-:Y:S02]  /*15b40*/  USHF.L.U32 UR5, UR7, 0x6, URZ ;  /* 0x0000000607057899 */ /* 0x000fe4000800063f */
[----:B------:R-:W-:Y:S01]  /*15b50*/  USHF.L.U64.HI UR7, UR7, UR10, UR4 ;  /* 0x0000000a07077299 */ /* 0x000fe20008010204 */
[----:B------:R-:W-:Y:S03]  /*15b60*/  LEA.HI.X R229, R154, R229, R2, 0x1, P0 ;  /* 0x000000e59ae57211 */ /* 0x000fe600000f0c02 */
[----:B------:R-:W-:Y:S02]  /*15b70*/  IADD3 R158, P0, R230, UR5, RZ ;  /* 0x00000005e69e7c10 */ /* 0x000fe4000ff1e0ff */
[----:B------:R-:W-:Y:S02]  /*15b80*/  IMAD.MOV.U32 R231, RZ, RZ, R229 ;  /* 0x000000ffffe77224 */ /* 0x000fe400078e00e5 */
        /* <DEDUP_REMOVED lines=25> */
.L_x_1830:
        /* <DEDUP_REMOVED lines=714> */
.L_x_1828:
[----:B------:R-:W1:Y:S01]  /*189c0*/  SHFL.BFLY PT, R8, R243, 0x2, 0x1f ;  /* 0x0c401f00f3087f89 */ /* 0x000e6200000e0000 */
[----:B------:R-:W-:Y:S01]  /*189d0*/  IMAD.MOV.U32 R9, RZ, RZ, 0x3f800000 ;  /* 0x3f800000ff097424 */ /* 0x000fe200078e00ff */
[----:B------:R-:W-:Y:S01]  /*189e0*/  ULDC.U8 UR4, c[0x0][0x328] ;  /* 0x0000ca0000047ab9 */ /* 0x000fe20000000000 */
[----:B------:R-:W-:Y:S01]  /*189f0*/  IMAD.MOV.U32 R10, RZ, RZ, 0x3f800000 ;  /* 0x3f800000ff0a7424 */ /* 0x000fe200078e00ff */
        /* <DEDUP_REMOVED lines=10> */
[----:B------:R-:W-:Y:S02]  /*18aa0*/  SHF.R.S32.HI R3, RZ, 0x2, R3 ;  /* 0x00000002ff037819 */ /* 0x000fe40000011403 */
[----:B------:R-:W-:Y:S01]  /*18ab0*/  LEA.HI R12, R14, R5, RZ, 0x5 ;  /* 0x000000050e0c7211 */ /* 0x000fe200078f28ff */
[----:B-1----:R-:W-:Y:S01]  /*18ac0*/  FADD.FTZ R7, R8, R7 ;  /* 0x0000000708077221 */ /* 0x002fe20000010000 */
[----:B------:R-:W-:Y:S01]  /*18ad0*/  SHF.R.S32.HI R8, RZ, 0x1f, R3 ;  /* 0x0000001fff087819 */ /* 0x000fe20000011403 */
[----:B--2---:R-:W-:-:S03]  /*18ae0*/  FADD.FTZ R6, R11, R6 ;  /* 0x000000060b067221 */ /* 0x004fc60000010000 */
[----:B------:R-:W-:Y:S02]  /*18af0*/  LEA.HI R8, R8, R3, RZ, 0x3 ;  /* 0x0000000308087211 */ /* 0x000fe400078f18ff */
[----:B------:R-:W-:Y:S02]  /*18b00*/  FSETP.NE.FTZ.AND P1, PT, R7, RZ, PT ;  /* 0x000000ff0700720b */ /* 0x000fe40003f35000 */
[----:B------:R-:W-:Y:S02]  /*18b10*/  LOP3.LUT R8, R8, 0xfffffff8, RZ, 0xc0, !PT ;  /* 0xfffffff808087812 */ /* 0x000fe400078ec0ff */
[----:B------:R-:W-:Y:S02]  /*18b20*/  LEA.HI R11, R14, R5, RZ, 0x2 ;  /* 0x000000050e0b7211 */ /* 0x000fe400078f10ff */
[----:B------:R-:W-:Y:S01]  /*18b30*/  FSETP.NE.FTZ.AND P0, PT, R6, RZ, PT ;  /* 0x000000ff0600720b */ /* 0x000fe20003f15000 */
[----:B------:R-:W-:Y:S01]  /*18b40*/  IMAD.IADD R8, R3, 0x1, -R8 ;  /* 0x0000000103087824 */ /* 0x000fe200078e0a08 */
[----:B------:R-:W-:-:S02]  /*18b50*/  LOP3.LUT R14, R11, 0xfffffffc, RZ, 0xc0, !PT ;  /* 0xfffffffc0b0e7812 */ /* 0x000fc400078ec0ff */
[----:B------:R-:W-:Y:S02]  /*18b60*/  SHF.R.S32.HI R11, RZ, 0x5, R12 ;  /* 0x00000005ff0b7819 */ /* 0x000fe4000001140c */
[----:B------:R-:W-:Y:S01]  /*18b70*/  LEA.HI R13, R8, R8, RZ, 0x1 ;  /* 0x00000008080d7211 */ /* 0x000fe200078f08ff */
[----:B------:R-:W1:Y:S01]  /*18b80*/  @P1 MUFU.RCP R9, R7 ;  /* 0x0000000700091308 */ /* 0x000e620000001000 */
[----:B------:R-:W-:Y:S02]  /*18b90*/  IADD3 R14, -R14, R5, RZ ;  /* 0x000000050e0e7210 */ /* 0x000fe40007ffe1ff */
[----:B------:R-:W-:Y:S02]  /*18ba0*/  SHF.R.S32.HI R15, RZ, 0x1, R13 ;  /* 0x00000001ff0f7819 */ /* 0x000fe4000001140d */
[----:B------:R-:W-:Y:S02]  /*18bb0*/  LOP3.LUT R13, R13, 0x3fffffe, RZ, 0xc0, !PT ;  /* 0x03fffffe0d0d7812 */ /* 0x000fe400078ec0ff */
[C---:B------:R-:W-:Y:S01]  /*18bc0*/  LOP3.LUT P2, RZ, R15.reuse, 0x2, RZ, 0xc0, !PT ;  /* 0x000000020fff7812 */ /* 0x040fe2000784c0ff */
[----:B------:R-:W-:Y:S01]  /*18bd0*/  IMAD.SHL.U32 R16, R15, 0x40, RZ ;  /* 0x000000400f107824 */ /* 0x000fe200078e00ff */
[----:B------:R-:W2:Y:S01]  /*18be0*/  @P0 MUFU.RCP R10, R6 ;  /* 0x00000006000a0308 */ /* 0x000ea20000001000 */
[----:B------:R-:W-:-:S02]  /*18bf0*/  IMAD.IADD R13, R8, 0x1, -R13 ;  /* 0x00000001080d7824 */ /* 0x000fc400078e0a0d */
[----:B------:R-:W-:Y:S01]  /*18c00*/  IMAD R8, R11, 0x100, R14 ;  /* 0x000001000b087824 */ /* 0x000fe200078e020e */
[----:B------:R-:W-:Y:S01]  /*18c10*/  LOP3.LUT R16, R16, 0xc0, RZ, 0xc0, !PT ;  /* 0x000000c010107812 */ /* 0x000fe200078ec0ff */
[----:B-1----:R-:W-:-:S03]  /*18c20*/  FMUL.FTZ R144, R9, R144 ;  /* 0x0000009009907220 */ /* 0x002fc60000410000 */
[----:B------:R-:W-:Y:S01]  /*18c30*/  LEA R8, R13, R8, 0x4 ;  /* 0x000000080d087211 */ /* 0x000fe200078e20ff */
[C---:B------:R-:W-:Y:S01]  /*18c40*/  FMUL.FTZ R145, R9.reuse, R145 ;  /* 0x0000009109917220 */ /* 0x040fe20000410000 */
[----:B------:R-:W-:Y:S01]  /*18c50*/  LEA.HI R13, R16, R16, RZ, 0x1d ;  /* 0x00000010100d7211 */ /* 0x000fe200078fe8ff */
[----:B------:R-:W-:Y:S01]  /*18c60*/  FMUL.FTZ R140, R9, R140 ;  /* 0x0000008c098c7220 */ /* 0x000fe20000410000 */
[----:B------:R-:W-:Y:S01]  /*18c70*/  LOP3.LUT R16, R15, 0x1, RZ, 0xc0, !PT ;  /* 0x000000010f107812 */ /* 0x000fe200078ec0ff */
[----:B------:R-:W-:Y:S01]  /*18c80*/  FMUL.FTZ R141, R9, R141 ;  /* 0x0000008d098d7220 */ /* 0x000fe20000410000 */
[----:B------:R-:W-:Y:S01]  /*18c90*/  F2FP.PACK_AB R144, R145, R144 ;  /* 0x000000909190723e */ /* 0x000fe200000000ff */
[----:B------:R-:W-:Y:S01]  /*18ca0*/  IMAD.U32 R8, R8, 0x2, R13 ;  /* 0x0000000208087824 */ /* 0x000fe200078e000d */
[----:B------:R-:W-:Y:S01]  /*18cb0*/  ISETP.NE.U32.AND P3, PT, R16, 0x1, PT ;  /* 0x000000011000780c */ /* 0x000fe20003f65070 */
[----:B------:R-:W-:Y:S01]  /*18cc0*/  FMUL.FTZ R136, R9, R136 ;  /* 0x0000008809887220 */ /* 0x000fe20000410000 */
[----:B------:R-:W-:Y:S01]  /*18cd0*/  F2FP.PACK_AB R140, R141, R140 ;  /* 0x0000008c8d8c723e */ /* 0x000fe200000000ff */
[C---:B------:R-:W-:Y:S01]  /*18ce0*/  FMUL.FTZ R137, R9.reuse, R137 ;  /* 0x0000008909897220 */ /* 0x040fe20000410000 */
[----:B------:R-:W-:Y:S01]  /*18cf0*/  SHF.L.U32 R15, R8, 0x1, RZ ;  /* 0x00000001080f7819 */ /* 0x000fe200000006ff */
[C---:B------:R-:W-:Y:S01]  /*18d00*/  FMUL.FTZ R132, R9.reuse, R132 ;  /* 0x0000008409847220 */ /* 0x040fe20000410000 */
[----:B------:R-:W1:Y:S01]  /*18d10*/  @P1 MUFU.LG2 R7, R7 ;  /* 0x0000000700071308 */ /* 0x000e620000000c00 */
[----:B------:R-:W-:Y:S01]  /*18d20*/  FMUL.FTZ R9, R9, R133 ;  /* 0x0000008509097220 */ /* 0x000fe20000410000 */
[----:B------:R-:W-:Y:S01]  /*18d30*/  F2FP.PACK_AB R136, R137, R136 ;  /* 0x000000888988723e */ /* 0x000fe200000000ff */
[----:B------:R-:W-:Y:S01]  /*18d40*/  IMAD.MOV.U32 R13, RZ, RZ, -0x10 ;  /* 0xfffffff0ff0d7424 */ /* 0x000fe200078e00ff */
[----:B------:R-:W-:Y:S01]  /*18d50*/  STS [R15], R144 ;  /* 0x000000900f007388 */ /* 0x000fe20000000800 */
[C---:B--2---:R-:W-:Y:S01]  /*18d60*/  FMUL.FTZ R147, R10.reuse, R147 ;  /* 0x000000930a937220 */ /* 0x044fe20000410000 */
[----:B------:R-:W-:Y:S01]  /*18d70*/  F2FP.PACK_AB R132, R9, R132 ;  /* 0x000000840984723e */ /* 0x000fe200000000ff */
[C---:B------:R-:W-:Y:S01]  /*18d80*/  FMUL.FTZ R146, R10.reuse, R146 ;  /* 0x000000920a927220 */ /* 0x040fe20000410000 */
        /* <DEDUP_REMOVED lines=10> */
[----:B------:R-:W2:Y:S01]  /*18e30*/  @P0 MUFU.LG2 R6, R6 ;  /* 0x0000000600060308 */ /* 0x000ea20000000c00 */
[----:B------:R-:W-:Y:S01]  /*18e40*/  FMUL.FTZ R10, R10, R134 ;  /* 0x000000860a0a7220 */ /* 0x000fe20000410000 */
[----:B------:R-:W-:Y:S01]  /*18e50*/  F2FP.PACK_AB R138, R139, R138 ;  /* 0x0000008a8b8a723e */ /* 0x000fe200000000ff */
[----:B------:R-:W-:Y:S01]  /*18e60*/  IMAD.IADD R13, R15, 0x1, R8 ;  /* 0x000000010f0d7824 */ /* 0x000fe200078e0208 */
[----:B------:R3:W-:Y:S01]  /*18e70*/  STS [R15+0x200], R146 ;  /* 0x000200920f007388 */ /* 0x0007e20000000800 */
[----:B------:R-:W-:Y:S01]  /*18e80*/  IMAD.IADD R17, R8, 0x1, R9 ;  /* 0x0000000108117824 */ /* 0x000fe200078e0209 */
[----:B------:R-:W-:Y:S01]  /*18e90*/  F2FP.PACK_AB R10, R135, R10 ;  /* 0x0000000a870a723e */ /* 0x000fe200000000ff */
[----:B-1----:R-:W-:Y:S01]  /*18ea0*/  @P1 FMUL.FTZ R7, R7, 0.69314718246459960938 ;  /* 0x3f31721807071820 */ /* 0x002fe20000410000 */
[----:B------:R-:W-:Y:S01]  /*18eb0*/  STS [R13], R140 ;  /* 0x0000008c0d007388 */ /* 0x000fe20000000800 */
[----:B------:R-:W-:-:S02]  /*18ec0*/  ISETP.NE.AND P2, PT, RZ, UR4, PT ;  /* 0x00000004ff007c0c */ /* 0x000fc4000bf45270 */
[----:B------:R-:W-:Y:S01]  /*18ed0*/  MOV R8, 0x7f800000 ;  /* 0x7f80000000087802 */ /* 0x000fe20000000f00 */
[----:B------:R2:W-:Y:S01]  /*18ee0*/  STS [R13+0x200], R142 ;  /* 0x0002008e0d007388 */ /* 0x0005e20000000800 */
[----:B------:R-:W-:-:S03]  /*18ef0*/  @P1 FFMA.FTZ R8, R2, c[0x0][0x238], R7 ;  /* 0x00008e0002081a23 */ /* 0x000fc60000010007 */
[----:B------:R1:W-:Y:S04]  /*18f00*/  STS [R9], R136 ;  /* 0x0000008809007388 */ /* 0x0003e80000000800 */
[----:B------:R1:W-:Y:S04]  /*18f10*/  STS [R9+0x200], R138 ;  /* 0x0002008a09007388 */ /* 0x0003e80000000800 */
[----:B------:R1:W-:Y:S04]  /*18f20*/  STS [R17], R132 ;  /* 0x0000008411007388 */ /* 0x0003e80000000800 */
[----:B------:R1:W-:Y:S01]  /*18f30*/  STS [R17+0x200], R10 ;  /* 0x0002000a11007388 */ /* 0x0003e20000000800 */
[----:B---3--:R-:W-:-:S02]  /*18f40*/  IMAD.MOV.U32 R15, RZ, RZ, 0x7f800000 ;  /* 0x7f800000ff0f7424 */ /* 0x008fc400078e00ff */
[----:B--2---:R-:W-:-:S04]  /*18f50*/  @P0 FMUL.FTZ R13, R6, 0.69314718246459960938 ;  /* 0x3f317218060d0820 */ /* 0x004fc80000410000 */
[----:B------:R-:W-:Y:S01]  /*18f60*/  @P0 FFMA.FTZ R15, R0, c[0x0][0x238], R13 ;  /* 0x00008e00000f0a23 */ /* 0x000fe2000001000d */
[----:B------:R-:W-:Y:S05]  /*18f70*/  @!P2 BRA `(.L_x_1833) ;  /* 0x000000700000a947 */ /* 0x000fea0003800000 */
[----:B------:R-:W2:Y:S01]  /*18f80*/  S2R R0, SR_CTAID.Y ;  /* 0x0000000000007919 */ /* 0x000ea20000002600 */
[----:B------:R-:W-:-:S03]  /*18f90*/  ISETP.NE.AND P0, PT, R235, -0x1, PT ;  /* 0xffffffffeb00780c */ /* 0x000fc60003f05270 */
[----:B------:R-:W3:Y:S01]  /*18fa0*/  S2R R7, SR_CTAID.Z ;  /* 0x0000000000077919 */ /* 0x000ee20000002700 */
[----:B--2---:R-:W-:-:S05]  /*18fb0*/  IMAD R2, R0, c[0x0][0x214], RZ ;  /* 0x0000850000027a24 */ /* 0x004fca00078e02ff */
[----:B------:R-:W-:-:S05]  /*18fc0*/  SEL R2, R2, R235, !P0 ;  /* 0x000000eb02027207 */ /* 0x000fca0004000000 */
[----:B---3--:R-:W-:Y:S01]  /*18fd0*/  IMAD R2, R7, c[0x0][0x234], R2 ;  /* 0x00008d0007027a24 */ /* 0x008fe200078e0202 */
[----:B------:R-:W-:Y:S05]  /*18fe0*/  BRA `(.L_x_1834) ;  /* 0x0000004000007947 */ /* 0x000fea0003800000 */
.L_x_1833:
[----:B------:R-:W2:Y:S04]  /*18ff0*/  S2R R7, SR_CTAID.Z ;  /* 0x0000000000077919 */ /* 0x000ea80000002700 */
[----:B------:R-:W2:Y:S02]  /*19000*/  S2R R0, SR_CTAID.Y ;  /* 0x0000000000007919 */ /* 0x000ea40000002600 */
[----:B--2---:R-:W-:-:S04]  /*19010*/  IMAD R2, R0, c[0x0][0x1c0], R7 ;  /* 0x0000700000027a24 */ /* 0x004fc800078e0207 */
[----:B------:R-:W-:Y:S02]  /*19020*/  IMAD R2, R2, c[0x0][0x214], RZ ;  /* 0x0000850002027a24 */ /* 0x000fe400078e02ff */
.L_x_1834:
[----:B------:R-:W-:Y:S01]  /*19030*/  BAR.SYNC.DEFER_BLOCKING 0x0 ;  /* 0x0000000000007b1d */ /* 0x000fe20000010000 */
[----:B-1----:R-:W-:Y:S01]  /*19040*/  SHF.R.S32.HI R9, RZ, 0x1f, R4 ;  /* 0x0000001fff097819 */ /* 0x002fe20000011404 */
[----:B------:R-:W-:Y:S01]  /*19050*/  IMAD.WIDE.U32 R24, R0, c[0x0][0x1e0], RZ ;  /* 0x0000780000187a25 */ /* 0x000fe200078e00ff */
[----:B------:R-:W-:Y:S02]  /*19060*/  LOP3.LUT R12, R12, 0xffffffe0, RZ, 0xc0, !PT ;  /* 0xffffffe00c0c7812 */ /* 0x000fe400078ec0ff */
[----:B------:R-:W-:Y:S01]  /*19070*/  LEA.HI R6, R9, R4, RZ, 0x5 ;  /* 0x0000000409067211 */ /* 0x000fe200078f28ff */
[----:B------:R-:W-:Y:S01]  /*19080*/  ULDC.64 UR4, c[0x0][0x118] ;  /* 0x0000460000047ab9 */ /* 0x000fe20000000a00 */
[----:B------:R-:W-:Y:S01]  /*19090*/  ISETP.NE.AND P0, PT, R235, -0x1, PT ;  /* 0xffffffffeb00780c */ /* 0x000fe20003f05270 */
[----:B------:R-:W-:Y:S01]  /*190a0*/  IMAD.IADD R12, R5, 0x1, -R12 ;  /* 0x00000001050c7824 */ /* 0x000fe200078e0a0c */
[----:B------:R-:W-:Y:S01]  /*190b0*/  LOP3.LUT R9, R6, 0xffffffe0, RZ, 0xc0, !PT ;  /* 0xffffffe006097812 */ /* 0x000fe200078ec0ff */
[----:B------:R-:W-:Y:S01]  /*190c0*/  BSSY B0, `(.L_x_1835) ;  /* 0x0000022000007945 */ /* 0x000fe20003800000 */
[----:B------:R-:W-:-:S02]  /*190d0*/  SHF.R.S32.HI R6, RZ, 0x1f, R11 ;  /* 0x0000001fff067819 */ /* 0x000fc4000001140b */
[----:B------:R-:W-:Y:S01]  /*190e0*/  LOP3.LUT P1, RZ, R12, 0x3, RZ, 0xc0, !PT ;  /* 0x000000030cff7812 */ /* 0x000fe2000782c0ff */
[----:B------:R-:W-:Y:S01]  /*190f0*/  IMAD.IADD R9, R4, 0x1, -R9 ;  /* 0x0000000104097824 */ /* 0x000fe200078e0a09 */
[----:B------:R-:W-:Y:S01]  /*19100*/  SHF.R.S32.HI R4, RZ, 0x1f, R0 ;  /* 0x0000001fff047819 */ /* 0x000fe20000011400 */
[C---:B------:R-:W-:Y:S01]  /*19110*/  IMAD.WIDE.U32 R12, R235.reuse, c[0x0][0x1e8], RZ ;  /* 0x00007a00eb0c7a25 */ /* 0x040fe200078e00ff */
[----:B------:R-:W-:Y:S02]  /*19120*/  LEA.HI R6, R6, R11, RZ, 0x2 ;  /* 0x0000000b06067211 */ /* 0x000fe400078f10ff */
[----:B------:R-:W-:Y:S01]  /*19130*/  SHF.R.S32.HI R10, RZ, 0x1f, R9 ;  /* 0x0000001fff0a7819 */ /* 0x000fe20000011409 */
[----:B------:R-:W-:Y:S01]  /*19140*/  IMAD R5, R4, c[0x0][0x1e0], RZ ;  /* 0x0000780004057a24 */ /* 0x000fe200078e02ff */
[----:B------:R-:W-:Y:S01]  /*19150*/  LOP3.LUT R6, R6, 0xffffffc, RZ, 0xc0, !PT ;  /* 0x0ffffffc06067812 */ /* 0x000fe200078ec0ff */
[----:B------:R-:W-:Y:S01]  /*19160*/  IMAD R235, R235, c[0x0][0x1ec], R13 ;  /* 0x00007b00ebeb7a24 */ /* 0x000fe200078e020d */
[----:B------:R-:W-:Y:S01]  /*19170*/  LEA.HI R10, R10, R9, RZ, 0x2 ;  /* 0x000000090a0a7211 */ /* 0x000fe200078f10ff */
[----:B------:R1:W2:Y:S01]  /*19180*/  LDS.128 R16, [R237] ;  /* 0x00000000ed107984 */ /* 0x0002a20000000c00 */
[----:B------:R-:W-:Y:S01]  /*19190*/  IMAD R5, R0, c[0x0][0x1e4], R5 ;  /* 0x0000790000057a24 */ /* 0x000fe200078e0205 */
[----:B------:R-:W-:Y:S01]  /*191a0*/  SEL R12, R24, R12, !P0 ;  /* 0x0000000c180c7207 */ /* 0x000fe20004000000 */
[----:B------:R-:W-:Y:S01]  /*191b0*/  IMAD.IADD R6, R11, 0x1, -R6 ;  /* 0x000000010b067824 */ /* 0x000fe200078e0a06 */
[----:B------:R1:W3:Y:S01]  /*191c0*/  LDS.128 R20, [R237+0x800] ;  /* 0x00080000ed147984 */ /* 0x0002e20000000c00 */
[----:B------:R-:W-:Y:S01]  /*191d0*/  SHF.R.S32.HI R9, RZ, 0x2, R10 ;  /* 0x00000002ff097819 */ /* 0x000fe2000001140a */
[----:B------:R-:W-:-:S04]  /*191e0*/  @!P0 IMAD.IADD R235, R25, 0x1, R5 ;  /* 0x0000000119eb8824 */ /* 0x000fc800078e0205 */
[----:B------:R-:W-:Y:S01]  /*191f0*/  IMAD R6, R6, 0x10, R9 ;  /* 0x0000001006067824 */ /* 0x000fe200078e0209 */
[----:B------:R-:W-:Y:S05]  /*19200*/  @P1 BRA `(.L_x_1836) ;  /* 0x000000d000001947 */ /* 0x000fea0003800000 */
[----:B------:R-:W4:Y:S02]  /*19210*/  S2R R5, SR_CTAID.X ;  /* 0x0000000000057919 */ /* 0x000f240000002500 */
[C---:B----4-:R-:W-:Y:S01]  /*19220*/  IMAD R11, R5.reuse, 0x40, R2 ;  /* 0x00000040050b7824 */ /* 0x050fe200078e0202 */
[----:B------:R-:W-:Y:S01]  /*19230*/  IADD3 R2, R6, 0x8, RZ ;  /* 0x0000000806027810 */ /* 0x000fe20007ffe0ff */
        /* <DEDUP_REMOVED lines=10> */
.L_x_1836:
[----:B------:R-:W-:Y:S05]  /*192e0*/  BSYNC B0 ;  /* 0x0000000000007941 */ /* 0x000fea0003800000 */
.L_x_1835:
[----:B----4-:R-:W4:Y:S01]  /*192f0*/  S2R R5, SR_CTAID.X ;  /* 0x0000000000057919 */ /* 0x010f220000002500 */
[----:B------:R-:W-:Y:S01]  /*19300*/  IMAD.SHL.U32 R8, R14, 0x8, RZ ;  /* 0x000000080e087824 */ /* 0x000fe200078e00ff */
[----:B------:R-:W-:Y:S01]  /*19310*/  SHF.R.S32.HI R2, RZ, 0x1f, R7 ;  /* 0x0000001fff027819 */ /* 0x000fe20000011407 */
[----:B------:R-:W-:Y:S03]  /*19320*/  BSSY B0, `(.L_x_1837) ;  /* 0x0000019000007945 */ /* 0x000fe60003800000 */
[----:B------:R-:W-:Y:S01]  /*19330*/  SHF.R.S32.HI R9, RZ, 0x1f, R8 ;  /* 0x0000001fff097819 */ /* 0x000fe20000011408 */
[----:B------:R-:W-:-:S04]  /*19340*/  IMAD R2, R2, c[0x0][0x1f0], RZ ;  /* 0x00007c0002027a24 */ /* 0x000fc800078e02ff */
[----:B------:R-:W-:Y:S02]  /*19350*/  IMAD R2, R7, c[0x0][0x1f4], R2 ;  /* 0x00007d0007027a24 */ /* 0x000fe400078e0202 */
[----:B----4-:R-:W-:-:S04]  /*19360*/  IMAD.SHL.U32 R5, R5, 0x40, RZ ;  /* 0x0000004005057824 */ /* 0x010fc800078e00ff */
[C---:B------:R-:W-:Y:S01]  /*19370*/  IMAD.WIDE.U32 R8, R5.reuse, c[0x0][0x1e8], R8 ;  /* 0x00007a0005087a25 */ /* 0x040fe200078e0008 */
[----:B------:R-:W-:Y:S02]  /*19380*/  SHF.R.S32.HI R0, RZ, 0x1f, R5 ;  /* 0x0000001fff007819 */ /* 0x000fe40000011405 */
[----:B------:R-:W-:Y:S02]  /*19390*/  IADD3 R234, -R5, R234, RZ ;  /* 0x000000ea05ea7210 */ /* 0x000fe40007ffe1ff */
[----:B------:R-:W-:Y:S01]  /*193a0*/  IADD3 R12, P0, R12, R8, RZ ;  /* 0x000000080c0c7210 */ /* 0x000fe20007f1e0ff */
[----:B------:R-:W-:-:S04]  /*193b0*/  IMAD R0, R0, c[0x0][0x1e8], RZ ;  /* 0x00007a0000007a24 */ /* 0x000fc800078e02ff */
[----:B------:R-:W-:-:S05]  /*193c0*/  IMAD R0, R5, c[0x0][0x1ec], R0 ;  /* 0x00007b0005007a24 */ /* 0x000fca00078e0200 */
[----:B------:R-:W-:Y:S02]  /*193d0*/  IADD3.X R13, R235, R0, R9, P0, !PT ;  /* 0x00000000eb0d7210 */ /* 0x000fe400007fe409 */
[----:B------:R-:W-:Y:S02]  /*193e0*/  ISETP.GE.AND P0, PT, R3, R234, PT ;  /* 0x000000ea0300720c */ /* 0x000fe40003f06270 */
        /* <DEDUP_REMOVED lines=12> */
.L_x_1838:
[----:B------:R-:W-:Y:S05]  /*194b0*/  BSYNC B0 ;  /* 0x0000000000007941 */ /* 0x000fea0003800000 */
.L_x_1837:
[----:B------:R-:W-:-:S04]  /*194c0*/  IADD3 R7, R3, 0x20, RZ ;  /* 0x0000002003077810 */ /* 0x000fc80007ffe0ff */
[----:B------:R-:W-:-:S13]  /*194d0*/  ISETP.GE.AND P0, PT, R7, R234, PT ;  /* 0x000000ea0700720c */ /* 0x000fda0003f06270 */
        /* <DEDUP_REMOVED lines=12> */
.L_x_1839:
        /* <DEDUP_REMOVED lines=14> */
.L_x_5206:


//--------------------- .text._ZN5flash24flash_fwd_splitkv_kernelI23Flash_fwd_kernel_traitsILi32ELi64ELi256ELi4ELb0ELb0EN7cutlass6half_tE19Flash_kernel_traitsILi32ELi64ELi256ELi4ES3_EELb1ELb0ELb0ELb0ELb1ELb1ELb0ELb1EEEvNS_16Flash_fwd_paramsE --------------------------
	.section	.text._ZN5flash24flash_fwd_splitkv_kernelI23Flash_fwd_kernel_traitsILi32ELi64ELi256ELi4ELb0ELb0EN7cutlass6half_tE19Flash_kernel_traitsILi32ELi64ELi256ELi4ES3_EELb1ELb0ELb0ELb0ELb1ELb1ELb0ELb1EEEvNS_16Flash_fwd_paramsE,"ax",@progbits
	.sectioninfo	@"SHI_REGISTERS=255"
	.align	128
        .global         _ZN5flash24flash_fwd_splitkv_kernelI23Flash_fwd_kernel_traitsILi32ELi64ELi256ELi4ELb0ELb0EN7cutlass6half_tE19Flash_kernel_traitsILi32ELi64ELi256ELi4ES3_EELb1ELb0ELb0ELb0ELb1ELb1ELb0ELb1EEEvNS_16Flash_fwd_paramsE
        .type           _ZN5flash24flash_fwd_splitkv_kernelI23Flash_fwd_kernel_traitsILi32ELi64ELi256ELi4ELb0ELb0EN7cutlass6half_tE19Flash_kernel_traitsILi32ELi64ELi256ELi4ES3_EELb1ELb0ELb0ELb0ELb1ELb1ELb0ELb1EEEvNS_16Flash_fwd_paramsE,@function
        .size           _ZN5flash24flash_fwd_splitkv_kernelI23Flash_fwd_kernel_traitsILi32ELi64ELi256ELi4ELb0ELb0EN7cutlass6half_tE19Flash_kernel_traitsILi32ELi64ELi256ELi4ES3_EELb1ELb0ELb0ELb0ELb1ELb1ELb0ELb1EEEvNS_16Flash_fwd_paramsE,(.L_x_5207 - _ZN5flash24flash_fwd_splitkv_kernelI23Flash_fwd_kernel_traitsILi32ELi64ELi256ELi4ELb0ELb0EN7cutlass6half_tE19Flash_kernel_traitsILi32ELi64ELi256ELi4ES3_EELb1ELb0ELb0ELb0ELb1ELb1ELb0ELb1EEEvNS_16Flash_fwd_paramsE)
        .other          _ZN5flash24flash_fwd_splitkv_kernelI23Flash_fwd_kernel_traitsILi32ELi64ELi256ELi4ELb0ELb0EN7cutlass6half_tE19Flash_kernel_traitsILi32ELi64ELi256ELi4ES3_EELb1ELb0ELb0ELb0ELb1ELb1ELb0ELb1EEEvNS_16Flash_fwd_paramsE,@"STO_CUDA_ENTRY STV_DEFAULT"
_ZN5flash24flash_fwd_splitkv_kernelI23Flash_fwd_kernel_traitsILi32ELi64ELi256ELi4ELb0ELb0EN7cutlass6half_tE19Flash_kernel_traitsILi32ELi64ELi256ELi4ES3_EELb1ELb0ELb0ELb0ELb1ELb1ELb0ELb1EEEvNS_16Flash_fwd_paramsE:
.text._ZN5flash24flash_fwd_splitkv_kernelI23Flash_fwd_kernel_traitsILi32ELi64ELi256ELi4ELb0ELb0EN7cutlass6half_tE19Flash_kernel_traitsILi32ELi64ELi256ELi4ES3_EELb1ELb0ELb0ELb0ELb1ELb1ELb0ELb1EEEvNS_16Flash_fwd_paramsE:
        /* <DEDUP_REMOVED lines=39> */
.L_x_1840:
[----:B----4-:R-:W-:Y:S02]  /*0270*/  MOV R0, c[0x0][0x218] ;  /* 0x0000860000007a02 */ /* 0x010fe40000000f00 */
.L_x_1841:
        /* <DEDUP_REMOVED lines=36> */
[----:B------:R-:W-:-:S04]  /*04c0*/  LOP3.LUT R0, R11, 0x1ffffffc, RZ, 0xc0, !PT ;  /* 0x1ffffffc0b007812 */ /* 0x000fc800078ec0ff */
[----:B------:R-:W-:-:S03]  /*04d0*/  IADD3 R0, -R0, R148, RZ ;  /* 0x0000009400007210 */ /* 0x000fc60007ffe1ff */
[----:B------:R-:W-:Y:S01]  /*04e0*/  @P0 IMAD.WIDE.U32 R4, R245, c[0x0][0x1e8], RZ ;  /* 0x00007a00f5040a25 */ /* 0x000fe200078e00ff */
[----:B------:R-:W-:-:S03]  /*04f0*/  SHF.L.U32 R2, R0, 0x3, RZ ;  /* 0x0000000300027819 */ /* 0x000fc600000006ff */
[----:B------:R-:W-:Y:S01]  /*0500*/  @!P0 IMAD R6, R26, c[0x0][0x1e0], RZ ;  /* 0x000078001a068a24 */ /* 0x000fe200078e02ff */
[----:B------:R-:W-:Y:S01]  /*0510*/  SHF.R.S32.HI R3, RZ, 0x1f, R2 ;  /* 0x0000001fff037819 */ /* 0x000fe20000011402 */
[----:B------:R-:W-:Y:S02]  /*0520*/  @P0 IMAD R8, R245, c[0x0][0x1ec], R5 ;  /* 0x00007b00f5080a24 */ /* 0x000fe400078e0205 */
[----:B------:R-:W-:Y:S02]  /*0530*/  @P0 IMAD.MOV.U32 R0, RZ, RZ, R4 ;  /* 0x000000ffff000224 */ /* 0x000fe400078e0004 */
[----:B------:R-:W-:-:S04]  /*0540*/  @!P0 IMAD.WIDE.U32 R4, R9, c[0x0][0x1e0], RZ ;  /* 0x0000780009048a25 */ /* 0x000fc800078e00ff */
[----:B------:R-:W-:Y:S01]  /*0550*/  @!P0 IMAD R7, R9, c[0x0][0x1e4], R6 ;  /* 0x0000790009078a24 */ /* 0x000fe200078e0206 */
[----:B------:R-:W-:Y:S01]  /*0560*/  @!P0 MOV R0, R4 ;  /* 0x0000000400008202 */ /* 0x000fe20000000f00 */
[----:B------:R-:W-:Y:S01]  /*0570*/  IMAD R6, R10, c[0x0][0x1e8], RZ ;  /* 0x00007a000a067a24 */ /* 0x000fe200078e02ff */
[C---:B------:R-:W-:Y:S01]  /*0580*/  IADD3 R10, -R150.reuse, R12, RZ ;  /* 0x0000000c960a7210 */ /* 0x040fe20007ffe1ff */
[----:B------:R-:W-:-:S04]  /*0590*/  IMAD.WIDE.U32 R2, R150, c[0x0][0x1e8], R2 ;  /* 0x00007a0096027a25 */ /* 0x000fc800078e0002 */
[----:B------:R-:W-:Y:S01]  /*05a0*/  @!P0 IMAD.IADD R8, R5, 0x1, R7 ;  /* 0x0000000105088824 */ /* 0x000fe200078e0207 */
[----:B------:R-:W-:Y:S01]  /*05b0*/  IADD3 R2, P0, R0, R2, RZ ;  /* 0x0000000200027210 */ /* 0x000fe20007f1e0ff */
[----:B------:R-:W-:Y:S01]  /*05c0*/  IMAD R4, R150, c[0x0][0x1ec], R6 ;  /* 0x00007b0096047a24 */ /* 0x000fe200078e0206 */
[----:B------:R-:W-:Y:S01]  /*05d0*/  SHF.R.S32.HI R0, RZ, 0x2, R11 ;  /* 0x00000002ff007819 */ /* 0x000fe2000001140b */
[--C-:B------:R-:W-:Y:S01]  /*05e0*/  IMAD R7, R9, c[0x0][0x1c0], R104.reuse ;  /* 0x0000700009077a24 */ /* 0x100fe200078e0268 */
[----:B------:R-:W-:Y:S02]  /*05f0*/  SHF.R.S32.HI R5, RZ, 0x1f, R104 ;  /* 0x0000001fff057819 */ /* 0x000fe40000011468 */
[----:B------:R-:W-:Y:S01]  /*0600*/  IADD3.X R3, R8, R3, R4, P0, !PT ;  /* 0x0000000308037210 */ /* 0x000fe200007fe404 */
[----:B------:R-:W-:Y:S01]  /*0610*/  IMAD R11, R7, c[0x0][0x214], R150 ;  /* 0x00008500070b7a24 */ /* 0x000fe200078e0296 */
[----:B------:R-:W-:Y:S01]  /*0620*/  ISETP.GE.AND P0, PT, R0, R10, PT ;  /* 0x0000000a0000720c */ /* 0x000fe20003f06270 */
[----:B------:R-:W-:Y:S01]  /*0630*/  IMAD R6, R5, c[0x0][0x1f0], RZ ;  /* 0x00007c0005067a24 */ /* 0x000fe200078e02ff */
[----:B------:R-:W-:Y:S01]  /*0640*/  SHF.R.S32.HI R12, RZ, 0x1f, R0 ;  /* 0x0000001fff0c7819 */ /* 0x000fe20000011400 */
[----:B------:R-:W-:-:S04]  /*0650*/  IMAD.WIDE.U32 R4, R104, c[0x0][0x1f0], R2 ;  /* 0x00007c0068047a25 */ /* 0x000fc800078e0002 */
[----:B------:R-:W-:-:S04]  /*0660*/  IMAD R6, R104, c[0x0][0x1f4], R6 ;  /* 0x00007d0068067a24 */ /* 0x000fc800078e0206 */
[----:B------:R-:W-:Y:S02]  /*0670*/  IMAD.IADD R3, R5, 0x1, R6 ;  /* 0x0000000105037824 */ /* 0x000fe400078e0206 */
        /* <DEDUP_REMOVED lines=9> */
.L_x_1844:
[----:B------:R-:W-:Y:S05]  /*0710*/  BSYNC B0 ;  /* 0x0000000000007941 */ /* 0x000fea0003800000 */
.L_x_1843:
[----:B-1----:R-:W-:Y:S01]  /*0720*/  IADD3 R9, R0, 0x20, RZ ;  /* 0x0000002000097810 */ /* 0x002fe20007ffe0ff */
[----:B------:R-:W-:Y:S03]  /*0730*/  BSSY B0, `(.L_x_1845) ;  /* 0x000000d000007945 */ /* 0x000fe60003800000 */
[----:B------:R-:W-:-:S13]  /*0740*/  ISETP.GE.AND P0, PT, R9, R10, PT ;  /* 0x0000000a0900720c */ /* 0x000fda0003f06270 */
[----:B------:R-:W-:Y:S05]  /*0750*/  @P0 BRA `(.L_x_1846) ;  /* 0x000000a000000947 */ /* 0x000fea0003800000 */
[----:B------:R-:W-:-:S04]  /*0760*/  IADD3 R5, P0, R0, 0x20, RZ ;  /* 0x0000002000057810 */ /* 0x000fc80007f1e0ff */
[----:B------:R-:W-:-:S05]  /*0770*/  IADD3.X R2, RZ, R12, RZ, P0, !PT ;  /* 0x0000000cff027210 */ /* 0x000fca00007fe4ff */
[----:B------:R-:W-:Y:S01]  /*0780*/  IMAD R8, R2, c[0x0][0x1e8], RZ ;  /* 0x00007a0002087a24 */ /* 0x000fe200078e02ff */
[----:B------:R-:W-:-:S05]  /*0790*/  MOV R2, R4 ;  /* 0x0000000400027202 */ /* 0x000fca0000000f00 */
[----:B------:R-:W-:-:S04]  /*07a0*/  IMAD.WIDE.U32 R6, R5, c[0x0][0x1e8], R2 ;  /* 0x00007a0005067a25 */ /* 0x000fc800078e0002 */
[----:B------:R-:W-:Y:S01]  /*07b0*/  IMAD R3, R5, c[0x0][0x1ec], R8 ;  /* 0x00007b0005037a24 */ /* 0x000fe200078e0208 */
[----:B------:R-:W-:-:S04]  /*07c0*/  LEA R2, P0, R6, c[0x0][0x1d0], 0x1 ;  /* 0x0000740006027a11 */ /* 0x000fc800078008ff */
[----:B------:R-:W-:-:S04]  /*07d0*/  IADD3 R3, R7, R3, RZ ;  /* 0x0000000307037210 */ /* 0x000fc80007ffe0ff */
[----:B------:R-:W-:-:S05]  /*07e0*/  LEA.HI.X R3, R6, c[0x0][0x1d4], R3, 0x1, P0 ;  /* 0x0000750006037a11 */ /* 0x000fca00000f0c03 */
[----:B------:R1:W-:Y:S02]  /*07f0*/  STG.E.128 [R2.64], RZ ;  /* 0x000000ff02007986 */ /* 0x0003e4000c101d06 */
.L_x_1846:
[----:B------:R-:W-:Y:S05]  /*0800*/  BSYNC B0 ;  /* 0x0000000000007941 */ /* 0x000fea0003800000 */
.L_x_1845:
[----:B------:R-:W-:-:S04]  /*0810*/  LOP3.LUT P2, RZ, R148, 0x3, RZ, 0xc0, !PT ;  /* 0x0000000394ff7812 */ /* 0x000fc8000784c0ff */
[----:B------:R-:W-:Y:S02]  /*0820*/  ISETP.GE.OR P1, PT, R0, R10, P2 ;  /* 0x0000000a0000720c */ /* 0x000fe40001726670 */
[----:B------:R-:W-:-:S04]  /*0830*/  IADD3 R0, P0, R11, R0, RZ ;  /* 0x000000000b007210 */ /* 0x000fc80007f1e0ff */
[----:B-1----:R-:W-:Y:S02]  /*0840*/  LEA.HI.X.SX32 R3, R11, R12, 0x1, P0 ;  /* 0x0000000c0b037211 */ /* 0x002fe400000f0eff */
[----:B------:R-:W-:-:S04]  /*0850*/  LEA R2, P0, R0, c[0x0][0x200], 0x2 ;  /* 0x0000800000027a11 */ /* 0x000fc800078010ff */
[----:B------:R-:W-:Y:S01]  /*0860*/  LEA.HI.X R3, R0, c[0x0][0x204], R3, 0x2, P0 ;  /* 0x0000810000037a11 */ /* 0x000fe200000f1403 */
[----:B------:R-:W-:Y:S01]  /*0870*/  @!P1 IMAD.MOV.U32 R0, RZ, RZ, 0x7f800000 ;  /* 0x7f800000ff009424 */ /* 0x000fe200078e00ff */
[----:B------:R-:W-:-:S04]  /*0880*/  ISETP.GE.OR P0, PT, R9, R10, P2 ;  /* 0x0000000a0900720c */ /* 0x000fc80001706670 */
[----:B------:R1:W-:Y:S09]  /*0890*/  @!P1 STG.E [R2.64], R0 ;  /* 0x0000000002009986 */ /* 0x0003f2000c101906 */
[----:B------:R-:W-:Y:S05]  /*08a0*/  @P0 EXIT ;  /* 0x000000000000094d */ /* 0x000fea0003800000 */
[----:B-1----:R-:W-:-:S05]  /*08b0*/  MOV R0, 0x7f800000 ;  /* 0x7f80000000007802 */ /* 0x002fca0000000f00 */
[----:B------:R-:W-:Y:S01]  /*08c0*/  STG.E [R2.64+0x80], R0 ;  /* 0x0000800002007986 */ /* 0x000fe2000c101906 */
[----:B------:R-:W-:Y:S05]  /*08d0*/  EXIT ;  /* 0x000000000000794d */ /* 0x000fea0003800000 */
.L_x_1842:
        /* <DEDUP_REMOVED lines=101> */
.L_x_1847:
        /* <DEDUP_REMOVED lines=17> */
.L_x_1849:
        /* <DEDUP_REMOVED lines=56> */
.L_x_1848:
[----:B------:R1:W5:Y:S01]  /*13c0*/  @P4 LDG.E R25, [R146.64] ;  /* 0x0000000692194981 */ /* 0x000362000c1e1900 */
[----:B------:R-:W-:Y:S01]  /*13d0*/  ISETP.NE.AND P0, PT, R245, -0x1, PT ;  /* 0xfffffffff500780c */ /* 0x000fe20003f05270 */
[----:B-----5:R-:W-:Y:S01]  /*13e0*/  IMAD.MOV.U32 R9, RZ, RZ, 0x2 ;  /* 0x00000002ff097424 */ /* 0x020fe200078e00ff */
[----:B------:R-:W-:Y:S01]  /*13f0*/  SHF.R.S32.HI R6, RZ, 0x1f, R148 ;  /* 0x0000001fff067819 */ /* 0x000fe20000011494 */
[----:B------:R-:W-:Y:S02]  /*1400*/  IMAD.MOV.U32 R7, RZ, RZ, c[0x0][0x230] ;  /* 0x00008c00ff077624 */ /* 0x000fe400078e00ff */
[----:B------:R-:W-:Y:S01]  /*1410*/  IMAD.MOV.U32 R110, RZ, RZ, RZ ;  /* 0x000000ffff6e7224 */ /* 0x000fe200078e00ff */
[CC--:B------:R-:W-:Y:S01]  /*1420*/  LEA.HI R149, R6.reuse, R148.reuse, RZ, 0x3 ;  /* 0x0000009406957211 */ /* 0x0c0fe200078f18ff */
[----:B------:R-:W-:Y:S01]  /*1430*/  IMAD.MOV.U32 R111, RZ, RZ, c[0x0][0x230] ;  /* 0x00008c00ff6f7624 */ /* 0x000fe200078e00ff */
[----:B------:R-:W-:Y:S01]  /*1440*/  LEA.HI R137, R6, R148, RZ, 0x4 ;  /* 0x0000009406897211 */ /* 0x000fe200078f20ff */
[----:B------:R-:W-:Y:S01]  /*1450*/  IMAD.MOV.U32 R36, RZ, RZ, 0x10 ;  /* 0x00000010ff247424 */ /* 0x000fe200078e00ff */
[----:B------:R-:W-:Y:S01]  /*1460*/  SHF.R.S32.HI R133, RZ, 0x3, R149 ;  /* 0x00000003ff857819 */ /* 0x000fe20000011495 */
[----:B------:R-:W-:-:S04]  /*1470*/  IMAD.HI.U32 R110, R9, R7, R110 ;  /* 0x00000007096e7227 */ /* 0x000fc800078e006e */
[----:B------:R-:W-:Y:S01]  /*1480*/  @P0 IMAD.WIDE.U32 R4, R245, c[0x0][0x190], RZ ;  /* 0x00006400f5040a25 */ /* 0x000fe200078e00ff */
[----:B------:R-:W-:-:S03]  /*1490*/  SHF.R.S32.HI R103, RZ, 0x1, R110 ;  /* 0x00000001ff677819 */ /* 0x000fc6000001146e */
[----:B------:R-:W-:Y:S02]  /*14a0*/  @!P0 IMAD R0, R26, c[0x0][0x178], RZ ;  /* 0x00005e001a008a24 */ /* 0x000fe400078e02ff */
[----:B------:R-:W-:Y:S01]  /*14b0*/  @P0 IMAD R8, R245, c[0x0][0x194], R5 ;  /* 0x00006500f5080a24 */ /* 0x000fe200078e0205 */
[----:B------:R-:W-:Y:S01]  /*14c0*/  @P0 MOV R5, R4 ;  /* 0x0000000400050202 */ /* 0x000fe20000000f00 */
[----:B------:R-:W-:Y:S01]  /*14d0*/  @!P0 IMAD.WIDE.U32 R2, R23, c[0x0][0x178], RZ ;  /* 0x00005e0017028a25 */ /* 0x000fe200078e00ff */
[----:B------:R-:W-:-:S03]  /*14e0*/  LEA.HI R4, R6, R148, RZ, 0x2 ;  /* 0x0000009406047211 */ /* 0x000fc600078f10ff */
[----:B------:R-:W-:Y:S01]  /*14f0*/  @!P0 IMAD R0, R23, c[0x0][0x17c], R0 ;  /* 0x00005f0017008a24 */ /* 0x000fe200078e0200 */
[----:B------:R-:W-:Y:S01]  /*1500*/  SHF.R.S32.HI R74, RZ, 0x2, R4 ;  /* 0x00000002ff4a7819 */ /* 0x000fe20000011404 */
[----:B------:R-:W-:Y:S01]  /*1510*/  @!P0 IMAD.MOV.U32 R5, RZ, RZ, R2 ;  /* 0x000000ffff058224 */ /* 0x000fe200078e0002 */
[----:B------:R-:W-:Y:S01]  /*1520*/  LEA.HI R2, R6, R148, RZ, 0x5 ;  /* 0x0000009406027211 */ /* 0x000fe200078f28ff */
[----:B------:R-:W-:Y:S01]  /*1530*/  @!P0 IMAD.IADD R8, R3, 0x1, R0 ;  /* 0x0000000103088824 */ /* 0x000fe200078e0200 */
[C---:B------:R-:W-:Y:S01]  /*1540*/  LOP3.LUT R3, R4.reuse, 0xfffffffc, RZ, 0xc0, !PT ;  /* 0xfffffffc04037812 */ /* 0x040fe200078ec0ff */
[----:B------:R-:W-:Y:S01]  /*1550*/  IMAD.SHL.U32 R0, R133, 0x40, RZ ;  /* 0x0000004085007824 */ /* 0x000fe200078e00ff */
[----:B------:R-:W-:Y:S01]  /*1560*/  SHF.R.S32.HI R131, RZ, 0x5, R2 ;  /* 0x00000005ff837819 */ /* 0x000fe20000011402 */
[----:B------:R-:W-:Y:S01]  /*1570*/  IMAD.MOV.U32 R106, RZ, RZ, c[0x0][0x198] ;  /* 0x00006600ff6a7624 */ /* 0x000fe200078e00ff */
[----:B------:R-:W-:Y:S01]  /*1580*/  LEA.HI R2, R4, R74, RZ, 0x1 ;  /* 0x0000004a04027211 */ /* 0x000fe200078f08ff */
[----:B------:R-:W-:Y:S01]  /*1590*/  IMAD.IADD R22, R148, 0x1, -R3 ;  /* 0x0000000194167824 */ /* 0x000fe200078e0a03 */
[----:B------:R-:W-:Y:S01]  /*15a0*/  LOP3.LUT R0, R0, 0xc0, RZ, 0xc0, !PT ;  /* 0x000000c000007812 */ /* 0x000fe200078ec0ff */
[----:B------:R-:W-:Y:S01]  /*15b0*/  IMAD.MOV.U32 R116, RZ, RZ, 0x5 ;  /* 0x00000005ff747424 */ /* 0x000fe200078e00ff */
[----:B------:R-:W-:Y:S01]  /*15c0*/  LOP3.LUT R2, R2, 0x7fffffe, RZ, 0xc0, !PT ;  /* 0x07fffffe02027812 */ /* 0x000fe200078ec0ff */
[----:B------:R-:W-:Y:S01]  /*15d0*/  IMAD.SHL.U32 R117, R106, 0x20, RZ ;  /* 0x000000206a757824 */ /* 0x000fe200078e00ff */
[----:B------:R-:W-:-:S02]  /*15e0*/  SHF.L.U32 R16, R22, 0x3, RZ ;  /* 0x0000000316107819 */ /* 0x000fc400000006ff */
[----:B------:R-:W-:Y:S01]  /*15f0*/  LOP3.LUT R4, R137, 0xfffffff0, RZ, 0xc0, !PT ;  /* 0xfffffff089047812 */ /* 0x000fe200078ec0ff */
[----:B------:R-:W-:Y:S01]  /*1600*/  IMAD.IADD R2, R74, 0x1, -R2 ;  /* 0x000000014a027824 */ /* 0x000fe200078e0a02 */
[----:B------:R-:W-:Y:S02]  /*1610*/  LOP3.LUT R3, R0, 0x18, R16, 0xf8, !PT ;  /* 0x0000001800037812 */ /* 0x000fe400078ef810 */
[----:B------:R-:W-:Y:S01]  /*1620*/  SHF.R.U32.HI R0, RZ, 0x3, R0 ;  /* 0x00000003ff007819 */ /* 0x000fe20000011600 */
[----:B------:R-:W-:Y:S01]  /*1630*/  IMAD.IADD R121, R148, 0x1, -R4 ;  /* 0x0000000194797824 */ /* 0x000fe200078e0a04 */
[----:B------:R-:W-:Y:S01]  /*1640*/  SHF.R.S32.HI R75, RZ, 0x1f, R74 ;  /* 0x0000001fff4b7819 */ /* 0x000fe2000001144a */
[----:B------:R-:W-:Y:S01]  /*1650*/  IMAD R2, R131, 0x8, R2 ;  /* 0x0000000883027824 */ /* 0x000fe200078e0202 */
[----:B------:R-:W-:Y:S02]  /*1660*/  LOP3.LUT R0, R3, R0, RZ, 0x3c, !PT ;  /* 0x0000000003007212 */ /* 0x000fe400078e3cff */
[----:B------:R-:W-:Y:S01]  /*1670*/  IADD3 R4, P0, R16, R5, RZ ;  /* 0x0000000510047210 */ /* 0x000fe20007f1e0ff */
[----:B------:R-:W-:Y:S01]  /*1680*/  IMAD.WIDE R6, R11, 0x40, R74 ;  /* 0x000000400b067825 */ /* 0x000fe200078e024a */
[----:B------:R-:W-:-:S02]  /*1690*/  SHF.R.S32.HI R17, RZ, 0x1f, R16 ;  /* 0x0000001fff117819 */ /* 0x000fc40000011410 */
[----:B------:R-:W-:Y:S01]  /*16a0*/  LEA.HI R123, R121, R121, RZ, 0x1 ;  /* 0x00000079797b7211 */ /* 0x000fe200078f08ff */
[----:B------:R-:W-:Y:S01]  /*16b0*/  IMAD.U32 R183, R2, 0x20, R0 ;  /* 0x0000002002b77824 */ /* 0x000fe200078e0000 */
[----:B------:R-:W-:Y:S01]  /*16c0*/  IADD3.X R5, R17, R8, RZ, P0, !PT ;  /* 0x0000000811057210 */ /* 0x000fe200007fe4ff */
[----:B------:R-:W-:Y:S01]  /*16d0*/  IMAD R3, R7, c[0x0][0x190], RZ ;  /* 0x0000640007037a24 */ /* 0x000fe200078e02ff */
[----:B------:R-:W-:Y:S01]  /*16e0*/  IADD3 R2, P0, R16, R10, RZ ;  /* 0x0000000a10027210 */ /* 0x000fe20007f1e0ff */
[----:B------:R-:W-:Y:S01]  /*16f0*/  IMAD R0, R19, c[0x0][0x1b8], RZ ;  /* 0x00006e0013007a24 */ /* 0x000fe200078e02ff */
[----:B------:R-:W-:Y:S01]  /*1700*/  SHF.R.S32.HI R11, RZ, 0x1, R123 ;  /* 0x00000001ff0b7819 */ /* 0x000fe2000001147b */
[----:B------:R-:W-:Y:S01]  /*1710*/  IMAD R18, R6, c[0x0][0x194], R3 ;  /* 0x0000650006127a24 */ /* 0x000fe200078e0203 */
[----:B------:R-:W-:Y:S01]  /*1720*/  SHF.R.S32.HI R7, RZ, 0x1f, R123 ;  /* 0x0000001fff077819 */ /* 0x000fe2000001147b */
[----:B------:R-:W-:Y:S01]  /*1730*/  IMAD.X R3, R17, 0x1, R12, P0 ;  /* 0x0000000111037824 */ /* 0x000fe200000e060c */
[----:B------:R-:W-:Y:S01]  /*1740*/  IADD3 R9, P0, R74, R13, RZ ;  /* 0x0000000d4a097210 */ /* 0x000fe20007f1e0ff */
[----:B------:R-:W-:Y:S01]  /*1750*/  IMAD.WIDE.U32 R4, R6, c[0x0][0x190], R4 ;  /* 0x0000640006047a25 */ /* 0x000fe200078e0004 */
[----:B------:R-:W-:-:S02]  /*1760*/  IADD3 R6, P1, R16, R21, RZ ;  /* 0x0000001510067210 */ /* 0x000fc40007f3e0ff */
[----:B------:R-:W-:Y:S01]  /*1770*/  SHF.L.U64.HI R120, R106, R116, c[0x0][0x19c] ;  /* 0x000067006a787619 */ /* 0x000fe20000010274 */
[----:B------:R-:W-:Y:S01]  /*1780*/  IMAD R12, R15, c[0x0][0x1bc], R0 ;  /* 0x00006f000f0c7a24 */ /* 0x000fe200078e0200 */
[----:B------:R-:W-:Y:S01]  /*1790*/  LEA.HI R0, R7, R11, RZ, 0x2 ;  /* 0x0000000b07007211 */ /* 0x000fe200078f10ff */
[----:B------:R-:W-:Y:S02]  /*17a0*/  IMAD.X R7, R17, 0x1, R24, P1 ;  /* 0x0000000111077824 */ /* 0x000fe400008e0618 */
[----:B------:R-:W-:Y:S01]  /*17b0*/  IMAD.WIDE.U32 R2, R15, c[0x0][0x1b8], R2 ;  /* 0x00006e000f027a25 */ /* 0x000fe200078e0002 */
[----:B------:R-:W-:-:S03]  /*17c0*/  LOP3.LUT R10, R0, 0xfffffffc, RZ, 0xc0, !PT ;  /* 0xfffffffc000a7812 */ /* 0x000fc600078ec0ff */
[----:B------:R-:W-:Y:S01]  /*17d0*/  IMAD R0, R75, c[0x0][0x198], RZ ;  /* 0x000066004b007a24 */ /* 0x000fe200078e02ff */
[----:B------:R-:W-:Y:S01]  /*17e0*/  IADD3 R128, R11, -R10, RZ ;  /* 0x8000000a0b807210 */ /* 0x000fe20007ffe0ff */
[----:B------:R-:W-:Y:S01]  /*17f0*/  IMAD.X R8, R75, 0x1, R20, P0 ;  /* 0x000000014b087824 */ /* 0x000fe200000e0614 */
[----:B------:R-:W-:Y:S01]  /*1800*/  SHF.R.S32.HI R10, RZ, 0x1f, R104 ;  /* 0x0000001fff0a7819 */ /* 0x000fe20000011468 */
[----:B------:R-:W-:Y:S01]  /*1810*/  IMAD R0, R74, c[0x0][0x19c], R0 ;  /* 0x000067004a007a24 */ /* 0x000fe200078e0200 */
[----:B------:R-:W-:Y:S01]  /*1820*/  LOP3.LUT P3, RZ, R128, 0x2, RZ, 0xc0, !PT ;  /* 0x0000000280ff7812 */ /* 0x000fe2000786c0ff */
[----:B------:R-:W-:-:S03]  /*1830*/  IMAD.WIDE.U32 R6, R74, c[0x0][0x198], R6 ;  /* 0x000066004a067a25 */ /* 0x000fc600078e0006 */
[----:B------:R-:W-:Y:S01]  /*1840*/  SEL R36, R36, 0xfffffff0, !P3 ;  /* 0xfffffff024247807 */ /* 0x000fe20005800000 */
[----:B------:R-:W-:Y:S01]  /*1850*/  IMAD.IADD R3, R3, 0x1, R12 ;  /* 0x0000000103037824 */ /* 0x000fe200078e020c */
[----:B------:R-:W-:Y:S01]  /*1860*/  LEA R13, P1, R6, c[0x0][0x168], 0x1 ;  /* 0x00005a00060d7a11 */ /* 0x000fe200078208ff */
[----:B------:R-:W-:Y:S02]  /*1870*/  IMAD R8, R8, c[0x0][0x1a0], RZ ;  /* 0x0000680008087a24 */ /* 0x000fe400078e02ff */
[----:B------:R-:W-:Y:S02]  /*1880*/  IMAD.IADD R0, R7, 0x1, R0 ;  /* 0x0000000107007824 */ /* 0x000fe400078e0200 */
[C---:B------:R-:W-:Y:S02]  /*1890*/  IMAD R8, R9.reuse, c[0x0][0x1a4], R8 ;  /* 0x0000690009087a24 */ /* 0x040fe400078e0208 */
[----:B------:R-:W-:Y:S01]  /*18a0*/  IMAD.WIDE.U32 R2, R9, c[0x0][0x1a0], R2 ;  /* 0x0000680009027a25 */ /* 0x000fe200078e0002 */
[----:B------:R-:W-:-:S03]  /*18b0*/  SHF.L.U64.HI R7, R6, 0x1, R0 ;  /* 0x0000000106077819 */ /* 0x000fc60000010200 */
[----:B------:R-:W-:Y:S01]  /*18c0*/  IMAD R9, R10, c[0x0][0x1a8], RZ ;  /* 0x00006a000a097a24 */ /* 0x000fe200078e02ff */
[----:B------:R-:W-:Y:S01]  /*18d0*/  IADD3 R0, R3, R8, RZ ;  /* 0x0000000803007210 */ /* 0x000fe20007ffe0ff */
[----:B------:R-:W-:Y:S01]  /*18e0*/  IMAD.IADD R5, R5, 0x1, R18 ;  /* 0x0000000105057824 */ /* 0x000fe200078e0212 */
[----:B------:R-:W-:Y:S01]  /*18f0*/  LEA R12, P0, R2, c[0x0][0x170], 0x1 ;  /* 0x00005c00020c7a11 */ /* 0x000fe200078008ff */
[----:B------:R-:W-:Y:S01]  /*1900*/  IMAD R6, R104, c[0x0][0x1ac], R9 ;  /* 0x00006b0068067a24 */ /* 0x000fe200078e0209 */
[----:B------:R-:W-:Y:S01]  /*1910*/  SHF.L.U64.HI R3, R2, 0x1, R0 ;  /* 0x0000000102037819 */ /* 0x000fe20000010200 */
[----:B------:R-:W-:Y:S01]  /*1920*/  IMAD.MOV.U32 R18, RZ, RZ, c[0x0][0x1a0] ;  /* 0x00006800ff127624 */ /* 0x000fe200078e00ff */
[----:B------:R-:W-:Y:S01]  /*1930*/  SHF.R.S32.HI R0, RZ, 0x1f, R92 ;  /* 0x0000001fff007819 */ /* 0x000fe2000001145c */
[----:B------:R-:W-:Y:S01]  /*1940*/  IMAD.WIDE.U32 R104, R104, c[0x0][0x1a8], R4 ;  /* 0x00006a0068687a25 */ /* 0x000fe200078e0004 */
[----:B------:R-:W-:Y:S02]  /*1950*/  IADD3.X R11, R3, c[0x0][0x174], RZ, P0, !PT ;  /* 0x00005d00030b7a10 */ /* 0x000fe400007fe4ff */
[----:B------:R-:W-:Y:S01]  /*1960*/  LEA.HI R2, R0, R92, RZ, 0x8 ;  /* 0x0000005c00027211 */ /* 0x000fe200078f40ff */
[----:B------:R-:W-:Y:S01]  /*1970*/  IMAD.SHL.U32 R132, R18, 0x20, RZ ;  /* 0x0000002012847824 */ /* 0x000fe200078e00ff */
[----:B------:R-:W-:Y:S01]  /*1980*/  SHF.L.U32 R0, R22, 0x2, RZ ;  /* 0x0000000216007819 */ /* 0x000fe200000006ff */
[----:B------:R-:W-:Y:S01]  /*1990*/  IMAD.MOV.U32 R240, RZ, RZ, R13 ;  /* 0x000000fffff07224 */ /* 0x000fe200078e000d */
[----:B------:R-:W-:Y:S01]  /*19a0*/  SHF.R.S32.HI R2, RZ, 0x8, R2 ;  /* 0x00000008ff027819 */ /* 0x000fe20000011402 */
[----:B------:R-:W-:Y:S01]  /*19b0*/  IMAD.IADD R119, R105, 0x1, R6 ;  /* 0x0000000169777824 */ /* 0x000fe200078e0206 */
[----:B------:R-:W-:Y:S01]  /*19c0*/  IADD3.X R10, R7, c[0x0][0x16c], RZ, P1, !PT ;  /* 0x00005b00070a7a10 */ /* 0x000fe20000ffe4ff */
[----:B------:R-:W-:Y:S01]  /*19d0*/  IMAD R118, R74, R103, R0 ;  /* 0x000000674a767224 */ /* 0x000fe200078e0200 */
[----:B------:R-:W-:Y:S01]  /*19e0*/  IMNMX R91, RZ, R2, !PT ;  /* 0x00000002ff5b7217 */ /* 0x000fe20007800200 */
[----:B------:R-:W-:Y:S01]  /*19f0*/  IMAD.MOV.U32 R242, RZ, RZ, R12 ;  /* 0x000000fffff27224 */ /* 0x000fe200078e000c */
[----:B------:R-:W-:Y:S01]  /*1a00*/  SHF.L.U64.HI R130, R18, R116, c[0x0][0x1a4] ;  /* 0x0000690012827619 */ /* 0x000fe20000010274 */
[--C-:B------:R-:W-:Y:S01]  /*1a10*/  IMAD.IADD R122, R0, 0x1, R118.reuse ;  /* 0x00000001007a7824 */ /* 0x100fe200078e0276 */
[----:B------:R-:W-:Y:S01]  /*1a20*/  ISETP.GT.AND P2, PT, R198, R91, PT ;  /* 0x0000005bc600720c */ /* 0x000fe20003f44270 */
[----:B------:R-:W-:Y:S01]  /*1a30*/  IMAD.MOV.U32 R241, RZ, RZ, R11 ;  /* 0x000000fffff17224 */ /* 0x000fe200078e000b */
[----:B------:R-:W-:-:S02]  /*1a40*/  SHF.R.S32.HI R124, RZ, 0x1f, R118 ;  /* 0x0000001fff7c7819 */ /* 0x000fc40000011476 */
[----:B------:R-:W-:Y:S02]  /*1a50*/  SHF.R.S32.HI R125, RZ, 0x1f, R122 ;  /* 0x0000001fff7d7819 */ /* 0x000fe4000001147a */
[----:B------:R-:W-:Y:S02]  /*1a60*/  MOV R239, R10 ;  /* 0x0000000a00ef7202 */ /* 0x000fe40000000f00 */
[----:B------:R-:W-:-:S05]  /*1a70*/  @!P4 MOV R25, RZ ;  /* 0x000000ff0019c202 */ /* 0x000fca0000000f00 */
[----:B------:R-:W-:Y:S05]  /*1a80*/  @!P2 BRA `(.L_x_1850) ;  /* 0x000071100000a947 */ /* 0x000fea0003800000 */
[C---:B-1----:R-:W-:Y:S01]  /*1a90*/  IMAD R6, R26.reuse, c[0x0][0x280], RZ ;  /* 0x0000a0001a067a24 */ /* 0x042fe200078e02ff */
[----:B------:R-:W-:Y:S01]  /*1aa0*/  SHF.R.S32.HI R8, RZ, 0x1f, R14 ;  /* 0x0000001fff087819 */ /* 0x000fe2000001140e */
[----:B------:R-:W-:Y:S01]  /*1ab0*/  IMAD R0, R26, c[0x0][0x278], RZ ;  /* 0x00009e001a007a24 */ /* 0x000fe200078e02ff */
[----:B------:R-:W-:Y:S01]  /*1ac0*/  SHF.R.S32.HI R9, RZ, 0x1f, R92 ;  /* 0x0000001fff097819 */ /* 0x000fe2000001145c */
[----:B------:R-:W-:Y:S01]  /*1ad0*/  IMAD.WIDE.U32 R4, R23, c[0x0][0x280], R16 ;  /* 0x0000a00017047a25 */ /* 0x000fe200078e0010 */
[----:B------:R-:W-:Y:S01]  /*1ae0*/  UMOV UR12, 0x40 ;  /* 0x00000040000c7882 */ /* 0x000fe20000000000 */
[----:B------:R-:W-:Y:S01]  /*1af0*/  SHF.L.U32 R72, R103, 0x5, RZ ;  /* 0x0000000567487819 */ /* 0x000fe200000006ff */
        /* <DEDUP_REMOVED lines=10> */
[----:B------:R-:W-:Y:S01]  /*1ba0*/  MOV R55, R10 ;  /* 0x0000000a00377202 */ /* 0x000fe20000000f00 */
[----:B------:R-:W-:Y:S01]  /*1bb0*/  IMAD.IADD R3, R3, 0x1, R7 ;  /* 0x0000000103037824 */ /* 0x000fe200078e0207 */
[----:B------:R-:W-:Y:S01]  /*1bc0*/  UMOV UR11, 0xc0 ;  /* 0x000000c0000b7882 */ /* 0x000fe20000000000 */
[----:B------:R-:W-:Y:S01]  /*1bd0*/  IMAD R7, R6, c[0x0][0x290], RZ ;  /* 0x0000a40006077a24 */ /* 0x000fe200078e02ff */
[----:B------:R-:W-:Y:S01]  /*1be0*/  UMOV UR10, 0x140 ;  /* 0x00000140000a7882 */ /* 0x000fe20000000000 */
[----:B------:R-:W-:Y:S01]  /*1bf0*/  IMAD.WIDE.U32 R8, R18, 0x40, RZ ;  /* 0x0000004012087825 */ /* 0x000fe200078e00ff */
[----:B------:R-:W-:Y:S01]  /*1c00*/  UMOV UR9, 0x180 ;  /* 0x0000018000097882 */ /* 0x000fe20000000000 */
[----:B------:R-:W-:Y:S01]  /*1c10*/  IADD3 R84, R74, 0x20, RZ ;  /* 0x000000204a547810 */ /* 0x000fe20007ffe0ff */
[----:B------:R-:W-:Y:S01]  /*1c20*/  UMOV UR8, 0x1c0 ;  /* 0x000001c000087882 */ /* 0x000fe20000000000 */
[----:B------:R-:W-:Y:S01]  /*1c30*/  IMAD R6, R6, c[0x0][0x288], RZ ;  /* 0x0000a20006067a24 */ /* 0x000fe200078e02ff */
[----:B------:R-:W-:Y:S01]  /*1c40*/  SHF.L.U32 R127, R8, 0x1, RZ ;  /* 0x00000001087f7819 */ /* 0x000fe200000006ff */
[C---:B------:R-:W-:Y:S01]  /*1c50*/  IMAD R7, R0.reuse, c[0x0][0x294], R7 ;  /* 0x0000a50000077a24 */ /* 0x040fe200078e0207 */
[----:B------:R-:W-:Y:S01]  /*1c60*/  UIMAD UR16, UR11, UR5, URZ ;  /* 0x000000050b1072a4 */ /* 0x000fe2000f8e023f */
[----:B------:R-:W-:Y:S01]  /*1c70*/  IMAD.WIDE.U32 R4, R0, c[0x0][0x290], R4 ;  /* 0x0000a40000047a25 */ /* 0x000fe200078e0004 */
[----:B------:R-:W-:Y:S01]  /*1c80*/  UIMAD UR15, UR10, UR5, URZ ;  /* 0x000000050a0f72a4 */ /* 0x000fe2000f8e023f */
[----:B------:R-:W-:Y:S01]  /*1c90*/  IADD3 R90, R74, 0x40, RZ ;  /* 0x000000404a5a7810 */ /* 0x000fe20007ffe0ff */
[----:B------:R-:W-:Y:S01]  /*1ca0*/  UIMAD UR14, UR9, UR5, URZ ;  /* 0x00000005090e72a4 */ /* 0x000fe2000f8e023f */
[C---:B------:R-:W-:Y:S01]  /*1cb0*/  IMAD R6, R0.reuse, c[0x0][0x28c], R6 ;  /* 0x0000a30000067a24 */ /* 0x040fe200078e0206 */
[----:B------:R-:W-:Y:S01]  /*1cc0*/  UIMAD UR26, UR8, UR5, URZ ;  /* 0x00000005081a72a4 */ /* 0x000fe2000f8e023f */
        /* <DEDUP_REMOVED lines=8> */
[----:B------:R-:W-:Y:S01]  /*1d50*/  IMAD.WIDE.U32 R8, R18, 0x80, RZ ;  /* 0x0000008012087825 */ /* 0x000fe200078e00ff */
[----:B------:R-:W-:Y:S01]  /*1d60*/  UIMAD.WIDE.U32 UR30, UR10, UR4, URZ ;  /* 0x000000040a1e72a5 */ /* 0x000fe2000f8e003f */
[C---:B------:R-:W-:Y:S01]  /*1d70*/  IADD3 R88, R74.reuse, 0x80, RZ ;  /* 0x000000804a587810 */ /* 0x040fe20007ffe0ff */
[----:B------:R-:W-:Y:S01]  /*1d80*/  UIMAD.WIDE.U32 UR28, UR9, UR4, URZ ;  /* 0x00000004091c72a5 */ /* 0x000fe2000f8e003f */
[----:B------:R-:W-:Y:S01]  /*1d90*/  IMAD.IADD R5, R5, 0x1, R7 ;  /* 0x0000000105057824 */ /* 0x000fe200078e0207 */
[----:B------:R-:W-:Y:S01]  /*1da0*/  ULDC UR17, c[0x0][0x19c] ;  /* 0x0000670000117ab9 */ /* 0x000fe20000000800 */
[----:B------:R-:W-:Y:S01]  /*1db0*/  IMAD R6, R19, c[0x0][0x2a0], RZ ;  /* 0x0000a80013067a24 */ /* 0x000fe200078e02ff */
[----:B------:R-:W-:Y:S01]  /*1dc0*/  UIMAD UR11, UR11, UR5, URZ ;  /* 0x000000050b0b72a4 */ /* 0x000fe2000f8e023f */
[----:B------:R-:W-:Y:S01]  /*1dd0*/  IMAD R56, R15, c[0x0][0x29c], R0 ;  /* 0x0000a7000f387a24 */ /* 0x000fe200078e0200 */
[----:B------:R-:W-:Y:S01]  /*1de0*/  IADD3 R0, R9, UR18, RZ ;  /* 0x0000001209007c10 */ /* 0x000fe2000fffe0ff */
[C---:B------:R-:W-:Y:S01]  /*1df0*/  IMAD.WIDE.U32 R2, R15.reuse, c[0x0][0x298], R2 ;  /* 0x0000a6000f027a25 */ /* 0x040fe200078e0002 */
[----:B------:R-:W-:Y:S01]  /*1e00*/  UIMAD UR10, UR10, UR5, URZ ;  /* 0x000000050a0a72a4 */ /* 0x000fe2000f8e023f */
[----:B------:R-:W-:Y:S01]  /*1e10*/  IADD3 R87, R74, 0xa0, RZ ;  /* 0x000000a04a577810 */ /* 0x000fe20007ffe0ff */
[----:B------:R-:W-:Y:S01]  /*1e20*/  UIMAD UR9, UR9, UR5, URZ ;  /* 0x00000005090972a4 */ /* 0x000fe2000f8e023f */
[C---:B------:R-:W-:Y:S01]  /*1e30*/  IMAD R6, R15.reuse, c[0x0][0x2a4], R6 ;  /* 0x0000a9000f067a24 */ /* 0x040fe200078e0206 */
[----:B------:R-:W-:Y:S01]  /*1e40*/  SHF.L.U64.HI R101, R8, 0x1, R0 ;  /* 0x0000000108657819 */ /* 0x000fe20000010200 */
[----:B------:R-:W-:Y:S01]  /*1e50*/  IMAD.WIDE.U32 R4, R15, c[0x0][0x2a0], R4 ;  /* 0x0000a8000f047a25 */ /* 0x000fe200078e0004 */
[----:B------:R-:W-:Y:S01]  /*1e60*/  LEA R57, P0, R2, c[0x0][0x268], 0x1 ;  /* 0x00009a0002397a11 */ /* 0x000fe200078008ff */
[----:B------:R-:W-:Y:S01]  /*1e70*/  UIMAD UR13, UR13, UR17, URZ ;  /* 0x000000110d0d72a4 */ /* 0x000fe2000f8e023f */
[----:B------:R-:W-:Y:S01]  /*1e80*/  IADD3 R86, R74, 0xc0, RZ ;  /* 0x000000c04a567810 */ /* 0x000fe20007ffe0ff */
[----:B------:R-:W-:Y:S01]  /*1e90*/  IMAD.IADD R56, R3, 0x1, R56 ;  /* 0x0000000103387824 */ /* 0x000fe200078e0238 */
[----:B------:R-:W-:Y:S01]  /*1ea0*/  LEA R65, P1, R4, c[0x0][0x270], 0x1 ;  /* 0x00009c0004417a11 */ /* 0x000fe200078208ff */
[----:B------:R-:W-:Y:S01]  /*1eb0*/  IMAD.IADD R0, R5, 0x1, R6 ;  /* 0x0000000105007824 */ /* 0x000fe200078e0206 */
[----:B------:R-:W-:Y:S01]  /*1ec0*/  UIMAD UR12, UR12, UR17, URZ ;  /* 0x000000110c0c72a4 */ /* 0x000fe2000f8e023f */
[----:B------:R-:W-:Y:S01]  /*1ed0*/  IMAD.IADD R25, R25, 0x1, R14 ;  /* 0x0000000119197824 */ /* 0x000fe200078e020e */
[----:B------:R-:W-:Y:S01]  /*1ee0*/  LEA.HI.X R56, R2, c[0x0][0x26c], R56, 0x1, P0 ;  /* 0x00009b0002387a11 */ /* 0x000fe200000f0c38 */
[----:B------:R-:W-:Y:S01]  /*1ef0*/  IMAD.MOV.U32 R114, RZ, RZ, 0x6 ;  /* 0x00000006ff727424 */ /* 0x000fe200078e00ff */
[----:B------:R-:W-:Y:S01]  /*1f00*/  LEA.HI.X R64, R4, c[0x0][0x274], R0, 0x1, P1 ;  /* 0x00009d0004407a11 */ /* 0x000fe200008f0c00 */
[----:B------:R-:W-:Y:S01]  /*1f10*/  IMAD.MOV.U32 R115, RZ, RZ, 0x7 ;  /* 0x00000007ff737424 */ /* 0x000fe200078e00ff */
[----:B------:R-:W-:Y:S01]  /*1f20*/  MOV R2, c[0x0][0x290] ;  /* 0x0000a40000027a02 */ /* 0x000fe20000000f00 */
[----:B------:R-:W-:Y:S01]  /*1f30*/  IMAD R0, R103, R25, RZ ;  /* 0x0000001967007224 */ /* 0x000fe200078e02ff */
[----:B------:R-:W-:Y:S01]  /*1f40*/  UIMAD UR5, UR8, UR5, URZ ;  /* 0x00000005080572a4 */ /* 0x000fe2000f8e023f */
[----:B------:R-:W-:Y:S01]  /*1f50*/  IMAD.SHL.U32 R126, R8, 0x2, RZ ;  /* 0x00000002087e7824 */ /* 0x000fe200078e00ff */
[C---:B------:R-:W-:Y:S01]  /*1f60*/  SHF.L.U64.HI R4, R2.reuse, R114, c[0x0][0x294] ;  /* 0x0000a50002047619 */ /* 0x040fe20000010272 */
[C---:B------:R-:W-:Y:S01]  /*1f70*/  IMAD.SHL.U32 R7, R2.reuse, 0x40, RZ ;  /* 0x0000004002077824 */ /* 0x040fe200078e00ff */
[CC--:B------:R-:W-:Y:S01]  /*1f80*/  SHF.L.U64.HI R5, R2.reuse, R115.reuse, c[0x0][0x294] ;  /* 0x0000a50002057619 */ /* 0x0c0fe20000010273 */
[C---:B------:R-:W-:Y:S01]  /*1f90*/  IMAD.SHL.U32 R9, R2.reuse, 0x20, RZ ;  /* 0x0000002002097824 */ /* 0x040fe200078e00ff */
[C---:B------:R-:W-:Y:S01]  /*1fa0*/  SHF.L.U64.HI R6, R2.reuse, R116, c[0x0][0x294] ;  /* 0x0000a50002067619 */ /* 0x040fe20000010274 */
[C---:B------:R-:W-:Y:S01]  /*1fb0*/  IMAD.WIDE.U32 R144, R2.reuse, 0xc0, RZ ;  /* 0x000000c002907825 */ /* 0x040fe200078e00ff */
[C---:B------:R-:W-:Y:S01]  /*1fc0*/  SHF.L.U32 R8, R2.reuse, 0x7, RZ ;  /* 0x0000000702087819 */ /* 0x040fe200000006ff */
[----:B------:R-:W-:Y:S01]  /*1fd0*/  UIMAD.WIDE.U32 UR34, UR8, UR4, URZ ;  /* 0x00000004082272a5 */ /* 0x000fe2000f8e003f */
[----:B------:R-:W-:Y:S01]  /*1fe0*/  SHF.R.S32.HI R3, RZ, 0x1f, R0 ;  /* 0x0000001fff037819 */ /* 0x000fe20000011400 */
[----:B------:R-:W-:Y:S01]  /*1ff0*/  IMAD.WIDE.U32 R142, R2, 0x140, RZ ;  /* 0x00000140028e7825 */ /* 0x000fe200078e00ff */
[----:B------:R-:W-:Y:S01]  /*2000*/  SHF.L.U64.HI R100, R7, 0x1, R4 ;  /* 0x0000000107647819 */ /* 0x000fe20000010204 */
[----:B------:R-:W-:Y:S01]  /*2010*/  ULDC UR25, c[0x0][0x28c] ;  /* 0x0000a30000197ab9 */ /* 0x000fe20000000800 */
[----:B------:R-:W-:Y:S01]  /*2020*/  IADD3 R85, R74, 0xe0, RZ ;  /* 0x000000e04a557810 */ /* 0x000fe20007ffe0ff */
[----:B------:R-:W-:Y:S01]  /*2030*/  IMAD.WIDE.U32 R140, R2, 0x180, RZ ;  /* 0x00000180028c7825 */ /* 0x000fe200078e00ff */
[----:B------:R-:W-:Y:S01]  /*2040*/  SHF.R.S32.HI R81, RZ, 0x1f, R72 ;  /* 0x0000001fff517819 */ /* 0x000fe20000011448 */
        /* <DEDUP_REMOVED lines=21> */
[----:B------:R-:W-:Y:S01]  /*21a0*/  SHF.L.U32 R2, R2, 0x1, RZ ;  /* 0x0000000102027819 */ /* 0x000fe200000006ff */
[----:B------:R-:W-:Y:S01]  /*21b0*/  IMAD.SHL.U32 R71, R103, 0x40, RZ ;  /* 0x0000004067477824 */ /* 0x000fe200078e00ff */
[----:B------:R-:W-:Y:S01]  /*21c0*/  SHF.L.U32 R111, R113, 0x6, RZ ;  /* 0x00000006716f7819 */ /* 0x000fe200000006ff */
[C---:B------:R-:W-:Y:S01]  /*21d0*/  IMAD R70, R103.reuse, 0x60, RZ ;  /* 0x0000006067467824 */ /* 0x040fe200078e02ff */
[C---:B------:R-:W-:Y:S01]  /*21e0*/  IADD3 R62, P3, R0.reuse, c[0x0][0x2b0], RZ ;  /* 0x0000ac00003e7a10 */ /* 0x040fe20007f7e0ff */
[C---:B------:R-:W-:Y:S01]  /*21f0*/  IMAD.SHL.U32 R69, R103.reuse, 0x80, RZ ;  /* 0x0000008067457824 */ /* 0x040fe200078e00ff */
[----:B------:R-:W-:Y:S01]  /*2200*/  IADD3 R63, P2, R0, c[0x0][0x2a8], RZ ;  /* 0x0000aa00003f7a10 */ /* 0x000fe20007f5e0ff */
[C---:B------:R-:W-:Y:S01]  /*2210*/  IMAD R68, R103.reuse, 0xa0, RZ ;  /* 0x000000a067447824 */ /* 0x040fe200078e02ff */
[C---:B------:R-:W-:Y:S01]  /*2220*/  IADD3 R18, P1, R2.reuse, c[0x0][0x2b0], RZ ;  /* 0x0000ac0002127a10 */ /* 0x040fe20007f3e0ff */
[C---:B------:R-:W-:Y:S01]  /*2230*/  IMAD R67, R103.reuse, 0xc0, RZ ;  /* 0x000000c067437824 */ /* 0x040fe200078e02ff */
[----:B------:R-:W-:Y:S01]  /*2240*/  IADD3 R35, P0, R2, c[0x0][0x2a8], RZ ;  /* 0x0000aa0002237a10 */ /* 0x000fe20007f1e0ff */
[----:B------:R-:W-:Y:S01]  /*2250*/  IMAD R66, R103, 0xe0, RZ ;  /* 0x000000e067427824 */ /* 0x000fe200078e02ff */
[----:B------:R-:W-:Y:S01]  /*2260*/  SHF.R.S32.HI R80, RZ, 0x1f, R71 ;  /* 0x0000001fff507819 */ /* 0x000fe20000011447 */
[----:B------:R-:W-:Y:S01]  /*2270*/  IMAD.MOV.U32 R129, RZ, RZ, c[0x0][0x290] ;  /* 0x0000a400ff817624 */ /* 0x000fe200078e00ff */
[----:B------:R-:W-:Y:S01]  /*2280*/  SHF.R.S32.HI R79, RZ, 0x1f, R70 ;  /* 0x0000001fff4f7819 */ /* 0x000fe20000011446 */
[----:B------:R-:W-:Y:S01]  /*2290*/  IMAD.SHL.U32 R112, R113, 0x80, RZ ;  /* 0x0000008071707824 */ /* 0x000fe200078e00ff */
[----:B------:R-:W-:Y:S01]  /*22a0*/  SHF.R.S32.HI R78, RZ, 0x1f, R69 ;  /* 0x0000001fff4e7819 */ /* 0x000fe20000011445 */
[----:B------:R-:W-:Y:S01]  /*22b0*/  IMAD.MOV.U32 R59, RZ, RZ, R12 ;  /* 0x000000ffff3b7224 */ /* 0x000fe200078e000c */
[----:B------:R-:W-:Y:S01]  /*22c0*/  SHF.R.S32.HI R77, RZ, 0x1f, R68 ;  /* 0x0000001fff4d7819 */ /* 0x000fe20000011444 */
[----:B------:R-:W-:Y:S01]  /*22d0*/  IMAD.MOV.U32 R58, RZ, RZ, R11 ;  /* 0x000000ffff3a7224 */ /* 0x000fe200078e000b */
[----:B------:R-:W-:Y:S01]  /*22e0*/  SHF.R.S32.HI R76, RZ, 0x1f, R67 ;  /* 0x0000001fff4c7819 */ /* 0x000fe20000011443 */
[----:B------:R-:W-:Y:S01]  /*22f0*/  IMAD.MOV.U32 R54, RZ, RZ, R13 ;  /* 0x000000ffff367224 */ /* 0x000fe200078e000d */
[----:B------:R-:W-:Y:S01]  /*2300*/  SHF.R.S32.HI R73, RZ, 0x1f, R66 ;  /* 0x0000001fff497819 */ /* 0x000fe20000011442 */
[----:B------:R-:W-:Y:S01]  /*2310*/  IMAD.MOV.U32 R20, RZ, RZ, R198 ;  /* 0x000000ffff147224 */ /* 0x000fe200078e00c6 */
[----:B------:R-:W-:Y:S01]  /*2320*/  IADD3 R83, R109, UR13, RZ ;  /* 0x0000000d6d537c10 */ /* 0x000fe2000fffe0ff */
[----:B------:R-:W-:Y:S01]  /*2330*/  IMAD.SHL.U32 R113, R113, 0x20, RZ ;  /* 0x0000002071717824 */ /* 0x000fe200078e00ff */
[----:B------:R-:W-:Y:S01]  /*2340*/  IADD3 R82, R107, UR12, RZ ;  /* 0x0000000c6b527c10 */ /* 0x000fe2000fffe0ff */
        /* <DEDUP_REMOVED lines=12> */
[----:B------:R-:W-:Y:S01]  /*2410*/  ULDC UR4, c[0x0][0x230] ;  /* 0x00008c0000047ab9 */ /* 0x000fe20000000800 */
        /* <DEDUP_REMOVED lines=9> */
[----:B------:R-:W-:-:S02]  /*24b0*/  UIMAD UR18, UR18, 0x1c0, URZ ;  /* 0x000001c0121278a4 */ /* 0x000fc4000f8e023f */
[----:B------:R-:W-:Y:S02]  /*24c0*/  UIADD3 UR16, UR33, UR16, URZ ;  /* 0x0000001021107290 */ /* 0x000fe4000fffe03f */
[----:B------:R-:W-:Y:S02]  /*24d0*/  UIADD3 UR15, UR31, UR15, URZ ;  /* 0x0000000f1f0f7290 */ /* 0x000fe4000fffe03f */
[----:B------:R-:W-:Y:S02]  /*24e0*/  UIADD3 UR14, UR29, UR14, URZ ;  /* 0x0000000e1d0e7290 */ /* 0x000fe4000fffe03f */
[----:B------:R-:W-:Y:S02]  /*24f0*/  UIADD3 UR26, UR35, UR26, URZ ;  /* 0x0000001a231a7290 */ /* 0x000fe4000fffe03f */
[----:B------:R-:W-:Y:S02]  /*2500*/  ULDC.U8 UR8, c[0x0][0x313] ;  /* 0x0000c4c000087ab9 */ /* 0x000fe40000000000 */
.L_x_1904:
[----:B------:R-:W-:Y:S01]  /*2510*/  LOP3.LUT R184, R184, 0xfffffffd, RZ, 0xc0, !PT ;  /* 0xfffffffdb8b87812 */ /* 0x000fe200078ec0ff */
[----:B------:R-:W-:Y:S02]  /*2520*/  IMAD.SHL.U32 R21, R20, 0x100, RZ ;  /* 0x0000010014157824 */ /* 0x000fe400078e00ff */
[----:B------:R-:W-:Y:S02]  /*2530*/  IMAD.MOV.U32 R2, RZ, RZ, R65 ;  /* 0x000000ffff027224 */ /* 0x000fe400078e0041 */
[----:B------:R-:W-:Y:S01]  /*2540*/  IMAD.MOV.U32 R3, RZ, RZ, R64 ;  /* 0x000000ffff037224 */ /* 0x000fe200078e0040 */
[----:B------:R-:W-:Y:S05]  /*2550*/  IADD3 R19, R21, -0x100, RZ ;  /* 0xffffff0015137810 */ /* 0x000fea0007ffe0ff */
[--C-:B------:R-:W-:Y:S02]  /*2560*/  IMAD.IADD R14, R93, 0x1, -R19.reuse ;  /* 0x000000015d0e7824 */ /* 0x100fe400078e0a13 */
[----:B------:R-:W-:Y:S03]  /*2570*/  IMAD.IADD R0, R92, 0x1, -R19 ;  /* 0x000000015c007824 */ /* 0x000fe600078e0a13 */
[-C--:B------:R-:W-:Y:S02]  /*2580*/  ISETP.GE.AND P0, PT, R84, R14.reuse, PT ;  /* 0x0000000e5400720c */ /* 0x080fe40003f06270 */
[----:B------:R-:W-:Y:S02]  /*2590*/  ISETP.GE.AND P2, PT, R88, R14, PT ;  /* 0x0000000e5800720c */ /* 0x000fe40003f46270 */
[----:B------:R-:W-:Y:S02]  /*25a0*/  ISETP.GE.AND P3, PT, R84, R0, !P0 ;  /* 0x000000005400720c */ /* 0x000fe40004766270 */
[----:B------:R-:W-:Y:S02]  /*25b0*/  ISETP.GE.AND P0, PT, R90, R14, PT ;  /* 0x0000000e5a00720c */ /* 0x000fe40003f06270 */
[-C--:B------:R-:W-:Y:S02]  /*25c0*/  ISETP.GE.AND P2, PT, R88, R0.reuse, !P2 ;  /* 0x000000005800720c */ /* 0x080fe40005746270 */
[----:B------:R-:W-:Y:S02]  /*25d0*/  ISETP.GE.AND P5, PT, R90, R0, !P0 ;  /* 0x000000005a00720c */ /* 0x000fe400047a6270 */
[C---:B------:R-:W-:Y:S04]  /*25e0*/  ISETP.GE.AND P0, PT, R89.reuse, R14, PT ;  /* 0x0000000e5900720c */ /* 0x040fe80003f06270 */
[----:B------:R-:W-:Y:S02]  /*25f0*/  ISETP.GE.AND P4, PT, R89, R0, !P0 ;  /* 0x000000005900720c */ /* 0x000fe40004786270 */
[C---:B------:R-:W-:Y:S02]  /*2600*/  @P3 IADD3 R12, P0, R65.reuse, R134, RZ ;  /* 0x00000086410c3210 */ /* 0x040fe40007f1e0ff */
[-C--:B------:R-:W-:Y:S02]  /*2610*/  @P3 LEA R10, P1, R132, R59.reuse, 0x1 ;  /* 0x0000003b840a3211 */ /* 0x080fe400078208ff */
[----:B------:R-:W-:Y:S01]  /*2620*/  P2R R30, PR, RZ, 0x10 ;  /* 0x00000010ff1e7803 */ /* 0x000fe20000000000 */
[----:B------:R-:W-:Y:S01]  /*2630*/  @P3 IMAD.X R13, R64, 0x1, R98, P0 ;  /* 0x00000001400d3824 */ /* 0x000fe200000e0662 */
[----:B------:R-:W-:Y:S02]  /*2640*/  @P5 IADD3 R8, P0, R65, R136, RZ ;  /* 0x0000008841085210 */ /* 0x000fe40007f1e0ff */
[----:B------:R-:W-:Y:S02]  /*2650*/  @P3 LEA.HI.X R11, R132, R58, R130, 0x1, P1 ;  /* 0x0000003a840b3211 */ /* 0x000fe400008f0c82 */
[----:B------:R-:W-:Y:S01]  /*2660*/  @P5 IADD3 R6, P1, R127, R59, RZ ;  /* 0x0000003b7f065210 */ /* 0x000fe20007f3e0ff */
[----:B------:R-:W-:Y:S01]  /*2670*/  @P5 IMAD.X R9, R64, 0x1, R100, P0 ;  /* 0x0000000140095824 */ /* 0x000fe200000e0664 */
[----:B------:R-:W-:Y:S02]  /*2680*/  @P4 IADD3 R4, P0, R65, R144, RZ ;  /* 0x0000009041044210 */ /* 0x000fe40007f1e0ff */
[----:B------:R-:W-:Y:S01]  /*2690*/  @P5 LOP3.LUT R184, R184, 0x2, RZ, 0xfc, !PT ;  /* 0x00000002b8b85812 */ /* 0x000fe200078efcff */
[--C-:B------:R-:W-:Y:S01]  /*26a0*/  @P5 IMAD.X R7, R102, 0x1, R58.reuse, P1 ;  /* 0x0000000166075824 */ /* 0x100fe200008e063a */
[----:B------:R-:W-:Y:S01]  /*26b0*/  ISETP.GE.AND P1, PT, R87, R14, PT ;  /* 0x0000000e5700720c */ /* 0x000fe20003f26270 */
[----:B------:R-:W-:Y:S01]  /*26c0*/  @P4 IMAD.X R5, R64, 0x1, R97, P0 ;  /* 0x0000000140054824 */ /* 0x000fe200000e0661 */
[----:B------:R-:W-:Y:S02]  /*26d0*/  @P4 IADD3 R28, P0, R59, UR32, RZ ;  /* 0x000000203b1c4c10 */ /* 0x000fe4000ff1e0ff */
[----:B------:R-:W-:Y:S02]  /*26e0*/  ISETP.GE.AND P5, PT, R87, R0, !P1 ;  /* 0x000000005700720c */ /* 0x000fe40004fa6270 */
[----:B------:R-:W-:Y:S02]  /*26f0*/  @P4 IADD3.X R29, R58, UR16, RZ, P0, !PT ;  /* 0x000000103a1d4c10 */ /* 0x000fe400087fe4ff */
[----:B------:R-:W-:Y:S02]  /*2700*/  @P2 IADD3 R22, P0, R65, R135, RZ ;  /* 0x0000008741162210 */ /* 0x000fe40007f1e0ff */
[C---:B------:R-:W-:Y:S02]  /*2710*/  LOP3.LUT P4, RZ, R184.reuse, 0x2, RZ, 0xc0, !PT ;  /* 0x00000002b8ff7812 */ /* 0x040fe4000788c0ff */
[----:B------:R-:W-:Y:S01]  /*2720*/  LOP3.LUT R184, R184, 0xfffffffe, RZ, 0xc0, !PT ;  /* 0xfffffffeb8b87812 */ /* 0x000fe200078ec0ff */
        /* <DEDUP_REMOVED lines=13> */
[----:B------:R-:W-:Y:S02]  /*2800*/  @P6 IADD3.X R51, R58, UR14, RZ, P0, !PT ;  /* 0x0000000e3a336c10 */ /* 0x000fe400087fe4ff */
[C---:B------:R-:W-:Y:S04]  /*2810*/  ISETP.GE.AND P0, PT, R85.reuse, R14, PT ;  /* 0x0000000e5500720c */ /* 0x040fe80003f06270 */
[----:B------:R-:W-:Y:S11]  /*2820*/  ISETP.GE.AND P1, PT, R85, R0, !P0 ;  /* 0x000000005500720c */ /* 0x000ff60004726270 */
[----:B------:R-:W-:Y:S02]  /*2830*/  @!UPT UIADD3 URZ, URZ, URZ, URZ ;  /* 0x0000003f3f3ff290 */ /* 0x000fe4000fffe03f */
[----:B------:R-:W-:Y:S02]  /*2840*/  @P1 IADD3 R48, P0, R65, R138, RZ ;  /* 0x0000008a41301210 */ /* 0x000fe40007f1e0ff */
[----:B------:R-:W-:Y:S03]  /*2850*/  @P1 LOP3.LUT R184, R184, 0x1, RZ, 0xfc, !PT ;  /* 0x00000001b8b81812 */ /* 0x000fe600078efcff */
[----:B------:R-:W-:Y:S01]  /*2860*/  @P1 IMAD.X R49, R64, 0x1, R95, P0 ;  /* 0x0000000140311824 */ /* 0x000fe200000e065f */
[----:B------:R-:W-:Y:S04]  /*2870*/  @P1 IADD3 R52, P0, R59, UR34, RZ ;  /* 0x000000223b341c10 */ /* 0x000fe8000ff1e0ff */
[----:B------:R-:W-:Y:S02]  /*2880*/  @P1 IADD3.X R53, R58, UR26, RZ, P0, !PT ;  /* 0x0000001a3a351c10 */ /* 0x000fe400087fe4ff */
[C---:B------:R-:W-:Y:S04]  /*2890*/  LEA R65, P0, R129.reuse, R2, 0x1 ;  /* 0x0000000281417211 */ /* 0x040fe800078008ff */
[----:B------:R-:W-:Y:S02]  /*28a0*/  LEA.HI.X.SX32 R64, R129, R3, 0x1, P0 ;  /* 0x0000000381407211 */ /* 0x000fe400000f0eff */
[C---:B------:R-:W-:Y:S04]  /*28b0*/  ISETP.GE.AND P0, PT, R74.reuse, R14, PT ;  /* 0x0000000e4a00720c */ /* 0x040fe80003f06270 */
[----:B------:R-:W-:Y:S02]  /*28c0*/  ISETP.GE.AND P1, PT, R74, R0, !P0 ;  /* 0x000000004a00720c */ /* 0x000fe40004726270 */
[----:B------:R-:W-:Y:S11]  /*28d0*/  LOP3.LUT P0, RZ, R184, 0x1, RZ, 0xc0, !PT ;  /* 0x00000001b8ff7812 */ /* 0x000ff6000780c0ff */
[----:B------:R1:W2:Y:S02]  /*28e0*/  @P1 LDG.E.128 R24, [R2.64] ;  /* 0x0000000602181981 */ /* 0x0002a4000c1e1d00 */
[----:B-1----:R-:W-:Y:S02]  /*28f0*/  @P1 IMAD.MOV.U32 R2, RZ, RZ, R59 ;  /* 0x000000ffff021224 */ /* 0x002fe400078e003b */
[----:B------:R-:W-:Y:S05]  /*2900*/  @P1 IMAD.MOV.U32 R3, RZ, RZ, R58 ;  /* 0x000000ffff031224 */ /* 0x000fea00078e003a */
[----:B--2---:R1:W-:Y:S04]  /*2910*/  @P1 STG.E.128 [R2.64], R24 ;  /* 0x0000001802001986 */ /* 0x0043e8000c101d06 */
[----:B-1----:R-:W2:Y:S04]  /*2920*/  @P3 LDG.E.128 R24, [R12.64] ;  /* 0x000000060c183981 */ /* 0x002ea8000c1e1d00 */
[----:B--2---:R1:W-:Y:S04]  /*2930*/  @P3 STG.E.128 [R10.64], R24 ;  /* 0x000000180a003986 */ /* 0x0043e8000c101d06 */
[----:B-1----:R-:W2:Y:S04]  /*2940*/  @P4 LDG.E.128 R8, [R8.64] ;  /* 0x0000000608084981 */ /* 0x002ea8000c1e1d00 */
[----:B--2---:R-:W-:Y:S01]  /*2950*/  @P4 STG.E.128 [R6.64], R8 ;  /* 0x0000000806004986 */ /* 0x004fe2000c101d06 */
[----:B------:R-:W-:Y:S11]  /*2960*/  ISETP.NE.AND P4, PT, R30, RZ, PT ;  /* 0x000000ff1e00720c */ /* 0x000ff60003f85270 */
[----:B------:R-:W-:Y:S02]  /*2970*/  @!UPT UIADD3 URZ, URZ, URZ, URZ ;  /* 0x0000003f3f3ff290 */ /* 0x000fe4000fffe03f */
[----:B------:R-:W2:Y:S04]  /*2980*/  @P4 LDG.E.128 R40, [R4.64] ;  /* 0x0000000604284981 */ /* 0x000ea8000c1e1d00 */
[----:B--2---:R1:W-:Y:S04]  /*2990*/  @P4 STG.E.128 [R28.64], R40 ;  /* 0x000000281c004986 */ /* 0x0043e8000c101d06 */
[----:B-1----:R-:W2:Y:S04]  /*29a0*/  @P2 LDG.E.128 R28, [R22.64] ;  /* 0x00000006161c2981 */ /* 0x002ea8000c1e1d00 */
[----:B--2---:R-:W-:Y:S04]  /*29b0*/  @P2 STG.E.128 [R38.64], R28 ;  /* 0x0000001c26002986 */ /* 0x004fe8000c101d06 */
[----:B------:R-:W2:Y:S04]  /*29c0*/  @P5 LDG.E.128 R24, [R32.64] ;  /* 0x0000000620185981 */ /* 0x000ea8000c1e1d00 */
[----:B--2---:R-:W-:Y:S04]  /*29d0*/  @P5 STG.E.128 [R46.64], R24 ;  /* 0x000000182e005986 */ /* 0x004fe8000c101d06 */
[----:B------:R-:W2:Y:S04]  /*29e0*/  @P6 LDG.E.128 R4, [R44.64] ;  /* 0x000000062c046981 */ /* 0x000ea8000c1e1d00 */
[----:B--2---:R1:W-:Y:S04]  /*29f0*/  @P6 STG.E.128 [R50.64], R4 ;  /* 0x0000000432006986 */ /* 0x0043e8000c101d06 */
[----:B-1----:R-:W2:Y:S04]  /*2a00*/  @P0 LDG.E.128 R4, [R48.64] ;  /* 0x0000000630040981 */ /* 0x002ea8000c1e1d00 */
        /* <DEDUP_REMOVED lines=66> */
.L_x_1854:
[----:B------:R-:W-:Y:S05]  /*2e30*/  BSYNC B0 ;  /* 0x0000000000007941 */ /* 0x000fea0003800000 */
.L_x_1853:
[----:B------:R-:W-:Y:S01]  /*2e40*/  BSSY B0, `(.L_x_1855) ;  /* 0x000003e000007945 */ /* 0x000fe20003800000 */
[----:B------:R-:W-:-:S05]  /*2e50*/  @!P3 BRA `(.L_x_1856) ;  /* 0x000003c00000b947 */ /* 0x000fca0003800000 */
        /* <DEDUP_REMOVED lines=60> */
.L_x_1856:
[----:B------:R-:W-:Y:S05]  /*3220*/  BSYNC B0 ;  /* 0x0000000000007941 */ /* 0x000fea0003800000 */
.L_x_1855:
[----:B------:R-:W-:Y:S01]  /*3230*/  LOP3.LUT P0, RZ, R184, 0x2, RZ, 0xc0, !PT ;  /* 0x00000002b8ff7812 */ /* 0x000fe2000780c0ff */
[----:B------:R-:W-:Y:S01]  /*3240*/  @!UPT UIADD3 URZ, URZ, URZ, URZ ;  /* 0x0000003f3f3ff290 */ /* 0x000fe2000fffe03f */
[----:B------:R-:W-:Y:S11]  /*3250*/  BSSY B0, `(.L_x_1857) ;  /* 0x000003e000007945 */ /* 0x000ff60003800000 */
        /* <DEDUP_REMOVED lines=61> */
.L_x_1858:
[----:B------:R-:W-:Y:S05]  /*3630*/  BSYNC B0 ;  /* 0x0000000000007941 */ /* 0x000fea0003800000 */
.L_x_1857:
[----:B------:R-:W-:Y:S01]  /*3640*/  BSSY B0, `(.L_x_1859) ;  /* 0x0000045000007945 */ /* 0x000fe20003800000 */
[----:B------:R-:W-:-:S05]  /*3650*/  @!P4 BRA `(.L_x_1860) ;  /* 0x000004300000c947 */ /* 0x000fca0003800000 */
[----:B-1----:R-:W-:Y:S01]  /*3660*/  IMAD.MOV.U32 R9, RZ, RZ, R56 ;  /* 0x000000ffff097224 */ /* 0x002fe200078e0038 */
[----:B------:R-:W-:Y:S02]  /*3670*/  ISETP.GE.AND P0, PT, R16, UR4, PT ;  /* 0x0000000410007c0c */ /* 0x000fe4000bf06270 */
[----:B------:R-:W-:Y:S02]  /*3680*/  MOV R0, c[0x0][0x288] ;  /* 0x0000a20000007a02 */ /* 0x000fe40000000f00 */
[----:B------:R-:W-:Y:S05]  /*3690*/  MOV R8, R57 ;  /* 0x0000003900087202 */ /* 0x000fea0000000f00 */
[----:B------:R-:W-:Y:S04]  /*36a0*/  IMAD.WIDE.U32 R8, R0, 0xc0, R8 ;  /* 0x000000c000087825 */ /* 0x000fe800078e0008 */
[C---:B------:R-:W-:Y:S02]  /*36b0*/  @!P0 SHF.L.U32 R2, R70.reuse, 0x1, RZ ;  /* 0x0000000146028819 */ /* 0x040fe400000006ff */
[----:B------:R-:W-:Y:S02]  /*36c0*/  @!P0 SHF.L.U64.HI R0, R70, 0x1, R79 ;  /* 0x0000000146008819 */ /* 0x000fe4000001024f */
[----:B------:R-:W-:Y:S02]  /*36d0*/  @!P0 IADD3 R4, P1, R2, R35, RZ ;  /* 0x0000002302048210 */ /* 0x000fe40007f3e0ff */
[----:B------:R-:W-:Y:S02]  /*36e0*/  IADD3 R9, R9, UR25, RZ ;  /* 0x0000001909097c10 */ /* 0x000fe4000fffe0ff */
[----:B------:R-:W-:Y:S02]  /*36f0*/  @!P0 IADD3.X R5, R0, R34, RZ, P1, !PT ;  /* 0x0000002200058210 */ /* 0x000fe40000ffe4ff */
[----:B------:R-:W-:Y:S02]  /*3700*/  @!P0 IADD3 R2, P1, R2, R18, RZ ;  /* 0x0000001202028210 */ /* 0x000fe40007f3e0ff */
[----:B------:R-:W2:Y:S02]  /*3710*/  LDG.E.128 R8, [R8.64] ;  /* 0x0000000608087981 */ /* 0x000ea4000c1e1d00 */
[----:B------:R-:W-:Y:S06]  /*3720*/  @!P0 IADD3.X R3, R0, R15, RZ, P1, !PT ;  /* 0x0000000f00038210 */ /* 0x000fec0000ffe4ff */
        /* <DEDUP_REMOVED lines=54> */
.L_x_1860:
[----:B------:R-:W-:Y:S05]  /*3a90*/  BSYNC B0 ;  /* 0x0000000000007941 */ /* 0x000fea0003800000 */
.L_x_1859:
[----:B------:R-:W-:Y:S01]  /*3aa0*/  BSSY B0, `(.L_x_1861) ;  /* 0x000003d000007945 */ /* 0x000fe20003800000 */
[----:B------:R-:W-:-:S05]  /*3ab0*/  @!P2 BRA `(.L_x_1862) ;  /* 0x000003b00000a947 */ /* 0x000fca0003800000 */
[----:B------:R-:W-:Y:S02]  /*3ac0*/  ISETP.GE.AND P0, PT, R16, UR4, PT ;  /* 0x0000000410007c0c */ /* 0x000fe4000bf06270 */
[C---:B-1----:R-:W-:Y:S04]  /*3ad0*/  LEA R8, P1, R112.reuse, R57, 0x1 ;  /* 0x0000003970087211 */ /* 0x042fe800078208ff */
[----:B------:R-:W-:Y:S06]  /*3ae0*/  LEA.HI.X R9, R112, R56, R115, 0x1, P1 ;  /* 0x0000003870097211 */ /* 0x000fec00008f0c73 */
[----:B------:R-:W2:Y:S01]  /*3af0*/  LDG.E.128 R8, [R8.64] ;  /* 0x0000000608087981 */ /* 0x000ea2000c1e1d00 */
[C---:B------:R-:W-:Y:S02]  /*3b00*/  @!P0 SHF.L.U32 R2, R69.reuse, 0x1, RZ ;  /* 0x0000000145028819 */ /* 0x040fe400000006ff */
[----:B------:R-:W-:Y:S02]  /*3b10*/  @!P0 SHF.L.U64.HI R0, R69, 0x1, R78 ;  /* 0x0000000145008819 */ /* 0x000fe4000001024e */
[C---:B------:R-:W-:Y:S02]  /*3b20*/  @!P0 IADD3 R4, P2, R2.reuse, R35, RZ ;  /* 0x0000002302048210 */ /* 0x040fe40007f5e0ff */
[----:B------:R-:W-:Y:S02]  /*3b30*/  @!P0 IADD3 R2, P1, R2, R18, RZ ;  /* 0x0000001202028210 */ /* 0x000fe40007f3e0ff */
[C---:B------:R-:W-:Y:S03]  /*3b40*/  @!P0 IADD3.X R5, R0.reuse, R34, RZ, P2, !PT ;  /* 0x0000002200058210 */ /* 0x040fe600017fe4ff */
[----:B------:R-:W-:Y:S02]  /*3b50*/  @!P0 IMAD.X R3, R0, 0x1, R15, P1 ;  /* 0x0000000100038824 */ /* 0x000fe400008e060f */
[----:B------:R1:W3:Y:S06]  /*3b60*/  @!P0 LDG.E.64 R22, [R4.64] ;  /* 0x0000000604168981 */ /* 0x0002ec000c1e1b00 */
        /* <DEDUP_REMOVED lines=48> */
.L_x_1862:
[----:B------:R-:W-:Y:S05]  /*3e70*/  BSYNC B0 ;  /* 0x0000000000007941 */ /* 0x000fea0003800000 */
.L_x_1861:
[----:B------:R-:W-:Y:S01]  /*3e80*/  BSSY B0, `(.L_x_1863) ;  /* 0x0000045000007945 */ /* 0x000fe20003800000 */
[----:B------:R-:W-:-:S05]  /*3e90*/  @!P5 BRA `(.L_x_1864) ;  /* 0x000004300000d947 */ /* 0x000fca0003800000 */
        /* <DEDUP_REMOVED lines=67> */
.L_x_1864:
[----:B------:R-:W-:Y:S05]  /*42d0*/  BSYNC B0 ;  /* 0x0000000000007941 */ /* 0x000fea0003800000 */
.L_x_1863:
        /* <DEDUP_REMOVED lines=69> */
.L_x_1866:
[----:B------:R-:W-:Y:S05]  /*4730*/  BSYNC B0 ;  /* 0x0000000000007941 */ /* 0x000fea0003800000 */
.L_x_1865:
[----:B------:R-:W-:Y:S01]  /*4740*/  LOP3.LUT P0, RZ, R184, 0x1, RZ, 0xc0, !PT ;  /* 0x00000001b8ff7812 */ /* 0x000fe2000780c0ff */
[----:B------:R-:W-:Y:S01]  /*4750*/  @!UPT UIADD3 URZ, URZ, URZ, URZ ;  /* 0x0000003f3f3ff290 */ /* 0x000fe2000fffe03f */
[----:B------:R-:W-:Y:S11]  /*4760*/  BSSY B0, `(.L_x_1867) ;  /* 0x0000045000007945 */ /* 0x000ff60003800000 */
        /* <DEDUP_REMOVED lines=68> */
.L_x_1868:
[----:B------:R-:W-:Y:S05]  /*4bb0*/  BSYNC B0 ;  /* 0x0000000000007941 */ /* 0x000fea0003800000 */
.L_x_1867:
        /* <DEDUP_REMOVED lines=11> */
.L_x_1852:
[----:B------:R-:W-:Y:S01]  /*4c70*/  ULEA.HI UR5, UR4, UR4, URZ, 0x1 ;  /* 0x0000000404057291 */ /* 0x000fe2000f8f083f */
[----:B------:R-:W-:Y:S03]  /*4c80*/  BSSY B1, `(.L_x_1870) ;  /* 0x0000060000017945 */ /* 0x000fe60003800000 */
[----:B------:R-:W-:Y:S06]  /*4c90*/  USHF.R.S32.HI UR5, URZ, 0x1, UR5 ;  /* 0x000000013f057899 */ /* 0x000fec0008011405 */
[----:B------:R-:W-:Y:S01]  /*4ca0*/  MOV R37, UR5 ;  /* 0x0000000500257c02 */ /* 0x000fe20008000f00 */
[----:B------:R-:W-:-:S05]  /*4cb0*/  @!P1 BRA `(.L_x_1871) ;  /* 0x000005c000009947 */ /* 0x000fca0003800000 */
        /* <DEDUP_REMOVED lines=11> */
[----:B------:R-:W-:Y:S03]  /*4d70*/  MOV R32, R26 ;  /* 0x0000001a00207202 */ /* 0x000fe60000000f00 */
        /* <DEDUP_REMOVED lines=29> */
[----:B---3--:R-:W-:Y:S01]  /*4f50*/  HADD2.F32 R22, -RZ, R29.H1_H1 ;  /* 0x3000001dff167230 */ /* 0x008fe20000004100 */
[----:B------:R-:W2:Y:S01]  /*4f60*/  LDG.E.128 R4, [R2.64] ;  /* 0x0000000602047981 */ /* 0x000ea2000c1e1d00 */
[----:B------:R-:W-:Y:S01]  /*4f70*/  HADD2.F32 R23, -RZ, R30.H0_H0 ;  /* 0x2000001eff177230 */ /* 0x000fe20000004100 */
[----:B------:R-:W-:Y:S01]  /*4f80*/  @!P0 FADD.FTZ R13, -R13, -RZ ;  /* 0x800000ff0d0d8221 */ /* 0x000fe20000010100 */
[--C-:B------:R-:W-:Y:S01]  /*4f90*/  HADD2.F32 R25, -RZ, R31.reuse.H0_H0 ;  /* 0x2000001fff197230 */ /* 0x100fe20000004100 */
[----:B------:R-:W-:Y:S01]  /*4fa0*/  @!P0 FADD.FTZ R14, -R14, -RZ ;  /* 0x800000ff0e0e8221 */ /* 0x000fe20000010100 */
[----:B------:R-:W-:Y:S02]  /*4fb0*/  HADD2.F32 R26, -RZ, R31.H1_H1 ;  /* 0x3000001fff1a7230 */ /* 0x000fe40000004100 */
        /* <DEDUP_REMOVED lines=21> */
[----:B------:R-:W-:Y:S02]  /*5110*/  HADD2.F32 R13, -RZ, R33.H0_H0 ;  /* 0x20000021ff0d7230 */ /* 0x000fe40000004100 */
[----:B------:R-:W-:Y:S01]  /*5120*/  HADD2.F32 R14, -RZ, R29.H0_H0 ;  /* 0x2000001dff0e7230 */ /* 0x000fe20000004100 */
[----:B------:R-:W-:Y:S01]  /*5130*/  FFMA.FTZ R2, R11, R12, R2 ;  /* 0x0000000c0b027223 */ /* 0x000fe20000010002 */
[----:B------:R-:W-:Y:S02]  /*5140*/  HADD2.F32 R9, -RZ, R33.H1_H1 ;  /* 0x30000021ff097230 */ /* 0x000fe40000004100 */
[----:B------:R-:W-:Y:S01]  /*5150*/  HADD2.F32 R10, -RZ, R32.H0_H0 ;  /* 0x20000020ff0a7230 */ /* 0x000fe20000004100 */
[----:B------:R-:W-:Y:S01]  /*5160*/  FFMA.FTZ R3, R13, R14, R3 ;  /* 0x0000000e0d037223 */ /* 0x000fe20000010003 */
[----:B------:R-:W-:Y:S01]  /*5170*/  HADD2.F32 R24, -RZ, R30.H1_H1 ;  /* 0x3000001eff187230 */ /* 0x000fe20000004100 */
[----:B------:R-:W-:Y:S01]  /*5180*/  FFMA.FTZ R4, R9, R22, R4 ;  /* 0x0000001609047223 */ /* 0x000fe20000010004 */
[----:B------:R-:W-:Y:S01]  /*5190*/  HADD2.F32 R11, -RZ, R32.H1_H1 ;  /* 0x30000020ff0b7230 */ /* 0x000fe20000004100 */
[----:B------:R-:W-:Y:S01]  /*51a0*/  FFMA.FTZ R5, R10, R23, R5 ;  /* 0x000000170a057223 */ /* 0x000fe20000010005 */
[--C-:B------:R-:W-:Y:S02]  /*51b0*/  HADD2.F32 R12, -RZ, R27.reuse.H0_H0 ;  /* 0x2000001bff0c7230 */ /* 0x100fe40000004100 */
[----:B------:R-:W-:Y:S01]  /*51c0*/  HADD2.F32 R13, -RZ, R27.H1_H1 ;  /* 0x3000001bff0d7230 */ /* 0x000fe20000004100 */
[----:B------:R-:W-:Y:S01]  /*51d0*/  FFMA.FTZ R6, R11, R24, R6 ;  /* 0x000000180b067223 */ /* 0x000fe20000010006 */
[----:B------:R-:W-:Y:S01]  /*51e0*/  F2FP.PACK_AB R24, R2, R0 ;  /* 0x000000000218723e */ /* 0x000fe200000000ff */
[----:B------:R-:W-:Y:S01]  /*51f0*/  FFMA.FTZ R7, R12, R25, R7 ;  /* 0x000000190c077223 */ /* 0x000fe20000010007 */
[----:B------:R-:W-:Y:S01]  /*5200*/  F2FP.PACK_AB R25, R4, R3 ;  /* 0x000000030419723e */ /* 0x000fe200000000ff */
[----:B------:R-:W-:Y:S01]  /*5210*/  FFMA.FTZ R8, R13, R26, R8 ;  /* 0x0000001a0d087223 */ /* 0x000fe20000010008 */
[----:B------:R-:W-:Y:S04]  /*5220*/  F2FP.PACK_AB R26, R6, R5 ;  /* 0x00000005061a723e */ /* 0x000fe800000000ff */
[----:B------:R-:W-:Y:S02]  /*5230*/  F2FP.PACK_AB R27, R8, R7 ;  /* 0x00000007081b723e */ /* 0x000fe400000000ff */
.L_x_1873:
[----:B------:R-:W-:Y:S05]  /*5240*/  BSYNC B0 ;  /* 0x0000000000007941 */ /* 0x000fea0003800000 */
.L_x_1872:
[----:B--2---:R-:W-:Y:S02]  /*5250*/  MOV R2, R54 ;  /* 0x0000003600027202 */ /* 0x004fe40000000f00 */
[----:B------:R-:W-:Y:S05]  /*5260*/  MOV R3, R55 ;  /* 0x0000003700037202 */ /* 0x000fea0000000f00 */
[----:B-----5:R2:W-:Y:S02]  /*5270*/  STG.E.128 [R2.64], R24 ;  /* 0x0000001802007986 */ /* 0x0205e4000c101d06 */
.L_x_1871:
[----:B------:R-:W-:Y:S05]  /*5280*/  BSYNC B1 ;  /* 0x0000000000017941 */ /* 0x000fea0003800000 */
.L_x_1870:
[----:B------:R-:W-:Y:S01]  /*5290*/  BSSY B1, `(.L_x_1874) ;  /* 0x000005e000017945 */ /* 0x000fe20003800000 */
[----:B------:R-:W-:-:S05]  /*52a0*/  @!P3 BRA `(.L_x_1875) ;  /* 0x000005c00000b947 */ /* 0x000fca0003800000 */
        /* <DEDUP_REMOVED lines=9> */
[----:B------:R-:W-:Y:S07]  /*5340*/  MOV R32, R26 ;  /* 0x0000001a00207202 */ /* 0x000fee0000000f00 */
        /* <DEDUP_REMOVED lines=78> */
.L_x_1877:
[----:B------:R-:W-:Y:S05]  /*5830*/  BSYNC B0 ;  /* 0x0000000000007941 */ /* 0x000fea0003800000 */
.L_x_1876:
[C---:B--2---:R-:W-:Y:S04]  /*5840*/  LEA R2, P0, R117.reuse, R54, 0x1 ;  /* 0x0000003675027211 */ /* 0x044fe800078008ff */
[----:B------:R-:W-:Y:S05]  /*5850*/  LEA.HI.X R3, R117, R55, R120, 0x1, P0 ;  /* 0x0000003775037211 */ /* 0x000fea00000f0c78 */
[----:B-----5:R2:W-:Y:S04]  /*5860*/  STG.E.128 [R2.64], R24 ;  /* 0x0000001802007986 */ /* 0x0205e8000c101d06 */
.L_x_1875:
[----:B------:R-:W-:Y:S05]  /*5870*/  BSYNC B1 ;  /* 0x0000000000017941 */ /* 0x000fea0003800000 */
.L_x_1874:
[----:B------:R-:W-:Y:S01]  /*5880*/  LOP3.LUT P0, RZ, R184, 0x2, RZ, 0xc0, !PT ;  /* 0x00000002b8ff7812 */ /* 0x000fe2000780c0ff */
[----:B------:R-:W-:Y:S01]  /*5890*/  @!UPT UIADD3 URZ, URZ, URZ, URZ ;  /* 0x0000003f3f3ff290 */ /* 0x000fe2000fffe03f */
[----:B------:R-:W-:Y:S11]  /*58a0*/  BSSY B1, `(.L_x_1878) ;  /* 0x0000061000017945 */ /* 0x000ff60003800000 */
        /* <DEDUP_REMOVED lines=92> */
.L_x_1881:
[----:B------:R-:W-:Y:S05]  /*5e70*/  BSYNC B0 ;  /* 0x0000000000007941 */ /* 0x000fea0003800000 */
.L_x_1880:
[C---:B--2---:R-:W-:Y:S04]  /*5e80*/  LEA R2, P0, R106.reuse, R54, 0x1 ;  /* 0x000000366a027211 */ /* 0x044fe800078008ff */
[----:B------:R-:W-:Y:S05]  /*5e90*/  LEA.HI.X R3, R106, R55, R82, 0x1, P0 ;  /* 0x000000376a037211 */ /* 0x000fea00000f0c52 */
[----:B-----5:R2:W-:Y:S04]  /*5ea0*/  STG.E.128 [R2.64], R8 ;  /* 0x0000000802007986 */ /* 0x0205e8000c101d06 */
.L_x_1879:
[----:B------:R-:W-:Y:S05]  /*5eb0*/  BSYNC B1 ;  /* 0x0000000000017941 */ /* 0x000fea0003800000 */
.L_x_1878:
[----:B------:R-:W-:Y:S01]  /*5ec0*/  BSSY B1, `(.L_x_1882) ;  /* 0x0000068000017945 */ /* 0x000fe20003800000 */
[----:B------:R-:W-:-:S05]  /*5ed0*/  @!P4 BRA `(.L_x_1883) ;  /* 0x000006600000c947 */ /* 0x000fca0003800000 */
        /* <DEDUP_REMOVED lines=20> */
[----:B------:R-:W-:Y:S04]  /*6020*/  IADD3 R4, P1, R70, R0, RZ ;  /* 0x0000000046047210 */ /* 0x000fe80007f3e0ff */
[-C--:B------:R-:W-:Y:S02]  /*6030*/  LEA.HI.X.SX32 R0, R0, R79.reuse, 0x1, P1 ;  /* 0x0000004f00007211 */ /* 0x080fe400008f0eff */
        /* <DEDUP_REMOVED lines=72> */
.L_x_1885:
[----:B------:R-:W-:Y:S05]  /*64c0*/  BSYNC B0 ;  /* 0x0000000000007941 */ /* 0x000fea0003800000 */
.L_x_1884:
[----:B------:R-:W-:Y:S02]  /*64d0*/  MOV R0, 0xc0 ;  /* 0x000000c000007802 */ /* 0x000fe40000000f00 */
[----:B--2---:R-:W-:Y:S02]  /*64e0*/  MOV R2, R54 ;  /* 0x0000003600027202 */ /* 0x004fe40000000f00 */
[----:B------:R-:W-:Y:S05]  /*64f0*/  MOV R3, R55 ;  /* 0x0000003700037202 */ /* 0x000fea0000000f00 */
[C---:B------:R-:W-:Y:S04]  /*6500*/  IMAD.WIDE.U32 R2, R0.reuse, c[0x0][0x198], R2 ;  /* 0x0000660000027a25 */ /* 0x040fe800078e0002 */
[----:B------:R-:W-:Y:S05]  /*6510*/  IMAD R0, R0, c[0x0][0x19c], RZ ;  /* 0x0000670000007a24 */ /* 0x000fea00078e02ff */
[----:B------:R-:W-:Y:S05]  /*6520*/  IADD3 R3, R3, R0, RZ ;  /* 0x0000000003037210 */ /* 0x000fea0007ffe0ff */
[----:B-----5:R2:W-:Y:S02]  /*6530*/  STG.E.128 [R2.64], R8 ;  /* 0x0000000802007986 */ /* 0x0205e4000c101d06 */
.L_x_1883:
[----:B------:R-:W-:Y:S05]  /*6540*/  BSYNC B1 ;  /* 0x0000000000017941 */ /* 0x000fea0003800000 */
.L_x_1882:
        /* <DEDUP_REMOVED lines=93> */
.L_x_1889:
[----:B------:R-:W-:Y:S05]  /*6b20*/  BSYNC B0 ;  /* 0x0000000000007941 */ /* 0x000fea0003800000 */
.L_x_1888:
[C---:B--2---:R-:W-:Y:S04]  /*6b30*/  LEA R2, P0, R108.reuse, R54, 0x1 ;  /* 0x000000366c027211 */ /* 0x044fe800078008ff */
[----:B------:R-:W-:Y:S05]  /*6b40*/  LEA.HI.X R3, R108, R55, R83, 0x1, P0 ;  /* 0x000000376c037211 */ /* 0x000fea00000f0c53 */
[----:B-----5:R2:W-:Y:S04]  /*6b50*/  STG.E.128 [R2.64], R8 ;  /* 0x0000000802007986 */ /* 0x0205e8000c101d06 */
.L_x_1887:
[----:B------:R-:W-:Y:S05]  /*6b60*/  BSYNC B1 ;  /* 0x0000000000017941 */ /* 0x000fea0003800000 */
.L_x_1886:
        /* <DEDUP_REMOVED lines=96> */
.L_x_1893:
[----:B------:R-:W-:Y:S05]  /*7170*/  BSYNC B0 ;  /* 0x0000000000007941 */ /* 0x000fea0003800000 */
.L_x_1892:
[----:B------:R-:W-:Y:S02]  /*7180*/  MOV R0, 0x140 ;  /* 0x0000014000007802 */ /* 0x000fe40000000f00 */
[----:B--2---:R-:W-:Y:S02]  /*7190*/  MOV R2, R54 ;  /* 0x0000003600027202 */ /* 0x004fe40000000f00 */
[----:B------:R-:W-:Y:S05]  /*71a0*/  MOV R3, R55 ;  /* 0x0000003700037202 */ /* 0x000fea0000000f00 */
[C---:B------:R-:W-:Y:S04]  /*71b0*/  IMAD.WIDE.U32 R2, R0.reuse, c[0x0][0x198], R2 ;  /* 0x0000660000027a25 */ /* 0x040fe800078e0002 */
[----:B------:R-:W-:Y:S05]  /*71c0*/  IMAD R0, R0, c[0x0][0x19c], RZ ;  /* 0x0000670000007a24 */ /* 0x000fea00078e02ff */
[----:B------:R-:W-:Y:S05]  /*71d0*/  IADD3 R3, R3, R0, RZ ;  /* 0x0000000003037210 */ /* 0x000fea0007ffe0ff */
[----:B-----5:R2:W-:Y:S02]  /*71e0*/  STG.E.128 [R2.64], R8 ;  /* 0x0000000802007986 */ /* 0x0205e4000c101d06 */
.L_x_1891:
[----:B------:R-:W-:Y:S05]  /*71f0*/  BSYNC B1 ;  /* 0x0000000000017941 */ /* 0x000fea0003800000 */
.L_x_1890:
        /* <DEDUP_REMOVED lines=96> */
.L_x_1897:
[----:B------:R-:W-:Y:S05]  /*7800*/  BSYNC B0 ;  /* 0x0000000000007941 */ /* 0x000fea0003800000 */
.L_x_1896:
[----:B------:R-:W-:Y:S02]  /*7810*/  MOV R0, 0x180 ;  /* 0x0000018000007802 */ /* 0x000fe40000000f00 */
[----:B--2---:R-:W-:Y:S02]  /*7820*/  MOV R2, R54 ;  /* 0x0000003600027202 */ /* 0x004fe40000000f00 */
[----:B------:R-:W-:Y:S05]  /*7830*/  MOV R3, R55 ;  /* 0x0000003700037202 */ /* 0x000fea0000000f00 */
[C---:B------:R-:W-:Y:S04]  /*7840*/  IMAD.WIDE.U32 R2, R0.reuse, c[0x0][0x198], R2 ;  /* 0x0000660000027a25 */ /* 0x040fe800078e0002 */
[----:B------:R-:W-:Y:S05]  /*7850*/  IMAD R0, R0, c[0x0][0x19c], RZ ;  /* 0x0000670000007a24 */ /* 0x000fea00078e02ff */
[----:B------:R-:W-:Y:S05]  /*7860*/  IADD3 R3, R3, R0, RZ ;  /* 0x0000000003037210 */ /* 0x000fea0007ffe0ff */
[----:B-----5:R2:W-:Y:S02]  /*7870*/  STG.E.128 [R2.64], R8 ;  /* 0x0000000802007986 */ /* 0x0205e4000c101d06 */
.L_x_1895:
[----:B------:R-:W-:Y:S05]  /*7880*/  BSYNC B1 ;  /* 0x0000000000017941 */ /* 0x000fea0003800000 */
.L_x_1894:
[----:B------:R-:W-:Y:S01]  /*7890*/  LOP3.LUT P0, RZ, R184, 0x1, RZ, 0xc0, !PT ;  /* 0x00000001b8ff7812 */ /* 0x000fe2000780c0ff */
[----:B------:R-:W-:Y:S01]  /*78a0*/  @!UPT UIADD3 URZ, URZ, URZ, URZ ;  /* 0x0000003f3f3ff290 */ /* 0x000fe2000fffe03f */
[----:B------:R-:W-:Y:S11]  /*78b0*/  BSSY B1, `(.L_x_1898) ;  /* 0x0000067000017945 */ /* 0x000ff60003800000 */
        /* <DEDUP_REMOVED lines=18> */
[C---:B--2---:R-:W-:Y:S02]  /*79e0*/  LEA R2, P1, R37.reuse, R2, 0x1 ;  /* 0x0000000225027211 */ /* 0x044fe400078208ff */
        /* <DEDUP_REMOVED lines=75> */
.L_x_1901:
[----:B------:R-:W-:Y:S05]  /*7ea0*/  BSYNC B0 ;  /* 0x0000000000007941 */ /* 0x000fea0003800000 */
.L_x_1900:
[----:B------:R-:W-:Y:S02]  /*7eb0*/  MOV R0, 0x1c0 ;  /* 0x000001c000007802 */ /* 0x000fe40000000f00 */
[----:B--2---:R-:W-:Y:S02]  /*7ec0*/  MOV R2, R54 ;  /* 0x0000003600027202 */ /* 0x004fe40000000f00 */
[----:B------:R-:W-:Y:S05]  /*7ed0*/  MOV R3, R55 ;  /* 0x0000003700037202 */ /* 0x000fea0000000f00 */
[C---:B------:R-:W-:Y:S04]  /*7ee0*/  IMAD.WIDE.U32 R2, R0.reuse, c[0x0][0x198], R2 ;  /* 0x0000660000027a25 */ /* 0x040fe800078e0002 */
[----:B------:R-:W-:Y:S05]  /*7ef0*/  IMAD R0, R0, c[0x0][0x19c], RZ ;  /* 0x0000670000007a24 */ /* 0x000fea00078e02ff */
[----:B------:R-:W-:Y:S05]  /*7f00*/  IADD3 R3, R3, R0, RZ ;  /* 0x0000000003037210 */ /* 0x000fea0007ffe0ff */
[----:B-----5:R2:W-:Y:S02]  /*7f10*/  STG.E.128 [R2.64], R8 ;  /* 0x0000000802007986 */ /* 0x0205e4000c101d06 */
.L_x_1899:
[----:B------:R-:W-:Y:S05]  /*7f20*/  BSYNC B1 ;  /* 0x0000000000017941 */ /* 0x000fea0003800000 */
.L_x_1898:
        /* <DEDUP_REMOVED lines=12> */
.L_x_1851:
[----:B------:R-:W-:Y:S01]  /*7ff0*/  @P1 IMAD.MOV.U32 R3, RZ, RZ, R56 ;  /* 0x000000ffff031224 */ /* 0x000fe200078e0038 */
[-C--:B------:R-:W-:Y:S01]  /*8000*/  @P1 MOV R2, R57.reuse ;  /* 0x0000003900021202 */ /* 0x080fe20000000f00 */
[----:B------:R-:W-:Y:S01]  /*8010*/  UMOV UR4, URZ ;  /* 0x0000003f00047c82 */ /* 0x000fe20008000000 */
[C---:B-1----:R-:W-:Y:S02]  /*8020*/  @P3 LEA R6, P0, R113.reuse, R57, 0x1 ;  /* 0x0000003971063211 */ /* 0x042fe400078008ff */
[----:B------:R-:W-:Y:S01]  /*8030*/  @P4 MOV R0, c[0x0][0x288] ;  /* 0x0000a20000004a02 */ /* 0x000fe20000000f00 */
[----:B------:R1:W2:Y:S01]  /*8040*/  @P1 LDG.E.128 R8, [R2.64] ;  /* 0x0000000602081981 */ /* 0x0002a2000c1e1d00 */
[----:B------:R-:W-:Y:S02]  /*8050*/  @P3 LEA.HI.X R7, R113, R56, R116, 0x1, P0 ;  /* 0x0000003871073211 */ /* 0x000fe400000f0c74 */
[CC--:B------:R-:W-:Y:S04]  /*8060*/  @P3 LEA R4, P0, R117.reuse, R54.reuse, 0x1 ;  /* 0x0000003675043211 */ /* 0x0c0fe800078008ff */
[----:B------:R-:W-:Y:S01]  /*8070*/  @P3 LEA.HI.X R5, R117, R55, R120, 0x1, P0 ;  /* 0x0000003775053211 */ /* 0x000fe200000f0c78 */
[----:B-1----:R-:W-:Y:S01]  /*8080*/  @P1 IMAD.MOV.U32 R3, RZ, RZ, R55 ;  /* 0x000000ffff031224 */ /* 0x002fe200078e0037 */
[----:B------:R-:W-:Y:S05]  /*8090*/  @P1 MOV R2, R54 ;  /* 0x0000003600021202 */ /* 0x000fea0000000f00 */
[----:B--2---:R1:W-:Y:S01]  /*80a0*/  @P1 STG.E.128 [R2.64], R8 ;  /* 0x0000000802001986 */ /* 0x0043e2000c101d06 */
[----:B------:R-:W-:Y:S03]  /*80b0*/  LOP3.LUT P1, RZ, R184, 0x2, RZ, 0xc0, !PT ;  /* 0x00000002b8ff7812 */ /* 0x000fe6000782c0ff */
[----:B------:R-:W2:Y:S01]  /*80c0*/  @P3 LDG.E.128 R24, [R6.64] ;  /* 0x0000000606183981 */ /* 0x000ea2000c1e1d00 */
[----:B-1----:R-:W-:Y:S09]  /*80d0*/  @P4 IMAD.MOV.U32 R10, RZ, RZ, c[0x0][0x28c] ;  /* 0x0000a300ff0a4624 */ /* 0x002ff200078e00ff */
[C---:B------:R-:W-:Y:S04]  /*80e0*/  @P1 LEA R2, P0, R111.reuse, R57, 0x1 ;  /* 0x000000396f021211 */ /* 0x040fe800078008ff */
[----:B------:R-:W-:Y:S02]  /*80f0*/  @P1 LEA.HI.X R3, R111, R56, R114, 0x1, P0 ;  /* 0x000000386f031211 */ /* 0x000fe400000f0c72 */
[C---:B------:R-:W-:Y:S04]  /*8100*/  @P1 LEA R8, P0, R106.reuse, R54, 0x1 ;  /* 0x000000366a081211 */ /* 0x040fe800078008ff */
[----:B------:R-:W-:Y:S01]  /*8110*/  @P1 LEA.HI.X R9, R106, R55, R82, 0x1, P0 ;  /* 0x000000376a091211 */ /* 0x000fe200000f0c52 */
[----:B--2---:R1:W-:Y:S04]  /*8120*/  @P3 STG.E.128 [R4.64], R24 ;  /* 0x0000001804003986 */ /* 0x0043e8000c101d06 */
[----:B-1----:R1:W2:Y:S02]  /*8130*/  @P1 LDG.E.128 R4, [R2.64] ;  /* 0x0000000602041981 */ /* 0x0022a4000c1e1d00 */
[----:B-1----:R-:W-:Y:S01]  /*8140*/  @P4 IMAD.MOV.U32 R3, RZ, RZ, R56 ;  /* 0x000000ffff034224 */ /* 0x002fe200078e0038 */
[-C--:B------:R-:W-:Y:S05]  /*8150*/  @P4 MOV R2, R57.reuse ;  /* 0x0000003900024202 */ /* 0x080fea0000000f00 */
[----:B------:R-:W-:Y:S04]  /*8160*/  @P4 IMAD.WIDE.U32 R2, R0, 0xc0, R2 ;  /* 0x000000c000024825 */ /* 0x000fe800078e0002 */
[----:B------:R-:W-:Y:S05]  /*8170*/  @P4 IMAD R0, R10, 0xc0, RZ ;  /* 0x000000c00a004824 */ /* 0x000fea00078e02ff */
[----:B------:R-:W-:Y:S01]  /*8180*/  @P4 IADD3 R3, R3, R0, RZ ;  /* 0x0000000003034210 */ /* 0x000fe20007ffe0ff */
[----:B------:R-:W-:Y:S01]  /*8190*/  @P4 IMAD.MOV.U32 R0, RZ, RZ, 0xc0 ;  /* 0x000000c0ff004424 */ /* 0x000fe200078e00ff */
[----:B--2---:R1:W-:Y:S01]  /*81a0*/  @P1 STG.E.128 [R8.64], R4 ;  /* 0x0000000408001986 */ /* 0x0043e2000c101d06 */
[----:B------:R-:W-:Y:S03]  /*81b0*/  LOP3.LUT P1, RZ, R184, 0x1, RZ, 0xc0, !PT ;  /* 0x00000001b8ff7812 */ /* 0x000fe6000782c0ff */
[----:B-1----:R1:W2:Y:S01]  /*81c0*/  @P4 LDG.E.128 R8, [R2.64] ;  /* 0x0000000602084981 */ /* 0x0022a2000c1e1d00 */
[C---:B------:R-:W-:Y:S02]  /*81d0*/  @P2 LEA R4, P0, R112.reuse, R57, 0x1 ;  /* 0x0000003970042211 */ /* 0x040fe400078008ff */
[----:B------:R-:W-:Y:S02]  /*81e0*/  @P6 MOV R6, c[0x0][0x28c] ;  /* 0x0000a30000066a02 */ /* 0x000fe40000000f00 */
[----:B------:R-:W-:Y:S03]  /*81f0*/  @P2 LEA.HI.X R5, R112, R56, R115, 0x1, P0 ;  /* 0x0000003870052211 */ /* 0x000fe600000f0c73 */
[----:B------:R-:W-:Y:S02]  /*8200*/  @P6 IMAD R6, R6, 0x180, RZ ;  /* 0x0000018006066824 */ /* 0x000fe400078e02ff */
[----:B-1----:R-:W-:Y:S01]  /*8210*/  @P4 IMAD.MOV.U32 R3, RZ, RZ, R55 ;  /* 0x000000ffff034224 */ /* 0x002fe200078e0037 */
[----:B------:R-:W-:Y:S05]  /*8220*/  @P4 MOV R2, R54 ;  /* 0x0000003600024202 */ /* 0x000fea0000000f00 */
[C---:B------:R-:W-:Y:S04]  /*8230*/  @P4 IMAD.WIDE.U32 R2, R0.reuse, c[0x0][0x198], R2 ;  /* 0x0000660000024a25 */ /* 0x040fe800078e0002 */
[----:B------:R-:W-:Y:S05]  /*8240*/  @P4 IMAD R0, R0, c[0x0][0x19c], RZ ;  /* 0x0000670000004a24 */ /* 0x000fea00078e02ff */
[----:B------:R-:W-:Y:S01]  /*8250*/  @P4 IADD3 R3, R3, R0, RZ ;  /* 0x0000000003034210 */ /* 0x000fe20007ffe0ff */
[----:B------:R-:W-:Y:S04]  /*8260*/  @P5 IMAD.MOV.U32 R0, RZ, RZ, c[0x0][0x288] ;  /* 0x0000a200ff005624 */ /* 0x000fe800078e00ff */
[----:B--2---:R1:W-:Y:S02]  /*8270*/  @P4 STG.E.128 [R2.64], R8 ;  /* 0x0000000802004986 */ /* 0x0043e4000c101d06 */
[----:B-1----:R-:W-:Y:S02]  /*8280*/  @P5 IMAD.MOV.U32 R2, RZ, RZ, R57 ;  /* 0x000000ffff025224 */ /* 0x002fe400078e0039 */
[----:B------:R1:W2:Y:S01]  /*8290*/  @P2 LDG.E.128 R8, [R4.64] ;  /* 0x0000000604082981 */ /* 0x0002a2000c1e1d00 */
[----:B------:R-:W-:Y:S05]  /*82a0*/  @P5 MOV R3, R56 ;  /* 0x0000003800035202 */ /* 0x000fea0000000f00 */
[----:B------:R-:W-:Y:S01]  /*82b0*/  @P5 IMAD.WIDE.U32 R2, R0, 0x140, R2 ;  /* 0x0000014000025825 */ /* 0x000fe200078e0002 */
[----:B-1----:R-:W-:Y:S02]  /*82c0*/  @P5 MOV R5, c[0x0][0x28c] ;  /* 0x0000a30000055a02 */ /* 0x002fe40000000f00 */
[C---:B------:R-:W-:Y:S03]  /*82d0*/  @P2 LEA R4, P0, R108.reuse, R54, 0x1 ;  /* 0x000000366c042211 */ /* 0x040fe600078008ff */
[----:B------:R-:W-:Y:S01]  /*82e0*/  @P5 IMAD R0, R5, 0x140, RZ ;  /* 0x0000014005005824 */ /* 0x000fe200078e02ff */
[-C--:B------:R-:W-:Y:S03]  /*82f0*/  @P2 LEA.HI.X R5, R108, R55.reuse, R83, 0x1, P0 ;  /* 0x000000376c052211 */ /* 0x080fe600000f0c53 */
[----:B------:R-:W-:Y:S02]  /*8300*/  @P5 IMAD.IADD R3, R3, 0x1, R0 ;  /* 0x0000000103035824 */ /* 0x000fe400078e0200 */
[----:B------:R-:W-:Y:S01]  /*8310*/  @P5 IMAD.MOV.U32 R0, RZ, RZ, 0x140 ;  /* 0x00000140ff005424 */ /* 0x000fe200078e00ff */
[----:B--2---:R1:W-:Y:S04]  /*8320*/  @P2 STG.E.128 [R4.64], R8 ;  /* 0x0000000804002986 */ /* 0x0043e8000c101d06 */
[----:B-1----:R1:W2:Y:S01]  /*8330*/  @P5 LDG.E.128 R8, [R2.64] ;  /* 0x0000000602085981 */ /* 0x0022a2000c1e1d00 */
[----:B------:R-:W-:Y:S02]  /*8340*/  @P6 MOV R4, c[0x0][0x288] ;  /* 0x0000a20000046a02 */ /* 0x000fe40000000f00 */
[----:B------:R-:W-:Y:S01]  /*8350*/  @P5 MOV R5, R55 ;  /* 0x0000003700055202 */ /* 0x000fe20000000f00 */
[----:B-1----:R-:W-:Y:S01]  /*8360*/  @P6 IMAD.MOV.U32 R2, RZ, RZ, R57 ;  /* 0x000000ffff026224 */ /* 0x002fe200078e0039 */
[----:B------:R-:W-:Y:S05]  /*8370*/  @P6 MOV R3, R56 ;  /* 0x0000003800036202 */ /* 0x000fea0000000f00 */
[----:B------:R-:W-:Y:S04]  /*8380*/  @P6 IMAD.WIDE.U32 R2, R4, 0x180, R2 ;  /* 0x0000018004026825 */ /* 0x000fe800078e0002 */
[----:B------:R-:W-:Y:S01]  /*8390*/  @P5 IMAD.MOV.U32 R4, RZ, RZ, R54 ;  /* 0x000000ffff045224 */ /* 0x000fe200078e0036 */
[----:B------:R-:W-:Y:S01]  /*83a0*/  @P6 IADD3 R3, R3, R6, RZ ;  /* 0x0000000603036210 */ /* 0x000fe20007ffe0ff */
[----:B------:R-:W-:Y:S02]  /*83b0*/  @P1 IMAD.MOV.U32 R6, RZ, RZ, c[0x0][0x28c] ;  /* 0x0000a300ff061624 */ /* 0x000fe400078e00ff */
[C---:B------:R-:W-:Y:S04]  /*83c0*/  @P5 IMAD.WIDE.U32 R4, R0.reuse, c[0x0][0x198], R4 ;  /* 0x0000660000045a25 */ /* 0x040fe800078e0004 */
[----:B------:R-:W-:Y:S02]  /*83d0*/  @P5 IMAD R0, R0, c[0x0][0x19c], RZ ;  /* 0x0000670000005a24 */ /* 0x000fe400078e02ff */
[----:B------:R-:W-:Y:S02]  /*83e0*/  @P1 IMAD R6, R6, 0x1c0, RZ ;  /* 0x000001c006061824 */ /* 0x000fe400078e02ff */
[----:B------:R-:W-:Y:S01]  /*83f0*/  @P5 IMAD.IADD R5, R5, 0x1, R0 ;  /* 0x0000000105055824 */ /* 0x000fe200078e0200 */
[----:B------:R-:W-:Y:S04]  /*8400*/  @P6 MOV R0, 0x180 ;  /* 0x0000018000006802 */ /* 0x000fe80000000f00 */
[----:B--2---:R1:W-:Y:S02]  /*8410*/  @P5 STG.E.128 [R4.64], R8 ;  /* 0x0000000804005986 */ /* 0x0043e4000c101d06 */
[----:B-1----:R-:W-:Y:S02]  /*8420*/  @P1 IMAD.MOV.U32 R4, RZ, RZ, c[0x0][0x288] ;  /* 0x0000a200ff041624 */ /* 0x002fe400078e00ff */
[----:B------:R1:W2:Y:S01]  /*8430*/  @P6 LDG.E.128 R8, [R2.64] ;  /* 0x0000000602086981 */ /* 0x0002a2000c1e1d00 */
[----:B------:R-:W-:Y:S02]  /*8440*/  @P6 IMAD.MOV.U32 R5, RZ, RZ, R55 ;  /* 0x000000ffff056224 */ /* 0x000fe400078e0037 */
[----:B-1----:R-:W-:Y:S01]  /*8450*/  @P1 IMAD.MOV.U32 R3, RZ, RZ, R56 ;  /* 0x000000ffff031224 */ /* 0x002fe200078e0038 */
[----:B------:R-:W-:Y:S05]  /*8460*/  @P1 MOV R2, R57 ;  /* 0x0000003900021202 */ /* 0x000fea0000000f00 */
[----:B------:R-:W-:Y:S01]  /*8470*/  @P1 IMAD.WIDE.U32 R2, R4, 0x1c0, R2 ;  /* 0x000001c004021825 */ /* 0x000fe200078e0002 */
[----:B------:R-:W-:Y:S03]  /*8480*/  @P6 MOV R4, R54 ;  /* 0x0000003600046202 */ /* 0x000fe60000000f00 */
[----:B------:R-:W-:Y:S02]  /*8490*/  @P1 IMAD.IADD R3, R3, 0x1, R6 ;  /* 0x0000000103031824 */ /* 0x000fe400078e0206 */
[C---:B------:R-:W-:Y:S04]  /*84a0*/  @P6 IMAD.WIDE.U32 R4, R0.reuse, c[0x0][0x198], R4 ;  /* 0x0000660000046a25 */ /* 0x040fe800078e0004 */
[----:B------:R-:W-:Y:S05]  /*84b0*/  @P6 IMAD R0, R0, c[0x0][0x19c], RZ ;  /* 0x0000670000006a24 */ /* 0x000fea00078e02ff */
[----:B------:R-:W-:Y:S02]  /*84c0*/  @P6 IADD3 R5, R5, R0, RZ ;  /* 0x0000000005056210 */ /* 0x000fe40007ffe0ff */
[----:B------:R-:W-:Y:S03]  /*84d0*/  @P1 MOV R0, 0x1c0 ;  /* 0x000001c000001802 */ /* 0x000fe60000000f00 */
[----:B--2---:R1:W-:Y:S04]  /*84e0*/  @P6 STG.E.128 [R4.64], R8 ;  /* 0x0000000804006986 */ /* 0x0043e8000c101d06 */
[----:B-1----:R1:W2:Y:S02]  /*84f0*/  @P1 LDG.E.128 R4, [R2.64] ;  /* 0x0000000602041981 */ /* 0x0022a4000c1e1d00 */
[----:B-1----:R-:W-:Y:S01]  /*8500*/  @P1 IMAD.MOV.U32 R2, RZ, RZ, R54 ;  /* 0x000000ffff021224 */ /* 0x002fe200078e0036 */
[----:B------:R-:W-:Y:S05]  /*8510*/  @P1 MOV R3, R55 ;  /* 0x0000003700031202 */ /* 0x000fea0000000f00 */
[C---:B------:R-:W-:Y:S04]  /*8520*/  @P1 IMAD.WIDE.U32 R2, R0.reuse, c[0x0][0x198], R2 ;  /* 0x0000660000021a25 */ /* 0x040fe800078e0002 */
[----:B------:R-:W-:Y:S05]  /*8530*/  @P1 IMAD R0, R0, c[0x0][0x19c], RZ ;  /* 0x0000670000001a24 */ /* 0x000fea00078e02ff */
[----:B------:R-:W-:Y:S05]  /*8540*/  @P1 IADD3 R3, R3, R0, RZ ;  /* 0x0000000003031210 */ /* 0x000fea0007ffe0ff */
[----:B--2---:R1:W-:Y:S02]  /*8550*/  @P1 STG.E.128 [R2.64], R4 ;  /* 0x0000000402001986 */ /* 0x0043e4000c101d06 */
.L_x_1869:
        /* <DEDUP_REMOVED lines=84> */
.L_x_1902:
        /* <DEDUP_REMOVED lines=12> */
.L_x_1903:
[----:B------:R-:W-:Y:S04]  /*8b60*/  IADD3 R20, R20, -0x1, RZ ;  /* 0xffffffff14147810 */ /* 0x000fe80007ffe0ff */
[----:B------:R-:W-:Y:S11]  /*8b70*/  ISETP.GT.AND P0, PT, R20, R91, PT ;  /* 0x0000005b1400720c */ /* 0x000ff60003f04270 */
[----:B------:R-:W-:Y:S02]  /*8b80*/  @!UPT UIADD3 URZ, URZ, URZ, URZ ;  /* 0x0000003f3f3ff290 */ /* 0x000fe4000fffe03f */
[----:B------:R-:W-:-:S05]  /*8b90*/  @P0 BRA `(.L_x_1904) ;  /* 0xffff997000000947 */ /* 0x000fca000383ffff */
.L_x_1850:
        /* <DEDUP_REMOVED lines=17> */
[----:B------:R-:W-:Y:S01]  /*8cb0*/  IMAD.SHL.U32 R33, R103, 0x20, RZ ;  /* 0x0000002067217824 */ /* 0x000fe200078e00ff */
[----:B------:R-:W-:Y:S01]  /*8cc0*/  ISETP.NE.AND P4, PT, RZ, UR4, PT ;  /* 0x00000004ff007c0c */ /* 0x000fe2000bf85270 */
[----:B-----5:R-:W-:Y:S01]  /*8cd0*/  IMAD.IADD R28, R151, 0x1, -R150 ;  /* 0x00000001971c7824 */ /* 0x020fe200078e0a96 */
[----:B------:R-:W-:Y:S02]  /*8ce0*/  IADD3.X R5, R119, UR5, RZ, P0, !PT ;  /* 0x0000000577057c10 */ /* 0x000fe400087fe4ff */
[----:B------:R-:W-:Y:S02]  /*8cf0*/  LEA R30, P0, R4, c[0x0][0x160], 0x1 ;  /* 0x00005800041e7a11 */ /* 0x000fe400078008ff */
[----:B------:R-:W-:-:S02]  /*8d00*/  LEA.HI.X R3, R104, c[0x0][0x164], R119, 0x1, P3 ;  /* 0x0000590068037a11 */ /* 0x000fc400018f0c77 */
[----:B------:R-:W-:Y:S02]  /*8d10*/  LEA.HI.X R31, R4, c[0x0][0x164], R5, 0x1, P0 ;  /* 0x00005900041f7a11 */ /* 0x000fe400000f0c05 */
[----:B--2---:R-:W-:-:S05]  /*8d20*/  IADD3 R0, R0, R92, R150 ;  /* 0x0000005c00007210 */ /* 0x004fca0007ffe096 */
[----:B------:R-:W-:-:S05]  /*8d30*/  IMAD R0, R103, R0, RZ ;  /* 0x0000000067007224 */ /* 0x000fca00078e02ff */
[-C--:B------:R-:W-:Y:S02]  /*8d40*/  IADD3 R11, P2, R118, R0.reuse, RZ ;  /* 0x00000000760b7210 */ /* 0x080fe40007f5e0ff */
[----:B------:R-:W-:Y:S02]  /*8d50*/  IADD3 R27, P1, R122, R0, RZ ;  /* 0x000000007a1b7210 */ /* 0x000fe40007f3e0ff */
[----:B------:R-:W-:-:S05]  /*8d60*/  SHF.R.S32.HI R0, RZ, 0x1f, R0 ;  /* 0x0000001fff007819 */ /* 0x000fca0000011400 */
[--C-:B------:R-:W-:Y:S02]  /*8d70*/  IMAD.X R22, R124, 0x1, R0.reuse, P2 ;  /* 0x000000017c167824 */ /* 0x100fe400010e0600 */
[----:B------:R-:W-:Y:S01]  /*8d80*/  IMAD.X R26, R125, 0x1, R0, P1 ;  /* 0x000000017d1a7824 */ /* 0x000fe200008e0600 */
[----:B------:R-:W-:Y:S05]  /*8d90*/  @!P4 BRA `(.L_x_1907) ;  /* 0x000007900000c947 */ /* 0x000fea0003800000 */
        /* <DEDUP_REMOVED lines=8> */
[C---:B------:R-:W-:Y:S02]  /*8e20*/  SHF.L.U32 R8, R11.reuse, 0x1, RZ ;  /* 0x000000010b087819 */ /* 0x040fe400000006ff */
[----:B------:R-:W-:Y:S02]  /*8e30*/  SHF.L.U64.HI R0, R11, 0x1, R22 ;  /* 0x000000010b007819 */ /* 0x000fe40000010216 */
[C---:B--2---:R-:W-:Y:S02]  /*8e40*/  IADD3 R2, P0, R8.reuse, c[0x0][0x2b0], RZ ;  /* 0x0000ac0008027a10 */ /* 0x044fe40007f1e0ff */
[----:B------:R-:W-:Y:S02]  /*8e50*/  IADD3 R8, P1, R8, c[0x0][0x2a8], RZ ;  /* 0x0000aa0008087a10 */ /* 0x000fe40007f3e0ff */
[C---:B------:R-:W-:Y:S02]  /*8e60*/  IADD3.X R3, R0.reuse, c[0x0][0x2b4], RZ, P0, !PT ;  /* 0x0000ad0000037a10 */ /* 0x040fe400007fe4ff */
[----:B------:R-:W-:-:S03]  /*8e70*/  IADD3.X R9, R0, c[0x0][0x2ac], RZ, P1, !PT ;  /* 0x0000ab0000097a10 */ /* 0x000fc60000ffe4ff */
[----:B------:R2:W3:Y:S04]  /*8e80*/  LDG.E.64 R12, [R2.64] ;  /* 0x00000006020c7981 */ /* 0x0004e8000c1e1b00 */
[----:B------:R3:W4:Y:S01]  /*8e90*/  LDG.E.64 R14, [R8.64] ;  /* 0x00000006080e7981 */ /* 0x000722000c1e1b00 */
[----:B-----5:R-:W-:Y:S02]  /*8ea0*/  MOV R0, R7 ;  /* 0x0000000700007202 */ /* 0x020fe40000000f00 */
[----:B------:R-:W-:Y:S02]  /*8eb0*/  MOV R7, R4 ;  /* 0x0000000400077202 */ /* 0x000fe40000000f00 */
[----:B--2---:R-:W-:Y:S01]  /*8ec0*/  MOV R3, R5 ;  /* 0x0000000500037202 */ /* 0x004fe20000000f00 */
[----:B------:R-:W-:-:S02]  /*8ed0*/  HADD2.F32 R2, -RZ, R0.H0_H0 ;  /* 0x20000000ff027230 */ /* 0x000fc40000004100 */
[----:B------:R-:W-:Y:S02]  /*8ee0*/  HADD2.F32 R0, -RZ, R0.H1_H1 ;  /* 0x30000000ff007230 */ /* 0x000fe40000004100 */
[--C-:B------:R-:W-:Y:S02]  /*8ef0*/  HADD2.F32 R4, -RZ, R3.reuse.H0_H0 ;  /* 0x20000003ff047230 */ /* 0x100fe40000004100 */
[----:B------:R-:W-:Y:S02]  /*8f00*/  HADD2.F32 R3, -RZ, R3.H1_H1 ;  /* 0x30000003ff037230 */ /* 0x000fe40000004100 */
[----:B---3--:R-:W-:Y:S02]  /*8f10*/  HADD2.F32 R9, -RZ, R12.H1_H1 ;  /* 0x3000000cff097230 */ /* 0x008fe40000004100 */
[----:B------:R-:W-:Y:S02]  /*8f20*/  HADD2.F32 R5, -RZ, R13.H1_H1 ;  /* 0x3000000dff057230 */ /* 0x000fe40000004100 */
[----:B----4-:R-:W-:Y:S01]  /*8f30*/  HADD2.F32 R19, -RZ, R14.H1_H1 ;  /* 0x3000000eff137230 */ /* 0x010fe20000004100 */
[CC--:B------:R-:W-:Y:S01]  /*8f40*/  FMUL.FTZ R10, R3.reuse, R9.reuse ;  /* 0x00000009030a7220 */ /* 0x0c0fe20000410000 */
[--C-:B------:R-:W-:Y:S01]  /*8f50*/  HADD2.F32 R21, -RZ, R15.reuse.H1_H1 ;  /* 0x3000000fff157230 */ /* 0x100fe20000004100 */
[----:B------:R-:W-:Y:S01]  /*8f60*/  FMUL.FTZ R9, R4, R9 ;  /* 0x0000000904097220 */ /* 0x000fe20000410000 */
[----:B------:R-:W-:Y:S01]  /*8f70*/  HADD2.F32 R12, -RZ, R12.H0_H0 ;  /* 0x2000000cff0c7230 */ /* 0x000fe20000004100 */
[-C--:B------:R-:W-:Y:S01]  /*8f80*/  FMUL.FTZ R8, R0, R5.reuse ;  /* 0x0000000500087220 */ /* 0x080fe20000410000 */
[----:B------:R-:W-:Y:S01]  /*8f90*/  HADD2.F32 R14, -RZ, R14.H0_H0 ;  /* 0x2000000eff0e7230 */ /* 0x000fe20000004100 */
[----:B------:R-:W-:Y:S01]  /*8fa0*/  FMUL.FTZ R5, R2, R5 ;  /* 0x0000000502057220 */ /* 0x000fe20000410000 */
[----:B------:R-:W-:Y:S01]  /*8fb0*/  HADD2.F32 R15, -RZ, R15.H0_H0 ;  /* 0x2000000fff0f7230 */ /* 0x000fe20000004100 */
[-C--:B------:R-:W-:Y:S01]  /*8fc0*/  FFMA.FTZ R20, R4, R19.reuse, -R10 ;  /* 0x0000001304147223 */ /* 0x080fe2000001080a */
[--C-:B------:R-:W-:Y:S01]  /*8fd0*/  HADD2.F32 R4, -RZ, R7.reuse.H0_H0 ;  /* 0x20000007ff047230 */ /* 0x100fe20000004100 */
[----:B------:R-:W-:Y:S01]  /*8fe0*/  FFMA.FTZ R19, R3, R19, R9 ;  /* 0x0000001303137223 */ /* 0x000fe20000010009 */
[----:B------:R-:W-:Y:S01]  /*8ff0*/  HADD2.F32 R3, -RZ, R7.H1_H1 ;  /* 0x30000007ff037230 */ /* 0x000fe20000004100 */
[-C--:B------:R-:W-:Y:S01]  /*9000*/  FFMA.FTZ R18, R2, R21.reuse, -R8 ;  /* 0x0000001502127223 */ /* 0x080fe20000010808 */
[----:B------:R-:W-:Y:S01]  /*9010*/  HADD2.F32 R8, -RZ, R13.H0_H0 ;  /* 0x2000000dff087230 */ /* 0x000fe20000004100 */
[----:B------:R-:W-:Y:S01]  /*9020*/  FFMA.FTZ R10, R0, R21, R5 ;  /* 0x00000015000a7223 */ /* 0x000fe20000010005 */
        /* <DEDUP_REMOVED lines=14> */
.L_x_1911:
[----:B------:R-:W-:Y:S05]  /*9110*/  BSYNC B0 ;  /* 0x0000000000007941 */ /* 0x000fea0003800000 */
.L_x_1910:
[----:B-----5:R3:W-:Y:S02]  /*9120*/  STS.128 [R183], R4 ;  /* 0x00000004b7007388 */ /* 0x0207e40000000c00 */
.L_x_1909:
[----:B------:R-:W-:Y:S05]  /*9130*/  BSYNC B1 ;  /* 0x0000000000017941 */ /* 0x000fea0003800000 */
.L_x_1908:
[----:B------:R-:W-:-:S04]  /*9140*/  IADD3 R24, R74, 0x20, RZ ;  /* 0x000000204a187810 */ /* 0x000fc80007ffe0ff */
[----:B------:R-:W-:-:S04]  /*9150*/  ISETP.GE.AND P0, PT, R24, R28, PT ;  /* 0x0000001c1800720c */ /* 0x000fc80003f06270 */
[----:B------:R-:W-:-:S13]  /*9160*/  ISETP.LT.OR P0, PT, R148, -0x83, P0 ;  /* 0xffffff7d9400780c */ /* 0x000fda0000701670 */
[----:B------:R-:W-:Y:S05]  /*9170*/  @P0 BRA `(.L_x_1912) ;  /* 0x0000116000000947 */ /* 0x000fea0003800000 */
[----:B---3--:R3:W5:Y:S01]  /*9180*/  LDG.E.128 R4, [R30.64] ;  /* 0x000000061e047981 */ /* 0x008762000c1e1d00 */
[----:B------:R-:W-:Y:S01]  /*9190*/  ISETP.GE.AND P0, PT, R16, c[0x0][0x230], PT ;  /* 0x00008c0010007a0c */ /* 0x000fe20003f06270 */
[----:B------:R-:W-:-:S12]  /*91a0*/  BSSY B0, `(.L_x_1913) ;  /* 0x0000036000007945 */ /* 0x000fd80003800000 */
[----:B------:R-:W-:Y:S05]  /*91b0*/  @P0 BRA `(.L_x_1914) ;  /* 0x0000034000000947 */ /* 0x000fea0003800000 */
[----:B------:R-:W-:-:S04]  /*91c0*/  IADD3 R0, P0, R33, R11, RZ ;  /* 0x0000000b21007210 */ /* 0x000fc80007f1e0ff */
[----:B--2---:R-:W-:Y:S02]  /*91d0*/  LEA.HI.X.SX32 R2, R33, R22, 0x1, P0 ;  /* 0x0000001621027211 */ /* 0x004fe400000f0eff */
[C---:B------:R-:W-:Y:S02]  /*91e0*/  SHF.L.U32 R8, R0.reuse, 0x1, RZ ;  /* 0x0000000100087819 */ /* 0x040fe400000006ff */
[----:B------:R-:W-:Y:S02]  /*91f0*/  SHF.L.U64.HI R0, R0, 0x1, R2 ;  /* 0x0000000100007819 */ /* 0x000fe40000010202 */
[C---:B------:R-:W-:Y:S02]  /*9200*/  IADD3 R2, P0, R8.reuse, c[0x0][0x2b0], RZ ;  /* 0x0000ac0008027a10 */ /* 0x040fe40007f1e0ff */
[----:B------:R-:W-:Y:S02]  /*9210*/  IADD3 R8, P1, R8, c[0x0][0x2a8], RZ ;  /* 0x0000aa0008087a10 */ /* 0x000fe40007f3e0ff */
[----:B------:R-:W-:-:S02]  /*9220*/  IADD3.X R3, R0, c[0x0][0x2b4], RZ, P0, !PT ;  /* 0x0000ad0000037a10 */ /* 0x000fc400007fe4ff */
[----:B------:R-:W-:-:S03]  /*9230*/  IADD3.X R9, R0, c[0x0][0x2ac], RZ, P1, !PT ;  /* 0x0000ab0000097a10 */ /* 0x000fc60000ffe4ff */
[----:B------:R2:W4:Y:S04]  /*9240*/  LDG.E.64 R12, [R2.64] ;  /* 0x00000006020c7981 */ /* 0x000528000c1e1b00 */
[----:B---3--:R1:W3:Y:S01]  /*9250*/  LDG.E.64 R14, [R8.64] ;  /* 0x00000006080e7981 */ /* 0x0082e2000c1e1b00 */
[----:B-----5:R-:W-:Y:S02]  /*9260*/  MOV R0, R7 ;  /* 0x0000000700007202 */ /* 0x020fe40000000f00 */
[----:B--2---:R-:W-:-:S03]  /*9270*/  MOV R3, R5 ;  /* 0x0000000500037202 */ /* 0x004fc60000000f00 */
[--C-:B------:R-:W-:Y:S02]  /*9280*/  HADD2.F32 R2, -RZ, R0.reuse.H0_H0 ;  /* 0x20000000ff027230 */ /* 0x100fe40000004100 */
[----:B------:R-:W-:Y:S01]  /*9290*/  HADD2.F32 R0, -RZ, R0.H1_H1 ;  /* 0x30000000ff007230 */ /* 0x000fe20000004100 */
[----:B-1----:R-:W-:Y:S01]  /*92a0*/  MOV R9, R4 ;  /* 0x0000000400097202 */ /* 0x002fe20000000f00 */
[--C-:B------:R-:W-:Y:S01]  /*92b0*/  HADD2.F32 R4, -RZ, R3.reuse.H0_H0 ;  /* 0x20000003ff047230 */ /* 0x100fe20000004100 */
[----:B------:R-:W-:Y:S01]  /*92c0*/  MOV R8, R6 ;  /* 0x0000000600087202 */ /* 0x000fe20000000f00 */
[----:B------:R-:W-:Y:S02]  /*92d0*/  HADD2.F32 R3, -RZ, R3.H1_H1 ;  /* 0x30000003ff037230 */ /* 0x000fe40000004100 */
[----:B----4-:R-:W-:Y:S02]  /*92e0*/  HADD2.F32 R7, -RZ, R12.H1_H1 ;  /* 0x3000000cff077230 */ /* 0x010fe40000004100 */
[----:B------:R-:W-:-:S02]  /*92f0*/  HADD2.F32 R5, -RZ, R13.H1_H1 ;  /* 0x3000000dff057230 */ /* 0x000fc40000004100 */
[--C-:B---3--:R-:W-:Y:S01]  /*9300*/  HADD2.F32 R16, -RZ, R14.reuse.H1_H1 ;  /* 0x3000000eff107230 */ /* 0x108fe20000004100 */
[CC--:B------:R-:W-:Y:S01]  /*9310*/  FMUL.FTZ R10, R3.reuse, R7.reuse ;  /* 0x00000007030a7220 */ /* 0x0c0fe20000410000 */
[----:B------:R-:W-:Y:S01]  /*9320*/  HADD2.F32 R18, -RZ, R15.H1_H1 ;  /* 0x3000000fff127230 */ /* 0x000fe20000004100 */
        /* <DEDUP_REMOVED lines=13> */
[----:B------:R-:W-:-:S02]  /*9400*/  HADD2.F32 R2, -RZ, R8.H0_H0 ;  /* 0x20000008ff027230 */ /* 0x000fc40000004100 */
[----:B------:R-:W-:Y:S01]  /*9410*/  HADD2.F32 R0, -RZ, R8.H1_H1 ;  /* 0x30000008ff007230 */ /* 0x000fe20000004100 */
[CC--:B------:R-:W-:Y:S02]  /*9420*/  FMUL.FTZ R7, R3.reuse, R6.reuse ;  /* 0x0000000603077220 */ /* 0x0c0fe40000410000 */
[----:B------:R-:W-:Y:S02]  /*9430*/  FMUL.FTZ R6, R4, R6 ;  /* 0x0000000604067220 */ /* 0x000fe40000410000 */
[-C--:B------:R-:W-:Y:S02]  /*9440*/  FMUL.FTZ R5, R0, R13.reuse ;  /* 0x0000000d00057220 */ /* 0x080fe40000410000 */
[----:B------:R-:W-:Y:S02]  /*9450*/  FMUL.FTZ R8, R2, R13 ;  /* 0x0000000d02087220 */ /* 0x000fe40000410000 */
[-C--:B------:R-:W-:Y:S01]  /*9460*/  FFMA.FTZ R9, R4, R14.reuse, -R7 ;  /* 0x0000000e04097223 */ /* 0x080fe20000010807 */
[----:B------:R-:W-:Y:S01]  /*9470*/  F2FP.PACK_AB R4, R16, R17 ;  /* 0x000000111004723e */ /* 0x000fe200000000ff */
[----:B------:R-:W-:Y:S01]  /*9480*/  FFMA.FTZ R3, R3, R14, R6 ;  /* 0x0000000e03037223 */ /* 0x000fe20000010006 */
[----:B------:R-:W-:Y:S01]  /*9490*/  F2FP.PACK_AB R7, R10, R11 ;  /* 0x0000000b0a07723e */ /* 0x000fe200000000ff */
[----:B------:R-:W-:-:S02]  /*94a0*/  FFMA.FTZ R5, R2, R15, -R5 ;  /* 0x0000000f02057223 */ /* 0x000fc40000010805 */
[----:B------:R-:W-:Y:S01]  /*94b0*/  FFMA.FTZ R6, R0, R15, R8 ;  /* 0x0000000f00067223 */ /* 0x000fe20000010008 */
[----:B------:R-:W-:-:S04]  /*94c0*/  F2FP.PACK_AB R0, R3, R9 ;  /* 0x000000090300723e */ /* 0x000fc800000000ff */
[----:B------:R-:W-:Y:S02]  /*94d0*/  F2FP.PACK_AB R6, R6, R5 ;  /* 0x000000050606723e */ /* 0x000fe400000000ff */
[----:B------:R-:W-:Y:S02]  /*94e0*/  MOV R5, R4 ;  /* 0x0000000400057202 */ /* 0x000fe40000000f00 */
[----:B------:R-:W-:Y:S02]  /*94f0*/  MOV R4, R0 ;  /* 0x0000000000047202 */ /* 0x000fe40000000f00 */
.L_x_1914:
[----:B------:R-:W-:Y:S05]  /*9500*/  BSYNC B0 ;  /* 0x0000000000007941 */ /* 0x000fea0003800000 */
.L_x_1913:
[----:B-----5:R4:W-:Y:S01]  /*9510*/  STS.128 [R183+0x800], R4 ;  /* 0x00080004b7007388 */ /* 0x0209e20000000c00 */
[----:B------:R-:W-:Y:S05]  /*9520*/  BRA `(.L_x_1912) ;  /* 0x00000db000007947 */ /* 0x000fea0003800000 */
.L_x_1907:
        /* <DEDUP_REMOVED lines=18> */
[----:B--2---:R-:W-:Y:S02]  /*9650*/  @P0 SHF.R.S32.HI R2, RZ, 0x1, R110 ;  /* 0x00000001ff020819 */ /* 0x004fe4000001146e */
[----:B------:R-:W-:Y:S02]  /*9660*/  LEA.HI.X R13, R10, c[0x0][0x2b4], R0, 0x1, P1 ;  /* 0x0000ad000a0d7a11 */ /* 0x000fe400008f0c00 */
[----:B------:R-:W-:Y:S01]  /*9670*/  MOV R0, RZ ;  /* 0x000000ff00007202 */ /* 0x000fe20000000f00 */
[----:B------:R-:W2:Y:S01]  /*9680*/  LDG.E.128 R8, [R8.64] ;  /* 0x0000000608087981 */ /* 0x000ea2000c1e1d00 */
[----:B------:R-:W-:-:S03]  /*9690*/  @P0 IADD3 R0, -R2, RZ, RZ ;  /* 0x000000ff02000210 */ /* 0x000fc60007ffe1ff */
[----:B------:R-:W3:Y:S01]  /*96a0*/  LDG.E.128 R12, [R12.64] ;  /* 0x000000060c0c7981 */ /* 0x000ee2000c1e1d00 */
[----:B------:R-:W-:-:S04]  /*96b0*/  IADD3 R3, P1, R0, R27, RZ ;  /* 0x0000001b00037210 */ /* 0x000fc80007f3e0ff */
[----:B------:R-:W-:Y:S02]  /*96c0*/  LEA.HI.X.SX32 R0, R0, R26, 0x1, P1 ;  /* 0x0000001a00007211 */ /* 0x000fe400008f0eff */
[----:B------:R-:W-:-:S04]  /*96d0*/  LEA R2, P1, R3, c[0x0][0x2a8], 0x1 ;  /* 0x0000aa0003027a11 */ /* 0x000fc800078208ff */
[----:B------:R-:W-:-:S05]  /*96e0*/  LEA.HI.X R3, R3, c[0x0][0x2ac], R0, 0x1, P1 ;  /* 0x0000ab0003037a11 */ /* 0x000fca00008f0c00 */
[----:B------:R4:W4:Y:S01]  /*96f0*/  LDG.E.128 R20, [R2.64] ;  /* 0x0000000602147981 */ /* 0x000922000c1e1d00 */
[----:B-----5:R-:W-:Y:S01]  /*9700*/  IMAD.MOV.U32 R24, RZ, RZ, R5 ;  /* 0x000000ffff187224 */ /* 0x020fe200078e0005 */
[----:B------:R-:W-:Y:S02]  /*9710*/  MOV R25, R7 ;  /* 0x0000000700197202 */ /* 0x000fe40000000f00 */
[----:B------:R-:W-:Y:S02]  /*9720*/  MOV R19, R6 ;  /* 0x0000000600137202 */ /* 0x000fe40000000f00 */
[----:B------:R-:W-:Y:S01]  /*9730*/  MOV R18, R4 ;  /* 0x0000000400127202 */ /* 0x000fe20000000f00 */
[----:B--2---:R-:W-:Y:S01]  /*9740*/  IMAD.MOV.U32 R32, RZ, RZ, R8 ;  /* 0x000000ffff207224 */ /* 0x004fe200078e0008 */
[----:B------:R-:W-:Y:S02]  /*9750*/  MOV R29, R9 ;  /* 0x00000009001d7202 */ /* 0x000fe40000000f00 */
[----:B------:R-:W-:Y:S01]  /*9760*/  MOV R35, R10 ;  /* 0x0000000a00237202 */ /* 0x000fe20000000f00 */
[----:B---3--:R-:W-:Y:S01]  /*9770*/  HADD2.F32 R7, -RZ, R12.H1_H1 ;  /* 0x3000000cff077230 */ /* 0x008fe20000004100 */
[----:B------:R-:W-:Y:S01]  /*9780*/  MOV R34, R11 ;  /* 0x0000000b00227202 */ /* 0x000fe20000000f00 */
[----:B------:R-:W-:-:S02]  /*9790*/  HADD2.F32 R5, -RZ, R13.H1_H1 ;  /* 0x3000000dff057230 */ /* 0x000fc40000004100 */
[----:B------:R-:W-:Y:S01]  /*97a0*/  HADD2.F32 R6, -RZ, R13.H0_H0 ;  /* 0x2000000dff067230 */ /* 0x000fe20000004100 */
[----:B------:R-:W-:Y:S01]  /*97b0*/  @!P0 FADD.FTZ R7, -R7, -RZ ;  /* 0x800000ff07078221 */ /* 0x000fe20000010100 */
[----:B------:R-:W-:Y:S01]  /*97c0*/  HADD2.F32 R8, -RZ, R12.H0_H0 ;  /* 0x2000000cff087230 */ /* 0x000fe20000004100 */
[----:B------:R-:W-:Y:S01]  /*97d0*/  @!P0 FADD.FTZ R5, -R5, -RZ ;  /* 0x800000ff05058221 */ /* 0x000fe20000010100 */
[----:B------:R-:W-:Y:S01]  /*97e0*/  HADD2.F32 R10, -RZ, R32.H1_H1 ;  /* 0x30000020ff0a7230 */ /* 0x000fe20000004100 */
[----:B------:R-:W-:Y:S01]  /*97f0*/  @!P0 FADD.FTZ R6, -R6, -RZ ;  /* 0x800000ff06068221 */ /* 0x000fe20000010100 */
[--C-:B------:R-:W-:Y:S01]  /*9800*/  HADD2.F32 R12, -RZ, R29.reuse.H1_H1 ;  /* 0x3000001dff0c7230 */ /* 0x100fe20000004100 */
[----:B------:R-:W-:Y:S01]  /*9810*/  @!P0 FADD.FTZ R8, -R8, -RZ ;  /* 0x800000ff08088221 */ /* 0x000fe20000010100 */
[----:B------:R-:W-:Y:S01]  /*9820*/  HADD2.F32 R11, -RZ, R29.H0_H0 ;  /* 0x2000001dff0b7230 */ /* 0x000fe20000004100 */
[----:B------:R-:W-:Y:S01]  /*9830*/  FMUL.FTZ R7, R10, R7 ;  /* 0x000000070a077220 */ /* 0x000fe20000410000 */
[--C-:B------:R-:W-:Y:S01]  /*9840*/  HADD2.F32 R4, -RZ, R14.reuse.H0_H0 ;  /* 0x2000000eff047230 */ /* 0x100fe20000004100 */
[----:B------:R-:W-:Y:S01]  /*9850*/  FMUL.FTZ R5, R12, R5 ;  /* 0x000000050c057220 */ /* 0x000fe20000410000 */
[----:B----4-:R-:W-:Y:S01]  /*9860*/  HADD2.F32 R3, -RZ, R14.H1_H1 ;  /* 0x3000000eff037230 */ /* 0x010fe20000004100 */
[----:B------:R-:W-:Y:S01]  /*9870*/  FMUL.FTZ R6, R11, R6 ;  /* 0x000000060b067220 */ /* 0x000fe20000410000 */
[--C-:B------:R-:W-:Y:S01]  /*9880*/  HADD2.F32 R0, -RZ, R15.reuse.H1_H1 ;  /* 0x3000000fff007230 */ /* 0x100fe20000004100 */
[----:B------:R-:W-:Y:S01]  /*9890*/  @!P0 FADD.FTZ R4, -R4, -RZ ;  /* 0x800000ff04048221 */ /* 0x000fe20000010100 */
[----:B------:R-:W-:Y:S01]  /*98a0*/  HADD2.F32 R2, -RZ, R15.H0_H0 ;  /* 0x2000000fff027230 */ /* 0x000fe20000004100 */
[----:B------:R-:W-:Y:S01]  /*98b0*/  @!P0 FADD.FTZ R3, -R3, -RZ ;  /* 0x800000ff03038221 */ /* 0x000fe20000010100 */
[----:B------:R-:W-:Y:S01]  /*98c0*/  HADD2.F32 R9, -RZ, R32.H0_H0 ;  /* 0x20000020ff097230 */ /* 0x000fe20000004100 */
[----:B------:R-:W-:Y:S01]  /*98d0*/  @!P0 FADD.FTZ R0, -R0, -RZ ;  /* 0x800000ff00008221 */ /* 0x000fe20000010100 */
[--C-:B------:R-:W-:Y:S01]  /*98e0*/  HADD2.F32 R13, -RZ, R35.reuse.H0_H0 ;  /* 0x20000023ff0d7230 */ /* 0x100fe20000004100 */
[----:B------:R-:W-:Y:S01]  /*98f0*/  @!P0 FADD.FTZ R2, -R2, -RZ ;  /* 0x800000ff02028221 */ /* 0x000fe20000010100 */
[----:B------:R-:W-:Y:S01]  /*9900*/  HADD2.F32 R12, -RZ, R35.H1_H1 ;  /* 0x30000023ff0c7230 */ /* 0x000fe20000004100 */
[----:B------:R-:W-:Y:S01]  /*9910*/  FMUL.FTZ R8, R9, R8 ;  /* 0x0000000809087220 */ /* 0x000fe20000410000 */
[--C-:B------:R-:W-:Y:S01]  /*9920*/  HADD2.F32 R10, -RZ, R34.reuse.H1_H1 ;  /* 0x30000022ff0a7230 */ /* 0x100fe20000004100 */
[----:B------:R-:W-:Y:S01]  /*9930*/  FMUL.FTZ R13, R13, R4 ;  /* 0x000000040d0d7220 */ /* 0x000fe20000410000 */
[----:B------:R-:W-:Y:S01]  /*9940*/  HADD2.F32 R11, -RZ, R34.H0_H0 ;  /* 0x20000022ff0b7230 */ /* 0x000fe20000004100 */
[----:B------:R-:W-:Y:S01]  /*9950*/  FMUL.FTZ R12, R12, R3 ;  /* 0x000000030c0c7220 */ /* 0x000fe20000410000 */
[----:B------:R-:W-:Y:S01]  /*9960*/  HADD2.F32 R3, -RZ, R18.H0_H0 ;  /* 0x20000012ff037230 */ /* 0x000fe20000004100 */
        /* <DEDUP_REMOVED lines=9> */
[----:B------:R-:W-:Y:S02]  /*9a00*/  HADD2.F32 R21, -RZ, R21.H1_H1 ;  /* 0x30000015ff157230 */ /* 0x000fe40000004100 */
[----:B------:R-:W-:Y:S01]  /*9a10*/  HADD2.F32 R14, -RZ, R22.H0_H0 ;  /* 0x20000016ff0e7230 */ /* 0x000fe20000004100 */
[----:B------:R-:W-:Y:S01]  /*9a20*/  FFMA.FTZ R8, R2, R20, R7 ;  /* 0x0000001402087223 */ /* 0x000fe20000010007 */
[----:B------:R-:W-:-:S02]  /*9a30*/  HADD2.F32 R15, -RZ, R23.H0_H0 ;  /* 0x20000017ff0f7230 */ /* 0x000fc40000004100 */
[----:B------:R-:W-:Y:S02]  /*9a40*/  HADD2.F32 R4, -RZ, R24.H1_H1 ;  /* 0x30000018ff047230 */ /* 0x000fe40000004100 */
[----:B------:R-:W-:Y:S02]  /*9a50*/  HADD2.F32 R22, -RZ, R22.H1_H1 ;  /* 0x30000016ff167230 */ /* 0x000fe40000004100 */
[----:B------:R-:W-:Y:S01]  /*9a60*/  HADD2.F32 R23, -RZ, R23.H1_H1 ;  /* 0x30000017ff177230 */ /* 0x000fe20000004100 */
[----:B------:R-:W-:Y:S01]  /*9a70*/  FFMA.FTZ R5, R4, R21, R5 ;  /* 0x0000001504057223 */ /* 0x000fe20000010005 */
[--C-:B------:R-:W-:Y:S01]  /*9a80*/  HADD2.F32 R3, -RZ, R19.reuse.H0_H0 ;  /* 0x20000013ff037230 */ /* 0x100fe20000004100 */
[----:B------:R-:W-:Y:S01]  /*9a90*/  F2FP.PACK_AB R4, R8, R9 ;  /* 0x000000090804723e */ /* 0x000fe200000000ff */
[----:B------:R-:W-:Y:S02]  /*9aa0*/  HADD2.F32 R2, -RZ, R19.H1_H1 ;  /* 0x30000013ff027230 */ /* 0x000fe40000004100 */
[--C-:B------:R-:W-:Y:S01]  /*9ab0*/  HADD2.F32 R0, -RZ, R25.reuse.H0_H0 ;  /* 0x20000019ff007230 */ /* 0x100fe20000004100 */
[----:B------:R-:W-:Y:S01]  /*9ac0*/  FFMA.FTZ R3, R3, R14, R13 ;  /* 0x0000000e03037223 */ /* 0x000fe2000001000d */
[----:B------:R-:W-:Y:S01]  /*9ad0*/  HADD2.F32 R7, -RZ, R25.H1_H1 ;  /* 0x30000019ff077230 */ /* 0x000fe20000004100 */
[----:B------:R-:W-:Y:S01]  /*9ae0*/  FFMA.FTZ R2, R2, R22, R12 ;  /* 0x0000001602027223 */ /* 0x000fe2000001000c */
[----:B------:R-:W-:Y:S01]  /*9af0*/  F2FP.PACK_AB R5, R5, R6 ;  /* 0x000000060505723e */ /* 0x000fe200000000ff */
[----:B------:R-:W-:-:S02]  /*9b00*/  FFMA.FTZ R0, R0, R15, R11 ;  /* 0x0000000f00007223 */ /* 0x000fc4000001000b */
[----:B------:R-:W-:Y:S01]  /*9b10*/  FFMA.FTZ R7, R7, R23, R10 ;  /* 0x0000001707077223 */ /* 0x000fe2000001000a */
[----:B------:R-:W-:-:S04]  /*9b20*/  F2FP.PACK_AB R6, R2, R3 ;  /* 0x000000030206723e */ /* 0x000fc800000000ff */
[----:B------:R-:W-:Y:S02]  /*9b30*/  F2FP.PACK_AB R7, R7, R0 ;  /* 0x000000000707723e */ /* 0x000fe400000000ff */
.L_x_1918:
[----:B------:R-:W-:Y:S05]  /*9b40*/  BSYNC B0 ;  /* 0x0000000000007941 */ /* 0x000fea0003800000 */
.L_x_1917:
[----:B-----5:R3:W-:Y:S02]  /*9b50*/  STS.128 [R183], R4 ;  /* 0x00000004b7007388 */ /* 0x0207e40000000c00 */
.L_x_1916:
[----:B------:R-:W-:Y:S05]  /*9b60*/  BSYNC B1 ;  /* 0x0000000000017941 */ /* 0x000fea0003800000 */
.L_x_1915:
        /* <DEDUP_REMOVED lines=8> */
[----:B------:R-:W-:Y:S02]  /*9bf0*/  ISETP.GE.AND P0, PT, R16, R103, PT ;  /* 0x000000671000720c */ /* 0x000fe40003f06270 */
[----:B------:R-:W-:Y:S02]  /*9c00*/  MOV R0, RZ ;  /* 0x000000ff00007202 */ /* 0x000fe40000000f00 */
[----:B------:R-:W-:-:S04]  /*9c10*/  IADD3 R17, P1, R33, R27, RZ ;  /* 0x0000001b21117210 */ /* 0x000fc80007f3e0ff */
[----:B------:R-:W-:-:S05]  /*9c20*/  LEA.HI.X.SX32 R16, R33, R26, 0x1, P1 ;  /* 0x0000001a21107211 */ /* 0x000fca00008f0eff */
[----:B--2---:R-:W-:-:S04]  /*9c30*/  @P0 SHF.R.S32.HI R2, RZ, 0x1, R110 ;  /* 0x00000001ff020819 */ /* 0x004fc8000001146e */
[C---:B------:R-:W-:Y:S02]  /*9c40*/  @P0 IADD3 R0, -R2.reuse, RZ, RZ ;  /* 0x000000ff02000210 */ /* 0x040fe40007ffe1ff */
[----:B------:R-:W-:Y:S02]  /*9c50*/  @P0 IADD3 R103, -R2, RZ, RZ ;  /* 0x000000ff02670210 */ /* 0x000fe40007ffe1ff */
[----:B------:R-:W-:-:S03]  /*9c60*/  IADD3 R3, P1, R0, R17, RZ ;  /* 0x0000001100037210 */ /* 0x000fc60007f3e0ff */
[----:B------:R-:W-:Y:S01]  /*9c70*/  IMAD.WIDE R8, R103, 0x2, R30 ;  /* 0x0000000267087825 */ /* 0x000fe200078e021e */
[----:B------:R-:W-:Y:S02]  /*9c80*/  LEA.HI.X.SX32 R0, R0, R16, 0x1, P1 ;  /* 0x0000001000007211 */ /* 0x000fe400008f0eff */
[----:B------:R-:W-:-:S03]  /*9c90*/  LEA R2, P1, R3, c[0x0][0x2b0], 0x1 ;  /* 0x0000ac0003027a11 */ /* 0x000fc600078208ff */
[----:B------:R-:W2:Y:S01]  /*9ca0*/  LDG.E.128 R8, [R8.64] ;  /* 0x0000000608087981 */ /* 0x000ea2000c1e1d00 */
[----:B------:R-:W-:Y:S01]  /*9cb0*/  LEA.HI.X R3, R3, c[0x0][0x2b4], R0, 0x1, P1 ;  /* 0x0000ad0003037a11 */ /* 0x000fe200008f0c00 */
[----:B------:R-:W-:-:S04]  /*9cc0*/  IMAD.MOV.U32 R0, RZ, RZ, RZ ;  /* 0x000000ffff007224 */ /* 0x000fc800078e00ff */
[----:B---3--:R4:W3:Y:S02]  /*9cd0*/  LDG.E.128 R12, [R2.64] ;  /* 0x00000006020c7981 */ /* 0x0088e4000c1e1d00 */
[----:B----4-:R-:W-:-:S04]  /*9ce0*/  @P0 SHF.R.S32.HI R2, RZ, 0x1, R110 ;  /* 0x00000001ff020819 */ /* 0x010fc8000001146e */
[----:B------:R-:W-:-:S04]  /*9cf0*/  @P0 IADD3 R0, -R2, RZ, RZ ;  /* 0x000000ff02000210 */ /* 0x000fc80007ffe1ff */
[----:B------:R-:W-:-:S04]  /*9d00*/  IADD3 R3, P1, R0, R17, RZ ;  /* 0x0000001100037210 */ /* 0x000fc80007f3e0ff */
[----:B------:R-:W-:Y:S02]  /*9d10*/  LEA.HI.X.SX32 R0, R0, R16, 0x1, P1 ;  /* 0x0000001000007211 */ /* 0x000fe400008f0eff */
[----:B------:R-:W-:-:S04]  /*9d20*/  LEA R2, P1, R3, c[0x0][0x2a8], 0x1 ;  /* 0x0000aa0003027a11 */ /* 0x000fc800078208ff */
[----:B------:R-:W-:-:S05]  /*9d30*/  LEA.HI.X R3, R3, c[0x0][0x2ac], R0, 0x1, P1 ;  /* 0x0000ab0003037a11 */ /* 0x000fca00008f0c00 */
[----:B------:R4:W4:Y:S01]  /*9d40*/  LDG.E.128 R20, [R2.64] ;  /* 0x0000000602147981 */ /* 0x000922000c1e1d00 */
[----:B-----5:R-:W-:Y:S02]  /*9d50*/  MOV R18, R5 ;  /* 0x0000000500127202 */ /* 0x020fe40000000f00 */
[----:B------:R-:W-:Y:S02]  /*9d60*/  MOV R17, R6 ;  /* 0x0000000600117202 */ /* 0x000fe40000000f00 */
[----:B------:R-:W-:Y:S01]  /*9d70*/  MOV R19, R7 ;  /* 0x0000000700137202 */ /* 0x000fe20000000f00 */
[----:B------:R-:W-:Y:S01]  /*9d80*/  IMAD.MOV.U32 R16, RZ, RZ, R4 ;  /* 0x000000ffff107224 */ /* 0x000fe200078e0004 */
[----:B--2---:R-:W-:Y:S01]  /*9d90*/  MOV R25, R9 ;  /* 0x0000000900197202 */ /* 0x004fe20000000f00 */
[----:B------:R-:W-:Y:S01]  /*9da0*/  IMAD.MOV.U32 R26, RZ, RZ, R8 ;  /* 0x000000ffff1a7224 */ /* 0x000fe200078e0008 */
[----:B------:R-:W-:Y:S01]  /*9db0*/  MOV R28, R10 ;  /* 0x0000000a001c7202 */ /* 0x000fe20000000f00 */
[----:B---3--:R-:W-:-:S02]  /*9dc0*/  HADD2.F32 R5, -RZ, R13.H1_H1 ;  /* 0x3000000dff057230 */ /* 0x008fc40000004100 */
[----:B------:R-:W-:Y:S01]  /*9dd0*/  HADD2.F32 R6, -RZ, R13.H0_H0 ;  /* 0x2000000dff067230 */ /* 0x000fe20000004100 */
[----:B------:R-:W-:Y:S01]  /*9de0*/  IMAD.MOV.U32 R27, RZ, RZ, R11 ;  /* 0x000000ffff1b7224 */ /* 0x000fe200078e000b */
[--C-:B------:R-:W-:Y:S01]  /*9df0*/  HADD2.F32 R7, -RZ, R12.reuse.H1_H1 ;  /* 0x3000000cff077230 */ /* 0x100fe20000004100 */
[----:B------:R-:W-:Y:S01]  /*9e00*/  @!P0 FADD.FTZ R5, -R5, -RZ ;  /* 0x800000ff05058221 */ /* 0x000fe20000010100 */
[----:B------:R-:W-:Y:S02]  /*9e10*/  HADD2.F32 R13, -RZ, R25.H1_H1 ;  /* 0x30000019ff0d7230 */ /* 0x000fe40000004100 */
[----:B------:R-:W-:Y:S02]  /*9e20*/  HADD2.F32 R8, -RZ, R12.H0_H0 ;  /* 0x2000000cff087230 */ /* 0x000fe40000004100 */
[--C-:B----4-:R-:W-:Y:S02]  /*9e30*/  HADD2.F32 R3, -RZ, R14.reuse.H1_H1 ;  /* 0x3000000eff037230 */ /* 0x110fe40000004100 */
[----:B------:R-:W-:-:S02]  /*9e40*/  HADD2.F32 R4, -RZ, R14.H0_H0 ;  /* 0x2000000eff047230 */ /* 0x000fc40000004100 */
[----:B------:R-:W-:Y:S01]  /*9e50*/  HADD2.F32 R0, -RZ, R15.H1_H1 ;  /* 0x3000000fff007230 */ /* 0x000fe20000004100 */
[----:B------:R-:W-:Y:S01]  /*9e60*/  @!P0 FADD.FTZ R7, -R7, -RZ ;  /* 0x800000ff07078221 */ /* 0x000fe20000010100 */
[--C-:B------:R-:W-:Y:S01]  /*9e70*/  HADD2.F32 R10, -RZ, R26.reuse.H1_H1 ;  /* 0x3000001aff0a7230 */ /* 0x100fe20000004100 */
[----:B------:R-:W-:Y:S01]  /*9e80*/  FMUL.FTZ R13, R13, R5 ;  /* 0x000000050d0d7220 */ /* 0x000fe20000410000 */
[----:B------:R-:W-:Y:S01]  /*9e90*/  HADD2.F32 R9, -RZ, R26.H0_H0 ;  /* 0x2000001aff097230 */ /* 0x000fe20000004100 */
[----:B------:R-:W-:Y:S01]  /*9ea0*/  @!P0 FADD.FTZ R8, -R8, -RZ ;  /* 0x800000ff08088221 */ /* 0x000fe20000010100 */
[----:B------:R-:W-:Y:S01]  /*9eb0*/  HADD2.F32 R11, -RZ, R25.H0_H0 ;  /* 0x20000019ff0b7230 */ /* 0x000fe20000004100 */
[----:B------:R-:W-:Y:S01]  /*9ec0*/  @!P0 FADD.FTZ R6, -R6, -RZ ;  /* 0x800000ff06068221 */ /* 0x000fe20000010100 */
[--C-:B------:R-:W-:Y:S01]  /*9ed0*/  HADD2.F32 R14, -RZ, R28.reuse.H1_H1 ;  /* 0x3000001cff0e7230 */ /* 0x100fe20000004100 */
[----:B------:R-:W-:Y:S01]  /*9ee0*/  @!P0 FADD.FTZ R3, -R3, -RZ ;  /* 0x800000ff03038221 */ /* 0x000fe20000010100 */
[----:B------:R-:W-:Y:S01]  /*9ef0*/  HADD2.F32 R2, -RZ, R15.H0_H0 ;  /* 0x2000000fff027230 */ /* 0x000fe20000004100 */
[----:B------:R-:W-:Y:S01]  /*9f00*/  @!P0 FADD.FTZ R4, -R4, -RZ ;  /* 0x800000ff04048221 */ /* 0x000fe20000010100 */
[----:B------:R-:W-:Y:S01]  /*9f10*/  HADD2.F32 R5, -RZ, R28.H0_H0 ;  /* 0x2000001cff057230 */ /* 0x000fe20000004100 */
[----:B------:R-:W-:Y:S01]  /*9f20*/  @!P0 FADD.FTZ R0, -R0, -RZ ;  /* 0x800000ff00008221 */ /* 0x000fe20000010100 */
[--C-:B------:R-:W-:Y:S01]  /*9f30*/  HADD2.F32 R12, -RZ, R27.reuse.H1_H1 ;  /* 0x3000001bff0c7230 */ /* 0x100fe20000004100 */
[----:B------:R-:W-:Y:S01]  /*9f40*/  FMUL.FTZ R7, R10, R7 ;  /* 0x000000070a077220 */ /* 0x000fe20000410000 */
[----:B------:R-:W-:Y:S01]  /*9f50*/  HADD2.F32 R10, -RZ, R27.H0_H0 ;  /* 0x2000001bff0a7230 */ /* 0x000fe20000004100 */
[----:B------:R-:W-:-:S02]  /*9f60*/  FMUL.FTZ R8, R9, R8 ;  /* 0x0000000809087220 */ /* 0x000fc40000410000 */
[----:B------:R-:W-:Y:S02]  /*9f70*/  FMUL.FTZ R6, R11, R6 ;  /* 0x000000060b067220 */ /* 0x000fe40000410000 */
[----:B------:R-:W-:Y:S01]  /*9f80*/  FMUL.FTZ R14, R14, R3 ;  /* 0x000000030e0e7220 */ /* 0x000fe20000410000 */
[----:B------:R-:W-:Y:S01]  /*9f90*/  HADD2.F32 R3, -RZ, R16.H0_H0 ;  /* 0x20000010ff037230 */ /* 0x000fe20000004100 */
[----:B------:R-:W-:Y:S02]  /*9fa0*/  @!P0 FADD.FTZ R2, -R2, -RZ ;  /* 0x800000ff02028221 */ /* 0x000fe40000010100 */
[----:B------:R-:W-:Y:S02]  /*9fb0*/  FMUL.FTZ R9, R5, R4 ;  /* 0x0000000405097220 */ /* 0x000fe40000410000 */
        /* <DEDUP_REMOVED lines=10> */
[----:B------:R-:W-:Y:S02]  /*a060*/  HADD2.F32 R15, -RZ, R23.H0_H0 ;  /* 0x20000017ff0f7230 */ /* 0x000fe40000004100 */
[----:B------:R-:W-:-:S02]  /*a070*/  HADD2.F32 R3, -RZ, R18.H1_H1 ;  /* 0x30000012ff037230 */ /* 0x000fc40000004100 */
[----:B------:R-:W-:Y:S02]  /*a080*/  HADD2.F32 R23, -RZ, R23.H1_H1 ;  /* 0x30000017ff177230 */ /* 0x000fe40000004100 */
[--C-:B------:R-:W-:Y:S02]  /*a090*/  HADD2.F32 R0, -RZ, R19.reuse.H0_H0 ;  /* 0x20000013ff007230 */ /* 0x100fe40000004100 */
[----:B------:R-:W-:Y:S01]  /*a0a0*/  HADD2.F32 R5, -RZ, R19.H1_H1 ;  /* 0x30000013ff057230 */ /* 0x000fe20000004100 */
[----:B------:R-:W-:Y:S01]  /*a0b0*/  FFMA.FTZ R10, R2, R10, R7 ;  /* 0x0000000a020a7223 */ /* 0x000fe20000010007 */
[--C-:B------:R-:W-:Y:S01]  /*a0c0*/  HADD2.F32 R16, -RZ, R22.reuse.H0_H0 ;  /* 0x20000016ff107230 */ /* 0x100fe20000004100 */
[----:B------:R-:W-:Y:S01]  /*a0d0*/  FFMA.FTZ R7, R3, R21, R13 ;  /* 0x0000001503077223 */ /* 0x000fe2000001000d */
[----:B------:R-:W-:Y:S01]  /*a0e0*/  HADD2.F32 R22, -RZ, R22.H1_H1 ;  /* 0x30000016ff167230 */ /* 0x000fe20000004100 */
[----:B------:R-:W-:Y:S01]  /*a0f0*/  FFMA.FTZ R4, R0, R15, R4 ;  /* 0x0000000f00047223 */ /* 0x000fe20000010004 */
[--C-:B------:R-:W-:Y:S01]  /*a100*/  HADD2.F32 R2, -RZ, R17.reuse.H0_H0 ;  /* 0x20000011ff027230 */ /* 0x100fe20000004100 */
[----:B------:R-:W-:Y:S01]  /*a110*/  FFMA.FTZ R3, R5, R23, R12 ;  /* 0x0000001705037223 */ /* 0x000fe2000001000c */
[----:B------:R-:W-:Y:S01]  /*a120*/  HADD2.F32 R6, -RZ, R17.H1_H1 ;  /* 0x30000011ff067230 */ /* 0x000fe20000004100 */
[----:B------:R-:W-:-:S02]  /*a130*/  F2FP.PACK_AB R0, R10, R11 ;  /* 0x0000000b0a00723e */ /* 0x000fc400000000ff */
[----:B------:R-:W-:Y:S01]  /*a140*/  FFMA.FTZ R9, R2, R16, R9 ;  /* 0x0000001002097223 */ /* 0x000fe20000010009 */
[----:B------:R-:W-:Y:S01]  /*a150*/  F2FP.PACK_AB R2, R7, R8 ;  /* 0x000000080702723e */ /* 0x000fe200000000ff */
[----:B------:R-:W-:Y:S01]  /*a160*/  FFMA.FTZ R6, R6, R22, R14 ;  /* 0x0000001606067223 */ /* 0x000fe2000001000e */
[----:B------:R-:W-:Y:S02]  /*a170*/  F2FP.PACK_AB R3, R3, R4 ;  /* 0x000000040303723e */ /* 0x000fe400000000ff */
[----:B------:R-:W-:Y:S02]  /*a180*/  MOV R4, R0 ;  /* 0x0000000000047202 */ /* 0x000fe40000000f00 */
[----:B------:R-:W-:Y:S02]  /*a190*/  F2FP.PACK_AB R6, R6, R9 ;  /* 0x000000090606723e */ /* 0x000fe400000000ff */
[----:B------:R-:W-:Y:S02]  /*a1a0*/  MOV R5, R2 ;  /* 0x0000000200057202 */ /* 0x000fe40000000f00 */
[----:B------:R-:W-:-:S02]  /*a1b0*/  MOV R7, R3 ;  /* 0x0000000300077202 */ /* 0x000fc40000000f00 */
.L_x_1920:
[----:B------:R-:W-:Y:S05]  /*a1c0*/  BSYNC B0 ;  /* 0x0000000000007941 */ /* 0x000fea0003800000 */
.L_x_1919:
[----:B-----5:R4:W-:Y:S01]  /*a1d0*/  STS.128 [R183+0x800], R4 ;  /* 0x00080004b7007388 */ /* 0x0209e20000000c00 */
[----:B------:R-:W-:Y:S05]  /*a1e0*/  BRA `(.L_x_1912) ;  /* 0x000000f000007947 */ /* 0x000fea0003800000 */
.L_x_1906:
[----:B-----5:R-:W-:Y:S01]  /*a1f0*/  IMAD.IADD R0, R151, 0x1, -R150 ;  /* 0x0000000197007824 */ /* 0x020fe200078e0a96 */
[----:B------:R-:W-:-:S04]  /*a200*/  IADD3 R24, R74, 0x20, RZ ;  /* 0x000000204a187810 */ /* 0x000fc80007ffe0ff */
[-C--:B------:R-:W-:Y:S02]  /*a210*/  ISETP.GE.AND P0, PT, R24, R0.reuse, PT ;  /* 0x000000001800720c */ /* 0x080fe40003f06270 */
[----:B------:R-:W-:-:S11]  /*a220*/  ISETP.GE.AND P1, PT, R74, R0, PT ;  /* 0x000000004a00720c */ /* 0x000fd60003f26270 */
[C---:B------:R-:W-:Y:S02]  /*a230*/  @!P0 IADD3 R0, P2, R104.reuse, UR4, RZ ;  /* 0x0000000468008c10 */ /* 0x040fe4000ff5e0ff */
[----:B------:R-:W-:Y:S02]  /*a240*/  @!P1 LEA R4, P3, R104, c[0x0][0x160], 0x1 ;  /* 0x0000580068049a11 */ /* 0x000fe400078608ff */
[----:B------:R-:W-:Y:S02]  /*a250*/  @!P0 IADD3.X R3, R119, UR5, RZ, P2, !PT ;  /* 0x0000000577038c10 */ /* 0x000fe400097fe4ff */
[----:B------:R-:W-:Y:S02]  /*a260*/  @!P0 LEA R2, P2, R0, c[0x0][0x160], 0x1 ;  /* 0x0000580000028a11 */ /* 0x000fe400078408ff */
[----:B------:R-:W-:Y:S02]  /*a270*/  @!P1 LEA.HI.X R5, R104, c[0x0][0x164], R119, 0x1, P3 ;  /* 0x0000590068059a11 */ /* 0x000fe400018f0c77 */
[----:B------:R-:W-:-:S03]  /*a280*/  @!P0 LEA.HI.X R3, R0, c[0x0][0x164], R3, 0x1, P2 ;  /* 0x0000590000038a11 */ /* 0x000fc600010f0c03 */
[----:B------:R-:W-:Y:S01]  /*a290*/  @!PT LDS RZ, [RZ] ;  /* 0x00000000fffff984 */ /* 0x000fe20000000800 */
[----:B------:R-:W-:Y:S01]  /*a2a0*/  @!PT LDS RZ, [RZ] ;  /* 0x00000000fffff984 */ /* 0x000fe20000000800 */
[----:B------:R-:W-:Y:S01]  /*a2b0*/  @!PT LDS RZ, [RZ] ;  /* 0x00000000fffff984 */ /* 0x000fe20000000800 */
[----:B------:R2:W-:Y:S04]  /*a2c0*/  @!P1 LDGSTS.E.BYPASS.LTC128B.128 [R183], [R4.64] ;  /* 0x0000000004b79fae */ /* 0x0005e8000b901d46 */
[----:B------:R2:W-:Y:S02]  /*a2d0*/  @!P0 LDGSTS.E.BYPASS.LTC128B.128 [R183+0x800], [R2.64] ;  /* 0x0080000002b78fae */ /* 0x0005e4000b901d46 */
.L_x_1912:
[----:B------:R-:W-:Y:S05]  /*a2e0*/  BSYNC B2 ;  /* 0x0000000000027941 */ /* 0x000fea0003800000 */
.L_x_1905:
[----:B------:R-:W-:Y:S02]  /*a2f0*/  IADD3 R236, R198, -0x1, RZ ;  /* 0xffffffffc6ec7810 */ /* 0x000fe40007ffe0ff */
[C---:B------:R-:W-:Y:S02]  /*a300*/  IADD3 R20, R74.reuse, 0x40, RZ ;  /* 0x000000404a147810 */ /* 0x040fe40007ffe0ff */
[----:B------:R-:W-:Y:S01]  /*a310*/  IADD3 R18, R74, 0x60, RZ ;  /* 0x000000604a127810 */ /* 0x000fe20007ffe0ff */
[----:B------:R-:W-:Y:S01]  /*a320*/  IMAD.SHL.U32 R164, R236, 0x100, RZ ;  /* 0x00000100eca47824 */ /* 0x000fe200078e00ff */
[----:B------:R-:W-:-:S02]  /*a330*/  IADD3 R17, R74, 0xa0, RZ ;  /* 0x000000a04a117810 */ /* 0x000fc40007ffe0ff */
[C---:B------:R-:W-:Y:S01]  /*a340*/  IADD3 R19, R74.reuse, 0xc0, RZ ;  /* 0x000000c04a137810 */ /* 0x040fe20007ffe0ff */
[----:B------:R-:W-:Y:S01]  /*a350*/  IMAD.IADD R13, R93, 0x1, -R164 ;  /* 0x000000015d0d7824 */ /* 0x000fe200078e0aa4 */
[C---:B------:R-:W-:Y:S02]  /*a360*/  IADD3 R22, R74.reuse, 0xe0, RZ ;  /* 0x000000e04a167810 */ /* 0x040fe40007ffe0ff */
        /* <DEDUP_REMOVED lines=8> */
[----:B--2---:R-:W-:Y:S02]  /*a3f0*/  @!P0 IMAD.MOV.U32 R2, RZ, RZ, R240 ;  /* 0x000000ffff028224 */ /* 0x004fe400078e00f0 */
[----:B------:R-:W-:Y:S02]  /*a400*/  @!P0 IMAD.MOV.U32 R3, RZ, RZ, R239 ;  /* 0x000000ffff038224 */ /* 0x000fe400078e00ef */
[----:B---34-:R-:W-:-:S02]  /*a410*/  @!P5 IMAD.MOV.U32 R4, RZ, RZ, c[0x0][0x198] ;  /* 0x00006600ff04d624 */ /* 0x018fc400078e00ff */
[----:B------:R-:W-:Y:S01]  /*a420*/  @!P5 IMAD.MOV.U32 R0, RZ, RZ, c[0x0][0x19c] ;  /* 0x00006700ff00d624 */ /* 0x000fe200078e00ff */
[----:B------:R-:W-:Y:S01]  /*a430*/  @!PT LDS RZ, [RZ] ;  /* 0x00000000fffff984 */ /* 0x000fe20000000800 */
[----:B------:R-:W-:Y:S01]  /*a440*/  @!PT LDS RZ, [RZ] ;  /* 0x00000000fffff984 */ /* 0x000fe20000000800 */
[----:B------:R-:W-:Y:S01]  /*a450*/  @!PT LDS RZ, [RZ] ;  /* 0x00000000fffff984 */ /* 0x000fe20000000800 */
[----:B------:R2:W-:Y:S01]  /*a460*/  @!P0 LDGSTS.E.BYPASS.LTC128B.128 [R183+0x1000], [R2.64] ;  /* 0x0100000002b78fae */ /* 0x0005e2000b901d46 */
[----:B------:R-:W-:Y:S02]  /*a470*/  @!P3 IMAD.MOV.U32 R8, RZ, RZ, c[0x0][0x198] ;  /* 0x00006600ff08b624 */ /* 0x000fe400078e00ff */
[----:B------:R-:W-:Y:S02]  /*a480*/  @!P2 IMAD.MOV.U32 R6, RZ, RZ, c[0x0][0x198] ;  /* 0x00006600ff06a624 */ /* 0x000fe400078e00ff */
[----:B------:R-:W-:-:S04]  /*a490*/  @!P3 IMAD.MOV.U32 R12, RZ, RZ, c[0x0][0x19c] ;  /* 0x00006700ff0cb624 */ /* 0x000fc800078e00ff */
[----:B------:R-:W-:Y:S01]  /*a4a0*/  @!P3 IMAD R12, R12, 0xc0, RZ ;  /* 0x000000c00c0cb824 */ /* 0x000fe200078e02ff */
[----:B--2---:R-:W-:-:S04]  /*a4b0*/  @!P4 LEA R2, P0, R117, R240, 0x1 ;  /* 0x000000f07502c211 */ /* 0x004fc800078008ff */
[----:B------:R-:W-:Y:S02]  /*a4c0*/  @!P4 LEA.HI.X R3, R117, R239, R120, 0x1, P0 ;  /* 0x000000ef7503c211 */ /* 0x000fe400000f0c78 */
[----:B------:R-:W-:-:S03]  /*a4d0*/  ISETP.GE.AND P0, PT, R22, R13, PT ;  /* 0x0000000d1600720c */ /* 0x000fc60003f06270 */
[----:B------:R2:W-:Y:S01]  /*a4e0*/  @!P4 LDGSTS.E.BYPASS.LTC128B.128 [R183+0x1800], [R2.64] ;  /* 0x0180000002b7cfae */ /* 0x0005e2000b901d46 */
[----:B------:R-:W-:-:S04]  /*a4f0*/  @!P5 LEA R10, P4, R4, R240, 0x7 ;  /* 0x000000f0040ad211 */ /* 0x000fc800078838ff */
[----:B------:R-:W-:Y:S01]  /*a500*/  @!P5 LEA.HI.X R11, R4, R239, R0, 0x7, P4 ;  /* 0x000000ef040bd211 */ /* 0x000fe200020f3c00 */
[----:B------:R-:W-:Y:S01]  /*a510*/  @!P1 IMAD.MOV.U32 R4, RZ, RZ, c[0x0][0x198] ;  /* 0x00006600ff049624 */ /* 0x000fe200078e00ff */
[----:B------:R-:W-:-:S03]  /*a520*/  ISETP.GE.AND P4, PT, R21, R13, PT ;  /* 0x0000000d1500720c */ /* 0x000fc60003f86270 */
[----:B------:R-:W-:Y:S01]  /*a530*/  @!P0 IMAD.MOV.U32 R0, RZ, RZ, c[0x0][0x198] ;  /* 0x00006600ff008624 */ /* 0x000fe200078e00ff */
[----:B------:R3:W-:Y:S09]  /*a540*/  @!P5 LDGSTS.E.BYPASS.LTC128B.128 [R183+0x2000], [R10.64] ;  /* 0x020000000ab7dfae */ /* 0x0007f2000b901d46 */
[----:B------:R-:W-:-:S02]  /*a550*/  @!P4 IMAD.MOV.U32 R14, RZ, RZ, c[0x0][0x198] ;  /* 0x00006600ff0ec624 */ /* 0x000fc400078e00ff */
[----:B------:R-:W-:Y:S02]  /*a560*/  @!P4 IMAD.MOV.U32 R16, RZ, RZ, c[0x0][0x19c] ;  /* 0x00006700ff10c624 */ /* 0x000fe400078e00ff */
[----:B--2---:R-:W-:Y:S02]  /*a570*/  @!P3 IMAD.MOV.U32 R2, RZ, RZ, R240 ;  /* 0x000000ffff02b224 */ /* 0x004fe400078e00f0 */
[----:B------:R-:W-:-:S04]  /*a580*/  @!P3 IMAD.MOV.U32 R3, RZ, RZ, R239 ;  /* 0x000000ffff03b224 */ /* 0x000fc800078e00ef */
[----:B------:R-:W-:-:S04]  /*a590*/  @!P3 IMAD.WIDE.U32 R8, R8, 0xc0, R2 ;  /* 0x000000c00808b825 */ /* 0x000fc800078e0002 */
[----:B------:R-:W-:Y:S02]  /*a5a0*/  @!P2 IMAD.MOV.U32 R2, RZ, RZ, R240 ;  /* 0x000000ffff02a224 */ /* 0x000fe400078e00f0 */
[----:B------:R-:W-:Y:S02]  /*a5b0*/  @!P2 IMAD.MOV.U32 R3, RZ, RZ, R239 ;  /* 0x000000ffff03a224 */ /* 0x000fe400078e00ef */
[----:B---3--:R-:W-:Y:S02]  /*a5c0*/  @!P2 IMAD.MOV.U32 R11, RZ, RZ, c[0x0][0x19c] ;  /* 0x00006700ff0ba624 */ /* 0x008fe400078e00ff */
[----:B------:R-:W-:-:S04]  /*a5d0*/  @!P2 IMAD.WIDE.U32 R6, R6, 0x140, R2 ;  /* 0x000001400606a825 */ /* 0x000fc800078e0002 */
[----:B------:R-:W-:Y:S02]  /*a5e0*/  @!P1 IMAD.MOV.U32 R2, RZ, RZ, R240 ;  /* 0x000000ffff029224 */ /* 0x000fe400078e00f0 */
[----:B------:R-:W-:Y:S02]  /*a5f0*/  @!P1 IMAD.MOV.U32 R3, RZ, RZ, R239 ;  /* 0x000000ffff039224 */ /* 0x000fe400078e00ef */
[----:B------:R-:W-:Y:S02]  /*a600*/  @!P1 IMAD.MOV.U32 R10, RZ, RZ, c[0x0][0x19c] ;  /* 0x00006700ff0a9624 */ /* 0x000fe400078e00ff */
[----:B------:R-:W-:-:S04]  /*a610*/  @!P1 IMAD.WIDE.U32 R4, R4, 0x180, R2 ;  /* 0x0000018004049825 */ /* 0x000fc800078e0002 */
[----:B------:R-:W-:Y:S02]  /*a620*/  @!P0 IMAD.MOV.U32 R2, RZ, RZ, R240 ;  /* 0x000000ffff028224 */ /* 0x000fe400078e00f0 */
[----:B------:R-:W-:Y:S02]  /*a630*/  @!P0 IMAD.MOV.U32 R3, RZ, RZ, R239 ;  /* 0x000000ffff038224 */ /* 0x000fe400078e00ef */
[----:B------:R-:W-:Y:S02]  /*a640*/  @!P2 IMAD R11, R11, 0x140, RZ ;  /* 0x000001400b0ba824 */ /* 0x000fe400078e02ff */
[----:B------:R-:W-:-:S04]  /*a650*/  @!P0 IMAD.WIDE.U32 R2, R0, 0x1c0, R2 ;  /* 0x000001c000028825 */ /* 0x000fc800078e0002 */
[----:B------:R-:W-:Y:S02]  /*a660*/  @!P0 IMAD.MOV.U32 R0, RZ, RZ, c[0x0][0x19c] ;  /* 0x00006700ff008624 */ /* 0x000fe400078e00ff */
[----:B------:R-:W-:Y:S01]  /*a670*/  @!P1 IMAD R15, R10, 0x180, RZ ;  /* 0x000001800a0f9824 */ /* 0x000fe200078e02ff */
[----:B------:R-:W-:Y:S01]  /*a680*/  @!P4 LEA R10, P5, R14, R240, 0x8 ;  /* 0x000000f00e0ac211 */ /* 0x000fe200078a40ff */
[----:B------:R-:W-:Y:S02]  /*a690*/  @!P0 IMAD R0, R0, 0x1c0, RZ ;  /* 0x000001c000008824 */ /* 0x000fe400078e02ff */
[----:B------:R-:W-:Y:S02]  /*a6a0*/  @!P3 IMAD.IADD R9, R9, 0x1, R12 ;  /* 0x000000010909b824 */ /* 0x000fe400078e020c */
[----:B------:R-:W-:Y:S01]  /*a6b0*/  @!P2 IMAD.IADD R7, R7, 0x1, R11 ;  /* 0x000000010707a824 */ /* 0x000fe200078e020b */
[----:B------:R-:W-:Y:S01]  /*a6c0*/  @!P4 LEA.HI.X R11, R14, R239, R16, 0x8, P5 ;  /* 0x000000ef0e0bc211 */ /* 0x000fe200028f4410 */
[----:B------:R-:W-:Y:S01]  /*a6d0*/  @!P1 IMAD.IADD R5, R5, 0x1, R15 ;  /* 0x0000000105059824 */ /* 0x000fe200078e020f */
[----:B------:R2:W-:Y:S01]  /*a6e0*/  @!P3 LDGSTS.E.BYPASS.LTC128B.128 [R183+0x2800], [R8.64] ;  /* 0x0280000008b7bfae */ /* 0x0005e2000b901d46 */
[----:B------:R-:W-:Y:S01]  /*a6f0*/  @!P0 IMAD.IADD R3, R3, 0x1, R0 ;  /* 0x0000000103038824 */ /* 0x000fe200078e0200 */
[----:B------:R-:W-:-:S02]  /*a700*/  ISETP.GE.AND P5, PT, R20, R13, PT ;  /* 0x0000000d1400720c */ /* 0x000fc40003fa6270 */
[----:B------:R3:W-:Y:S01]  /*a710*/  @!P4 LDGSTS.E.BYPASS.LTC128B.128 [R183+0x3000], [R10.64] ;  /* 0x030000000ab7cfae */ /* 0x0007e2000b901d46 */
[-C--:B------:R-:W-:Y:S02]  /*a720*/  ISETP.GE.AND P4, PT, R24, R13.reuse, PT ;  /* 0x0000000d1800720c */ /* 0x080fe40003f86270 */
[----:B------:R-:W-:Y:S01]  /*a730*/  LOP3.LUT R0, R123, 0x7fffffe, RZ, 0xc0, !PT ;  /* 0x07fffffe7b007812 */ /* 0x000fe200078ec0ff */
[----:B------:R4:W-:Y:S01]  /*a740*/  @!P2 LDGSTS.E.BYPASS.LTC128B.128 [R183+0x3800], [R6.64] ;  /* 0x0380000006b7afae */ /* 0x0009e2000b901d46 */
[-C--:B------:R-:W-:Y:S02]  /*a750*/  ISETP.GE.AND P3, PT, R18, R13.reuse, PT ;  /* 0x0000000d1200720c */ /* 0x080fe40003f66270 */
[-C--:B------:R-:W-:Y:S01]  /*a760*/  ISETP.GE.AND P2, PT, R17, R13.reuse, PT ;  /* 0x0000000d1100720c */ /* 0x080fe20003f46270 */
[----:B------:R5:W-:Y:S01]  /*a770*/  @!P1 LDGSTS.E.BYPASS.LTC128B.128 [R183+0x4000], [R4.64] ;  /* 0x0400000004b79fae */ /* 0x000be2000b901d46 */
[----:B------:R-:W-:Y:S02]  /*a780*/  IMAD.IADD R39, R121, 0x1, -R0 ;  /* 0x0000000179277824 */ /* 0x000fe400078e0a00 */
[----:B------:R-:W-:Y:S01]  /*a790*/  @!P5 IMAD.MOV.U32 R0, RZ, RZ, c[0x0][0x1a0] ;  /* 0x00006800ff00d624 */ /* 0x000fe200078e00ff */
[----:B------:R1:W-:Y:S01]  /*a7a0*/  @!P0 LDGSTS.E.BYPASS.LTC128B.128 [R183+0x4800], [R2.64] ;  /* 0x0480000002b78fae */ /* 0x0003e2000b901d46 */
[----:B------:R-:W-:-:S03]  /*a7b0*/  ISETP.GE.AND P0, PT, R74, R13, PT ;  /* 0x0000000d4a00720c */ /* 0x000fc60003f06270 */
[----:B------:R-:W0:Y:S04]  /*a7c0*/  LDGDEPBAR ;  /* 0x00000000000079af */ /* 0x000e280000000000 */
[----:B----4-:R-:W-:Y:S02]  /*a7d0*/  @!P2 IMAD.MOV.U32 R7, RZ, RZ, c[0x0][0x1a0] ;  /* 0x00006800ff07a624 */ /* 0x010fe400078e00ff */
[----:B------:R-:W-:-:S04]  /*a7e0*/  IMAD.SHL.U32 R6, R128, 0x40, RZ ;  /* 0x0000004080067824 */ /* 0x000fc800078e00ff */
[----:B-----5:R-:W-:Y:S02]  /*a7f0*/  @!P0 IMAD.MOV.U32 R4, RZ, RZ, R242 ;  /* 0x000000ffff048224 */ /* 0x020fe400078e00f2 */
[----:B------:R-:W-:Y:S01]  /*a800*/  @!P0 IMAD.MOV.U32 R5, RZ, RZ, R241 ;  /* 0x000000ffff058224 */ /* 0x000fe200078e00f1 */
[----:B-1----:R-:W-:Y:S01]  /*a810*/  SHF.R.S32.HI R2, RZ, 0x1f, R121 ;  /* 0x0000001fff027819 */ /* 0x002fe20000011479 */
[----:B------:R-:W-:-:S04]  /*a820*/  DEPBAR.LE SB0, 0x0 ;  /* 0x000080000000791a */ /* 0x000fc80000000000 */
[----:B------:R-:W-:Y:S01]  /*a830*/  BAR.SYNC.DEFER_BLOCKING 0x0 ;  /* 0x0000000000007b1d */ /* 0x000fe20000010000 */
[----:B------:R-:W-:Y:S02]  /*a840*/  LEA.HI R23, R2, R121, RZ, 0x3 ;  /* 0x0000007902177211 */ /* 0x000fe400078f18ff */
[----:B------:R-:W-:-:S04]  /*a850*/  @!P4 LEA R2, P1, R132, R242, 0x1 ;  /* 0x000000f28402c211 */ /* 0x000fc800078208ff */
[----:B------:R-:W-:Y:S02]  /*a860*/  @!P4 LEA.HI.X R3, R132, R241, R130, 0x1, P1 ;  /* 0x000000f18403c211 */ /* 0x000fe400008f0c82 */
[----:B------:R-:W-:Y:S01]  /*a870*/  ISETP.GE.AND P1, PT, R19, R13, PT ;  /* 0x0000000d1300720c */ /* 0x000fe20003f26270 */
[----:B------:R-:W-:Y:S04]  /*a880*/  @P0 STS [R183+0x5000], RZ ;  /* 0x005000ffb7000388 */ /* 0x000fe80000000800 */
[----:B------:R-:W-:Y:S04]  /*a890*/  @P0 STS [R183+0x5004], RZ ;  /* 0x005004ffb7000388 */ /* 0x000fe80000000800 */
[----:B------:R-:W-:Y:S04]  /*a8a0*/  @P0 STS.64 [R183+0x5008], RZ ;  /* 0x005008ffb7000388 */ /* 0x000fe80000000a00 */
[----:B------:R-:W-:Y:S01]  /*a8b0*/  @!PT LDS RZ, [RZ] ;  /* 0x00000000fffff984 */ /* 0x000fe20000000800 */
[----:B------:R-:W-:Y:S01]  /*a8c0*/  @!PT LDS RZ, [RZ] ;  /* 0x00000000fffff984 */ /* 0x000fe20000000800 */
[----:B------:R-:W-:Y:S01]  /*a8d0*/  @!PT LDS RZ, [RZ] ;  /* 0x00000000fffff984 */ /* 0x000fe20000000800 */
[----:B------:R1:W-:Y:S01]  /*a8e0*/  @!P0 LDGSTS.E.BYPASS.LTC128B.128 [R183+0x5000], [R4.64] ;  /* 0x0500000004b78fae */ /* 0x0003e2000b901d46 */
[----:B--2---:R-:W-:-:S03]  /*a8f0*/  @!P5 LEA R8, P0, R0, R242, 0x7 ;  /* 0x000000f20008d211 */ /* 0x004fc600078038ff */
[----:B------:R-:W-:Y:S04]  /*a900*/  @P4 STS.128 [R183+0x5800], RZ ;  /* 0x005800ffb7004388 */ /* 0x000fe80000000c00 */
[----:B------:R-:W-:Y:S01]  /*a910*/  @!PT LDS RZ, [RZ] ;  /* 0x00000000fffff984 */ /* 0x000fe20000000800 */
[----:B------:R-:W-:Y:S01]  /*a920*/  @!PT LDS RZ, [RZ] ;  /* 0x00000000fffff984 */ /* 0x000fe20000000800 */
[----:B------:R-:W-:Y:S01]  /*a930*/  @!PT LDS RZ, [RZ] ;  /* 0x00000000fffff984 */ /* 0x000fe20000000800 */
[----:B------:R2:W-:Y:S01]  /*a940*/  @!P4 LDGSTS.E.BYPASS.LTC128B.128 [R183+0x5800], [R2.64] ;  /* 0x0580000002b7cfae */ /* 0x0005e2000b901d46 */
[----:B------:R-:W-:-:S03]  /*a950*/  ISETP.GE.AND P4, PT, R21, R13, PT ;  /* 0x0000000d1500720c */ /* 0x000fc60003f86270 */
[----:B------:R-:W-:Y:S01]  /*a960*/  @P5 STS.128 [R183+0x6000], RZ ;  /* 0x006000ffb7005388 */ /* 0x000fe20000000c00 */
[----:B-1----:R-:W-:Y:S02]  /*a970*/  LOP3.LUT R4, R149, 0xfffffff8, RZ, 0xc0, !PT ;  /* 0xfffffff895047812 */ /* 0x002fe400078ec0ff */
[----:B------:R-:W-:-:S03]  /*a980*/  SHF.R.S32.HI R5, RZ, 0x4, R137 ;  /* 0x00000004ff057819 */ /* 0x000fc60000011489 */
[----:B--2---:R-:W-:Y:S01]  /*a990*/  IMAD.IADD R2, R148, 0x1, -R4 ;  /* 0x0000000194027824 */ /* 0x004fe200078e0a04 */
[----:B------:R-:W-:Y:S01]  /*a9a0*/  LEA.HI R4, R137, R5, RZ, 0x1 ;  /* 0x0000000589047211 */ /* 0x000fe200078f08ff */
[----:B------:R-:W-:-:S03]  /*a9b0*/  @!P5 IMAD.MOV.U32 R3, RZ, RZ, c[0x0][0x1a4] ;  /* 0x00006900ff03d624 */ /* 0x000fc600078e00ff */
[----:B------:R-:W-:Y:S02]  /*a9c0*/  LEA.HI R20, R2, R2, RZ, 0x1 ;  /* 0x0000000202147211 */ /* 0x000fe400078f08ff */
[----:B------:R-:W-:Y:S02]  /*a9d0*/  @!P5 LEA.HI.X R9, R0, R241, R3, 0x7, P0 ;  /* 0x000000f10009d211 */ /* 0x000fe400000f3c03 */
[----:B------:R-:W-:Y:S01]  /*a9e0*/  LOP3.LUT R3, R4, 0xfffffffe, RZ, 0xc0, !PT ;  /* 0xfffffffe04037812 */ /* 0x000fe200078ec0ff */
[----:B------:R-:W-:Y:S01]  /*a9f0*/  @!P3 IMAD.MOV.U32 R4, RZ, RZ, c[0x0][0x1a0] ;  /* 0x00006800ff04b624 */ /* 0x000fe200078e00ff */
[----:B------:R-:W-:Y:S01]  /*aa00*/  LOP3.LUT R0, R20, 0x3fffffe, RZ, 0xc0, !PT ;  /* 0x03fffffe14007812 */ /* 0x000fe200078ec0ff */
[----:B------:R-:W-:Y:S01]  /*aa10*/  @!PT LDS RZ, [RZ] ;  /* 0x00000000fffff984 */ /* 0x000fe20000000800 */
[----:B------:R-:W-:Y:S01]  /*aa20*/  @!PT LDS RZ, [RZ] ;  /* 0x00000000fffff984 */ /* 0x000fe20000000800 */
[----:B------:R-:W-:Y:S01]  /*aa30*/  @!PT LDS RZ, [RZ] ;  /* 0x00000000fffff984 */ /* 0x000fe20000000800 */
[----:B------:R1:W-:Y:S01]  /*aa40*/  @!P5 LDGSTS.E.BYPASS.LTC128B.128 [R183+0x6000], [R8.64] ;  /* 0x0600000008b7dfae */ /* 0x0003e2000b901d46 */
[----:B------:R-:W-:Y:S01]  /*aa50*/  ISETP.GE.AND P0, PT, R22, R13, PT ;  /* 0x0000000d1600720c */ /* 0x000fe20003f06270 */
[----:B------:R-:W-:Y:S01]  /*aa60*/  IMAD.IADD R17, R5, 0x1, -R3 ;  /* 0x0000000105117824 */ /* 0x000fe200078e0a03 */
[----:B------:R-:W-:Y:S01]  /*aa70*/  SHF.R.S32.HI R20, RZ, 0x1, R20 ;  /* 0x00000001ff147819 */ /* 0x000fe20000011414 */
[----:B------:R-:W-:Y:S01]  /*aa80*/  IMAD.IADD R18, R2, 0x1, -R0 ;  /* 0x0000000102127824 */ /* 0x000fe200078e0a00 */
[----:B------:R-:W-:Y:S01]  /*aa90*/  @P3 STS.128 [R183+0x6800], RZ ;  /* 0x006800ffb7003388 */ /* 0x000fe20000000c00 */
[----:B------:R-:W-:-:S02]  /*aaa0*/  @!P3 IMAD.MOV.U32 R2, RZ, RZ, R242 ;  /* 0x000000ffff02b224 */ /* 0x000fc400078e00f2 */
[----:B------:R-:W-:Y:S02]  /*aab0*/  @!P3 IMAD.MOV.U32 R3, RZ, RZ, R241 ;  /* 0x000000ffff03b224 */ /* 0x000fe400078e00f1 */
[----:B------:R-:W-:Y:S02]  /*aac0*/  @!P1 IMAD.MOV.U32 R0, RZ, RZ, c[0x0][0x1a0] ;  /* 0x00006800ff009624 */ /* 0x000fe400078e00ff */
[----:B------:R-:W-:-:S04]  /*aad0*/  @!P3 IMAD.WIDE.U32 R4, R4, 0xc0, R2 ;  /* 0x000000c00404b825 */ /* 0x000fc800078e0002 */
[----:B------:R-:W-:Y:S02]  /*aae0*/  @!P2 IMAD.MOV.U32 R2, RZ, RZ, R242 ;  /* 0x000000ffff02a224 */ /* 0x000fe400078e00f2 */
[----:B------:R-:W-:Y:S02]  /*aaf0*/  @!P2 IMAD.MOV.U32 R3, RZ, RZ, R241 ;  /* 0x000000ffff03a224 */ /* 0x000fe400078e00f1 */
[----:B------:R-:W-:Y:S02]  /*ab00*/  IMAD R18, R17, 0x8, R18 ;  /* 0x0000000811127824 */ /* 0x000fe400078e0212 */
[----:B------:R-:W-:-:S04]  /*ab10*/  @!P2 IMAD.WIDE.U32 R12, R7, 0x140, R2 ;  /* 0x00000140070ca825 */ /* 0x000fc800078e0002 */
[----:B------:R-:W-:Y:S02]  /*ab20*/  @!P1 IMAD.MOV.U32 R2, RZ, RZ, R242 ;  /* 0x000000ffff029224 */ /* 0x000fe400078e00f2 */
[----:B------:R-:W-:Y:S02]  /*ab30*/  @!P1 IMAD.MOV.U32 R3, RZ, RZ, R241 ;  /* 0x000000ffff039224 */ /* 0x000fe400078e00f1 */
[----:B-1----:R-:W-:Y:S02]  /*ab40*/  @!P4 IMAD.MOV.U32 R9, RZ, RZ, c[0x0][0x1a4] ;  /* 0x00006900ff09c624 */ /* 0x002fe400078e00ff */
[----:B------:R-:W-:Y:S01]  /*ab50*/  @!P1 IMAD.WIDE.U32 R14, R0, 0x180, R2 ;  /* 0x00000180000e9825 */ /* 0x000fe200078e0002 */
[----:B------:R-:W-:-:S03]  /*ab60*/  LOP3.LUT R0, R6, 0xc0, RZ, 0xc0, !PT ;  /* 0x000000c006007812 */ /* 0x000fc600078ec0ff */
[----:B------:R-:W-:Y:S01]  /*ab70*/  IMAD.SHL.U32 R3, R17, 0x8, RZ ;  /* 0x0000000811037824 */ /* 0x000fe200078e00ff */
[----:B---3--:R-:W-:Y:S01]  /*ab80*/  SHF.R.U32.HI R10, RZ, 0x3, R0 ;  /* 0x00000003ff0a7819 */ /* 0x008fe20000011600 */
[----:B------:R-:W-:Y:S02]  /*ab90*/  @!P3 IMAD.MOV.U32 R2, RZ, RZ, c[0x0][0x1a4] ;  /* 0x00006900ff02b624 */ /* 0x000fe400078e00ff */
[----:B------:R-:W-:Y:S01]  /*aba0*/  @!P0 IMAD.MOV.U32 R8, RZ, RZ, c[0x0][0x1a0] ;  /* 0x00006800ff088624 */ /* 0x000fe200078e00ff */
[----:B------:R-:W-:Y:S01]  /*abb0*/  LOP3.LUT R11, R0, 0x8, R3, 0xf8, !PT ;  /* 0x00000008000b7812 */ /* 0x000fe200078ef803 */
[----:B------:R-:W-:Y:S02]  /*abc0*/  @!P4 IMAD.MOV.U32 R0, RZ, RZ, c[0x0][0x1a0] ;  /* 0x00006800ff00c624 */ /* 0x000fe400078e00ff */
[----:B------:R-:W-:Y:S01]  /*abd0*/  @!P3 IMAD R6, R2, 0xc0, RZ ;  /* 0x000000c00206b824 */ /* 0x000fe200078e02ff */
[----:B------:R-:W-:Y:S01]  /*abe0*/  LOP3.LUT R38, R11, R10, RZ, 0x3c, !PT ;  /* 0x0000000a0b267212 */ /* 0x000fe200078e3cff */
[----:B------:R-:W-:Y:S01]  /*abf0*/  @!P0 IMAD.MOV.U32 R2, RZ, RZ, R242 ;  /* 0x000000ffff028224 */ /* 0x000fe200078e00f2 */
[----:B------:R-:W-:Y:S01]  /*ac00*/  @!P4 LEA R16, P5, R0, R242, 0x8 ;  /* 0x000000f20010c211 */ /* 0x000fe200078a40ff */
[----:B------:R-:W-:-:S02]  /*ac10*/  @!P0 IMAD.MOV.U32 R3, RZ, RZ, R241 ;  /* 0x000000ffff038224 */ /* 0x000fc400078e00f1 */
[----:B------:R-:W-:Y:S01]  /*ac20*/  @!P3 IMAD.IADD R7, R5, 0x1, R6 ;  /* 0x000000010507b824 */ /* 0x000fe200078e0206 */
[----:B------:R-:W-:Y:S01]  /*ac30*/  @!P4 LEA.HI.X R17, R0, R241, R9, 0x8, P5 ;  /* 0x000000f10011c211 */ /* 0x000fe200028f4409 */
[----:B------:R-:W-:Y:S02]  /*ac40*/  @!P3 IMAD.MOV.U32 R6, RZ, RZ, R4 ;  /* 0x000000ffff06b224 */ /* 0x000fe400078e0004 */
[----:B------:R-:W-:Y:S02]  /*ac50*/  @!P2 IMAD.MOV.U32 R0, RZ, RZ, c[0x0][0x1a4] ;  /* 0x00006900ff00a624 */ /* 0x000fe400078e00ff */
[----:B------:R-:W-:Y:S01]  /*ac60*/  IMAD.SHL.U32 R4, R20, 0x40, RZ ;  /* 0x0000004014047824 */ /* 0x000fe200078e00ff */
[----:B------:R-:W-:Y:S01]  /*ac70*/  @!PT LDS RZ, [RZ] ;  /* 0x00000000fffff984 */ /* 0x000fe20000000800 */
[----:B------:R-:W-:Y:S01]  /*ac80*/  @!PT LDS RZ, [RZ] ;  /* 0x00000000fffff984 */ /* 0x000fe20000000800 */
[----:B------:R-:W-:Y:S01]  /*ac90*/  @!PT LDS RZ, [RZ] ;  /* 0x00000000fffff984 */ /* 0x000fe20000000800 */
[----:B------:R1:W-:Y:S01]  /*aca0*/  @!P3 LDGSTS.E.BYPASS.LTC128B.128 [R183+0x6800], [R6.64] ;  /* 0x0680000006b7bfae */ /* 0x0003e2000b901d46 */
[----:B------:R-:W-:-:S03]  /*acb0*/  @!P0 IMAD.WIDE.U32 R2, R8, 0x1c0, R2 ;  /* 0x000001c008028825 */ /* 0x000fc600078e0002 */
[----:B------:R-:W-:Y:S01]  /*acc0*/  @P4 STS.128 [R183+0x7000], RZ ;  /* 0x007000ffb7004388 */ /* 0x000fe20000000c00 */
        /* <DEDUP_REMOVED lines=8> */
[----:B------:R-:W-:Y:S01]  /*ad50*/  @!P2 IMAD R9, R0, 0x140, RZ ;  /* 0x000001400009a824 */ /* 0x000fe200078e02ff */
[----:B------:R-:W-:Y:S01]  /*ad60*/  LOP3.LUT R0, R4, 0xc0, RZ, 0xc0, !PT ;  /* 0x000000c004007812 */ /* 0x000fe200078ec0ff */
[----:B------:R-:W-:Y:S01]  /*ad70*/  @!P0 IMAD R8, R8, 0x1c0, RZ ;  /* 0x000001c008088824 */ /* 0x000fe200078e02ff */
[----:B------:R-:W-:Y:S01]  /*ad80*/  @P2 STS.128 [R183+0x7800], RZ ;  /* 0x007800ffb7002388 */ /* 0x000fe20000000c00 */
[----:B------:R-:W-:Y:S01]  /*ad90*/  @!P2 IMAD.IADD R5, R13, 0x1, R9 ;  /* 0x000000010d05a824 */ /* 0x000fe200078e0209 */
[----:B------:R-:W-:Y:S01]  /*ada0*/  LOP3.LUT R13, R0, 0x8, R11, 0xf8, !PT ;  /* 0x00000008000d7812 */ /* 0x000fe200078ef80b */
[----:B------:R-:W-:Y:S01]  /*adb0*/  @!P0 IMAD.IADD R9, R3, 0x1, R8 ;  /* 0x0000000103098824 */ /* 0x000fe200078e0208 */
[----:B------:R-:W-:Y:S01]  /*adc0*/  SHF.R.U32.HI R0, RZ, 0x3, R0 ;  /* 0x00000003ff007819 */ /* 0x000fe20000011600 */
[----:B------:R-:W-:-:S02]  /*add0*/  @!P1 IMAD.MOV.U32 R10, RZ, RZ, c[0x0][0x1a4] ;  /* 0x00006900ff0a9624 */ /* 0x000fc400078e00ff */
[----:B------:R-:W-:Y:S01]  /*ade0*/  IMAD R3, R131, 0x200, R37 ;  /* 0x0000020083037824 */ /* 0x000fe200078e0225 */
[----:B------:R-:W-:Y:S01]  /*adf0*/  LOP3.LUT R0, R13, R0, RZ, 0x3c, !PT ;  /* 0x000000000d007212 */ /* 0x000fe200078e3cff */
[----:B------:R-:W-:Y:S02]  /*ae00*/  @!P0 IMAD.MOV.U32 R8, RZ, RZ, R2 ;  /* 0x000000ffff088224 */ /* 0x000fe400078e0002 */
[----:B------:R-:W-:Y:S02]  /*ae10*/  @!P1 IMAD R10, R10, 0x180, RZ ;  /* 0x000001800a0a9824 */ /* 0x000fe400078e02ff */
[----:B------:R-:W-:Y:S02]  /*ae20*/  IMAD R2, R39, 0x20, R3 ;  /* 0x0000002027027824 */ /* 0x000fe400078e0203 */
[----:B------:R-:W-:Y:S02]  /*ae30*/  @!P2 IMAD.MOV.U32 R4, RZ, RZ, R12 ;  /* 0x000000ffff04a224 */ /* 0x000fe400078e000c */
[----:B------:R-:W-:-:S02]  /*ae40*/  @!P1 IMAD.IADD R11, R15, 0x1, R10 ;  /* 0x000000010f0b9824 */ /* 0x000fc400078e020a */
[----:B------:R-:W-:Y:S01]  /*ae50*/  IMAD.U32 R0, R18, 0x20, R0 ;  /* 0x0000002012007824 */ /* 0x000fe200078e0000 */
[----:B------:R-:W-:Y:S01]  /*ae60*/  @!PT LDS RZ, [RZ] ;  /* 0x00000000fffff984 */ /* 0x000fe20000000800 */
[----:B------:R-:W-:Y:S01]  /*ae70*/  @!PT LDS RZ, [RZ] ;  /* 0x00000000fffff984 */ /* 0x000fe20000000800 */
[----:B------:R-:W-:Y:S01]  /*ae80*/  @!PT LDS RZ, [RZ] ;  /* 0x00000000fffff984 */ /* 0x000fe20000000800 */
[----:B------:R1:W-:Y:S01]  /*ae90*/  @!P2 LDGSTS.E.BYPASS.LTC128B.128 [R183+0x7800], [R4.64] ;  /* 0x0780000004b7afae */ /* 0x0003e2000b901d46 */
[----:B------:R-:W-:Y:S02]  /*aea0*/  IMAD.IADD R2, R38, 0x1, R2 ;  /* 0x0000000126027824 */ /* 0x000fe400078e0202 */
[----:B------:R-:W-:Y:S01]  /*aeb0*/  @!P1 IMAD.MOV.U32 R10, RZ, RZ, R14 ;  /* 0x000000ffff0a9224 */ /* 0x000fe200078e000e */
[----:B------:R-:W-:Y:S01]  /*aec0*/  @P1 STS.128 [R183+0x8000], RZ ;  /* 0x008000ffb7001388 */ /* 0x000fe20000000c00 */
[----:B------:R-:W-:Y:S01]  /*aed0*/  IMAD.SHL.U32 R166, R2, 0x2, RZ ;  /* 0x0000000202a67824 */ /* 0x000fe200078e00ff */
[----:B------:R-:W-:Y:S01]  /*aee0*/  SHF.R.S32.HI R2, RZ, 0x1f, R148 ;  /* 0x0000001fff027819 */ /* 0x000fe20000011494 */
[----:B------:R-:W-:Y:S01]  /*aef0*/  IMAD.SHL.U32 R134, R0, 0x2, RZ ;  /* 0x0000000200867824 */ /* 0x000fe200078e00ff */
[----:B------:R-:W-:Y:S01]  /*af00*/  @!PT LDS RZ, [RZ] ;  /* 0x00000000fffff984 */ /* 0x000fe20000000800 */
[----:B------:R-:W-:Y:S01]  /*af10*/  @!PT LDS RZ, [RZ] ;  /* 0x00000000fffff984 */ /* 0x000fe20000000800 */
[----:B------:R-:W-:Y:S01]  /*af20*/  @!PT LDS RZ, [RZ] ;  /* 0x00000000fffff984 */ /* 0x000fe20000000800 */
[----:B------:R3:W-:Y:S01]  /*af30*/  @!P1 LDGSTS.E.BYPASS.LTC128B.128 [R183+0x8000], [R10.64] ;  /* 0x080000000ab79fae */ /* 0x0007e2000b901d46 */
[----:B------:R-:W-:-:S03]  /*af40*/  IMAD R167, R36, 0x2, R166 ;  /* 0x0000000224a77824 */ /* 0x000fc600078e02a6 */
[----:B------:R-:W-:Y:S01]  /*af50*/  @P0 STS.128 [R183+0x8800], RZ ;  /* 0x008800ffb7000388 */ /* 0x000fe20000000c00 */
[C---:B------:R-:W-:Y:S02]  /*af60*/  IADD3 R0, R134.reuse, 0x1000, RZ ;  /* 0x0000100086007810 */ /* 0x040fe40007ffe0ff */
[----:B------:R-:W-:Y:S01]  /*af70*/  IADD3 R165, R134, 0x1020, RZ ;  /* 0x0000102086a57810 */ /* 0x000fe20007ffe0ff */
[----:B------:R-:W-:Y:S01]  /*af80*/  @!PT LDS RZ, [RZ] ;  /* 0x00000000fffff984 */ /* 0x000fe20000000800 */
[----:B------:R-:W-:Y:S01]  /*af90*/  @!PT LDS RZ, [RZ] ;  /* 0x00000000fffff984 */ /* 0x000fe20000000800 */
[----:B------:R-:W-:Y:S01]  /*afa0*/  @!PT LDS RZ, [RZ] ;  /* 0x00000000fffff984 */ /* 0x000fe20000000800 */
[----:B------:R3:W-:Y:S01]  /*afb0*/  @!P0 LDGSTS.E.BYPASS.LTC128B.128 [R183+0x8800], [R8.64] ;  /* 0x0880000008b78fae */ /* 0x0007e2000b901d46 */
[----:B------:R-:W-:-:S03]  /*afc0*/  LOP3.LUT P0, RZ, R20, 0x2, RZ, 0xc0, !PT ;  /* 0x0000000214ff7812 */ /* 0x000fc6000780c0ff */
[----:B------:R-:W-:Y:S04]  /*afd0*/  LDSM.16.M88.4 R12, [R166] ;  /* 0x00000000a60c783b */ /* 0x000fe80000000200 */
[----:B--2---:R-:W1:Y:S04]  /*afe0*/  LDSM.16.M88.4 R16, [R134+0x1000] ;  /* 0x001000008610783b */ /* 0x004e680000000200 */
[----:B------:R-:W-:Y:S02]  /*aff0*/  LDSM.16.M88.4 R28, [R134+0x1400] ;  /* 0x00140000861c783b */ /* 0x000fe40000000200 */
[----:B------:R-:W-:-:S02]  /*b000*/  @P0 IADD3 R165, R0, -0x20, RZ ;  /* 0xffffffe000a50810 */ /* 0x000fc40007ffe0ff */
[----:B------:R-:W-:Y:S02]  /*b010*/  LDSM.16.M88.4 R44, [R134+0x1800] ;  /* 0x00180000862c783b */ /* 0x000fe40000000200 */
[C---:B------:R-:W-:Y:S02]  /*b020*/  IADD3 R182, R165.reuse, 0x400, RZ ;  /* 0x00000400a5b67810 */ /* 0x040fe40007ffe0ff */
        /* <DEDUP_REMOVED lines=17> */
[C---:B------:R-:W-:Y:S02]  /*b140*/  IADD3 R170, R165.reuse, 0x3400, RZ ;  /* 0x00003400a5aa7810 */ /* 0x040fe40007ffe0ff */
[C---:B------:R-:W-:Y:S02]  /*b150*/  IADD3 R169, R165.reuse, 0x3800, RZ ;  /* 0x00003800a5a97810 */ /* 0x040fe40007ffe0ff */
[----:B------:R-:W-:Y:S01]  /*b160*/  IADD3 R168, R165, 0x3c00, RZ ;  /* 0x00003c00a5a87810 */ /* 0x000fe20007ffe0ff */
[C---:B-1----:R-:W-:Y:S08]  /*b170*/  HMMA.16816.F32 R4, R12.reuse, R16, RZ ;  /* 0x000000100c04723c */ /* 0x042ff000000018ff */
[----:B------:R-:W-:Y:S11]  /*b180*/  HMMA.16816.F32 R16, R12, R18, RZ ;  /* 0x000000120c10723c */ /* 0x000ff600000018ff */
[----:B------:R-:W-:Y:S05]  /*b190*/  @!UPT UIADD3 URZ, URZ, URZ, URZ ;  /* 0x0000003f3f3ff290 */ /* 0x000fea000fffe03f */
[----:B--2---:R-:W-:Y:S08]  /*b1a0*/  HMMA.16816.F32 R52, R8, R20, R4 ;  /* 0x000000140834723c */ /* 0x004ff00000001804 */
[----:B------:R-:W-:Y:S08]  /*b1b0*/  HMMA.16816.F32 R4, R12, R28, RZ ;  /* 0x0000001c0c04723c */ /* 0x000ff000000018ff */
[----:B------:R-:W-:Y:S08]  /*b1c0*/  HMMA.16816.F32 R16, R8, R22, R16 ;  /* 0x000000160810723c */ /* 0x000ff00000001810 */
[----:B------:R-:W-:Y:S01]  /*b1d0*/  FMUL.FTZ R0, R53, c[0x0][0x2ec] ;  /* 0x0000bb0035007a20 */ /* 0x000fe20000410000 */
[----:B------:R-:W-:Y:S03]  /*b1e0*/  HMMA.16816.F32 R20, R12, R44, RZ ;  /* 0x0000002c0c14723c */ /* 0x000fe600000018ff */
[----:B------:R1:W-:Y:S05]  /*b1f0*/  MUFU.TANH R100, R0 ;  /* 0x0000000000647308 */ /* 0x0003ea0000002400 */
[----:B------:R-:W-:Y:S08]  /*b200*/  HMMA.16816.F32 R24, R8, R32, R4 ;  /* 0x000000200818723c */ /* 0x000ff00000001804 */
[----:B------:R-:W-:Y:S01]  /*b210*/  HMMA.16816.F32 R4, R12, R30, RZ ;  /* 0x0000001e0c04723c */ /* 0x000fe200000018ff */
[----:B-1----:R-:W-:-:S04]  /*b220*/  FMUL.FTZ R0, R54, c[0x0][0x2ec] ;  /* 0x0000bb0036007a20 */ /* 0x002fc80000410000 */
[----:B------:R1:W2:Y:S03]  /*b230*/  MUFU.TANH R110, R0 ;  /* 0x00000000006e7308 */ /* 0x0002a60000002400 */
[----:B---3--:R-:W-:Y:S08]  /*b240*/  HMMA.16816.F32 R28, R8, R40, R20 ;  /* 0x00000028081c723c */ /* 0x008ff00000001814 */
[----:B----4-:R-:W-:Y:S01]  /*b250*/  HMMA.16816.F32 R20, R12, R48, RZ ;  /* 0x000000300c14723c */ /* 0x010fe200000018ff */
[----:B-1----:R-:W-:-:S07]  /*b260*/  FMUL.FTZ R0, R55, c[0x0][0x2ec] ;  /* 0x0000bb0037007a20 */ /* 0x002fce0000410000 */
[----:B------:R-:W-:Y:S01]  /*b270*/  HMMA.16816.F32 R4, R8, R34, R4 ;  /* 0x000000220804723c */ /* 0x000fe20000001804 */
[----:B------:R-:W1:Y:S01]  /*b280*/  LDSM.16.M88.4 R32, [R165+0xc00] ;  /* 0x000c0000a520783b */ /* 0x000e620000000200 */
[----:B------:R3:W-:Y:S02]  /*b290*/  MUFU.TANH R111, R0 ;  /* 0x00000000006f7308 */ /* 0x0007e40000002400 */
[----:B---3--:R-:W-:-:S06]  /*b2a0*/  FMUL.FTZ R0, R16, c[0x0][0x2ec] ;  /* 0x0000bb0010007a20 */ /* 0x008fcc0000410000 */
[----:B------:R3:W4:Y:S02]  /*b2b0*/  MUFU.TANH R102, R0 ;  /* 0x0000000000667308 */ /* 0x0007240000002400 */
[----:B---3--:R-:W-:-:S06]  /*b2c0*/  FMUL.FTZ R0, R17, c[0x0][0x2ec] ;  /* 0x0000bb0011007a20 */ /* 0x008fcc0000410000 */
[----:B------:R3:W5:Y:S02]  /*b2d0*/  MUFU.TANH R101, R0 ;  /* 0x0000000000657308 */ /* 0x0007640000002400 */
[----:B---3--:R-:W-:-:S06]  /*b2e0*/  FMUL.FTZ R0, R18, c[0x0][0x2ec] ;  /* 0x0000bb0012007a20 */ /* 0x008fcc0000410000 */
[----:B------:R3:W-:Y:S02]  /*b2f0*/  MUFU.TANH R117, R0 ;  /* 0x0000000000757308 */ /* 0x0007e40000002400 */
[----:B---3--:R-:W-:Y:S02]  /*b300*/  FMUL.FTZ R0, R19, c[0x0][0x2ec] ;  /* 0x0000bb0013007a20 */ /* 0x008fe40000410000 */
[----:B------:R-:W-:Y:S01]  /*b310*/  HMMA.16816.F32 R16, R12, R46, RZ ;  /* 0x0000002e0c10723c */ /* 0x000fe200000018ff */
[----:B------:R-:W3:Y:S03]  /*b320*/  LDSM.16.M88.4 R44, [R134+0x2000] ;  /* 0x00200000862c783b */ /* 0x000ee60000000200 */
[----:B------:R1:W1:Y:S02]  /*b330*/  MUFU.TANH R119, R0 ;  /* 0x0000000000777308 */ /* 0x0002640000002400 */
[----:B-1----:R-:W-:-:S06]  /*b340*/  FMUL.FTZ R0, R24, c[0x0][0x2ec] ;  /* 0x0000bb0018007a20 */ /* 0x002fcc0000410000 */
[----:B------:R1:W-:Y:S02]  /*b350*/  MUFU.TANH R99, R0 ;  /* 0x0000000000637308 */ /* 0x0003e40000002400 */
[----:B-1----:R-:W-:-:S06]  /*b360*/  FMUL.FTZ R0, R25, c[0x0][0x2ec] ;  /* 0x0000bb0019007a20 */ /* 0x002fcc0000410000 */
[----:B------:R1:W-:Y:S02]  /*b370*/  MUFU.TANH R98, R0 ;  /* 0x0000000000627308 */ /* 0x0003e40000002400 */
[----:B-1----:R-:W-:-:S06]  /*b380*/  FMUL.FTZ R0, R26, c[0x0][0x2ec] ;  /* 0x0000bb001a007a20 */ /* 0x002fcc0000410000 */
[----:B------:R1:W1:Y:S02]  /*b390*/  MUFU.TANH R114, R0 ;  /* 0x0000000000727308 */ /* 0x0002640000002400 */
[----:B-1----:R-:W-:Y:S02]  /*b3a0*/  FMUL.FTZ R0, R27, c[0x0][0x2ec] ;  /* 0x0000bb001b007a20 */ /* 0x002fe40000410000 */
[----:B------:R-:W-:Y:S04]  /*b3b0*/  HMMA.16816.F32 R24, R8, R32, R20 ;  /* 0x000000200818723c */ /* 0x000fe80000001814 */
[----:B------:R1:W1:Y:S04]  /*b3c0*/  MUFU.TANH R113, R0 ;  /* 0x0000000000717308 */ /* 0x0002680000002400 */
[----:B---3--:R-:W-:Y:S01]  /*b3d0*/  HMMA.16816.F32 R20, R12, R44, RZ ;  /* 0x0000002c0c14723c */ /* 0x008fe200000018ff */
[----:B-1----:R-:W-:-:S04]  /*b3e0*/  FMUL.FTZ R0, R4, c[0x0][0x2ec] ;  /* 0x0000bb0004007a20 */ /* 0x002fc80000410000 */
[----:B------:R1:W-:Y:S02]  /*b3f0*/  MUFU.TANH R96, R0 ;  /* 0x0000000000607308 */ /* 0x0003e40000002400 */
[----:B-1----:R-:W-:-:S06]  /*b400*/  FMUL.FTZ R0, R5, c[0x0][0x2ec] ;  /* 0x0000bb0005007a20 */ /* 0x002fcc0000410000 */
[----:B------:R1:W3:Y:S02]  /*b410*/  MUFU.TANH R97, R0 ;  /* 0x0000000000617308 */ /* 0x0002e40000002400 */
        /* <DEDUP_REMOVED lines=15> */
[----:B-1----:R-:W-:Y:S04]  /*b510*/  HMMA.16816.F32 R28, R8, R40, R20 ;  /* 0x00000028081c723c */ /* 0x002fe80000001814 */
[----:B------:R1:W2:Y:S02]  /*b520*/  MUFU.TANH R121, R0 ;  /* 0x0000000000797308 */ /* 0x0002a40000002400 */
[----:B-1----:R-:W-:-:S06]  /*b530*/  FMUL.FTZ R0, R4, c[0x0][0x2ec] ;  /* 0x0000bb0004007a20 */ /* 0x002fcc0000410000 */
[----:B------:R1:W-:Y:S02]  /*b540*/  MUFU.TANH R92, R0 ;  /* 0x00000000005c7308 */ /* 0x0003e40000002400 */
[----:B-1----:R-:W-:-:S06]  /*b550*/  FMUL.FTZ R0, R5, c[0x0][0x2ec] ;  /* 0x0000bb0005007a20 */ /* 0x002fcc0000410000 */
[----:B------:R1:W1:Y:S02]  /*b560*/  MUFU.TANH R91, R0 ;  /* 0x00000000005b7308 */ /* 0x0002640000002400 */
[----:B-1----:R-:W-:-:S06]  /*b570*/  FMUL.FTZ R0, R6, c[0x0][0x2ec] ;  /* 0x0000bb0006007a20 */ /* 0x002fcc0000410000 */
[----:B------:R1:W-:Y:S02]  /*b580*/  MUFU.TANH R122, R0 ;  /* 0x00000000007a7308 */ /* 0x0003e40000002400 */
[----:B-1----:R-:W-:Y:S02]  /*b590*/  FMUL.FTZ R0, R7, c[0x0][0x2ec] ;  /* 0x0000bb0007007a20 */ /* 0x002fe40000410000 */
[----:B------:R-:W-:Y:S01]  /*b5a0*/  HMMA.16816.F32 R4, R8, R34, R16 ;  /* 0x000000220804723c */ /* 0x000fe20000001810 */
[----:B------:R-:W1:Y:S03]  /*b5b0*/  LDSM.16.M88.4 R32, [R134+0x2400] ;  /* 0x002400008620783b */ /* 0x000e660000000200 */
[----:B------:R2:W1:Y:S04]  /*b5c0*/  MUFU.TANH R123, R0 ;  /* 0x00000000007b7308 */ /* 0x0004680000002400 */
[----:B------:R-:W-:Y:S01]  /*b5d0*/  HMMA.16816.F32 R16, R12, R46, RZ ;  /* 0x0000002e0c10723c */ /* 0x000fe200000018ff */
[----:B------:R-:W3:Y:S01]  /*b5e0*/  LDSM.16.M88.4 R44, [R165+0x1400] ;  /* 0x00140000a52c783b */ /* 0x000ee20000000200 */
[----:B--2---:R-:W-:-:S04]  /*b5f0*/  FMUL.FTZ R0, R24, c[0x0][0x2ec] ;  /* 0x0000bb0018007a20 */ /* 0x004fc80000410000 */
[----:B------:R2:W-:Y:S02]  /*b600*/  MUFU.TANH R53, R0 ;  /* 0x0000000000357308 */ /* 0x0005e40000002400 */
[----:B--2---:R-:W-:Y:S01]  /*b610*/  FMUL.FTZ R0, R25, c[0x0][0x2ec] ;  /* 0x0000bb0019007a20 */ /* 0x004fe20000410000 */
[----:B-1----:R-:W-:Y:S05]  /*b620*/  HMMA.16816.F32 R20, R12, R32, RZ ;  /* 0x000000200c14723c */ /* 0x002fea00000018ff */
[----:B------:R1:W2:Y:S02]  /*b630*/  MUFU.TANH R89, R0 ;  /* 0x0000000000597308 */ /* 0x0002a40000002400 */
[----:B-1----:R-:W-:-:S06]  /*b640*/  FMUL.FTZ R0, R26, c[0x0][0x2ec] ;  /* 0x0000bb001a007a20 */ /* 0x002fcc0000410000 */
[----:B------:R1:W-:Y:S02]  /*b650*/  MUFU.TANH R124, R0 ;  /* 0x00000000007c7308 */ /* 0x0003e40000002400 */
[----:B-1----:R-:W-:-:S09]  /*b660*/  FMUL.FTZ R0, R27, c[0x0][0x2ec] ;  /* 0x0000bb001b007a20 */ /* 0x002fd20000410000 */
[----:B---3--:R-:W-:Y:S01]  /*b670*/  HMMA.16816.F32 R24, R8, R44, R20 ;  /* 0x0000002c0818723c */ /* 0x008fe20000001814 */
[----:B------:R1:W3:Y:S02]  /*b680*/  MUFU.TANH R125, R0 ;  /* 0x00000000007d7308 */ /* 0x0002e40000002400 */
[----:B-1----:R-:W-:-:S06]  /*b690*/  FMUL.FTZ R0, R4, c[0x0][0x2ec] ;  /* 0x0000bb0004007a20 */ /* 0x002fcc0000410000 */
[----:B------:R1:W1:Y:S02]  /*b6a0*/  MUFU.TANH R88, R0 ;  /* 0x0000000000587308 */ /* 0x0002640000002400 */
        /* <DEDUP_REMOVED lines=11> */
[----:B------:R2:W1:Y:S11]  /*b760*/  MUFU.TANH R87, R0 ;  /* 0x0000000000577308 */ /* 0x0004760000002400 */
[----:B------:R-:W-:Y:S07]  /*b770*/  @!UPT UIADD3 URZ, URZ, URZ, URZ ;  /* 0x0000003f3f3ff290 */ /* 0x000fee000fffe03f */
[----:B------:R-:W-:Y:S01]  /*b780*/  HMMA.16816.F32 R16, R8, R46, R16 ;  /* 0x0000002e0810723c */ /* 0x000fe20000001810 */
[----:B------:R-:W-:Y:S01]  /*b790*/  LDSM.16.M88.4 R44, [R134+0x3000] ;  /* 0x00300000862c783b */ /* 0x000fe20000000200 */
[----:B--2---:R-:W-:-:S06]  /*b7a0*/  FMUL.FTZ R0, R29, c[0x0][0x2ec] ;  /* 0x0000bb001d007a20 */ /* 0x004fcc0000410000 */
[----:B-1----:R-:W-:Y:S01]  /*b7b0*/  HMMA.16816.F32 R20, R12, R42, RZ ;  /* 0x0000002a0c14723c */ /* 0x002fe200000018ff */
[----:B------:R1:W-:Y:S02]  /*b7c0*/  MUFU.TANH R85, R0 ;  /* 0x0000000000557308 */ /* 0x0003e40000002400 */
[----:B-1----:R-:W-:-:S06]  /*b7d0*/  FMUL.FTZ R0, R30, c[0x0][0x2ec] ;  /* 0x0000bb001e007a20 */ /* 0x002fcc0000410000 */
[----:B------:R1:W2:Y:S02]  /*b7e0*/  MUFU.TANH R128, R0 ;  /* 0x0000000000807308 */ /* 0x0002a40000002400 */
        /* <DEDUP_REMOVED lines=10> */
[----:B------:R-:W-:Y:S01]  /*b890*/  HMMA.16816.F32 R4, R12, R40, RZ ;  /* 0x000000280c04723c */ /* 0x000fe200000018ff */
[----:B------:R-:W2:Y:S03]  /*b8a0*/  LDSM.16.M88.4 R40, [R165+0x1c00] ;  /* 0x001c0000a528783b */ /* 0x000ea60000000200 */
[----:B------:R1:W-:Y:S02]  /*b8b0*/  MUFU.TANH R132, R0 ;  /* 0x0000000000847308 */ /* 0x0003e40000002400 */
[----:B-1----:R-:W-:-:S06]  /*b8c0*/  FMUL.FTZ R0, R24, c[0x0][0x2ec] ;  /* 0x0000bb0018007a20 */ /* 0x002fcc0000410000 */
[----:B------:R1:W1:Y:S11]  /*b8d0*/  MUFU.TANH R82, R0 ;  /* 0x0000000000527308 */ /* 0x0002760000002400 */
[----:B------:R-:W-:Y:S01]  /*b8e0*/  @!UPT UIADD3 URZ, URZ, URZ, URZ ;  /* 0x0000003f3f3ff290 */ /* 0x000fe2000fffe03f */
[----:B------:R-:W-:Y:S01]  /*b8f0*/  HMMA.16816.F32 R4, R8, R28, R4 ;  /* 0x0000001c0804723c */ /* 0x000fe20000001804 */
[----:B-1----:R-:W-:-:S04]  /*b900*/  FMUL.FTZ R0, R25, c[0x0][0x2ec] ;  /* 0x0000bb0019007a20 */ /* 0x002fc80000410000 */
[----:B------:R1:W-:Y:S02]  /*b910*/  MUFU.TANH R84, R0 ;  /* 0x0000000000547308 */ /* 0x0003e40000002400 */
[----:B-1----:R-:W-:-:S06]  /*b920*/  FMUL.FTZ R0, R26, c[0x0][0x2ec] ;  /* 0x0000bb001a007a20 */ /* 0x002fcc0000410000 */
[----:B------:R1:W1:Y:S02]  /*b930*/  MUFU.TANH R133, R0 ;  /* 0x0000000000857308 */ /* 0x0002640000002400 */
[----:B-1----:R-:W-:Y:S02]  /*b940*/  FMUL.FTZ R0, R27, c[0x0][0x2ec] ;  /* 0x0000bb001b007a20 */ /* 0x002fe40000410000 */
[----:B------:R-:W-:Y:S01]  /*b950*/  HMMA.16816.F32 R24, R8, R30, R20 ;  /* 0x0000001e0818723c */ /* 0x000fe20000001814 */
[----:B------:R-:W1:Y:S03]  /*b960*/  LDSM.16.M88.4 R28, [R165+0x2000] ;  /* 0x00200000a51c783b */ /* 0x000e660000000200 */
[----:B------:R2:W-:Y:S04]  /*b970*/  MUFU.TANH R138, R0 ;  /* 0x00000000008a7308 */ /* 0x0005e80000002400 */
[----:B------:R-:W-:Y:S01]  /*b980*/  HMMA.16816.F32 R20, R12, R34, RZ ;  /* 0x000000220c14723c */ /* 0x000fe200000018ff */
[----:B--2---:R-:W-:-:S04]  /*b990*/  FMUL.FTZ R0, R16, c[0x0][0x2ec] ;  /* 0x0000bb0010007a20 */ /* 0x004fc80000410000 */
[----:B------:R2:W1:Y:S11]  /*b9a0*/  MUFU.TANH R80, R0 ;  /* 0x0000000000507308 */ /* 0x0004760000002400 */
[----:B------:R-:W-:Y:S08]  /*b9b0*/  @!UPT UIADD3 URZ, URZ, URZ, URZ ;  /* 0x0000003f3f3ff290 */ /* 0x000ff0000fffe03f */
[----:B------:R-:W-:Y:S01]  /*b9c0*/  HMMA.16816.F32 R20, R8, R42, R20 ;  /* 0x0000002a0814723c */ /* 0x000fe20000001814 */
[----:B--2---:R-:W-:-:S04]  /*b9d0*/  FMUL.FTZ R0, R17, c[0x0][0x2ec] ;  /* 0x0000bb0011007a20 */ /* 0x004fc80000410000 */
[----:B------:R2:W-:Y:S02]  /*b9e0*/  MUFU.TANH R79, R0 ;  /* 0x00000000004f7308 */ /* 0x0005e40000002400 */
[----:B--2---:R-:W-:-:S06]  /*b9f0*/  FMUL.FTZ R0, R18, c[0x0][0x2ec] ;  /* 0x0000bb0012007a20 */ /* 0x004fcc0000410000 */
[----:B------:R2:W1:Y:S02]  /*ba00*/  MUFU.TANH R136, R0 ;  /* 0x0000000000887308 */ /* 0x0004640000002400 */
[----:B--2---:R-:W-:Y:S02]  /*ba10*/  FMUL.FTZ R0, R19, c[0x0][0x2ec] ;  /* 0x0000bb0013007a20 */ /* 0x004fe40000410000 */
[----:B------:R-:W-:Y:S01]  /*ba20*/  HMMA.16816.F32 R16, R12, R32, RZ ;  /* 0x000000200c10723c */ /* 0x000fe200000018ff */
[----:B------:R-:W2:Y:S03]  /*ba30*/  LDSM.16.M88.4 R32, [R134+0x3400] ;  /* 0x003400008620783b */ /* 0x000ea60000000200 */
[----:B------:R1:W1:Y:S02]  /*ba40*/  MUFU.TANH R137, R0 ;  /* 0x0000000000897308 */ /* 0x0002640000002400 */
        /* <DEDUP_REMOVED lines=17> */
[----:B--2---:R-:W-:-:S06]  /*bb60*/  FMUL.FTZ R0, R27, c[0x0][0x2ec] ;  /* 0x0000bb001b007a20 */ /* 0x004fcc0000410000 */
        /* <DEDUP_REMOVED lines=11> */
[----:B------:R-:W1:Y:S01]  /*bc20*/  LDSM.16.M88.4 R44, [R165+0x2800] ;  /* 0x00280000a52c783b */ /* 0x000e620000000200 */
[----:B--2---:R-:W-:-:S04]  /*bc30*/  FMUL.FTZ R0, R20, c[0x0][0x2ec] ;  /* 0x0000bb0014007a20 */ /* 0x004fc80000410000 */
[----:B------:R2:W-:Y:S11]  /*bc40*/  MUFU.TANH R75, R0 ;  /* 0x00000000004b7308 */ /* 0x0005f60000002400 */
[----:B------:R-:W-:Y:S07]  /*bc50*/  @!UPT UIADD3 URZ, URZ, URZ, URZ ;  /* 0x0000003f3f3ff290 */ /* 0x000fee000fffe03f */
[----:B------:R-:W-:Y:S01]  /*bc60*/  HMMA.16816.F32 R24, R8, R30, R16 ;  /* 0x0000001e0818723c */ /* 0x000fe20000001810 */
[----:B--2---:R-:W-:-:S07]  /*bc70*/  FMUL.FTZ R0, R21, c[0x0][0x2ec] ;  /* 0x0000bb0015007a20 */ /* 0x004fce0000410000 */
[----:B------:R-:W-:Y:S01]  /*bc80*/  HMMA.16816.F32 R16, R12, R34, RZ ;  /* 0x000000220c10723c */ /* 0x000fe200000018ff */
[----:B------:R2:W1:Y:S02]  /*bc90*/  MUFU.TANH R71, R0 ;  /* 0x0000000000477308 */ /* 0x0004640000002400 */
[----:B--2---:R-:W-:-:S06]  /*bca0*/  FMUL.FTZ R0, R22, c[0x0][0x2ec] ;  /* 0x0000bb0016007a20 */ /* 0x004fcc0000410000 */
[----:B------:R2:W-:Y:S02]  /*bcb0*/  MUFU.TANH R146, R0 ;  /* 0x0000000000927308 */ /* 0x0005e40000002400 */
[----:B--2---:R-:W-:Y:S02]  /*bcc0*/  FMUL.FTZ R0, R23, c[0x0][0x2ec] ;  /* 0x0000bb0017007a20 */ /* 0x004fe40000410000 */
[----:B------:R-:W-:Y:S01]  /*bcd0*/  HMMA.16816.F32 R20, R12, R32, RZ ;  /* 0x000000200c14723c */ /* 0x000fe200000018ff */
[----:B------:R-:W-:Y:S03]  /*bce0*/  LDSM.16.M88.4 R32, [R165+0x2c00] ;  /* 0x002c0000a520783b */ /* 0x000fe60000000200 */
[----:B------:R2:W1:Y:S02]  /*bcf0*/  MUFU.TANH R144, R0 ;  /* 0x0000000000907308 */ /* 0x0004640000002400 */
[----:B--2---:R-:W-:-:S02]  /*bd00*/  FMUL.FTZ R0, R4, c[0x0][0x2ec] ;  /* 0x0000bb0004007a20 */ /* 0x004fc40000410000 */
[----:B------:R-:W-:-:S04]  /*bd10*/  FMUL.FTZ R4, R27, c[0x0][0x2ec] ;  /* 0x0000bb001b047a20 */ /* 0x000fc80000410000 */
[----:B------:R2:W2:Y:S11]  /*bd20*/  MUFU.TANH R70, R0 ;  /* 0x0000000000467308 */ /* 0x0004b60000002400 */
[----:B------:R-:W-:Y:S01]  /*bd30*/  @!UPT UIADD3 URZ, URZ, URZ, URZ ;  /* 0x0000003f3f3ff290 */ /* 0x000fe2000fffe03f */
[C---:B-1----:R-:W-:Y:S08]  /*bd40*/  HMMA.16816.F32 R28, R8.reuse, R40, R20 ;  /* 0x00000028081c723c */ /* 0x042ff00000001814 */
[----:B------:R-:W-:Y:S01]  /*bd50*/  HMMA.16816.F32 R20, R8, R42, R16 ;  /* 0x0000002a0814723c */ /* 0x000fe20000001810 */
[----:B------:R-:W1:Y:S01]  /*bd60*/  LDSM.16.M88.4 R40, [R134+0x3c00] ;  /* 0x003c00008628783b */ /* 0x000e620000000200 */
[----:B--2---:R-:W-:-:S02]  /*bd70*/  FMUL.FTZ R0, R5, c[0x0][0x2ec] ;  /* 0x0000bb0005007a20 */ /* 0x004fc40000410000 */
[----:B------:R-:W-:-:S04]  /*bd80*/  IMAD.SHL.U32 R5, R148, 0x2, RZ ;  /* 0x0000000294057824 */ /* 0x000fc800078e00ff */
[----:B------:R-:W-:Y:S01]  /*bd90*/  HMMA.16816.F32 R16, R12, R48, RZ ;  /* 0x000000300c10723c */ /* 0x000fe200000018ff */
[----:B------:R2:W-:Y:S01]  /*bda0*/  MUFU.TANH R68, R0 ;  /* 0x0000000000447308 */ /* 0x0005e20000002400 */
[----:B------:R-:W-:Y:S11]  /*bdb0*/  LOP3.LUT R5, R5, 0x6, RZ, 0xc0, !PT ;  /* 0x0000000605057812 */ /* 0x000ff600078ec0ff */
[----:B------:R-:W-:Y:S03]  /*bdc0*/  @!UPT UIADD3 URZ, URZ, URZ, URZ ;  /* 0x0000003f3f3ff290 */ /* 0x000fe6000fffe03f */
[----:B------:R-:W-:Y:S02]  /*bdd0*/  FMUL.FTZ R21, R21, c[0x0][0x2ec] ;  /* 0x0000bb0015157a20 */ /* 0x000fe40000410000 */
[----:B--2---:R-:W-:Y:S02]  /*bde0*/  FMUL.FTZ R0, R6, c[0x0][0x2ec] ;  /* 0x0000bb0006007a20 */ /* 0x004fe40000410000 */
[----:B------:R-:W-:Y:S08]  /*bdf0*/  MUFU.TANH R120, R21 ;  /* 0x0000001500787308 */ /* 0x000ff00000002400 */
[----:B------:R2:W1:Y:S02]  /*be00*/  MUFU.TANH R147, R0 ;  /* 0x0000000000937308 */ /* 0x0004640000002400 */
[----:B--2---:R-:W-:Y:S01]  /*be10*/  LEA.HI R0, R2, R148, RZ, 0x5 ;  /* 0x0000009402007211 */ /* 0x004fe200078f28ff */
[----:B------:R-:W-:-:S02]  /*be20*/  FMUL.FTZ R2, R7, c[0x0][0x2ec] ;  /* 0x0000bb0007027a20 */ /* 0x000fc40000410000 */
[----:B------:R-:W-:Y:S01]  /*be30*/  FMUL.FTZ R7, R28, c[0x0][0x2ec] ;  /* 0x0000bb001c077a20 */ /* 0x000fe20000410000 */
[----:B------:R-:W-:Y:S02]  /*be40*/  LOP3.LUT R0, R0, 0xffffffe0, RZ, 0xc0, !PT ;  /* 0xffffffe000007812 */ /* 0x000fe400078ec0ff */
[----:B------:R2:W1:Y:S03]  /*be50*/  MUFU.TANH R149, R2 ;  /* 0x0000000200957308 */ /* 0x0004660000002400 */
[----:B------:R-:W-:-:S05]  /*be60*/  IMAD.IADD R0, R148, 0x1, -R0 ;  /* 0x0000000194007824 */ /* 0x000fca00078e0a00 */
[----:B------:R-:W-:Y:S01]  /*be70*/  MUFU.TANH R148, R4 ;  /* 0x0000000400947308 */ /* 0x000fe20000002400 */
[----:B------:R-:W-:-:S04]  /*be80*/  SHF.R.S32.HI R3, RZ, 0x1f, R0 ;  /* 0x0000001fff037819 */ /* 0x000fc80000011400 */
[----:B------:R-:W-:Y:S01]  /*be90*/  LEA.HI R0, R3, R0, RZ, 0x2 ;  /* 0x0000000003007211 */ /* 0x000fe200078f10ff */
[----:B------:R-:W-:Y:S02]  /*bea0*/  IMAD R3, R131, 0x10, R150 ;  /* 0x0000001083037824 */ /* 0x000fe400078e0296 */
[----:B--2---:R-:W-:Y:S01]  /*beb0*/  FMUL.FTZ R2, R24, c[0x0][0x2ec] ;  /* 0x0000bb0018027a20 */ /* 0x004fe20000410000 */
[----:B------:R-:W-:Y:S01]  /*bec0*/  SHF.R.S32.HI R0, RZ, 0x2, R0 ;  /* 0x00000002ff007819 */ /* 0x000fe20000011400 */
[----:B------:R-:W-:Y:S01]  /*bed0*/  FMUL.FTZ R24, R30, c[0x0][0x2ec] ;  /* 0x0000bb001e187a20 */ /* 0x000fe20000410000 */
[----:B------:R-:W-:Y:S02]  /*bee0*/  MUFU.TANH R66, R7 ;  /* 0x0000000700427308 */ /* 0x000fe40000002400 */
[----:B------:R-:W-:Y:S01]  /*bef0*/  IADD3 R0, R3, 0x1, R0 ;  /* 0x0000000103007810 */ /* 0x000fe20007ffe000 */
[----:B------:R-:W-:-:S05]  /*bf00*/  FMUL.FTZ R3, R26, c[0x0][0x2ec] ;  /* 0x0000bb001a037a20 */ /* 0x000fca0000410000 */
[----:B------:R2:W1:Y:S08]  /*bf10*/  MUFU.TANH R69, R2 ;  /* 0x0000000200457308 */ /* 0x0004700000002400 */
[----:B------:R-:W1:Y:S01]  /*bf20*/  MUFU.TANH R67, R3 ;  /* 0x0000000300437308 */ /* 0x000e620000002400 */
[----:B--2---:R-:W-:-:S07]  /*bf30*/  FMUL.FTZ R2, R25, c[0x0][0x2ec] ;  /* 0x0000bb0019027a20 */ /* 0x004fce0000410000 */
[----:B------:R2:W-:Y:S08]  /*bf40*/  MUFU.TANH R65, R24 ;  /* 0x0000001800417308 */ /* 0x0005f00000002400 */
[----:B------:R1:W1:Y:S01]  /*bf50*/  MUFU.TANH R150, R2 ;  /* 0x0000000200967308 */ /* 0x0002620000002400 */
[----:B--2---:R-:W-:-:S07]  /*bf60*/  FMUL.FTZ R24, R31, c[0x0][0x2ec] ;  /* 0x0000bb001f187a20 */ /* 0x004fce0000410000 */
[----:B------:R-:W-:Y:S01]  /*bf70*/  MUFU.TANH R131, R24 ;  /* 0x0000001800837308 */ /* 0x000fe20000002400 */
[----:B-1----:R-:W-:Y:S01]  /*bf80*/  IADD3 R2, R93, R0, -R151 ;  /* 0x000000005d027210 */ /* 0x002fe20007ffe897 */
[----:B------:R-:W-:-:S03]  /*bf90*/  IMAD R0, R39, 0x20, R37 ;  /* 0x0000002027007824 */ /* 0x000fc600078e0225 */
[----:B------:R-:W-:Y:S01]  /*bfa0*/  IADD3 R3, R2, c[0x0][0x2e8], RZ ;  /* 0x0000ba0002037a10 */ /* 0x000fe20007ffe0ff */
[----:B------:R-:W-:Y:S02]  /*bfb0*/  IMAD.IADD R2, R164, 0x1, R5 ;  /* 0x00000001a4027824 */ /* 0x000fe400078e0205 */
[----:B------:R-:W-:Y:S01]  /*bfc0*/  IMAD.IADD R0, R38, 0x1, R0 ;  /* 0x0000000126007824 */ /* 0x000fe200078e0200 */
[C---:B------:R-:W-:Y:S02]  /*bfd0*/  IADD3 R5, R3.reuse, 0x8, RZ ;  /* 0x0000000803057810 */ /* 0x040fe40007ffe0ff */
[-C--:B------:R-:W-:Y:S02]  /*bfe0*/  IMNMX R4, R3, R93.reuse, PT ;  /* 0x0000005d03047217 */ /* 0x080fe40003800200 */
[----:B------:R-:W-:Y:S02]  /*bff0*/  IMNMX R5, R5, R93, PT ;  /* 0x0000005d05057217 */ /* 0x000fe40003800200 */
[----:B------:R-:W-:-:S02]  /*c000*/  IADD3 R6, R2, 0x1, RZ ;  /* 0x0000000102067810 */ /* 0x000fc40007ffe0ff */
[----:B------:R-:W-:Y:S02]  /*c010*/  IADD3 R3, R2, 0x8, RZ ;  /* 0x0000000802037810 */ /* 0x000fe40007ffe0ff */
[CC--:B------:R-:W-:Y:S02]  /*c020*/  ISETP.GE.AND P2, PT, R6.reuse, R4.reuse, PT ;  /* 0x000000040600720c */ /* 0x0c0fe40003f46270 */
[-C--:B------:R-:W-:Y:S02]  /*c030*/  ISETP.GE.AND P0, PT, R6, R5.reuse, PT ;  /* 0x000000050600720c */ /* 0x080fe40003f06270 */
[----:B------:R-:W-:Y:S02]  /*c040*/  IADD3 R6, R2, 0x9, RZ ;  /* 0x0000000902067810 */ /* 0x000fe40007ffe0ff */
[CC--:B------:R-:W-:Y:S02]  /*c050*/  ISETP.GE.AND P3, PT, R3.reuse, R4.reuse, PT ;  /* 0x000000040300720c */ /* 0x0c0fe40003f66270 */
[-C--:B------:R-:W-:Y:S01]  /*c060*/  ISETP.GE.AND P5, PT, R3, R5.reuse, PT ;  /* 0x000000050300720c */ /* 0x080fe20003fa6270 */
[----:B------:R-:W-:Y:S01]  /*c070*/  FMUL.FTZ R3, R29, c[0x0][0x2ec] ;  /* 0x0000bb001d037a20 */ /* 0x000fe20000410000 */
[----:B------:R-:W-:Y:S01]  /*c080*/  ISETP.GE.AND P4, PT, R6, R4, PT ;  /* 0x000000040600720c */ /* 0x000fe20003f86270 */
[----:B------:R-:W-:Y:S01]  /*c090*/  HMMA.16816.F32 R28, R8, R44, R16 ;  /* 0x0000002c081c723c */ /* 0x000fe20000001810 */
[----:B------:R-:W-:Y:S01]  /*c0a0*/  ISETP.GE.AND P1, PT, R2, R5, PT ;  /* 0x000000050200720c */ /* 0x000fe20003f26270 */
[----:B------:R1:W-:Y:S01]  /*c0b0*/  MUFU.TANH R135, R3 ;  /* 0x0000000300877308 */ /* 0x0003e20000002400 */
[----:B------:R-:W-:-:S02]  /*c0c0*/  P2R R7, PR, RZ, 0x10 ;  /* 0x00000010ff077803 */ /* 0x000fc40000000000 */
[----:B------:R-:W-:Y:S02]  /*c0d0*/  FSEL R110, R110, -INF , !P1 ;  /* 0xff8000006e6e7808 */ /* 0x000fe40004800000 */
[----:B----4-:R-:W-:Y:S01]  /*c0e0*/  FSEL R102, R102, -INF , !P3 ;  /* 0xff80000066667808 */ /* 0x010fe20005800000 */
[----:B------:R-:W-:Y:S01]  /*c0f0*/  HMMA.16816.F32 R16, R12, R50, RZ ;  /* 0x000000320c10723c */ /* 0x000fe200000018ff */
[----:B------:R-:W-:Y:S02]  /*c100*/  ISETP.NE.AND P3, PT, R7, RZ, PT ;  /* 0x000000ff0700720c */ /* 0x000fe40003f65270 */
[----:B------:R-:W-:Y:S02]  /*c110*/  ISETP.GE.AND P4, PT, R6, R5, PT ;  /* 0x000000050600720c */ /* 0x000fe40003f86270 */
[----:B------:R-:W-:Y:S02]  /*c120*/  IADD3 R6, R2, 0x11, RZ ;  /* 0x0000001102067810 */ /* 0x000fe40007ffe0ff */
[----:B-----5:R-:W-:-:S02]  /*c130*/  FSEL R101, R101, -INF , !P3 ;  /* 0xff80000065657808 */ /* 0x020fc40005800000 */
[----:B------:R-:W-:Y:S02]  /*c140*/  FSEL R100, R100, -INF , !P2 ;  /* 0xff80000064647808 */ /* 0x000fe40005000000 */
[C---:B-1----:R-:W-:Y:S02]  /*c150*/  IADD3 R3, R2.reuse, 0x10, RZ ;  /* 0x0000001002037810 */ /* 0x042fe40007ffe0ff */
[----:B------:R-:W-:Y:S02]  /*c160*/  FSEL R111, R111, -INF , !P0 ;  /* 0xff8000006f6f7808 */ /* 0x000fe40004000000 */
[C---:B------:R-:W-:Y:S02]  /*c170*/  ISETP.GE.AND P6, PT, R3.reuse, R4, PT ;  /* 0x000000040300720c */ /* 0x040fe40003fc6270 */
[----:B------:R-:W-:Y:S02]  /*c180*/  ISETP.GE.AND P1, PT, R3, R5, PT ;  /* 0x000000050300720c */ /* 0x000fe40003f26270 */
[----:B------:R-:W-:-:S02]  /*c190*/  IADD3 R3, R2, 0x18, RZ ;  /* 0x0000001802037810 */ /* 0x000fc40007ffe0ff */
[CC--:B------:R-:W-:Y:S02]  /*c1a0*/  ISETP.GE.AND P2, PT, R6.reuse, R4.reuse, PT ;  /* 0x000000040600720c */ /* 0x0c0fe40003f46270 */
[----:B------:R-:W-:Y:S01]  /*c1b0*/  ISETP.GE.AND P3, PT, R3, R4, PT ;  /* 0x000000040300720c */ /* 0x000fe20003f66270 */
[----:B------:R-:W-:Y:S01]  /*c1c0*/  HMMA.16816.F32 R24, R8, R46, R16 ;  /* 0x0000002e0818723c */ /* 0x000fe20000001810 */
[-C--:B------:R-:W-:Y:S01]  /*c1d0*/  ISETP.GE.AND P0, PT, R6, R5.reuse, PT ;  /* 0x000000050600720c */ /* 0x080fe20003f06270 */
[----:B------:R-:W-:Y:S01]  /*c1e0*/  FMUL.FTZ R6, R20, c[0x0][0x2ec] ;  /* 0x0000bb0014067a20 */ /* 0x000fe20000410000 */
[----:B------:R-:W-:Y:S01]  /*c1f0*/  FSEL R119, R119, -INF , !P4 ;  /* 0xff80000077777808 */ /* 0x000fe20006000000 */
[----:B------:R-:W-:Y:S01]  /*c200*/  LDSM.16.M88.4 R44, [R165+0x3000] ;  /* 0x00300000a52c783b */ /* 0x000fe20000000200 */
[----:B------:R-:W-:Y:S01]  /*c210*/  P2R R7, PR, RZ, 0x8 ;  /* 0x00000008ff077803 */ /* 0x000fe20000000000 */
[----:B------:R1:W2:Y:S01]  /*c220*/  MUFU.TANH R64, R6 ;  /* 0x0000000600407308 */ /* 0x0002a20000002400 */
[----:B------:R-:W-:Y:S01]  /*c230*/  ISETP.GE.AND P4, PT, R3, R5, PT ;  /* 0x000000050300720c */ /* 0x000fe20003f86270 */
[----:B------:R-:W-:Y:S01]  /*c240*/  HMMA.16816.F32 R16, R12, R40, RZ ;  /* 0x000000280c10723c */ /* 0x000fe200000018ff */
[----:B------:R-:W-:-:S02]  /*c250*/  IADD3 R3, R2, 0x20, RZ ;  /* 0x0000002002037810 */ /* 0x000fc40007ffe0ff */
[----:B------:R-:W-:Y:S02]  /*c260*/  FSEL R114, R114, -INF , !P1 ;  /* 0xff80000072727808 */ /* 0x000fe40004800000 */
[----:B------:R-:W-:Y:S01]  /*c270*/  ISETP.NE.AND P1, PT, R7, RZ, PT ;  /* 0x000000ff0700720c */ /* 0x000fe20003f25270 */
[----:B------:R-:W-:Y:S01]  /*c280*/  FMUL.FTZ R7, R23, c[0x0][0x2ec] ;  /* 0x0000bb0017077a20 */ /* 0x000fe20000410000 */
[----:B------:R-:W-:Y:S02]  /*c290*/  FSEL R117, R117, -INF , !P5 ;  /* 0xff80000075757808 */ /* 0x000fe40006800000 */
[----:B------:R-:W-:Y:S01]  /*c2a0*/  FSEL R113, R113, -INF , !P0 ;  /* 0xff80000071717808 */ /* 0x000fe20004000000 */
[----:B------:R4:W-:Y:S01]  /*c2b0*/  MUFU.TANH R61, R7 ;  /* 0x00000007003d7308 */ /* 0x0009e20000002400 */
[C---:B------:R-:W-:Y:S02]  /*c2c0*/  ISETP.GE.AND P5, PT, R3.reuse, R4, PT ;  /* 0x000000040300720c */ /* 0x040fe40003fa6270 */
[----:B------:R-:W-:-:S02]  /*c2d0*/  ISETP.GE.AND P0, PT, R3, R5, PT ;  /* 0x000000050300720c */ /* 0x000fc40003f06270 */
[C---:B-1----:R-:W-:Y:S02]  /*c2e0*/  IADD3 R6, R2.reuse, 0x19, RZ ;  /* 0x0000001902067810 */ /* 0x042fe40007ffe0ff */
[----:B------:R-:W-:Y:S02]  /*c2f0*/  IADD3 R3, R2, 0x21, RZ ;  /* 0x0000002102037810 */ /* 0x000fe40007ffe0ff */
[----:B------:R-:W-:Y:S02]  /*c300*/  FSEL R99, R99, -INF , !P6 ;  /* 0xff80000063637808 */ /* 0x000fe40007000000 */
[CC--:B------:R-:W-:Y:S02]  /*c310*/  ISETP.GE.AND P6, PT, R6.reuse, R4.reuse, PT ;  /* 0x000000040600720c */ /* 0x0c0fe40003fc6270 */
[----:B------:R-:W-:Y:S01]  /*c320*/  ISETP.GE.AND P3, PT, R6, R5, PT ;  /* 0x000000050600720c */ /* 0x000fe20003f66270 */
[----:B------:R-:W-:Y:S01]  /*c330*/  FMUL.FTZ R6, R22, c[0x0][0x2ec] ;  /* 0x0000bb0016067a20 */ /* 0x000fe20000410000 */
[----:B------:R-:W-:Y:S01]  /*c340*/  FSEL R98, R98, -INF , !P2 ;  /* 0xff80000062627808 */ /* 0x000fe20005000000 */
[----:B----4-:R-:W-:Y:S01]  /*c350*/  FMUL.FTZ R7, R29, c[0x0][0x2ec] ;  /* 0x0000bb001d077a20 */ /* 0x010fe20000410000 */
[----:B------:R-:W-:Y:S01]  /*c360*/  ISETP.GE.AND P2, PT, R3, R4, PT ;  /* 0x000000040300720c */ /* 0x000fe20003f46270 */
[----:B------:R1:W4:Y:S01]  /*c370*/  MUFU.TANH R63, R6 ;  /* 0x00000006003f7308 */ /* 0x0003220000002400 */
[----:B------:R-:W-:Y:S01]  /*c380*/  FSEL R97, R97, -INF , !P6 ;  /* 0xff80000061617808 */ /* 0x000fe20007000000 */
[----:B------:R-:W-:Y:S01]  /*c390*/  HMMA.16816.F32 R20, R8, R32, R16 ;  /* 0x000000200814723c */ /* 0x000fe20000001810 */
[----:B------:R-:W-:-:S02]  /*c3a0*/  FSEL R96, R96, -INF , !P1 ;  /* 0xff80000060607808 */ /* 0x000fc40004800000 */
[----:B------:R-:W-:Y:S02]  /*c3b0*/  ISETP.GE.AND P1, PT, R3, R5, PT ;  /* 0x000000050300720c */ /* 0x000fe40003f26270 */
[----:B------:R-:W-:Y:S01]  /*c3c0*/  IADD3 R3, R2, 0x28, RZ ;  /* 0x0000002802037810 */ /* 0x000fe20007ffe0ff */
[----:B------:R5:W-:Y:S01]  /*c3d0*/  MUFU.TANH R112, R7 ;  /* 0x0000000700707308 */ /* 0x000be20000002400 */
[----:B------:R-:W-:Y:S01]  /*c3e0*/  FSEL R115, R115, -INF , !P4 ;  /* 0xff80000073737808 */ /* 0x000fe20006000000 */
[----:B------:R-:W-:Y:S01]  /*c3f0*/  HMMA.16816.F32 R16, R12, R42, RZ ;  /* 0x0000002a0c10723c */ /* 0x000fe200000018ff */
[----:B------:R-:W-:Y:S01]  /*c400*/  ISETP.GE.AND P4, PT, R3, R4, PT ;  /* 0x000000040300720c */ /* 0x000fe20003f86270 */
[----:B------:R-:W-:Y:S01]  /*c410*/  LDSM.16.M88.4 R40, [R134+0x4400] ;  /* 0x004400008628783b */ /* 0x000fe20000000200 */
[----:B------:R-:W-:Y:S02]  /*c420*/  FSEL R116, R116, -INF , !P3 ;  /* 0xff80000074747808 */ /* 0x000fe40005800000 */
[----:B------:R-:W-:-:S02]  /*c430*/  FSEL R94, R94, -INF , !P5 ;  /* 0xff8000005e5e7808 */ /* 0x000fc40006800000 */
[----:B-1----:R-:W-:Y:S02]  /*c440*/  P2R R6, PR, RZ, 0x4 ;  /* 0x00000004ff067803 */ /* 0x002fe40000000000 */
[----:B------:R-:W-:Y:S02]  /*c450*/  ISETP.GE.AND P2, PT, R3, R5, PT ;  /* 0x000000050300720c */ /* 0x000fe40003f46270 */
[----:B------:R-:W-:Y:S01]  /*c460*/  ISETP.NE.AND P6, PT, R6, RZ, PT ;  /* 0x000000ff0600720c */ /* 0x000fe20003fc5270 */
[----:B------:R-:W-:Y:S01]  /*c470*/  FMUL.FTZ R6, R28, c[0x0][0x2ec] ;  /* 0x0000bb001c067a20 */ /* 0x000fe20000410000 */
[----:B------:R-:W-:Y:S01]  /*c480*/  IADD3 R3, R2, 0x29, RZ ;  /* 0x0000002902037810 */ /* 0x000fe20007ffe0ff */
[----:B-----5:R-:W-:Y:S01]  /*c490*/  FMUL.FTZ R7, R30, c[0x0][0x2ec] ;  /* 0x0000bb001e077a20 */ /* 0x020fe20000410000 */
[----:B------:R-:W-:Y:S01]  /*c4a0*/  FSEL R118, R118, -INF , !P0 ;  /* 0xff80000076767808 */ /* 0x000fe20004000000 */
[----:B------:R1:W5:Y:S01]  /*c4b0*/  MUFU.TANH R109, R6 ;  /* 0x00000006006d7308 */ /* 0x0003620000002400 */
[----:B------:R-:W-:-:S02]  /*c4c0*/  FSEL R121, R121, -INF , !P1 ;  /* 0xff80000079797808 */ /* 0x000fc40004800000 */
[C---:B------:R-:W-:Y:S02]  /*c4d0*/  ISETP.GE.AND P3, PT, R3.reuse, R4, PT ;  /* 0x000000040300720c */ /* 0x040fe40003f66270 */
[----:B------:R-:W-:Y:S02]  /*c4e0*/  ISETP.GE.AND P0, PT, R3, R5, PT ;  /* 0x000000050300720c */ /* 0x000fe40003f06270 */
[----:B------:R-:W-:Y:S01]  /*c4f0*/  FSEL R91, R91, -INF , !P3 ;  /* 0xff8000005b5b7808 */ /* 0x000fe20005800000 */
[----:B------:R2:W2:Y:S01]  /*c500*/  MUFU.TANH R60, R7 ;  /* 0x00000007003c7308 */ /* 0x0004a20000002400 */
[----:B------:R-:W-:Y:S02]  /*c510*/  FSEL R123, R123, -INF , !P0 ;  /* 0xff8000007b7b7808 */ /* 0x000fe40004000000 */
[----:B------:R-:W-:Y:S02]  /*c520*/  IADD3 R3, R2, 0x31, RZ ;  /* 0x0000003102037810 */ /* 0x000fe40007ffe0ff */
[----:B------:R-:W-:-:S02]  /*c530*/  FSEL R92, R92, -INF , !P4 ;  /* 0xff8000005c5c7808 */ /* 0x000fc40006000000 */
[----:B------:R-:W-:Y:S02]  /*c540*/  FSEL R122, R122, -INF , !P2 ;  /* 0xff8000007a7a7808 */ /* 0x000fe40005000000 */
[----:B-1----:R-:W-:Y:S02]  /*c550*/  IADD3 R6, R2, 0x30, RZ ;  /* 0x0000003002067810 */ /* 0x002fe40007ffe0ff */
[-C--:B------:R-:W-:Y:S02]  /*c560*/  ISETP.GE.AND P4, PT, R3, R4.reuse, PT ;  /* 0x000000040300720c */ /* 0x080fe40003f86270 */
[CC--:B------:R-:W-:Y:S02]  /*c570*/  ISETP.GE.AND P5, PT, R6.reuse, R4.reuse, PT ;  /* 0x000000040600720c */ /* 0x0c0fe40003fa6270 */
[-C--:B------:R-:W-:Y:S01]  /*c580*/  ISETP.GE.AND P1, PT, R6, R5.reuse, PT ;  /* 0x000000050600720c */ /* 0x080fe20003f26270 */
[----:B--2---:R-:W-:Y:S01]  /*c590*/  FMUL.FTZ R7, R31, c[0x0][0x2ec] ;  /* 0x0000bb001f077a20 */ /* 0x004fe20000410000 */
[----:B------:R-:W-:Y:S01]  /*c5a0*/  IADD3 R6, R2, 0x38, RZ ;  /* 0x0000003802067810 */ /* 0x000fe20007ffe0ff */
[----:B------:R-:W1:Y:S01]  /*c5b0*/  LDSM.16.M88.4 R28, [R134+0x4000] ;  /* 0x00400000861c783b */ /* 0x000e620000000200 */
[----:B------:R-:W-:Y:S01]  /*c5c0*/  ISETP.GE.AND P2, PT, R3, R5, PT ;  /* 0x000000050300720c */ /* 0x000fe20003f46270 */
[----:B------:R2:W1:Y:S01]  /*c5d0*/  MUFU.TANH R39, R7 ;  /* 0x0000000700277308 */ /* 0x0004620000002400 */
[----:B------:R-:W-:-:S02]  /*c5e0*/  ISETP.GE.AND P3, PT, R6, R4, PT ;  /* 0x000000040600720c */ /* 0x000fc40003f66270 */
[----:B------:R-:W-:Y:S01]  /*c5f0*/  ISETP.GE.AND P0, PT, R6, R5, PT ;  /* 0x000000050600720c */ /* 0x000fe20003f06270 */
[----:B------:R-:W-:Y:S01]  /*c600*/  FMUL.FTZ R6, R24, c[0x0][0x2ec] ;  /* 0x0000bb0018067a20 */ /* 0x000fe20000410000 */
[----:B------:R-:W-:Y:S02]  /*c610*/  FSEL R89, R89, -INF , !P4 ;  /* 0xff80000059597808 */ /* 0x000fe40006000000 */
[----:B---3--:R-:W-:Y:S01]  /*c620*/  FSEL R125, R125, -INF , !P2 ;  /* 0xff8000007d7d7808 */ /* 0x008fe20005000000 */
[----:B------:R3:W1:Y:S01]  /*c630*/  MUFU.TANH R59, R6 ;  /* 0x00000006003b7308 */ /* 0x0006620000002400 */
[----:B------:R-:W-:Y:S02]  /*c640*/  IADD3 R3, R2, 0x39, RZ ;  /* 0x0000003902037810 */ /* 0x000fe40007ffe0ff */
[----:B------:R-:W-:Y:S02]  /*c650*/  FSEL R93, R53, -INF , !P5 ;  /* 0xff800000355d7808 */ /* 0x000fe40006800000 */
[----:B------:R-:W-:-:S02]  /*c660*/  FSEL R124, R124, -INF , !P1 ;  /* 0xff8000007c7c7808 */ /* 0x000fc40004800000 */
[----:B------:R-:W-:Y:S01]  /*c670*/  ISETP.GE.AND P5, PT, R3, R4, PT ;  /* 0x000000040300720c */ /* 0x000fe20003fa6270 */
[----:B--2---:R-:W-:Y:S01]  /*c680*/  FMUL.FTZ R7, R25, c[0x0][0x2ec] ;  /* 0x0000bb0019077a20 */ /* 0x004fe20000410000 */
[----:B------:R-:W-:Y:S02]  /*c690*/  ISETP.GE.AND P1, PT, R3, R5, PT ;  /* 0x000000050300720c */ /* 0x000fe40003f26270 */
[----:B------:R-:W-:Y:S01]  /*c6a0*/  IADD3 R3, R2, 0x41, RZ ;  /* 0x0000004102037810 */ /* 0x000fe20007ffe0ff */
[----:B------:R2:W-:Y:S01]  /*c6b0*/  MUFU.TANH R58, R7 ;  /* 0x00000007003a7308 */ /* 0x0005e20000002400 */
[----:B------:R-:W-:Y:S02]  /*c6c0*/  FSEL R88, R88, -INF , !P3 ;  /* 0xff80000058587808 */ /* 0x000fe40005800000 */
[----:B------:R-:W-:Y:S02]  /*c6d0*/  FSEL R126, R126, -INF , !P0 ;  /* 0xff8000007e7e7808 */ /* 0x000fe40004000000 */
[----:B---3--:R-:W-:-:S02]  /*c6e0*/  IADD3 R6, R2, 0x40, RZ ;  /* 0x0000004002067810 */ /* 0x008fc40007ffe0ff */
[CC--:B------:R-:W-:Y:S02]  /*c6f0*/  ISETP.GE.AND P3, PT, R3.reuse, R4.reuse, PT ;  /* 0x000000040300720c */ /* 0x0c0fe40003f66270 */
[C---:B------:R-:W-:Y:S02]  /*c700*/  ISETP.GE.AND P4, PT, R6.reuse, R4, PT ;  /* 0x000000040600720c */ /* 0x040fe40003f86270 */
[-C--:B------:R-:W-:Y:S01]  /*c710*/  ISETP.GE.AND P2, PT, R6, R5.reuse, PT ;  /* 0x000000050600720c */ /* 0x080fe20003f46270 */
[----:B------:R-:W-:Y:S01]  /*c720*/  FMUL.FTZ R6, R26, c[0x0][0x2ec] ;  /* 0x0000bb001a067a20 */ /* 0x000fe20000410000 */
[----:B------:R-:W-:Y:S02]  /*c730*/  ISETP.GE.AND P0, PT, R3, R5, PT ;  /* 0x000000050300720c */ /* 0x000fe40003f06270 */
[----:B------:R-:W-:Y:S01]  /*c740*/  IADD3 R3, R2, 0x48, RZ ;  /* 0x0000004802037810 */ /* 0x000fe20007ffe0ff */
[----:B------:R3:W1:Y:S01]  /*c750*/  MUFU.TANH R38, R6 ;  /* 0x0000000600267308 */ /* 0x0006620000002400 */
[----:B--2---:R-:W-:Y:S01]  /*c760*/  FMUL.FTZ R7, R21, c[0x0][0x2ec] ;  /* 0x0000bb0015077a20 */ /* 0x004fe20000410000 */
[----:B------:R-:W-:-:S02]  /*c770*/  FSEL R86, R86, -INF , !P5 ;  /* 0xff80000056567808 */ /* 0x000fc40006800000 */
[----:B------:R-:W-:Y:S02]  /*c780*/  FSEL R127, R127, -INF , !P1 ;  /* 0xff8000007f7f7808 */ /* 0x000fe40004800000 */
[CC--:B------:R-:W-:Y:S02]  /*c790*/  ISETP.GE.AND P5, PT, R3.reuse, R4.reuse, PT ;  /* 0x000000040300720c */ /* 0x0c0fe40003fa6270 */
[-C--:B------:R-:W-:Y:S01]  /*c7a0*/  ISETP.GE.AND P1, PT, R3, R5.reuse, PT ;  /* 0x000000050300720c */ /* 0x080fe20003f26270 */
[----:B------:R2:W-:Y:S01]  /*c7b0*/  MUFU.TANH R55, R7 ;  /* 0x0000000700377308 */ /* 0x0005e20000002400 */
[----:B------:R-:W-:Y:S02]  /*c7c0*/  IADD3 R3, R2, 0x49, RZ ;  /* 0x0000004902037810 */ /* 0x000fe40007ffe0ff */
[----:B------:R-:W-:Y:S02]  /*c7d0*/  FSEL R87, R87, -INF , !P4 ;  /* 0xff80000057577808 */ /* 0x000fe40006000000 */
[----:B------:R-:W-:Y:S01]  /*c7e0*/  FSEL R128, R128, -INF , !P2 ;  /* 0xff80000080807808 */ /* 0x000fe20005000000 */
[----:B---3--:R-:W-:Y:S01]  /*c7f0*/  FMUL.FTZ R6, R27, c[0x0][0x2ec] ;  /* 0x0000bb001b067a20 */ /* 0x008fe20000410000 */
[C---:B------:R-:W-:Y:S01]  /*c800*/  ISETP.GE.AND P4, PT, R3.reuse, R4, PT ;  /* 0x000000040300720c */ /* 0x040fe20003f86270 */
[----:B------:R-:W-:Y:S01]  /*c810*/  HMMA.16816.F32 R24, R8, R34, R16 ;  /* 0x000000220818723c */ /* 0x000fe20000001810 */
[----:B------:R-:W-:Y:S01]  /*c820*/  ISETP.GE.AND P2, PT, R3, R5, PT ;  /* 0x000000050300720c */ /* 0x000fe20003f46270 */
[----:B------:R3:W3:Y:S01]  /*c830*/  MUFU.TANH R108, R6 ;  /* 0x00000006006c7308 */ /* 0x0006e20000002400 */
[----:B------:R-:W-:Y:S01]  /*c840*/  IADD3 R3, R2, 0x50, RZ ;  /* 0x0000005002037810 */ /* 0x000fe20007ffe0ff */
[----:B------:R-:W-:Y:S01]  /*c850*/  LDSM.16.M88.4 R32, [R134+0x4800] ;  /* 0x004800008620783b */ /* 0x000fe20000000200 */
[----:B------:R-:W-:Y:S01]  /*c860*/  FSEL R85, R85, -INF , !P3 ;  /* 0xff80000055557808 */ /* 0x000fe20005800000 */
[----:B--2---:R-:W-:-:S02]  /*c870*/  FMUL.FTZ R7, R22, c[0x0][0x2ec] ;  /* 0x0000bb0016077a20 */ /* 0x004fc40000410000 */
[----:B-1----:R-:W-:Y:S01]  /*c880*/  HMMA.16816.F32 R16, R12, R28, RZ ;  /* 0x0000001c0c10723c */ /* 0x002fe200000018ff */
[----:B------:R-:W-:Y:S01]  /*c890*/  FSEL R130, R130, -INF , !P0 ;  /* 0xff80000082827808 */ /* 0x000fe20004000000 */
[----:B------:R1:W-:Y:S01]  /*c8a0*/  MUFU.TANH R37, R7 ;  /* 0x0000000700257308 */ /* 0x0003e20000002400 */
[----:B------:R-:W-:Y:S02]  /*c8b0*/  FSEL R81, R81, -INF , !P5 ;  /* 0xff80000051517808 */ /* 0x000fe40006800000 */
[----:B------:R-:W-:Y:S02]  /*c8c0*/  FSEL R129, R129, -INF , !P1 ;  /* 0xff80000081817808 */ /* 0x000fe40004800000 */
[C---:B------:R-:W-:Y:S01]  /*c8d0*/  ISETP.GE.AND P3, PT, R3.reuse, R4, PT ;  /* 0x000000040300720c */ /* 0x040fe20003f66270 */
[----:B---3--:R-:W-:Y:S01]  /*c8e0*/  FMUL.FTZ R6, R20, c[0x0][0x2ec] ;  /* 0x0000bb0014067a20 */ /* 0x008fe20000410000 */
[----:B------:R-:W-:Y:S02]  /*c8f0*/  ISETP.GE.AND P0, PT, R3, R5, PT ;  /* 0x000000050300720c */ /* 0x000fe40003f06270 */
[----:B------:R-:W-:Y:S01]  /*c900*/  FSEL R82, R82, -INF , !P3 ;  /* 0xff80000052527808 */ /* 0x000fe20005800000 */
[----:B------:R2:W3:Y:S01]  /*c910*/  MUFU.TANH R56, R6 ;  /* 0x0000000600387308 */ /* 0x0004e20000002400 */
[----:B------:R-:W-:-:S02]  /*c920*/  FSEL R133, R133, -INF , !P0 ;  /* 0xff80000085857808 */ /* 0x000fc40004000000 */
[----:B------:R-:W-:Y:S01]  /*c930*/  IADD3 R3, R2, 0x58, RZ ;  /* 0x0000005802037810 */ /* 0x000fe20007ffe0ff */
[----:B-1----:R-:W-:Y:S01]  /*c940*/  FMUL.FTZ R7, R23, c[0x0][0x2ec] ;  /* 0x0000bb0017077a20 */ /* 0x002fe20000410000 */
[----:B------:R-:W-:Y:S02]  /*c950*/  FSEL R83, R83, -INF , !P4 ;  /* 0xff80000053537808 */ /* 0x000fe40006000000 */
[----:B------:R-:W-:Y:S01]  /*c960*/  FSEL R132, R132, -INF , !P2 ;  /* 0xff80000084847808 */ /* 0x000fe20005000000 */
[----:B------:R1:W1:Y:S04]  /*c970*/  MUFU.TANH R107, R7 ;  /* 0x00000007006b7308 */ /* 0x0002680000002400 */
[----:B------:R-:W-:Y:S01]  /*c980*/  HMMA.16816.F32 R20, R8, R44, R16 ;  /* 0x0000002c0814723c */ /* 0x000fe20000001810 */
[----:B------:R-:W-:-:S02]  /*c990*/  ISETP.GE.AND P4, PT, R3, R4, PT ;  /* 0x000000040300720c */ /* 0x000fc40003f86270 */
[-C--:B------:R-:W-:Y:S02]  /*c9a0*/  ISETP.GE.AND P2, PT, R3, R5.reuse, PT ;  /* 0x000000050300720c */ /* 0x080fe40003f46270 */
        /* <DEDUP_REMOVED lines=9> */
[----:B------:R-:W-:Y:S01]  /*ca40*/  IADD3 R3, R2, 0x60, RZ ;  /* 0x0000006002037810 */ /* 0x000fe20007ffe0ff */
[----:B------:R1:W1:Y:S01]  /*ca50*/  MUFU.TANH R106, R7 ;  /* 0x00000007006a7308 */ /* 0x0002620000002400 */
[CC--:B------:R-:W-:Y:S02]  /*ca60*/  ISETP.GE.AND P3, PT, R6.reuse, R4.reuse, PT ;  /* 0x000000040600720c */ /* 0x0c0fe40003f66270 */
[----:B------:R-:W-:Y:S01]  /*ca70*/  ISETP.GE.AND P0, PT, R6, R5, PT ;  /* 0x000000050600720c */ /* 0x000fe20003f06270 */
[----:B------:R-:W-:Y:S01]  /*ca80*/  FMUL.FTZ R6, R24, c[0x0][0x2ec] ;  /* 0x0000bb0018067a20 */ /* 0x000fe20000410000 */
[----:B------:R-:W-:Y:S02]  /*ca90*/  FSEL R84, R84, -INF , !P5 ;  /* 0xff80000054547808 */ /* 0x000fe40006800000 */
[----:B------:R-:W-:Y:S01]  /*caa0*/  FSEL R138, R138, -INF , !P1 ;  /* 0xff8000008a8a7808 */ /* 0x000fe20004800000 */
[----:B------:R3:W2:Y:S01]  /*cab0*/  MUFU.TANH R105, R6 ;  /* 0x0000000600697308 */ /* 0x0006a20000002400 */
[----:B------:R-:W-:-:S02]  /*cac0*/  ISETP.GE.AND P5, PT, R3, R4, PT ;  /* 0x000000040300720c */ /* 0x000fc40003fa6270 */
[-C--:B------:R-:W-:Y:S02]  /*cad0*/  ISETP.GE.AND P1, PT, R3, R5.reuse, PT ;  /* 0x000000050300720c */ /* 0x080fe40003f26270 */
        /* <DEDUP_REMOVED lines=14> */
[CC--:B------:R-:W-:Y:S01]  /*cbc0*/  ISETP.GE.AND P5, PT, R3.reuse, R4.reuse, PT ;  /* 0x000000040300720c */ /* 0x0c0fe20003fa6270 */
[----:B------:R3:W2:Y:S01]  /*cbd0*/  MUFU.TANH R103, R6 ;  /* 0x0000000600677308 */ /* 0x0006a20000002400 */
[----:B------:R-:W-:Y:S01]  /*cbe0*/  ISETP.GE.AND P1, PT, R3, R5, PT ;  /* 0x000000050300720c */ /* 0x000fe20003f26270 */
[----:B-1----:R-:W-:Y:S01]  /*cbf0*/  FMUL.FTZ R7, R22, c[0x0][0x2ec] ;  /* 0x0000bb0016077a20 */ /* 0x002fe20000410000 */
[----:B------:R-:W-:Y:S02]  /*cc00*/  IADD3 R3, R2, 0x70, RZ ;  /* 0x0000007002037810 */ /* 0x000fe40007ffe0ff */
[----:B------:R-:W-:Y:S02]  /*cc10*/  FSEL R78, R78, -INF , !P4 ;  /* 0xff8000004e4e7808 */ /* 0x000fe40006000000 */
[----:B------:R-:W-:Y:S01]  /*cc20*/  FSEL R142, R142, -INF , !P2 ;  /* 0xff8000008e8e7808 */ /* 0x000fe20005000000 */
[----:B------:R1:W-:Y:S01]  /*cc30*/  MUFU.TANH R54, R7 ;  /* 0x0000000700367308 */ /* 0x0003e20000002400 */
[----:B------:R-:W-:-:S02]  /*cc40*/  ISETP.GE.AND P4, PT, R3, R4, PT ;  /* 0x000000040300720c */ /* 0x000fc40003f86270 */
[----:B------:R-:W-:Y:S02]  /*cc50*/  ISETP.GE.AND P2, PT, R3, R5, PT ;  /* 0x000000050300720c */ /* 0x000fe40003f46270 */
[----:B------:R-:W-:Y:S02]  /*cc60*/  IADD3 R3, R2, 0x71, RZ ;  /* 0x0000007102037810 */ /* 0x000fe40007ffe0ff */
[----:B------:R-:W-:Y:S01]  /*cc70*/  FSEL R76, R76, -INF , !P3 ;  /* 0xff8000004c4c7808 */ /* 0x000fe20005800000 */
[----:B---3--:R-:W-:Y:S01]  /*cc80*/  FMUL.FTZ R6, R27, c[0x0][0x2ec] ;  /* 0x0000bb001b067a20 */ /* 0x008fe20000410000 */
[----:B------:R-:W-:Y:S01]  /*cc90*/  FSEL R140, R140, -INF , !P0 ;  /* 0xff8000008c8c7808 */ /* 0x000fe20004000000 */
[----:B------:R-:W-:Y:S01]  /*cca0*/  HMMA.16816.F32 R24, R8, R46, R16 ;  /* 0x0000002e0818723c */ /* 0x000fe20000001810 */
[----:B------:R-:W-:Y:S01]  /*ccb0*/  FSEL R72, R72, -INF , !P5 ;  /* 0xff80000048487808 */ /* 0x000fe20006800000 */
[----:B------:R3:W2:Y:S01]  /*ccc0*/  MUFU.TANH R104, R6 ;  /* 0x0000000600687308 */ /* 0x0006a20000002400 */
[----:B------:R-:W-:-:S02]  /*ccd0*/  FSEL R141, R141, -INF , !P1 ;  /* 0xff8000008d8d7808 */ /* 0x000fc40004800000 */
[----:B------:R-:W-:Y:S01]  /*cce0*/  ISETP.GE.AND P3, PT, R3, R4, PT ;  /* 0x000000040300720c */ /* 0x000fe20003f66270 */
[----:B-1----:R-:W-:Y:S01]  /*ccf0*/  FMUL.FTZ R7, R23, c[0x0][0x2ec] ;  /* 0x0000bb0017077a20 */ /* 0x002fe20000410000 */
[----:B------:R-:W-:Y:S01]  /*cd00*/  ISETP.GE.AND P0, PT, R3, R5, PT ;  /* 0x000000050300720c */ /* 0x000fe20003f06270 */
[----:B------:R-:W-:Y:S01]  /*cd10*/  HMMA.16816.F32 R16, R12, R40, RZ ;  /* 0x000000280c10723c */ /* 0x000fe200000018ff */
[----:B------:R-:W-:Y:S01]  /*cd20*/  FSEL R73, R73, -INF , !P3 ;  /* 0xff80000049497808 */ /* 0x000fe20005800000 */
[----:B------:R1:W-:Y:S01]  /*cd30*/  MUFU.TANH R57, R7 ;  /* 0x0000000700397308 */ /* 0x0003e20000002400 */
[----:B------:R-:W-:Y:S02]  /*cd40*/  FSEL R145, R145, -INF , !P0 ;  /* 0xff80000091917808 */ /* 0x000fe40004000000 */
[----:B------:R-:W-:Y:S02]  /*cd50*/  IADD3 R3, R2, 0x79, RZ ;  /* 0x0000007902037810 */ /* 0x000fe40007ffe0ff */
[----:B------:R-:W-:-:S02]  /*cd60*/  FSEL R74, R74, -INF , !P4 ;  /* 0xff8000004a4a7808 */ /* 0x000fc40006000000 */
[----:B------:R-:W-:Y:S01]  /*cd70*/  FSEL R143, R143, -INF , !P2 ;  /* 0xff8000008f8f7808 */ /* 0x000fe20005000000 */
[----:B---3--:R-:W-:Y:S01]  /*cd80*/  FMUL.FTZ R6, R20, c[0x0][0x2ec] ;  /* 0x0000bb0014067a20 */ /* 0x008fe20000410000 */
[C---:B------:R-:W-:Y:S02]  /*cd90*/  ISETP.GE.AND P4, PT, R3.reuse, R4, PT ;  /* 0x000000040300720c */ /* 0x040fe40003f86270 */
[----:B------:R-:W-:Y:S01]  /*cda0*/  ISETP.GE.AND P2, PT, R3, R5, PT ;  /* 0x000000050300720c */ /* 0x000fe20003f46270 */
[----:B------:R3:W3:Y:S01]  /*cdb0*/  MUFU.TANH R62, R6 ;  /* 0x00000006003e7308 */ /* 0x0006e20000002400 */
[----:B------:R-:W-:Y:S02]  /*cdc0*/  FSEL R71, R71, -INF , !P4 ;  /* 0xff80000047477808 */ /* 0x000fe40006000000 */
[----:B------:R-:W-:Y:S01]  /*cdd0*/  FSEL R144, R144, -INF , !P2 ;  /* 0xff80000090907808 */ /* 0x000fe20005000000 */
[----:B-1----:R-:W-:Y:S01]  /*cde0*/  FMUL.FTZ R7, R25, c[0x0][0x2ec] ;  /* 0x0000bb0019077a20 */ /* 0x002fe20000410000 */
[----:B------:R-:W-:-:S02]  /*cdf0*/  IADD3 R3, R2, 0x81, RZ ;  /* 0x0000008102037810 */ /* 0x000fc40007ffe0ff */
[----:B------:R-:W-:Y:S01]  /*ce00*/  FSEL R90, R90, -INF , !P6 ;  /* 0xff8000005a5a7808 */ /* 0x000fe20007000000 */
[----:B------:R1:W-:Y:S02]  /*ce10*/  MUFU.TANH R51, R7 ;  /* 0x0000000700337308 */ /* 0x0003e40000002400 */
[----:B--2---:R-:W-:Y:S01]  /*ce20*/  HMMA.16816.F32 R20, R8, R28, R16 ;  /* 0x0000001c0814723c */ /* 0x004fe20000001810 */
[----:B---3--:R-:W-:-:S07]  /*ce30*/  IADD3 R6, R2, 0x78, RZ ;  /* 0x0000007802067810 */ /* 0x008fce0007ffe0ff */
        /* <DEDUP_REMOVED lines=11> */
[----:B------:R3:W-:Y:S01]  /*cef0*/  MUFU.TANH R53, R6 ;  /* 0x0000000600357308 */ /* 0x0007e20000002400 */
[----:B------:R-:W-:Y:S01]  /*cf00*/  ISETP.GE.AND P1, PT, R3, R5, PT ;  /* 0x000000050300720c */ /* 0x000fe20003f26270 */
[----:B-1----:R-:W-:Y:S01]  /*cf10*/  FMUL.FTZ R7, R21, c[0x0][0x2ec] ;  /* 0x0000bb0015077a20 */ /* 0x002fe20000410000 */
[----:B------:R-:W-:Y:S02]  /*cf20*/  IADD3 R3, R2, 0x89, RZ ;  /* 0x0000008902037810 */ /* 0x000fe40007ffe0ff */
[----:B------:R-:W-:-:S02]  /*cf30*/  FSEL R70, R70, -INF , !P3 ;  /* 0xff80000046467808 */ /* 0x000fc40005800000 */
[----:B------:R-:W-:Y:S01]  /*cf40*/  FSEL R147, R147, -INF , !P0 ;  /* 0xff80000093937808 */ /* 0x000fe20004000000 */
[----:B------:R1:W-:Y:S01]  /*cf50*/  MUFU.TANH R47, R7 ;  /* 0x00000007002f7308 */ /* 0x0003e20000002400 */
[C---:B------:R-:W-:Y:S02]  /*cf60*/  ISETP.GE.AND P3, PT, R3.reuse, R4, PT ;  /* 0x000000040300720c */ /* 0x040fe40003f66270 */
[----:B------:R-:W-:Y:S02]  /*cf70*/  ISETP.GE.AND P0, PT, R3, R5, PT ;  /* 0x000000050300720c */ /* 0x000fe40003f06270 */
[----:B------:R-:W-:Y:S02]  /*cf80*/  IADD3 R3, R2, 0x90, RZ ;  /* 0x0000009002037810 */ /* 0x000fe40007ffe0ff */
[----:B------:R-:W-:Y:S02]  /*cf90*/  FSEL R68, R68, -INF , !P5 ;  /* 0xff80000044447808 */ /* 0x000fe40006800000 */
[----:B---3--:R-:W-:-:S02]  /*cfa0*/  IADD3 R6, R2, 0x88, RZ ;  /* 0x0000008802067810 */ /* 0x008fc40007ffe0ff */
[----:B------:R-:W-:Y:S02]  /*cfb0*/  FSEL R149, R149, -INF , !P1 ;  /* 0xff80000095957808 */ /* 0x000fe40004800000 */
[CC--:B------:R-:W-:Y:S02]  /*cfc0*/  ISETP.GE.AND P4, PT, R6.reuse, R4.reuse, PT ;  /* 0x000000040600720c */ /* 0x0c0fe40003f86270 */
[-C--:B------:R-:W-:Y:S01]  /*cfd0*/  ISETP.GE.AND P2, PT, R6, R5.reuse, PT ;  /* 0x000000050600720c */ /* 0x080fe20003f46270 */
[----:B------:R-:W-:Y:S01]  /*cfe0*/  FMUL.FTZ R6, R26, c[0x0][0x2ec] ;  /* 0x0000bb001a067a20 */ /* 0x000fe20000410000 */
[C---:B------:R-:W-:Y:S01]  /*cff0*/  ISETP.GE.AND P5, PT, R3.reuse, R4, PT ;  /* 0x000000040300720c */ /* 0x040fe20003fa6270 */
[----:B-1----:R-:W-:Y:S01]  /*d000*/  FMUL.FTZ R7, R22, c[0x0][0x2ec] ;  /* 0x0000bb0016077a20 */ /* 0x002fe20000410000 */
[----:B------:R-:W-:Y:S01]  /*d010*/  ISETP.GE.AND P1, PT, R3, R5, PT ;  /* 0x000000050300720c */ /* 0x000fe20003f26270 */
[----:B------:R1:W3:Y:S01]  /*d020*/  MUFU.TANH R50, R6 ;  /* 0x0000000600327308 */ /* 0x0002e20000002400 */
[----:B------:R-:W-:-:S02]  /*d030*/  IADD3 R3, R2, 0x91, RZ ;  /* 0x0000009102037810 */ /* 0x000fc40007ffe0ff */
[----:B------:R-:W-:Y:S02]  /*d040*/  FSEL R69, R69, -INF , !P4 ;  /* 0xff80000045457808 */ /* 0x000fe40006000000 */
[----:B------:R-:W-:Y:S02]  /*d050*/  FSEL R151, R67, -INF , !P2 ;  /* 0xff80000043977808 */ /* 0x000fe40005000000 */
[C---:B------:R-:W-:Y:S01]  /*d060*/  ISETP.GE.AND P4, PT, R3.reuse, R4, PT ;  /* 0x000000040300720c */ /* 0x040fe20003f86270 */
[----:B------:R2:W-:Y:S01]  /*d070*/  MUFU.TANH R46, R7 ;  /* 0x00000007002e7308 */ /* 0x0005e20000002400 */
[----:B------:R-:W-:Y:S02]  /*d080*/  ISETP.GE.AND P2, PT, R3, R5, PT ;  /* 0x000000050300720c */ /* 0x000fe40003f46270 */
[----:B------:R-:W-:Y:S02]  /*d090*/  IADD3 R3, R2, 0x98, RZ ;  /* 0x0000009802037810 */ /* 0x000fe40007ffe0ff */
[----:B------:R-:W-:-:S02]  /*d0a0*/  FSEL R67, R150, -INF , !P3 ;  /* 0xff80000096437808 */ /* 0x000fc40005800000 */
[----:B------:R-:W-:Y:S01]  /*d0b0*/  FSEL R150, R148, -INF , !P0 ;  /* 0xff80000094967808 */ /* 0x000fe20004000000 */
[----:B-1----:R-:W-:Y:S01]  /*d0c0*/  FMUL.FTZ R6, R27, c[0x0][0x2ec] ;  /* 0x0000bb001b067a20 */ /* 0x002fe20000410000 */
[----:B------:R-:W-:Y:S01]  /*d0d0*/  FSEL R66, R66, -INF , !P5 ;  /* 0xff80000042427808 */ /* 0x000fe20006800000 */
[----:B------:R-:W-:Y:S01]  /*d0e0*/  HMMA.16816.F32 R24, R8, R30, R16 ;  /* 0x0000001e0818723c */ /* 0x000fe20000001810 */
[----:B------:R-:W1:Y:S01]  /*d0f0*/  LDSM.16.M88.4 R28, [R134+0x4c00] ;  /* 0x004c0000861c783b */ /* 0x000e620000000200 */
[----:B------:R3:W-:Y:S01]  /*d100*/  MUFU.TANH R49, R6 ;  /* 0x0000000600317308 */ /* 0x0007e20000002400 */
[----:B------:R-:W-:Y:S02]  /*d110*/  FSEL R148, R65, -INF , !P1 ;  /* 0xff80000041947808 */ /* 0x000fe40004800000 */
[----:B------:R-:W-:Y:S01]  /*d120*/  ISETP.GE.AND P3, PT, R3, R4, PT ;  /* 0x000000040300720c */ /* 0x000fe20003f66270 */
[----:B--2---:R-:W-:Y:S01]  /*d130*/  FMUL.FTZ R7, R23, c[0x0][0x2ec] ;  /* 0x0000bb0017077a20 */ /* 0x004fe20000410000 */
[----:B------:R-:W-:Y:S01]  /*d140*/  ISETP.GE.AND P0, PT, R3, R5, PT ;  /* 0x000000050300720c */ /* 0x000fe20003f06270 */
[----:B------:R-:W-:Y:S01]  /*d150*/  HMMA.16816.F32 R16, R12, R32, RZ ;  /* 0x000000200c10723c */ /* 0x000fe200000018ff */
[----:B------:R-:W-:Y:S01]  /*d160*/  FSEL R64, R64, -INF , !P3 ;  /* 0xff80000040407808 */ /* 0x000fe20005800000 */
[----:B------:R2:W-:Y:S01]  /*d170*/  MUFU.TANH R45, R7 ;  /* 0x00000007002d7308 */ /* 0x0005e20000002400 */
[----:B----4-:R-:W-:-:S02]  /*d180*/  FSEL R152, R63, -INF , !P0 ;  /* 0xff8000003f987808 */ /* 0x010fc40004000000 */
[----:B------:R-:W-:Y:S02]  /*d190*/  IADD3 R3, R2, 0xa0, RZ ;  /* 0x000000a002037810 */ /* 0x000fe40007ffe0ff */
[----:B------:R-:W-:Y:S02]  /*d1a0*/  FSEL R65, R135, -INF , !P4 ;  /* 0xff80000087417808 */ /* 0x000fe40006000000 */
[----:B------:R-:W-:Y:S01]  /*d1b0*/  ISETP.GE.AND P4, PT, R3, R4, PT ;  /* 0x000000040300720c */ /* 0x000fe20003f86270 */
[----:B---3--:R-:W-:Y:S01]  /*d1c0*/  FMUL.FTZ R6, R20, c[0x0][0x2ec] ;  /* 0x0000bb0014067a20 */ /* 0x008fe20000410000 */
[----:B------:R-:W-:Y:S02]  /*d1d0*/  FSEL R131, R131, -INF , !P2 ;  /* 0xff80000083837808 */ /* 0x000fe40005000000 */
[----:B------:R-:W-:Y:S01]  /*d1e0*/  ISETP.GE.AND P2, PT, R3, R5, PT ;  /* 0x000000050300720c */ /* 0x000fe20003f46270 */
[----:B------:R3:W4:Y:S01]  /*d1f0*/  MUFU.TANH R48, R6 ;  /* 0x0000000600307308 */ /* 0x0007220000002400 */
[----:B------:R-:W-:Y:S01]  /*d200*/  IADD3 R3, R2, 0xa8, RZ ;  /* 0x000000a802037810 */ /* 0x000fe20007ffe0ff */
[----:B--2---:R-:W-:-:S08]  /*d210*/  FMUL.FTZ R7, R25, c[0x0][0x2ec] ;  /* 0x0000bb0019077a20 */ /* 0x004fd00000410000 */
[----:B------:R-:W-:Y:S01]  /*d220*/  HMMA.16816.F32 R20, R8, R40, R16 ;  /* 0x000000280814723c */ /* 0x000fe20000001810 */
[----:B------:R2:W-:Y:S01]  /*d230*/  MUFU.TANH R41, R7 ;  /* 0x0000000700297308 */ /* 0x0005e20000002400 */
[----:B---3--:R-:W-:-:S06]  /*d240*/  IADD3 R6, R2, 0x99, RZ ;  /* 0x0000009902067810 */ /* 0x008fcc0007ffe0ff */
[----:B------:R-:W-:Y:S01]  /*d250*/  HMMA.16816.F32 R16, R12, R34, RZ ;  /* 0x000000220c10723c */ /* 0x000fe200000018ff */
[----:B------:R-:W3:Y:S01]  /*d260*/  LDSM.16.M88.4 R32, [R165+0x3c00] ;  /* 0x003c0000a520783b */ /* 0x000ee20000000200 */
[----:B------:R-:W-:Y:S01]  /*d270*/  ISETP.GE.AND P5, PT, R6, R4, PT ;  /* 0x000000040600720c */ /* 0x000fe20003fa6270 */
[----:B------:R-:W-:-:S04]  /*d280*/  DEPBAR.LE SB0, 0x0 ;  /* 0x000080000000791a */ /* 0x000fc80000000000 */
[----:B------:R-:W-:Y:S01]  /*d290*/  BAR.SYNC.DEFER_BLOCKING 0x0 ;  /* 0x0000000000007b1d */ /* 0x000fe20000010000 */
[-C--:B------:R-:W-:Y:S01]  /*d2a0*/  ISETP.GE.AND P1, PT, R6, R5.reuse, PT ;  /* 0x000000050600720c */ /* 0x080fe20003f26270 */
[----:B--2---:R-:W-:Y:S01]  /*d2b0*/  FMUL.FTZ R7, R27, c[0x0][0x2ec] ;  /* 0x0000bb001b077a20 */ /* 0x004fe20000410000 */
[----:B------:R-:W-:Y:S02]  /*d2c0*/  IADD3 R6, R2, 0xa1, RZ ;  /* 0x000000a102067810 */ /* 0x000fe40007ffe0ff */
[----:B------:R-:W-:Y:S02]  /*d2d0*/  FSEL R63, R120, -INF , !P5 ;  /* 0xff800000783f7808 */ /* 0x000fe40006800000 */
[C---:B------:R-:W-:Y:S02]  /*d2e0*/  ISETP.GE.AND P3, PT, R6.reuse, R4, PT ;  /* 0x000000040600720c */ /* 0x040fe40003f66270 */
[----:B------:R-:W-:Y:S01]  /*d2f0*/  ISETP.GE.AND P0, PT, R6, R5, PT ;  /* 0x000000050600720c */ /* 0x000fe20003f06270 */
[----:B------:R-:W-:Y:S01]  /*d300*/  FMUL.FTZ R6, R24, c[0x0][0x2ec] ;  /* 0x0000bb0018067a20 */ /* 0x000fe20000410000 */
[----:B------:R-:W-:-:S02]  /*d310*/  FSEL R120, R61, -INF , !P1 ;  /* 0xff8000003d787808 */ /* 0x000fc40004800000 */
[----:B-----5:R-:W-:Y:S01]  /*d320*/  FSEL R61, R109, -INF , !P4 ;  /* 0xff8000006d3d7808 */ /* 0x020fe20006000000 */
[----:B------:R2:W5:Y:S01]  /*d330*/  MUFU.TANH R44, R6 ;  /* 0x00000006002c7308 */ /* 0x0005620000002400 */
[----:B------:R-:W-:Y:S02]  /*d340*/  FSEL R109, R60, -INF , !P2 ;  /* 0xff8000003c6d7808 */ /* 0x000fe40005000000 */
[C---:B------:R-:W-:Y:S02]  /*d350*/  ISETP.GE.AND P5, PT, R3.reuse, R4, PT ;  /* 0x000000040300720c */ /* 0x040fe40003fa6270 */
[----:B------:R-:W-:Y:S02]  /*d360*/  ISETP.GE.AND P1, PT, R3, R5, PT ;  /* 0x000000050300720c */ /* 0x000fe40003f26270 */
[----:B------:R-:W-:Y:S02]  /*d370*/  IADD3 R3, R2, 0xb0, RZ ;  /* 0x000000b002037810 */ /* 0x000fe40007ffe0ff */
[----:B------:R-:W-:-:S02]  /*d380*/  FSEL R60, R112, -INF , !P3 ;  /* 0xff800000703c7808 */ /* 0x000fc40005800000 */
[----:B------:R-:W-:Y:S02]  /*d390*/  FSEL R112, R39, -INF , !P0 ;  /* 0xff80000027707808 */ /* 0x000fe40004000000 */
[CC--:B------:R-:W-:Y:S01]  /*d3a0*/  ISETP.GE.AND P3, PT, R3.reuse, R4.reuse, PT ;  /* 0x000000040300720c */ /* 0x0c0fe20003f66270 */
[----:B------:R1:W-:Y:S01]  /*d3b0*/  MUFU.TANH R39, R7 ;  /* 0x0000000700277308 */ /* 0x0003e20000002400 */
[----:B------:R-:W-:Y:S02]  /*d3c0*/  ISETP.GE.AND P0, PT, R3, R5, PT ;  /* 0x000000050300720c */ /* 0x000fe40003f06270 */
[----:B--2---:R-:W-:Y:S02]  /*d3d0*/  IADD3 R6, R2, 0xa9, RZ ;  /* 0x000000a902067810 */ /* 0x004fe40007ffe0ff */
[----:B------:R-:W-:Y:S02]  /*d3e0*/  FSEL R59, R59, -INF , !P5 ;  /* 0xff8000003b3b7808 */ /* 0x000fe40006800000 */
[----:B------:R-:W-:-:S02]  /*d3f0*/  ISETP.GE.AND P4, PT, R6, R4, PT ;  /* 0x000000040600720c */ /* 0x000fc40003f86270 */
[-C--:B------:R-:W-:Y:S01]  /*d400*/  ISETP.GE.AND P2, PT, R6, R5.reuse, PT ;  /* 0x000000050600720c */ /* 0x080fe20003f46270 */
[----:B------:R-:W-:Y:S01]  /*d410*/  FMUL.FTZ R6, R26, c[0x0][0x2ec] ;  /* 0x0000bb001a067a20 */ /* 0x000fe20000410000 */
[----:B------:R-:W-:Y:S01]  /*d420*/  FSEL R153, R38, -INF , !P1 ;  /* 0xff80000026997808 */ /* 0x000fe20004800000 */
[----:B------:R-:W-:Y:S01]  /*d430*/  HMMA.16816.F32 R24, R8, R42, R16 ;  /* 0x0000002a0818723c */ /* 0x000fe20000001810 */
[----:B------:R-:W-:Y:S01]  /*d440*/  IADD3 R3, R2, 0xb8, RZ ;  /* 0x000000b802037810 */ /* 0x000fe20007ffe0ff */
[----:B------:R2:W-:Y:S01]  /*d450*/  MUFU.TANH R40, R6 ;  /* 0x0000000600287308 */ /* 0x0005e20000002400 */
[----:B------:R-:W-:Y:S01]  /*d460*/  FSEL R58, R58, -INF , !P4 ;  /* 0xff8000003a3a7808 */ /* 0x000fe20006000000 */
[----:B-1----:R-:W-:Y:S01]  /*d470*/  FMUL.FTZ R7, R21, c[0x0][0x2ec] ;  /* 0x0000bb0015077a20 */ /* 0x002fe20000410000 */
[----:B------:R-:W-:Y:S02]  /*d480*/  FSEL R108, R108, -INF , !P2 ;  /* 0xff8000006c6c7808 */ /* 0x000fe40005000000 */
[C---:B------:R-:W-:Y:S01]  /*d490*/  ISETP.GE.AND P4, PT, R3.reuse, R4, PT ;  /* 0x000000040300720c */ /* 0x040fe20003f86270 */
[----:B------:R-:W-:Y:S01]  /*d4a0*/  HMMA.16816.F32 R16, R12, R28, RZ ;  /* 0x0000001c0c10723c */ /* 0x000fe200000018ff */
[----:B------:R-:W-:-:S02]  /*d4b0*/  ISETP.GE.AND P2, PT, R3, R5, PT ;  /* 0x000000050300720c */ /* 0x000fc40003f46270 */
[----:B------:R-:W-:Y:S02]  /*d4c0*/  IADD3 R3, R2, 0xb9, RZ ;  /* 0x000000b902037810 */ /* 0x000fe40007ffe0ff */
[----:B------:R-:W-:Y:S02]  /*d4d0*/  FSEL R56, R56, -INF , !P3 ;  /* 0xff80000038387808 */ /* 0x000fe40005800000 */
[----:B------:R-:W-:Y:S01]  /*d4e0*/  ISETP.GE.AND P3, PT, R3, R4, PT ;  /* 0x000000040300720c */ /* 0x000fe20003f66270 */
[----:B------:R-:W-:Y:S01]  /*d4f0*/  HMMA.16816.F32 R12, R12, R30, RZ ;  /* 0x0000001e0c0c723c */ /* 0x000fe200000018ff */
[----:B------:R-:W-:Y:S02]  /*d500*/  FSEL R154, R37, -INF , !P0 ;  /* 0xff800000259a7808 */ /* 0x000fe40004000000 */
[----:B--2---:R-:W-:Y:S01]  /*d510*/  IADD3 R6, R2, 0xb1, RZ ;  /* 0x000000b102067810 */ /* 0x004fe20007ffe0ff */
[----:B------:R1:W-:Y:S01]  /*d520*/  MUFU.TANH R37, R7 ;  /* 0x0000000700257308 */ /* 0x0003e20000002400 */
[----:B------:R-:W-:-:S02]  /*d530*/  ISETP.GE.AND P0, PT, R3, R5, PT ;  /* 0x000000050300720c */ /* 0x000fc40003f06270 */
[C---:B------:R-:W-:Y:S02]  /*d540*/  ISETP.GE.AND P5, PT, R6.reuse, R4, PT ;  /* 0x000000040600720c */ /* 0x040fe40003fa6270 */
[----:B------:R-:W-:Y:S01]  /*d550*/  ISETP.GE.AND P1, PT, R6, R5, PT ;  /* 0x000000050600720c */ /* 0x000fe20003f26270 */
[----:B------:R-:W-:Y:S01]  /*d560*/  FMUL.FTZ R6, R20, c[0x0][0x2ec] ;  /* 0x0000bb0014067a20 */ /* 0x000fe20000410000 */
[----:B------:R-:W-:Y:S02]  /*d570*/  FSEL R55, R55, -INF , !P5 ;  /* 0xff80000037377808 */ /* 0x000fe40006800000 */
[----:B------:R-:W-:Y:S01]  /*d580*/  FSEL R107, R107, -INF , !P1 ;  /* 0xff8000006b6b7808 */ /* 0x000fe20004800000 */
[----:B------:R2:W-:Y:S01]  /*d590*/  MUFU.TANH R38, R6 ;  /* 0x0000000600267308 */ /* 0x0005e20000002400 */
[----:B------:R-:W-:Y:S01]  /*d5a0*/  IADD3 R3, R2, 0xc1, RZ ;  /* 0x000000c102037810 */ /* 0x000fe20007ffe0ff */
[----:B---3--:R-:W-:Y:S01]  /*d5b0*/  HMMA.16816.F32 R16, R8, R32, R16 ;  /* 0x000000200810723c */ /* 0x008fe20000001810 */
[----:B------:R-:W-:-:S02]  /*d5c0*/  FSEL R42, R106, -INF , !P3 ;  /* 0xff8000006a2a7808 */ /* 0x000fc40005800000 */
[----:B------:R-:W-:Y:S01]  /*d5d0*/  FSEL R43, R105, -INF , !P4 ;  /* 0xff800000692b7808 */ /* 0x000fe20006000000 */
[----:B-1----:R-:W-:Y:S01]  /*d5e0*/  FMUL.FTZ R7, R22, c[0x0][0x2ec] ;  /* 0x0000bb0016077a20 */ /* 0x002fe20000410000 */
[----:B------:R-:W-:Y:S02]  /*d5f0*/  FSEL R155, R103, -INF , !P2 ;  /* 0xff800000679b7808 */ /* 0x000fe40005000000 */
[----:B------:R-:W-:Y:S01]  /*d600*/  FSEL R106, R104, -INF , !P0 ;  /* 0xff800000686a7808 */ /* 0x000fe20004000000 */
[----:B------:R1:W3:Y:S01]  /*d610*/  MUFU.TANH R28, R7 ;  /* 0x00000007001c7308 */ /* 0x0002e20000002400 */
[C---:B------:R-:W-:Y:S01]  /*d620*/  ISETP.GE.AND P4, PT, R3.reuse, R4, PT ;  /* 0x000000040300720c */ /* 0x040fe20003f86270 */
[----:B------:R-:W-:Y:S01]  /*d630*/  HMMA.16816.F32 R8, R8, R34, R12 ;  /* 0x000000220808723c */ /* 0x000fe2000000180c */
[----:B------:R-:W-:Y:S02]  /*d640*/  ISETP.GE.AND P2, PT, R3, R5, PT ;  /* 0x000000050300720c */ /* 0x000fe40003f46270 */
[----:B------:R-:W-:-:S02]  /*d650*/  IADD3 R3, R2, 0xc9, RZ ;  /* 0x000000c902037810 */ /* 0x000fc40007ffe0ff */
[----:B--2---:R-:W-:Y:S02]  /*d660*/  IADD3 R6, R2, 0xc0, RZ ;  /* 0x000000c002067810 */ /* 0x004fe40007ffe0ff */
[-C--:B------:R-:W-:Y:S02]  /*d670*/  ISETP.GE.AND P6, PT, R3, R4.reuse, PT ;  /* 0x000000040300720c */ /* 0x080fe40003fc6270 */
[C---:B------:R-:W-:Y:S02]  /*d680*/  ISETP.GE.AND P5, PT, R6.reuse, R4, PT ;  /* 0x000000040600720c */ /* 0x040fe40003fa6270 */
[----:B------:R-:W-:Y:S02]  /*d690*/  ISETP.GE.AND P1, PT, R6, R5, PT ;  /* 0x000000050600720c */ /* 0x000fe40003f26270 */
[----:B------:R-:W-:Y:S01]  /*d6a0*/  IADD3 R6, R2, 0xc8, RZ ;  /* 0x000000c802067810 */ /* 0x000fe20007ffe0ff */
[----:B-1----:R-:W-:Y:S01]  /*d6b0*/  FMUL.FTZ R7, R23, c[0x0][0x2ec] ;  /* 0x0000bb0017077a20 */ /* 0x002fe20000410000 */
[----:B------:R-:W-:-:S02]  /*d6c0*/  FSEL R156, R54, -INF , !P1 ;  /* 0xff800000369c7808 */ /* 0x000fc40004800000 */
[C---:B------:R-:W-:Y:S01]  /*d6d0*/  ISETP.GE.AND P3, PT, R6.reuse, R4, PT ;  /* 0x000000040600720c */ /* 0x040fe20003f66270 */
[----:B------:R1:W-:Y:S01]  /*d6e0*/  MUFU.TANH R29, R7 ;  /* 0x00000007001d7308 */ /* 0x0003e20000002400 */
[-C--:B------:R-:W-:Y:S01]  /*d6f0*/  ISETP.GE.AND P0, PT, R6, R5.reuse, PT ;  /* 0x000000050600720c */ /* 0x080fe20003f06270 */
[----:B------:R-:W-:Y:S01]  /*d700*/  FMUL.FTZ R6, R24, c[0x0][0x2ec] ;  /* 0x0000bb0018067a20 */ /* 0x000fe20000410000 */
[----:B------:R-:W-:Y:S02]  /*d710*/  ISETP.GE.AND P1, PT, R3, R5, PT ;  /* 0x000000050300720c */ /* 0x000fe40003f26270 */
[----:B------:R-:W-:Y:S01]  /*d720*/  IADD3 R3, R2, 0xd0, RZ ;  /* 0x000000d002037810 */ /* 0x000fe20007ffe0ff */
[----:B------:R-:W-:Y:S01]  /*d730*/  FMUL.FTZ R11, R11, c[0x0][0x2ec] ;  /* 0x0000bb000b0b7a20 */ /* 0x000fe20000410000 */
[----:B------:R-:W-:Y:S01]  /*d740*/  FSEL R62, R62, -INF , !P5 ;  /* 0xff8000003e3e7808 */ /* 0x000fe20006800000 */
[----:B------:R2:W2:Y:S01]  /*d750*/  MUFU.TANH R23, R6 ;  /* 0x0000000600177308 */ /* 0x0004a20000002400 */
[----:B------:R-:W-:-:S02]  /*d760*/  FSEL R158, R57, -INF , !P2 ;  /* 0xff800000399e7808 */ /* 0x000fc40005000000 */
[CC--:B------:R-:W-:Y:S02]  /*d770*/  ISETP.GE.AND P5, PT, R3.reuse, R4.reuse, PT ;  /* 0x000000040300720c */ /* 0x0c0fe40003fa6270 */
[----:B------:R-:W-:Y:S02]  /*d780*/  ISETP.GE.AND P2, PT, R3, R5, PT ;  /* 0x000000050300720c */ /* 0x000fe40003f46270 */
[----:B------:R-:W-:Y:S01]  /*d790*/  IADD3 R3, R2, 0xd1, RZ ;  /* 0x000000d102037810 */ /* 0x000fe20007ffe0ff */
[----:B-1----:R-:W-:Y:S01]  /*d7a0*/  FMUL.FTZ R7, R27, c[0x0][0x2ec] ;  /* 0x0000bb001b077a20 */ /* 0x002fe20000410000 */
[----:B------:R-:W-:Y:S01]  /*d7b0*/  FSEL R54, R95, -INF , !P4 ;  /* 0xff8000005f367808 */ /* 0x000fe20006000000 */
[----:B------:R-:W-:Y:S01]  /*d7c0*/  MUFU.TANH R11, R11 ;  /* 0x0000000b000b7308 */ /* 0x000fe20000002400 */
[----:B------:R-:W-:Y:S02]  /*d7d0*/  FSEL R157, R50, -INF , !P0 ;  /* 0xff800000329d7808 */ /* 0x000fe40004000000 */
[----:B------:R-:W-:-:S02]  /*d7e0*/  ISETP.GE.AND P4, PT, R3, R4, PT ;  /* 0x000000040300720c */ /* 0x000fc40003f86270 */
[----:B------:R-:W-:Y:S01]  /*d7f0*/  ISETP.GE.AND P0, PT, R3, R5, PT ;  /* 0x000000050300720c */ /* 0x000fe20003f06270 */
[----:B--2---:R-:W-:Y:S01]  /*d800*/  FMUL.FTZ R6, R25, c[0x0][0x2ec] ;  /* 0x0000bb0019067a20 */ /* 0x004fe20000410000 */
[----:B------:R-:W-:Y:S01]  /*d810*/  IADD3 R3, R2, 0xd8, RZ ;  /* 0x000000d802037810 */ /* 0x000fe20007ffe0ff */
[----:B------:R1:W-:Y:S01]  /*d820*/  MUFU.TANH R21, R7 ;  /* 0x0000000700157308 */ /* 0x0003e20000002400 */
[----:B------:R-:W-:Y:S02]  /*d830*/  FSEL R53, R53, -INF , !P3 ;  /* 0xff80000035357808 */ /* 0x000fe40005800000 */
[----:B------:R-:W-:Y:S02]  /*d840*/  FSEL R51, R51, -INF , !P6 ;  /* 0xff80000033337808 */ /* 0x000fe40007000000 */
[----:B----4-:R-:W-:Y:S02]  /*d850*/  FSEL R48, R48, -INF , !P5 ;  /* 0xff80000030307808 */ /* 0x010fe40006800000 */
[----:B------:R-:W-:Y:S01]  /*d860*/  ISETP.GE.AND P6, PT, R3, R4, PT ;  /* 0x000000040300720c */ /* 0x000fe20003fc6270 */
[----:B------:R2:W4:Y:S01]  /*d870*/  MUFU.TANH R22, R6 ;  /* 0x0000000600167308 */ /* 0x0005220000002400 */
[----:B------:R-:W-:-:S02]  /*d880*/  FSEL R159, R49, -INF , !P1 ;  /* 0xff800000319f7808 */ /* 0x000fc40004800000 */
[----:B------:R-:W-:Y:S02]  /*d890*/  FSEL R161, R46, -INF , !P2 ;  /* 0xff8000002ea17808 */ /* 0x000fe40005000000 */
[----:B-----5:R-:W-:Y:S02]  /*d8a0*/  FSEL R50, R44, -INF , !P6 ;  /* 0xff8000002c327808 */ /* 0x020fe40007000000 */
[-C--:B------:R-:W-:Y:S01]  /*d8b0*/  ISETP.GE.AND P1, PT, R3, R5.reuse, PT ;  /* 0x000000050300720c */ /* 0x080fe20003f26270 */
[----:B-1----:R-:W-:Y:S01]  /*d8c0*/  FMUL.FTZ R7, R16, c[0x0][0x2ec] ;  /* 0x0000bb0010077a20 */ /* 0x002fe20000410000 */
[----:B------:R-:W-:Y:S02]  /*d8d0*/  IADD3 R3, R2, 0xe0, RZ ;  /* 0x000000e002037810 */ /* 0x000fe40007ffe0ff */
[----:B------:R-:W-:Y:S01]  /*d8e0*/  FSEL R163, R45, -INF , !P0 ;  /* 0xff8000002da37808 */ /* 0x000fe20004000000 */
[----:B------:R1:W-:Y:S01]  /*d8f0*/  MUFU.TANH R16, R7 ;  /* 0x0000000700107308 */ /* 0x0003e20000002400 */
[----:B------:R-:W-:-:S02]  /*d900*/  ISETP.GE.AND P0, PT, R3, R5, PT ;  /* 0x000000050300720c */ /* 0x000fc40003f06270 */
[----:B------:R-:W-:Y:S01]  /*d910*/  FSEL R49, R47, -INF , !P4 ;  /* 0xff8000002f317808 */ /* 0x000fe20006000000 */
[----:B--2---:R-:W-:Y:S01]  /*d920*/  FMUL.FTZ R6, R26, c[0x0][0x2ec] ;  /* 0x0000bb001a067a20 */ /* 0x004fe20000410000 */
[----:B------:R-:W-:Y:S02]  /*d930*/  ISETP.GE.AND P4, PT, R3, R4, PT ;  /* 0x000000040300720c */ /* 0x000fe40003f86270 */
[----:B------:R-:W-:Y:S01]  /*d940*/  IADD3 R3, R2, 0xe8, RZ ;  /* 0x000000e802037810 */ /* 0x000fe20007ffe0ff */
[----:B------:R2:W5:Y:S01]  /*d950*/  MUFU.TANH R20, R6 ;  /* 0x0000000600147308 */ /* 0x0005620000002400 */
[----:B---3--:R-:W-:Y:S02]  /*d960*/  FSEL R186, R28, -INF , !P0 ;  /* 0xff8000001cba7808 */ /* 0x008fe40004000000 */
[----:B------:R-:W-:Y:S02]  /*d970*/  FSEL R162, R40, -INF , !P1 ;  /* 0xff80000028a27808 */ /* 0x000fe40004800000 */
[----:B------:R-:W-:Y:S01]  /*d980*/  FSEL R95, R38, -INF , !P4 ;  /* 0xff800000265f7808 */ /* 0x000fe20006000000 */
[----:B-1----:R-:W-:-:S04]  /*d990*/  FMUL.FTZ R7, R17, c[0x0][0x2ec] ;  /* 0x0000bb0011077a20 */ /* 0x002fc80000410000 */
[----:B------:R1:W-:Y:S01]  /*d9a0*/  MUFU.TANH R14, R7 ;  /* 0x00000007000e7308 */ /* 0x0003e20000002400 */
[----:B--2---:R-:W-:-:S04]  /*d9b0*/  IADD3 R6, R2, 0xd9, RZ ;  /* 0x000000d902067810 */ /* 0x004fc80007ffe0ff */
[CC--:B------:R-:W-:Y:S02]  /*d9c0*/  ISETP.GE.AND P5, PT, R6.reuse, R4.reuse, PT ;  /* 0x000000040600720c */ /* 0x0c0fe40003fa6270 */
[-C--:B------:R-:W-:Y:S02]  /*d9d0*/  ISETP.GE.AND P3, PT, R6, R5.reuse, PT ;  /* 0x000000050600720c */ /* 0x080fe40003f66270 */
[----:B------:R-:W-:Y:S02]  /*d9e0*/  IADD3 R6, R2, 0xe1, RZ ;  /* 0x000000e102067810 */ /* 0x000fe40007ffe0ff */
[----:B------:R-:W-:Y:S02]  /*d9f0*/  FSEL R57, R41, -INF , !P5 ;  /* 0xff80000029397808 */ /* 0x000fe40006800000 */
[CC--:B------:R-:W-:Y:S01]  /*da00*/  ISETP.GE.AND P6, PT, R6.reuse, R4.reuse, PT ;  /* 0x000000040600720c */ /* 0x0c0fe20003fc6270 */
[----:B-1----:R-:W-:Y:S01]  /*da10*/  FMUL.FTZ R7, R19, c[0x0][0x2ec] ;  /* 0x0000bb0013077a20 */ /* 0x002fe20000410000 */
[----:B------:R-:W-:Y:S01]  /*da20*/  ISETP.GE.AND P2, PT, R6, R5, PT ;  /* 0x000000050600720c */ /* 0x000fe20003f46270 */
[----:B------:R-:W-:Y:S01]  /*da30*/  FMUL.FTZ R6, R18, c[0x0][0x2ec] ;  /* 0x0000bb0012067a20 */ /* 0x000fe20000410000 */
[----:B------:R-:W-:Y:S01]  /*da40*/  FSEL R185, R39, -INF , !P3 ;  /* 0xff80000027b97808 */ /* 0x000fe20005800000 */
[----:B------:R1:W-:Y:S01]  /*da50*/  MUFU.TANH R12, R7 ;  /* 0x00000007000c7308 */ /* 0x0003e20000002400 */
[----:B------:R-:W-:-:S02]  /*da60*/  ISETP.GE.AND P5, PT, R3, R4, PT ;  /* 0x000000040300720c */ /* 0x000fc40003fa6270 */
[-C--:B------:R-:W-:Y:S02]  /*da70*/  ISETP.GE.AND P3, PT, R3, R5.reuse, PT ;  /* 0x000000050300720c */ /* 0x080fe40003f66270 */
[C---:B------:R-:W-:Y:S02]  /*da80*/  IADD3 R3, R2.reuse, 0xe9, RZ ;  /* 0x000000e902037810 */ /* 0x040fe40007ffe0ff */
[----:B------:R-:W-:Y:S01]  /*da90*/  FSEL R103, R37, -INF , !P6 ;  /* 0xff80000025677808 */ /* 0x000fe20007000000 */
[----:B------:R2:W3:Y:S01]  /*daa0*/  MUFU.TANH R13, R6 ;  /* 0x00000006000d7308 */ /* 0x0004e20000002400 */
[C---:B------:R-:W-:Y:S02]  /*dab0*/  ISETP.GE.AND P4, PT, R3.reuse, R4, PT ;  /* 0x000000040300720c */ /* 0x040fe40003f86270 */
[----:B------:R-:W-:Y:S02]  /*dac0*/  ISETP.GE.AND P1, PT, R3, R5, PT ;  /* 0x000000050300720c */ /* 0x000fe40003f26270 */
[----:B------:R-:W-:-:S02]  /*dad0*/  IADD3 R3, R2, 0xf1, RZ ;  /* 0x000000f102037810 */ /* 0x000fc40007ffe0ff */
[----:B------:R-:W-:Y:S01]  /*dae0*/  FSEL R23, R23, -INF , !P5 ;  /* 0xff80000017177808 */ /* 0x000fe20006800000 */
[----:B-1----:R-:W-:Y:S01]  /*daf0*/  FMUL.FTZ R7, R8, c[0x0][0x2ec] ;  /* 0x0000bb0008077a20 */ /* 0x002fe20000410000 */
[C---:B------:R-:W-:Y:S02]  /*db00*/  ISETP.GE.AND P6, PT, R3.reuse, R4, PT ;  /* 0x000000040300720c */ /* 0x040fe40003fc6270 */
[----:B------:R-:W-:Y:S01]  /*db10*/  ISETP.GE.AND P5, PT, R3, R5, PT ;  /* 0x000000050300720c */ /* 0x000fe20003fa6270 */
[----:B------:R-:W1:Y:S01]  /*db20*/  MUFU.TANH R8, R7 ;  /* 0x0000000700087308 */ /* 0x000e620000002400 */
[----:B----4-:R-:W-:Y:S02]  /*db30*/  FSEL R104, R22, -INF , !P4 ;  /* 0xff80000016687808 */ /* 0x010fe40006000000 */
[C---:B------:R-:W-:Y:S02]  /*db40*/  IADD3 R3, R2.reuse, 0xf8, RZ ;  /* 0x000000f802037810 */ /* 0x040fe40007ffe0ff */
[----:B--2---:R-:W-:-:S02]  /*db50*/  IADD3 R6, R2, 0xf0, RZ ;  /* 0x000000f002067810 */ /* 0x004fc40007ffe0ff */
[-C--:B------:R-:W-:Y:S02]  /*db60*/  ISETP.GE.AND P4, PT, R2, R4.reuse, PT ;  /* 0x000000040200720c */ /* 0x080fe40003f86270 */
[-C--:B------:R-:W-:Y:S02]  /*db70*/  ISETP.GE.AND P0, PT, R6, R4.reuse, PT ;  /* 0x000000040600720c */ /* 0x080fe40003f06270 */
[----:B------:R-:W-:Y:S02]  /*db80*/  IADD3 R2, R2, 0xf9, RZ ;  /* 0x000000f902027810 */ /* 0x000fe40007ffe0ff */
[----:B------:R-:W-:Y:S02]  /*db90*/  FSEL R190, R21, -INF , !P1 ;  /* 0xff80000015be7808 */ /* 0x000fe40004800000 */
[----:B------:R-:W-:Y:S02]  /*dba0*/  FSEL R187, R29, -INF , !P2 ;  /* 0xff8000001dbb7808 */ /* 0x000fe40005000000 */
[----:B------:R-:W-:-:S02]  /*dbb0*/  ISETP.GE.AND P1, PT, R2, R4, PT ;  /* 0x000000040200720c */ /* 0x000fc40003f26270 */
[----:B-----5:R-:W-:Y:S02]  /*dbc0*/  FSEL R188, R20, -INF , !P3 ;  /* 0xff80000014bc7808 */ /* 0x020fe40005800000 */
[----:B------:R-:W-:Y:S02]  /*dbd0*/  ISETP.GE.AND P3, PT, R3, R4, PT ;  /* 0x000000040300720c */ /* 0x000fe40003f66270 */
[----:B------:R-:W-:Y:S02]  /*dbe0*/  @P0 LOP3.LUT R184, R184, 0x1, RZ, 0xfc, !PT ;  /* 0x00000001b8b80812 */ /* 0x000fe400078efcff */
[-C--:B------:R-:W-:Y:S01]  /*dbf0*/  ISETP.GE.AND P0, PT, R6, R5.reuse, PT ;  /* 0x000000050600720c */ /* 0x080fe20003f06270 */
[----:B------:R-:W-:Y:S01]  /*dc00*/  FMUL.FTZ R6, R9, c[0x0][0x2ec] ;  /* 0x0000bb0009067a20 */ /* 0x000fe20000410000 */
[----:B------:R-:W-:Y:S02]  /*dc10*/  LOP3.LUT P2, RZ, R184, 0x1, RZ, 0xc0, !PT ;  /* 0x00000001b8ff7812 */ /* 0x000fe4000784c0ff */
[----:B---3--:R-:W-:Y:S01]  /*dc20*/  FSEL R194, R13, -INF , !P0 ;  /* 0xff8000000dc27808 */ /* 0x008fe20004000000 */
[----:B------:R2:W3:Y:S01]  /*dc30*/  MUFU.TANH R7, R6 ;  /* 0x0000000600077308 */ /* 0x0004e20000002400 */
[----:B------:R-:W-:Y:S01]  /*dc40*/  ISETP.GE.AND P0, PT, R2, R5, PT ;  /* 0x000000050200720c */ /* 0x000fe20003f06270 */
[----:B------:R-:W-:Y:S01]  /*dc50*/  FMUL.FTZ R2, R52, c[0x0][0x2ec] ;  /* 0x0000bb0034027a20 */ /* 0x000fe20000410000 */
[----:B------:R-:W-:-:S02]  /*dc60*/  FSEL R105, R16, -INF , !P2 ;  /* 0xff80000010697808 */ /* 0x000fc40005000000 */
[----:B------:R-:W-:Y:S02]  /*dc70*/  ISETP.GE.AND P2, PT, R3, R5, PT ;  /* 0x000000050300720c */ /* 0x000fe40003f46270 */
[----:B------:R-:W-:Y:S01]  /*dc80*/  FSEL R195, R12, -INF , !P5 ;  /* 0xff8000000cc37808 */ /* 0x000fe20006800000 */
[----:B------:R-:W4:Y:S01]  /*dc90*/  MUFU.TANH R2, R2 ;  /* 0x0000000200027308 */ /* 0x000f220000002400 */
[----:B------:R-:W-:Y:S02]  /*dca0*/  ISETP.GE.AND P5, PT, R198, 0x2, PT ;  /* 0x00000002c600780c */ /* 0x000fe40003fa6270 */
[----:B------:R-:W-:Y:S02]  /*dcb0*/  FSEL R160, R14, -INF , !P6 ;  /* 0xff8000000ea07808 */ /* 0x000fe40007000000 */
[----:B-1----:R-:W-:Y:S02]  /*dcc0*/  FSEL R189, R8, -INF , !P3 ;  /* 0xff80000008bd7808 */ /* 0x002fe40005800000 */
[----:B------:R-:W-:Y:S01]  /*dcd0*/  FSEL R197, R11, -INF , !P0 ;  /* 0xff8000000bc57808 */ /* 0x000fe20004000000 */
[----:B--2---:R-:W-:Y:S01]  /*dce0*/  FMUL.FTZ R6, R10, c[0x0][0x2ec] ;  /* 0x0000bb000a067a20 */ /* 0x004fe20000410000 */
[----:B---3--:R-:W-:-:S03]  /*dcf0*/  FSEL R191, R7, -INF , !P1 ;  /* 0xff80000007bf7808 */ /* 0x008fc60004800000 */
        /* <DEDUP_REMOVED lines=10> */
[----:B------:R-:W-:-:S05]  /*dda0*/  IABS R8, R10 ;  /* 0x0000000a00087213 */ /* 0x000fca0000000000 */
[----:B-1----:R-:W1:Y:S02]  /*ddb0*/  MUFU.RCP R2, R2 ;  /* 0x0000000200027308 */ /* 0x002e640000001000 */
[----:B-1----:R-:W-:-:S06]  /*ddc0*/  IADD3 R2, R2, 0xffffffe, RZ ;  /* 0x0ffffffe02027810 */ /* 0x002fcc0007ffe0ff */
[----:B------:R-:W1:Y:S02]  /*ddd0*/  F2I.FTZ.U32.TRUNC.NTZ R3, R2 ;  /* 0x0000000200037305 */ /* 0x000e64000021f000 */
[----:B-1----:R-:W-:-:S04]  /*dde0*/  IMAD.MOV R2, RZ, RZ, -R3 ;  /* 0x000000ffff027224 */ /* 0x002fc800078e0a03 */
[----:B------:R-:W-:Y:S02]  /*ddf0*/  IMAD R6, R2, R11, RZ ;  /* 0x0000000b02067224 */ /* 0x000fe400078e02ff */
[----:B------:R-:W-:-:S04]  /*de00*/  IMAD.MOV.U32 R2, RZ, RZ, RZ ;  /* 0x000000ffff027224 */ /* 0x000fc800078e00ff */
        /* <DEDUP_REMOVED lines=16> */
[----:B------:R-:W-:-:S02]  /*df10*/  LOP3.LUT R7, R164, c[0x0][0x2d0], RZ, 0x3c, !PT ;  /* 0x0000b400a4077a12 */ /* 0x000fc400078e3cff */
        /* <DEDUP_REMOVED lines=11> */
[C---:B------:R-:W-:Y:S02]  /*dfd0*/  IMAD.WIDE R6, R3.reuse, 0x4, R192 ;  /* 0x0000000403067825 */ /* 0x040fe400078e02c0 */
        /* <DEDUP_REMOVED lines=11> */
[----:B------:R-:W-:Y:S01]  /*e090*/  IMAD.IADD R3, R7, 0x1, R2 ;  /* 0x0000000107037824 */ /* 0x000fe200078e0202 */
[----:B------:R-:W-:Y:S01]  /*e0a0*/  MOV R2, R6 ;  /* 0x0000000600027202 */ /* 0x000fe20000000f00 */
[----:B------:R-:W-:-:S04]  /*e0b0*/  IMAD R9, R9, c[0x0][0x180], RZ ;  /* 0x0000600009097a24 */ /* 0x000fc800078e02ff */
[C---:B------:R-:W-:Y:S02]  /*e0c0*/  IMAD R7, R8.reuse, c[0x0][0x184], R9 ;  /* 0x0000610008077a24 */ /* 0x040fe400078e0209 */
[----:B------:R-:W-:-:S04]  /*e0d0*/  IMAD.WIDE.U32 R2, R8, c[0x0][0x180], R2 ;  /* 0x0000600008027a25 */ /* 0x000fc800078e0002 */
[----:B------:R-:W-:Y:S01]  /*e0e0*/  IMAD.IADD R3, R3, 0x1, R7 ;  /* 0x0000000103037824 */ /* 0x000fe200078e0207 */
[----:B------:R-:W-:Y:S05]  /*e0f0*/  BRA `(.L_x_1923) ;  /* 0x0000003000007947 */ /* 0x000fea0003800000 */
.L_x_1922:
[----:B------:R-:W-:-:S05]  /*e100*/  IMAD.MOV.U32 R2, RZ, RZ, c[0x0][0x198] ;  /* 0x00006600ff027624 */ /* 0x000fca00078e00ff */
[----:B------:R-:W-:-:S04]  /*e110*/  LEA R2, -R2, RZ, 0x8 ;  /* 0x000000ff02027211 */ /* 0x000fc800078e41ff */
[----:B------:R-:W-:Y:S02]  /*e120*/  SHF.R.S32.HI R3, RZ, 0x1f, R2 ;  /* 0x0000001fff037819 */ /* 0x000fe40000011402 */
.L_x_1923:
        /* <DEDUP_REMOVED lines=34> */
.L_x_1921:
[----:B------:R-:W-:Y:S02]  /*e350*/  FMNMX.FTZ R20, R16, R100, !PT ;  /* 0x0000006410147209 */ /* 0x000fe40007810000 */
[----:B-1----:R-:W-:Y:S02]  /*e360*/  FMNMX.FTZ R3, R110, R111, !PT ;  /* 0x0000006f6e037209 */ /* 0x002fe40007810000 */
        /* <DEDUP_REMOVED lines=124> */
[----:B------:R-:W-:Y:S01]  /*eb30*/  SHF.L.U32 R135, R0, 0x1, RZ ;  /* 0x0000000100877819 */ /* 0x000fe200000006ff */
[----:B------:R-:W1:Y:S03]  /*eb40*/  SHFL.BFLY PT, R2, R20, 0x2, 0x1f ;  /* 0x0c401f0014027f89 */ /* 0x000e6600000e0000 */
[----:B------:R-:W-:Y:S01]  /*eb50*/  LEA R164, R36, R135, 0x1 ;  /* 0x0000008724a47211 */ /* 0x000fe200078e08ff */
[----:B------:R-:W2:Y:S04]  /*eb60*/  SHFL.BFLY PT, R8, R3, 0x2, 0x1f ;  /* 0x0c401f0003087f89 */ /* 0x000ea800000e0000 */
[----:B------:R-:W-:Y:S04]  /*eb70*/  LDSM.16.MT88.4 R12, [R164+0x5000] ;  /* 0x00500000a40c783b */ /* 0x000fe80000004200 */
[----:B------:R-:W-:Y:S04]  /*eb80*/  LDSM.16.MT88.4 R32, [R135+0x5400] ;  /* 0x005400008720783b */ /* 0x000fe80000004200 */
[----:B------:R-:W-:Y:S04]  /*eb90*/  LDSM.16.MT88.4 R36, [R164+0x5400] ;  /* 0x00540000a424783b */ /* 0x000fe80000004200 */
[----:B------:R-:W-:Y:S01]  /*eba0*/  LDSM.16.MT88.4 R44, [R164+0x5800] ;  /* 0x00580000a42c783b */ /* 0x000fe20000004200 */
[----:B-1----:R-:W-:-:S02]  /*ebb0*/  FMNMX.FTZ R20, R20, R2, !PT ;  /* 0x0000000214147209 */ /* 0x002fc40007810000 */
[----:B--2---:R-:W-:-:S03]  /*ebc0*/  FMNMX.FTZ R3, R3, R8, !PT ;  /* 0x0000000803037209 */ /* 0x004fc60007810000 */
        /* <DEDUP_REMOVED lines=8> */
[----:B------:R1:W-:Y:S08]  /*ec50*/  MUFU.EX2 R200, R2 ;  /* 0x0000000200c87308 */ /* 0x0003f00000000800 */
[----:B------:R2:W-:Y:S01]  /*ec60*/  MUFU.EX2 R243, R7 ;  /* 0x0000000700f37308 */ /* 0x0005e20000000800 */
[----:B-1----:R-:W-:-:S07]  /*ec70*/  FFMA.FTZ R2, R100, c[0x0][0x23c], -R6 ;  /* 0x00008f0064027a23 */ /* 0x002fce0000010806 */
[----:B------:R1:W3:Y:S01]  /*ec80*/  MUFU.EX2 R199, R2 ;  /* 0x0000000200c77308 */ /* 0x0002e20000000800 */
[----:B--2---:R-:W2:Y:S01]  /*ec90*/  SHFL.BFLY PT, R7, R3, 0x1, 0x1f ;  /* 0x0c201f0003077f89 */ /* 0x004ea200000e0000 */
[----:B-1----:R-:W-:Y:S01]  /*eca0*/  FFMA.FTZ R2, R102, c[0x0][0x23c], -R6 ;  /* 0x00008f0066027a23 */ /* 0x002fe20000010806 */
[----:B---3--:R-:W-:-:S05]  /*ecb0*/  F2FP.PACK_AB R8, R199, R200 ;  /* 0x000000c8c708723e */ /* 0x008fca00000000ff */
[----:B------:R1:W-:Y:S01]  /*ecc0*/  MUFU.EX2 R201, R2 ;  /* 0x0000000200c97308 */ /* 0x0003e20000000800 */
[----:B--2---:R-:W-:Y:S01]  /*ecd0*/  FMNMX.FTZ R3, R3, R7, !PT ;  /* 0x0000000703037209 */ /* 0x004fe20007810000 */
[----:B------:R-:W-:-:S03]  /*ece0*/  FFMA.FTZ R7, R43, c[0x0][0x23c], -R6 ;  /* 0x00008f002b077a23 */ /* 0x000fc60000010806 */
[----:B------:R-:W-:-:S03]  /*ecf0*/  FSETP.NEU.FTZ.AND P0, PT, R3, -INF , PT ;  /* 0xff8000000300780b */ /* 0x000fc60003f1d000 */
[----:B------:R2:W-:Y:S01]  /*ed00*/  MUFU.EX2 R250, R7 ;  /* 0x0000000700fa7308 */ /* 0x0005e20000000800 */
[----:B-1----:R-:W-:-:S07]  /*ed10*/  FFMA.FTZ R2, R101, c[0x0][0x23c], -R6 ;  /* 0x00008f0065027a23 */ /* 0x002fce0000010806 */
[----:B------:R1:W3:Y:S01]  /*ed20*/  MUFU.EX2 R203, R2 ;  /* 0x0000000200cb7308 */ /* 0x0002e20000000800 */
[--C-:B--2---:R-:W-:Y:S02]  /*ed30*/  FFMA.FTZ R7, R42, c[0x0][0x23c], -R6.reuse ;  /* 0x00008f002a077a23 */ /* 0x104fe40000010806 */
[----:B------:R-:W2:Y:S05]  /*ed40*/  LDSM.16.MT88.4 R40, [R135+0x5800] ;  /* 0x005800008728783b */ /* 0x000eaa0000004200 */
[----:B------:R4:W-:Y:S01]  /*ed50*/  MUFU.EX2 R252, R7 ;  /* 0x0000000700fc7308 */ /* 0x0009e20000000800 */
[----:B-1----:R-:W-:Y:S01]  /*ed60*/  FFMA.FTZ R2, R99, c[0x0][0x23c], -R6 ;  /* 0x00008f0063027a23 */ /* 0x002fe20000010806 */
[----:B---3--:R-:W-:-:S06]  /*ed70*/  F2FP.PACK_AB R10, R203, R201 ;  /* 0x000000c9cb0a723e */ /* 0x008fcc00000000ff */
[----:B------:R1:W-:Y:S01]  /*ed80*/  MUFU.EX2 R202, R2 ;  /* 0x0000000200ca7308 */ /* 0x0003e20000000800 */
[----:B----4-:R-:W-:-:S04]  /*ed90*/  FADD.FTZ R7, R200, R199 ;  /* 0x000000c7c8077221 */ /* 0x010fc80000010000 */
        /* <DEDUP_REMOVED lines=86> */
[----:B------:R1:W3:Y:S02]  /*f300*/  MUFU.EX2 R21, R0 ;  /* 0x0000000000157308 */ /* 0x0002e40000000800 */
[----:B-1----:R-:W-:Y:S01]  /*f310*/  FFMA.FTZ R0, R117, c[0x0][0x23c], -R2 ;  /* 0x00008f0075007a23 */ /* 0x002fe20000010802 */
[----:B---3--:R-:W-:Y:S01]  /*f320*/  F2FP.PACK_AB R9, R21, R52 ;  /* 0x000000341509723e */ /* 0x008fe200000000ff */
[----:B------:R-:W-:-:S04]  /*f330*/  FADD.FTZ R21, R52, R21 ;  /* 0x0000001534157221 */ /* 0x000fc80000010000 */
[----:B------:R1:W3:Y:S02]  /*f340*/  MUFU.EX2 R55, R0 ;  /* 0x0000000000377308 */ /* 0x0002e40000000800 */
[----:B-1----:R-:W-:Y:S02]  /*f350*/  FFMA.FTZ R0, R119, c[0x0][0x23c], -R2 ;  /* 0x00008f0077007a23 */ /* 0x002fe40000010802 */
[----:B---3--:R-:W-:-:S04]  /*f360*/  FADD.FTZ R21, R55, R21 ;  /* 0x0000001537157221 */ /* 0x008fc80000010000 */
[----:B------:R1:W3:Y:S02]  /*f370*/  MUFU.EX2 R58, R0 ;  /* 0x00000000003a7308 */ /* 0x0002e40000000800 */
[----:B-1----:R-:W-:Y:S01]  /*f380*/  FFMA.FTZ R0, R114, c[0x0][0x23c], -R2 ;  /* 0x00008f0072007a23 */ /* 0x002fe20000010802 */
[----:B---3--:R-:W-:-:S05]  /*f390*/  F2FP.PACK_AB R11, R58, R55 ;  /* 0x000000373a0b723e */ /* 0x008fca00000000ff */
[----:B------:R1:W-:Y:S02]  /*f3a0*/  MUFU.EX2 R59, R0 ;  /* 0x00000000003b7308 */ /* 0x0003e40000000800 */
[C---:B------:R-:W-:Y:S08]  /*f3b0*/  HMMA.16816.F32 R28, R8.reuse, R16, RZ ;  /* 0x00000010081c723c */ /* 0x040ff000000018ff */
[----:B------:R-:W-:Y:S01]  /*f3c0*/  HMMA.16816.F32 R24, R8, R18, RZ ;  /* 0x000000120818723c */ /* 0x000fe200000018ff */
[----:B-1----:R-:W-:-:S04]  /*f3d0*/  FFMA.FTZ R0, R113, c[0x0][0x23c], -R2 ;  /* 0x00008f0071007a23 */ /* 0x002fc80000010802 */
[----:B------:R1:W3:Y:S03]  /*f3e0*/  MUFU.EX2 R61, R0 ;  /* 0x00000000003d7308 */ /* 0x0002e60000000800 */
[C---:B------:R-:W-:Y:S08]  /*f3f0*/  HMMA.16816.F32 R16, R8.reuse, R12, RZ ;  /* 0x0000000c0810723c */ /* 0x040ff000000018ff */
[----:B------:R-:W-:Y:S01]  /*f400*/  HMMA.16816.F32 R12, R8, R14, RZ ;  /* 0x0000000e080c723c */ /* 0x000fe200000018ff */
[----:B-1----:R-:W-:-:S06]  /*f410*/  FFMA.FTZ R0, R115, c[0x0][0x23c], -R2 ;  /* 0x00008f0073007a23 */ /* 0x002fcc0000010802 */
[----:B------:R-:W-:Y:S02]  /*f420*/  F2FP.PACK_AB R8, R205, R202 ;  /* 0x000000cacd08723e */ /* 0x000fe400000000ff */
[----:B---3--:R-:W-:Y:S01]  /*f430*/  F2FP.PACK_AB R9, R61, R59 ;  /* 0x0000003b3d09723e */ /* 0x008fe200000000ff */
[----:B------:R1:W-:Y:S01]  /*f440*/  MUFU.EX2 R101, R0 ;  /* 0x0000000000657308 */ /* 0x0003e20000000800 */
[----:B------:R-:W-:Y:S01]  /*f450*/  F2FP.PACK_AB R10, R207, R204 ;  /* 0x000000cccf0a723e */ /* 0x000fe200000000ff */
        /* <DEDUP_REMOVED lines=10> */
[C---:B------:R-:W-:Y:S08]  /*f500*/  HMMA.16816.F32 R16, R8.reuse, R36, R16 ;  /* 0x000000240810723c */ /* 0x040ff00000001810 */
        /* <DEDUP_REMOVED lines=98> */
[----:B-1----:R-:W-:-:S03]  /*fb30*/  FFMA.FTZ R0, R143, c[0x0][0x23c], -R2 ;  /* 0x00008f008f007a23 */ /* 0x002fc60000010802 */
[----:B------:R-:W-:Y:S01]  /*fb40*/  LDSM.16.MT88.4 R140, [R135+0x8800] ;  /* 0x00880000878c783b */ /* 0x000fe20000004200 */
[----:B------:R1:W-:Y:S02]  /*fb50*/  MUFU.EX2 R78, R0 ;  /* 0x00000000004e7308 */ /* 0x0003e40000000800 */
[C---:B-----5:R-:W-:Y:S08]  /*fb60*/  HMMA.16816.F32 R16, R8.reuse, R44, R16 ;  /* 0x0000002c0810723c */ /* 0x060ff00000001810 */
[----:B------:R-:W-:Y:S01]  /*fb70*/  HMMA.16816.F32 R12, R8, R46, R12 ;  /* 0x0000002e080c723c */ /* 0x000fe2000000180c */
[----:B------:R-:W-:Y:S01]  /*fb80*/  LDSM.16.MT88.4 R44, [R135+0x7800] ;  /* 0x00780000872c783b */ /* 0x000fe20000004200 */
        /* <DEDUP_REMOVED lines=40> */
[----:B-1----:R-:W-:-:S06]  /*fe10*/  FFMA.FTZ R0, R131, c[0x0][0x23c], -R2 ;  /* 0x00008f0083007a23 */ /* 0x002fcc0000010802 */
        /* <DEDUP_REMOVED lines=11> */
[C---:B----4-:R-:W-:Y:S08]  /*fed0*/  HMMA.16816.F32 R32, R8.reuse, R36, R28 ;  /* 0x000000240820723c */ /* 0x050ff0000000181c */
[----:B------:R-:W-:Y:S01]  /*fee0*/  HMMA.16816.F32 R28, R8, R38, R24 ;  /* 0x00000026081c723c */ /* 0x000fe20000001818 */
[----:B-1----:R-:W-:-:S04]  /*fef0*/  FFMA.FTZ R0, R109, c[0x0][0x23c], -R2 ;  /* 0x00008f006d007a23 */ /* 0x002fc80000010802 */
[----:B------:R1:W-:Y:S03]  /*ff00*/  MUFU.EX2 R22, R0 ;  /* 0x0000000000167308 */ /* 0x0003e60000000800 */
[C---:B--2---:R-:W-:Y:S07]  /*ff10*/  HMMA.16816.F32 R36, R8.reuse, R40, R16 ;  /* 0x000000280824723c */ /* 0x044fee0000001810 */
[----:B------:R-:W-:Y:S01]  /*ff20*/  FADD.FTZ R16, R203, R7 ;  /* 0x00000007cb107221 */ /* 0x000fe20000010000 */
[----:B------:R-:W-:Y:S01]  /*ff30*/  HMMA.16816.F32 R24, R8, R42, R12 ;  /* 0x0000002a0818723c */ /* 0x000fe2000000180c */
[----:B------:R-:W-:-:S02]  /*ff40*/  FADD.FTZ R7, R58, R21 ;  /* 0x000000153a077221 */ /* 0x000fc40000010000 */
[----:B------:R-:W-:Y:S02]  /*ff50*/  FADD.FTZ R17, R202, R16 ;  /* 0x00000010ca117221 */ /* 0x000fe40000010000 */
[----:B------:R-:W-:Y:S02]  /*ff60*/  FADD.FTZ R16, R59, R7 ;  /* 0x000000073b107221 */ /* 0x000fe40000010000 */
[--C-:B-1----:R-:W-:Y:S01]  /*ff70*/  FFMA.FTZ R0, R112, c[0x0][0x23c], -R2.reuse ;  /* 0x00008f0070007a23 */ /* 0x102fe20000010802 */
[----:B------:R-:W-:Y:S01]  /*ff80*/  F2FP.PACK_AB R8, R246, R243 ;  /* 0x000000f3f608723e */ /* 0x000fe200000000ff */
[----:B------:R-:W-:Y:S01]  /*ff90*/  FADD.FTZ R7, R205, R17 ;  /* 0x00000011cd077221 */ /* 0x000fe20000010000 */
[----:B------:R-:W-:Y:S01]  /*ffa0*/  F2FP.PACK_AB R10, R248, R247 ;  /* 0x000000f7f80a723e */ /* 0x000fe200000000ff */
[----:B------:R-:W1:Y:S01]  /*ffb0*/  MUFU.EX2 R66, R0 ;  /* 0x0000000000427308 */ /* 0x000e620000000800 */
[----:B------:R-:W-:Y:S02]  /*ffc0*/  FFMA.FTZ R12, R107, c[0x0][0x23c], -R2 ;  /* 0x00008f006b0c7a23 */ /* 0x000fe40000010802 */
[----:B------:R-:W-:-:S04]  /*ffd0*/  FADD.FTZ R7, R204, R7 ;  /* 0x00000007cc077221 */ /* 0x000fc80000010000 */
[----:B------:R-:W-:Y:S01]  /*ffe0*/  FADD.FTZ R7, R207, R7 ;  /* 0x00000007cf077221 */ /* 0x000fe20000010000 */
[----:B------:R2:W-:Y:S03]  /*fff0*/  MUFU.EX2 R21, R12 ;  /* 0x0000000c00157308 */ /* 0x0005e60000000800 */
[----:B------:R-:W-:-:S04]  /*10000*/  FADD.FTZ R7, R206, R7 ;  /* 0x00000007ce077221 */ /* 0x000fc80000010000 */
[----:B------:R-:W-:Y:S01]  /*10010*/  FADD.FTZ R7, R209, R7 ;  /* 0x00000007d1077221 */ /* 0x000fe20000010000 */
[----:B-1----:R-:W-:Y:S01]  /*10020*/  F2FP.PACK_AB R9, R66, R22 ;  /* 0x000000164209723e */ /* 0x002fe200000000ff */
[--C-:B------:R-:W-:Y:S02]  /*10030*/  FFMA.FTZ R0, R153, c[0x0][0x23c], -R2.reuse ;  /* 0x00008f0099007a23 */ /* 0x100fe40000010802 */
[----:B------:R-:W-:Y:S02]  /*10040*/  FADD.FTZ R7, R208, R7 ;  /* 0x00000007d0077221 */ /* 0x000fe40000010000 */
[----:B------:R1:W-:Y:S02]  /*10050*/  MUFU.EX2 R65, R0 ;  /* 0x0000000000417308 */ /* 0x0003e40000000800 */
[----:B------:R-:W-:Y:S02]  /*10060*/  FADD.FTZ R7, R210, R7 ;  /* 0x00000007d2077221 */ /* 0x000fe40000010000 */
[----:B--2---:R-:W-:-:S02]  /*10070*/  FFMA.FTZ R12, R155, c[0x0][0x23c], -R2 ;  /* 0x00008f009b0c7a23 */ /* 0x004fc40000010802 */
[----:B------:R-:W-:Y:S02]  /*10080*/  FADD.FTZ R7, R211, R7 ;  /* 0x00000007d3077221 */ /* 0x000fe40000010000 */
[----:B------:R2:W-:Y:S02]  /*10090*/  MUFU.EX2 R62, R12 ;  /* 0x0000000c003e7308 */ /* 0x0005e40000000800 */
[----:B------:R-:W-:-:S04]  /*100a0*/  FADD.FTZ R7, R213, R7 ;  /* 0x00000007d5077221 */ /* 0x000fc80000010000 */
[----:B------:R-:W-:Y:S02]  /*100b0*/  FADD.FTZ R7, R212, R7 ;  /* 0x00000007d4077221 */ /* 0x000fe40000010000 */
[--C-:B-1----:R-:W-:Y:S02]  /*100c0*/  FFMA.FTZ R0, R108, c[0x0][0x23c], -R2.reuse ;  /* 0x00008f006c007a23 */ /* 0x102fe40000010802 */
[----:B------:R-:W-:Y:S02]  /*100d0*/  FADD.FTZ R7, R214, R7 ;  /* 0x00000007d6077221 */ /* 0x000fe40000010000 */
[----:B------:R1:W3:Y:S02]  /*100e0*/  MUFU.EX2 R64, R0 ;  /* 0x0000000000407308 */ /* 0x0002e40000000800 */
[----:B------:R-:W-:Y:S02]  /*100f0*/  FADD.FTZ R7, R215, R7 ;  /* 0x00000007d7077221 */ /* 0x000fe40000010000 */
[----:B--2---:R-:W-:-:S02]  /*10100*/  FFMA.FTZ R12, R106, c[0x0][0x23c], -R2 ;  /* 0x00008f006a0c7a23 */ /* 0x004fc40000010802 */
        /* <DEDUP_REMOVED lines=8> */
[C---:B------:R-:W-:Y:S08]  /*10190*/  HMMA.16816.F32 R32, R8.reuse, R44, R32 ;  /* 0x0000002c0820723c */ /* 0x040ff00000001820 */
[----:B------:R-:W-:Y:S01]  /*101a0*/  HMMA.16816.F32 R28, R8, R46, R28 ;  /* 0x0000002e081c723c */ /* 0x000fe2000000181c */
[----:B------:R-:W2:Y:S01]  /*101b0*/  LDSM.16.MT88.4 R44, [R164+0x7c00] ;  /* 0x007c0000a42c783b */ /* 0x000ea20000004200 */
[----:B-1----:R-:W-:-:S04]  /*101c0*/  FFMA.FTZ R0, R154, c[0x0][0x23c], -R2 ;  /* 0x00008f009a007a23 */ /* 0x002fc80000010802 */
[----:B------:R1:W3:Y:S02]  /*101d0*/  MUFU.EX2 R63, R0 ;  /* 0x00000000003f7308 */ /* 0x0002e40000000800 */
[----:B------:R-:W-:Y:S01]  /*101e0*/  HMMA.16816.F32 R24, R8, R50, R24 ;  /* 0x000000320818723c */ /* 0x000fe20000001818 */
[----:B-1----:R-:W-:-:S05]  /*101f0*/  FADD.FTZ R0, R61, R16 ;  /* 0x000000103d007221 */ /* 0x002fca0000010000 */
[----:B------:R1:W4:Y:S02]  /*10200*/  MUFU.EX2 R61, R12 ;  /* 0x0000000c003d7308 */ /* 0x0003240000000800 */
[----:B------:R-:W-:Y:S01]  /*10210*/  HMMA.16816.F32 R16, R8, R48, R36 ;  /* 0x000000300810723c */ /* 0x000fe20000001824 */
[----:B------:R-:W-:Y:S01]  /*10220*/  FADD.FTZ R0, R101, R0 ;  /* 0x0000000065007221 */ /* 0x000fe20000010000 */
[----:B------:R-:W5:Y:S03]  /*10230*/  LDSM.16.MT88.4 R48, [R135+0x8000] ;  /* 0x008000008730783b */ /* 0x000f660000004200 */
[----:B------:R-:W-:Y:S01]  /*10240*/  FADD.FTZ R0, R100, R0 ;  /* 0x0000000064007221 */ /* 0x000fe20000010000 */
[----:B------:R-:W5:Y:S01]  /*10250*/  LDSM.16.MT88.4 R36, [R164+0x8000] ;  /* 0x00800000a424783b */ /* 0x000f620000004200 */
[----:B------:R-:W-:Y:S02]  /*10260*/  F2FP.PACK_AB R8, R251, R249 ;  /* 0x000000f9fb08723e */ /* 0x000fe400000000ff */
[----:B------:R-:W-:Y:S01]  /*10270*/  FADD.FTZ R0, R71, R0 ;  /* 0x0000000047007221 */ /* 0x000fe20000010000 */
[----:B---3--:R-:W-:-:S02]  /*10280*/  F2FP.PACK_AB R9, R21, R63 ;  /* 0x0000003f1509723e */ /* 0x008fc400000000ff */
[----:B------:R-:W-:Y:S01]  /*10290*/  F2FP.PACK_AB R10, R252, R250 ;  /* 0x000000fafc0a723e */ /* 0x000fe200000000ff */
[----:B------:R-:W-:Y:S02]  /*102a0*/  FADD.FTZ R0, R98, R0 ;  /* 0x0000000062007221 */ /* 0x000fe40000010000 */
[----:B-1----:R-:W-:Y:S01]  /*102b0*/  FFMA.FTZ R12, R23, c[0x0][0x23c], -R6 ;  /* 0x00008f00170c7a23 */ /* 0x002fe20000010806 */
[----:B----4-:R-:W-:Y:S01]  /*102c0*/  F2FP.PACK_AB R11, R61, R62 ;  /* 0x0000003e3d0b723e */ /* 0x010fe200000000ff */
[----:B------:R-:W-:Y:S02]  /*102d0*/  FADD.FTZ R0, R99, R0 ;  /* 0x0000000063007221 */ /* 0x000fe40000010000 */
[----:B------:R1:W-:Y:S02]  /*102e0*/  MUFU.EX2 R71, R12 ;  /* 0x0000000c00477308 */ /* 0x0003e40000000800 */
[----:B------:R-:W-:Y:S02]  /*102f0*/  FADD.FTZ R0, R97, R0 ;  /* 0x0000000061007221 */ /* 0x000fe40000010000 */
[----:B------:R-:W-:Y:S02]  /*10300*/  HMMA.16816.F32 R40, R8, R52, R32 ;  /* 0x000000340828723c */ /* 0x000fe40000001820 */
[----:B------:R-:W-:-:S04]  /*10310*/  FADD.FTZ R0, R56, R0 ;  /* 0x0000000038007221 */ /* 0x000fc80000010000 */
[----:B------:R-:W-:Y:S02]  /*10320*/  FADD.FTZ R0, R96, R0 ;  /* 0x0000000060007221 */ /* 0x000fe40000010000 */
[C---:B------:R-:W-:Y:S02]  /*10330*/  HMMA.16816.F32 R32, R8.reuse, R54, R28 ;  /* 0x000000360820723c */ /* 0x040fe4000000181c */
        /* <DEDUP_REMOVED lines=8> */
[----:B------:R-:W-:Y:S01]  /*103c0*/  FADD.FTZ R0, R89, R0 ;  /* 0x0000000059007221 */ /* 0x000fe20000010000 */
[----:B------:R-:W2:Y:S03]  /*103d0*/  LDSM.16.MT88.4 R24, [R164+0x8400] ;  /* 0x00840000a418783b */ /* 0x000ea60000004200 */
[----:B------:R-:W-:Y:S01]  /*103e0*/  FADD.FTZ R0, R60, R0 ;  /* 0x000000003c007221 */ /* 0x000fe20000010000 */
[----:B------:R-:W3:Y:S01]  /*103f0*/  LDSM.16.MT88.4 R44, [R135+0x8400] ;  /* 0x00840000872c783b */ /* 0x000ee20000004200 */
        /* <DEDUP_REMOVED lines=48> */
[----:B------:R1:W4:Y:S02]  /*10700*/  MUFU.EX2 R54, R7 ;  /* 0x0000000700367308 */ /* 0x0003240000000800 */
        /* <DEDUP_REMOVED lines=12> */
[----:B----4-:R-:W-:Y:S02]  /*107d0*/  FADD.FTZ R0, R54, R0 ;  /* 0x0000000036007221 */ /* 0x010fe40000010000 */
[----:B------:R-:W-:-:S04]  /*107e0*/  FADD.FTZ R7, R227, R7 ;  /* 0x00000007e3077221 */ /* 0x000fc80000010000 */
[----:B------:R-:W-:Y:S01]  /*107f0*/  FADD.FTZ R7, R226, R7 ;  /* 0x00000007e2077221 */ /* 0x000fe20000010000 */
[C---:B-1----:R-:W-:Y:S01]  /*10800*/  F2FP.PACK_AB R9, R53.reuse, R54 ;  /* 0x000000363509723e */ /* 0x042fe200000000ff */
        /* <DEDUP_REMOVED lines=11> */
[----:B----4-:R-:W-:Y:S02]  /*108c0*/  FADD.FTZ R0, R52, R0 ;  /* 0x0000000034007221 */ /* 0x010fe40000010000 */
[----:B------:R-:W-:-:S04]  /*108d0*/  FADD.FTZ R7, R234, R7 ;  /* 0x00000007ea077221 */ /* 0x000fc80000010000 */
[----:B------:R-:W-:-:S04]  /*108e0*/  FADD.FTZ R7, R235, R7 ;  /* 0x00000007eb077221 */ /* 0x000fc80000010000 */
[----:B------:R-:W-:-:S04]  /*108f0*/  FADD.FTZ R7, R237, R7 ;  /* 0x00000007ed077221 */ /* 0x000fc80000010000 */
[----:B------:R-:W-:Y:S01]  /*10900*/  FADD.FTZ R7, R238, R7 ;  /* 0x00000007ee077221 */ /* 0x000fe20000010000 */
[C---:B-1----:R-:W-:Y:S01]  /*10910*/  F2FP.PACK_AB R11, R49.reuse, R52 ;  /* 0x00000034310b723e */ /* 0x042fe200000000ff */
[----:B------:R-:W-:Y:S02]  /*10920*/  FFMA.FTZ R12, R160, c[0x0][0x23c], -R6 ;  /* 0x00008f00a00c7a23 */ /* 0x000fe40000010806 */
[----:B------:R-:W-:Y:S02]  /*10930*/  FADD.FTZ R7, R244, R7 ;  /* 0x00000007f4077221 */ /* 0x000fe40000010000 */
[----:B------:R1:W4:Y:S01]  /*10940*/  MUFU.EX2 R50, R12 ;  /* 0x0000000c00327308 */ /* 0x0003220000000800 */
[----:B------:R-:W-:Y:S01]  /*10950*/  FADD.FTZ R0, R49, R0 ;  /* 0x0000000031007221 */ /* 0x000fe20000010000 */
[C---:B--2---:R-:W-:Y:S01]  /*10960*/  HMMA.16816.F32 R144, R8.reuse, R24, R28 ;  /* 0x000000180890723c */ /* 0x044fe2000000181c */
[----:B------:R-:W-:Y:S01]  /*10970*/  FADD.FTZ R7, R243, R7 ;  /* 0x00000007f3077221 */ /* 0x000fe20000010000 */
[----:B------:R-:W2:Y:S06]  /*10980*/  LDSM.16.MT88.4 R28, [R164+0x8800] ;  /* 0x00880000a41c783b */ /* 0x000eac0000004200 */
[----:B---3--:R-:W-:Y:S01]  /*10990*/  HMMA.16816.F32 R136, R8, R44, R40 ;  /* 0x0000002c0888723c */ /* 0x008fe20000001828 */
[----:B-1----:R-:W-:Y:S01]  /*109a0*/  FFMA.FTZ R12, R186, c[0x0][0x23c], -R2 ;  /* 0x00008f00ba0c7a23 */ /* 0x002fe20000010802 */
[----:B----4-:R-:W-:-:S06]  /*109b0*/  F2FP.PACK_AB R148, R50, R57 ;  /* 0x000000393294723e */ /* 0x010fcc00000000ff */
[C---:B------:R-:W-:Y:S01]  /*109c0*/  HMMA.16816.F32 R32, R8.reuse, R46, R32 ;  /* 0x0000002e0820723c */ /* 0x040fe20000001820 */
[----:B------:R1:W3:Y:S07]  /*109d0*/  MUFU.EX2 R48, R12 ;  /* 0x0000000c00307308 */ /* 0x0002ee0000000800 */
[----:B------:R-:W-:Y:S01]  /*109e0*/  HMMA.16816.F32 R16, R8, R26, R16 ;  /* 0x0000001a0810723c */ /* 0x000fe20000001810 */
[----:B------:R-:W-:Y:S06]  /*109f0*/  LDSM.16.MT88.4 R24, [R164+0x8c00] ;  /* 0x008c0000a418783b */ /* 0x000fec0000004200 */
[----:B------:R-:W-:-:S02]  /*10a00*/  F2FP.PACK_AB R8, R82, R92 ;  /* 0x0000005c5208723e */ /* 0x000fc400000000ff */
[----:B------:R-:W-:Y:S01]  /*10a10*/  F2FP.PACK_AB R10, R60, R71 ;  /* 0x000000473c0a723e */ /* 0x000fe200000000ff */
[----:B-1----:R-:W-:Y:S02]  /*10a20*/  FFMA.FTZ R12, R187, c[0x0][0x23c], -R2 ;  /* 0x00008f00bb0c7a23 */ /* 0x002fe40000010802 */
[----:B---3--:R-:W-:Y:S02]  /*10a30*/  FADD.FTZ R0, R48, R0 ;  /* 0x0000000030007221 */ /* 0x008fe40000010000 */
[----:B------:R1:W3:Y:S02]  /*10a40*/  MUFU.EX2 R39, R12 ;  /* 0x0000000c00277308 */ /* 0x0002e40000000800 */
[----:B-1----:R-:W-:Y:S01]  /*10a50*/  FFMA.FTZ R12, R188, c[0x0][0x23c], -R2 ;  /* 0x00008f00bc0c7a23 */ /* 0x002fe20000010802 */
[C---:B---3--:R-:W-:Y:S01]  /*10a60*/  F2FP.PACK_AB R9, R39.reuse, R48 ;  /* 0x000000302709723e */ /* 0x048fe200000000ff */
[----:B------:R-:W-:-:S04]  /*10a70*/  FADD.FTZ R0, R39, R0 ;  /* 0x0000000027007221 */ /* 0x000fc80000010000 */
[----:B------:R1:W3:Y:S02]  /*10a80*/  MUFU.EX2 R38, R12 ;  /* 0x0000000c00267308 */ /* 0x0002e40000000800 */
[----:B-1----:R-:W-:Y:S02]  /*10a90*/  FFMA.FTZ R12, R190, c[0x0][0x23c], -R2 ;  /* 0x00008f00be0c7a23 */ /* 0x002fe40000010802 */
[----:B---3--:R-:W-:-:S04]  /*10aa0*/  FADD.FTZ R0, R38, R0 ;  /* 0x0000000026007221 */ /* 0x008fc80000010000 */
[----:B------:R1:W3:Y:S02]  /*10ab0*/  MUFU.EX2 R37, R12 ;  /* 0x0000000c00257308 */ /* 0x0002e40000000800 */
[----:B-1----:R-:W-:Y:S01]  /*10ac0*/  FFMA.FTZ R12, R189, c[0x0][0x23c], -R6 ;  /* 0x00008f00bd0c7a23 */ /* 0x002fe20000010806 */
[C---:B---3--:R-:W-:Y:S01]  /*10ad0*/  F2FP.PACK_AB R11, R37.reuse, R38 ;  /* 0x00000026250b723e */ /* 0x048fe200000000ff */
[----:B------:R-:W-:-:S04]  /*10ae0*/  FADD.FTZ R0, R37, R0 ;  /* 0x0000000025007221 */ /* 0x000fc80000010000 */
[----:B------:R1:W-:Y:S02]  /*10af0*/  MUFU.EX2 R36, R12 ;  /* 0x0000000c00247308 */ /* 0x0003e40000000800 */
[C---:B------:R-:W-:Y:S08]  /*10b00*/  HMMA.16816.F32 R136, R8.reuse, R140, R136 ;  /* 0x0000008c0888723c */ /* 0x040ff00000001888 */
[----:B------:R-:W-:Y:S01]  /*10b10*/  HMMA.16816.F32 R140, R8, R142, R32 ;  /* 0x0000008e088c723c */ /* 0x000fe20000001820 */
[----:B-1----:R-:W-:-:S02]  /*10b20*/  FFMA.FTZ R12, R191, c[0x0][0x23c], -R6 ;  /* 0x00008f00bf0c7a23 */ /* 0x002fc40000010806 */
[----:B------:R-:W-:Y:S02]  /*10b30*/  FADD.FTZ R6, R246, R7 ;  /* 0x00000007f6067221 */ /* 0x000fe40000010000 */
[----:B------:R-:W-:Y:S01]  /*10b40*/  FFMA.FTZ R7, R194, c[0x0][0x23c], -R2 ;  /* 0x00008f00c2077a23 */ /* 0x000fe20000010802 */
[----:B------:R1:W3:Y:S01]  /*10b50*/  MUFU.EX2 R237, R12 ;  /* 0x0000000c00ed7308 */ /* 0x0002e20000000800 */
[----:B------:R-:W-:Y:S01]  /*10b60*/  FADD.FTZ R6, R247, R6 ;  /* 0x00000006f7067221 */ /* 0x000fe20000010000 */
[----:B--2---:R-:W-:Y:S03]  /*10b70*/  HMMA.16816.F32 R144, R8, R28, R144 ;  /* 0x0000001c0890723c */ /* 0x004fe60000001890 */
[----:B------:R-:W-:-:S03]  /*10b80*/  FADD.FTZ R6, R248, R6 ;  /* 0x00000006f8067221 */ /* 0x000fc60000010000 */
[----:B------:R2:W4:Y:S01]  /*10b90*/  MUFU.EX2 R23, R7 ;  /* 0x0000000700177308 */ /* 0x0005220000000800 */
[----:B------:R-:W-:Y:S01]  /*10ba0*/  FADD.FTZ R6, R249, R6 ;  /* 0x00000006f9067221 */ /* 0x000fe20000010000 */
[----:B------:R-:W-:Y:S03]  /*10bb0*/  HMMA.16816.F32 R16, R8, R30, R16 ;  /* 0x0000001e0810723c */ /* 0x000fe60000001810 */
[----:B------:R-:W-:Y:S01]  /*10bc0*/  FADD.FTZ R6, R251, R6 ;  /* 0x00000006fb067221 */ /* 0x000fe20000010000 */
[----:B-1----:R-:W1:Y:S03]  /*10bd0*/  LDSM.16.MT88.4 R12, [R135+0x8c00] ;  /* 0x008c0000870c783b */ /* 0x002e660000004200 */
[----:B------:R-:W-:Y:S01]  /*10be0*/  FADD.FTZ R6, R250, R6 ;  /* 0x00000006fa067221 */ /* 0x000fe20000010000 */
[----:B---3--:R-:W-:-:S03]  /*10bf0*/  F2FP.PACK_AB R150, R237, R36 ;  /* 0x00000024ed96723e */ /* 0x008fc600000000ff */
[----:B------:R-:W-:Y:S02]  /*10c00*/  FADD.FTZ R6, R252, R6 ;  /* 0x00000006fc067221 */ /* 0x000fe40000010000 */
[----:B--2---:R-:W-:Y:S02]  /*10c10*/  FFMA.FTZ R7, R195, c[0x0][0x23c], -R2 ;  /* 0x00008f00c3077a23 */ /* 0x004fe40000010802 */
        /* <DEDUP_REMOVED lines=98> */
.L_x_1925:
[----:B------:R-:W-:-:S05]  /*11240*/  IMAD.MOV.U32 R0, RZ, RZ, c[0x0][0x1a0] ;  /* 0x00006800ff007624 */ /* 0x000fca00078e00ff */
[----:B------:R-:W-:-:S04]  /*11250*/  LEA R0, -R0, RZ, 0x8 ;  /* 0x000000ff00007211 */ /* 0x000fc800078e41ff */
[----:B------:R-:W-:Y:S02]  /*11260*/  SHF.R.S32.HI R2, RZ, 0x1f, R0 ;  /* 0x0000001fff027819 */ /* 0x000fe40000011400 */
.L_x_1926:
[----:B------:R-:W-:Y:S01]  /*11270*/  ULDC.64 UR4, c[0x0][0x1a0] ;  /* 0x0000680000047ab9 */ /* 0x000fe20000000a00 */
[C---:B------:R-:W-:Y:S01]  /*11280*/  LEA R242, P0, R0.reuse, R242, 0x1 ;  /* 0x000000f200f27211 */ /* 0x040fe200078008ff */
[----:B------:R-:W-:Y:S01]  /*11290*/  USHF.L.U32 UR9, UR4, 0x6, URZ ;  /* 0x0000000604097899 */ /* 0x000fe2000800063f */
[----:B------:R-:W1:Y:S01]  /*112a0*/  S2R R22, SR_TID.X ;  /* 0x0000000000167919 */ /* 0x000e620000002100 */
[----:B------:R-:W-:Y:S01]  /*112b0*/  UMOV UR8, 0x6 ;  /* 0x0000000600087882 */ /* 0x000fe20000000000 */
[----:B------:R-:W-:Y:S01]  /*112c0*/  LEA.HI.X R241, R0, R241, R2, 0x1, P0 ;  /* 0x000000f100f17211 */ /* 0x000fe200000f0c02 */
[----:B------:R-:W-:Y:S01]  /*112d0*/  USHF.L.U64.HI UR5, UR4, UR8, UR5 ;  /* 0x0000000804057299 */ /* 0x000fe20008010205 */
[----:B------:R-:W-:Y:S01]  /*112e0*/  IMAD.MOV.U32 R16, RZ, RZ, R242 ;  /* 0x000000ffff107224 */ /* 0x000fe200078e00f2 */
[----:B------:R-:W-:Y:S01]  /*112f0*/  IADD3 R6, P0, R242, UR9, RZ ;  /* 0x00000009f2067c10 */ /* 0x000fe2000ff1e0ff */
[----:B------:R-:W-:Y:S01]  /*11300*/  IMAD.SHL.U32 R21, R236, 0x100, RZ ;  /* 0x00000100ec157824 */ /* 0x000fe200078e00ff */
[----:B------:R-:W-:Y:S01]  /*11310*/  LOP3.LUT R184, R184, 0xfffffffd, RZ, 0xc0, !PT ;  /* 0xfffffffdb8b87812 */ /* 0x000fe200078ec0ff */
[----:B------:R-:W-:Y:S01]  /*11320*/  IMAD.MOV.U32 R17, RZ, RZ, R241 ;  /* 0x000000ffff117224 */ /* 0x000fe200078e00f1 */
[----:B------:R-:W-:-:S02]  /*11330*/  IADD3.X R7, R241, UR5, RZ, P0, !PT ;  /* 0x00000005f1077c10 */ /* 0x000fc400087fe4ff */
        /* <DEDUP_REMOVED lines=10> */
[----:B------:R-:W-:Y:S01]  /*113e0*/  IADD3 R10, P0, R12, UR9, RZ ;  /* 0x000000090c0a7c10 */ /* 0x000fe2000ff1e0ff */
[----:B-1----:R-:W-:-:S02]  /*113f0*/  IMAD.SHL.U32 R22, R22, 0x2, RZ ;  /* 0x0000000216167824 */ /* 0x002fc400078e00ff */
[----:B------:R1:W-:Y:S01]  /*11400*/  LDGSTS.E.BYPASS.LTC128B.128 [R183+0x6800], [R12.64] ;  /* 0x068000000cb77fae */ /* 0x0003e2000b901d46 */
[----:B------:R-:W-:Y:S02]  /*11410*/  IADD3.X R11, R13, UR5, RZ, P0, !PT ;  /* 0x000000050d0b7c10 */ /* 0x000fe400087fe4ff */
[----:B------:R-:W-:Y:S02]  /*11420*/  IADD3 R8, P0, R10, UR9, RZ ;  /* 0x000000090a087c10 */ /* 0x000fe4000ff1e0ff */
[----:B------:R-:W-:Y:S01]  /*11430*/  LOP3.LUT R22, R22, 0x6, RZ, 0xc0, !PT ;  /* 0x0000000616167812 */ /* 0x000fe200078ec0ff */
[----:B------:R5:W-:Y:S01]  /*11440*/  LDGSTS.E.BYPASS.LTC128B.128 [R183+0x7000], [R10.64] ;  /* 0x070000000ab77fae */ /* 0x000be2000b901d46 */
[----:B------:R-:W-:Y:S02]  /*11450*/  IADD3.X R9, R11, UR5, RZ, P0, !PT ;  /* 0x000000050b097c10 */ /* 0x000fe400087fe4ff */
[----:B------:R-:W-:-:S03]  /*11460*/  LOP3.LUT R0, R21, R22, RZ, 0xfc, !PT ;  /* 0x0000001615007212 */ /* 0x000fc600078efcff */
[----:B------:R5:W-:Y:S01]  /*11470*/  LDGSTS.E.BYPASS.LTC128B.128 [R183+0x7800], [R8.64] ;  /* 0x0780000008b77fae */ /* 0x000be2000b901d46 */
[----:B------:R-:W-:-:S04]  /*11480*/  IADD3 R2, R0, 0x1, RZ ;  /* 0x0000000100027810 */ /* 0x000fc80007ffe0ff */
[----:B------:R-:W-:Y:S02]  /*11490*/  ISETP.GE.AND P2, PT, R2, R4, PT ;  /* 0x000000040200720c */ /* 0x000fe40003f46270 */
[----:B---3--:R-:W-:-:S04]  /*114a0*/  IADD3 R6, P0, R8, UR9, RZ ;  /* 0x0000000908067c10 */ /* 0x008fc8000ff1e0ff */
[----:B------:R-:W-:Y:S02]  /*114b0*/  IADD3.X R7, R9, UR5, RZ, P0, !PT ;  /* 0x0000000509077c10 */ /* 0x000fe400087fe4ff */
[----:B----4-:R-:W-:-:S03]  /*114c0*/  IADD3 R14, P0, R6, UR9, RZ ;  /* 0x00000009060e7c10 */ /* 0x010fc6000ff1e0ff */
[----:B------:R3:W-:Y:S01]  /*114d0*/  LDGSTS.E.BYPASS.LTC128B.128 [R183+0x8000], [R6.64] ;  /* 0x0800000006b77fae */ /* 0x0007e2000b901d46 */
[----:B------:R-:W-:Y:S02]  /*114e0*/  IADD3.X R15, R7, UR5, RZ, P0, !PT ;  /* 0x00000005070f7c10 */ /* 0x000fe400087fe4ff */
[----:B------:R-:W-:-:S03]  /*114f0*/  ISETP.GE.AND P0, PT, R198, 0x3, PT ;  /* 0x00000003c600780c */ /* 0x000fc60003f06270 */
[----:B------:R1:W-:Y:S04]  /*11500*/  LDGSTS.E.BYPASS.LTC128B.128 [R183+0x8800], [R14.64] ;  /* 0x088000000eb77fae */ /* 0x0003e8000b901d46 */
[----:B------:R-:W-:Y:S04]  /*11510*/  LDSM.16.M88.4 R24, [R134+0x1000] ;  /* 0x001000008618783b */ /* 0x000fe80000000200 */
[----:B------:R-:W-:Y:S02]  /*11520*/  LDSM.16.M88.4 R40, [R134+0x1400] ;  /* 0x001400008628783b */ /* 0x000fe40000000200 */
[----:B------:R-:W-:-:S02]  /*11530*/  @P0 LOP3.LUT R184, R184, 0x2, RZ, 0xfc, !PT ;  /* 0x00000002b8b80812 */ /* 0x000fc400078efcff */
[----:B-----5:R-:W-:Y:S01]  /*11540*/  LDSM.16.M88.4 R8, [R167] ;  /* 0x00000000a708783b */ /* 0x020fe20000000200 */
[----:B------:R-:W-:Y:S02]  /*11550*/  ISETP.GE.AND P0, PT, R2, R5, PT ;  /* 0x000000050200720c */ /* 0x000fe40003f06270 */
[----:B------:R-:W-:Y:S01]  /*11560*/  LOP3.LUT R184, R184, 0xfffffffe, RZ, 0xc0, !PT ;  /* 0xfffffffeb8b87812 */ /* 0x000fe200078ec0ff */
[----:B------:R-:W-:Y:S01]  /*11570*/  LDSM.16.M88.4 R32, [R165] ;  /* 0x00000000a520783b */ /* 0x000fe20000000200 */
[----:B------:R-:W-:-:S03]  /*11580*/  IADD3 R2, R0, 0x9, RZ ;  /* 0x0000000900027810 */ /* 0x000fc60007ffe0ff */
[----:B------:R-:W-:Y:S01]  /*11590*/  LDSM.16.M88.4 R48, [R182] ;  /* 0x00000000b630783b */ /* 0x000fe20000000200 */
[C-C-:B---3--:R-:W-:Y:S02]  /*115a0*/  LOP3.LUT R7, R21.reuse, 0x18, R22.reuse, 0xfe, !PT ;  /* 0x0000001815077812 */ /* 0x148fe400078efe16 */
[--C-:B------:R-:W-:Y:S01]  /*115b0*/  LOP3.LUT R6, R21, 0x8, R22.reuse, 0xfe, !PT ;  /* 0x0000000815067812 */ /* 0x100fe200078efe16 */
[----:B------:R-:W-:Y:S01]  /*115c0*/  LDSM.16.M88.4 R52, [R134+0x1c00] ;  /* 0x001c00008634783b */ /* 0x000fe20000000200 */
[-C--:B------:R-:W-:Y:S02]  /*115d0*/  ISETP.GE.AND P5, PT, R7, R5.reuse, PT ;  /* 0x000000050700720c */ /* 0x080fe40003fa6270 */
[CC--:B------:R-:W-:Y:S01]  /*115e0*/  ISETP.GE.AND P1, PT, R6.reuse, R4.reuse, PT ;  /* 0x000000040600720c */ /* 0x0c0fe20003f26270 */
[----:B-1----:R-:W2:Y:S01]  /*115f0*/  LDSM.16.M88.4 R12, [R166] ;  /* 0x00000000a60c783b */ /* 0x002ea20000000200 */
[----:B------:R-:W-:Y:S02]  /*11600*/  ISETP.GE.AND P3, PT, R6, R5, PT ;  /* 0x000000050600720c */ /* 0x000fe40003f66270 */
[----:B------:R-:W-:Y:S01]  /*11610*/  LOP3.LUT R6, R21, 0x10, R22, 0xfe, !PT ;  /* 0x0000001015067812 */ /* 0x000fe200078efe16 */
[----:B------:R-:W-:Y:S03]  /*11620*/  LDSM.16.M88.4 R44, [R181] ;  /* 0x00000000b52c783b */ /* 0x000fe60000000200 */
[----:B------:R-:W-:Y:S01]  /*11630*/  ISETP.GE.AND P4, PT, R6, R4, PT ;  /* 0x000000040600720c */ /* 0x000fe20003f86270 */
[----:B------:R-:W0:Y:S01]  /*11640*/  LDGDEPBAR ;  /* 0x00000000000079af */ /* 0x000e220000000000 */
[C---:B--2---:R-:W-:Y:S08]  /*11650*/  HMMA.16816.F32 R16, R12.reuse, R24, RZ ;  /* 0x000000180c10723c */ /* 0x044ff000000018ff */
[C---:B------:R-:W-:Y:S08]  /*11660*/  HMMA.16816.F32 R28, R12.reuse, R26, RZ ;  /* 0x0000001a0c1c723c */ /* 0x040ff000000018ff */
[----:B------:R-:W-:Y:S08]  /*11670*/  HMMA.16816.F32 R24, R12, R40, RZ ;  /* 0x000000280c18723c */ /* 0x000ff000000018ff */
[C---:B------:R-:W-:Y:S08]  /*11680*/  HMMA.16816.F32 R16, R8.reuse, R32, R16 ;  /* 0x000000200810723c */ /* 0x040ff00000001810 */
[C---:B------:R-:W-:Y:S01]  /*11690*/  HMMA.16816.F32 R28, R8.reuse, R34, R28 ;  /* 0x00000022081c723c */ /* 0x040fe2000000181c */
[----:B------:R-:W1:Y:S07]  /*116a0*/  LDSM.16.M88.4 R32, [R134+0x1800] ;  /* 0x001800008620783b */ /* 0x000e6e0000000200 */
[----:B------:R-:W-:Y:S08]  /*116b0*/  HMMA.16816.F32 R36, R8, R48, R24 ;  /* 0x000000300824723c */ /* 0x000ff00000001818 */
[----:B------:R-:W-:Y:S01]  /*116c0*/  HMMA.16816.F32 R24, R12, R42, RZ ;  /* 0x0000002a0c18723c */ /* 0x000fe200000018ff */
[----:B------:R-:W-:Y:S01]  /*116d0*/  FMUL.FTZ R16, R16, c[0x0][0x2ec] ;  /* 0x0000bb0010107a20 */ /* 0x000fe20000410000 */
[----:B------:R-:W2:Y:S01]  /*116e0*/  LDSM.16.M88.4 R40, [R180] ;  /* 0x00000000b428783b */ /* 0x000ea20000000200 */
[----:B------:R-:W-:-:S02]  /*116f0*/  FMUL.FTZ R17, R17, c[0x0][0x2ec] ;  /* 0x0000bb0011117a20 */ /* 0x000fc40000410000 */
[----:B------:R-:W-:Y:S01]  /*11700*/  FMUL.FTZ R18, R18, c[0x0][0x2ec] ;  /* 0x0000bb0012127a20 */ /* 0x000fe20000410000 */
[----:B------:R-:W-:Y:S01]  /*11710*/  MUFU.TANH R202, R16 ;  /* 0x0000001000ca7308 */ /* 0x000fe20000002400 */
[----:B------:R-:W-:Y:S02]  /*11720*/  FMUL.FTZ R19, R19, c[0x0][0x2ec] ;  /* 0x0000bb0013137a20 */ /* 0x000fe40000410000 */
[----:B------:R-:W-:Y:S02]  /*11730*/  FMUL.FTZ R28, R28, c[0x0][0x2ec] ;  /* 0x0000bb001c1c7a20 */ /* 0x000fe40000410000 */
[----:B------:R-:W-:Y:S02]  /*11740*/  FMUL.FTZ R29, R29, c[0x0][0x2ec] ;  /* 0x0000bb001d1d7a20 */ /* 0x000fe40000410000 */
[----:B------:R-:W-:Y:S01]  /*11750*/  FMUL.FTZ R30, R30, c[0x0][0x2ec] ;  /* 0x0000bb001e1e7a20 */ /* 0x000fe20000410000 */
[----:B------:R-:W3:Y:S01]  /*11760*/  MUFU.TANH R90, R28 ;  /* 0x0000001c005a7308 */ /* 0x000ee20000002400 */
[----:B------:R-:W-:-:S02]  /*11770*/  FMUL.FTZ R31, R31, c[0x0][0x2ec] ;  /* 0x0000bb001f1f7a20 */ /* 0x000fc40000410000 */
[----:B------:R-:W-:Y:S02]  /*11780*/  FMUL.FTZ R36, R36, c[0x0][0x2ec] ;  /* 0x0000bb0024247a20 */ /* 0x000fe40000410000 */
[----:B------:R-:W-:Y:S02]  /*11790*/  FMUL.FTZ R37, R37, c[0x0][0x2ec] ;  /* 0x0000bb0025257a20 */ /* 0x000fe40000410000 */
[----:B------:R-:W-:Y:S01]  /*117a0*/  FMUL.FTZ R38, R38, c[0x0][0x2ec] ;  /* 0x0000bb0026267a20 */ /* 0x000fe20000410000 */
[----:B------:R-:W-:Y:S01]  /*117b0*/  MUFU.TANH R87, R29 ;  /* 0x0000001d00577308 */ /* 0x000fe20000002400 */
[----:B------:R-:W-:-:S07]  /*117c0*/  FMUL.FTZ R39, R39, c[0x0][0x2ec] ;  /* 0x0000bb0027277a20 */ /* 0x000fce0000410000 */
[----:B------:R-:W4:Y:S01]  /*117d0*/  MUFU.TANH R105, R30 ;  /* 0x0000001e00697308 */ /* 0x000f220000002400 */
[----:B---3--:R-:W-:-:S07]  /*117e0*/  FSEL R90, R90, -INF , !P1 ;  /* 0xff8000005a5a7808 */ /* 0x008fce0004800000 */
[----:B------:R3:W-:Y:S08]  /*117f0*/  MUFU.TANH R104, R31 ;  /* 0x0000001f00687308 */ /* 0x0007f00000002400 */
[----:B------:R-:W5:Y:S01]  /*11800*/  MUFU.TANH R91, R17 ;  /* 0x00000011005b7308 */ /* 0x000f620000002400 */
[----:B----4-:R-:W-:Y:S01]  /*11810*/  FSEL R105, R105, -INF , !P3 ;  /* 0xff80000069697808 */ /* 0x010fe20005800000 */
[----:B---3--:R-:W-:Y:S06]  /*11820*/  HMMA.16816.F32 R28, R8, R50, R24 ;  /* 0x00000032081c723c */ /* 0x008fec0000001818 */
[----:B------:R-:W-:Y:S01]  /*11830*/  MUFU.TANH R201, R18 ;  /* 0x0000001200c97308 */ /* 0x000fe20000002400 */
[----:B------:R-:W3:Y:S01]  /*11840*/  LDSM.16.M88.4 R48, [R134+0x2400] ;  /* 0x002400008630783b */ /* 0x000ee20000000200 */
[----:B------:R-:W-:Y:S06]  /*11850*/  HMMA.16816.F32 R24, R12, R52, RZ ;  /* 0x000000340c18723c */ /* 0x000fec00000018ff */
[----:B------:R1:W4:Y:S01]  /*11860*/  MUFU.TANH R106, R19 ;  /* 0x00000013006a7308 */ /* 0x0003220000002400 */
[----:B-----5:R-:W-:-:S02]  /*11870*/  FSEL R91, R91, -INF , !P2 ;  /* 0xff8000005b5b7808 */ /* 0x020fc40005000000 */
[----:B------:R-:W-:Y:S02]  /*11880*/  ISETP.GE.AND P2, PT, R6, R5, PT ;  /* 0x000000050600720c */ /* 0x000fe40003f46270 */
[----:B------:R-:W-:-:S03]  /*11890*/  LOP3.LUT R6, R21, 0x20, R22, 0xfe, !PT ;  /* 0x0000002015067812 */ /* 0x000fc600078efe16 */
[----:B------:R-:W5:Y:S01]  /*118a0*/  MUFU.TANH R86, R36 ;  /* 0x0000002400567308 */ /* 0x000f620000002400 */
[CC--:B------:R-:W-:Y:S02]  /*118b0*/  ISETP.GE.AND P6, PT, R6.reuse, R4.reuse, PT ;  /* 0x000000040600720c */ /* 0x0c0fe40003fc6270 */
[----:B------:R-:W-:Y:S02]  /*118c0*/  ISETP.GE.AND P3, PT, R6, R5, PT ;  /* 0x000000050600720c */ /* 0x000fe40003f66270 */
[----:B------:R-:W-:Y:S01]  /*118d0*/  LOP3.LUT R6, R21, 0x28, R22, 0xfe, !PT ;  /* 0x0000002815067812 */ /* 0x000fe200078efe16 */
[----:B------:R-:W-:Y:S01]  /*118e0*/  FMUL.FTZ R28, R28, c[0x0][0x2ec] ;  /* 0x0000bb001c1c7a20 */ /* 0x000fe20000410000 */
[----:B-1----:R-:W-:Y:S01]  /*118f0*/  HMMA.16816.F32 R16, R12, R32, RZ ;  /* 0x000000200c10723c */ /* 0x002fe200000018ff */
[----:B------:R-:W-:Y:S01]  /*11900*/  FMUL.FTZ R29, R29, c[0x0][0x2ec] ;  /* 0x0000bb001d1d7a20 */ /* 0x000fe20000410000 */
[----:B------:R-:W1:Y:S01]  /*11910*/  MUFU.TANH R88, R37 ;  /* 0x0000002500587308 */ /* 0x000e620000002400 */
[----:B------:R-:W-:Y:S01]  /*11920*/  FMUL.FTZ R30, R30, c[0x0][0x2ec] ;  /* 0x0000bb001e1e7a20 */ /* 0x000fe20000410000 */
[----:B----4-:R-:W-:Y:S01]  /*11930*/  FSEL R106, R106, -INF , !P0 ;  /* 0xff8000006a6a7808 */ /* 0x010fe20004000000 */
[----:B------:R-:W-:Y:S01]  /*11940*/  FMUL.FTZ R31, R31, c[0x0][0x2ec] ;  /* 0x0000bb001f1f7a20 */ /* 0x000fe20000410000 */
[----:B------:R-:W-:-:S02]  /*11950*/  ISETP.GE.AND P0, PT, R7, R4, PT ;  /* 0x000000040700720c */ /* 0x000fc40003f06270 */
[----:B------:R-:W-:Y:S01]  /*11960*/  HMMA.16816.F32 R32, R12, R34, RZ ;  /* 0x000000220c20723c */ /* 0x000fe200000018ff */
[----:B------:R-:W-:Y:S01]  /*11970*/  ISETP.GE.AND P1, PT, R6, R4, PT ;  /* 0x000000040600720c */ /* 0x000fe20003f26270 */
[----:B------:R-:W4:Y:S01]  /*11980*/  MUFU.TANH R84, R28 ;  /* 0x0000001c00547308 */ /* 0x000f220000002400 */
[----:B-----5:R-:W-:-:S07]  /*11990*/  FSEL R86, R86, -INF , !P4 ;  /* 0xff80000056567808 */ /* 0x020fce0006000000 */
[----:B------:R-:W-:Y:S01]  /*119a0*/  MUFU.TANH R85, R29 ;  /* 0x0000001d00557308 */ /* 0x000fe20000002400 */
[----:B------:R-:W-:Y:S02]  /*119b0*/  @P0 LOP3.LUT R184, R184, 0x1, RZ, 0xfc, !PT ;  /* 0x00000001b8b80812 */ /* 0x000fe400078efcff */
[----:B------:R-:W-:Y:S02]  /*119c0*/  ISETP.GE.AND P0, PT, R2, R4, PT ;  /* 0x000000040200720c */ /* 0x000fe40003f06270 */
[----:B------:R-:W-:Y:S01]  /*119d0*/  LOP3.LUT P4, RZ, R184, 0x1, RZ, 0xc0, !PT ;  /* 0x00000001b8ff7812 */ /* 0x000fe2000788c0ff */
[----:B------:R-:W-:Y:S01]  /*119e0*/  HMMA.16816.F32 R16, R8, R44, R16 ;  /* 0x0000002c0810723c */ /* 0x000fe20000001810 */
[----:B------:R-:W-:Y:S01]  /*119f0*/  FSEL R87, R87, -INF , !P0 ;  /* 0xff80000057577808 */ /* 0x000fe20004000000 */
[----:B------:R-:W5:Y:S01]  /*11a00*/  MUFU.TANH R111, R30 ;  /* 0x0000001e006f7308 */ /* 0x000f620000002400 */
[----:B------:R-:W-:Y:S02]  /*11a10*/  ISETP.GE.AND P0, PT, R2, R5, PT ;  /* 0x000000050200720c */ /* 0x000fe40003f06270 */
[----:B------:R-:W-:-:S02]  /*11a20*/  IADD3 R2, R0, 0x11, RZ ;  /* 0x0000001100027810 */ /* 0x000fc40007ffe0ff */
[----:B------:R-:W-:Y:S02]  /*11a30*/  FSEL R104, R104, -INF , !P0 ;  /* 0xff80000068687808 */ /* 0x000fe40004000000 */
[----:B------:R-:W-:Y:S01]  /*11a40*/  ISETP.GE.AND P0, PT, R2, R4, PT ;  /* 0x000000040200720c */ /* 0x000fe20003f06270 */
[----:B------:R2:W-:Y:S01]  /*11a50*/  MUFU.TANH R112, R31 ;  /* 0x0000001f00707308 */ /* 0x0005e20000002400 */
[----:B------:R-:W-:Y:S02]  /*11a60*/  LOP3.LUT R184, R184, 0xfffffffe, RZ, 0xc0, !PT ;  /* 0xfffffffeb8b87812 */ /* 0x000fe400078ec0ff */
[----:B-1----:R-:W-:Y:S02]  /*11a70*/  FSEL R88, R88, -INF , !P0 ;  /* 0xff80000058587808 */ /* 0x002fe40004000000 */
[----:B------:R-:W-:Y:S02]  /*11a80*/  ISETP.GE.AND P0, PT, R2, R5, PT ;  /* 0x000000050200720c */ /* 0x000fe40003f06270 */
[----:B------:R-:W-:Y:S01]  /*11a90*/  IADD3 R2, R0, 0x19, RZ ;  /* 0x0000001900027810 */ /* 0x000fe20007ffe0ff */
[----:B------:R-:W1:Y:S01]  /*11aa0*/  MUFU.TANH R107, R38 ;  /* 0x00000026006b7308 */ /* 0x000e620000002400 */
[----:B----4-:R-:W-:-:S02]  /*11ab0*/  FSEL R84, R84, -INF , !P4 ;  /* 0xff80000054547808 */ /* 0x010fc40006000000 */
[----:B-----5:R-:W-:-:S03]  /*11ac0*/  FSEL R111, R111, -INF , !P5 ;  /* 0xff8000006f6f7808 */ /* 0x020fc60006800000 */
[----:B------:R-:W-:Y:S01]  /*11ad0*/  FMUL.FTZ R16, R16, c[0x0][0x2ec] ;  /* 0x0000bb0010107a20 */ /* 0x000fe20000410000 */
[----:B--2---:R-:W-:Y:S01]  /*11ae0*/  HMMA.16816.F32 R28, R8, R46, R32 ;  /* 0x0000002e081c723c */ /* 0x004fe20000001820 */
[----:B------:R-:W2:Y:S01]  /*11af0*/  LDSM.16.M88.4 R32, [R134+0x2000] ;  /* 0x002000008620783b */ /* 0x000ea20000000200 */
[----:B------:R4:W5:Y:S01]  /*11b00*/  MUFU.TANH R108, R39 ;  /* 0x00000027006c7308 */ /* 0x0009620000002400 */
[----:B------:R-:W-:Y:S02]  /*11b10*/  FMUL.FTZ R17, R17, c[0x0][0x2ec] ;  /* 0x0000bb0011117a20 */ /* 0x000fe40000410000 */
[----:B------:R-:W2:Y:S01]  /*11b20*/  LDSM.16.M88.4 R44, [R179] ;  /* 0x00000000b32c783b */ /* 0x000ea20000000200 */
[----:B------:R-:W-:Y:S02]  /*11b30*/  FMUL.FTZ R18, R18, c[0x0][0x2ec] ;  /* 0x0000bb0012127a20 */ /* 0x000fe40000410000 */
[----:B------:R-:W-:Y:S01]  /*11b40*/  FMUL.FTZ R19, R19, c[0x0][0x2ec] ;  /* 0x0000bb0013137a20 */ /* 0x000fe20000410000 */
[----:B-1----:R-:W-:Y:S01]  /*11b50*/  FSEL R107, R107, -INF , !P2 ;  /* 0xff8000006b6b7808 */ /* 0x002fe20005000000 */
[----:B------:R-:W1:Y:S01]  /*11b60*/  MUFU.TANH R81, R16 ;  /* 0x0000001000517308 */ /* 0x000e620000002400 */
[----:B------:R-:W-:-:S02]  /*11b70*/  ISETP.GE.AND P2, PT, R6, R5, PT ;  /* 0x000000050600720c */ /* 0x000fc40003f46270 */
[----:B------:R-:W-:-:S04]  /*11b80*/  LOP3.LUT R6, R21, 0x30, R22, 0xfe, !PT ;  /* 0x0000003015067812 */ /* 0x000fc800078efe16 */
[-C--:B------:R-:W-:Y:S01]  /*11b90*/  ISETP.GE.AND P4, PT, R6, R5.reuse, PT ;  /* 0x000000050600720c */ /* 0x080fe20003f86270 */
[----:B----4-:R-:W-:Y:S01]  /*11ba0*/  HMMA.16816.F32 R36, R8, R40, R24 ;  /* 0x000000280824723c */ /* 0x010fe20000001818 */
[----:B------:R-:W-:Y:S01]  /*11bb0*/  MUFU.TANH R83, R17 ;  /* 0x0000001100537308 */ /* 0x000fe20000002400 */
[----:B-----5:R-:W-:Y:S02]  /*11bc0*/  FSEL R108, R108, -INF , !P0 ;  /* 0xff8000006c6c7808 */ /* 0x020fe40004000000 */
[----:B------:R-:W-:Y:S02]  /*11bd0*/  ISETP.GE.AND P0, PT, R2, R4, PT ;  /* 0x000000040200720c */ /* 0x000fe40003f06270 */
[----:B------:R-:W-:Y:S02]  /*11be0*/  FMUL.FTZ R28, R28, c[0x0][0x2ec] ;  /* 0x0000bb001c1c7a20 */ /* 0x000fe40000410000 */
[----:B------:R-:W-:Y:S01]  /*11bf0*/  HMMA.16816.F32 R24, R12, R54, RZ ;  /* 0x000000360c18723c */ /* 0x000fe200000018ff */
[----:B------:R-:W-:Y:S01]  /*11c00*/  FMUL.FTZ R29, R29, c[0x0][0x2ec] ;  /* 0x0000bb001d1d7a20 */ /* 0x000fe20000410000 */
[----:B------:R-:W4:Y:S01]  /*11c10*/  MUFU.TANH R82, R28 ;  /* 0x0000001c00527308 */ /* 0x000f220000002400 */
[----:B------:R-:W-:Y:S01]  /*11c20*/  FMUL.FTZ R30, R30, c[0x0][0x2ec] ;  /* 0x0000bb001e1e7a20 */ /* 0x000fe20000410000 */
[----:B------:R-:W-:Y:S01]  /*11c30*/  FSEL R85, R85, -INF , !P0 ;  /* 0xff80000055557808 */ /* 0x000fe20004000000 */
[----:B------:R-:W-:Y:S01]  /*11c40*/  FMUL.FTZ R31, R31, c[0x0][0x2ec] ;  /* 0x0000bb001f1f7a20 */ /* 0x000fe20000410000 */
[----:B------:R-:W-:-:S02]  /*11c50*/  ISETP.GE.AND P0, PT, R2, R5, PT ;  /* 0x000000050200720c */ /* 0x000fc40003f06270 */
[----:B------:R-:W-:Y:S02]  /*11c60*/  IADD3 R2, R0, 0x21, RZ ;  /* 0x0000002100027810 */ /* 0x000fe40007ffe0ff */
[----:B------:R-:W-:Y:S01]  /*11c70*/  MUFU.TANH R80, R29 ;  /* 0x0000001d00507308 */ /* 0x000fe20000002400 */
[----:B------:R-:W-:Y:S02]  /*11c80*/  FSEL R112, R112, -INF , !P0 ;  /* 0xff80000070707808 */ /* 0x000fe40004000000 */
[-C--:B------:R-:W-:Y:S02]  /*11c90*/  ISETP.GE.AND P0, PT, R6, R4.reuse, PT ;  /* 0x000000040600720c */ /* 0x080fe40003f06270 */
[----:B------:R-:W-:Y:S01]  /*11ca0*/  LOP3.LUT R6, R21, 0x38, R22, 0xfe, !PT ;  /* 0x0000003815067812 */ /* 0x000fe200078efe16 */
[----:B------:R-:W-:Y:S01]  /*11cb0*/  FMUL.FTZ R36, R36, c[0x0][0x2ec] ;  /* 0x0000bb0024247a20 */ /* 0x000fe20000410000 */
[----:B-1----:R-:W-:Y:S01]  /*11cc0*/  FSEL R81, R81, -INF , !P6 ;  /* 0xff80000051517808 */ /* 0x002fe20007000000 */
[----:B------:R-:W1:Y:S01]  /*11cd0*/  MUFU.TANH R120, R30 ;  /* 0x0000001e00787308 */ /* 0x000e620000002400 */
[----:B------:R-:W-:Y:S01]  /*11ce0*/  FMUL.FTZ R37, R37, c[0x0][0x2ec] ;  /* 0x0000bb0025257a20 */ /* 0x000fe20000410000 */
[----:B------:R-:W-:Y:S01]  /*11cf0*/  ISETP.GE.AND P5, PT, R6, R4, PT ;  /* 0x000000040600720c */ /* 0x000fe20003fa6270 */
[----:B------:R-:W-:Y:S01]  /*11d00*/  FMUL.FTZ R38, R38, c[0x0][0x2ec] ;  /* 0x0000bb0026267a20 */ /* 0x000fe20000410000 */
[----:B----4-:R-:W-:Y:S01]  /*11d10*/  FSEL R82, R82, -INF , !P1 ;  /* 0xff80000052527808 */ /* 0x010fe20004800000 */
[----:B------:R-:W-:-:S03]  /*11d20*/  FMUL.FTZ R39, R39, c[0x0][0x2ec] ;  /* 0x0000bb0027277a20 */ /* 0x000fc60000410000 */
[----:B------:R4:W-:Y:S01]  /*11d30*/  MUFU.TANH R118, R31 ;  /* 0x0000001f00767308 */ /* 0x0009e20000002400 */
[----:B------:R-:W-:Y:S02]  /*11d40*/  @P0 LOP3.LUT R184, R184, 0x1, RZ, 0xfc, !PT ;  /* 0x00000001b8b80812 */ /* 0x000fe400078efcff */
[----:B------:R-:W-:Y:S02]  /*11d50*/  ISETP.GE.AND P0, PT, R2, R4, PT ;  /* 0x000000040200720c */ /* 0x000fe40003f06270 */
[----:B------:R-:W-:Y:S02]  /*11d60*/  LOP3.LUT P6, RZ, R184, 0x1, RZ, 0xc0, !PT ;  /* 0x00000001b8ff7812 */ /* 0x000fe400078cc0ff */
[----:B------:R-:W-:Y:S01]  /*11d70*/  FSEL R83, R83, -INF , !P0 ;  /* 0xff80000053537808 */ /* 0x000fe20004000000 */
[----:B------:R-:W5:Y:S01]  /*11d80*/  MUFU.TANH R114, R18 ;  /* 0x0000001200727308 */ /* 0x000f620000002400 */
[----:B------:R-:W-:Y:S02]  /*11d90*/  ISETP.GE.AND P0, PT, R2, R5, PT ;  /* 0x000000050200720c */ /* 0x000fe40003f06270 */
[----:B------:R-:W-:-:S02]  /*11da0*/  IADD3 R2, R0, 0x29, RZ ;  /* 0x0000002900027810 */ /* 0x000fc40007ffe0ff */
[----:B-1----:R-:W-:Y:S01]  /*11db0*/  FSEL R120, R120, -INF , !P2 ;  /* 0xff80000078787808 */ /* 0x002fe20005000000 */
[----:B----4-:R-:W-:Y:S01]  /*11dc0*/  HMMA.16816.F32 R28, R8, R42, R24 ;  /* 0x0000002a081c723c */ /* 0x010fe20000001818 */
[----:B------:R-:W1:Y:S01]  /*11dd0*/  LDSM.16.M88.4 R40, [R178] ;  /* 0x00000000b228783b */ /* 0x000e620000000200 */
[----:B------:R2:W4:Y:S06]  /*11de0*/  MUFU.TANH R119, R19 ;  /* 0x0000001300777308 */ /* 0x00052c0000002400 */
[----:B---3--:R-:W-:Y:S01]  /*11df0*/  HMMA.16816.F32 R24, R12, R48, RZ ;  /* 0x000000300c18723c */ /* 0x008fe200000018ff */
[----:B-----5:R-:W-:Y:S01]  /*11e00*/  FSEL R114, R114, -INF , !P3 ;  /* 0xff80000072727808 */ /* 0x020fe20005800000 */
[----:B------:R-:W-:Y:S01]  /*11e10*/  MUFU.TANH R77, R36 ;  /* 0x00000024004d7308 */ /* 0x000fe20000002400 */
[----:B------:R-:W-:-:S02]  /*11e20*/  ISETP.GE.AND P3, PT, R6, R5, PT ;  /* 0x000000050600720c */ /* 0x000fc40003f66270 */
[----:B------:R-:W-:-:S04]  /*11e30*/  LOP3.LUT R6, R21, 0x40, R22, 0xfe, !PT ;  /* 0x0000004015067812 */ /* 0x000fc800078efe16 */
[-C--:B------:R-:W-:Y:S01]  /*11e40*/  ISETP.GE.AND P1, PT, R6, R4.reuse, PT ;  /* 0x000000040600720c */ /* 0x080fe20003f26270 */
[C---:B--2---:R-:W-:Y:S01]  /*11e50*/  HMMA.16816.F32 R16, R12.reuse, R32, RZ ;  /* 0x000000200c10723c */ /* 0x044fe200000018ff */
[----:B------:R-:W2:Y:S01]  /*11e60*/  MUFU.TANH R78, R37 ;  /* 0x00000025004e7308 */ /* 0x000ea20000002400 */
[----:B----4-:R-:W-:Y:S02]  /*11e70*/  FSEL R119, R119, -INF , !P0 ;  /* 0xff80000077777808 */ /* 0x010fe40004000000 */
[----:B------:R-:W-:Y:S02]  /*11e80*/  ISETP.GE.AND P0, PT, R2, R4, PT ;  /* 0x000000040200720c */ /* 0x000fe40003f06270 */
[----:B------:R-:W-:Y:S01]  /*11e90*/  FMUL.FTZ R28, R28, c[0x0][0x2ec] ;  /* 0x0000bb001c1c7a20 */ /* 0x000fe20000410000 */
[-C--:B------:R-:W-:Y:S01]  /*11ea0*/  ISETP.GE.AND P2, PT, R6, R5.reuse, PT ;  /* 0x000000050600720c */ /* 0x080fe20003f46270 */
[----:B------:R-:W-:Y:S01]  /*11eb0*/  HMMA.16816.F32 R32, R12, R34, RZ ;  /* 0x000000220c20723c */ /* 0x000fe200000018ff */
[----:B------:R-:W-:Y:S01]  /*11ec0*/  FMUL.FTZ R29, R29, c[0x0][0x2ec] ;  /* 0x0000bb001d1d7a20 */ /* 0x000fe20000410000 */
[----:B------:R-:W3:Y:S01]  /*11ed0*/  MUFU.TANH R76, R28 ;  /* 0x0000001c004c7308 */ /* 0x000ee20000002400 */
[----:B------:R-:W-:Y:S01]  /*11ee0*/  FMUL.FTZ R30, R30, c[0x0][0x2ec] ;  /* 0x0000bb001e1e7a20 */ /* 0x000fe20000410000 */
[----:B------:R-:W-:Y:S01]  /*11ef0*/  FSEL R80, R80, -INF , !P0 ;  /* 0xff80000050507808 */ /* 0x000fe20004000000 */
[----:B------:R-:W-:Y:S01]  /*11f00*/  FMUL.FTZ R31, R31, c[0x0][0x2ec] ;  /* 0x0000bb001f1f7a20 */ /* 0x000fe20000410000 */
[----:B------:R-:W-:-:S02]  /*11f10*/  ISETP.GE.AND P0, PT, R2, R5, PT ;  /* 0x000000050200720c */ /* 0x000fc40003f06270 */
[----:B------:R-:W-:Y:S02]  /*11f20*/  IADD3 R2, R0, 0x31, RZ ;  /* 0x0000003100027810 */ /* 0x000fe40007ffe0ff */
[----:B------:R-:W-:Y:S01]  /*11f30*/  MUFU.TANH R79, R29 ;  /* 0x0000001d004f7308 */ /* 0x000fe20000002400 */
[----:B------:R-:W-:Y:S02]  /*11f40*/  FSEL R118, R118, -INF , !P0 ;  /* 0xff80000076767808 */ /* 0x000fe40004000000 */
[----:B------:R-:W-:Y:S02]  /*11f50*/  ISETP.GE.AND P0, PT, R2, R4, PT ;  /* 0x000000040200720c */ /* 0x000fe40003f06270 */
[----:B------:R-:W-:Y:S01]  /*11f60*/  LOP3.LUT R6, R21, 0x48, R22, 0xfe, !PT ;  /* 0x0000004815067812 */ /* 0x000fe200078efe16 */
[----:B------:R-:W-:Y:S01]  /*11f70*/  HMMA.16816.F32 R16, R8, R44, R16 ;  /* 0x0000002c0810723c */ /* 0x000fe20000001810 */
[----:B--2---:R-:W-:Y:S01]  /*11f80*/  FSEL R78, R78, -INF , !P0 ;  /* 0xff8000004e4e7808 */ /* 0x004fe20004000000 */
[----:B------:R-:W2:Y:S01]  /*11f90*/  MUFU.TANH R124, R30 ;  /* 0x0000001e007c7308 */ /* 0x000ea20000002400 */
[----:B------:R-:W-:-:S02]  /*11fa0*/  ISETP.GE.AND P0, PT, R2, R5, PT ;  /* 0x000000050200720c */ /* 0x000fc40003f06270 */
[----:B------:R-:W-:Y:S02]  /*11fb0*/  IADD3 R2, R0, 0x39, RZ ;  /* 0x0000003900027810 */ /* 0x000fe40007ffe0ff */
[----:B---3--:R-:W-:Y:S02]  /*11fc0*/  FSEL R76, R76, -INF , !P5 ;  /* 0xff8000004c4c7808 */ /* 0x008fe40006800000 */
[----:B------:R-:W-:Y:S01]  /*11fd0*/  ISETP.GE.AND P5, PT, R6, R4, PT ;  /* 0x000000040600720c */ /* 0x000fe20003fa6270 */
[----:B------:R3:W-:Y:S01]  /*11fe0*/  MUFU.TANH R122, R31 ;  /* 0x0000001f007a7308 */ /* 0x0007e20000002400 */
[----:B------:R-:W-:-:S07]  /*11ff0*/  FSEL R77, R77, -INF , !P6 ;  /* 0xff8000004d4d7808 */ /* 0x000fce0007000000 */
[----:B------:R-:W4:Y:S01]  /*12000*/  MUFU.TANH R121, R38 ;  /* 0x0000002600797308 */ /* 0x000f220000002400 */
[----:B--2---:R-:W-:-:S05]  /*12010*/  FSEL R124, R124, -INF , !P3 ;  /* 0xff8000007c7c7808 */ /* 0x004fca0005800000 */
[----:B------:R-:W-:Y:S01]  /*12020*/  FMUL.FTZ R16, R16, c[0x0][0x2ec] ;  /* 0x0000bb0010107a20 */ /* 0x000fe20000410000 */
[----:B---3--:R-:W-:Y:S01]  /*12030*/  HMMA.16816.F32 R28, R8, R46, R32 ;  /* 0x0000002e081c723c */ /* 0x008fe20000001820 */
[----:B------:R-:W-:Y:S01]  /*12040*/  LDSM.16.M88.4 R32, [R134+0x2800] ;  /* 0x002800008620783b */ /* 0x000fe20000000200 */
[----:B------:R1:W2:Y:S01]  /*12050*/  MUFU.TANH R123, R39 ;  /* 0x00000027007b7308 */ /* 0x0002a20000002400 */
[----:B------:R-:W-:Y:S02]  /*12060*/  FMUL.FTZ R17, R17, c[0x0][0x2ec] ;  /* 0x0000bb0011117a20 */ /* 0x000fe40000410000 */
[----:B------:R-:W-:Y:S01]  /*12070*/  LDSM.16.M88.4 R44, [R177] ;  /* 0x00000000b12c783b */ /* 0x000fe20000000200 */
[----:B------:R-:W-:Y:S02]  /*12080*/  FMUL.FTZ R18, R18, c[0x0][0x2ec] ;  /* 0x0000bb0012127a20 */ /* 0x000fe40000410000 */
[----:B------:R-:W-:Y:S01]  /*12090*/  FMUL.FTZ R19, R19, c[0x0][0x2ec] ;  /* 0x0000bb0013137a20 */ /* 0x000fe20000410000 */
[----:B----4-:R-:W-:Y:S01]  /*120a0*/  FSEL R121, R121, -INF , !P4 ;  /* 0xff80000079797808 */ /* 0x010fe20006000000 */
[----:B------:R-:W3:Y:S01]  /*120b0*/  MUFU.TANH R74, R16 ;  /* 0x00000010004a7308 */ /* 0x000ee20000002400 */
[----:B------:R-:W-:-:S02]  /*120c0*/  ISETP.GE.AND P4, PT, R6, R5, PT ;  /* 0x000000050600720c */ /* 0x000fc40003f86270 */
[----:B------:R-:W-:-:S04]  /*120d0*/  LOP3.LUT R6, R21, 0x50, R22, 0xfe, !PT ;  /* 0x0000005015067812 */ /* 0x000fc800078efe16 */
[-C--:B------:R-:W-:Y:S01]  /*120e0*/  ISETP.GE.AND P6, PT, R6, R4.reuse, PT ;  /* 0x000000040600720c */ /* 0x080fe20003fc6270 */
[----:B-1----:R-:W-:Y:S01]  /*120f0*/  HMMA.16816.F32 R36, R8, R40, R24 ;  /* 0x000000280824723c */ /* 0x002fe20000001818 */
[----:B------:R-:W1:Y:S01]  /*12100*/  MUFU.TANH R75, R17 ;  /* 0x00000011004b7308 */ /* 0x000e620000002400 */
[----:B--2---:R-:W-:Y:S02]  /*12110*/  FSEL R123, R123, -INF , !P0 ;  /* 0xff8000007b7b7808 */ /* 0x004fe40004000000 */
[----:B------:R-:W-:Y:S02]  /*12120*/  ISETP.GE.AND P0, PT, R2, R4, PT ;  /* 0x000000040200720c */ /* 0x000fe40003f06270 */
[----:B------:R-:W-:Y:S01]  /*12130*/  FMUL.FTZ R28, R28, c[0x0][0x2ec] ;  /* 0x0000bb001c1c7a20 */ /* 0x000fe20000410000 */
[-C--:B------:R-:W-:Y:S01]  /*12140*/  ISETP.GE.AND P3, PT, R6, R5.reuse, PT ;  /* 0x000000050600720c */ /* 0x080fe20003f66270 */
[----:B------:R-:W-:Y:S01]  /*12150*/  HMMA.16816.F32 R24, R12, R50, RZ ;  /* 0x000000320c18723c */ /* 0x000fe200000018ff */
[----:B------:R-:W2:Y:S01]  /*12160*/  LDSM.16.M88.4 R48, [R134+0x2c00] ;  /* 0x002c00008630783b */ /* 0x000ea20000000200 */
[----:B------:R-:W-:Y:S01]  /*12170*/  FMUL.FTZ R29, R29, c[0x0][0x2ec] ;  /* 0x0000bb001d1d7a20 */ /* 0x000fe20000410000 */
[----:B------:R-:W4:Y:S01]  /*12180*/  MUFU.TANH R73, R28 ;  /* 0x0000001c00497308 */ /* 0x000f220000002400 */
[----:B------:R-:W-:Y:S01]  /*12190*/  FMUL.FTZ R30, R30, c[0x0][0x2ec] ;  /* 0x0000bb001e1e7a20 */ /* 0x000fe20000410000 */
[----:B------:R-:W-:Y:S01]  /*121a0*/  FSEL R79, R79, -INF , !P0 ;  /* 0xff8000004f4f7808 */ /* 0x000fe20004000000 */
[----:B------:R-:W-:Y:S01]  /*121b0*/  FMUL.FTZ R31, R31, c[0x0][0x2ec] ;  /* 0x0000bb001f1f7a20 */ /* 0x000fe20000410000 */
[----:B------:R-:W-:-:S02]  /*121c0*/  ISETP.GE.AND P0, PT, R2, R5, PT ;  /* 0x000000050200720c */ /* 0x000fc40003f06270 */
[----:B------:R-:W-:Y:S02]  /*121d0*/  IADD3 R2, R0, 0x41, RZ ;  /* 0x0000004100027810 */ /* 0x000fe40007ffe0ff */
[----:B------:R-:W5:Y:S01]  /*121e0*/  MUFU.TANH R72, R29 ;  /* 0x0000001d00487308 */ /* 0x000f620000002400 */
[----:B------:R-:W-:Y:S02]  /*121f0*/  FSEL R122, R122, -INF , !P0 ;  /* 0xff8000007a7a7808 */ /* 0x000fe40004000000 */
[----:B------:R-:W-:Y:S02]  /*12200*/  ISETP.GE.AND P0, PT, R2, R4, PT ;  /* 0x000000040200720c */ /* 0x000fe40003f06270 */
[----:B------:R-:W-:Y:S01]  /*12210*/  FMUL.FTZ R36, R36, c[0x0][0x2ec] ;  /* 0x0000bb0024247a20 */ /* 0x000fe20000410000 */
[----:B---3--:R-:W-:Y:S01]  /*12220*/  FSEL R74, R74, -INF , !P1 ;  /* 0xff8000004a4a7808 */ /* 0x008fe20004800000 */
[----:B------:R-:W-:Y:S01]  /*12230*/  FMUL.FTZ R37, R37, c[0x0][0x2ec] ;  /* 0x0000bb0025257a20 */ /* 0x000fe20000410000 */
[----:B------:R-:W3:Y:S01]  /*12240*/  MUFU.TANH R128, R30 ;  /* 0x0000001e00807308 */ /* 0x000ee20000002400 */
[----:B------:R-:W-:Y:S01]  /*12250*/  FMUL.FTZ R38, R38, c[0x0][0x2ec] ;  /* 0x0000bb0026267a20 */ /* 0x000fe20000410000 */
[----:B-1----:R-:W-:Y:S01]  /*12260*/  FSEL R75, R75, -INF , !P0 ;  /* 0xff8000004b4b7808 */ /* 0x002fe20004000000 */
[----:B------:R-:W-:Y:S01]  /*12270*/  FMUL.FTZ R39, R39, c[0x0][0x2ec] ;  /* 0x0000bb0027277a20 */ /* 0x000fe20000410000 */
[----:B------:R-:W-:-:S02]  /*12280*/  ISETP.GE.AND P0, PT, R2, R5, PT ;  /* 0x000000050200720c */ /* 0x000fc40003f06270 */
[----:B------:R-:W-:Y:S02]  /*12290*/  IADD3 R2, R0, 0x49, RZ ;  /* 0x0000004900027810 */ /* 0x000fe40007ffe0ff */
[----:B------:R1:W-:Y:S01]  /*122a0*/  MUFU.TANH R130, R31 ;  /* 0x0000001f00827308 */ /* 0x0003e20000002400 */
[----:B------:R-:W-:Y:S02]  /*122b0*/  LOP3.LUT R6, R21, 0x60, R22, 0xfe, !PT ;  /* 0x0000006015067812 */ /* 0x000fe400078efe16 */
[-C--:B------:R-:W-:Y:S02]  /*122c0*/  ISETP.GE.AND P1, PT, R2, R4.reuse, PT ;  /* 0x000000040200720c */ /* 0x080fe40003f26270 */
[----:B----4-:R-:W-:Y:S02]  /*122d0*/  FSEL R73, R73, -INF , !P5 ;  /* 0xff80000049497808 */ /* 0x010fe40006800000 */
[----:B-----5:R-:W-:Y:S01]  /*122e0*/  FSEL R72, R72, -INF , !P1 ;  /* 0xff80000048487808 */ /* 0x020fe20004800000 */
[----:B------:R-:W4:Y:S01]  /*122f0*/  MUFU.TANH R125, R18 ;  /* 0x00000012007d7308 */ /* 0x000f220000002400 */
[----:B------:R-:W-:-:S02]  /*12300*/  ISETP.GE.AND P5, PT, R6, R4, PT ;  /* 0x000000040600720c */ /* 0x000fc40003fa6270 */
[----:B---3--:R-:W-:Y:S01]  /*12310*/  FSEL R128, R128, -INF , !P4 ;  /* 0xff80000080807808 */ /* 0x008fe20006000000 */
[----:B-1----:R-:W-:Y:S04]  /*12320*/  HMMA.16816.F32 R28, R8, R42, R24 ;  /* 0x0000002a081c723c */ /* 0x002fe80000001818 */
[----:B------:R1:W3:Y:S01]  /*12330*/  MUFU.TANH R127, R19 ;  /* 0x00000013007f7308 */ /* 0x0002e20000002400 */
[----:B------:R-:W5:Y:S03]  /*12340*/  LDSM.16.M88.4 R40, [R176] ;  /* 0x00000000b028783b */ /* 0x000f660000000200 */
[----:B--2---:R-:W-:Y:S04]  /*12350*/  HMMA.16816.F32 R24, R12, R48, RZ ;  /* 0x000000300c18723c */ /* 0x004fe800000018ff */
[----:B------:R-:W2:Y:S01]  /*12360*/  MUFU.TANH R71, R36 ;  /* 0x0000002400477308 */ /* 0x000ea20000002400 */
[----:B----4-:R-:W-:-:S03]  /*12370*/  FSEL R125, R125, -INF , !P2 ;  /* 0xff8000007d7d7808 */ /* 0x010fc60005000000 */
[C---:B-1----:R-:W-:Y:S04]  /*12380*/  HMMA.16816.F32 R16, R12.reuse, R32, RZ ;  /* 0x000000200c10723c */ /* 0x042fe800000018ff */
[----:B------:R-:W1:Y:S01]  /*12390*/  MUFU.TANH R69, R37 ;  /* 0x0000002500457308 */ /* 0x000e620000002400 */
[----:B---3--:R-:W-:Y:S02]  /*123a0*/  FSEL R127, R127, -INF , !P0 ;  /* 0xff8000007f7f7808 */ /* 0x008fe40004000000 */
[-C--:B------:R-:W-:Y:S02]  /*123b0*/  ISETP.GE.AND P0, PT, R2, R5.reuse, PT ;  /* 0x000000050200720c */ /* 0x080fe40003f06270 */
[----:B------:R-:W-:Y:S01]  /*123c0*/  LOP3.LUT R2, R21, 0x58, R22, 0xfe, !PT ;  /* 0x0000005815027812 */ /* 0x000fe200078efe16 */
[----:B------:R-:W-:Y:S01]  /*123d0*/  FMUL.FTZ R28, R28, c[0x0][0x2ec] ;  /* 0x0000bb001c1c7a20 */ /* 0x000fe20000410000 */
[----:B------:R-:W-:Y:S01]  /*123e0*/  HMMA.16816.F32 R32, R12, R34, RZ ;  /* 0x000000220c20723c */ /* 0x000fe200000018ff */
[----:B------:R-:W-:Y:S01]  /*123f0*/  FMUL.FTZ R29, R29, c[0x0][0x2ec] ;  /* 0x0000bb001d1d7a20 */ /* 0x000fe20000410000 */
[----:B------:R-:W3:Y:S01]  /*12400*/  MUFU.TANH R131, R38 ;  /* 0x0000002600837308 */ /* 0x000ee20000002400 */
[----:B------:R-:W-:Y:S01]  /*12410*/  FMUL.FTZ R30, R30, c[0x0][0x2ec] ;  /* 0x0000bb001e1e7a20 */ /* 0x000fe20000410000 */
[C---:B------:R-:W-:Y:S01]  /*12420*/  ISETP.GE.AND P2, PT, R2.reuse, R4, PT ;  /* 0x000000040200720c */ /* 0x040fe20003f46270 */
[----:B------:R-:W-:Y:S01]  /*12430*/  FMUL.FTZ R31, R31, c[0x0][0x2ec] ;  /* 0x0000bb001f1f7a20 */ /* 0x000fe20000410000 */
[----:B------:R-:W-:-:S02]  /*12440*/  ISETP.GE.AND P1, PT, R2, R5, PT ;  /* 0x000000050200720c */ /* 0x000fc40003f26270 */
[----:B------:R-:W-:Y:S02]  /*12450*/  IADD3 R2, R0, 0x51, RZ ;  /* 0x0000005100027810 */ /* 0x000fe40007ffe0ff */
[----:B------:R-:W4:Y:S01]  /*12460*/  MUFU.TANH R68, R28 ;  /* 0x0000001c00447308 */ /* 0x000f220000002400 */
[----:B------:R-:W-:Y:S02]  /*12470*/  FSEL R130, R130, -INF , !P0 ;  /* 0xff80000082827808 */ /* 0x000fe40004000000 */
[C---:B------:R-:W-:Y:S02]  /*12480*/  ISETP.GE.AND P0, PT, R2.reuse, R4, PT ;  /* 0x000000040200720c */ /* 0x040fe40003f06270 */
[----:B--2---:R-:W-:Y:S01]  /*12490*/  FSEL R71, R71, -INF , !P6 ;  /* 0xff80000047477808 */ /* 0x004fe20007000000 */
[----:B------:R-:W-:Y:S01]  /*124a0*/  HMMA.16816.F32 R16, R8, R44, R16 ;  /* 0x0000002c0810723c */ /* 0x000fe20000001810 */
[----:B-1----:R-:W-:Y:S01]  /*124b0*/  FSEL R69, R69, -INF , !P0 ;  /* 0xff80000045457808 */ /* 0x002fe20004000000 */
[----:B------:R-:W-:Y:S01]  /*124c0*/  MUFU.TANH R70, R29 ;  /* 0x0000001d00467308 */ /* 0x000fe20000002400 */
[----:B------:R-:W-:-:S02]  /*124d0*/  ISETP.GE.AND P0, PT, R2, R5, PT ;  /* 0x000000050200720c */ /* 0x000fc40003f06270 */
[----:B------:R-:W-:Y:S02]  /*124e0*/  IADD3 R2, R0, 0x59, RZ ;  /* 0x0000005900027810 */ /* 0x000fe40007ffe0ff */
[----:B---3--:R-:W-:Y:S02]  /*124f0*/  FSEL R131, R131, -INF , !P3 ;  /* 0xff80000083837808 */ /* 0x008fe40005800000 */
[----:B------:R-:W-:Y:S01]  /*12500*/  ISETP.GE.AND P3, PT, R6, R5, PT ;  /* 0x000000050600720c */ /* 0x000fe20003f66270 */
[----:B------:R-:W1:Y:S01]  /*12510*/  MUFU.TANH R153, R30 ;  /* 0x0000001e00997308 */ /* 0x000e620000002400 */
[----:B------:R-:W-:Y:S02]  /*12520*/  LOP3.LUT R6, R21, 0x68, R22, 0xfe, !PT ;  /* 0x0000006815067812 */ /* 0x000fe400078efe16 */
[----:B----4-:R-:W-:Y:S02]  /*12530*/  FSEL R68, R68, -INF , !P2 ;  /* 0xff80000044447808 */ /* 0x010fe40005000000 */
[----:B------:R-:W-:-:S03]  /*12540*/  ISETP.GE.AND P6, PT, R6, R4, PT ;  /* 0x000000040600720c */ /* 0x000fc60003fc6270 */
[----:B------:R2:W-:Y:S06]  /*12550*/  MUFU.TANH R132, R31 ;  /* 0x0000001f00847308 */ /* 0x0005ec0000002400 */
[----:B------:R-:W-:Y:S02]  /*12560*/  FMUL.FTZ R16, R16, c[0x0][0x2ec] ;  /* 0x0000bb0010107a20 */ /* 0x000fe40000410000 */
[----:B------:R5:W3:Y:S01]  /*12570*/  MUFU.TANH R133, R39 ;  /* 0x0000002700857308 */ /* 0x000ae20000002400 */
[----:B------:R-:W-:Y:S01]  /*12580*/  FMUL.FTZ R17, R17, c[0x0][0x2ec] ;  /* 0x0000bb0011117a20 */ /* 0x000fe20000410000 */
[----:B-1----:R-:W-:Y:S01]  /*12590*/  FSEL R153, R153, -INF , !P1 ;  /* 0xff80000099997808 */ /* 0x002fe20004800000 */
[----:B------:R-:W-:Y:S01]  /*125a0*/  FMUL.FTZ R18, R18, c[0x0][0x2ec] ;  /* 0x0000bb0012127a20 */ /* 0x000fe20000410000 */
[----:B------:R-:W-:Y:S01]  /*125b0*/  ISETP.GE.AND P1, PT, R6, R5, PT ;  /* 0x000000050600720c */ /* 0x000fe20003f26270 */
[----:B------:R-:W-:Y:S01]  /*125c0*/  FMUL.FTZ R19, R19, c[0x0][0x2ec] ;  /* 0x0000bb0013137a20 */ /* 0x000fe20000410000 */
[----:B------:R-:W-:Y:S01]  /*125d0*/  LOP3.LUT R6, R21, 0x70, R22, 0xfe, !PT ;  /* 0x0000007015067812 */ /* 0x000fe200078efe16 */
[----:B--2---:R-:W-:Y:S01]  /*125e0*/  HMMA.16816.F32 R28, R8, R46, R32 ;  /* 0x0000002e081c723c */ /* 0x004fe20000001820 */
[----:B------:R-:W1:Y:S01]  /*125f0*/  LDSM.16.M88.4 R32, [R134+0x3000] ;  /* 0x003000008620783b */ /* 0x000e620000000200 */
[----:B------:R-:W2:Y:S01]  /*12600*/  MUFU.TANH R65, R16 ;  /* 0x0000001000417308 */ /* 0x000ea20000002400 */
[----:B------:R-:W-:-:S02]  /*12610*/  ISETP.GE.AND P4, PT, R6, R4, PT ;  /* 0x000000040600720c */ /* 0x000fc40003f86270 */
[----:B------:R-:W4:Y:S03]  /*12620*/  LDSM.16.M88.4 R44, [R175] ;  /* 0x00000000af2c783b */ /* 0x000f260000000200 */
[----:B-----5:R-:W-:Y:S01]  /*12630*/  HMMA.16816.F32 R36, R8, R40, R24 ;  /* 0x000000280824723c */ /* 0x020fe20000001818 */
[----:B---3--:R-:W-:Y:S01]  /*12640*/  FSEL R133, R133, -INF , !P0 ;  /* 0xff80000085857808 */ /* 0x008fe20004000000 */
[----:B------:R-:W3:Y:S01]  /*12650*/  MUFU.TANH R67, R17 ;  /* 0x0000001100437308 */ /* 0x000ee20000002400 */
[----:B------:R-:W-:-:S04]  /*12660*/  ISETP.GE.AND P0, PT, R2, R4, PT ;  /* 0x000000040200720c */ /* 0x000fc80003f06270 */
[----:B------:R-:W-:Y:S01]  /*12670*/  FSEL R70, R70, -INF , !P0 ;  /* 0xff80000046467808 */ /* 0x000fe20004000000 */
[C---:B------:R-:W-:Y:S01]  /*12680*/  HMMA.16816.F32 R24, R12.reuse, R50, RZ ;  /* 0x000000320c18723c */ /* 0x040fe200000018ff */
[----:B------:R-:W5:Y:S01]  /*12690*/  LDSM.16.M88.4 R48, [R134+0x3400] ;  /* 0x003400008630783b */ /* 0x000f620000000200 */
[----:B------:R-:W1:Y:S01]  /*126a0*/  MUFU.TANH R154, R18 ;  /* 0x00000012009a7308 */ /* 0x000e620000002400 */
[-C--:B------:R-:W-:Y:S02]  /*126b0*/  ISETP.GE.AND P0, PT, R2, R5.reuse, PT ;  /* 0x000000050200720c */ /* 0x080fe40003f06270 */
[----:B------:R-:W-:Y:S02]  /*126c0*/  IADD3 R2, R0, 0x61, RZ ;  /* 0x0000006100027810 */ /* 0x000fe40007ffe0ff */
[----:B------:R-:W-:Y:S01]  /*126d0*/  FSEL R132, R132, -INF , !P0 ;  /* 0xff80000084847808 */ /* 0x000fe20004000000 */
[----:B------:R-:W-:Y:S01]  /*126e0*/  FMUL.FTZ R28, R28, c[0x0][0x2ec] ;  /* 0x0000bb001c1c7a20 */ /* 0x000fe20000410000 */
[----:B------:R-:W-:Y:S01]  /*126f0*/  ISETP.GE.AND P0, PT, R2, R4, PT ;  /* 0x000000040200720c */ /* 0x000fe20003f06270 */
[----:B------:R1:W1:Y:S01]  /*12700*/  MUFU.TANH R155, R19 ;  /* 0x00000013009b7308 */ /* 0x0002620000002400 */
[----:B------:R-:W-:Y:S01]  /*12710*/  FMUL.FTZ R29, R29, c[0x0][0x2ec] ;  /* 0x0000bb001d1d7a20 */ /* 0x000fe20000410000 */
[----:B--2---:R-:W-:Y:S01]  /*12720*/  FSEL R65, R65, -INF , !P5 ;  /* 0xff80000041417808 */ /* 0x004fe20006800000 */
[----:B------:R-:W-:Y:S01]  /*12730*/  FMUL.FTZ R30, R30, c[0x0][0x2ec] ;  /* 0x0000bb001e1e7a20 */ /* 0x000fe20000410000 */
[----:B---3--:R-:W-:Y:S01]  /*12740*/  FSEL R67, R67, -INF , !P0 ;  /* 0xff80000043437808 */ /* 0x008fe20004000000 */
[----:B------:R-:W-:Y:S01]  /*12750*/  FMUL.FTZ R31, R31, c[0x0][0x2ec] ;  /* 0x0000bb001f1f7a20 */ /* 0x000fe20000410000 */
[-C--:B------:R-:W-:Y:S01]  /*12760*/  ISETP.GE.AND P0, PT, R2, R5.reuse, PT ;  /* 0x000000050200720c */ /* 0x080fe20003f06270 */
[----:B------:R-:W-:Y:S01]  /*12770*/  FMUL.FTZ R36, R36, c[0x0][0x2ec] ;  /* 0x0000bb0024247a20 */ /* 0x000fe20000410000 */
[----:B------:R-:W2:Y:S01]  /*12780*/  MUFU.TANH R62, R28 ;  /* 0x0000001c003e7308 */ /* 0x000ea20000002400 */
[----:B------:R-:W-:Y:S01]  /*12790*/  FMUL.FTZ R37, R37, c[0x0][0x2ec] ;  /* 0x0000bb0025257a20 */ /* 0x000fe20000410000 */
[----:B------:R-:W-:Y:S01]  /*127a0*/  IADD3 R2, R0, 0x69, RZ ;  /* 0x0000006900027810 */ /* 0x000fe20007ffe0ff */
[----:B------:R-:W-:Y:S01]  /*127b0*/  FMUL.FTZ R38, R38, c[0x0][0x2ec] ;  /* 0x0000bb0026267a20 */ /* 0x000fe20000410000 */
[----:B-1----:R-:W-:Y:S01]  /*127c0*/  FSEL R154, R154, -INF , !P3 ;  /* 0xff8000009a9a7808 */ /* 0x002fe20005800000 */
[----:B------:R-:W-:Y:S01]  /*127d0*/  FMUL.FTZ R39, R39, c[0x0][0x2ec] ;  /* 0x0000bb0027277a20 */ /* 0x000fe20000410000 */
[----:B------:R-:W-:Y:S01]  /*127e0*/  ISETP.GE.AND P3, PT, R6, R5, PT ;  /* 0x000000050600720c */ /* 0x000fe20003f66270 */
[----:B------:R-:W-:Y:S01]  /*127f0*/  HMMA.16816.F32 R16, R12, R32, RZ ;  /* 0x000000200c10723c */ /* 0x000fe200000018ff */
[----:B------:R-:W1:Y:S01]  /*12800*/  MUFU.TANH R64, R29 ;  /* 0x0000001d00407308 */ /* 0x000e620000002400 */
[----:B------:R-:W-:-:S02]  /*12810*/  FSEL R155, R155, -INF , !P0 ;  /* 0xff8000009b9b7808 */ /* 0x000fc40004000000 */
[-C--:B------:R-:W-:Y:S02]  /*12820*/  ISETP.GE.AND P0, PT, R2, R4.reuse, PT ;  /* 0x000000040200720c */ /* 0x080fe40003f06270 */
[----:B------:R-:W-:Y:S02]  /*12830*/  LOP3.LUT R6, R21, 0x78, R22, 0xfe, !PT ;  /* 0x0000007815067812 */ /* 0x000fe400078efe16 */
[----:B------:R-:W-:Y:S01]  /*12840*/  HMMA.16816.F32 R32, R12, R34, RZ ;  /* 0x000000220c20723c */ /* 0x000fe200000018ff */
[----:B------:R-:W3:Y:S01]  /*12850*/  MUFU.TANH R156, R30 ;  /* 0x0000001e009c7308 */ /* 0x000ee20000002400 */
[----:B------:R-:W-:Y:S02]  /*12860*/  ISETP.GE.AND P2, PT, R6, R4, PT ;  /* 0x000000040600720c */ /* 0x000fe40003f46270 */
[----:B--2---:R-:W-:-:S05]  /*12870*/  FSEL R62, R62, -INF , !P6 ;  /* 0xff8000003e3e7808 */ /* 0x004fca0007000000 */
[----:B------:R2:W2:Y:S01]  /*12880*/  MUFU.TANH R157, R31 ;  /* 0x0000001f009d7308 */ /* 0x0004a20000002400 */
[----:B-1----:R-:W-:Y:S02]  /*12890*/  FSEL R64, R64, -INF , !P0 ;  /* 0xff80000040407808 */ /* 0x002fe40004000000 */
[-C--:B------:R-:W-:Y:S02]  /*128a0*/  ISETP.GE.AND P0, PT, R2, R5.reuse, PT ;  /* 0x000000050200720c */ /* 0x080fe40003f06270 */
[----:B------:R-:W-:Y:S02]  /*128b0*/  IADD3 R2, R0, 0x71, RZ ;  /* 0x0000007100027810 */ /* 0x000fe40007ffe0ff */
[----:B----4-:R-:W-:Y:S01]  /*128c0*/  HMMA.16816.F32 R16, R8, R44, R16 ;  /* 0x0000002c0810723c */ /* 0x010fe20000001810 */
[----:B------:R-:W1:Y:S01]  /*128d0*/  MUFU.TANH R63, R36 ;  /* 0x00000024003f7308 */ /* 0x000e620000002400 */
[----:B---3--:R-:W-:Y:S02]  /*128e0*/  FSEL R156, R156, -INF , !P1 ;  /* 0xff8000009c9c7808 */ /* 0x008fe40004800000 */
[----:B------:R-:W-:-:S02]  /*128f0*/  ISETP.GE.AND P1, PT, R6, R5, PT ;  /* 0x000000050600720c */ /* 0x000fc40003f26270 */
[----:B------:R-:W-:Y:S02]  /*12900*/  LOP3.LUT R6, R21, 0x80, R22, 0xfe, !PT ;  /* 0x0000008015067812 */ /* 0x000fe400078efe16 */
[----:B--2---:R-:W-:Y:S01]  /*12910*/  HMMA.16816.F32 R28, R8, R42, R24 ;  /* 0x0000002a081c723c */ /* 0x004fe20000001818 */
[----:B------:R-:W2:Y:S01]  /*12920*/  MUFU.TANH R66, R37 ;  /* 0x0000002500427308 */ /* 0x000ea20000002400 */
[----:B------:R-:W-:Y:S01]  /*12930*/  LDSM.16.M88.4 R40, [R173] ;  /* 0x00000000ad28783b */ /* 0x000fe20000000200 */
[----:B------:R-:W-:Y:S02]  /*12940*/  FSEL R157, R157, -INF , !P0 ;  /* 0xff8000009d9d7808 */ /* 0x000fe40004000000 */
[-C--:B------:R-:W-:Y:S02]  /*12950*/  ISETP.GE.AND P0, PT, R2, R4.reuse, PT ;  /* 0x000000040200720c */ /* 0x080fe40003f06270 */
[----:B------:R-:W-:Y:S01]  /*12960*/  ISETP.GE.AND P5, PT, R6, R4, PT ;  /* 0x000000040600720c */ /* 0x000fe20003fa6270 */
[----:B-----5:R-:W-:Y:S01]  /*12970*/  HMMA.16816.F32 R24, R12, R48, RZ ;  /* 0x000000300c18723c */ /* 0x020fe200000018ff */
[----:B------:R-:W3:Y:S01]  /*12980*/  MUFU.TANH R158, R38 ;  /* 0x00000026009e7308 */ /* 0x000ee20000002400 */
[----:B-1----:R-:W-:-:S02]  /*12990*/  FSEL R63, R63, -INF , !P4 ;  /* 0xff8000003f3f7808 */ /* 0x002fc40006000000 */
[-C--:B------:R-:W-:Y:S02]  /*129a0*/  ISETP.GE.AND P4, PT, R6, R5.reuse, PT ;  /* 0x000000050600720c */ /* 0x080fe40003f86270 */
[----:B------:R-:W-:Y:S02]  /*129b0*/  LOP3.LUT R6, R21, 0x88, R22, 0xfe, !PT ;  /* 0x0000008815067812 */ /* 0x000fe400078efe16 */
[----:B------:R-:W-:Y:S01]  /*129c0*/  FMUL.FTZ R16, R16, c[0x0][0x2ec] ;  /* 0x0000bb0010107a20 */ /* 0x000fe20000410000 */
[----:B------:R1:W4:Y:S01]  /*129d0*/  MUFU.TANH R159, R39 ;  /* 0x00000027009f7308 */ /* 0x0003220000002400 */
[----:B------:R-:W-:Y:S01]  /*129e0*/  FMUL.FTZ R17, R17, c[0x0][0x2ec] ;  /* 0x0000bb0011117a20 */ /* 0x000fe20000410000 */
[----:B--2---:R-:W-:Y:S01]  /*129f0*/  FSEL R66, R66, -INF , !P0 ;  /* 0xff80000042427808 */ /* 0x004fe20004000000 */
[----:B------:R-:W-:Y:S01]  /*12a00*/  FMUL.FTZ R18, R18, c[0x0][0x2ec] ;  /* 0x0000bb0012127a20 */ /* 0x000fe20000410000 */
[-C--:B------:R-:W-:Y:S01]  /*12a10*/  ISETP.GE.AND P0, PT, R2, R5.reuse, PT ;  /* 0x000000050200720c */ /* 0x080fe20003f06270 */
[----:B------:R-:W-:Y:S01]  /*12a20*/  FMUL.FTZ R19, R19, c[0x0][0x2ec] ;  /* 0x0000bb0013137a20 */ /* 0x000fe20000410000 */
[----:B------:R-:W-:Y:S01]  /*12a30*/  IADD3 R2, R0, 0x79, RZ ;  /* 0x0000007900027810 */ /* 0x000fe20007ffe0ff */
[----:B------:R-:W-:Y:S01]  /*12a40*/  FMUL.FTZ R28, R28, c[0x0][0x2ec] ;  /* 0x0000bb001c1c7a20 */ /* 0x000fe20000410000 */
[----:B------:R-:W2:Y:S01]  /*12a50*/  MUFU.TANH R57, R16 ;  /* 0x0000001000397308 */ /* 0x000ea20000002400 */
[----:B------:R-:W-:Y:S01]  /*12a60*/  FMUL.FTZ R29, R29, c[0x0][0x2ec] ;  /* 0x0000bb001d1d7a20 */ /* 0x000fe20000410000 */
[----:B---3--:R-:W-:Y:S01]  /*12a70*/  FSEL R158, R158, -INF , !P3 ;  /* 0xff8000009e9e7808 */ /* 0x008fe20005800000 */
[----:B------:R-:W-:Y:S01]  /*12a80*/  FMUL.FTZ R30, R30, c[0x0][0x2ec] ;  /* 0x0000bb001e1e7a20 */ /* 0x000fe20000410000 */
[C---:B------:R-:W-:Y:S01]  /*12a90*/  ISETP.GE.AND P6, PT, R6.reuse, R4, PT ;  /* 0x000000040600720c */ /* 0x040fe20003fc6270 */
[----:B------:R-:W-:Y:S01]  /*12aa0*/  FMUL.FTZ R31, R31, c[0x0][0x2ec] ;  /* 0x0000bb001f1f7a20 */ /* 0x000fe20000410000 */
[----:B------:R-:W-:Y:S01]  /*12ab0*/  ISETP.GE.AND P3, PT, R6, R5, PT ;  /* 0x000000050600720c */ /* 0x000fe20003f66270 */
[----:B-1----:R-:W1:Y:S01]  /*12ac0*/  LDSM.16.M88.4 R36, [R174] ;  /* 0x00000000ae24783b */ /* 0x002e620000000200 */
[----:B------:R-:W3:Y:S01]  /*12ad0*/  MUFU.TANH R61, R28 ;  /* 0x0000001c003d7308 */ /* 0x000ee20000002400 */
[----:B----4-:R-:W-:-:S02]  /*12ae0*/  FSEL R159, R159, -INF , !P0 ;  /* 0xff8000009f9f7808 */ /* 0x010fc40004000000 */
[-C--:B------:R-:W-:Y:S02]  /*12af0*/  ISETP.GE.AND P0, PT, R2, R4.reuse, PT ;  /* 0x000000040200720c */ /* 0x080fe40003f06270 */
[----:B------:R-:W-:Y:S02]  /*12b00*/  LOP3.LUT R6, R21, 0x90, R22, 0xfe, !PT ;  /* 0x0000009015067812 */ /* 0x000fe400078efe16 */
[----:B--2---:R-:W-:Y:S01]  /*12b10*/  FSEL R57, R57, -INF , !P5 ;  /* 0xff80000039397808 */ /* 0x004fe20006800000 */
[----:B------:R-:W2:Y:S01]  /*12b20*/  MUFU.TANH R60, R29 ;  /* 0x0000001d003c7308 */ /* 0x000ea20000002400 */
[----:B------:R-:W-:-:S07]  /*12b30*/  ISETP.GE.AND P5, PT, R6, R4, PT ;  /* 0x000000040600720c */ /* 0x000fce0003fa6270 */
[----:B------:R-:W4:Y:S01]  /*12b40*/  MUFU.TANH R161, R30 ;  /* 0x0000001e00a17308 */ /* 0x000f220000002400 */
[----:B---3--:R-:W-:Y:S02]  /*12b50*/  FSEL R61, R61, -INF , !P2 ;  /* 0xff8000003d3d7808 */ /* 0x008fe40005000000 */
[----:B------:R-:W-:Y:S02]  /*12b60*/  ISETP.GE.AND P2, PT, R6, R5, PT ;  /* 0x000000050600720c */ /* 0x000fe40003f46270 */
[----:B------:R-:W-:-:S03]  /*12b70*/  LOP3.LUT R6, R21, 0x98, R22, 0xfe, !PT ;  /* 0x0000009815067812 */ /* 0x000fc600078efe16 */
[----:B------:R-:W3:Y:S01]  /*12b80*/  MUFU.TANH R160, R31 ;  /* 0x0000001f00a07308 */ /* 0x000ee20000002400 */
[----:B--2---:R-:W-:Y:S02]  /*12b90*/  FSEL R60, R60, -INF , !P0 ;  /* 0xff8000003c3c7808 */ /* 0x004fe40004000000 */
[----:B------:R-:W-:Y:S02]  /*12ba0*/  ISETP.GE.AND P0, PT, R2, R5, PT ;  /* 0x000000050200720c */ /* 0x000fe40003f06270 */
[----:B------:R-:W-:-:S03]  /*12bb0*/  IADD3 R2, R0, 0x81, RZ ;  /* 0x0000008100027810 */ /* 0x000fc60007ffe0ff */
[----:B------:R-:W2:Y:S01]  /*12bc0*/  MUFU.TANH R59, R17 ;  /* 0x00000011003b7308 */ /* 0x000ea20000002400 */
[----:B----4-:R-:W-:Y:S02]  /*12bd0*/  FSEL R161, R161, -INF , !P1 ;  /* 0xff800000a1a17808 */ /* 0x010fe40004800000 */
[----:B------:R-:W-:Y:S01]  /*12be0*/  ISETP.GE.AND P1, PT, R2, R4, PT ;  /* 0x000000040200720c */ /* 0x000fe20003f26270 */
[----:B-1----:R-:W-:Y:S04]  /*12bf0*/  HMMA.16816.F32 R24, R8, R36, R24 ;  /* 0x000000240818723c */ /* 0x002fe80000001818 */
[----:B------:R-:W1:Y:S01]  /*12c00*/  MUFU.TANH R163, R18 ;  /* 0x0000001200a37308 */ /* 0x000e620000002400 */
[----:B---3--:R-:W-:Y:S02]  /*12c10*/  FSEL R160, R160, -INF , !P0 ;  /* 0xff800000a0a07808 */ /* 0x008fe40004000000 */
[----:B------:R-:W-:-:S02]  /*12c20*/  ISETP.GE.AND P0, PT, R2, R5, PT ;  /* 0x000000050200720c */ /* 0x000fc40003f06270 */
[----:B------:R-:W-:Y:S01]  /*12c30*/  IADD3 R2, R0, 0x89, RZ ;  /* 0x0000008900027810 */ /* 0x000fe20007ffe0ff */
[----:B------:R-:W-:Y:S01]  /*12c40*/  HMMA.16816.F32 R28, R8, R46, R32 ;  /* 0x0000002e081c723c */ /* 0x000fe20000001820 */
[----:B------:R-:W3:Y:S01]  /*12c50*/  LDSM.16.M88.4 R32, [R134+0x3800] ;  /* 0x003800008620783b */ /* 0x000ee20000000200 */
[----:B------:R4:W5:Y:S01]  /*12c60*/  MUFU.TANH R187, R19 ;  /* 0x0000001300bb7308 */ /* 0x0009620000002400 */
[----:B--2---:R-:W-:Y:S02]  /*12c70*/  FSEL R59, R59, -INF , !P1 ;  /* 0xff8000003b3b7808 */ /* 0x004fe40004800000 */
[----:B------:R-:W-:Y:S01]  /*12c80*/  LDSM.16.M88.4 R44, [R134+0x4400] ;  /* 0x00440000862c783b */ /* 0x000fe20000000200 */
[-C--:B------:R-:W-:Y:S02]  /*12c90*/  ISETP.GE.AND P1, PT, R2, R4.reuse, PT ;  /* 0x000000040200720c */ /* 0x080fe40003f26270 */
[----:B-1----:R-:W-:Y:S02]  /*12ca0*/  FSEL R163, R163, -INF , !P4 ;  /* 0xff800000a3a37808 */ /* 0x002fe40006000000 */
[----:B------:R-:W-:-:S04]  /*12cb0*/  ISETP.GE.AND P4, PT, R6, R4, PT ;  /* 0x000000040600720c */ /* 0x000fc80003f86270 */
[----:B------:R-:W-:Y:S01]  /*12cc0*/  FMUL.FTZ R24, R24, c[0x0][0x2ec] ;  /* 0x0000bb0018187a20 */ /* 0x000fe20000410000 */
[----:B----4-:R-:W-:Y:S01]  /*12cd0*/  HMMA.16816.F32 R16, R12, R50, RZ ;  /* 0x000000320c10723c */ /* 0x010fe200000018ff */
[----:B------:R-:W-:Y:S02]  /*12ce0*/  FMUL.FTZ R25, R25, c[0x0][0x2ec] ;  /* 0x0000bb0019197a20 */ /* 0x000fe40000410000 */
[----:B------:R-:W1:Y:S01]  /*12cf0*/  MUFU.TANH R55, R24 ;  /* 0x0000001800377308 */ /* 0x000e620000002400 */
[----:B------:R-:W-:Y:S01]  /*12d00*/  FMUL.FTZ R26, R26, c[0x0][0x2ec] ;  /* 0x0000bb001a1a7a20 */ /* 0x000fe20000410000 */
[----:B-----5:R-:W-:Y:S01]  /*12d10*/  FSEL R187, R187, -INF , !P0 ;  /* 0xff800000bbbb7808 */ /* 0x020fe20004000000 */
[----:B------:R-:W-:Y:S01]  /*12d20*/  FMUL.FTZ R27, R27, c[0x0][0x2ec] ;  /* 0x0000bb001b1b7a20 */ /* 0x000fe20000410000 */
[----:B------:R-:W-:Y:S02]  /*12d30*/  ISETP.GE.AND P0, PT, R2, R5, PT ;  /* 0x000000050200720c */ /* 0x000fe40003f06270 */
[----:B------:R-:W-:Y:S01]  /*12d40*/  FMUL.FTZ R28, R28, c[0x0][0x2ec] ;  /* 0x0000bb001c1c7a20 */ /* 0x000fe20000410000 */
[----:B------:R-:W-:Y:S01]  /*12d50*/  IADD3 R2, R0, 0x91, RZ ;  /* 0x0000009100027810 */ /* 0x000fe20007ffe0ff */
[----:B------:R-:W-:Y:S01]  /*12d60*/  FMUL.FTZ R29, R29, c[0x0][0x2ec] ;  /* 0x0000bb001d1d7a20 */ /* 0x000fe20000410000 */
[----:B------:R-:W-:Y:S01]  /*12d70*/  MUFU.TANH R54, R25 ;  /* 0x0000001900367308 */ /* 0x000fe20000002400 */
[----:B------:R-:W-:-:S02]  /*12d80*/  FMUL.FTZ R30, R30, c[0x0][0x2ec] ;  /* 0x0000bb001e1e7a20 */ /* 0x000fc40000410000 */
[----:B------:R-:W-:-:S05]  /*12d90*/  FMUL.FTZ R31, R31, c[0x0][0x2ec] ;  /* 0x0000bb001f1f7a20 */ /* 0x000fca0000410000 */
[----:B------:R-:W2:Y:S01]  /*12da0*/  MUFU.TANH R58, R28 ;  /* 0x0000001c003a7308 */ /* 0x000ea20000002400 */
[----:B-1----:R-:W-:-:S03]  /*12db0*/  FSEL R55, R55, -INF , !P5 ;  /* 0xff80000037377808 */ /* 0x002fc60006800000 */
[----:B------:R-:W-:Y:S04]  /*12dc0*/  HMMA.16816.F32 R36, R8, R38, R16 ;  /* 0x000000260824723c */ /* 0x000fe80000001810 */
[----:B------:R-:W1:Y:S04]  /*12dd0*/  MUFU.TANH R56, R29 ;  /* 0x0000001d00387308 */ /* 0x000e680000002400 */
[----:B---3--:R-:W-:Y:S04]  /*12de0*/  HMMA.16816.F32 R16, R12, R34, RZ ;  /* 0x000000220c10723c */ /* 0x008fe800000018ff */
[----:B------:R-:W3:Y:S01]  /*12df0*/  MUFU.TANH R186, R30 ;  /* 0x0000001e00ba7308 */ /* 0x000ee20000002400 */
[----:B--2---:R-:W-:-:S07]  /*12e00*/  FSEL R58, R58, -INF , !P6 ;  /* 0xff8000003a3a7808 */ /* 0x004fce0007000000 */
[----:B------:R2:W4:Y:S01]  /*12e10*/  MUFU.TANH R188, R31 ;  /* 0x0000001f00bc7308 */ /* 0x0005220000002400 */
[----:B-1----:R-:W-:Y:S02]  /*12e20*/  FSEL R56, R56, -INF , !P1 ;  /* 0xff80000038387808 */ /* 0x002fe40004800000 */
[----:B------:R-:W-:Y:S01]  /*12e30*/  ISETP.GE.AND P1, PT, R2, R4, PT ;  /* 0x000000040200720c */ /* 0x000fe20003f26270 */
[----:B------:R-:W-:-:S03]  /*12e40*/  FMUL.FTZ R36, R36, c[0x0][0x2ec] ;  /* 0x0000bb0024247a20 */ /* 0x000fc60000410000 */
[----:B------:R-:W-:Y:S01]  /*12e50*/  FSEL R54, R54, -INF , !P1 ;  /* 0xff80000036367808 */ /* 0x000fe20004800000 */
[----:B------:R-:W-:Y:S01]  /*12e60*/  FMUL.FTZ R37, R37, c[0x0][0x2ec] ;  /* 0x0000bb0025257a20 */ /* 0x000fe20000410000 */
[----:B------:R-:W1:Y:S01]  /*12e70*/  MUFU.TANH R189, R26 ;  /* 0x0000001a00bd7308 */ /* 0x000e620000002400 */
[----:B------:R-:W-:Y:S01]  /*12e80*/  FMUL.FTZ R38, R38, c[0x0][0x2ec] ;  /* 0x0000bb0026267a20 */ /* 0x000fe20000410000 */
[----:B---3--:R-:W-:Y:S01]  /*12e90*/  FSEL R186, R186, -INF , !P3 ;  /* 0xff800000baba7808 */ /* 0x008fe20005800000 */
[----:B------:R-:W-:Y:S01]  /*12ea0*/  FMUL.FTZ R7, R39, c[0x0][0x2ec] ;  /* 0x0000bb0027077a20 */ /* 0x000fe20000410000 */
[----:B------:R-:W-:Y:S02]  /*12eb0*/  ISETP.GE.AND P3, PT, R6, R5, PT ;  /* 0x000000050600720c */ /* 0x000fe40003f66270 */
[----:B------:R-:W-:Y:S01]  /*12ec0*/  LOP3.LUT R6, R21, 0xa8, R22, 0xfe, !PT ;  /* 0x000000a815067812 */ /* 0x000fe200078efe16 */
[----:B--2---:R-:W-:Y:S01]  /*12ed0*/  HMMA.16816.F32 R28, R12, R32, RZ ;  /* 0x000000200c1c723c */ /* 0x004fe200000018ff */
[----:B------:R-:W2:Y:S01]  /*12ee0*/  LDSM.16.M88.4 R32, [R134+0x3c00] ;  /* 0x003c00008620783b */ /* 0x000ea20000000200 */
[----:B------:R-:W-:Y:S01]  /*12ef0*/  MUFU.TANH R194, R36 ;  /* 0x0000002400c27308 */ /* 0x000fe20000002400 */
[----:B----4-:R-:W-:-:S02]  /*12f00*/  FSEL R188, R188, -INF , !P0 ;  /* 0xff800000bcbc7808 */ /* 0x010fc40004000000 */
[-C--:B------:R-:W-:Y:S02]  /*12f10*/  ISETP.GE.AND P0, PT, R2, R5.reuse, PT ;  /* 0x000000050200720c */ /* 0x080fe40003f06270 */
[----:B------:R-:W-:Y:S02]  /*12f20*/  LOP3.LUT R2, R21, 0xa0, R22, 0xfe, !PT ;  /* 0x000000a015027812 */ /* 0x000fe400078efe16 */
[----:B-1----:R-:W-:Y:S01]  /*12f30*/  FSEL R189, R189, -INF , !P2 ;  /* 0xff800000bdbd7808 */ /* 0x002fe20005000000 */
[----:B------:R-:W-:Y:S01]  /*12f40*/  MUFU.TANH R190, R37 ;  /* 0x0000002500be7308 */ /* 0x000fe20000002400 */
[C---:B------:R-:W-:Y:S02]  /*12f50*/  ISETP.GE.AND P2, PT, R2.reuse, R4, PT ;  /* 0x000000040200720c */ /* 0x040fe40003f46270 */
[----:B------:R-:W-:Y:S02]  /*12f60*/  ISETP.GE.AND P1, PT, R2, R5, PT ;  /* 0x000000050200720c */ /* 0x000fe40003f26270 */
[----:B------:R-:W-:-:S02]  /*12f70*/  IADD3 R2, R0, 0x99, RZ ;  /* 0x0000009900027810 */ /* 0x000fc40007ffe0ff */
[----:B------:R-:W-:Y:S01]  /*12f80*/  ISETP.GE.AND P6, PT, R6, R4, PT ;  /* 0x000000040600720c */ /* 0x000fe20003fc6270 */
[----:B------:R1:W-:Y:S06]  /*12f90*/  MUFU.TANH R51, R38 ;  /* 0x0000002600337308 */ /* 0x0003ec0000002400 */
[C---:B------:R-:W-:Y:S02]  /*12fa0*/  HMMA.16816.F32 R28, R8.reuse, R40, R28 ;  /* 0x00000028081c723c */ /* 0x040fe4000000181c */
[----:B------:R3:W4:Y:S01]  /*12fb0*/  MUFU.TANH R52, R27 ;  /* 0x0000001b00347308 */ /* 0x0007220000002400 */
[----:B-1----:R-:W1:Y:S07]  /*12fc0*/  LDSM.16.M88.4 R36, [R172] ;  /* 0x00000000ac24783b */ /* 0x002e6e0000000200 */
[----:B------:R-:W5:Y:S01]  /*12fd0*/  MUFU.TANH R162, R7 ;  /* 0x0000000700a27308 */ /* 0x000f620000002400 */
[----:B---3--:R-:W-:Y:S01]  /*12fe0*/  HMMA.16816.F32 R24, R8, R42, R16 ;  /* 0x0000002a0818723c */ /* 0x008fe20000001810 */
[----:B------:R-:W3:Y:S01]  /*12ff0*/  LDSM.16.M88.4 R40, [R134+0x4000] ;  /* 0x004000008628783b */ /* 0x000ee20000000200 */
[----:B----4-:R-:W-:-:S02]  /*13000*/  FSEL R191, R52, -INF , !P0 ;  /* 0xff80000034bf7808 */ /* 0x010fc40004000000 */
[----:B------:R-:W-:-:S09]  /*13010*/  ISETP.GE.AND P0, PT, R2, R4, PT ;  /* 0x000000040200720c */ /* 0x000fd20003f06270 */
[----:B------:R-:W-:Y:S01]  /*13020*/  FMUL.FTZ R28, R28, c[0x0][0x2ec] ;  /* 0x0000bb001c1c7a20 */ /* 0x000fe20000410000 */
[----:B------:R-:W-:Y:S01]  /*13030*/  FSEL R52, R194, -INF , !P4 ;  /* 0xff800000c2347808 */ /* 0x000fe20006000000 */
[----:B--2---:R-:W-:Y:S01]  /*13040*/  HMMA.16816.F32 R16, R12, R32, RZ ;  /* 0x000000200c10723c */ /* 0x004fe200000018ff */
[----:B------:R-:W-:Y:S01]  /*13050*/  FMUL.FTZ R29, R29, c[0x0][0x2ec] ;  /* 0x0000bb001d1d7a20 */ /* 0x000fe20000410000 */
[----:B------:R-:W2:Y:S01]  /*13060*/  MUFU.TANH R50, R28 ;  /* 0x0000001c00327308 */ /* 0x000ea20000002400 */
[----:B------:R-:W-:Y:S01]  /*13070*/  FMUL.FTZ R30, R30, c[0x0][0x2ec] ;  /* 0x0000bb001e1e7a20 */ /* 0x000fe20000410000 */
[----:B------:R-:W-:Y:S01]  /*13080*/  FSEL R194, R51, -INF , !P3 ;  /* 0xff80000033c27808 */ /* 0x000fe20005800000 */
[----:B------:R-:W-:Y:S01]  /*13090*/  FMUL.FTZ R31, R31, c[0x0][0x2ec] ;  /* 0x0000bb001f1f7a20 */ /* 0x000fe20000410000 */
[----:B------:R-:W-:Y:S02]  /*130a0*/  FSEL R51, R190, -INF , !P0 ;  /* 0xff800000be337808 */ /* 0x000fe40004000000 */
[----:B------:R-:W-:-:S02]  /*130b0*/  ISETP.GE.AND P0, PT, R2, R5, PT ;  /* 0x000000050200720c */ /* 0x000fc40003f06270 */
[----:B------:R-:W4:Y:S01]  /*130c0*/  MUFU.TANH R49, R29 ;  /* 0x0000001d00317308 */ /* 0x000f220000002400 */
[----:B------:R-:W-:Y:S02]  /*130d0*/  IADD3 R2, R0, 0xa1, RZ ;  /* 0x000000a100027810 */ /* 0x000fe40007ffe0ff */
[----:B-----5:R-:W-:Y:S02]  /*130e0*/  FSEL R162, R162, -INF , !P0 ;  /* 0xff800000a2a27808 */ /* 0x020fe40004000000 */
[-C--:B------:R-:W-:Y:S01]  /*130f0*/  ISETP.GE.AND P0, PT, R2, R4.reuse, PT ;  /* 0x000000040200720c */ /* 0x080fe20003f06270 */
[----:B------:R-:W-:Y:S01]  /*13100*/  FMUL.FTZ R24, R24, c[0x0][0x2ec] ;  /* 0x0000bb0018187a20 */ /* 0x000fe20000410000 */
[----:B------:R-:W-:Y:S01]  /*13110*/  ISETP.GE.AND P4, PT, R6, R5, PT ;  /* 0x000000050600720c */ /* 0x000fe20003f86270 */
[----:B------:R-:W5:Y:S01]  /*13120*/  MUFU.TANH R48, R30 ;  /* 0x0000001e00307308 */ /* 0x000f620000002400 */
[----:B------:R-:W-:Y:S01]  /*13130*/  FMUL.FTZ R25, R25, c[0x0][0x2ec] ;  /* 0x0000bb0019197a20 */ /* 0x000fe20000410000 */
[----:B------:R-:W-:Y:S01]  /*13140*/  LOP3.LUT R6, R21, 0xb0, R22, 0xfe, !PT ;  /* 0x000000b015067812 */ /* 0x000fe200078efe16 */
[----:B------:R-:W-:Y:S01]  /*13150*/  FMUL.FTZ R26, R26, c[0x0][0x2ec] ;  /* 0x0000bb001a1a7a20 */ /* 0x000fe20000410000 */
[----:B--2---:R-:W-:Y:S01]  /*13160*/  FSEL R50, R50, -INF , !P2 ;  /* 0xff80000032327808 */ /* 0x004fe20005000000 */
[----:B------:R-:W-:Y:S01]  /*13170*/  FMUL.FTZ R27, R27, c[0x0][0x2ec] ;  /* 0x0000bb001b1b7a20 */ /* 0x000fe20000410000 */
[----:B------:R-:W-:-:S02]  /*13180*/  ISETP.GE.AND P5, PT, R6, R4, PT ;  /* 0x000000040600720c */ /* 0x000fc40003fa6270 */
[----:B------:R1:W2:Y:S01]  /*13190*/  MUFU.TANH R185, R31 ;  /* 0x0000001f00b97308 */ /* 0x0002a20000002400 */
[----:B----4-:R-:W-:Y:S02]  /*131a0*/  FSEL R49, R49, -INF , !P0 ;  /* 0xff80000031317808 */ /* 0x010fe40004000000 */
[-C--:B------:R-:W-:Y:S02]  /*131b0*/  ISETP.GE.AND P0, PT, R2, R5.reuse, PT ;  /* 0x000000050200720c */ /* 0x080fe40003f06270 */
[----:B------:R-:W-:Y:S02]  /*131c0*/  IADD3 R2, R0, 0xa9, RZ ;  /* 0x000000a900027810 */ /* 0x000fe40007ffe0ff */
[----:B------:R-:W-:Y:S01]  /*131d0*/  ISETP.GE.AND P3, PT, R6, R5, PT ;  /* 0x000000050600720c */ /* 0x000fe20003f66270 */
[----:B------:R-:W4:Y:S01]  /*131e0*/  MUFU.TANH R152, R24 ;  /* 0x0000001800987308 */ /* 0x000f220000002400 */
[----:B------:R-:W-:Y:S02]  /*131f0*/  LOP3.LUT R6, R21, 0xb8, R22, 0xfe, !PT ;  /* 0x000000b815067812 */ /* 0x000fe400078efe16 */
[----:B-----5:R-:W-:-:S02]  /*13200*/  FSEL R190, R48, -INF , !P1 ;  /* 0xff80000030be7808 */ /* 0x020fc40004800000 */
[CC--:B------:R-:W-:Y:S02]  /*13210*/  ISETP.GE.AND P1, PT, R6.reuse, R4.reuse, PT ;  /* 0x000000040600720c */ /* 0x0c0fe40003f26270 */
[----:B------:R-:W-:Y:S01]  /*13220*/  ISETP.GE.AND P2, PT, R6, R5, PT ;  /* 0x000000050600720c */ /* 0x000fe20003f46270 */
[----:B-1----:R-:W-:Y:S01]  /*13230*/  HMMA.16816.F32 R28, R8, R36, R16 ;  /* 0x00000024081c723c */ /* 0x002fe20000001810 */
[----:B------:R-:W-:Y:S01]  /*13240*/  MUFU.TANH R126, R25 ;  /* 0x00000019007e7308 */ /* 0x000fe20000002400 */
[----:B--2---:R-:W-:Y:S02]  /*13250*/  FSEL R185, R185, -INF , !P0 ;  /* 0xff800000b9b97808 */ /* 0x004fe40004000000 */
[----:B------:R-:W-:Y:S02]  /*13260*/  ISETP.GE.AND P0, PT, R2, R4, PT ;  /* 0x000000040200720c */ /* 0x000fe40003f06270 */
[----:B------:R-:W-:Y:S02]  /*13270*/  LOP3.LUT R6, R21, 0xc0, R22, 0xfe, !PT ;  /* 0x000000c015067812 */ /* 0x000fe400078efe16 */
[----:B------:R-:W-:Y:S01]  /*13280*/  HMMA.16816.F32 R16, R12, R34, RZ ;  /* 0x000000220c10723c */ /* 0x000fe200000018ff */
[----:B------:R-:W1:Y:S01]  /*13290*/  LDSM.16.M88.4 R32, [R171] ;  /* 0x00000000ab20783b */ /* 0x000e620000000200 */
[----:B------:R-:W2:Y:S01]  /*132a0*/  MUFU.TANH R117, R26 ;  /* 0x0000001a00757308 */ /* 0x000ea20000002400 */
[----:B----4-:R-:W-:-:S02]  /*132b0*/  FSEL R48, R152, -INF , !P6 ;  /* 0xff80000098307808 */ /* 0x010fc40007000000 */
[----:B------:R-:W-:-:S05]  /*132c0*/  ISETP.GE.AND P6, PT, R6, R4, PT ;  /* 0x000000040600720c */ /* 0x000fca0003fc6270 */
[----:B------:R3:W-:Y:S06]  /*132d0*/  MUFU.TANH R129, R27 ;  /* 0x0000001b00817308 */ /* 0x0007ec0000002400 */
[----:B------:R-:W-:Y:S02]  /*132e0*/  FMUL.FTZ R28, R28, c[0x0][0x2ec] ;  /* 0x0000bb001c1c7a20 */ /* 0x000fe40000410000 */
[----:B------:R-:W-:Y:S01]  /*132f0*/  FMUL.FTZ R29, R29, c[0x0][0x2ec] ;  /* 0x0000bb001d1d7a20 */ /* 0x000fe20000410000 */
[----:B--2---:R-:W-:Y:S01]  /*13300*/  FSEL R117, R117, -INF , !P4 ;  /* 0xff80000075757808 */ /* 0x004fe20006000000 */
[----:B------:R-:W-:Y:S01]  /*13310*/  FMUL.FTZ R30, R30, c[0x0][0x2ec] ;  /* 0x0000bb001e1e7a20 */ /* 0x000fe20000410000 */
[----:B------:R-:W-:Y:S01]  /*13320*/  MUFU.TANH R116, R28 ;  /* 0x0000001c00747308 */ /* 0x000fe20000002400 */
[----:B------:R-:W-:Y:S01]  /*13330*/  FMUL.FTZ R31, R31, c[0x0][0x2ec] ;  /* 0x0000bb001f1f7a20 */ /* 0x000fe20000410000 */
[----:B------:R-:W-:Y:S01]  /*13340*/  ISETP.GE.AND P4, PT, R6, R5, PT ;  /* 0x000000050600720c */ /* 0x000fe20003f86270 */
[----:B------:R-:W-:Y:S01]  /*13350*/  HMMA.16816.F32 R36, R8, R38, R16 ;  /* 0x000000260824723c */ /* 0x000fe20000001810 */
[----:B------:R-:W-:-:S04]  /*13360*/  LOP3.LUT R6, R21, 0xc8, R22, 0xfe, !PT ;  /* 0x000000c815067812 */ /* 0x000fc800078efe16 */
[----:B------:R-:W-:Y:S03]  /*13370*/  MUFU.TANH R113, R29 ;  /* 0x0000001d00717308 */ /* 0x000fe60000002400 */
[C---:B---3--:R-:W-:Y:S05]  /*13380*/  HMMA.16816.F32 R24, R12.reuse, R40, RZ ;  /* 0x000000280c18723c */ /* 0x048fea00000018ff */
[----:B------:R-:W2:Y:S03]  /*13390*/  MUFU.TANH R109, R30 ;  /* 0x0000001e006d7308 */ /* 0x000ea60000002400 */
[----:B------:R-:W-:Y:S05]  /*133a0*/  HMMA.16816.F32 R16, R12, R42, RZ ;  /* 0x0000002a0c10723c */ /* 0x000fea00000018ff */
[----:B------:R-:W-:Y:S03]  /*133b0*/  MUFU.TANH R115, R31 ;  /* 0x0000001f00737308 */ /* 0x000fe60000002400 */
[----:B------:R-:W-:-:S02]  /*133c0*/  FMUL.FTZ R36, R36, c[0x0][0x2ec] ;  /* 0x0000bb0024247a20 */ /* 0x000fc40000410000 */
[----:B------:R-:W-:Y:S02]  /*133d0*/  FMUL.FTZ R37, R37, c[0x0][0x2ec] ;  /* 0x0000bb0025257a20 */ /* 0x000fe40000410000 */
[----:B------:R-:W-:Y:S01]  /*133e0*/  FMUL.FTZ R38, R38, c[0x0][0x2ec] ;  /* 0x0000bb0026267a20 */ /* 0x000fe20000410000 */
[----:B------:R-:W-:Y:S01]  /*133f0*/  MUFU.TANH R110, R36 ;  /* 0x00000024006e7308 */ /* 0x000fe20000002400 */
[----:B------:R-:W-:Y:S01]  /*13400*/  FMUL.FTZ R39, R39, c[0x0][0x2ec] ;  /* 0x0000bb0027277a20 */ /* 0x000fe20000410000 */
[----:B--2---:R-:W-:Y:S01]  /*13410*/  FSEL R109, R109, -INF , !P3 ;  /* 0xff8000006d6d7808 */ /* 0x004fe20005800000 */
[----:B-1----:R-:W-:Y:S01]  /*13420*/  HMMA.16816.F32 R24, R8, R32, R24 ;  /* 0x000000200818723c */ /* 0x002fe20000001818 */
[----:B------:R-:W-:-:S04]  /*13430*/  ISETP.GE.AND P3, PT, R6, R5, PT ;  /* 0x000000050600720c */ /* 0x000fc80003f66270 */
[----:B------:R-:W-:Y:S03]  /*13440*/  MUFU.TANH R103, R37 ;  /* 0x0000002500677308 */ /* 0x000fe60000002400 */
[----:B------:R-:W-:Y:S01]  /*13450*/  HMMA.16816.F32 R40, R8, R34, R16 ;  /* 0x000000220828723c */ /* 0x000fe20000001810 */
[----:B------:R-:W1:Y:S04]  /*13460*/  LDSM.16.M88.4 R32, [R170] ;  /* 0x00000000aa20783b */ /* 0x000e680000000200 */
[----:B------:R-:W2:Y:S03]  /*13470*/  MUFU.TANH R102, R38 ;  /* 0x0000002600667308 */ /* 0x000ea60000002400 */
[----:B------:R-:W-:Y:S05]  /*13480*/  HMMA.16816.F32 R16, R12, R44, RZ ;  /* 0x0000002c0c10723c */ /* 0x000fea00000018ff */
[----:B------:R3:W-:Y:S03]  /*13490*/  MUFU.TANH R101, R39 ;  /* 0x0000002700657308 */ /* 0x0007e60000002400 */
[----:B------:R-:W-:-:S02]  /*134a0*/  FMUL.FTZ R24, R24, c[0x0][0x2ec] ;  /* 0x0000bb0018187a20 */ /* 0x000fc40000410000 */
[----:B------:R-:W-:Y:S02]  /*134b0*/  FMUL.FTZ R25, R25, c[0x0][0x2ec] ;  /* 0x0000bb0019197a20 */ /* 0x000fe40000410000 */
[----:B------:R-:W-:Y:S01]  /*134c0*/  FMUL.FTZ R26, R26, c[0x0][0x2ec] ;  /* 0x0000bb001a1a7a20 */ /* 0x000fe20000410000 */
[----:B------:R-:W4:Y:S01]  /*134d0*/  MUFU.TANH R23, R24 ;  /* 0x0000001800177308 */ /* 0x000f220000002400 */
[----:B------:R-:W-:Y:S01]  /*134e0*/  FMUL.FTZ R27, R27, c[0x0][0x2ec] ;  /* 0x0000bb001b1b7a20 */ /* 0x000fe20000410000 */
[----:B--2---:R-:W-:Y:S01]  /*134f0*/  FSEL R102, R102, -INF , !P2 ;  /* 0xff80000066667808 */ /* 0x004fe20005000000 */
[----:B------:R-:W-:Y:S02]  /*13500*/  FMUL.FTZ R40, R40, c[0x0][0x2ec] ;  /* 0x0000bb0028287a20 */ /* 0x000fe40000410000 */
[----:B------:R-:W-:Y:S02]  /*13510*/  FMUL.FTZ R41, R41, c[0x0][0x2ec] ;  /* 0x0000bb0029297a20 */ /* 0x000fe40000410000 */
[----:B------:R-:W-:Y:S01]  /*13520*/  FMUL.FTZ R42, R42, c[0x0][0x2ec] ;  /* 0x0000bb002a2a7a20 */ /* 0x000fe20000410000 */
[----:B---3--:R-:W2:Y:S01]  /*13530*/  LDSM.16.M88.4 R36, [R134+0x4800] ;  /* 0x004800008624783b */ /* 0x008ea20000000200 */
[----:B------:R-:W-:Y:S01]  /*13540*/  FMUL.FTZ R43, R43, c[0x0][0x2ec] ;  /* 0x0000bb002b2b7a20 */ /* 0x000fe20000410000 */
[----:B------:R-:W-:Y:S01]  /*13550*/  MUFU.TANH R96, R40 ;  /* 0x0000002800607308 */ /* 0x000fe20000002400 */
[----:B----4-:R-:W-:-:S07]  /*13560*/  FSEL R23, R23, -INF , !P6 ;  /* 0xff80000017177808 */ /* 0x010fce0007000000 */
[----:B------:R-:W-:Y:S01]  /*13570*/  MUFU.TANH R97, R41 ;  /* 0x0000002900617308 */ /* 0x000fe20000002400 */
[----:B-1----:R-:W-:Y:S07]  /*13580*/  HMMA.16816.F32 R28, R8, R32, R16 ;  /* 0x00000020081c723c */ /* 0x002fee0000001810 */
[----:B------:R-:W1:Y:S01]  /*13590*/  MUFU.TANH R93, R42 ;  /* 0x0000002a005d7308 */ /* 0x000e620000002400 */
[----:B------:R-:W-:Y:S01]  /*135a0*/  HMMA.16816.F32 R16, R12, R46, RZ ;  /* 0x0000002e0c10723c */ /* 0x000fe200000018ff */
[----:B------:R-:W-:Y:S06]  /*135b0*/  LDSM.16.M88.4 R44, [R134+0x4c00] ;  /* 0x004c0000862c783b */ /* 0x000fec0000000200 */
[----:B------:R3:W-:Y:S08]  /*135c0*/  MUFU.TANH R95, R43 ;  /* 0x0000002b005f7308 */ /* 0x0007f00000002400 */
[----:B------:R-:W-:Y:S01]  /*135d0*/  MUFU.TANH R100, R25 ;  /* 0x0000001900647308 */ /* 0x000fe20000002400 */
[----:B------:R-:W-:-:S02]  /*135e0*/  FMUL.FTZ R28, R28, c[0x0][0x2ec] ;  /* 0x0000bb001c1c7a20 */ /* 0x000fc40000410000 */
[----:B------:R-:W-:Y:S02]  /*135f0*/  FMUL.FTZ R29, R29, c[0x0][0x2ec] ;  /* 0x0000bb001d1d7a20 */ /* 0x000fe40000410000 */
[----:B------:R-:W-:Y:S01]  /*13600*/  FMUL.FTZ R30, R30, c[0x0][0x2ec] ;  /* 0x0000bb001e1e7a20 */ /* 0x000fe20000410000 */
[----:B---3--:R-:W3:Y:S01]  /*13610*/  LDSM.16.M88.4 R40, [R169] ;  /* 0x00000000a928783b */ /* 0x008ee20000000200 */
[----:B------:R-:W-:Y:S02]  /*13620*/  FMUL.FTZ R31, R31, c[0x0][0x2ec] ;  /* 0x0000bb001f1f7a20 */ /* 0x000fe40000410000 */
[----:B------:R-:W-:Y:S01]  /*13630*/  HMMA.16816.F32 R32, R8, R34, R16 ;  /* 0x000000220820723c */ /* 0x000fe20000001810 */
[----:B------:R-:W4:Y:S07]  /*13640*/  MUFU.TANH R98, R26 ;  /* 0x0000001a00627308 */ /* 0x000f2e0000002400 */
[C---:B--2---:R-:W-:Y:S01]  /*13650*/  HMMA.16816.F32 R16, R12.reuse, R38, RZ ;  /* 0x000000260c10723c */ /* 0x044fe200000018ff */
[----:B------:R2:W-:Y:S08]  /*13660*/  MUFU.TANH R99, R27 ;  /* 0x0000001b00637308 */ /* 0x0005f00000002400 */
[----:B------:R-:W5:Y:S07]  /*13670*/  MUFU.TANH R94, R28 ;  /* 0x0000001c005e7308 */ /* 0x000f6e0000002400 */
[----:B------:R-:W-:Y:S01]  /*13680*/  FMUL.FTZ R32, R32, c[0x0][0x2ec] ;  /* 0x0000bb0020207a20 */ /* 0x000fe20000410000 */
[----:B--2---:R-:W-:Y:S01]  /*13690*/  HMMA.16816.F32 R24, R12, R36, RZ ;  /* 0x000000240c18723c */ /* 0x004fe200000018ff */
[----:B------:R-:W2:Y:S01]  /*136a0*/  MUFU.TANH R92, R29 ;  /* 0x0000001d005c7308 */ /* 0x000ea20000002400 */
[----:B------:R-:W-:-:S02]  /*136b0*/  FMUL.FTZ R33, R33, c[0x0][0x2ec] ;  /* 0x0000bb0021217a20 */ /* 0x000fc40000410000 */
[----:B------:R-:W-:Y:S02]  /*136c0*/  FMUL.FTZ R35, R35, c[0x0][0x2ec] ;  /* 0x0000bb0023237a20 */ /* 0x000fe40000410000 */
[----:B------:R-:W-:-:S03]  /*136d0*/  FMUL.FTZ R34, R34, c[0x0][0x2ec] ;  /* 0x0000bb0022227a20 */ /* 0x000fc60000410000 */
[----:B------:R-:W-:Y:S01]  /*136e0*/  MUFU.TANH R53, R30 ;  /* 0x0000001e00357308 */ /* 0x000fe20000002400 */
[----:B---3--:R-:W-:Y:S07]  /*136f0*/  HMMA.16816.F32 R36, R8, R42, R16 ;  /* 0x0000002a0824723c */ /* 0x008fee0000001810 */
[----:B------:R3:W1:Y:S01]  /*13700*/  MUFU.TANH R89, R31 ;  /* 0x0000001f00597308 */ /* 0x0006620000002400 */
[----:B------:R-:W-:Y:S01]  /*13710*/  FSEL R43, R126, -INF , !P0 ;  /* 0xff8000007e2b7808 */ /* 0x000fe20004000000 */
[----:B------:R-:W-:Y:S01]  /*13720*/  HMMA.16816.F32 R16, R12, R44, RZ ;  /* 0x0000002c0c10723c */ /* 0x000fe200000018ff */
[----:B------:R-:W-:-:S02]  /*13730*/  ISETP.GE.AND P0, PT, R2, R5, PT ;  /* 0x000000050200720c */ /* 0x000fc40003f06270 */
[----:B------:R-:W-:-:S03]  /*13740*/  IADD3 R2, R0, 0xb1, RZ ;  /* 0x000000b100027810 */ /* 0x000fc60007ffe0ff */
[----:B------:R1:W-:Y:S01]  /*13750*/  MUFU.TANH R7, R32 ;  /* 0x0000002000077308 */ /* 0x0003e20000002400 */
[----:B------:R-:W-:Y:S02]  /*13760*/  FSEL R129, R129, -INF , !P0 ;  /* 0xff80000081817808 */ /* 0x000fe40004000000 */
[-C--:B------:R-:W-:Y:S01]  /*13770*/  ISETP.GE.AND P0, PT, R2, R4.reuse, PT ;  /* 0x000000040200720c */ /* 0x080fe20003f06270 */
[----:B------:R-:W-:Y:S01]  /*13780*/  HMMA.16816.F32 R24, R8, R40, R24 ;  /* 0x000000280818723c */ /* 0x000fe20000001818 */
[----:B------:R-:W-:Y:S02]  /*13790*/  FSEL R42, R116, -INF , !P5 ;  /* 0xff800000742a7808 */ /* 0x000fe40006800000 */
[----:B------:R-:W-:Y:S01]  /*137a0*/  ISETP.GE.AND P5, PT, R6, R4, PT ;  /* 0x000000040600720c */ /* 0x000fe20003fa6270 */
[----:B---3--:R-:W3:Y:S01]  /*137b0*/  LDSM.16.M88.4 R28, [R168] ;  /* 0x00000000a81c783b */ /* 0x008ee20000000200 */
[----:B------:R-:W1:Y:S01]  /*137c0*/  MUFU.TANH R33, R33 ;  /* 0x0000002100217308 */ /* 0x000e620000002400 */
[----:B------:R-:W-:Y:S01]  /*137d0*/  LOP3.LUT R6, R21, 0xd0, R22, 0xfe, !PT ;  /* 0x000000d015067812 */ /* 0x000fe200078efe16 */
[----:B------:R-:W-:-:S04]  /*137e0*/  DEPBAR.LE SB0, 0x0 ;  /* 0x000080000000791a */ /* 0x000fc80000000000 */
[----:B------:R-:W-:Y:S01]  /*137f0*/  FSEL R41, R113, -INF , !P0 ;  /* 0xff80000071297808 */ /* 0x000fe20004000000 */
[----:B------:R-:W-:Y:S01]  /*13800*/  HMMA.16816.F32 R12, R12, R46, RZ ;  /* 0x0000002e0c0c723c */ /* 0x000fe200000018ff */
[-C--:B------:R-:W-:Y:S01]  /*13810*/  ISETP.GE.AND P0, PT, R2, R5.reuse, PT ;  /* 0x000000050200720c */ /* 0x080fe20003f06270 */
[----:B------:R-:W2:Y:S01]  /*13820*/  MUFU.TANH R35, R35 ;  /* 0x0000002300237308 */ /* 0x000ea20000002400 */
[----:B------:R-:W-:Y:S01]  /*13830*/  IADD3 R2, R0, 0xb9, RZ ;  /* 0x000000b900027810 */ /* 0x000fe20007ffe0ff */
[----:B------:R-:W-:Y:S01]  /*13840*/  FMUL.FTZ R36, R36, c[0x0][0x2ec] ;  /* 0x0000bb0024247a20 */ /* 0x000fe20000410000 */
[----:B------:R-:W-:Y:S01]  /*13850*/  FSEL R115, R115, -INF , !P0 ;  /* 0xff80000073737808 */ /* 0x000fe20004000000 */
[----:B------:R-:W-:Y:S01]  /*13860*/  FMUL.FTZ R37, R37, c[0x0][0x2ec] ;  /* 0x0000bb0025257a20 */ /* 0x000fe20000410000 */
[-C--:B------:R-:W-:Y:S01]  /*13870*/  ISETP.GE.AND P0, PT, R2, R4.reuse, PT ;  /* 0x000000040200720c */ /* 0x080fe20003f06270 */
[----:B------:R-:W-:Y:S01]  /*13880*/  FMUL.FTZ R39, R39, c[0x0][0x2ec] ;  /* 0x0000bb0027277a20 */ /* 0x000fe20000410000 */
[----:B------:R-:W-:Y:S01]  /*13890*/  FSEL R40, R110, -INF , !P1 ;  /* 0xff8000006e287808 */ /* 0x000fe20004800000 */
[----:B------:R-:W2:Y:S01]  /*138a0*/  MUFU.TANH R34, R34 ;  /* 0x0000002200227308 */ /* 0x000ea20000002400 */
[----:B-1----:R-:W-:Y:S01]  /*138b0*/  FSEL R32, R103, -INF , !P0 ;  /* 0xff80000067207808 */ /* 0x002fe20004000000 */
[----:B------:R-:W-:Y:S01]  /*138c0*/  FMUL.FTZ R25, R25, c[0x0][0x2ec] ;  /* 0x0000bb0019197a20 */ /* 0x000fe20000410000 */
[-C--:B------:R-:W-:Y:S01]  /*138d0*/  ISETP.GE.AND P0, PT, R2, R5.reuse, PT ;  /* 0x000000050200720c */ /* 0x080fe20003f06270 */
[----:B------:R-:W-:Y:S01]  /*138e0*/  FMUL.FTZ R26, R26, c[0x0][0x2ec] ;  /* 0x0000bb001a1a7a20 */ /* 0x000fe20000410000 */
[----:B------:R-:W-:Y:S01]  /*138f0*/  IADD3 R2, R0, 0xc1, RZ ;  /* 0x000000c100027810 */ /* 0x000fe20007ffe0ff */
[----:B------:R-:W-:Y:S01]  /*13900*/  FMUL.FTZ R27, R27, c[0x0][0x2ec] ;  /* 0x0000bb001b1b7a20 */ /* 0x000fe20000410000 */
[----:B------:R-:W-:Y:S01]  /*13910*/  FSEL R101, R101, -INF , !P0 ;  /* 0xff80000065657808 */ /* 0x000fe20004000000 */
[----:B------:R-:W1:Y:S01]  /*13920*/  MUFU.TANH R25, R25 ;  /* 0x0000001900197308 */ /* 0x000e620000002400 */
[-C--:B------:R-:W-:Y:S01]  /*13930*/  ISETP.GE.AND P0, PT, R2, R4.reuse, PT ;  /* 0x000000040200720c */ /* 0x080fe20003f06270 */
[----:B------:R-:W-:Y:S01]  /*13940*/  FMUL.FTZ R24, R24, c[0x0][0x2ec] ;  /* 0x0000bb0018187a20 */ /* 0x000fe20000410000 */
[----:B------:R-:W-:Y:S01]  /*13950*/  ISETP.GE.AND P1, PT, R6, R4, PT ;  /* 0x000000040600720c */ /* 0x000fe20003f26270 */
[----:B------:R-:W-:Y:S01]  /*13960*/  FMUL.FTZ R38, R38, c[0x0][0x2ec] ;  /* 0x0000bb0026267a20 */ /* 0x000fe20000410000 */
[----:B------:R-:W-:-:S02]  /*13970*/  ISETP.GE.AND P2, PT, R6, R5, PT ;  /* 0x000000050600720c */ /* 0x000fc40003f46270 */
[--C-:B------:R-:W-:Y:S01]  /*13980*/  LOP3.LUT R6, R21, 0xd8, R22.reuse, 0xfe, !PT ;  /* 0x000000d815067812 */ /* 0x100fe200078efe16 */
[----:B------:R-:W1:Y:S01]  /*13990*/  MUFU.TANH R26, R26 ;  /* 0x0000001a001a7308 */ /* 0x000e620000002400 */
[----:B------:R-:W-:Y:S02]  /*139a0*/  FSEL R113, R93, -INF , !P3 ;  /* 0xff8000005d717808 */ /* 0x000fe40005800000 */
[C---:B------:R-:W-:Y:S02]  /*139b0*/  ISETP.GE.AND P6, PT, R6.reuse, R4, PT ;  /* 0x000000040600720c */ /* 0x040fe40003fc6270 */
[----:B------:R-:W-:Y:S01]  /*139c0*/  ISETP.GE.AND P3, PT, R6, R5, PT ;  /* 0x000000050600720c */ /* 0x000fe20003f66270 */
[----:B---3--:R-:W-:Y:S01]  /*139d0*/  HMMA.16816.F32 R16, R8, R28, R16 ;  /* 0x0000001c0810723c */ /* 0x008fe20000001810 */
[----:B------:R-:W-:Y:S01]  /*139e0*/  LOP3.LUT R6, R21, 0xe0, R22, 0xfe, !PT ;  /* 0x000000e015067812 */ /* 0x000fe200078efe16 */
[----:B------:R-:W3:Y:S01]  /*139f0*/  MUFU.TANH R27, R27 ;  /* 0x0000001b001b7308 */ /* 0x000ee20000002400 */
[----:B----4-:R-:W-:-:S02]  /*13a00*/  FSEL R103, R98, -INF , !P4 ;  /* 0xff80000062677808 */ /* 0x010fc40006000000 */
[----:B-----5:R-:W-:Y:S02]  /*13a10*/  FSEL R94, R94, -INF , !P1 ;  /* 0xff8000005e5e7808 */ /* 0x020fe40004800000 */
[----:B------:R-:W-:Y:S01]  /*13a20*/  FSEL R28, R100, -INF , !P0 ;  /* 0xff800000641c7808 */ /* 0x000fe20004000000 */
[----:B------:R-:W-:Y:S01]  /*13a30*/  HMMA.16816.F32 R8, R8, R30, R12 ;  /* 0x0000001e0808723c */ /* 0x000fe2000000180c */
[----:B------:R-:W-:Y:S01]  /*13a40*/  ISETP.GE.AND P0, PT, R2, R5, PT ;  /* 0x000000050200720c */ /* 0x000fe20003f06270 */
[----:B------:R-:W-:Y:S01]  /*13a50*/  MUFU.TANH R36, R36 ;  /* 0x0000002400247308 */ /* 0x000fe20000002400 */
[----:B------:R-:W-:Y:S02]  /*13a60*/  IADD3 R2, R0, 0xc9, RZ ;  /* 0x000000c900027810 */ /* 0x000fe40007ffe0ff */
[----:B------:R-:W-:Y:S02]  /*13a70*/  FSEL R100, R99, -INF , !P0 ;  /* 0xff80000063647808 */ /* 0x000fe40004000000 */
[----:B------:R-:W-:-:S02]  /*13a80*/  ISETP.GE.AND P0, PT, R2, R4, PT ;  /* 0x000000040200720c */ /* 0x000fc40003f06270 */
[-C--:B------:R-:W-:Y:S01]  /*13a90*/  ISETP.GE.AND P4, PT, R6, R4.reuse, PT ;  /* 0x000000040600720c */ /* 0x080fe20003f86270 */
[----:B------:R-:W-:Y:S01]  /*13aa0*/  MUFU.TANH R37, R37 ;  /* 0x0000002500257308 */ /* 0x000fe20000002400 */
[----:B------:R-:W-:Y:S02]  /*13ab0*/  FSEL R47, R97, -INF , !P0 ;  /* 0xff800000612f7808 */ /* 0x000fe40004000000 */
[-C--:B------:R-:W-:Y:S02]  /*13ac0*/  ISETP.GE.AND P0, PT, R2, R5.reuse, PT ;  /* 0x000000050200720c */ /* 0x080fe40003f06270 */
[----:B------:R-:W-:Y:S01]  /*13ad0*/  IADD3 R2, R0, 0xd1, RZ ;  /* 0x000000d100027810 */ /* 0x000fe20007ffe0ff */
[----:B------:R-:W-:Y:S01]  /*13ae0*/  FMUL.FTZ R16, R16, c[0x0][0x2ec] ;  /* 0x0000bb0010107a20 */ /* 0x000fe20000410000 */
[----:B------:R-:W-:Y:S01]  /*13af0*/  FSEL R110, R95, -INF , !P0 ;  /* 0xff8000005f6e7808 */ /* 0x000fe20004000000 */
[----:B------:R-:W-:Y:S01]  /*13b00*/  FMUL.FTZ R17, R17, c[0x0][0x2ec] ;  /* 0x0000bb0011117a20 */ /* 0x000fe20000410000 */
[----:B------:R-:W-:Y:S01]  /*13b10*/  ISETP.GE.AND P0, PT, R2, R4, PT ;  /* 0x000000040200720c */ /* 0x000fe20003f06270 */
[----:B------:R-:W4:Y:S01]  /*13b20*/  MUFU.TANH R14, R16 ;  /* 0x00000010000e7308 */ /* 0x000f220000002400 */
[-C--:B------:R-:W-:Y:S01]  /*13b30*/  ISETP.GE.AND P1, PT, R6, R5.reuse, PT ;  /* 0x000000050600720c */ /* 0x080fe20003f26270 */
[----:B------:R-:W-:Y:S01]  /*13b40*/  FMUL.FTZ R18, R18, c[0x0][0x2ec] ;  /* 0x0000bb0012127a20 */ /* 0x000fe20000410000 */
[----:B--2---:R-:W-:Y:S01]  /*13b50*/  FSEL R92, R92, -INF , !P0 ;  /* 0xff8000005c5c7808 */ /* 0x004fe20004000000 */
[----:B------:R-:W-:Y:S01]  /*13b60*/  FMUL.FTZ R8, R8, c[0x0][0x2ec] ;  /* 0x0000bb0008087a20 */ /* 0x000fe20000410000 */
[----:B------:R-:W-:Y:S01]  /*13b70*/  ISETP.GE.AND P0, PT, R2, R5, PT ;  /* 0x000000050200720c */ /* 0x000fe20003f06270 */
[----:B------:R-:W-:Y:S01]  /*13b80*/  FMUL.FTZ R9, R9, c[0x0][0x2ec] ;  /* 0x0000bb0009097a20 */ /* 0x000fe20000410000 */
[----:B------:R-:W-:Y:S01]  /*13b90*/  IADD3 R2, R0, 0xd9, RZ ;  /* 0x000000d900027810 */ /* 0x000fe20007ffe0ff */
[----:B------:R-:W2:Y:S01]  /*13ba0*/  MUFU.TANH R39, R39 ;  /* 0x0000002700277308 */ /* 0x000ea20000002400 */
[----:B------:R-:W-:-:S02]  /*13bb0*/  FSEL R152, R89, -INF , !P0 ;  /* 0xff80000059987808 */ /* 0x000fc40004000000 */
[C---:B------:R-:W-:Y:S02]  /*13bc0*/  ISETP.GE.AND P0, PT, R2.reuse, R4, PT ;  /* 0x000000040200720c */ /* 0x040fe40003f06270 */
[----:B------:R-:W-:Y:S02]  /*13bd0*/  LOP3.LUT R6, R21, 0xe8, R22, 0xfe, !PT ;  /* 0x000000e815067812 */ /* 0x000fe400078efe16 */
[----:B------:R-:W-:Y:S01]  /*13be0*/  FSEL R93, R33, -INF , !P0 ;  /* 0xff800000215d7808 */ /* 0x000fe20004000000 */
[----:B------:R5:W-:Y:S01]  /*13bf0*/  MUFU.TANH R13, R8 ;  /* 0x00000008000d7308 */ /* 0x000be20000002400 */
[----:B------:R-:W-:Y:S02]  /*13c00*/  ISETP.GE.AND P0, PT, R2, R5, PT ;  /* 0x000000050200720c */ /* 0x000fe40003f06270 */
[----:B------:R-:W-:Y:S02]  /*13c10*/  IADD3 R2, R0, 0xe1, RZ ;  /* 0x000000e100027810 */ /* 0x000fe40007ffe0ff */
[----:B------:R-:W-:-:S02]  /*13c20*/  FSEL R196, R35, -INF , !P0 ;  /* 0xff80000023c47808 */ /* 0x000fc40004000000 */
[-C--:B------:R-:W-:Y:S01]  /*13c30*/  ISETP.GE.AND P0, PT, R2, R4.reuse, PT ;  /* 0x000000040200720c */ /* 0x080fe20003f06270 */
[----:B------:R2:W-:Y:S01]  /*13c40*/  MUFU.TANH R12, R9 ;  /* 0x00000009000c7308 */ /* 0x0005e20000002400 */
[----:B------:R-:W-:Y:S02]  /*13c50*/  FSEL R46, R96, -INF , !P5 ;  /* 0xff800000602e7808 */ /* 0x000fe40006800000 */
[----:B------:R-:W-:Y:S02]  /*13c60*/  FSEL R116, R53, -INF , !P2 ;  /* 0xff80000035747808 */ /* 0x000fe40005000000 */
[----:B------:R-:W-:Y:S02]  /*13c70*/  FSEL R195, R34, -INF , !P3 ;  /* 0xff80000022c37808 */ /* 0x000fe40005800000 */
[----:B------:R-:W-:Y:S01]  /*13c80*/  ISETP.GE.AND P2, PT, R6, R4, PT ;  /* 0x000000040600720c */ /* 0x000fe20003f46270 */
[----:B-----5:R-:W-:Y:S01]  /*13c90*/  FMUL.FTZ R8, R10, c[0x0][0x2ec] ;  /* 0x0000bb000a087a20 */ /* 0x020fe20000410000 */
[----:B------:R-:W-:Y:S01]  /*13ca0*/  ISETP.GE.AND P3, PT, R6, R5, PT ;  /* 0x000000050600720c */ /* 0x000fe20003f66270 */
[----:B------:R-:W5:Y:S01]  /*13cb0*/  MUFU.TANH R24, R24 ;  /* 0x0000001800187308 */ /* 0x000f620000002400 */
[----:B-1----:R-:W-:-:S02]  /*13cc0*/  FSEL R96, R25, -INF , !P0 ;  /* 0xff80000019607808 */ /* 0x002fc40004000000 */
[----:B------:R-:W-:Y:S02]  /*13cd0*/  LOP3.LUT R6, R21, 0xf0, R22, 0xfe, !PT ;  /* 0x000000f015067812 */ /* 0x000fe400078efe16 */
[----:B------:R-:W-:Y:S01]  /*13ce0*/  ISETP.GE.AND P0, PT, R2, R5, PT ;  /* 0x000000050200720c */ /* 0x000fe20003f06270 */
[----:B--2---:R-:W-:Y:S01]  /*13cf0*/  FMUL.FTZ R9, R19, c[0x0][0x2ec] ;  /* 0x0000bb0013097a20 */ /* 0x004fe20000410000 */
[----:B------:R-:W-:Y:S01]  /*13d00*/  FSEL R89, R7, -INF , !P6 ;  /* 0xff80000007597808 */ /* 0x000fe20007000000 */
[----:B------:R-:W-:Y:S01]  /*13d10*/  FMUL.FTZ R7, R11, c[0x0][0x2ec] ;  /* 0x0000bb000b077a20 */ /* 0x000fe20000410000 */
[----:B------:R-:W-:Y:S01]  /*13d20*/  IADD3 R2, R0, 0xe9, RZ ;  /* 0x000000e900027810 */ /* 0x000fe20007ffe0ff */
[----:B------:R-:W1:Y:S01]  /*13d30*/  MUFU.TANH R38, R38 ;  /* 0x0000002600267308 */ /* 0x000e620000002400 */
[----:B------:R-:W-:Y:S02]  /*13d40*/  ISETP.GE.AND P5, PT, R6, R4, PT ;  /* 0x000000040600720c */ /* 0x000fe40003fa6270 */
[----:B------:R-:W-:-:S02]  /*13d50*/  FSEL R197, R26, -INF , !P1 ;  /* 0xff8000001ac57808 */ /* 0x000fc40004800000 */
[----:B------:R-:W-:Y:S02]  /*13d60*/  ISETP.GE.AND P1, PT, R2, R4, PT ;  /* 0x000000040200720c */ /* 0x000fe40003f26270 */
[----:B---3--:R-:W-:Y:S01]  /*13d70*/  FSEL R198, R27, -INF , !P0 ;  /* 0xff8000001bc67808 */ /* 0x008fe20004000000 */
[----:B------:R-:W2:Y:S01]  /*13d80*/  MUFU.TANH R17, R17 ;  /* 0x0000001100117308 */ /* 0x000ea20000002400 */
[----:B----4-:R-:W-:Y:S02]  /*13d90*/  FSEL R99, R14, -INF , !P5 ;  /* 0xff8000000e637808 */ /* 0x010fe40006800000 */
[----:B------:R-:W-:Y:S02]  /*13da0*/  FSEL R97, R36, -INF , !P2 ;  /* 0xff80000024617808 */ /* 0x000fe40005000000 */
[----:B------:R-:W-:Y:S02]  /*13db0*/  ISETP.GE.AND P0, PT, R2, R5, PT ;  /* 0x000000050200720c */ /* 0x000fe40003f06270 */
[----:B------:R-:W-:Y:S01]  /*13dc0*/  FSEL R98, R37, -INF , !P1 ;  /* 0xff80000025627808 */ /* 0x000fe20004800000 */
[----:B------:R-:W3:Y:S01]  /*13dd0*/  MUFU.TANH R18, R18 ;  /* 0x0000001200127308 */ /* 0x000ee20000002400 */
[----:B------:R-:W-:-:S02]  /*13de0*/  LOP3.LUT P5, RZ, R184, 0x2, RZ, 0xc0, !PT ;  /* 0x00000002b8ff7812 */ /* 0x000fc400078ac0ff */
[C---:B------:R-:W-:Y:S02]  /*13df0*/  ISETP.GE.AND P2, PT, R0.reuse, R4, PT ;  /* 0x000000040000720c */ /* 0x040fe40003f46270 */
[CC--:B------:R-:W-:Y:S02]  /*13e00*/  ISETP.GE.AND P1, PT, R0.reuse, R5.reuse, PT ;  /* 0x000000050000720c */ /* 0x0c0fe40003f26270 */
[C---:B------:R-:W-:Y:S01]  /*13e10*/  IADD3 R2, R0.reuse, 0xf9, RZ ;  /* 0x000000f900027810 */ /* 0x040fe20007ffe0ff */
[----:B------:R-:W4:Y:S01]  /*13e20*/  MUFU.TANH R9, R9 ;  /* 0x0000000900097308 */ /* 0x000f220000002400 */
[----:B------:R-:W-:Y:S02]  /*13e30*/  IADD3 R0, R0, 0xf1, RZ ;  /* 0x000000f100007810 */ /* 0x000fe40007ffe0ff */
[----:B------:R-:W-:Y:S02]  /*13e40*/  FSEL R200, R39, -INF , !P0 ;  /* 0xff80000027c87808 */ /* 0x000fe40004000000 */
[----:B------:R-:W-:-:S02]  /*13e50*/  ISETP.GE.AND P6, PT, R6, R5, PT ;  /* 0x000000050600720c */ /* 0x000fc40003fc6270 */
[----:B------:R-:W-:Y:S01]  /*13e60*/  ISETP.GE.AND P0, PT, R0, R4, PT ;  /* 0x000000040000720c */ /* 0x000fe20003f06270 */
[----:B------:R-:W3:Y:S01]  /*13e70*/  MUFU.TANH R8, R8 ;  /* 0x0000000800087308 */ /* 0x000ee20000002400 */
[----:B------:R-:W-:Y:S02]  /*13e80*/  LOP3.LUT R6, R21, 0xf8, R22, 0xfe, !PT ;  /* 0x000000f815067812 */ /* 0x000fe400078efe16 */
[----:B-----5:R-:W-:Y:S02]  /*13e90*/  FSEL R95, R24, -INF , !P4 ;  /* 0xff800000185f7808 */ /* 0x020fe40006000000 */
[----:B-1----:R-:W-:Y:S02]  /*13ea0*/  FSEL R199, R38, -INF , !P3 ;  /* 0xff80000026c77808 */ /* 0x002fe40005800000 */
[----:B------:R-:W-:Y:S01]  /*13eb0*/  FSEL R16, R202, -INF , !P2 ;  /* 0xff800000ca107808 */ /* 0x000fe20005000000 */
[----:B------:R-:W1:Y:S01]  /*13ec0*/  MUFU.TANH R7, R7 ;  /* 0x0000000700077308 */ /* 0x000e620000002400 */
[----:B------:R-:W-:-:S02]  /*13ed0*/  FSEL R19, R201, -INF , !P1 ;  /* 0xff800000c9137808 */ /* 0x000fc40004800000 */
[----:B--2---:R-:W-:Y:S01]  /*13ee0*/  FSEL R126, R17, -INF , !P0 ;  /* 0xff800000117e7808 */ /* 0x004fe20004000000 */
[----:B------:R-:W-:Y:S01]  /*13ef0*/  BAR.SYNC.DEFER_BLOCKING 0x0 ;  /* 0x0000000000007b1d */ /* 0x000fe20000010000 */
[CC--:B------:R-:W-:Y:S02]  /*13f00*/  ISETP.GE.AND P4, PT, R6.reuse, R4.reuse, PT ;  /* 0x000000040600720c */ /* 0x0c0fe40003f86270 */
[-C--:B------:R-:W-:Y:S02]  /*13f10*/  ISETP.GE.AND P2, PT, R6, R5.reuse, PT ;  /* 0x000000050600720c */ /* 0x080fe40003f46270 */
[C---:B------:R-:W-:Y:S02]  /*13f20*/  ISETP.GE.AND P3, PT, R2.reuse, R4, PT ;  /* 0x000000040200720c */ /* 0x040fe40003f66270 */
[-C--:B------:R-:W-:Y:S02]  /*13f30*/  ISETP.GE.AND P0, PT, R2, R5.reuse, PT ;  /* 0x000000050200720c */ /* 0x080fe40003f06270 */
[----:B------:R-:W-:-:S02]  /*13f40*/  ISETP.GE.AND P1, PT, R0, R5, PT ;  /* 0x000000050000720c */ /* 0x000fc40003f26270 */
[----:B------:R-:W-:Y:S02]  /*13f50*/  FSEL R201, R13, -INF , !P4 ;  /* 0xff8000000dc97808 */ /* 0x000fe40006000000 */
[----:B------:R-:W-:Y:S02]  /*13f60*/  FSEL R202, R12, -INF , !P3 ;  /* 0xff8000000cca7808 */ /* 0x000fe40005800000 */
[----:B---3--:R-:W-:Y:S02]  /*13f70*/  FSEL R203, R18, -INF , !P6 ;  /* 0xff80000012cb7808 */ /* 0x008fe40007000000 */
[----:B----4-:R-:W-:Y:S02]  /*13f80*/  FSEL R204, R9, -INF , !P1 ;  /* 0xff80000009cc7808 */ /* 0x010fe40004800000 */
[----:B------:R-:W-:Y:S02]  /*13f90*/  FSEL R205, R8, -INF , !P2 ;  /* 0xff80000008cd7808 */ /* 0x000fe40005000000 */
[----:B-1----:R-:W-:Y:S01]  /*13fa0*/  FSEL R206, R7, -INF , !P0 ;  /* 0xff80000007ce7808 */ /* 0x002fe20004000000 */
[----:B------:R-:W-:Y:S05]  /*13fb0*/  @!P5 BRA `(.L_x_1927) ;  /* 0x000006200000d947 */ /* 0x000fea0003800000 */
[----:B------:R-:W-:Y:S01]  /*13fc0*/  LOP3.LUT P5, RZ, R184, 0x4, RZ, 0xc0, !PT ;  /* 0x00000004b8ff7812 */ /* 0x000fe200078ac0ff */
[----:B------:R-:W-:-:S12]  /*13fd0*/  ULDC.64 UR8, c[0x0][0x118] ;  /* 0x0000460000087ab9 */ /* 0x000fd80000000a00 */
        /* <DEDUP_REMOVED lines=43> */
[----:B------:R-:W-:Y:S01]  /*14290*/  MOV R9, c[0x0][0x2d0] ;  /* 0x0000b40000097a02 */ /* 0x000fe20000000f00 */
[----:B------:R-:W-:-:S04]  /*142a0*/  IMAD.IADD R0, R2, 0x1, -R0 ;  /* 0x0000000102007824 */ /* 0x000fc800078e0a00 */
        /* <DEDUP_REMOVED lines=14> */
.L_x_1928:
[----:B------:R-:W-:-:S05]  /*14390*/  IMAD.MOV.U32 R0, RZ, RZ, c[0x0][0x198] ;  /* 0x00006600ff007624 */ /* 0x000fca00078e00ff */
[----:B------:R-:W-:-:S04]  /*143a0*/  LEA R0, -R0, RZ, 0x8 ;  /* 0x000000ff00007211 */ /* 0x000fc800078e41ff */
[----:B------:R-:W-:Y:S02]  /*143b0*/  SHF.R.S32.HI R2, RZ, 0x1f, R0 ;  /* 0x0000001fff027819 */ /* 0x000fe40000011400 */
.L_x_1929:
        /* <DEDUP_REMOVED lines=34> */
.L_x_1927:
        /* <DEDUP_REMOVED lines=187> */
[----:B--2---:R-:W-:Y:S01]  /*15190*/  F2FP.PACK_AB R6, R210, R209 ;  /* 0x000000d1d206723e */ /* 0x004fe200000000ff */
[-C--:B----4-:R-:W-:Y:S02]  /*151a0*/  FMUL.FTZ R136, R136, R45.reuse ;  /* 0x0000002d88887220 */ /* 0x090fe40000410000 */
[-C--:B------:R-:W-:Y:S02]  /*151b0*/  FMUL.FTZ R137, R137, R45.reuse ;  /* 0x0000002d89897220 */ /* 0x080fe40000410000 */
[-C--:B------:R-:W-:Y:S02]  /*151c0*/  FMUL.FTZ R140, R140, R45.reuse ;  /* 0x0000002d8c8c7220 */ /* 0x080fe40000410000 */
[-C--:B------:R-:W-:Y:S02]  /*151d0*/  FMUL.FTZ R141, R141, R45.reuse ;  /* 0x0000002d8d8d7220 */ /* 0x080fe40000410000 */
[----:B------:R-:W-:-:S02]  /*151e0*/  FMUL.FTZ R148, R148, R45 ;  /* 0x0000002d94947220 */ /* 0x000fc40000410000 */
[-C--:B------:R-:W-:Y:S02]  /*151f0*/  FMUL.FTZ R149, R149, R45.reuse ;  /* 0x0000002d95957220 */ /* 0x080fe40000410000 */
[--C-:B---3--:R-:W-:Y:S02]  /*15200*/  FFMA.FTZ R4, R71, c[0x0][0x23c], -R2.reuse ;  /* 0x00008f0047047a23 */ /* 0x108fe40000010802 */
[-C--:B------:R-:W-:Y:S02]  /*15210*/  FMUL.FTZ R144, R144, R45.reuse ;  /* 0x0000002d90907220 */ /* 0x080fe40000410000 */
[----:B------:R2:W-:Y:S01]  /*15220*/  MUFU.EX2 R227, R4 ;  /* 0x0000000400e37308 */ /* 0x0005e20000000800 */
[----:B------:R-:W-:Y:S02]  /*15230*/  FMUL.FTZ R145, R145, R45 ;  /* 0x0000002d91917220 */ /* 0x000fe40000410000 */
        /* <DEDUP_REMOVED lines=44> */
[----:B------:R-:W-:-:S04]  /*15500*/  FSETP.NEU.FTZ.AND P0, PT, R48, -INF , PT ;  /* 0xff8000003000780b */ /* 0x000fc80003f1d000 */
[----:B------:R-:W-:-:S03]  /*15510*/  FSEL R5, R48, RZ, P0 ;  /* 0x000000ff30057208 */ /* 0x000fc60000000000 */
[----:B------:R2:W-:Y:S02]  /*15520*/  MUFU.EX2 R86, R0 ;  /* 0x0000000000567308 */ /* 0x0005e40000000800 */
[----:B------:R-:W-:-:S04]  /*15530*/  FADD.FTZ R3, R3, -R5 ;  /* 0x8000000503037221 */ /* 0x000fc80000010000 */
[----:B------:R-:W-:Y:S02]  /*15540*/  FMUL.FTZ R3, R3, c[0x0][0x23c] ;  /* 0x00008f0003037a20 */ /* 0x000fe40000410000 */
[----:B-1----:R-:W-:Y:S02]  /*15550*/  FFMA.FTZ R4, R43, c[0x0][0x23c], -R2 ;  /* 0x00008f002b047a23 */ /* 0x002fe40000010802 */
[----:B------:R1:W3:Y:S01]  /*15560*/  MUFU.EX2 R44, R3 ;  /* 0x00000003002c7308 */ /* 0x0002e20000000800 */
[----:B--2---:R-:W-:-:S07]  /*15570*/  FMUL.FTZ R0, R48, c[0x0][0x23c] ;  /* 0x00008f0030007a20 */ /* 0x004fce0000410000 */
[----:B------:R2:W-:Y:S01]  /*15580*/  MUFU.EX2 R31, R4 ;  /* 0x00000004001f7308 */ /* 0x0005e20000000800 */
[----:B------:R-:W-:Y:S01]  /*15590*/  FSEL R0, R0, RZ, P0 ;  /* 0x000000ff00007208 */ /* 0x000fe20000000000 */
[----:B-1----:R-:W-:Y:S02]  /*155a0*/  FFMA.FTZ R3, R28, c[0x0][0x23c], -R2 ;  /* 0x00008f001c037a23 */ /* 0x002fe40000010802 */
[----:B---3--:R-:W-:-:S04]  /*155b0*/  FMUL.FTZ R138, R138, R44 ;  /* 0x0000002c8a8a7220 */ /* 0x008fc80000410000 */
[----:B------:R1:W3:Y:S01]  /*155c0*/  MUFU.EX2 R21, R3 ;  /* 0x0000000300157308 */ /* 0x0002e20000000800 */
[-C--:B------:R-:W-:Y:S02]  /*155d0*/  FMUL.FTZ R139, R139, R44.reuse ;  /* 0x0000002c8b8b7220 */ /* 0x080fe40000410000 */
[-C--:B------:R-:W-:Y:S02]  /*155e0*/  FMUL.FTZ R142, R142, R44.reuse ;  /* 0x0000002c8e8e7220 */ /* 0x080fe40000410000 */
[----:B--2---:R-:W-:Y:S02]  /*155f0*/  FFMA.FTZ R4, R42, c[0x0][0x23c], -R2 ;  /* 0x00008f002a047a23 */ /* 0x004fe40000010802 */
        /* <DEDUP_REMOVED lines=8> */
[----:B--2---:R-:W-:Y:S02]  /*15680*/  FFMA.FTZ R4, R41, c[0x0][0x23c], -R2 ;  /* 0x00008f0029047a23 */ /* 0x004fe40000010802 */
[----:B------:R-:W-:Y:S05]  /*15690*/  LDSM.16.MT88.4 R40, [R135+0x7800] ;  /* 0x007800008728783b */ /* 0x000fea0000004200 */
[----:B------:R2:W-:Y:S01]  /*156a0*/  MUFU.EX2 R87, R4 ;  /* 0x0000000400577308 */ /* 0x0005e20000000800 */
[----:B-1----:R-:W-:-:S07]  /*156b0*/  FFMA.FTZ R3, R108, c[0x0][0x23c], -R0 ;  /* 0x00008f006c037a23 */ /* 0x002fce0000010800 */
[----:B------:R1:W-:Y:S01]  /*156c0*/  MUFU.EX2 R88, R3 ;  /* 0x0000000300587308 */ /* 0x0003e20000000800 */
[----:B--2---:R-:W-:-:S07]  /*156d0*/  FFMA.FTZ R4, R32, c[0x0][0x23c], -R2 ;  /* 0x00008f0020047a23 */ /* 0x004fce0000010802 */
[----:B------:R2:W-:Y:S01]  /*156e0*/  MUFU.EX2 R84, R4 ;  /* 0x0000000400547308 */ /* 0x0005e20000000800 */
[----:B-1----:R-:W-:Y:S01]  /*156f0*/  FFMA.FTZ R3, R111, c[0x0][0x23c], -R0 ;  /* 0x00008f006f037a23 */ /* 0x002fe20000010800 */
[----:B---3--:R-:W-:-:S06]  /*15700*/  MOV R111, R21 ;  /* 0x00000015006f7202 */ /* 0x008fcc0000000f00 */
[----:B------:R1:W-:Y:S01]  /*15710*/  MUFU.EX2 R54, R3 ;  /* 0x0000000300367308 */ /* 0x0003e20000000800 */
[----:B--2---:R-:W-:-:S07]  /*15720*/  FFMA.FTZ R4, R23, c[0x0][0x23c], -R2 ;  /* 0x00008f0017047a23 */ /* 0x004fce0000010802 */
[----:B------:R2:W3:Y:S01]  /*15730*/  MUFU.EX2 R33, R4 ;  /* 0x0000000400217308 */ /* 0x0004e20000000800 */
[----:B-1----:R-:W-:-:S07]  /*15740*/  FFMA.FTZ R3, R112, c[0x0][0x23c], -R0 ;  /* 0x00008f0070037a23 */ /* 0x002fce0000010800 */
[----:B------:R1:W-:Y:S01]  /*15750*/  MUFU.EX2 R52, R3 ;  /* 0x0000000300347308 */ /* 0x0003e20000000800 */
[--C-:B--2---:R-:W-:Y:S01]  /*15760*/  FFMA.FTZ R4, R19, c[0x0][0x23c], -R0.reuse ;  /* 0x00008f0013047a23 */ /* 0x104fe20000010800 */
[----:B---3--:R-:W-:Y:S02]  /*15770*/  MOV R112, R33 ;  /* 0x0000002100707202 */ /* 0x008fe40000000f00 */
[----:B------:R-:W2:Y:S04]  /*15780*/  LDSM.16.MT88.4 R32, [R164+0x5400] ;  /* 0x00540000a420783b */ /* 0x000ea80000004200 */
[----:B------:R3:W-:Y:S01]  /*15790*/  MUFU.EX2 R55, R4 ;  /* 0x0000000400377308 */ /* 0x0007e20000000800 */
[----:B-1----:R-:W-:Y:S01]  /*157a0*/  FFMA.FTZ R3, R114, c[0x0][0x23c], -R0 ;  /* 0x00008f0072037a23 */ /* 0x002fe20000010800 */
[----:B------:R-:W-:-:S06]  /*157b0*/  MOV R114, R84 ;  /* 0x0000005400727202 */ /* 0x000fcc0000000f00 */
[----:B------:R1:W-:Y:S01]  /*157c0*/  MUFU.EX2 R51, R3 ;  /* 0x0000000300337308 */ /* 0x0003e20000000800 */
[----:B---3--:R-:W-:-:S07]  /*157d0*/  FFMA.FTZ R4, R106, c[0x0][0x23c], -R0 ;  /* 0x00008f006a047a23 */ /* 0x008fce0000010800 */
[----:B------:R3:W4:Y:S01]  /*157e0*/  MUFU.EX2 R71, R4 ;  /* 0x0000000400477308 */ /* 0x0007220000000800 */
[--C-:B-1----:R-:W-:Y:S01]  /*157f0*/  FFMA.FTZ R3, R119, c[0x0][0x23c], -R0.reuse ;  /* 0x00008f0077037a23 */ /* 0x102fe20000010800 */
[----:B------:R-:W-:Y:S01]  /*15800*/  MOV R119, R30 ;  /* 0x0000001e00777202 */ /* 0x000fe20000000f00 */
[----:B---3--:R-:W-:Y:S01]  /*15810*/  FFMA.FTZ R4, R105, c[0x0][0x23c], -R0 ;  /* 0x00008f0069047a23 */ /* 0x008fe20000010800 */
[----:B----4-:R-:W-:-:S04]  /*15820*/  F2FP.PACK_AB R5, R71, R55 ;  /* 0x000000374705723e */ /* 0x010fc800000000ff */
[----:B------:R1:W-:Y:S02]  /*15830*/  MUFU.EX2 R91, R4 ;  /* 0x00000004005b7308 */ /* 0x0003e40000000800 */
[----:B-1----:R-:W-:-:S06]  /*15840*/  FFMA.FTZ R4, R104, c[0x0][0x23c], -R0 ;  /* 0x00008f0068047a23 */ /* 0x002fcc0000010800 */
[----:B------:R1:W3:Y:S02]  /*15850*/  MUFU.EX2 R104, R4 ;  /* 0x0000000400687308 */ /* 0x0002e40000000800 */
[----:B-1----:R-:W-:Y:S02]  /*15860*/  F2FP.PACK_AB R4, R208, R207 ;  /* 0x000000cfd004723e */ /* 0x002fe400000000ff */
[----:B---3--:R-:W-:-:S07]  /*15870*/  F2FP.PACK_AB R7, R104, R91 ;  /* 0x0000005b6807723e */ /* 0x008fce00000000ff */
[C---:B------:R-:W-:Y:S08]  /*15880*/  HMMA.16816.F32 R16, R4.reuse, R8, R136 ;  /* 0x000000080410723c */ /* 0x040ff00000001888 */
[C---:B------:R-:W-:Y:S01]  /*15890*/  HMMA.16816.F32 R20, R4.reuse, R10, R140 ;  /* 0x0000000a0414723c */ /* 0x040fe2000000188c */
[----:B------:R-:W-:Y:S07]  /*158a0*/  LDSM.16.MT88.4 R140, [R135+0x8800] ;  /* 0x00880000878c783b */ /* 0x000fee0000004200 */
        /* <DEDUP_REMOVED lines=12> */
[----:B-1----:R-:W-:Y:S01]  /*15970*/  FFMA.FTZ R3, R120, c[0x0][0x23c], -R0 ;  /* 0x00008f0078037a23 */ /* 0x002fe20000010800 */
[----:B------:R-:W-:-:S02]  /*15980*/  MOV R120, R29 ;  /* 0x0000001d00787202 */ /* 0x000fc40000000f00 */
[----:B------:R-:W1:Y:S01]  /*15990*/  LDSM.16.MT88.4 R28, [R164+0x5800] ;  /* 0x00580000a41c783b */ /* 0x000e620000004200 */
[----:B------:R5:W-:Y:S02]  /*159a0*/  MUFU.EX2 R61, R3 ;  /* 0x00000003003d7308 */ /* 0x000be40000000800 */
[C---:B------:R-:W-:Y:S08]  /*159b0*/  HMMA.16816.F32 R16, R4.reuse, R24, R16 ;  /* 0x000000180410723c */ /* 0x040ff00000001810 */
[----:B------:R-:W-:Y:S01]  /*159c0*/  HMMA.16816.F32 R20, R4, R26, R20 ;  /* 0x0000001a0414723c */ /* 0x000fe20000001814 */
[----:B-----5:R-:W-:-:S07]  /*159d0*/  FFMA.FTZ R3, R118, c[0x0][0x23c], -R0 ;  /* 0x00008f0076037a23 */ /* 0x020fce0000010800 */
[C---:B--2---:R-:W-:Y:S01]  /*159e0*/  HMMA.16816.F32 R8, R4.reuse, R34, R8 ;  /* 0x000000220408723c */ /* 0x044fe20000001808 */
[----:B------:R-:W-:Y:S01]  /*159f0*/  MOV R118, R38 ;  /* 0x0000002600767202 */ /* 0x000fe20000000f00 */
[----:B------:R2:W5:Y:S06]  /*15a00*/  MUFU.EX2 R86, R3 ;  /* 0x0000000300567308 */ /* 0x00056c0000000800 */
[----:B------:R-:W-:Y:S01]  /*15a10*/  HMMA.16816.F32 R24, R4, R32, R144 ;  /* 0x000000200418723c */ /* 0x000fe20000001890 */
[----:B------:R-:W1:Y:S06]  /*15a20*/  LDSM.16.MT88.4 R32, [R135+0x5c00] ;  /* 0x005c00008720783b */ /* 0x000e6c0000004200 */
[----:B------:R-:W-:-:S02]  /*15a30*/  MOV R147, R37 ;  /* 0x0000002500937202 */ /* 0x000fc40000000f00 */
[----:B------:R-:W-:Y:S01]  /*15a40*/  MOV R146, R36 ;  /* 0x0000002400927202 */ /* 0x000fe20000000f00 */
[----:B--2---:R-:W-:Y:S01]  /*15a50*/  FFMA.FTZ R3, R46, c[0x0][0x23c], -R2 ;  /* 0x00008f002e037a23 */ /* 0x004fe20000010802 */
[----:B------:R-:W2:Y:S01]  /*15a60*/  LDSM.16.MT88.4 R36, [R164+0x5c00] ;  /* 0x005c0000a424783b */ /* 0x000ea20000004200 */
[----:B------:R-:W-:Y:S02]  /*15a70*/  F2FP.PACK_AB R4, R217, R214 ;  /* 0x000000d6d904723e */ /* 0x000fe400000000ff */
[----:B------:R4:W-:Y:S01]  /*15a80*/  MUFU.EX2 R108, R3 ;  /* 0x00000003006c7308 */ /* 0x0009e20000000800 */
[----:B---3--:R-:W-:Y:S02]  /*15a90*/  F2FP.PACK_AB R5, R87, R51 ;  /* 0x000000335705723e */ /* 0x008fe400000000ff */
[----:B------:R-:W-:Y:S02]  /*15aa0*/  F2FP.PACK_AB R6, R218, R216 ;  /* 0x000000d8da06723e */ /* 0x000fe400000000ff */
[----:B-----5:R-:W-:-:S07]  /*15ab0*/  F2FP.PACK_AB R7, R86, R61 ;  /* 0x0000003d5607723e */ /* 0x020fce00000000ff */
[----:B----4-:R-:W-:Y:S01]  /*15ac0*/  HMMA.16816.F32 R16, R4, R12, R16 ;  /* 0x0000000c0410723c */ /* 0x010fe20000001810 */
[----:B------:R-:W-:-:S04]  /*15ad0*/  FFMA.FTZ R3, R121, c[0x0][0x23c], -R0 ;  /* 0x00008f0079037a23 */ /* 0x000fc80000010800 */
[----:B------:R3:W-:Y:S03]  /*15ae0*/  MUFU.EX2 R49, R3 ;  /* 0x0000000300317308 */ /* 0x0007e60000000800 */
[C---:B------:R-:W-:Y:S01]  /*15af0*/  HMMA.16816.F32 R20, R4.reuse, R14, R20 ;  /* 0x0000000e0414723c */ /* 0x040fe20000001814 */
[----:B------:R-:W4:Y:S07]  /*15b00*/  LDSM.16.MT88.4 R12, [R135+0x6000] ;  /* 0x00600000870c783b */ /* 0x000f2e0000004200 */
[----:B-1----:R-:W-:Y:S01]  /*15b10*/  HMMA.16816.F32 R8, R4, R30, R8 ;  /* 0x0000001e0408723c */ /* 0x002fe20000001808 */
[----:B---3--:R-:W-:-:S07]  /*15b20*/  FFMA.FTZ R3, R123, c[0x0][0x23c], -R0 ;  /* 0x00008f007b037a23 */ /* 0x008fce0000010800 */
[----:B------:R-:W-:Y:S01]  /*15b30*/  HMMA.16816.F32 R24, R4, R28, R24 ;  /* 0x0000001c0418723c */ /* 0x000fe20000001818 */
[----:B------:R-:W1:Y:S01]  /*15b40*/  LDSM.16.MT88.4 R28, [R164+0x6000] ;  /* 0x00600000a41c783b */ /* 0x000e620000004200 */
[----:B------:R3:W5:Y:S05]  /*15b50*/  MUFU.EX2 R85, R3 ;  /* 0x0000000300557308 */ /* 0x00076a0000000800 */
[----:B------:R-:W-:Y:S02]  /*15b60*/  F2FP.PACK_AB R4, R220, R219 ;  /* 0x000000dbdc04723e */ /* 0x000fe400000000ff */
[----:B------:R-:W-:Y:S01]  /*15b70*/  F2FP.PACK_AB R6, R221, R222 ;  /* 0x000000dedd06723e */ /* 0x000fe200000000ff */
[----:B---3--:R-:W-:Y:S01]  /*15b80*/  FFMA.FTZ R3, R124, c[0x0][0x23c], -R0 ;  /* 0x00008f007c037a23 */ /* 0x008fe20000010800 */
[----:B-----5:R-:W-:-:S03]  /*15b90*/  F2FP.PACK_AB R5, R85, R49 ;  /* 0x000000315505723e */ /* 0x020fc600000000ff */
        /* <DEDUP_REMOVED lines=46> */
[C---:B-----5:R-:W-:Y:S08]  /*15e80*/  HMMA.16816.F32 R16, R4.reuse, R32, R16 ;  /* 0x000000200410723c */ /* 0x060ff00000001810 */
[----:B------:R-:W-:Y:S01]  /*15e90*/  HMMA.16816.F32 R20, R4, R34, R20 ;  /* 0x000000220414723c */ /* 0x000fe20000001814 */
[----:B------:R-:W5:Y:S01]  /*15ea0*/  LDSM.16.MT88.4 R32, [R135+0x6c00] ;  /* 0x006c00008720783b */ /* 0x000f620000004200 */
        /* <DEDUP_REMOVED lines=39> */
[----:B------:R-:W-:Y:S01]  /*16120*/  LDSM.16.MT88.4 R32, [R135+0x7400] ;  /* 0x007400008720783b */ /* 0x000fe20000004200 */
        /* <DEDUP_REMOVED lines=24> */
[----:B------:R-:W-:Y:S01]  /*162b0*/  FFMA.FTZ R9, R129, c[0x0][0x23c], -R0 ;  /* 0x00008f0081097a23 */ /* 0x000fe20000010800 */
[----:B------:R-:W-:Y:S01]  /*162c0*/  LDSM.16.MT88.4 R28, [R135+0x7c00] ;  /* 0x007c0000871c783b */ /* 0x000fe20000004200 */
[----:B------:R-:W-:-:S02]  /*162d0*/  FADD.FTZ R8, R208, R8 ;  /* 0x00000008d0087221 */ /* 0x000fc40000010000 */
[----:B-1----:R-:W-:Y:S02]  /*162e0*/  FFMA.FTZ R3, R191, c[0x0][0x23c], -R0 ;  /* 0x00008f00bf037a23 */ /* 0x002fe40000010800 */
[----:B------:R-:W-:Y:S01]  /*162f0*/  F2FP.PACK_AB R4, R252, R251 ;  /* 0x000000fbfc04723e */ /* 0x000fe200000000ff */
[----:B------:R-:W-:Y:S01]  /*16300*/  FADD.FTZ R8, R209, R8 ;  /* 0x00000008d1087221 */ /* 0x000fe20000010000 */
[----:B------:R-:W-:Y:S01]  /*16310*/  F2FP.PACK_AB R6, R147, R146 ;  /* 0x000000929306723e */ /* 0x000fe200000000ff */
        /* <DEDUP_REMOVED lines=28> */
[C---:B------:R-:W-:Y:S01]  /*164e0*/  HMMA.16816.F32 R24, R4.reuse, R36, R24 ;  /* 0x000000240418723c */ /* 0x040fe20000001818 */
[----:B------:R-:W-:Y:S01]  /*164f0*/  LDSM.16.MT88.4 R36, [R135+0x8000] ;  /* 0x008000008724783b */ /* 0x000fe20000004200 */
[----:B------:R-:W-:Y:S02]  /*16500*/  FADD.FTZ R8, R229, R8 ;  /* 0x00000008e5087221 */ /* 0x000fe40000010000 */
[----:B-1----:R-:W-:Y:S02]  /*16510*/  FFMA.FTZ R3, R185, c[0x0][0x23c], -R0 ;  /* 0x00008f00b9037a23 */ /* 0x002fe40000010800 */
[----:B------:R-:W-:Y:S02]  /*16520*/  FADD.FTZ R8, R228, R8 ;  /* 0x00000008e4087221 */ /* 0x000fe40000010000 */
[----:B------:R1:W2:Y:S01]  /*16530*/  MUFU.EX2 R11, R3 ;  /* 0x00000003000b7308 */ /* 0x0002a20000000800 */
[C---:B------:R-:W-:Y:S08]  /*16540*/  HMMA.16816.F32 R16, R4.reuse, R32, R16 ;  /* 0x000000200410723c */ /* 0x040ff00000001810 */
[----:B------:R-:W-:Y:S01]  /*16550*/  HMMA.16816.F32 R20, R4, R34, R20 ;  /* 0x000000220414723c */ /* 0x000fe20000001814 */
[----:B------:R-:W-:Y:S01]  /*16560*/  LDSM.16.MT88.4 R32, [R164+0x7c00] ;  /* 0x007c0000a420783b */ /* 0x000fe20000004200 */
[----:B-1----:R-:W-:-:S05]  /*16570*/  FFMA.FTZ R3, R117, c[0x0][0x23c], -R0 ;  /* 0x00008f0075037a23 */ /* 0x002fca0000010800 */
[----:B------:R-:W-:Y:S02]  /*16580*/  F2FP.PACK_AB R4, R120, R118 ;  /* 0x000000767804723e */ /* 0x000fe400000000ff */
[----:B--2---:R-:W-:Y:S01]  /*16590*/  F2FP.PACK_AB R5, R11, R56 ;  /* 0x000000380b05723e */ /* 0x004fe200000000ff */
[----:B------:R1:W-:Y:S01]  /*165a0*/  MUFU.EX2 R57, R3 ;  /* 0x0000000300397308 */ /* 0x0003e20000000800 */
[----:B------:R-:W-:Y:S01]  /*165b0*/  F2FP.PACK_AB R6, R148, R119 ;  /* 0x000000779406723e */ /* 0x000fe200000000ff */
[----:B-1----:R-:W-:-:S06]  /*165c0*/  FFMA.FTZ R3, R238, R44, R55 ;  /* 0x0000002cee037223 */ /* 0x002fcc0000010037 */
[----:B------:R1:W2:Y:S01]  /*165d0*/  MUFU.EX2 R55, R9 ;  /* 0x0000000900377308 */ /* 0x0002a20000000800 */
[----:B------:R-:W3:Y:S01]  /*165e0*/  LDSM.16.MT88.4 R44, [R164+0x7800] ;  /* 0x00780000a42c783b */ /* 0x000ee20000004200 */
[----:B-1----:R-:W-:Y:S01]  /*165f0*/  FADD.FTZ R9, R71, R3 ;  /* 0x0000000347097221 */ /* 0x002fe20000010000 */
[----:B--2---:R-:W-:Y:S01]  /*16600*/  F2FP.PACK_AB R7, R55, R57 ;  /* 0x000000393707723e */ /* 0x004fe200000000ff */
[----:B------:R-:W-:Y:S02]  /*16610*/  FFMA.FTZ R3, R96, c[0x0][0x23c], -R2 ;  /* 0x00008f0060037a23 */ /* 0x000fe40000010802 */
[----:B------:R-:W-:Y:S02]  /*16620*/  FADD.FTZ R9, R91, R9 ;  /* 0x000000095b097221 */ /* 0x000fe40000010000 */
[----:B------:R1:W-:Y:S02]  /*16630*/  MUFU.EX2 R71, R3 ;  /* 0x0000000300477308 */ /* 0x0003e40000000800 */
[----:B------:R-:W-:Y:S01]  /*16640*/  FADD.FTZ R9, R104, R9 ;  /* 0x0000000968097221 */ /* 0x000fe20000010000 */
[----:B------:R-:W-:Y:S03]  /*16650*/  HMMA.16816.F32 R16, R4, R40, R16 ;  /* 0x000000280410723c */ /* 0x000fe60000001810 */
[----:B------:R-:W-:-:S05]  /*16660*/  FADD.FTZ R9, R90, R9 ;  /* 0x000000095a097221 */ /* 0x000fca0000010000 */
[----:B------:R-:W-:Y:S01]  /*16670*/  HMMA.16816.F32 R20, R4, R42, R20 ;  /* 0x0000002a0414723c */ /* 0x000fe20000001814 */
[----:B-1----:R-:W-:-:S07]  /*16680*/  FFMA.FTZ R3, R109, c[0x0][0x23c], -R0 ;  /* 0x00008f006d037a23 */ /* 0x002fce0000010800 */
[C---:B---3--:R-:W-:Y:S01]  /*16690*/  HMMA.16816.F32 R12, R4.reuse, R46, R12 ;  /* 0x0000002e040c723c */ /* 0x048fe2000000180c */
[----:B------:R1:W-:Y:S07]  /*166a0*/  MUFU.EX2 R10, R3 ;  /* 0x00000003000a7308 */ /* 0x0003ee0000000800 */
[----:B------:R-:W-:Y:S07]  /*166b0*/  HMMA.16816.F32 R24, R4, R44, R24 ;  /* 0x0000002c0418723c */ /* 0x000fee0000001818 */
[----:B------:R-:W-:Y:S01]  /*166c0*/  F2FP.PACK_AB R4, R150, R149 ;  /* 0x000000959604723e */ /* 0x000fe200000000ff */
[----:B-1----:R-:W-:Y:S01]  /*166d0*/  FADD.FTZ R3, R88, R9 ;  /* 0x0000000958037221 */ /* 0x002fe20000010000 */
[----:B------:R-:W-:Y:S01]  /*166e0*/  F2FP.PACK_AB R6, R114, R151 ;  /* 0x000000977206723e */ /* 0x000fe200000000ff */
[----:B------:R-:W-:-:S02]  /*166f0*/  FFMA.FTZ R9, R115, c[0x0][0x23c], -R0 ;  /* 0x00008f0073097a23 */ /* 0x000fc40000010800 */
        /* <DEDUP_REMOVED lines=26> */
[----:B------:R-:W-:Y:S01]  /*168a0*/  HMMA.16816.F32 R136, R4, R28, R16 ;  /* 0x0000001c0488723c */ /* 0x000fe20000001810 */
[----:B------:R-:W2:Y:S01]  /*168b0*/  LDSM.16.MT88.4 R16, [R164+0x8000] ;  /* 0x00800000a410783b */ /* 0x000ea20000004200 */
        /* <DEDUP_REMOVED lines=12> */
[----:B------:R-:W-:Y:S01]  /*16980*/  FADD.FTZ R3, R70, R3 ;  /* 0x0000000346037221 */ /* 0x000fe20000010000 */
[----:B------:R-:W4:Y:S03]  /*16990*/  LDSM.16.MT88.4 R32, [R164+0x8400] ;  /* 0x00840000a420783b */ /* 0x000f260000004200 */
[----:B------:R-:W-:Y:S02]  /*169a0*/  FADD.FTZ R3, R69, R3 ;  /* 0x0000000345037221 */ /* 0x000fe40000010000 */
[----:B-1----:R-:W-:Y:S01]  /*169b0*/  FFMA.FTZ R9, R100, c[0x0][0x23c], -R0 ;  /* 0x00008f0064097a23 */ /* 0x002fe20000010800 */
[----:B------:R-:W-:Y:S01]  /*169c0*/  F2FP.PACK_AB R4, R111, R112 ;  /* 0x000000706f04723e */ /* 0x000fe200000000ff */
[----:B------:R-:W-:Y:S01]  /*169d0*/  FADD.FTZ R3, R67, R3 ;  /* 0x0000000343037221 */ /* 0x000fe20000010000 */
[----:B------:R-:W-:Y:S01]  /*169e0*/  F2FP.PACK_AB R6, R107, R108 ;  /* 0x0000006c6b06723e */ /* 0x000fe200000000ff */
        /* <DEDUP_REMOVED lines=8> */
[----:B------:R1:W-:Y:S02]  /*16a70*/  MUFU.EX2 R45, R9 ;  /* 0x00000009002d7308 */ /* 0x0003e40000000800 */
[----:B------:R-:W-:-:S04]  /*16a80*/  FADD.FTZ R3, R62, R3 ;  /* 0x000000033e037221 */ /* 0x000fc80000010000 */
[----:B------:R-:W-:-:S04]  /*16a90*/  FADD.FTZ R3, R60, R3 ;  /* 0x000000033c037221 */ /* 0x000fc80000010000 */
[----:B------:R-:W-:-:S04]  /*16aa0*/  FADD.FTZ R3, R59, R3 ;  /* 0x000000033b037221 */ /* 0x000fc80000010000 */
[----:B------:R-:W-:Y:S02]  /*16ab0*/  FADD.FTZ R3, R56, R3 ;  /* 0x0000000338037221 */ /* 0x000fe40000010000 */
[----:B-1----:R-:W-:-:S04]  /*16ac0*/  FFMA.FTZ R9, R110, c[0x0][0x23c], -R0 ;  /* 0x00008f006e097a23 */ /* 0x002fc80000010800 */
[----:B------:R1:W5:Y:S02]  /*16ad0*/  MUFU.EX2 R44, R9 ;  /* 0x00000009002c7308 */ /* 0x0003640000000800 */
[----:B-1----:R-:W-:Y:S01]  /*16ae0*/  FFMA.FTZ R9, R98, c[0x0][0x23c], -R2 ;  /* 0x00008f0062097a23 */ /* 0x002fe20000010802 */
[----:B-----5:R-:W-:-:S05]  /*16af0*/  F2FP.PACK_AB R7, R44, R45 ;  /* 0x0000002d2c07723e */ /* 0x020fca00000000ff */
[----:B------:R1:W-:Y:S02]  /*16b00*/  MUFU.EX2 R50, R9 ;  /* 0x0000000900327308 */ /* 0x0003e40000000800 */
[C---:B------:R-:W-:Y:S08]  /*16b10*/  HMMA.16816.F32 R20, R4.reuse, R38, R20 ;  /* 0x000000260414723c */ /* 0x040ff00000001814 */
[----:B------:R-:W-:Y:S01]  /*16b20*/  HMMA.16816.F32 R136, R4, R36, R136 ;  /* 0x000000240488723c */ /* 0x000fe20000001888 */
[----:B-1----:R-:W-:-:S04]  /*16b30*/  FFMA.FTZ R9, R99, c[0x0][0x23c], -R2 ;  /* 0x00008f0063097a23 */ /* 0x002fc80000010802 */
[----:B------:R1:W-:Y:S03]  /*16b40*/  MUFU.EX2 R47, R9 ;  /* 0x00000009002f7308 */ /* 0x0003e60000000800 */
[C---:B--2---:R-:W-:Y:S08]  /*16b50*/  HMMA.16816.F32 R24, R4.reuse, R16, R24 ;  /* 0x000000100418723c */ /* 0x044ff00000001818 */
[----:B------:R-:W-:Y:S01]  /*16b60*/  HMMA.16816.F32 R12, R4, R18, R12 ;  /* 0x00000012040c723c */ /* 0x000fe2000000180c */
[----:B------:R-:W-:Y:S01]  /*16b70*/  LDSM.16.MT88.4 R16, [R135+0x8c00] ;  /* 0x008c00008710783b */ /* 0x000fe20000004200 */
[----:B-1----:R-:W-:-:S05]  /*16b80*/  FADD.FTZ R9, R230, R8 ;  /* 0x00000008e6097221 */ /* 0x002fca0000010000 */
        /* <DEDUP_REMOVED lines=34> */
[----:B-1----:R-:W-:-:S04]  /*16db0*/  FFMA.FTZ R9, R197, c[0x0][0x23c], -R0 ;  /* 0x00008f00c5097a23 */ /* 0x002fc80000010800 */
[----:B------:R1:W-:Y:S03]  /*16dc0*/  MUFU.EX2 R38, R9 ;  /* 0x0000000900267308 */ /* 0x0003e60000000800 */
[C---:B----4-:R-:W-:Y:S01]  /*16dd0*/  HMMA.16816.F32 R144, R4.reuse, R32, R24 ;  /* 0x000000200490723c */ /* 0x050fe20000001818 */
[----:B------:R-:W2:Y:S07]  /*16de0*/  LDSM.16.MT88.4 R24, [R164+0x8800] ;  /* 0x00880000a418783b */ /* 0x000eae0000004200 */
        /* <DEDUP_REMOVED lines=62> */
[----:B------:R-:W-:Y:S01]  /*171d0*/  HMMA.16816.F32 R136, R148, R16, R136 ;  /* 0x000000109488723c */ /* 0x000fe20000001888 */
        /* <DEDUP_REMOVED lines=9> */
[C---:B---3--:R-:W-:Y:S01]  /*17270*/  HMMA.16816.F32 R144, R148.reuse, R20, R144 ;  /* 0x000000149490723c */ /* 0x048fe20000001890 */
        /* <DEDUP_REMOVED lines=10> */
.L_x_1924:
        /* <DEDUP_REMOVED lines=15> */
.L_x_1934:
        /* <DEDUP_REMOVED lines=34> */
[----:B------:R-:W-:Y:S02]  /*17630*/  ISETP.NE.AND P0, PT, RZ, c[0x0][0x2d0], PT ;  /* 0x0000b400ff007a0c */ /* 0x000fe40003f05270 */
[-C--:B------:R-:W-:Y:S02]  /*17640*/  ISETP.GE.U32.AND P4, PT, R3, R9.reuse, PT ;  /* 0x000000090300720c */ /* 0x080fe40003f86070 */
[----:B------:R-:W-:Y:S02]  /*17650*/  LOP3.LUT R3, RZ, c[0x0][0x2d0], RZ, 0x33, !PT ;  /* 0x0000b400ff037a12 */ /* 0x000fe400078e33ff */
[----:B------:R-:W-:Y:S02]  /*17660*/  ISETP.GE.U32.AND P5, PT, R4, R9, PT ;  /* 0x000000090400720c */ /* 0x000fe40003fa6070 */
[----:B------:R-:W-:Y:S07]  /*17670*/  @!P1 IADD3 R2, R2, 0x1, RZ ;  /* 0x0000000102029810 */ /* 0x000fee0007ffe0ff */
[----:B------:R-:W-:Y:S04]  /*17680*/  @P4 IADD3 R0, R0, 0x1, RZ ;  /* 0x0000000100004810 */ /* 0x000fe80007ffe0ff */
[----:B------:R-:W-:Y:S01]  /*17690*/  @P5 IADD3 R2, R2, 0x1, RZ ;  /* 0x0000000102025810 */ /* 0x000fe20007ffe0ff */
[----:B------:R-:W-:Y:S04]  /*176a0*/  @!P2 IMAD.MOV R0, RZ, RZ, -R0 ;  /* 0x000000ffff00a224 */ /* 0x000fe800078e0a00 */
        /* <DEDUP_REMOVED lines=23> */
.L_x_1931:
        /* <DEDUP_REMOVED lines=33> */
[----:B----4-:R-:W5:Y:S08]  /*17a30*/  LDSM.16.M88.4 R8, [R134+0x1000] ;  /* 0x001000008608783b */ /* 0x010f700000000200 */
        /* <DEDUP_REMOVED lines=421> */
.L_x_1933:
[C---:B------:R-:W-:Y:S01]  /*19490*/  LEA R240, P0, R2.reuse, R240, 0x1 ;  /* 0x000000f002f07211 */ /* 0x040fe200078008ff */
[----:B------:R-:W-:Y:S02]  /*194a0*/  USHF.L.U32 UR5, UR7, 0x6, URZ ;  /* 0x0000000607057899 */ /* 0x000fe4000800063f */
[----:B------:R-:W-:Y:S01]  /*194b0*/  USHF.L.U64.HI UR7, UR7, UR10, UR4 ;  /* 0x0000000a07077299 */ /* 0x000fe20008010204 */
[----:B------:R-:W-:Y:S01]  /*194c0*/  LEA.HI.X R239, R2, R239, R0, 0x1, P0 ;  /* 0x000000ef02ef7211 */ /* 0x000fe200000f0c00 */
[----:B------:R-:W-:Y:S02]  /*194d0*/  IMAD.MOV.U32 R12, RZ, RZ, R240 ;  /* 0x000000ffff0c7224 */ /* 0x000fe400078e00f0 */
        /* <DEDUP_REMOVED lines=27> */
.L_x_1932:
        /* <DEDUP_REMOVED lines=147> */
[----:B------:R-:W-:Y:S01]  /*19fc0*/  ISETP.GT.AND P0, PT, R236, 0x1, PT ;  /* 0x00000001ec00780c */ /* 0x000fe20003f04270 */
        /* <DEDUP_REMOVED lines=566> */
.L_x_1930:
        /* <DEDUP_REMOVED lines=20> */
[----:B----4-:R-:W-:Y:S01]  /*1c470*/  SHF.R.S32.HI R4, RZ, 0x1f, R28 ;  /* 0x0000001fff047819 */ /* 0x010fe2000001141c */
[----:B------:R-:W-:Y:S01]  /*1c480*/  IMAD.IADD R6, R15, 0x1, -R6 ;  /* 0x000000010f067824 */ /* 0x000fe200078e0a06 */
[----:B------:R-:W-:-:S02]  /*1c490*/  FSETP.NE.FTZ.AND P0, PT, R16, RZ, PT ;  /* 0x000000ff1000720b */ /* 0x000fc40003f15000 */
[CC--:B------:R-:W-:Y:S02]  /*1c4a0*/  LEA.HI R23, R4.reuse, R28.reuse, RZ, 0x5 ;  /* 0x0000001c04177211 */ /* 0x0c0fe400078f28ff */
[----:B------:R-:W-:Y:S02]  /*1c4b0*/  LEA.HI R4, R4, R28, RZ, 0x2 ;  /* 0x0000001c04047211 */ /* 0x000fe400078f10ff */
[----:B------:R-:W-:-:S03]  /*1c4c0*/  SHF.R.S32.HI R22, RZ, 0x5, R23 ;  /* 0x00000005ff167819 */ /* 0x000fc60000011417 */
[----:B------:R-:W1:Y:S08]  /*1c4d0*/  @P1 MUFU.RCP R0, R13 ;  /* 0x0000000d00001308 */ /* 0x000e700000001000 */
        /* <DEDUP_REMOVED lines=20> */
[----:B------:R-:W-:Y:S01]  /*1c620*/  LOP3.LUT P2, RZ, R5, 0x2, RZ, 0xc0, !PT ;  /* 0x0000000205ff7812 */ /* 0x000fe2000784c0ff */
[C---:B------:R-:W-:Y:S01]  /*1c630*/  FMUL.FTZ R147, R2.reuse, R147 ;  /* 0x0000009302937220 */ /* 0x040fe20000410000 */
[----:B------:R-:W-:Y:S01]  /*1c640*/  F2FP.PACK_AB R12, R139, R12 ;  /* 0x0000000c8b0c723e */ /* 0x000fe200000000ff */
[C---:B------:R-:W-:Y:S01]  /*1c650*/  FMUL.FTZ R8, R2.reuse, R146 ;  /* 0x0000009202087220 */ /* 0x040fe20000410000 */
[----:B------:R-:W-:Y:S01]  /*1c660*/  F2FP.PACK_AB R10, R143, R10 ;  /* 0x0000000a8f0a723e */ /* 0x000fe200000000ff */
[C---:B------:R-:W-:Y:S01]  /*1c670*/  FMUL.FTZ R151, R2.reuse, R151 ;  /* 0x0000009702977220 */ /* 0x040fe20000410000 */
[----:B------:R-:W-:Y:S01]  /*1c680*/  F2FP.PACK_AB R7, R7, R148 ;  /* 0x000000940707723e */ /* 0x000fe200000000ff */
[----:B------:R-:W-:Y:S01]  /*1c690*/  FMUL.FTZ R150, R2, R150 ;  /* 0x0000009602967220 */ /* 0x000fe20000410000 */
[----:B------:R-:W-:Y:S01]  /*1c6a0*/  LOP3.LUT R2, R4, 0xfffffffc, RZ, 0xc0, !PT ;  /* 0xfffffffc04027812 */ /* 0x000fe200078ec0ff */
[----:B------:R-:W-:Y:S01]  /*1c6b0*/  IMAD.SHL.U32 R4, R5, 0x40, RZ ;  /* 0x0000004005047824 */ /* 0x000fe200078e00ff */
[----:B------:R-:W-:-:S02]  /*1c6c0*/  F2FP.PACK_AB R8, R147, R8 ;  /* 0x000000089308723e */ /* 0x000fc400000000ff */
[----:B------:R-:W-:Y:S01]  /*1c6d0*/  IADD3 R21, -R2, R28, RZ ;  /* 0x0000001c02157210 */ /* 0x000fe20007ffe1ff */
[----:B------:R-:W-:Y:S01]  /*1c6e0*/  IMAD.IADD R2, R6, 0x1, -R0 ;  /* 0x0000000106027824 */ /* 0x000fe200078e0a00 */
[----:B------:R-:W-:Y:S02]  /*1c6f0*/  LOP3.LUT R4, R4, 0xc0, RZ, 0xc0, !PT ;  /* 0x000000c004047812 */ /* 0x000fe400078ec0ff */
[----:B------:R-:W-:Y:S01]  /*1c700*/  F2FP.PACK_AB R6, R151, R150 ;  /* 0x000000969706723e */ /* 0x000fe200000000ff */
[----:B------:R-:W-:-:S05]  /*1c710*/  IMAD R0, R22, 0x100, R21 ;  /* 0x0000010016007824 */ /* 0x000fca00078e0215 */
        /* <DEDUP_REMOVED lines=9> */
[----:B------:R-:W-:Y:S01]  /*1c7b0*/  STS [R0], R14 ;  /* 0x0000000e00007388 */ /* 0x000fe20000000800 */
[C---:B------:R-:W-:Y:S01]  /*1c7c0*/  @P2 IADD3 R2, R0.reuse, -0x20, RZ ;  /* 0xffffffe000022810 */ /* 0x040fe20007ffe0ff */
[----:B------:R-:W-:Y:S01]  /*1c7d0*/  IMAD.IADD R5, R0, 0x1, R4 ;  /* 0x0000000100057824 */ /* 0x000fe200078e0204 */
[----:B------:R-:W-:Y:S01]  /*1c7e0*/  ISETP.NE.AND P2, PT, RZ, UR4, PT ;  /* 0x00000004ff007c0c */ /* 0x000fe2000bf45270 */
[----:B------:R2:W-:Y:S04]  /*1c7f0*/  STS [R0+0x200], R12 ;  /* 0x0002000c00007388 */ /* 0x0005e80000000800 */
[----:B------:R-:W-:Y:S04]  /*1c800*/  STS [R5], R11 ;  /* 0x0000000b05007388 */ /* 0x000fe80000000800 */
[----:B------:R3:W-:Y:S04]  /*1c810*/  STS [R5+0x200], R10 ;  /* 0x0002000a05007388 */ /* 0x0007e80000000800 */
[----:B------:R-:W-:Y:S04]  /*1c820*/  STS [R2], R9 ;  /* 0x0000000902007388 */ /* 0x000fe80000000800 */
[----:B------:R1:W-:Y:S01]  /*1c830*/  STS [R2+0x200], R8 ;  /* 0x0002000802007388 */ /* 0x0003e20000000800 */
[----:B--2---:R-:W-:-:S02]  /*1c840*/  IMAD.IADD R0, R4, 0x1, R2 ;  /* 0x0000000104007824 */ /* 0x004fc400078e0202 */
[----:B------:R-:W2:Y:S01]  /*1c850*/  @P0 MUFU.LG2 R4, R16 ;  /* 0x0000001000040308 */ /* 0x000ea20000000c00 */
[----:B------:R-:W-:Y:S02]  /*1c860*/  IMAD.MOV.U32 R12, RZ, RZ, 0x7f800000 ;  /* 0x7f800000ff0c7424 */ /* 0x000fe400078e00ff */
[----:B------:R-:W-:Y:S01]  /*1c870*/  STS [R0], R7 ;  /* 0x0000000700007388 */ /* 0x000fe20000000800 */
[----:B---3--:R-:W-:-:S03]  /*1c880*/  MOV R10, 0x7f800000 ;  /* 0x7f800000000a7802 */ /* 0x008fc60000000f00 */
        /* <DEDUP_REMOVED lines=13> */
.L_x_1935:
[----:B------:R-:W1:Y:S04]  /*1c960*/  S2R R8, SR_CTAID.Z ;  /* 0x0000000000087919 */ /* 0x000e680000002700 */
[----:B------:R-:W1:Y:S02]  /*1c970*/  S2R R4, SR_CTAID.Y ;  /* 0x0000000000047919 */ /* 0x000e640000002600 */
[----:B-1----:R-:W-:-:S04]  /*1c980*/  IMAD R0, R4, c[0x0][0x1c0], R8 ;  /* 0x0000700004007a24 */ /* 0x002fc800078e0208 */
[----:B------:R-:W-:Y:S02]  /*1c990*/  IMAD R9, R0, c[0x0][0x214], RZ ;  /* 0x0000850000097a24 */ /* 0x000fe400078e02ff */
.L_x_1936:
        /* <DEDUP_REMOVED lines=13> */
[----:B------:R-:W-:Y:S01]  /*1ca70*/  LEA.HI R6, R6, R22, RZ, 0x2 ;  /* 0x0000001606067211 */ /* 0x000fe200078f10ff */
[----:B------:R-:W-:Y:S01]  /*1ca80*/  IMAD R5, R2, c[0x0][0x1e0], RZ ;  /* 0x0000780002057a24 */ /* 0x000fe200078e02ff */
[----:B------:R-:W-:Y:S02]  /*1ca90*/  ISETP.NE.AND P0, PT, R245, -0x1, PT ;  /* 0xfffffffff500780c */ /* 0x000fe40003f05270 */
[----:B------:R-:W-:-:S04]  /*1caa0*/  SHF.R.S32.HI R3, RZ, 0x1f, R0 ;  /* 0x0000001fff037819 */ /* 0x000fc80000011400 */
[----:B------:R-:W-:Y:S01]  /*1cab0*/  LEA.HI R7, R3, R0, RZ, 0x2 ;  /* 0x0000000003077211 */ /* 0x000fe200078f10ff */
[C---:B------:R-:W-:Y:S01]  /*1cac0*/  IMAD.WIDE.U32 R2, R245.reuse, c[0x0][0x1e8], RZ ;  /* 0x00007a00f5027a25 */ /* 0x040fe200078e00ff */
[----:B------:R-:W-:Y:S01]  /*1cad0*/  LOP3.LUT R0, R6, 0xffffffc, RZ, 0xc0, !PT ;  /* 0x0ffffffc06007812 */ /* 0x000fe200078ec0ff */
[----:B------:R1:W2:Y:S02]  /*1cae0*/  LDS.128 R16, [R183] ;  /* 0x00000000b7107984 */ /* 0x0002a40000000c00 */
[----:B------:R-:W-:Y:S02]  /*1caf0*/  IMAD R11, R245, c[0x0][0x1ec], R3 ;  /* 0x00007b00f50b7a24 */ /* 0x000fe400078e0203 */
[----:B------:R-:W-:Y:S01]  /*1cb00*/  IMAD R6, R4, c[0x0][0x1e4], R5 ;  /* 0x0000790004067a24 */ /* 0x000fe200078e0205 */
[----:B------:R1:W3:Y:S01]  /*1cb10*/  LDS.128 R24, [R183+0x800] ;  /* 0x00080000b7187984 */ /* 0x0002e20000000c00 */
[----:B------:R-:W-:Y:S01]  /*1cb20*/  IMAD.IADD R3, R22, 0x1, -R0 ;  /* 0x0000000116037824 */ /* 0x000fe200078e0a00 */
[----:B------:R-:W-:Y:S01]  /*1cb30*/  SHF.R.S32.HI R0, RZ, 0x2, R7 ;  /* 0x00000002ff007819 */ /* 0x000fe20000011407 */
[----:B------:R-:W-:-:S04]  /*1cb40*/  IMAD.WIDE.U32 R4, R4, c[0x0][0x1e0], RZ ;  /* 0x0000780004047a25 */ /* 0x000fc800078e00ff */
[----:B------:R-:W-:Y:S01]  /*1cb50*/  @!P0 IMAD.IADD R11, R5, 0x1, R6 ;  /* 0x00000001050b8824 */ /* 0x000fe200078e0206 */
[----:B------:R-:W-:Y:S01]  /*1cb60*/  SEL R7, R4, R2, !P0 ;  /* 0x0000000204077207 */ /* 0x000fe20004000000 */
        /* <DEDUP_REMOVED lines=15> */
.L_x_1938:
[----:B------:R-:W-:Y:S05]  /*1cc60*/  BSYNC B0 ;  /* 0x0000000000007941 */ /* 0x000fea0003800000 */
.L_x_1937:
[----:B----4-:R-:W4:Y:S01]  /*1cc70*/  S2R R10, SR_CTAID.X ;  /* 0x00000000000a7919 */ /* 0x010f220000002500 */
[----:B------:R-:W-:Y:S01]  /*1cc80*/  IMAD.SHL.U32 R2, R21, 0x8, RZ ;  /* 0x0000000815027824 */ /* 0x000fe200078e00ff */
[----:B------:R-:W-:Y:S01]  /*1cc90*/  SHF.R.S32.HI R5, RZ, 0x1f, R8 ;  /* 0x0000001fff057819 */ /* 0x000fe20000011408 */
[----:B------:R-:W-:Y:S03]  /*1cca0*/  BSSY B0, `(.L_x_1939) ;  /* 0x0000019000007945 */ /* 0x000fe60003800000 */
[----:B------:R-:W-:Y:S01]  /*1ccb0*/  SHF.R.S32.HI R3, RZ, 0x1f, R2 ;  /* 0x0000001fff037819 */ /* 0x000fe20000011402 */
[----:B----4-:R-:W-:-:S04]  /*1ccc0*/  IMAD.SHL.U32 R10, R10, 0x40, RZ ;  /* 0x000000400a0a7824 */ /* 0x010fc800078e00ff */
        /* <DEDUP_REMOVED lines=8> */
[C---:B------:R-:W-:Y:S01]  /*1cd50*/  IMAD R0, R8.reuse, c[0x0][0x1f4], R0 ;  /* 0x00007d0008007a24 */ /* 0x040fe200078e0200 */
        /* <DEDUP_REMOVED lines=13> */
.L_x_1940:
[----:B------:R-:W-:Y:S05]  /*1ce30*/  BSYNC B0 ;  /* 0x0000000000007941 */ /* 0x000fea0003800000 */
.L_x_1939:
        /* <DEDUP_REMOVED lines=14> */
.L_x_1941:
        /* <DEDUP_REMOVED lines=14> */
.L_x_5207:


//--------------------- .text._ZN5flash24flash_fwd_splitkv_kernelI23Flash_fwd_kernel_traitsILi32ELi64ELi256ELi4ELb0ELb0EN7cutlass6half_tE19Flash_kernel_traitsILi32ELi64ELi256ELi4ES3_EELb1ELb0ELb1ELb0ELb0ELb0ELb0ELb1EEEvNS_16Flash_fwd_paramsE --------------------------
	.section	.text._ZN5flash24flash_fwd_splitkv_kernelI23Flash_fwd_kernel_traitsILi32ELi64ELi256ELi4ELb0ELb0EN7cutlass6half_tE19Flash_kernel_traitsILi32ELi64ELi256ELi4ES3_EELb1ELb0ELb1ELb0ELb0ELb0ELb0ELb1EEEvNS_16Flash_fwd_paramsE,"ax",@progbits
	.sectioninfo	@"SHI_REGISTERS=255"
	.align	128
        .global         _ZN5flash24flash_fwd_splitkv_kernelI23Flash_fwd_kernel_traitsILi32ELi64ELi256ELi4ELb0ELb0EN7cutlass6half_tE19Flash_kernel_traitsILi32ELi64ELi256ELi4ES3_EELb1ELb0ELb1ELb0ELb0ELb0ELb0ELb1EEEvNS_16Flash_fwd_paramsE
        .type           _ZN5flash24flash_fwd_splitkv_kernelI23Flash_fwd_kernel_traitsILi32ELi64ELi256ELi4ELb0ELb0EN7cutlass6half_tE19Flash_kernel_traitsILi32ELi64ELi256ELi4ES3_EELb1ELb0ELb1ELb0ELb0ELb0ELb0ELb1EEEvNS_16Flash_fwd_paramsE,@function
        .size           _ZN5flash24flash_fwd_splitkv_kernelI23Flash_fwd_kernel_traitsILi32ELi64ELi256ELi4ELb0ELb0EN7cutlass6half_tE19Flash_kernel_traitsILi32ELi64ELi256ELi4ES3_EELb1ELb0ELb1ELb0ELb0ELb0ELb0ELb1EEEvNS_16Flash_fwd_paramsE,(.L_x_5208 - _ZN5flash24flash_fwd_splitkv_kernelI23Flash_fwd_kernel_traitsILi32ELi64ELi256ELi4ELb0ELb0EN7cutlass6half_tE19Flash_kernel_traitsILi32ELi64ELi256ELi4ES3_EELb1ELb0ELb1ELb0ELb0ELb0ELb0ELb1EEEvNS_16Flash_fwd_paramsE)
        .other          _ZN5flash24flash_fwd_splitkv_kernelI23Flash_fwd_kernel_traitsILi32ELi64ELi256ELi4ELb0ELb0EN7cutlass6half_tE19Flash_kernel_traitsILi32ELi64ELi256ELi4ES3_EELb1ELb0ELb1ELb0ELb0ELb0ELb0ELb1EEEvNS_16Flash_fwd_paramsE,@"STO_CUDA_ENTRY STV_DEFAULT"
_ZN5flash24flash_fwd_splitkv_kernelI23Flash_fwd_kernel_traitsILi32ELi64ELi256ELi4ELb0ELb0EN7cutlass6half_tE19Flash_kernel_traitsILi32ELi64ELi256ELi4ES3_EELb1ELb0ELb1ELb0ELb0ELb0ELb0ELb1EEEvNS_16Flash_fwd_paramsE:
.text._ZN5flash24flash_fwd_splitkv_kernelI23Flash_fwd_kernel_traitsILi32ELi64ELi256ELi4ELb0ELb0EN7cutlass6half_tE19Flash_kernel_traitsILi32ELi64ELi256ELi4ES3_EELb1ELb0ELb1ELb0ELb0ELb0ELb0ELb1EEEvNS_16Flash_fwd_paramsE:
[----:B------:R-:W-:Y:S02]  /*0000*/  MOV R1, c[0x0][0x28] ;  /* 0x00000a0000017a02 */ /* 0x000fe40000000f00 */
[----:B------:R-:W1:Y:S01]  /*0010*/  S2UR UR20, SR_CTAID.Y ;  /* 0x00000000001479c3 */ /* 0x000e620000002600 */
[----:B------:R-:W-:Y:S01]  /*0020*/  ULDC.64 UR4, c[0x0][0x240] ;  /* 0x0000900000047ab9 */ /* 0x000fe20000000a00 */
[----:B------:R-:W-:Y:S01]  /*0030*/  ISETP.NE.U32.AND P4, PT, RZ, c[0x0][0x250], PT ;  /* 0x00009400ff007a0c */ /* 0x000fe20003f85070 */
[----:B------:R-:W-:Y:S02]  /*0040*/  UISETP.NE.U32.AND UP1, UPT, URZ, UR4, UPT ;  /* 0x000000043f00728c */ /* 0x000fe4000bf25070 */
[----:B------:R-:W-:Y:S02]  /*0050*/  UMOV UR18, 0x4 ;  /* 0x0000000400127882 */ /* 0x000fe40000000000 */
[----:B------:R-:W-:Y:S02]  /*0060*/  UISETP.NE.AND.EX UP1, UPT, URZ, UR5, UPT, UP1 ;  /* 0x000000053f00728c */ /* 0x000fe4000bf25310 */
[----:B------:R-:W-:Y:S02]  /*0070*/  ULDC.64 UR8, c[0x0][0x240] ;  /* 0x0000900000087ab9 */ /* 0x000fe40000000a00 */
[----:B------:R-:W-:-:S02]  /*0080*/  ULDC.U8 UR6, c[0x0][0x312] ;  /* 0x0000c48000067ab9 */ /* 0x000fc40000000000 */
[----:B------:R-:W-:Y:S01]  /*0090*/  PLOP3.LUT P0, PT, PT, PT, UP1, 0x80, 0x0 ;  /* 0x000000000000781c */ /* 0x000fe20003f0f018 */
[----:B------:R-:W-:Y:S02]  /*00a0*/  UISETP.NE.AND UP2, UPT, UR6, URZ, UPT ;  /* 0x0000003f0600728c */ /* 0x000fe4000bf45270 */
[----:B------:R-:W-:Y:S02]  /*00b0*/  ULDC.64 UR4, c[0x0][0x248] ;  /* 0x0000920000047ab9 */ /* 0x000fe40000000a00 */
[----:B------:R-:W-:Y:S02]  /*00c0*/  ULDC.64 UR6, c[0x0][0x118] ;  /* 0x0000460000067ab9 */ /* 0x000fe40000000a00 */
[----:B------:R-:W-:Y:S02]  /*00d0*/  UISETP.EQ.U32.AND UP0, UPT, URZ, UR4, UPT ;  /* 0x000000043f00728c */ /* 0x000fe4000bf02070 */
[----:B-1----:R-:W-:Y:S02]  /*00e0*/  UIMAD.WIDE UR8, UR20, UR18, UR8 ;  /* 0x00000012140872a5 */ /* 0x002fe4000f8e0208 */
[----:B------:R-:W-:Y:S01]  /*00f0*/  UISETP.EQ.OR.EX UP0, UPT, URZ, UR5, !UP2, UP0 ;  /* 0x000000053f00728c */ /* 0x000fe2000d702700 */
[----:B------:R-:W-:-:S02]  /*0100*/  ISETP.NE.AND.EX P4, PT, RZ, c[0x0][0x254], PT, P4 ;  /* 0x00009500ff007a0c */ /* 0x000fc40003f85340 */
[----:B------:R-:W-:Y:S01]  /*0110*/  ULDC.64 UR4, c[0x0][0x250] ;  /* 0x0000940000047ab9 */ /* 0x000fe20000000a00 */
[----:B------:R-:W-:Y:S02]  /*0120*/  IMAD.U32 R2, RZ, RZ, UR8 ;  /* 0x00000008ff027e24 */ /* 0x000fe4000f8e00ff */
[----:B------:R-:W-:Y:S01]  /*0130*/  IMAD.U32 R3, RZ, RZ, UR9 ;  /* 0x00000009ff037e24 */ /* 0x000fe2000f8e00ff */
[----:B------:R-:W-:-:S04]  /*0140*/  ULDC.64 UR8, c[0x0][0x248] ;  /* 0x0000920000087ab9 */ /* 0x000fc80000000a00 */
[----:B------:R1:W2:Y:S04]  /*0150*/  @P0 LDG.E R4, [R2.64] ;  /* 0x0000000602040981 */ /* 0x0002a8000c1e1900 */
[----:B------:R1:W3:Y:S01]  /*0160*/  @P0 LDG.E R0, [R2.64+0x4] ;  /* 0x0000040602000981 */ /* 0x0002e2000c1e1900 */
[----:B------:R-:W-:Y:S01]  /*0170*/  PLOP3.LUT P1, PT, PT, PT, UP0, 0x80, 0x0 ;  /* 0x000000000000781c */ /* 0x000fe20003f2f008 */
[----:B------:R-:W-:Y:S02]  /*0180*/  UIMAD.WIDE UR8, UR20, UR18, UR8 ;  /* 0x00000012140872a5 */ /* 0x000fe4000f8e0208 */
[----:B------:R-:W-:-:S04]  /*0190*/  UIMAD.WIDE UR4, UR20, UR18, UR4 ;  /* 0x00000012140472a5 */ /* 0x000fc8000f8e0204 */
[----:B------:R-:W-:Y:S02]  /*01a0*/  IMAD.U32 R6, RZ, RZ, UR8 ;  /* 0x00000008ff067e24 */ /* 0x000fe4000f8e00ff */
[----:B------:R-:W-:Y:S02]  /*01b0*/  IMAD.U32 R7, RZ, RZ, UR9 ;  /* 0x00000009ff077e24 */ /* 0x000fe4000f8e00ff */
[----:B------:R-:W-:Y:S02]  /*01c0*/  IMAD.U32 R122, RZ, RZ, UR4 ;  /* 0x00000004ff7a7e24 */ /* 0x000fe4000f8e00ff */
[----:B------:R-:W-:Y:S01]  /*01d0*/  IMAD.U32 R123, RZ, RZ, UR5 ;  /* 0x00000005ff7b7e24 */ /* 0x000fe2000f8e00ff */
[----:B-1----:R-:W4:Y:S04]  /*01e0*/  @!P1 LDG.E R3, [R6.64] ;  /* 0x0000000606039981 */ /* 0x002f28000c1e1900 */
[----:B------:R-:W5:Y:S01]  /*01f0*/  @P4 LDG.E R2, [R122.64] ;  /* 0x000000067a024981 */ /* 0x000f62000c1e1900 */
[----:B------:R-:W-:Y:S01]  /*0200*/  UMOV UR9, 0xffffffff ;  /* 0xffffffff00097882 */ /* 0x000fe20000000000 */
[----:B------:R-:W1:Y:S01]  /*0210*/  S2UR UR11, SR_CTAID.X ;  /* 0x00000000000b79c3 */ /* 0x000e620000002500 */
[----:B------:R-:W-:Y:S01]  /*0220*/  UMOV UR21, 0xffffffff ;  /* 0xffffffff00157882 */ /* 0x000fe20000000000 */
[----:B------:R-:W1:Y:S01]  /*0230*/  S2R R40, SR_TID.X ;  /* 0x0000000000287919 */ /* 0x000e620000002100 */
[----:B------:R-:W-:-:S02]  /*0240*/  UMOV UR13, URZ ;  /* 0x0000003f000d7c82 */ /* 0x000fc40008000000 */
[----:B------:R-:W-:Y:S02]  /*0250*/  USHF.R.S32.HI UR14, URZ, 0x1f, UR20 ;  /* 0x0000001f3f0e7899 */ /* 0x000fe40008011414 */
[----:B------:R-:W-:Y:S01]  /*0260*/  UMOV UR15, UR20 ;  /* 0x00000014000f7c82 */ /* 0x000fe20008000000 */
[----:B------:R-:W1:Y:S08]  /*0270*/  S2UR UR16, SR_CTAID.Z ;  /* 0x00000000001079c3 */ /* 0x000e700000002700 */
[----:B--2---:R-:W2:Y:S08]  /*0280*/  @P0 R2UR UR9, R4 ;  /* 0x00000000040903c2 */ /* 0x004eb000000e0000 */
[----:B---3--:R-:W2:Y:S01]  /*0290*/  @P0 R2UR UR8, R0 ;  /* 0x00000000000803c2 */ /* 0x008ea200000e0000 */
[----:B------:R-:W-:-:S04]  /*02a0*/  ISETP.NE.U32.AND P0, PT, RZ, c[0x0][0x248], PT ;  /* 0x00009200ff007a0c */ /* 0x000fc80003f05070 */
[----:B------:R-:W-:-:S03]  /*02b0*/  ISETP.NE.AND.EX P0, PT, RZ, c[0x0][0x24c], PT, P0 ;  /* 0x00009300ff007a0c */ /* 0x000fc60003f05300 */
[----:B----4-:R3:W4:Y:S01]  /*02c0*/  @!P1 R2UR UR21, R3 ;  /* 0x00000000031593c2 */ /* 0x01072200000e0000 */
[----:B--2---:R-:W-:-:S07]  /*02d0*/  @UP1 UIADD3 UR8, UR8, -UR9, URZ ;  /* 0x8000000908081290 */ /* 0x004fce000fffe03f */
[----:B-----5:R3:W2:Y:S01]  /*02e0*/  @P4 R2UR UR13, R2 ;  /* 0x00000000020d43c2 */ /* 0x0206a200000e0000 */
[----:B------:R-:W-:Y:S01]  /*02f0*/  @!UP1 ULDC UR8, c[0x0][0x214] ;  /* 0x0000850000089ab9 */ /* 0x000fe20000000800 */
[----:B-1234-:R-:W-:Y:S05]  /*0300*/  @!P0 BRA `(.L_x_1942) ;  /* 0x0000007000008947 */ /* 0x01efea0003800000 */
[----:B------:R-:W-:-:S13]  /*0310*/  PLOP3.LUT P0, PT, PT, PT, UP2, 0x80, 0x0 ;  /* 0x000000000000781c */ /* 0x000fda0003f0f028 */
[----:B------:R-:W2:Y:S04]  /*0320*/  @P0 LDG.E R0, [R6.64+0x4] ;  /* 0x0000040606000981 */ /* 0x000ea8000c1e1900 */
[----:B------:R-:W3:Y:S01]  /*0330*/  @!P0 LDG.E R6, [R6.64] ;  /* 0x0000000606068981 */ /* 0x000ee2000c1e1900 */
[----:B--2---:R-:W1:Y:S02]  /*0340*/  @P0 R2UR UR17, R0 ;  /* 0x00000000001103c2 */ /* 0x004e6400000e0000 */
[----:B-1----:R-:W-:-:S11]  /*0350*/  @UP2 UIADD3 UR17, UR17, -UR21, URZ ;  /* 0x8000001511112290 */ /* 0x002fd6000fffe03f */
[----:B---3--:R1:W2:Y:S02]  /*0360*/  @!P0 R2UR UR17, R6 ;  /* 0x00000000061183c2 */ /* 0x0082a400000e0000 */
[----:B-12---:R-:W-:Y:S05]  /*0370*/  BRA `(.L_x_1943) ;  /* 0x0000001000007947 */ /* 0x006fea0003800000 */
.L_x_1942:
[----:B------:R-:W-:Y:S02]  /*0380*/  ULDC UR17, c[0x0][0x218] ;  /* 0x0000860000117ab9 */ /* 0x000fe40000000800 */
.L_x_1943:
[----:B------:R-:W-:Y:S02]  /*0390*/  ULDC.64 UR4, c[0x0][0x258] ;  /* 0x0000960000047ab9 */ /* 0x000fe40000000a00 */
[----:B------:R-:W-:-:S04]  /*03a0*/  UISETP.NE.U32.AND UP2, UPT, URZ, UR4, UPT ;  /* 0x000000043f00728c */ /* 0x000fc8000bf45070 */
[----:B------:R-:W-:-:S03]  /*03b0*/  UISETP.NE.AND.EX UP2, UPT, URZ, UR5, UPT, UP2 ;  /* 0x000000053f00728c */ /* 0x000fc6000bf45320 */
[----:B------:R-:W-:-:S03]  /*03c0*/  ULDC.64 UR4, c[0x0][0x258] ;  /* 0x0000960000047ab9 */ /* 0x000fc60000000a00 */
[----:B------:R-:W-:-:S05]  /*03d0*/  PLOP3.LUT P0, PT, PT, PT, UP2, 0x80, 0x0 ;  /* 0x000000000000781c */ /* 0x000fca0003f0f028 */
[----:B------:R-:W-:-:S06]  /*03e0*/  @UP2 UIMAD.WIDE UR4, UR20, UR18, UR4 ;  /* 0x00000012140422a5 */ /* 0x000fcc000f8e0204 */
[----:B------:R-:W-:Y:S02]  /*03f0*/  IMAD.U32 R2, RZ, RZ, UR4 ;  /* 0x00000004ff027e24 */ /* 0x000fe4000f8e00ff */
[----:B------:R-:W-:Y:S01]  /*0400*/  IMAD.U32 R3, RZ, RZ, UR5 ;  /* 0x00000005ff037e24 */ /* 0x000fe2000f8e00ff */
[----:B------:R-:W-:Y:S02]  /*0410*/  USHF.L.U32 UR11, UR11, 0x6, URZ ;  /* 0x000000060b0b7899 */ /* 0x000fe4000800063f */
[----:B------:R-:W-:Y:S02]  /*0420*/  ULDC.64 UR4, c[0x0][0x268] ;  /* 0x00009a0000047ab9 */ /* 0x000fe40000000a00 */
[----:B------:R-:W2:Y:S01]  /*0430*/  @P0 LDG.E R0, [R2.64] ;  /* 0x0000000602000981 */ /* 0x000ea2000c1e1900 */
[----:B------:R-:W-:Y:S02]  /*0440*/  UISETP.GT.AND UP0, UPT, UR8, UR11, UPT ;  /* 0x0000000b0800728c */ /* 0x000fe4000bf04270 */
[----:B------:R-:W-:-:S02]  /*0450*/  @!UP2 UISETP.NE.U32.AND UP1, UPT, URZ, UR4, UPT ;  /* 0x000000043f00a28c */ /* 0x000fc4000bf25070 */
[----:B------:R-:W-:Y:S02]  /*0460*/  UIADD3 UR17, UR17, -UR13, URZ ;  /* 0x8000000d11117290 */ /* 0x000fe4000fffe03f */
[----:B------:R-:W-:Y:S02]  /*0470*/  @!UP2 UISETP.NE.AND.EX UP1, UPT, URZ, UR5, UPT, UP1 ;  /* 0x000000053f00a28c */ /* 0x000fe4000bf25310 */
[----:B------:R-:W-:Y:S02]  /*0480*/  ULDC UR4, c[0x0][0x21c] ;  /* 0x0000870000047ab9 */ /* 0x000fe40000000800 */
[----:B------:R-:W-:Y:S01]  /*0490*/  @!UP2 USEL UR4, URZ, UR4, !UP1 ;  /* 0x000000043f04a287 */ /* 0x000fe2000c800000 */
[----:B--2---:R-:W1:Y:S01]  /*04a0*/  @P0 R2UR UR12, R0 ;  /* 0x00000000000c03c2 */ /* 0x004e6200000e0000 */
[----:B------:R-:W-:Y:S01]  /*04b0*/  PLOP3.LUT P0, PT, PT, PT, UP0, 0x80, 0x0 ;  /* 0x000000000000781c */ /* 0x000fe20003f0f008 */
[----:B-1----:R-:W-:Y:S02]  /*04c0*/  @UP2 UIADD3 UR12, UR12, -UR13, URZ ;  /* 0x8000000d0c0c2290 */ /* 0x002fe4000fffe03f */
[----:B------:R-:W-:-:S10]  /*04d0*/  @!UP2 UIADD3 UR12, UR17, UR4, URZ ;  /* 0x00000004110ca290 */ /* 0x000fd4000fffe03f */
[----:B------:R-:W-:Y:S05]  /*04e0*/  @!P0 EXIT ;  /* 0x000000000000894d */ /* 0x000fea0003800000 */
[----:B------:R-:W-:Y:S02]  /*04f0*/  ULDC UR23, c[0x0][0x218] ;  /* 0x0000860000177ab9 */ /* 0x000fe40000000800 */
[----:B------:R-:W-:Y:S02]  /*0500*/  UIADD3 UR19, UR12, 0xff, URZ ;  /* 0x000000ff0c137890 */ /* 0x000fe4000fffe03f */
[----:B------:R-:W-:Y:S02]  /*0510*/  UIADD3 UR23, UR23, 0xff, URZ ;  /* 0x000000ff17177890 */ /* 0x000fe4000fffe03f */
[----:B------:R-:W-:Y:S02]  /*0520*/  UIADD3 UR5, -UR8, 0x13f, UR11 ;  /* 0x0000013f08057890 */ /* 0x000fe4000fffe10b */
[----:B------:R-:W-:Y:S02]  /*0530*/  USHF.R.S32.HI UR10, URZ, 0x1f, UR19 ;  /* 0x0000001f3f0a7899 */ /* 0x000fe40008011413 */
[----:B------:R-:W-:-:S02]  /*0540*/  USHF.R.S32.HI UR22, URZ, 0x1f, UR23 ;  /* 0x0000001f3f167899 */ /* 0x000fc40008011417 */
[----:B------:R-:W-:Y:S02]  /*0550*/  ULDC UR4, c[0x0][0x2e8] ;  /* 0x0000ba0000047ab9 */ /* 0x000fe40000000800 */
[----:B------:R-:W-:Y:S02]  /*0560*/  UIADD3 UR4, UR5, UR4, UR12 ;  /* 0x0000000405047290 */ /* 0x000fe4000fffe00c */
[----:B------:R-:W-:Y:S02]  /*0570*/  ULEA.HI UR10, UR10, UR19, URZ, 0x8 ;  /* 0x000000130a0a7291 */ /* 0x000fe4000f8f403f */
[----:B------:R-:W-:Y:S02]  /*0580*/  ULEA.HI UR22, UR22, UR23, URZ, 0x8 ;  /* 0x0000001716167291 */ /* 0x000fe4000f8f403f */
[----:B------:R-:W-:Y:S02]  /*0590*/  USHF.R.S32.HI UR5, URZ, 0x1f, UR4 ;  /* 0x0000001f3f057899 */ /* 0x000fe40008011404 */
[----:B------:R-:W-:-:S02]  /*05a0*/  USHF.R.S32.HI UR10, URZ, 0x8, UR10 ;  /* 0x000000083f0a7899 */ /* 0x000fc4000801140a */
[----:B------:R-:W-:Y:S02]  /*05b0*/  USHF.R.S32.HI UR22, URZ, 0x8, UR22 ;  /* 0x000000083f167899 */ /* 0x000fe40008011416 */
[----:B------:R-:W-:Y:S02]  /*05c0*/  ULEA.HI UR4, UR5, UR4, URZ, 0x8 ;  /* 0x0000000405047291 */ /* 0x000fe4000f8f403f */
[----:B------:R-:W-:Y:S02]  /*05d0*/  UISETP.LT.AND UP0, UPT, UR22, UR10, UPT ;  /* 0x0000000a1600728c */ /* 0x000fe4000bf01270 */
[----:B------:R-:W-:Y:S02]  /*05e0*/  USHF.R.S32.HI UR4, URZ, 0x8, UR4 ;  /* 0x000000083f047899 */ /* 0x000fe40008011404 */
[----:B------:R-:W-:-:S04]  /*05f0*/  USEL UR10, UR22, UR10, UP0 ;  /* 0x0000000a160a7287 */ /* 0x000fc80008000000 */
[----:B------:R-:W-:-:S04]  /*0600*/  UISETP.LT.AND UP0, UPT, UR10, UR4, UPT ;  /* 0x000000040a00728c */ /* 0x000fc8000bf01270 */
[----:B------:R-:W-:-:S06]  /*0610*/  USEL UR10, UR10, UR4, UP0 ;  /* 0x000000040a0a7287 */ /* 0x000fcc0008000000 */
[----:B------:R-:W-:-:S13]  /*0620*/  ISETP.LT.AND P0, PT, RZ, UR10, PT ;  /* 0x0000000aff007c0c */ /* 0x000fda000bf01270 */
[----:B------:R-:W-:Y:S05]  /*0630*/  @P0 BRA `(.L_x_1944) ;  /* 0x0000052000000947 */ /* 0x000fea0003800000 */
[----:B------:R-:W-:Y:S01]  /*0640*/  SHF.R.S32.HI R3, RZ, 0x1f, R40 ;  /* 0x0000001fff037819 */ /* 0x000fe20000011428 */
[----:B------:R-:W-:Y:S01]  /*0650*/  UISETP.NE.AND UP0, UPT, UR9, -0x1, UPT ;  /* 0xffffffff0900788c */ /* 0x000fe2000bf05270 */
[----:B------:R-:W1:Y:S01]  /*0660*/  S2R R4, SR_CTAID.Z ;  /* 0x0000000000047919 */ /* 0x000e620000002700 */
[----:B------:R-:W-:Y:S01]  /*0670*/  ULDC.64 UR4, c[0x0][0x1e8] ;  /* 0x00007a0000047ab9 */ /* 0x000fe20000000a00 */
[----:B------:R-:W-:Y:S01]  /*0680*/  LEA.HI R3, R3, R40, RZ, 0x2 ;  /* 0x0000002803037211 */ /* 0x000fe200078f10ff */
[----:B------:R-:W-:Y:S01]  /*0690*/  USHF.R.S32.HI UR10, URZ, 0x1f, UR11 ;  /* 0x0000001f3f0a7899 */ /* 0x000fe2000801140b */
[----:B------:R-:W-:Y:S01]  /*06a0*/  BSSY B0, `(.L_x_1945) ;  /* 0x000002d000007945 */ /* 0x000fe20003800000 */
[----:B------:R-:W-:Y:S01]  /*06b0*/  ULDC.64 UR12, c[0x0][0x1e0] ;  /* 0x00007800000c7ab9 */ /* 0x000fe20000000a00 */
[----:B------:R-:W-:Y:S01]  /*06c0*/  LOP3.LUT R0, R3, 0xfffffffc, RZ, 0xc0, !PT ;  /* 0xfffffffc03007812 */ /* 0x000fe200078ec0ff */
[----:B------:R-:W-:Y:S01]  /*06d0*/  UIADD3 UR8, -UR11, UR8, URZ ;  /* 0x000000080b087290 */ /* 0x000fe2000fffe13f */
[----:B------:R-:W-:-:S02]  /*06e0*/  SHF.R.S32.HI R3, RZ, 0x2, R3 ;  /* 0x00000002ff037819 */ /* 0x000fc40000011403 */
[----:B------:R-:W-:Y:S01]  /*06f0*/  @UP0 UIMAD.WIDE.U32 UR18, UR9, UR4, URZ ;  /* 0x00000004091202a5 */ /* 0x000fe2000f8e003f */
[----:B------:R-:W-:Y:S01]  /*0700*/  IMAD.IADD R40, R40, 0x1, -R0 ;  /* 0x0000000128287824 */ /* 0x000fe200078e0a00 */
[----:B------:R-:W-:Y:S01]  /*0710*/  @!UP0 UIMAD UR14, UR14, UR12, URZ ;  /* 0x0000000c0e0e82a4 */ /* 0x000fe2000f8e023f */
[----:B------:R-:W-:Y:S01]  /*0720*/  IMAD.U32 R0, RZ, RZ, UR11 ;  /* 0x0000000bff007e24 */ /* 0x000fe2000f8e00ff */
[----:B------:R-:W-:Y:S01]  /*0730*/  @UP0 UIMAD UR9, UR9, UR5, UR19 ;  /* 0x00000005090902a4 */ /* 0x000fe2000f8e0213 */
[----:B------:R-:W-:Y:S01]  /*0740*/  IMAD.SHL.U32 R8, R40, 0x8, RZ ;  /* 0x0000000828087824 */ /* 0x000fe200078e00ff */
[----:B------:R-:W-:Y:S01]  /*0750*/  @!UP0 UIMAD.WIDE.U32 UR22, UR20, UR12, URZ ;  /* 0x0000000c141682a5 */ /* 0x000fe2000f8e003f */
[----:B------:R-:W-:Y:S01]  /*0760*/  SHF.R.S32.HI R2, RZ, 0x1f, R3 ;  /* 0x0000001fff027819 */ /* 0x000fe20000011403 */
[----:B------:R-:W-:Y:S02]  /*0770*/  ULDC.64 UR4, c[0x0][0x1e8] ;  /* 0x00007a0000047ab9 */ /* 0x000fe40000000a00 */
[----:B------:R-:W-:Y:S01]  /*0780*/  UIMAD UR4, UR10, UR4, URZ ;  /* 0x000000040a0472a4 */ /* 0x000fe2000f8e023f */
[----:B------:R-:W-:Y:S01]  /*0790*/  SHF.R.S32.HI R9, RZ, 0x1f, R8 ;  /* 0x0000001fff097819 */ /* 0x000fe20000011408 */
[----:B------:R-:W-:Y:S01]  /*07a0*/  @!UP0 UIMAD UR13, UR20, UR13, UR14 ;  /* 0x0000000d140d82a4 */ /* 0x000fe2000f8e020e */
[----:B------:R-:W-:Y:S01]  /*07b0*/  ISETP.GE.AND P1, PT, R8, c[0x0][0x220], PT ;  /* 0x0000880008007a0c */ /* 0x000fe20003f26270 */
[----:B------:R-:W-:-:S02]  /*07c0*/  UIMAD UR10, UR11, UR5, UR4 ;  /* 0x000000050b0a72a4 */ /* 0x000fc4000f8e0204 */
[----:B------:R-:W-:Y:S01]  /*07d0*/  IMAD.WIDE.U32 R6, R0, c[0x0][0x1e8], R8 ;  /* 0x00007a0000067a25 */ /* 0x000fe200078e0008 */
[----:B------:R-:W-:Y:S02]  /*07e0*/  @!UP0 UIADD3 UR9, UR23, UR13, URZ ;  /* 0x0000000d17098290 */ /* 0x000fe4000fffe03f */
[----:B------:R-:W-:Y:S01]  /*07f0*/  @!UP0 UMOV UR18, UR22 ;  /* 0x0000001600128c82 */ /* 0x000fe20008000000 */
[----:B------:R-:W-:Y:S01]  /*0800*/  IMAD.U32 R0, RZ, RZ, UR10 ;  /* 0x0000000aff007e24 */ /* 0x000fe2000f8e00ff */
[----:B------:R-:W-:Y:S01]  /*0810*/  USHF.R.S32.HI UR12, URZ, 0x1f, UR16 ;  /* 0x0000001f3f0c7899 */ /* 0x000fe20008011410 */
[----:B------:R-:W-:Y:S01]  /*0820*/  IADD3 R6, P0, R6, UR18, RZ ;  /* 0x0000001206067c10 */ /* 0x000fe2000ff1e0ff */
[----:B------:R-:W-:Y:S02]  /*0830*/  ULDC.64 UR4, c[0x0][0x1f0] ;  /* 0x00007c0000047ab9 */ /* 0x000fe40000000a00 */
[----:B------:R-:W-:Y:S01]  /*0840*/  UIMAD UR4, UR12, UR4, URZ ;  /* 0x000000040c0472a4 */ /* 0x000fe2000f8e023f */
[----:B------:R-:W-:-:S02]  /*0850*/  IADD3.X R7, R7, UR9, R0, P0, !PT ;  /* 0x0000000907077c10 */ /* 0x000fc400087fe400 */
[----:B------:R-:W-:Y:S01]  /*0860*/  ISETP.GE.OR P0, PT, R3, UR8, P1 ;  /* 0x0000000803007c0c */ /* 0x000fe20008f06670 */
[----:B------:R-:W-:Y:S02]  /*0870*/  UIMAD UR5, UR16, UR5, UR4 ;  /* 0x00000005100572a4 */ /* 0x000fe4000f8e0204 */
[----:B-1----:R-:W-:Y:S01]  /*0880*/  IMAD.WIDE.U32 R4, R4, c[0x0][0x1f0], R6 ;  /* 0x00007c0004047a25 */ /* 0x002fe200078e0006 */
[----:B------:R-:W-:Y:S02]  /*0890*/  ULDC UR4, c[0x0][0x1c0] ;  /* 0x0000700000047ab9 */ /* 0x000fe40000000800 */
[----:B------:R-:W-:Y:S02]  /*08a0*/  UIMAD UR16, UR20, UR4, UR16 ;  /* 0x00000004141072a4 */ /* 0x000fe4000f8e0210 */
[----:B------:R-:W-:Y:S01]  /*08b0*/  IADD3 R7, R5, UR5, RZ ;  /* 0x0000000505077c10 */ /* 0x000fe2000fffe0ff */
[----:B------:R-:W-:Y:S02]  /*08c0*/  ULDC UR4, c[0x0][0x214] ;  /* 0x0000850000047ab9 */ /* 0x000fe40000000800 */
[----:B------:R-:W-:-:S02]  /*08d0*/  UIMAD UR4, UR16, UR4, UR11 ;  /* 0x00000004100472a4 */ /* 0x000fc4000f8e020b */
        /* <DEDUP_REMOVED lines=9> */
.L_x_1946:
[----:B------:R-:W-:Y:S05]  /*0970*/  BSYNC B0 ;  /* 0x0000000000007941 */ /* 0x000fea0003800000 */
.L_x_1945:
[----:B------:R-:W-:Y:S01]  /*0980*/  IADD3 R0, R3, 0x20, RZ ;  /* 0x0000002003007810 */ /* 0x000fe20007ffe0ff */
[----:B------:R-:W-:Y:S03]  /*0990*/  BSSY B0, `(.L_x_1947) ;  /* 0x000000e000007945 */ /* 0x000fe60003800000 */
[C---:B------:R-:W-:Y:S02]  /*09a0*/  ISETP.GE.OR P0, PT, R0.reuse, UR8, P1 ;  /* 0x0000000800007c0c */ /* 0x040fe40008f06670 */
[----:B------:R-:W-:-:S11]  /*09b0*/  ISETP.GE.AND P2, PT, R0, UR8, PT ;  /* 0x0000000800007c0c */ /* 0x000fd6000bf46270 */
        /* <DEDUP_REMOVED lines=11> */
.L_x_1948:
[----:B------:R-:W-:Y:S05]  /*0a70*/  BSYNC B0 ;  /* 0x0000000000007941 */ /* 0x000fea0003800000 */
.L_x_1947:
[----:B------:R-:W-:Y:S01]  /*0a80*/  ISETP.NE.AND P0, PT, R40, RZ, PT ;  /* 0x000000ff2800720c */ /* 0x000fe20003f05270 */
[----:B------:R-:W-:-:S03]  /*0a90*/  IMAD.U32 R0, RZ, RZ, UR4 ;  /* 0x00000004ff007e24 */ /* 0x000fc6000f8e00ff */
[C---:B------:R-:W-:Y:S02]  /*0aa0*/  ISETP.GE.OR P1, PT, R3.reuse, UR8, P0 ;  /* 0x0000000803007c0c */ /* 0x040fe40008726670 */
[----:B------:R-:W-:-:S04]  /*0ab0*/  IADD3 R3, P0, R3, UR4, RZ ;  /* 0x0000000403037c10 */ /* 0x000fc8000ff1e0ff */
        /* <DEDUP_REMOVED lines=10> */
.L_x_1944:
[----:B------:R-:W-:Y:S02]  /*0b60*/  ULDC.64 UR4, c[0x0][0x2b8] ;  /* 0x0000ae0000047ab9 */ /* 0x000fe40000000a00 */
[----:B------:R-:W-:-:S04]  /*0b70*/  UISETP.NE.U32.AND UP0, UPT, URZ, UR4, UPT ;  /* 0x000000043f00728c */ /* 0x000fc8000bf05070 */
[----:B------:R-:W-:-:S03]  /*0b80*/  UISETP.NE.AND.EX UP0, UPT, URZ, UR5, UPT, UP0 ;  /* 0x000000053f00728c */ /* 0x000fc6000bf05300 */
[----:B------:R-:W-:-:S03]  /*0b90*/  ULDC.64 UR4, c[0x0][0x2b8] ;  /* 0x0000ae0000047ab9 */ /* 0x000fc60000000a00 */
[----:B------:R-:W-:-:S05]  /*0ba0*/  PLOP3.LUT P0, PT, PT, PT, UP0, 0x80, 0x0 ;  /* 0x000000000000781c */ /* 0x000fca0003f0f008 */
[----:B------:R-:W-:-:S03]  /*0bb0*/  @UP0 UIMAD.WIDE UR4, UR20, UR18, UR4 ;  /* 0x00000012140402a5 */ /* 0x000fc6000f8e0204 */
[----:B------:R-:W-:-:S03]  /*0bc0*/  ULDC.64 UR18, c[0x0][0x2c0] ;  /* 0x0000b00000127ab9 */ /* 0x000fc60000000a00 */
[----:B------:R-:W-:Y:S02]  /*0bd0*/  IMAD.U32 R2, RZ, RZ, UR4 ;  /* 0x00000004ff027e24 */ /* 0x000fe4000f8e00ff */
[----:B------:R-:W-:Y:S01]  /*0be0*/  IMAD.U32 R3, RZ, RZ, UR5 ;  /* 0x00000005ff037e24 */ /* 0x000fe2000f8e00ff */
[----:B------:R-:W-:Y:S02]  /*0bf0*/  UISETP.NE.U32.AND UP1, UPT, URZ, UR18, UPT ;  /* 0x000000123f00728c */ /* 0x000fe4000bf25070 */
[----:B------:R-:W-:Y:S02]  /*0c00*/  ULDC.64 UR4, c[0x0][0x2c8] ;  /* 0x0000b20000047ab9 */ /* 0x000fe40000000a00 */
[----:B------:R-:W2:Y:S01]  /*0c10*/  @P0 LDG.E R0, [R2.64] ;  /* 0x0000000602000981 */ /* 0x000ea2000c1e1900 */
[----:B------:R-:W-:Y:S02]  /*0c20*/  UISETP.NE.AND.EX UP1, UPT, URZ, UR19, UPT, UP1 ;  /* 0x000000133f00728c */ /* 0x000fe4000bf25310 */
[----:B------:R-:W-:-:S09]  /*0c30*/  UPLOP3.LUT UP2, UPT, UPT, UPT, UPT, 0x40, 0x0 ;  /* 0x000000000000789c */ /* 0x000fd20003f4e870 */
[----:B------:R-:W-:Y:S02]  /*0c40*/  @UP1 UIMAD UR22, UR14, UR4, URZ ;  /* 0x000000040e1612a4 */ /* 0x000fe4000f8e023f */
[----:B------:R-:W-:Y:S02]  /*0c50*/  @UP1 UIMAD.WIDE.U32 UR24, UR15, UR4, URZ ;  /* 0x000000040f1812a5 */ /* 0x000fe4000f8e003f */
[----:B------:R-:W-:Y:S02]  /*0c60*/  @UP1 UIMAD UR5, UR15, UR5, UR22 ;  /* 0x000000050f0512a4 */ /* 0x000fe4000f8e0216 */
[----:B------:R-:W-:Y:S02]  /*0c70*/  UMOV UR4, URZ ;  /* 0x0000003f00047c82 */ /* 0x000fe40008000000 */
[----:B------:R-:W-:Y:S02]  /*0c80*/  @UP1 UIADD3 UR5, UR25, UR5, URZ ;  /* 0x0000000519051290 */ /* 0x000fe4000fffe03f */
[----:B------:R-:W-:-:S02]  /*0c90*/  @UP1 ULEA UR4, UP0, UR24, UR18, 0x2 ;  /* 0x0000001218041291 */ /* 0x000fc4000f80103f */
[----:B------:R-:W-:-:S03]  /*0ca0*/  @UP1 USHF.L.U64.HI UR24, UR24, 0x2, UR5 ;  /* 0x0000000218181899 */ /* 0x000fc60008010205 */
[----:B------:R-:W-:Y:S01]  /*0cb0*/  UMOV UR5, URZ ;  /* 0x0000003f00057c82 */ /* 0x000fe20008000000 */
[----:B------:R-:W-:Y:S01]  /*0cc0*/  MOV R214, UR4 ;  /* 0x0000000400d67c02 */ /* 0x000fe20008000f00 */
[----:B------:R-:W-:Y:S02]  /*0cd0*/  @UP1 UIADD3.X UR5, UR24, UR19, URZ, UP0, !UPT ;  /* 0x0000001318051290 */ /* 0x000fe400087fe43f */
[----:B------:R-:W-:-:S04]  /*0ce0*/  @UP1 UISETP.NE.U32.AND UP0, UPT, UR4, URZ, UPT ;  /* 0x0000003f0400128c */ /* 0x000fc8000bf05070 */
[----:B------:R-:W-:Y:S01]  /*0cf0*/  @UP1 UISETP.NE.AND.EX UP2, UPT, UR5, URZ, UPT, UP0 ;  /* 0x0000003f0500128c */ /* 0x000fe2000bf45300 */
[----:B------:R-:W-:Y:S01]  /*0d00*/  IMAD.U32 R215, RZ, RZ, UR5 ;  /* 0x00000005ffd77e24 */ /* 0x000fe2000f8e00ff */
[----:B--2---:R1:W2:Y:S09]  /*0d10*/  @P0 R2UR UR20, R0 ;  /* 0x00000000001403c2 */ /* 0x0042b200000e0000 */
[----:B------:R-:W-:-:S13]  /*0d20*/  PLOP3.LUT P0, PT, PT, PT, UP2, 0x40, 0x0 ;  /* 0x000000000000781c */ /* 0x000fda0003f0e828 */
[----:B-12---:R-:W-:Y:S05]  /*0d30*/  @P0 BRA `(.L_x_1949) ;  /* 0x0000052000000947 */ /* 0x006fea0003800000 */
[----:B------:R-:W-:Y:S01]  /*0d40*/  IABS R3, c[0x0][0x2d0] ;  /* 0x0000b40000037a13 */ /* 0x000fe20000000000 */
[----:B------:R-:W-:-:S03]  /*0d50*/  ULEA UR4, UR10, 0xffffff00, 0x8 ;  /* 0xffffff000a047891 */ /* 0x000fc6000f8e403f */
[----:B------:R-:W1:Y:S03]  /*0d60*/  I2F.RP R8, R3 ;  /* 0x0000000300087306 */ /* 0x000e660000209400 */
[----:B------:R-:W-:Y:S01]  /*0d70*/  IMAD.U32 R5, RZ, RZ, UR4 ;  /* 0x00000004ff057e24 */ /* 0x000fe2000f8e00ff */
[----:B------:R-:W-:Y:S01]  /*0d80*/  IABS R4, c[0x0][0x1c8] ;  /* 0x0000720000047a13 */ /* 0x000fe20000000000 */
[----:B------:R-:W-:Y:S02]  /*0d90*/  ULDC UR19, c[0x0][0x1c8] ;  /* 0x0000720000137ab9 */ /* 0x000fe40000000800 */
[----:B------:R-:W-:Y:S01]  /*0da0*/  ULDC.64 UR4, c[0x0][0x180] ;  /* 0x0000600000047ab9 */ /* 0x000fe20000000a00 */
[----:B------:R-:W-:Y:S01]  /*0db0*/  IABS R2, R5 ;  /* 0x0000000500027213 */ /* 0x000fe20000000000 */
[----:B-1----:R-:W1:Y:S02]  /*0dc0*/  MUFU.RCP R8, R8 ;  /* 0x0000000800087308 */ /* 0x002e640000001000 */
[----:B-1----:R-:W-:-:S06]  /*0dd0*/  IADD3 R8, R8, 0xffffffe, RZ ;  /* 0x0ffffffe08087810 */ /* 0x002fcc0007ffe0ff */
[----:B------:R-:W1:Y:S02]  /*0de0*/  F2I.FTZ.U32.TRUNC.NTZ R9, R8 ;  /* 0x0000000800097305 */ /* 0x000e64000021f000 */
[----:B-1----:R-:W-:Y:S01]  /*0df0*/  IMAD.MOV R6, RZ, RZ, -R9 ;  /* 0x000000ffff067224 */ /* 0x002fe200078e0a09 */
[----:B------:R-:W-:-:S03]  /*0e00*/  MOV R8, RZ ;  /* 0x000000ff00087202 */ /* 0x000fc60000000f00 */
        /* <DEDUP_REMOVED lines=17> */
[----:B------:R-:W3:Y:S01]  /*0f20*/  I2F.RP R8, R4 ;  /* 0x0000000400087306 */ /* 0x000ee20000209400 */
[----:B------:R-:W-:Y:S01]  /*0f30*/  ULOP3.LUT UR19, UR16, UR19, URZ, 0x3c, !UPT ;  /* 0x0000001310137292 */ /* 0x000fe2000f8e3c3f */
[----:B------:R-:W-:Y:S01]  /*0f40*/  IADD3 R6, -R6, RZ, RZ ;  /* 0x000000ff06067210 */ /* 0x000fe20007ffe1ff */
[----:B------:R-:W4:Y:S05]  /*0f50*/  S2R R0, SR_CTAID.Z ;  /* 0x0000000000007919 */ /* 0x000f2a0000002700 */
[----:B---3--:R-:W3:Y:S01]  /*0f60*/  MUFU.RCP R8, R8 ;  /* 0x0000000800087308 */ /* 0x008ee20000001000 */
[----:B----4-:R-:W-:-:S04]  /*0f70*/  IABS R0, R0 ;  /* 0x0000000000007213 */ /* 0x010fc80000000000 */
[----:B------:R-:W-:Y:S02]  /*0f80*/  MOV R7, R0 ;  /* 0x0000000000077202 */ /* 0x000fe40000000f00 */
[----:B---3--:R-:W-:-:S04]  /*0f90*/  IADD3 R8, R8, 0xffffffe, RZ ;  /* 0x0ffffffe08087810 */ /* 0x008fc80007ffe0ff */
[----:B------:R-:W1:Y:S02]  /*0fa0*/  F2I.FTZ.U32.TRUNC.NTZ R9, R8 ;  /* 0x0000000800097305 */ /* 0x000e64000021f000 */
[----:B-1----:R-:W-:Y:S02]  /*0fb0*/  IMAD.MOV R3, RZ, RZ, -R9 ;  /* 0x000000ffff037224 */ /* 0x002fe400078e0a09 */
[----:B------:R-:W-:Y:S02]  /*0fc0*/  IMAD.MOV.U32 R8, RZ, RZ, RZ ;  /* 0x000000ffff087224 */ /* 0x000fe400078e00ff */
[----:B------:R-:W-:-:S04]  /*0fd0*/  IMAD R3, R3, R4, RZ ;  /* 0x0000000403037224 */ /* 0x000fc800078e02ff */
[----:B------:R-:W-:-:S04]  /*0fe0*/  IMAD.HI.U32 R3, R9, R3, R8 ;  /* 0x0000000309037227 */ /* 0x000fc800078e0008 */
[----:B------:R-:W-:Y:S02]  /*0ff0*/  IMAD R9, R6, c[0x0][0x2d0], R5 ;  /* 0x0000b40006097a24 */ /* 0x000fe400078e0205 */
[----:B------:R-:W-:-:S04]  /*1000*/  IMAD.HI.U32 R0, R3, R7, RZ ;  /* 0x0000000703007227 */ /* 0x000fc800078e00ff */
[----:B------:R-:W-:-:S04]  /*1010*/  IMAD.MOV R3, RZ, RZ, -R0 ;  /* 0x000000ffff037224 */ /* 0x000fc800078e0a00 */
[----:B------:R-:W-:Y:S01]  /*1020*/  IMAD R3, R4, R3, R7 ;  /* 0x0000000304037224 */ /* 0x000fe200078e0207 */
[----:B------:R-:W-:-:S04]  /*1030*/  SHF.R.S32.HI R7, RZ, 0x1f, R9 ;  /* 0x0000001fff077819 */ /* 0x000fc80000011409 */
[----:B------:R-:W-:-:S13]  /*1040*/  ISETP.GT.U32.AND P0, PT, R4, R3, PT ;  /* 0x000000030400720c */ /* 0x000fda0003f04070 */
[----:B------:R-:W-:Y:S01]  /*1050*/  @!P0 IMAD.IADD R3, R3, 0x1, -R4 ;  /* 0x0000000103038824 */ /* 0x000fe200078e0a04 */
[----:B------:R-:W-:Y:S02]  /*1060*/  @!P0 IADD3 R0, R0, 0x1, RZ ;  /* 0x0000000100008810 */ /* 0x000fe40007ffe0ff */
[----:B------:R-:W-:Y:S02]  /*1070*/  ISETP.LE.AND P0, PT, RZ, UR19, PT ;  /* 0x00000013ff007c0c */ /* 0x000fe4000bf03270 */
[----:B------:R-:W-:-:S13]  /*1080*/  ISETP.GE.U32.AND P1, PT, R3, R4, PT ;  /* 0x000000040300720c */ /* 0x000fda0003f26070 */
[----:B------:R-:W-:Y:S02]  /*1090*/  @P1 IADD3 R0, R0, 0x1, RZ ;  /* 0x0000000100001810 */ /* 0x000fe40007ffe0ff */
[----:B------:R-:W-:-:S03]  /*10a0*/  ISETP.NE.AND P1, PT, RZ, c[0x0][0x1c8], PT ;  /* 0x00007200ff007a0c */ /* 0x000fc60003f25270 */
[----:B------:R-:W-:-:S10]  /*10b0*/  @!P0 IMAD.MOV R0, RZ, RZ, -R0 ;  /* 0x000000ffff008224 */ /* 0x000fd400078e0a00 */
[----:B------:R-:W-:-:S04]  /*10c0*/  @!P1 LOP3.LUT R0, RZ, c[0x0][0x1c8], RZ, 0x33, !PT ;  /* 0x00007200ff009a12 */ /* 0x000fc800078e33ff */
[----:B------:R-:W-:Y:S01]  /*10d0*/  SHF.R.S32.HI R92, RZ, 0x1f, R0 ;  /* 0x0000001fff5c7819 */ /* 0x000fe20000011400 */
[----:B--2---:R1:W2:Y:S02]  /*10e0*/  R2UR UR18, R2 ;  /* 0x00000000021273c2 */ /* 0x0042a400000e0000 */
[----:B-1----:R-:W-:Y:S01]  /*10f0*/  IMAD R2, R7, c[0x0][0x198], RZ ;  /* 0x0000660007027a24 */ /* 0x002fe200078e02ff */
[----:B--2---:R-:W-:Y:S02]  /*1100*/  USHF.R.S32.HI UR13, URZ, 0x1f, UR18 ;  /* 0x0000001f3f0d7899 */ /* 0x004fe40008011412 */
[----:B------:R-:W-:Y:S01]  /*1110*/  UIMAD.WIDE.U32 UR20, UR18, UR4, URZ ;  /* 0x00000004121472a5 */ /* 0x000fe2000f8e003f */
[----:B------:R-:W-:Y:S01]  /*1120*/  IMAD R2, R9, c[0x0][0x19c], R2 ;  /* 0x0000670009027a24 */ /* 0x000fe200078e0202 */
[----:B------:R-:W-:-:S04]  /*1130*/  UIMAD UR19, UR13, UR4, URZ ;  /* 0x000000040d1372a4 */ /* 0x000fc8000f8e023f */
[----:B------:R-:W-:Y:S01]  /*1140*/  UIMAD UR5, UR18, UR5, UR19 ;  /* 0x00000005120572a4 */ /* 0x000fe2000f8e0213 */
[----:B------:R-:W-:Y:S01]  /*1150*/  MOV R11, UR21 ;  /* 0x00000015000b7c02 */ /* 0x000fe20008000f00 */
[----:B------:R-:W-:Y:S02]  /*1160*/  IMAD.U32 R10, RZ, RZ, UR20 ;  /* 0x00000014ff0a7e24 */ /* 0x000fe4000f8e00ff */
[----:B------:R-:W-:-:S06]  /*1170*/  UIADD3 UR5, UR21, UR5, URZ ;  /* 0x0000000515057290 */ /* 0x000fcc000fffe03f */
[----:B------:R-:W-:Y:S01]  /*1180*/  IMAD.U32 R11, RZ, RZ, UR5 ;  /* 0x00000005ff0b7e24 */ /* 0x000fe2000f8e00ff */
[----:B------:R-:W-:Y:S02]  /*1190*/  ULDC.64 UR4, c[0x0][0x188] ;  /* 0x0000620000047ab9 */ /* 0x000fe40000000a00 */
[----:B------:R-:W-:Y:S01]  /*11a0*/  UIMAD UR13, UR13, UR4, URZ ;  /* 0x000000040d0d72a4 */ /* 0x000fe2000f8e023f */
[----:B------:R-:W-:Y:S01]  /*11b0*/  IMAD.WIDE.U32 R10, R9, c[0x0][0x198], R10 ;  /* 0x00006600090a7a25 */ /* 0x000fe200078e000a */
[----:B------:R-:W-:Y:S02]  /*11c0*/  UIMAD.WIDE.U32 UR22, UR18, UR4, URZ ;  /* 0x00000004121672a5 */ /* 0x000fe4000f8e003f */
[----:B------:R-:W-:Y:S02]  /*11d0*/  UIMAD UR5, UR18, UR5, UR13 ;  /* 0x00000005120572a4 */ /* 0x000fe4000f8e020d */
[----:B------:R-:W-:Y:S01]  /*11e0*/  IADD3 R11, R11, R2, RZ ;  /* 0x000000020b0b7210 */ /* 0x000fe20007ffe0ff */
[----:B------:R-:W-:Y:S01]  /*11f0*/  IMAD R2, R92, c[0x0][0x1b0], RZ ;  /* 0x00006c005c027a24 */ /* 0x000fe200078e02ff */
[----:B------:R-:W-:-:S03]  /*1200*/  UIADD3 UR18, UR23, UR5, URZ ;  /* 0x0000000517127290 */ /* 0x000fc6000fffe03f */
[----:B------:R-:W-:-:S04]  /*1210*/  IMAD.WIDE.U32 R10, R0, c[0x0][0x1b0], R10 ;  /* 0x00006c00000a7a25 */ /* 0x000fc800078e000a */
[----:B------:R-:W-:Y:S01]  /*1220*/  IMAD R2, R0, c[0x0][0x1b4], R2 ;  /* 0x00006d0000027a24 */ /* 0x000fe200078e0202 */
[----:B------:R-:W-:-:S03]  /*1230*/  MOV R4, R10 ;  /* 0x0000000a00047202 */ /* 0x000fc60000000f00 */
[----:B------:R-:W-:Y:S01]  /*1240*/  IMAD.IADD R3, R11, 0x1, R2 ;  /* 0x000000010b037824 */ /* 0x000fe200078e0202 */
[----:B------:R-:W-:Y:S05]  /*1250*/  BRA `(.L_x_1950) ;  /* 0x000004f000007947 */ /* 0x000fea0003800000 */
.L_x_1949:
[----:B------:R-:W-:Y:S02]  /*1260*/  UISETP.NE.AND UP0, UPT, UR21, -0x1, UPT ;  /* 0xffffffff1500788c */ /* 0x000fe4000bf05270 */
[----:B------:R-:W-:-:S04]  /*1270*/  ULDC.64 UR4, c[0x0][0x198] ;  /* 0x0000660000047ab9 */ /* 0x000fc80000000a00 */
[----:B------:R-:W-:-:S05]  /*1280*/  PLOP3.LUT P0, PT, PT, PT, UP0, 0x80, 0x0 ;  /* 0x000000000000781c */ /* 0x000fca0003f0f008 */
[----:B------:R-:W-:-:S04]  /*1290*/  @UP0 UIADD3 UR18, UR13, UR21, URZ ;  /* 0x000000150d120290 */ /* 0x000fc8000fffe03f */
[----:B------:R-:W-:-:S04]  /*12a0*/  @UP0 UIMAD.WIDE.U32 UR22, UR18, UR4, URZ ;  /* 0x00000004121602a5 */ /* 0x000fc8000f8e003f */
[----:B------:R-:W-:Y:S01]  /*12b0*/  @UP0 UIMAD UR18, UR18, UR5, UR23 ;  /* 0x00000005121202a4 */ /* 0x000fe2000f8e0217 */
[----:B------:R-:W-:Y:S05]  /*12c0*/  @P0 BRA `(.L_x_1951) ;  /* 0x000000c000000947 */ /* 0x000fea0003800000 */
[----:B------:R-:W-:Y:S02]  /*12d0*/  USHF.R.S32.HI UR18, URZ, 0x1f, UR13 ;  /* 0x0000001f3f127899 */ /* 0x000fe4000801140d */
[----:B------:R-:W-:Y:S02]  /*12e0*/  ULDC.64 UR4, c[0x0][0x198] ;  /* 0x0000660000047ab9 */ /* 0x000fe40000000a00 */
[----:B------:R-:W-:Y:S02]  /*12f0*/  UIMAD UR18, UR18, UR4, URZ ;  /* 0x00000004121272a4 */ /* 0x000fe4000f8e023f */
[----:B------:R-:W-:Y:S02]  /*1300*/  UIMAD.WIDE.U32 UR22, UR13, UR4, URZ ;  /* 0x000000040d1672a5 */ /* 0x000fe4000f8e003f */
[----:B------:R-:W-:Y:S02]  /*1310*/  UIMAD UR18, UR13, UR5, UR18 ;  /* 0x000000050d1272a4 */ /* 0x000fe4000f8e0212 */
[----:B------:R-:W-:-:S02]  /*1320*/  USHF.R.S32.HI UR19, URZ, 0x1f, UR20 ;  /* 0x0000001f3f137899 */ /* 0x000fc40008011414 */
[----:B------:R-:W-:Y:S02]  /*1330*/  ULDC.64 UR4, c[0x0][0x180] ;  /* 0x0000600000047ab9 */ /* 0x000fe40000000a00 */
[----:B------:R-:W-:Y:S02]  /*1340*/  UIADD3 UR23, UR23, UR18, URZ ;  /* 0x0000001217177290 */ /* 0x000fe4000fffe03f */
[----:B------:R-:W-:Y:S02]  /*1350*/  UIMAD UR19, UR19, UR4, URZ ;  /* 0x00000004131372a4 */ /* 0x000fe4000f8e023f */
[----:B------:R-:W-:Y:S02]  /*1360*/  UIMAD.WIDE.U32 UR22, UR20, UR4, UR22 ;  /* 0x00000004141672a5 */ /* 0x000fe4000f8e0016 */
[----:B------:R-:W-:-:S04]  /*1370*/  UIMAD UR5, UR20, UR5, UR19 ;  /* 0x00000005140572a4 */ /* 0x000fc8000f8e0213 */
[----:B------:R-:W-:-:S03]  /*1380*/  UIADD3 UR18, UR23, UR5, URZ ;  /* 0x0000000517127290 */ /* 0x000fc6000fffe03f */
.L_x_1951:
[----:B------:R-:W-:Y:S01]  /*1390*/  IABS R3, c[0x0][0x1c8] ;  /* 0x0000720000037a13 */ /* 0x000fe20000000000 */
[----:B------:R-:W1:Y:S01]  /*13a0*/  S2R R0, SR_CTAID.Z ;  /* 0x0000000000007919 */ /* 0x000e620000002700 */
[----:B------:R-:W-:Y:S01]  /*13b0*/  ULDC UR5, c[0x0][0x1c8] ;  /* 0x0000720000057ab9 */ /* 0x000fe20000000800 */
[----:B------:R-:W-:Y:S01]  /*13c0*/  MOV R9, UR18 ;  /* 0x0000001200097c02 */ /* 0x000fe20008000f00 */
[----:B------:R-:W2:Y:S01]  /*13d0*/  I2F.RP R4, R3 ;  /* 0x0000000300047306 */ /* 0x000ea20000209400 */
[----:B------:R-:W-:Y:S01]  /*13e0*/  ULOP3.LUT UR5, UR16, UR5, URZ, 0x3c, !UPT ;  /* 0x0000000510057292 */ /* 0x000fe2000f8e3c3f */
[----:B------:R-:W-:Y:S01]  /*13f0*/  IMAD.U32 R8, RZ, RZ, UR22 ;  /* 0x00000016ff087e24 */ /* 0x000fe2000f8e00ff */
[----:B------:R-:W-:Y:S02]  /*1400*/  ULEA UR4, UR10, 0xffffff00, 0x8 ;  /* 0xffffff000a047891 */ /* 0x000fe4000f8e403f */
[----:B------:R-:W-:Y:S02]  /*1410*/  @UP0 UIADD3 UR18, UR13, UR21, URZ ;  /* 0x000000150d120290 */ /* 0x000fe4000fffe03f */
[----:B------:R-:W-:Y:S01]  /*1420*/  ISETP.LE.AND P2, PT, RZ, UR5, PT ;  /* 0x00000005ff007c0c */ /* 0x000fe2000bf43270 */
[----:B--2---:R-:W2:Y:S01]  /*1430*/  MUFU.RCP R4, R4 ;  /* 0x0000000400047308 */ /* 0x004ea20000001000 */
[----:B-1----:R-:W-:-:S02]  /*1440*/  IABS R0, R0 ;  /* 0x0000000000007213 */ /* 0x002fc40000000000 */
[----:B--2---:R-:W-:-:S05]  /*1450*/  IADD3 R4, R4, 0xffffffe, RZ ;  /* 0x0ffffffe04047810 */ /* 0x004fca0007ffe0ff */
[----:B------:R-:W1:Y:S02]  /*1460*/  F2I.FTZ.U32.TRUNC.NTZ R5, R4 ;  /* 0x0000000400057305 */ /* 0x000e64000021f000 */
[----:B-1----:R-:W-:Y:S01]  /*1470*/  IMAD.MOV R2, RZ, RZ, -R5 ;  /* 0x000000ffff027224 */ /* 0x002fe200078e0a05 */
[----:B------:R-:W-:-:S03]  /*1480*/  MOV R4, RZ ;  /* 0x000000ff00047202 */ /* 0x000fc60000000f00 */
[----:B------:R-:W-:-:S04]  /*1490*/  IMAD R2, R2, R3, RZ ;  /* 0x0000000302027224 */ /* 0x000fc800078e02ff */
[----:B------:R-:W-:Y:S01]  /*14a0*/  IMAD.HI.U32 R2, R5, R2, R4 ;  /* 0x0000000205027227 */ /* 0x000fe200078e0004 */
[----:B------:R-:W-:Y:S01]  /*14b0*/  MOV R5, UR4 ;  /* 0x0000000400057c02 */ /* 0x000fe20008000f00 */
[----:B------:R-:W-:Y:S02]  /*14c0*/  ULDC.64 UR4, c[0x0][0x1a0] ;  /* 0x0000680000047ab9 */ /* 0x000fe40000000a00 */
[----:B------:R-:W-:Y:S01]  /*14d0*/  IMAD.MOV.U32 R4, RZ, RZ, R0 ;  /* 0x000000ffff047224 */ /* 0x000fe200078e0000 */
[----:B------:R-:W-:Y:S01]  /*14e0*/  SHF.R.S32.HI R7, RZ, 0x1f, R5 ;  /* 0x0000001fff077819 */ /* 0x000fe20000011405 */
[----:B------:R-:W-:Y:S01]  /*14f0*/  IMAD.WIDE.U32 R8, R5, c[0x0][0x198], R8 ;  /* 0x0000660005087a25 */ /* 0x000fe200078e0008 */
[----:B------:R-:W-:-:S03]  /*1500*/  @UP0 UIMAD.WIDE.U32 UR22, UR18, UR4, URZ ;  /* 0x00000004121602a5 */ /* 0x000fc6000f8e003f */
[----:B------:R-:W-:Y:S01]  /*1510*/  IMAD.HI.U32 R0, R2, R4, RZ ;  /* 0x0000000402007227 */ /* 0x000fe200078e00ff */
[----:B------:R-:W-:-:S04]  /*1520*/  @UP0 UIMAD UR18, UR18, UR5, UR23 ;  /* 0x00000005121202a4 */ /* 0x000fc8000f8e0217 */
[----:B------:R-:W-:-:S05]  /*1530*/  IADD3 R2, -R0, RZ, RZ ;  /* 0x000000ff00027210 */ /* 0x000fca0007ffe1ff */
[----:B------:R-:W-:-:S05]  /*1540*/  IMAD R2, R3, R2, R4 ;  /* 0x0000000203027224 */ /* 0x000fca00078e0204 */
[----:B------:R-:W-:-:S13]  /*1550*/  ISETP.GT.U32.AND P1, PT, R3, R2, PT ;  /* 0x000000020300720c */ /* 0x000fda0003f24070 */
[----:B------:R-:W-:Y:S01]  /*1560*/  @!P1 IMAD.IADD R2, R2, 0x1, -R3 ;  /* 0x0000000102029824 */ /* 0x000fe200078e0a03 */
[----:B------:R-:W-:Y:S02]  /*1570*/  @!P1 IADD3 R0, R0, 0x1, RZ ;  /* 0x0000000100009810 */ /* 0x000fe40007ffe0ff */
[----:B------:R-:W-:Y:S02]  /*1580*/  ISETP.NE.AND P1, PT, RZ, c[0x0][0x1c8], PT ;  /* 0x00007200ff007a0c */ /* 0x000fe40003f25270 */
[----:B------:R-:W-:Y:S01]  /*1590*/  ISETP.GE.U32.AND P3, PT, R2, R3, PT ;  /* 0x000000030200720c */ /* 0x000fe20003f66070 */
[----:B------:R-:W-:-:S04]  /*15a0*/  IMAD R2, R7, c[0x0][0x198], RZ ;  /* 0x0000660007027a24 */ /* 0x000fc800078e02ff */
[----:B------:R-:W-:-:S05]  /*15b0*/  IMAD R2, R5, c[0x0][0x19c], R2 ;  /* 0x0000670005027a24 */ /* 0x000fca00078e0202 */
[----:B------:R-:W-:-:S03]  /*15c0*/  IADD3 R9, R9, R2, RZ ;  /* 0x0000000209097210 */ /* 0x000fc60007ffe0ff */
[----:B------:R-:W-:-:S05]  /*15d0*/  @P3 IADD3 R0, R0, 0x1, RZ ;  /* 0x0000000100003810 */ /* 0x000fca0007ffe0ff */
[----:B------:R-:W-:Y:S01]  /*15e0*/  @!P2 IMAD.MOV R0, RZ, RZ, -R0 ;  /* 0x000000ffff00a224 */ /* 0x000fe200078e0a00 */
[----:B------:R-:W-:-:S04]  /*15f0*/  @!P1 LOP3.LUT R0, RZ, c[0x0][0x1c8], RZ, 0x33, !PT ;  /* 0x00007200ff009a12 */ /* 0x000fc800078e33ff */
[----:B------:R-:W-:Y:S01]  /*1600*/  SHF.R.S32.HI R92, RZ, 0x1f, R0 ;  /* 0x0000001fff5c7819 */ /* 0x000fe20000011400 */
[----:B------:R-:W-:-:S04]  /*1610*/  IMAD.WIDE.U32 R8, R0, c[0x0][0x1b0], R8 ;  /* 0x00006c0000087a25 */ /* 0x000fc800078e0008 */
[----:B------:R-:W-:Y:S02]  /*1620*/  IMAD R3, R92, c[0x0][0x1b0], RZ ;  /* 0x00006c005c037a24 */ /* 0x000fe400078e02ff */
[----:B------:R-:W-:Y:S02]  /*1630*/  IMAD.MOV.U32 R4, RZ, RZ, R8 ;  /* 0x000000ffff047224 */ /* 0x000fe400078e0008 */
[----:B------:R-:W-:-:S05]  /*1640*/  IMAD R3, R0, c[0x0][0x1b4], R3 ;  /* 0x00006d0000037a24 */ /* 0x000fca00078e0203 */
[----:B------:R-:W-:Y:S01]  /*1650*/  IADD3 R3, R9, R3, RZ ;  /* 0x0000000309037210 */ /* 0x000fe20007ffe0ff */
[----:B------:R-:W-:Y:S01]  /*1660*/  IMAD.MOV.U32 R9, RZ, RZ, R5 ;  /* 0x000000ffff097224 */ /* 0x000fe200078e0005 */
[----:B------:R-:W-:Y:S05]  /*1670*/  @P0 BRA `(.L_x_1950) ;  /* 0x000000d000000947 */ /* 0x000fea0003800000 */
[----:B------:R-:W-:Y:S02]  /*1680*/  USHF.R.S32.HI UR18, URZ, 0x1f, UR13 ;  /* 0x0000001f3f127899 */ /* 0x000fe4000801140d */
[----:B------:R-:W-:Y:S02]  /*1690*/  ULDC.64 UR4, c[0x0][0x1a0] ;  /* 0x0000680000047ab9 */ /* 0x000fe40000000a00 */
[----:B------:R-:W-:Y:S02]  /*16a0*/  UIMAD UR18, UR18, UR4, URZ ;  /* 0x00000004121272a4 */ /* 0x000fe4000f8e023f */
[----:B------:R-:W-:Y:S02]  /*16b0*/  UIMAD.WIDE.U32 UR22, UR13, UR4, URZ ;  /* 0x000000040d1672a5 */ /* 0x000fe4000f8e003f */
[----:B------:R-:W-:-:S02]  /*16c0*/  UIMAD UR18, UR13, UR5, UR18 ;  /* 0x000000050d1272a4 */ /* 0x000fc4000f8e0212 */
[----:B------:R-:W-:Y:S02]  /*16d0*/  USHF.R.S32.HI UR13, URZ, 0x1f, UR20 ;  /* 0x0000001f3f0d7899 */ /* 0x000fe40008011414 */
[----:B------:R-:W-:Y:S02]  /*16e0*/  ULDC.64 UR4, c[0x0][0x188] ;  /* 0x0000620000047ab9 */ /* 0x000fe40000000a00 */
[----:B------:R-:W-:Y:S02]  /*16f0*/  UIADD3 UR19, UR23, UR18, URZ ;  /* 0x0000001217137290 */ /* 0x000fe4000fffe03f */
[----:B------:R-:W-:Y:S02]  /*1700*/  UIMAD UR13, UR13, UR4, URZ ;  /* 0x000000040d0d72a4 */ /* 0x000fe4000f8e023f */
[----:B------:R-:W-:Y:S02]  /*1710*/  UMOV UR18, UR22 ;  /* 0x0000001600127c82 */ /* 0x000fe40008000000 */
[----:B------:R-:W-:-:S02]  /*1720*/  UIMAD UR5, UR20, UR5, UR13 ;  /* 0x00000005140572a4 */ /* 0x000fc4000f8e020d */
[----:B------:R-:W-:-:S04]  /*1730*/  UIMAD.WIDE.U32 UR22, UR20, UR4, UR18 ;  /* 0x00000004141672a5 */ /* 0x000fc8000f8e0012 */
[----:B------:R-:W-:Y:S02]  /*1740*/  UIADD3 UR18, UR23, UR5, URZ ;  /* 0x0000000517127290 */ /* 0x000fe4000fffe03f */
.L_x_1950:
[----:B------:R1:W5:Y:S01]  /*1750*/  @P4 LDG.E R97, [R122.64] ;  /* 0x000000067a614981 */ /* 0x000362000c1e1900 */
[----:B------:R-:W-:Y:S01]  /*1760*/  UISETP.NE.AND UP0, UPT, UR9, -0x1, UPT ;  /* 0xffffffff0900788c */ /* 0x000fe2000bf05270 */
[----:B------:R-:W-:Y:S01]  /*1770*/  SHF.R.S32.HI R44, RZ, 0x1f, R40 ;  /* 0x0000001fff2c7819 */ /* 0x000fe20000011428 */
[----:B------:R-:W-:Y:S01]  /*1780*/  ULDC.64 UR4, c[0x0][0x190] ;  /* 0x0000640000047ab9 */ /* 0x000fe20000000a00 */
[----:B------:R-:W2:Y:S01]  /*1790*/  S2R R14, SR_CTAID.X ;  /* 0x00000000000e7919 */ /* 0x000ea20000002500 */
[----:B------:R-:W-:Y:S01]  /*17a0*/  IMAD.MOV.U32 R6, RZ, RZ, 0x2 ;  /* 0x00000002ff067424 */ /* 0x000fe200078e00ff */
[CC--:B------:R-:W-:Y:S01]  /*17b0*/  LEA.HI R112, R44.reuse, R40.reuse, RZ, 0x2 ;  /* 0x000000282c707211 */ /* 0x0c0fe200078f10ff */
[----:B------:R-:W-:Y:S01]  /*17c0*/  IMAD.MOV.U32 R111, RZ, RZ, c[0x0][0x230] ;  /* 0x00008c00ff6f7624 */ /* 0x000fe200078e00ff */
[-C--:B------:R-:W-:Y:S01]  /*17d0*/  LEA.HI R46, R44, R40.reuse, RZ, 0x3 ;  /* 0x000000282c2e7211 */ /* 0x080fe200078f18ff */
[----:B------:R-:W-:Y:S01]  /*17e0*/  IMAD.MOV.U32 R10, RZ, RZ, RZ ;  /* 0x000000ffff0a7224 */ /* 0x000fe200078e00ff */
[----:B------:R-:W-:Y:S01]  /*17f0*/  LOP3.LUT R109, R112, 0xfffffffc, RZ, 0xc0, !PT ;  /* 0xfffffffc706d7812 */ /* 0x000fe200078ec0ff */
[----:B------:R-:W-:Y:S01]  /*1800*/  IMAD.MOV.U32 R11, RZ, RZ, c[0x0][0x230] ;  /* 0x00008c00ff0b7624 */ /* 0x000fe200078e00ff */
[----:B------:R-:W-:Y:S01]  /*1810*/  @UP0 UIMAD.WIDE.U32 UR20, UR9, UR4, URZ ;  /* 0x00000004091402a5 */ /* 0x000fe2000f8e003f */
[-C--:B------:R-:W-:Y:S01]  /*1820*/  LEA.HI R39, R44, R40.reuse, RZ, 0x5 ;  /* 0x000000282c277211 */ /* 0x080fe200078f28ff */
[----:B------:R-:W3:Y:S01]  /*1830*/  S2R R124, SR_CTAID.Z ;  /* 0x00000000007c7919 */ /* 0x000ee20000002700 */
[----:B------:R-:W-:Y:S01]  /*1840*/  SHF.R.S32.HI R45, RZ, 0x3, R46 ;  /* 0x00000003ff2d7819 */ /* 0x000fe2000001142e */
[----:B------:R-:W-:Y:S01]  /*1850*/  @UP0 UIMAD UR19, UR9, UR5, UR21 ;  /* 0x00000005091302a4 */ /* 0x000fe2000f8e0215 */
[----:B------:R-:W-:Y:S01]  /*1860*/  IMAD.IADD R109, R40, 0x1, -R109 ;  /* 0x00000001286d7824 */ /* 0x000fe200078e0a6d */
[----:B------:R-:W-:Y:S01]  /*1870*/  LEA.HI R44, R44, R40, RZ, 0x4 ;  /* 0x000000282c2c7211 */ /* 0x000fe200078f20ff */
[----:B------:R-:W-:Y:S01]  /*1880*/  ULDC.64 UR4, c[0x0][0x178] ;  /* 0x00005e0000047ab9 */ /* 0x000fe20000000a00 */
[----:B------:R-:W-:Y:S01]  /*1890*/  SHF.R.S32.HI R120, RZ, 0x2, R112 ;  /* 0x00000002ff787819 */ /* 0x000fe20000011470 */
[----:B------:R-:W-:Y:S01]  /*18a0*/  @!UP0 UIMAD UR13, UR14, UR4, URZ ;  /* 0x000000040e0d82a4 */ /* 0x000fe2000f8e023f */
[----:B------:R-:W-:Y:S01]  /*18b0*/  IMAD.SHL.U32 R188, R109, 0x8, RZ ;  /* 0x000000086dbc7824 */ /* 0x000fe200078e00ff */
[----:B------:R-:W-:Y:S01]  /*18c0*/  @!UP0 UIMAD.WIDE.U32 UR24, UR15, UR4, URZ ;  /* 0x000000040f1882a5 */ /* 0x000fe2000f8e003f */
[----:B------:R-:W-:Y:S01]  /*18d0*/  LOP3.LUT R43, R44, 0xfffffff0, RZ, 0xc0, !PT ;  /* 0xfffffff02c2b7812 */ /* 0x000fe200078ec0ff */
[----:B------:R-:W-:Y:S01]  /*18e0*/  @!UP0 UIMAD UR5, UR15, UR5, UR13 ;  /* 0x000000050f0582a4 */ /* 0x000fe2000f8e020d */
[----:B------:R-:W-:Y:S01]  /*18f0*/  IMAD.SHL.U32 R2, R45, 0x40, RZ ;  /* 0x000000402d027824 */ /* 0x000fe200078e00ff */
[----:B------:R-:W-:Y:S01]  /*1900*/  USHF.R.S32.HI UR13, URZ, 0x1f, UR16 ;  /* 0x0000001f3f0d7899 */ /* 0x000fe20008011410 */
[----:B------:R-:W-:Y:S01]  /*1910*/  LEA.HI R112, R112, R120, RZ, 0x1 ;  /* 0x0000007870707211 */ /* 0x000fe200078f08ff */
[----:B------:R-:W-:Y:S01]  /*1920*/  @!UP0 UIADD3 UR19, UR25, UR5, URZ ;  /* 0x0000000519138290 */ /* 0x000fe2000fffe03f */
[----:B------:R-:W-:Y:S01]  /*1930*/  IMAD.HI.U32 R111, R6, R111, R10 ;  /* 0x0000006f066f7227 */ /* 0x000fe200078e000a */
[----:B------:R-:W-:Y:S01]  /*1940*/  SHF.R.S32.HI R189, RZ, 0x1f, R188 ;  /* 0x0000001fffbd7819 */ /* 0x000fe200000114bc */
[----:B------:R-:W-:Y:S01]  /*1950*/  ULDC.64 UR4, c[0x0][0x1a8] ;  /* 0x00006a0000047ab9 */ /* 0x000fe20000000a00 */
[----:B------:R-:W-:Y:S01]  /*1960*/  LOP3.LUT R112, R112, 0x7fffffe, RZ, 0xc0, !PT ;  /* 0x07fffffe70707812 */ /* 0x000fe200078ec0ff */
[----:B------:R-:W-:Y:S01]  /*1970*/  UIMAD UR4, UR13, UR4, URZ ;  /* 0x000000040d0472a4 */ /* 0x000fe2000f8e023f */
[----:B------:R-:W-:Y:S01]  /*1980*/  IMAD.IADD R43, R40, 0x1, -R43 ;  /* 0x00000001282b7824 */ /* 0x000fe200078e0a2b */
[----:B------:R-:W-:Y:S01]  /*1990*/  IADD3 R10, P0, R188, UR22, RZ ;  /* 0x00000016bc0a7c10 */ /* 0x000fe2000ff1e0ff */
[----:B------:R-:W-:Y:S01]  /*19a0*/  @!UP0 UMOV UR20, UR24 ;  /* 0x0000001800148c82 */ /* 0x000fe20008000000 */
[----:B------:R-:W-:Y:S01]  /*19b0*/  LOP3.LUT R2, R2, 0xc0, RZ, 0xc0, !PT ;  /* 0x000000c002027812 */ /* 0x000fe200078ec0ff */
[----:B------:R-:W-:Y:S01]  /*19c0*/  UIMAD UR4, UR16, UR5, UR4 ;  /* 0x00000005100472a4 */ /* 0x000fe2000f8e0204 */
[----:B------:R-:W-:Y:S01]  /*19d0*/  SHF.R.S32.HI R121, RZ, 0x1f, R120 ;  /* 0x0000001fff797819 */ /* 0x000fe20000011478 */
[----:B------:R-:W-:Y:S01]  /*19e0*/  USHF.R.S32.HI UR5, URZ, 0x1f, UR17 ;  /* 0x0000001f3f057899 */ /* 0x000fe20008011411 */
[----:B------:R-:W-:Y:S01]  /*19f0*/  SHF.R.S32.HI R39, RZ, 0x5, R39 ;  /* 0x00000005ff277819 */ /* 0x000fe20000011427 */
[----:B------:R-:W-:Y:S01]  /*1a00*/  IMAD.IADD R112, R120, 0x1, -R112 ;  /* 0x0000000178707824 */ /* 0x000fe200078e0a70 */
[----:B------:R-:W-:Y:S01]  /*1a10*/  IADD3.X R11, R189, UR18, RZ, P0, !PT ;  /* 0x00000012bd0b7c10 */ /* 0x000fe200087fe4ff */
[----:B------:R-:W-:Y:S01]  /*1a20*/  ULEA.HI UR5, UR5, UR17, URZ, 0x8 ;  /* 0x0000001105057291 */ /* 0x000fe2000f8f403f */
[----:B------:R-:W-:Y:S01]  /*1a30*/  LOP3.LUT R6, R2, 0x18, R188, 0xf8, !PT ;  /* 0x0000001802067812 */ /* 0x000fe200078ef8bc */
[----:B--2---:R-:W-:Y:S01]  /*1a40*/  IMAD.WIDE R14, R14, 0x40, R120 ;  /* 0x000000400e0e7825 */ /* 0x004fe200078e0278 */
[----:B------:R-:W-:Y:S01]  /*1a50*/  LEA.HI R42, R43, R43, RZ, 0x1 ;  /* 0x0000002b2b2a7211 */ /* 0x000fe200078f08ff */
[----:B------:R-:W-:Y:S01]  /*1a60*/  USHF.R.S32.HI UR5, URZ, 0x8, UR5 ;  /* 0x000000083f057899 */ /* 0x000fe20008011405 */
[----:B------:R-:W-:Y:S01]  /*1a70*/  IADD3 R114, P0, R120, R9, RZ ;  /* 0x0000000978727210 */ /* 0x000fe20007f1e0ff */
[----:B------:R-:W-:Y:S01]  /*1a80*/  IMAD R112, R39, 0x8, R112 ;  /* 0x0000000827707824 */ /* 0x000fe200078e0270 */
[----:B------:R-:W-:Y:S01]  /*1a90*/  SHF.R.U32.HI R2, RZ, 0x3, R2 ;  /* 0x00000003ff027819 */ /* 0x000fe20000011602 */
[----:B------:R-:W-:Y:S01]  /*1aa0*/  IMAD.SHL.U32 R109, R109, 0x4, RZ ;  /* 0x000000046d6d7824 */ /* 0x000fe200078e00ff */
[----:B------:R-:W-:Y:S01]  /*1ab0*/  IADD3 R12, P1, R188, UR20, RZ ;  /* 0x00000014bc0c7c10 */ /* 0x000fe2000ff3e0ff */
[----:B------:R-:W-:Y:S01]  /*1ac0*/  IMAD.X R7, R121, 0x1, R7, P0 ;  /* 0x0000000179077824 */ /* 0x000fe200000e0607 */
[----:B------:R-:W-:Y:S01]  /*1ad0*/  SHF.R.S32.HI R8, RZ, 0x1, R42 ;  /* 0x00000001ff087819 */ /* 0x000fe2000001142a */
[----:B------:R-:W-:Y:S01]  /*1ae0*/  IMAD.WIDE.U32 R10, R0, c[0x0][0x1b8], R10 ;  /* 0x00006e00000a7a25 */ /* 0x000fe200078e000a */
[----:B------:R-:W-:-:S02]  /*1af0*/  SHF.R.S32.HI R41, RZ, 0x1f, R42 ;  /* 0x0000001fff297819 */ /* 0x000fc4000001142a */
[----:B------:R-:W-:Y:S01]  /*1b00*/  LOP3.LUT R2, R6, R2, RZ, 0x3c, !PT ;  /* 0x0000000206027212 */ /* 0x000fe200078e3cff */
[----:B------:R-:W-:Y:S01]  /*1b10*/  IMAD R6, R15, c[0x0][0x190], RZ ;  /* 0x000064000f067a24 */ /* 0x000fe200078e02ff */
[----:B------:R-:W-:Y:S01]  /*1b20*/  IADD3.X R13, R189, UR19, RZ, P1, !PT ;  /* 0x00000013bd0d7c10 */ /* 0x000fe20008ffe4ff */
[----:B------:R-:W-:Y:S01]  /*1b30*/  IMAD R7, R7, c[0x0][0x1a0], RZ ;  /* 0x0000680007077a24 */ /* 0x000fe200078e02ff */
[----:B------:R-:W-:Y:S01]  /*1b40*/  IADD3 R118, P0, R188, R4, RZ ;  /* 0x00000004bc767210 */ /* 0x000fe20007f1e0ff */
[C---:B------:R-:W-:Y:S01]  /*1b50*/  IMAD R6, R14.reuse, c[0x0][0x194], R6 ;  /* 0x000065000e067a24 */ /* 0x040fe200078e0206 */
[----:B------:R-:W-:Y:S01]  /*1b60*/  IMNMX R62, RZ, UR5, !PT ;  /* 0x00000005ff3e7c17 */ /* 0x000fe2000f800200 */
[----:B------:R-:W-:Y:S01]  /*1b70*/  IMAD.WIDE.U32 R12, R14, c[0x0][0x190], R12 ;  /* 0x000064000e0c7a25 */ /* 0x000fe200078e000c */
[----:B------:R-:W-:Y:S02]  /*1b80*/  LEA.HI R41, R41, R8, RZ, 0x2 ;  /* 0x0000000829297211 */ /* 0x000fe400078f10ff */
[----:B------:R-:W-:Y:S01]  /*1b90*/  LEA R112, R112, R2, 0x5 ;  /* 0x0000000270707211 */ /* 0x000fe200078e28ff */
[----:B------:R-:W-:Y:S01]  /*1ba0*/  IMAD R2, R92, c[0x0][0x1b8], RZ ;  /* 0x00006e005c027a24 */ /* 0x000fe200078e02ff */
[----:B------:R-:W-:Y:S01]  /*1bb0*/  IADD3.X R119, R189, R3, RZ, P0, !PT ;  /* 0x00000003bd777210 */ /* 0x000fe200007fe4ff */
[----:B------:R-:W-:Y:S01]  /*1bc0*/  IMAD.IADD R13, R13, 0x1, R6 ;  /* 0x000000010d0d7824 */ /* 0x000fe200078e0206 */
[----:B------:R-:W-:Y:S01]  /*1bd0*/  ISETP.LT.AND P0, PT, R62, UR10, PT ;  /* 0x0000000a3e007c0c */ /* 0x000fe2000bf01270 */
[----:B------:R-:W-:Y:S01]  /*1be0*/  IMAD R2, R0, c[0x0][0x1bc], R2 ;  /* 0x00006f0000027a24 */ /* 0x000fe200078e0202 */
[----:B------:R-:W-:Y:S01]  /*1bf0*/  LOP3.LUT R41, R41, 0xfffffffc, RZ, 0xc0, !PT ;  /* 0xfffffffc29297812 */ /* 0x000fe200078ec0ff */
[----:B---3--:R-:W-:Y:S01]  /*1c00*/  IMAD.WIDE.U32 R124, R124, c[0x0][0x1a8], R12 ;  /* 0x00006a007c7c7a25 */ /* 0x008fe200078e000c */
[----:B------:R-:W-:-:S02]  /*1c10*/  SHF.R.S32.HI R108, RZ, 0x1, R111 ;  /* 0x00000001ff6c7819 */ /* 0x000fc4000001146f */
[----:B------:R-:W-:Y:S01]  /*1c20*/  MOV R98, 0x5 ;  /* 0x0000000500627802 */ /* 0x000fe20000000f00 */
[----:B------:R-:W-:Y:S01]  /*1c30*/  IMAD.IADD R41, R8, 0x1, -R41 ;  /* 0x0000000108297824 */ /* 0x000fe200078e0a29 */
[----:B------:R-:W-:Y:S01]  /*1c40*/  IADD3 R64, R125, UR4, RZ ;  /* 0x000000047d407c10 */ /* 0x000fe2000fffe0ff */
[----:B------:R-:W-:Y:S02]  /*1c50*/  IMAD R110, R120, R108, R109 ;  /* 0x0000006c786e7224 */ /* 0x000fe400078e026d */
[----:B------:R-:W-:Y:S01]  /*1c60*/  IMAD.IADD R11, R11, 0x1, R2 ;  /* 0x000000010b0b7824 */ /* 0x000fe200078e0202 */
[----:B------:R-:W-:Y:S01]  /*1c70*/  LOP3.LUT P1, RZ, R41, 0x2, RZ, 0xc0, !PT ;  /* 0x0000000229ff7812 */ /* 0x000fe2000782c0ff */
[----:B------:R-:W-:Y:S01]  /*1c80*/  IMAD R63, R121, c[0x0][0x198], RZ ;  /* 0x00006600793f7a24 */ /* 0x000fe200078e02ff */
[----:B------:R-:W-:Y:S01]  /*1c90*/  SHF.R.S32.HI R101, RZ, 0x1f, R110 ;  /* 0x0000001fff657819 */ /* 0x000fe2000001146e */
[----:B------:R-:W-:Y:S02]  /*1ca0*/  IMAD R116, R114, c[0x0][0x1a4], R7 ;  /* 0x0000690072747a24 */ /* 0x000fe400078e0207 */
[----:B------:R-:W-:-:S02]  /*1cb0*/  IMAD.MOV.U32 R134, RZ, RZ, c[0x0][0x198] ;  /* 0x00006600ff867624 */ /* 0x000fc400078e00ff */
[----:B------:R-:W-:Y:S02]  /*1cc0*/  IMAD.MOV.U32 R9, RZ, RZ, 0x10 ;  /* 0x00000010ff097424 */ /* 0x000fe400078e00ff */
[----:B------:R-:W-:Y:S01]  /*1cd0*/  IMAD.MOV.U32 R2, RZ, RZ, c[0x0][0x1a0] ;  /* 0x00006800ff027624 */ /* 0x000fe200078e00ff */
[-C--:B------:R-:W-:Y:S01]  /*1ce0*/  SHF.L.U64.HI R37, R134, R98.reuse, c[0x0][0x19c] ;  /* 0x0000670086257619 */ /* 0x080fe20000010262 */
        /* <DEDUP_REMOVED lines=10> */
[----:B------:R-:W-:Y:S02]  /*1d90*/  IMAD.IADD R117, R115, 0x1, R116 ;  /* 0x0000000173757824 */ /* 0x000fe400078e0274 */
[----:B------:R-:W-:Y:S01]  /*1da0*/  @!P4 IMAD.MOV.U32 R97, RZ, RZ, RZ ;  /* 0x000000ffff61c224 */ /* 0x000fe200078e00ff */
[----:B------:R-:W-:Y:S05]  /*1db0*/  @!P0 BRA `(.L_x_1952) ;  /* 0x0000738000008947 */ /* 0x000fea0003800000 */
[----:B-1----:R-:W-:Y:S01]  /*1dc0*/  IMAD.U32 R3, RZ, RZ, UR15 ;  /* 0x0000000fff037e24 */ /* 0x002fe2000f8e00ff */
[----:B------:R-:W-:Y:S01]  /*1dd0*/  ULDC.64 UR18, c[0x0][0x280] ;  /* 0x0000a00000127ab9 */ /* 0x000fe20000000a00 */
[----:B-----5:R-:W-:Y:S01]  /*1de0*/  IMAD.IADD R97, R97, 0x1, R5 ;  /* 0x0000000161617824 */ /* 0x020fe200078e0205 */
[----:B------:R-:W-:Y:S01]  /*1df0*/  UIMAD UR18, UR14, UR18, URZ ;  /* 0x000000120e1272a4 */ /* 0x000fe2000f8e023f */
[C-C-:B------:R-:W-:Y:S01]  /*1e00*/  IMAD.WIDE.U32 R6, R3.reuse, c[0x0][0x280], R188.reuse ;  /* 0x0000a00003067a25 */ /* 0x140fe200078e00bc */
[----:B------:R-:W-:Y:S01]  /*1e10*/  USHF.R.S32.HI UR24, URZ, 0x1f, UR17 ;  /* 0x0000001f3f187899 */ /* 0x000fe20008011411 */
[----:B------:R-:W-:Y:S01]  /*1e20*/  IADD3 R47, R120, 0x20, RZ ;  /* 0x00000020782f7810 */ /* 0x000fe20007ffe0ff */
[----:B------:R-:W-:Y:S01]  /*1e30*/  ULDC.64 UR4, c[0x0][0x278] ;  /* 0x00009e0000047ab9 */ /* 0x000fe20000000a00 */
[----:B------:R-:W-:Y:S01]  /*1e40*/  IMAD.WIDE.U32 R10, R3, c[0x0][0x278], R188 ;  /* 0x00009e00030a7a25 */ /* 0x000fe200078e00bc */
[----:B------:R-:W-:Y:S01]  /*1e50*/  SHF.R.S32.HI R3, RZ, 0x1f, R5 ;  /* 0x0000001fff037819 */ /* 0x000fe20000011405 */
[----:B------:R-:W-:Y:S01]  /*1e60*/  UIMAD UR4, UR14, UR4, URZ ;  /* 0x000000040e0472a4 */ /* 0x000fe2000f8e023f */
[----:B------:R-:W-:Y:S01]  /*1e70*/  IADD3 R5, P1, P0, R5, -UR17, R120 ;  /* 0x8000001105057c10 */ /* 0x000fe2000f83e078 */
[----:B------:R-:W-:Y:S01]  /*1e80*/  UIMAD UR25, UR15, UR19, UR18 ;  /* 0x000000130f1972a4 */ /* 0x000fe2000f8e0212 */
[----:B------:R-:W-:Y:S01]  /*1e90*/  IMAD.WIDE.U32 R12, R2, 0x40, RZ ;  /* 0x00000040020c7825 */ /* 0x000fe200078e00ff */
[----:B------:R-:W-:Y:S01]  /*1ea0*/  UIMAD UR22, UR15, UR5, UR4 ;  /* 0x000000050f1672a4 */ /* 0x000fe2000f8e0204 */
[----:B------:R-:W-:Y:S01]  /*1eb0*/  IADD3.X R3, R3, ~UR24, R121, P1, P0 ;  /* 0x8000001803037c10 */ /* 0x000fe20008fe0479 */
[----:B------:R-:W-:Y:S01]  /*1ec0*/  UMOV UR33, 0x80 ;  /* 0x0000008000217882 */ /* 0x000fe20000000000 */
[C---:B------:R-:W-:Y:S01]  /*1ed0*/  IMAD R90, R92.reuse, c[0x0][0x2a0], RZ ;  /* 0x0000a8005c5a7a24 */ /* 0x040fe200078e02ff */
[----:B------:R-:W-:Y:S01]  /*1ee0*/  IADD3 R7, R7, UR25, RZ ;  /* 0x0000001907077c10 */ /* 0x000fe2000fffe0ff */
[----:B------:R-:W-:Y:S01]  /*1ef0*/  IMAD R92, R92, c[0x0][0x298], RZ ;  /* 0x0000a6005c5c7a24 */ /* 0x000fe200078e02ff */
[----:B------:R-:W-:Y:S01]  /*1f00*/  IADD3 R11, R11, UR22, RZ ;  /* 0x000000160b0b7c10 */ /* 0x000fe2000fffe0ff */
[C---:B------:R-:W-:Y:S01]  /*1f10*/  IMAD R4, R3.reuse, c[0x0][0x290], RZ ;  /* 0x0000a40003047a24 */ /* 0x040fe200078e02ff */
[----:B------:R-:W-:Y:S01]  /*1f20*/  ULDC.64 UR4, c[0x0][0x1a0] ;  /* 0x0000680000047ab9 */ /* 0x000fe20000000a00 */
[----:B------:R-:W-:Y:S01]  /*1f30*/  IMAD R3, R3, c[0x0][0x288], RZ ;  /* 0x0000a20003037a24 */ /* 0x000fe200078e02ff */
[----:B------:R-:W-:Y:S01]  /*1f40*/  UMOV UR32, 0x40 ;  /* 0x0000004000207882 */ /* 0x000fe20000000000 */
[C---:B------:R-:W-:Y:S01]  /*1f50*/  IMAD R4, R5.reuse, c[0x0][0x294], R4 ;  /* 0x0000a50005047a24 */ /* 0x040fe200078e0204 */
[----:B------:R-:W-:Y:S01]  /*1f60*/  UIMAD UR23, UR33, UR5, URZ ;  /* 0x00000005211772a4 */ /* 0x000fe2000f8e023f */
[C---:B------:R-:W-:Y:S01]  /*1f70*/  IMAD.WIDE.U32 R6, R5.reuse, c[0x0][0x290], R6 ;  /* 0x0000a40005067a25 */ /* 0x040fe200078e0006 */
[----:B------:R-:W-:Y:S01]  /*1f80*/  UIMAD UR5, UR32, UR5, URZ ;  /* 0x00000005200572a4 */ /* 0x000fe2000f8e023f */
[C---:B------:R-:W-:Y:S01]  /*1f90*/  IADD3 R107, R120.reuse, 0x40, RZ ;  /* 0x00000040786b7810 */ /* 0x040fe20007ffe0ff */
[----:B------:R-:W-:Y:S01]  /*1fa0*/  ULDC UR31, c[0x0][0x19c] ;  /* 0x00006700001f7ab9 */ /* 0x000fe20000000800 */
[C---:B------:R-:W-:Y:S01]  /*1fb0*/  IMAD R3, R5.reuse, c[0x0][0x28c], R3 ;  /* 0x0000a30005037a24 */ /* 0x040fe200078e0203 */
[----:B------:R-:W-:Y:S01]  /*1fc0*/  UMOV UR21, 0xc0 ;  /* 0x000000c000157882 */ /* 0x000fe20000000000 */
[----:B------:R-:W-:Y:S01]  /*1fd0*/  IMAD.WIDE.U32 R10, R5, c[0x0][0x288], R10 ;  /* 0x0000a200050a7a25 */ /* 0x000fe200078e000a */
[----:B------:R-:W-:Y:S01]  /*1fe0*/  IADD3 R76, R13, UR5, RZ ;  /* 0x000000050d4c7c10 */ /* 0x000fe2000fffe0ff */
[----:B------:R-:W-:Y:S01]  /*1ff0*/  ULDC UR22, c[0x0][0x294] ;  /* 0x0000a50000167ab9 */ /* 0x000fe20000000800 */
[----:B------:R-:W-:Y:S01]  /*2000*/  IADD3 R106, R120, 0x60, RZ ;  /* 0x00000060786a7810 */ /* 0x000fe20007ffe0ff */
[----:B------:R-:W-:Y:S01]  /*2010*/  IMAD.IADD R5, R7, 0x1, R4 ;  /* 0x0000000107057824 */ /* 0x000fe200078e0204 */
[----:B------:R-:W-:Y:S01]  /*2020*/  ULDC UR5, c[0x0][0x1a4] ;  /* 0x0000690000057ab9 */ /* 0x000fe20000000800 */
[----:B------:R-:W-:Y:S01]  /*2030*/  IMAD.MOV.U32 R4, RZ, RZ, R6 ;  /* 0x000000ffff047224 */ /* 0x000fe200078e0006 */
[----:B------:R-:W-:Y:S01]  /*2040*/  UMOV UR20, 0x140 ;  /* 0x0000014000147882 */ /* 0x000fe20000000000 */
[----:B------:R-:W-:Y:S01]  /*2050*/  IMAD.WIDE.U32 R6, R2, 0x80, RZ ;  /* 0x0000008002067825 */ /* 0x000fe200078e00ff */
[----:B------:R-:W-:Y:S01]  /*2060*/  UIMAD UR33, UR33, UR31, URZ ;  /* 0x0000001f212172a4 */ /* 0x000fe2000f8e023f */
[----:B------:R-:W-:Y:S01]  /*2070*/  SHF.L.U64.HI R76, R12, 0x1, R76 ;  /* 0x000000010c4c7819 */ /* 0x000fe2000001024c */
[----:B------:R-:W-:Y:S01]  /*2080*/  UIMAD UR32, UR32, UR31, URZ ;  /* 0x0000001f202072a4 */ /* 0x000fe2000f8e023f */
[----:B------:R-:W-:Y:S01]  /*2090*/  IMAD.IADD R3, R11, 0x1, R3 ;  /* 0x000000010b037824 */ /* 0x000fe200078e0203 */
[----:B------:R-:W-:Y:S01]  /*20a0*/  UMOV UR19, 0x180 ;  /* 0x0000018000137882 */ /* 0x000fe20000000000 */
[----:B------:R-:W-:Y:S01]  /*20b0*/  IMAD.MOV.U32 R2, RZ, RZ, R10 ;  /* 0x000000ffff027224 */ /* 0x000fe200078e000a */
[----:B------:R-:W-:Y:S01]  /*20c0*/  UIMAD.WIDE.U32 UR40, UR21, UR4, URZ ;  /* 0x00000004152872a5 */ /* 0x000fe2000f8e003f */
[C---:B------:R-:W-:Y:S01]  /*20d0*/  IMAD R92, R0.reuse, c[0x0][0x29c], R92 ;  /* 0x0000a700005c7a24 */ /* 0x040fe200078e025c */
[----:B------:R-:W-:Y:S01]  /*20e0*/  UIMAD UR31, UR21, UR22, URZ ;  /* 0x00000016151f72a4 */ /* 0x000fe2000f8e023f */
[C---:B------:R-:W-:Y:S01]  /*20f0*/  IMAD.WIDE.U32 R2, R0.reuse, c[0x0][0x298], R2 ;  /* 0x0000a60000027a25 */ /* 0x040fe200078e0002 */
[----:B------:R-:W-:Y:S01]  /*2100*/  UIMAD UR36, UR21, UR5, URZ ;  /* 0x00000005152472a4 */ /* 0x000fe2000f8e023f */
[----:B------:R-:W-:Y:S01]  /*2110*/  IADD3 R81, R7, UR23, RZ ;  /* 0x0000001707517c10 */ /* 0x000fe2000fffe0ff */
[----:B------:R-:W-:Y:S01]  /*2120*/  UMOV UR18, 0x1c0 ;  /* 0x000001c000127882 */ /* 0x000fe20000000000 */
[----:B------:R-:W-:Y:S01]  /*2130*/  IMAD R90, R0, c[0x0][0x2a4], R90 ;  /* 0x0000a900005a7a24 */ /* 0x000fe200078e025a */
[----:B------:R-:W-:Y:S01]  /*2140*/  LEA R93, P0, R2, c[0x0][0x268], 0x1 ;  /* 0x00009a00025d7a11 */ /* 0x000fe200078008ff */
[----:B------:R-:W-:Y:S01]  /*2150*/  IMAD.WIDE.U32 R4, R0, c[0x0][0x2a0], R4 ;  /* 0x0000a80000047a25 */ /* 0x000fe200078e0004 */
[----:B------:R-:W-:Y:S01]  /*2160*/  UIMAD.WIDE.U32 UR38, UR20, UR4, URZ ;  /* 0x00000004142672a5 */ /* 0x000fe2000f8e003f */
[----:B------:R-:W-:Y:S01]  /*2170*/  SHF.L.U64.HI R81, R6, 0x1, R81 ;  /* 0x0000000106517819 */ /* 0x000fe20000010251 */
[----:B------:R-:W-:Y:S01]  /*2180*/  UIMAD UR21, UR20, UR22, URZ ;  /* 0x00000016141572a4 */ /* 0x000fe2000f8e023f */
[----:B------:R-:W-:Y:S01]  /*2190*/  IMAD.IADD R92, R3, 0x1, R92 ;  /* 0x00000001035c7824 */ /* 0x000fe200078e025c */
[----:B------:R-:W-:Y:S01]  /*21a0*/  LEA R91, P1, R4, c[0x0][0x270], 0x1 ;  /* 0x00009c00045b7a11 */ /* 0x000fe200078208ff */
[----:B------:R-:W-:Y:S01]  /*21b0*/  IMAD.IADD R90, R5, 0x1, R90 ;  /* 0x00000001055a7824 */ /* 0x000fe200078e025a */
[----:B------:R-:W-:Y:S01]  /*21c0*/  UIMAD UR37, UR20, UR5, URZ ;  /* 0x00000005142572a4 */ /* 0x000fe2000f8e023f */
        /* <DEDUP_REMOVED lines=8> */
[----:B------:R-:W-:Y:S01]  /*2250*/  UIMAD UR20, UR19, UR22, URZ ;  /* 0x00000016131472a4 */ /* 0x000fe2000f8e023f */
[----:B------:R-:W-:Y:S01]  /*2260*/  LEA R87, P1, R118, c[0x0][0x168], 0x1 ;  /* 0x00005a0076577a11 */ /* 0x000fe200078208ff */
[----:B------:R-:W-:Y:S01]  /*2270*/  IMAD.MOV.U32 R99, RZ, RZ, c[0x0][0x288] ;  /* 0x0000a200ff637624 */ /* 0x000fe200078e00ff */
[----:B------:R-:W-:Y:S01]  /*2280*/  LEA R89, P0, R114, c[0x0][0x170], 0x1 ;  /* 0x00005c0072597a11 */ /* 0x000fe200078008ff */
[----:B------:R-:W-:Y:S01]  /*2290*/  IMAD.WIDE.U32 R136, R134, 0x80, RZ ;  /* 0x0000008086887825 */ /* 0x000fe200078e00ff */
[----:B------:R-:W-:Y:S01]  /*22a0*/  LEA.HI.X R86, R118, c[0x0][0x16c], R63, 0x1, P1 ;  /* 0x00005b0076567a11 */ /* 0x000fe200008f0c3f */
[----:B------:R-:W-:Y:S01]  /*22b0*/  UIMAD UR22, UR18, UR22, URZ ;  /* 0x00000016121672a4 */ /* 0x000fe2000f8e023f */
[----:B------:R-:W-:Y:S01]  /*22c0*/  LEA.HI.X R88, R114, c[0x0][0x174], R117, 0x1, P0 ;  /* 0x00005d0072587a11 */ /* 0x000fe200000f0c75 */
[C---:B------:R-:W-:Y:S01]  /*22d0*/  IMAD.SHL.U32 R75, R126.reuse, 0x40, RZ ;  /* 0x000000407e4b7824 */ /* 0x040fe200078e00ff */
[----:B------:R-:W-:Y:S01]  /*22e0*/  SHF.R.S32.HI R26, RZ, 0x1f, R97 ;  /* 0x0000001fff1a7819 */ /* 0x000fe20000011461 */
[----:B------:R-:W-:Y:S01]  /*22f0*/  IMAD.SHL.U32 R80, R126, 0x80, RZ ;  /* 0x000000807e507824 */ /* 0x000fe200078e00ff */
[-C--:B------:R-:W-:Y:S01]  /*2300*/  IADD3 R27, P1, R110, R97.reuse, RZ ;  /* 0x000000616e1b7210 */ /* 0x080fe20007f3e0ff */
[C---:B------:R-:W-:Y:S01]  /*2310*/  IMAD.SHL.U32 R73, R126.reuse, 0x20, RZ ;  /* 0x000000207e497824 */ /* 0x040fe200078e00ff */
[----:B------:R-:W-:Y:S01]  /*2320*/  IADD3 R97, P0, R109, R97, RZ ;  /* 0x000000616d617210 */ /* 0x000fe20007f1e0ff */
[C---:B------:R-:W-:Y:S01]  /*2330*/  IMAD.WIDE.U32 R132, R126.reuse, 0xc0, RZ ;  /* 0x000000c07e847825 */ /* 0x040fe200078e00ff */
[C---:B------:R-:W-:Y:S01]  /*2340*/  SHF.L.U64.HI R74, R126.reuse, R66, c[0x0][0x294] ;  /* 0x0000a5007e4a7619 */ /* 0x040fe20000010242 */
[----:B------:R-:W-:Y:S01]  /*2350*/  UIMAD.WIDE.U32 UR34, UR19, UR4, URZ ;  /* 0x00000004132272a5 */ /* 0x000fe2000f8e003f */
[-C--:B------:R-:W-:Y:S01]  /*2360*/  SHF.L.U64.HI R79, R126, R69.reuse, c[0x0][0x294] ;  /* 0x0000a5007e4f7619 */ /* 0x080fe20000010245 */
[--C-:B------:R-:W-:Y:S01]  /*2370*/  IMAD.X R96, R100, 0x1, R26.reuse, P0 ;  /* 0x0000000164607824 */ /* 0x100fe200000e061a */
[C---:B------:R-:W-:Y:S01]  /*2380*/  SHF.L.U64.HI R72, R126.reuse, R98, c[0x0][0x294] ;  /* 0x0000a5007e487619 */ /* 0x040fe20000010262 */
[----:B------:R-:W-:Y:S01]  /*2390*/  IMAD.X R26, R101, 0x1, R26, P1 ;  /* 0x00000001651a7824 */ /* 0x000fe200008e061a */
[----:B------:R-:W-:Y:S01]  /*23a0*/  UIMAD UR19, UR19, UR5, URZ ;  /* 0x00000005131372a4 */ /* 0x000fe2000f8e023f */
[C---:B------:R-:W-:Y:S01]  /*23b0*/  IMAD.WIDE.U32 R130, R126.reuse, 0x140, RZ ;  /* 0x000001407e827825 */ /* 0x040fe200078e00ff */
[----:B------:R-:W-:Y:S01]  /*23c0*/  SHF.L.U64.HI R96, R97, 0x1, R96 ;  /* 0x0000000161607819 */ /* 0x000fe20000010260 */
[----:B------:R-:W-:Y:S01]  /*23d0*/  UIMAD.WIDE.U32 UR42, UR18, UR4, URZ ;  /* 0x00000004122a72a5 */ /* 0x000fe2000f8e003f */
[----:B------:R-:W-:Y:S01]  /*23e0*/  SHF.L.U64.HI R26, R27, 0x1, R26 ;  /* 0x000000011b1a7819 */ /* 0x000fe2000001021a */
[----:B------:R-:W-:Y:S01]  /*23f0*/  IMAD.SHL.U32 R97, R97, 0x2, RZ ;  /* 0x0000000261617824 */ /* 0x000fe200078e00ff */
[----:B------:R-:W-:Y:S01]  /*2400*/  UIMAD UR5, UR18, UR5, URZ ;  /* 0x00000005120572a4 */ /* 0x000fe2000f8e023f */
[----:B------:R-:W-:Y:S01]  /*2410*/  IMAD.SHL.U32 R27, R27, 0x2, RZ ;  /* 0x000000021b1b7824 */ /* 0x000fe200078e00ff */
[----:B------:R-:W-:Y:S01]  /*2420*/  SHF.L.U64.HI R66, R99, R66, c[0x0][0x28c] ;  /* 0x0000a30063427619 */ /* 0x000fe20000010242 */
        /* <DEDUP_REMOVED lines=8> */
[C---:B------:R-:W-:Y:S01]  /*24b0*/  IMAD.SHL.U32 R61, R108.reuse, 0x20, RZ ;  /* 0x000000206c3d7824 */ /* 0x040fe200078e00ff */
[C---:B------:R-:W-:Y:S01]  /*24c0*/  SHF.L.U64.HI R69, R99.reuse, R69, c[0x0][0x28c] ;  /* 0x0000a30063457619 */ /* 0x040fe20000010245 */
[C---:B------:R-:W-:Y:S01]  /*24d0*/  IMAD.SHL.U32 R59, R108.reuse, 0x40, RZ ;  /* 0x000000406c3b7824 */ /* 0x040fe200078e00ff */
[----:B------:R-:W-:Y:S01]  /*24e0*/  SHF.L.U64.HI R98, R99, R98, c[0x0][0x28c] ;  /* 0x0000a30063627619 */ /* 0x000fe20000010262 */
[C---:B------:R-:W-:Y:S01]  /*24f0*/  IMAD R57, R108.reuse, 0x60, RZ ;  /* 0x000000606c397824 */ /* 0x040fe200078e02ff */
[----:B------:R-:W-:Y:S01]  /*2500*/  SHF.L.U64.HI R74, R75, 0x1, R74 ;  /* 0x000000014b4a7819 */ /* 0x000fe2000001024a */
[----:B------:R-:W-:Y:S01]  /*2510*/  IMAD.SHL.U32 R55, R108, 0x80, RZ ;  /* 0x000000806c377824 */ /* 0x000fe200078e00ff */
[----:B------:R-:W-:Y:S01]  /*2520*/  SHF.L.U64.HI R79, R80, 0x1, R79 ;  /* 0x00000001504f7819 */ /* 0x000fe2000001024f */
[C---:B------:R-:W-:Y:S01]  /*2530*/  IMAD R53, R108.reuse, 0xa0, RZ ;  /* 0x000000a06c357824 */ /* 0x040fe200078e02ff */
[----:B------:R-:W-:Y:S01]  /*2540*/  SHF.L.U64.HI R72, R73, 0x1, R72 ;  /* 0x0000000149487819 */ /* 0x000fe20000010248 */
[----:B------:R-:W-:Y:S01]  /*2550*/  IMAD R51, R108, 0xc0, RZ ;  /* 0x000000c06c337824 */ /* 0x000fe200078e02ff */
[----:B------:R-:W-:Y:S01]  /*2560*/  IADD3.X R94, R96, c[0x0][0x2b4], RZ, P3, !PT ;  /* 0x0000ad00605e7a10 */ /* 0x000fe20001ffe4ff */
[----:B------:R-:W-:Y:S01]  /*2570*/  IMAD R49, R108, 0xe0, RZ ;  /* 0x000000e06c317824 */ /* 0x000fe200078e02ff */
[----:B------:R-:W-:Y:S01]  /*2580*/  IADD3.X R10, R26, c[0x0][0x2b4], RZ, P1, !PT ;  /* 0x0000ad001a0a7a10 */ /* 0x000fe20000ffe4ff */
[----:B------:R-:W-:Y:S01]  /*2590*/  IMAD.WIDE.U32 R126, R126, 0x1c0, RZ ;  /* 0x000001c07e7e7825 */ /* 0x000fe200078e00ff */
[C---:B------:R-:W-:Y:S01]  /*25a0*/  IADD3 R105, R120.reuse, 0x80, RZ ;  /* 0x0000008078697810 */ /* 0x040fe20007ffe0ff */
[----:B------:R-:W-:Y:S01]  /*25b0*/  ULDC UR28, c[0x0][0x28c] ;  /* 0x0000a300001c7ab9 */ /* 0x000fe20000000800 */
[C---:B------:R-:W-:Y:S01]  /*25c0*/  IADD3 R104, R120.reuse, 0xa0, RZ ;  /* 0x000000a078687810 */ /* 0x040fe20007ffe0ff */
[----:B------:R-:W-:Y:S01]  /*25d0*/  IMAD.MOV.U32 R65, RZ, RZ, c[0x0][0x290] ;  /* 0x0000a400ff417624 */ /* 0x000fe200078e00ff */
[----:B------:R-:W-:Y:S01]  /*25e0*/  IADD3 R103, R120, 0xc0, RZ ;  /* 0x000000c078677810 */ /* 0x000fe20007ffe0ff */
[----:B------:R-:W-:Y:S01]  /*25f0*/  IMAD.SHL.U32 R77, R12, 0x2, RZ ;  /* 0x000000020c4d7824 */ /* 0x000fe200078e00ff */
[----:B------:R-:W-:Y:S01]  /*2600*/  IADD3 R102, R120, 0xe0, RZ ;  /* 0x000000e078667810 */ /* 0x000fe20007ffe0ff */
[C---:B------:R-:W-:Y:S01]  /*2610*/  IMAD.SHL.U32 R67, R99.reuse, 0x40, RZ ;  /* 0x0000004063437824 */ /* 0x040fe200078e00ff */
[----:B------:R-:W-:Y:S01]  /*2620*/  SHF.R.S32.HI R60, RZ, 0x1f, R61 ;  /* 0x0000001fff3c7819 */ /* 0x000fe2000001143d */
[C---:B------:R-:W-:Y:S01]  /*2630*/  IMAD.SHL.U32 R70, R99.reuse, 0x80, RZ ;  /* 0x0000008063467824 */ /* 0x040fe200078e00ff */
[----:B------:R-:W-:Y:S01]  /*2640*/  SHF.R.S32.HI R58, RZ, 0x1f, R59 ;  /* 0x0000001fff3a7819 */ /* 0x000fe2000001143b */
[----:B------:R-:W-:Y:S01]  /*2650*/  IMAD.SHL.U32 R82, R6, 0x2, RZ ;  /* 0x0000000206527824 */ /* 0x000fe200078e00ff */
[----:B------:R-:W-:Y:S01]  /*2660*/  SHF.R.S32.HI R56, RZ, 0x1f, R57 ;  /* 0x0000001fff387819 */ /* 0x000fe20000011439 */
[----:B------:R-:W-:Y:S01]  /*2670*/  IMAD.U32 R12, RZ, RZ, UR10 ;  /* 0x0000000aff0c7e24 */ /* 0x000fe2000f8e00ff */
        /* <DEDUP_REMOVED lines=15> */
[----:B------:R-:W-:Y:S01]  /*2770*/  ULDC UR25, c[0x0][0x28c] ;  /* 0x0000a30000197ab9 */ /* 0x000fe20000000800 */
[----:B------:R-:W-:Y:S01]  /*2780*/  IADD3 R85, R127, UR22, RZ ;  /* 0x000000167f557c10 */ /* 0x000fe2000fffe0ff */
[----:B------:R-:W-:Y:S01]  /*2790*/  ULDC UR24, c[0x0][0x28c] ;  /* 0x0000a30000187ab9 */ /* 0x000fe20000000800 */
[----:B------:R-:W-:Y:S01]  /*27a0*/  IADD3.X R96, R96, c[0x0][0x2ac], RZ, P2, !PT ;  /* 0x0000ab0060607a10 */ /* 0x000fe200017fe4ff */
[----:B------:R-:W-:Y:S01]  /*27b0*/  ULDC UR23, c[0x0][0x28c] ;  /* 0x0000a30000177ab9 */ /* 0x000fe20000000800 */
[----:B------:R-:W-:Y:S01]  /*27c0*/  IADD3.X R26, R26, c[0x0][0x2ac], RZ, P0, !PT ;  /* 0x0000ab001a1a7a10 */ /* 0x000fe200007fe4ff */
[----:B------:R-:W-:Y:S01]  /*27d0*/  ULDC UR4, c[0x0][0x230] ;  /* 0x00008c0000047ab9 */ /* 0x000fe20000000800 */
[----:B------:R-:W-:Y:S01]  /*27e0*/  IADD3 R84, R129, UR20, RZ ;  /* 0x0000001481547c10 */ /* 0x000fe2000fffe0ff */
[----:B------:R-:W-:-:S02]  /*27f0*/  UIMAD UR30, UR30, 0xc0, URZ ;  /* 0x000000c01e1e78a4 */ /* 0x000fc4000f8e023f */
[----:B------:R-:W-:Y:S02]  /*2800*/  UIMAD UR29, UR29, 0x140, URZ ;  /* 0x000001401d1d78a4 */ /* 0x000fe4000f8e023f */
[----:B------:R-:W-:Y:S02]  /*2810*/  UIMAD UR28, UR28, 0x180, URZ ;  /* 0x000001801c1c78a4 */ /* 0x000fe4000f8e023f */
[----:B------:R-:W-:Y:S02]  /*2820*/  UIMAD UR27, UR27, 0x1c0, URZ ;  /* 0x000001c01b1b78a4 */ /* 0x000fe4000f8e023f */
[----:B------:R-:W-:Y:S02]  /*2830*/  UIMAD UR26, UR26, 0xc0, URZ ;  /* 0x000000c01a1a78a4 */ /* 0x000fe4000f8e023f */
[----:B------:R-:W-:Y:S02]  /*2840*/  UIMAD UR25, UR25, 0x140, URZ ;  /* 0x00000140191978a4 */ /* 0x000fe4000f8e023f */
[----:B------:R-:W-:-:S02]  /*2850*/  UIMAD UR24, UR24, 0x180, URZ ;  /* 0x00000180181878a4 */ /* 0x000fc4000f8e023f */
[----:B------:R-:W-:Y:S02]  /*2860*/  UIMAD UR23, UR23, 0x1c0, URZ ;  /* 0x000001c0171778a4 */ /* 0x000fe4000f8e023f */
[----:B------:R-:W-:Y:S02]  /*2870*/  UIADD3 UR36, UR41, UR36, URZ ;  /* 0x0000002429247290 */ /* 0x000fe4000fffe03f */
[----:B------:R-:W-:Y:S02]  /*2880*/  UIADD3 UR37, UR39, UR37, URZ ;  /* 0x0000002527257290 */ /* 0x000fe4000fffe03f */
[----:B------:R-:W-:Y:S02]  /*2890*/  UIADD3 UR19, UR35, UR19, URZ ;  /* 0x0000001323137290 */ /* 0x000fe4000fffe03f */
[----:B------:R-:W-:Y:S02]  /*28a0*/  UIADD3 UR5, UR43, UR5, URZ ;  /* 0x000000052b057290 */ /* 0x000fe4000fffe03f */
[----:B------:R-:W-:-:S02]  /*28b0*/  ULDC.U8 UR20, c[0x0][0x313] ;  /* 0x0000c4c000147ab9 */ /* 0x000fc40000000000 */
.L_x_2006:
[----:B------:R-:W-:Y:S01]  /*28c0*/  ISETP.NE.AND P5, PT, R113, RZ, PT ;  /* 0x000000ff7100720c */ /* 0x000fe20003fa5270 */
[----:B------:R-:W-:Y:S02]  /*28d0*/  IMAD.SHL.U32 R14, R12, 0x100, RZ ;  /* 0x000001000c0e7824 */ /* 0x000fe400078e00ff */
[----:B------:R-:W-:Y:S03]  /*28e0*/  IMAD.MOV.U32 R7, RZ, RZ, R90 ;  /* 0x000000ffff077224 */ /* 0x000fe600078e005a */
[----:B------:R-:W-:Y:S04]  /*28f0*/  IADD3 R13, R14, -0x100, RZ ;  /* 0xffffff000e0d7810 */ /* 0x000fe80007ffe0ff */
[C---:B------:R-:W-:Y:S02]  /*2900*/  IADD3 R5, -R13.reuse, UR12, RZ ;  /* 0x0000000c0d057c10 */ /* 0x040fe4000fffe1ff */
[----:B------:R-:W-:Y:S02]  /*2910*/  IADD3 R4, -R13, UR17, RZ ;  /* 0x000000110d047c10 */ /* 0x000fe4000fffe1ff */
[CC--:B------:R-:W-:Y:S04]  /*2920*/  ISETP.GE.OR P0, PT, R47.reuse, R5.reuse, P5 ;  /* 0x000000052f00720c */ /* 0x0c0fe80002f06670 */
[-C--:B------:R-:W-:Y:S02]  /*2930*/  ISETP.LT.OR P3, PT, R47, R4.reuse, P0 ;  /* 0x000000042f00720c */ /* 0x080fe40000761670 */
[CC--:B------:R-:W-:Y:S02]  /*2940*/  ISETP.GE.OR P0, PT, R107.reuse, R5.reuse, P5 ;  /* 0x000000056b00720c */ /* 0x0c0fe40002f06670 */
[----:B------:R-:W-:Y:S02]  /*2950*/  P2R R6, PR, RZ, 0x8 ;  /* 0x00000008ff067803 */ /* 0x000fe40000000000 */
[-C--:B------:R-:W-:Y:S02]  /*2960*/  ISETP.LT.OR P6, PT, R107, R4.reuse, P0 ;  /* 0x000000046b00720c */ /* 0x080fe400007c1670 */
[CC--:B------:R-:W-:Y:S02]  /*2970*/  ISETP.GE.OR P0, PT, R106.reuse, R5.reuse, P5 ;  /* 0x000000056a00720c */ /* 0x0c0fe40002f06670 */
[----:B------:R-:W-:Y:S02]  /*2980*/  P2R R140, PR, RZ, 0x40 ;  /* 0x00000040ff8c7803 */ /* 0x000fe40000000000 */
[-C--:B------:R-:W-:Y:S02]  /*2990*/  ISETP.LT.OR P4, PT, R106, R4.reuse, P0 ;  /* 0x000000046a00720c */ /* 0x080fe40000781670 */
[C---:B------:R-:W-:Y:S02]  /*29a0*/  ISETP.GE.OR P0, PT, R105.reuse, R5, P5 ;  /* 0x000000056900720c */ /* 0x040fe40002f06670 */
[C---:B------:R-:W-:Y:S02]  /*29b0*/  @!P3 LEA R30, P2, R36.reuse, R89, 0x1 ;  /* 0x00000059241eb211 */ /* 0x040fe400078408ff */
[----:B------:R-:W-:Y:S02]  /*29c0*/  ISETP.LT.OR P0, PT, R105, R4, P0 ;  /* 0x000000046900720c */ /* 0x000fe40000701670 */
[----:B------:R-:W-:Y:S02]  /*29d0*/  @!P3 LEA.HI.X R31, R36, R88, R35, 0x1, P2 ;  /* 0x00000058241fb211 */ /* 0x000fe400010f0c23 */
[----:B------:R-:W-:Y:S02]  /*29e0*/  P2R R144, PR, RZ, 0x1 ;  /* 0x00000001ff907803 */ /* 0x000fe40000000000 */
[----:B------:R-:W-:Y:S02]  /*29f0*/  @!P6 IADD3 R22, P0, R89, R77, RZ ;  /* 0x0000004d5916e210 */ /* 0x000fe40007f1e0ff */
[----:B------:R-:W-:Y:S02]  /*2a00*/  ISETP.NE.AND P2, PT, R144, RZ, PT ;  /* 0x000000ff9000720c */ /* 0x000fe40003f45270 */
[C---:B------:R-:W-:Y:S01]  /*2a10*/  @!P3 IADD3 R152, P1, R91.reuse, R73, RZ ;  /* 0x000000495b98b210 */ /* 0x040fe20007f3e0ff */
[----:B------:R-:W-:Y:S01]  /*2a20*/  @!P6 IMAD.X R23, R88, 0x1, R76, P0 ;  /* 0x000000015817e824 */ /* 0x000fe200000e064c */
[----:B------:R-:W-:Y:S02]  /*2a30*/  ISETP.GE.OR P0, PT, R104, R5, P5 ;  /* 0x000000056800720c */ /* 0x000fe40002f06670 */
[----:B------:R-:W-:Y:S01]  /*2a40*/  P2R R0, PR, RZ, 0x10 ;  /* 0x00000010ff007803 */ /* 0x000fe20000000000 */
[----:B------:R-:W-:Y:S01]  /*2a50*/  @!P3 IMAD.X R153, R90, 0x1, R72, P1 ;  /* 0x000000015a99b824 */ /* 0x000fe200008e0648 */
[----:B------:R-:W-:Y:S02]  /*2a60*/  ISETP.LT.OR P5, PT, R104, R4, P0 ;  /* 0x000000046800720c */ /* 0x000fe400007a1670 */
[C---:B------:R-:W-:Y:S03]  /*2a70*/  @!P6 IADD3 R28, P1, R91.reuse, R75, RZ ;  /* 0x0000004b5b1ce210 */ /* 0x040fe60007f3e0ff */
[C---:B------:R-:W-:Y:S02]  /*2a80*/  @!P2 IADD3 R16, P0, R91.reuse, R80, RZ ;  /* 0x000000505b10a210 */ /* 0x040fe40007f1e0ff */
[C---:B------:R-:W-:Y:S01]  /*2a90*/  @!P6 IMAD.X R29, R90.reuse, 0x1, R74, P1 ;  /* 0x000000015a1de824 */ /* 0x040fe200008e064a */
[----:B------:R-:W-:Y:S02]  /*2aa0*/  @!P4 IADD3 R20, P1, R91, R132, RZ ;  /* 0x000000845b14c210 */ /* 0x000fe40007f3e0ff */
[C---:B------:R-:W-:Y:S01]  /*2ab0*/  @!P2 IMAD.X R17, R90.reuse, 0x1, R79, P0 ;  /* 0x000000015a11a824 */ /* 0x040fe200000e064f */
[C---:B------:R-:W-:Y:S02]  /*2ac0*/  @!P2 IADD3 R150, P0, R89.reuse, R82, RZ ;  /* 0x000000525996a210 */ /* 0x040fe40007f1e0ff */
[----:B------:R-:W-:Y:S01]  /*2ad0*/  @!P4 IMAD.X R21, R90, 0x1, R78, P1 ;  /* 0x000000015a15c824 */ /* 0x000fe200008e064e */
[----:B------:R-:W-:Y:S02]  /*2ae0*/  @!P4 IADD3 R18, P1, R89, UR40, RZ ;  /* 0x000000285912cc10 */ /* 0x000fe4000ff3e0ff */
[C---:B------:R-:W-:Y:S01]  /*2af0*/  @!P2 IMAD.X R151, R88.reuse, 0x1, R81, P0 ;  /* 0x000000015897a824 */ /* 0x040fe200000e0651 */
[----:B------:R-:W-:Y:S02]  /*2b00*/  @!P5 IADD3 R148, P0, R91, R130, RZ ;  /* 0x000000825b94d210 */ /* 0x000fe40007f1e0ff */
[----:B------:R-:W-:Y:S02]  /*2b10*/  @!P4 IADD3.X R19, R88, UR36, RZ, P1, !PT ;  /* 0x000000245813cc10 */ /* 0x000fe40008ffe4ff */
[----:B------:R-:W-:Y:S01]  /*2b20*/  ISETP.NE.AND P1, PT, R113, RZ, PT ;  /* 0x000000ff7100720c */ /* 0x000fe20003f25270 */
[----:B------:R-:W-:Y:S01]  /*2b30*/  @!P5 IMAD.X R149, R90, 0x1, R83, P0 ;  /* 0x000000015a95d824 */ /* 0x000fe200000e0653 */
[----:B------:R-:W-:Y:S02]  /*2b40*/  @!P5 IADD3 R146, P0, R89, UR38, RZ ;  /* 0x000000265992dc10 */ /* 0x000fe4000ff1e0ff */
[----:B------:R-:W-:Y:S02]  /*2b50*/  ISETP.NE.AND P4, PT, R140, RZ, PT ;  /* 0x000000ff8c00720c */ /* 0x000fe40003f85270 */
[----:B------:R-:W-:Y:S02]  /*2b60*/  @!P5 IADD3.X R147, R88, UR37, RZ, P0, !PT ;  /* 0x000000255893dc10 */ /* 0x000fe400087fe4ff */
[CC--:B------:R-:W-:Y:S04]  /*2b70*/  ISETP.GE.OR P0, PT, R103.reuse, R5.reuse, P1 ;  /* 0x000000056700720c */ /* 0x0c0fe80000f06670 */
        /* <DEDUP_REMOVED lines=27> */
[----:B--2---:R1:W-:Y:S01]  /*2d30*/  @!P4 STG.E.128 [R22.64], R28 ;  /* 0x0000001c1600c986 */ /* 0x0043e2000c101d06 */
[----:B------:R-:W-:Y:S11]  /*2d40*/  ISETP.NE.AND P4, PT, R0, RZ, PT ;  /* 0x000000ff0000720c */ /* 0x000ff60003f85270 */
[----:B------:R-:W-:Y:S02]  /*2d50*/  @!UPT UIADD3 URZ, URZ, URZ, URZ ;  /* 0x0000003f3f3ff290 */ /* 0x000fe4000fffe03f */
[----:B-1----:R-:W2:Y:S04]  /*2d60*/  @!P4 LDG.E.128 R20, [R20.64] ;  /* 0x000000061414c981 */ /* 0x002ea8000c1e1d00 */
[----:B--2---:R1:W-:Y:S04]  /*2d70*/  @!P4 STG.E.128 [R18.64], R20 ;  /* 0x000000141200c986 */ /* 0x0043e8000c101d06 */
[----:B-1----:R-:W2:Y:S04]  /*2d80*/  @!P2 LDG.E.128 R16, [R16.64] ;  /* 0x000000061010a981 */ /* 0x002ea8000c1e1d00 */
[----:B--2---:R-:W-:Y:S04]  /*2d90*/  @!P2 STG.E.128 [R150.64], R16 ;  /* 0x000000109600a986 */ /* 0x004fe8000c101d06 */
        /* <DEDUP_REMOVED lines=14> */
[----:B-1----:R-:W-:Y:S02]  /*2e80*/  MOV R2, R93 ;  /* 0x0000005d00027202 */ /* 0x002fe40000000f00 */
[----:B------:R-:W-:Y:S02]  /*2e90*/  MOV R3, R92 ;  /* 0x0000005c00037202 */ /* 0x000fe40000000f00 */
[----:B------:R-:W-:Y:S03]  /*2ea0*/  ISETP.GE.AND P0, PT, R188, UR4, PT ;  /* 0x00000004bc007c0c */ /* 0x000fe6000bf06270 */
[----:B------:R1:W2:Y:S10]  /*2eb0*/  LDG.E.128 R16, [R2.64] ;  /* 0x0000000602107981 */ /* 0x0002b4000c1e1d00 */
[----:B-1----:R-:W-:Y:S02]  /*2ec0*/  @!P0 MOV R2, R27 ;  /* 0x0000001b00028202 */ /* 0x002fe40000000f00 */
[----:B------:R-:W-:Y:S05]  /*2ed0*/  @!P0 MOV R3, R26 ;  /* 0x0000001a00038202 */ /* 0x000fea0000000f00 */
[----:B------:R1:W3:Y:S02]  /*2ee0*/  @!P0 LDG.E.64 R22, [R2.64] ;  /* 0x0000000602168981 */ /* 0x0002e4000c1e1b00 */
[----:B-1----:R-:W-:Y:S02]  /*2ef0*/  @!P0 MOV R2, R11 ;  /* 0x0000000b00028202 */ /* 0x002fe40000000f00 */
[----:B------:R-:W-:Y:S06]  /*2f00*/  @!P0 MOV R3, R10 ;  /* 0x0000000a00038202 */ /* 0x000fec0000000f00 */
[----:B------:R-:W4:Y:S02]  /*2f10*/  @!P0 LDG.E.64 R2, [R2.64] ;  /* 0x0000000602028981 */ /* 0x000f24000c1e1b00 */
[----:B----4-:R-:W-:Y:S01]  /*2f20*/  @!P0 HADD2.F32 R0, -RZ, R2.H0_H0 ;  /* 0x20000002ff008230 */ /* 0x010fe20000004100 */
[----:B--2---:R-:W-:Y:S01]  /*2f30*/  @!P0 MOV R4, R16 ;  /* 0x0000001000048202 */ /* 0x004fe20000000f00 */
[--C-:B------:R-:W-:Y:S01]  /*2f40*/  @!P0 HADD2.F32 R5, -RZ, R3.reuse.H0_H0 ;  /* 0x20000003ff058230 */ /* 0x100fe20000004100 */
[----:B------:R-:W-:Y:S01]  /*2f50*/  @!P0 MOV R7, R18 ;  /* 0x0000001200078202 */ /* 0x000fe20000000f00 */
[----:B---3--:R-:W-:Y:S02]  /*2f60*/  @!P0 HADD2.F32 R15, -RZ, R22.H0_H0 ;  /* 0x20000016ff0f8230 */ /* 0x008fe40000004100 */
[--C-:B------:R-:W-:Y:S02]  /*2f70*/  @!P0 HADD2.F32 R6, -RZ, R4.reuse.H0_H0 ;  /* 0x20000004ff068230 */ /* 0x100fe40000004100 */
[----:B------:R-:W-:Y:S02]  /*2f80*/  @!P0 HADD2.F32 R8, -RZ, R4.H1_H1 ;  /* 0x30000004ff088230 */ /* 0x000fe40000004100 */
[----:B------:R-:W-:Y:S01]  /*2f90*/  @!P0 HADD2.F32 R4, -RZ, R3.H1_H1 ;  /* 0x30000003ff048230 */ /* 0x000fe20000004100 */
[----:B------:R-:W-:Y:S01]  /*2fa0*/  @!P0 IMAD.MOV.U32 R3, RZ, RZ, R17 ;  /* 0x000000ffff038224 */ /* 0x000fe200078e0011 */
[----:B------:R-:W-:Y:S01]  /*2fb0*/  @!P0 HADD2.F32 R20, -RZ, R22.H1_H1 ;  /* 0x30000016ff148230 */ /* 0x000fe20000004100 */
[-C--:B------:R-:W-:Y:S01]  /*2fc0*/  @!P0 FMUL.FTZ R24, R8, R0.reuse ;  /* 0x0000000008188220 */ /* 0x080fe20000410000 */
[--C-:B------:R-:W-:Y:S01]  /*2fd0*/  @!P0 HADD2.F32 R21, -RZ, R23.reuse.H0_H0 ;  /* 0x20000017ff158230 */ /* 0x100fe20000004100 */
[C---:B------:R-:W-:Y:S01]  /*2fe0*/  @!P0 FMUL.FTZ R0, R6.reuse, R0 ;  /* 0x0000000006008220 */ /* 0x040fe20000410000 */
[----:B------:R-:W-:Y:S01]  /*2ff0*/  @!P0 HADD2.F32 R23, -RZ, R23.H1_H1 ;  /* 0x30000017ff178230 */ /* 0x000fe20000004100 */
[----:B------:R-:W-:Y:S01]  /*3000*/  @!P0 FFMA.FTZ R24, R6, R15, -R24 ;  /* 0x0000000f06188223 */ /* 0x000fe20000010818 */
        /* <DEDUP_REMOVED lines=15> */
[C---:B------:R-:W-:Y:S02]  /*3100*/  @!P0 FMUL.FTZ R29, R15.reuse, R5 ;  /* 0x000000050f1d8220 */ /* 0x040fe40000410000 */
[----:B------:R-:W-:Y:S02]  /*3110*/  @!P0 FMUL.FTZ R28, R22, R4 ;  /* 0x00000004161c8220 */ /* 0x000fe40000410000 */
        /* <DEDUP_REMOVED lines=15> */
.L_x_1956:
[----:B------:R-:W-:Y:S05]  /*3210*/  BSYNC B0 ;  /* 0x0000000000007941 */ /* 0x000fea0003800000 */
.L_x_1955:
        /* <DEDUP_REMOVED lines=16> */
[----:B------:R-:W4:Y:S01]  /*3320*/  @!P0 LDG.E.64 R2, [R2.64] ;  /* 0x0000000602028981 */ /* 0x000f22000c1e1b00 */
[----:B--2---:R-:W-:Y:S01]  /*3330*/  @!P0 IMAD.MOV.U32 R7, RZ, RZ, R18 ;  /* 0x000000ffff078224 */ /* 0x004fe200078e0012 */
[----:B------:R-:W-:Y:S05]  /*3340*/  @!P0 MOV R4, R16 ;  /* 0x0000001000048202 */ /* 0x000fea0000000f00 */
[--C-:B------:R-:W-:Y:S02]  /*3350*/  @!P0 HADD2.F32 R6, -RZ, R4.reuse.H0_H0 ;  /* 0x20000004ff068230 */ /* 0x100fe40000004100 */
[----:B------:R-:W-:Y:S02]  /*3360*/  @!P0 HADD2.F32 R8, -RZ, R4.H1_H1 ;  /* 0x30000004ff088230 */ /* 0x000fe40000004100 */
[--C-:B---3--:R-:W-:Y:S02]  /*3370*/  @!P0 HADD2.F32 R15, -RZ, R22.reuse.H0_H0 ;  /* 0x20000016ff0f8230 */ /* 0x108fe40000004100 */
[----:B------:R-:W-:Y:S02]  /*3380*/  @!P0 HADD2.F32 R20, -RZ, R22.H1_H1 ;  /* 0x30000016ff148230 */ /* 0x000fe40000004100 */
[--C-:B------:R-:W-:Y:S02]  /*3390*/  @!P0 HADD2.F32 R21, -RZ, R23.reuse.H0_H0 ;  /* 0x20000017ff158230 */ /* 0x100fe40000004100 */
[----:B------:R-:W-:Y:S02]  /*33a0*/  @!P0 HADD2.F32 R23, -RZ, R23.H1_H1 ;  /* 0x30000017ff178230 */ /* 0x000fe40000004100 */
[--C-:B----4-:R-:W-:Y:S02]  /*33b0*/  @!P0 HADD2.F32 R0, -RZ, R2.reuse.H0_H0 ;  /* 0x20000002ff008230 */ /* 0x110fe40000004100 */
[--C-:B------:R-:W-:Y:S02]  /*33c0*/  @!P0 HADD2.F32 R5, -RZ, R3.reuse.H0_H0 ;  /* 0x20000003ff058230 */ /* 0x100fe40000004100 */
[----:B------:R-:W-:Y:S01]  /*33d0*/  @!P0 HADD2.F32 R4, -RZ, R3.H1_H1 ;  /* 0x30000003ff048230 */ /* 0x000fe20000004100 */
[-C--:B------:R-:W-:Y:S01]  /*33e0*/  @!P0 FMUL.FTZ R24, R8, R0.reuse ;  /* 0x0000000008188220 */ /* 0x080fe20000410000 */
[----:B------:R-:W-:Y:S01]  /*33f0*/  @!P0 MOV R3, R17 ;  /* 0x0000001100038202 */ /* 0x000fe20000000f00 */
[C---:B------:R-:W-:Y:S01]  /*3400*/  @!P0 FMUL.FTZ R0, R6.reuse, R0 ;  /* 0x0000000006008220 */ /* 0x040fe20000410000 */
[----:B------:R-:W-:Y:S01]  /*3410*/  @!P0 HADD2.F32 R2, -RZ, R2.H1_H1 ;  /* 0x30000002ff028230 */ /* 0x000fe20000004100 */
[----:B------:R-:W-:Y:S01]  /*3420*/  @!P0 FFMA.FTZ R24, R6, R15, -R24 ;  /* 0x0000000f06188223 */ /* 0x000fe20000010818 */
        /* <DEDUP_REMOVED lines=12> */
[----:B------:R-:W-:Y:S01]  /*34f0*/  @!P0 F2FP.PACK_AB R0, R0, R24 ;  /* 0x000000180000823e */ /* 0x000fe200000000ff */
[C---:B------:R-:W-:Y:S02]  /*3500*/  @!P0 FMUL.FTZ R31, R15.reuse, R5 ;  /* 0x000000050f1f8220 */ /* 0x040fe40000410000 */
[----:B------:R-:W-:Y:S01]  /*3510*/  @!P0 FMUL.FTZ R30, R22, R4 ;  /* 0x00000004161e8220 */ /* 0x000fe20000410000 */
[----:B------:R-:W-:Y:S01]  /*3520*/  @!P0 MOV R16, R0 ;  /* 0x0000000000108202 */ /* 0x000fe20000000f00 */
        /* <DEDUP_REMOVED lines=13> */
.L_x_1958:
[----:B------:R-:W-:Y:S05]  /*3600*/  BSYNC B0 ;  /* 0x0000000000007941 */ /* 0x000fea0003800000 */
.L_x_1957:
[----:B------:R-:W-:Y:S01]  /*3610*/  ISETP.NE.AND P0, PT, R140, RZ, PT ;  /* 0x000000ff8c00720c */ /* 0x000fe20003f05270 */
[----:B------:R-:W-:Y:S01]  /*3620*/  @!UPT UIADD3 URZ, URZ, URZ, URZ ;  /* 0x0000003f3f3ff290 */ /* 0x000fe2000fffe03f */
[----:B------:R-:W-:Y:S11]  /*3630*/  BSSY B0, `(.L_x_1959) ;  /* 0x000003e000007945 */ /* 0x000ff60003800000 */
        /* <DEDUP_REMOVED lines=61> */
.L_x_1960:
[----:B------:R-:W-:Y:S05]  /*3a10*/  BSYNC B0 ;  /* 0x0000000000007941 */ /* 0x000fea0003800000 */
.L_x_1959:
[----:B------:R-:W-:Y:S01]  /*3a20*/  BSSY B0, `(.L_x_1961) ;  /* 0x0000044000007945 */ /* 0x000fe20003800000 */
[----:B------:R-:W-:-:S05]  /*3a30*/  @P4 BRA `(.L_x_1962) ;  /* 0x0000042000004947 */ /* 0x000fca0003800000 */
        /* <DEDUP_REMOVED lines=13> */
[----:B------:R-:W3:Y:S06]  /*3b10*/  @!P0 LDG.E.64 R2, [R2.64] ;  /* 0x0000000602028981 */ /* 0x000eec000c1e1b00 */
[----:B------:R-:W4:Y:S01]  /*3b20*/  @!P0 LDG.E.64 R22, [R22.64] ;  /* 0x0000000616168981 */ /* 0x000f22000c1e1b00 */
[----:B--2---:R-:W-:Y:S01]  /*3b30*/  @!P0 IMAD.MOV.U32 R4, RZ, RZ, R16 ;  /* 0x000000ffff048224 */ /* 0x004fe200078e0010 */
[----:B------:R-:W-:Y:S04]  /*3b40*/  @!P0 MOV R7, R17 ;  /* 0x0000001100078202 */ /* 0x000fe80000000f00 */
[--C-:B------:R-:W-:Y:S02]  /*3b50*/  @!P0 HADD2.F32 R8, -RZ, R4.reuse.H1_H1 ;  /* 0x30000004ff088230 */ /* 0x100fe40000004100 */
[----:B------:R-:W-:Y:S02]  /*3b60*/  @!P0 HADD2.F32 R6, -RZ, R4.H0_H0 ;  /* 0x20000004ff068230 */ /* 0x000fe40000004100 */
[----:B---3--:R-:W-:Y:S02]  /*3b70*/  @!P0 HADD2.F32 R0, -RZ, R2.H0_H0 ;  /* 0x20000002ff008230 */ /* 0x008fe40000004100 */
[----:B------:R-:W-:Y:S02]  /*3b80*/  @!P0 HADD2.F32 R20, -RZ, R7.H1_H1 ;  /* 0x30000007ff148230 */ /* 0x000fe40000004100 */
[--C-:B------:R-:W-:Y:S01]  /*3b90*/  @!P0 HADD2.F32 R5, -RZ, R3.reuse.H0_H0 ;  /* 0x20000003ff058230 */ /* 0x100fe20000004100 */
[-C--:B------:R-:W-:Y:S01]  /*3ba0*/  @!P0 FMUL.FTZ R24, R8, R0.reuse ;  /* 0x0000000008188220 */ /* 0x080fe20000410000 */
[----:B----4-:R-:W-:Y:S01]  /*3bb0*/  @!P0 HADD2.F32 R15, -RZ, R22.H0_H0 ;  /* 0x20000016ff0f8230 */ /* 0x010fe20000004100 */
[C---:B------:R-:W-:Y:S01]  /*3bc0*/  @!P0 FMUL.FTZ R0, R6.reuse, R0 ;  /* 0x0000000006008220 */ /* 0x040fe20000410000 */
[----:B------:R-:W-:Y:S02]  /*3bd0*/  @!P0 HADD2.F32 R2, -RZ, R2.H1_H1 ;  /* 0x30000002ff028230 */ /* 0x000fe40000004100 */
[----:B------:R-:W-:Y:S01]  /*3be0*/  @!P0 HADD2.F32 R21, -RZ, R22.H1_H1 ;  /* 0x30000016ff158230 */ /* 0x000fe20000004100 */
[-C--:B------:R-:W-:Y:S01]  /*3bf0*/  @!P0 FFMA.FTZ R24, R6, R15.reuse, -R24 ;  /* 0x0000000f06188223 */ /* 0x080fe20000010818 */
        /* <DEDUP_REMOVED lines=13> */
[-C--:B------:R-:W-:Y:S01]  /*3cd0*/  @!P0 FMUL.FTZ R3, R6, R5.reuse ;  /* 0x0000000506038220 */ /* 0x080fe20000410000 */
[--C-:B------:R-:W-:Y:S01]  /*3ce0*/  @!P0 HADD2.F32 R22, -RZ, R23.reuse.H0_H0 ;  /* 0x20000017ff168230 */ /* 0x100fe20000004100 */
[----:B------:R-:W-:Y:S01]  /*3cf0*/  @!P0 FMUL.FTZ R29, R8, R5 ;  /* 0x00000005081d8220 */ /* 0x000fe20000410000 */
[----:B------:R-:W-:Y:S01]  /*3d00*/  @!P0 HADD2.F32 R23, -RZ, R23.H1_H1 ;  /* 0x30000017ff178230 */ /* 0x000fe20000004100 */
[-C--:B------:R-:W-:Y:S02]  /*3d10*/  @!P0 FMUL.FTZ R28, R15, R4.reuse ;  /* 0x000000040f1c8220 */ /* 0x080fe40000410000 */
[C---:B------:R-:W-:Y:S02]  /*3d20*/  @!P0 FMUL.FTZ R4, R7.reuse, R4 ;  /* 0x0000000407048220 */ /* 0x040fe40000410000 */
[----:B------:R-:W-:Y:S01]  /*3d30*/  @!P0 FFMA.FTZ R2, R20, R21, R2 ;  /* 0x0000001514028223 */ /* 0x000fe20000010002 */
[----:B------:R-:W-:Y:S01]  /*3d40*/  MOV R20, R87 ;  /* 0x0000005700147202 */ /* 0x000fe20000000f00 */
[----:B------:R-:W-:Y:S01]  /*3d50*/  @!P0 FFMA.FTZ R3, R8, R22, R3 ;  /* 0x0000001608038223 */ /* 0x000fe20000010003 */
[----:B------:R-:W-:Y:S01]  /*3d60*/  MOV R21, R86 ;  /* 0x0000005600157202 */ /* 0x000fe20000000f00 */
[----:B------:R-:W-:Y:S01]  /*3d70*/  @!P0 FFMA.FTZ R6, R6, R22, -R29 ;  /* 0x0000001606068223 */ /* 0x000fe2000001081d */
[----:B------:R-:W-:Y:S01]  /*3d80*/  @!P0 F2FP.PACK_AB R2, R2, R25 ;  /* 0x000000190202823e */ /* 0x000fe200000000ff */
[----:B------:R-:W-:Y:S02]  /*3d90*/  IMAD.MOV.U32 R5, RZ, RZ, 0xc0 ;  /* 0x000000c0ff057424 */ /* 0x000fe400078e00ff */
[-C--:B------:R-:W-:Y:S01]  /*3da0*/  @!P0 FFMA.FTZ R7, R7, R23.reuse, -R28 ;  /* 0x0000001707078223 */ /* 0x080fe2000001081c */
[----:B------:R-:W-:Y:S01]  /*3db0*/  @!P0 F2FP.PACK_AB R3, R3, R6 ;  /* 0x000000060303823e */ /* 0x000fe200000000ff */
[----:B------:R-:W-:Y:S01]  /*3dc0*/  @!P0 FFMA.FTZ R4, R15, R23, R4 ;  /* 0x000000170f048223 */ /* 0x000fe20000010004 */
[----:B------:R-:W-:Y:S01]  /*3dd0*/  @!P0 MOV R17, R2 ;  /* 0x0000000200118202 */ /* 0x000fe20000000f00 */
[C---:B------:R-:W-:Y:S01]  /*3de0*/  IMAD.WIDE.U32 R20, R5.reuse, c[0x0][0x198], R20 ;  /* 0x0000660005147a25 */ /* 0x040fe200078e0014 */
[----:B------:R-:W-:Y:S02]  /*3df0*/  @!P0 MOV R18, R3 ;  /* 0x0000000300128202 */ /* 0x000fe40000000f00 */
[----:B------:R-:W-:Y:S01]  /*3e00*/  @!P0 F2FP.PACK_AB R4, R4, R7 ;  /* 0x000000070404823e */ /* 0x000fe200000000ff */
[----:B------:R-:W-:Y:S02]  /*3e10*/  IMAD R5, R5, c[0x0][0x19c], RZ ;  /* 0x0000670005057a24 */ /* 0x000fe400078e02ff */
[----:B------:R-:W-:Y:S01]  /*3e20*/  @!P0 IMAD.MOV.U32 R16, RZ, RZ, R0 ;  /* 0x000000ffff108224 */ /* 0x000fe200078e0000 */
[----:B------:R-:W-:Y:S02]  /*3e30*/  @!P0 MOV R19, R4 ;  /* 0x0000000400138202 */ /* 0x000fe40000000f00 */
[----:B------:R-:W-:Y:S05]  /*3e40*/  IADD3 R21, R21, R5, RZ ;  /* 0x0000000515157210 */ /* 0x000fea0007ffe0ff */
[----:B------:R1:W-:Y:S02]  /*3e50*/  STG.E.128 [R20.64], R16 ;  /* 0x0000001014007986 */ /* 0x0003e4000c101d06 */
.L_x_1962:
[----:B------:R-:W-:Y:S05]  /*3e60*/  BSYNC B0 ;  /* 0x0000000000007941 */ /* 0x000fea0003800000 */
.L_x_1961:
[----:B------:R-:W-:Y:S01]  /*3e70*/  BSSY B0, `(.L_x_1963) ;  /* 0x000003d000007945 */ /* 0x000fe20003800000 */
[----:B------:R-:W-:-:S05]  /*3e80*/  @P2 BRA `(.L_x_1964) ;  /* 0x000003b000002947 */ /* 0x000fca0003800000 */
        /* <DEDUP_REMOVED lines=9> */
[----:B------:R-:W-:Y:S03]  /*3f20*/  @!P0 IMAD.X R3, R0, 0x1, R10, P1 ;  /* 0x0000000100038824 */ /* 0x000fe600008e060a */
[----:B------:R-:W3:Y:S06]  /*3f30*/  @!P0 LDG.E.64 R22, [R22.64] ;  /* 0x0000000616168981 */ /* 0x000eec000c1e1b00 */
[----:B------:R-:W4:Y:S01]  /*3f40*/  @!P0 LDG.E.64 R2, [R2.64] ;  /* 0x0000000602028981 */ /* 0x000f22000c1e1b00 */
[----:B--2---:R-:W-:Y:S01]  /*3f50*/  @!P0 IMAD.MOV.U32 R7, RZ, RZ, R18 ;  /* 0x000000ffff078224 */ /* 0x004fe200078e0012 */
[----:B------:R-:W-:Y:S05]  /*3f60*/  @!P0 MOV R4, R16 ;  /* 0x0000001000048202 */ /* 0x000fea0000000f00 */
[--C-:B------:R-:W-:Y:S02]  /*3f70*/  @!P0 HADD2.F32 R6, -RZ, R4.reuse.H0_H0 ;  /* 0x20000004ff068230 */ /* 0x100fe40000004100 */
[----:B------:R-:W-:Y:S02]  /*3f80*/  @!P0 HADD2.F32 R8, -RZ, R4.H1_H1 ;  /* 0x30000004ff088230 */ /* 0x000fe40000004100 */
[--C-:B---3--:R-:W-:Y:S02]  /*3f90*/  @!P0 HADD2.F32 R15, -RZ, R22.reuse.H0_H0 ;  /* 0x20000016ff0f8230 */ /* 0x108fe40000004100 */
[----:B------:R-:W-:Y:S02]  /*3fa0*/  @!P0 HADD2.F32 R20, -RZ, R22.H1_H1 ;  /* 0x30000016ff148230 */ /* 0x000fe40000004100 */
[----:B------:R-:W-:Y:S02]  /*3fb0*/  @!P0 HADD2.F32 R21, -RZ, R23.H0_H0 ;  /* 0x20000017ff158230 */ /* 0x000fe40000004100 */
        /* <DEDUP_REMOVED lines=24> */
[-C--:B------:R-:W-:Y:S02]  /*4140*/  @!P0 FMUL.FTZ R28, R22, R4.reuse ;  /* 0x00000004161c8220 */ /* 0x080fe40000410000 */
[----:B------:R-:W-:Y:S02]  /*4150*/  @!P0 FMUL.FTZ R4, R6, R4 ;  /* 0x0000000406048220 */ /* 0x000fe40000410000 */
[----:B------:R-:W-:Y:S02]  /*4160*/  @!P0 FFMA.FTZ R2, R8, R20, R2 ;  /* 0x0000001408028223 */ /* 0x000fe40000010002 */
[-C--:B------:R-:W-:Y:S02]  /*4170*/  @!P0 FFMA.FTZ R3, R15, R21.reuse, R3 ;  /* 0x000000150f038223 */ /* 0x080fe40000010003 */
[----:B------:R-:W-:Y:S01]  /*4180*/  @!P0 FFMA.FTZ R7, R7, R21, -R29 ;  /* 0x0000001507078223 */ /* 0x000fe2000001081d */
[----:B------:R-:W-:Y:S01]  /*4190*/  @!P0 F2FP.PACK_AB R2, R2, R25 ;  /* 0x000000190202823e */ /* 0x000fe200000000ff */
[----:B------:R-:W-:Y:S01]  /*41a0*/  @!P0 FFMA.FTZ R28, R6, R23, -R28 ;  /* 0x00000017061c8223 */ /* 0x000fe2000001081c */
[----:B------:R-:W-:Y:S01]  /*41b0*/  LEA R6, P1, R136, R87, 0x1 ;  /* 0x0000005788067211 */ /* 0x000fe200078208ff */
        /* <DEDUP_REMOVED lines=8> */
.L_x_1964:
[----:B------:R-:W-:Y:S05]  /*4240*/  BSYNC B0 ;  /* 0x0000000000007941 */ /* 0x000fea0003800000 */
.L_x_1963:
        /* <DEDUP_REMOVED lines=17> */
[----:B--2---:R-:W-:Y:S01]  /*4360*/  @!P0 IMAD.MOV.U32 R4, RZ, RZ, R16 ;  /* 0x000000ffff048224 */ /* 0x004fe200078e0010 */
[----:B------:R-:W-:Y:S04]  /*4370*/  @!P0 MOV R7, R17 ;  /* 0x0000001100078202 */ /* 0x000fe80000000f00 */
[--C-:B------:R-:W-:Y:S02]  /*4380*/  @!P0 HADD2.F32 R8, -RZ, R4.reuse.H1_H1 ;  /* 0x30000004ff088230 */ /* 0x100fe40000004100 */
[----:B------:R-:W-:Y:S02]  /*4390*/  @!P0 HADD2.F32 R6, -RZ, R4.H0_H0 ;  /* 0x20000004ff068230 */ /* 0x000fe40000004100 */
[--C-:B---3--:R-:W-:Y:S02]  /*43a0*/  @!P0 HADD2.F32 R15, -RZ, R22.reuse.H0_H0 ;  /* 0x20000016ff0f8230 */ /* 0x108fe40000004100 */
[----:B------:R-:W-:Y:S02]  /*43b0*/  @!P0 HADD2.F32 R20, -RZ, R7.H1_H1 ;  /* 0x30000007ff148230 */ /* 0x000fe40000004100 */
[----:B------:R-:W-:Y:S02]  /*43c0*/  @!P0 HADD2.F32 R21, -RZ, R22.H1_H1 ;  /* 0x30000016ff158230 */ /* 0x000fe40000004100 */
[--C-:B----4-:R-:W-:Y:S02]  /*43d0*/  @!P0 HADD2.F32 R0, -RZ, R2.reuse.H0_H0 ;  /* 0x20000002ff008230 */ /* 0x110fe40000004100 */
[--C-:B------:R-:W-:Y:S02]  /*43e0*/  @!P0 HADD2.F32 R5, -RZ, R3.reuse.H0_H0 ;  /* 0x20000003ff058230 */ /* 0x100fe40000004100 */
[----:B------:R-:W-:Y:S01]  /*43f0*/  @!P0 HADD2.F32 R4, -RZ, R3.H1_H1 ;  /* 0x30000003ff048230 */ /* 0x000fe20000004100 */
[-C--:B------:R-:W-:Y:S01]  /*4400*/  @!P0 FMUL.FTZ R24, R8, R0.reuse ;  /* 0x0000000008188220 */ /* 0x080fe20000410000 */
[----:B------:R-:W-:Y:S01]  /*4410*/  @!P0 HADD2.F32 R2, -RZ, R2.H1_H1 ;  /* 0x30000002ff028230 */ /* 0x000fe20000004100 */
[C---:B------:R-:W-:Y:S01]  /*4420*/  @!P0 FMUL.FTZ R0, R6.reuse, R0 ;  /* 0x0000000006008220 */ /* 0x040fe20000410000 */
[----:B------:R-:W-:Y:S01]  /*4430*/  @!P0 MOV R3, R19 ;  /* 0x0000001300038202 */ /* 0x000fe20000000f00 */
[-C--:B------:R-:W-:Y:S01]  /*4440*/  @!P0 FFMA.FTZ R24, R6, R15.reuse, -R24 ;  /* 0x0000000f06188223 */ /* 0x080fe20000010818 */
[----:B------:R-:W-:Y:S01]  /*4450*/  @!P0 MOV R6, R18 ;  /* 0x0000001200068202 */ /* 0x000fe20000000f00 */
[-C--:B------:R-:W-:Y:S01]  /*4460*/  @!P0 FMUL.FTZ R25, R20, R2.reuse ;  /* 0x0000000214198220 */ /* 0x080fe20000410000 */
[----:B------:R-:W-:Y:S01]  /*4470*/  @!P0 HADD2.F32 R7, -RZ, R7.H0_H0 ;  /* 0x20000007ff078230 */ /* 0x000fe20000004100 */
[----:B------:R-:W-:Y:S01]  /*4480*/  @!P0 FFMA.FTZ R0, R8, R15, R0 ;  /* 0x0000000f08008223 */ /* 0x000fe20000010000 */
[--C-:B------:R-:W-:Y:S02]  /*4490*/  @!P0 HADD2.F32 R15, -RZ, R3.reuse.H1_H1 ;  /* 0x30000003ff0f8230 */ /* 0x100fe40000004100 */
[--C-:B------:R-:W-:Y:S01]  /*44a0*/  @!P0 HADD2.F32 R8, -RZ, R6.reuse.H1_H1 ;  /* 0x30000006ff088230 */ /* 0x100fe20000004100 */
[C---:B------:R-:W-:Y:S01]  /*44b0*/  @!P0 FMUL.FTZ R2, R7.reuse, R2 ;  /* 0x0000000207028220 */ /* 0x040fe20000410000 */
[----:B------:R-:W-:Y:S01]  /*44c0*/  @!P0 HADD2.F32 R6, -RZ, R6.H0_H0 ;  /* 0x20000006ff068230 */ /* 0x000fe20000004100 */
[----:B------:R-:W-:Y:S01]  /*44d0*/  @!P0 FFMA.FTZ R25, R7, R21, -R25 ;  /* 0x0000001507198223 */ /* 0x000fe20000010819 */
[----:B------:R-:W-:Y:S01]  /*44e0*/  @!P0 HADD2.F32 R7, -RZ, R3.H0_H0 ;  /* 0x20000003ff078230 */ /* 0x000fe20000004100 */
[-C--:B------:R-:W-:Y:S01]  /*44f0*/  @!P0 FMUL.FTZ R29, R8, R5.reuse ;  /* 0x00000005081d8220 */ /* 0x080fe20000410000 */
[--C-:B------:R-:W-:Y:S01]  /*4500*/  @!P0 HADD2.F32 R22, -RZ, R23.reuse.H0_H0 ;  /* 0x20000017ff168230 */ /* 0x100fe20000004100 */
[----:B------:R-:W-:Y:S01]  /*4510*/  @!P0 FMUL.FTZ R3, R6, R5 ;  /* 0x0000000506038220 */ /* 0x000fe20000410000 */
[----:B------:R-:W-:Y:S01]  /*4520*/  @!P0 HADD2.F32 R23, -RZ, R23.H1_H1 ;  /* 0x30000017ff178230 */ /* 0x000fe20000004100 */
[----:B------:R-:W-:Y:S01]  /*4530*/  @!P0 FMUL.FTZ R28, R15, R4 ;  /* 0x000000040f1c8220 */ /* 0x000fe20000410000 */
[----:B------:R-:W-:Y:S01]  /*4540*/  @!P0 F2FP.PACK_AB R0, R0, R24 ;  /* 0x000000180000823e */ /* 0x000fe200000000ff */
        /* <DEDUP_REMOVED lines=20> */
.L_x_1966:
[----:B------:R-:W-:Y:S05]  /*4690*/  BSYNC B0 ;  /* 0x0000000000007941 */ /* 0x000fea0003800000 */
.L_x_1965:
        /* <DEDUP_REMOVED lines=68> */
.L_x_1968:
[----:B------:R-:W-:Y:S05]  /*4ae0*/  BSYNC B0 ;  /* 0x0000000000007941 */ /* 0x000fea0003800000 */
.L_x_1967:
        /* <DEDUP_REMOVED lines=70> */
.L_x_1970:
[----:B------:R-:W-:Y:S05]  /*4f50*/  BSYNC B0 ;  /* 0x0000000000007941 */ /* 0x000fea0003800000 */
.L_x_1969:
[----:B-1----:R-:W-:Y:S01]  /*4f60*/  MOV R5, R26 ;  /* 0x0000001a00057202 */ /* 0x002fe20000000f00 */
[----:B------:R-:W-:Y:S01]  /*4f70*/  IMAD.MOV.U32 R0, RZ, RZ, c[0x0][0x230] ;  /* 0x00008c00ff007624 */ /* 0x000fe200078e00ff */
[----:B------:R-:W-:Y:S01]  /*4f80*/  MOV R3, R10 ;  /* 0x0000000a00037202 */ /* 0x000fe20000000f00 */
        /* <DEDUP_REMOVED lines=9> */
.L_x_1954:
[----:B------:R-:W-:Y:S01]  /*5020*/  ULEA.HI UR18, UR4, UR4, URZ, 0x1 ;  /* 0x0000000404127291 */ /* 0x000fe2000f8f083f */
[----:B------:R-:W-:Y:S03]  /*5030*/  BSSY B1, `(.L_x_1972) ;  /* 0x0000062000017945 */ /* 0x000fe60003800000 */
[----:B------:R-:W-:Y:S06]  /*5040*/  USHF.R.S32.HI UR18, URZ, 0x1, UR18 ;  /* 0x000000013f127899 */ /* 0x000fec0008011412 */
[----:B------:R-:W-:Y:S01]  /*5050*/  MOV R139, UR18 ;  /* 0x00000012008b7c02 */ /* 0x000fe20008000f00 */
[----:B------:R-:W-:-:S05]  /*5060*/  @P1 BRA `(.L_x_1973) ;  /* 0x000005e000001947 */ /* 0x000fca0003800000 */
[----:B-1----:R-:W-:Y:S01]  /*5070*/  IMAD.MOV.U32 R2, RZ, RZ, R93 ;  /* 0x000000ffff027224 */ /* 0x002fe200078e005d */
[----:B------:R-:W-:Y:S01]  /*5080*/  MOV R3, R92 ;  /* 0x0000005c00037202 */ /* 0x000fe20000000f00 */
[----:B------:R-:W-:Y:S01]  /*5090*/  BSSY B0, `(.L_x_1974) ;  /* 0x0000058000007945 */ /* 0x000fe20003800000 */
[----:B------:R-:W-:Y:S03]  /*50a0*/  ISETP.GE.AND P0, PT, R188, UR4, PT ;  /* 0x00000004bc007c0c */ /* 0x000fe6000bf06270 */
[----:B------:R1:W5:Y:S10]  /*50b0*/  LDG.E.128 R20, [R2.64] ;  /* 0x0000000602147981 */ /* 0x000374000c1e1d00 */
[----:B------:R-:W-:-:S05]  /*50c0*/  @P0 BRA `(.L_x_1975) ;  /* 0x0000054000000947 */ /* 0x000fca0003800000 */
[----:B------:R-:W-:Y:S02]  /*50d0*/  ISETP.GE.AND P0, PT, R188, R139, PT ;  /* 0x0000008bbc00720c */ /* 0x000fe40003f06270 */
[----:B------:R-:W-:Y:S02]  /*50e0*/  MOV R0, RZ ;  /* 0x000000ff00007202 */ /* 0x000fe40000000f00 */
[----:B------:R-:W-:Y:S02]  /*50f0*/  MOV R4, R95 ;  /* 0x0000005f00047202 */ /* 0x000fe40000000f00 */
        /* <DEDUP_REMOVED lines=9> */
[----:B------:R-:W2:Y:S02]  /*5190*/  LDG.E.128 R28, [R28.64] ;  /* 0x000000061c1c7981 */ /* 0x000ea4000c1e1d00 */
[C---:B------:R-:W-:Y:S02]  /*51a0*/  LEA R4, P1, R0.reuse, R2, 0x1 ;  /* 0x0000000200047211 */ /* 0x040fe400078208ff */
[----:B-1----:R-:W-:Y:S02]  /*51b0*/  MOV R2, R97 ;  /* 0x0000006100027202 */ /* 0x002fe40000000f00 */
[----:B------:R-:W-:Y:S02]  /*51c0*/  LEA.HI.X.SX32 R5, R0, R3, 0x1, P1 ;  /* 0x0000000300057211 */ /* 0x000fe400008f0eff */
[----:B------:R-:W-:Y:S02]  /*51d0*/  MOV R0, RZ ;  /* 0x000000ff00007202 */ /* 0x000fe40000000f00 */
[----:B------:R-:W-:Y:S02]  /*51e0*/  @P0 IADD3 R0, RZ, -UR18, RZ ;  /* 0x80000012ff000c10 */ /* 0x000fe4000fffe0ff */
[----:B------:R-:W3:Y:S01]  /*51f0*/  LDG.E.128 R4, [R4.64] ;  /* 0x0000000604047981 */ /* 0x000ee2000c1e1d00 */
[----:B------:R-:W-:Y:S02]  /*5200*/  MOV R3, R96 ;  /* 0x0000006000037202 */ /* 0x000fe40000000f00 */
[C---:B------:R-:W-:Y:S04]  /*5210*/  LEA R24, P1, R0.reuse, R2, 0x1 ;  /* 0x0000000200187211 */ /* 0x040fe800078208ff */
[----:B------:R-:W-:Y:S01]  /*5220*/  LEA.HI.X.SX32 R25, R0, R3, 0x1, P1 ;  /* 0x0000000300197211 */ /* 0x000fe200008f0eff */
        /* <DEDUP_REMOVED lines=15> */
[----:B------:R1:W2:Y:S01]  /*5320*/  LDG.E.128 R28, [R24.64] ;  /* 0x00000006181c7981 */ /* 0x0002a2000c1e1d00 */
[----:B------:R-:W-:Y:S02]  /*5330*/  @!P0 FADD.FTZ R15, -R15, -RZ ;  /* 0x800000ff0f0f8221 */ /* 0x000fe40000010100 */
[----:B------:R-:W-:Y:S02]  /*5340*/  @!P0 FADD.FTZ R8, -R8, -RZ ;  /* 0x800000ff08088221 */ /* 0x000fe40000010100 */
[----:B------:R-:W-:Y:S01]  /*5350*/  FMUL.FTZ R2, R19, R2 ;  /* 0x0000000213027220 */ /* 0x000fe20000410000 */
[----:B------:R-:W-:Y:S05]  /*5360*/  HADD2.F32 R19, -RZ, R7.H1_H1 ;  /* 0x30000007ff137230 */ /* 0x000fea0000004100 */
[----:B------:R-:W-:Y:S01]  /*5370*/  FMUL.FTZ R8, R19, R8 ;  /* 0x0000000813087220 */ /* 0x000fe20000410000 */
[----:B------:R-:W-:Y:S01]  /*5380*/  HADD2.F32 R19, -RZ, R34.H0_H0 ;  /* 0x20000022ff137230 */ /* 0x000fe20000004100 */
[----:B-1----:R-:W-:Y:S01]  /*5390*/  MOV R24, R20 ;  /* 0x0000001400187202 */ /* 0x002fe20000000f00 */
[----:B------:R-:W-:Y:S02]  /*53a0*/  HADD2.F32 R20, -RZ, R4.H0_H0 ;  /* 0x20000004ff147230 */ /* 0x000fe40000004100 */
[----:B------:R-:W-:Y:S03]  /*53b0*/  HADD2.F32 R4, -RZ, R5.H0_H0 ;  /* 0x20000005ff047230 */ /* 0x000fe60000004100 */
[----:B------:R-:W-:Y:S01]  /*53c0*/  FMUL.FTZ R0, R20, R0 ;  /* 0x0000000014007220 */ /* 0x000fe20000410000 */
[----:B------:R-:W-:Y:S01]  /*53d0*/  HADD2.F32 R20, -RZ, R7.H0_H0 ;  /* 0x20000007ff147230 */ /* 0x000fe20000004100 */
[----:B------:R-:W-:Y:S01]  /*53e0*/  FMUL.FTZ R3, R4, R3 ;  /* 0x0000000304037220 */ /* 0x000fe20000410000 */
[----:B------:R-:W-:Y:S02]  /*53f0*/  HADD2.F32 R4, -RZ, R5.H1_H1 ;  /* 0x30000005ff047230 */ /* 0x000fe40000004100 */
        /* <DEDUP_REMOVED lines=8> */
[--C-:B--2---:R-:W-:Y:S02]  /*5480*/  HADD2.F32 R16, -RZ, R28.reuse.H0_H0 ;  /* 0x2000001cff107230 */ /* 0x104fe40000004100 */
        /* <DEDUP_REMOVED lines=24> */
.L_x_1975:
[----:B------:R-:W-:Y:S05]  /*5610*/  BSYNC B0 ;  /* 0x0000000000007941 */ /* 0x000fea0003800000 */
.L_x_1974:
[----:B-1----:R-:W-:Y:S02]  /*5620*/  MOV R2, R87 ;  /* 0x0000005700027202 */ /* 0x002fe40000000f00 */
[----:B------:R-:W-:Y:S05]  /*5630*/  MOV R3, R86 ;  /* 0x0000005600037202 */ /* 0x000fea0000000f00 */
[----:B-----5:R1:W-:Y:S02]  /*5640*/  STG.E.128 [R2.64], R20 ;  /* 0x0000001402007986 */ /* 0x0203e4000c101d06 */
.L_x_1973:
[----:B------:R-:W-:Y:S05]  /*5650*/  BSYNC B1 ;  /* 0x0000000000017941 */ /* 0x000fea0003800000 */
.L_x_1972:
[----:B------:R-:W-:Y:S01]  /*5660*/  BSSY B1, `(.L_x_1976) ;  /* 0x0000060000017945 */ /* 0x000fe20003800000 */
[----:B------:R-:W-:-:S05]  /*5670*/  @P3 BRA `(.L_x_1977) ;  /* 0x000005e000003947 */ /* 0x000fca0003800000 */
[C---:B-1----:R-:W-:Y:S01]  /*5680*/  LEA R2, P0, R99.reuse, R93, 0x1 ;  /* 0x0000005d63027211 */ /* 0x042fe200078008ff */
        /* <DEDUP_REMOVED lines=11> */
[C---:B------:R-:W-:Y:S04]  /*5740*/  LEA R4, P1, R0.reuse, R2, 0x1 ;  /* 0x0000000200047211 */ /* 0x040fe800078208ff */
[----:B------:R-:W-:Y:S02]  /*5750*/  LEA.HI.X.SX32 R5, R0, R3, 0x1, P1 ;  /* 0x0000000300057211 */ /* 0x000fe400008f0eff */
[----:B-1----:R-:W-:Y:S02]  /*5760*/  MOV R3, RZ ;  /* 0x000000ff00037202 */ /* 0x002fe40000000f00 */
        /* <DEDUP_REMOVED lines=12> */
[----:B------:R-:W3:Y:S01]  /*5830*/  LDG.E.128 R28, [R28.64] ;  /* 0x000000061c1c7981 */ /* 0x000ee2000c1e1d00 */
[----:B--2---:R-:W-:Y:S02]  /*5840*/  HADD2.F32 R19, -RZ, R4.H1_H1 ;  /* 0x30000004ff137230 */ /* 0x004fe40000004100 */
        /* <DEDUP_REMOVED lines=14> */
[----:B------:R1:W2:Y:S01]  /*5930*/  LDG.E.128 R28, [R24.64] ;  /* 0x00000006181c7981 */ /* 0x0002a2000c1e1d00 */
[----:B------:R-:W-:Y:S02]  /*5940*/  @!P0 FADD.FTZ R15, -R15, -RZ ;  /* 0x800000ff0f0f8221 */ /* 0x000fe40000010100 */
[----:B------:R-:W-:Y:S01]  /*5950*/  FMUL.FTZ R2, R19, R2 ;  /* 0x0000000213027220 */ /* 0x000fe20000410000 */
[----:B------:R-:W-:Y:S01]  /*5960*/  HADD2.F32 R19, -RZ, R7.H1_H1 ;  /* 0x30000007ff137230 */ /* 0x000fe20000004100 */
[----:B------:R-:W-:Y:S04]  /*5970*/  @!P0 FADD.FTZ R8, -R8, -RZ ;  /* 0x800000ff08088221 */ /* 0x000fe80000010100 */
        /* <DEDUP_REMOVED lines=42> */
.L_x_1979:
[----:B------:R-:W-:Y:S05]  /*5c20*/  BSYNC B0 ;  /* 0x0000000000007941 */ /* 0x000fea0003800000 */
.L_x_1978:
[C---:B-1----:R-:W-:Y:S04]  /*5c30*/  LEA R2, P0, R38.reuse, R87, 0x1 ;  /* 0x0000005726027211 */ /* 0x042fe800078008ff */
[----:B------:R-:W-:Y:S05]  /*5c40*/  LEA.HI.X R3, R38, R86, R37, 0x1, P0 ;  /* 0x0000005626037211 */ /* 0x000fea00000f0c25 */
[----:B-----5:R1:W-:Y:S04]  /*5c50*/  STG.E.128 [R2.64], R20 ;  /* 0x0000001402007986 */ /* 0x0203e8000c101d06 */
.L_x_1977:
[----:B------:R-:W-:Y:S05]  /*5c60*/  BSYNC B1 ;  /* 0x0000000000017941 */ /* 0x000fea0003800000 */
.L_x_1976:
        /* <DEDUP_REMOVED lines=8> */
[----:B------:R1:W5:Y:S10]  /*5cf0*/  LDG.E.128 R4, [R2.64] ;  /* 0x0000000602047981 */ /* 0x000374000c1e1d00 */
[----:B------:R-:W-:-:S05]  /*5d00*/  @P0 BRA `(.L_x_1983) ;  /* 0x0000059000000947 */ /* 0x000fca0003800000 */
[-C--:B------:R-:W-:Y:S01]  /*5d10*/  ISETP.GE.AND P0, PT, R188, R139.reuse, PT ;  /* 0x0000008bbc00720c */ /* 0x080fe20003f06270 */
[----:B-----5:R-:W-:Y:S01]  /*5d20*/  IMAD.MOV.U32 R34, RZ, RZ, R5 ;  /* 0x000000ffff227224 */ /* 0x020fe200078e0005 */
[----:B------:R-:W-:Y:S02]  /*5d30*/  MOV R0, R139 ;  /* 0x0000008b00007202 */ /* 0x000fe40000000f00 */
[----:B------:R-:W-:Y:S02]  /*5d40*/  MOV R15, RZ ;  /* 0x000000ff000f7202 */ /* 0x000fe40000000f00 */
[----:B------:R-:W-:Y:S02]  /*5d50*/  MOV R22, R4 ;  /* 0x0000000400167202 */ /* 0x000fe40000000f00 */
[----:B------:R-:W-:Y:S02]  /*5d60*/  MOV R32, R7 ;  /* 0x0000000700207202 */ /* 0x000fe40000000f00 */
[----:B------:R-:W-:Y:S03]  /*5d70*/  MOV R33, R6 ;  /* 0x0000000600217202 */ /* 0x000fe60000000f00 */
[----:B------:R-:W-:Y:S02]  /*5d80*/  @P0 IADD3 R0, RZ, -UR18, RZ ;  /* 0x80000012ff000c10 */ /* 0x000fe4000fffe0ff */
[----:B------:R-:W-:Y:S02]  /*5d90*/  @P0 IADD3 R15, RZ, -UR18, RZ ;  /* 0x80000012ff0f0c10 */ /* 0x000fe4000fffe0ff */
[C---:B-1----:R-:W-:Y:S04]  /*5da0*/  LEA R2, P1, R0.reuse, R2, 0x1 ;  /* 0x0000000200027211 */ /* 0x042fe800078208ff */
[----:B------:R-:W-:Y:S01]  /*5db0*/  LEA.HI.X.SX32 R3, R0, R3, 0x1, P1 ;  /* 0x0000000300037211 */ /* 0x000fe200008f0eff */
[----:B------:R-:W-:Y:S01]  /*5dc0*/  IMAD.MOV.U32 R0, RZ, RZ, RZ ;  /* 0x000000ffff007224 */ /* 0x000fe200078e00ff */
[----:B------:R-:W-:Y:S02]  /*5dd0*/  IADD3 R16, P1, R59, R15, RZ ;  /* 0x0000000f3b107210 */ /* 0x000fe40007f3e0ff */
[----:B------:R-:W-:Y:S02]  /*5de0*/  @P0 IADD3 R0, RZ, -UR18, RZ ;  /* 0x80000012ff000c10 */ /* 0x000fe4000fffe0ff */
[----:B------:R-:W-:Y:S02]  /*5df0*/  LEA.HI.X.SX32 R15, R15, R58, 0x1, P1 ;  /* 0x0000003a0f0f7211 */ /* 0x000fe400008f0eff */
[----:B------:R-:W-:Y:S04]  /*5e00*/  IADD3 R8, P1, R59, R0, RZ ;  /* 0x000000003b087210 */ /* 0x000fe80007f3e0ff */
[----:B------:R-:W-:Y:S02]  /*5e10*/  LEA.HI.X.SX32 R0, R0, R58, 0x1, P1 ;  /* 0x0000003a00007211 */ /* 0x000fe400008f0eff */
[C---:B------:R-:W-:Y:S04]  /*5e20*/  LEA R140, P1, R16.reuse, R95, 0x1 ;  /* 0x0000005f108c7211 */ /* 0x040fe800078208ff */
[----:B------:R-:W-:Y:S02]  /*5e30*/  LEA.HI.X R141, R16, R94, R15, 0x1, P1 ;  /* 0x0000005e108d7211 */ /* 0x000fe400008f0c0f */
[----:B------:R1:W2:Y:S01]  /*5e40*/  LDG.E.128 R16, [R2.64] ;  /* 0x0000000602107981 */ /* 0x0002a2000c1e1d00 */
[C---:B------:R-:W-:Y:S04]  /*5e50*/  LEA R20, P1, R8.reuse, R97, 0x1 ;  /* 0x0000006108147211 */ /* 0x040fe800078208ff */
[----:B------:R-:W-:Y:S03]  /*5e60*/  LEA.HI.X R21, R8, R96, R0, 0x1, P1 ;  /* 0x0000006008157211 */ /* 0x000fe600008f0c00 */
[----:B------:R-:W1:Y:S08]  /*5e70*/  LDG.E.128 R140, [R140.64] ;  /* 0x000000068c8c7981 */ /* 0x000e70000c1e1d00 */
[----:B------:R2:W3:Y:S01]  /*5e80*/  LDG.E.128 R28, [R20.64] ;  /* 0x00000006141c7981 */ /* 0x0004e2000c1e1d00 */
[--C-:B-1----:R-:W-:Y:S01]  /*5e90*/  HADD2.F32 R3, -RZ, R141.reuse.H0_H0 ;  /* 0x2000008dff037230 */ /* 0x102fe20000004100 */
[----:B--2---:R-:W-:Y:S01]  /*5ea0*/  MOV R21, R16 ;  /* 0x0000001000157202 */ /* 0x004fe20000000f00 */
[----:B------:R-:W-:Y:S01]  /*5eb0*/  HADD2.F32 R4, -RZ, R141.H1_H1 ;  /* 0x3000008dff047230 */ /* 0x000fe20000004100 */
[----:B------:R-:W-:Y:S01]  /*5ec0*/  IMAD.MOV.U32 R16, RZ, RZ, R18 ;  /* 0x000000ffff107224 */ /* 0x000fe200078e0012 */
[--C-:B------:R-:W-:Y:S01]  /*5ed0*/  HADD2.F32 R18, -RZ, R17.reuse.H0_H0 ;  /* 0x20000011ff127230 */ /* 0x100fe20000004100 */
[----:B------:R-:W-:Y:S01]  /*5ee0*/  MOV R15, R19 ;  /* 0x00000013000f7202 */ /* 0x000fe20000000f00 */
[----:B------:R-:W-:Y:S01]  /*5ef0*/  HADD2.F32 R17, -RZ, R17.H1_H1 ;  /* 0x30000011ff117230 */ /* 0x000fe20000004100 */
[----:B------:R-:W-:Y:S01]  /*5f00*/  @!P0 FADD.FTZ R3, -R3, -RZ ;  /* 0x800000ff03038221 */ /* 0x000fe20000010100 */
[--C-:B------:R-:W-:Y:S01]  /*5f10*/  HADD2.F32 R7, -RZ, R143.reuse.H0_H0 ;  /* 0x2000008fff077230 */ /* 0x100fe20000004100 */
[----:B------:R-:W-:Y:S01]  /*5f20*/  @!P0 FADD.FTZ R4, -R4, -RZ ;  /* 0x800000ff04048221 */ /* 0x000fe20000010100 */
[----:B------:R-:W-:Y:S01]  /*5f30*/  HADD2.F32 R8, -RZ, R143.H1_H1 ;  /* 0x3000008fff087230 */ /* 0x000fe20000004100 */
[----:B------:R-:W-:Y:S01]  /*5f40*/  FMUL.FTZ R3, R18, R3 ;  /* 0x0000000312037220 */ /* 0x000fe20000410000 */
[----:B------:R-:W-:Y:S01]  /*5f50*/  HADD2.F32 R0, -RZ, R140.H0_H0 ;  /* 0x2000008cff007230 */ /* 0x000fe20000004100 */
[----:B------:R-:W-:Y:S01]  /*5f60*/  FMUL.FTZ R4, R17, R4 ;  /* 0x0000000411047220 */ /* 0x000fe20000410000 */
[--C-:B------:R-:W-:Y:S01]  /*5f70*/  HADD2.F32 R5, -RZ, R142.reuse.H0_H0 ;  /* 0x2000008eff057230 */ /* 0x100fe20000004100 */
[----:B------:R-:W-:Y:S01]  /*5f80*/  @!P0 FADD.FTZ R7, -R7, -RZ ;  /* 0x800000ff07078221 */ /* 0x000fe20000010100 */
        /* <DEDUP_REMOVED lines=18> */
[----:B---3--:R-:W-:Y:S01]  /*60b0*/  HADD2.F32 R16, -RZ, R28.H0_H0 ;  /* 0x2000001cff107230 */ /* 0x008fe20000004100 */
        /* <DEDUP_REMOVED lines=18> */
[----:B------:R-:W-:Y:S01]  /*61e0*/  F2FP.PACK_AB R4, R4, R3 ;  /* 0x000000030404723e */ /* 0x000fe200000000ff */
[--C-:B------:R-:W-:Y:S02]  /*61f0*/  HADD2.F32 R24, -RZ, R31.reuse.H0_H0 ;  /* 0x2000001fff187230 */ /* 0x100fe40000004100 */
[--C-:B------:R-:W-:Y:S01]  /*6200*/  HADD2.F32 R18, -RZ, R32.reuse.H0_H0 ;  /* 0x20000020ff127230 */ /* 0x100fe20000004100 */
[----:B------:R-:W-:Y:S01]  /*6210*/  FFMA.FTZ R6, R17, R23, R6 ;  /* 0x0000001711067223 */ /* 0x000fe20000010006 */
[----:B------:R-:W-:Y:S02]  /*6220*/  HADD2.F32 R25, -RZ, R31.H1_H1 ;  /* 0x3000001fff197230 */ /* 0x000fe40000004100 */
[----:B------:R-:W-:Y:S01]  /*6230*/  HADD2.F32 R19, -RZ, R32.H1_H1 ;  /* 0x30000020ff137230 */ /* 0x000fe20000004100 */
[----:B------:R-:W-:Y:S01]  /*6240*/  FFMA.FTZ R7, R18, R24, R7 ;  /* 0x0000001812077223 */ /* 0x000fe20000010007 */
[----:B------:R-:W-:Y:S02]  /*6250*/  F2FP.PACK_AB R6, R6, R5 ;  /* 0x000000050606723e */ /* 0x000fe400000000ff */
[----:B------:R-:W-:Y:S01]  /*6260*/  MOV R5, R4 ;  /* 0x0000000400057202 */ /* 0x000fe20000000f00 */
[----:B------:R-:W-:Y:S01]  /*6270*/  FFMA.FTZ R8, R19, R25, R8 ;  /* 0x0000001913087223 */ /* 0x000fe20000010008 */
[----:B------:R-:W-:Y:S04]  /*6280*/  MOV R4, R0 ;  /* 0x0000000000047202 */ /* 0x000fe80000000f00 */
[----:B------:R-:W-:Y:S02]  /*6290*/  F2FP.PACK_AB R7, R8, R7 ;  /* 0x000000070807723e */ /* 0x000fe400000000ff */
.L_x_1983:
[----:B------:R-:W-:Y:S05]  /*62a0*/  BSYNC B0 ;  /* 0x0000000000007941 */ /* 0x000fea0003800000 */
.L_x_1982:
[C---:B-1----:R-:W-:Y:S04]  /*62b0*/  LEA R2, P0, R134.reuse, R87, 0x1 ;  /* 0x0000005786027211 */ /* 0x042fe800078008ff */
[----:B------:R-:W-:Y:S05]  /*62c0*/  LEA.HI.X R3, R134, R86, R68, 0x1, P0 ;  /* 0x0000005686037211 */ /* 0x000fea00000f0c44 */
[----:B-----5:R1:W-:Y:S04]  /*62d0*/  STG.E.128 [R2.64], R4 ;  /* 0x0000000402007986 */ /* 0x0203e8000c101d06 */
.L_x_1981:
[----:B------:R-:W-:Y:S05]  /*62e0*/  BSYNC B1 ;  /* 0x0000000000017941 */ /* 0x000fea0003800000 */
.L_x_1980:
[----:B------:R-:W-:Y:S01]  /*62f0*/  BSSY B1, `(.L_x_1984) ;  /* 0x000006c000017945 */ /* 0x000fe20003800000 */
[----:B------:R-:W-:-:S05]  /*6300*/  @P4 BRA `(.L_x_1985) ;  /* 0x000006a000004947 */ /* 0x000fca0003800000 */
[----:B------:R-:W-:Y:S01]  /*6310*/  IMAD.MOV.U32 R0, RZ, RZ, c[0x0][0x288] ;  /* 0x0000a200ff007624 */ /* 0x000fe200078e00ff */
[----:B------:R-:W-:Y:S01]  /*6320*/  MOV R16, R93 ;  /* 0x0000005d00107202 */ /* 0x000fe20000000f00 */
[----:B------:R-:W-:Y:S01]  /*6330*/  IMAD.MOV.U32 R17, RZ, RZ, R92 ;  /* 0x000000ffff117224 */ /* 0x000fe200078e005c */
[----:B------:R-:W-:Y:S01]  /*6340*/  ISETP.GE.AND P0, PT, R188, UR4, PT ;  /* 0x00000004bc007c0c */ /* 0x000fe2000bf06270 */
[----:B------:R-:W-:Y:S02]  /*6350*/  BSSY B0, `(.L_x_1986) ;  /* 0x000005e000007945 */ /* 0x000fe40003800000 */
[----:B------:R-:W-:Y:S05]  /*6360*/  IMAD.WIDE.U32 R16, R0, 0xc0, R16 ;  /* 0x000000c000107825 */ /* 0x000fea00078e0010 */
[----:B------:R-:W-:Y:S05]  /*6370*/  IADD3 R17, R17, UR26, RZ ;  /* 0x0000001a11117c10 */ /* 0x000fea000fffe0ff */
[----:B-1----:R1:W5:Y:S01]  /*6380*/  LDG.E.128 R4, [R16.64] ;  /* 0x0000000610047981 */ /* 0x002362000c1e1d00 */
        /* <DEDUP_REMOVED lines=10> */
[C---:B------:R-:W-:Y:S04]  /*6430*/  LEA R2, P1, R3.reuse, R16, 0x1 ;  /* 0x0000001003027211 */ /* 0x040fe800078208ff */
[----:B------:R-:W-:Y:S02]  /*6440*/  LEA.HI.X.SX32 R3, R3, R17, 0x1, P1 ;  /* 0x0000001103037211 */ /* 0x000fe400008f0eff */
[C---:B------:R-:W-:Y:S03]  /*6450*/  IADD3 R8, P1, R57.reuse, R0, RZ ;  /* 0x0000000039087210 */ /* 0x040fe60007f3e0ff */
[----:B-1----:R1:W2:Y:S01]  /*6460*/  LDG.E.128 R16, [R2.64] ;  /* 0x0000000602107981 */ /* 0x0022a2000c1e1d00 */
[----:B------:R-:W-:Y:S02]  /*6470*/  LEA.HI.X.SX32 R0, R0, R56, 0x1, P1 ;  /* 0x0000003800007211 */ /* 0x000fe400008f0eff */
[C---:B------:R-:W-:Y:S04]  /*6480*/  LEA R140, P1, R8.reuse, R95, 0x1 ;  /* 0x0000005f088c7211 */ /* 0x040fe800078208ff */
[----:B------:R-:W-:Y:S01]  /*6490*/  LEA.HI.X R141, R8, R94, R0, 0x1, P1 ;  /* 0x0000005e088d7211 */ /* 0x000fe200008f0c00 */
[----:B------:R-:W-:Y:S01]  /*64a0*/  IMAD.MOV.U32 R0, RZ, RZ, RZ ;  /* 0x000000ffff007224 */ /* 0x000fe200078e00ff */
[----:B------:R-:W-:Y:S04]  /*64b0*/  @P0 IADD3 R0, RZ, -UR18, RZ ;  /* 0x80000012ff000c10 */ /* 0x000fe8000fffe0ff */
[----:B------:R-:W3:Y:S01]  /*64c0*/  LDG.E.128 R140, [R140.64] ;  /* 0x000000068c8c7981 */ /* 0x000ee2000c1e1d00 */
[----:B-1----:R-:W-:Y:S04]  /*64d0*/  IADD3 R3, P1, R57, R0, RZ ;  /* 0x0000000039037210 */ /* 0x002fe80007f3e0ff */
[----:B------:R-:W-:Y:S02]  /*64e0*/  LEA.HI.X.SX32 R0, R0, R56, 0x1, P1 ;  /* 0x0000003800007211 */ /* 0x000fe400008f0eff */
[C---:B------:R-:W-:Y:S04]  /*64f0*/  LEA R2, P1, R3.reuse, R97, 0x1 ;  /* 0x0000006103027211 */ /* 0x040fe800078208ff */
[----:B------:R-:W-:Y:S05]  /*6500*/  LEA.HI.X R3, R3, R96, R0, 0x1, P1 ;  /* 0x0000006003037211 */ /* 0x000fea00008f0c00 */
[----:B------:R3:W4:Y:S02]  /*6510*/  LDG.E.128 R28, [R2.64] ;  /* 0x00000006021c7981 */ /* 0x000724000c1e1d00 */
[--C-:B---3--:R-:W-:Y:S01]  /*6520*/  HADD2.F32 R3, -RZ, R141.reuse.H0_H0 ;  /* 0x2000008dff037230 */ /* 0x108fe20000004100 */
        /* <DEDUP_REMOVED lines=64> */
.L_x_1987:
[----:B------:R-:W-:Y:S05]  /*6930*/  BSYNC B0 ;  /* 0x0000000000007941 */ /* 0x000fea0003800000 */
.L_x_1986:
[----:B------:R-:W-:Y:S02]  /*6940*/  MOV R0, 0xc0 ;  /* 0x000000c000007802 */ /* 0x000fe40000000f00 */
[----:B------:R-:W-:Y:S02]  /*6950*/  MOV R2, R87 ;  /* 0x0000005700027202 */ /* 0x000fe40000000f00 */
[----:B------:R-:W-:Y:S05]  /*6960*/  MOV R3, R86 ;  /* 0x0000005600037202 */ /* 0x000fea0000000f00 */
[C---:B------:R-:W-:Y:S04]  /*6970*/  IMAD.WIDE.U32 R2, R0.reuse, c[0x0][0x198], R2 ;  /* 0x0000660000027a25 */ /* 0x040fe800078e0002 */
[----:B------:R-:W-:Y:S05]  /*6980*/  IMAD R0, R0, c[0x0][0x19c], RZ ;  /* 0x0000670000007a24 */ /* 0x000fea00078e02ff */
[----:B------:R-:W-:Y:S05]  /*6990*/  IADD3 R3, R3, R0, RZ ;  /* 0x0000000003037210 */ /* 0x000fea0007ffe0ff */
[----:B-----5:R2:W-:Y:S02]  /*69a0*/  STG.E.128 [R2.64], R4 ;  /* 0x0000000402007986 */ /* 0x0205e4000c101d06 */
.L_x_1985:
[----:B------:R-:W-:Y:S05]  /*69b0*/  BSYNC B1 ;  /* 0x0000000000017941 */ /* 0x000fea0003800000 */
.L_x_1984:
        /* <DEDUP_REMOVED lines=19> */
[----:B------:R-:W-:Y:S02]  /*6af0*/  LEA R2, P1, R3, R16, 0x1 ;  /* 0x0000001003027211 */ /* 0x000fe400078208ff */
[----:B------:R-:W-:Y:S02]  /*6b00*/  IADD3 R0, P2, R55, R8, RZ ;  /* 0x0000000837007210 */ /* 0x000fe40007f5e0ff */
[----:B------:R-:W-:Y:S02]  /*6b10*/  LEA.HI.X.SX32 R3, R3, R17, 0x1, P1 ;  /* 0x0000001103037211 */ /* 0x000fe400008f0eff */
[----:B------:R-:W-:Y:S02]  /*6b20*/  LEA R140, P1, R0, R95, 0x1 ;  /* 0x0000005f008c7211 */ /* 0x000fe400078208ff */
[----:B------:R-:W-:Y:S01]  /*6b30*/  LEA.HI.X.SX32 R8, R8, R54, 0x1, P2 ;  /* 0x0000003608087211 */ /* 0x000fe200010f0eff */
[----:B-1----:R1:W2:Y:S03]  /*6b40*/  LDG.E.128 R16, [R2.64] ;  /* 0x0000000602107981 */ /* 0x0022a6000c1e1d00 */
        /* <DEDUP_REMOVED lines=74> */
.L_x_1991:
[----:B------:R-:W-:Y:S05]  /*6ff0*/  BSYNC B0 ;  /* 0x0000000000007941 */ /* 0x000fea0003800000 */
.L_x_1990:
[C---:B------:R-:W-:Y:S04]  /*7000*/  LEA R2, P0, R136.reuse, R87, 0x1 ;  /* 0x0000005788027211 */ /* 0x040fe800078008ff */
[----:B------:R-:W-:Y:S05]  /*7010*/  LEA.HI.X R3, R136, R86, R71, 0x1, P0 ;  /* 0x0000005688037211 */ /* 0x000fea00000f0c47 */
[----:B-----5:R2:W-:Y:S04]  /*7020*/  STG.E.128 [R2.64], R4 ;  /* 0x0000000402007986 */ /* 0x0205e8000c101d06 */
.L_x_1989:
[----:B------:R-:W-:Y:S05]  /*7030*/  BSYNC B1 ;  /* 0x0000000000017941 */ /* 0x000fea0003800000 */
.L_x_1988:
        /* <DEDUP_REMOVED lines=100> */
.L_x_1995:
[----:B------:R-:W-:Y:S05]  /*7680*/  BSYNC B0 ;  /* 0x0000000000007941 */ /* 0x000fea0003800000 */
.L_x_1994:
[----:B------:R-:W-:Y:S02]  /*7690*/  MOV R0, 0x140 ;  /* 0x0000014000007802 */ /* 0x000fe40000000f00 */
[----:B------:R-:W-:Y:S02]  /*76a0*/  MOV R2, R87 ;  /* 0x0000005700027202 */ /* 0x000fe40000000f00 */
[----:B------:R-:W-:Y:S05]  /*76b0*/  MOV R3, R86 ;  /* 0x0000005600037202 */ /* 0x000fea0000000f00 */
[C---:B------:R-:W-:Y:S04]  /*76c0*/  IMAD.WIDE.U32 R2, R0.reuse, c[0x0][0x198], R2 ;  /* 0x0000660000027a25 */ /* 0x040fe800078e0002 */
[----:B------:R-:W-:Y:S05]  /*76d0*/  IMAD R0, R0, c[0x0][0x19c], RZ ;  /* 0x0000670000007a24 */ /* 0x000fea00078e02ff */
[----:B------:R-:W-:Y:S05]  /*76e0*/  IADD3 R3, R3, R0, RZ ;  /* 0x0000000003037210 */ /* 0x000fea0007ffe0ff */
[----:B-----5:R2:W-:Y:S02]  /*76f0*/  STG.E.128 [R2.64], R4 ;  /* 0x0000000402007986 */ /* 0x0205e4000c101d06 */
.L_x_1993:
[----:B------:R-:W-:Y:S05]  /*7700*/  BSYNC B1 ;  /* 0x0000000000017941 */ /* 0x000fea0003800000 */
.L_x_1992:
        /* <DEDUP_REMOVED lines=100> */
.L_x_1999:
[----:B------:R-:W-:Y:S05]  /*7d50*/  BSYNC B0 ;  /* 0x0000000000007941 */ /* 0x000fea0003800000 */
.L_x_1998:
[----:B------:R-:W-:Y:S02]  /*7d60*/  MOV R0, 0x180 ;  /* 0x0000018000007802 */ /* 0x000fe40000000f00 */
[----:B------:R-:W-:Y:S02]  /*7d70*/  MOV R2, R87 ;  /* 0x0000005700027202 */ /* 0x000fe40000000f00 */
[----:B------:R-:W-:Y:S05]  /*7d80*/  MOV R3, R86 ;  /* 0x0000005600037202 */ /* 0x000fea0000000f00 */
[C---:B------:R-:W-:Y:S04]  /*7d90*/  IMAD.WIDE.U32 R2, R0.reuse, c[0x0][0x198], R2 ;  /* 0x0000660000027a25 */ /* 0x040fe800078e0002 */
[----:B------:R-:W-:Y:S05]  /*7da0*/  IMAD R0, R0, c[0x0][0x19c], RZ ;  /* 0x0000670000007a24 */ /* 0x000fea00078e02ff */
[----:B------:R-:W-:Y:S05]  /*7db0*/  IADD3 R3, R3, R0, RZ ;  /* 0x0000000003037210 */ /* 0x000fea0007ffe0ff */
[----:B-----5:R2:W-:Y:S02]  /*7dc0*/  STG.E.128 [R2.64], R4 ;  /* 0x0000000402007986 */ /* 0x0205e4000c101d06 */
.L_x_1997:
[----:B------:R-:W-:Y:S05]  /*7dd0*/  BSYNC B1 ;  /* 0x0000000000017941 */ /* 0x000fea0003800000 */
.L_x_1996:
[----:B------:R-:W-:Y:S01]  /*7de0*/  ISETP.NE.AND P0, PT, R138, RZ, PT ;  /* 0x000000ff8a00720c */ /* 0x000fe20003f05270 */
[----:B------:R-:W-:Y:S01]  /*7df0*/  @!UPT UIADD3 URZ, URZ, URZ, URZ ;  /* 0x0000003f3f3ff290 */ /* 0x000fe2000fffe03f */
[----:B------:R-:W-:Y:S11]  /*7e00*/  BSSY B1, `(.L_x_2000) ;  /* 0x000006b000017945 */ /* 0x000ff60003800000 */
[----:B------:R-:W-:-:S05]  /*7e10*/  @P0 BRA `(.L_x_2001) ;  /* 0x0000069000000947 */ /* 0x000fca0003800000 */
[----:B------:R-:W-:Y:S01]  /*7e20*/  IMAD.MOV.U32 R0, RZ, RZ, c[0x0][0x288] ;  /* 0x0000a200ff007624 */ /* 0x000fe200078e00ff */
[----:B-12---:R-:W-:Y:S01]  /*7e30*/  MOV R2, R93 ;  /* 0x0000005d00027202 */ /* 0x006fe20000000f00 */
[----:B------:R-:W-:Y:S01]  /*7e40*/  IMAD.MOV.U32 R3, RZ, RZ, R92 ;  /* 0x000000ffff037224 */ /* 0x000fe200078e005c */
[----:B------:R-:W-:Y:S01]  /*7e50*/  ISETP.GE.AND P0, PT, R188, UR4, PT ;  /* 0x00000004bc007c0c */ /* 0x000fe2000bf06270 */
[----:B------:R-:W-:Y:S02]  /*7e60*/  BSSY B0, `(.L_x_2002) ;  /* 0x000005d000007945 */ /* 0x000fe40003800000 */
[----:B------:R-:W-:Y:S05]  /*7e70*/  IMAD.WIDE.U32 R2, R0, 0x1c0, R2 ;  /* 0x000001c000027825 */ /* 0x000fea00078e0002 */
[----:B------:R-:W-:Y:S05]  /*7e80*/  IADD3 R3, R3, UR23, RZ ;  /* 0x0000001703037c10 */ /* 0x000fea000fffe0ff */
[----:B------:R1:W5:Y:S01]  /*7e90*/  LDG.E.128 R4, [R2.64] ;  /* 0x0000000602047981 */ /* 0x000362000c1e1d00 */
[----:B------:R-:W-:-:S05]  /*7ea0*/  @P0 BRA `(.L_x_2003) ;  /* 0x0000058000000947 */ /* 0x000fca0003800000 */
[----:B------:R-:W-:Y:S01]  /*7eb0*/  ISETP.GE.AND P0, PT, R188, R139, PT ;  /* 0x0000008bbc00720c */ /* 0x000fe20003f06270 */
[----:B-----5:R-:W-:Y:S01]  /*7ec0*/  IMAD.MOV.U32 R34, RZ, RZ, R5 ;  /* 0x000000ffff227224 */ /* 0x020fe200078e0005 */
[----:B------:R-:W-:Y:S02]  /*7ed0*/  MOV R8, RZ ;  /* 0x000000ff00087202 */ /* 0x000fe40000000f00 */
[----:B------:R-:W-:Y:S02]  /*7ee0*/  MOV R22, R4 ;  /* 0x0000000400167202 */ /* 0x000fe40000000f00 */
[----:B------:R-:W-:Y:S02]  /*7ef0*/  MOV R32, R7 ;  /* 0x0000000700207202 */ /* 0x000fe40000000f00 */
[----:B------:R-:W-:Y:S05]  /*7f00*/  MOV R33, R6 ;  /* 0x0000000600217202 */ /* 0x000fea0000000f00 */
[----:B------:R-:W-:Y:S02]  /*7f10*/  @P0 IADD3 R139, RZ, -UR18, RZ ;  /* 0x80000012ff8b0c10 */ /* 0x000fe4000fffe0ff */
[----:B------:R-:W-:Y:S02]  /*7f20*/  @P0 IADD3 R8, RZ, -UR18, RZ ;  /* 0x80000012ff080c10 */ /* 0x000fe4000fffe0ff */
[----:B-1----:R-:W-:Y:S02]  /*7f30*/  LEA R2, P1, R139, R2, 0x1 ;  /* 0x000000028b027211 */ /* 0x002fe400078208ff */
[----:B------:R-:W-:Y:S02]  /*7f40*/  IADD3 R0, P2, R49, R8, RZ ;  /* 0x0000000831007210 */ /* 0x000fe40007f5e0ff */
[----:B------:R-:W-:Y:S02]  /*7f50*/  LEA.HI.X.SX32 R3, R139, R3, 0x1, P1 ;  /* 0x000000038b037211 */ /* 0x000fe400008f0eff */
[----:B------:R-:W-:Y:S02]  /*7f60*/  LEA R140, P1, R0, R95, 0x1 ;  /* 0x0000005f008c7211 */ /* 0x000fe400078208ff */
[----:B------:R-:W-:Y:S01]  /*7f70*/  LEA.HI.X.SX32 R8, R8, R48, 0x1, P2 ;  /* 0x0000003008087211 */ /* 0x000fe200010f0eff */
[----:B------:R1:W2:Y:S03]  /*7f80*/  LDG.E.128 R16, [R2.64] ;  /* 0x0000000602107981 */ /* 0x0002a6000c1e1d00 */
[----:B------:R-:W-:Y:S02]  /*7f90*/  LEA.HI.X R141, R0, R94, R8, 0x1, P1 ;  /* 0x0000005e008d7211 */ /* 0x000fe400008f0c08 */
[----:B------:R-:W-:Y:S02]  /*7fa0*/  MOV R0, RZ ;  /* 0x000000ff00007202 */ /* 0x000fe40000000f00 */
[----:B------:R-:W-:Y:S02]  /*7fb0*/  @P0 IADD3 R0, RZ, -UR18, RZ ;  /* 0x80000012ff000c10 */ /* 0x000fe4000fffe0ff */
[----:B------:R-:W3:Y:S02]  /*7fc0*/  LDG.E.128 R140, [R140.64] ;  /* 0x000000068c8c7981 */ /* 0x000ee4000c1e1d00 */
        /* <DEDUP_REMOVED lines=70> */
.L_x_2003:
[----:B------:R-:W-:Y:S05]  /*8430*/  BSYNC B0 ;  /* 0x0000000000007941 */ /* 0x000fea0003800000 */
.L_x_2002:
[----:B------:R-:W-:Y:S02]  /*8440*/  MOV R0, 0x1c0 ;  /* 0x000001c000007802 */ /* 0x000fe40000000f00 */
[----:B-1----:R-:W-:Y:S02]  /*8450*/  MOV R2, R87 ;  /* 0x0000005700027202 */ /* 0x002fe40000000f00 */
[----:B------:R-:W-:Y:S05]  /*8460*/  MOV R3, R86 ;  /* 0x0000005600037202 */ /* 0x000fea0000000f00 */
[C---:B------:R-:W-:Y:S04]  /*8470*/  IMAD.WIDE.U32 R2, R0.reuse, c[0x0][0x198], R2 ;  /* 0x0000660000027a25 */ /* 0x040fe800078e0002 */
[----:B------:R-:W-:Y:S05]  /*8480*/  IMAD R0, R0, c[0x0][0x19c], RZ ;  /* 0x0000670000007a24 */ /* 0x000fea00078e02ff */
[----:B------:R-:W-:Y:S05]  /*8490*/  IADD3 R3, R3, R0, RZ ;  /* 0x0000000003037210 */ /* 0x000fea0007ffe0ff */
[----:B-----5:R1:W-:Y:S02]  /*84a0*/  STG.E.128 [R2.64], R4 ;  /* 0x0000000402007986 */ /* 0x0203e4000c101d06 */
.L_x_2001:
[----:B------:R-:W-:Y:S05]  /*84b0*/  BSYNC B1 ;  /* 0x0000000000017941 */ /* 0x000fea0003800000 */
.L_x_2000:
[----:B-12---:R-:W-:Y:S01]  /*84c0*/  MOV R5, R96 ;  /* 0x0000006000057202 */ /* 0x006fe20000000f00 */
        /* <DEDUP_REMOVED lines=11> */
.L_x_1953:
[----:B-1----:R-:W-:Y:S01]  /*8580*/  @!P1 IMAD.MOV.U32 R5, RZ, RZ, R92 ;  /* 0x000000ffff059224 */ /* 0x002fe200078e005c */
[----:B------:R-:W-:Y:S01]  /*8590*/  @!P1 MOV R4, R93 ;  /* 0x0000005d00049202 */ /* 0x000fe20000000f00 */
[----:B------:R-:W-:Y:S01]  /*85a0*/  @!P1 IMAD.MOV.U32 R17, RZ, RZ, R86 ;  /* 0x000000ffff119224 */ /* 0x000fe200078e0056 */
[----:B------:R-:W-:Y:S01]  /*85b0*/  @!P1 MOV R16, R87 ;  /* 0x0000005700109202 */ /* 0x000fe20000000f00 */
[----:B------:R-:W-:Y:S01]  /*85c0*/  @!P4 IMAD.MOV.U32 R0, RZ, RZ, c[0x0][0x28c] ;  /* 0x0000a300ff00c624 */ /* 0x000fe200078e00ff */
[C---:B------:R-:W-:Y:S01]  /*85d0*/  @!P3 LEA R18, P0, R99.reuse, R93, 0x1 ;  /* 0x0000005d6312b211 */ /* 0x040fe200078008ff */
[----:B------:R-:W-:Y:S01]  /*85e0*/  UMOV UR4, URZ ;  /* 0x0000003f00047c82 */ /* 0x000fe20008000000 */
[----:B------:R-:W2:Y:S01]  /*85f0*/  @!P1 LDG.E.128 R4, [R4.64] ;  /* 0x0000000604049981 */ /* 0x000ea2000c1e1d00 */
[----:B------:R-:W-:Y:S01]  /*8600*/  @!P4 IMAD R0, R0, 0xc0, RZ ;  /* 0x000000c00000c824 */ /* 0x000fe200078e02ff */
[----:B------:R-:W-:Y:S02]  /*8610*/  @!P3 LEA.HI.X R19, R99, R92, R98, 0x1, P0 ;  /* 0x0000005c6313b211 */ /* 0x000fe400000f0c62 */
[----:B------:R-:W-:Y:S02]  /*8620*/  @!P3 LEA R2, P0, R38, R87, 0x1 ;  /* 0x000000572602b211 */ /* 0x000fe400078008ff */
[----:B------:R-:W-:Y:S02]  /*8630*/  ISETP.NE.AND P2, PT, R140, RZ, PT ;  /* 0x000000ff8c00720c */ /* 0x000fe40003f45270 */
[----:B------:R-:W-:Y:S11]  /*8640*/  @!P3 LEA.HI.X R3, R38, R86, R37, 0x1, P0 ;  /* 0x000000562603b211 */ /* 0x000ff600000f0c25 */
[C---:B------:R-:W-:Y:S04]  /*8650*/  @!P2 LEA R20, P0, R67.reuse, R93, 0x1 ;  /* 0x0000005d4314a211 */ /* 0x040fe800078008ff */
[----:B------:R-:W-:Y:S01]  /*8660*/  @!P2 LEA.HI.X R21, R67, R92, R66, 0x1, P0 ;  /* 0x0000005c4315a211 */ /* 0x000fe200000f0c42 */
[----:B--2---:R1:W-:Y:S01]  /*8670*/  @!P1 STG.E.128 [R16.64], R4 ;  /* 0x0000000410009986 */ /* 0x0043e2000c101d06 */
[----:B------:R-:W-:Y:S03]  /*8680*/  ISETP.NE.AND P1, PT, R144, RZ, PT ;  /* 0x000000ff9000720c */ /* 0x000fe60003f25270 */
[----:B-1----:R1:W2:Y:S01]  /*8690*/  @!P3 LDG.E.128 R4, [R18.64] ;  /* 0x000000061204b981 */ /* 0x0022a2000c1e1d00 */
[C---:B------:R-:W-:Y:S04]  /*86a0*/  @!P2 LEA R16, P0, R134.reuse, R87, 0x1 ;  /* 0x000000578610a211 */ /* 0x040fe800078008ff */
[-C--:B------:R-:W-:Y:S01]  /*86b0*/  @!P2 LEA.HI.X R17, R134, R86.reuse, R68, 0x1, P0 ;  /* 0x000000568611a211 */ /* 0x080fe200000f0c44 */
[----:B-1----:R-:W-:Y:S01]  /*86c0*/  @!P4 IMAD.MOV.U32 R19, RZ, RZ, R92 ;  /* 0x000000ffff13c224 */ /* 0x002fe200078e005c */
[----:B------:R-:W-:Y:S01]  /*86d0*/  @!P4 MOV R18, R93 ;  /* 0x0000005d0012c202 */ /* 0x000fe20000000f00 */
[----:B--2---:R1:W-:Y:S04]  /*86e0*/  @!P3 STG.E.128 [R2.64], R4 ;  /* 0x000000040200b986 */ /* 0x0043e8000c101d06 */
[----:B-1----:R-:W2:Y:S01]  /*86f0*/  @!P2 LDG.E.128 R4, [R20.64] ;  /* 0x000000061404a981 */ /* 0x002ea2000c1e1d00 */
[----:B------:R-:W-:Y:S05]  /*8700*/  @!P4 MOV R2, c[0x0][0x288] ;  /* 0x0000a2000002ca02 */ /* 0x000fea0000000f00 */
[----:B------:R-:W-:Y:S01]  /*8710*/  @!P4 IMAD.WIDE.U32 R2, R2, 0xc0, R18 ;  /* 0x000000c00202c825 */ /* 0x000fe200078e0012 */
[----:B------:R-:W-:Y:S03]  /*8720*/  @!P5 MOV R19, R86 ;  /* 0x000000560013d202 */ /* 0x000fe60000000f00 */
[----:B------:R-:W-:Y:S01]  /*8730*/  @!P5 IMAD.MOV.U32 R18, RZ, RZ, R87 ;  /* 0x000000ffff12d224 */ /* 0x000fe200078e0057 */
[----:B------:R-:W-:Y:S01]  /*8740*/  @!P4 IADD3 R3, R3, R0, RZ ;  /* 0x000000000303c210 */ /* 0x000fe20007ffe0ff */
[----:B------:R-:W-:Y:S01]  /*8750*/  @!P4 IMAD.MOV.U32 R0, RZ, RZ, 0xc0 ;  /* 0x000000c0ff00c424 */ /* 0x000fe200078e00ff */
[----:B--2---:R1:W-:Y:S01]  /*8760*/  @!P2 STG.E.128 [R16.64], R4 ;  /* 0x000000041000a986 */ /* 0x0043e2000c101d06 */
[----:B------:R-:W-:Y:S01]  /*8770*/  ISETP.NE.AND P2, PT, R138, RZ, PT ;  /* 0x000000ff8a00720c */ /* 0x000fe20003f45270 */
[----:B-1----:R-:W-:Y:S02]  /*8780*/  @!P4 IMAD.MOV.U32 R17, RZ, RZ, R86 ;  /* 0x000000ffff11c224 */ /* 0x002fe400078e0056 */
[----:B------:R1:W2:Y:S01]  /*8790*/  @!P4 LDG.E.128 R4, [R2.64] ;  /* 0x000000060204c981 */ /* 0x0002a2000c1e1d00 */
[----:B------:R-:W-:Y:S05]  /*87a0*/  @!P4 MOV R16, R87 ;  /* 0x000000570010c202 */ /* 0x000fea0000000f00 */
[C---:B------:R-:W-:Y:S04]  /*87b0*/  @!P4 IMAD.WIDE.U32 R16, R0.reuse, c[0x0][0x198], R16 ;  /* 0x000066000010ca25 */ /* 0x040fe800078e0010 */
[----:B------:R-:W-:Y:S05]  /*87c0*/  @!P4 IMAD R0, R0, c[0x0][0x19c], RZ ;  /* 0x000067000000ca24 */ /* 0x000fea00078e02ff */
[----:B------:R-:W-:Y:S02]  /*87d0*/  @!P4 IADD3 R17, R17, R0, RZ ;  /* 0x000000001111c210 */ /* 0x000fe40007ffe0ff */
[----:B------:R-:W-:Y:S05]  /*87e0*/  @!P5 MOV R0, c[0x0][0x28c] ;  /* 0x0000a3000000da02 */ /* 0x000fea0000000f00 */
[----:B------:R-:W-:Y:S01]  /*87f0*/  @!P5 IMAD R0, R0, 0x140, RZ ;  /* 0x000001400000d824 */ /* 0x000fe200078e02ff */
[C---:B-1----:R-:W-:Y:S04]  /*8800*/  @!P1 LEA R2, P0, R70.reuse, R93, 0x1 ;  /* 0x0000005d46029211 */ /* 0x042fe800078008ff */
[-C--:B------:R-:W-:Y:S01]  /*8810*/  @!P1 LEA.HI.X R3, R70, R92.reuse, R69, 0x1, P0 ;  /* 0x0000005c46039211 */ /* 0x080fe200000f0c45 */
[----:B--2---:R1:W-:Y:S02]  /*8820*/  @!P4 STG.E.128 [R16.64], R4 ;  /* 0x000000041000c986 */ /* 0x0043e4000c101d06 */
[----:B-1----:R-:W-:Y:S02]  /*8830*/  @!P5 IMAD.MOV.U32 R16, RZ, RZ, R93 ;  /* 0x000000ffff10d224 */ /* 0x002fe400078e005d */
[----:B------:R1:W2:Y:S01]  /*8840*/  @!P1 LDG.E.128 R4, [R2.64] ;  /* 0x0000000602049981 */ /* 0x0002a2000c1e1d00 */
[----:B------:R-:W-:Y:S01]  /*8850*/  @!P5 MOV R17, R92 ;  /* 0x0000005c0011d202 */ /* 0x000fe20000000f00 */
[----:B-1----:R-:W-:Y:S04]  /*8860*/  @!P5 IMAD.MOV.U32 R2, RZ, RZ, c[0x0][0x288] ;  /* 0x0000a200ff02d624 */ /* 0x002fe800078e00ff */
        /* <DEDUP_REMOVED lines=41> */
.L_x_1971:
[----:B------:R-:W-:Y:S01]  /*8b00*/  PLOP3.LUT P0, PT, PT, PT, UP2, 0x40, 0x0 ;  /* 0x000000000000781c */ /* 0x000fe20003f0e828 */
[----:B------:R-:W-:Y:S01]  /*8b10*/  IMAD.MOV.U32 R0, RZ, RZ, c[0x0][0x288] ;  /* 0x0000a200ff007624 */ /* 0x000fe200078e00ff */
[----:B-1----:R-:W-:Y:S01]  /*8b20*/  MOV R2, R93 ;  /* 0x0000005d00027202 */ /* 0x002fe20000000f00 */
[----:B------:R-:W-:Y:S02]  /*8b30*/  IMAD.MOV.U32 R3, RZ, RZ, R92 ;  /* 0x000000ffff037224 */ /* 0x000fe400078e005c */
[----:B------:R-:W-:Y:S05]  /*8b40*/  IMAD.U32 R0, R0, -0x100, RZ ;  /* 0xffffff0000007824 */ /* 0x000fea00078e00ff */
[C---:B------:R-:W-:Y:S04]  /*8b50*/  LEA R93, P1, R0.reuse, R2, 0x1 ;  /* 0x00000002005d7211 */ /* 0x040fe800078208ff */
[----:B------:R-:W-:Y:S01]  /*8b60*/  LEA.HI.X.SX32 R92, R0, R3, 0x1, P1 ;  /* 0x00000003005c7211 */ /* 0x000fe200008f0eff */
[----:B------:R-:W-:-:S05]  /*8b70*/  @P0 BRA `(.L_x_2004) ;  /* 0x000004c000000947 */ /* 0x000fca0003800000 */
        /* <DEDUP_REMOVED lines=10> */
[--C-:B-1----:R-:W-:Y:S01]  /*8c20*/  IMAD.MOV R4, RZ, RZ, -R15.reuse ;  /* 0x000000ffff047224 */ /* 0x102fe200078e0a0f */
[----:B------:R-:W-:Y:S01]  /*8c30*/  IADD3 R0, R14, -0x200, RZ ;  /* 0xfffffe000e007810 */ /* 0x000fe20007ffe0ff */
[----:B------:R-:W-:Y:S02]  /*8c40*/  IMAD.MOV.U32 R14, RZ, RZ, RZ ;  /* 0x000000ffff0e7224 */ /* 0x000fe400078e00ff */
[----:B------:R-:W-:Y:S01]  /*8c50*/  IMAD R4, R4, R2, RZ ;  /* 0x0000000204047224 */ /* 0x000fe200078e02ff */
[----:B------:R-:W-:Y:S03]  /*8c60*/  IABS R6, R0 ;  /* 0x0000000000067213 */ /* 0x000fe60000000000 */
        /* <DEDUP_REMOVED lines=61> */
.L_x_2004:
        /* <DEDUP_REMOVED lines=12> */
.L_x_2005:
[----:B------:R-:W-:Y:S04]  /*9100*/  IADD3 R12, R12, -0x1, RZ ;  /* 0xffffffff0c0c7810 */ /* 0x000fe80007ffe0ff */
[----:B------:R-:W-:Y:S11]  /*9110*/  ISETP.GT.AND P0, PT, R12, R62, PT ;  /* 0x0000003e0c00720c */ /* 0x000ff60003f04270 */
[----:B------:R-:W-:Y:S02]  /*9120*/  @!UPT UIADD3 URZ, URZ, URZ, URZ ;  /* 0x0000003f3f3ff290 */ /* 0x000fe4000fffe03f */
[----:B------:R-:W-:-:S05]  /*9130*/  @P0 BRA `(.L_x_2006) ;  /* 0xffff978000000947 */ /* 0x000fca000383ffff */
.L_x_1952:
        /* <DEDUP_REMOVED lines=9> */
[----:B------:R-:W-:-:S04]  /*91d0*/  ISETP.NE.U32.AND P0, PT, RZ, c[0x0][0x250], PT ;  /* 0x00009400ff007a0c */ /* 0x000fc80003f05070 */
[----:B------:R-:W-:-:S13]  /*91e0*/  ISETP.NE.AND.EX P0, PT, RZ, c[0x0][0x254], PT, P0 ;  /* 0x00009500ff007a0c */ /* 0x000fda0003f05300 */
[----:B------:R-:W2:Y:S01]  /*91f0*/  @P0 LDG.E R122, [R122.64] ;  /* 0x000000067a7a0981 */ /* 0x000ea2000c1e1900 */
[----:B------:R-:W-:Y:S01]  /*9200*/  UMOV UR18, URZ ;  /* 0x0000003f00127c82 */ /* 0x000fe20008000000 */
[----:B------:R-:W-:-:S04]  /*9210*/  LEA R12, P3, R124, c[0x0][0x160], 0x1 ;  /* 0x000058007c0c7a11 */ /* 0x000fc800078608ff */
[C---:B------:R-:W-:Y:S01]  /*9220*/  LEA.HI.X R13, R124.reuse, c[0x0][0x164], R64, 0x1, P3 ;  /* 0x000059007c0d7a11 */ /* 0x040fe200018f0c40 */
[----:B--2---:R-:W1:Y:S01]  /*9230*/  @P0 R2UR UR18, R122 ;  /* 0x000000007a1203c2 */ /* 0x004e6200000e0000 */
[----:B------:R-:W-:Y:S01]  /*9240*/  IADD3 R2, P0, R124, UR4, RZ ;  /* 0x000000047c027c10 */ /* 0x000fe2000ff1e0ff */
[----:B------:R-:W-:-:S03]  /*9250*/  UIADD3 UR4, -UR11, UR8, URZ ;  /* 0x000000080b047290 */ /* 0x000fc6000fffe13f */
[----:B------:R-:W-:Y:S02]  /*9260*/  IADD3.X R0, R64, UR5, RZ, P0, !PT ;  /* 0x0000000540007c10 */ /* 0x000fe400087fe4ff */
[----:B------:R-:W-:-:S04]  /*9270*/  LEA R10, P0, R2, c[0x0][0x160], 0x1 ;  /* 0x00005800020a7a11 */ /* 0x000fc800078008ff */
[----:B------:R-:W-:Y:S01]  /*9280*/  LEA.HI.X R11, R2, c[0x0][0x164], R0, 0x1, P0 ;  /* 0x00005900020b7a11 */ /* 0x000fe200000f0c00 */
[----:B------:R-:W-:Y:S01]  /*9290*/  IMAD.SHL.U32 R0, R108, 0x20, RZ ;  /* 0x000000206c007824 */ /* 0x000fe200078e00ff */
[----:B-1----:R-:W-:-:S03]  /*92a0*/  UIADD3 UR18, UR18, UR17, UR11 ;  /* 0x0000001112127290 */ /* 0x002fc6000fffe00b */
[----:B------:R-:W-:Y:S02]  /*92b0*/  ULDC.U8 UR17, c[0x0][0x313] ;  /* 0x0000c4c000117ab9 */ /* 0x000fe40000000000 */
[----:B------:R-:W-:Y:S01]  /*92c0*/  ISETP.NE.AND P4, PT, RZ, UR17, PT ;  /* 0x00000011ff007c0c */ /* 0x000fe2000bf85270 */
[----:B------:R-:W-:-:S05]  /*92d0*/  IMAD R3, R108, UR18, RZ ;  /* 0x000000126c037c24 */ /* 0x000fca000f8e02ff */
[-C--:B------:R-:W-:Y:S02]  /*92e0*/  IADD3 R110, P2, R110, R3.reuse, RZ ;  /* 0x000000036e6e7210 */ /* 0x080fe40007f5e0ff */
[----:B------:R-:W-:Y:S02]  /*92f0*/  IADD3 R109, P1, R109, R3, RZ ;  /* 0x000000036d6d7210 */ /* 0x000fe40007f3e0ff */
[----:B------:R-:W-:-:S05]  /*9300*/  SHF.R.S32.HI R3, RZ, 0x1f, R3 ;  /* 0x0000001fff037819 */ /* 0x000fca0000011403 */
[--C-:B------:R-:W-:Y:S02]  /*9310*/  IMAD.X R101, R101, 0x1, R3.reuse, P2 ;  /* 0x0000000165657824 */ /* 0x100fe400010e0603 */
[----:B------:R-:W-:Y:S01]  /*9320*/  IMAD.X R100, R100, 0x1, R3, P1 ;  /* 0x0000000164647824 */ /* 0x000fe200008e0603 */
[----:B------:R-:W-:Y:S05]  /*9330*/  @!P4 BRA `(.L_x_2009) ;  /* 0x000008800000c947 */ /* 0x000fea0003800000 */
[----:B------:R-:W-:Y:S01]  /*9340*/  ISETP.GE.AND P0, PT, R120, UR4, PT ;  /* 0x0000000478007c0c */ /* 0x000fe2000bf06270 */
        /* <DEDUP_REMOVED lines=61> */
[----:B------:R-:W-:Y:S02]  /*9720*/  F2FP.PACK_AB R2, R3, R2 ;  /* 0x000000020302723e */ /* 0x000fe400000000ff */
[----:B------:R-:W-:Y:S02]  /*9730*/  MOV R12, R5 ;  /* 0x00000005000c7202 */ /* 0x000fe40000000f00 */
[----:B------:R-:W-:Y:S02]  /*9740*/  MOV R14, R2 ;  /* 0x00000002000e7202 */ /* 0x000fe40000000f00 */
.L_x_2013:
[----:B------:R-:W-:Y:S05]  /*9750*/  BSYNC B0 ;  /* 0x0000000000007941 */ /* 0x000fea0003800000 */
.L_x_2012:
[----:B-----5:R2:W-:Y:S02]  /*9760*/  STS.128 [R213], R12 ;  /* 0x0000000cd5007388 */ /* 0x0205e40000000c00 */
.L_x_2011:
[----:B------:R-:W-:Y:S05]  /*9770*/  BSYNC B1 ;  /* 0x0000000000017941 */ /* 0x000fea0003800000 */
.L_x_2010:
[----:B------:R-:W-:-:S04]  /*9780*/  IADD3 R8, R120, 0x20, RZ ;  /* 0x0000002078087810 */ /* 0x000fc80007ffe0ff */
[----:B------:R-:W-:-:S04]  /*9790*/  ISETP.GE.AND P0, PT, R8, UR4, PT ;  /* 0x0000000408007c0c */ /* 0x000fc8000bf06270 */
        /* <DEDUP_REMOVED lines=17> */
[----:B--2---:R4:W2:Y:S04]  /*98b0*/  LDG.E.64 R2, [R6.64] ;  /* 0x0000000606027981 */ /* 0x0048a8000c1e1b00 */
[----:B---3--:R-:W3:Y:S01]  /*98c0*/  LDG.E.64 R4, [R4.64] ;  /* 0x0000000604047981 */ /* 0x008ee2000c1e1b00 */
[----:B-----5:R-:W-:Y:S01]  /*98d0*/  MOV R17, R13 ;  /* 0x0000000d00117202 */ /* 0x020fe20000000f00 */
[----:B------:R-:W-:Y:S01]  /*98e0*/  IMAD.MOV.U32 R0, RZ, RZ, R12 ;  /* 0x000000ffff007224 */ /* 0x000fe200078e000c */
[----:B------:R-:W-:-:S03]  /*98f0*/  MOV R16, R14 ;  /* 0x0000000e00107202 */ /* 0x000fc60000000f00 */
[--C-:B------:R-:W-:Y:S02]  /*9900*/  HADD2.F32 R18, -RZ, R17.reuse.H0_H0 ;  /* 0x20000011ff127230 */ /* 0x100fe40000004100 */
[----:B------:R-:W-:Y:S01]  /*9910*/  HADD2.F32 R17, -RZ, R17.H1_H1 ;  /* 0x30000011ff117230 */ /* 0x000fe20000004100 */
[----:B----4-:R-:W-:-:S05]  /*9920*/  MOV R6, R15 ;  /* 0x0000000f00067202 */ /* 0x010fca0000000f00 */
[--C-:B------:R-:W-:Y:S02]  /*9930*/  HADD2.F32 R15, -RZ, R6.reuse.H0_H0 ;  /* 0x20000006ff0f7230 */ /* 0x100fe40000004100 */
[----:B------:R-:W-:Y:S02]  /*9940*/  HADD2.F32 R14, -RZ, R6.H1_H1 ;  /* 0x30000006ff0e7230 */ /* 0x000fe40000004100 */
[----:B--2---:R-:W-:Y:S02]  /*9950*/  HADD2.F32 R10, -RZ, R2.H1_H1 ;  /* 0x30000002ff0a7230 */ /* 0x004fe40000004100 */
[----:B------:R-:W-:Y:S02]  /*9960*/  HADD2.F32 R6, -RZ, R3.H1_H1 ;  /* 0x30000003ff067230 */ /* 0x000fe40000004100 */
[----:B---3--:R-:W-:Y:S01]  /*9970*/  HADD2.F32 R13, -RZ, R4.H1_H1 ;  /* 0x30000004ff0d7230 */ /* 0x008fe20000004100 */
        /* <DEDUP_REMOVED lines=23> */
[-C--:B------:R-:W-:Y:S02]  /*9af0*/  FFMA.FTZ R5, R12, R4.reuse, -R5 ;  /* 0x000000040c057223 */ /* 0x080fe40000010805 */
[----:B------:R-:W-:Y:S02]  /*9b00*/  FFMA.FTZ R15, R13, R4, R15 ;  /* 0x000000040d0f7223 */ /* 0x000fe4000001000f */
[-C--:B------:R-:W-:Y:S02]  /*9b10*/  FFMA.FTZ R2, R0, R14.reuse, -R2 ;  /* 0x0000000e00027223 */ /* 0x080fe40000010802 */
[----:B------:R-:W-:Y:S01]  /*9b20*/  FFMA.FTZ R3, R16, R14, R3 ;  /* 0x0000000e10037223 */ /* 0x000fe20000010003 */
[----:B------:R-:W-:Y:S01]  /*9b30*/  F2FP.PACK_AB R5, R15, R5 ;  /* 0x000000050f05723e */ /* 0x000fe200000000ff */
[----:B------:R-:W-:Y:S01]  /*9b40*/  IMAD.MOV.U32 R13, RZ, RZ, R10 ;  /* 0x000000ffff0d7224 */ /* 0x000fe200078e000a */
[----:B------:R-:W-:-:S02]  /*9b50*/  MOV R15, R6 ;  /* 0x00000006000f7202 */ /* 0x000fc40000000f00 */
[----:B------:R-:W-:Y:S02]  /*9b60*/  F2FP.PACK_AB R2, R3, R2 ;  /* 0x000000020302723e */ /* 0x000fe400000000ff */
[----:B------:R-:W-:Y:S02]  /*9b70*/  MOV R12, R5 ;  /* 0x00000005000c7202 */ /* 0x000fe40000000f00 */
[----:B------:R-:W-:Y:S02]  /*9b80*/  MOV R14, R2 ;  /* 0x00000002000e7202 */ /* 0x000fe40000000f00 */
.L_x_2016:
[----:B------:R-:W-:Y:S05]  /*9b90*/  BSYNC B0 ;  /* 0x0000000000007941 */ /* 0x000fea0003800000 */
.L_x_2015:
[----:B-----5:R4:W-:Y:S01]  /*9ba0*/  STS.128 [R213+0x800], R12 ;  /* 0x0008000cd5007388 */ /* 0x0209e20000000c00 */
[----:B------:R-:W-:Y:S05]  /*9bb0*/  BRA `(.L_x_2014) ;  /* 0x00000f4000007947 */ /* 0x000fea0003800000 */
.L_x_2009:
        /* <DEDUP_REMOVED lines=33> */
[----:B-----5:R-:W-:Y:S01]  /*9dd0*/  MOV R2, R21 ;  /* 0x0000001500027202 */ /* 0x020fe20000000f00 */
[----:B------:R-:W-:Y:S01]  /*9de0*/  IMAD.MOV.U32 R8, RZ, RZ, R20 ;  /* 0x000000ffff087224 */ /* 0x000fe200078e0014 */
        /* <DEDUP_REMOVED lines=25> */
[----:B------:R-:W-:-:S02]  /*9f80*/  @!P0 FADD.FTZ R7, -R7, -RZ ;  /* 0x800000ff07078221 */ /* 0x000fc40000010100 */
[----:B------:R-:W-:Y:S02]  /*9f90*/  @!P0 FADD.FTZ R24, -R24, -RZ ;  /* 0x800000ff18188221 */ /* 0x000fe40000010100 */
[----:B------:R-:W-:Y:S01]  /*9fa0*/  FMUL.FTZ R5, R18, R5 ;  /* 0x0000000512057220 */ /* 0x000fe20000410000 */
[--C-:B------:R-:W-:Y:S01]  /*9fb0*/  HADD2.F32 R18, -RZ, R8.reuse.H1_H1 ;  /* 0x30000008ff127230 */ /* 0x100fe20000004100 */
[----:B------:R-:W-:Y:S01]  /*9fc0*/  FMUL.FTZ R6, R4, R6 ;  /* 0x0000000604067220 */ /* 0x000fe20000410000 */
[----:B------:R-:W-:Y:S01]  /*9fd0*/  HADD2.F32 R4, -RZ, R8.H0_H0 ;  /* 0x20000008ff047230 */ /* 0x000fe20000004100 */
[----:B------:R-:W-:Y:S01]  /*9fe0*/  FMUL.FTZ R7, R19, R7 ;  /* 0x0000000713077220 */ /* 0x000fe20000410000 */
[----:B------:R-:W-:Y:S01]  /*9ff0*/  HADD2.F32 R21, -RZ, R21.H1_H1 ;  /* 0x30000015ff157230 */ /* 0x000fe20000004100 */
[----:B------:R-:W-:Y:S01]  /*a000*/  @!P0 FADD.FTZ R22, -R22, -RZ ;  /* 0x800000ff16168221 */ /* 0x000fe20000010100 */
[--C-:B--2---:R-:W-:Y:S01]  /*a010*/  HADD2.F32 R8, -RZ, R12.reuse.H0_H0 ;  /* 0x2000000cff087230 */ /* 0x104fe20000004100 */
[----:B------:R-:W-:Y:S01]  /*a020*/  FMUL.FTZ R24, R17, R24 ;  /* 0x0000001811187220 */ /* 0x000fe20000410000 */
[----:B------:R-:W-:Y:S01]  /*a030*/  HADD2.F32 R19, -RZ, R12.H1_H1 ;  /* 0x3000000cff137230 */ /* 0x000fe20000004100 */
[----:B------:R-:W-:Y:S01]  /*a040*/  @!P0 FADD.FTZ R23, -R23, -RZ ;  /* 0x800000ff17178221 */ /* 0x000fe20000010100 */
[----:B------:R-:W-:-:S02]  /*a050*/  HADD2.F32 R17, -RZ, R2.H0_H0 ;  /* 0x20000002ff117230 */ /* 0x000fc40000004100 */
[--C-:B------:R-:W-:Y:S01]  /*a060*/  HADD2.F32 R12, -RZ, R13.reuse.H0_H0 ;  /* 0x2000000dff0c7230 */ /* 0x100fe20000004100 */
[----:B------:R-:W-:Y:S01]  /*a070*/  FMUL.FTZ R26, R26, R22 ;  /* 0x000000161a1a7220 */ /* 0x000fe20000410000 */
[----:B------:R-:W-:Y:S01]  /*a080*/  HADD2.F32 R22, -RZ, R13.H1_H1 ;  /* 0x3000000dff167230 */ /* 0x000fe20000004100 */
[----:B------:R-:W-:Y:S01]  /*a090*/  FMUL.FTZ R21, R21, R23 ;  /* 0x0000001715157220 */ /* 0x000fe20000410000 */
[--C-:B------:R-:W-:Y:S01]  /*a0a0*/  HADD2.F32 R13, -RZ, R14.reuse.H0_H0 ;  /* 0x2000000eff0d7230 */ /* 0x100fe20000004100 */
[----:B------:R-:W-:Y:S01]  /*a0b0*/  FFMA.FTZ R4, R4, R8, R25 ;  /* 0x0000000804047223 */ /* 0x000fe20000010019 */
[----:B------:R-:W-:Y:S01]  /*a0c0*/  HADD2.F32 R23, -RZ, R14.H1_H1 ;  /* 0x3000000eff177230 */ /* 0x000fe20000004100 */
[----:B------:R-:W-:Y:S01]  /*a0d0*/  FFMA.FTZ R12, R17, R12, R16 ;  /* 0x0000000c110c7223 */ /* 0x000fe20000010010 */
[----:B------:R-:W-:Y:S02]  /*a0e0*/  HADD2.F32 R8, -RZ, R2.H1_H1 ;  /* 0x30000002ff087230 */ /* 0x000fe40000004100 */
[----:B------:R-:W-:-:S02]  /*a0f0*/  HADD2.F32 R14, -RZ, R15.H0_H0 ;  /* 0x2000000fff0e7230 */ /* 0x000fc40000004100 */
[--C-:B------:R-:W-:Y:S02]  /*a100*/  HADD2.F32 R2, -RZ, R20.reuse.H0_H0 ;  /* 0x20000014ff027230 */ /* 0x100fe40000004100 */
[----:B------:R-:W-:Y:S02]  /*a110*/  HADD2.F32 R16, -RZ, R3.H0_H0 ;  /* 0x20000003ff107230 */ /* 0x000fe40000004100 */
[----:B------:R-:W-:Y:S02]  /*a120*/  HADD2.F32 R15, -RZ, R15.H1_H1 ;  /* 0x3000000fff0f7230 */ /* 0x000fe40000004100 */
[----:B------:R-:W-:Y:S02]  /*a130*/  HADD2.F32 R20, -RZ, R20.H1_H1 ;  /* 0x30000014ff147230 */ /* 0x000fe40000004100 */
[----:B------:R-:W-:Y:S01]  /*a140*/  HADD2.F32 R3, -RZ, R3.H1_H1 ;  /* 0x30000003ff037230 */ /* 0x000fe20000004100 */
[----:B------:R-:W-:Y:S02]  /*a150*/  FFMA.FTZ R18, R18, R19, R26 ;  /* 0x0000001312127223 */ /* 0x000fe4000001001a */
        /* <DEDUP_REMOVED lines=9> */
[----:B------:R-:W-:Y:S02]  /*a1f0*/  MOV R20, R4 ;  /* 0x0000000400147202 */ /* 0x000fe40000000f00 */
[----:B------:R-:W-:Y:S02]  /*a200*/  MOV R21, R8 ;  /* 0x0000000800157202 */ /* 0x000fe40000000f00 */
[----:B------:R-:W-:Y:S02]  /*a210*/  MOV R22, R2 ;  /* 0x0000000200167202 */ /* 0x000fe40000000f00 */
[----:B------:R-:W-:Y:S02]  /*a220*/  MOV R23, R3 ;  /* 0x0000000300177202 */ /* 0x000fe40000000f00 */
.L_x_2020:
[----:B------:R-:W-:Y:S05]  /*a230*/  BSYNC B0 ;  /* 0x0000000000007941 */ /* 0x000fea0003800000 */
.L_x_2019:
[----:B-----5:R3:W-:Y:S02]  /*a240*/  STS.128 [R213], R20 ;  /* 0x00000014d5007388 */ /* 0x0207e40000000c00 */
.L_x_2018:
[----:B------:R-:W-:Y:S05]  /*a250*/  BSYNC B1 ;  /* 0x0000000000017941 */ /* 0x000fea0003800000 */
.L_x_2017:
[----:B------:R-:W-:-:S04]  /*a260*/  IADD3 R8, R120, 0x20, RZ ;  /* 0x0000002078087810 */ /* 0x000fc80007ffe0ff */
[----:B------:R-:W-:-:S04]  /*a270*/  ISETP.GE.AND P0, PT, R8, UR4, PT ;  /* 0x0000000408007c0c */ /* 0x000fc8000bf06270 */
        /* <DEDUP_REMOVED lines=31> */
[----:B-----5:R-:W-:Y:S02]  /*a470*/  MOV R0, R17 ;  /* 0x0000001100007202 */ /* 0x020fe40000000f00 */
[----:B-1----:R-:W-:Y:S02]  /*a480*/  MOV R11, R18 ;  /* 0x00000012000b7202 */ /* 0x002fe40000000f00 */
[----:B------:R-:W-:Y:S01]  /*a490*/  MOV R2, R19 ;  /* 0x0000001300027202 */ /* 0x000fe20000000f00 */
[----:B------:R-:W-:Y:S01]  /*a4a0*/  IMAD.MOV.U32 R3, RZ, RZ, R16 ;  /* 0x000000ffff037224 */ /* 0x000fe200078e0010 */
[----:B---3--:R-:W-:Y:S01]  /*a4b0*/  MOV R17, R21 ;  /* 0x0000001500117202 */ /* 0x008fe20000000f00 */
[----:B------:R-:W-:Y:S01]  /*a4c0*/  IMAD.MOV.U32 R10, RZ, RZ, R20 ;  /* 0x000000ffff0a7224 */ /* 0x000fe200078e0014 */
[----:B------:R-:W-:Y:S01]  /*a4d0*/  MOV R19, R23 ;  /* 0x0000001700137202 */ /* 0x000fe20000000f00 */
[----:B--2---:R-:W-:-:S02]  /*a4e0*/  HADD2.F32 R18, -RZ, R5.H0_H0 ;  /* 0x20000005ff127230 */ /* 0x004fc40000004100 */
[----:B------:R-:W-:Y:S01]  /*a4f0*/  HADD2.F32 R5, -RZ, R5.H1_H1 ;  /* 0x30000005ff057230 */ /* 0x000fe20000004100 */
[----:B------:R-:W-:Y:S01]  /*a500*/  MOV R16, R22 ;  /* 0x0000001600107202 */ /* 0x000fe20000000f00 */
[--C-:B------:R-:W-:Y:S01]  /*a510*/  HADD2.F32 R23, -RZ, R17.reuse.H0_H0 ;  /* 0x20000011ff177230 */ /* 0x100fe20000004100 */
        /* <DEDUP_REMOVED lines=61> */
.L_x_2022:
[----:B------:R-:W-:Y:S05]  /*a8f0*/  BSYNC B0 ;  /* 0x0000000000007941 */ /* 0x000fea0003800000 */
.L_x_2021:
[----:B-----5:R1:W-:Y:S01]  /*a900*/  STS.128 [R213+0x800], R16 ;  /* 0x00080010d5007388 */ /* 0x0203e20000000c00 */
[----:B------:R-:W-:Y:S05]  /*a910*/  BRA `(.L_x_2014) ;  /* 0x000001e000007947 */ /* 0x000fea0003800000 */
.L_x_2008:
[----:B------:R-:W-:Y:S01]  /*a920*/  UIADD3 UR17, -UR11, UR8, URZ ;  /* 0x000000080b117290 */ /* 0x000fe2000fffe13f */
[----:B------:R-:W-:Y:S05]  /*a930*/  BSSY B0, `(.L_x_2023) ;  /* 0x000000e000007945 */ /* 0x000fea0003800000 */
[----:B------:R-:W-:-:S13]  /*a940*/  ISETP.GE.AND P0, PT, R120, UR17, PT ;  /* 0x0000001178007c0c */ /* 0x000fda000bf06270 */
        /* <DEDUP_REMOVED lines=12> */
.L_x_2024:
[----:B------:R-:W-:Y:S05]  /*aa10*/  BSYNC B0 ;  /* 0x0000000000007941 */ /* 0x000fea0003800000 */
.L_x_2023:
[----:B------:R-:W-:-:S04]  /*aa20*/  IADD3 R8, R120, 0x20, RZ ;  /* 0x0000002078087810 */ /* 0x000fc80007ffe0ff */
[----:B------:R-:W-:-:S13]  /*aa30*/  ISETP.GE.AND P0, PT, R8, UR17, PT ;  /* 0x0000001108007c0c */ /* 0x000fda000bf06270 */
        /* <DEDUP_REMOVED lines=12> */
.L_x_2014:
[----:B------:R-:W-:Y:S05]  /*ab00*/  BSYNC B2 ;  /* 0x0000000000027941 */ /* 0x000fea0003800000 */
.L_x_2007:
[----:B------:R-:W-:Y:S01]  /*ab10*/  UIADD3 UR5, UR10, -0x1, URZ ;  /* 0xffffffff0a057890 */ /* 0x000fe2000fffe03f */
[C---:B------:R-:W-:Y:S01]  /*ab20*/  LEA R232, P0, R118.reuse, c[0x0][0x168], 0x1 ;  /* 0x00005a0076e87a11 */ /* 0x040fe200078008ff */
[----:B------:R-:W-:Y:S02]  /*ab30*/  BSSY B0, `(.L_x_2025) ;  /* 0x0000011000007945 */ /* 0x000fe40003800000 */
[----:B------:R-:W-:Y:S01]  /*ab40*/  USHF.L.U32 UR20, UR5, 0x8, URZ ;  /* 0x0000000805147899 */ /* 0x000fe2000800063f */
[----:B------:R-:W-:-:S03]  /*ab50*/  LEA.HI.X R233, R118, c[0x0][0x16c], R63, 0x1, P0 ;  /* 0x00005b0076e97a11 */ /* 0x000fc600000f0c3f */
[----:B------:R-:W-:-:S06]  /*ab60*/  UIADD3 UR17, -UR20, UR12, URZ ;  /* 0x0000000c14117290 */ /* 0x000fcc000fffe13f */
[----:B------:R-:W-:-:S13]  /*ab70*/  ISETP.GE.AND P1, PT, R120, UR17, PT ;  /* 0x0000001178007c0c */ /* 0x000fda000bf26270 */
[----:B------:R-:W-:Y:S05]  /*ab80*/  @P1 BRA `(.L_x_2026) ;  /* 0x000000b000001947 */ /* 0x000fea0003800000 */
[----:B------:R-:W-:-:S13]  /*ab90*/  ISETP.GE.AND P0, PT, R188, c[0x0][0x220], PT ;  /* 0x00008800bc007a0c */ /* 0x000fda0003f06270 */
[----:B------:R1:W-:Y:S04]  /*aba0*/  @P0 STS [R213+0x1000], RZ ;  /* 0x001000ffd5000388 */ /* 0x0003e80000000800 */
[----:B------:R1:W-:Y:S04]  /*abb0*/  @P0 STS [R213+0x1004], RZ ;  /* 0x001004ffd5000388 */ /* 0x0003e80000000800 */
[----:B------:R1:W-:Y:S01]  /*abc0*/  @P0 STS.64 [R213+0x1008], RZ ;  /* 0x001008ffd5000388 */ /* 0x0003e20000000a00 */
[----:B------:R-:W-:Y:S05]  /*abd0*/  @P0 BRA `(.L_x_2026) ;  /* 0x0000006000000947 */ /* 0x000fea0003800000 */
[----:B--2---:R-:W-:Y:S02]  /*abe0*/  MOV R2, R232 ;  /* 0x000000e800027202 */ /* 0x004fe40000000f00 */
[----:B------:R-:W-:-:S05]  /*abf0*/  MOV R3, R233 ;  /* 0x000000e900037202 */ /* 0x000fca0000000f00 */
[----:B------:R-:W-:Y:S01]  /*ac00*/  @!PT LDS RZ, [RZ] ;  /* 0x00000000fffff984 */ /* 0x000fe20000000800 */
[----:B------:R-:W-:Y:S01]  /*ac10*/  @!PT LDS RZ, [RZ] ;  /* 0x00000000fffff984 */ /* 0x000fe20000000800 */
[----:B------:R-:W-:Y:S01]  /*ac20*/  @!PT LDS RZ, [RZ] ;  /* 0x00000000fffff984 */ /* 0x000fe20000000800 */
[----:B------:R2:W-:Y:S02]  /*ac30*/  LDGSTS.E.BYPASS.LTC128B.128 [R213+0x1000], [R2.64] ;  /* 0x0100000002d57fae */ /* 0x0005e4000b901d46 */
.L_x_2026:
[----:B------:R-:W-:Y:S05]  /*ac40*/  BSYNC B0 ;  /* 0x0000000000007941 */ /* 0x000fea0003800000 */
.L_x_2025:
[----:B------:R-:W-:Y:S01]  /*ac50*/  ISETP.GE.AND P0, PT, R8, UR17, PT ;  /* 0x0000001108007c0c */ /* 0x000fe2000bf06270 */
[----:B------:R-:W-:-:S12]  /*ac60*/  BSSY B0, `(.L_x_2027) ;  /* 0x000000b000007945 */ /* 0x000fd80003800000 */
[----:B------:R-:W-:Y:S05]  /*ac70*/  @P0 BRA `(.L_x_2028) ;  /* 0x0000009000000947 */ /* 0x000fea0003800000 */
[----:B------:R-:W-:-:S13]  /*ac80*/  ISETP.GE.AND P0, PT, R188, c[0x0][0x220], PT ;  /* 0x00008800bc007a0c */ /* 0x000fda0003f06270 */
[----:B------:R1:W-:Y:S01]  /*ac90*/  @P0 STS.128 [R213+0x1800], RZ ;  /* 0x001800ffd5000388 */ /* 0x0003e20000000c00 */
[----:B------:R-:W-:Y:S05]  /*aca0*/  @P0 BRA `(.L_x_2028) ;  /* 0x0000006000000947 */ /* 0x000fea0003800000 */
[----:B--2---:R-:W-:-:S04]  /*acb0*/  LEA R2, P0, R38, R232, 0x1 ;  /* 0x000000e826027211 */ /* 0x004fc800078008ff */
[----:B------:R-:W-:-:S05]  /*acc0*/  LEA.HI.X R3, R38, R233, R37, 0x1, P0 ;  /* 0x000000e926037211 */ /* 0x000fca00000f0c25 */
[----:B------:R-:W-:Y:S01]  /*acd0*/  @!PT LDS RZ, [RZ] ;  /* 0x00000000fffff984 */ /* 0x000fe20000000800 */
[----:B------:R-:W-:Y:S01]  /*ace0*/  @!PT LDS RZ, [RZ] ;  /* 0x00000000fffff984 */ /* 0x000fe20000000800 */
[----:B------:R-:W-:Y:S01]  /*acf0*/  @!PT LDS RZ, [RZ] ;  /* 0x00000000fffff984 */ /* 0x000fe20000000800 */
[----:B------:R2:W-:Y:S04]  /*ad00*/  LDGSTS.E.BYPASS.LTC128B.128 [R213+0x1800], [R2.64] ;  /* 0x0180000002d57fae */ /* 0x0005e8000b901d46 */
.L_x_2028:
[----:B------:R-:W-:Y:S05]  /*ad10*/  BSYNC B0 ;  /* 0x0000000000007941 */ /* 0x000fea0003800000 */
.L_x_2027:
[----:B------:R-:W-:Y:S01]  /*ad20*/  IADD3 R7, R120, 0x40, RZ ;  /* 0x0000004078077810 */ /* 0x000fe20007ffe0ff */
[----:B------:R-:W-:Y:S03]  /*ad30*/  BSSY B0, `(.L_x_2029) ;  /* 0x000000e000007945 */ /* 0x000fe60003800000 */
[----:B------:R-:W-:-:S13]  /*ad40*/  ISETP.GE.AND P0, PT, R7, UR17, PT ;  /* 0x0000001107007c0c */ /* 0x000fda000bf06270 */
[----:B------:R-:W-:Y:S05]  /*ad50*/  @P0 BRA `(.L_x_2030) ;  /* 0x000000b000000947 */ /* 0x000fea0003800000 */
[----:B------:R-:W-:-:S13]  /*ad60*/  ISETP.GE.AND P0, PT, R188, c[0x0][0x220], PT ;  /* 0x00008800bc007a0c */ /* 0x000fda0003f06270 */
[----:B------:R1:W-:Y:S01]  /*ad70*/  @P0 STS.128 [R213+0x2000], RZ ;  /* 0x002000ffd5000388 */ /* 0x0003e20000000c00 */
[----:B------:R-:W-:Y:S05]  /*ad80*/  @P0 BRA `(.L_x_2030) ;  /* 0x0000008000000947 */ /* 0x000fea0003800000 */
[----:B------:R-:W-:Y:S02]  /*ad90*/  IMAD.MOV.U32 R0, RZ, RZ, c[0x0][0x198] ;  /* 0x00006600ff007624 */ /* 0x000fe400078e00ff */
[----:B--2---:R-:W-:-:S03]  /*ada0*/  IMAD.MOV.U32 R2, RZ, RZ, c[0x0][0x19c] ;  /* 0x00006700ff027624 */ /* 0x004fc600078e00ff */
[----:B------:R-:W-:-:S04]  /*adb0*/  LEA R4, P0, R0, R232, 0x7 ;  /* 0x000000e800047211 */ /* 0x000fc800078038ff */
[----:B------:R-:W-:-:S05]  /*adc0*/  LEA.HI.X R5, R0, R233, R2, 0x7, P0 ;  /* 0x000000e900057211 */ /* 0x000fca00000f3c02 */
[----:B------:R-:W-:Y:S01]  /*add0*/  @!PT LDS RZ, [RZ] ;  /* 0x00000000fffff984 */ /* 0x000fe20000000800 */
[----:B------:R-:W-:Y:S01]  /*ade0*/  @!PT LDS RZ, [RZ] ;  /* 0x00000000fffff984 */ /* 0x000fe20000000800 */
[----:B------:R-:W-:Y:S01]  /*adf0*/  @!PT LDS RZ, [RZ] ;  /* 0x00000000fffff984 */ /* 0x000fe20000000800 */
[----:B------:R2:W-:Y:S04]  /*ae00*/  LDGSTS.E.BYPASS.LTC128B.128 [R213+0x2000], [R4.64] ;  /* 0x0200000004d57fae */ /* 0x0005e8000b901d46 */
.L_x_2030:
[----:B------:R-:W-:Y:S05]  /*ae10*/  BSYNC B0 ;  /* 0x0000000000007941 */ /* 0x000fea0003800000 */
.L_x_2029:
[----:B------:R-:W-:Y:S01]  /*ae20*/  IADD3 R6, R120, 0x60, RZ ;  /* 0x0000006078067810 */ /* 0x000fe20007ffe0ff */
[----:B------:R-:W-:Y:S03]  /*ae30*/  BSSY B0, `(.L_x_2031) ;  /* 0x0000011000007945 */ /* 0x000fe60003800000 */
[----:B------:R-:W-:-:S13]  /*ae40*/  ISETP.GE.AND P0, PT, R6, UR17, PT ;  /* 0x0000001106007c0c */ /* 0x000fda000bf06270 */
[----:B------:R-:W-:Y:S05]  /*ae50*/  @P0 BRA `(.L_x_2032) ;  /* 0x000000e000000947 */ /* 0x000fea0003800000 */
[----:B------:R-:W-:-:S13]  /*ae60*/  ISETP.GE.AND P0, PT, R188, c[0x0][0x220], PT ;  /* 0x00008800bc007a0c */ /* 0x000fda0003f06270 */
[----:B------:R1:W-:Y:S01]  /*ae70*/  @P0 STS.128 [R213+0x2800], RZ ;  /* 0x002800ffd5000388 */ /* 0x0003e20000000c00 */
[----:B------:R-:W-:Y:S05]  /*ae80*/  @P0 BRA `(.L_x_2032) ;  /* 0x000000b000000947 */ /* 0x000fea0003800000 */
[----:B------:R-:W-:Y:S01]  /*ae90*/  MOV R0, c[0x0][0x198] ;  /* 0x0000660000007a02 */ /* 0x000fe20000000f00 */
[----:B------:R-:W-:Y:S01]  /*aea0*/  ULDC UR4, c[0x0][0x19c] ;  /* 0x0000670000047ab9 */ /* 0x000fe20000000800 */
[----:B--2---:R-:W-:Y:S01]  /*aeb0*/  MOV R2, R232 ;  /* 0x000000e800027202 */ /* 0x004fe20000000f00 */
        /* <DEDUP_REMOVED lines=8> */
.L_x_2032:
[----:B------:R-:W-:Y:S05]  /*af40*/  BSYNC B0 ;  /* 0x0000000000007941 */ /* 0x000fea0003800000 */
.L_x_2031:
[----:B--2---:R-:W-:Y:S01]  /*af50*/  IADD3 R5, R120, 0x80, RZ ;  /* 0x0000008078057810 */ /* 0x004fe20007ffe0ff */
[----:B------:R-:W-:Y:S03]  /*af60*/  BSSY B0, `(.L_x_2033) ;  /* 0x000000e000007945 */ /* 0x000fe60003800000 */
[----:B------:R-:W-:-:S13]  /*af70*/  ISETP.GE.AND P0, PT, R5, UR17, PT ;  /* 0x0000001105007c0c */ /* 0x000fda000bf06270 */
        /* <DEDUP_REMOVED lines=12> */
.L_x_2034:
[----:B------:R-:W-:Y:S05]  /*b040*/  BSYNC B0 ;  /* 0x0000000000007941 */ /* 0x000fea0003800000 */
.L_x_2033:
        /* <DEDUP_REMOVED lines=18> */
.L_x_2036:
[----:B------:R-:W-:Y:S05]  /*b170*/  BSYNC B0 ;  /* 0x0000000000007941 */ /* 0x000fea0003800000 */
.L_x_2035:
[----:B-1----:R-:W-:Y:S01]  /*b180*/  IADD3 R3, R120, 0xc0, RZ ;  /* 0x000000c078037810 */ /* 0x002fe20007ffe0ff */
        /* <DEDUP_REMOVED lines=17> */
.L_x_2038:
[----:B------:R-:W-:Y:S05]  /*b2a0*/  BSYNC B0 ;  /* 0x0000000000007941 */ /* 0x000fea0003800000 */
.L_x_2037:
[----:B------:R-:W-:Y:S01]  /*b2b0*/  IADD3 R2, R120, 0xe0, RZ ;  /* 0x000000e078027810 */ /* 0x000fe20007ffe0ff */
[----:B------:R-:W-:Y:S01]  /*b2c0*/  BSSY B0, `(.L_x_2039) ;  /* 0x0000015000007945 */ /* 0x000fe20003800000 */
[----:B------:R-:W-:Y:S02]  /*b2d0*/  SHF.R.S32.HI R0, RZ, 0x1f, R40 ;  /* 0x0000001fff007819 */ /* 0x000fe40000011428 */
[----:B------:R-:W-:Y:S02]  /*b2e0*/  ISETP.GE.AND P0, PT, R2, UR17, PT ;  /* 0x0000001102007c0c */ /* 0x000fe4000bf06270 */
[----:B------:R-:W-:-:S04]  /*b2f0*/  LEA.HI R0, R0, R40, RZ, 0x5 ;  /* 0x0000002800007211 */ /* 0x000fc800078f28ff */
[----:B------:R-:W-:-:S05]  /*b300*/  LOP3.LUT R0, R0, 0xffffffe0, RZ, 0xc0, !PT ;  /* 0xffffffe000007812 */ /* 0x000fca00078ec0ff */
[----:B-1----:R-:W-:Y:S02]  /*b310*/  IMAD.IADD R10, R40, 0x1, -R0 ;  /* 0x00000001280a7824 */ /* 0x002fe400078e0a00 */
[----:B------:R-:W-:Y:S05]  /*b320*/  @P0 BRA `(.L_x_2040) ;  /* 0x000000e000000947 */ /* 0x000fea0003800000 */
[----:B------:R-:W-:-:S13]  /*b330*/  ISETP.GE.AND P0, PT, R188, c[0x0][0x220], PT ;  /* 0x00008800bc007a0c */ /* 0x000fda0003f06270 */
[----:B------:R1:W-:Y:S01]  /*b340*/  @P0 STS.128 [R213+0x4800], RZ ;  /* 0x004800ffd5000388 */ /* 0x0003e20000000c00 */
[----:B------:R-:W-:Y:S05]  /*b350*/  @P0 BRA `(.L_x_2040) ;  /* 0x000000b000000947 */ /* 0x000fea0003800000 */
[----:B------:R-:W-:Y:S01]  /*b360*/  MOV R0, c[0x0][0x198] ;  /* 0x0000660000007a02 */ /* 0x000fe20000000f00 */
[----:B------:R-:W-:Y:S01]  /*b370*/  ULDC UR4, c[0x0][0x19c] ;  /* 0x0000670000047ab9 */ /* 0x000fe20000000800 */
[----:B----4-:R-:W-:Y:S01]  /*b380*/  MOV R12, R232 ;  /* 0x000000e8000c7202 */ /* 0x010fe20000000f00 */
        /* <DEDUP_REMOVED lines=8> */
.L_x_2040:
[----:B------:R-:W-:Y:S05]  /*b410*/  BSYNC B0 ;  /* 0x0000000000007941 */ /* 0x000fea0003800000 */
.L_x_2039:
[----:B------:R-:W-:Y:S01]  /*b420*/  ULDC.64 UR18, c[0x0][0x320] ;  /* 0x0000c80000127ab9 */ /* 0x000fe20000000a00 */
[----:B------:R-:W0:Y:S01]  /*b430*/  LDGDEPBAR ;  /* 0x00000000000079af */ /* 0x000e220000000000 */
[----:B------:R-:W-:Y:S02]  /*b440*/  UIMAD UR14, UR14, UR18, URZ ;  /* 0x000000120e0e72a4 */ /* 0x000fe4000f8e023f */
[----:B------:R-:W-:Y:S02]  /*b450*/  UMOV UR22, UR16 ;  /* 0x0000001000167c82 */ /* 0x000fe40008000000 */
[----:B------:R-:W-:Y:S02]  /*b460*/  UMOV UR23, UR13 ;  /* 0x0000000d00177c82 */ /* 0x000fe40008000000 */
[----:B------:R-:W-:Y:S02]  /*b470*/  UIMAD.WIDE.U32 UR22, UR15, UR18, UR22 ;  /* 0x000000120f1672a5 */ /* 0x000fe4000f8e0016 */
[----:B------:R-:W-:-:S03]  /*b480*/  UIMAD UR19, UR15, UR19, UR14 ;  /* 0x000000130f1372a4 */ /* 0x000fc6000f8e020e */
[----:B------:R-:W-:Y:S02]  /*b490*/  ULDC.64 UR14, c[0x0][0x318] ;  /* 0x0000c600000e7ab9 */ /* 0x000fe40000000a00 */
[----:B------:R-:W-:Y:S02]  /*b4a0*/  ULEA UR14, UP0, UR22, UR14, 0x2 ;  /* 0x0000000e160e7291 */ /* 0x000fe4000f80103f */
[----:B------:R-:W-:-:S04]  /*b4b0*/  UIADD3 UR19, UR23, UR19, URZ ;  /* 0x0000001317137290 */ /* 0x000fc8000fffe03f */
[----:B------:R-:W-:Y:S01]  /*b4c0*/  ULEA.HI.X UR15, UR22, UR15, UR19, 0x2, UP0 ;  /* 0x0000000f160f7291 */ /* 0x000fe200080f1413 */
[----:B----4-:R-:W-:Y:S01]  /*b4d0*/  IMAD.U32 R12, RZ, RZ, UR14 ;  /* 0x0000000eff0c7e24 */ /* 0x010fe2000f8e00ff */
[----:B------:R-:W-:-:S04]  /*b4e0*/  DEPBAR.LE SB0, 0x0 ;  /* 0x000080000000791a */ /* 0x000fc80000000000 */
[----:B------:R-:W-:-:S05]  /*b4f0*/  IMAD.U32 R13, RZ, RZ, UR15 ;  /* 0x0000000fff0d7e24 */ /* 0x000fca000f8e00ff */
[----:B------:R-:W4:Y:S04]  /*b500*/  LDG.E R11, [R12.64] ;  /* 0x000000060c0b7981 */ /* 0x000f28000c1e1900 */
[----:B------:R-:W-:Y:S01]  /*b510*/  BAR.SYNC.DEFER_BLOCKING 0x0 ;  /* 0x0000000000007b1d */ /* 0x000fe20000010000 */
[----:B------:R-:W-:Y:S01]  /*b520*/  ISETP.GE.AND P0, PT, R120, UR17, PT ;  /* 0x0000001178007c0c */ /* 0x000fe2000bf06270 */
[----:B------:R-:W-:Y:S01]  /*b530*/  IMAD.SHL.U32 R210, R40, 0x2, RZ ;  /* 0x0000000228d27824 */ /* 0x000fe200078e00ff */
[----:B------:R-:W-:-:S03]  /*b540*/  LEA R167, P1, R114, c[0x0][0x170], 0x1 ;  /* 0x00005c0072a77a11 */ /* 0x000fc600078208ff */
[----:B------:R-:W4:Y:S01]  /*b550*/  MUFU.RCP R0, c[0x0][0x238] ;  /* 0x00008e0000007b08 */ /* 0x000f220000001000 */
[----:B------:R-:W-:Y:S01]  /*b560*/  BSSY B0, `(.L_x_2041) ;  /* 0x0000017000007945 */ /* 0x000fe20003800000 */
[----:B------:R-:W-:Y:S02]  /*b570*/  LOP3.LUT R210, R210, 0x6, RZ, 0xc0, !PT ;  /* 0x00000006d2d27812 */ /* 0x000fe400078ec0ff */
[----:B------:R-:W-:-:S04]  /*b580*/  LEA.HI.X R168, R114, c[0x0][0x174], R117, 0x1, P1 ;  /* 0x00005d0072a87a11 */ /* 0x000fc800008f0c75 */
[----:B------:R1:W-:Y:S04]  /*b590*/  @P0 STS [R213+0x5000], RZ ;  /* 0x005000ffd5000388 */ /* 0x0003e80000000800 */
[----:B------:R1:W-:Y:S04]  /*b5a0*/  @P0 STS [R213+0x5004], RZ ;  /* 0x005004ffd5000388 */ /* 0x0003e80000000800 */
[----:B------:R1:W-:Y:S01]  /*b5b0*/  @P0 STS.64 [R213+0x5008], RZ ;  /* 0x005008ffd5000388 */ /* 0x0003e20000000a00 */
[----:B----4-:R-:W-:-:S04]  /*b5c0*/  FMUL.FTZ R0, R11, R0 ;  /* 0x000000000b007220 */ /* 0x010fc80000410000 */
[----:B------:R4:W2:Y:S02]  /*b5d0*/  R2UR UR4, R0 ;  /* 0x00000000000473c2 */ /* 0x0008a400000e0000 */
[----:B----4-:R-:W-:-:S04]  /*b5e0*/  SHF.R.S32.HI R0, RZ, 0x1f, R10 ;  /* 0x0000001fff007819 */ /* 0x010fc8000001140a */
[----:B------:R-:W-:-:S04]  /*b5f0*/  LEA.HI R0, R0, R10, RZ, 0x2 ;  /* 0x0000000a00007211 */ /* 0x000fc800078f10ff */
[----:B------:R-:W-:Y:S01]  /*b600*/  SHF.R.S32.HI R0, RZ, 0x2, R0 ;  /* 0x00000002ff007819 */ /* 0x000fe20000011400 */
[----:B------:R-:W-:Y:S05]  /*b610*/  @P0 BRA `(.L_x_2042) ;  /* 0x000000b000000947 */ /* 0x000fea0003800000 */
[----:B-12---:R-:W-:-:S13]  /*b620*/  ISETP.GE.AND P0, PT, R188, c[0x0][0x220], PT ;  /* 0x00008800bc007a0c */ /* 0x006fda0003f06270 */
        /* <DEDUP_REMOVED lines=10> */
.L_x_2042:
[----:B-12---:R-:W-:Y:S05]  /*b6d0*/  BSYNC B0 ;  /* 0x0000000000007941 */ /* 0x006fea0003800000 */
.L_x_2041:
[----:B------:R-:W-:Y:S01]  /*b6e0*/  ISETP.GE.AND P0, PT, R8, UR17, PT ;  /* 0x0000001108007c0c */ /* 0x000fe2000bf06270 */
[----:B------:R-:W-:-:S12]  /*b6f0*/  BSSY B0, `(.L_x_2043) ;  /* 0x000000c000007945 */ /* 0x000fd80003800000 */
[----:B------:R1:W-:Y:S01]  /*b700*/  @P0 STS.128 [R213+0x5800], RZ ;  /* 0x005800ffd5000388 */ /* 0x0003e20000000c00 */
[----:B------:R-:W-:Y:S05]  /*b710*/  @P0 BRA `(.L_x_2044) ;  /* 0x0000009000000947 */ /* 0x000fea0003800000 */
[----:B------:R-:W-:-:S13]  /*b720*/  ISETP.GE.AND P0, PT, R188, c[0x0][0x220], PT ;  /* 0x00008800bc007a0c */ /* 0x000fda0003f06270 */
[----:B------:R2:W-:Y:S01]  /*b730*/  @P0 STS.128 [R213+0x5800], RZ ;  /* 0x005800ffd5000388 */ /* 0x0005e20000000c00 */
[----:B------:R-:W-:Y:S05]  /*b740*/  @P0 BRA `(.L_x_2044) ;  /* 0x0000006000000947 */ /* 0x000fea0003800000 */
[----:B------:R-:W-:-:S04]  /*b750*/  LEA R10, P0, R36, R167, 0x1 ;  /* 0x000000a7240a7211 */ /* 0x000fc800078008ff */
[----:B------:R-:W-:-:S05]  /*b760*/  LEA.HI.X R11, R36, R168, R35, 0x1, P0 ;  /* 0x000000a8240b7211 */ /* 0x000fca00000f0c23 */
[----:B------:R-:W-:Y:S01]  /*b770*/  @!PT LDS RZ, [RZ] ;  /* 0x00000000fffff984 */ /* 0x000fe20000000800 */
[----:B------:R-:W-:Y:S01]  /*b780*/  @!PT LDS RZ, [RZ] ;  /* 0x00000000fffff984 */ /* 0x000fe20000000800 */
[----:B------:R-:W-:Y:S01]  /*b790*/  @!PT LDS RZ, [RZ] ;  /* 0x00000000fffff984 */ /* 0x000fe20000000800 */
[----:B------:R4:W-:Y:S04]  /*b7a0*/  LDGSTS.E.BYPASS.LTC128B.128 [R213+0x5800], [R10.64] ;  /* 0x058000000ad57fae */ /* 0x0009e8000b901d46 */
.L_x_2044:
[----:B------:R-:W-:Y:S05]  /*b7b0*/  BSYNC B0 ;  /* 0x0000000000007941 */ /* 0x000fea0003800000 */
.L_x_2043:
[----:B------:R-:W-:Y:S01]  /*b7c0*/  ISETP.GE.AND P0, PT, R7, UR17, PT ;  /* 0x0000001107007c0c */ /* 0x000fe2000bf06270 */
        /* <DEDUP_REMOVED lines=8> */
[----:B----4-:R-:W-:-:S04]  /*b850*/  LEA R10, P0, R7, R167, 0x7 ;  /* 0x000000a7070a7211 */ /* 0x010fc800078038ff */
[----:B------:R-:W-:-:S05]  /*b860*/  LEA.HI.X R11, R7, R168, R8, 0x7, P0 ;  /* 0x000000a8070b7211 */ /* 0x000fca00000f3c08 */
[----:B------:R-:W-:Y:S01]  /*b870*/  @!PT LDS RZ, [RZ] ;  /* 0x00000000fffff984 */ /* 0x000fe20000000800 */
[----:B------:R-:W-:Y:S01]  /*b880*/  @!PT LDS RZ, [RZ] ;  /* 0x00000000fffff984 */ /* 0x000fe20000000800 */
[----:B------:R-:W-:Y:S01]  /*b890*/  @!PT LDS RZ, [RZ] ;  /* 0x00000000fffff984 */ /* 0x000fe20000000800 */
[----:B------:R4:W-:Y:S04]  /*b8a0*/  LDGSTS.E.BYPASS.LTC128B.128 [R213+0x6000], [R10.64] ;  /* 0x060000000ad57fae */ /* 0x0009e8000b901d46 */
.L_x_2046:
[----:B------:R-:W-:Y:S05]  /*b8b0*/  BSYNC B0 ;  /* 0x0000000000007941 */ /* 0x000fea0003800000 */
.L_x_2045:
[----:B------:R-:W-:Y:S01]  /*b8c0*/  ISETP.GE.AND P0, PT, R6, UR17, PT ;  /* 0x0000001106007c0c */ /* 0x000fe2000bf06270 */
        /* <DEDUP_REMOVED lines=17> */
.L_x_2048:
[----:B------:R-:W-:Y:S05]  /*b9e0*/  BSYNC B0 ;  /* 0x0000000000007941 */ /* 0x000fea0003800000 */
.L_x_2047:
[----:B------:R-:W-:Y:S01]  /*b9f0*/  ISETP.GE.AND P0, PT, R5, UR17, PT ;  /* 0x0000001105007c0c */ /* 0x000fe2000bf06270 */
[----:B------:R-:W-:-:S12]  /*ba00*/  BSSY B0, `(.L_x_2049) ;  /* 0x000000e000007945 */ /* 0x000fd80003800000 */
[----:B------:R1:W-:Y:S01]  /*ba10*/  @P0 STS.128 [R213+0x7000], RZ ;  /* 0x007000ffd5000388 */ /* 0x0003e20000000c00 */
        /* <DEDUP_REMOVED lines=12> */
.L_x_2050:
[----:B------:R-:W-:Y:S05]  /*bae0*/  BSYNC B0 ;  /* 0x0000000000007941 */ /* 0x000fea0003800000 */
.L_x_2049:
        /* <DEDUP_REMOVED lines=18> */
.L_x_2052:
[----:B------:R-:W-:Y:S05]  /*bc10*/  BSYNC B0 ;  /* 0x0000000000007941 */ /* 0x000fea0003800000 */
.L_x_2051:
        /* <DEDUP_REMOVED lines=18> */
.L_x_2054:
[----:B------:R-:W-:Y:S05]  /*bd40*/  BSYNC B0 ;  /* 0x0000000000007941 */ /* 0x000fea0003800000 */
.L_x_2053:
        /* <DEDUP_REMOVED lines=18> */
.L_x_2056:
[----:B------:R-:W-:Y:S05]  /*be70*/  BSYNC B0 ;  /* 0x0000000000007941 */ /* 0x000fea0003800000 */
.L_x_2055:
[----:B------:R-:W-:Y:S01]  /*be80*/  LOP3.LUT R46, R46, 0xfffffff8, RZ, 0xc0, !PT ;  /* 0xfffffff82e2e7812 */ /* 0x000fe200078ec0ff */
[----:B----4-:R-:W-:Y:S01]  /*be90*/  IMAD.SHL.U32 R6, R41, 0x40, RZ ;  /* 0x0000004029067824 */ /* 0x010fe200078e00ff */
[----:B------:R-:W-:Y:S01]  /*bea0*/  SHF.R.S32.HI R33, RZ, 0x1f, R43 ;  /* 0x0000001fff217819 */ /* 0x000fe2000001142b */
[----:B------:R-:W4:Y:S01]  /*beb0*/  S2R R34, SR_TID.X ;  /* 0x0000000000227919 */ /* 0x000f220000002100 */
[----:B------:R-:W-:Y:S01]  /*bec0*/  SHF.R.S32.HI R7, RZ, 0x4, R44 ;  /* 0x00000004ff077819 */ /* 0x000fe2000001142c */
[----:B------:R-:W-:Y:S01]  /*bed0*/  IMAD.IADD R40, R40, 0x1, -R46 ;  /* 0x0000000128287824 */ /* 0x000fe200078e0a2e */
[----:B------:R-:W-:Y:S01]  /*bee0*/  LEA.HI R33, R33, R43, RZ, 0x3 ;  /* 0x0000002b21217211 */ /* 0x000fe200078f18ff */
[----:B------:R-:W-:Y:S01]  /*bef0*/  UISETP.GE.AND UP0, UPT, UR10, 0x2, UPT ;  /* 0x000000020a00788c */ /* 0x000fe2000bf06270 */
[----:B------:R-:W-:Y:S01]  /*bf00*/  LEA.HI R4, R44, R7, RZ, 0x1 ;  /* 0x000000072c047211 */ /* 0x000fe200078f08ff */
[----:B------:R-:W0:Y:S01]  /*bf10*/  LDGDEPBAR ;  /* 0x00000000000079af */ /* 0x000e220000000000 */
[----:B------:R-:W-:Y:S01]  /*bf20*/  LEA.HI R2, R40, R40, RZ, 0x1 ;  /* 0x0000002828027211 */ /* 0x000fe200078f08ff */
[----:B------:R-:W-:Y:S01]  /*bf30*/  IMAD.SHL.U32 R33, R33, 0x20, RZ ;  /* 0x0000002021217824 */ /* 0x000fe200078e00ff */
[----:B------:R-:W-:-:S02]  /*bf40*/  LOP3.LUT R4, R4, 0xfffffffe, RZ, 0xc0, !PT ;  /* 0xfffffffe04047812 */ /* 0x000fc400078ec0ff */
[----:B------:R-:W-:Y:S02]  /*bf50*/  LOP3.LUT R207, R42, 0x7fffffe, RZ, 0xc0, !PT ;  /* 0x07fffffe2acf7812 */ /* 0x000fe400078ec0ff */
[----:B------:R-:W-:Y:S01]  /*bf60*/  LOP3.LUT R205, R2, 0x3fffffe, RZ, 0xc0, !PT ;  /* 0x03fffffe02cd7812 */ /* 0x000fe200078ec0ff */
[----:B------:R-:W-:Y:S01]  /*bf70*/  IMAD.IADD R7, R7, 0x1, -R4 ;  /* 0x0000000107077824 */ /* 0x000fe200078e0a04 */
[----:B------:R-:W-:Y:S01]  /*bf80*/  LOP3.LUT R33, R33, 0xffffff00, RZ, 0xc0, !PT ;  /* 0xffffff0021217812 */ /* 0x000fe200078ec0ff */
[----:B------:R-:W-:Y:S01]  /*bf90*/  IMAD.IADD R207, R43, 0x1, -R207 ;  /* 0x000000012bcf7824 */ /* 0x000fe200078e0acf */
[----:B------:R-:W-:Y:S01]  /*bfa0*/  SHF.R.S32.HI R2, RZ, 0x1, R2 ;  /* 0x00000001ff027819 */ /* 0x000fe20000011402 */
[----:B------:R-:W-:Y:S01]  /*bfb0*/  IMAD.SHL.U32 R32, R7, 0x8, RZ ;  /* 0x0000000807207824 */ /* 0x000fe200078e00ff */
[----:B------:R-:W-:Y:S01]  /*bfc0*/  LOP3.LUT R6, R6, 0xc0, RZ, 0xc0, !PT ;  /* 0x000000c006067812 */ /* 0x000fe200078ec0ff */
[----:B------:R-:W-:Y:S01]  /*bfd0*/  IMAD R4, R39, 0x200, R33 ;  /* 0x0000020027047824 */ /* 0x000fe200078e0221 */
[C---:B------:R-:W-:Y:S01]  /*bfe0*/  LOP3.LUT P0, RZ, R2.reuse, 0x2, RZ, 0xc0, !PT ;  /* 0x0000000202ff7812 */ /* 0x040fe2000780c0ff */
[----:B------:R-:W-:Y:S01]  /*bff0*/  IMAD.SHL.U32 R5, R2, 0x40, RZ ;  /* 0x0000004002057824 */ /* 0x000fe200078e00ff */
[----:B------:R-:W-:Y:S01]  /*c000*/  LOP3.LUT R32, R6, 0x8, R32, 0xf8, !PT ;  /* 0x0000000806207812 */ /* 0x000fe200078ef820 */
[----:B------:R-:W-:Y:S01]  /*c010*/  IMAD R207, R207, 0x20, R4 ;  /* 0x00000020cfcf7824 */ /* 0x000fe200078e0204 */
[----:B------:R-:W-:Y:S01]  /*c020*/  SHF.R.U32.HI R6, RZ, 0x3, R6 ;  /* 0x00000003ff067819 */ /* 0x000fe20000011606 */
[----:B------:R-:W-:Y:S01]  /*c030*/  IMAD.SHL.U32 R4, R45, 0x8, RZ ;  /* 0x000000082d047824 */ /* 0x000fe200078e00ff */
[----:B------:R-:W-:Y:S01]  /*c040*/  LOP3.LUT R5, R5, 0xc0, RZ, 0xc0, !PT ;  /* 0x000000c005057812 */ /* 0x000fe200078ec0ff */
[----:B------:R-:W-:Y:S01]  /*c050*/  IMAD.IADD R205, R40, 0x1, -R205 ;  /* 0x0000000128cd7824 */ /* 0x000fe200078e0acd */
[----:B------:R-:W-:-:S02]  /*c060*/  LOP3.LUT R32, R32, R6, RZ, 0x3c, !PT ;  /* 0x0000000620207212 */ /* 0x000fc400078e3cff */
[----:B------:R-:W-:Y:S01]  /*c070*/  LOP3.LUT R4, R5, 0x8, R4, 0xf8, !PT ;  /* 0x0000000805047812 */ /* 0x000fe200078ef804 */
[----:B------:R-:W-:Y:S01]  /*c080*/  IMAD R205, R7, 0x8, R205 ;  /* 0x0000000807cd7824 */ /* 0x000fe200078e02cd */
[----:B------:R-:W-:Y:S01]  /*c090*/  SHF.R.U32.HI R5, RZ, 0x3, R5 ;  /* 0x00000003ff057819 */ /* 0x000fe20000011605 */
[----:B------:R-:W-:Y:S01]  /*c0a0*/  IMAD.IADD R207, R32, 0x1, R207 ;  /* 0x0000000120cf7824 */ /* 0x000fe200078e02cf */
[----:B------:R-:W-:Y:S02]  /*c0b0*/  IADD3 R79, R210, UR20, RZ ;  /* 0x00000014d24f7c10 */ /* 0x000fe4000fffe0ff */
[----:B------:R-:W-:Y:S01]  /*c0c0*/  LOP3.LUT R4, R4, R5, RZ, 0x3c, !PT ;  /* 0x0000000504047212 */ /* 0x000fe200078e3cff */
[----:B------:R-:W-:Y:S01]  /*c0d0*/  IMAD.SHL.U32 R207, R207, 0x2, RZ ;  /* 0x00000002cfcf7824 */ /* 0x000fe200078e00ff */
[----:B------:R-:W-:Y:S01]  /*c0e0*/  IADD3 R90, R79, 0x1, RZ ;  /* 0x000000014f5a7810 */ /* 0x000fe20007ffe0ff */
[----:B------:R-:W-:Y:S01]  /*c0f0*/  I2F R77, R79 ;  /* 0x0000004f004d7306 */ /* 0x000fe20000201400 */
[----:B------:R-:W-:Y:S01]  /*c100*/  LEA R39, R39, UR11, 0x4 ;  /* 0x0000000b27277c11 */ /* 0x000fe2000f8e20ff */
[----:B------:R-:W-:Y:S01]  /*c110*/  IMAD.U32 R205, R205, 0x20, R4 ;  /* 0x00000020cdcd7824 */ /* 0x000fe200078e0004 */
[----:B------:R-:W-:Y:S01]  /*c120*/  LDSM.16.M88.4 R16, [R207] ;  /* 0x00000000cf10783b */ /* 0x000fe20000000200 */
[----:B------:R-:W-:Y:S01]  /*c130*/  IMAD R206, R9, 0x2, R207 ;  /* 0x0000000209ce7824 */ /* 0x000fe200078e02cf */
[----:B------:R-:W-:Y:S01]  /*c140*/  IADD3 R0, R39, 0x1, R0 ;  /* 0x0000000127007810 */ /* 0x000fe20007ffe000 */
[----:B------:R-:W-:Y:S01]  /*c150*/  IMAD.SHL.U32 R205, R205, 0x2, RZ ;  /* 0x00000002cdcd7824 */ /* 0x000fe200078e00ff */
[C---:B-----5:R-:W-:Y:S01]  /*c160*/  IADD3 R97, R79.reuse, 0x8, RZ ;  /* 0x000000084f617810 */ /* 0x060fe20007ffe0ff */
[----:B------:R-:W1:Y:S01]  /*c170*/  I2F R105, R90 ;  /* 0x0000005a00697306 */ /* 0x000e620000201400 */
[----:B------:R-:W-:Y:S01]  /*c180*/  LDSM.16.M88.4 R12, [R206] ;  /* 0x00000000ce0c783b */ /* 0x000fe20000000200 */
[----:B------:R-:W-:-:S02]  /*c190*/  IADD3 R88, R79, 0x9, RZ ;  /* 0x000000094f587810 */ /* 0x000fc40007ffe0ff */
[C---:B------:R-:W-:Y:S01]  /*c1a0*/  IADD3 R2, R205.reuse, 0x1000, RZ ;  /* 0x00001000cd027810 */ /* 0x040fe20007ffe0ff */
[----:B------:R-:W2:Y:S01]  /*c1b0*/  LDSM.16.M88.4 R40, [R205+0x1000] ;  /* 0x00100000cd28783b */ /* 0x000ea20000000200 */
[----:B------:R-:W-:Y:S02]  /*c1c0*/  IADD3 R204, R205, 0x1020, RZ ;  /* 0x00001020cdcc7810 */ /* 0x000fe40007ffe0ff */
[----:B------:R-:W-:Y:S01]  /*c1d0*/  @P0 IADD3 R204, R2, -0x20, RZ ;  /* 0xffffffe002cc0810 */ /* 0x000fe20007ffe0ff */
[----:B------:R-:W3:Y:S01]  /*c1e0*/  LDSM.16.M88.4 R24, [R205+0x1400] ;  /* 0x00140000cd18783b */ /* 0x000ee20000000200 */
[----:B------:R-:W-:Y:S01]  /*c1f0*/  IMAD.U32 R2, RZ, RZ, UR12 ;  /* 0x0000000cff027e24 */ /* 0x000fe2000f8e00ff */
[----:B------:R-:W1:Y:S01]  /*c200*/  I2F R84, R90 ;  /* 0x0000005a00547306 */ /* 0x000e620000201400 */
[C---:B------:R-:W-:Y:S01]  /*c210*/  IADD3 R87, R79.reuse, 0x10, RZ ;  /* 0x000000104f577810 */ /* 0x040fe20007ffe0ff */
[----:B------:R-:W1:Y:S01]  /*c220*/  LDSM.16.M88.4 R4, [R204] ;  /* 0x00000000cc04783b */ /* 0x000e620000000200 */
[----:B------:R-:W-:-:S02]  /*c230*/  IADD3 R61, R79, 0x11, RZ ;  /* 0x000000114f3d7810 */ /* 0x000fc40007ffe0ff */
[----:B------:R-:W-:Y:S01]  /*c240*/  IADD3 R2, R2, -UR8, R0 ;  /* 0x8000000802027c10 */ /* 0x000fe2000fffe000 */
[----:B------:R-:W1:Y:S01]  /*c250*/  LDSM.16.M88.4 R52, [R204+0x400] ;  /* 0x00040000cc34783b */ /* 0x000e620000000200 */
[C---:B------:R-:W-:Y:S01]  /*c260*/  IADD3 R60, R79.reuse, 0x18, RZ ;  /* 0x000000184f3c7810 */ /* 0x040fe20007ffe0ff */
[----:B------:R-:W1:Y:S01]  /*c270*/  I2F R89, R97 ;  /* 0x0000006100597306 */ /* 0x000e620000201400 */
[----:B------:R-:W-:Y:S01]  /*c280*/  IADD3 R2, R2, c[0x0][0x2e8], RZ ;  /* 0x0000ba0002027a10 */ /* 0x000fe20007ffe0ff */
[----:B---3--:R-:W3:Y:S01]  /*c290*/  LDSM.16.M88.4 R20, [R205+0x1800] ;  /* 0x00180000cd14783b */ /* 0x008ee20000000200 */
[----:B------:R-:W-:Y:S02]  /*c2a0*/  IADD3 R11, R79, 0x19, RZ ;  /* 0x000000194f0b7810 */ /* 0x000fe40007ffe0ff */
[C---:B------:R-:W-:Y:S01]  /*c2b0*/  IADD3 R0, R2.reuse, 0x8, RZ ;  /* 0x0000000802007810 */ /* 0x040fe20007ffe0ff */
[----:B------:R-:W-:Y:S01]  /*c2c0*/  LDSM.16.M88.4 R48, [R205+0x1c00] ;  /* 0x001c0000cd30783b */ /* 0x000fe20000000200 */
[----:B------:R-:W-:Y:S01]  /*c2d0*/  IMNMX R2, R2, UR12, PT ;  /* 0x0000000c02027c17 */ /* 0x000fe2000b800200 */
[----:B------:R1:W1:Y:S01]  /*c2e0*/  I2F R63, R97 ;  /* 0x00000061003f7306 */ /* 0x0002620000201400 */
[----:B------:R-:W-:Y:S01]  /*c2f0*/  IMNMX R0, R0, UR12, PT ;  /* 0x0000000c00007c17 */ /* 0x000fe2000b800200 */
[----:B------:R-:W3:Y:S01]  /*c300*/  LDSM.16.M88.4 R44, [R204+0x800] ;  /* 0x00080000cc2c783b */ /* 0x000ee20000000200 */
[----:B------:R-:W-:-:S02]  /*c310*/  ISETP.GE.AND P2, PT, R90, R2, PT ;  /* 0x000000025a00720c */ /* 0x000fc40003f46270 */
[C---:B------:R-:W-:Y:S02]  /*c320*/  ISETP.GE.AND P4, PT, R88.reuse, R2, PT ;  /* 0x000000025800720c */ /* 0x040fe40003f86270 */
[-C--:B------:R-:W-:Y:S01]  /*c330*/  ISETP.GE.AND P5, PT, R88, R0.reuse, PT ;  /* 0x000000005800720c */ /* 0x080fe20003fa6270 */
[----:B------:R-:W1:Y:S01]  /*c340*/  I2F R62, R88 ;  /* 0x00000058003e7306 */ /* 0x000e620000201400 */
[----:B------:R-:W-:Y:S02]  /*c350*/  ISETP.GE.AND P0, PT, R90, R0, PT ;  /* 0x000000005a00720c */ /* 0x000fe40003f06270 */
[-C--:B------:R-:W-:Y:S02]  /*c360*/  ISETP.GE.AND P1, PT, R97, R2.reuse, PT ;  /* 0x000000026100720c */ /* 0x080fe40003f26270 */
[----:B------:R-:W-:Y:S02]  /*c370*/  ISETP.GE.AND P6, PT, R87, R2, PT ;  /* 0x000000025700720c */ /* 0x000fe40003fc6270 */
[----:B------:R-:W-:Y:S01]  /*c380*/  ISETP.GE.AND P3, PT, R97, R0, PT ;  /* 0x000000006100720c */ /* 0x000fe20003f66270 */
[----:B------:R1:W1:Y:S01]  /*c390*/  I2F R92, R88 ;  /* 0x00000058005c7306 */ /* 0x0002620000201400 */
[C---:B------:R-:W-:Y:S01]  /*c3a0*/  IADD3 R101, R79.reuse, 0x20, RZ ;  /* 0x000000204f657810 */ /* 0x040fe20007ffe0ff */
[----:B--2---:R-:W-:Y:S01]  /*c3b0*/  HMMA.16816.F32 R56, R16, R40, RZ ;  /* 0x000000281038723c */ /* 0x004fe200000018ff */
[----:B------:R-:W-:-:S02]  /*c3c0*/  IADD3 R78, R79, 0x21, RZ ;  /* 0x000000214f4e7810 */ /* 0x000fc40007ffe0ff */
[C---:B------:R-:W-:Y:S02]  /*c3d0*/  IADD3 R122, R79.reuse, 0x28, RZ ;  /* 0x000000284f7a7810 */ /* 0x040fe40007ffe0ff */
[C---:B------:R-:W-:Y:S01]  /*c3e0*/  IADD3 R100, R79.reuse, 0x29, RZ ;  /* 0x000000294f647810 */ /* 0x040fe20007ffe0ff */
[----:B------:R-:W2:Y:S01]  /*c3f0*/  I2F R95, R87 ;  /* 0x00000057005f7306 */ /* 0x000ea20000201400 */
[C---:B------:R-:W-:Y:S01]  /*c400*/  IADD3 R123, R79.reuse, 0x30, RZ ;  /* 0x000000304f7b7810 */ /* 0x040fe20007ffe0ff */
[C---:B------:R-:W-:Y:S01]  /*c410*/  HMMA.16816.F32 R40, R16.reuse, R42, RZ ;  /* 0x0000002a1028723c */ /* 0x040fe200000018ff */
[C---:B------:R-:W-:Y:S02]  /*c420*/  IADD3 R71, R79.reuse, 0x31, RZ ;  /* 0x000000314f477810 */ /* 0x040fe40007ffe0ff */
[C---:B------:R-:W-:Y:S02]  /*c430*/  IADD3 R103, R79.reuse, 0x39, RZ ;  /* 0x000000394f677810 */ /* 0x040fe40007ffe0ff */
[C---:B------:R-:W-:Y:S01]  /*c440*/  IADD3 R104, R79.reuse, 0x40, RZ ;  /* 0x000000404f687810 */ /* 0x040fe20007ffe0ff */
[----:B------:R2:W2:Y:S01]  /*c450*/  I2F R83, R87 ;  /* 0x0000005700537306 */ /* 0x0004a20000201400 */
[C---:B------:R-:W-:Y:S01]  /*c460*/  IADD3 R102, R79.reuse, 0x41, RZ ;  /* 0x000000414f667810 */ /* 0x040fe20007ffe0ff */
[----:B------:R-:W-:Y:S01]  /*c470*/  HMMA.16816.F32 R28, R16, R24, RZ ;  /* 0x00000018101c723c */ /* 0x000fe200000018ff */
[----:B------:R-:W-:-:S02]  /*c480*/  IADD3 R113, R79, 0x38, RZ ;  /* 0x000000384f717810 */ /* 0x000fc40007ffe0ff */
[C---:B-1----:R-:W-:Y:S02]  /*c490*/  IADD3 R97, R79.reuse, 0x49, RZ ;  /* 0x000000494f617810 */ /* 0x042fe40007ffe0ff */
[----:B------:R-:W-:Y:S01]  /*c4a0*/  IADD3 R99, R79, 0x48, RZ ;  /* 0x000000484f637810 */ /* 0x000fe20007ffe0ff */
[----:B------:R-:W-:Y:S01]  /*c4b0*/  I2F R82, R61 ;  /* 0x0000003d00527306 */ /* 0x000fe20000201400 */
[----:B------:R-:W-:Y:S01]  /*c4c0*/  IADD3 R75, R210, UR20, RZ ;  /* 0x00000014d24b7c10 */ /* 0x000fe2000fffe0ff */
[C---:B------:R-:W-:Y:S01]  /*c4d0*/  HMMA.16816.F32 R56, R12.reuse, R4, R56 ;  /* 0x000000040c38723c */ /* 0x040fe20000001838 */
[C---:B------:R-:W-:Y:S02]  /*c4e0*/  IADD3 R203, R204.reuse, 0x400, RZ ;  /* 0x00000400cccb7810 */ /* 0x040fe40007ffe0ff */
[C---:B------:R-:W-:Y:S02]  /*c4f0*/  IADD3 R202, R204.reuse, 0x800, RZ ;  /* 0x00000800ccca7810 */ /* 0x040fe40007ffe0ff */
[C---:B------:R-:W-:Y:S01]  /*c500*/  IADD3 R201, R204.reuse, 0xc00, RZ ;  /* 0x00000c00ccc97810 */ /* 0x040fe20007ffe0ff */
[----:B------:R-:W1:Y:S01]  /*c510*/  I2F R80, R61 ;  /* 0x0000003d00507306 */ /* 0x000e620000201400 */
[----:B----4-:R-:W-:Y:S01]  /*c520*/  SHF.R.S32.HI R4, RZ, 0x1f, R34 ;  /* 0x0000001fff047819 */ /* 0x010fe20000011422 */
[----:B------:R-:W-:Y:S01]  /*c530*/  HMMA.16816.F32 R40, R12, R6, R40 ;  /* 0x000000060c28723c */ /* 0x000fe20000001828 */
[----:B------:R-:W-:-:S02]  /*c540*/  IADD3 R200, R204, 0x1000, RZ ;  /* 0x00001000ccc87810 */ /* 0x000fc40007ffe0ff */
[----:B------:R-:W-:Y:S02]  /*c550*/  LEA.HI R4, R4, R34, RZ, 0x4 ;  /* 0x0000002204047211 */ /* 0x000fe400078f20ff */
[----:B------:R-:W-:Y:S01]  /*c560*/  IADD3 R199, R204, 0x1400, RZ ;  /* 0x00001400ccc77810 */ /* 0x000fe20007ffe0ff */
[----:B------:R-:W-:Y:S01]  /*c570*/  I2F R91, R60 ;  /* 0x0000003c005b7306 */ /* 0x000fe20000201400 */
[----:B------:R-:W-:Y:S01]  /*c580*/  LOP3.LUT R4, R4, 0xfffffff0, RZ, 0xc0, !PT ;  /* 0xfffffff004047812 */ /* 0x000fe200078ec0ff */
[----:B------:R-:W-:Y:S01]  /*c590*/  HMMA.16816.F32 R24, R16, R26, RZ ;  /* 0x0000001a1018723c */ /* 0x000fe200000018ff */
[C---:B------:R-:W-:Y:S02]  /*c5a0*/  IADD3 R198, R204.reuse, 0x1800, RZ ;  /* 0x00001800ccc67810 */ /* 0x040fe40007ffe0ff */
[----:B------:R-:W-:Y:S01]  /*c5b0*/  IADD3 R197, R204, 0x1c00, RZ ;  /* 0x00001c00ccc57810 */ /* 0x000fe20007ffe0ff */
[----:B------:R-:W-:Y:S01]  /*c5c0*/  IMAD.IADD R34, R34, 0x1, -R4 ;  /* 0x0000000122227824 */ /* 0x000fe200078e0a04 */
[C---:B------:R-:W-:Y:S01]  /*c5d0*/  IADD3 R196, R204.reuse, 0x2000, RZ ;  /* 0x00002000ccc47810 */ /* 0x040fe20007ffe0ff */
[----:B------:R4:W1:Y:S01]  /*c5e0*/  I2F R10, R60 ;  /* 0x0000003c000a7306 */ /* 0x0008620000201400 */
[----:B------:R-:W-:Y:S01]  /*c5f0*/  IADD3 R195, R204, 0x2400, RZ ;  /* 0x00002400ccc37810 */ /* 0x000fe20007ffe0ff */
[----:B------:R-:W-:Y:S01]  /*c600*/  FFMA.FTZ R105, R105, UR4, R57 ;  /* 0x0000000469697c23 */ /* 0x000fe20008010039 */
[----:B------:R-:W-:Y:S01]  /*c610*/  HMMA.16816.F32 R28, R12, R52, R28 ;  /* 0x000000340c1c723c */ /* 0x000fe2000000181c */
[----:B------:R-:W-:Y:S01]  /*c620*/  FFMA.FTZ R84, R84, UR4, R59 ;  /* 0x0000000454547c23 */ /* 0x000fe2000801003b */
[----:B------:R-:W-:Y:S01]  /*c630*/  IADD3 R59, R79, 0x50, RZ ;  /* 0x000000504f3b7810 */ /* 0x000fe20007ffe0ff */
[----:B------:R-:W-:Y:S01]  /*c640*/  FFMA.FTZ R77, R77, UR4, R56 ;  /* 0x000000044d4d7c23 */ /* 0x000fe20008010038 */
[----:B------:R-:W-:Y:S01]  /*c650*/  FSEL R88, R105, -INF , !P2 ;  /* 0xff80000069587808 */ /* 0x000fe20005000000 */
[----:B------:R-:W1:Y:S01]  /*c660*/  I2F R8, R11 ;  /* 0x0000000b00087306 */ /* 0x000e620000201400 */
[----:B------:R-:W-:Y:S01]  /*c670*/  ISETP.GE.AND P2, PT, R87, R0, PT ;  /* 0x000000005700720c */ /* 0x000fe20003f46270 */
[----:B------:R-:W-:Y:S01]  /*c680*/  FFMA.FTZ R40, R89, UR4, R40 ;  /* 0x0000000459287c23 */ /* 0x000fe20008010028 */
[----:B---3--:R-:W-:Y:S01]  /*c690*/  HMMA.16816.F32 R4, R16, R20, RZ ;  /* 0x000000141004723c */ /* 0x008fe200000018ff */
[----:B------:R-:W-:Y:S01]  /*c6a0*/  P2R R105, PR, RZ, 0x40 ;  /* 0x00000040ff697803 */ /* 0x000fe20000000000 */
[----:B------:R-:W-:Y:S01]  /*c6b0*/  FFMA.FTZ R42, R63, UR4, R42 ;  /* 0x000000043f2a7c23 */ /* 0x000fe2000801002a */
[----:B------:R-:W-:Y:S01]  /*c6c0*/  P2R R112, PR, RZ, 0x4 ;  /* 0x00000004ff707803 */ /* 0x000fe20000000000 */
[----:B------:R-:W-:Y:S01]  /*c6d0*/  FFMA.FTZ R41, R62, UR4, R41 ;  /* 0x000000043e297c23 */ /* 0x000fe20008010029 */
[----:B------:R-:W-:Y:S01]  /*c6e0*/  FSEL R126, R84, -INF , !P0 ;  /* 0xff800000547e7808 */ /* 0x000fe20004000000 */
[----:B------:R-:W-:Y:S01]  /*c6f0*/  FFMA.FTZ R108, R92, UR4, R43 ;  /* 0x000000045c6c7c23 */ /* 0x000fe2000801002b */
[----:B--2---:R-:W-:Y:S01]  /*c700*/  FSEL R87, R40, -INF , !P1 ;  /* 0xff80000028577808 */ /* 0x004fe20004800000 */
[----:B------:R-:W-:Y:S01]  /*c710*/  HMMA.16816.F32 R24, R12, R54, R24 ;  /* 0x000000360c18723c */ /* 0x000fe20000001818 */
[C---:B------:R-:W-:Y:S01]  /*c720*/  ISETP.GE.AND P6, PT, R61.reuse, R2, PT ;  /* 0x000000023d00720c */ /* 0x040fe20003fc6270 */
[----:B------:R-:W2:Y:S01]  /*c730*/  LDSM.16.M88.4 R52, [R204+0xc00] ;  /* 0x000c0000cc34783b */ /* 0x000ea20000000200 */
[----:B------:R-:W-:Y:S01]  /*c740*/  ISETP.GE.AND P0, PT, R61, R0, PT ;  /* 0x000000003d00720c */ /* 0x000fe20003f06270 */
[----:B------:R3:W3:Y:S01]  /*c750*/  I2F R74, R11 ;  /* 0x0000000b004a7306 */ /* 0x0006e20000201400 */
[----:B------:R-:W-:-:S02]  /*c760*/  ISETP.GE.AND P1, PT, R60, R2, PT ;  /* 0x000000023c00720c */ /* 0x000fc40003f26270 */
[----:B------:R-:W-:Y:S01]  /*c770*/  ISETP.GE.AND P2, PT, R60, R0, PT ;  /* 0x000000003c00720c */ /* 0x000fe20003f46270 */
[----:B------:R-:W-:Y:S01]  /*c780*/  HMMA.16816.F32 R20, R16, R22, RZ ;  /* 0x000000161014723c */ /* 0x000fe200000018ff */
[----:B----4-:R-:W4:Y:S01]  /*c790*/  LDSM.16.M88.4 R60, [R205+0x2000] ;  /* 0x00200000cd3c783b */ /* 0x010f220000000200 */
[----:B------:R-:W-:Y:S01]  /*c7a0*/  FSEL R84, R41, -INF , !P4 ;  /* 0xff80000029547808 */ /* 0x000fe20006000000 */
[----:B------:R-:W-:Y:S01]  /*c7b0*/  FFMA.FTZ R28, R95, UR4, R28 ;  /* 0x000000045f1c7c23 */ /* 0x000fe2000801001c */
[----:B------:R-:W-:Y:S01]  /*c7c0*/  ISETP.NE.AND P4, PT, R105, RZ, PT ;  /* 0x000000ff6900720c */ /* 0x000fe20003f85270 */
[----:B------:R-:W-:Y:S01]  /*c7d0*/  FFMA.FTZ R30, R83, UR4, R30 ;  /* 0x00000004531e7c23 */ /* 0x000fe2000801001e */
[----:B------:R-:W-:Y:S01]  /*c7e0*/  FSEL R108, R108, -INF , !P5 ;  /* 0xff8000006c6c7808 */ /* 0x000fe20006800000 */
[----:B-1----:R-:W-:Y:S01]  /*c7f0*/  FFMA.FTZ R31, R80, UR4, R31 ;  /* 0x00000004501f7c23 */ /* 0x002fe2000801001f */
[----:B------:R-:W-:Y:S01]  /*c800*/  ISETP.NE.AND P5, PT, R112, RZ, PT ;  /* 0x000000ff7000720c */ /* 0x000fe20003fa5270 */
[----:B------:R-:W-:Y:S01]  /*c810*/  HMMA.16816.F32 R4, R12, R44, R4 ;  /* 0x0000002c0c04723c */ /* 0x000fe20000001804 */
[----:B------:R-:W-:Y:S01]  /*c820*/  FSEL R109, R42, -INF , !P3 ;  /* 0xff8000002a6d7808 */ /* 0x000fe20005800000 */
[----:B------:R-:W-:Y:S01]  /*c830*/  FFMA.FTZ R82, R82, UR4, R29 ;  /* 0x0000000452527c23 */ /* 0x000fe2000801001d */
[----:B------:R-:W-:Y:S01]  /*c840*/  FSEL R83, R28, -INF , !P4 ;  /* 0xff8000001c537808 */ /* 0x000fe20006000000 */
[----:B------:R-:W1:Y:S01]  /*c850*/  I2F R76, R101 ;  /* 0x00000065004c7306 */ /* 0x000e620000201400 */
[----:B------:R-:W-:-:S02]  /*c860*/  ISETP.GE.AND P3, PT, R11, R2, PT ;  /* 0x000000020b00720c */ /* 0x000fc40003f66270 */
[----:B------:R-:W-:Y:S01]  /*c870*/  ISETP.GE.AND P4, PT, R11, R0, PT ;  /* 0x000000000b00720c */ /* 0x000fe20003f86270 */
[----:B------:R-:W-:Y:S01]  /*c880*/  HMMA.16816.F32 R40, R16, R48, RZ ;  /* 0x000000301028723c */ /* 0x000fe200000018ff */
[----:B------:R-:W-:Y:S01]  /*c890*/  FFMA.FTZ R26, R10, UR4, R26 ;  /* 0x000000040a1a7c23 */ /* 0x000fe2000801001a */
[----:B---3--:R-:W-:Y:S01]  /*c8a0*/  FSEL R11, R30, -INF , !P5 ;  /* 0xff8000001e0b7808 */ /* 0x008fe20006800000 */
[----:B------:R-:W-:Y:S01]  /*c8b0*/  FFMA.FTZ R24, R91, UR4, R24 ;  /* 0x000000045b187c23 */ /* 0x000fe20008010018 */
[----:B------:R-:W-:Y:S01]  /*c8c0*/  FSEL R10, R31, -INF , !P0 ;  /* 0xff8000001f0a7808 */ /* 0x000fe20004000000 */
[----:B------:R-:W-:Y:S01]  /*c8d0*/  FFMA.FTZ R25, R8, UR4, R25 ;  /* 0x0000000408197c23 */ /* 0x000fe20008010019 */
[----:B------:R-:W-:Y:S01]  /*c8e0*/  LDSM.16.M88.4 R28, [R205+0x2400] ;  /* 0x00240000cd1c783b */ /* 0x000fe20000000200 */
[-C--:B------:R-:W-:Y:S01]  /*c8f0*/  ISETP.GE.AND P5, PT, R101, R2.reuse, PT ;  /* 0x000000026500720c */ /* 0x080fe20003fa6270 */
[----:B------:R-:W-:Y:S01]  /*c900*/  HMMA.16816.F32 R20, R12, R46, R20 ;  /* 0x0000002e0c14723c */ /* 0x000fe20000001814 */
[----:B------:R-:W3:Y:S01]  /*c910*/  I2F R73, R78 ;  /* 0x0000004e00497306 */ /* 0x000ee20000201400 */
[----:B------:R-:W4:Y:S01]  /*c920*/  LDSM.16.M88.4 R44, [R204+0x1000] ;  /* 0x00100000cc2c783b */ /* 0x000f220000000200 */
[----:B------:R-:W-:Y:S01]  /*c930*/  P2R R124, PR, RZ, 0x20 ;  /* 0x00000020ff7c7803 */ /* 0x000fe20000000000 */
[----:B------:R-:W-:Y:S01]  /*c940*/  FFMA.FTZ R74, R74, UR4, R27 ;  /* 0x000000044a4a7c23 */ /* 0x000fe2000801001b */
[----:B------:R-:W-:-:S02]  /*c950*/  ISETP.GE.AND P5, PT, R78, R2, PT ;  /* 0x000000024e00720c */ /* 0x000fc40003fa6270 */
[-C--:B------:R-:W-:Y:S01]  /*c960*/  ISETP.GE.AND P0, PT, R78, R0.reuse, PT ;  /* 0x000000004e00720c */ /* 0x080fe20003f06270 */
[----:B------:R-:W-:Y:S01]  /*c970*/  HMMA.16816.F32 R48, R16, R50, RZ ;  /* 0x000000321030723c */ /* 0x000fe200000018ff */
[----:B------:R4:W4:Y:S01]  /*c980*/  I2F R72, R78 ;  /* 0x0000004e00487306 */ /* 0x0009220000201400 */
[----:B------:R-:W-:Y:S01]  /*c990*/  FSEL R80, R24, -INF , !P1 ;  /* 0xff80000018507808 */ /* 0x000fe20004800000 */
[----:B-1----:R-:W-:Y:S01]  /*c9a0*/  FFMA.FTZ R4, R76, UR4, R4 ;  /* 0x000000044c047c23 */ /* 0x002fe20008010004 */
[----:B------:R-:W-:Y:S02]  /*c9b0*/  FSEL R8, R26, -INF , !P2 ;  /* 0xff8000001a087808 */ /* 0x000fe40005000000 */
[----:B------:R-:W-:Y:S02]  /*c9c0*/  FSEL R82, R82, -INF , !P6 ;  /* 0xff80000052527808 */ /* 0x000fe40007000000 */
[----:B--2---:R-:W-:Y:S01]  /*c9d0*/  HMMA.16816.F32 R40, R12, R52, R40 ;  /* 0x000000340c28723c */ /* 0x004fe20000001828 */
[----:B------:R-:W1:Y:S01]  /*c9e0*/  I2F R110, R101 ;  /* 0x00000065006e7306 */ /* 0x000e620000201400 */
[----:B------:R-:W-:Y:S01]  /*c9f0*/  FSEL R76, R74, -INF , !P4 ;  /* 0xff8000004a4c7808 */ /* 0x000fe20006000000 */
[----:B---3--:R-:W-:Y:S01]  /*ca00*/  FFMA.FTZ R73, R73, UR4, R5 ;  /* 0x0000000449497c23 */ /* 0x008fe20008010005 */
[----:B------:R-:W-:-:S02]  /*ca10*/  ISETP.GE.AND P6, PT, R101, R0, PT ;  /* 0x000000006500720c */ /* 0x000fc40003fc6270 */
[----:B------:R-:W-:Y:S02]  /*ca20*/  ISETP.NE.AND P4, PT, R124, RZ, PT ;  /* 0x000000ff7c00720c */ /* 0x000fe40003f85270 */
[-C--:B------:R-:W-:Y:S01]  /*ca30*/  ISETP.GE.AND P1, PT, R122, R2.reuse, PT ;  /* 0x000000027a00720c */ /* 0x080fe20003f26270 */
[----:B------:R-:W2:Y:S01]  /*ca40*/  I2F R98, R122 ;  /* 0x0000007a00627306 */ /* 0x000ea20000201400 */
[----:B----4-:R-:W-:Y:S01]  /*ca50*/  FSEL R78, R25, -INF , !P3 ;  /* 0xff800000194e7808 */ /* 0x010fe20005800000 */
[----:B------:R-:W-:Y:S01]  /*ca60*/  FFMA.FTZ R7, R72, UR4, R7 ;  /* 0x0000000448077c23 */ /* 0x000fe20008010007 */
[----:B------:R-:W-:Y:S01]  /*ca70*/  HMMA.16816.F32 R24, R16, R60, RZ ;  /* 0x0000003c1018723c */ /* 0x000fe200000018ff */
[----:B------:R-:W-:Y:S02]  /*ca80*/  ISETP.GE.AND P3, PT, R100, R2, PT ;  /* 0x000000026400720c */ /* 0x000fe40003f66270 */
[----:B------:R-:W-:Y:S02]  /*ca90*/  FSEL R74, R4, -INF , !P4 ;  /* 0xff800000044a7808 */ /* 0x000fe40006000000 */
[----:B------:R-:W3:Y:S01]  /*caa0*/  I2F R106, R100 ;  /* 0x00000064006a7306 */ /* 0x000ee20000201400 */
[----:B-1----:R-:W-:Y:S01]  /*cab0*/  FFMA.FTZ R6, R110, UR4, R6 ;  /* 0x000000046e067c23 */ /* 0x002fe20008010006 */
[----:B------:R-:W-:Y:S01]  /*cac0*/  FSEL R140, R7, -INF , !P0 ;  /* 0xff800000078c7808 */ /* 0x000fe20004000000 */
[----:B------:R-:W-:Y:S01]  /*cad0*/  HMMA.16816.F32 R48, R12, R54, R48 ;  /* 0x000000360c30723c */ /* 0x000fe20000001830 */
[----:B------:R-:W1:Y:S01]  /*cae0*/  LDSM.16.M88.4 R52, [R204+0x1400] ;  /* 0x00140000cc34783b */ /* 0x000e620000000200 */
[----:B------:R-:W-:-:S02]  /*caf0*/  FSEL R73, R73, -INF , !P5 ;  /* 0xff80000049497808 */ /* 0x000fc40006800000 */
[----:B------:R-:W-:Y:S01]  /*cb00*/  FSEL R149, R6, -INF , !P6 ;  /* 0xff80000006957808 */ /* 0x000fe20007000000 */
[----:B------:R-:W4:Y:S01]  /*cb10*/  I2F R111, R122 ;  /* 0x0000007a006f7306 */ /* 0x000f220000201400 */
[----:B--2---:R-:W-:Y:S01]  /*cb20*/  FFMA.FTZ R20, R98, UR4, R20 ;  /* 0x0000000462147c23 */ /* 0x004fe20008010014 */
[----:B------:R-:W2:Y:S01]  /*cb30*/  LDSM.16.M88.4 R4, [R205+0x2800] ;  /* 0x00280000cd04783b */ /* 0x000ea20000000200 */
[----:B------:R-:W-:Y:S01]  /*cb40*/  HMMA.16816.F32 R60, R16, R62, RZ ;  /* 0x0000003e103c723c */ /* 0x000fe200000018ff */
[C---:B------:R-:W-:Y:S02]  /*cb50*/  ISETP.GE.AND P5, PT, R71.reuse, R2, PT ;  /* 0x000000024700720c */ /* 0x040fe40003fa6270 */
[----:B------:R-:W-:Y:S02]  /*cb60*/  ISETP.GE.AND P0, PT, R71, R0, PT ;  /* 0x000000004700720c */ /* 0x000fe40003f06270 */
[----:B------:R-:W4:Y:S01]  /*cb70*/  I2F R70, R100 ;  /* 0x0000006400467306 */ /* 0x000f220000201400 */
[----:B---3--:R-:W-:Y:S01]  /*cb80*/  FFMA.FTZ R21, R106, UR4, R21 ;  /* 0x000000046a157c23 */ /* 0x008fe20008010015 */
[----:B------:R-:W-:Y:S01]  /*cb90*/  FSEL R72, R20, -INF , !P1 ;  /* 0xff80000014487808 */ /* 0x000fe20004800000 */
[----:B------:R-:W-:Y:S01]  /*cba0*/  HMMA.16816.F32 R24, R12, R44, R24 ;  /* 0x0000002c0c18723c */ /* 0x000fe20000001818 */
[----:B------:R-:W-:-:S02]  /*cbb0*/  ISETP.GE.AND P6, PT, R123, R2, PT ;  /* 0x000000027b00720c */ /* 0x000fc40003fc6270 */
[-C--:B------:R-:W-:Y:S02]  /*cbc0*/  ISETP.GE.AND P4, PT, R100, R0.reuse, PT ;  /* 0x000000006400720c */ /* 0x080fe40003f86270 */
[----:B------:R-:W3:Y:S01]  /*cbd0*/  I2F R93, R123 ;  /* 0x0000007b005d7306 */ /* 0x000ee20000201400 */
[----:B----4-:R-:W-:Y:S01]  /*cbe0*/  FFMA.FTZ R111, R111, UR4, R22 ;  /* 0x000000046f6f7c23 */ /* 0x010fe20008010016 */
[----:B------:R-:W-:Y:S02]  /*cbf0*/  P2R R124, PR, RZ, 0x40 ;  /* 0x00000040ff7c7803 */ /* 0x000fe40000000000 */
[-C--:B------:R-:W-:Y:S02]  /*cc00*/  ISETP.GE.AND P6, PT, R123, R0.reuse, PT ;  /* 0x000000007b00720c */ /* 0x080fe40003fc6270 */
[----:B------:R-:W-:Y:S02]  /*cc10*/  ISETP.GE.AND P2, PT, R122, R0, PT ;  /* 0x000000007a00720c */ /* 0x000fe40003f46270 */
[----:B------:R-:W4:Y:S01]  /*cc20*/  I2F R107, R123 ;  /* 0x0000007b006b7306 */ /* 0x000f220000201400 */
[----:B------:R-:W-:Y:S01]  /*cc30*/  FFMA.FTZ R70, R70, UR4, R23 ;  /* 0x0000000446467c23 */ /* 0x000fe20008010017 */
[----:B------:R-:W-:Y:S01]  /*cc40*/  IADD3 R105, R79, 0x51, RZ ;  /* 0x000000514f697810 */ /* 0x000fe20007ffe0ff */
[----:B------:R-:W-:Y:S01]  /*cc50*/  HMMA.16816.F32 R60, R12, R46, R60 ;  /* 0x0000002e0c3c723c */ /* 0x000fe2000000183c */
[----:B------:R-:W1:Y:S01]  /*cc60*/  LDSM.16.M88.4 R44, [R204+0x1800] ;  /* 0x00180000cc2c783b */ /* 0x000e620000000200 */
[----:B------:R-:W-:-:S02]  /*cc70*/  FSEL R111, R111, -INF , !P2 ;  /* 0xff8000006f6f7808 */ /* 0x000fc40005000000 */
[-C--:B------:R-:W-:Y:S01]  /*cc80*/  ISETP.GE.AND P1, PT, R113, R2.reuse, PT ;  /* 0x000000027100720c */ /* 0x080fe20003f26270 */
[----:B------:R-:W2:Y:S01]  /*cc90*/  I2F R94, R71 ;  /* 0x00000047005e7306 */ /* 0x000ea20000201400 */
[----:B---3--:R-:W-:Y:S01]  /*cca0*/  FFMA.FTZ R42, R93, UR4, R42 ;  /* 0x000000045d2a7c23 */ /* 0x008fe2000801002a */
[----:B------:R-:W-:Y:S02]  /*ccb0*/  FSEL R93, R70, -INF , !P4 ;  /* 0xff800000465d7808 */ /* 0x000fe40006000000 */
[----:B------:R-:W-:Y:S02]  /*ccc0*/  ISETP.NE.AND P4, PT, R124, RZ, PT ;  /* 0x000000ff7c00720c */ /* 0x000fe40003f85270 */
[----:B------:R-:W-:Y:S02]  /*ccd0*/  FSEL R139, R42, -INF , !P6 ;  /* 0xff8000002a8b7808 */ /* 0x000fe40007000000 */
[----:B------:R3:W3:Y:S01]  /*cce0*/  I2F R69, R71 ;  /* 0x0000004700457306 */ /* 0x0006e20000201400 */
[----:B----4-:R-:W-:Y:S01]  /*ccf0*/  FFMA.FTZ R40, R107, UR4, R40 ;  /* 0x000000046b287c23 */ /* 0x010fe20008010028 */
[----:B------:R-:W-:-:S02]  /*cd00*/  ISETP.GE.AND P6, PT, R104, R2, PT ;  /* 0x000000026800720c */ /* 0x000fc40003fc6270 */
[-C--:B------:R-:W-:Y:S02]  /*cd10*/  ISETP.GE.AND P2, PT, R113, R0.reuse, PT ;  /* 0x000000007100720c */ /* 0x080fe40003f46270 */
[----:B------:R-:W-:Y:S02]  /*cd20*/  FSEL R70, R40, -INF , !P4 ;  /* 0xff80000028467808 */ /* 0x000fe40006000000 */
[----:B------:R-:W4:Y:S01]  /*cd30*/  I2F R64, R103 ;  /* 0x0000006700407306 */ /* 0x000f220000201400 */
[----:B--2---:R-:W-:Y:S01]  /*cd40*/  FFMA.FTZ R43, R94, UR4, R43 ;  /* 0x000000045e2b7c23 */ /* 0x004fe2000801002b */
[----:B------:R-:W-:Y:S02]  /*cd50*/  ISETP.GE.AND P4, PT, R103, R0, PT ;  /* 0x000000006700720c */ /* 0x000fe40003f86270 */
[----:B------:R-:W-:Y:S02]  /*cd60*/  P2R R125, PR, RZ, 0x40 ;  /* 0x00000040ff7d7803 */ /* 0x000fe40000000000 */
[----:B------:R-:W-:-:S02]  /*cd70*/  FSEL R129, R43, -INF , !P0 ;  /* 0xff8000002b817808 */ /* 0x000fc40004000000 */
[----:B---3--:R-:W-:Y:S01]  /*cd80*/  FSEL R71, R21, -INF , !P3 ;  /* 0xff80000015477808 */ /* 0x008fe20005800000 */
[----:B------:R-:W2:Y:S01]  /*cd90*/  I2F R65, R104 ;  /* 0x0000006800417306 */ /* 0x000ea20000201400 */
[C---:B------:R-:W-:Y:S01]  /*cda0*/  HMMA.16816.F32 R20, R16.reuse, R28, RZ ;  /* 0x0000001c1014723c */ /* 0x040fe200000018ff */
[----:B------:R-:W-:Y:S01]  /*cdb0*/  FFMA.FTZ R69, R69, UR4, R41 ;  /* 0x0000000445457c23 */ /* 0x000fe20008010029 */
[-C--:B------:R-:W-:Y:S01]  /*cdc0*/  ISETP.GE.AND P0, PT, R102, R0.reuse, PT ;  /* 0x000000006600720c */ /* 0x080fe20003f06270 */
[----:B------:R-:W3:Y:S01]  /*cdd0*/  LDSM.16.M88.4 R40, [R205+0x2c00] ;  /* 0x002c0000cd28783b */ /* 0x000ee20000000200 */
[----:B------:R-:W-:Y:S01]  /*cde0*/  ISETP.GE.AND P6, PT, R104, R0, PT ;  /* 0x000000006800720c */ /* 0x000fe20003fc6270 */
[----:B----4-:R-:W-:Y:S02]  /*cdf0*/  FFMA.FTZ R64, R64, UR4, R51 ;  /* 0x0000000440407c23 */ /* 0x010fe40008010033 */
[----:B------:R-:W4:Y:S01]  /*ce00*/  I2F R66, R104 ;  /* 0x0000006800427306 */ /* 0x000f220000201400 */
[----:B------:R-:W-:Y:S01]  /*ce10*/  HMMA.16816.F32 R28, R16, R30, RZ ;  /* 0x0000001e101c723c */ /* 0x000fe200000018ff */
[----:B------:R-:W-:-:S02]  /*ce20*/  FSEL R69, R69, -INF , !P5 ;  /* 0xff80000045457808 */ /* 0x000fc40006800000 */
[-C--:B------:R-:W-:Y:S02]  /*ce30*/  ISETP.GE.AND P5, PT, R102, R2.reuse, PT ;  /* 0x000000026600720c */ /* 0x080fe40003fa6270 */
[----:B------:R-:W-:Y:S02]  /*ce40*/  ISETP.GE.AND P3, PT, R103, R2, PT ;  /* 0x000000026700720c */ /* 0x000fe40003f66270 */
[----:B------:R-:W4:Y:S01]  /*ce50*/  I2F R85, R102 ;  /* 0x0000006600557306 */ /* 0x000f220000201400 */
[----:B--2---:R-:W-:Y:S01]  /*ce60*/  FFMA.FTZ R24, R65, UR4, R24 ;  /* 0x0000000441187c23 */ /* 0x004fe20008010018 */
[C---:B------:R-:W-:Y:S02]  /*ce70*/  IADD3 R122, R79.reuse, 0x59, RZ ;  /* 0x000000594f7a7810 */ /* 0x040fe40007ffe0ff */
[C---:B------:R-:W-:Y:S02]  /*ce80*/  IADD3 R112, R79.reuse, 0x58, RZ ;  /* 0x000000584f707810 */ /* 0x040fe40007ffe0ff */
[----:B------:R-:W-:-:S02]  /*ce90*/  IADD3 R123, R79, 0x60, RZ ;  /* 0x000000604f7b7810 */ /* 0x000fc40007ffe0ff */
[----:B------:R2:W2:Y:S01]  /*cea0*/  I2F R81, R102 ;  /* 0x0000006600517306 */ /* 0x0004a20000201400 */
[C---:B-1----:R-:W-:Y:S01]  /*ceb0*/  HMMA.16816.F32 R20, R12.reuse, R52, R20 ;  /* 0x000000340c14723c */ /* 0x042fe20000001814 */
[----:B----4-:R-:W-:Y:S01]  /*cec0*/  FFMA.FTZ R26, R66, UR4, R26 ;  /* 0x00000004421a7c23 */ /* 0x010fe2000801001a */
[C---:B------:R-:W-:Y:S02]  /*ced0*/  IADD3 R104, R79.reuse, 0x68, RZ ;  /* 0x000000684f687810 */ /* 0x040fe40007ffe0ff */
[----:B------:R-:W-:Y:S02]  /*cee0*/  IADD3 R124, R79, 0x69, RZ ;  /* 0x000000694f7c7810 */ /* 0x000fe40007ffe0ff */
[----:B------:R-:W-:Y:S01]  /*cef0*/  FSEL R147, R26, -INF , !P6 ;  /* 0xff8000001a937808 */ /* 0x000fe20007000000 */
[----:B------:R-:W1:Y:S01]  /*cf00*/  I2F R96, R113 ;  /* 0x0000007100607306 */ /* 0x000e620000201400 */
[----:B------:R-:W-:Y:S01]  /*cf10*/  FFMA.FTZ R25, R85, UR4, R25 ;  /* 0x0000000455197c23 */ /* 0x000fe20008010019 */
[----:B------:R-:W-:Y:S01]  /*cf20*/  HMMA.16816.F32 R28, R12, R54, R28 ;  /* 0x000000360c1c723c */ /* 0x000fe2000000181c */
[----:B------:R-:W-:Y:S01]  /*cf30*/  ISETP.GE.AND P6, PT, R59, R2, PT ;  /* 0x000000023b00720c */ /* 0x000fe20003fc6270 */
[----:B------:R-:W-:Y:S01]  /*cf40*/  LDSM.16.M88.4 R52, [R204+0x1c00] ;  /* 0x001c0000cc34783b */ /* 0x000fe20000000200 */
[----:B------:R-:W-:-:S02]  /*cf50*/  IADD3 R194, R204, 0x2800, RZ ;  /* 0x00002800ccc27810 */ /* 0x000fc40007ffe0ff */
[----:B------:R-:W-:Y:S01]  /*cf60*/  FSEL R65, R25, -INF , !P5 ;  /* 0xff80000019417808 */ /* 0x000fe20006800000 */
[----:B------:R-:W4:Y:S01]  /*cf70*/  I2F R68, R113 ;  /* 0x0000007100447306 */ /* 0x000f220000201400 */
[----:B--2---:R-:W-:Y:S01]  /*cf80*/  FSEL R102, R64, -INF , !P4 ;  /* 0xff80000040667808 */ /* 0x004fe20006000000 */
[----:B------:R-:W-:Y:S01]  /*cf90*/  FFMA.FTZ R27, R81, UR4, R27 ;  /* 0x00000004511b7c23 */ /* 0x000fe2000801001b */
[----:B------:R-:W-:Y:S02]  /*cfa0*/  ISETP.NE.AND P4, PT, R125, RZ, PT ;  /* 0x000000ff7d00720c */ /* 0x000fe40003f85270 */
[----:B------:R-:W-:Y:S02]  /*cfb0*/  ISETP.GE.AND P5, PT, R105, R2, PT ;  /* 0x000000026900720c */ /* 0x000fe40003fa6270 */
[----:B------:R-:W-:Y:S01]  /*cfc0*/  FSEL R66, R24, -INF , !P4 ;  /* 0xff80000018427808 */ /* 0x000fe20006000000 */
[----:B------:R-:W2:Y:S01]  /*cfd0*/  I2F R67, R103 ;  /* 0x0000006700437306 */ /* 0x000ea20000201400 */
[----:B------:R-:W-:Y:S01]  /*cfe0*/  FSEL R144, R27, -INF , !P0 ;  /* 0xff8000001b907808 */ /* 0x000fe20004000000 */
[----:B-1----:R-:W-:Y:S01]  /*cff0*/  FFMA.FTZ R48, R96, UR4, R48 ;  /* 0x0000000460307c23 */ /* 0x002fe20008010030 */
[----:B------:R-:W1:Y:S01]  /*d000*/  LDSM.16.M88.4 R24, [R205+0x3000] ;  /* 0x00300000cd18783b */ /* 0x000e620000000200 */
[----:B------:R-:W-:-:S02]  /*d010*/  ISETP.GE.AND P4, PT, R97, R0, PT ;  /* 0x000000006100720c */ /* 0x000fc40003f86270 */
[----:B------:R-:W-:Y:S02]  /*d020*/  ISETP.GE.AND P0, PT, R105, R0, PT ;  /* 0x000000006900720c */ /* 0x000fe40003f06270 */
[----:B------:R-:W3:Y:S01]  /*d030*/  I2F R39, R97 ;  /* 0x0000006100277306 */ /* 0x000ee20000201400 */
[----:B----4-:R-:W-:Y:S01]  /*d040*/  FFMA.FTZ R50, R68, UR4, R50 ;  /* 0x0000000444327c23 */ /* 0x010fe20008010032 */
[----:B------:R-:W-:Y:S02]  /*d050*/  FSEL R68, R48, -INF , !P1 ;  /* 0xff80000030447808 */ /* 0x000fe40004800000 */
[----:B------:R-:W-:Y:S02]  /*d060*/  ISETP.GE.AND P1, PT, R99, R2, PT ;  /* 0x000000026300720c */ /* 0x000fe40003f26270 */
[----:B------:R-:W-:Y:S02]  /*d070*/  FSEL R135, R50, -INF , !P2 ;  /* 0xff80000032877808 */ /* 0x000fe40005000000 */
[----:B------:R4:W4:Y:S01]  /*d080*/  I2F R57, R97 ;  /* 0x0000006100397306 */ /* 0x0009220000201400 */
[----:B--2---:R-:W-:Y:S01]  /*d090*/  FFMA.FTZ R67, R67, UR4, R49 ;  /* 0x0000000443437c23 */ /* 0x004fe20008010031 */
[----:B------:R-:W-:Y:S01]  /*d0a0*/  ISETP.GE.AND P2, PT, R99, R0, PT ;  /* 0x000000006300720c */ /* 0x000fe20003f46270 */
[----:B------:R-:W-:Y:S01]  /*d0b0*/  HMMA.16816.F32 R48, R16, R4, RZ ;  /* 0x000000041030723c */ /* 0x000fe200000018ff */
[----:B------:R-:W-:-:S02]  /*d0c0*/  IADD3 R113, R79, 0x61, RZ ;  /* 0x000000614f717810 */ /* 0x000fc40007ffe0ff */
[----:B------:R-:W-:Y:S02]  /*d0d0*/  FSEL R67, R67, -INF , !P3 ;  /* 0xff80000043437808 */ /* 0x000fe40005800000 */
[----:B------:R-:W2:Y:S01]  /*d0e0*/  I2F R89, R59 ;  /* 0x0000003b00597306 */ /* 0x000ea20000201400 */
[----:B---3--:R-:W-:Y:S01]  /*d0f0*/  FFMA.FTZ R128, R39, UR4, R63 ;  /* 0x0000000427807c23 */ /* 0x008fe2000801003f */
[----:B------:R-:W-:Y:S01]  /*d100*/  ISETP.GE.AND P3, PT, R97, R2, PT ;  /* 0x000000026100720c */ /* 0x000fe20003f66270 */
[----:B------:R-:W-:Y:S01]  /*d110*/  HMMA.16816.F32 R4, R16, R6, RZ ;  /* 0x000000061004723c */ /* 0x000fe200000018ff */
[----:B------:R-:W-:Y:S02]  /*d120*/  IADD3 R193, R204, 0x2c00, RZ ;  /* 0x00002c00ccc17810 */ /* 0x000fe40007ffe0ff */
[----:B------:R-:W-:Y:S02]  /*d130*/  FSEL R128, R128, -INF , !P4 ;  /* 0xff80000080807808 */ /* 0x000fe40006000000 */
[----:B------:R-:W3:Y:S01]  /*d140*/  I2F R92, R59 ;  /* 0x0000003b005c7306 */ /* 0x000ee20000201400 */
[----:B----4-:R-:W-:Y:S01]  /*d150*/  P2R R97, PR, RZ, 0x40 ;  /* 0x00000040ff617803 */ /* 0x010fe20000000000 */
[----:B------:R-:W-:Y:S01]  /*d160*/  FFMA.FTZ R57, R57, UR4, R61 ;  /* 0x0000000439397c23 */ /* 0x000fe2000801003d */
[----:B------:R-:W-:-:S02]  /*d170*/  ISETP.GE.AND P6, PT, R59, R0, PT ;  /* 0x000000003b00720c */ /* 0x000fc40003fc6270 */
[----:B------:R-:W-:Y:S02]  /*d180*/  ISETP.NE.AND P4, PT, R97, RZ, PT ;  /* 0x000000ff6100720c */ /* 0x000fe40003f85270 */
[----:B------:R-:W-:Y:S01]  /*d190*/  IADD3 R97, R79, 0x79, RZ ;  /* 0x000000794f617810 */ /* 0x000fe20007ffe0ff */
[----:B------:R-:W4:Y:S01]  /*d1a0*/  I2F R95, R105 ;  /* 0x00000069005f7306 */ /* 0x000f220000201400 */
[----:B--2---:R-:W-:Y:S01]  /*d1b0*/  FFMA.FTZ R20, R89, UR4, R20 ;  /* 0x0000000459147c23 */ /* 0x004fe20008010014 */
[C---:B------:R-:W-:Y:S01]  /*d1c0*/  IADD3 R192, R204.reuse, 0x3000, RZ ;  /* 0x00003000ccc07810 */ /* 0x040fe20007ffe0ff */
[C---:B------:R-:W-:Y:S01]  /*d1d0*/  HMMA.16816.F32 R48, R12.reuse, R44, R48 ;  /* 0x0000002c0c30723c */ /* 0x040fe20000001830 */
[C---:B------:R-:W-:Y:S02]  /*d1e0*/  IADD3 R191, R204.reuse, 0x3400, RZ ;  /* 0x00003400ccbf7810 */ /* 0x040fe40007ffe0ff */
[----:B------:R-:W-:Y:S02]  /*d1f0*/  IADD3 R190, R204, 0x3800, RZ ;  /* 0x00003800ccbe7810 */ /* 0x000fe40007ffe0ff */
[----:B------:R-:W2:Y:S01]  /*d200*/  I2F R91, R105 ;  /* 0x00000069005b7306 */ /* 0x000ea20000201400 */
[----:B---3--:R-:W-:Y:S01]  /*d210*/  FFMA.FTZ R22, R92, UR4, R22 ;  /* 0x000000045c167c23 */ /* 0x008fe20008010016 */
[----:B------:R-:W-:Y:S01]  /*d220*/  FSEL R59, R57, -INF , !P3 ;  /* 0xff800000393b7808 */ /* 0x000fe20005800000 */
[----:B------:R-:W-:Y:S01]  /*d230*/  HMMA.16816.F32 R4, R12, R46, R4 ;  /* 0x0000002e0c04723c */ /* 0x000fe20000001804 */
[----:B------:R-:W-:Y:S01]  /*d240*/  FSEL R57, R20, -INF , !P4 ;  /* 0xff80000014397808 */ /* 0x000fe20006000000 */
[----:B------:R-:W-:Y:S01]  /*d250*/  LDSM.16.M88.4 R44, [R205+0x3400] ;  /* 0x00340000cd2c783b */ /* 0x000fe20000000200 */
[----:B------:R-:W-:-:S02]  /*d260*/  FSEL R156, R22, -INF , !P6 ;  /* 0xff800000169c7808 */ /* 0x000fc40007000000 */
[----:B------:R-:W3:Y:S01]  /*d270*/  I2F R86, R99 ;  /* 0x0000006300567306 */ /* 0x000ee20000201400 */
[----:B----4-:R-:W-:Y:S01]  /*d280*/  FFMA.FTZ R21, R95, UR4, R21 ;  /* 0x000000045f157c23 */ /* 0x010fe20008010015 */
[----:B------:R-:W-:Y:S02]  /*d290*/  ISETP.GE.AND P3, PT, R122, R2, PT ;  /* 0x000000027a00720c */ /* 0x000fe40003f66270 */
[----:B------:R-:W-:Y:S02]  /*d2a0*/  IADD3 R92, R79, 0x78, RZ ;  /* 0x000000784f5c7810 */ /* 0x000fe40007ffe0ff */
[----:B------:R-:W-:Y:S02]  /*d2b0*/  FSEL R127, R21, -INF , !P5 ;  /* 0xff800000157f7808 */ /* 0x000fe40006800000 */
[----:B------:R-:W4:Y:S01]  /*d2c0*/  I2F R90, R99 ;  /* 0x00000063005a7306 */ /* 0x000f220000201400 */
[----:B--2---:R-:W-:Y:S01]  /*d2d0*/  FFMA.FTZ R23, R91, UR4, R23 ;  /* 0x000000045b177c23 */ /* 0x004fe20008010017 */
[----:B------:R-:W-:-:S02]  /*d2e0*/  ISETP.GE.AND P5, PT, R123, R0, PT ;  /* 0x000000007b00720c */ /* 0x000fc40003fa6270 */
[-C--:B------:R-:W-:Y:S02]  /*d2f0*/  ISETP.GE.AND P4, PT, R122, R0.reuse, PT ;  /* 0x000000007a00720c */ /* 0x080fe40003f86270 */
[----:B------:R-:W-:Y:S02]  /*d300*/  FSEL R153, R23, -INF , !P0 ;  /* 0xff80000017997808 */ /* 0x000fe40004000000 */
[----:B------:R-:W2:Y:S01]  /*d310*/  I2F R100, R122 ;  /* 0x0000007a00647306 */ /* 0x000ea20000201400 */
[----:B---3--:R-:W-:Y:S01]  /*d320*/  FFMA.FTZ R60, R86, UR4, R60 ;  /* 0x00000004563c7c23 */ /* 0x008fe2000801003c */
[----:B------:R-:W3:Y:S01]  /*d330*/  LDSM.16.M88.4 R20, [R204+0x2000] ;  /* 0x00200000cc14783b */ /* 0x000ee20000000200 */
[----:B------:R-:W-:Y:S02]  /*d340*/  ISETP.GE.AND P0, PT, R104, R0, PT ;  /* 0x000000006800720c */ /* 0x000fe40003f06270 */
[-C--:B------:R-:W-:Y:S02]  /*d350*/  ISETP.GE.AND P6, PT, R123, R2.reuse, PT ;  /* 0x000000027b00720c */ /* 0x080fe40003fc6270 */
[----:B------:R-:W-:Y:S01]  /*d360*/  FSEL R64, R60, -INF , !P1 ;  /* 0xff8000003c407808 */ /* 0x000fe20004800000 */
[----:B------:R-:W1:Y:S01]  /*d370*/  I2F R101, R112 ;  /* 0x0000007000657306 */ /* 0x000e620000201400 */
[----:B----4-:R-:W-:Y:S01]  /*d380*/  FFMA.FTZ R62, R90, UR4, R62 ;  /* 0x000000045a3e7c23 */ /* 0x010fe2000801003e */
[----:B------:R-:W-:-:S02]  /*d390*/  ISETP.GE.AND P1, PT, R112, R2, PT ;  /* 0x000000027000720c */ /* 0x000fc40003f26270 */
[----:B------:R-:W-:Y:S02]  /*d3a0*/  IADD3 R90, R79, 0x71, RZ ;  /* 0x000000714f5a7810 */ /* 0x000fe40007ffe0ff */
[----:B------:R-:W-:Y:S02]  /*d3b0*/  FSEL R148, R62, -INF , !P2 ;  /* 0xff8000003e947808 */ /* 0x000fe40005000000 */
[----:B------:R-:W4:Y:S01]  /*d3c0*/  I2F R110, R112 ;  /* 0x00000070006e7306 */ /* 0x000f220000201400 */
[----:B------:R-:W-:Y:S01]  /*d3d0*/  HMMA.16816.F32 R60, R16, R40, RZ ;  /* 0x00000028103c723c */ /* 0x000fe200000018ff */
[----:B--2---:R-:W-:Y:S01]  /*d3e0*/  FFMA.FTZ R29, R100, UR4, R29 ;  /* 0x00000004641d7c23 */ /* 0x004fe2000801001d */
[----:B------:R-:W-:-:S04]  /*d3f0*/  ISETP.GE.AND P2, PT, R112, R0, PT ;  /* 0x000000007000720c */ /* 0x000fc80003f46270 */
[----:B------:R-:W-:Y:S01]  /*d400*/  FSEL R134, R29, -INF , !P3 ;  /* 0xff8000001d867808 */ /* 0x000fe20005800000 */
[----:B------:R-:W2:Y:S01]  /*d410*/  I2F R98, R122 ;  /* 0x0000007a00627306 */ /* 0x000ea20000201400 */
[----:B------:R-:W-:Y:S01]  /*d420*/  HMMA.16816.F32 R40, R16, R42, RZ ;  /* 0x0000002a1028723c */ /* 0x000fe200000018ff */
[----:B-1----:R-:W-:Y:S01]  /*d430*/  FFMA.FTZ R101, R101, UR4, R28 ;  /* 0x0000000465657c23 */ /* 0x002fe2000801001c */
[----:B------:R-:W-:Y:S02]  /*d440*/  P2R R28, PR, RZ, 0x20 ;  /* 0x00000020ff1c7803 */ /* 0x000fe40000000000 */
[----:B------:R-:W-:Y:S02]  /*d450*/  ISETP.GE.AND P5, PT, R113, R2, PT ;  /* 0x000000027100720c */ /* 0x000fe40003fa6270 */
[----:B------:R-:W-:Y:S01]  /*d460*/  ISETP.NE.AND P3, PT, R28, RZ, PT ;  /* 0x000000ff1c00720c */ /* 0x000fe20003f65270 */
[----:B----4-:R-:W-:Y:S01]  /*d470*/  FFMA.FTZ R30, R110, UR4, R30 ;  /* 0x000000046e1e7c23 */ /* 0x010fe2000801001e */
[----:B------:R-:W1:Y:S01]  /*d480*/  I2F R94, R113 ;  /* 0x00000071005e7306 */ /* 0x000e620000201400 */
[----:B------:R-:W-:-:S02]  /*d490*/  FSEL R130, R101, -INF , !P1 ;  /* 0xff80000065827808 */ /* 0x000fc40004800000 */
[----:B------:R-:W-:Y:S02]  /*d4a0*/  ISETP.GE.AND P1, PT, R113, R0, PT ;  /* 0x000000007100720c */ /* 0x000fe40003f26270 */
[----:B------:R-:W-:Y:S01]  /*d4b0*/  FSEL R155, R30, -INF , !P2 ;  /* 0xff8000001e9b7808 */ /* 0x000fe20005000000 */
[----:B--2---:R-:W-:Y:S02]  /*d4c0*/  FFMA.FTZ R157, R98, UR4, R31 ;  /* 0x00000004629d7c23 */ /* 0x004fe4000801001f */
[----:B------:R-:W2:Y:S01]  /*d4d0*/  I2F R107, R123 ;  /* 0x0000007b006b7306 */ /* 0x000ea20000201400 */
[----:B------:R-:W-:Y:S01]  /*d4e0*/  HMMA.16816.F32 R28, R16, R24, RZ ;  /* 0x00000018101c723c */ /* 0x000fe200000018ff */
[-C--:B------:R-:W-:Y:S02]  /*d4f0*/  ISETP.GE.AND P2, PT, R104, R2.reuse, PT ;  /* 0x000000026800720c */ /* 0x080fe40003f46270 */
[----:B------:R-:W-:Y:S02]  /*d500*/  FSEL R157, R157, -INF , !P4 ;  /* 0xff8000009d9d7808 */ /* 0x000fe40006000000 */
[----:B------:R-:W-:-:S02]  /*d510*/  ISETP.GE.AND P4, PT, R124, R2, PT ;  /* 0x000000027c00720c */ /* 0x000fc40003f86270 */
[----:B------:R-:W4:Y:S01]  /*d520*/  I2F R96, R104 ;  /* 0x0000006800607306 */ /* 0x000f220000201400 */
[----:B------:R-:W-:Y:S01]  /*d530*/  HMMA.16816.F32 R24, R16, R26, RZ ;  /* 0x0000001a1018723c */ /* 0x000fe200000018ff */
[----:B-1----:R-:W-:Y:S01]  /*d540*/  FFMA.FTZ R51, R94, UR4, R51 ;  /* 0x000000045e337c23 */ /* 0x002fe20008010033 */
[----:B------:R-:W-:-:S04]  /*d550*/  IADD3 R98, R79, 0x80, RZ ;  /* 0x000000804f627810 */ /* 0x000fc80007ffe0ff */
[----:B------:R-:W-:Y:S01]  /*d560*/  FSEL R161, R51, -INF , !P1 ;  /* 0xff80000033a17808 */ /* 0x000fe20004800000 */
[----:B------:R-:W1:Y:S01]  /*d570*/  I2F R85, R124 ;  /* 0x0000007c00557306 */ /* 0x000e620000201400 */
[----:B------:R-:W-:Y:S01]  /*d580*/  HMMA.16816.F32 R40, R12, R54, R40 ;  /* 0x000000360c28723c */ /* 0x000fe20000001828 */
[----:B--2---:R-:W-:Y:S01]  /*d590*/  FFMA.FTZ R50, R107, UR4, R50 ;  /* 0x000000046b327c23 */ /* 0x004fe20008010032 */
[----:B------:R-:W-:-:S04]  /*d5a0*/  ISETP.GE.AND P1, PT, R92, R2, PT ;  /* 0x000000025c00720c */ /* 0x000fc80003f26270 */
[----:B------:R-:W-:Y:S01]  /*d5b0*/  FSEL R164, R50, -INF , !P3 ;  /* 0xff80000032a47808 */ /* 0x000fe20005800000 */
[----:B------:R-:W2:Y:S01]  /*d5c0*/  I2F R99, R104 ;  /* 0x0000006800637306 */ /* 0x000ea20000201400 */
[----:B------:R-:W-:Y:S01]  /*d5d0*/  HMMA.16816.F32 R60, R12, R52, R60 ;  /* 0x000000340c3c723c */ /* 0x000fe2000000183c */
[----:B------:R-:W2:Y:S01]  /*d5e0*/  LDSM.16.M88.4 R52, [R204+0x2400] ;  /* 0x00240000cc34783b */ /* 0x000ea20000000200 */
[----:B----4-:R-:W-:Y:S01]  /*d5f0*/  FFMA.FTZ R4, R96, UR4, R4 ;  /* 0x0000000460047c23 */ /* 0x010fe20008010004 */
[----:B------:R-:W-:-:S04]  /*d600*/  ISETP.GE.AND P3, PT, R90, R2, PT ;  /* 0x000000025a00720c */ /* 0x000fc80003f66270 */
[----:B------:R-:W4:Y:S01]  /*d610*/  I2F R103, R113 ;  /* 0x0000007100677306 */ /* 0x000f220000201400 */
[C---:B---3--:R-:W-:Y:S01]  /*d620*/  HMMA.16816.F32 R28, R12.reuse, R20, R28 ;  /* 0x000000140c1c723c */ /* 0x048fe2000000181c */
[----:B-1----:R-:W-:Y:S01]  /*d630*/  FFMA.FTZ R5, R85, UR4, R5 ;  /* 0x0000000455057c23 */ /* 0x002fe20008010005 */
[----:B------:R-:W-:Y:S02]  /*d640*/  FSEL R177, R4, -INF , !P2 ;  /* 0xff80000004b17808 */ /* 0x000fe40005000000 */
[----:B------:R-:W-:Y:S02]  /*d650*/  P2R R4, PR, RZ, 0x2 ;  /* 0x00000002ff047803 */ /* 0x000fe40000000000 */
[----:B------:R-:W-:Y:S01]  /*d660*/  P2R R100, PR, RZ, 0x8 ;  /* 0x00000008ff647803 */ /* 0x000fe20000000000 */
[----:B------:R-:W1:Y:S01]  /*d670*/  I2F R81, R124 ;  /* 0x0000007c00517306 */ /* 0x000e620000201400 */
[----:B--2---:R-:W-:Y:S01]  /*d680*/  FFMA.FTZ R6, R99, UR4, R6 ;  /* 0x0000000463067c23 */ /* 0x004fe20008010006 */
[----:B------:R-:W-:Y:S01]  /*d690*/  HMMA.16816.F32 R24, R12, R22, R24 ;  /* 0x000000160c18723c */ /* 0x000fe20000001818 */
[----:B------:R-:W2:Y:S01]  /*d6a0*/  LDSM.16.M88.4 R20, [R205+0x3800] ;  /* 0x00380000cd14783b */ /* 0x000ea20000000200 */
[----:B------:R-:W-:-:S02]  /*d6b0*/  FSEL R179, R5, -INF , !P4 ;  /* 0xff80000005b37808 */ /* 0x000fc40006000000 */
[----:B------:R-:W-:Y:S02]  /*d6c0*/  ISETP.GE.AND P3, PT, R90, R0, PT ;  /* 0x000000005a00720c */ /* 0x000fe40003f66270 */
[----:B------:R-:W3:Y:S01]  /*d6d0*/  I2F R106, R123 ;  /* 0x0000007b006a7306 */ /* 0x000ee20000201400 */
[----:B----4-:R-:W-:Y:S01]  /*d6e0*/  FFMA.FTZ R103, R103, UR4, R49 ;  /* 0x0000000467677c23 */ /* 0x010fe20008010031 */
[----:B------:R-:W-:Y:S02]  /*d6f0*/  FSEL R163, R6, -INF , !P0 ;  /* 0xff80000006a37808 */ /* 0x000fe40004000000 */
[----:B------:R-:W-:Y:S02]  /*d700*/  ISETP.NE.AND P4, PT, R4, RZ, PT ;  /* 0x000000ff0400720c */ /* 0x000fe40003f85270 */
[----:B------:R-:W-:Y:S02]  /*d710*/  ISETP.NE.AND P0, PT, R100, RZ, PT ;  /* 0x000000ff6400720c */ /* 0x000fe40003f05270 */
[----:B------:R-:W4:Y:S01]  /*d720*/  I2F R89, R92 ;  /* 0x0000005c00597306 */ /* 0x000f220000201400 */
[----:B-1----:R-:W-:Y:S01]  /*d730*/  FFMA.FTZ R175, R81, UR4, R7 ;  /* 0x0000000451af7c23 */ /* 0x002fe20008010007 */
[----:B------:R-:W-:Y:S01]  /*d740*/  P2R R94, PR, RZ, 0x8 ;  /* 0x00000008ff5e7803 */ /* 0x000fe20000000000 */
[----:B------:R-:W-:Y:S01]  /*d750*/  HMMA.16816.F32 R4, R16, R44, RZ ;  /* 0x0000002c1004723c */ /* 0x000fe200000018ff */
[----:B------:R-:W-:-:S02]  /*d760*/  ISETP.GE.AND P2, PT, R98, R2, PT ;  /* 0x000000026200720c */ /* 0x000fc40003f46270 */
[----:B------:R-:W-:Y:S02]  /*d770*/  FSEL R137, R103, -INF , !P5 ;  /* 0xff80000067897808 */ /* 0x000fe40006800000 */
[----:B------:R-:W1:Y:S01]  /*d780*/  I2F R86, R90 ;  /* 0x0000005a00567306 */ /* 0x000e620000201400 */
[----:B---3--:R-:W-:Y:S01]  /*d790*/  FFMA.FTZ R106, R106, UR4, R48 ;  /* 0x000000046a6a7c23 */ /* 0x008fe20008010030 */
[-C--:B------:R-:W-:Y:S02]  /*d7a0*/  ISETP.GE.AND P1, PT, R97, R0.reuse, PT ;  /* 0x000000006100720c */ /* 0x080fe40003f26270 */
[----:B------:R-:W-:Y:S02]  /*d7b0*/  ISETP.GE.AND P5, PT, R92, R0, PT ;  /* 0x000000005c00720c */ /* 0x000fe40003fa6270 */
[----:B------:R-:W-:Y:S02]  /*d7c0*/  FSEL R136, R106, -INF , !P6 ;  /* 0xff8000006a887808 */ /* 0x000fe40007000000 */
[----:B------:R3:W2:Y:S01]  /*d7d0*/  I2F R39, R90 ;  /* 0x0000005a00277306 */ /* 0x0006a20000201400 */
[----:B----4-:R-:W-:Y:S01]  /*d7e0*/  FFMA.FTZ R89, R89, UR4, R40 ;  /* 0x0000000459597c23 */ /* 0x010fe20008010028 */
[----:B------:R-:W-:-:S02]  /*d7f0*/  IADD3 R40, R79, 0x88, RZ ;  /* 0x000000884f287810 */ /* 0x000fc40007ffe0ff */
[----:B------:R-:W-:Y:S02]  /*d800*/  ISETP.GE.AND P6, PT, R124, R0, PT ;  /* 0x000000007c00720c */ /* 0x000fe40003fc6270 */
[----:B------:R-:W-:Y:S02]  /*d810*/  ISETP.GE.AND P3, PT, R97, R2, PT ;  /* 0x000000026100720c */ /* 0x000fe40003f66270 */
[----:B------:R-:W4:Y:S01]  /*d820*/  I2F R49, R98 ;  /* 0x0000006200317306 */ /* 0x000f220000201400 */
[----:B-1----:R-:W-:Y:S01]  /*d830*/  FFMA.FTZ R61, R86, UR4, R61 ;  /* 0x00000004563d7c23 */ /* 0x002fe2000801003d */
[----:B------:R-:W-:Y:S01]  /*d840*/  FSEL R175, R175, -INF , !P6 ;  /* 0xff800000afaf7808 */ /* 0x000fe20007000000 */
[----:B------:R-:W-:Y:S01]  /*d850*/  HMMA.16816.F32 R4, R12, R52, R4 ;  /* 0x000000340c04723c */ /* 0x000fe20000001804 */
[----:B------:R-:W-:Y:S02]  /*d860*/  ISETP.NE.AND P6, PT, R94, RZ, PT ;  /* 0x000000ff5e00720c */ /* 0x000fe40003fc5270 */
[----:B---3--:R-:W-:-:S02]  /*d870*/  IADD3 R90, R79, 0x81, RZ ;  /* 0x000000814f5a7810 */ /* 0x008fc40007ffe0ff */
[----:B------:R-:W1:Y:S01]  /*d880*/  I2F R48, R97 ;  /* 0x0000006100307306 */ /* 0x000e620000201400 */
[----:B--2---:R-:W-:Y:S01]  /*d890*/  FFMA.FTZ R173, R39, UR4, R63 ;  /* 0x0000000427ad7c23 */ /* 0x004fe2000801003f */
[----:B------:R-:W-:Y:S02]  /*d8a0*/  FSEL R63, R61, -INF , !P0 ;  /* 0xff8000003d3f7808 */ /* 0x000fe40004000000 */
[----:B------:R-:W-:Y:S02]  /*d8b0*/  FSEL R61, R89, -INF , !P4 ;  /* 0xff800000593d7808 */ /* 0x000fe40006000000 */
[-C--:B------:R-:W-:Y:S01]  /*d8c0*/  ISETP.GE.AND P4, PT, R90, R0.reuse, PT ;  /* 0x000000005a00720c */ /* 0x080fe20003f86270 */
[----:B----4-:R-:W-:Y:S01]  /*d8d0*/  FFMA.FTZ R49, R49, UR4, R28 ;  /* 0x0000000431317c23 */ /* 0x010fe2000801001c */
[----:B------:R-:W2:Y:S01]  /*d8e0*/  I2F R91, R92 ;  /* 0x0000005c005b7306 */ /* 0x000ea20000201400 */
[----:B------:R-:W-:Y:S02]  /*d8f0*/  ISETP.GE.AND P0, PT, R98, R0, PT ;  /* 0x000000006200720c */ /* 0x000fe40003f06270 */
[----:B------:R-:W-:-:S02]  /*d900*/  FSEL R173, R173, -INF , !P6 ;  /* 0xff800000adad7808 */ /* 0x000fc40007000000 */
[----:B------:R-:W-:Y:S02]  /*d910*/  FSEL R182, R49, -INF , !P2 ;  /* 0xff80000031b67808 */ /* 0x000fe40005000000 */
[----:B------:R-:W-:Y:S01]  /*d920*/  ISETP.GE.AND P6, PT, R90, R2, PT ;  /* 0x000000025a00720c */ /* 0x000fe20003fc6270 */
[----:B------:R-:W3:Y:S01]  /*d930*/  I2F R95, R97 ;  /* 0x00000061005f7306 */ /* 0x000ee20000201400 */
[----:B-1----:R-:W-:-:S05]  /*d940*/  FFMA.FTZ R43, R48, UR4, R43 ;  /* 0x00000004302b7c23 */ /* 0x002fca000801002b */
[----:B------:R-:W-:Y:S02]  /*d950*/  FSEL R171, R43, -INF , !P1 ;  /* 0xff8000002bab7808 */ /* 0x000fe40004800000 */
[----:B------:R-:W1:Y:S01]  /*d960*/  I2F R50, R98 ;  /* 0x0000006200327306 */ /* 0x000e620000201400 */
[----:B--2---:R-:W-:Y:S01]  /*d970*/  FFMA.FTZ R91, R91, UR4, R42 ;  /* 0x000000045b5b7c23 */ /* 0x004fe2000801002a */
[----:B------:R-:W-:Y:S02]  /*d980*/  P2R R42, PR, RZ, 0x10 ;  /* 0x00000010ff2a7803 */ /* 0x000fe40000000000 */
        /* <DEDUP_REMOVED lines=10> */
[----:B------:R-:W-:Y:S02]  /*da30*/  IADD3 R79, R79, 0x70, RZ ;  /* 0x000000704f4f7810 */ /* 0x000fe40007ffe0ff */
[----:B------:R-:W-:-:S02]  /*da40*/  FSEL R169, R30, -INF , !P0 ;  /* 0xff8000001ea97808 */ /* 0x000fc40004000000 */
[----:B------:R-:W1:Y:S01]  /*da50*/  I2F R44, R40 ;  /* 0x00000028002c7306 */ /* 0x000e620000201400 */
[----:B--2---:R-:W-:Y:S01]  /*da60*/  FFMA.FTZ R29, R51, UR4, R29 ;  /* 0x00000004331d7c23 */ /* 0x004fe2000801001d */
[----:B------:R-:W-:Y:S01]  /*da70*/  ISETP.NE.AND P2, PT, R42, RZ, PT ;  /* 0x000000ff2a00720c */ /* 0x000fe20003f45270 */
[----:B------:R-:W2:Y:S01]  /*da80*/  LDSM.16.M88.4 R48, [R204+0x2800] ;  /* 0x00280000cc30783b */ /* 0x000ea20000000200 */
[C---:B------:R-:W-:Y:S02]  /*da90*/  ISETP.GE.AND P3, PT, R41.reuse, R2, PT ;  /* 0x000000022900720c */ /* 0x040fe40003f66270 */
[----:B------:R-:W-:Y:S02]  /*daa0*/  ISETP.GE.AND P0, PT, R41, R0, PT ;  /* 0x000000002900720c */ /* 0x000fe40003f06270 */
[----:B------:R-:W4:Y:S01]  /*dab0*/  I2F R39, R40 ;  /* 0x0000002800277306 */ /* 0x000f220000201400 */
[----:B---3--:R-:W-:Y:S01]  /*dac0*/  FFMA.FTZ R31, R81, UR4, R31 ;  /* 0x00000004511f7c23 */ /* 0x008fe2000801001f */
[----:B------:R-:W-:-:S02]  /*dad0*/  FSEL R181, R29, -INF , !P6 ;  /* 0xff8000001db57808 */ /* 0x000fc40007000000 */
[----:B------:R-:W-:Y:S02]  /*dae0*/  P2R R28, PR, RZ, 0x2 ;  /* 0x00000002ff1c7803 */ /* 0x000fe40000000000 */
[----:B------:R-:W-:Y:S02]  /*daf0*/  FSEL R166, R31, -INF , !P2 ;  /* 0xff8000001fa67808 */ /* 0x000fe40005000000 */
[----:B------:R3:W3:Y:S01]  /*db00*/  I2F R52, R41 ;  /* 0x0000002900347306 */ /* 0x0006e20000201400 */
[----:B-1----:R-:W-:Y:S01]  /*db10*/  FFMA.FTZ R165, R44, UR4, R26 ;  /* 0x000000042ca57c23 */ /* 0x002fe2000801001a */
[C---:B------:R-:W-:Y:S02]  /*db20*/  ISETP.GE.AND P1, PT, R79.reuse, R2, PT ;  /* 0x000000024f00720c */ /* 0x040fe40003f26270 */
[----:B------:R-:W-:Y:S02]  /*db30*/  ISETP.GE.AND P2, PT, R79, R0, PT ;  /* 0x000000004f00720c */ /* 0x000fe40003f46270 */
[----:B------:R-:W-:-:S02]  /*db40*/  FSEL R165, R165, -INF , !P4 ;  /* 0xff800000a5a57808 */ /* 0x000fc40006000000 */
[----:B------:R-:W1:Y:S01]  /*db50*/  I2F R53, R79 ;  /* 0x0000004f00357306 */ /* 0x000e620000201400 */
[----:B----4-:R-:W-:Y:S01]  /*db60*/  FFMA.FTZ R29, R39, UR4, R24 ;  /* 0x00000004271d7c23 */ /* 0x010fe20008010018 */
[----:B------:R-:W-:-:S04]  /*db70*/  IADD3 R39, R210, UR20, RZ ;  /* 0x00000014d2277c10 */ /* 0x000fc8000fffe0ff */
[----:B------:R-:W-:Y:S01]  /*db80*/  FSEL R56, R29, -INF , !P5 ;  /* 0xff8000001d387808 */ /* 0x000fe20006800000 */
[C---:B---3--:R-:W-:Y:S01]  /*db90*/  HMMA.16816.F32 R40, R16.reuse, R46, RZ ;  /* 0x0000002e1028723c */ /* 0x048fe200000018ff */
[----:B------:R-:W3:Y:S01]  /*dba0*/  LDSM.16.M88.4 R44, [R205+0x3c00] ;  /* 0x003c0000cd2c783b */ /* 0x000ee20000000200 */
[----:B------:R-:W4:Y:S01]  /*dbb0*/  I2F R79, R79 ;  /* 0x0000004f004f7306 */ /* 0x000f220000201400 */
[----:B------:R-:W-:Y:S01]  /*dbc0*/  ISETP.NE.AND P5, PT, R28, RZ, PT ;  /* 0x000000ff1c00720c */ /* 0x000fe20003fa5270 */
[C---:B------:R-:W-:Y:S01]  /*dbd0*/  FFMA.FTZ R25, R52.reuse, UR4, R25 ;  /* 0x0000000434197c23 */ /* 0x040fe20008010019 */
[----:B------:R-:W-:Y:S01]  /*dbe0*/  IADD3 R24, R39, 0x91, RZ ;  /* 0x0000009127187810 */ /* 0x000fe20007ffe0ff */
[----:B------:R-:W-:Y:S01]  /*dbf0*/  FFMA.FTZ R162, R52, UR4, R27 ;  /* 0x0000000434a27c23 */ /* 0x000fe2000801001b */
[----:B------:R-:W-:Y:S01]  /*dc00*/  FSEL R89, R77, -INF , !P5 ;  /* 0xff8000004d597808 */ /* 0x000fe20006800000 */
[----:B------:R-:W-:Y:S01]  /*dc10*/  HMMA.16816.F32 R28, R16, R20, RZ ;  /* 0x00000014101c723c */ /* 0x000fe200000018ff */
[----:B-1----:R-:W-:Y:S01]  /*dc20*/  FFMA.FTZ R53, R53, UR4, R60 ;  /* 0x0000000435357c23 */ /* 0x002fe2000801003c */
[----:B------:R1:W-:Y:S01]  /*dc30*/  I2F R3, R75 ;  /* 0x0000004b00037306 */ /* 0x0003e20000201400 */
[----:B------:R-:W-:-:S02]  /*dc40*/  FSEL R183, R25, -INF , !P3 ;  /* 0xff80000019b77808 */ /* 0x000fc40005800000 */
[C---:B------:R-:W-:Y:S02]  /*dc50*/  ISETP.GE.AND P5, PT, R24.reuse, R2, PT ;  /* 0x000000021800720c */ /* 0x040fe40003fa6270 */
[----:B------:R-:W-:Y:S02]  /*dc60*/  ISETP.GE.AND P3, PT, R24, R0, PT ;  /* 0x000000001800720c */ /* 0x000fe40003f66270 */
[----:B------:R-:W-:Y:S01]  /*dc70*/  IADD3 R20, R39, 0x98, RZ ;  /* 0x0000009827147810 */ /* 0x000fe20007ffe0ff */
[----:B----4-:R-:W-:Y:S01]  /*dc80*/  FFMA.FTZ R174, R79, UR4, R62 ;  /* 0x000000044fae7c23 */ /* 0x010fe2000801003e */
[----:B------:R-:W-:Y:S02]  /*dc90*/  FSEL R62, R53, -INF , !P1 ;  /* 0xff800000353e7808 */ /* 0x000fe40004800000 */
[----:B------:R-:W-:Y:S01]  /*dca0*/  P2R R25, PR, RZ, 0x8 ;  /* 0x00000008ff197803 */ /* 0x000fe20000000000 */
[----:B------:R-:W-:Y:S01]  /*dcb0*/  I2F R77, R20 ;  /* 0x00000014004d7306 */ /* 0x000fe20000201400 */
[----:B------:R-:W-:Y:S01]  /*dcc0*/  IADD3 R27, R39, 0x99, RZ ;  /* 0x00000099271b7810 */ /* 0x000fe20007ffe0ff */
[----:B------:R-:W-:Y:S01]  /*dcd0*/  HMMA.16816.F32 R40, R12, R54, R40 ;  /* 0x000000360c28723c */ /* 0x000fe20000001828 */
[----:B------:R-:W4:Y:S01]  /*dce0*/  LDSM.16.M88.4 R52, [R204+0x2c00] ;  /* 0x002c0000cc34783b */ /* 0x000f220000000200 */
[----:B-1----:R-:W-:-:S02]  /*dcf0*/  IADD3 R75, R75, 0x90, RZ ;  /* 0x000000904b4b7810 */ /* 0x002fc40007ffe0ff */
[----:B------:R-:W-:Y:S02]  /*dd00*/  FSEL R162, R162, -INF , !P0 ;  /* 0xff800000a2a27808 */ /* 0x000fe40004000000 */
[----:B------:R-:W1:Y:S01]  /*dd10*/  I2F R26, R75 ;  /* 0x0000004b001a7306 */ /* 0x000e620000201400 */
[C---:B------:R-:W-:Y:S01]  /*dd20*/  ISETP.GE.AND P6, PT, R75.reuse, R2, PT ;  /* 0x000000024b00720c */ /* 0x040fe20003fc6270 */
[----:B--2---:R-:W-:Y:S01]  /*dd30*/  HMMA.16816.F32 R28, R12, R48, R28 ;  /* 0x000000300c1c723c */ /* 0x004fe2000000181c */
[-C--:B------:R-:W-:Y:S02]  /*dd40*/  ISETP.GE.AND P4, PT, R75, R0.reuse, PT ;  /* 0x000000004b00720c */ /* 0x080fe40003f86270 */
[----:B------:R-:W-:Y:S02]  /*dd50*/  ISETP.GE.AND P0, PT, R20, R0, PT ;  /* 0x000000001400720c */ /* 0x000fe40003f06270 */
[----:B------:R-:W-:Y:S01]  /*dd60*/  FSEL R174, R174, -INF , !P2 ;  /* 0xff800000aeae7808 */ /* 0x000fe20005000000 */
[----:B------:R-:W2:Y:S01]  /*dd70*/  I2F R75, R24 ;  /* 0x00000018004b7306 */ /* 0x000ea20000201400 */
[----:B------:R-:W-:-:S02]  /*dd80*/  ISETP.GE.AND P1, PT, R27, R2, PT ;  /* 0x000000021b00720c */ /* 0x000fc40003f26270 */
[----:B------:R-:W-:Y:S02]  /*dd90*/  ISETP.GE.AND P2, PT, R27, R0, PT ;  /* 0x000000001b00720c */ /* 0x000fe40003f46270 */
[----:B------:R-:W-:Y:S01]  /*dda0*/  IADD3 R49, R39, 0xa1, RZ ;  /* 0x000000a127317810 */ /* 0x000fe20007ffe0ff */
[C---:B-1----:R-:W-:Y:S02]  /*ddb0*/  FFMA.FTZ R6, R26.reuse, UR4, R6 ;  /* 0x000000041a067c23 */ /* 0x042fe40008010006 */
[----:B------:R-:W1:Y:S01]  /*ddc0*/  I2F R79, R27 ;  /* 0x0000001b004f7306 */ /* 0x000e620000201400 */
[----:B------:R-:W-:Y:S02]  /*ddd0*/  FFMA.FTZ R4, R26, UR4, R4 ;  /* 0x000000041a047c23 */ /* 0x000fe40008010004 */
[C---:B------:R-:W-:Y:S01]  /*dde0*/  FFMA.FTZ R186, R77.reuse, UR4, R40 ;  /* 0x000000044dba7c23 */ /* 0x040fe20008010028 */
[----:B------:R-:W-:Y:S01]  /*ddf0*/  FSEL R159, R6, -INF , !P4 ;  /* 0xff800000069f7808 */ /* 0x000fe20006000000 */
[----:B------:R-:W-:Y:S01]  /*de00*/  FFMA.FTZ R42, R77, UR4, R42 ;  /* 0x000000044d2a7c23 */ /* 0x000fe2000801002a */
[----:B------:R-:W-:Y:S01]  /*de10*/  FSEL R60, R4, -INF , !P6 ;  /* 0xff800000043c7808 */ /* 0x000fe20007000000 */
[C---:B--2---:R-:W-:Y:S01]  /*de20*/  FFMA.FTZ R5, R75.reuse, UR4, R5 ;  /* 0x000000044b057c23 */ /* 0x044fe20008010005 */
[----:B------:R-:W-:Y:S01]  /*de30*/  P2R R24, PR, RZ, 0x20 ;  /* 0x00000020ff187803 */ /* 0x000fe20000000000 */
[----:B------:R-:W-:Y:S01]  /*de40*/  FFMA.FTZ R154, R75, UR4, R7 ;  /* 0x000000044b9a7c23 */ /* 0x000fe20008010007 */
[----:B------:R-:W-:Y:S01]  /*de50*/  ISETP.GE.AND P5, PT, R20, R2, PT ;  /* 0x000000021400720c */ /* 0x000fe20003fa6270 */
[----:B------:R-:W2:Y:S01]  /*de60*/  I2F R75, R49 ;  /* 0x00000031004b7306 */ /* 0x000ea20000201400 */
[----:B------:R-:W-:Y:S01]  /*de70*/  HMMA.16816.F32 R20, R16, R22, RZ ;  /* 0x000000161014723c */ /* 0x000fe200000018ff */
[----:B------:R-:W-:-:S02]  /*de80*/  ISETP.NE.AND P4, PT, R24, RZ, PT ;  /* 0x000000ff1800720c */ /* 0x000fc40003f85270 */
[----:B------:R-:W-:Y:S01]  /*de90*/  ISETP.NE.AND P6, PT, R25, RZ, PT ;  /* 0x000000ff1900720c */ /* 0x000fe20003fc5270 */
[----:B-1----:R-:W-:Y:S01]  /*dea0*/  FFMA.FTZ R41, R79, UR4, R41 ;  /* 0x000000044f297c23 */ /* 0x002fe20008010029 */
[----:B------:R-:W-:Y:S01]  /*deb0*/  IADD3 R4, R39, 0xa0, RZ ;  /* 0x000000a027047810 */ /* 0x000fe20007ffe0ff */
[----:B------:R-:W1:Y:S01]  /*dec0*/  LDSM.16.M88.4 R24, [R205+0x4000] ;  /* 0x00400000cd18783b */ /* 0x000e620000000200 */
[----:B------:R-:W-:Y:S01]  /*ded0*/  FSEL R185, R5, -INF , !P4 ;  /* 0xff80000005b97808 */ /* 0x000fe20006000000 */
[----:B------:R-:W-:Y:S01]  /*dee0*/  FFMA.FTZ R150, R79, UR4, R43 ;  /* 0x000000044f967c23 */ /* 0x000fe2000801002b */
[----:B------:R-:W3:Y:S01]  /*def0*/  I2F R48, R4 ;  /* 0x0000000400307306 */ /* 0x000ee20000201400 */
[C---:B------:R-:W-:Y:S02]  /*df00*/  ISETP.GE.AND P3, PT, R4.reuse, R2, PT ;  /* 0x000000020400720c */ /* 0x040fe40003f66270 */
[----:B------:R-:W-:Y:S02]  /*df10*/  ISETP.GE.AND P4, PT, R4, R0, PT ;  /* 0x000000000400720c */ /* 0x000fe40003f86270 */
[----:B------:R-:W-:Y:S01]  /*df20*/  FSEL R154, R154, -INF , !P6 ;  /* 0xff8000009a9a7808 */ /* 0x000fe20007000000 */
[----:B--2---:R-:W-:Y:S01]  /*df30*/  FFMA.FTZ R29, R75, UR4, R29 ;  /* 0x000000044b1d7c23 */ /* 0x004fe2000801001d */
[----:B------:R-:W-:Y:S01]  /*df40*/  IADD3 R40, R39, 0xa8, RZ ;  /* 0x000000a827287810 */ /* 0x000fe20007ffe0ff */
[----:B------:R-:W-:Y:S01]  /*df50*/  FFMA.FTZ R143, R75, UR4, R31 ;  /* 0x000000044b8f7c23 */ /* 0x000fe2000801001f */
[----:B------:R-:W-:-:S02]  /*df60*/  ISETP.GE.AND P6, PT, R49, R2, PT ;  /* 0x000000023100720c */ /* 0x000fc40003fc6270 */
[----:B------:R-:W-:Y:S01]  /*df70*/  FSEL R186, R186, -INF , !P5 ;  /* 0xff800000baba7808 */ /* 0x000fe20006800000 */
[----:B------:R2:W1:Y:S01]  /*df80*/  I2F R77, R40 ;  /* 0x00000028004d7306 */ /* 0x0004620000201400 */
[----:B------:R-:W-:Y:S02]  /*df90*/  FSEL R152, R42, -INF , !P0 ;  /* 0xff8000002a987808 */ /* 0x000fe40004000000 */
[----:B------:R-:W-:Y:S01]  /*dfa0*/  HMMA.16816.F32 R20, R12, R50, R20 ;  /* 0x000000320c14723c */ /* 0x000fe20000001814 */
[----:B------:R-:W-:Y:S01]  /*dfb0*/  ISETP.GE.AND P5, PT, R40, R2, PT ;  /* 0x000000022800720c */ /* 0x000fe20003fa6270 */
[C---:B---3--:R-:W-:Y:S01]  /*dfc0*/  FFMA.FTZ R30, R48.reuse, UR4, R30 ;  /* 0x00000004301e7c23 */ /* 0x048fe2000801001e */
[----:B------:R-:W-:Y:S01]  /*dfd0*/  FSEL R187, R41, -INF , !P1 ;  /* 0xff80000029bb7808 */ /* 0x000fe20004800000 */
[----:B------:R-:W-:Y:S01]  /*dfe0*/  FFMA.FTZ R28, R48, UR4, R28 ;  /* 0x00000004301c7c23 */ /* 0x000fe2000801001c */
[----:B------:R-:W-:Y:S02]  /*dff0*/  ISETP.GE.AND P0, PT, R40, R0, PT ;  /* 0x000000002800720c */ /* 0x000fe40003f06270 */
[----:B------:R-:W-:Y:S01]  /*e000*/  FSEL R150, R150, -INF , !P2 ;  /* 0xff80000096967808 */ /* 0x000fe20005000000 */
[----:B------:R-:W-:Y:S01]  /*e010*/  HMMA.16816.F32 R4, R16, R44, RZ ;  /* 0x0000002c1004723c */ /* 0x000fe200000018ff */
[----:B------:R-:W-:-:S02]  /*e020*/  FSEL R145, R30, -INF , !P4 ;  /* 0xff8000001e917808 */ /* 0x000fc40006000000 */
[----:B------:R-:W-:Y:S02]  /*e030*/  FSEL R209, R28, -INF , !P3 ;  /* 0xff8000001cd17808 */ /* 0x000fe40005800000 */
[----:B------:R-:W-:Y:S02]  /*e040*/  IADD3 R28, R39, 0xb0, RZ ;  /* 0x000000b0271c7810 */ /* 0x000fe40007ffe0ff */
[----:B------:R-:W-:Y:S01]  /*e050*/  P2R R44, PR, RZ, 0x40 ;  /* 0x00000040ff2c7803 */ /* 0x000fe20000000000 */
[----:B--2---:R-:W-:Y:S01]  /*e060*/  HMMA.16816.F32 R40, R16, R46, RZ ;  /* 0x0000002e1028723c */ /* 0x004fe200000018ff */
[----:B------:R-:W-:Y:S02]  /*e070*/  ISETP.GE.AND P6, PT, R49, R0, PT ;  /* 0x000000003100720c */ /* 0x000fe40003fc6270 */
[----:B------:R-:W-:Y:S01]  /*e080*/  IADD3 R45, R39, 0xa9, RZ ;  /* 0x000000a9272d7810 */ /* 0x000fe20007ffe0ff */
[----:B------:R-:W2:Y:S01]  /*e090*/  LDSM.16.M88.4 R48, [R204+0x3000] ;  /* 0x00300000cc30783b */ /* 0x000ea20000000200 */
[----:B------:R-:W-:-:S02]  /*e0a0*/  ISETP.NE.AND P4, PT, R44, RZ, PT ;  /* 0x000000ff2c00720c */ /* 0x000fc40003f85270 */
[----:B------:R3:W3:Y:S01]  /*e0b0*/  I2F R79, R45 ;  /* 0x0000002d004f7306 */ /* 0x0006e20000201400 */
[----:B------:R-:W-:Y:S01]  /*e0c0*/  ISETP.GE.AND P1, PT, R45, R2, PT ;  /* 0x000000022d00720c */ /* 0x000fe20003f26270 */
[----:B-1----:R-:W-:Y:S01]  /*e0d0*/  FFMA.FTZ R212, R77, UR4, R20 ;  /* 0x000000044dd47c23 */ /* 0x002fe20008010014 */
[----:B------:R-:W-:Y:S01]  /*e0e0*/  ISETP.GE.AND P2, PT, R45, R0, PT ;  /* 0x000000002d00720c */ /* 0x000fe20003f46270 */
[----:B------:R-:W-:Y:S01]  /*e0f0*/  FFMA.FTZ R22, R77, UR4, R22 ;  /* 0x000000044d167c23 */ /* 0x000fe20008010016 */
[----:B------:R-:W-:Y:S02]  /*e100*/  FSEL R211, R29, -INF , !P4 ;  /* 0xff8000001dd37808 */ /* 0x000fe40006000000 */
[C---:B------:R-:W-:Y:S02]  /*e110*/  ISETP.GE.AND P3, PT, R28.reuse, R2, PT ;  /* 0x000000021c00720c */ /* 0x040fe40003f66270 */
[----:B----4-:R-:W-:Y:S01]  /*e120*/  HMMA.16816.F32 R4, R12, R52, R4 ;  /* 0x000000340c04723c */ /* 0x010fe20000001804 */
[----:B------:R1:W4:Y:S01]  /*e130*/  I2F R52, R28 ;  /* 0x0000001c00347306 */ /* 0x0003220000201400 */
[----:B------:R-:W-:-:S02]  /*e140*/  ISETP.GE.AND P4, PT, R28, R0, PT ;  /* 0x000000001c00720c */ /* 0x000fc40003f86270 */
[----:B------:R-:W-:Y:S02]  /*e150*/  FSEL R143, R143, -INF , !P6 ;  /* 0xff8000008f8f7808 */ /* 0x000fe40007000000 */
[----:B------:R-:W-:Y:S01]  /*e160*/  FSEL R212, R212, -INF , !P5 ;  /* 0xff800000d4d47808 */ /* 0x000fe20006800000 */
[----:B---3--:R-:W3:Y:S01]  /*e170*/  LDSM.16.M88.4 R44, [R205+0x4400] ;  /* 0x00440000cd2c783b */ /* 0x008ee20000000200 */
[----:B------:R-:W-:Y:S01]  /*e180*/  IADD3 R53, R39, 0xb1, RZ ;  /* 0x000000b127357810 */ /* 0x000fe20007ffe0ff */
[----:B------:R-:W-:Y:S01]  /*e190*/  HMMA.16816.F32 R40, R12, R54, R40 ;  /* 0x000000360c28723c */ /* 0x000fe20000001828 */
[----:B------:R-:W-:Y:S01]  /*e1a0*/  FSEL R133, R22, -INF , !P0 ;  /* 0xff80000016857808 */ /* 0x000fe20004000000 */
[----:B------:R-:W-:Y:S01]  /*e1b0*/  FFMA.FTZ R216, R79, UR4, R21 ;  /* 0x000000044fd87c23 */ /* 0x000fe20008010015 */
[----:B------:R2:W2:Y:S01]  /*e1c0*/  I2F R20, R53 ;  /* 0x0000003500147306 */ /* 0x0004a20000201400 */
[----:B------:R-:W-:Y:S01]  /*e1d0*/  ISETP.GE.AND P6, PT, R53, R2, PT ;  /* 0x000000023500720c */ /* 0x000fe20003fc6270 */
[----:B------:R-:W-:Y:S01]  /*e1e0*/  FFMA.FTZ R23, R79, UR4, R23 ;  /* 0x000000044f177c23 */ /* 0x000fe20008010017 */
[----:B------:R-:W-:-:S02]  /*e1f0*/  IADD3 R21, R39, 0xb9, RZ ;  /* 0x000000b927157810 */ /* 0x000fc40007ffe0ff */
[----:B-1----:R-:W-:Y:S01]  /*e200*/  HMMA.16816.F32 R28, R16, R24, RZ ;  /* 0x00000018101c723c */ /* 0x002fe200000018ff */
[----:B------:R-:W-:Y:S02]  /*e210*/  P2R R75, PR, RZ, 0x40 ;  /* 0x00000040ff4b7803 */ /* 0x000fe40000000000 */
[----:B------:R-:W-:Y:S01]  /*e220*/  ISETP.GE.AND P6, PT, R53, R0, PT ;  /* 0x000000003500720c */ /* 0x000fe20003fc6270 */
[----:B------:R-:W1:Y:S01]  /*e230*/  I2F R79, R21 ;  /* 0x00000015004f7306 */ /* 0x000e620000201400 */
[----:B------:R-:W-:Y:S02]  /*e240*/  FSEL R216, R216, -INF , !P1 ;  /* 0xff800000d8d87808 */ /* 0x000fe40004800000 */
[----:B------:R-:W-:Y:S01]  /*e250*/  IADD3 R24, R39, 0xb8, RZ ;  /* 0x000000b827187810 */ /* 0x000fe20007ffe0ff */
[C---:B----4-:R-:W-:Y:S01]  /*e260*/  FFMA.FTZ R4, R52.reuse, UR4, R4 ;  /* 0x0000000434047c23 */ /* 0x050fe20008010004 */
[----:B------:R-:W-:Y:S01]  /*e270*/  FSEL R131, R23, -INF , !P2 ;  /* 0xff80000017837808 */ /* 0x000fe20005000000 */
[----:B------:R-:W-:Y:S01]  /*e280*/  FFMA.FTZ R6, R52, UR4, R6 ;  /* 0x0000000434067c23 */ /* 0x000fe20008010006 */
[C---:B------:R-:W-:Y:S01]  /*e290*/  ISETP.GE.AND P5, PT, R24.reuse, R2, PT ;  /* 0x000000021800720c */ /* 0x040fe20003fa6270 */
[----:B--2---:R-:W2:Y:S01]  /*e2a0*/  LDSM.16.M88.4 R52, [R204+0x3400] ;  /* 0x00340000cc34783b */ /* 0x004ea20000000200 */
[----:B------:R-:W4:Y:S01]  /*e2b0*/  I2F R77, R24 ;  /* 0x00000018004d7306 */ /* 0x000f220000201400 */
[----:B------:R-:W-:Y:S01]  /*e2c0*/  ISETP.GE.AND P0, PT, R24, R0, PT ;  /* 0x000000001800720c */ /* 0x000fe20003f06270 */
[----:B------:R-:W-:Y:S01]  /*e2d0*/  FFMA.FTZ R5, R20, UR4, R5 ;  /* 0x0000000414057c23 */ /* 0x000fe20008010005 */
[----:B------:R-:W-:Y:S01]  /*e2e0*/  FSEL R122, R6, -INF , !P4 ;  /* 0xff800000067a7808 */ /* 0x000fe20006000000 */
[----:B------:R-:W-:Y:S01]  /*e2f0*/  FFMA.FTZ R110, R20, UR4, R7 ;  /* 0x00000004146e7c23 */ /* 0x000fe20008010007 */
[----:B------:R-:W-:-:S02]  /*e300*/  FSEL R217, R4, -INF , !P3 ;  /* 0xff80000004d97808 */ /* 0x000fc40005800000 */
[----:B------:R-:W-:Y:S01]  /*e310*/  ISETP.NE.AND P4, PT, R75, RZ, PT ;  /* 0x000000ff4b00720c */ /* 0x000fe20003f85270 */
[----:B-1----:R-:W-:Y:S01]  /*e320*/  FFMA.FTZ R220, R79, UR4, R41 ;  /* 0x000000044fdc7c23 */ /* 0x002fe20008010029 */
[----:B------:R-:W-:Y:S01]  /*e330*/  IADD3 R4, R39, 0xc0, RZ ;  /* 0x000000c027047810 */ /* 0x000fe20007ffe0ff */
[----:B------:R-:W-:Y:S01]  /*e340*/  FFMA.FTZ R43, R79, UR4, R43 ;  /* 0x000000044f2b7c23 */ /* 0x000fe2000801002b */
[----:B------:R-:W-:Y:S01]  /*e350*/  HMMA.16816.F32 R28, R12, R48, R28 ;  /* 0x000000300c1c723c */ /* 0x000fe2000000181c */
[----:B------:R-:W-:Y:S01]  /*e360*/  FSEL R218, R5, -INF , !P4 ;  /* 0xff80000005da7808 */ /* 0x000fe20006000000 */
[----:B------:R3:W1:Y:S01]  /*e370*/  I2F R48, R4 ;  /* 0x0000000400307306 */ /* 0x0006620000201400 */
[C---:B------:R-:W-:Y:S02]  /*e380*/  ISETP.GE.AND P3, PT, R4.reuse, R2, PT ;  /* 0x000000020400720c */ /* 0x040fe40003f66270 */
[----:B------:R-:W-:Y:S01]  /*e390*/  ISETP.GE.AND P4, PT, R4, R0, PT ;  /* 0x000000000400720c */ /* 0x000fe20003f86270 */
[----:B----4-:R-:W-:Y:S01]  /*e3a0*/  FFMA.FTZ R219, R77, UR4, R40 ;  /* 0x000000044ddb7c23 */ /* 0x010fe20008010028 */
[----:B------:R-:W-:Y:S01]  /*e3b0*/  IADD3 R49, R39, 0xc1, RZ ;  /* 0x000000c127317810 */ /* 0x000fe20007ffe0ff */
[----:B------:R-:W-:Y:S01]  /*e3c0*/  HMMA.16816.F32 R24, R16, R26, RZ ;  /* 0x0000001a1018723c */ /* 0x000fe200000018ff */
[----:B------:R-:W-:Y:S01]  /*e3d0*/  ISETP.GE.AND P1, PT, R21, R2, PT ;  /* 0x000000021500720c */ /* 0x000fe20003f26270 */
[----:B------:R-:W-:Y:S01]  /*e3e0*/  FFMA.FTZ R42, R77, UR4, R42 ;  /* 0x000000044d2a7c23 */ /* 0x000fe2000801002a */
[----:B------:R-:W-:Y:S01]  /*e3f0*/  ISETP.GE.AND P2, PT, R21, R0, PT ;  /* 0x000000001500720c */ /* 0x000fe20003f46270 */
[----:B------:R-:W4:Y:S01]  /*e400*/  I2F R40, R49 ;  /* 0x0000003100287306 */ /* 0x000f220000201400 */
[----:B------:R-:W2:Y:S01]  /*e410*/  LDSM.16.M88.4 R20, [R205+0x4800] ;  /* 0x00480000cd14783b */ /* 0x000ea20000000200 */
[----:B------:R-:W-:-:S02]  /*e420*/  IADD3 R41, R39, 0xc9, RZ ;  /* 0x000000c927297810 */ /* 0x000fc40007ffe0ff */
[----:B------:R-:W-:Y:S01]  /*e430*/  FSEL R220, R220, -INF , !P1 ;  /* 0xff800000dcdc7808 */ /* 0x000fe20004800000 */
[----:B---3--:R-:W-:Y:S01]  /*e440*/  HMMA.16816.F32 R4, R16, R44, RZ ;  /* 0x0000002c1004723c */ /* 0x008fe200000018ff */
[----:B------:R-:W-:Y:S02]  /*e450*/  FSEL R101, R43, -INF , !P2 ;  /* 0xff8000002b657808 */ /* 0x000fe40005000000 */
[----:B------:R3:W-:Y:S01]  /*e460*/  I2F R79, R41 ;  /* 0x00000029004f7306 */ /* 0x0007e20000201400 */
[----:B------:R-:W-:Y:S02]  /*e470*/  FSEL R110, R110, -INF , !P6 ;  /* 0xff8000006e6e7808 */ /* 0x000fe40007000000 */
[----:B------:R-:W-:Y:S01]  /*e480*/  FSEL R103, R42, -INF , !P0 ;  /* 0xff8000002a677808 */ /* 0x000fe20004000000 */
[C---:B-1----:R-:W-:Y:S01]  /*e490*/  FFMA.FTZ R28, R48.reuse, UR4, R28 ;  /* 0x00000004301c7c23 */ /* 0x042fe2000801001c */
[----:B------:R-:W-:Y:S01]  /*e4a0*/  IADD3 R44, R39, 0xc8, RZ ;  /* 0x000000c8272c7810 */ /* 0x000fe20007ffe0ff */
[----:B------:R-:W-:Y:S01]  /*e4b0*/  FFMA.FTZ R30, R48, UR4, R30 ;  /* 0x00000004301e7c23 */ /* 0x000fe2000801001e */
[C---:B------:R-:W-:Y:S01]  /*e4c0*/  ISETP.GE.AND P1, PT, R41.reuse, R2, PT ;  /* 0x000000022900720c */ /* 0x040fe20003f26270 */
[C---:B----4-:R-:W-:Y:S01]  /*e4d0*/  FFMA.FTZ R29, R40.reuse, UR4, R29 ;  /* 0x00000004281d7c23 */ /* 0x050fe2000801001d */
[----:B------:R-:W-:Y:S01]  /*e4e0*/  ISETP.GE.AND P2, PT, R41, R0, PT ;  /* 0x000000002900720c */ /* 0x000fe20003f46270 */
[----:B------:R-:W-:Y:S01]  /*e4f0*/  FFMA.FTZ R92, R40, UR4, R31 ;  /* 0x00000004285c7c23 */ /* 0x000fe2000801001f */
[-C--:B------:R-:W-:Y:S01]  /*e500*/  ISETP.GE.AND P6, PT, R49, R2.reuse, PT ;  /* 0x000000023100720c */ /* 0x080fe20003fc6270 */
[----:B------:R-:W-:Y:S01]  /*e510*/  HMMA.16816.F32 R24, R12, R50, R24 ;  /* 0x000000320c18723c */ /* 0x000fe20000001818 */
[----:B------:R-:W-:Y:S01]  /*e520*/  FSEL R219, R219, -INF , !P5 ;  /* 0xff800000dbdb7808 */ /* 0x000fe20006800000 */
[----:B------:R1:W4:Y:S01]  /*e530*/  I2F R77, R44 ;  /* 0x0000002c004d7306 */ /* 0x0003220000201400 */
[C---:B------:R-:W-:Y:S01]  /*e540*/  ISETP.GE.AND P5, PT, R44.reuse, R2, PT ;  /* 0x000000022c00720c */ /* 0x040fe20003fa6270 */
[----:B---3--:R-:W-:Y:S01]  /*e550*/  LDSM.16.M88.4 R40, [R205+0x4c00] ;  /* 0x004c0000cd28783b */ /* 0x008fe20000000200 */
[----:B------:R-:W-:-:S02]  /*e560*/  ISETP.GE.AND P0, PT, R44, R0, PT ;  /* 0x000000002c00720c */ /* 0x000fc40003f06270 */
[----:B------:R-:W-:Y:S02]  /*e570*/  P2R R75, PR, RZ, 0x40 ;  /* 0x00000040ff4b7803 */ /* 0x000fe40000000000 */
[----:B------:R-:W-:Y:S01]  /*e580*/  ISETP.GE.AND P6, PT, R49, R0, PT ;  /* 0x000000003100720c */ /* 0x000fe20003fc6270 */
[----:B--2---:R-:W-:Y:S01]  /*e590*/  HMMA.16816.F32 R4, R12, R52, R4 ;  /* 0x000000340c04723c */ /* 0x004fe20000001804 */
[----:B------:R-:W2:Y:S01]  /*e5a0*/  LDSM.16.M88.4 R48, [R204+0x3800] ;  /* 0x00380000cc30783b */ /* 0x000ea20000000200 */
[----:B------:R-:W-:Y:S02]  /*e5b0*/  FSEL R208, R28, -INF , !P3 ;  /* 0xff8000001cd07808 */ /* 0x000fe40005800000 */
[C---:B------:R-:W-:Y:S02]  /*e5c0*/  IADD3 R28, R39.reuse, 0xd0, RZ ;  /* 0x000000d0271c7810 */ /* 0x040fe40007ffe0ff */
[----:B------:R-:W-:Y:S02]  /*e5d0*/  FSEL R97, R30, -INF , !P4 ;  /* 0xff8000001e617808 */ /* 0x000fe40006000000 */
[----:B-1----:R-:W-:Y:S01]  /*e5e0*/  HMMA.16816.F32 R44, R16, R46, RZ ;  /* 0x0000002e102c723c */ /* 0x002fe200000018ff */
[----:B------:R1:W3:Y:S01]  /*e5f0*/  I2F R52, R28 ;  /* 0x0000001c00347306 */ /* 0x0002e20000201400 */
[----:B------:R-:W-:-:S02]  /*e600*/  IADD3 R53, R39, 0xd1, RZ ;  /* 0x000000d127357810 */ /* 0x000fc40007ffe0ff */
[----:B------:R-:W-:Y:S02]  /*e610*/  ISETP.NE.AND P4, PT, R75, RZ, PT ;  /* 0x000000ff4b00720c */ /* 0x000fe40003f85270 */
[C---:B----4-:R-:W-:Y:S01]  /*e620*/  FFMA.FTZ R24, R77.reuse, UR4, R24 ;  /* 0x000000044d187c23 */ /* 0x050fe20008010018 */
[C---:B------:R-:W-:Y:S01]  /*e630*/  ISETP.GE.AND P3, PT, R28.reuse, R2, PT ;  /* 0x000000021c00720c */ /* 0x040fe20003f66270 */
[----:B------:R-:W-:Y:S01]  /*e640*/  FFMA.FTZ R26, R77, UR4, R26 ;  /* 0x000000044d1a7c23 */ /* 0x000fe2000801001a */
[----:B------:R-:W4:Y:S01]  /*e650*/  I2F R75, R53 ;  /* 0x00000035004b7306 */ /* 0x000f220000201400 */
[----:B------:R-:W-:Y:S01]  /*e660*/  FFMA.FTZ R25, R79, UR4, R25 ;  /* 0x000000044f197c23 */ /* 0x000fe20008010019 */
[----:B------:R-:W-:Y:S01]  /*e670*/  FSEL R184, R29, -INF , !P4 ;  /* 0xff8000001db87808 */ /* 0x000fe20006000000 */
[----:B------:R-:W-:Y:S01]  /*e680*/  FFMA.FTZ R85, R79, UR4, R27 ;  /* 0x000000044f557c23 */ /* 0x000fe2000801001b */
[----:B------:R-:W-:Y:S02]  /*e690*/  ISETP.GE.AND P4, PT, R28, R0, PT ;  /* 0x000000001c00720c */ /* 0x000fe40003f86270 */
[----:B------:R-:W-:Y:S01]  /*e6a0*/  FSEL R178, R24, -INF , !P5 ;  /* 0xff80000018b27808 */ /* 0x000fe20006800000 */
[----:B-1----:R-:W-:Y:S01]  /*e6b0*/  HMMA.16816.F32 R28, R16, R20, RZ ;  /* 0x00000014101c723c */ /* 0x002fe200000018ff */
[----:B------:R-:W-:Y:S01]  /*e6c0*/  FSEL R90, R26, -INF , !P0 ;  /* 0xff8000001a5a7808 */ /* 0x000fe20004000000 */
[C---:B---3--:R-:W-:Y:S01]  /*e6d0*/  FFMA.FTZ R6, R52.reuse, UR4, R6 ;  /* 0x0000000434067c23 */ /* 0x048fe20008010006 */
[----:B------:R-:W-:Y:S01]  /*e6e0*/  FSEL R176, R25, -INF , !P1 ;  /* 0xff80000019b07808 */ /* 0x000fe20004800000 */
[----:B------:R-:W-:Y:S01]  /*e6f0*/  FFMA.FTZ R151, R52, UR4, R4 ;  /* 0x0000000434977c23 */ /* 0x000fe20008010004 */
[----:B------:R-:W1:Y:S01]  /*e700*/  LDSM.16.M88.4 R24, [R204+0x3c00] ;  /* 0x003c0000cc18783b */ /* 0x000e620000000200 */
[----:B------:R-:W-:Y:S01]  /*e710*/  FSEL R92, R92, -INF , !P6 ;  /* 0xff8000005c5c7808 */ /* 0x000fe20007000000 */
[----:B------:R-:W-:-:S04]  /*e720*/  DEPBAR.LE SB0, 0x0 ;  /* 0x000080000000791a */ /* 0x000fc80000000000 */
[----:B------:R-:W-:Y:S01]  /*e730*/  IADD3 R20, R39, 0xd8, RZ ;  /* 0x000000d827147810 */ /* 0x000fe20007ffe0ff */
[----:B------:R-:W-:Y:S01]  /*e740*/  HMMA.16816.F32 R44, R12, R54, R44 ;  /* 0x000000360c2c723c */ /* 0x000fe2000000182c */
[-C--:B------:R-:W-:Y:S01]  /*e750*/  ISETP.GE.AND P6, PT, R53, R2.reuse, PT ;  /* 0x000000023500720c */ /* 0x080fe20003fc6270 */
[----:B----4-:R-:W-:Y:S01]  /*e760*/  FFMA.FTZ R5, R75, UR4, R5 ;  /* 0x000000044b057c23 */ /* 0x010fe20008010005 */
[----:B------:R3:W4:Y:S01]  /*e770*/  I2F R54, R20 ;  /* 0x0000001400367306 */ /* 0x0007220000201400 */
[C---:B------:R-:W-:Y:S02]  /*e780*/  ISETP.GE.AND P5, PT, R20.reuse, R2, PT ;  /* 0x000000021400720c */ /* 0x040fe40003fa6270 */
[----:B------:R-:W-:Y:S02]  /*e790*/  ISETP.GE.AND P0, PT, R20, R0, PT ;  /* 0x000000001400720c */ /* 0x000fe40003f06270 */
[----:B------:R-:W-:Y:S02]  /*e7a0*/  P2R R77, PR, RZ, 0x40 ;  /* 0x00000040ff4d7803 */ /* 0x000fe40000000000 */
[----:B------:R-:W-:-:S02]  /*e7b0*/  FSEL R79, R6, -INF , !P4 ;  /* 0xff800000064f7808 */ /* 0x000fc40006000000 */
[----:B------:R-:W-:Y:S01]  /*e7c0*/  ISETP.NE.AND P4, PT, R77, RZ, PT ;  /* 0x000000ff4d00720c */ /* 0x000fe20003f85270 */
[----:B------:R-:W-:Y:S01]  /*e7d0*/  FFMA.FTZ R77, R75, UR4, R7 ;  /* 0x000000044b4d7c23 */ /* 0x000fe20008010007 */
[----:B------:R-:W-:Y:S01]  /*e7e0*/  IADD3 R4, R39, 0xe0, RZ ;  /* 0x000000e027047810 */ /* 0x000fe20007ffe0ff */
[----:B--2---:R-:W-:Y:S01]  /*e7f0*/  HMMA.16816.F32 R28, R12, R48, R28 ;  /* 0x000000300c1c723c */ /* 0x004fe2000000181c */
[----:B------:R-:W-:Y:S02]  /*e800*/  FSEL R151, R151, -INF , !P3 ;  /* 0xff80000097977808 */ /* 0x000fe40005800000 */
[----:B------:R-:W-:Y:S01]  /*e810*/  FSEL R158, R5, -INF , !P4 ;  /* 0xff800000059e7808 */ /* 0x000fe20006000000 */
[----:B------:R2:W1:Y:S01]  /*e820*/  I2F R52, R4 ;  /* 0x0000000400347306 */ /* 0x0004620000201400 */
[C---:B------:R-:W-:Y:S02]  /*e830*/  ISETP.GE.AND P3, PT, R4.reuse, R2, PT ;  /* 0x000000020400720c */ /* 0x040fe40003f66270 */
[----:B------:R-:W-:Y:S01]  /*e840*/  ISETP.GE.AND P4, PT, R4, R0, PT ;  /* 0x000000000400720c */ /* 0x000fe20003f86270 */
[----:B---3--:R-:W-:Y:S01]  /*e850*/  HMMA.16816.F32 R20, R16, R22, RZ ;  /* 0x000000161014723c */ /* 0x008fe200000018ff */
[C---:B------:R-:W-:Y:S01]  /*e860*/  IADD3 R49, R39.reuse, 0xe1, RZ ;  /* 0x000000e127317810 */ /* 0x040fe20007ffe0ff */
[C---:B----4-:R-:W-:Y:S01]  /*e870*/  FFMA.FTZ R44, R54.reuse, UR4, R44 ;  /* 0x00000004362c7c23 */ /* 0x050fe2000801002c */
[C---:B------:R-:W-:Y:S01]  /*e880*/  IADD3 R48, R39.reuse, 0xe8, RZ ;  /* 0x000000e827307810 */ /* 0x040fe20007ffe0ff */
[----:B------:R-:W-:Y:S01]  /*e890*/  FFMA.FTZ R46, R54, UR4, R46 ;  /* 0x00000004362e7c23 */ /* 0x000fe2000801002e */
[----:B------:R-:W-:-:S02]  /*e8a0*/  IADD3 R55, R39, 0xd9, RZ ;  /* 0x000000d927377810 */ /* 0x000fc40007ffe0ff */
[----:B------:R-:W-:Y:S02]  /*e8b0*/  ISETP.GE.AND P6, PT, R53, R0, PT ;  /* 0x000000003500720c */ /* 0x000fe40003fc6270 */
[----:B------:R-:W3:Y:S01]  /*e8c0*/  I2F R53, R55 ;  /* 0x0000003700357306 */ /* 0x000ee20000201400 */
[----:B------:R-:W-:Y:S01]  /*e8d0*/  FSEL R170, R44, -INF , !P5 ;  /* 0xff8000002caa7808 */ /* 0x000fe20006800000 */
[C---:B--2---:R-:W-:Y:S01]  /*e8e0*/  HMMA.16816.F32 R4, R16.reuse, R40, RZ ;  /* 0x000000281004723c */ /* 0x044fe200000018ff */
[----:B------:R-:W-:Y:S02]  /*e8f0*/  FSEL R77, R77, -INF , !P6 ;  /* 0xff8000004d4d7808 */ /* 0x000fe40007000000 */
[-C--:B------:R-:W-:Y:S02]  /*e900*/  ISETP.GE.AND P6, PT, R49, R2.reuse, PT ;  /* 0x000000023100720c */ /* 0x080fe40003fc6270 */
[C---:B-1----:R-:W-:Y:S01]  /*e910*/  FFMA.FTZ R146, R52.reuse, UR4, R28 ;  /* 0x0000000434927c23 */ /* 0x042fe2000801001c */
[----:B------:R-:W1:Y:S01]  /*e920*/  I2F R41, R49 ;  /* 0x0000003100297306 */ /* 0x000e620000201400 */
[----:B------:R-:W-:Y:S01]  /*e930*/  ISETP.GE.AND P1, PT, R55, R2, PT ;  /* 0x000000023700720c */ /* 0x000fe20003f26270 */
[----:B------:R-:W-:Y:S01]  /*e940*/  FFMA.FTZ R30, R52, UR4, R30 ;  /* 0x00000004341e7c23 */ /* 0x000fe2000801001e */
[----:B------:R-:W-:Y:S01]  /*e950*/  HMMA.16816.F32 R16, R16, R42, RZ ;  /* 0x0000002a1010723c */ /* 0x000fe200000018ff */
[----:B------:R-:W-:-:S02]  /*e960*/  P2R R44, PR, RZ, 0x40 ;  /* 0x00000040ff2c7803 */ /* 0x000fc40000000000 */
[----:B------:R-:W-:Y:S02]  /*e970*/  FSEL R146, R146, -INF , !P3 ;  /* 0xff80000092927808 */ /* 0x000fe40005800000 */
[----:B------:R-:W2:Y:S01]  /*e980*/  I2F R40, R48 ;  /* 0x0000003000287306 */ /* 0x000ea20000201400 */
[----:B------:R-:W-:Y:S01]  /*e990*/  ISETP.NE.AND P3, PT, R44, RZ, PT ;  /* 0x000000ff2c00720c */ /* 0x000fe20003f65270 */
[----:B---3--:R-:W-:Y:S01]  /*e9a0*/  FFMA.FTZ R45, R53, UR4, R45 ;  /* 0x00000004352d7c23 */ /* 0x008fe2000801002d */
[----:B------:R-:W-:Y:S01]  /*e9b0*/  HMMA.16816.F32 R20, R12, R50, R20 ;  /* 0x000000320c14723c */ /* 0x000fe20000001814 */
[----:B------:R-:W-:Y:S01]  /*e9c0*/  IADD3 R42, R39, 0xf0, RZ ;  /* 0x000000f0272a7810 */ /* 0x000fe20007ffe0ff */
[----:B------:R-:W-:Y:S01]  /*e9d0*/  FFMA.FTZ R47, R53, UR4, R47 ;  /* 0x00000004352f7c23 */ /* 0x000fe2000801002f */
[----:B------:R-:W-:Y:S01]  /*e9e0*/  FSEL R85, R85, -INF , !P2 ;  /* 0xff80000055557808 */ /* 0x000fe20005000000 */
[----:B-1----:R-:W-:Y:S01]  /*e9f0*/  FFMA.FTZ R29, R41, UR4, R29 ;  /* 0x00000004291d7c23 */ /* 0x002fe2000801001d */
[----:B------:R-:W-:Y:S01]  /*ea00*/  ISETP.GE.AND P2, PT, R55, R0, PT ;  /* 0x000000003700720c */ /* 0x000fe20003f46270 */
[----:B------:R-:W-:-:S02]  /*ea10*/  FFMA.FTZ R31, R41, UR4, R31 ;  /* 0x00000004291f7c23 */ /* 0x000fc4000801001f */
[C---:B------:R-:W-:Y:S01]  /*ea20*/  HMMA.16816.F32 R4, R12.reuse, R24, R4 ;  /* 0x000000180c04723c */ /* 0x040fe20000001804 */
[----:B------:R-:W1:Y:S01]  /*ea30*/  I2F R24, R42 ;  /* 0x0000002a00187306 */ /* 0x000e620000201400 */
[----:B------:R-:W-:Y:S02]  /*ea40*/  FSEL R123, R29, -INF , !P3 ;  /* 0xff8000001d7b7808 */ /* 0x000fe40005800000 */
[-C--:B------:R-:W-:Y:S02]  /*ea50*/  ISETP.GE.AND P3, PT, R42, R0.reuse, PT ;  /* 0x000000002a00720c */ /* 0x080fe40003f66270 */
[----:B------:R-:W-:Y:S02]  /*ea60*/  ISETP.GE.AND P6, PT, R49, R0, PT ;  /* 0x000000003100720c */ /* 0x000fe40003fc6270 */
[----:B------:R-:W-:Y:S01]  /*ea70*/  IADD3 R25, R39, 0xf1, RZ ;  /* 0x000000f127197810 */ /* 0x000fe20007ffe0ff */
[----:B------:R-:W-:Y:S01]  /*ea80*/  HMMA.16816.F32 R16, R12, R26, R16 ;  /* 0x0000001a0c10723c */ /* 0x000fe20000001810 */
[----:B------:R-:W-:-:S02]  /*ea90*/  FSEL R160, R45, -INF , !P1 ;  /* 0xff8000002da07808 */ /* 0x000fc40004800000 */
[----:B------:R-:W-:Y:S02]  /*eaa0*/  P2R R29, PR, RZ, 0x8 ;  /* 0x00000008ff1d7803 */ /* 0x000fe40000000000 */
[----:B------:R-:W-:Y:S02]  /*eab0*/  ISETP.GE.AND P5, PT, R48, R2, PT ;  /* 0x000000023000720c */ /* 0x000fe40003fa6270 */
[----:B--2---:R-:W-:Y:S01]  /*eac0*/  FFMA.FTZ R99, R40, UR4, R20 ;  /* 0x0000000428637c23 */ /* 0x004fe20008010014 */
[----:B------:R-:W-:Y:S01]  /*ead0*/  ISETP.GE.AND P1, PT, R48, R0, PT ;  /* 0x000000003000720c */ /* 0x000fe20003f26270 */
[----:B------:R-:W2:Y:S01]  /*eae0*/  I2F R20, R25 ;  /* 0x0000001900147306 */ /* 0x000ea20000201400 */
[----:B------:R-:W-:Y:S01]  /*eaf0*/  ISETP.GE.AND P3, PT, R25, R2, PT ;  /* 0x000000021900720c */ /* 0x000fe20003f66270 */
[----:B------:R-:W-:Y:S01]  /*eb00*/  FFMA.FTZ R22, R40, UR4, R22 ;  /* 0x0000000428167c23 */ /* 0x000fe20008010016 */
[----:B------:R-:W-:Y:S02]  /*eb10*/  FSEL R49, R46, -INF , !P0 ;  /* 0xff8000002e317808 */ /* 0x000fe40004000000 */
[----:B------:R-:W-:Y:S01]  /*eb20*/  IADD3 R45, R39, 0xe9, RZ ;  /* 0x000000e9272d7810 */ /* 0x000fe20007ffe0ff */
[C---:B-1----:R-:W-:Y:S01]  /*eb30*/  FFMA.FTZ R4, R24.reuse, UR4, R4 ;  /* 0x0000000418047c23 */ /* 0x042fe20008010004 */
[----:B------:R-:W-:Y:S01]  /*eb40*/  FSEL R48, R47, -INF , !P2 ;  /* 0xff8000002f307808 */ /* 0x000fe20005000000 */
[----:B------:R-:W-:Y:S01]  /*eb50*/  FFMA.FTZ R6, R24, UR4, R6 ;  /* 0x0000000418067c23 */ /* 0x000fe20008010006 */
[----:B------:R-:W-:Y:S01]  /*eb60*/  FSEL R47, R30, -INF , !P4 ;  /* 0xff8000001e2f7808 */ /* 0x000fe20006000000 */
[----:B------:R-:W1:Y:S01]  /*eb70*/  I2F R28, R45 ;  /* 0x0000002d001c7306 */ /* 0x000e620000201400 */
[----:B------:R-:W-:-:S02]  /*eb80*/  FSEL R46, R31, -INF , !P6 ;  /* 0xff8000001f2e7808 */ /* 0x000fc40007000000 */
[----:B------:R-:W-:Y:S02]  /*eb90*/  ISETP.GE.AND P4, PT, R42, R2, PT ;  /* 0x000000022a00720c */ /* 0x000fe40003f86270 */
[----:B------:R-:W-:Y:S01]  /*eba0*/  ISETP.GE.AND P6, PT, R25, R0, PT ;  /* 0x000000001900720c */ /* 0x000fe20003fc6270 */
[C---:B--2---:R-:W-:Y:S01]  /*ebb0*/  FFMA.FTZ R5, R20.reuse, UR4, R5 ;  /* 0x0000000414057c23 */ /* 0x044fe20008010005 */
[----:B------:R-:W-:Y:S01]  /*ebc0*/  P2R R25, PR, RZ, 0x8 ;  /* 0x00000008ff197803 */ /* 0x000fe20000000000 */
[----:B------:R-:W-:Y:S01]  /*ebd0*/  FFMA.FTZ R7, R20, UR4, R7 ;  /* 0x0000000414077c23 */ /* 0x000fe20008010007 */
[----:B------:R-:W-:Y:S01]  /*ebe0*/  FSEL R81, R4, -INF , !P4 ;  /* 0xff80000004517808 */ /* 0x000fe20006000000 */
[----:B------:R-:W-:Y:S01]  /*ebf0*/  FFMA.FTZ R4, R3, UR4, R58 ;  /* 0x0000000403047c23 */ /* 0x000fe2000801003a */
[----:B------:R-:W-:Y:S02]  /*ec00*/  ISETP.NE.AND P4, PT, R25, RZ, PT ;  /* 0x000000ff1900720c */ /* 0x000fe40003f85270 */
[----:B------:R-:W-:-:S02]  /*ec10*/  IADD3 R12, R39, 0xf8, RZ ;  /* 0x000000f8270c7810 */ /* 0x000fc40007ffe0ff */
[----:B------:R-:W-:Y:S01]  /*ec20*/  LEA.HI R15, R34, R34, RZ, 0x1 ;  /* 0x00000022220f7211 */ /* 0x000fe200078f08ff */
[C---:B-1----:R-:W-:Y:S01]  /*ec30*/  FFMA.FTZ R23, R28.reuse, UR4, R23 ;  /* 0x000000041c177c23 */ /* 0x042fe20008010017 */
[----:B------:R-:W-:Y:S01]  /*ec40*/  IADD3 R14, R39, 0xf9, RZ ;  /* 0x000000f9270e7810 */ /* 0x000fe20007ffe0ff */
[----:B------:R-:W1:Y:S01]  /*ec50*/  I2F R13, R12 ;  /* 0x0000000c000d7306 */ /* 0x000e620000201400 */
[----:B------:R-:W-:Y:S01]  /*ec60*/  FSEL R52, R5, -INF , !P4 ;  /* 0xff80000005347808 */ /* 0x000fe20006000000 */
[----:B------:R-:W-:Y:S01]  /*ec70*/  FFMA.FTZ R21, R28, UR4, R21 ;  /* 0x000000041c157c23 */ /* 0x000fe20008010015 */
[----:B------:R-:W-:Y:S02]  /*ec80*/  FSEL R99, R99, -INF , !P5 ;  /* 0xff80000063637808 */ /* 0x000fe40006800000 */
[----:B------:R-:W-:Y:S02]  /*ec90*/  PLOP3.LUT P4, PT, PT, PT, UP0, 0x80, 0x0 ;  /* 0x000000000000781c */ /* 0x000fe40003f8f008 */
[----:B------:R-:W-:-:S02]  /*eca0*/  LOP3.LUT R15, R15, 0x7fffffe, RZ, 0xc0, !PT ;  /* 0x07fffffe0f0f7812 */ /* 0x000fc400078ec0ff */
[C---:B------:R-:W-:Y:S02]  /*ecb0*/  ISETP.GE.AND P5, PT, R12.reuse, R2, PT ;  /* 0x000000020c00720c */ /* 0x040fe40003fa6270 */
[-C--:B------:R-:W-:Y:S01]  /*ecc0*/  ISETP.GE.AND P3, PT, R12, R0.reuse, PT ;  /* 0x000000000c00720c */ /* 0x080fe20003f66270 */
[----:B------:R-:W-:Y:S01]  /*ecd0*/  IMAD.IADD R15, R34, 0x1, -R15 ;  /* 0x00000001220f7824 */ /* 0x000fe200078e0a0f */
[----:B------:R-:W2:Y:S01]  /*ece0*/  I2F R12, R14 ;  /* 0x0000000e000c7306 */ /* 0x000ea20000201400 */
[----:B------:R-:W-:Y:S02]  /*ecf0*/  P2R R5, PR, RZ, 0x10 ;  /* 0x00000010ff057803 */ /* 0x000fe40000000000 */
[----:B------:R-:W-:Y:S01]  /*ed00*/  FSEL R34, R7, -INF , !P6 ;  /* 0xff80000007227808 */ /* 0x000fe20007000000 */
[----:B------:R-:W-:Y:S01]  /*ed10*/  IMAD R15, R15, 0x20, R33 ;  /* 0x000000200f0f7824 */ /* 0x000fe200078e0221 */
[----:B------:R-:W-:Y:S01]  /*ed20*/  ISETP.NE.AND P6, PT, R5, RZ, PT ;  /* 0x000000ff0500720c */ /* 0x000fe20003fc5270 */
[----:B-1----:R-:W-:Y:S01]  /*ed30*/  FFMA.FTZ R16, R13, UR4, R16 ;  /* 0x000000040d107c23 */ /* 0x002fe20008010010 */
[----:B------:R-:W-:Y:S01]  /*ed40*/  ISETP.GE.AND P0, PT, R45, R0, PT ;  /* 0x000000002d00720c */ /* 0x000fe20003f06270 */
[----:B------:R-:W-:Y:S01]  /*ed50*/  FFMA.FTZ R18, R13, UR4, R18 ;  /* 0x000000040d127c23 */ /* 0x000fe20008010012 */
[----:B------:R-:W-:Y:S01]  /*ed60*/  ISETP.GE.AND P2, PT, R45, R2, PT ;  /* 0x000000022d00720c */ /* 0x000fe20003f46270 */
[----:B------:R-:W-:Y:S01]  /*ed70*/  IMAD.IADD R234, R32, 0x1, R15 ;  /* 0x0000000120ea7824 */ /* 0x000fe200078e020f */
[----:B------:R-:W-:-:S02]  /*ed80*/  FSEL R44, R23, -INF , !P0 ;  /* 0xff800000172c7808 */ /* 0x000fc40004000000 */
[----:B------:R-:W-:Y:S02]  /*ed90*/  ISETP.NE.AND P0, PT, R29, RZ, PT ;  /* 0x000000ff1d00720c */ /* 0x000fe40003f05270 */
[----:B------:R-:W-:Y:S01]  /*eda0*/  FSEL R45, R22, -INF , !P1 ;  /* 0xff800000162d7808 */ /* 0x000fe20004800000 */
[C---:B--2---:R-:W-:Y:S01]  /*edb0*/  FFMA.FTZ R17, R12.reuse, UR4, R17 ;  /* 0x000000040c117c23 */ /* 0x044fe20008010011 */
[----:B------:R-:W-:Y:S01]  /*edc0*/  BAR.SYNC.DEFER_BLOCKING 0x0 ;  /* 0x0000000000007b1d */ /* 0x000fe20000010000 */
[----:B------:R-:W-:Y:S01]  /*edd0*/  ISETP.GE.AND P1, PT, R39, R0, PT ;  /* 0x000000002700720c */ /* 0x000fe20003f26270 */
[----:B------:R-:W-:Y:S01]  /*ede0*/  FFMA.FTZ R19, R12, UR4, R19 ;  /* 0x000000040c137c23 */ /* 0x000fe20008010013 */
[----:B------:R-:W-:Y:S02]  /*edf0*/  FSEL R86, R21, -INF , !P2 ;  /* 0xff80000015567808 */ /* 0x000fe40005000000 */
[----:B------:R-:W-:Y:S02]  /*ee00*/  FSEL R39, R6, -INF , !P0 ;  /* 0xff80000006277808 */ /* 0x000fe40004000000 */
[----:B------:R-:W-:-:S02]  /*ee10*/  ISETP.GE.AND P2, PT, R14, R2, PT ;  /* 0x000000020e00720c */ /* 0x000fc40003f46270 */
[----:B------:R-:W-:Y:S02]  /*ee20*/  ISETP.GE.AND P0, PT, R14, R0, PT ;  /* 0x000000000e00720c */ /* 0x000fe40003f06270 */
[----:B------:R-:W-:Y:S02]  /*ee30*/  IADD3 R3, R204, 0x3c00, RZ ;  /* 0x00003c00cc037810 */ /* 0x000fe40007ffe0ff */
[----:B------:R-:W-:Y:S02]  /*ee40*/  FSEL R51, R16, -INF , !P5 ;  /* 0xff80000010337808 */ /* 0x000fe40006800000 */
[----:B------:R-:W-:Y:S02]  /*ee50*/  FSEL R33, R18, -INF , !P3 ;  /* 0xff80000012217808 */ /* 0x000fe40005800000 */
[----:B------:R-:W-:Y:S02]  /*ee60*/  FSEL R4, R4, -INF , !P1 ;  /* 0xff80000004047808 */ /* 0x000fe40004800000 */
[----:B------:R-:W-:-:S02]  /*ee70*/  FSEL R50, R17, -INF , !P2 ;  /* 0xff80000011327808 */ /* 0x000fc40005000000 */
[----:B------:R-:W-:Y:S01]  /*ee80*/  FSEL R32, R19, -INF , !P0 ;  /* 0xff80000013207808 */ /* 0x000fe20004000000 */
[----:B------:R-:W-:Y:S05]  /*ee90*/  @!P6 BRA `(.L_x_2057) ;  /* 0x00000b000000e947 */ /* 0x000fea0003800000 */
[----:B------:R-:W-:-:S13]  /*eea0*/  PLOP3.LUT P0, PT, PT, PT, UP2, 0x40, 0x0 ;  /* 0x000000000000781c */ /* 0x000fda0003f0e828 */
[----:B------:R-:W-:Y:S05]  /*eeb0*/  @P0 BRA `(.L_x_2058) ;  /* 0x000003d000000947 */ /* 0x000fea0003800000 */
[----:B------:R-:W-:Y:S01]  /*eec0*/  IABS R5, c[0x0][0x2d0] ;  /* 0x0000b40000057a13 */ /* 0x000fe20000000000 */
[----:B------:R-:W-:Y:S01]  /*eed0*/  UIADD3 UR12, UR20, -0x100, URZ ;  /* 0xffffff00140c7890 */ /* 0x000fe2000fffe03f */
[----:B------:R-:W-:Y:S01]  /*eee0*/  IABS R13, UR20 ;  /* 0x00000014000d7c13 */ /* 0x000fe20008000000 */
[----:B------:R-:W-:Y:S01]  /*eef0*/  ULDC UR11, c[0x0][0x2d0] ;  /* 0x0000b400000b7ab9 */ /* 0x000fe20000000800 */
[----:B------:R-:W1:Y:S01]  /*ef00*/  I2F.RP R16, R5 ;  /* 0x0000000500107306 */ /* 0x000e620000209400 */
[----:B------:R-:W-:Y:S02]  /*ef10*/  ULOP3.LUT UR20, UR20, UR11, URZ, 0x3c, !UPT ;  /* 0x0000000b14147292 */ /* 0x000fe4000f8e3c3f */
[----:B------:R-:W-:Y:S01]  /*ef20*/  IMAD.U32 R7, RZ, RZ, UR12 ;  /* 0x0000000cff077e24 */ /* 0x000fe2000f8e00ff */
[----:B------:R-:W-:-:S03]  /*ef30*/  ULOP3.LUT UR11, UR12, UR11, URZ, 0x3c, !UPT ;  /* 0x0000000b0c0b7292 */ /* 0x000fc6000f8e3c3f */
[----:B------:R-:W-:Y:S02]  /*ef40*/  ISETP.LE.AND P5, PT, RZ, UR20, PT ;  /* 0x00000014ff007c0c */ /* 0x000fe4000bfa3270 */
[----:B------:R-:W-:Y:S02]  /*ef50*/  IABS R7, R7 ;  /* 0x0000000700077213 */ /* 0x000fe40000000000 */
[----:B------:R-:W-:Y:S01]  /*ef60*/  ISETP.LE.AND P2, PT, RZ, UR11, PT ;  /* 0x0000000bff007c0c */ /* 0x000fe2000bf43270 */
        /* <DEDUP_REMOVED lines=8> */
[----:B------:R-:W-:Y:S02]  /*eff0*/  IMAD.MOV R12, RZ, RZ, -R15 ;  /* 0x000000ffff0c7224 */ /* 0x000fe400078e0a0f */
[----:B------:R-:W-:-:S04]  /*f000*/  IMAD.HI.U32 R14, R14, R7, RZ ;  /* 0x000000070e0e7227 */ /* 0x000fc800078e00ff */
[----:B------:R-:W-:Y:S02]  /*f010*/  IMAD R12, R5, R12, R13 ;  /* 0x0000000c050c7224 */ /* 0x000fe400078e020d */
[----:B------:R-:W-:-:S03]  /*f020*/  IMAD.MOV R6, RZ, RZ, -R14 ;  /* 0x000000ffff067224 */ /* 0x000fc600078e0a0e */
[C---:B------:R-:W-:Y:S01]  /*f030*/  ISETP.GT.U32.AND P1, PT, R5.reuse, R12, PT ;  /* 0x0000000c0500720c */ /* 0x040fe20003f24070 */
[----:B------:R-:W-:Y:S01]  /*f040*/  IMAD R6, R5, R6, R7 ;  /* 0x0000000605067224 */ /* 0x000fe200078e0207 */
[----:B------:R-:W-:-:S04]  /*f050*/  LOP3.LUT R7, RZ, c[0x0][0x2d0], RZ, 0x33, !PT ;  /* 0x0000b400ff077a12 */ /* 0x000fc800078e33ff */
[----:B------:R-:W-:-:S07]  /*f060*/  ISETP.GT.U32.AND P0, PT, R5, R6, PT ;  /* 0x000000060500720c */ /* 0x000fce0003f04070 */
[-C--:B------:R-:W-:Y:S02]  /*f070*/  @!P1 IADD3 R12, R12, -R5.reuse, RZ ;  /* 0x800000050c0c9210 */ /* 0x080fe40007ffe0ff */
[----:B------:R-:W-:Y:S02]  /*f080*/  @!P1 IADD3 R15, R15, 0x1, RZ ;  /* 0x000000010f0f9810 */ /* 0x000fe40007ffe0ff */
[-C--:B------:R-:W-:Y:S02]  /*f090*/  ISETP.GE.U32.AND P4, PT, R12, R5.reuse, PT ;  /* 0x000000050c00720c */ /* 0x080fe40003f86070 */
[----:B------:R-:W-:Y:S01]  /*f0a0*/  @!P0 IMAD.IADD R6, R6, 0x1, -R5 ;  /* 0x0000000106068824 */ /* 0x000fe200078e0a05 */
[----:B------:R-:W-:Y:S02]  /*f0b0*/  @!P0 IADD3 R14, R14, 0x1, RZ ;  /* 0x000000010e0e8810 */ /* 0x000fe40007ffe0ff */
[----:B------:R-:W-:Y:S02]  /*f0c0*/  ISETP.NE.AND P0, PT, RZ, c[0x0][0x2d0], PT ;  /* 0x0000b400ff007a0c */ /* 0x000fe40003f05270 */
[----:B------:R-:W-:-:S06]  /*f0d0*/  ISETP.GE.U32.AND P3, PT, R6, R5, PT ;  /* 0x000000050600720c */ /* 0x000fcc0003f66070 */
[----:B------:R-:W-:-:S04]  /*f0e0*/  @P4 IADD3 R15, R15, 0x1, RZ ;  /* 0x000000010f0f4810 */ /* 0x000fc80007ffe0ff */
[----:B------:R-:W-:-:S03]  /*f0f0*/  MOV R5, R15 ;  /* 0x0000000f00057202 */ /* 0x000fc60000000f00 */
[----:B------:R-:W-:Y:S02]  /*f100*/  @P3 IADD3 R14, R14, 0x1, RZ ;  /* 0x000000010e0e3810 */ /* 0x000fe40007ffe0ff */
[----:B------:R-:W-:Y:S02]  /*f110*/  @!P5 IMAD.MOV R5, RZ, RZ, -R5 ;  /* 0x000000ffff05d224 */ /* 0x000fe400078e0a05 */
[----:B------:R-:W-:-:S03]  /*f120*/  @!P2 IADD3 R14, -R14, RZ, RZ ;  /* 0x000000ff0e0ea210 */ /* 0x000fc60007ffe1ff */
        /* <DEDUP_REMOVED lines=22> */
.L_x_2058:
[----:B------:R-:W-:-:S05]  /*f290*/  IMAD.MOV.U32 R6, RZ, RZ, c[0x0][0x198] ;  /* 0x00006600ff067624 */ /* 0x000fca00078e00ff */
[----:B------:R-:W-:-:S04]  /*f2a0*/  LEA R6, -R6, RZ, 0x8 ;  /* 0x000000ff06067211 */ /* 0x000fc800078e41ff */
[----:B------:R-:W-:Y:S02]  /*f2b0*/  SHF.R.S32.HI R5, RZ, 0x1f, R6 ;  /* 0x0000001fff057819 */ /* 0x000fe40000011406 */
.L_x_2059:
[----:B------:R-:W-:Y:S01]  /*f2c0*/  ISETP.GE.AND P0, PT, R188, c[0x0][0x220], PT ;  /* 0x00008800bc007a0c */ /* 0x000fe20003f06270 */
[----:B------:R-:W-:Y:S01]  /*f2d0*/  IMAD R20, R121, c[0x0][0x198], RZ ;  /* 0x0000660079147a24 */ /* 0x000fe200078e02ff */
[----:B------:R-:W-:Y:S03]  /*f2e0*/  BSSY B0, `(.L_x_2060) ;  /* 0x0000068000007945 */ /* 0x000fe60003800000 */
[----:B------:R-:W-:-:S04]  /*f2f0*/  IMAD R20, R120, c[0x0][0x19c], R20 ;  /* 0x0000670078147a24 */ /* 0x000fc800078e0214 */
[----:B------:R-:W-:-:S04]  /*f300*/  IMAD.IADD R21, R119, 0x1, R20 ;  /* 0x0000000177157824 */ /* 0x000fc800078e0214 */
[----:B------:R-:W-:Y:S01]  /*f310*/  @!P0 IMAD.MOV.U32 R12, RZ, RZ, c[0x0][0x198] ;  /* 0x00006600ff0c8624 */ /* 0x000fe200078e00ff */
[----:B------:R1:W-:Y:S01]  /*f320*/  @P0 STS [R213+0x1000], RZ ;  /* 0x001000ffd5000388 */ /* 0x0003e20000000800 */
[----:B------:R-:W-:Y:S02]  /*f330*/  @!P0 IMAD.MOV.U32 R14, RZ, RZ, c[0x0][0x19c] ;  /* 0x00006700ff0e8624 */ /* 0x000fe400078e00ff */
[----:B------:R-:W-:Y:S01]  /*f340*/  @!P0 IMAD.MOV.U32 R7, RZ, RZ, c[0x0][0x198] ;  /* 0x00006600ff078624 */ /* 0x000fe200078e00ff */
[CC--:B------:R-:W-:Y:S01]  /*f350*/  @!P0 LEA R17, P2, R12.reuse, R118.reuse, 0x6 ;  /* 0x000000760c118211 */ /* 0x0c0fe200078430ff */
[----:B------:R-:W-:Y:S01]  /*f360*/  @!P0 IMAD.MOV.U32 R15, RZ, RZ, c[0x0][0x19c] ;  /* 0x00006700ff0f8624 */ /* 0x000fe200078e00ff */
[----:B------:R1:W-:Y:S01]  /*f370*/  @P0 STS [R213+0x1004], RZ ;  /* 0x001004ffd5000388 */ /* 0x0003e20000000800 */
[----:B------:R-:W-:Y:S01]  /*f380*/  @!P0 IMAD.MOV.U32 R24, RZ, RZ, c[0x0][0x198] ;  /* 0x00006600ff188624 */ /* 0x000fe200078e00ff */
[CC--:B------:R-:W-:Y:S01]  /*f390*/  @!P0 LEA R16, P1, R7.reuse, R118.reuse, 0x7 ;  /* 0x0000007607108211 */ /* 0x0c0fe200078238ff */
[----:B------:R-:W-:Y:S01]  /*f3a0*/  @!P0 IMAD.MOV.U32 R18, RZ, RZ, c[0x0][0x198] ;  /* 0x00006600ff128624 */ /* 0x000fe200078e00ff */
[-C--:B------:R-:W-:Y:S01]  /*f3b0*/  @!P0 LEA.HI.X R14, R12, R21.reuse, R14, 0x6, P2 ;  /* 0x000000150c0e8211 */ /* 0x080fe200010f340e */
[----:B------:R1:W-:Y:S01]  /*f3c0*/  @P0 STS.64 [R213+0x1008], RZ ;  /* 0x001008ffd5000388 */ /* 0x0003e20000000a00 */
[----:B------:R-:W-:Y:S01]  /*f3d0*/  @!P0 IADD3 R38, P3, P2, R6, R118, R38 ;  /* 0x0000007606268210 */ /* 0x000fe20007a7e026 */
[----:B------:R-:W-:Y:S01]  /*f3e0*/  @!P0 IMAD.MOV.U32 R26, RZ, RZ, c[0x0][0x198] ;  /* 0x00006600ff1a8624 */ /* 0x000fe200078e00ff */
[-C--:B------:R-:W-:Y:S01]  /*f3f0*/  @!P0 LEA.HI.X R15, R7, R21.reuse, R15, 0x7, P1 ;  /* 0x00000015070f8211 */ /* 0x080fe200008f3c0f */
[----:B------:R-:W-:Y:S01]  /*f400*/  @!P0 IMAD.MOV.U32 R20, RZ, RZ, R118 ;  /* 0x000000ffff148224 */ /* 0x000fe200078e0076 */
[----:B------:R-:W-:Y:S01]  /*f410*/  @!P0 LEA R22, P1, R38, c[0x0][0x168], 0x1 ;  /* 0x00005a0026168a11 */ /* 0x000fe200078208ff */
[----:B------:R-:W-:Y:S01]  /*f420*/  @!P0 IMAD.MOV.U32 R7, RZ, RZ, c[0x0][0x19c] ;  /* 0x00006700ff078624 */ /* 0x000fe200078e00ff */
[----:B------:R-:W-:Y:S01]  /*f430*/  @!P0 IADD3.X R37, R5, R21, R37, P3, P2 ;  /* 0x0000001505258210 */ /* 0x000fe20001fe4425 */
[----:B------:R-:W-:Y:S01]  /*f440*/  @!P0 IMAD.WIDE.U32 R26, R26, 0x60, R20 ;  /* 0x000000601a1a8825 */ /* 0x000fe200078e0014 */
[----:B------:R-:W-:-:S02]  /*f450*/  @!P0 LEA R12, P4, R6, R232, 0x1 ;  /* 0x000000e8060c8211 */ /* 0x000fc400078808ff */
[----:B------:R-:W-:Y:S01]  /*f460*/  @!P0 LEA.HI.X R23, R38, c[0x0][0x16c], R37, 0x1, P1 ;  /* 0x00005b0026178a11 */ /* 0x000fe200008f0c25 */
[----:B------:R-:W-:Y:S01]  /*f470*/  @!P0 IMAD R7, R7, 0xc0, RZ ;  /* 0x000000c007078824 */ /* 0x000fe200078e02ff */
[C---:B------:R-:W-:Y:S02]  /*f480*/  @!P0 IADD3 R17, P1, R6.reuse, R17, RZ ;  /* 0x0000001106118210 */ /* 0x040fe40007f3e0ff */
[----:B------:R-:W-:-:S03]  /*f490*/  @!P0 LEA.HI.X R13, R6, R233, R5, 0x1, P4 ;  /* 0x000000e9060d8211 */ /* 0x000fc600020f0c05 */
[----:B------:R-:W-:Y:S01]  /*f4a0*/  @!P0 IMAD.X R14, R5, 0x1, R14, P1 ;  /* 0x00000001050e8824 */ /* 0x000fe200008e060e */
[C---:B------:R-:W-:Y:S01]  /*f4b0*/  @!P0 LEA R28, P1, R17.reuse, c[0x0][0x168], 0x1 ;  /* 0x00005a00111c8a11 */ /* 0x040fe200078208ff */
[----:B------:R-:W-:Y:S01]  /*f4c0*/  @!PT LDS RZ, [RZ] ;  /* 0x00000000fffff984 */ /* 0x000fe20000000800 */
[----:B------:R-:W-:Y:S01]  /*f4d0*/  @!PT LDS RZ, [RZ] ;  /* 0x00000000fffff984 */ /* 0x000fe20000000800 */
[----:B------:R-:W-:Y:S01]  /*f4e0*/  @!PT LDS RZ, [RZ] ;  /* 0x00000000fffff984 */ /* 0x000fe20000000800 */
[----:B------:R2:W-:Y:S03]  /*f4f0*/  @!P0 LDGSTS.E.BYPASS.LTC128B.128 [R213+0x1000], [R12.64] ;  /* 0x010000000cd58fae */ /* 0x0005e6000b901d46 */
[----:B------:R-:W-:Y:S01]  /*f500*/  @!P0 LEA.HI.X R29, R17, c[0x0][0x16c], R14, 0x1, P1 ;  /* 0x00005b00111d8a11 */ /* 0x000fe200008f0c0e */
[----:B------:R1:W-:Y:S01]  /*f510*/  @P0 STS.128 [R213+0x1800], RZ ;  /* 0x001800ffd5000388 */ /* 0x0003e20000000c00 */
[C---:B------:R-:W-:Y:S02]  /*f520*/  @!P0 IADD3 R16, P1, R6.reuse, R16, RZ ;  /* 0x0000001006108210 */ /* 0x040fe40007f3e0ff */
[----:B------:R-:W-:Y:S01]  /*f530*/  @!P0 IADD3 R14, P4, R6, R26, RZ ;  /* 0x0000001a060e8210 */ /* 0x000fe20007f9e0ff */
[----:B------:R-:W-:Y:S01]  /*f540*/  @!PT LDS RZ, [RZ] ;  /* 0x00000000fffff984 */ /* 0x000fe20000000800 */
[----:B------:R-:W-:Y:S01]  /*f550*/  @!PT LDS RZ, [RZ] ;  /* 0x00000000fffff984 */ /* 0x000fe20000000800 */
[----:B------:R-:W-:Y:S01]  /*f560*/  @!PT LDS RZ, [RZ] ;  /* 0x00000000fffff984 */ /* 0x000fe20000000800 */
[----:B------:R1:W-:Y:S01]  /*f570*/  @!P0 LDGSTS.E.BYPASS.LTC128B.128 [R213+0x1800], [R22.64] ;  /* 0x0180000016d58fae */ /* 0x0003e2000b901d46 */
[----:B------:R-:W-:Y:S01]  /*f580*/  @!P0 LEA R30, P3, R16, c[0x0][0x168], 0x1 ;  /* 0x00005a00101e8a11 */ /* 0x000fe200078608ff */
[----:B------:R-:W-:-:S02]  /*f590*/  @!P0 IMAD.X R15, R5, 0x1, R15, P1 ;  /* 0x00000001050f8824 */ /* 0x000fc400008e060f */
[----:B------:R1:W-:Y:S03]  /*f5a0*/  @P0 STS.128 [R213+0x2000], RZ ;  /* 0x002000ffd5000388 */ /* 0x0003e60000000c00 */
[----:B------:R-:W-:Y:S01]  /*f5b0*/  @!P0 LEA.HI.X R31, R16, c[0x0][0x16c], R15, 0x1, P3 ;  /* 0x00005b00101f8a11 */ /* 0x000fe200018f0c0f */
[----:B------:R-:W-:Y:S01]  /*f5c0*/  @!PT LDS RZ, [RZ] ;  /* 0x00000000fffff984 */ /* 0x000fe20000000800 */
[----:B------:R-:W-:Y:S01]  /*f5d0*/  @!PT LDS RZ, [RZ] ;  /* 0x00000000fffff984 */ /* 0x000fe20000000800 */
[----:B------:R-:W-:Y:S01]  /*f5e0*/  @!PT LDS RZ, [RZ] ;  /* 0x00000000fffff984 */ /* 0x000fe20000000800 */
[----:B------:R1:W-:Y:S01]  /*f5f0*/  @!P0 LDGSTS.E.BYPASS.LTC128B.128 [R213+0x2000], [R28.64] ;  /* 0x020000001cd58fae */ /* 0x0003e2000b901d46 */
[----:B------:R-:W-:-:S03]  /*f600*/  @!P0 LEA R26, P3, R14, c[0x0][0x168], 0x1 ;  /* 0x00005a000e1a8a11 */ /* 0x000fc600078608ff */
[----:B------:R1:W-:Y:S01]  /*f610*/  @P0 STS.128 [R213+0x2800], RZ ;  /* 0x002800ffd5000388 */ /* 0x0003e20000000c00 */
[----:B--2---:R-:W-:Y:S02]  /*f620*/  @!P0 IMAD.MOV.U32 R12, RZ, RZ, R118 ;  /* 0x000000ffff0c8224 */ /* 0x004fe400078e0076 */
[----:B------:R-:W-:-:S04]  /*f630*/  @!P0 IMAD.MOV.U32 R13, RZ, RZ, R21 ;  /* 0x000000ffff0d8224 */ /* 0x000fc800078e0015 */
[----:B------:R-:W-:-:S04]  /*f640*/  @!P0 IMAD.WIDE.U32 R24, R24, 0xa0, R12 ;  /* 0x000000a018188825 */ /* 0x000fc800078e000c */
[----:B------:R-:W-:Y:S01]  /*f650*/  @!P0 IMAD.WIDE.U32 R18, R18, 0xc0, R12 ;  /* 0x000000c012128825 */ /* 0x000fe200078e000c */
[----:B------:R-:W-:-:S03]  /*f660*/  @!P0 IADD3 R17, P2, R6, R24, RZ ;  /* 0x0000001806118210 */ /* 0x000fc60007f5e0ff */
[----:B------:R-:W-:Y:S01]  /*f670*/  @!P0 IMAD.MOV.U32 R13, RZ, RZ, c[0x0][0x19c] ;  /* 0x00006700ff0d8624 */ /* 0x000fe200078e00ff */
[----:B------:R-:W-:Y:S01]  /*f680*/  @!P0 IADD3 R18, P1, R6, R18, RZ ;  /* 0x0000001206128210 */ /* 0x000fe20007f3e0ff */
[----:B------:R-:W-:Y:S02]  /*f690*/  @!P0 IMAD.MOV.U32 R12, RZ, RZ, c[0x0][0x19c] ;  /* 0x00006700ff0c8624 */ /* 0x000fe400078e00ff */
[----:B------:R-:W-:Y:S01]  /*f6a0*/  @!P0 IMAD R13, R13, 0x60, RZ ;  /* 0x000000600d0d8824 */ /* 0x000fe200078e02ff */
[C---:B------:R-:W-:Y:S01]  /*f6b0*/  @!P0 IADD3.X R7, R5.reuse, R7, R19, P1, !PT ;  /* 0x0000000705078210 */ /* 0x040fe20000ffe413 */
[----:B------:R-:W-:Y:S01]  /*f6c0*/  @!P0 IMAD R12, R12, 0xa0, RZ ;  /* 0x000000a00c0c8824 */ /* 0x000fe200078e02ff */
[----:B------:R-:W-:Y:S02]  /*f6d0*/  @!P0 LEA R16, P1, R18, c[0x0][0x168], 0x1 ;  /* 0x00005a0012108a11 */ /* 0x000fe400078208ff */
[C---:B------:R-:W-:Y:S02]  /*f6e0*/  @!P0 IADD3.X R13, R5.reuse, R27, R13, P4, !PT ;  /* 0x0000001b050d8210 */ /* 0x040fe400027fe40d */
[----:B------:R-:W-:-:S02]  /*f6f0*/  @!P0 IADD3.X R12, R5, R25, R12, P2, !PT ;  /* 0x00000019050c8210 */ /* 0x000fc400017fe40c */
[C---:B------:R-:W-:Y:S02]  /*f700*/  @!P0 LEA R24, P2, R17.reuse, c[0x0][0x168], 0x1 ;  /* 0x00005a0011188a11 */ /* 0x040fe400078408ff */
[----:B------:R-:W-:Y:S02]  /*f710*/  @!P0 LEA.HI.X R27, R14, c[0x0][0x16c], R13, 0x1, P3 ;  /* 0x00005b000e1b8a11 */ /* 0x000fe400018f0c0d */
        /* <DEDUP_REMOVED lines=36> */
.L_x_2061:
[----:B------:R-:W-:Y:S05]  /*f960*/  BSYNC B0 ;  /* 0x0000000000007941 */ /* 0x000fea0003800000 */
.L_x_2060:
[----:B------:R-:W0:Y:S01]  /*f970*/  LDGDEPBAR ;  /* 0x00000000000079af */ /* 0x000e220000000000 */
[----:B------:R-:W-:-:S04]  /*f980*/  LEA R232, P0, R6, R232, 0x1 ;  /* 0x000000e806e87211 */ /* 0x000fc800078008ff */
[----:B------:R-:W-:Y:S02]  /*f990*/  LEA.HI.X R233, R6, R233, R5, 0x1, P0 ;  /* 0x000000e906e97211 */ /* 0x000fe400000f0c05 */
.L_x_2057:
[----:B------:R-:W-:Y:S02]  /*f9a0*/  FMNMX.FTZ R6, R89, R88, !PT ;  /* 0x0000005859067209 */ /* 0x000fe40007810000 */
[----:B------:R-:W-:Y:S02]  /*f9b0*/  SHF.L.U32 R234, R234, 0x1, RZ ;  /* 0x00000001eaea7819 */ /* 0x000fe400000006ff */
[----:B------:R-:W-:Y:S02]  /*f9c0*/  FMNMX.FTZ R6, R87, R6, !PT ;  /* 0x0000000657067209 */ /* 0x000fe40007810000 */
[----:B------:R-:W-:Y:S01]  /*f9d0*/  LEA R235, R9, R234, 0x1 ;  /* 0x000000ea09eb7211 */ /* 0x000fe200078e08ff */
[----:B------:R-:W-:Y:S01]  /*f9e0*/  LDSM.16.MT88.4 R40, [R234+0x5400] ;  /* 0x00540000ea28783b */ /* 0x000fe20000004200 */
[----:B------:R-:W-:-:S03]  /*f9f0*/  FMNMX.FTZ R6, R84, R6, !PT ;  /* 0x0000000654067209 */ /* 0x000fc60007810000 */
[----:B--2---:R-:W-:Y:S01]  /*fa00*/  LDSM.16.MT88.4 R12, [R235+0x5000] ;  /* 0x00500000eb0c783b */ /* 0x004fe20000004200 */
        /* <DEDUP_REMOVED lines=136> */
[----:B--2---:R-:W-:Y:S01]  /*10290*/  F2FP.PACK_AB R22, R125, R138 ;  /* 0x0000008a7d16723e */ /* 0x004fe200000000ff */
[----:B------:R-:W-:Y:S01]  /*102a0*/  FADD.FTZ R141, R138, R141 ;  /* 0x0000008d8a8d7221 */ /* 0x000fe20000010000 */
[----:B------:R-:W-:Y:S01]  /*102b0*/  FMNMX.FTZ R5, R157, R5, !PT ;  /* 0x000000059d057209 */ /* 0x000fe20007810000 */
[----:B------:R-:W-:-:S02]  /*102c0*/  FFMA.FTZ R66, R181, c[0x0][0x23c], -R75 ;  /* 0x00008f00b5427a23 */ /* 0x000fc4000001084b */
[----:B------:R-:W-:Y:S01]  /*102d0*/  FADD.FTZ R141, R125, R141 ;  /* 0x0000008d7d8d7221 */ /* 0x000fe20000010000 */
        /* <DEDUP_REMOVED lines=28> */
[--C-:B------:R-:W-:Y:S01]  /*104a0*/  FFMA.FTZ R38, R220, c[0x0][0x23c], -R75.reuse ;  /* 0x00008f00dc267a23 */ /* 0x100fe2000001084b */
[----:B------:R-:W-:Y:S01]  /*104b0*/  LDSM.16.MT88.4 R216, [R235+0x8c00] ;  /* 0x008c0000ebd8783b */ /* 0x000fe20000004200 */
        /* <DEDUP_REMOVED lines=115> */
[----:B------:R-:W-:Y:S02]  /*10bf0*/  FADD.FTZ R136, R137, R136 ;  /* 0x0000008889887221 */ /* 0x000fe40000010000 */
[--C-:B------:R-:W-:Y:S01]  /*10c00*/  FFMA.FTZ R169, R169, c[0x0][0x23c], -R37.reuse ;  /* 0x00008f00a9a97a23 */ /* 0x100fe20000010825 */
[C---:B------:R-:W-:Y:S01]  /*10c10*/  HMMA.16816.F32 R24, R20.reuse, R12, RZ ;  /* 0x0000000c1418723c */ /* 0x040fe200000018ff */
[----:B------:R-:W-:Y:S01]  /*10c20*/  FADD.FTZ R130, R130, R136 ;  /* 0x0000008882827221 */ /* 0x000fe20000010000 */
[----:B------:R-:W3:Y:S01]  /*10c30*/  MUFU.EX2 R119, R119 ;  /* 0x0000007700777308 */ /* 0x000ee20000000800 */
[--C-:B------:R-:W-:Y:S02]  /*10c40*/  FFMA.FTZ R166, R166, c[0x0][0x23c], -R37.reuse ;  /* 0x00008f00a6a67a23 */ /* 0x100fe40000010825 */
[----:B------:R-:W-:Y:S02]  /*10c50*/  FADD.FTZ R130, R127, R130 ;  /* 0x000000827f827221 */ /* 0x000fe40000010000 */
        /* <DEDUP_REMOVED lines=22> */
[----:B---3--:R-:W-:Y:S02]  /*10dc0*/  FADD.FTZ R109, R119, R109 ;  /* 0x0000006d776d7221 */ /* 0x008fe40000010000 */
[--C-:B------:R-:W-:Y:S02]  /*10dd0*/  FFMA.FTZ R159, R159, c[0x0][0x23c], -R37.reuse ;  /* 0x00008f009f9f7a23 */ /* 0x100fe40000010825 */
[--C-:B------:R-:W-:Y:S01]  /*10de0*/  FFMA.FTZ R154, R154, c[0x0][0x23c], -R37.reuse ;  /* 0x00008f009a9a7a23 */ /* 0x100fe20000010825 */
[----:B------:R-:W-:Y:S01]  /*10df0*/  HMMA.16816.F32 R24, R12, R16, R24 ;  /* 0x000000100c18723c */ /* 0x000fe20000001818 */
[--C-:B------:R-:W-:Y:S01]  /*10e00*/  FFMA.FTZ R152, R152, c[0x0][0x23c], -R37.reuse ;  /* 0x00008f0098987a23 */ /* 0x100fe20000010825 */
[----:B------:R-:W3:Y:S01]  /*10e10*/  MUFU.EX2 R129, R129 ;  /* 0x0000008100817308 */ /* 0x000ee20000000800 */
[----:B------:R-:W-:-:S02]  /*10e20*/  FFMA.FTZ R150, R150, c[0x0][0x23c], -R37 ;  /* 0x00008f0096967a23 */ /* 0x000fc40000010825 */
[--C-:B------:R-:W-:Y:S02]  /*10e30*/  FFMA.FTZ R145, R145, c[0x0][0x23c], -R37.reuse ;  /* 0x00008f0091917a23 */ /* 0x100fe40000010825 */
[--C-:B------:R-:W-:Y:S01]  /*10e40*/  FFMA.FTZ R143, R143, c[0x0][0x23c], -R37.reuse ;  /* 0x00008f008f8f7a23 */ /* 0x100fe20000010825 */
[----:B------:R-:W-:Y:S01]  /*10e50*/  HMMA.16816.F32 R20, R12, R18, R20 ;  /* 0x000000120c14723c */ /* 0x000fe20000001814 */
[----:B------:R-:W3:Y:S01]  /*10e60*/  LDSM.16.MT88.4 R16, [R234+0x5c00] ;  /* 0x005c0000ea10783b */ /* 0x000ee20000004200 */
[----:B------:R-:W-:Y:S01]  /*10e70*/  MUFU.EX2 R135, R135 ;  /* 0x0000008700877308 */ /* 0x000fe20000000800 */
[--C-:B------:R-:W-:Y:S02]  /*10e80*/  FFMA.FTZ R133, R133, c[0x0][0x23c], -R37.reuse ;  /* 0x00008f0085857a23 */ /* 0x100fe40000010825 */
[----:B------:R-:W-:Y:S02]  /*10e90*/  FFMA.FTZ R131, R131, c[0x0][0x23c], -R37 ;  /* 0x00008f0083837a23 */ /* 0x000fe40000010825 */
[C---:B------:R-:W-:Y:S01]  /*10ea0*/  F2FP.PACK_AB R12, R105.reuse, R106 ;  /* 0x0000006a690c723e */ /* 0x040fe200000000ff */
        /* <DEDUP_REMOVED lines=23> */
[----:B------:R-:W-:Y:S02]  /*11020*/  FFMA.FTZ R122, R122, c[0x0][0x23c], -R37 ;  /* 0x00008f007a7a7a23 */ /* 0x000fe40000010825 */
        /* <DEDUP_REMOVED lines=11> */
[C---:B---3--:R-:W-:Y:S01]  /*110e0*/  F2FP.PACK_AB R13, R129.reuse, R140 ;  /* 0x0000008c810d723e */ /* 0x048fe200000000ff */
        /* <DEDUP_REMOVED lines=24> */
[--C-:B------:R-:W-:Y:S02]  /*11270*/  FFMA.FTZ R44, R44, c[0x0][0x23c], -R37.reuse ;  /* 0x00008f002c2c7a23 */ /* 0x100fe40000010825 */
[----:B------:R-:W-:Y:S01]  /*11280*/  FFMA.FTZ R39, R39, c[0x0][0x23c], -R37 ;  /* 0x00008f0027277a23 */ /* 0x000fe20000010825 */
[----:B------:R-:W-:Y:S01]  /*11290*/  HMMA.16816.F32 R20, R12, R30, R20 ;  /* 0x0000001e0c14723c */ /* 0x000fe20000001814 */
[----:B------:R-:W2:Y:S01]  /*112a0*/  LDSM.16.MT88.4 R28, [R234+0x6400] ;  /* 0x00640000ea1c783b */ /* 0x000ea20000004200 */
[----:B------:R-:W2:Y:S01]  /*112b0*/  MUFU.EX2 R161, R161 ;  /* 0x000000a100a17308 */ /* 0x000ea20000000800 */
[----:B------:R-:W-:-:S02]  /*112c0*/  FFMA.FTZ R208, R50, c[0x0][0x23c], -R75 ;  /* 0x00008f0032d07a23 */ /* 0x000fc4000001084b */
[----:B------:R-:W-:Y:S02]  /*112d0*/  FFMA.FTZ R209, R32, c[0x0][0x23c], -R37 ;  /* 0x00008f0020d17a23 */ /* 0x000fe40000010825 */
[----:B------:R-:W-:Y:S01]  /*112e0*/  F2FP.PACK_AB R12, R89, R91 ;  /* 0x0000005b590c723e */ /* 0x000fe200000000ff */
[----:B------:R-:W-:Y:S01]  /*112f0*/  FADD.FTZ R91, R91, R95 ;  /* 0x0000005f5b5b7221 */ /* 0x000fe20000010000 */
[C---:B-1----:R-:W-:Y:S01]  /*11300*/  F2FP.PACK_AB R13, R144.reuse, R147 ;  /* 0x00000093900d723e */ /* 0x042fe200000000ff */
        /* <DEDUP_REMOVED lines=14> */
[C---:B------:R-:W-:Y:S01]  /*113f0*/  HMMA.16816.F32 R4, R12.reuse, R42, R4 ;  /* 0x0000002a0c04723c */ /* 0x040fe20000001804 */
[----:B------:R-:W1:Y:S05]  /*11400*/  LDSM.16.MT88.4 R40, [R235+0x6400] ;  /* 0x00640000eb28783b */ /* 0x000e6a0000004200 */
        /* <DEDUP_REMOVED lines=21> */
[----:B------:R-:W-:Y:S02]  /*11560*/  FADD.FTZ R80, R74, R80 ;  /* 0x000000504a507221 */ /* 0x000fe40000010000 */
        /* <DEDUP_REMOVED lines=10> */
[C---:B------:R-:W-:Y:S01]  /*11610*/  F2FP.PACK_AB R13, R161.reuse, R164 ;  /* 0x000000a4a10d723e */ /* 0x040fe200000000ff */
[----:B------:R-:W-:Y:S01]  /*11620*/  MUFU.EX2 R60, R60 ;  /* 0x0000003c003c7308 */ /* 0x000fe20000000800 */
[C---:B------:R-:W-:Y:S01]  /*11630*/  F2FP.PACK_AB R14, R72.reuse, R73 ;  /* 0x00000049480e723e */ /* 0x040fe200000000ff */
        /* <DEDUP_REMOVED lines=41> */
[----:B------:R-:W4:Y:S01]  /*118d0*/  LDSM.16.MT88.4 R12, [R234+0x7400] ;  /* 0x00740000ea0c783b */ /* 0x000f220000004200 */
[----:B------:R-:W-:Y:S01]  /*118e0*/  F2FP.PACK_AB R17, R166, R169 ;  /* 0x000000a9a611723e */ /* 0x000fe200000000ff */
[----:B------:R-:W1:Y:S01]  /*118f0*/  MUFU.EX2 R143, R143 ;  /* 0x0000008f008f7308 */ /* 0x000e620000000800 */
[----:B------:R-:W-:-:S02]  /*11900*/  FADD.FTZ R66, R66, R69 ;  /* 0x0000004542427221 */ /* 0x000fc40000010000 */
[----:B------:R-:W-:Y:S01]  /*11910*/  FADD.FTZ R166, R166, R172 ;  /* 0x000000aca6a67221 */ /* 0x000fe20000010000 */
[----:B------:R-:W-:Y:S01]  /*11920*/  F2FP.PACK_AB R18, R64, R65 ;  /* 0x000000414012723e */ /* 0x000fe200000000ff */
        /* <DEDUP_REMOVED lines=35> */
[----:B------:R-:W-:Y:S05]  /*11b60*/  MUFU.EX2 R101, R101 ;  /* 0x0000006500657308 */ /* 0x000fea0000000800 */
[C---:B---3--:R-:W-:Y:S03]  /*11b70*/  HMMA.16816.F32 R24, R40.reuse, R28, R24 ;  /* 0x0000001c2818723c */ /* 0x048fe60000001818 */
[----:B------:R-:W-:Y:S05]  /*11b80*/  MUFU.EX2 R76, R76 ;  /* 0x0000004c004c7308 */ /* 0x000fea0000000800 */
[----:B------:R-:W-:Y:S03]  /*11b90*/  HMMA.16816.F32 R28, R40, R30, R20 ;  /* 0x0000001e281c723c */ /* 0x000fe60000001814 */
[----:B------:R-:W-:Y:S04]  /*11ba0*/  MUFU.EX2 R93, R93 ;  /* 0x0000005d005d7308 */ /* 0x000fe80000000800 */
[----:B------:R-:W-:Y:S01]  /*11bb0*/  FFMA.FTZ R20, R110, c[0x0][0x23c], -R37 ;  /* 0x00008f006e147a23 */ /* 0x000fe20000010825 */
[----:B------:R-:W-:Y:S01]  /*11bc0*/  F2FP.PACK_AB R40, R58, R59 ;  /* 0x0000003b3a28723e */ /* 0x000fe200000000ff */
[----:B------:R-:W-:Y:S01]  /*11bd0*/  FADD.FTZ R59, R59, R61 ;  /* 0x0000003d3b3b7221 */ /* 0x000fe20000010000 */
[----:B------:R-:W-:Y:S01]  /*11be0*/  F2FP.PACK_AB R41, R143, R145 ;  /* 0x000000918f29723e */ /* 0x000fe200000000ff */
[----:B------:R3:W-:Y:S01]  /*11bf0*/  MUFU.EX2 R113, R20 ;  /* 0x0000001400717308 */ /* 0x0007e20000000800 */
[----:B------:R-:W-:Y:S01]  /*11c00*/  F2FP.PACK_AB R42, R56, R57 ;  /* 0x00000039382a723e */ /* 0x000fe200000000ff */
[----:B------:R-:W-:Y:S01]  /*11c10*/  FADD.FTZ R59, R58, R59 ;  /* 0x0000003b3a3b7221 */ /* 0x000fe20000010000 */
[----:B------:R-:W-:Y:S01]  /*11c20*/  F2FP.PACK_AB R43, R131, R133 ;  /* 0x00000085832b723e */ /* 0x000fe200000000ff */
[----:B------:R-:W-:-:S02]  /*11c30*/  FADD.FTZ R133, R133, R150 ;  /* 0x0000009685857221 */ /* 0x000fc40000010000 */
[----:B------:R-:W-:Y:S02]  /*11c40*/  FADD.FTZ R59, R57, R59 ;  /* 0x0000003b393b7221 */ /* 0x000fe40000010000 */
[----:B------:R-:W4:Y:S01]  /*11c50*/  MUFU.EX2 R110, R122 ;  /* 0x0000007a006e7308 */ /* 0x000f220000000800 */
[----:B------:R-:W-:Y:S01]  /*11c60*/  FADD.FTZ R133, R131, R133 ;  /* 0x0000008583857221 */ /* 0x000fe20000010000 */
[----:B-1----:R-:W-:Y:S01]  /*11c70*/  HMMA.16816.F32 R8, R40, R16, R8 ;  /* 0x000000102808723c */ /* 0x002fe20000001808 */
[----:B------:R-:W-:-:S04]  /*11c80*/  FADD.FTZ R56, R56, R59 ;  /* 0x0000003b38387221 */ /* 0x000fc80000010000 */
[----:B------:R-:W-:Y:S01]  /*11c90*/  FADD.FTZ R56, R55, R56 ;  /* 0x0000003837387221 */ /* 0x000fe20000010000 */
[----:B---3--:R-:W1:Y:S01]  /*11ca0*/  LDSM.16.MT88.4 R20, [R234+0x7c00] ;  /* 0x007c0000ea14783b */ /* 0x008e620000004200 */
[----:B------:R-:W-:Y:S01]  /*11cb0*/  MUFU.EX2 R102, R102 ;  /* 0x0000006600667308 */ /* 0x000fe20000000800 */
[----:B------:R-:W-:Y:S01]  /*11cc0*/  HMMA.16816.F32 R4, R40, R18, R4 ;  /* 0x000000122804723c */ /* 0x000fe20000001804 */
[----:B------:R-:W-:Y:S01]  /*11cd0*/  FADD.FTZ R56, R54, R56 ;  /* 0x0000003836387221 */ /* 0x000fe20000010000 */
[----:B------:R-:W3:Y:S01]  /*11ce0*/  LDSM.16.MT88.4 R16, [R235+0x7c00] ;  /* 0x007c0000eb10783b */ /* 0x000ee20000004200 */
[----:B----4-:R-:W-:-:S04]  /*11cf0*/  FADD.FTZ R133, R110, R133 ;  /* 0x000000856e857221 */ /* 0x010fc80000010000 */
[----:B------:R-:W-:Y:S01]  /*11d00*/  MUFU.EX2 R128, R128 ;  /* 0x0000008000807308 */ /* 0x000fe20000000800 */
[C---:B--2---:R-:W-:Y:S07]  /*11d10*/  HMMA.16816.F32 R24, R40.reuse, R12, R24 ;  /* 0x0000000c2818723c */ /* 0x044fee0000001818 */
[----:B------:R-:W-:Y:S01]  /*11d20*/  F2FP.PACK_AB R12, R54, R55 ;  /* 0x00000037360c723e */ /* 0x000fe200000000ff */
[----:B------:R-:W-:Y:S01]  /*11d30*/  HMMA.16816.F32 R28, R40, R14, R28 ;  /* 0x0000000e281c723c */ /* 0x000fe2000000181c */
[----:B------:R-:W2:Y:S01]  /*11d40*/  LDSM.16.MT88.4 R40, [R234+0x8000] ;  /* 0x00800000ea28783b */ /* 0x000ea20000004200 */
[C---:B------:R-:W-:Y:S01]  /*11d50*/  F2FP.PACK_AB R13, R113.reuse, R110 ;  /* 0x0000006e710d723e */ /* 0x040fe200000000ff */
[----:B------:R-:W4:Y:S01]  /*11d60*/  MUFU.EX2 R97, R97 ;  /* 0x0000006100617308 */ /* 0x000f220000000800 */
[----:B------:R-:W-:-:S03]  /*11d70*/  FADD.FTZ R113, R113, R133 ;  /* 0x0000008571717221 */ /* 0x000fc60000010000 */
[C---:B------:R-:W-:Y:S01]  /*11d80*/  F2FP.PACK_AB R14, R38.reuse, R53 ;  /* 0x00000035260e723e */ /* 0x040fe200000000ff */
[----:B------:R-:W-:Y:S01]  /*11d90*/  FADD.FTZ R53, R53, R56 ;  /* 0x0000003835357221 */ /* 0x000fe20000010000 */
[----:B------:R-:W-:Y:S01]  /*11da0*/  F2FP.PACK_AB R15, R101, R103 ;  /* 0x00000067650f723e */ /* 0x000fe200000000ff */
        /* <DEDUP_REMOVED lines=8> */
[C---:B------:R-:W-:Y:S01]  /*11e30*/  HMMA.16816.F32 R4, R12.reuse, R22, R4 ;  /* 0x000000160c04723c */ /* 0x040fe20000001804 */
[----:B------:R-:W2:Y:S05]  /*11e40*/  LDSM.16.MT88.4 R20, [R235+0x8000] ;  /* 0x00800000eb14783b */ /* 0x000eaa0000004200 */
[----:B------:R-:W-:Y:S02]  /*11e50*/  MUFU.EX2 R151, R151 ;  /* 0x0000009700977308 */ /* 0x000fe40000000800 */
[C---:B---3--:R-:W-:Y:S06]  /*11e60*/  HMMA.16816.F32 R24, R12.reuse, R16, R24 ;  /* 0x000000100c18723c */ /* 0x048fec0000001818 */
[----:B------:R-:W3:Y:S01]  /*11e70*/  MUFU.EX2 R158, R158 ;  /* 0x0000009e009e7308 */ /* 0x000ee20000000800 */
[----:B-1----:R-:W-:Y:S01]  /*11e80*/  FFMA.FTZ R85, R86, c[0x0][0x23c], -R75 ;  /* 0x00008f0056557a23 */ /* 0x002fe2000001084b */
[----:B------:R-:W-:Y:S01]  /*11e90*/  HMMA.16816.F32 R28, R12, R18, R28 ;  /* 0x000000120c1c723c */ /* 0x000fe2000000181c */
[----:B------:R-:W1:Y:S05]  /*11ea0*/  LDSM.16.MT88.4 R16, [R234+0x8400] ;  /* 0x00840000ea10783b */ /* 0x000e6a0000004200 */
[----:B------:R-:W-:Y:S01]  /*11eb0*/  MUFU.EX2 R170, R170 ;  /* 0x000000aa00aa7308 */ /* 0x000fe20000000800 */
[C---:B------:R-:W-:Y:S01]  /*11ec0*/  F2FP.PACK_AB R12, R93.reuse, R76 ;  /* 0x0000004c5d0c723e */ /* 0x040fe200000000ff */
[----:B------:R-:W-:Y:S01]  /*11ed0*/  FADD.FTZ R76, R76, R53 ;  /* 0x000000354c4c7221 */ /* 0x000fe20000010000 */
[C---:B-----5:R-:W-:Y:S01]  /*11ee0*/  F2FP.PACK_AB R13, R92.reuse, R97 ;  /* 0x000000615c0d723e */ /* 0x060fe200000000ff */
[----:B------:R-:W-:Y:S01]  /*11ef0*/  FADD.FTZ R92, R92, R101 ;  /* 0x000000655c5c7221 */ /* 0x000fe20000010000 */
[----:B------:R-:W-:Y:S01]  /*11f00*/  F2FP.PACK_AB R14, R128, R102 ;  /* 0x00000066800e723e */ /* 0x000fe200000000ff */
[----:B------:R-:W-:Y:S01]  /*11f10*/  FADD.FTZ R76, R93, R76 ;  /* 0x0000004c5d4c7221 */ /* 0x000fe20000010000 */
[----:B----4-:R-:W-:Y:S01]  /*11f20*/  F2FP.PACK_AB R15, R89, R90 ;  /* 0x0000005a590f723e */ /* 0x010fe200000000ff */
[----:B------:R-:W-:Y:S01]  /*11f30*/  MUFU.EX2 R160, R160 ;  /* 0x000000a000a07308 */ /* 0x000fe20000000800 */
[----:B------:R-:W-:-:S02]  /*11f40*/  FADD.FTZ R92, R90, R92 ;  /* 0x0000005c5a5c7221 */ /* 0x000fc40000010000 */
[----:B------:R-:W-:Y:S02]  /*11f50*/  FADD.FTZ R102, R102, R76 ;  /* 0x0000004c66667221 */ /* 0x000fe40000010000 */
[----:B------:R-:W-:Y:S01]  /*11f60*/  FADD.FTZ R92, R89, R92 ;  /* 0x0000005c595c7221 */ /* 0x000fe20000010000 */
[C---:B--2---:R-:W-:Y:S01]  /*11f70*/  HMMA.16816.F32 R8, R12.reuse, R40, R8 ;  /* 0x000000280c08723c */ /* 0x044fe20000001808 */
[----:B------:R-:W-:Y:S01]  /*11f80*/  FADD.FTZ R102, R128, R102 ;  /* 0x0000006680667221 */ /* 0x000fe20000010000 */
[----:B------:R-:W-:Y:S06]  /*11f90*/  MUFU.EX2 R79, R79 ;  /* 0x0000004f004f7308 */ /* 0x000fec0000000800 */
[C---:B------:R-:W-:Y:S01]  /*11fa0*/  HMMA.16816.F32 R4, R12.reuse, R42, R4 ;  /* 0x0000002a0c04723c */ /* 0x040fe20000001804 */
[----:B------:R-:W2:Y:S01]  /*11fb0*/  LDSM.16.MT88.4 R40, [R235+0x8400] ;  /* 0x00840000eb28783b */ /* 0x000ea20000004200 */
[----:B------:R-:W4:Y:S06]  /*11fc0*/  MUFU.EX2 R77, R77 ;  /* 0x0000004d004d7308 */ /* 0x000f2c0000000800 */
[C---:B------:R-:W-:Y:S02]  /*11fd0*/  HMMA.16816.F32 R24, R12.reuse, R20, R24 ;  /* 0x000000140c18723c */ /* 0x040fe40000001818 */
[----:B------:R-:W-:Y:S06]  /*11fe0*/  MUFU.EX2 R49, R49 ;  /* 0x0000003100317308 */ /* 0x000fec0000000800 */
[----:B------:R-:W-:Y:S01]  /*11ff0*/  HMMA.16816.F32 R28, R12, R22, R28 ;  /* 0x000000160c1c723c */ /* 0x000fe2000000181c */
[----:B------:R-:W5:Y:S01]  /*12000*/  LDSM.16.MT88.4 R20, [R234+0x8800] ;  /* 0x00880000ea14783b */ /* 0x000f620000004200 */
[----:B------:R-:W1:Y:S05]  /*12010*/  MUFU.EX2 R48, R48 ;  /* 0x0000003000307308 */ /* 0x000e6a0000000800 */
[----:B---3--:R-:W-:Y:S01]  /*12020*/  F2FP.PACK_AB R12, R158, R151 ;  /* 0x000000979e0c723e */ /* 0x008fe200000000ff */
[----:B------:R-:W-:Y:S01]  /*12030*/  FADD.FTZ R151, R151, R102 ;  /* 0x0000006697977221 */ /* 0x000fe20000010000 */
[----:B----4-:R-:W-:Y:S01]  /*12040*/  F2FP.PACK_AB R13, R77, R79 ;  /* 0x0000004f4d0d723e */ /* 0x010fe200000000ff */
[----:B------:R-:W-:Y:S01]  /*12050*/  MUFU.EX2 R146, R146 ;  /* 0x0000009200927308 */ /* 0x000fe20000000800 */
[----:B------:R-:W-:Y:S01]  /*12060*/  F2FP.PACK_AB R14, R160, R170 ;  /* 0x000000aaa00e723e */ /* 0x000fe200000000ff */
[----:B------:R-:W-:-:S02]  /*12070*/  FADD.FTZ R79, R79, R92 ;  /* 0x0000005c4f4f7221 */ /* 0x000fc40000010000 */
[----:B------:R-:W-:Y:S02]  /*12080*/  FADD.FTZ R151, R158, R151 ;  /* 0x000000979e977221 */ /* 0x000fe40000010000 */
[----:B------:R-:W-:Y:S01]  /*12090*/  FADD.FTZ R79, R77, R79 ;  /* 0x0000004f4d4f7221 */ /* 0x000fe20000010000 */
[----:B-1----:R-:W-:Y:S01]  /*120a0*/  F2FP.PACK_AB R15, R48, R49 ;  /* 0x00000031300f723e */ /* 0x002fe200000000ff */
[----:B------:R-:W1:Y:S01]  /*120b0*/  MUFU.EX2 R123, R123 ;  /* 0x0000007b007b7308 */ /* 0x000e620000000800 */
[----:B------:R-:W-:Y:S02]  /*120c0*/  FADD.FTZ R170, R170, R151 ;  /* 0x00000097aaaa7221 */ /* 0x000fe40000010000 */
[----:B------:R-:W-:Y:S02]  /*120d0*/  FADD.FTZ R49, R49, R79 ;  /* 0x0000004f31317221 */ /* 0x000fe40000010000 */
[----:B------:R-:W-:Y:S01]  /*120e0*/  FADD.FTZ R170, R160, R170 ;  /* 0x000000aaa0aa7221 */ /* 0x000fe20000010000 */
[C---:B------:R-:W-:Y:S01]  /*120f0*/  HMMA.16816.F32 R8, R12.reuse, R16, R8 ;  /* 0x000000100c08723c */ /* 0x040fe20000001808 */
[----:B------:R-:W-:Y:S01]  /*12100*/  FADD.FTZ R49, R48, R49 ;  /* 0x0000003130317221 */ /* 0x000fe20000010000 */
[----:B------:R-:W-:Y:S06]  /*12110*/  MUFU.EX2 R99, R99 ;  /* 0x0000006300637308 */ /* 0x000fec0000000800 */
[C---:B------:R-:W-:Y:S01]  /*12120*/  HMMA.16816.F32 R4, R12.reuse, R18, R4 ;  /* 0x000000120c04723c */ /* 0x040fe20000001804 */
[----:B------:R-:W3:Y:S01]  /*12130*/  LDSM.16.MT88.4 R16, [R235+0x8800] ;  /* 0x00880000eb10783b */ /* 0x000ee20000004200 */
[----:B------:R-:W4:Y:S06]  /*12140*/  MUFU.EX2 R85, R85 ;  /* 0x0000005500557308 */ /* 0x000f2c0000000800 */
[C---:B--2---:R-:W-:Y:S02]  /*12150*/  HMMA.16816.F32 R24, R12.reuse, R40, R24 ;  /* 0x000000280c18723c */ /* 0x044fe40000001818 */
[----:B------:R-:W-:Y:S05]  /*12160*/  MUFU.EX2 R47, R47 ;  /* 0x0000002f002f7308 */ /* 0x000fea0000000800 */
[----:B------:R-:W-:Y:S01]  /*12170*/  FFMA.FTZ R40, R51, c[0x0][0x23c], -R75 ;  /* 0x00008f0033287a23 */ /* 0x000fe2000001084b */
[----:B------:R-:W-:Y:S02]  /*12180*/  HMMA.16816.F32 R28, R12, R42, R28 ;  /* 0x0000002a0c1c723c */ /* 0x000fe4000000181c */
[----:B------:R-:W2:Y:S05]  /*12190*/  MUFU.EX2 R46, R46 ;  /* 0x0000002e002e7308 */ /* 0x000eaa0000000800 */
[----:B-1----:R-:W-:Y:S01]  /*121a0*/  F2FP.PACK_AB R12, R123, R146 ;  /* 0x000000927b0c723e */ /* 0x002fe200000000ff */
[----:B------:R-:W-:Y:S01]  /*121b0*/  FADD.FTZ R146, R146, R170 ;  /* 0x000000aa92927221 */ /* 0x000fe20000010000 */
[----:B----4-:R-:W-:Y:S01]  /*121c0*/  F2FP.PACK_AB R14, R85, R99 ;  /* 0x00000063550e723e */ /* 0x010fe200000000ff */
[----:B------:R-:W-:Y:S02]  /*121d0*/  MUFU.EX2 R45, R45 ;  /* 0x0000002d002d7308 */ /* 0x000fe40000000800 */
[----:B------:R-:W-:-:S04]  /*121e0*/  FADD.FTZ R146, R123, R146 ;  /* 0x000000927b927221 */ /* 0x000fc80000010000 */
[----:B------:R-:W-:Y:S02]  /*121f0*/  FADD.FTZ R99, R99, R146 ;  /* 0x0000009263637221 */ /* 0x000fe40000010000 */
[----:B------:R-:W1:Y:S01]  /*12200*/  MUFU.EX2 R44, R44 ;  /* 0x0000002c002c7308 */ /* 0x000e620000000800 */
[C---:B--2---:R-:W-:Y:S01]  /*12210*/  F2FP.PACK_AB R13, R46.reuse, R47 ;  /* 0x0000002f2e0d723e */ /* 0x044fe200000000ff */
[----:B------:R-:W-:Y:S02]  /*12220*/  FADD.FTZ R47, R47, R49 ;  /* 0x000000312f2f7221 */ /* 0x000fe40000010000 */
[----:B------:R-:W-:Y:S02]  /*12230*/  FADD.FTZ R99, R85, R99 ;  /* 0x0000006355637221 */ /* 0x000fe40000010000 */
[----:B------:R-:W-:Y:S02]  /*12240*/  FADD.FTZ R47, R46, R47 ;  /* 0x0000002f2e2f7221 */ /* 0x000fe40000010000 */
[----:B------:R-:W2:Y:S01]  /*12250*/  MUFU.EX2 R81, R81 ;  /* 0x0000005100517308 */ /* 0x000ea20000000800 */
[----:B-1----:R-:W-:-:S07]  /*12260*/  F2FP.PACK_AB R15, R44, R45 ;  /* 0x0000002d2c0f723e */ /* 0x002fce00000000ff */
[----:B------:R-:W1:Y:S01]  /*12270*/  MUFU.EX2 R39, R39 ;  /* 0x0000002700277308 */ /* 0x000e620000000800 */
[----:B------:R-:W-:-:S04]  /*12280*/  FADD.FTZ R45, R45, R47 ;  /* 0x0000002f2d2d7221 */ /* 0x000fc80000010000 */
[----:B------:R-:W-:Y:S01]  /*12290*/  FADD.FTZ R45, R44, R45 ;  /* 0x0000002d2c2d7221 */ /* 0x000fe20000010000 */
[C---:B-----5:R-:W-:Y:S01]  /*122a0*/  HMMA.16816.F32 R8, R12.reuse, R20, R8 ;  /* 0x000000140c08723c */ /* 0x060fe20000001808 */
[----:B--2---:R-:W-:Y:S01]  /*122b0*/  FADD.FTZ R99, R81, R99 ;  /* 0x0000006351637221 */ /* 0x004fe20000010000 */
[----:B------:R-:W2:Y:S05]  /*122c0*/  MUFU.EX2 R52, R52 ;  /* 0x0000003400347308 */ /* 0x000eaa0000000800 */
[--C-:B------:R-:W-:Y:S01]  /*122d0*/  FFMA.FTZ R20, R34, c[0x0][0x23c], -R37.reuse ;  /* 0x00008f0022147a23 */ /* 0x100fe20000010825 */
[----:B---3--:R-:W-:Y:S01]  /*122e0*/  HMMA.16816.F32 R24, R12, R16, R24 ;  /* 0x000000100c18723c */ /* 0x008fe20000001818 */
[----:B------:R-:W-:Y:S01]  /*122f0*/  FFMA.FTZ R21, R33, c[0x0][0x23c], -R37 ;  /* 0x00008f0021157a23 */ /* 0x000fe20000010825 */
[----:B------:R-:W3:Y:S01]  /*12300*/  MUFU.EX2 R40, R40 ;  /* 0x0000002800287308 */ /* 0x000ee20000000800 */
[----:B-1----:R-:W-:-:S05]  /*12310*/  FADD.FTZ R45, R39, R45 ;  /* 0x0000002d272d7221 */ /* 0x002fca0000010000 */
[----:B------:R-:W-:Y:S02]  /*12320*/  HMMA.16816.F32 R4, R12, R22, R4 ;  /* 0x000000160c04723c */ /* 0x000fe40000001804 */
[----:B------:R-:W1:Y:S01]  /*12330*/  MUFU.EX2 R208, R208 ;  /* 0x000000d000d07308 */ /* 0x000e620000000800 */
[----:B--2---:R-:W-:-:S05]  /*12340*/  FADD.FTZ R99, R52, R99 ;  /* 0x0000006334637221 */ /* 0x004fca0000010000 */
[----:B------:R-:W-:Y:S02]  /*12350*/  HMMA.16816.F32 R28, R12, R18, R28 ;  /* 0x000000120c1c723c */ /* 0x000fe4000000181c */
[----:B------:R-:W2:Y:S01]  /*12360*/  MUFU.EX2 R20, R20 ;  /* 0x0000001400147308 */ /* 0x000ea20000000800 */
[----:B---3--:R-:W-:-:S04]  /*12370*/  FADD.FTZ R99, R40, R99 ;  /* 0x0000006328637221 */ /* 0x008fc80000010000 */
        /* <DEDUP_REMOVED lines=12> */
[C---:B------:R-:W-:Y:S08]  /*12440*/  HMMA.16816.F32 R224, R12.reuse, R226, R4 ;  /* 0x000000e20ce0723c */ /* 0x040ff00000001804 */
[----:B------:R-:W-:Y:S01]  /*12450*/  HMMA.16816.F32 R216, R12, R218, R28 ;  /* 0x000000da0cd8723c */ /* 0x000fe2000000181c */
[----:B------:R-:W-:Y:S07]  /*12460*/  @!P6 BRA `(.L_x_2062) ;  /* 0x00006ec00000e947 */ /* 0x000fee0003800000 */
[----:B------:R-:W-:Y:S01]  /*12470*/  PLOP3.LUT P0, PT, PT, PT, UP2, 0x40, 0x0 ;  /* 0x000000000000781c */ /* 0x000fe20003f0e828 */
[----:B------:R-:W-:-:S04]  /*12480*/  DEPBAR.LE SB0, 0x0 ;  /* 0x000080000000791a */ /* 0x000fc80000000000 */
[----:B------:R-:W-:Y:S01]  /*12490*/  UIADD3 UR5, UR10, -0x2, URZ ;  /* 0xfffffffe0a057890 */ /* 0x000fe2000fffe03f */
[----:B------:R-:W-:Y:S07]  /*124a0*/  BAR.SYNC.DEFER_BLOCKING 0x0 ;  /* 0x0000000000007b1d */ /* 0x000fee0000010000 */
[----:B------:R-:W-:Y:S05]  /*124b0*/  @P0 BRA `(.L_x_2063) ;  /* 0x000003f000000947 */ /* 0x000fea0003800000 */
[----:B------:R-:W-:Y:S01]  /*124c0*/  IABS R4, c[0x0][0x2d0] ;  /* 0x0000b40000047a13 */ /* 0x000fe20000000000 */
[----:B------:R-:W-:Y:S02]  /*124d0*/  USHF.L.U32 UR12, UR5, 0x8, URZ ;  /* 0x00000008050c7899 */ /* 0x000fe4000800063f */
[----:B------:R-:W-:Y:S01]  /*124e0*/  ULDC UR11, c[0x0][0x2d0] ;  /* 0x0000b400000b7ab9 */ /* 0x000fe20000000800 */
[----:B------:R-:W1:Y:S01]  /*124f0*/  I2F.RP R10, R4 ;  /* 0x00000004000a7306 */ /* 0x000e620000209400 */
[----:B------:R-:W-:-:S02]  /*12500*/  UIADD3 UR13, UR12, 0x100, URZ ;  /* 0x000001000c0d7890 */ /* 0x000fc4000fffe03f */
[----:B------:R-:W-:Y:S01]  /*12510*/  MOV R6, UR12 ;  /* 0x0000000c00067c02 */ /* 0x000fe20008000f00 */
[----:B------:R-:W-:Y:S02]  /*12520*/  ULOP3.LUT UR12, UR12, UR11, URZ, 0x3c, !UPT ;  /* 0x0000000b0c0c7292 */ /* 0x000fe4000f8e3c3f */
[----:B------:R-:W-:Y:S01]  /*12530*/  ULOP3.LUT UR11, UR13, UR11, URZ, 0x3c, !UPT ;  /* 0x0000000b0d0b7292 */ /* 0x000fe2000f8e3c3f */
[----:B------:R-:W-:Y:S01]  /*12540*/  IMAD.U32 R8, RZ, RZ, UR13 ;  /* 0x0000000dff087e24 */ /* 0x000fe2000f8e00ff */
[----:B------:R-:W-:Y:S02]  /*12550*/  IABS R6, R6 ;  /* 0x0000000600067213 */ /* 0x000fe40000000000 */
[----:B------:R-:W-:Y:S02]  /*12560*/  ISETP.LE.AND P2, PT, RZ, UR12, PT ;  /* 0x0000000cff007c0c */ /* 0x000fe4000bf43270 */
[----:B------:R-:W-:Y:S02]  /*12570*/  IABS R8, R8 ;  /* 0x0000000800087213 */ /* 0x000fe40000000000 */
[----:B------:R-:W-:Y:S01]  /*12580*/  ISETP.LE.AND P3, PT, RZ, UR11, PT ;  /* 0x0000000bff007c0c */ /* 0x000fe2000bf63270 */
        /* <DEDUP_REMOVED lines=13> */
[----:B------:R-:W-:Y:S01]  /*12660*/  IMAD R5, R4, R5, R6 ;  /* 0x0000000504057224 */ /* 0x000fe200078e0206 */
[----:B------:R-:W-:-:S04]  /*12670*/  LOP3.LUT R6, RZ, c[0x0][0x2d0], RZ, 0x33, !PT ;  /* 0x0000b400ff067a12 */ /* 0x000fc800078e33ff */
[----:B------:R-:W-:-:S07]  /*12680*/  ISETP.GT.U32.AND P0, PT, R4, R5, PT ;  /* 0x000000050400720c */ /* 0x000fce0003f04070 */
[----:B------:R-:W-:Y:S01]  /*12690*/  @!P1 IMAD.IADD R7, R7, 0x1, -R4 ;  /* 0x0000000107079824 */ /* 0x000fe200078e0a04 */
[----:B------:R-:W-:-:S04]  /*126a0*/  @!P1 IADD3 R10, R10, 0x1, RZ ;  /* 0x000000010a0a9810 */ /* 0x000fc80007ffe0ff */
[-C--:B------:R-:W-:Y:S01]  /*126b0*/  ISETP.GE.U32.AND P5, PT, R7, R4.reuse, PT ;  /* 0x000000040700720c */ /* 0x080fe20003fa6070 */
[----:B------:R-:W-:Y:S01]  /*126c0*/  @!P0 IMAD.IADD R5, R5, 0x1, -R4 ;  /* 0x0000000105058824 */ /* 0x000fe200078e0a04 */
[----:B------:R-:W-:Y:S02]  /*126d0*/  @!P0 IADD3 R9, R9, 0x1, RZ ;  /* 0x0000000109098810 */ /* 0x000fe40007ffe0ff */
[----:B------:R-:W-:Y:S02]  /*126e0*/  ISETP.NE.AND P0, PT, RZ, c[0x0][0x2d0], PT ;  /* 0x0000b400ff007a0c */ /* 0x000fe40003f05270 */
[----:B------:R-:W-:-:S07]  /*126f0*/  ISETP.GE.U32.AND P4, PT, R5, R4, PT ;  /* 0x000000040500720c */ /* 0x000fce0003f86070 */
[----:B------:R-:W-:-:S04]  /*12700*/  @P5 IADD3 R10, R10, 0x1, RZ ;  /* 0x000000010a0a5810 */ /* 0x000fc80007ffe0ff */
[----:B------:R-:W-:Y:S02]  /*12710*/  MOV R4, R10 ;  /* 0x0000000a00047202 */ /* 0x000fe40000000f00 */
        /* <DEDUP_REMOVED lines=25> */
.L_x_2063:
[----:B------:R-:W-:-:S05]  /*128b0*/  IMAD.MOV.U32 R7, RZ, RZ, c[0x0][0x1a0] ;  /* 0x00006800ff077624 */ /* 0x000fca00078e00ff */
[----:B------:R-:W-:-:S04]  /*128c0*/  LEA R7, -R7, RZ, 0x8 ;  /* 0x000000ff07077211 */ /* 0x000fc800078e41ff */
[----:B------:R-:W-:Y:S02]  /*128d0*/  SHF.R.S32.HI R6, RZ, 0x1f, R7 ;  /* 0x0000001fff067819 */ /* 0x000fe40000011407 */
.L_x_2064:
[----:B------:R-:W-:Y:S01]  /*128e0*/  ISETP.GE.AND P0, PT, R188, c[0x0][0x220], PT ;  /* 0x00008800bc007a0c */ /* 0x000fe20003f06270 */
[----:B------:R-:W-:Y:S01]  /*128f0*/  UISETP.GE.AND UP0, UPT, UR10, 0x3, UPT ;  /* 0x000000030a00788c */ /* 0x000fe2000bf06270 */
[C---:B------:R-:W-:Y:S02]  /*12900*/  LEA R167, P5, R7.reuse, R167, 0x1 ;  /* 0x000000a707a77211 */ /* 0x040fe400078a08ff */
[----:B------:R-:W-:Y:S02]  /*12910*/  P2R R135, PR, RZ, 0x1 ;  /* 0x00000001ff877803 */ /* 0x000fe40000000000 */
[----:B------:R-:W-:Y:S02]  /*12920*/  LEA.HI.X R168, R7, R168, R6, 0x1, P5 ;  /* 0x000000a807a87211 */ /* 0x000fe400028f0c06 */
[----:B------:R-:W-:-:S05]  /*12930*/  LOP3.LUT R133, R133, 0xfffffffd, RZ, 0xc0, !PT ;  /* 0xfffffffd85857812 */ /* 0x000fca00078ec0ff */
[----:B------:R-:W-:Y:S01]  /*12940*/  @!P0 IMAD.MOV.U32 R14, RZ, RZ, c[0x0][0x1a0] ;  /* 0x00006800ff0e8624 */ /* 0x000fe200078e00ff */
[----:B------:R-:W-:Y:S01]  /*12950*/  @P0 STS [R213+0x5000], RZ ;  /* 0x005000ffd5000388 */ /* 0x000fe20000000800 */
[----:B------:R-:W-:Y:S01]  /*12960*/  @!P0 IMAD.MOV.U32 R12, RZ, RZ, c[0x0][0x1a0] ;  /* 0x00006800ff0c8624 */ /* 0x000fe200078e00ff */
[----:B------:R-:W-:Y:S01]  /*12970*/  @!P0 IADD3 R36, P4, P3, R7, R114, R36 ;  /* 0x0000007207248210 */ /* 0x000fe20007b9e024 */
[----:B------:R-:W-:Y:S01]  /*12980*/  @!P0 IMAD.MOV.U32 R4, RZ, RZ, R114 ;  /* 0x000000ffff048224 */ /* 0x000fe200078e0072 */
[----:B------:R-:W-:Y:S01]  /*12990*/  @P0 STS [R213+0x5004], RZ ;  /* 0x005004ffd5000388 */ /* 0x000fe20000000800 */
[----:B------:R-:W-:Y:S01]  /*129a0*/  @!P0 IMAD.MOV.U32 R5, RZ, RZ, R117 ;  /* 0x000000ffff058224 */ /* 0x000fe200078e0075 */
[----:B------:R-:W-:Y:S01]  /*129b0*/  @!P0 IADD3.X R35, R6, R117, R35, P4, P3 ;  /* 0x0000007506238210 */ /* 0x000fe200027e6423 */
[----:B------:R-:W-:Y:S01]  /*129c0*/  @!P0 IMAD.MOV.U32 R10, RZ, RZ, R167 ;  /* 0x000000ffff0a8224 */ /* 0x000fe200078e00a7 */
[----:B------:R-:W-:Y:S01]  /*129d0*/  @P0 STS.64 [R213+0x5008], RZ ;  /* 0x005008ffd5000388 */ /* 0x000fe20000000a00 */
[----:B------:R-:W-:-:S02]  /*129e0*/  @!P0 IMAD.MOV.U32 R11, RZ, RZ, R168 ;  /* 0x000000ffff0b8224 */ /* 0x000fc400078e00a8 */
[----:B------:R-:W-:-:S03]  /*129f0*/  @!P0 IMAD.WIDE.U32 R14, R14, 0xa0, R4 ;  /* 0x000000a00e0e8825 */ /* 0x000fc600078e0004 */
[----:B------:R-:W-:Y:S01]  /*12a00*/  @!PT LDS RZ, [RZ] ;  /* 0x00000000fffff984 */ /* 0x000fe20000000800 */
[----:B------:R-:W-:Y:S01]  /*12a10*/  @!PT LDS RZ, [RZ] ;  /* 0x00000000fffff984 */ /* 0x000fe20000000800 */
[----:B------:R-:W-:Y:S01]  /*12a20*/  @!PT LDS RZ, [RZ] ;  /* 0x00000000fffff984 */ /* 0x000fe20000000800 */
[----:B------:R1:W-:Y:S01]  /*12a30*/  @!P0 LDGSTS.E.BYPASS.LTC128B.128 [R213+0x5000], [R10.64] ;  /* 0x050000000ad58fae */ /* 0x0003e2000b901d46 */
[----:B------:R-:W-:Y:S01]  /*12a40*/  @!P0 IMAD.WIDE.U32 R12, R12, 0xc0, R4 ;  /* 0x000000c00c0c8825 */ /* 0x000fe200078e0004 */
[----:B------:R-:W-:Y:S02]  /*12a50*/  @!P0 IADD3 R14, P3, R7, R14, RZ ;  /* 0x0000000e070e8210 */ /* 0x000fe40007f7e0ff */
[----:B------:R-:W-:Y:S01]  /*12a60*/  @P0 STS.128 [R213+0x5800], RZ ;  /* 0x005800ffd5000388 */ /* 0x000fe20000000c00 */
[----:B------:R-:W-:Y:S02]  /*12a70*/  @!P0 IMAD.MOV.U32 R4, RZ, RZ, c[0x0][0x1a0] ;  /* 0x00006800ff048624 */ /* 0x000fe400078e00ff */
[----:B------:R-:W-:Y:S02]  /*12a80*/  @!P0 IMAD.MOV.U32 R16, RZ, RZ, c[0x0][0x1a0] ;  /* 0x00006800ff108624 */ /* 0x000fe400078e00ff */
[----:B------:R-:W-:Y:S01]  /*12a90*/  @!P0 IMAD.MOV.U32 R116, RZ, RZ, R114 ;  /* 0x000000ffff748224 */ /* 0x000fe200078e0072 */
[----:B------:R-:W-:Y:S01]  /*12aa0*/  @!P0 LEA R9, P1, R4, R114, 0x7 ;  /* 0x0000007204098211 */ /* 0x000fe200078238ff */
[----:B------:R-:W-:-:S02]  /*12ab0*/  @!P0 IMAD.MOV.U32 R5, RZ, RZ, c[0x0][0x1a0] ;  /* 0x00006800ff058624 */ /* 0x000fc400078e00ff */
[----:B------:R-:W-:Y:S01]  /*12ac0*/  @!P0 IMAD.WIDE.U32 R16, R16, 0x60, R116 ;  /* 0x0000006010108825 */ /* 0x000fe200078e0074 */
[----:B------:R-:W-:Y:S02]  /*12ad0*/  @!P0 IADD3 R9, P4, R7, R9, RZ ;  /* 0x0000000907098210 */ /* 0x000fe40007f9e0ff */
[----:B------:R-:W-:Y:S01]  /*12ae0*/  @!P0 LEA R8, P2, R5, R114, 0x6 ;  /* 0x0000007205088211 */ /* 0x000fe200078430ff */
[----:B------:R-:W-:Y:S02]  /*12af0*/  @!P0 IMAD.MOV.U32 R20, RZ, RZ, c[0x0][0x1a4] ;  /* 0x00006900ff148624 */ /* 0x000fe400078e00ff */
[----:B------:R-:W-:Y:S01]  /*12b00*/  @!P0 IMAD.MOV.U32 R18, RZ, RZ, c[0x0][0x1a0] ;  /* 0x00006800ff128624 */ /* 0x000fe200078e00ff */
[----:B------:R-:W-:Y:S01]  /*12b10*/  @!P0 IADD3 R8, P5, R7, R8, RZ ;  /* 0x0000000807088210 */ /* 0x000fe20007fbe0ff */
[----:B------:R-:W-:Y:S01]  /*12b20*/  @!P0 IMAD.MOV.U32 R115, RZ, RZ, R117 ;  /* 0x000000ffff738224 */ /* 0x000fe200078e0075 */
[----:B------:R-:W-:Y:S02]  /*12b30*/  @!P0 LEA.HI.X R5, R5, R117, R20, 0x6, P2 ;  /* 0x0000007505058211 */ /* 0x000fe400010f3414 */
[----:B------:R-:W-:Y:S01]  /*12b40*/  @!P0 LEA R22, P2, R36, c[0x0][0x170], 0x1 ;  /* 0x00005c0024168a11 */ /* 0x000fe200078408ff */
[----:B------:R-:W-:-:S03]  /*12b50*/  @!P0 IMAD.WIDE.U32 R18, R18, 0xe0, R114 ;  /* 0x000000e012128825 */ /* 0x000fc600078e0072 */
[----:B------:R-:W-:Y:S01]  /*12b60*/  @!P0 LEA.HI.X R23, R36, c[0x0][0x174], R35, 0x1, P2 ;  /* 0x00005d0024178a11 */ /* 0x000fe200010f0c23 */
[----:B-1----:R-:W-:Y:S01]  /*12b70*/  @!P0 IMAD.MOV.U32 R10, RZ, RZ, c[0x0][0x1a4] ;  /* 0x00006900ff0a8624 */ /* 0x002fe200078e00ff */
[----:B------:R-:W-:Y:S01]  /*12b80*/  @!P0 IADD3 R12, P2, R7, R12, RZ ;  /* 0x0000000c070c8210 */ /* 0x000fe20007f5e0ff */
[----:B------:R-:W-:Y:S02]  /*12b90*/  @!P0 IMAD.MOV.U32 R11, RZ, RZ, c[0x0][0x1a4] ;  /* 0x00006900ff0b8624 */ /* 0x000fe400078e00ff */
[----:B------:R-:W-:Y:S01]  /*12ba0*/  @!P0 IMAD.X R5, R6, 0x1, R5, P5 ;  /* 0x0000000106058824 */ /* 0x000fe200028e0605 */
[----:B------:R-:W-:Y:S01]  /*12bb0*/  @!P0 LEA.HI.X R10, R4, R117, R10, 0x7, P1 ;  /* 0x00000075040a8211 */ /* 0x000fe200008f3c0a */
[----:B------:R-:W-:Y:S01]  /*12bc0*/  @!P0 IMAD R20, R11, 0x60, RZ ;  /* 0x000000600b148824 */ /* 0x000fe200078e02ff */
[C---:B------:R-:W-:Y:S01]  /*12bd0*/  @!P0 IADD3 R21, P1, R7.reuse, R16, RZ ;  /* 0x0000001007158210 */ /* 0x040fe20007f3e0ff */
[----:B------:R-:W-:Y:S01]  /*12be0*/  @!P0 IMAD.MOV.U32 R16, RZ, RZ, c[0x0][0x1a4] ;  /* 0x00006900ff108624 */ /* 0x000fe200078e00ff */
[----:B------:R-:W-:Y:S01]  /*12bf0*/  @!PT LDS RZ, [RZ] ;  /* 0x00000000fffff984 */ /* 0x000fe20000000800 */
[----:B------:R-:W-:Y:S01]  /*12c00*/  @!PT LDS RZ, [RZ] ;  /* 0x00000000fffff984 */ /* 0x000fe20000000800 */
[----:B------:R-:W-:Y:S01]  /*12c10*/  @!PT LDS RZ, [RZ] ;  /* 0x00000000fffff984 */ /* 0x000fe20000000800 */
[----:B------:R1:W-:Y:S01]  /*12c20*/  @!P0 LDGSTS.E.BYPASS.LTC128B.128 [R213+0x5800], [R22.64] ;  /* 0x0580000016d58fae */ /* 0x0003e2000b901d46 */
[----:B------:R-:W-:Y:S01]  /*12c30*/  @!P0 IMAD.MOV.U32 R4, RZ, RZ, c[0x0][0x1a4] ;  /* 0x00006900ff048624 */ /* 0x000fe200078e00ff */
[----:B------:R-:W-:Y:S01]  /*12c40*/  @!P0 IADD3.X R20, R6, R17, R20, P1, !PT ;  /* 0x0000001106148210 */ /* 0x000fe20000ffe414 */
[----:B------:R-:W-:Y:S01]  /*12c50*/  @!P0 IMAD R16, R16, 0xc0, RZ ;  /* 0x000000c010108824 */ /* 0x000fe200078e02ff */
[----:B------:R-:W-:Y:S01]  /*12c60*/  @!P0 IADD3 R17, P1, R7, R18, RZ ;  /* 0x0000001207118210 */ /* 0x000fe20007f3e0ff */
[----:B------:R-:W-:Y:S01]  /*12c70*/  @!P0 IMAD R4, R4, 0xa0, RZ ;  /* 0x000000a004048824 */ /* 0x000fe200078e02ff */
[----:B------:R-:W-:Y:S01]  /*12c80*/  @P0 STS.128 [R213+0x6000], RZ ;  /* 0x006000ffd5000388 */ /* 0x000fe20000000c00 */
[----:B------:R-:W-:Y:S01]  /*12c90*/  @!P0 IMAD R11, R11, 0xe0, RZ ;  /* 0x000000e00b0b8824 */ /* 0x000fe200078e02ff */
[C---:B------:R-:W-:Y:S01]  /*12ca0*/  @!P0 IADD3.X R16, R6.reuse, R16, R13, P2, !PT ;  /* 0x0000001006108210 */ /* 0x040fe200017fe40d */
[----:B------:R-:W-:Y:S01]  /*12cb0*/  @!P0 IMAD.X R10, R6, 0x1, R10, P4 ;  /* 0x00000001060a8824 */ /* 0x000fe200020e060a */
[----:B------:R-:W-:-:S02]  /*12cc0*/  @!P0 LEA R18, P2, R8, c[0x0][0x170], 0x1 ;  /* 0x00005c0008128a11 */ /* 0x000fc400078408ff */
[C---:B------:R-:W-:Y:S02]  /*12cd0*/  @!P0 IADD3.X R4, R6.reuse, R15, R4, P3, !PT ;  /* 0x0000000f06048210 */ /* 0x040fe40001ffe404 */
[----:B------:R-:W-:Y:S02]  /*12ce0*/  @!P0 IADD3.X R11, R6, R19, R11, P1, !PT ;  /* 0x00000013060b8210 */ /* 0x000fe40000ffe40b */
[----:B------:R-:W-:Y:S02]  /*12cf0*/  @!P0 LEA R6, P1, R21, c[0x0][0x170], 0x1 ;  /* 0x00005c0015068a11 */ /* 0x000fe400078208ff */
        /* <DEDUP_REMOVED lines=10> */
[C---:B-1----:R-:W-:Y:S02]  /*12da0*/  @!P0 LEA R22, P3, R14.reuse, c[0x0][0x170], 0x1 ;  /* 0x00005c000e168a11 */ /* 0x042fe400078608ff */
        /* <DEDUP_REMOVED lines=28> */
[----:B------:R-:W-:-:S03]  /*12f70*/  USHF.L.U32 UR6, UR5, 0x8, URZ ;  /* 0x0000000805067899 */ /* 0x000fc6000800063f */
[----:B------:R-:W-:Y:S03]  /*12f80*/  LDSM.16.M88.4 R44, [R207] ;  /* 0x00000000cf2c783b */ /* 0x000fe60000000200 */
[C---:B------:R-:W-:Y:S01]  /*12f90*/  LOP3.LUT R162, R210.reuse, UR6, RZ, 0xfc, !PT ;  /* 0x00000006d2a27c12 */ /* 0x040fe2000f8efcff */
[----:B------:R-:W2:Y:S01]  /*12fa0*/  LDSM.16.M88.4 R28, [R205+0x3000] ;  /* 0x00300000cd1c783b */ /* 0x000ea20000000200 */
[C---:B------:R-:W-:Y:S02]  /*12fb0*/  LOP3.LUT R165, R210.reuse, UR6, RZ, 0xfc, !PT ;  /* 0x00000006d2a57c12 */ /* 0x040fe4000f8efcff */
[----:B------:R3:W-:Y:S01]  /*12fc0*/  I2F R159, R162 ;  /* 0x000000a2009f7306 */ /* 0x0007e20000201400 */
[----:B------:R-:W-:Y:S01]  /*12fd0*/  LDSM.16.M88.4 R152, [R206] ;  /* 0x00000000ce98783b */ /* 0x000fe20000000200 */
[----:B------:R-:W-:Y:S02]  /*12fe0*/  IADD3 R176, R165, 0x79, RZ ;  /* 0x00000079a5b07810 */ /* 0x000fe40007ffe0ff */
[----:B------:R-:W-:Y:S01]  /*12ff0*/  LOP3.LUT R158, R210, UR6, RZ, 0xfc, !PT ;  /* 0x00000006d29e7c12 */ /* 0x000fe2000f8efcff */
[----:B------:R-:W-:Y:S01]  /*13000*/  LDSM.16.M88.4 R136, [R196] ;  /* 0x00000000c488783b */ /* 0x000fe20000000200 */
[----:B------:R-:W-:-:S02]  /*13010*/  ISETP.GE.AND P2, PT, R176, R2, PT ;  /* 0x00000002b000720c */ /* 0x000fc40003f46270 */
[----:B------:R-:W-:Y:S01]  /*13020*/  I2F R161, R176 ;  /* 0x000000b000a17306 */ /* 0x000fe20000201400 */
[----:B-1----:R-:W5:Y:S01]  /*13030*/  LDSM.16.M88.4 R4, [R205+0x3c00] ;  /* 0x003c0000cd04783b */ /* 0x002f620000000200 */
[----:B------:R-:W-:Y:S02]  /*13040*/  ISETP.GE.AND P4, PT, R176, R0, PT ;  /* 0x00000000b000720c */ /* 0x000fe40003f86270 */
[C---:B------:R-:W-:Y:S01]  /*13050*/  IADD3 R181, R165.reuse, 0x89, RZ ;  /* 0x00000089a5b57810 */ /* 0x040fe20007ffe0ff */
[----:B------:R-:W1:Y:S01]  /*13060*/  LDSM.16.M88.4 R140, [R205+0x4c00] ;  /* 0x004c0000cd8c783b */ /* 0x000e620000000200 */
[C---:B------:R-:W-:Y:S02]  /*13070*/  IADD3 R236, R165.reuse, 0x91, RZ ;  /* 0x00000091a5ec7810 */ /* 0x040fe40007ffe0ff */
[----:B---3--:R-:W-:Y:S01]  /*13080*/  IADD3 R162, R162, 0x71, RZ ;  /* 0x00000071a2a27810 */ /* 0x008fe20007ffe0ff */
[----:B------:R-:W3:Y:S01]  /*13090*/  LDSM.16.M88.4 R36, [R205+0x2c00] ;  /* 0x002c0000cd24783b */ /* 0x000ee20000000200 */
[----:B------:R-:W-:Y:S01]  /*130a0*/  I2F R170, R181 ;  /* 0x000000b500aa7306 */ /* 0x000fe20000201400 */
[----:B------:R-:W-:-:S02]  /*130b0*/  IADD3 R186, R165, 0x99, RZ ;  /* 0x00000099a5ba7810 */ /* 0x000fc40007ffe0ff */
[----:B------:R-:W1:Y:S01]  /*130c0*/  LDSM.16.M88.4 R124, [R205+0x1000] ;  /* 0x00100000cd7c783b */ /* 0x000e620000000200 */
[C---:B------:R-:W-:Y:S02]  /*130d0*/  IADD3 R174, R165.reuse, 0x81, RZ ;  /* 0x00000081a5ae7810 */ /* 0x040fe40007ffe0ff */
[C---:B------:R-:W-:Y:S01]  /*130e0*/  IADD3 R241, R165.reuse, 0xa1, RZ ;  /* 0x000000a1a5f17810 */ /* 0x040fe20007ffe0ff */
[----:B----4-:R-:W4:Y:S01]  /*130f0*/  LDSM.16.M88.4 R20, [R205+0x3400] ;  /* 0x00340000cd14783b */ /* 0x010f220000000200 */
[----:B------:R-:W-:Y:S01]  /*13100*/  I2F R163, R162 ;  /* 0x000000a200a37306 */ /* 0x000fe20000201400 */
[C---:B------:R-:W-:Y:S02]  /*13110*/  IADD3 R240, R165.reuse, 0xa9, RZ ;  /* 0x000000a9a5f07810 */ /* 0x040fe40007ffe0ff */
[----:B------:R-:W1:Y:S01]  /*13120*/  LDSM.16.M88.4 R12, [R205+0x3800] ;  /* 0x00380000cd0c783b */ /* 0x000e620000000200 */
[C---:B------:R-:W-:Y:S02]  /*13130*/  IADD3 R185, R165.reuse, 0xb1, RZ ;  /* 0x000000b1a5b97810 */ /* 0x040fe40007ffe0ff */
[C---:B------:R-:W-:Y:S01]  /*13140*/  IADD3 R177, R165.reuse, 0xb9, RZ ;  /* 0x000000b9a5b17810 */ /* 0x040fe20007ffe0ff */
[----:B------:R-:W1:Y:S01]  /*13150*/  LDSM.16.M88.4 R68, [R205+0x4000] ;  /* 0x00400000cd44783b */ /* 0x000e620000000200 */
[----:B------:R-:W-:Y:S01]  /*13160*/  I2F R180, R236 ;  /* 0x000000ec00b47306 */ /* 0x000fe20000201400 */
[C---:B------:R-:W-:Y:S01]  /*13170*/  IADD3 R211, R165.reuse, 0xc1, RZ ;  /* 0x000000c1a5d37810 */ /* 0x040fe20007ffe0ff */
[----:B--2---:R-:W-:Y:S01]  /*13180*/  HMMA.16816.F32 R32, R44, R28, RZ ;  /* 0x0000001c2c20723c */ /* 0x004fe200000018ff */
[----:B------:R-:W2:Y:S01]  /*13190*/  LDSM.16.M88.4 R60, [R205+0x4400] ;  /* 0x00440000cd3c783b */ /* 0x000ea20000000200 */
[----:B------:R-:W-:-:S02]  /*131a0*/  IADD3 R244, R165, 0xc9, RZ ;  /* 0x000000c9a5f47810 */ /* 0x000fc40007ffe0ff */
[C---:B------:R-:W-:Y:S01]  /*131b0*/  ISETP.GE.AND P1, PT, R162.reuse, R0, PT ;  /* 0x00000000a200720c */ /* 0x040fe20003f26270 */
[----:B------:R-:W1:Y:S01]  /*131c0*/  LDSM.16.M88.4 R52, [R205+0x4800] ;  /* 0x00480000cd34783b */ /* 0x000e620000000200 */
[----:B------:R-:W-:Y:S01]  /*131d0*/  I2F R179, R186 ;  /* 0x000000ba00b37306 */ /* 0x000fe20000201400 */
[C---:B------:R-:W-:Y:S01]  /*131e0*/  IADD3 R247, R165.reuse, 0xd1, RZ ;  /* 0x000000d1a5f77810 */ /* 0x040fe20007ffe0ff */
[C---:B------:R-:W-:Y:S01]  /*131f0*/  HMMA.16816.F32 R28, R44.reuse, R30, RZ ;  /* 0x0000001e2c1c723c */ /* 0x040fe200000018ff */
[----:B------:R-:W2:Y:S01]  /*13200*/  LDSM.16.M88.4 R116, [R205+0x1400] ;  /* 0x00140000cd74783b */ /* 0x000ea20000000200 */
[C---:B------:R-:W-:Y:S02]  /*13210*/  IADD3 R243, R165.reuse, 0xd9, RZ ;  /* 0x000000d9a5f37810 */ /* 0x040fe40007ffe0ff */
[-C--:B------:R-:W-:Y:S01]  /*13220*/  ISETP.GE.AND P3, PT, R162, R2.reuse, PT ;  /* 0x00000002a200720c */ /* 0x080fe20003f66270 */
[----:B------:R-:W2:Y:S01]  /*13230*/  LDSM.16.M88.4 R108, [R205+0x1800] ;  /* 0x00180000cd6c783b */ /* 0x000ea20000000200 */
[----:B------:R-:W1:Y:S01]  /*13240*/  I2F R166, R174 ;  /* 0x000000ae00a67306 */ /* 0x000e620000201400 */
[----:B------:R-:W-:Y:S01]  /*13250*/  IADD3 R246, R165, 0xe1, RZ ;  /* 0x000000e1a5f67810 */ /* 0x000fe20007ffe0ff */
[----:B-----5:R-:W-:Y:S01]  /*13260*/  HMMA.16816.F32 R8, R44, R4, RZ ;  /* 0x000000042c08723c */ /* 0x020fe200000018ff */
[----:B------:R-:W5:Y:S01]  /*13270*/  LDSM.16.M88.4 R100, [R205+0x1c00] ;  /* 0x001c0000cd64783b */ /* 0x000f620000000200 */
[----:B------:R-:W-:-:S02]  /*13280*/  ISETP.GE.AND P5, PT, R181, R2, PT ;  /* 0x00000002b500720c */ /* 0x000fc40003fa6270 */
[C---:B------:R-:W-:Y:S01]  /*13290*/  IADD3 R252, R165.reuse, 0xe9, RZ ;  /* 0x000000e9a5fc7810 */ /* 0x040fe20007ffe0ff */
[----:B------:R-:W2:Y:S01]  /*132a0*/  LDSM.16.M88.4 R92, [R205+0x2000] ;  /* 0x00200000cd5c783b */ /* 0x000ea20000000200 */
[----:B------:R-:W-:Y:S01]  /*132b0*/  I2F R160, R241 ;  /* 0x000000f100a07306 */ /* 0x000fe20000201400 */
[C---:B------:R-:W-:Y:S01]  /*132c0*/  IADD3 R251, R165.reuse, 0xf1, RZ ;  /* 0x000000f1a5fb7810 */ /* 0x040fe20007ffe0ff */
[C---:B------:R-:W-:Y:S01]  /*132d0*/  HMMA.16816.F32 R32, R152.reuse, R136, R32 ;  /* 0x000000889820723c */ /* 0x040fe20000001820 */
[----:B------:R-:W2:Y:S01]  /*132e0*/  LDSM.16.M88.4 R84, [R205+0x2400] ;  /* 0x00240000cd54783b */ /* 0x000ea20000000200 */
[C---:B------:R-:W-:Y:S02]  /*132f0*/  IADD3 R238, R165.reuse, 0xf9, RZ ;  /* 0x000000f9a5ee7810 */ /* 0x040fe40007ffe0ff */
[-C--:B------:R-:W-:Y:S01]  /*13300*/  ISETP.GE.AND P0, PT, R165, R0.reuse, PT ;  /* 0x00000000a500720c */ /* 0x080fe20003f06270 */
[----:B------:R-:W2:Y:S01]  /*13310*/  LDSM.16.M88.4 R76, [R205+0x2800] ;  /* 0x00280000cd4c783b */ /* 0x000ea20000000200 */
[----:B------:R-:W-:Y:S01]  /*13320*/  I2F R164, R240 ;  /* 0x000000f000a47306 */ /* 0x000fe20000201400 */
[----:B------:R-:W-:Y:S01]  /*13330*/  IADD3 R242, R158, 0x9, RZ ;  /* 0x000000099ef27810 */ /* 0x000fe20007ffe0ff */
[----:B------:R-:W-:Y:S01]  /*13340*/  HMMA.16816.F32 R28, R152, R138, R28 ;  /* 0x0000008a981c723c */ /* 0x000fe2000000181c */
[----:B------:R-:W2:Y:S01]  /*13350*/  LDSM.16.M88.4 R136, [R193] ;  /* 0x00000000c188783b */ /* 0x000ea20000000200 */
[----:B------:R-:W-:-:S02]  /*13360*/  ISETP.GE.AND P6, PT, R174, R0, PT ;  /* 0x00000000ae00720c */ /* 0x000fc40003fc6270 */
[C---:B------:R-:W-:Y:S01]  /*13370*/  IADD3 R250, R158.reuse, 0x19, RZ ;  /* 0x000000199efa7810 */ /* 0x040fe20007ffe0ff */
[----:B------:R-:W2:Y:S01]  /*13380*/  LDSM.16.M88.4 R144, [R197] ;  /* 0x00000000c590783b */ /* 0x000ea20000000200 */
[----:B------:R-:W2:Y:S01]  /*13390*/  I2F R178, R185 ;  /* 0x000000b900b27306 */ /* 0x000ea20000201400 */
[----:B------:R-:W-:Y:S01]  /*133a0*/  IADD3 R245, R158, 0x11, RZ ;  /* 0x000000119ef57810 */ /* 0x000fe20007ffe0ff */
[C---:B------:R-:W-:Y:S01]  /*133b0*/  HMMA.16816.F32 R4, R44.reuse, R6, RZ ;  /* 0x000000062c04723c */ /* 0x040fe200000018ff */
[----:B------:R-:W2:Y:S01]  /*133c0*/  LDSM.16.M88.4 R148, [R194] ;  /* 0x00000000c294783b */ /* 0x000ea20000000200 */
[----:B------:R-:W-:Y:S02]  /*133d0*/  @P0 LOP3.LUT R133, R133, 0x2, RZ, 0xfc, !PT ;  /* 0x0000000285850812 */ /* 0x000fe400078efcff */
[----:B------:R-:W-:Y:S01]  /*133e0*/  ISETP.GE.AND P0, PT, R174, R2, PT ;  /* 0x00000002ae00720c */ /* 0x000fe20003f06270 */
[----:B------:R-:W0:Y:S01]  /*133f0*/  LDGDEPBAR ;  /* 0x00000000000079af */ /* 0x000e220000000000 */
[----:B------:R-:W2:Y:S02]  /*13400*/  I2F R212, R177 ;  /* 0x000000b100d47306 */ /* 0x000ea40000201400 */
[----:B-1----:R-:W-:Y:S01]  /*13410*/  HMMA.16816.F32 R48, R44, R140, RZ ;  /* 0x0000008c2c30723c */ /* 0x002fe200000018ff */
[----:B------:R-:W-:-:S05]  /*13420*/  FFMA.FTZ R35, R166, UR4, R35 ;  /* 0x00000004a6237c23 */ /* 0x000fca0008010023 */
[----:B------:R-:W-:Y:S01]  /*13430*/  I2F R173, R211 ;  /* 0x000000d300ad7306 */ /* 0x000fe20000201400 */
[----:B------:R-:W-:Y:S01]  /*13440*/  IMAD.U32 R140, RZ, RZ, UR6 ;  /* 0x00000006ff8c7e24 */ /* 0x000fe2000f8e00ff */
[----:B---3--:R-:W-:Y:S01]  /*13450*/  HMMA.16816.F32 R40, R44, R36, RZ ;  /* 0x000000242c28723c */ /* 0x008fe200000018ff */
[----:B------:R-:W-:-:S03]  /*13460*/  FFMA.FTZ R31, R170, UR4, R31 ;  /* 0x00000004aa1f7c23 */ /* 0x000fc6000801001f */
[----:B------:R-:W-:Y:S02]  /*13470*/  LOP3.LUT R140, R140, 0x70, R210, 0xfe, !PT ;  /* 0x000000708c8c7812 */ /* 0x000fe400078efed2 */
[----:B------:R-:W-:Y:S02]  /*13480*/  I2F R172, R244 ;  /* 0x000000f400ac7306 */ /* 0x000fe40000201400 */
[C---:B------:R-:W-:Y:S06]  /*13490*/  HMMA.16816.F32 R128, R44.reuse, R124, RZ ;  /* 0x0000007c2c80723c */ /* 0x040fec00000018ff */
[----:B------:R1:W-:Y:S02]  /*134a0*/  I2F R156, R140 ;  /* 0x0000008c009c7306 */ /* 0x0003e40000201400 */
[C---:B----4-:R-:W-:Y:S06]  /*134b0*/  HMMA.16816.F32 R24, R44.reuse, R20, RZ ;  /* 0x000000142c18723c */ /* 0x050fec00000018ff */
[----:B------:R-:W-:Y:S02]  /*134c0*/  I2F R184, R247 ;  /* 0x000000f700b87306 */ /* 0x000fe40000201400 */
[C---:B------:R-:W-:Y:S06]  /*134d0*/  HMMA.16816.F32 R16, R44.reuse, R12, RZ ;  /* 0x0000000c2c10723c */ /* 0x040fec00000018ff */
[----:B------:R-:W-:Y:S02]  /*134e0*/  I2F R239, R243 ;  /* 0x000000f300ef7306 */ /* 0x000fe40000201400 */
[C---:B------:R-:W-:Y:S06]  /*134f0*/  HMMA.16816.F32 R72, R44.reuse, R68, RZ ;  /* 0x000000442c48723c */ /* 0x040fec00000018ff */
[----:B------:R-:W3:Y:S02]  /*13500*/  I2F R187, R246 ;  /* 0x000000f600bb7306 */ /* 0x000ee40000201400 */
[C---:B--2---:R-:W-:Y:S06]  /*13510*/  HMMA.16816.F32 R64, R44.reuse, R60, RZ ;  /* 0x0000003c2c40723c */ /* 0x044fec00000018ff */
[----:B------:R-:W-:Y:S02]  /*13520*/  I2F R183, R251 ;  /* 0x000000fb00b77306 */ /* 0x000fe40000201400 */
[C---:B------:R-:W-:Y:S06]  /*13530*/  HMMA.16816.F32 R56, R44.reuse, R52, RZ ;  /* 0x000000342c38723c */ /* 0x040fec00000018ff */
[----:B------:R-:W-:Y:S02]  /*13540*/  I2F R169, R238 ;  /* 0x000000ee00a97306 */ /* 0x000fe40000201400 */
[C---:B------:R-:W-:Y:S06]  /*13550*/  HMMA.16816.F32 R120, R44.reuse, R116, RZ ;  /* 0x000000742c78723c */ /* 0x040fec00000018ff */
[----:B------:R-:W-:Y:S02]  /*13560*/  I2F R175, R242 ;  /* 0x000000f200af7306 */ /* 0x000fe40000201400 */
[C---:B------:R-:W-:Y:S06]  /*13570*/  HMMA.16816.F32 R112, R44.reuse, R108, RZ ;  /* 0x0000006c2c70723c */ /* 0x040fec00000018ff */
[----:B------:R-:W-:Y:S02]  /*13580*/  I2F R182, R242 ;  /* 0x000000f200b67306 */ /* 0x000fe40000201400 */
[C---:B-----5:R-:W-:Y:S06]  /*13590*/  HMMA.16816.F32 R104, R44.reuse, R100, RZ ;  /* 0x000000642c68723c */ /* 0x060fec00000018ff */
[----:B------:R-:W2:Y:S02]  /*135a0*/  I2F R171, R252 ;  /* 0x000000fc00ab7306 */ /* 0x000ea40000201400 */
[C---:B------:R-:W-:Y:S06]  /*135b0*/  HMMA.16816.F32 R96, R44.reuse, R92, RZ ;  /* 0x0000005c2c60723c */ /* 0x040fec00000018ff */
[----:B------:R-:W-:Y:S02]  /*135c0*/  I2F R248, R250 ;  /* 0x000000fa00f87306 */ /* 0x000fe40000201400 */
        /* <DEDUP_REMOVED lines=20> */
[----:B-1----:R-:W1:Y:S07]  /*13710*/  LDSM.16.M88.4 R140, [R195] ;  /* 0x00000000c38c783b */ /* 0x002e6e0000000200 */
[C---:B------:R-:W-:Y:S08]  /*13720*/  HMMA.16816.F32 R8, R152.reuse, R136, R8 ;  /* 0x000000889808723c */ /* 0x040ff00000001808 */
[C---:B------:R-:W-:Y:S01]  /*13730*/  HMMA.16816.F32 R4, R152.reuse, R138, R4 ;  /* 0x0000008a9804723c */ /* 0x040fe20000001804 */
[----:B------:R-:W4:Y:S07]  /*13740*/  LDSM.16.M88.4 R136, [R190] ;  /* 0x00000000be88783b */ /* 0x000f2e0000000200 */
[C---:B------:R-:W-:Y:S08]  /*13750*/  HMMA.16816.F32 R40, R152.reuse, R144, R40 ;  /* 0x000000909828723c */ /* 0x040ff00000001828 */
[----:B------:R-:W-:Y:S01]  /*13760*/  HMMA.16816.F32 R36, R152, R146, R36 ;  /* 0x000000929824723c */ /* 0x000fe20000001824 */
[----:B------:R-:W5:Y:S01]  /*13770*/  LDSM.16.M88.4 R144, [R192] ;  /* 0x00000000c090783b */ /* 0x000f620000000200 */
[----:B------:R-:W-:-:S06]  /*13780*/  FFMA.FTZ R9, R178, UR4, R9 ;  /* 0x00000004b2097c23 */ /* 0x000fcc0008010009 */
[----:B------:R-:W-:Y:S01]  /*13790*/  HMMA.16816.F32 R16, R152, R148, R16 ;  /* 0x000000949810723c */ /* 0x000fe20000001810 */
[C---:B------:R-:W-:Y:S02]  /*137a0*/  FFMA.FTZ R7, R212.reuse, UR4, R7 ;  /* 0x00000004d4077c23 */ /* 0x040fe40008010007 */
[----:B------:R-:W-:-:S05]  /*137b0*/  FFMA.FTZ R5, R212, UR4, R5 ;  /* 0x00000004d4057c23 */ /* 0x000fca0008010005 */
[----:B-1----:R-:W-:Y:S01]  /*137c0*/  HMMA.16816.F32 R24, R152, R140, R24 ;  /* 0x0000008c9818723c */ /* 0x002fe20000001818 */
[C---:B------:R-:W-:Y:S02]  /*137d0*/  FFMA.FTZ R41, R163.reuse, UR4, R41 ;  /* 0x00000004a3297c23 */ /* 0x040fe40008010029 */
[----:B------:R-:W-:-:S03]  /*137e0*/  FFMA.FTZ R43, R163, UR4, R43 ;  /* 0x00000004a32b7c23 */ /* 0x000fc6000801002b */
[----:B------:R-:W-:Y:S02]  /*137f0*/  FSEL R165, R41, -INF , !P3 ;  /* 0xff80000029a57808 */ /* 0x000fe40005800000 */
[C---:B------:R-:W-:Y:S01]  /*13800*/  HMMA.16816.F32 R20, R152.reuse, R142, R20 ;  /* 0x0000008e9814723c */ /* 0x040fe20000001814 */
[----:B------:R-:W1:Y:S01]  /*13810*/  LDSM.16.M88.4 R140, [R191] ;  /* 0x00000000bf8c783b */ /* 0x000e620000000200 */
[----:B------:R-:W-:Y:S01]  /*13820*/  FFMA.FTZ R163, R161, UR4, R37 ;  /* 0x00000004a1a37c23 */ /* 0x000fe20008010025 */
[----:B------:R-:W-:Y:S01]  /*13830*/  FSEL R37, R43, -INF , !P1 ;  /* 0xff8000002b257808 */ /* 0x000fe20004800000 */
[----:B------:R-:W-:Y:S01]  /*13840*/  FFMA.FTZ R39, R161, UR4, R39 ;  /* 0x00000004a1277c23 */ /* 0x000fe20008010027 */
[-C--:B------:R-:W-:Y:S01]  /*13850*/  ISETP.GE.AND P1, PT, R181, R0.reuse, PT ;  /* 0x00000000b500720c */ /* 0x080fe20003f26270 */
[----:B------:R-:W-:Y:S01]  /*13860*/  FFMA.FTZ R43, R170, UR4, R29 ;  /* 0x00000004aa2b7c23 */ /* 0x000fe2000801001d */
[----:B------:R-:W-:Y:S01]  /*13870*/  ISETP.GE.AND P3, PT, R236, R0, PT ;  /* 0x00000000ec00720c */ /* 0x000fe20003f66270 */
[----:B----4-:R-:W-:Y:S01]  /*13880*/  HMMA.16816.F32 R56, R152, R136, R56 ;  /* 0x000000889838723c */ /* 0x010fe20000001838 */
[C---:B------:R-:W-:Y:S01]  /*13890*/  FFMA.FTZ R19, R160.reuse, UR4, R19 ;  /* 0x00000004a0137c23 */ /* 0x040fe20008010013 */
[----:B------:R-:W-:Y:S01]  /*138a0*/  FSEL R29, R35, -INF , !P6 ;  /* 0xff800000231d7808 */ /* 0x000fe20007000000 */
[----:B------:R-:W-:Y:S01]  /*138b0*/  FFMA.FTZ R170, R160, UR4, R17 ;  /* 0x00000004a0aa7c23 */ /* 0x000fe20008010011 */
[----:B------:R-:W-:-:S02]  /*138c0*/  FSEL R43, R43, -INF , !P5 ;  /* 0xff8000002b2b7808 */ /* 0x000fc40006800000 */
[-C--:B------:R-:W-:Y:S02]  /*138d0*/  ISETP.GE.AND P5, PT, R186, R0.reuse, PT ;  /* 0x00000000ba00720c */ /* 0x080fe40003fa6270 */
[C---:B------:R-:W-:Y:S01]  /*138e0*/  HMMA.16816.F32 R52, R152.reuse, R138, R52 ;  /* 0x0000008a9834723c */ /* 0x040fe20000001834 */
[----:B------:R-:W4:Y:S01]  /*138f0*/  LDSM.16.M88.4 R136, [R3] ;  /* 0x000000000388783b */ /* 0x000f220000000200 */
[C---:B------:R-:W-:Y:S01]  /*13900*/  FFMA.FTZ R27, R180.reuse, UR4, R27 ;  /* 0x00000004b41b7c23 */ /* 0x040fe2000801001b */
[----:B------:R-:W-:Y:S01]  /*13910*/  FSEL R163, R163, -INF , !P2 ;  /* 0xff800000a3a37808 */ /* 0x000fe20005000000 */
[----:B------:R-:W-:Y:S01]  /*13920*/  FFMA.FTZ R41, R180, UR4, R25 ;  /* 0x00000004b4297c23 */ /* 0x000fe20008010019 */
[----:B------:R-:W-:Y:S02]  /*13930*/  FSEL R25, R31, -INF , !P1 ;  /* 0xff8000001f197808 */ /* 0x000fe40004800000 */
[----:B------:R-:W-:Y:S01]  /*13940*/  ISETP.GE.AND P1, PT, R241, R0, PT ;  /* 0x00000000f100720c */ /* 0x000fe20003f26270 */
[----:B-----5:R-:W-:Y:S01]  /*13950*/  HMMA.16816.F32 R72, R152, R144, R72 ;  /* 0x000000909848723c */ /* 0x020fe20000001848 */
[----:B------:R-:W-:Y:S01]  /*13960*/  FFMA.FTZ R23, R179, UR4, R23 ;  /* 0x00000004b3177c23 */ /* 0x000fe20008010017 */
[----:B------:R-:W-:-:S02]  /*13970*/  ISETP.GE.AND P6, PT, R186, R2, PT ;  /* 0x00000002ba00720c */ /* 0x000fc40003fc6270 */
[----:B------:R-:W-:Y:S02]  /*13980*/  FSEL R19, R19, -INF , !P1 ;  /* 0xff80000013137808 */ /* 0x000fe40004800000 */
[----:B------:R-:W-:Y:S02]  /*13990*/  FSEL R17, R23, -INF , !P5 ;  /* 0xff80000017117808 */ /* 0x000fe40006800000 */
[----:B------:R-:W-:Y:S01]  /*139a0*/  IADD3 R145, R158, 0x21, RZ ;  /* 0x000000219e917810 */ /* 0x000fe20007ffe0ff */
[C---:B------:R-:W-:Y:S01]  /*139b0*/  HMMA.16816.F32 R68, R152.reuse, R146, R68 ;  /* 0x000000929844723c */ /* 0x040fe20000001844 */
[-C--:B------:R-:W-:Y:S01]  /*139c0*/  ISETP.GE.AND P5, PT, R185, R0.reuse, PT ;  /* 0x00000000b900720c */ /* 0x080fe20003fa6270 */
[----:B---3--:R-:W-:Y:S01]  /*139d0*/  FFMA.FTZ R59, R187, UR4, R59 ;  /* 0x00000004bb3b7c23 */ /* 0x008fe2000801003b */
[----:B------:R-:W-:Y:S01]  /*139e0*/  I2F R176, R145 ;  /* 0x0000009100b07306 */ /* 0x000fe20000201400 */
[----:B------:R-:W-:Y:S02]  /*139f0*/  ISETP.GE.AND P1, PT, R177, R0, PT ;  /* 0x00000000b100720c */ /* 0x000fe40003f26270 */
[----:B------:R-:W-:Y:S01]  /*13a00*/  ISETP.GE.AND P2, PT, R236, R2, PT ;  /* 0x00000002ec00720c */ /* 0x000fe20003f46270 */
[----:B--2---:R-:W-:Y:S01]  /*13a10*/  FFMA.FTZ R55, R171, UR4, R55 ;  /* 0x00000004ab377c23 */ /* 0x004fe20008010037 */
[----:B-1----:R-:W-:Y:S01]  /*13a20*/  HMMA.16816.F32 R64, R152, R140, R64 ;  /* 0x0000008c9840723c */ /* 0x002fe20000001840 */
[----:B------:R-:W-:-:S02]  /*13a30*/  FSEL R31, R7, -INF , !P1 ;  /* 0xff800000071f7808 */ /* 0x000fc40004800000 */
[----:B------:R1:W2:Y:S01]  /*13a40*/  I2F R161, R145 ;  /* 0x0000009100a17306 */ /* 0x0002a20000201400 */
[----:B------:R-:W-:Y:S02]  /*13a50*/  ISETP.GE.AND P1, PT, R247, R0, PT ;  /* 0x00000000f700720c */ /* 0x000fe40003f26270 */
[----:B------:R-:W-:Y:S01]  /*13a60*/  FSEL R41, R41, -INF , !P2 ;  /* 0xff80000029297808 */ /* 0x000fe20005000000 */
[----:B------:R-:W-:Y:S01]  /*13a70*/  FFMA.FTZ R35, R173, UR4, R75 ;  /* 0x00000004ad237c23 */ /* 0x000fe2000801004b */
[----:B------:R-:W-:Y:S01]  /*13a80*/  HMMA.16816.F32 R60, R152, R142, R60 ;  /* 0x0000008e983c723c */ /* 0x000fe2000000183c */
[----:B------:R-:W3:Y:S01]  /*13a90*/  LDSM.16.M88.4 R140, [R203] ;  /* 0x00000000cb8c783b */ /* 0x000ee20000000200 */
[----:B------:R-:W-:Y:S02]  /*13aa0*/  ISETP.GE.AND P2, PT, R240, R2, PT ;  /* 0x00000002f000720c */ /* 0x000fe40003f46270 */
[C---:B------:R-:W-:Y:S02]  /*13ab0*/  IADD3 R186, R158.reuse, 0x29, RZ ;  /* 0x000000299eba7810 */ /* 0x040fe40007ffe0ff */
[----:B------:R-:W-:-:S02]  /*13ac0*/  IADD3 R236, R158, 0x31, RZ ;  /* 0x000000319eec7810 */ /* 0x000fc40007ffe0ff */
[C---:B----4-:R-:W-:Y:S01]  /*13ad0*/  HMMA.16816.F32 R48, R152.reuse, R136, R48 ;  /* 0x000000889830723c */ /* 0x050fe20000001830 */
[----:B------:R-:W-:Y:S01]  /*13ae0*/  FFMA.FTZ R69, R172, UR4, R69 ;  /* 0x00000004ac457c23 */ /* 0x000fe20008010045 */
[----:B------:R-:W-:Y:S01]  /*13af0*/  I2F R181, R186 ;  /* 0x000000ba00b57306 */ /* 0x000fe20000201400 */
[----:B-1----:R-:W1:Y:S05]  /*13b00*/  LDSM.16.M88.4 R144, [R202] ;  /* 0x00000000ca90783b */ /* 0x002e6a0000000200 */
[----:B------:R-:W-:Y:S01]  /*13b10*/  HMMA.16816.F32 R44, R152, R138, R44 ;  /* 0x0000008a982c723c */ /* 0x000fe2000000182c */
[----:B------:R-:W4:Y:S01]  /*13b20*/  LDSM.16.M88.4 R136, [R201] ;  /* 0x00000000c988783b */ /* 0x000f220000000200 */
[C---:B------:R-:W-:Y:S01]  /*13b30*/  FFMA.FTZ R67, R184.reuse, UR4, R67 ;  /* 0x00000004b8437c23 */ /* 0x040fe20008010043 */
[----:B------:R-:W5:Y:S01]  /*13b40*/  I2F R174, R186 ;  /* 0x000000ba00ae7306 */ /* 0x000f620000201400 */
[----:B------:R-:W-:-:S04]  /*13b50*/  FFMA.FTZ R65, R184, UR4, R65 ;  /* 0x00000004b8417c23 */ /* 0x000fc80008010041 */
[----:B------:R-:W-:Y:S01]  /*13b60*/  HMMA.16816.F32 R12, R152, R150, R12 ;  /* 0x00000096980c723c */ /* 0x000fe2000000180c */
[----:B------:R-:W2:Y:S01]  /*13b70*/  LDSM.16.M88.4 R148, [R204] ;  /* 0x00000000cc94783b */ /* 0x000ea20000000200 */
[----:B------:R-:W-:Y:S01]  /*13b80*/  FFMA.FTZ R7, R239, UR4, R61 ;  /* 0x00000004ef077c23 */ /* 0x000fe2000801003d */
[----:B------:R-:W-:Y:S01]  /*13b90*/  FSEL R61, R67, -INF , !P1 ;  /* 0xff800000433d7808 */ /* 0x000fe20004800000 */
[----:B------:R-:W-:Y:S01]  /*13ba0*/  FFMA.FTZ R239, R239, UR4, R63 ;  /* 0x00000004efef7c23 */ /* 0x000fe2000801003f */
[----:B------:R-:W-:Y:S01]  /*13bb0*/  I2F R180, R236 ;  /* 0x000000ec00b47306 */ /* 0x000fe20000201400 */
[----:B------:R-:W-:Y:S01]  /*13bc0*/  FFMA.FTZ R67, R187, UR4, R57 ;  /* 0x00000004bb437c23 */ /* 0x000fe20008010039 */
[----:B------:R-:W-:Y:S01]  /*13bd0*/  IADD3 R187, R158, 0x59, RZ ;  /* 0x000000599ebb7810 */ /* 0x000fe20007ffe0ff */
[----:B------:R-:W-:Y:S01]  /*13be0*/  FFMA.FTZ R49, R183, UR4, R49 ;  /* 0x00000004b7317c23 */ /* 0x000fe20008010031 */
[----:B------:R-:W-:Y:S01]  /*13bf0*/  ISETP.GE.AND P1, PT, R251, R0, PT ;  /* 0x00000000fb00720c */ /* 0x000fe20003f26270 */
[----:B------:R-:W-:-:S06]  /*13c00*/  FFMA.FTZ R51, R183, UR4, R51 ;  /* 0x00000004b7337c23 */ /* 0x000fcc0008010033 */
[C---:B------:R-:W-:Y:S01]  /*13c10*/  FFMA.FTZ R47, R169.reuse, UR4, R47 ;  /* 0x00000004a92f7c23 */ /* 0x040fe2000801002f */
[----:B---3--:R-:W-:Y:S01]  /*13c20*/  HMMA.16816.F32 R120, R152, R140, R120 ;  /* 0x0000008c9878723c */ /* 0x008fe20000001878 */
[----:B------:R-:W-:-:S06]  /*13c30*/  FFMA.FTZ R45, R169, UR4, R45 ;  /* 0x00000004a92d7c23 */ /* 0x000fcc000801002d */
[C---:B------:R-:W-:Y:S01]  /*13c40*/  FFMA.FTZ R15, R164.reuse, UR4, R15 ;  /* 0x00000004a40f7c23 */ /* 0x040fe2000801000f */
[----:B------:R-:W-:Y:S01]  /*13c50*/  HMMA.16816.F32 R116, R152, R142, R116 ;  /* 0x0000008e9874723c */ /* 0x000fe20000001874 */
[----:B------:R-:W3:Y:S01]  /*13c60*/  LDSM.16.M88.4 R140, [R200] ;  /* 0x00000000c88c783b */ /* 0x000ee20000000200 */
[----:B------:R-:W-:-:S05]  /*13c70*/  FFMA.FTZ R13, R164, UR4, R13 ;  /* 0x00000004a40d7c23 */ /* 0x000fca000801000d */
[----:B------:R-:W-:Y:S01]  /*13c80*/  FSEL R13, R13, -INF , !P2 ;  /* 0xff8000000d0d7808 */ /* 0x000fe20005000000 */
[----:B-1----:R-:W-:Y:S01]  /*13c90*/  HMMA.16816.F32 R112, R152, R144, R112 ;  /* 0x000000909870723c */ /* 0x002fe20000001870 */
[----:B------:R-:W-:-:S07]  /*13ca0*/  ISETP.GE.AND P2, PT, R211, R2, PT ;  /* 0x00000002d300720c */ /* 0x000fce0003f46270 */
[C---:B------:R-:W-:Y:S01]  /*13cb0*/  HMMA.16816.F32 R108, R152.reuse, R146, R108 ;  /* 0x00000092986c723c */ /* 0x040fe2000000186c */
[----:B------:R-:W1:Y:S07]  /*13cc0*/  LDSM.16.M88.4 R144, [R199] ;  /* 0x00000000c790783b */ /* 0x000e6e0000000200 */
[C---:B----4-:R-:W-:Y:S08]  /*13cd0*/  HMMA.16816.F32 R104, R152.reuse, R136, R104 ;  /* 0x000000889868723c */ /* 0x050ff00000001868 */
[----:B------:R-:W-:Y:S01]  /*13ce0*/  HMMA.16816.F32 R100, R152, R138, R100 ;  /* 0x0000008a9864723c */ /* 0x000fe20000001864 */
[----:B------:R-:W4:Y:S01]  /*13cf0*/  LDSM.16.M88.4 R136, [R198] ;  /* 0x00000000c688783b */ /* 0x000f220000000200 */
[----:B--2---:R-:W-:Y:S01]  /*13d00*/  FFMA.FTZ R161, R161, UR4, R115 ;  /* 0x00000004a1a17c23 */ /* 0x004fe20008010073 */
[----:B------:R-:W-:-:S05]  /*13d10*/  DEPBAR.LE SB0, 0x0 ;  /* 0x000080000000791a */ /* 0x000fca0000000000 */
[----:B------:R-:W-:Y:S01]  /*13d20*/  HMMA.16816.F32 R124, R152, R150, R124 ;  /* 0x00000096987c723c */ /* 0x000fe2000000187c */
[----:B------:R-:W2:Y:S01]  /*13d30*/  I2F R150, R236 ;  /* 0x000000ec00967306 */ /* 0x000ea20000201400 */
[----:B-----5:R-:W-:-:S06]  /*13d40*/  FFMA.FTZ R111, R174, UR4, R111 ;  /* 0x00000004ae6f7c23 */ /* 0x020fcc000801006f */
[C---:B------:R-:W-:Y:S07]  /*13d50*/  HMMA.16816.F32 R128, R152.reuse, R148, R128 ;  /* 0x000000949880723c */ /* 0x040fee0000001880 */
[----:B------:R-:W-:Y:S01]  /*13d60*/  FFMA.FTZ R149, R166, UR4, R33 ;  /* 0x00000004a6957c23 */ /* 0x000fe20008010021 */
[----:B------:R-:W-:Y:S01]  /*13d70*/  FSEL R33, R39, -INF , !P4 ;  /* 0xff80000027217808 */ /* 0x000fe20006000000 */
[----:B------:R-:W-:Y:S01]  /*13d80*/  FFMA.FTZ R166, R179, UR4, R21 ;  /* 0x00000004b3a67c23 */ /* 0x000fe20008010015 */
[----:B------:R-:W-:Y:S01]  /*13d90*/  FSEL R21, R27, -INF , !P3 ;  /* 0xff8000001b157808 */ /* 0x000fe20005800000 */
[----:B------:R-:W-:Y:S01]  /*13da0*/  FFMA.FTZ R27, R178, UR4, R11 ;  /* 0x00000004b21b7c23 */ /* 0x000fe2000801000b */
[----:B------:R-:W-:Y:S01]  /*13db0*/  ISETP.GE.AND P3, PT, R240, R0, PT ;  /* 0x00000000f000720c */ /* 0x000fe20003f66270 */
[----:B------:R-:W-:Y:S01]  /*13dc0*/  FFMA.FTZ R39, R172, UR4, R71 ;  /* 0x00000004ac277c23 */ /* 0x000fe20008010047 */
[----:B------:R-:W-:Y:S01]  /*13dd0*/  ISETP.GE.AND P4, PT, R241, R2, PT ;  /* 0x00000002f100720c */ /* 0x000fe20003f86270 */
[----:B---3--:R-:W-:Y:S01]  /*13de0*/  HMMA.16816.F32 R96, R152, R140, R96 ;  /* 0x0000008c9860723c */ /* 0x008fe20000001860 */
[----:B------:R-:W-:Y:S01]  /*13df0*/  FSEL R23, R15, -INF , !P3 ;  /* 0xff8000000f177808 */ /* 0x000fe20005800000 */
[----:B------:R-:W-:Y:S01]  /*13e00*/  FFMA.FTZ R15, R175, UR4, R125 ;  /* 0x00000004af0f7c23 */ /* 0x000fe2000801007d */
[----:B------:R-:W-:Y:S01]  /*13e10*/  ISETP.GE.AND P3, PT, R211, R0, PT ;  /* 0x00000000d300720c */ /* 0x000fe20003f66270 */
[----:B--2---:R-:W-:Y:S01]  /*13e20*/  FFMA.FTZ R150, R150, UR4, R107 ;  /* 0x0000000496967c23 */ /* 0x004fe2000801006b */
[----:B------:R-:W-:-:S02]  /*13e30*/  FSEL R27, R27, -INF , !P5 ;  /* 0xff8000001b1b7808 */ /* 0x000fc40006800000 */
[-C--:B------:R-:W-:Y:S01]  /*13e40*/  ISETP.GE.AND P5, PT, R244, R0.reuse, PT ;  /* 0x00000000f400720c */ /* 0x080fe20003fa6270 */
[C---:B-1----:R-:W-:Y:S01]  /*13e50*/  HMMA.16816.F32 R84, R152.reuse, R146, R84 ;  /* 0x000000929854723c */ /* 0x042fe20000001854 */
[----:B------:R-:W-:Y:S01]  /*13e60*/  FSEL R35, R35, -INF , !P3 ;  /* 0xff80000023237808 */ /* 0x000fe20005800000 */
[----:B------:R-:W-:Y:S01]  /*13e70*/  IMAD.U32 R140, RZ, RZ, UR6 ;  /* 0x00000006ff8c7e24 */ /* 0x000fe2000f8e00ff */
[-C--:B------:R-:W-:Y:S01]  /*13e80*/  ISETP.GE.AND P3, PT, R243, R0.reuse, PT ;  /* 0x00000000f300720c */ /* 0x080fe20003f66270 */
[----:B------:R-:W-:Y:S01]  /*13e90*/  FFMA.FTZ R141, R180, UR4, R105 ;  /* 0x00000004b48d7c23 */ /* 0x000fe20008010069 */
[----:B------:R-:W-:Y:S02]  /*13ea0*/  FSEL R39, R39, -INF , !P5 ;  /* 0xff80000027277808 */ /* 0x000fe40006800000 */
[----:B------:R-:W-:Y:S01]  /*13eb0*/  FSEL R166, R166, -INF , !P6 ;  /* 0xff800000a6a67808 */ /* 0x000fe20007000000 */
[----:B------:R-:W-:Y:S01]  /*13ec0*/  HMMA.16816.F32 R92, R152, R142, R92 ;  /* 0x0000008e985c723c */ /* 0x000fe2000000185c */
[----:B------:R-:W-:-:S02]  /*13ed0*/  ISETP.GE.AND P5, PT, R246, R0, PT ;  /* 0x00000000f600720c */ /* 0x000fc40003fa6270 */
[-C--:B------:R-:W-:Y:S02]  /*13ee0*/  ISETP.GE.AND P6, PT, R185, R2.reuse, PT ;  /* 0x00000002b900720c */ /* 0x080fe40003fc6270 */
[----:B------:R-:W-:Y:S02]  /*13ef0*/  FSEL R170, R170, -INF , !P4 ;  /* 0xff800000aaaa7808 */ /* 0x000fe40006000000 */
[----:B------:R-:W-:Y:S01]  /*13f00*/  FSEL R57, R239, -INF , !P3 ;  /* 0xff800000ef397808 */ /* 0x000fe20005800000 */
[----:B----4-:R-:W-:Y:S01]  /*13f10*/  HMMA.16816.F32 R80, R152, R136, R80 ;  /* 0x000000889850723c */ /* 0x010fe20000001850 */
[-C--:B------:R-:W-:Y:S01]  /*13f20*/  ISETP.GE.AND P4, PT, R177, R2.reuse, PT ;  /* 0x00000002b100720c */ /* 0x080fe20003f86270 */
[----:B------:R-:W-:Y:S01]  /*13f30*/  IMAD.U32 R143, RZ, RZ, UR6 ;  /* 0x00000006ff8f7e24 */ /* 0x000fe2000f8e00ff */
[----:B------:R-:W-:Y:S02]  /*13f40*/  ISETP.GE.AND P3, PT, R251, R2, PT ;  /* 0x00000002fb00720c */ /* 0x000fe40003f66270 */
[----:B------:R-:W-:-:S02]  /*13f50*/  FSEL R59, R59, -INF , !P5 ;  /* 0xff8000003b3b7808 */ /* 0x000fc40006800000 */
[----:B------:R-:W-:Y:S01]  /*13f60*/  FSEL R149, R149, -INF , !P0 ;  /* 0xff80000095957808 */ /* 0x000fe20004000000 */
[C---:B------:R-:W-:Y:S01]  /*13f70*/  HMMA.16816.F32 R88, R152.reuse, R144, R88 ;  /* 0x000000909858723c */ /* 0x040fe20000001858 */
[----:B------:R-:W-:Y:S01]  /*13f80*/  FSEL R11, R9, -INF , !P6 ;  /* 0xff800000090b7808 */ /* 0x000fe20007000000 */
[----:B------:R-:W-:Y:S01]  /*13f90*/  FFMA.FTZ R9, R173, UR4, R73 ;  /* 0x00000004ad097c23 */ /* 0x000fe20008010049 */
[----:B------:R-:W-:Y:S01]  /*13fa0*/  ISETP.GE.AND P5, PT, R238, R0, PT ;  /* 0x00000000ee00720c */ /* 0x000fe20003fa6270 */
[----:B------:R-:W-:Y:S01]  /*13fb0*/  IMAD.U32 R137, RZ, RZ, UR6 ;  /* 0x00000006ff897e24 */ /* 0x000fe2000f8e00ff */
[-C--:B------:R-:W-:Y:S02]  /*13fc0*/  ISETP.GE.AND P0, PT, R242, R2.reuse, PT ;  /* 0x00000002f200720c */ /* 0x080fe40003f06270 */
[----:B------:R-:W-:Y:S01]  /*13fd0*/  ISETP.GE.AND P6, PT, R244, R2, PT ;  /* 0x00000002f400720c */ /* 0x000fe20003fc6270 */
[----:B------:R-:W-:Y:S01]  /*13fe0*/  HMMA.16816.F32 R76, R152, R138, R76 ;  /* 0x0000008a984c723c */ /* 0x000fe2000000184c */
[----:B------:R-:W-:-:S02]  /*13ff0*/  FSEL R5, R5, -INF , !P4 ;  /* 0xff80000005057808 */ /* 0x000fc40006000000 */
[----:B------:R-:W-:Y:S01]  /*14000*/  FSEL R75, R49, -INF , !P3 ;  /* 0xff800000314b7808 */ /* 0x000fe20005800000 */
[----:B------:R-:W-:Y:S01]  /*14010*/  FFMA.FTZ R49, R182, UR4, R127 ;  /* 0x00000004b6317c23 */ /* 0x000fe2000801007f */
[----:B------:R-:W-:Y:S02]  /*14020*/  IADD3 R241, R158, 0x21, RZ ;  /* 0x000000219ef17810 */ /* 0x000fe40007ffe0ff */
[----:B------:R-:W-:Y:S02]  /*14030*/  ISETP.GE.AND P4, PT, R247, R2, PT ;  /* 0x00000002f700720c */ /* 0x000fe40003f86270 */
[----:B------:R-:W-:Y:S02]  /*14040*/  ISETP.GE.AND P3, PT, R242, R0, PT ;  /* 0x00000000f200720c */ /* 0x000fe40003f66270 */
[----:B------:R-:W-:Y:S02]  /*14050*/  FSEL R125, R47, -INF , !P5 ;  /* 0xff8000002f7d7808 */ /* 0x000fe40006800000 */
[----:B------:R-:W-:-:S02]  /*14060*/  FSEL R47, R15, -INF , !P0 ;  /* 0xff8000000f2f7808 */ /* 0x000fc40004000000 */
[----:B------:R-:W-:Y:S02]  /*14070*/  FSEL R9, R9, -INF , !P2 ;  /* 0xff80000009097808 */ /* 0x000fe40005000000 */
[----:B------:R-:W-:Y:S01]  /*14080*/  FSEL R148, R69, -INF , !P6 ;  /* 0xff80000045947808 */ /* 0x000fe20007000000 */
[----:B------:R-:W-:Y:S01]  /*14090*/  FFMA.FTZ R69, R171, UR4, R53 ;  /* 0x00000004ab457c23 */ /* 0x000fe20008010035 */
[-C--:B------:R-:W-:Y:S01]  /*140a0*/  ISETP.GE.AND P0, PT, R241, R2.reuse, PT ;  /* 0x00000002f100720c */ /* 0x080fe20003f06270 */
[----:B------:R-:W1:Y:S01]  /*140b0*/  I2F R53, R187 ;  /* 0x000000bb00357306 */ /* 0x000e620000201400 */
[----:B------:R-:W-:Y:S02]  /*140c0*/  ISETP.GE.AND P2, PT, R243, R2, PT ;  /* 0x00000002f300720c */ /* 0x000fe40003f46270 */
[----:B------:R-:W-:Y:S02]  /*140d0*/  FSEL R65, R65, -INF , !P4 ;  /* 0xff80000041417808 */ /* 0x000fe40006000000 */
[----:B------:R-:W-:-:S02]  /*140e0*/  IADD3 R179, R158, 0x39, RZ ;  /* 0x000000399eb37810 */ /* 0x000fc40007ffe0ff */
[-C--:B------:R-:W-:Y:S02]  /*140f0*/  ISETP.GE.AND P4, PT, R252, R2.reuse, PT ;  /* 0x00000002fc00720c */ /* 0x080fe40003f86270 */
[----:B------:R-:W-:Y:S01]  /*14100*/  FSEL R15, R49, -INF , !P3 ;  /* 0xff800000310f7808 */ /* 0x000fe20005800000 */
[----:B------:R-:W-:Y:S01]  /*14110*/  FFMA.FTZ R49, R248, UR4, R119 ;  /* 0x00000004f8317c23 */ /* 0x000fe20008010077 */
[----:B------:R-:W-:Y:S01]  /*14120*/  ISETP.GE.AND P6, PT, R246, R2, PT ;  /* 0x00000002f600720c */ /* 0x000fe20003fc6270 */
[----:B------:R-:W2:Y:S01]  /*14130*/  I2F R164, R179 ;  /* 0x000000b300a47306 */ /* 0x000ea20000201400 */
[-C--:B------:R-:W-:Y:S01]  /*14140*/  ISETP.GE.AND P5, PT, R250, R0.reuse, PT ;  /* 0x00000000fa00720c */ /* 0x080fe20003fa6270 */
[----:B------:R-:W-:Y:S01]  /*14150*/  FFMA.FTZ R119, R176, UR4, R113 ;  /* 0x00000004b0777c23 */ /* 0x000fe20008010071 */
[----:B------:R-:W-:Y:S01]  /*14160*/  FSEL R63, R7, -INF , !P2 ;  /* 0xff800000073f7808 */ /* 0x000fe20005000000 */
[----:B------:R-:W-:Y:S01]  /*14170*/  FFMA.FTZ R7, R159, UR4, R130 ;  /* 0x000000049f077c23 */ /* 0x000fe20008010082 */
[----:B------:R-:W-:Y:S01]  /*14180*/  IADD3 R178, R158, 0x41, RZ ;  /* 0x000000419eb27810 */ /* 0x000fe20007ffe0ff */
[----:B-1----:R-:W-:Y:S01]  /*14190*/  FFMA.FTZ R85, R53, UR4, R85 ;  /* 0x0000000435557c23 */ /* 0x002fe20008010055 */
[----:B------:R-:W-:Y:S01]  /*141a0*/  ISETP.GE.AND P2, PT, R252, R0, PT ;  /* 0x00000000fc00720c */ /* 0x000fe20003f46270 */
[----:B------:R-:W1:Y:S01]  /*141b0*/  I2F R151, R179 ;  /* 0x000000b300977306 */ /* 0x000e620000201400 */
[----:B------:R-:W-:Y:S01]  /*141c0*/  FSEL R69, R69, -INF , !P4 ;  /* 0xff80000045457808 */ /* 0x000fe20006000000 */
[----:B------:R-:W-:Y:S01]  /*141d0*/  IMAD.U32 R53, RZ, RZ, UR6 ;  /* 0x00000006ff357e24 */ /* 0x000fe2000f8e00ff */
[----:B------:R-:W-:-:S02]  /*141e0*/  FSEL R67, R67, -INF , !P6 ;  /* 0xff80000043437808 */ /* 0x000fc40007000000 */
[----:B------:R-:W-:Y:S02]  /*141f0*/  LOP3.LUT P4, RZ, R133, 0x2, RZ, 0xc0, !PT ;  /* 0x0000000285ff7812 */ /* 0x000fe4000788c0ff */
[-C--:B------:R-:W-:Y:S01]  /*14200*/  ISETP.GE.AND P6, PT, R238, R2.reuse, PT ;  /* 0x00000002ee00720c */ /* 0x080fe20003fc6270 */
[----:B------:R-:W3:Y:S01]  /*14210*/  I2F R160, R178 ;  /* 0x000000b200a07306 */ /* 0x000ee20000201400 */
[----:B------:R-:W-:Y:S01]  /*14220*/  FSEL R49, R49, -INF , !P5 ;  /* 0xff80000031317808 */ /* 0x000fe20006800000 */
[----:B--2---:R-:W-:Y:S01]  /*14230*/  FFMA.FTZ R144, R164, UR4, R103 ;  /* 0x00000004a4907c23 */ /* 0x004fe20008010067 */
[----:B------:R-:W-:Y:S01]  /*14240*/  LOP3.LUT R133, R133, 0xfffffffe, RZ, 0xc0, !PT ;  /* 0xfffffffe85857812 */ /* 0x000fe200078ec0ff */
[----:B------:R-:W-:Y:S01]  /*14250*/  IMAD.U32 R164, RZ, RZ, UR6 ;  /* 0x00000006ffa47e24 */ /* 0x000fe2000f8e00ff */
[----:B------:R-:W-:Y:S02]  /*14260*/  ISETP.GE.AND P5, PT, R179, R2, PT ;  /* 0x00000002b300720c */ /* 0x000fe40003fa6270 */
[C---:B------:R-:W-:Y:S01]  /*14270*/  IADD3 R185, R158.reuse, 0x49, RZ ;  /* 0x000000499eb97810 */ /* 0x040fe20007ffe0ff */
[----:B------:R-:W2:Y:S01]  /*14280*/  I2F R130, R187 ;  /* 0x000000bb00827306 */ /* 0x000ea20000201400 */
[----:B------:R-:W-:Y:S01]  /*14290*/  FSEL R73, R55, -INF , !P2 ;  /* 0xff80000037497808 */ /* 0x000fe20005000000 */
[----:B------:R-:W-:Y:S01]  /*142a0*/  FFMA.FTZ R55, R249, UR4, R117 ;  /* 0x00000004f9377c23 */ /* 0x000fe20008010075 */
[----:B------:R-:W-:Y:S01]  /*142b0*/  IADD3 R159, R158, 0x61, RZ ;  /* 0x000000619e9f7810 */ /* 0x000fe20007ffe0ff */
[----:B-1----:R-:W-:Y:S01]  /*142c0*/  FFMA.FTZ R151, R151, UR4, R101 ;  /* 0x0000000497977c23 */ /* 0x002fe20008010065 */
[----:B------:R-:W-:-:S02]  /*142d0*/  FSEL R7, R7, -INF , !P4 ;  /* 0xff80000007077808 */ /* 0x000fc40006000000 */
[----:B------:R-:W-:Y:S01]  /*142e0*/  FSEL R71, R51, -INF , !P1 ;  /* 0xff80000033477808 */ /* 0x000fe20004800000 */
[----:B------:R-:W-:Y:S01]  /*142f0*/  FFMA.FTZ R51, R237, UR4, R121 ;  /* 0x00000004ed337c23 */ /* 0x000fe20008010079 */
[----:B------:R-:W-:Y:S01]  /*14300*/  FSEL R127, R45, -INF , !P6 ;  /* 0xff8000002d7f7808 */ /* 0x000fe20007000000 */
[----:B------:R-:W1:Y:S01]  /*14310*/  I2F R172, R185 ;  /* 0x000000b900ac7306 */ /* 0x000e620000201400 */
[----:B------:R-:W-:Y:S01]  /*14320*/  ISETP.GE.AND P4, PT, R250, R2, PT ;  /* 0x00000002fa00720c */ /* 0x000fe20003f86270 */
[----:B------:R-:W-:Y:S01]  /*14330*/  IMAD.U32 R121, RZ, RZ, UR6 ;  /* 0x00000006ff797e24 */ /* 0x000fe2000f8e00ff */
[-C--:B------:R-:W-:Y:S01]  /*14340*/  ISETP.GE.AND P6, PT, R241, R0.reuse, PT ;  /* 0x00000000f100720c */ /* 0x080fe20003fc6270 */
[----:B------:R-:W-:Y:S01]  /*14350*/  FFMA.FTZ R45, R162, UR4, R123 ;  /* 0x00000004a22d7c23 */ /* 0x000fe2000801007b */
[----:B------:R-:W-:Y:S01]  /*14360*/  @P0 LOP3.LUT R133, R133, 0x1, RZ, 0xfc, !PT ;  /* 0x0000000185850812 */ /* 0x000fe200078efcff */
[----:B---3--:R-:W-:Y:S01]  /*14370*/  FFMA.FTZ R99, R160, UR4, R99 ;  /* 0x00000004a0637c23 */ /* 0x008fe20008010063 */
[----:B------:R-:W-:Y:S01]  /*14380*/  FSEL R55, R55, -INF , !P4 ;  /* 0xff80000037377808 */ /* 0x000fe20006000000 */
[----:B------:R-:W3:Y:S01]  /*14390*/  I2F R169, R159 ;  /* 0x0000009f00a97306 */ /* 0x000ee20000201400 */
[----:B------:R-:W-:Y:S01]  /*143a0*/  IADD3 R211, R158, 0x51, RZ ;  /* 0x000000519ed37810 */ /* 0x000fe20007ffe0ff */
[----:B--2---:R-:W-:Y:S01]  /*143b0*/  FFMA.FTZ R87, R130, UR4, R87 ;  /* 0x0000000482577c23 */ /* 0x004fe20008010057 */
[----:B------:R-:W-:Y:S01]  /*143c0*/  ISETP.GE.AND P1, PT, R245, R0, PT ;  /* 0x00000000f500720c */ /* 0x000fe20003f26270 */
[----:B------:R-:W-:Y:S01]  /*143d0*/  FFMA.FTZ R130, R157, UR4, R128 ;  /* 0x000000049d827c23 */ /* 0x000fe20008010080 */
[----:B------:R-:W-:Y:S01]  /*143e0*/  LOP3.LUT P4, RZ, R133, 0x1, RZ, 0xc0, !PT ;  /* 0x0000000185ff7812 */ /* 0x000fe2000788c0ff */
[----:B------:R-:W-:Y:S01]  /*143f0*/  IMAD.U32 R157, RZ, RZ, UR6 ;  /* 0x00000006ff9d7e24 */ /* 0x000fe2000f8e00ff */
[----:B------:R-:W-:Y:S01]  /*14400*/  FSEL R171, R161, -INF , !P6 ;  /* 0xff800000a1ab7808 */ /* 0x000fe20007000000 */
[----:B------:R-:W2:Y:S01]  /*14410*/  I2F R173, R185 ;  /* 0x000000b900ad7306 */ /* 0x000ea20000201400 */
[----:B------:R-:W-:Y:S01]  /*14420*/  LOP3.LUT R133, R133, 0xfffffffe, RZ, 0xc0, !PT ;  /* 0xfffffffe85857812 */ /* 0x000fe200078ec0ff */
[----:B-1----:R-:W-:Y:S01]  /*14430*/  FFMA.FTZ R160, R172, UR4, R95 ;  /* 0x00000004aca07c23 */ /* 0x002fe2000801005f */
[----:B------:R-:W-:-:S02]  /*14440*/  LOP3.LUT R161, R140, 0x80, R210, 0xfe, !PT ;  /* 0x000000808ca17812 */ /* 0x000fc400078efed2 */
[--C-:B------:R-:W-:Y:S01]  /*14450*/  LOP3.LUT R115, R121, 0x78, R210.reuse, 0xfe, !PT ;  /* 0x0000007879737812 */ /* 0x100fe200078efed2 */
[----:B------:R-:W-:Y:S01]  /*14460*/  FFMA.FTZ R121, R181, UR4, R109 ;  /* 0x00000004b5797c23 */ /* 0x000fe2000801006d */
[----:B------:R-:W-:Y:S01]  /*14470*/  FSEL R45, R45, -INF , !P1 ;  /* 0xff8000002d2d7808 */ /* 0x000fe20004800000 */
[----:B------:R-:W-:Y:S01]  /*14480*/  I2F R212, R211 ;  /* 0x000000d300d47306 */ /* 0x000fe20000201400 */
[C---:B------:R-:W-:Y:S01]  /*14490*/  ISETP.GE.AND P3, PT, R186.reuse, R2, PT ;  /* 0x00000002ba00720c */ /* 0x040fe20003f66270 */
[----:B---3--:R-:W-:Y:S01]  /*144a0*/  FFMA.FTZ R83, R169, UR4, R83 ;  /* 0x00000004a9537c23 */ /* 0x008fe20008010053 */
[----:B------:R-:W-:Y:S02]  /*144b0*/  ISETP.GE.AND P1, PT, R186, R0, PT ;  /* 0x00000000ba00720c */ /* 0x000fe40003f26270 */
[----:B------:R-:W-:Y:S02]  /*144c0*/  @P5 LOP3.LUT R133, R133, 0x1, RZ, 0xfc, !PT ;  /* 0x0000000185855812 */ /* 0x000fe400078efcff */
[----:B------:R-:W-:Y:S01]  /*144d0*/  IADD3 R182, R158, 0x69, RZ ;  /* 0x000000699eb67810 */ /* 0x000fe20007ffe0ff */
[----:B------:R-:W1:Y:S01]  /*144e0*/  I2F R184, R211 ;  /* 0x000000d300b87306 */ /* 0x000e620000201400 */
[--C-:B------:R-:W-:Y:S01]  /*144f0*/  LOP3.LUT R103, R143, 0x98, R210.reuse, 0xfe, !PT ;  /* 0x000000988f677812 */ /* 0x100fe200078efed2 */
[----:B--2---:R-:W-:Y:S01]  /*14500*/  FFMA.FTZ R93, R173, UR4, R93 ;  /* 0x00000004ad5d7c23 */ /* 0x004fe2000801005d */
[----:B------:R-:W-:Y:S01]  /*14510*/  FSEL R121, R121, -INF , !P3 ;  /* 0xff80000079797808 */ /* 0x000fe20005800000 */
[----:B------:R-:W-:Y:S01]  /*14520*/  IMAD.U32 R173, RZ, RZ, UR6 ;  /* 0x00000006ffad7e24 */ /* 0x000fe2000f8e00ff */
[----:B------:R-:W-:-:S02]  /*14530*/  LOP3.LUT R142, R140, 0x88, R210, 0xfe, !PT ;  /* 0x000000888c8e7812 */ /* 0x000fc400078efed2 */
[----:B------:R-:W-:Y:S01]  /*14540*/  ISETP.GE.AND P2, PT, R245, R2, PT ;  /* 0x00000002f500720c */ /* 0x000fe20003f46270 */
[----:B------:R-:W2:Y:S01]  /*14550*/  I2F R105, R161 ;  /* 0x000000a100697306 */ /* 0x000ea20000201400 */
[----:B------:R-:W-:Y:S02]  /*14560*/  LOP3.LUT P3, RZ, R133, 0x1, RZ, 0xc0, !PT ;  /* 0x0000000185ff7812 */ /* 0x000fe4000786c0ff */
[----:B------:R-:W-:Y:S02]  /*14570*/  FSEL R140, R111, -INF , !P1 ;  /* 0xff8000006f8c7808 */ /* 0x000fe40004800000 */
[----:B------:R-:W-:Y:S02]  /*14580*/  IADD3 R123, R158, 0x1, RZ ;  /* 0x000000019e7b7810 */ /* 0x000fe40007ffe0ff */
[----:B------:R-:W-:Y:S01]  /*14590*/  ISETP.GE.AND P1, PT, R178, R0, PT ;  /* 0x00000000b200720c */ /* 0x000fe20003f26270 */
[----:B------:R-:W3:Y:S01]  /*145a0*/  I2F R177, R178 ;  /* 0x000000b200b17306 */ /* 0x000ee20000201400 */
[----:B------:R-:W-:Y:S01]  /*145b0*/  LOP3.LUT R164, R164, 0xb0, R210, 0xfe, !PT ;  /* 0x000000b0a4a47812 */ /* 0x000fe200078efed2 */
[----:B-1----:R-:W-:Y:S01]  /*145c0*/  FFMA.FTZ R89, R184, UR4, R89 ;  /* 0x00000004b8597c23 */ /* 0x002fe20008010059 */
[----:B------:R-:W-:-:S02]  /*145d0*/  FSEL R51, R51, -INF , !P2 ;  /* 0xff80000033337808 */ /* 0x000fc40005000000 */
[----:B------:R-:W-:Y:S02]  /*145e0*/  FSEL R174, R151, -INF , !P3 ;  /* 0xff80000097ae7808 */ /* 0x000fe40005800000 */
[----:B------:R-:W-:Y:S01]  /*145f0*/  ISETP.GE.AND P2, PT, R236, R2, PT ;  /* 0x00000002ec00720c */ /* 0x000fe20003f46270 */
[----:B------:R-:W1:Y:S01]  /*14600*/  I2F R183, R159 ;  /* 0x0000009f00b77306 */ /* 0x000e620000201400 */
[-C--:B------:R-:W-:Y:S01]  /*14610*/  ISETP.GE.AND P3, PT, R185, R0.reuse, PT ;  /* 0x00000000b900720c */ /* 0x080fe20003f66270 */
[----:B--2---:R-:W-:Y:S01]  /*14620*/  FFMA.FTZ R138, R105, UR4, R34 ;  /* 0x00000004698a7c23 */ /* 0x004fe20008010022 */
[----:B------:R-:W-:Y:S02]  /*14630*/  FSEL R162, R99, -INF , !P1 ;  /* 0xff80000063a27808 */ /* 0x000fe40004800000 */
[----:B------:R-:W-:Y:S02]  /*14640*/  ISETP.GE.AND P1, PT, R159, R0, PT ;  /* 0x000000009f00720c */ /* 0x000fe40003f26270 */
[----:B------:R-:W-:Y:S01]  /*14650*/  ISETP.GE.AND P0, PT, R158, R2, PT ;  /* 0x000000029e00720c */ /* 0x000fe20003f06270 */
[----:B------:R-:W2:Y:S01]  /*14660*/  I2F R175, R182 ;  /* 0x000000b600af7306 */ /* 0x000ea20000201400 */
[--C-:B------:R-:W-:Y:S01]  /*14670*/  LOP3.LUT R147, R143, 0xa0, R210.reuse, 0xfe, !PT ;  /* 0x000000a08f937812 */ /* 0x100fe200078efed2 */
[----:B---3--:R-:W-:Y:S01]  /*14680*/  FFMA.FTZ R97, R177, UR4, R97 ;  /* 0x00000004b1617c23 */ /* 0x008fe20008010061 */
[----:B------:R-:W-:-:S02]  /*14690*/  LOP3.LUT R169, R53, 0xc8, R210, 0xfe, !PT ;  /* 0x000000c835a97812 */ /* 0x000fc400078efed2 */
[----:B------:R-:W-:Y:S02]  /*146a0*/  FSEL R119, R119, -INF , !P4 ;  /* 0xff80000077777808 */ /* 0x000fe40006000000 */
[-C--:B------:R-:W-:Y:S01]  /*146b0*/  ISETP.GE.AND P6, PT, R179, R0.reuse, PT ;  /* 0x00000000b300720c */ /* 0x080fe20003fc6270 */
[----:B------:R-:W3:Y:S01]  /*146c0*/  I2F R146, R103 ;  /* 0x0000006700927306 */ /* 0x000ee20000201400 */
[----:B------:R-:W-:Y:S01]  /*146d0*/  ISETP.GE.AND P4, PT, R236, R0, PT ;  /* 0x00000000ec00720c */ /* 0x000fe20003f86270 */
[----:B-1----:R-:W-:Y:S01]  /*146e0*/  FFMA.FTZ R81, R183, UR4, R81 ;  /* 0x00000004b7517c23 */ /* 0x002fe20008010051 */
[----:B------:R-:W-:Y:S02]  /*146f0*/  FSEL R141, R141, -INF , !P2 ;  /* 0xff8000008d8d7808 */ /* 0x000fe40005000000 */
[----:B------:R-:W-:Y:S02]  /*14700*/  FSEL R160, R160, -INF , !P3 ;  /* 0xff800000a0a07808 */ /* 0x000fe40005800000 */
[-C--:B------:R-:W-:Y:S01]  /*14710*/  ISETP.GE.AND P2, PT, R185, R2.reuse, PT ;  /* 0x00000002b900720c */ /* 0x080fe20003f46270 */
[----:B------:R-:W1:Y:S01]  /*14720*/  I2F R117, R182 ;  /* 0x000000b600757306 */ /* 0x000e620000201400 */
[----:B------:R-:W-:Y:S01]  /*14730*/  ISETP.GE.AND P3, PT, R159, R2, PT ;  /* 0x000000029f00720c */ /* 0x000fe20003f66270 */
[----:B------:R-:W-:Y:S01]  /*14740*/  FFMA.FTZ R159, R212, UR4, R91 ;  /* 0x00000004d49f7c23 */ /* 0x000fe2000801005b */
[----:B------:R-:W-:Y:S01]  /*14750*/  FSEL R151, R83, -INF , !P1 ;  /* 0xff80000053977808 */ /* 0x000fe20004800000 */
[----:B--2---:R-:W-:Y:S01]  /*14760*/  FFMA.FTZ R77, R175, UR4, R77 ;  /* 0x00000004af4d7c23 */ /* 0x004fe2000801004d */
[----:B------:R-:W-:Y:S01]  /*14770*/  FSEL R83, R130, -INF , !P0 ;  /* 0xff80000082537808 */ /* 0x000fe20004000000 */
[----:B------:R-:W-:Y:S01]  /*14780*/  FFMA.FTZ R130, R105, UR4, R32 ;  /* 0x0000000469827c23 */ /* 0x000fe20008010020 */
[----:B------:R-:W-:Y:S01]  /*14790*/  FSEL R144, R144, -INF , !P6 ;  /* 0xff80000090907808 */ /* 0x000fe20007000000 */
[----:B------:R-:W-:Y:S01]  /*147a0*/  I2F R113, R123 ;  /* 0x0000007b00717306 */ /* 0x000fe20000201400 */
[C---:B------:R-:W-:Y:S01]  /*147b0*/  LOP3.LUT R91, R143.reuse, 0xb8, R210, 0xfe, !PT ;  /* 0x000000b88f5b7812 */ /* 0x040fe200078efed2 */
[C---:B---3--:R-:W-:Y:S01]  /*147c0*/  FFMA.FTZ R20, R146.reuse, UR4, R20 ;  /* 0x0000000492147c23 */ /* 0x048fe20008010014 */
[----:B------:R-:W-:Y:S01]  /*147d0*/  LOP3.LUT R107, R143, 0x90, R210, 0xfe, !PT ;  /* 0x000000908f6b7812 */ /* 0x000fe200078efed2 */
[----:B------:R-:W-:Y:S01]  /*147e0*/  FFMA.FTZ R22, R146, UR4, R22 ;  /* 0x0000000492167c23 */ /* 0x000fe20008010016 */
[----:B------:R-:W-:-:S02]  /*147f0*/  FSEL R145, R150, -INF , !P4 ;  /* 0xff80000096917808 */ /* 0x000fc40006000000 */
[-C--:B------:R-:W-:Y:S01]  /*14800*/  ISETP.GE.AND P6, PT, R211, R2.reuse, PT ;  /* 0x00000002d300720c */ /* 0x080fe20003fc6270 */
[----:B------:R-:W2:Y:S01]  /*14810*/  I2F R111, R142 ;  /* 0x0000008e006f7306 */ /* 0x000ea20000201400 */
[-C--:B------:R-:W-:Y:S01]  /*14820*/  ISETP.GE.AND P0, PT, R161, R2.reuse, PT ;  /* 0x00000002a100720c */ /* 0x080fe20003f06270 */
[----:B-1----:R-:W-:Y:S01]  /*14830*/  FFMA.FTZ R79, R117, UR4, R79 ;  /* 0x00000004754f7c23 */ /* 0x002fe2000801004f */
[----:B------:R-:W-:Y:S02]  /*14840*/  ISETP.GE.AND P4, PT, R187, R2, PT ;  /* 0x00000002bb00720c */ /* 0x000fe40003f86270 */
[----:B------:R-:W-:Y:S02]  /*14850*/  FSEL R93, R93, -INF , !P2 ;  /* 0xff8000005d5d7808 */ /* 0x000fe40005000000 */
[----:B------:R-:W-:Y:S01]  /*14860*/  ISETP.GE.AND P2, PT, R187, R0, PT ;  /* 0x00000000bb00720c */ /* 0x000fe20003f46270 */
[----:B------:R-:W1:Y:S01]  /*14870*/  I2F R99, R164 ;  /* 0x000000a400637306 */ /* 0x000e620000201400 */
[----:B------:R-:W-:-:S02]  /*14880*/  LOP3.LUT R137, R137, 0xa8, R210, 0xfe, !PT ;  /* 0x000000a889897812 */ /* 0x000fc400078efed2 */
[-C--:B------:R-:W-:Y:S02]  /*14890*/  ISETP.GE.AND P5, PT, R178, R2.reuse, PT ;  /* 0x00000002b200720c */ /* 0x080fe40003fa6270 */
[----:B------:R-:W-:Y:S02]  /*148a0*/  FSEL R89, R89, -INF , !P6 ;  /* 0xff80000059597808 */ /* 0x000fe40007000000 */
[----:B------:R-:W-:Y:S01]  /*148b0*/  FSEL R130, R130, -INF , !P0 ;  /* 0xff80000082827808 */ /* 0x000fe20004000000 */
[----:B------:R-:W3:Y:S01]  /*148c0*/  I2F R237, R123 ;  /* 0x0000007b00ed7306 */ /* 0x000ee20000201400 */
[----:B------:R-:W-:Y:S01]  /*148d0*/  LOP3.LUT R154, R143, 0xc0, R210, 0xfe, !PT ;  /* 0x000000c08f9a7812 */ /* 0x000fe200078efed2 */
[----:B--2---:R-:W-:Y:S01]  /*148e0*/  FFMA.FTZ R28, R111, UR4, R28 ;  /* 0x000000046f1c7c23 */ /* 0x004fe2000801001c */
[----:B------:R-:W-:Y:S02]  /*148f0*/  ISETP.GE.AND P6, PT, R182, R2, PT ;  /* 0x00000002b600720c */ /* 0x000fe40003fc6270 */
[----:B------:R-:W-:-:S02]  /*14900*/  FSEL R85, R85, -INF , !P4 ;  /* 0xff80000055557808 */ /* 0x000fc40006000000 */
[----:B------:R-:W-:Y:S01]  /*14910*/  ISETP.GE.AND P0, PT, R103, R2, PT ;  /* 0x000000026700720c */ /* 0x000fe20003f06270 */
[----:B------:R2:W4:Y:S01]  /*14920*/  I2F R109, R115 ;  /* 0x00000073006d7306 */ /* 0x0005220000201400 */
[----:B------:R-:W-:Y:S01]  /*14930*/  ISETP.GE.AND P4, PT, R182, R0, PT ;  /* 0x00000000b600720c */ /* 0x000fe20003f86270 */
[----:B-1----:R-:W-:Y:S01]  /*14940*/  FFMA.FTZ R8, R99, UR4, R8 ;  /* 0x0000000463087c23 */ /* 0x002fe20008010008 */
[----:B------:R-:W-:Y:S02]  /*14950*/  FSEL R158, R87, -INF , !P2 ;  /* 0xff800000579e7808 */ /* 0x000fe40005000000 */
[C---:B------:R-:W-:Y:S02]  /*14960*/  ISETP.GE.AND P2, PT, R115.reuse, R2, PT ;  /* 0x000000027300720c */ /* 0x040fe40003f46270 */
[-C--:B------:R-:W-:Y:S01]  /*14970*/  ISETP.GE.AND P1, PT, R115, R0.reuse, PT ;  /* 0x000000007300720c */ /* 0x080fe20003f26270 */
[----:B------:R-:W1:Y:S01]  /*14980*/  I2F R136, R147 ;  /* 0x0000009300887306 */ /* 0x000e620000201400 */
[----:B------:R-:W-:Y:S01]  /*14990*/  FSEL R97, R97, -INF , !P5 ;  /* 0xff80000061617808 */ /* 0x000fe20006800000 */
[----:B---3--:R-:W-:Y:S01]  /*149a0*/  FFMA.FTZ R87, R237, UR4, R129 ;  /* 0x00000004ed577c23 */ /* 0x008fe20008010081 */
[----:B------:R-:W-:Y:S01]  /*149b0*/  FSEL R81, R81, -INF , !P3 ;  /* 0xff80000051517808 */ /* 0x000fe20005800000 */
[----:B------:R-:W-:Y:S01]  /*149c0*/  FFMA.FTZ R129, R111, UR4, R30 ;  /* 0x000000046f817c23 */ /* 0x000fe2000801001e */
[----:B------:R-:W-:-:S02]  /*149d0*/  ISETP.GE.AND P5, PT, R211, R0, PT ;  /* 0x00000000d300720c */ /* 0x000fc40003fa6270 */
[----:B------:R-:W-:Y:S01]  /*149e0*/  ISETP.GE.AND P3, PT, R123, R0, PT ;  /* 0x000000007b00720c */ /* 0x000fe20003f66270 */
[----:B------:R-:W3:Y:S01]  /*149f0*/  I2F R128, R169 ;  /* 0x000000a900807306 */ /* 0x000ee20000201400 */
[----:B--2---:R-:W-:Y:S01]  /*14a00*/  FFMA.FTZ R115, R113, UR4, R131 ;  /* 0x0000000471737c23 */ /* 0x004fe20008010083 */
[----:B------:R-:W-:Y:S01]  /*14a10*/  FSEL R77, R77, -INF , !P6 ;  /* 0xff8000004d4d7808 */ /* 0x000fe20007000000 */
[C---:B----4-:R-:W-:Y:S01]  /*14a20*/  FFMA.FTZ R36, R109.reuse, UR4, R36 ;  /* 0x000000046d247c23 */ /* 0x050fe20008010024 */
[----:B------:R-:W-:Y:S01]  /*14a30*/  FSEL R139, R20, -INF , !P0 ;  /* 0xff800000148b7808 */ /* 0x000fe20004000000 */
[----:B------:R-:W-:Y:S01]  /*14a40*/  FFMA.FTZ R143, R109, UR4, R38 ;  /* 0x000000046d8f7c23 */ /* 0x000fe20008010026 */
[----:B------:R-:W-:Y:S01]  /*14a50*/  LOP3.LUT R173, R173, 0xd8, R210, 0xfe, !PT ;  /* 0x000000d8adad7812 */ /* 0x000fe200078efed2 */
[----:B------:R-:W-:Y:S01]  /*14a60*/  IMAD.U32 R38, RZ, RZ, UR6 ;  /* 0x00000006ff267e24 */ /* 0x000fe2000f8e00ff */
[----:B------:R-:W2:Y:S01]  /*14a70*/  I2F R152, R91 ;  /* 0x0000005b00987306 */ /* 0x000ea20000201400 */
[----:B------:R-:W-:Y:S01]  /*14a80*/  FSEL R150, R79, -INF , !P4 ;  /* 0xff8000004f967808 */ /* 0x000fe20006000000 */
[----:B------:R-:W-:Y:S01]  /*14a90*/  IMAD.U32 R79, RZ, RZ, UR6 ;  /* 0x00000006ff4f7e24 */ /* 0x000fe2000f8e00ff */
[-C--:B------:R-:W-:Y:S01]  /*14aa0*/  ISETP.GE.AND P6, PT, R142, R2.reuse, PT ;  /* 0x000000028e00720c */ /* 0x080fe20003fc6270 */
[----:B-1----:R-:W-:Y:S01]  /*14ab0*/  FFMA.FTZ R16, R136, UR4, R16 ;  /* 0x0000000488107c23 */ /* 0x002fe20008010010 */
[-C--:B------:R-:W-:Y:S01]  /*14ac0*/  ISETP.GE.AND P0, PT, R164, R2.reuse, PT ;  /* 0x00000002a400720c */ /* 0x080fe20003f06270 */
[----:B------:R-:W-:Y:S01]  /*14ad0*/  FFMA.FTZ R109, R136, UR4, R18 ;  /* 0x00000004886d7c23 */ /* 0x000fe20008010012 */
[--C-:B------:R-:W-:Y:S01]  /*14ae0*/  LOP3.LUT R157, R157, 0xd0, R210.reuse, 0xfe, !PT ;  /* 0x000000d09d9d7812 */ /* 0x100fe200078efed2 */
[----:B------:R-:W1:Y:S01]  /*14af0*/  I2F R101, R107 ;  /* 0x0000006b00657306 */ /* 0x000e620000201400 */
[----:B------:R-:W-:Y:S01]  /*14b00*/  LOP3.LUT R131, R53, 0xe0, R210, 0xfe, !PT ;  /* 0x000000e035837812 */ /* 0x000fe200078efed2 */
[C---:B---3--:R-:W-:Y:S01]  /*14b10*/  FFMA.FTZ R68, R128.reuse, UR4, R68 ;  /* 0x0000000480447c23 */ /* 0x048fe20008010044 */
[----:B------:R-:W-:Y:S01]  /*14b20*/  FSEL R159, R159, -INF , !P5 ;  /* 0xff8000009f9f7808 */ /* 0x000fe20006800000 */
[----:B------:R-:W-:Y:S01]  /*14b30*/  IMAD.U32 R18, RZ, RZ, UR6 ;  /* 0x00000006ff127e24 */ /* 0x000fe2000f8e00ff */
[----:B------:R-:W-:Y:S01]  /*14b40*/  FSEL R53, R115, -INF , !P3 ;  /* 0xff80000073357808 */ /* 0x000fe20005800000 */
[----:B------:R-:W-:Y:S01]  /*14b50*/  FFMA.FTZ R128, R128, UR4, R70 ;  /* 0x0000000480807c23 */ /* 0x000fe20008010046 */
[----:B------:R-:W-:Y:S01]  /*14b60*/  ISETP.GE.AND P5, PT, R123, R2, PT ;  /* 0x000000027b00720c */ /* 0x000fe20003fa6270 */
[----:B------:R-:W3:Y:S01]  /*14b70*/  I2F R95, R137 ;  /* 0x00000089005f7306 */ /* 0x000ee20000201400 */
[----:B------:R-:W-:Y:S01]  /*14b80*/  ISETP.GE.AND P3, PT, R142, R0, PT ;  /* 0x000000008e00720c */ /* 0x000fe20003f66270 */
[----:B--2---:R-:W-:Y:S01]  /*14b90*/  FFMA.FTZ R4, R152, UR4, R4 ;  /* 0x0000000498047c23 */ /* 0x004fe20008010004 */
[----:B------:R-:W-:Y:S01]  /*14ba0*/  FSEL R175, R28, -INF , !P6 ;  /* 0xff8000001caf7808 */ /* 0x000fe20007000000 */
[----:B------:R-:W-:Y:S01]  /*14bb0*/  IMAD.U32 R20, RZ, RZ, UR6 ;  /* 0x00000006ff147e24 */ /* 0x000fe2000f8e00ff */
[----:B------:R-:W-:Y:S01]  /*14bc0*/  FSEL R8, R8, -INF , !P0 ;  /* 0xff80000008087808 */ /* 0x000fe20004000000 */
[----:B------:R-:W-:Y:S01]  /*14bd0*/  IMAD.U32 R28, RZ, RZ, UR6 ;  /* 0x00000006ff1c7e24 */ /* 0x000fe2000f8e00ff */
[-C--:B------:R-:W-:Y:S01]  /*14be0*/  ISETP.GE.AND P6, PT, R147, R2.reuse, PT ;  /* 0x000000029300720c */ /* 0x080fe20003fc6270 */
[----:B------:R-:W2:Y:S01]  /*14bf0*/  I2F R153, R154 ;  /* 0x0000009a00997306 */ /* 0x000ea20000201400 */
[----:B------:R-:W-:Y:S01]  /*14c00*/  ISETP.GE.AND P0, PT, R169, R2, PT ;  /* 0x00000002a900720c */ /* 0x000fe20003f06270 */
[----:B-1----:R-:W-:Y:S01]  /*14c10*/  FFMA.FTZ R24, R101, UR4, R24 ;  /* 0x0000000465187c23 */ /* 0x002fe20008010018 */
[----:B------:R-:W-:Y:S01]  /*14c20*/  LOP3.LUT R142, R79, 0xe8, R210, 0xfe, !PT ;  /* 0x000000e84f8e7812 */ /* 0x000fe200078efed2 */
[----:B------:R-:W-:Y:S01]  /*14c30*/  FFMA.FTZ R26, R101, UR4, R26 ;  /* 0x00000004651a7c23 */ /* 0x000fe2000801001a */
[----:B------:R-:W-:-:S02]  /*14c40*/  FSEL R79, R36, -INF , !P2 ;  /* 0xff800000244f7808 */ /* 0x000fc40005000000 */
[-C--:B------:R-:W-:Y:S01]  /*14c50*/  ISETP.GE.AND P2, PT, R103, R0.reuse, PT ;  /* 0x000000006700720c */ /* 0x080fe20003f46270 */
[----:B------:R-:W-:Y:S01]  /*14c60*/  I2F R172, R173 ;  /* 0x000000ad00ac7306 */ /* 0x000fe20000201400 */
[----:B------:R-:W-:Y:S01]  /*14c70*/  FSEL R129, R129, -INF , !P3 ;  /* 0xff80000081817808 */ /* 0x000fe20005800000 */
[----:B---3--:R-:W-:Y:S01]  /*14c80*/  FFMA.FTZ R12, R95, UR4, R12 ;  /* 0x000000045f0c7c23 */ /* 0x008fe2000801000c */
[-C--:B------:R-:W-:Y:S01]  /*14c90*/  ISETP.GE.AND P4, PT, R161, R0.reuse, PT ;  /* 0x00000000a100720c */ /* 0x080fe20003f86270 */
[----:B------:R-:W-:Y:S01]  /*14ca0*/  FFMA.FTZ R105, R95, UR4, R14 ;  /* 0x000000045f697c23 */ /* 0x000fe2000801000e */
[----:B------:R-:W-:Y:S01]  /*14cb0*/  ISETP.GE.AND P3, PT, R147, R0, PT ;  /* 0x000000009300720c */ /* 0x000fe20003f66270 */
[----:B------:R-:W-:Y:S01]  /*14cc0*/  IMAD.U32 R147, RZ, RZ, UR6 ;  /* 0x00000006ff937e24 */ /* 0x000fe2000f8e00ff */
[----:B------:R-:W-:Y:S01]  /*14cd0*/  FSEL R136, R16, -INF , !P6 ;  /* 0xff80000010887808 */ /* 0x000fe20007000000 */
[----:B------:R-:W-:Y:S01]  /*14ce0*/  I2F R123, R157 ;  /* 0x0000009d007b7306 */ /* 0x000fe20000201400 */
[----:B------:R-:W-:Y:S01]  /*14cf0*/  FSEL R146, R68, -INF , !P0 ;  /* 0xff80000044927808 */ /* 0x000fe20004000000 */
[----:B------:R-:W-:Y:S01]  /*14d00*/  FFMA.FTZ R16, R99, UR4, R10 ;  /* 0x0000000463107c23 */ /* 0x000fe2000801000a */
[----:B------:R-:W-:Y:S01]  /*14d10*/  FSEL R87, R87, -INF , !P5 ;  /* 0xff80000057577808 */ /* 0x000fe20006800000 */
[----:B------:R-:W-:Y:S01]  /*14d20*/  IMAD.U32 R161, RZ, RZ, UR6 ;  /* 0x00000006ffa17e24 */ /* 0x000fe2000f8e00ff */
[-C--:B------:R-:W-:Y:S01]  /*14d30*/  ISETP.GE.AND P6, PT, R91, R2.reuse, PT ;  /* 0x000000025b00720c */ /* 0x080fe20003fc6270 */
[----:B------:R-:W-:Y:S01]  /*14d40*/  IMAD.U32 R95, RZ, RZ, UR6 ;  /* 0x00000006ff5f7e24 */ /* 0x000fe2000f8e00ff */
[-C--:B------:R-:W-:Y:S01]  /*14d50*/  ISETP.GE.AND P0, PT, R131, R2.reuse, PT ;  /* 0x000000028300720c */ /* 0x080fe20003f06270 */
[----:B------:R-:W1:Y:S01]  /*14d60*/  I2F R113, R131 ;  /* 0x0000008300717306 */ /* 0x000e620000201400 */
[----:B------:R-:W-:-:S02]  /*14d70*/  ISETP.GE.AND P5, PT, R107, R2, PT ;  /* 0x000000026b00720c */ /* 0x000fc40003fa6270 */
[----:B------:R-:W-:Y:S01]  /*14d80*/  FSEL R115, R22, -INF , !P2 ;  /* 0xff80000016737808 */ /* 0x000fe20005000000 */
[----:B------:R-:W-:Y:S01]  /*14d90*/  FFMA.FTZ R22, R152, UR4, R6 ;  /* 0x0000000498167c23 */ /* 0x000fe20008010006 */
[----:B------:R-:W-:Y:S02]  /*14da0*/  FSEL R138, R138, -INF , !P4 ;  /* 0xff8000008a8a7808 */ /* 0x000fe40006000000 */
[----:B------:R-:W-:Y:S01]  /*14db0*/  FSEL R109, R109, -INF , !P3 ;  /* 0xff8000006d6d7808 */ /* 0x000fe20005800000 */
[----:B------:R-:W-:Y:S01]  /*14dc0*/  I2F R36, R142 ;  /* 0x0000008e00247306 */ /* 0x000fe20000201400 */
[----:B------:R-:W-:Y:S02]  /*14dd0*/  ISETP.GE.AND P4, PT, R137, R2, PT ;  /* 0x000000028900720c */ /* 0x000fe40003f86270 */
[-C--:B------:R-:W-:Y:S02]  /*14de0*/  ISETP.GE.AND P3, PT, R91, R0.reuse, PT ;  /* 0x000000005b00720c */ /* 0x080fe40003f66270 */
[----:B------:R-:W-:Y:S01]  /*14df0*/  FSEL R6, R4, -INF , !P6 ;  /* 0xff80000004067808 */ /* 0x000fe20007000000 */
[----:B--2---:R-:W-:Y:S01]  /*14e00*/  FFMA.FTZ R4, R153, UR4, R72 ;  /* 0x0000000499047c23 */ /* 0x004fe20008010048 */
[----:B------:R-:W-:Y:S01]  /*14e10*/  FSEL R143, R143, -INF , !P1 ;  /* 0xff8000008f8f7808 */ /* 0x000fe20004800000 */
[----:B------:R-:W-:Y:S01]  /*14e20*/  FFMA.FTZ R153, R153, UR4, R74 ;  /* 0x0000000499997c23 */ /* 0x000fe2000801004a */
[----:B------:R-:W-:Y:S01]  /*14e30*/  FSEL R155, R24, -INF , !P5 ;  /* 0xff800000189b7808 */ /* 0x000fe20006800000 */
[----:B------:R-:W-:Y:S01]  /*14e40*/  IMAD.U32 R24, RZ, RZ, UR6 ;  /* 0x00000006ff187e24 */ /* 0x000fe2000f8e00ff */
[-C--:B------:R-:W-:Y:S01]  /*14e50*/  ISETP.GE.AND P2, PT, R164, R0.reuse, PT ;  /* 0x00000000a400720c */ /* 0x080fe20003f46270 */
[----:B-1----:R-:W-:Y:S01]  /*14e60*/  FFMA.FTZ R56, R113, UR4, R56 ;  /* 0x0000000471387c23 */ /* 0x002fe20008010038 */
[----:B------:R-:W-:Y:S01]  /*14e70*/  ISETP.GE.AND P1, PT, R107, R0, PT ;  /* 0x000000006b00720c */ /* 0x000fe20003f26270 */
[----:B------:R-:W-:Y:S01]  /*14e80*/  IMAD.U32 R107, RZ, RZ, UR6 ;  /* 0x00000006ff6b7e24 */ /* 0x000fe2000f8e00ff */
[----:B------:R-:W-:-:S02]  /*14e90*/  ISETP.GE.AND P5, PT, R154, R2, PT ;  /* 0x000000029a00720c */ /* 0x000fc40003fa6270 */
[C-C-:B------:R-:W-:Y:S02]  /*14ea0*/  LOP3.LUT R91, R18.reuse, 0x20, R210.reuse, 0xfe, !PT ;  /* 0x00000020125b7812 */ /* 0x140fe400078efed2 */
[----:B------:R-:W-:Y:S02]  /*14eb0*/  LOP3.LUT R152, R18, 0x30, R210, 0xfe, !PT ;  /* 0x0000003012987812 */ /* 0x000fe400078efed2 */
[----:B------:R-:W-:Y:S01]  /*14ec0*/  FSEL R12, R12, -INF , !P4 ;  /* 0xff8000000c0c7808 */ /* 0x000fe20006000000 */
[----:B------:R-:W-:Y:S01]  /*14ed0*/  I2F R14, R91 ;  /* 0x0000005b000e7306 */ /* 0x000fe20000201400 */
[----:B------:R-:W-:Y:S01]  /*14ee0*/  FSEL R18, R22, -INF , !P3 ;  /* 0xff80000016127808 */ /* 0x000fe20005800000 */
[----:B------:R-:W-:Y:S01]  /*14ef0*/  IMAD.U32 R22, RZ, RZ, UR6 ;  /* 0x00000006ff167e24 */ /* 0x000fe2000f8e00ff */
[----:B------:R-:W-:Y:S02]  /*14f00*/  FSEL R16, R16, -INF , !P2 ;  /* 0xff80000010107808 */ /* 0x000fe40005000000 */
[----:B------:R-:W-:-:S02]  /*14f10*/  ISETP.GE.AND P6, PT, R157, R2, PT ;  /* 0x000000029d00720c */ /* 0x000fc40003fc6270 */
[-C--:B------:R-:W-:Y:S01]  /*14f20*/  ISETP.GE.AND P4, PT, R157, R0.reuse, PT ;  /* 0x000000009d00720c */ /* 0x080fe20003f86270 */
[----:B------:R-:W-:Y:S01]  /*14f30*/  FFMA.FTZ R157, R172, UR4, R60 ;  /* 0x00000004ac9d7c23 */ /* 0x000fe2000801003c */
[----:B------:R-:W-:Y:S01]  /*14f40*/  LOP3.LUT R133, R133, 0xfffffffd, RZ, 0xc0, !PT ;  /* 0xfffffffd85857812 */ /* 0x000fe200078ec0ff */
[----:B------:R-:W1:Y:S01]  /*14f50*/  I2F R99, R152 ;  /* 0x0000009800637306 */ /* 0x000e620000201400 */
[C-C-:B------:R-:W-:Y:S02]  /*14f60*/  LOP3.LUT R32, R38.reuse, 0xf0, R210.reuse, 0xfe, !PT ;  /* 0x000000f026207812 */ /* 0x140fe400078efed2 */
[----:B------:R-:W-:Y:S02]  /*14f70*/  LOP3.LUT R30, R38, 0xf8, R210, 0xfe, !PT ;  /* 0x000000f8261e7812 */ /* 0x000fe400078efed2 */
[----:B------:R-:W-:Y:S01]  /*14f80*/  FSEL R117, R26, -INF , !P1 ;  /* 0xff8000001a757808 */ /* 0x000fe20004800000 */
[----:B------:R-:W-:Y:S01]  /*14f90*/  FFMA.FTZ R26, R123, UR4, R66 ;  /* 0x000000047b1a7c23 */ /* 0x000fe20008010042 */
[-C--:B------:R-:W-:Y:S01]  /*14fa0*/  ISETP.GE.AND P2, PT, R169, R0.reuse, PT ;  /* 0x00000000a900720c */ /* 0x080fe20003f46270 */
[----:B------:R-:W-:Y:S01]  /*14fb0*/  FFMA.FTZ R169, R123, UR4, R64 ;  /* 0x000000047ba97c23 */ /* 0x000fe20008010040 */
[----:B------:R-:W-:Y:S01]  /*14fc0*/  FSEL R4, R4, -INF , !P5 ;  /* 0xff80000004047808 */ /* 0x000fe20006800000 */
[----:B------:R-:W2:Y:S01]  /*14fd0*/  I2F R34, R32 ;  /* 0x0000002000227306 */ /* 0x000ea20000201400 */
[----:B------:R-:W-:Y:S01]  /*14fe0*/  ISETP.GE.AND P1, PT, R137, R0, PT ;  /* 0x000000008900720c */ /* 0x000fe20003f26270 */
[----:B------:R-:W-:Y:S01]  /*14ff0*/  IMAD.U32 R123, RZ, RZ, UR6 ;  /* 0x00000006ff7b7e24 */ /* 0x000fe2000f8e00ff */
[----:B------:R-:W-:-:S02]  /*15000*/  ISETP.GE.AND P5, PT, R173, R2, PT ;  /* 0x00000002ad00720c */ /* 0x000fc40003fa6270 */
[----:B------:R-:W-:Y:S01]  /*15010*/  @P0 LOP3.LUT R133, R133, 0x2, RZ, 0xfc, !PT ;  /* 0x0000000285850812 */ /* 0x000fe200078efcff */
[----:B-1----:R-:W-:Y:S01]  /*15020*/  FFMA.FTZ R104, R99, UR4, R104 ;  /* 0x0000000463687c23 */ /* 0x002fe20008010068 */
[----:B------:R-:W-:Y:S01]  /*15030*/  LOP3.LUT R70, R22, 0x40, R210, 0xfe, !PT ;  /* 0x0000004016467812 */ /* 0x000fe200078efed2 */
[----:B------:R-:W1:Y:S01]  /*15040*/  I2F R38, R30 ;  /* 0x0000001e00267306 */ /* 0x000e620000201400 */
[----:B------:R-:W-:Y:S02]  /*15050*/  FSEL R105, R105, -INF , !P1 ;  /* 0xff80000069697808 */ /* 0x000fe40004800000 */
[----:B------:R-:W-:Y:S01]  /*15060*/  FSEL R22, R128, -INF , !P2 ;  /* 0xff80000080167808 */ /* 0x000fe20005000000 */
[----:B------:R-:W-:Y:S01]  /*15070*/  IMAD.U32 R128, RZ, RZ, UR6 ;  /* 0x00000006ff807e24 */ /* 0x000fe2000f8e00ff */
[----:B------:R-:W-:Y:S02]  /*15080*/  FSEL R157, R157, -INF , !P5 ;  /* 0xff8000009d9d7808 */ /* 0x000fe40006800000 */
[----:B------:R-:W-:Y:S01]  /*15090*/  ISETP.GE.AND P1, PT, R154, R0, PT ;  /* 0x000000009a00720c */ /* 0x000fe20003f26270 */
[----:B--2---:R-:W-:Y:S01]  /*150a0*/  FFMA.FTZ R50, R34, UR4, R50 ;  /* 0x0000000422327c23 */ /* 0x004fe20008010032 */
[----:B------:R-:W-:Y:S01]  /*150b0*/  FSEL R169, R169, -INF , !P6 ;  /* 0xff800000a9a97808 */ /* 0x000fe20007000000 */
[----:B------:R-:W2:Y:S01]  /*150c0*/  I2F R68, R70 ;  /* 0x0000004600447306 */ /* 0x000ea20000201400 */
[----:B------:R-:W-:-:S02]  /*150d0*/  ISETP.GE.AND P5, PT, R32, R2, PT ;  /* 0x000000022000720c */ /* 0x000fc40003fa6270 */
[-C--:B------:R-:W-:Y:S01]  /*150e0*/  ISETP.GE.AND P2, PT, R32, R0.reuse, PT ;  /* 0x000000002000720c */ /* 0x080fe20003f46270 */
[----:B------:R-:W-:Y:S01]  /*150f0*/  FFMA.FTZ R32, R113, UR4, R58 ;  /* 0x0000000471207c23 */ /* 0x000fe2000801003a */
[----:B------:R-:W-:Y:S01]  /*15100*/  LOP3.LUT P6, RZ, R133, 0x2, RZ, 0xc0, !PT ;  /* 0x0000000285ff7812 */ /* 0x000fe200078cc0ff */
[C---:B-1----:R-:W-:Y:S01]  /*15110*/  FFMA.FTZ R46, R38.reuse, UR4, R46 ;  /* 0x00000004262e7c23 */ /* 0x042fe2000801002e */
[----:B------:R-:W-:Y:S01]  /*15120*/  ISETP.GE.AND P3, PT, R131, R0, PT ;  /* 0x000000008300720c */ /* 0x000fe20003f66270 */
[----:B------:R-:W-:Y:S01]  /*15130*/  FFMA.FTZ R44, R38, UR4, R44 ;  /* 0x00000004262c7c23 */ /* 0x000fe2000801002c */
[--C-:B------:R-:W-:Y:S02]  /*15140*/  LOP3.LUT R64, R24, 0x48, R210.reuse, 0xfe, !PT ;  /* 0x0000004818407812 */ /* 0x100fe400078efed2 */
[--C-:B------:R-:W-:Y:S02]  /*15150*/  LOP3.LUT R147, R147, 0x10, R210.reuse, 0xfe, !PT ;  /* 0x0000001093937812 */ /* 0x100fe400078efed2 */
[----:B------:R-:W-:Y:S01]  /*15160*/  LOP3.LUT R74, R20, 0x38, R210, 0xfe, !PT ;  /* 0x00000038144a7812 */ /* 0x000fe200078efed2 */
[----:B------:R-:W-:Y:S01]  /*15170*/  I2F R66, R64 ;  /* 0x0000004000427306 */ /* 0x000fe20000201400 */
[----:B------:R-:W-:Y:S01]  /*15180*/  FSEL R24, R26, -INF , !P4 ;  /* 0xff8000001a187808 */ /* 0x000fe20006000000 */
[----:B------:R-:W-:Y:S01]  /*15190*/  FFMA.FTZ R26, R172, UR4, R62 ;  /* 0x00000004ac1a7c23 */ /* 0x000fe2000801003e */
[----:B------:R-:W-:Y:S01]  /*151a0*/  LOP3.LUT R107, R107, 0x8, R210, 0xfe, !PT ;  /* 0x000000086b6b7812 */ /* 0x000fe200078efed2 */
[----:B--2---:R-:W-:Y:S01]  /*151b0*/  FFMA.FTZ R68, R68, UR4, R96 ;  /* 0x0000000444447c23 */ /* 0x004fe20008010060 */
[----:B------:R-:W-:-:S02]  /*151c0*/  FSEL R20, R153, -INF , !P1 ;  /* 0xff80000099147808 */ /* 0x000fc40004800000 */
[--C-:B------:R-:W-:Y:S01]  /*151d0*/  LOP3.LUT R161, R161, 0x18, R210.reuse, 0xfe, !PT ;  /* 0x00000018a1a17812 */ /* 0x100fe200078efed2 */
[----:B------:R-:W1:Y:S01]  /*151e0*/  I2F R103, R147 ;  /* 0x0000009300677306 */ /* 0x000e620000201400 */
[----:B------:R-:W-:Y:S02]  /*151f0*/  ISETP.GE.AND P1, PT, R173, R0, PT ;  /* 0x00000000ad00720c */ /* 0x000fe40003f26270 */
[----:B------:R-:W-:Y:S02]  /*15200*/  LOP3.LUT R58, R28, 0x60, R210, 0xfe, !PT ;  /* 0x000000601c3a7812 */ /* 0x000fe400078efed2 */
[----:B------:R-:W-:Y:S01]  /*15210*/  FSEL R137, R56, -INF , !P6 ;  /* 0xff80000038897808 */ /* 0x000fe20007000000 */
[----:B------:R-:W-:Y:S01]  /*15220*/  FFMA.FTZ R56, R36, UR4, R52 ;  /* 0x0000000424387c23 */ /* 0x000fe20008010034 */
[----:B------:R-:W-:Y:S01]  /*15230*/  FSEL R28, R32, -INF , !P3 ;  /* 0xff800000201c7808 */ /* 0x000fe20005800000 */
[----:B------:R-:W-:Y:S01]  /*15240*/  FFMA.FTZ R32, R36, UR4, R54 ;  /* 0x0000000424207c23 */ /* 0x000fe20008010036 */
[----:B------:R-:W-:Y:S01]  /*15250*/  ISETP.GE.AND P0, PT, R142, R2, PT ;  /* 0x000000028e00720c */ /* 0x000fe20003f06270 */
[----:B------:R2:W-:Y:S01]  /*15260*/  I2F R101, R107 ;  /* 0x0000006b00657306 */ /* 0x0005e20000201400 */
[----:B------:R-:W-:Y:S01]  /*15270*/  IMAD.U32 R36, RZ, RZ, UR6 ;  /* 0x00000006ff247e24 */ /* 0x000fe2000f8e00ff */
[----:B------:R-:W-:-:S02]  /*15280*/  FSEL R26, R26, -INF , !P1 ;  /* 0xff8000001a1a7808 */ /* 0x000fc40004800000 */
[C---:B------:R-:W-:Y:S02]  /*15290*/  ISETP.GE.AND P6, PT, R30.reuse, R2, PT ;  /* 0x000000021e00720c */ /* 0x040fe40003fc6270 */
[----:B------:R-:W-:Y:S02]  /*152a0*/  ISETP.GE.AND P1, PT, R30, R0, PT ;  /* 0x000000001e00720c */ /* 0x000fe40003f26270 */
[----:B------:R-:W3:Y:S01]  /*152b0*/  I2F R111, R161 ;  /* 0x000000a1006f7306 */ /* 0x000ee20000201400 */
[--C-:B------:R-:W-:Y:S02]  /*152c0*/  LOP3.LUT R95, R95, 0x28, R210.reuse, 0xfe, !PT ;  /* 0x000000285f5f7812 */ /* 0x100fe400078efed2 */
[----:B------:R-:W-:Y:S02]  /*152d0*/  FSEL R30, R56, -INF , !P0 ;  /* 0xff800000381e7808 */ /* 0x000fe40004000000 */
[----:B------:R-:W-:Y:S02]  /*152e0*/  ISETP.GE.AND P0, PT, R107, R2, PT ;  /* 0x000000026b00720c */ /* 0x000fe40003f06270 */
[----:B------:R-:W-:Y:S01]  /*152f0*/  ISETP.GE.AND P4, PT, R142, R0, PT ;  /* 0x000000008e00720c */ /* 0x000fe20003f86270 */
[----:B------:R-:W4:Y:S01]  /*15300*/  I2F R72, R74 ;  /* 0x0000004a00487306 */ /* 0x000f220000201400 */
[----:B--2---:R-:W-:Y:S01]  /*15310*/  LOP3.LUT R107, R36, 0x68, R210, 0xfe, !PT ;  /* 0x00000068246b7812 */ /* 0x004fe200078efed2 */
[----:B------:R-:W-:Y:S01]  /*15320*/  FFMA.FTZ R36, R34, UR4, R48 ;  /* 0x0000000422247c23 */ /* 0x000fe20008010030 */
[----:B------:R-:W-:-:S02]  /*15330*/  P2R R54, PR, RZ, 0x1 ;  /* 0x00000001ff367803 */ /* 0x000fc40000000000 */
[----:B------:R-:W-:Y:S01]  /*15340*/  FSEL R56, R46, -INF , !P1 ;  /* 0xff8000002e387808 */ /* 0x000fe20004800000 */
[----:B-1----:R-:W-:Y:S01]  /*15350*/  FFMA.FTZ R46, R103, UR4, R120 ;  /* 0x00000004672e7c23 */ /* 0x002fe20008010078 */
[----:B------:R-:W-:Y:S01]  /*15360*/  FSEL R34, R36, -INF , !P5 ;  /* 0xff80000024227808 */ /* 0x000fe20006800000 */
[----:B------:R-:W-:Y:S01]  /*15370*/  I2F R10, R95 ;  /* 0x0000005f000a7306 */ /* 0x000fe20000201400 */
[----:B------:R-:W-:Y:S01]  /*15380*/  LOP3.LUT R123, R123, 0x50, R210, 0xfe, !PT ;  /* 0x000000507b7b7812 */ /* 0x000fe200078efed2 */
[----:B---3--:R-:W-:Y:S01]  /*15390*/  FFMA.FTZ R111, R111, UR4, R116 ;  /* 0x000000046f6f7c23 */ /* 0x008fe20008010074 */
[----:B------:R-:W-:Y:S01]  /*153a0*/  FSEL R36, R50, -INF , !P2 ;  /* 0xff80000032247808 */ /* 0x000fe20005000000 */
[----:B------:R-:W-:Y:S01]  /*153b0*/  IMAD.U32 R50, RZ, RZ, UR6 ;  /* 0x00000006ff327e24 */ /* 0x000fe2000f8e00ff */
[-C--:B------:R-:W-:Y:S02]  /*153c0*/  ISETP.GE.AND P1, PT, R74, R2.reuse, PT ;  /* 0x000000024a00720c */ /* 0x080fe40003f26270 */
[----:B------:R-:W-:Y:S01]  /*153d0*/  ISETP.NE.AND P2, PT, R54, RZ, PT ;  /* 0x000000ff3600720c */ /* 0x000fe20003f45270 */
[----:B------:R-:W-:Y:S01]  /*153e0*/  FFMA.FTZ R54, R14, UR4, R112 ;  /* 0x000000040e367c23 */ /* 0x000fe20008010070 */
[----:B------:R-:W-:Y:S01]  /*153f0*/  FSEL R32, R32, -INF , !P4 ;  /* 0xff80000020207808 */ /* 0x000fe20006000000 */
[----:B------:R-:W1:Y:S01]  /*15400*/  I2F R62, R123 ;  /* 0x0000007b003e7306 */ /* 0x000e620000201400 */
[----:B------:R-:W-:Y:S01]  /*15410*/  ISETP.GE.AND P4, PT, R91, R2, PT ;  /* 0x000000025b00720c */ /* 0x000fe20003f86270 */
[----:B----4-:R-:W-:Y:S01]  /*15420*/  FFMA.FTZ R72, R72, UR4, R100 ;  /* 0x0000000448487c23 */ /* 0x010fe20008010064 */
[----:B------:R-:W-:Y:S01]  /*15430*/  FSEL R38, R44, -INF , !P6 ;  /* 0xff8000002c267808 */ /* 0x000fe20007000000 */
[----:B------:R-:W-:Y:S01]  /*15440*/  FFMA.FTZ R44, R101, UR4, R124 ;  /* 0x00000004652c7c23 */ /* 0x000fe2000801007c */
[----:B------:R-:W-:-:S02]  /*15450*/  P2R R103, PR, RZ, 0x2 ;  /* 0x00000002ff677803 */ /* 0x000fc40000000000 */
[----:B------:R-:W-:Y:S01]  /*15460*/  LOP3.LUT R60, R128, 0x58, R210, 0xfe, !PT ;  /* 0x00000058803c7812 */ /* 0x000fe200078efed2 */
[----:B------:R2:W-:Y:S01]  /*15470*/  I2F R52, R58 ;  /* 0x0000003a00347306 */ /* 0x0005e20000201400 */
[-C--:B------:R-:W-:Y:S02]  /*15480*/  ISETP.GE.AND P0, PT, R147, R2.reuse, PT ;  /* 0x000000029300720c */ /* 0x080fe40003f06270 */
[----:B------:R-:W-:Y:S01]  /*15490*/  ISETP.GE.AND P5, PT, R161, R2, PT ;  /* 0x00000002a100720c */ /* 0x000fe20003fa6270 */
[----:B------:R-:W-:Y:S01]  /*154a0*/  FFMA.FTZ R161, R156, UR4, R42 ;  /* 0x000000049ca17c23 */ /* 0x000fe2000801002a */
[----:B------:R-:W-:Y:S02]  /*154b0*/  FSEL R54, R54, -INF , !P4 ;  /* 0xff80000036367808 */ /* 0x000fe40006000000 */
[----:B------:R-:W-:Y:S01]  /*154c0*/  ISETP.NE.AND P4, PT, R103, RZ, PT ;  /* 0x000000ff6700720c */ /* 0x000fe20003f85270 */
[----:B------:R-:W-:Y:S01]  /*154d0*/  I2F R113, R60 ;  /* 0x0000003c00717306 */ /* 0x000fe20000201400 */
[----:B------:R-:W-:Y:S01]  /*154e0*/  LOP3.LUT R101, R50, 0x18, R210, 0xfe, !PT ;  /* 0x0000001832657812 */ /* 0x000fe200078efed2 */
[----:B-1----:R-:W-:Y:S01]  /*154f0*/  FFMA.FTZ R62, R62, UR4, R88 ;  /* 0x000000043e3e7c23 */ /* 0x002fe20008010058 */
[----:B------:R-:W-:Y:S01]  /*15500*/  FSEL R44, R44, -INF , !P2 ;  /* 0xff8000002c2c7808 */ /* 0x000fe20005000000 */
[----:B------:R-:W-:Y:S01]  /*15510*/  IMAD.U32 R103, RZ, RZ, UR6 ;  /* 0x00000006ff677e24 */ /* 0x000fe2000f8e00ff */
[----:B------:R-:W-:-:S02]  /*15520*/  LOP3.LUT R74, R50, 0x20, R210, 0xfe, !PT ;  /* 0x00000020324a7812 */ /* 0x000fc400078efed2 */
[----:B------:R-:W-:Y:S01]  /*15530*/  FSEL R46, R46, -INF , !P0 ;  /* 0xff8000002e2e7808 */ /* 0x000fe20004000000 */
[----:B------:R-:W1:Y:S01]  /*15540*/  I2F R48, R107 ;  /* 0x0000006b00307306 */ /* 0x000e620000201400 */
[----:B------:R-:W-:Y:S02]  /*15550*/  FSEL R50, R111, -INF , !P5 ;  /* 0xff8000006f327808 */ /* 0x000fe40006800000 */
[-C--:B------:R-:W-:Y:S01]  /*15560*/  ISETP.GE.AND P2, PT, R64, R2.reuse, PT ;  /* 0x000000024000720c */ /* 0x080fe20003f46270 */
[----:B------:R-:W-:Y:S01]  /*15570*/  FFMA.FTZ R64, R10, UR4, R108 ;  /* 0x000000040a407c23 */ /* 0x000fe2000801006c */
[-C--:B------:R-:W-:Y:S01]  /*15580*/  ISETP.GE.AND P0, PT, R70, R2.reuse, PT ;  /* 0x000000024600720c */ /* 0x080fe20003f06270 */
[----:B------:R-:W-:Y:S01]  /*15590*/  IMAD.U32 R70, RZ, RZ, UR6 ;  /* 0x00000006ff467e24 */ /* 0x000fe2000f8e00ff */
[-C--:B------:R-:W-:Y:S01]  /*155a0*/  ISETP.GE.AND P5, PT, R58, R2.reuse, PT ;  /* 0x000000023a00720c */ /* 0x080fe20003fa6270 */
[----:B------:R-:W3:Y:S01]  /*155b0*/  I2F R14, R74 ;  /* 0x0000004a000e7306 */ /* 0x000ee20000201400 */
[----:B------:R-:W-:-:S02]  /*155c0*/  ISETP.GE.AND P6, PT, R95, R2, PT ;  /* 0x000000025f00720c */ /* 0x000fc40003fc6270 */
[----:B--2---:R-:W-:Y:S01]  /*155d0*/  FSEL R58, R72, -INF , !P4 ;  /* 0xff800000483a7808 */ /* 0x004fe20006000000 */
[----:B------:R-:W-:Y:S01]  /*155e0*/  IMAD.U32 R72, RZ, RZ, UR6 ;  /* 0x00000006ff487e24 */ /* 0x000fe2000f8e00ff */
[----:B------:R-:W-:Y:S02]  /*155f0*/  LOP3.LUT R128, R128, 0x10, R210, 0xfe, !PT ;  /* 0x0000001080807812 */ /* 0x000fe400078efed2 */
[-C--:B------:R-:W-:Y:S01]  /*15600*/  ISETP.GE.AND P3, PT, R152, R2.reuse, PT ;  /* 0x000000029800720c */ /* 0x080fe20003f66270 */
[----:B------:R-:W-:Y:S01]  /*15610*/  I2F R95, R101 ;  /* 0x00000065005f7306 */ /* 0x000fe20000201400 */
[----:B------:R-:W-:Y:S01]  /*15620*/  FSEL R64, R64, -INF , !P6 ;  /* 0xff80000040407808 */ /* 0x000fe20007000000 */
[----:B-1----:R-:W-:Y:S01]  /*15630*/  FFMA.FTZ R48, R48, UR4, R76 ;  /* 0x0000000430307c23 */ /* 0x002fe2000801004c */
[----:B------:R-:W-:Y:S02]  /*15640*/  LOP3.LUT R10, R70, 0x28, R210, 0xfe, !PT ;  /* 0x00000028460a7812 */ /* 0x000fe400078efed2 */
[----:B------:R-:W-:-:S02]  /*15650*/  ISETP.GE.AND P6, PT, R60, R2, PT ;  /* 0x000000023c00720c */ /* 0x000fc40003fc6270 */
[----:B------:R-:W-:Y:S01]  /*15660*/  LOP3.LUT R96, R70, 0x38, R210, 0xfe, !PT ;  /* 0x0000003846607812 */ /* 0x000fe200078efed2 */
[----:B------:R-:W1:Y:S01]  /*15670*/  I2F R91, R128 ;  /* 0x00000080005b7306 */ /* 0x000e620000201400 */
[----:B------:R-:W-:Y:S01]  /*15680*/  FSEL R60, R104, -INF , !P3 ;  /* 0xff800000683c7808 */ /* 0x000fe20005800000 */
[----:B---3--:R-:W-:Y:S01]  /*15690*/  FFMA.FTZ R114, R14, UR4, R114 ;  /* 0x000000040e727c23 */ /* 0x008fe20008010072 */
[----:B------:R-:W-:Y:S01]  /*156a0*/  LOP3.LUT R70, R72, 0x70, R210, 0xfe, !PT ;  /* 0x0000007048467812 */ /* 0x000fe200078efed2 */
[----:B------:R-:W-:Y:S01]  /*156b0*/  BAR.SYNC.DEFER_BLOCKING 0x0 ;  /* 0x0000000000007b1d */ /* 0x000fe20000010000 */
[-C--:B------:R-:W-:Y:S01]  /*156c0*/  ISETP.GE.AND P3, PT, R107, R2.reuse, PT ;  /* 0x000000026b00720c */ /* 0x080fe20003f66270 */
[----:B------:R-:W-:Y:S01]  /*156d0*/  FFMA.FTZ R107, R66, UR4, R92 ;  /* 0x00000004426b7c23 */ /* 0x000fe2000801005c */
[-C--:B------:R-:W-:Y:S02]  /*156e0*/  ISETP.GE.AND P1, PT, R123, R2.reuse, PT ;  /* 0x000000027b00720c */ /* 0x080fe40003f26270 */
[----:B------:R-:W-:Y:S01]  /*156f0*/  FSEL R66, R68, -INF , !P0 ;  /* 0xff80000044427808 */ /* 0x000fe20004000000 */
[----:B------:R-:W2:Y:S01]  /*15700*/  I2F R99, R10 ;  /* 0x0000000a00637306 */ /* 0x000ea20000201400 */
[C---:B------:R-:W-:Y:S01]  /*15710*/  ISETP.GE.AND P0, PT, R70.reuse, R2, PT ;  /* 0x000000024600720c */ /* 0x040fe20003f06270 */
[----:B------:R-:W-:Y:S01]  /*15720*/  IMAD.U32 R2, RZ, RZ, UR6 ;  /* 0x00000006ff027e24 */ /* 0x000fe2000f8e00ff */
[-C--:B------:R-:W-:Y:S01]  /*15730*/  ISETP.GE.AND P4, PT, R70, R0.reuse, PT ;  /* 0x000000004600720c */ /* 0x080fe20003f86270 */
[----:B------:R-:W-:Y:S01]  /*15740*/  FFMA.FTZ R68, R113, UR4, R84 ;  /* 0x0000000471447c23 */ /* 0x000fe20008010054 */
[----:B------:R-:W-:Y:S01]  /*15750*/  FSEL R70, R62, -INF , !P1 ;  /* 0xff8000003e467808 */ /* 0x000fe20004800000 */
[----:B------:R-:W-:Y:S01]  /*15760*/  FFMA.FTZ R62, R52, UR4, R80 ;  /* 0x00000004343e7c23 */ /* 0x000fe20008010050 */
[----:B------:R-:W-:Y:S01]  /*15770*/  P2R R104, PR, RZ, 0x8 ;  /* 0x00000008ff687803 */ /* 0x000fe20000000000 */
[----:B-1----:R-:W-:Y:S01]  /*15780*/  FFMA.FTZ R122, R91, UR4, R122 ;  /* 0x000000045b7a7c23 */ /* 0x002fe2000801007a */
[----:B------:R-:W-:Y:S01]  /*15790*/  ISETP.GE.AND P1, PT, R74, R0, PT ;  /* 0x000000004a00720c */ /* 0x000fe20003f26270 */
[----:B------:R-:W1:Y:S01]  /*157a0*/  I2F R92, R96 ;  /* 0x00000060005c7306 */ /* 0x000e620000201400 */
[----:B------:R-:W-:-:S02]  /*157b0*/  LOP3.LUT R52, R2, 0x48, R210, 0xfe, !PT ;  /* 0x0000004802347812 */ /* 0x000fc400078efed2 */
[----:B------:R-:W-:Y:S01]  /*157c0*/  LOP3.LUT R74, R2, 0x50, R210, 0xfe, !PT ;  /* 0x00000050024a7812 */ /* 0x000fe200078efed2 */
[----:B------:R-:W-:Y:S01]  /*157d0*/  FFMA.FTZ R2, R156, UR4, R40 ;  /* 0x000000049c027c23 */ /* 0x000fe20008010028 */
[----:B------:R-:W-:Y:S01]  /*157e0*/  LOP3.LUT R88, R72, 0x40, R210, 0xfe, !PT ;  /* 0x0000004048587812 */ /* 0x000fe200078efed2 */
[----:B--2---:R-:W-:Y:S01]  /*157f0*/  FFMA.FTZ R99, R99, UR4, R110 ;  /* 0x0000000463637c23 */ /* 0x004fe2000801006e */
[----:B------:R-:W-:Y:S01]  /*15800*/  FSEL R68, R68, -INF , !P6 ;  /* 0xff80000044447808 */ /* 0x000fe20007000000 */
[----:B------:R-:W2:Y:S01]  /*15810*/  I2F R76, R52 ;  /* 0x00000034004c7306 */ /* 0x000ea20000201400 */
[----:B------:R-:W-:Y:S02]  /*15820*/  LOP3.LUT R103, R103, 0x30, R210, 0xfe, !PT ;  /* 0x0000003067677812 */ /* 0x000fe400078efed2 */
[----:B------:R-:W-:Y:S02]  /*15830*/  ISETP.NE.AND P6, PT, R104, RZ, PT ;  /* 0x000000ff6800720c */ /* 0x000fe40003fc5270 */
[----:B------:R-:W-:-:S02]  /*15840*/  FSEL R62, R62, -INF , !P5 ;  /* 0xff8000003e3e7808 */ /* 0x000fc40006800000 */
[-C--:B------:R-:W-:Y:S01]  /*15850*/  ISETP.GE.AND P5, PT, R10, R0.reuse, PT ;  /* 0x000000000a00720c */ /* 0x080fe20003fa6270 */
[----:B------:R-:W-:Y:S01]  /*15860*/  IMAD.U32 R10, RZ, RZ, UR6 ;  /* 0x00000006ff0a7e24 */ /* 0x000fe2000f8e00ff */
[----:B------:R-:W3:Y:S01]  /*15870*/  I2F R84, R88 ;  /* 0x0000005800547306 */ /* 0x000ee20000201400 */
[----:B------:R-:W-:Y:S01]  /*15880*/  FSEL R2, R2, -INF , !P0 ;  /* 0xff80000002027808 */ /* 0x000fe20004000000 */
[----:B-1----:R-:W-:Y:S01]  /*15890*/  FFMA.FTZ R92, R92, UR4, R102 ;  /* 0x000000045c5c7c23 */ /* 0x002fe20008010066 */
[-C--:B------:R-:W-:Y:S02]  /*158a0*/  ISETP.GE.AND P3, PT, R128, R0.reuse, PT ;  /* 0x000000008000720c */ /* 0x080fe40003f66270 */
[----:B------:R-:W-:Y:S02]  /*158b0*/  FSEL R40, R48, -INF , !P6 ;  /* 0xff80000030287808 */ /* 0x000fe40007000000 */
[----:B------:R-:W-:Y:S01]  /*158c0*/  ISETP.GE.AND P0, PT, R103, R0, PT ;  /* 0x000000006700720c */ /* 0x000fe20003f06270 */
[----:B------:R-:W1:Y:S01]  /*158d0*/  I2F R100, R103 ;  /* 0x0000006700647306 */ /* 0x000e620000201400 */
[----:B------:R-:W-:Y:S01]  /*158e0*/  P2R R48, PR, RZ, 0x20 ;  /* 0x00000020ff307803 */ /* 0x000fe20000000000 */
[----:B--2---:R-:W-:Y:S01]  /*158f0*/  FFMA.FTZ R76, R76, UR4, R94 ;  /* 0x000000044c4c7c23 */ /* 0x004fe2000801005e */
[----:B------:R-:W-:-:S02]  /*15900*/  FSEL R72, R107, -INF , !P2 ;  /* 0xff8000006b487808 */ /* 0x000fc40005000000 */
[-C--:B------:R-:W-:Y:S02]  /*15910*/  ISETP.GE.AND P2, PT, R101, R0.reuse, PT ;  /* 0x000000006500720c */ /* 0x080fe40003f46270 */
[----:B------:R-:W-:Y:S01]  /*15920*/  LOP3.LUT R91, R10, 0x58, R210, 0xfe, !PT ;  /* 0x000000580a5b7812 */ /* 0x000fe200078efed2 */
[----:B------:R-:W2:Y:S01]  /*15930*/  I2F R42, R74 ;  /* 0x0000004a002a7306 */ /* 0x000ea20000201400 */
[----:B------:R-:W-:Y:S01]  /*15940*/  P2R R101, PR, RZ, 0x1 ;  /* 0x00000001ff657803 */ /* 0x000fe20000000000 */
[----:B---3--:R-:W-:Y:S01]  /*15950*/  FFMA.FTZ R98, R84, UR4, R98 ;  /* 0x0000000454627c23 */ /* 0x008fe20008010062 */
[----:B------:R-:W-:Y:S02]  /*15960*/  FSEL R10, R122, -INF , !P3 ;  /* 0xff8000007a0a7808 */ /* 0x000fe40005800000 */
[-C--:B------:R-:W-:Y:S01]  /*15970*/  ISETP.GE.AND P0, PT, R96, R0.reuse, PT ;  /* 0x000000006000720c */ /* 0x080fe20003f06270 */
[----:B------:R-:W-:Y:S01]  /*15980*/  IMAD.U32 R96, RZ, RZ, UR6 ;  /* 0x00000006ff607e24 */ /* 0x000fe2000f8e00ff */
[----:B------:R-:W-:Y:S01]  /*15990*/  ISETP.NE.AND P3, PT, R48, RZ, PT ;  /* 0x000000ff3000720c */ /* 0x000fe20003f65270 */
[----:B------:R-:W-:Y:S01]  /*159a0*/  FFMA.FTZ R48, R95, UR4, R118 ;  /* 0x000000045f307c23 */ /* 0x000fe20008010076 */
[-C--:B------:R-:W-:Y:S01]  /*159b0*/  ISETP.GE.AND P5, PT, R88, R0.reuse, PT ;  /* 0x000000005800720c */ /* 0x080fe20003fa6270 */
[----:B------:R-:W-:Y:S01]  /*159c0*/  IMAD.U32 R88, RZ, RZ, UR6 ;  /* 0x00000006ff587e24 */ /* 0x000fe2000f8e00ff */
[----:B------:R-:W-:Y:S01]  /*159d0*/  FSEL R142, R99, -INF , !P3 ;  /* 0xff800000638e7808 */ /* 0x000fe20005800000 */
[----:B------:R-:W-:Y:S01]  /*159e0*/  IMAD.U32 R95, RZ, RZ, UR6 ;  /* 0x00000006ff5f7e24 */ /* 0x000fe2000f8e00ff */
[----:B------:R3:W4:Y:S01]  /*159f0*/  I2F R80, R91 ;  /* 0x0000005b00507306 */ /* 0x0007220000201400 */
[----:B------:R-:W-:Y:S01]  /*15a00*/  LOP3.LUT R96, R96, 0x60, R210, 0xfe, !PT ;  /* 0x0000006060607812 */ /* 0x000fe200078efed2 */
[----:B-1----:R-:W-:Y:S01]  /*15a10*/  FFMA.FTZ R100, R100, UR4, R106 ;  /* 0x0000000464647c23 */ /* 0x002fe2000801006a */
[----:B------:R-:W-:Y:S01]  /*15a20*/  ISETP.GE.AND P3, PT, R91, R0, PT ;  /* 0x000000005b00720c */ /* 0x000fe20003f66270 */
[----:B--2---:R-:W-:Y:S01]  /*15a30*/  FFMA.FTZ R42, R42, UR4, R90 ;  /* 0x000000042a2a7c23 */ /* 0x004fe2000801005a */
[----:B------:R-:W-:-:S02]  /*15a40*/  LOP3.LUT R88, R88, 0x68, R210, 0xfe, !PT ;  /* 0x0000006858587812 */ /* 0x000fc400078efed2 */
[----:B------:R-:W-:Y:S01]  /*15a50*/  FSEL R161, R161, -INF , !P4 ;  /* 0xff800000a1a17808 */ /* 0x000fe20006000000 */
[----:B------:R-:W1:Y:S01]  /*15a60*/  I2F R14, R96 ;  /* 0x00000060000e7306 */ /* 0x000e620000201400 */
[-C--:B------:R-:W-:Y:S02]  /*15a70*/  ISETP.GE.AND P4, PT, R74, R0.reuse, PT ;  /* 0x000000004a00720c */ /* 0x080fe40003f86270 */
[----:B------:R-:W-:Y:S02]  /*15a80*/  ISETP.GE.AND P6, PT, R52, R0, PT ;  /* 0x000000003400720c */ /* 0x000fe40003fc6270 */
[----:B------:R-:W-:Y:S02]  /*15a90*/  FSEL R48, R48, -INF , !P2 ;  /* 0xff80000030307808 */ /* 0x000fe40005000000 */
[----:B------:R-:W-:Y:S01]  /*15aa0*/  FSEL R154, R76, -INF , !P6 ;  /* 0xff8000004c9a7808 */ /* 0x000fe20007000000 */
[----:B------:R-:W2:Y:S01]  /*15ab0*/  I2F R74, R88 ;  /* 0x00000058004a7306 */ /* 0x000ea20000201400 */
[----:B---3--:R-:W-:Y:S01]  /*15ac0*/  LOP3.LUT R91, R95, 0x8, R210, 0xfe, !PT ;  /* 0x000000085f5b7812 */ /* 0x008fe200078efed2 */
[----:B----4-:R-:W-:Y:S01]  /*15ad0*/  FFMA.FTZ R80, R80, UR4, R86 ;  /* 0x0000000450507c23 */ /* 0x010fe20008010056 */
[----:B------:R-:W-:-:S02]  /*15ae0*/  PLOP3.LUT P6, PT, PT, PT, UP0, 0x80, 0x0 ;  /* 0x000000000000781c */ /* 0x000fc40003fcf008 */
[----:B------:R-:W-:Y:S02]  /*15af0*/  ISETP.NE.AND P2, PT, R101, RZ, PT ;  /* 0x000000ff6500720c */ /* 0x000fe40003f45270 */
[----:B------:R-:W-:Y:S01]  /*15b00*/  FSEL R52, R114, -INF , !P1 ;  /* 0xff80000072347808 */ /* 0x000fe20004800000 */
[----:B------:R-:W3:Y:S01]  /*15b10*/  I2F R84, R91 ;  /* 0x0000005b00547306 */ /* 0x000ee20000201400 */
[----:B------:R-:W-:Y:S01]  /*15b20*/  FSEL R153, R100, -INF , !P2 ;  /* 0xff80000064997808 */ /* 0x000fe20005000000 */
[----:B-1----:R-:W-:Y:S01]  /*15b30*/  FFMA.FTZ R14, R14, UR4, R82 ;  /* 0x000000040e0e7c23 */ /* 0x002fe20008010052 */
[-C--:B------:R-:W-:Y:S02]  /*15b40*/  ISETP.GE.AND P2, PT, R96, R0.reuse, PT ;  /* 0x000000006000720c */ /* 0x080fe40003f46270 */
[----:B------:R-:W-:Y:S02]  /*15b50*/  FSEL R152, R98, -INF , !P5 ;  /* 0xff80000062987808 */ /* 0x000fe40006800000 */
[-C--:B------:R-:W-:Y:S01]  /*15b60*/  ISETP.GE.AND P1, PT, R88, R0.reuse, PT ;  /* 0x000000005800720c */ /* 0x080fe20003f26270 */
[----:B--2---:R-:W-:Y:S01]  /*15b70*/  FFMA.FTZ R74, R74, UR4, R78 ;  /* 0x000000044a4a7c23 */ /* 0x004fe2000801004e */
[----:B------:R-:W-:-:S02]  /*15b80*/  ISETP.GE.AND P5, PT, R91, R0, PT ;  /* 0x000000005b00720c */ /* 0x000fc40003fa6270 */
[----:B------:R-:W-:Y:S02]  /*15b90*/  FSEL R147, R92, -INF , !P0 ;  /* 0xff8000005c937808 */ /* 0x000fe40004000000 */
[----:B------:R-:W-:Y:S02]  /*15ba0*/  FSEL R172, R14, -INF , !P2 ;  /* 0xff8000000eac7808 */ /* 0x000fe40005000000 */
[----:B------:R-:W-:Y:S01]  /*15bb0*/  ISETP.NE.AND P0, PT, R135, RZ, PT ;  /* 0x000000ff8700720c */ /* 0x000fe20003f05270 */
[----:B---3--:R-:W-:Y:S01]  /*15bc0*/  FFMA.FTZ R84, R84, UR4, R126 ;  /* 0x0000000454547c23 */ /* 0x008fe2000801007e */
[----:B------:R-:W-:Y:S02]  /*15bd0*/  FSEL R156, R42, -INF , !P4 ;  /* 0xff8000002a9c7808 */ /* 0x000fe40006000000 */
[----:B------:R-:W-:Y:S02]  /*15be0*/  FSEL R173, R80, -INF , !P3 ;  /* 0xff80000050ad7808 */ /* 0x000fe40005800000 */
[----:B------:R-:W-:-:S02]  /*15bf0*/  FSEL R164, R74, -INF , !P1 ;  /* 0xff8000004aa47808 */ /* 0x000fc40004800000 */
[----:B------:R-:W-:Y:S01]  /*15c00*/  FSEL R14, R84, -INF , !P5 ;  /* 0xff800000540e7808 */ /* 0x000fe20006800000 */
[----:B------:R-:W-:Y:S05]  /*15c10*/  @!P6 BRA `(.L_x_2065) ;  /* 0x00000a900000e947 */ /* 0x000fea0003800000 */
[----:B------:R-:W-:Y:S01]  /*15c20*/  PLOP3.LUT P1, PT, PT, PT, UP2, 0x40, 0x0 ;  /* 0x000000000000781c */ /* 0x000fe20003f2e828 */
[----:B------:R-:W-:-:S12]  /*15c30*/  ULDC.64 UR12, c[0x0][0x118] ;  /* 0x00004600000c7ab9 */ /* 0x000fd80000000a00 */
        /* <DEDUP_REMOVED lines=62> */
.L_x_2066:
[----:B------:R-:W-:-:S05]  /*16020*/  IMAD.MOV.U32 R78, RZ, RZ, c[0x0][0x198] ;  /* 0x00006600ff4e7624 */ /* 0x000fca00078e00ff */
[----:B------:R-:W-:-:S04]  /*16030*/  LEA R78, -R78, RZ, 0x8 ;  /* 0x000000ff4e4e7211 */ /* 0x000fc800078e41ff */
[----:B------:R-:W-:Y:S02]  /*16040*/  SHF.R.S32.HI R76, RZ, 0x1f, R78 ;  /* 0x0000001fff4c7819 */ /* 0x000fe4000001144e */
.L_x_2067:
[----:B------:R-:W-:Y:S01]  /*16050*/  @!P0 IMAD.MOV.U32 R42, RZ, RZ, c[0x0][0x198] ;  /* 0x00006600ff2a8624 */ /* 0x000fe200078e00ff */
[----:B------:R-:W-:Y:S01]  /*16060*/  @!P0 MOV R80, c[0x0][0x19c] ;  /* 0x0000670000508a02 */ /* 0x000fe20000000f00 */
[----:B------:R-:W-:Y:S01]  /*16070*/  @!P0 IMAD.MOV.U32 R0, RZ, RZ, c[0x0][0x198] ;  /* 0x00006600ff008624 */ /* 0x000fe200078e00ff */
[----:B------:R-:W-:Y:S01]  /*16080*/  ULDC.64 UR6, c[0x0][0x198] ;  /* 0x0000660000067ab9 */ /* 0x000fe20000000a00 */
[----:B------:R-:W-:Y:S01]  /*16090*/  @!P0 IMAD.MOV.U32 R84, RZ, RZ, c[0x0][0x19c] ;  /* 0x00006700ff548624 */ /* 0x000fe200078e00ff */
[-C--:B------:R-:W-:Y:S01]  /*160a0*/  @!P0 LEA R82, P2, R42, R78.reuse, 0x6 ;  /* 0x0000004e2a528211 */ /* 0x080fe200078430ff */
[----:B------:R-:W-:Y:S01]  /*160b0*/  @!P0 IMAD.MOV.U32 R98, RZ, RZ, c[0x0][0x198] ;  /* 0x00006600ff628624 */ /* 0x000fe200078e00ff */
[----:B------:R-:W-:Y:S01]  /*160c0*/  @!P0 LEA R86, P1, R0, R78, 0x7 ;  /* 0x0000004e00568211 */ /* 0x000fe200078238ff */
[----:B------:R-:W-:Y:S01]  /*160d0*/  @!P0 IMAD.MOV.U32 R94, RZ, RZ, c[0x0][0x198] ;  /* 0x00006600ff5e8624 */ /* 0x000fe200078e00ff */
[-C--:B------:R-:W-:Y:S01]  /*160e0*/  @!P0 LEA.HI.X R80, R42, R76.reuse, R80, 0x6, P2 ;  /* 0x0000004c2a508211 */ /* 0x080fe200010f3450 */
[----:B------:R-:W-:Y:S01]  /*160f0*/  @!P0 IMAD.MOV.U32 R90, RZ, RZ, c[0x0][0x198] ;  /* 0x00006600ff5a8624 */ /* 0x000fe200078e00ff */
[----:B------:R-:W-:Y:S01]  /*16100*/  @!P0 LEA.HI.X R84, R0, R76, R84, 0x7, P1 ;  /* 0x0000004c00548211 */ /* 0x000fe200008f3c54 */
[----:B------:R-:W-:Y:S01]  /*16110*/  @!P0 IMAD.MOV.U32 R100, RZ, RZ, R78 ;  /* 0x000000ffff648224 */ /* 0x000fe200078e004e */
[----:B------:R-:W-:Y:S01]  /*16120*/  USHF.L.U32 UR11, UR6, 0x5, URZ ;  /* 0x00000005060b7899 */ /* 0x000fe2000800063f */
[----:B------:R-:W-:Y:S01]  /*16130*/  @!P0 IMAD.MOV.U32 R101, RZ, RZ, R76 ;  /* 0x000000ffff658224 */ /* 0x000fe200078e004c */
[----:B------:R-:W-:Y:S01]  /*16140*/  UMOV UR10, 0x5 ;  /* 0x00000005000a7882 */ /* 0x000fe20000000000 */
[----:B------:R-:W-:Y:S01]  /*16150*/  @!P0 IMAD.MOV.U32 R42, RZ, RZ, c[0x0][0x19c] ;  /* 0x00006700ff2a8624 */ /* 0x000fe200078e00ff */
[----:B------:R-:W-:Y:S01]  /*16160*/  USHF.L.U64.HI UR7, UR6, UR10, UR7 ;  /* 0x0000000a06077299 */ /* 0x000fe20008010207 */
[--C-:B------:R-:W-:Y:S01]  /*16170*/  @!P0 IMAD.WIDE.U32 R98, R98, 0x60, R100.reuse ;  /* 0x0000006062628825 */ /* 0x100fe200078e0064 */
[----:B------:R-:W-:Y:S01]  /*16180*/  @!P0 IADD3 R88, P3, R78, UR11, RZ ;  /* 0x0000000b4e588c10 */ /* 0x000fe2000ff7e0ff */
[----:B------:R1:W-:Y:S01]  /*16190*/  @P0 STS [R213+0x1000], RZ ;  /* 0x001000ffd5000388 */ /* 0x0003e20000000800 */
[----:B------:R-:W-:Y:S01]  /*161a0*/  BSSY B0, `(.L_x_2068) ;  /* 0x000004d000007945 */ /* 0x000fe20003800000 */
[--C-:B------:R-:W-:Y:S01]  /*161b0*/  @!P0 IMAD.WIDE.U32 R94, R94, 0xa0, R100.reuse ;  /* 0x000000a05e5e8825 */ /* 0x100fe200078e0064 */
[-C--:B------:R-:W-:Y:S01]  /*161c0*/  @!P0 LEA R110, P4, R88, R232.reuse, 0x1 ;  /* 0x000000e8586e8211 */ /* 0x080fe200078808ff */
[----:B------:R1:W-:Y:S01]  /*161d0*/  @P0 STS [R213+0x1004], RZ ;  /* 0x001004ffd5000388 */ /* 0x0003e20000000800 */
[-C--:B------:R-:W-:Y:S01]  /*161e0*/  @!P0 LEA R106, P2, R98, R232.reuse, 0x1 ;  /* 0x000000e8626a8211 */ /* 0x080fe200078408ff */
[----:B------:R-:W-:Y:S01]  /*161f0*/  @!P0 IMAD.WIDE.U32 R90, R90, 0xc0, R100 ;  /* 0x000000c05a5a8825 */ /* 0x000fe200078e0064 */
[-C--:B------:R-:W-:Y:S01]  /*16200*/  @!P0 LEA R100, P1, R78, R232.reuse, 0x1 ;  /* 0x000000e84e648211 */ /* 0x080fe200078208ff */
[----:B------:R1:W-:Y:S02]  /*16210*/  @P0 STS.64 [R213+0x1008], RZ ;  /* 0x001008ffd5000388 */ /* 0x0003e40000000a00 */
[----:B------:R-:W-:Y:S01]  /*16220*/  @!P0 IMAD R42, R42, 0xa0, RZ ;  /* 0x000000a02a2a8824 */ /* 0x000fe200078e02ff */
[----:B------:R-:W-:Y:S01]  /*16230*/  @!P0 LEA.HI.X R101, R78, R233, R76, 0x1, P1 ;  /* 0x000000e94e658211 */ /* 0x000fe200008f0c4c */
[----:B------:R-:W-:Y:S01]  /*16240*/  @!P0 IMAD.MOV.U32 R0, RZ, RZ, c[0x0][0x19c] ;  /* 0x00006700ff008624 */ /* 0x000fe200078e00ff */
[----:B------:R-:W-:Y:S01]  /*16250*/  @!P0 LEA R102, P1, R94, R232, 0x1 ;  /* 0x000000e85e668211 */ /* 0x000fe200078208ff */
[----:B------:R-:W-:-:S02]  /*16260*/  @!P0 IMAD.MOV.U32 R74, RZ, RZ, c[0x0][0x19c] ;  /* 0x00006700ff4a8624 */ /* 0x000fc400078e00ff */
[----:B------:R-:W-:Y:S01]  /*16270*/  @!P0 IMAD.IADD R42, R42, 0x1, R95 ;  /* 0x000000012a2a8824 */ /* 0x000fe200078e025f */
[----:B------:R-:W-:Y:S01]  /*16280*/  @!PT LDS RZ, [RZ] ;  /* 0x00000000fffff984 */ /* 0x000fe20000000800 */
[----:B------:R-:W-:Y:S01]  /*16290*/  @!PT LDS RZ, [RZ] ;  /* 0x00000000fffff984 */ /* 0x000fe20000000800 */
[----:B------:R-:W-:Y:S01]  /*162a0*/  @!PT LDS RZ, [RZ] ;  /* 0x00000000fffff984 */ /* 0x000fe20000000800 */
[----:B------:R2:W-:Y:S01]  /*162b0*/  @!P0 LDGSTS.E.BYPASS.LTC128B.128 [R213+0x1000], [R100.64] ;  /* 0x0100000064d58fae */ /* 0x0005e2000b901d4c */
[----:B------:R-:W-:Y:S02]  /*162c0*/  @!P0 IMAD R0, R0, 0xc0, RZ ;  /* 0x000000c000008824 */ /* 0x000fe400078e02ff */
[----:B------:R-:W-:Y:S01]  /*162d0*/  @!P0 IMAD R74, R74, 0x60, RZ ;  /* 0x000000604a4a8824 */ /* 0x000fe200078e02ff */
[----:B------:R-:W-:Y:S01]  /*162e0*/  @!P0 LEA.HI.X R103, R94, R233, R42, 0x1, P1 ;  /* 0x000000e95e678211 */ /* 0x000fe200008f0c2a */
[----:B------:R-:W-:Y:S01]  /*162f0*/  @!P0 IMAD.IADD R42, R0, 0x1, R91 ;  /* 0x00000001002a8824 */ /* 0x000fe200078e025b */
[----:B------:R-:W-:Y:S01]  /*16300*/  @!P0 IADD3.X R0, R76, UR7, RZ, P3, !PT ;  /* 0x000000074c008c10 */ /* 0x000fe20009ffe4ff */
[----:B------:R1:W-:Y:S01]  /*16310*/  @P0 STS.128 [R213+0x1800], RZ ;  /* 0x001800ffd5000388 */ /* 0x0003e20000000c00 */
[----:B------:R-:W-:Y:S02]  /*16320*/  @!P0 IADD3 R74, R74, R99, RZ ;  /* 0x000000634a4a8210 */ /* 0x000fe40007ffe0ff */
[----:B------:R-:W-:-:S02]  /*16330*/  @!P0 LEA.HI.X R111, R88, R233, R0, 0x1, P4 ;  /* 0x000000e9586f8211 */ /* 0x000fc400020f0c00 */
[-C--:B------:R-:W-:Y:S02]  /*16340*/  @!P0 LEA.HI.X R107, R98, R233.reuse, R74, 0x1, P2 ;  /* 0x000000e9626b8211 */ /* 0x080fe400010f0c4a */
[-C--:B------:R-:W-:Y:S01]  /*16350*/  @!P0 LEA R98, P2, R86, R232.reuse, 0x1 ;  /* 0x000000e856628211 */ /* 0x080fe200078408ff */
[----:B------:R-:W-:Y:S01]  /*16360*/  @!PT LDS RZ, [RZ] ;  /* 0x00000000fffff984 */ /* 0x000fe20000000800 */
[----:B------:R-:W-:Y:S01]  /*16370*/  @!PT LDS RZ, [RZ] ;  /* 0x00000000fffff984 */ /* 0x000fe20000000800 */
[----:B------:R-:W-:Y:S01]  /*16380*/  @!PT LDS RZ, [RZ] ;  /* 0x00000000fffff984 */ /* 0x000fe20000000800 */
[----:B------:R1:W-:Y:S01]  /*16390*/  @!P0 LDGSTS.E.BYPASS.LTC128B.128 [R213+0x1800], [R110.64] ;  /* 0x018000006ed58fae */ /* 0x0003e2000b901d4c */
[-C--:B------:R-:W-:Y:S02]  /*163a0*/  @!P0 LEA R94, P1, R90, R232.reuse, 0x1 ;  /* 0x000000e85a5e8211 */ /* 0x080fe400078208ff */
[-C--:B------:R-:W-:Y:S01]  /*163b0*/  @!P0 LEA.HI.X R99, R86, R233.reuse, R84, 0x1, P2 ;  /* 0x000000e956638211 */ /* 0x080fe200010f0c54 */
[----:B------:R1:W-:Y:S01]  /*163c0*/  @P0 STS.128 [R213+0x2000], RZ ;  /* 0x002000ffd5000388 */ /* 0x0003e20000000c00 */
[----:B------:R-:W-:Y:S02]  /*163d0*/  @!P0 LEA.HI.X R95, R90, R233, R42, 0x1, P1 ;  /* 0x000000e95a5f8211 */ /* 0x000fe400008f0c2a */
        /* <DEDUP_REMOVED lines=33> */
[----:B-1----:R-:W-:-:S05]  /*165f0*/  IMAD.WIDE.U32 R94, R0, 0xe0, R90 ;  /* 0x000000e0005e7825 */ /* 0x002fca00078e005a */
[----:B------:R-:W-:Y:S02]  /*16600*/  IADD3 R0, R95, UR6, RZ ;  /* 0x000000065f007c10 */ /* 0x000fe4000fffe0ff */
[----:B------:R-:W-:-:S04]  /*16610*/  LEA R90, P0, R94, R232, 0x1 ;  /* 0x000000e85e5a7211 */ /* 0x000fc800078008ff */
[----:B------:R-:W-:-:S05]  /*16620*/  LEA.HI.X R91, R94, R233, R0, 0x1, P0 ;  /* 0x000000e95e5b7211 */ /* 0x000fca00000f0c00 */
[----:B------:R-:W-:Y:S01]  /*16630*/  @!PT LDS RZ, [RZ] ;  /* 0x00000000fffff984 */ /* 0x000fe20000000800 */
[----:B------:R-:W-:Y:S01]  /*16640*/  @!PT LDS RZ, [RZ] ;  /* 0x00000000fffff984 */ /* 0x000fe20000000800 */
[----:B------:R-:W-:Y:S01]  /*16650*/  @!PT LDS RZ, [RZ] ;  /* 0x00000000fffff984 */ /* 0x000fe20000000800 */
[----:B------:R1:W-:Y:S04]  /*16660*/  LDGSTS.E.BYPASS.LTC128B.128 [R213+0x4800], [R90.64] ;  /* 0x048000005ad57fae */ /* 0x0003e8000b901d4c */
.L_x_2069:
[----:B------:R-:W-:Y:S05]  /*16670*/  BSYNC B0 ;  /* 0x0000000000007941 */ /* 0x000fea0003800000 */
.L_x_2068:
[----:B------:R-:W0:Y:S01]  /*16680*/  LDGDEPBAR ;  /* 0x00000000000079af */ /* 0x000e220000000000 */
[----:B------:R-:W-:-:S04]  /*16690*/  LEA R232, P0, R78, R232, 0x1 ;  /* 0x000000e84ee87211 */ /* 0x000fc800078008ff */
[----:B------:R-:W-:Y:S02]  /*166a0*/  LEA.HI.X R233, R78, R233, R76, 0x1, P0 ;  /* 0x000000e94ee97211 */ /* 0x000fe400000f0c4c */
.L_x_2065:
[----:B------:R-:W-:Y:S02]  /*166b0*/  FMNMX.FTZ R42, R132, R83, !PT ;  /* 0x00000053842a7209 */ /* 0x000fe40007810000 */
[----:B-1----:R-:W-:Y:S02]  /*166c0*/  FMNMX.FTZ R102, R134, R7, !PT ;  /* 0x0000000786667209 */ /* 0x002fe40007810000 */
        /* <DEDUP_REMOVED lines=132> */
[----:B------:R-:W-:-:S05]  /*16f10*/  FMUL.FTZ R101, R103, c[0x0][0x23c] ;  /* 0x00008f0067657a20 */ /* 0x000fca0000410000 */
[----:B------:R-:W-:-:S05]  /*16f20*/  FSEL R101, R101, RZ, P1 ;  /* 0x000000ff65657208 */ /* 0x000fca0000800000 */
[--C-:B------:R-:W-:Y:S02]  /*16f30*/  FFMA.FTZ R110, R64, c[0x0][0x23c], -R101.reuse ;  /* 0x00008f00406e7a23 */ /* 0x100fe40000010865 */
[--C-:B------:R-:W-:Y:S02]  /*16f40*/  FFMA.FTZ R90, R62, c[0x0][0x23c], -R101.reuse ;  /* 0x00008f003e5a7a23 */ /* 0x100fe40000010865 */
[--C-:B------:R-:W-:Y:S01]  /*16f50*/  FFMA.FTZ R64, R8, c[0x0][0x23c], -R101.reuse ;  /* 0x00008f0008407a23 */ /* 0x100fe20000010865 */
[----:B------:R-:W-:Y:S01]  /*16f60*/  FSEL R8, R103, RZ, P1 ;  /* 0x000000ff67087208 */ /* 0x000fe20000800000 */
[--C-:B------:R-:W-:Y:S01]  /*16f70*/  FFMA.FTZ R62, R11, c[0x0][0x23c], -R101.reuse ;  /* 0x00008f000b3e7a23 */ /* 0x100fe20000010865 */
[----:B------:R-:W-:Y:S01]  /*16f80*/  MUFU.EX2 R110, R110 ;  /* 0x0000006e006e7308 */ /* 0x000fe20000000800 */
[--C-:B------:R-:W-:Y:S02]  /*16f90*/  FFMA.FTZ R107, R60, c[0x0][0x23c], -R101.reuse ;  /* 0x00008f003c6b7a23 */ /* 0x100fe40000010865 */
[----:B------:R-:W-:Y:S01]  /*16fa0*/  FADD.FTZ R8, R132, -R8 ;  /* 0x8000000884087221 */ /* 0x000fe20000010000 */
[----:B-1----:R-:W-:Y:S01]  /*16fb0*/  FMNMX.FTZ R102, R102, R0, !PT ;  /* 0x0000000066667209 */ /* 0x002fe20007810000 */
[----:B------:R-:W-:-:S02]  /*16fc0*/  FFMA.FTZ R100, R58, c[0x0][0x23c], -R101 ;  /* 0x00008f003a647a23 */ /* 0x000fc40000010865 */
[--C-:B------:R-:W-:Y:S01]  /*16fd0*/  FFMA.FTZ R86, R2, c[0x0][0x23c], -R101.reuse ;  /* 0x00008f0002567a23 */ /* 0x100fe20000010865 */
[----:B------:R-:W-:Y:S01]  /*16fe0*/  MUFU.EX2 R107, R107 ;  /* 0x0000006b006b7308 */ /* 0x000fe20000000800 */
[----:B------:R-:W1:Y:S01]  /*16ff0*/  SHFL.BFLY PT, R0, R102, 0x1, 0x1f ;  /* 0x0c201f0066007f89 */ /* 0x000e6200000e0000 */
[--C-:B------:R-:W-:Y:S02]  /*17000*/  FFMA.FTZ R82, R130, c[0x0][0x23c], -R101.reuse ;  /* 0x00008f0082527a23 */ /* 0x100fe40000010865 */
[--C-:B------:R-:W-:Y:S02]  /*17010*/  FFMA.FTZ R60, R6, c[0x0][0x23c], -R101.reuse ;  /* 0x00008f00063c7a23 */ /* 0x100fe40000010865 */
[--C-:B------:R-:W-:Y:S02]  /*17020*/  FFMA.FTZ R58, R5, c[0x0][0x23c], -R101.reuse ;  /* 0x00008f00053a7a23 */ /* 0x100fe40000010865 */
[----:B------:R-:W-:Y:S01]  /*17030*/  FFMA.FTZ R2, R4, c[0x0][0x23c], -R101 ;  /* 0x00008f0004027a23 */ /* 0x000fe20000010865 */
[----:B------:R-:W-:Y:S01]  /*17040*/  MUFU.EX2 R100, R100 ;  /* 0x0000006400647308 */ /* 0x000fe20000000800 */
[----:B------:R-:W-:-:S02]  /*17050*/  FMUL.FTZ R8, R8, c[0x0][0x23c] ;  /* 0x00008f0008087a20 */ /* 0x000fc40000410000 */
        /* <DEDUP_REMOVED lines=8> */
[----:B-1----:R-:W-:Y:S01]  /*170e0*/  FMNMX.FTZ R102, R102, R0, !PT ;  /* 0x0000000066667209 */ /* 0x002fe20007810000 */
[----:B------:R-:W-:Y:S01]  /*170f0*/  MUFU.EX2 R133, R133 ;  /* 0x0000008500857308 */ /* 0x000fe20000000800 */
[--C-:B------:R-:W-:Y:S02]  /*17100*/  FFMA.FTZ R118, R46, c[0x0][0x23c], -R101.reuse ;  /* 0x00008f002e767a23 */ /* 0x100fe40000010865 */
[C---:B------:R-:W-:Y:S01]  /*17110*/  FSETP.NEU.FTZ.AND P0, PT, R102.reuse, -INF , PT ;  /* 0xff8000006600780b */ /* 0x040fe20003f1d000 */
[----:B------:R-:W-:Y:S02]  /*17120*/  FMUL.FTZ R0, R102, c[0x0][0x23c] ;  /* 0x00008f0066007a20 */ /* 0x000fe40000410000 */
[--C-:B------:R-:W-:Y:S01]  /*17130*/  FFMA.FTZ R98, R66, c[0x0][0x23c], -R101.reuse ;  /* 0x00008f0042627a23 */ /* 0x100fe20000010865 */
[----:B------:R-:W-:Y:S01]  /*17140*/  FSEL R11, R102, RZ, P0 ;  /* 0x000000ff660b7208 */ /* 0x000fe20000000000 */
[----:B------:R-:W1:Y:S01]  /*17150*/  MUFU.EX2 R131, R131 ;  /* 0x0000008300837308 */ /* 0x000e620000000800 */
[----:B------:R-:W-:Y:S01]  /*17160*/  FSEL R0, R0, RZ, P0 ;  /* 0x000000ff00007208 */ /* 0x000fe20000000000 */
[----:B------:R-:W-:-:S02]  /*17170*/  FFMA.FTZ R92, R68, c[0x0][0x23c], -R101 ;  /* 0x00008f00445c7a23 */ /* 0x000fc40000010865 */
[----:B------:R-:W-:Y:S02]  /*17180*/  FADD.FTZ R11, R134, -R11 ;  /* 0x8000000b860b7221 */ /* 0x000fe40000010000 */
[--C-:B------:R-:W-:Y:S02]  /*17190*/  FFMA.FTZ R130, R7, c[0x0][0x23c], -R0.reuse ;  /* 0x00008f0007827a23 */ /* 0x100fe40000010800 */
[----:B------:R-:W2:Y:S01]  /*171a0*/  LDSM.16.MT88.4 R4, [R234+0x5000] ;  /* 0x00500000ea04783b */ /* 0x000ea20000004200 */
[----:B------:R-:W-:Y:S01]  /*171b0*/  FMUL.FTZ R11, R11, c[0x0][0x23c] ;  /* 0x00008f000b0b7a20 */ /* 0x000fe20000410000 */
[----:B------:R-:W-:Y:S01]  /*171c0*/  MUFU.EX2 R128, R128 ;  /* 0x0000008000807308 */ /* 0x000fe20000000800 */
[--C-:B------:R-:W-:Y:S02]  /*171d0*/  FFMA.FTZ R120, R10, c[0x0][0x23c], -R0.reuse ;  /* 0x00008f000a787a23 */ /* 0x100fe40000010800 */
[--C-:B------:R-:W-:Y:S02]  /*171e0*/  FFMA.FTZ R124, R53, c[0x0][0x23c], -R0.reuse ;  /* 0x00008f00357c7a23 */ /* 0x100fe40000010800 */
[----:B------:R-:W-:-:S02]  /*171f0*/  FFMA.FTZ R122, R14, c[0x0][0x23c], -R0 ;  /* 0x00008f000e7a7a23 */ /* 0x000fc40000010800 */
[--C-:B------:R-:W-:Y:S01]  /*17200*/  FFMA.FTZ R119, R15, c[0x0][0x23c], -R0.reuse ;  /* 0x00008f000f777a23 */ /* 0x100fe20000010800 */
[----:B------:R3:W-:Y:S01]  /*17210*/  MUFU.EX2 R134, R11 ;  /* 0x0000000b00867308 */ /* 0x0007e20000000800 */
[----:B------:R-:W-:Y:S02]  /*17220*/  FFMA.FTZ R121, R45, c[0x0][0x23c], -R0 ;  /* 0x00008f002d797a23 */ /* 0x000fe40000010800 */
[----:B------:R-:W-:Y:S01]  /*17230*/  LDSM.16.MT88.4 R44, [R234+0x5400] ;  /* 0x00540000ea2c783b */ /* 0x000fe20000004200 */
[--C-:B------:R-:W-:Y:S02]  /*17240*/  FFMA.FTZ R87, R77, c[0x0][0x23c], -R101.reuse ;  /* 0x00008f004d577a23 */ /* 0x100fe40000010865 */
[--C-:B------:R-:W-:Y:S02]  /*17250*/  FFMA.FTZ R84, R79, c[0x0][0x23c], -R101.reuse ;  /* 0x00008f004f547a23 */ /* 0x100fe40000010865 */
[----:B------:R-:W4:Y:S01]  /*17260*/  MUFU.EX2 R123, R123 ;  /* 0x0000007b007b7308 */ /* 0x000f220000000800 */
[----:B------:R-:W-:-:S02]  /*17270*/  FFMA.FTZ R88, R40, c[0x0][0x23c], -R101 ;  /* 0x00008f0028587a23 */ /* 0x000fc40000010865 */
[--C-:B------:R-:W-:Y:S02]  /*17280*/  FFMA.FTZ R79, R43, c[0x0][0x23c], -R101.reuse ;  /* 0x00008f002b4f7a23 */ /* 0x100fe40000010865 */
[--C-:B------:R-:W-:Y:S02]  /*17290*/  FFMA.FTZ R77, R41, c[0x0][0x23c], -R101.reuse ;  /* 0x00008f00294d7a23 */ /* 0x100fe40000010865 */
[--C-:B------:R-:W-:Y:S01]  /*172a0*/  FFMA.FTZ R68, R12, c[0x0][0x23c], -R101.reuse ;  /* 0x00008f000c447a23 */ /* 0x100fe20000010865 */
[----:B---3--:R-:W3:Y:S01]  /*172b0*/  LDSM.16.MT88.4 R8, [R235+0x5000] ;  /* 0x00500000eb08783b */ /* 0x008ee20000004200 */
[----:B------:R-:W-:Y:S01]  /*172c0*/  MUFU.EX2 R130, R130 ;  /* 0x0000008200827308 */ /* 0x000fe20000000800 */
[----:B------:R-:W-:Y:S01]  /*172d0*/  FFMA.FTZ R66, R13, c[0x0][0x23c], -R101 ;  /* 0x00008f000d427a23 */ /* 0x000fe20000010865 */
[----:B-1----:R-:W-:Y:S01]  /*172e0*/  F2FP.PACK_AB R12, R131, R133 ;  /* 0x00000085830c723e */ /* 0x002fe200000000ff */
[-C--:B------:R-:W-:Y:S02]  /*172f0*/  FMUL.FTZ R40, R228, R135.reuse ;  /* 0x00000087e4287220 */ /* 0x080fe40000410000 */
[----:B------:R-:W-:Y:S01]  /*17300*/  FMUL.FTZ R41, R229, R135 ;  /* 0x00000087e5297220 */ /* 0x000fe20000410000 */
[----:B----4-:R-:W-:-:S02]  /*17310*/  F2FP.PACK_AB R14, R123, R128 ;  /* 0x000000807b0e723e */ /* 0x010fc400000000ff */
[----:B------:R-:W1:Y:S01]  /*17320*/  MUFU.EX2 R124, R124 ;  /* 0x0000007c007c7308 */ /* 0x000e620000000800 */
[-C--:B------:R-:W-:Y:S02]  /*17330*/  FMUL.FTZ R42, R230, R134.reuse ;  /* 0x00000086e62a7220 */ /* 0x080fe40000410000 */
[-C--:B------:R-:W-:Y:S02]  /*17340*/  FMUL.FTZ R43, R231, R134.reuse ;  /* 0x00000086e72b7220 */ /* 0x080fe40000410000 */
[----:B------:R-:W-:Y:S02]  /*17350*/  FFMA.FTZ R96, R72, c[0x0][0x23c], -R101 ;  /* 0x00008f0048607a23 */ /* 0x000fe40000010865 */
[-C--:B------:R-:W-:Y:S01]  /*17360*/  FMUL.FTZ R224, R224, R135.reuse ;  /* 0x00000087e0e07220 */ /* 0x080fe20000410000 */
[----:B------:R-:W-:Y:S01]  /*17370*/  MUFU.EX2 R122, R122 ;  /* 0x0000007a007a7308 */ /* 0x000fe20000000800 */
[----:B------:R-:W-:Y:S02]  /*17380*/  FMUL.FTZ R225, R225, R135 ;  /* 0x00000087e1e17220 */ /* 0x000fe40000410000 */
[----:B------:R-:W-:-:S02]  /*17390*/  FMUL.FTZ R226, R226, R134 ;  /* 0x00000086e2e27220 */ /* 0x000fc40000410000 */
[----:B------:R-:W-:Y:S02]  /*173a0*/  FMUL.FTZ R227, R227, R134 ;  /* 0x00000086e3e37220 */ /* 0x000fe40000410000 */
[--C-:B------:R-:W-:Y:S01]  /*173b0*/  FFMA.FTZ R72, R136, c[0x0][0x23c], -R101.reuse ;  /* 0x00008f0088487a23 */ /* 0x100fe20000010865 */
[----:B------:R-:W4:Y:S01]  /*173c0*/  MUFU.EX2 R119, R119 ;  /* 0x0000007700777308 */ /* 0x000f220000000800 */
[----:B-1----:R-:W-:Y:S01]  /*173d0*/  F2FP.PACK_AB R13, R124, R130 ;  /* 0x000000827c0d723e */ /* 0x002fe200000000ff */
[--C-:B------:R-:W-:Y:S02]  /*173e0*/  FFMA.FTZ R116, R51, c[0x0][0x23c], -R101.reuse ;  /* 0x00008f0033747a23 */ /* 0x100fe40000010865 */
[--C-:B------:R-:W-:Y:S02]  /*173f0*/  FFMA.FTZ R114, R50, c[0x0][0x23c], -R101.reuse ;  /* 0x00008f0032727a23 */ /* 0x100fe40000010865 */
[----:B------:R-:W-:Y:S02]  /*17400*/  FFMA.FTZ R113, R55, c[0x0][0x23c], -R101 ;  /* 0x00008f0037717a23 */ /* 0x000fe40000010865 */
[--C-:B------:R-:W-:Y:S01]  /*17410*/  FFMA.FTZ R132, R48, c[0x0][0x23c], -R0.reuse ;  /* 0x00008f0030847a23 */ /* 0x100fe20000010800 */
[----:B------:R-:W-:Y:S01]  /*17420*/  MUFU.EX2 R118, R118 ;  /* 0x0000007600767308 */ /* 0x000fe20000000800 */
[----:B------:R-:W-:-:S02]  /*17430*/  FFMA.FTZ R136, R49, c[0x0][0x23c], -R0 ;  /* 0x00008f0031887a23 */ /* 0x000fc40000010800 */
[-C--:B------:R-:W-:Y:S01]  /*17440*/  FMUL.FTZ R220, R220, R135.reuse ;  /* 0x00000087dcdc7220 */ /* 0x080fe20000410000 */
[----:B------:R-:W1:Y:S01]  /*17450*/  LDSM.16.MT88.4 R48, [R235+0x5400] ;  /* 0x00540000eb30783b */ /* 0x000e620000004200 */
[-C--:B------:R-:W-:Y:S01]  /*17460*/  FMUL.FTZ R221, R221, R135.reuse ;  /* 0x00000087dddd7220 */ /* 0x080fe20000410000 */
[----:B----4-:R-:W-:Y:S01]  /*17470*/  F2FP.PACK_AB R15, R119, R122 ;  /* 0x0000007a770f723e */ /* 0x010fe200000000ff */
[-C--:B------:R-:W-:Y:S01]  /*17480*/  FMUL.FTZ R222, R222, R134.reuse ;  /* 0x00000086dede7220 */ /* 0x080fe20000410000 */
[----:B------:R-:W4:Y:S01]  /*17490*/  MUFU.EX2 R116, R116 ;  /* 0x0000007400747308 */ /* 0x000f220000000800 */
[----:B------:R-:W-:Y:S02]  /*174a0*/  FMUL.FTZ R223, R223, R134 ;  /* 0x00000086dfdf7220 */ /* 0x000fe40000410000 */
[-C--:B------:R-:W-:Y:S02]  /*174b0*/  FMUL.FTZ R216, R216, R135.reuse ;  /* 0x00000087d8d87220 */ /* 0x080fe40000410000 */
[----:B--2---:R-:W-:Y:S01]  /*174c0*/  HMMA.16816.F32 R40, R12, R4, R40 ;  /* 0x000000040c28723c */ /* 0x004fe20000001828 */
[----:B------:R-:W-:-:S02]  /*174d0*/  FMUL.FTZ R217, R217, R135 ;  /* 0x00000087d9d97220 */ /* 0x000fc40000410000 */
[-C--:B------:R-:W-:Y:S01]  /*174e0*/  FMUL.FTZ R218, R218, R134.reuse ;  /* 0x00000086dada7220 */ /* 0x080fe20000410000 */
[----:B------:R-:W-:Y:S01]  /*174f0*/  MUFU.EX2 R114, R114 ;  /* 0x0000007200727308 */ /* 0x000fe20000000800 */
[----:B------:R-:W-:Y:S02]  /*17500*/  FMUL.FTZ R219, R219, R134 ;  /* 0x00000086dbdb7220 */ /* 0x000fe40000410000 */
[--C-:B------:R-:W-:Y:S01]  /*17510*/  FFMA.FTZ R106, R141, c[0x0][0x23c], -R101.reuse ;  /* 0x00008f008d6a7a23 */ /* 0x100fe20000010865 */
[----:B------:R-:W-:Y:S01]  /*17520*/  HMMA.16816.F32 R4, R12, R6, R224 ;  /* 0x000000060c04723c */ /* 0x000fe200000018e0 */
[--C-:B------:R-:W-:Y:S01]  /*17530*/  FFMA.FTZ R112, R54, c[0x0][0x23c], -R101.reuse ;  /* 0x00008f0036707a23 */ /* 0x100fe20000010865 */
[----:B------:R-:W-:Y:S01]  /*17540*/  LDSM.16.MT88.4 R224, [R234+0x8c00] ;  /* 0x008c0000eae0783b */ /* 0x000fe20000004200 */
[----:B------:R-:W-:Y:S01]  /*17550*/  FFMA.FTZ R141, R52, c[0x0][0x23c], -R0 ;  /* 0x00008f00348d7a23 */ /* 0x000fe20000010800 */
[----:B------:R-:W2:Y:S01]  /*17560*/  MUFU.EX2 R113, R113 ;  /* 0x0000007100717308 */ /* 0x000ea20000000800 */
[----:B----4-:R-:W-:Y:S01]  /*17570*/  F2FP.PACK_AB R52, R116, R118 ;  /* 0x000000767434723e */ /* 0x010fe200000000ff */
[----:B------:R-:W-:-:S02]  /*17580*/  FFMA.FTZ R76, R139, c[0x0][0x23c], -R101 ;  /* 0x00008f008b4c7a23 */ /* 0x000fc40000010865 */
[C---:B---3--:R-:W-:Y:S01]  /*17590*/  HMMA.16816.F32 R220, R12.reuse, R8, R220 ;  /* 0x000000080cdc723c */ /* 0x048fe200000018dc */
[--C-:B------:R-:W-:Y:S02]  /*175a0*/  FFMA.FTZ R139, R171, c[0x0][0x23c], -R0.reuse ;  /* 0x00008f00ab8b7a23 */ /* 0x100fe40000010800 */
[--C-:B------:R-:W-:Y:S01]  /*175b0*/  FFMA.FTZ R142, R142, c[0x0][0x23c], -R0.reuse ;  /* 0x00008f008e8e7a23 */ /* 0x100fe20000010800 */
[----:B------:R-:W-:Y:S01]  /*175c0*/  MUFU.EX2 R120, R120 ;  /* 0x0000007800787308 */ /* 0x000fe20000000800 */
[----:B------:R-:W-:Y:S02]  /*175d0*/  FFMA.FTZ R140, R140, c[0x0][0x23c], -R0 ;  /* 0x00008f008c8c7a23 */ /* 0x000fe40000010800 */
[--C-:B------:R-:W-:Y:S01]  /*175e0*/  FFMA.FTZ R95, R93, c[0x0][0x23c], -R101.reuse ;  /* 0x00008f005d5f7a23 */ /* 0x100fe20000010865 */
[----:B------:R-:W-:Y:S01]  /*175f0*/  HMMA.16816.F32 R12, R12, R10, R216 ;  /* 0x0000000a0c0c723c */ /* 0x000fe200000018d8 */
[----:B------:R-:W3:Y:S01]  /*17600*/  LDSM.16.MT88.4 R8, [R234+0x5800] ;  /* 0x00580000ea08783b */ /* 0x000ee20000004200 */
[----:B------:R-:W-:-:S02]  /*17610*/  FFMA.FTZ R93, R89, c[0x0][0x23c], -R101 ;  /* 0x00008f00595d7a23 */ /* 0x000fc40000010865 */
[----:B------:R-:W4:Y:S01]  /*17620*/  MUFU.EX2 R121, R121 ;  /* 0x0000007900797308 */ /* 0x000f220000000800 */
[----:B--2---:R-:W-:Y:S01]  /*17630*/  F2FP.PACK_AB R54, R113, R114 ;  /* 0x000000727136723e */ /* 0x004fe200000000ff */
[--C-:B------:R-:W-:Y:S01]  /*17640*/  FFMA.FTZ R89, R81, c[0x0][0x23c], -R101.reuse ;  /* 0x00008f0051597a23 */ /* 0x100fe20000010865 */
[----:B------:R-:W-:Y:S01]  /*17650*/  LDSM.16.MT88.4 R216, [R235+0x8c00] ;  /* 0x008c0000ebd8783b */ /* 0x000fe20000004200 */
[--C-:B------:R-:W-:Y:S02]  /*17660*/  FFMA.FTZ R126, R146, c[0x0][0x23c], -R101.reuse ;  /* 0x00008f00927e7a23 */ /* 0x100fe40000010865 */
[--C-:B------:R-:W-:Y:S02]  /*17670*/  FFMA.FTZ R81, R149, c[0x0][0x23c], -R101.reuse ;  /* 0x00008f0095517a23 */ /* 0x100fe40000010865 */
[----:B------:R-:W-:Y:S01]  /*17680*/  MUFU.EX2 R132, R132 ;  /* 0x0000008400847308 */ /* 0x000fe20000000800 */
[----:B------:R-:W-:Y:S02]  /*17690*/  FFMA.FTZ R146, R147, c[0x0][0x23c], -R0 ;  /* 0x00008f0093927a23 */ /* 0x000fe40000010800 */
[----:B------:R-:W-:-:S02]  /*176a0*/  FFMA.FTZ R99, R174, c[0x0][0x23c], -R101 ;  /* 0x00008f00ae637a23 */ /* 0x000fc40000010865 */
[--C-:B------:R-:W-:Y:S02]  /*176b0*/  FFMA.FTZ R149, R153, c[0x0][0x23c], -R0.reuse ;  /* 0x00008f0099957a23 */ /* 0x100fe40000010800 */
[--C-:B------:R-:W-:Y:S01]  /*176c0*/  FFMA.FTZ R145, R145, c[0x0][0x23c], -R0.reuse ;  /* 0x00008f0091917a23 */ /* 0x100fe20000010800 */
[----:B------:R-:W2:Y:S01]  /*176d0*/  MUFU.EX2 R136, R136 ;  /* 0x0000008800887308 */ /* 0x000ea20000000800 */
[----:B----4-:R-:W-:Y:S01]  /*176e0*/  F2FP.PACK_AB R53, R121, R120 ;  /* 0x000000787935723e */ /* 0x010fe200000000ff */
[--C-:B------:R-:W-:Y:S02]  /*176f0*/  FFMA.FTZ R147, R144, c[0x0][0x23c], -R0.reuse ;  /* 0x00008f0090937a23 */ /* 0x100fe40000010800 */
[--C-:B------:R-:W-:Y:S02]  /*17700*/  FFMA.FTZ R78, R155, c[0x0][0x23c], -R101.reuse ;  /* 0x00008f009b4e7a23 */ /* 0x100fe40000010865 */
[----:B------:R-:W-:Y:S02]  /*17710*/  FFMA.FTZ R153, R152, c[0x0][0x23c], -R0 ;  /* 0x00008f0098997a23 */ /* 0x000fe40000010800 */
[----:B------:R-:W-:Y:S01]  /*17720*/  MUFU.EX2 R112, R112 ;  /* 0x0000007000707308 */ /* 0x000fe20000000800 */
[----:B------:R-:W-:-:S02]  /*17730*/  FFMA.FTZ R97, R97, c[0x0][0x23c], -R101 ;  /* 0x00008f0061617a23 */ /* 0x000fc40000010865 */
[--C-:B------:R-:W-:Y:S02]  /*17740*/  FFMA.FTZ R152, R162, c[0x0][0x23c], -R0.reuse ;  /* 0x00008f00a2987a23 */ /* 0x100fe40000010800 */
[--C-:B------:R-:W-:Y:S02]  /*17750*/  FFMA.FTZ R154, R154, c[0x0][0x23c], -R0.reuse ;  /* 0x00008f009a9a7a23 */ /* 0x100fe40000010800 */
[--C-:B------:R-:W-:Y:S01]  /*17760*/  FFMA.FTZ R155, R160, c[0x0][0x23c], -R0.reuse ;  /* 0x00008f00a09b7a23 */ /* 0x100fe20000010800 */
[----:B--2---:R-:W-:Y:S01]  /*17770*/  F2FP.PACK_AB R55, R136, R132 ;  /* 0x000000848837723e */ /* 0x004fe200000000ff */
[----:B------:R-:W2:Y:S01]  /*17780*/  MUFU.EX2 R111, R111 ;  /* 0x0000006f006f7308 */ /* 0x000ea20000000800 */
[--C-:B------:R-:W-:Y:S02]  /*17790*/  FFMA.FTZ R160, R156, c[0x0][0x23c], -R0.reuse ;  /* 0x00008f009ca07a23 */ /* 0x100fe40000010800 */
[--C-:B------:R-:W-:Y:S02]  /*177a0*/  FFMA.FTZ R156, R159, c[0x0][0x23c], -R0.reuse ;  /* 0x00008f009f9c7a23 */ /* 0x100fe40000010800 */
[--C-:B------:R-:W-:Y:S01]  /*177b0*/  FFMA.FTZ R94, R70, c[0x0][0x23c], -R101.reuse ;  /* 0x00008f00465e7a23 */ /* 0x100fe20000010865 */
[----:B------:R-:W-:Y:S01]  /*177c0*/  HMMA.16816.F32 R40, R52, R44, R40 ;  /* 0x0000002c3428723c */ /* 0x000fe20000001828 */
[----:B------:R-:W-:Y:S01]  /*177d0*/  FFMA.FTZ R91, R85, c[0x0][0x23c], -R101 ;  /* 0x00008f00555b7a23 */ /* 0x000fe20000010865 */
[----:B------:R-:W4:Y:S01]  /*177e0*/  MUFU.EX2 R108, R108 ;  /* 0x0000006c006c7308 */ /* 0x000f220000000800 */
[----:B------:R-:W-:-:S02]  /*177f0*/  FFMA.FTZ R159, R173, c[0x0][0x23c], -R0 ;  /* 0x00008f00ad9f7a23 */ /* 0x000fc40000010800 */
[--C-:B------:R-:W-:Y:S02]  /*17800*/  FFMA.FTZ R158, R158, c[0x0][0x23c], -R0.reuse ;  /* 0x00008f009e9e7a23 */ /* 0x100fe40000010800 */
[--C-:B------:R-:W-:Y:S01]  /*17810*/  FFMA.FTZ R83, R163, c[0x0][0x23c], -R101.reuse ;  /* 0x00008f00a3537a23 */ /* 0x100fe20000010865 */
[C---:B------:R-:W-:Y:S01]  /*17820*/  HMMA.16816.F32 R4, R52.reuse, R46, R4 ;  /* 0x0000002e3404723c */ /* 0x040fe20000001804 */
[----:B------:R-:W5:Y:S01]  /*17830*/  LDSM.16.MT88.4 R44, [R235+0x5800] ;  /* 0x00580000eb2c783b */ /* 0x000f620000004200 */
[----:B------:R-:W-:Y:S01]  /*17840*/  MUFU.EX2 R141, R141 ;  /* 0x0000008d008d7308 */ /* 0x000fe20000000800 */
[--C-:B------:R-:W-:Y:S02]  /*17850*/  FFMA.FTZ R162, R164, c[0x0][0x23c], -R0.reuse ;  /* 0x00008f00a4a27a23 */ /* 0x100fe40000010800 */
[--C-:B------:R-:W-:Y:S02]  /*17860*/  FFMA.FTZ R163, R172, c[0x0][0x23c], -R0.reuse ;  /* 0x00008f00aca37a23 */ /* 0x100fe40000010800 */
[--C-:B------:R-:W-:Y:S01]  /*17870*/  FFMA.FTZ R151, R151, c[0x0][0x23c], -R0.reuse ;  /* 0x00008f0097977a23 */ /* 0x100fe20000010800 */
[----:B-1----:R-:W-:Y:S01]  /*17880*/  HMMA.16816.F32 R220, R52, R48, R220 ;  /* 0x0000003034dc723c */ /* 0x002fe200000018dc */
[----:B------:R-:W-:Y:S01]  /*17890*/  FFMA.FTZ R164, R150, c[0x0][0x23c], -R0 ;  /* 0x00008f0096a47a23 */ /* 0x000fe20000010800 */
[----:B------:R-:W1:Y:S01]  /*178a0*/  MUFU.EX2 R139, R139 ;  /* 0x0000008b008b7308 */ /* 0x000e620000000800 */
[----:B------:R-:W-:-:S02]  /*178b0*/  FFMA.FTZ R150, R157, c[0x0][0x23c], -R101 ;  /* 0x00008f009d967a23 */ /* 0x000fc40000010865 */
[--C-:B------:R-:W-:Y:S02]  /*178c0*/  FFMA.FTZ R157, R161, c[0x0][0x23c], -R0.reuse ;  /* 0x00008f00a19d7a23 */ /* 0x100fe40000010800 */
[--C-:B------:R-:W-:Y:S01]  /*178d0*/  FFMA.FTZ R85, R165, c[0x0][0x23c], -R101.reuse ;  /* 0x00008f00a5557a23 */ /* 0x100fe20000010865 */
[----:B------:R-:W-:Y:S01]  /*178e0*/  HMMA.16816.F32 R48, R52, R50, R12 ;  /* 0x000000323430723c */ /* 0x000fe2000000180c */
[----:B------:R-:W5:Y:S01]  /*178f0*/  LDSM.16.MT88.4 R12, [R234+0x5c00] ;  /* 0x005c0000ea0c783b */ /* 0x000f620000004200 */
[----:B------:R-:W-:Y:S01]  /*17900*/  MUFU.EX2 R142, R142 ;  /* 0x0000008e008e7308 */ /* 0x000fe20000000800 */
[--C-:B------:R-:W-:Y:S02]  /*17910*/  FFMA.FTZ R37, R37, c[0x0][0x23c], -R0.reuse ;  /* 0x00008f0025257a23 */ /* 0x100fe40000010800 */
[--C-:B------:R-:W-:Y:S02]  /*17920*/  FFMA.FTZ R143, R143, c[0x0][0x23c], -R0.reuse ;  /* 0x00008f008f8f7a23 */ /* 0x100fe40000010800 */
[----:B--2---:R-:W-:Y:S01]  /*17930*/  F2FP.PACK_AB R52, R111, R112 ;  /* 0x000000706f34723e */ /* 0x004fe200000000ff */
[----:B------:R-:W-:Y:S01]  /*17940*/  FFMA.FTZ R161, R33, c[0x0][0x23c], -R0 ;  /* 0x00008f0021a17a23 */ /* 0x000fe20000010800 */
[----:B----4-:R-:W-:Y:S01]  /*17950*/  F2FP.PACK_AB R54, R108, R110 ;  /* 0x0000006e6c36723e */ /* 0x010fe200000000ff */
[----:B------:R-:W2:Y:S01]  /*17960*/  MUFU.EX2 R140, R140 ;  /* 0x0000008c008c7308 */ /* 0x000ea20000000800 */
[----:B-1----:R-:W-:Y:S01]  /*17970*/  F2FP.PACK_AB R53, R139, R141 ;  /* 0x0000008d8b35723e */ /* 0x002fe200000000ff */
[----:B------:R-:W-:-:S02]  /*17980*/  FFMA.FTZ R33, R63, c[0x0][0x23c], -R101 ;  /* 0x00008f003f217a23 */ /* 0x000fc40000010865 */
[--C-:B------:R-:W-:Y:S02]  /*17990*/  FFMA.FTZ R63, R138, c[0x0][0x23c], -R0.reuse ;  /* 0x00008f008a3f7a23 */ /* 0x100fe40000010800 */
[--C-:B------:R-:W-:Y:S02]  /*179a0*/  FFMA.FTZ R80, R175, c[0x0][0x23c], -R101.reuse ;  /* 0x00008f00af507a23 */ /* 0x100fe40000010865 */
[----:B------:R-:W1:Y:S01]  /*179b0*/  MUFU.EX2 R106, R106 ;  /* 0x0000006a006a7308 */ /* 0x000e620000000800 */
[--C-:B------:R-:W-:Y:S02]  /*179c0*/  FFMA.FTZ R29, R29, c[0x0][0x23c], -R0.reuse ;  /* 0x00008f001d1d7a23 */ /* 0x100fe40000010800 */
[--C-:B------:R-:W-:Y:S02]  /*179d0*/  FFMA.FTZ R129, R129, c[0x0][0x23c], -R0.reuse ;  /* 0x00008f0081817a23 */ /* 0x100fe40000010800 */
[--C-:B------:R-:W-:Y:S02]  /*179e0*/  FFMA.FTZ R138, R25, c[0x0][0x23c], -R0.reuse ;  /* 0x00008f00198a7a23 */ /* 0x100fe40000010800 */
[----:B------:R-:W-:Y:S01]  /*179f0*/  FFMA.FTZ R25, R137, c[0x0][0x23c], -R101 ;  /* 0x00008f0089197a23 */ /* 0x000fe20000010865 */
[----:B--2---:R-:W-:Y:S01]  /*17a00*/  F2FP.PACK_AB R55, R140, R142 ;  /* 0x0000008e8c37723e */ /* 0x004fe200000000ff */
[----:B------:R-:W-:Y:S01]  /*17a10*/  MUFU.EX2 R99, R99 ;  /* 0x0000006300637308 */ /* 0x000fe20000000800 */
[----:B------:R-:W-:-:S02]  /*17a20*/  FFMA.FTZ R137, R117, c[0x0][0x23c], -R0 ;  /* 0x00008f0075897a23 */ /* 0x000fc40000010800 */
[----:B------:R-:W-:Y:S02]  /*17a30*/  FFMA.FTZ R74, R166, c[0x0][0x23c], -R101 ;  /* 0x00008f00a64a7a23 */ /* 0x000fe40000010865 */
[--C-:B------:R-:W-:Y:S01]  /*17a40*/  FFMA.FTZ R117, R21, c[0x0][0x23c], -R0.reuse ;  /* 0x00008f0015757a23 */ /* 0x100fe20000010800 */
[C---:B---3--:R-:W-:Y:S01]  /*17a50*/  HMMA.16816.F32 R40, R52.reuse, R8, R40 ;  /* 0x000000083428723c */ /* 0x048fe20000001828 */
[--C-:B------:R-:W-:Y:S01]  /*17a60*/  FFMA.FTZ R115, R115, c[0x0][0x23c], -R0.reuse ;  /* 0x00008f0073737a23 */ /* 0x100fe20000010800 */
[----:B------:R-:W-:Y:S01]  /*17a70*/  MUFU.EX2 R149, R149 ;  /* 0x0000009500957308 */ /* 0x000fe20000000800 */
[----:B------:R-:W-:Y:S02]  /*17a80*/  FFMA.FTZ R165, R17, c[0x0][0x23c], -R0 ;  /* 0x00008f0011a57a23 */ /* 0x000fe40000010800 */
[----:B------:R-:W-:Y:S02]  /*17a90*/  FFMA.FTZ R133, R208, R135, R133 ;  /* 0x00000087d0857223 */ /* 0x000fe40000010085 */
[----:B------:R-:W-:Y:S01]  /*17aa0*/  FFMA.FTZ R134, R209, R134, R130 ;  /* 0x00000086d1867223 */ /* 0x000fe20000010082 */
[----:B------:R-:W-:Y:S01]  /*17ab0*/  HMMA.16816.F32 R4, R52, R10, R4 ;  /* 0x0000000a3404723c */ /* 0x000fe20000001804 */
[----:B------:R-:W2:Y:S01]  /*17ac0*/  LDSM.16.MT88.4 R8, [R235+0x5c00] ;  /* 0x005c0000eb08783b */ /* 0x000ea20000004200 */
[----:B------:R-:W3:Y:S01]  /*17ad0*/  MUFU.EX2 R145, R145 ;  /* 0x0000009100917308 */ /* 0x000ee20000000800 */
[----:B------:R-:W-:-:S02]  /*17ae0*/  FADD.FTZ R131, R131, R133 ;  /* 0x0000008583837221 */ /* 0x000fc40000010000 */
[----:B------:R-:W-:Y:S02]  /*17af0*/  FADD.FTZ R134, R124, R134 ;  /* 0x000000867c867221 */ /* 0x000fe40000010000 */
[----:B------:R-:W-:Y:S01]  /*17b00*/  FADD.FTZ R131, R128, R131 ;  /* 0x0000008380837221 */ /* 0x000fe20000010000 */
[C---:B-----5:R-:W-:Y:S01]  /*17b10*/  HMMA.16816.F32 R220, R52.reuse, R44, R220 ;  /* 0x0000002c34dc723c */ /* 0x060fe200000018dc */
[----:B------:R-:W-:Y:S01]  /*17b20*/  FADD.FTZ R122, R122, R134 ;  /* 0x000000867a7a7221 */ /* 0x000fe20000010000 */
[----:B------:R-:W-:Y:S01]  /*17b30*/  MUFU.EX2 R146, R146 ;  /* 0x0000009200927308 */ /* 0x000fe20000000800 */
[----:B------:R-:W-:Y:S01]  /*17b40*/  FADD.FTZ R123, R123, R131 ;  /* 0x000000837b7b7221 */ /* 0x000fe20000010000 */
[----:B------:R-:W-:Y:S01]  /*17b50*/  MOV R134, R102 ;  /* 0x0000006600867202 */ /* 0x000fe20000000f00 */
[----:B------:R-:W-:Y:S02]  /*17b60*/  FADD.FTZ R122, R119, R122 ;  /* 0x0000007a777a7221 */ /* 0x000fe40000010000 */
[----:B------:R-:W-:Y:S01]  /*17b70*/  FADD.FTZ R123, R118, R123 ;  /* 0x0000007b767b7221 */ /* 0x000fe20000010000 */
[----:B------:R-:W-:Y:S01]  /*17b80*/  HMMA.16816.F32 R48, R52, R46, R48 ;  /* 0x0000002e3430723c */ /* 0x000fe20000001830 */
[----:B------:R-:W4:Y:S01]  /*17b90*/  LDSM.16.MT88.4 R44, [R234+0x6000] ;  /* 0x00600000ea2c783b */ /* 0x000f220000004200 */
[----:B------:R-:W5:Y:S01]  /*17ba0*/  MUFU.EX2 R147, R147 ;  /* 0x0000009300937308 */ /* 0x000f620000000800 */
[----:B------:R-:W-:-:S02]  /*17bb0*/  FADD.FTZ R120, R120, R122 ;  /* 0x0000007a78787221 */ /* 0x000fc40000010000 */
[----:B------:R-:W-:Y:S02]  /*17bc0*/  FFMA.FTZ R70, R170, c[0x0][0x23c], -R101 ;  /* 0x00008f00aa467a23 */ /* 0x000fe40000010865 */
[----:B-1----:R-:W-:Y:S01]  /*17bd0*/  F2FP.PACK_AB R52, R106, R107 ;  /* 0x0000006b6a34723e */ /* 0x002fe200000000ff */
[----:B------:R-:W-:Y:S01]  /*17be0*/  FADD.FTZ R120, R121, R120 ;  /* 0x0000007879787221 */ /* 0x000fe20000010000 */
[----:B---3--:R-:W-:Y:S01]  /*17bf0*/  F2FP.PACK_AB R53, R145, R149 ;  /* 0x000000959135723e */ /* 0x008fe200000000ff */
[----:B------:R-:W-:Y:S01]  /*17c00*/  MUFU.EX2 R98, R98 ;  /* 0x0000006200627308 */ /* 0x000fe20000000800 */
[----:B------:R-:W-:Y:S01]  /*17c10*/  F2FP.PACK_AB R54, R99, R100 ;  /* 0x000000646336723e */ /* 0x000fe200000000ff */
[----:B------:R-:W-:Y:S02]  /*17c20*/  FADD.FTZ R132, R132, R120 ;  /* 0x0000007884847221 */ /* 0x000fe40000010000 */
[----:B------:R-:W-:Y:S02]  /*17c30*/  FFMA.FTZ R109, R109, c[0x0][0x23c], -R0 ;  /* 0x00008f006d6d7a23 */ /* 0x000fe40000010800 */
[----:B------:R-:W-:Y:S01]  /*17c40*/  FADD.FTZ R132, R136, R132 ;  /* 0x0000008488847221 */ /* 0x000fe20000010000 */
[----:B-----5:R-:W-:Y:S01]  /*17c50*/  F2FP.PACK_AB R55, R147, R146 ;  /* 0x000000929337723e */ /* 0x020fe200000000ff */
[----:B------:R-:W1:Y:S02]  /*17c60*/  MUFU.EX2 R97, R97 ;  /* 0x0000006100617308 */ /* 0x000e640000000800 */
[----:B------:R-:W-:Y:S01]  /*17c70*/  FADD.FTZ R141, R141, R132 ;  /* 0x000000848d8d7221 */ /* 0x000fe20000010000 */
[----:B------:R-:W-:Y:S01]  /*17c80*/  MOV R132, R103 ;  /* 0x0000006700847202 */ /* 0x000fe20000000f00 */
[----:B------:R-:W-:-:S02]  /*17c90*/  FFMA.FTZ R166, R19, c[0x0][0x23c], -R0 ;  /* 0x00008f0013a67a23 */ /* 0x000fc40000010800 */
[----:B------:R-:W-:Y:S01]  /*17ca0*/  FADD.FTZ R141, R139, R141 ;  /* 0x0000008d8b8d7221 */ /* 0x000fe20000010000 */
[C---:B------:R-:W-:Y:S01]  /*17cb0*/  HMMA.16816.F32 R40, R52.reuse, R12, R40 ;  /* 0x0000000c3428723c */ /* 0x040fe20000001828 */
[--C-:B------:R-:W-:Y:S01]  /*17cc0*/  FFMA.FTZ R105, R105, c[0x0][0x23c], -R0.reuse ;  /* 0x00008f0069697a23 */ /* 0x100fe20000010800 */
[----:B------:R-:W-:Y:S01]  /*17cd0*/  MUFU.EX2 R96, R96 ;  /* 0x0000006000607308 */ /* 0x000fe20000000800 */
[----:B------:R-:W-:Y:S02]  /*17ce0*/  FADD.FTZ R142, R142, R141 ;  /* 0x0000008d8e8e7221 */ /* 0x000fe40000010000 */
[----:B------:R-:W-:Y:S02]  /*17cf0*/  FFMA.FTZ R23, R23, c[0x0][0x23c], -R0 ;  /* 0x00008f0017177a23 */ /* 0x000fe40000010800 */
[----:B------:R-:W-:Y:S01]  /*17d00*/  FADD.FTZ R142, R140, R142 ;  /* 0x0000008e8c8e7221 */ /* 0x000fe20000010000 */
[----:B------:R-:W-:Y:S01]  /*17d10*/  HMMA.16816.F32 R4, R52, R14, R4 ;  /* 0x0000000e3404723c */ /* 0x000fe20000001804 */
[----:B------:R-:W3:Y:S01]  /*17d20*/  LDSM.16.MT88.4 R12, [R235+0x6000] ;  /* 0x00600000eb0c783b */ /* 0x000ee20000004200 */
[----:B------:R-:W5:Y:S01]  /*17d30*/  MUFU.EX2 R95, R95 ;  /* 0x0000005f005f7308 */ /* 0x000f620000000800 */
[----:B------:R-:W-:-:S02]  /*17d40*/  FADD.FTZ R149, R149, R142 ;  /* 0x0000008e95957221 */ /* 0x000fc40000010000 */
[--C-:B------:R-:W-:Y:S02]  /*17d50*/  FFMA.FTZ R31, R31, c[0x0][0x23c], -R0.reuse ;  /* 0x00008f001f1f7a23 */ /* 0x100fe40000010800 */
[----:B------:R-:W-:Y:S01]  /*17d60*/  FADD.FTZ R149, R145, R149 ;  /* 0x0000009591957221 */ /* 0x000fe20000010000 */
[C---:B--2---:R-:W-:Y:S01]  /*17d70*/  HMMA.16816.F32 R220, R52.reuse, R8, R220 ;  /* 0x0000000834dc723c */ /* 0x044fe200000018dc */
[----:B------:R-:W-:Y:S01]  /*17d80*/  FFMA.FTZ R27, R27, c[0x0][0x23c], -R0 ;  /* 0x00008f001b1b7a23 */ /* 0x000fe20000010800 */
[----:B------:R-:W2:Y:S01]  /*17d90*/  MUFU.EX2 R153, R153 ;  /* 0x0000009900997308 */ /* 0x000ea20000000800 */
[----:B------:R-:W-:Y:S02]  /*17da0*/  FADD.FTZ R146, R146, R149 ;  /* 0x0000009592927221 */ /* 0x000fe40000010000 */
[--C-:B------:R-:W-:Y:S02]  /*17db0*/  FFMA.FTZ R144, R148, c[0x0][0x23c], -R101.reuse ;  /* 0x00008f0094907a23 */ /* 0x100fe40000010865 */
[----:B------:R-:W-:Y:S01]  /*17dc0*/  FADD.FTZ R146, R147, R146 ;  /* 0x0000009293927221 */ /* 0x000fe20000010000 */
[----:B------:R-:W-:Y:S01]  /*17dd0*/  HMMA.16816.F32 R48, R52, R10, R48 ;  /* 0x0000000a3430723c */ /* 0x000fe20000001830 */
[----:B------:R-:W3:Y:S01]  /*17de0*/  LDSM.16.MT88.4 R8, [R234+0x6400] ;  /* 0x00640000ea08783b */ /* 0x000ee20000004200 */
[----:B------:R-:W4:Y:S01]  /*17df0*/  MUFU.EX2 R152, R152 ;  /* 0x0000009800987308 */ /* 0x000f220000000800 */
[----:B------:R-:W-:-:S02]  /*17e00*/  FFMA.FTZ R148, R169, c[0x0][0x23c], -R101 ;  /* 0x00008f00a9947a23 */ /* 0x000fc40000010865 */
[--C-:B------:R-:W-:Y:S02]  /*17e10*/  FFMA.FTZ R65, R65, c[0x0][0x23c], -R101.reuse ;  /* 0x00008f0041417a23 */ /* 0x100fe40000010865 */
[----:B-1----:R-:W-:Y:S01]  /*17e20*/  F2FP.PACK_AB R52, R97, R98 ;  /* 0x000000626134723e */ /* 0x002fe200000000ff */
[----:B------:R-:W-:Y:S01]  /*17e30*/  FFMA.FTZ R24, R24, c[0x0][0x23c], -R0 ;  /* 0x00008f0018187a23 */ /* 0x000fe20000010800 */
[----:B-----5:R-:W-:Y:S01]  /*17e40*/  F2FP.PACK_AB R54, R95, R96 ;  /* 0x000000605f36723e */ /* 0x020fe200000000ff */
[----:B------:R-:W1:Y:S01]  /*17e50*/  MUFU.EX2 R154, R154 ;  /* 0x0000009a009a7308 */ /* 0x000e620000000800 */
[----:B--2---:R-:W-:Y:S02]  /*17e60*/  FADD.FTZ R146, R153, R146 ;  /* 0x0000009299927221 */ /* 0x004fe40000010000 */
[----:B------:R-:W-:Y:S02]  /*17e70*/  FFMA.FTZ R26, R26, c[0x0][0x23c], -R0 ;  /* 0x00008f001a1a7a23 */ /* 0x000fe40000010800 */
[----:B------:R-:W-:-:S02]  /*17e80*/  FFMA.FTZ R67, R67, c[0x0][0x23c], -R101 ;  /* 0x00008f0043437a23 */ /* 0x000fc40000010865 */
[----:B------:R-:W-:Y:S01]  /*17e90*/  FFMA.FTZ R28, R28, c[0x0][0x23c], -R0 ;  /* 0x00008f001c1c7a23 */ /* 0x000fe20000010800 */
[----:B------:R-:W2:Y:S01]  /*17ea0*/  MUFU.EX2 R155, R155 ;  /* 0x0000009b009b7308 */ /* 0x000ea20000000800 */
[C---:B----4-:R-:W-:Y:S01]  /*17eb0*/  F2FP.PACK_AB R53, R152.reuse, R153 ;  /* 0x000000999835723e */ /* 0x050fe200000000ff */
[----:B------:R-:W-:Y:S02]  /*17ec0*/  FADD.FTZ R152, R152, R146 ;  /* 0x0000009298987221 */ /* 0x000fe40000010000 */
[----:B------:R-:W-:Y:S02]  /*17ed0*/  FFMA.FTZ R32, R32, c[0x0][0x23c], -R0 ;  /* 0x00008f0020207a23 */ /* 0x000fe40000010800 */
[----:B------:R-:W-:Y:S02]  /*17ee0*/  FFMA.FTZ R34, R34, c[0x0][0x23c], -R101 ;  /* 0x00008f0022227a23 */ /* 0x000fe40000010865 */
[----:B------:R-:W-:Y:S01]  /*17ef0*/  MUFU.EX2 R94, R94 ;  /* 0x0000005e005e7308 */ /* 0x000fe20000000800 */
[----:B-1----:R-:W-:-:S02]  /*17f00*/  FADD.FTZ R152, R154, R152 ;  /* 0x000000989a987221 */ /* 0x002fc40000010000 */
[----:B------:R-:W-:Y:S02]  /*17f10*/  FFMA.FTZ R208, R127, c[0x0][0x23c], -R101 ;  /* 0x00008f007fd07a23 */ /* 0x000fe40000010865 */
[----:B------:R-:W-:Y:S01]  /*17f20*/  FFMA.FTZ R209, R125, c[0x0][0x23c], -R0 ;  /* 0x00008f007dd17a23 */ /* 0x000fe20000010800 */
[C---:B--2---:R-:W-:Y:S02]  /*17f30*/  F2FP.PACK_AB R55, R155.reuse, R154 ;  /* 0x0000009a9b37723e */ /* 0x044fe400000000ff */
[----:B------:R-:W1:Y:S01]  /*17f40*/  MUFU.EX2 R93, R93 ;  /* 0x0000005d005d7308 */ /* 0x000e620000000800 */
[----:B------:R-:W-:-:S04]  /*17f50*/  FADD.FTZ R155, R155, R152 ;  /* 0x000000989b9b7221 */ /* 0x000fc80000010000 */
[C---:B------:R-:W-:Y:S03]  /*17f60*/  HMMA.16816.F32 R40, R52.reuse, R44, R40 ;  /* 0x0000002c3428723c */ /* 0x040fe60000001828 */
[----:B------:R-:W-:Y:S05]  /*17f70*/  MUFU.EX2 R92, R92 ;  /* 0x0000005c005c7308 */ /* 0x000fea0000000800 */
[C---:B------:R-:W-:Y:S01]  /*17f80*/  HMMA.16816.F32 R4, R52.reuse, R46, R4 ;  /* 0x0000002e3404723c */ /* 0x040fe20000001804 */
[----:B------:R-:W2:Y:S02]  /*17f90*/  LDSM.16.MT88.4 R44, [R235+0x6400] ;  /* 0x00640000eb2c783b */ /* 0x000ea40000004200 */
[----:B------:R-:W4:Y:S05]  /*17fa0*/  MUFU.EX2 R91, R91 ;  /* 0x0000005b005b7308 */ /* 0x000f2a0000000800 */
[C---:B---3--:R-:W-:Y:S03]  /*17fb0*/  HMMA.16816.F32 R220, R52.reuse, R12, R220 ;  /* 0x0000000c34dc723c */ /* 0x048fe600000018dc */
[----:B------:R-:W3:Y:S05]  /*17fc0*/  MUFU.EX2 R160, R160 ;  /* 0x000000a000a07308 */ /* 0x000eea0000000800 */
[----:B------:R-:W-:Y:S01]  /*17fd0*/  HMMA.16816.F32 R48, R52, R14, R48 ;  /* 0x0000000e3430723c */ /* 0x000fe20000001830 */
[----:B------:R-:W5:Y:S02]  /*17fe0*/  LDSM.16.MT88.4 R12, [R234+0x6800] ;  /* 0x00680000ea0c783b */ /* 0x000f640000004200 */
[----:B------:R-:W2:Y:S04]  /*17ff0*/  MUFU.EX2 R156, R156 ;  /* 0x0000009c009c7308 */ /* 0x000ea80000000800 */
[----:B-1----:R-:W-:-:S02]  /*18000*/  F2FP.PACK_AB R52, R93, R94 ;  /* 0x0000005e5d34723e */ /* 0x002fc400000000ff */
[----:B----4-:R-:W-:Y:S02]  /*18010*/  F2FP.PACK_AB R54, R91, R92 ;  /* 0x0000005c5b36723e */ /* 0x010fe400000000ff */
[----:B------:R-:W1:Y:S01]  /*18020*/  MUFU.EX2 R159, R159 ;  /* 0x0000009f009f7308 */ /* 0x000e620000000800 */
[----:B---3--:R-:W-:-:S07]  /*18030*/  FADD.FTZ R155, R160, R155 ;  /* 0x0000009ba09b7221 */ /* 0x008fce0000010000 */
[----:B------:R-:W3:Y:S01]  /*18040*/  MUFU.EX2 R158, R158 ;  /* 0x0000009e009e7308 */ /* 0x000ee20000000800 */
[C---:B--2---:R-:W-:Y:S01]  /*18050*/  F2FP.PACK_AB R53, R156.reuse, R160 ;  /* 0x000000a09c35723e */ /* 0x044fe200000000ff */
[----:B------:R-:W-:-:S06]  /*18060*/  FADD.FTZ R156, R156, R155 ;  /* 0x0000009b9c9c7221 */ /* 0x000fcc0000010000 */
[----:B------:R-:W-:Y:S01]  /*18070*/  MUFU.EX2 R90, R90 ;  /* 0x0000005a005a7308 */ /* 0x000fe20000000800 */
[----:B-1----:R-:W-:Y:S01]  /*18080*/  FADD.FTZ R156, R159, R156 ;  /* 0x0000009c9f9c7221 */ /* 0x002fe20000010000 */
[----:B---3--:R-:W-:-:S06]  /*18090*/  F2FP.PACK_AB R55, R158, R159 ;  /* 0x0000009f9e37723e */ /* 0x008fcc00000000ff */
[----:B------:R-:W1:Y:S01]  /*180a0*/  MUFU.EX2 R89, R89 ;  /* 0x0000005900597308 */ /* 0x000e620000000800 */
[----:B------:R-:W-:Y:S01]  /*180b0*/  FADD.FTZ R156, R158, R156 ;  /* 0x0000009c9e9c7221 */ /* 0x000fe20000010000 */
[C---:B------:R-:W-:Y:S06]  /*180c0*/  HMMA.16816.F32 R40, R52.reuse, R8, R40 ;  /* 0x000000083428723c */ /* 0x040fec0000001828 */
[----:B------:R-:W-:Y:S02]  /*180d0*/  MUFU.EX2 R88, R88 ;  /* 0x0000005800587308 */ /* 0x000fe40000000800 */
[C---:B------:R-:W-:Y:S01]  /*180e0*/  HMMA.16816.F32 R4, R52.reuse, R10, R4 ;  /* 0x0000000a3404723c */ /* 0x040fe20000001804 */
[----:B------:R-:W2:Y:S05]  /*180f0*/  LDSM.16.MT88.4 R8, [R235+0x6800] ;  /* 0x00680000eb08783b */ /* 0x000eaa0000004200 */
[----:B------:R-:W3:Y:S02]  /*18100*/  MUFU.EX2 R87, R87 ;  /* 0x0000005700577308 */ /* 0x000ee40000000800 */
[C---:B------:R-:W-:Y:S06]  /*18110*/  HMMA.16816.F32 R220, R52.reuse, R44, R220 ;  /* 0x0000002c34dc723c */ /* 0x040fec00000018dc */
[----:B------:R-:W-:Y:S02]  /*18120*/  MUFU.EX2 R163, R163 ;  /* 0x000000a300a37308 */ /* 0x000fe40000000800 */
[----:B------:R-:W-:Y:S01]  /*18130*/  HMMA.16816.F32 R48, R52, R46, R48 ;  /* 0x0000002e3430723c */ /* 0x000fe20000001830 */
[----:B------:R-:W4:Y:S05]  /*18140*/  LDSM.16.MT88.4 R44, [R234+0x6c00] ;  /* 0x006c0000ea2c783b */ /* 0x000f2a0000004200 */
[----:B------:R-:W5:Y:S01]  /*18150*/  MUFU.EX2 R151, R151 ;  /* 0x0000009700977308 */ /* 0x000f620000000800 */
[----:B-1----:R-:W-:-:S02]  /*18160*/  F2FP.PACK_AB R52, R89, R90 ;  /* 0x0000005a5934723e */ /* 0x002fc400000000ff */
[----:B---3--:R-:W-:-:S05]  /*18170*/  F2FP.PACK_AB R54, R87, R88 ;  /* 0x000000585736723e */ /* 0x008fca00000000ff */
[----:B------:R-:W-:Y:S08]  /*18180*/  MUFU.EX2 R162, R162 ;  /* 0x000000a200a27308 */ /* 0x000ff00000000800 */
[----:B------:R-:W1:Y:S01]  /*18190*/  MUFU.EX2 R164, R164 ;  /* 0x000000a400a47308 */ /* 0x000e620000000800 */
[----:B-----5:R-:W-:Y:S01]  /*181a0*/  F2FP.PACK_AB R53, R151, R163 ;  /* 0x000000a39735723e */ /* 0x020fe200000000ff */
[----:B------:R-:W-:-:S04]  /*181b0*/  FADD.FTZ R163, R163, R156 ;  /* 0x0000009ca3a37221 */ /* 0x000fc80000010000 */
[----:B------:R-:W-:Y:S02]  /*181c0*/  FADD.FTZ R163, R151, R163 ;  /* 0x000000a397a37221 */ /* 0x000fe40000010000 */
[----:B------:R-:W-:Y:S01]  /*181d0*/  MUFU.EX2 R86, R86 ;  /* 0x0000005600567308 */ /* 0x000fe20000000800 */
[----:B-1----:R-:W-:-:S07]  /*181e0*/  F2FP.PACK_AB R55, R164, R162 ;  /* 0x000000a2a437723e */ /* 0x002fce00000000ff */
[----:B------:R-:W1:Y:S01]  /*181f0*/  MUFU.EX2 R85, R85 ;  /* 0x0000005500557308 */ /* 0x000e620000000800 */
[----:B------:R-:W-:-:S04]  /*18200*/  FADD.FTZ R162, R162, R163 ;  /* 0x000000a3a2a27221 */ /* 0x000fc80000010000 */
[----:B------:R-:W-:Y:S01]  /*18210*/  FADD.FTZ R162, R164, R162 ;  /* 0x000000a2a4a27221 */ /* 0x000fe20000010000 */
[C---:B------:R-:W-:Y:S02]  /*18220*/  HMMA.16816.F32 R40, R52.reuse, R12, R40 ;  /* 0x0000000c3428723c */ /* 0x040fe40000001828 */
        /* <DEDUP_REMOVED lines=9> */
[----:B-1----:R-:W-:-:S02]  /*182c0*/  F2FP.PACK_AB R52, R85, R86 ;  /* 0x000000565534723e */ /* 0x002fc400000000ff */
[----:B-----5:R-:W-:Y:S01]  /*182d0*/  F2FP.PACK_AB R54, R83, R84 ;  /* 0x000000545336723e */ /* 0x020fe200000000ff */
[----:B------:R-:W1:Y:S08]  /*182e0*/  MUFU.EX2 R143, R143 ;  /* 0x0000008f008f7308 */ /* 0x000e700000000800 */
[----:B------:R-:W5:Y:S01]  /*182f0*/  MUFU.EX2 R161, R161 ;  /* 0x000000a100a17308 */ /* 0x000f620000000800 */
[----:B----4-:R-:W-:Y:S01]  /*18300*/  F2FP.PACK_AB R53, R37, R157 ;  /* 0x0000009d2535723e */ /* 0x010fe200000000ff */
[----:B------:R-:W-:-:S04]  /*18310*/  FADD.FTZ R157, R157, R162 ;  /* 0x000000a29d9d7221 */ /* 0x000fc80000010000 */
[----:B------:R-:W-:Y:S02]  /*18320*/  FADD.FTZ R157, R37, R157 ;  /* 0x0000009d259d7221 */ /* 0x000fe40000010000 */
[----:B------:R-:W-:Y:S01]  /*18330*/  MUFU.EX2 R82, R82 ;  /* 0x0000005200527308 */ /* 0x000fe20000000800 */
[----:B------:R-:W-:Y:S02]  /*18340*/  FFMA.FTZ R37, R75, c[0x0][0x23c], -R101 ;  /* 0x00008f004b257a23 */ /* 0x000fe40000010865 */
[----:B-1----:R-:W-:Y:S01]  /*18350*/  FADD.FTZ R157, R143, R157 ;  /* 0x0000009d8f9d7221 */ /* 0x002fe20000010000 */
[----:B-----5:R-:W-:-:S04]  /*18360*/  F2FP.PACK_AB R55, R161, R143 ;  /* 0x0000008fa137723e */ /* 0x020fc800000000ff */
[----:B------:R-:W1:Y:S01]  /*18370*/  MUFU.EX2 R81, R81 ;  /* 0x0000005100517308 */ /* 0x000e620000000800 */
[----:B------:R-:W-:Y:S02]  /*18380*/  FADD.FTZ R161, R161, R157 ;  /* 0x0000009da1a17221 */ /* 0x000fe40000010000 */
[C---:B------:R-:W-:Y:S05]  /*18390*/  HMMA.16816.F32 R40, R52.reuse, R44, R40 ;  /* 0x0000002c3428723c */ /* 0x040fea0000001828 */
[----:B------:R-:W-:Y:S03]  /*183a0*/  MUFU.EX2 R80, R80 ;  /* 0x0000005000507308 */ /* 0x000fe60000000800 */
[C---:B------:R-:W-:Y:S01]  /*183b0*/  HMMA.16816.F32 R4, R52.reuse, R46, R4 ;  /* 0x0000002e3404723c */ /* 0x040fe20000001804 */
[----:B------:R-:W4:Y:S04]  /*183c0*/  LDSM.16.MT88.4 R44, [R235+0x7000] ;  /* 0x00700000eb2c783b */ /* 0x000f280000004200 */
[----:B------:R-:W5:Y:S03]  /*183d0*/  MUFU.EX2 R79, R79 ;  /* 0x0000004f004f7308 */ /* 0x000f660000000800 */
[C---:B---3--:R-:W-:Y:S05]  /*183e0*/  HMMA.16816.F32 R220, R52.reuse, R12, R220 ;  /* 0x0000000c34dc723c */ /* 0x048fea00000018dc */
[----:B------:R-:W3:Y:S03]  /*183f0*/  MUFU.EX2 R63, R63 ;  /* 0x0000003f003f7308 */ /* 0x000ee60000000800 */
[----:B------:R-:W-:Y:S01]  /*18400*/  HMMA.16816.F32 R48, R52, R14, R48 ;  /* 0x0000000e3430723c */ /* 0x000fe20000001830 */
[----:B------:R-:W-:Y:S04]  /*18410*/  LDSM.16.MT88.4 R12, [R234+0x7400] ;  /* 0x00740000ea0c783b */ /* 0x000fe80000004200 */
[----:B------:R-:W2:Y:S02]  /*18420*/  MUFU.EX2 R29, R29 ;  /* 0x0000001d001d7308 */ /* 0x000ea40000000800 */
[----:B-1----:R-:W-:-:S02]  /*18430*/  F2FP.PACK_AB R52, R81, R82 ;  /* 0x000000525134723e */ /* 0x002fc400000000ff */
[----:B-----5:R-:W-:-:S04]  /*18440*/  F2FP.PACK_AB R54, R79, R80 ;  /* 0x000000504f36723e */ /* 0x020fc800000000ff */
[----:B------:R-:W-:Y:S01]  /*18450*/  MUFU.EX2 R129, R129 ;  /* 0x0000008100817308 */ /* 0x000fe20000000800 */
[----:B---3--:R-:W-:-:S07]  /*18460*/  FADD.FTZ R161, R63, R161 ;  /* 0x000000a13fa17221 */ /* 0x008fce0000010000 */
[----:B------:R-:W1:Y:S01]  /*18470*/  MUFU.EX2 R138, R138 ;  /* 0x0000008a008a7308 */ /* 0x000e620000000800 */
[C---:B--2---:R-:W-:Y:S01]  /*18480*/  F2FP.PACK_AB R53, R29.reuse, R63 ;  /* 0x0000003f1d35723e */ /* 0x044fe200000000ff */
[----:B------:R-:W-:Y:S02]  /*18490*/  FADD.FTZ R161, R29, R161 ;  /* 0x000000a11da17221 */ /* 0x000fe40000010000 */
[----:B------:R-:W-:-:S04]  /*184a0*/  FFMA.FTZ R29, R59, c[0x0][0x23c], -R0 ;  /* 0x00008f003b1d7a23 */ /* 0x000fc80000010800 */
        /* <DEDUP_REMOVED lines=8> */
[----:B------:R-:W2:Y:S01]  /*18530*/  LDSM.16.MT88.4 R8, [R235+0x7400] ;  /* 0x00740000eb08783b */ /* 0x000ea20000004200 */
[----:B------:R-:W3:Y:S06]  /*18540*/  MUFU.EX2 R74, R74 ;  /* 0x0000004a004a7308 */ /* 0x000eec0000000800 */
[C---:B----4-:R-:W-:Y:S02]  /*18550*/  HMMA.16816.F32 R220, R52.reuse, R44, R220 ;  /* 0x0000002c34dc723c */ /* 0x050fe400000018dc */
[----:B------:R-:W-:Y:S06]  /*18560*/  MUFU.EX2 R137, R137 ;  /* 0x0000008900897308 */ /* 0x000fec0000000800 */
[----:B------:R-:W-:Y:S01]  /*18570*/  HMMA.16816.F32 R48, R52, R46, R48 ;  /* 0x0000002e3430723c */ /* 0x000fe20000001830 */
[----:B------:R-:W4:Y:S01]  /*18580*/  LDSM.16.MT88.4 R44, [R234+0x7800] ;  /* 0x00780000ea2c783b */ /* 0x000f220000004200 */
[----:B------:R-:W5:Y:S05]  /*18590*/  MUFU.EX2 R117, R117 ;  /* 0x0000007500757308 */ /* 0x000f6a0000000800 */
[----:B-1----:R-:W-:-:S02]  /*185a0*/  F2FP.PACK_AB R52, R77, R78 ;  /* 0x0000004e4d34723e */ /* 0x002fc400000000ff */
[----:B---3--:R-:W-:Y:S01]  /*185b0*/  F2FP.PACK_AB R54, R74, R76 ;  /* 0x0000004c4a36723e */ /* 0x008fe200000000ff */
[----:B------:R-:W-:Y:S08]  /*185c0*/  MUFU.EX2 R115, R115 ;  /* 0x0000007300737308 */ /* 0x000ff00000000800 */
[----:B------:R-:W1:Y:S01]  /*185d0*/  MUFU.EX2 R165, R165 ;  /* 0x000000a500a57308 */ /* 0x000e620000000800 */
[----:B-----5:R-:W-:Y:S01]  /*185e0*/  F2FP.PACK_AB R53, R117, R137 ;  /* 0x000000897535723e */ /* 0x020fe200000000ff */
[----:B------:R-:W-:-:S04]  /*185f0*/  FADD.FTZ R137, R137, R129 ;  /* 0x0000008189897221 */ /* 0x000fc80000010000 */
[----:B------:R-:W-:Y:S02]  /*18600*/  FADD.FTZ R137, R117, R137 ;  /* 0x0000008975897221 */ /* 0x000fe40000010000 */
[----:B------:R-:W-:Y:S01]  /*18610*/  MUFU.EX2 R72, R72 ;  /* 0x0000004800487308 */ /* 0x000fe20000000800 */
[----:B-1----:R-:W-:-:S07]  /*18620*/  F2FP.PACK_AB R55, R165, R115 ;  /* 0x00000073a537723e */ /* 0x002fce00000000ff */
[----:B------:R-:W-:Y:S01]  /*18630*/  MUFU.EX2 R70, R70 ;  /* 0x0000004600467308 */ /* 0x000fe20000000800 */
[----:B------:R-:W-:-:S04]  /*18640*/  FADD.FTZ R115, R115, R137 ;  /* 0x0000008973737221 */ /* 0x000fc80000010000 */
[----:B------:R-:W-:Y:S01]  /*18650*/  FADD.FTZ R115, R165, R115 ;  /* 0x00000073a5737221 */ /* 0x000fe20000010000 */
[C---:B--2---:R-:W-:Y:S02]  /*18660*/  HMMA.16816.F32 R220, R52.reuse, R8, R220 ;  /* 0x0000000834dc723c */ /* 0x044fe400000018dc */
[----:B------:R-:W-:Y:S05]  /*18670*/  MUFU.EX2 R68, R68 ;  /* 0x0000004400447308 */ /* 0x000fea0000000800 */
[----:B------:R-:W-:Y:S01]  /*18680*/  FFMA.FTZ R8, R16, c[0x0][0x23c], -R0 ;  /* 0x00008f0010087a23 */ /* 0x000fe20000010800 */
[----:B------:R-:W-:Y:S01]  /*18690*/  HMMA.16816.F32 R40, R52, R12, R40 ;  /* 0x0000000c3428723c */ /* 0x000fe20000001828 */
[----:B------:R-:W-:Y:S01]  /*186a0*/  FADD.FTZ R16, R116, R123 ;  /* 0x0000007b74107221 */ /* 0x000fe20000010000 */
[----:B------:R-:W1:Y:S03]  /*186b0*/  MUFU.EX2 R66, R66 ;  /* 0x0000004200427308 */ /* 0x000e660000000800 */
[----:B------:R-:W-:-:S03]  /*186c0*/  FADD.FTZ R16, R114, R16 ;  /* 0x0000001072107221 */ /* 0x000fc60000010000 */
[----:B------:R-:W-:Y:S01]  /*186d0*/  HMMA.16816.F32 R4, R52, R14, R4 ;  /* 0x0000000e3404723c */ /* 0x000fe20000001804 */
[----:B------:R-:W-:Y:S01]  /*186e0*/  FADD.FTZ R16, R113, R16 ;  /* 0x0000001071107221 */ /* 0x000fe20000010000 */
[----:B------:R-:W-:Y:S01]  /*186f0*/  MUFU.EX2 R109, R109 ;  /* 0x0000006d006d7308 */ /* 0x000fe20000000800 */
[----:B------:R-:W2:Y:S02]  /*18700*/  LDSM.16.MT88.4 R12, [R235+0x7800] ;  /* 0x00780000eb0c783b */ /* 0x000ea40000004200 */
[----:B------:R-:W-:-:S03]  /*18710*/  FADD.FTZ R112, R112, R16 ;  /* 0x0000001070707221 */ /* 0x000fc60000010000 */
[----:B------:R-:W-:Y:S01]  /*18720*/  HMMA.16816.F32 R48, R52, R10, R48 ;  /* 0x0000000a3430723c */ /* 0x000fe20000001830 */
[----:B------:R-:W-:Y:S01]  /*18730*/  FADD.FTZ R112, R111, R112 ;  /* 0x000000706f707221 */ /* 0x000fe20000010000 */
[----:B------:R-:W3:Y:S01]  /*18740*/  MUFU.EX2 R166, R166 ;  /* 0x000000a600a67308 */ /* 0x000ee20000000800 */
[----:B------:R-:W5:Y:S02]  /*18750*/  LDSM.16.MT88.4 R52, [R234+0x7c00] ;  /* 0x007c0000ea34783b */ /* 0x000f640000004200 */
[----:B------:R-:W-:Y:S02]  /*18760*/  FADD.FTZ R110, R110, R112 ;  /* 0x000000706e6e7221 */ /* 0x000fe40000010000 */
[----:B-1----:R-:W-:Y:S02]  /*18770*/  F2FP.PACK_AB R10, R66, R68 ;  /* 0x00000044420a723e */ /* 0x002fe400000000ff */
[----:B------:R-:W-:Y:S01]  /*18780*/  FADD.FTZ R110, R108, R110 ;  /* 0x0000006e6c6e7221 */ /* 0x000fe20000010000 */
[----:B------:R-:W1:Y:S03]  /*18790*/  MUFU.EX2 R105, R105 ;  /* 0x0000006900697308 */ /* 0x000e660000000800 */
[----:B------:R-:W-:-:S04]  /*187a0*/  FADD.FTZ R107, R107, R110 ;  /* 0x0000006e6b6b7221 */ /* 0x000fc80000010000 */
[----:B------:R-:W-:Y:S01]  /*187b0*/  FADD.FTZ R107, R106, R107 ;  /* 0x0000006b6a6b7221 */ /* 0x000fe20000010000 */
[----:B------:R-:W2:Y:S01]  /*187c0*/  MUFU.EX2 R130, R23 ;  /* 0x0000001700827308 */ /* 0x000ea20000000800 */
[----:B---3--:R-:W-:Y:S01]  /*187d0*/  F2FP.PACK_AB R9, R166, R109 ;  /* 0x0000006da609723e */ /* 0x008fe200000000ff */
[----:B------:R-:W-:Y:S02]  /*187e0*/  FADD.FTZ R109, R109, R115 ;  /* 0x000000736d6d7221 */ /* 0x000fe40000010000 */
[----:B------:R-:W-:Y:S02]  /*187f0*/  FADD.FTZ R107, R100, R107 ;  /* 0x0000006b646b7221 */ /* 0x000fe40000010000 */
[----:B------:R-:W-:Y:S02]  /*18800*/  FADD.FTZ R109, R166, R109 ;  /* 0x0000006da66d7221 */ /* 0x000fe40000010000 */
[----:B------:R-:W-:Y:S01]  /*18810*/  FADD.FTZ R99, R99, R107 ;  /* 0x0000006b63637221 */ /* 0x000fe20000010000 */
[----:B------:R3:W3:Y:S01]  /*18820*/  MUFU.EX2 R116, R8 ;  /* 0x0000000800747308 */ /* 0x0006e20000000800 */
[----:B-1----:R-:W-:-:S02]  /*18830*/  FADD.FTZ R109, R105, R109 ;  /* 0x0000006d696d7221 */ /* 0x002fc40000010000 */
[----:B------:R-:W-:-:S04]  /*18840*/  FADD.FTZ R99, R98, R99 ;  /* 0x0000006362637221 */ /* 0x000fc80000010000 */
[----:B------:R-:W-:Y:S01]  /*18850*/  FADD.FTZ R97, R97, R99 ;  /* 0x0000006361617221 */ /* 0x000fe20000010000 */
[C---:B--2---:R-:W-:Y:S01]  /*18860*/  F2FP.PACK_AB R11, R130.reuse, R105 ;  /* 0x00000069820b723e */ /* 0x044fe200000000ff */
[----:B------:R-:W-:Y:S01]  /*18870*/  MUFU.EX2 R64, R64 ;  /* 0x0000004000407308 */ /* 0x000fe20000000800 */
[----:B------:R-:W-:Y:S02]  /*18880*/  FADD.FTZ R130, R130, R109 ;  /* 0x0000006d82827221 */ /* 0x000fe40000010000 */
[----:B------:R-:W-:-:S04]  /*18890*/  FADD.FTZ R97, R96, R97 ;  /* 0x0000006160617221 */ /* 0x000fc80000010000 */
[----:B------:R-:W-:Y:S01]  /*188a0*/  FADD.FTZ R95, R95, R97 ;  /* 0x000000615f5f7221 */ /* 0x000fe20000010000 */
[----:B---3--:R-:W-:Y:S01]  /*188b0*/  F2FP.PACK_AB R8, R70, R72 ;  /* 0x000000484608723e */ /* 0x008fe200000000ff */
[----:B------:R-:W1:Y:S01]  /*188c0*/  MUFU.EX2 R62, R62 ;  /* 0x0000003e003e7308 */ /* 0x000e620000000800 */
[----:B------:R-:W-:Y:S02]  /*188d0*/  FADD.FTZ R130, R116, R130 ;  /* 0x0000008274827221 */ /* 0x000fe40000010000 */
[----:B------:R-:W-:-:S03]  /*188e0*/  FADD.FTZ R95, R94, R95 ;  /* 0x0000005f5e5f7221 */ /* 0x000fc60000010000 */
[C---:B----4-:R-:W-:Y:S01]  /*188f0*/  HMMA.16816.F32 R40, R8.reuse, R44, R40 ;  /* 0x0000002c0828723c */ /* 0x050fe20000001828 */
[----:B------:R-:W-:Y:S01]  /*18900*/  FADD.FTZ R95, R93, R95 ;  /* 0x0000005f5d5f7221 */ /* 0x000fe20000010000 */
[----:B------:R-:W-:Y:S03]  /*18910*/  MUFU.EX2 R60, R60 ;  /* 0x0000003c003c7308 */ /* 0x000fe60000000800 */
[----:B------:R-:W-:Y:S02]  /*18920*/  FADD.FTZ R92, R92, R95 ;  /* 0x0000005f5c5c7221 */ /* 0x000fe40000010000 */
[----:B------:R-:W-:Y:S01]  /*18930*/  FFMA.FTZ R44, R18, c[0x0][0x23c], -R0 ;  /* 0x00008f00122c7a23 */ /* 0x000fe20000010800 */
[----:B------:R-:W-:Y:S01]  /*18940*/  HMMA.16816.F32 R4, R8, R46, R4 ;  /* 0x0000002e0804723c */ /* 0x000fe20000001804 */
[----:B------:R-:W2:Y:S01]  /*18950*/  LDSM.16.MT88.4 R16, [R235+0x7c00] ;  /* 0x007c0000eb10783b */ /* 0x000ea20000004200 */
[----:B------:R-:W-:Y:S01]  /*18960*/  FADD.FTZ R92, R91, R92 ;  /* 0x0000005c5b5c7221 */ /* 0x000fe20000010000 */
[----:B------:R-:W3:Y:S01]  /*18970*/  MUFU.EX2 R58, R58 ;  /* 0x0000003a003a7308 */ /* 0x000ee20000000800 */
[----:B------:R-:W-:-:S02]  /*18980*/  FFMA.FTZ R45, R20, c[0x0][0x23c], -R0 ;  /* 0x00008f00142d7a23 */ /* 0x000fc40000010800 */
[----:B------:R-:W-:Y:S02]  /*18990*/  FADD.FTZ R90, R90, R92 ;  /* 0x0000005c5a5a7221 */ /* 0x000fe40000010000 */
[C---:B------:R-:W-:Y:S01]  /*189a0*/  HMMA.16816.F32 R220, R8.reuse, R12, R220 ;  /* 0x0000000c08dc723c */ /* 0x040fe200000018dc */
[----:B------:R-:W-:Y:S02]  /*189b0*/  FFMA.FTZ R46, R39, c[0x0][0x23c], -R0 ;  /* 0x00008f00272e7a23 */ /* 0x000fe40000010800 */
[----:B------:R4:W4:Y:S01]  /*189c0*/  MUFU.EX2 R114, R27 ;  /* 0x0000001b00727308 */ /* 0x0009220000000800 */
[----:B------:R-:W-:Y:S02]  /*189d0*/  FADD.FTZ R90, R89, R90 ;  /* 0x0000005a595a7221 */ /* 0x000fe40000010000 */
[----:B------:R-:W-:Y:S02]  /*189e0*/  FFMA.FTZ R47, R61, c[0x0][0x23c], -R0 ;  /* 0x00008f003d2f7a23 */ /* 0x000fe40000010800 */
[----:B------:R-:W-:Y:S01]  /*189f0*/  HMMA.16816.F32 R48, R8, R14, R48 ;  /* 0x0000000e0830723c */ /* 0x000fe20000001830 */
[----:B------:R-:W2:Y:S01]  /*18a00*/  LDSM.16.MT88.4 R12, [R234+0x8000] ;  /* 0x00800000ea0c783b */ /* 0x000ea20000004200 */
[----:B------:R-:W-:Y:S01]  /*18a10*/  FADD.FTZ R90, R88, R90 ;  /* 0x0000005a585a7221 */ /* 0x000fe20000010000 */
[----:B------:R-:W-:Y:S01]  /*18a20*/  MUFU.EX2 R44, R44 ;  /* 0x0000002c002c7308 */ /* 0x000fe20000000800 */
[----:B------:R-:W-:-:S02]  /*18a30*/  FFMA.FTZ R39, R69, c[0x0][0x23c], -R101 ;  /* 0x00008f0045277a23 */ /* 0x000fc40000010865 */
[----:B------:R-:W-:Y:S01]  /*18a40*/  FADD.FTZ R87, R87, R90 ;  /* 0x0000005a57577221 */ /* 0x000fe20000010000 */
[----:B-1----:R-:W-:Y:S02]  /*18a50*/  F2FP.PACK_AB R8, R62, R64 ;  /* 0x000000403e08723e */ /* 0x002fe400000000ff */
[----:B---3--:R-:W-:Y:S01]  /*18a60*/  F2FP.PACK_AB R10, R58, R60 ;  /* 0x0000003c3a0a723e */ /* 0x008fe200000000ff */
[----:B------:R-:W-:Y:S01]  /*18a70*/  FADD.FTZ R87, R86, R87 ;  /* 0x0000005756577221 */ /* 0x000fe20000010000 */
[----:B------:R-:W1:Y:S01]  /*18a80*/  MUFU.EX2 R31, R31 ;  /* 0x0000001f001f7308 */ /* 0x000e620000000800 */
[----:B----4-:R-:W-:Y:S01]  /*18a90*/  FFMA.FTZ R27, R30, c[0x0][0x23c], -R101 ;  /* 0x00008f001e1b7a23 */ /* 0x010fe20000010865 */
[----:B------:R-:W-:Y:S01]  /*18aa0*/  F2FP.PACK_AB R9, R114, R116 ;  /* 0x000000747209723e */ /* 0x000fe200000000ff */
[--C-:B------:R-:W-:Y:S02]  /*18ab0*/  FFMA.FTZ R30, R35, c[0x0][0x23c], -R0.reuse ;  /* 0x00008f00231e7a23 */ /* 0x100fe40000010800 */
[----:B------:R-:W-:-:S02]  /*18ac0*/  FFMA.FTZ R35, R22, c[0x0][0x23c], -R0 ;  /* 0x00008f0016237a23 */ /* 0x000fc40000010800 */
[----:B------:R-:W-:Y:S01]  /*18ad0*/  FADD.FTZ R85, R85, R87 ;  /* 0x0000005755557221 */ /* 0x000fe20000010000 */
[----:B------:R-:W3:Y:S01]  /*18ae0*/  LDSM.16.MT88.4 R20, [R235+0x8000] ;  /* 0x00800000eb14783b */ /* 0x000ee20000004200 */
[----:B------:R-:W-:Y:S01]  /*18af0*/  MUFU.EX2 R2, R2 ;  /* 0x0000000200027308 */ /* 0x000fe20000000800 */
[----:B------:R-:W-:Y:S02]  /*18b00*/  FADD.FTZ R130, R114, R130 ;  /* 0x0000008272827221 */ /* 0x000fe40000010000 */
[----:B------:R-:W-:Y:S01]  /*18b10*/  FADD.FTZ R85, R84, R85 ;  /* 0x0000005554557221 */ /* 0x000fe20000010000 */
[----:B-1----:R-:W-:-:S04]  /*18b20*/  F2FP.PACK_AB R11, R31, R44 ;  /* 0x0000002c1f0b723e */ /* 0x002fc800000000ff */
[----:B------:R-:W1:Y:S01]  /*18b30*/  MUFU.EX2 R104, R104 ;  /* 0x0000006800687308 */ /* 0x000e620000000800 */
[----:B------:R-:W-:Y:S02]  /*18b40*/  FADD.FTZ R83, R83, R85 ;  /* 0x0000005553537221 */ /* 0x000fe40000010000 */
[----:B------:R-:W-:Y:S02]  /*18b50*/  FADD.FTZ R44, R44, R130 ;  /* 0x000000822c2c7221 */ /* 0x000fe40000010000 */
[----:B------:R-:W-:Y:S01]  /*18b60*/  FADD.FTZ R83, R82, R83 ;  /* 0x0000005352537221 */ /* 0x000fe20000010000 */
[----:B-----5:R-:W-:Y:S01]  /*18b70*/  HMMA.16816.F32 R40, R8, R52, R40 ;  /* 0x000000340828723c */ /* 0x020fe20000001828 */
[----:B------:R-:W-:Y:S01]  /*18b80*/  FADD.FTZ R44, R31, R44 ;  /* 0x0000002c1f2c7221 */ /* 0x000fe20000010000 */
[----:B------:R-:W-:Y:S01]  /*18b90*/  MUFU.EX2 R126, R126 ;  /* 0x0000007e007e7308 */ /* 0x000fe20000000800 */
[----:B------:R-:W-:-:S04]  /*18ba0*/  FADD.FTZ R83, R81, R83 ;  /* 0x0000005351537221 */ /* 0x000fc80000010000 */
[----:B------:R-:W-:Y:S01]  /*18bb0*/  FADD.FTZ R80, R80, R83 ;  /* 0x0000005350507221 */ /* 0x000fe20000010000 */
[C---:B------:R-:W-:Y:S01]  /*18bc0*/  HMMA.16816.F32 R4, R8.reuse, R54, R4 ;  /* 0x000000360804723c */ /* 0x040fe20000001804 */
[----:B------:R-:W-:Y:S01]  /*18bd0*/  FFMA.FTZ R52, R57, c[0x0][0x23c], -R0 ;  /* 0x00008f0039347a23 */ /* 0x000fe20000010800 */
[----:B------:R-:W4:Y:S01]  /*18be0*/  MUFU.EX2 R144, R144 ;  /* 0x0000009000907308 */ /* 0x000f220000000800 */
[----:B------:R-:W-:Y:S02]  /*18bf0*/  FADD.FTZ R80, R79, R80 ;  /* 0x000000504f507221 */ /* 0x000fe40000010000 */
[----:B------:R-:W-:Y:S02]  /*18c00*/  FFMA.FTZ R53, R73, c[0x0][0x23c], -R0 ;  /* 0x00008f0049357a23 */ /* 0x000fe40000010800 */
[----:B------:R-:W-:Y:S01]  /*18c10*/  FADD.FTZ R80, R78, R80 ;  /* 0x000000504e507221 */ /* 0x000fe20000010000 */
[----:B--2---:R-:W-:Y:S02]  /*18c20*/  HMMA.16816.F32 R220, R8, R16, R220 ;  /* 0x0000001008dc723c */ /* 0x004fe400000018dc */
[----:B------:R-:W-:Y:S01]  /*18c30*/  MUFU.EX2 R45, R45 ;  /* 0x0000002d002d7308 */ /* 0x000fe20000000800 */
[----:B------:R-:W-:-:S04]  /*18c40*/  FADD.FTZ R77, R77, R80 ;  /* 0x000000504d4d7221 */ /* 0x000fc80000010000 */
[----:B------:R-:W-:Y:S01]  /*18c50*/  FADD.FTZ R77, R76, R77 ;  /* 0x0000004d4c4d7221 */ /* 0x000fe20000010000 */
[----:B------:R-:W-:Y:S01]  /*18c60*/  HMMA.16816.F32 R48, R8, R18, R48 ;  /* 0x000000120830723c */ /* 0x000fe20000001830 */
[----:B------:R-:W2:Y:S01]  /*18c70*/  LDSM.16.MT88.4 R16, [R234+0x8400] ;  /* 0x00840000ea10783b */ /* 0x000ea20000004200 */
[----:B------:R-:W5:Y:S01]  /*18c80*/  MUFU.EX2 R30, R30 ;  /* 0x0000001e001e7308 */ /* 0x000f620000000800 */
[----:B------:R-:W-:-:S04]  /*18c90*/  FADD.FTZ R74, R74, R77 ;  /* 0x0000004d4a4a7221 */ /* 0x000fc80000010000 */
        /* <DEDUP_REMOVED lines=12> */
[----:B------:R-:W-:-:S02]  /*18d60*/  FADD.FTZ R45, R30, R45 ;  /* 0x0000002d1e2d7221 */ /* 0x000fc40000010000 */
[----:B------:R-:W-:-:S04]  /*18d70*/  FADD.FTZ R64, R62, R64 ;  /* 0x000000403e407221 */ /* 0x000fc80000010000 */
        /* <DEDUP_REMOVED lines=8> */
[----:B------:R-:W-:Y:S03]  /*18e00*/  MUFU.EX2 R150, R150 ;  /* 0x0000009600967308 */ /* 0x000fe60000000800 */
[----:B------:R-:W-:-:S03]  /*18e10*/  FADD.FTZ R104, R104, R58 ;  /* 0x0000003a68687221 */ /* 0x000fc60000010000 */
[----:B------:R-:W-:Y:S01]  /*18e20*/  HMMA.16816.F32 R4, R8, R14, R4 ;  /* 0x0000000e0804723c */ /* 0x000fe20000001804 */
[----:B------:R-:W5:Y:S01]  /*18e30*/  LDSM.16.MT88.4 R12, [R235+0x8400] ;  /* 0x00840000eb0c783b */ /* 0x000f620000004200 */
[----:B------:R-:W1:Y:S01]  /*18e40*/  MUFU.EX2 R33, R33 ;  /* 0x0000002100217308 */ /* 0x000e620000000800 */
[----:B------:R-:W-:-:S04]  /*18e50*/  FADD.FTZ R104, R126, R104 ;  /* 0x000000687e687221 */ /* 0x000fc80000010000 */
[----:B------:R-:W-:Y:S01]  /*18e60*/  FADD.FTZ R144, R144, R104 ;  /* 0x0000006890907221 */ /* 0x000fe20000010000 */
[----:B---3--:R-:W-:Y:S02]  /*18e70*/  HMMA.16816.F32 R220, R8, R20, R220 ;  /* 0x0000001408dc723c */ /* 0x008fe400000018dc */
[----:B------:R-:W3:Y:S01]  /*18e80*/  MUFU.EX2 R24, R24 ;  /* 0x0000001800187308 */ /* 0x000ee20000000800 */
[----:B----4-:R-:W-:-:S05]  /*18e90*/  FADD.FTZ R144, R148, R144 ;  /* 0x0000009094907221 */ /* 0x010fca0000010000 */
[----:B------:R-:W-:Y:S01]  /*18ea0*/  HMMA.16816.F32 R48, R8, R22, R48 ;  /* 0x000000160830723c */ /* 0x000fe20000001830 */
[----:B------:R-:W4:Y:S01]  /*18eb0*/  LDSM.16.MT88.4 R20, [R234+0x8800] ;  /* 0x00880000ea14783b */ /* 0x000f220000004200 */
[----:B------:R-:W2:Y:S05]  /*18ec0*/  MUFU.EX2 R47, R47 ;  /* 0x0000002f002f7308 */ /* 0x000eaa0000000800 */
[C---:B-1----:R-:W-:Y:S01]  /*18ed0*/  F2FP.PACK_AB R8, R65.reuse, R148 ;  /* 0x000000944108723e */ /* 0x042fe200000000ff */
[----:B------:R-:W-:Y:S01]  /*18ee0*/  FADD.FTZ R65, R65, R144 ;  /* 0x0000009041417221 */ /* 0x000fe20000010000 */
[----:B------:R-:W-:Y:S01]  /*18ef0*/  F2FP.PACK_AB R10, R33, R150 ;  /* 0x00000096210a723e */ /* 0x000fe200000000ff */
[----:B------:R-:W1:Y:S01]  /*18f00*/  MUFU.EX2 R26, R26 ;  /* 0x0000001a001a7308 */ /* 0x000e620000000800 */
[----:B---3--:R-:W-:-:S02]  /*18f10*/  FADD.FTZ R35, R24, R35 ;  /* 0x0000002318237221 */ /* 0x008fc40000010000 */
        /* <DEDUP_REMOVED lines=12> */
[----:B------:R-:W-:Y:S02]  /*18fe0*/  MUFU.EX2 R27, R27 ;  /* 0x0000001b001b7308 */ /* 0x000fe40000000800 */
[C---:B------:R-:W-:Y:S01]  /*18ff0*/  HMMA.16816.F32 R4, R8.reuse, R18, R4 ;  /* 0x000000120804723c */ /* 0x040fe20000001804 */
[----:B------:R-:W2:Y:S05]  /*19000*/  LDSM.16.MT88.4 R16, [R235+0x8800] ;  /* 0x00880000eb10783b */ /* 0x000eaa0000004200 */
[----:B------:R-:W3:Y:S02]  /*19010*/  MUFU.EX2 R39, R39 ;  /* 0x0000002700277308 */ /* 0x000ee40000000800 */
[C---:B-----5:R-:W-:Y:S06]  /*19020*/  HMMA.16816.F32 R220, R8.reuse, R12, R220 ;  /* 0x0000000c08dc723c */ /* 0x060fec00000018dc */
[----:B------:R-:W5:Y:S01]  /*19030*/  MUFU.EX2 R28, R28 ;  /* 0x0000001c001c7308 */ /* 0x000f620000000800 */
[----:B------:R-:W-:Y:S01]  /*19040*/  FFMA.FTZ R12, R38, c[0x0][0x23c], -R101 ;  /* 0x00008f00260c7a23 */ /* 0x000fe20000010865 */
[----:B------:R-:W-:Y:S01]  /*19050*/  HMMA.16816.F32 R48, R8, R14, R48 ;  /* 0x0000000e0830723c */ /* 0x000fe20000001830 */
[----:B------:R-:W-:-:S05]  /*19060*/  FFMA.FTZ R13, R36, c[0x0][0x23c], -R0 ;  /* 0x00008f00240d7a23 */ /* 0x000fca0000010800 */
[----:B------:R-:W4:Y:S01]  /*19070*/  MUFU.EX2 R29, R29 ;  /* 0x0000001d001d7308 */ /* 0x000f220000000800 */
[----:B-1----:R-:W-:Y:S01]  /*19080*/  F2FP.PACK_AB R8, R67, R25 ;  /* 0x000000194308723e */ /* 0x002fe200000000ff */
[----:B------:R-:W-:Y:S01]  /*19090*/  FFMA.FTZ R14, R71, c[0x0][0x23c], -R0 ;  /* 0x00008f00470e7a23 */ /* 0x000fe20000010800 */
[----:B---3--:R-:W-:-:S05]  /*190a0*/  F2FP.PACK_AB R10, R39, R27 ;  /* 0x0000001b270a723e */ /* 0x008fca00000000ff */
[----:B------:R-:W1:Y:S01]  /*190b0*/  MUFU.EX2 R32, R32 ;  /* 0x0000002000207308 */ /* 0x000e620000000800 */
[----:B------:R-:W-:Y:S02]  /*190c0*/  FFMA.FTZ R15, R56, c[0x0][0x23c], -R0 ;  /* 0x00008f00380f7a23 */ /* 0x000fe40000010800 */
[----:B-----5:R-:W-:Y:S02]  /*190d0*/  FADD.FTZ R52, R28, R52 ;  /* 0x000000341c347221 */ /* 0x020fe40000010000 */
[----:B------:R-:W-:-:S03]  /*190e0*/  FADD.FTZ R67, R67, R33 ;  /* 0x0000002143437221 */ /* 0x000fc60000010000 */
[----:B------:R-:W3:Y:S01]  /*190f0*/  MUFU.EX2 R53, R53 ;  /* 0x0000003500357308 */ /* 0x000ee20000000800 */
[C---:B----4-:R-:W-:Y:S01]  /*19100*/  F2FP.PACK_AB R9, R29.reuse, R28 ;  /* 0x0000001c1d09723e */ /* 0x050fe200000000ff */
[----:B------:R-:W-:Y:S02]  /*19110*/  FADD.FTZ R29, R29, R52 ;  /* 0x000000341d1d7221 */ /* 0x000fe40000010000 */
[----:B------:R-:W-:-:S04]  /*19120*/  FADD.FTZ R67, R27, R67 ;  /* 0x000000431b437221 */ /* 0x000fc80000010000 */
        /* <DEDUP_REMOVED lines=32> */
.L_x_2062:
[----:B------:R-:W-:-:S06]  /*19330*/  UISETP.GE.AND UP0, UPT, UR5, 0x1, UPT ;  /* 0x000000010500788c */ /* 0x000fcc000bf06270 */
[----:B------:R-:W-:-:S13]  /*19340*/  PLOP3.LUT P0, PT, PT, PT, UP0, 0x80, 0x0 ;  /* 0x000000000000781c */ /* 0x000fda0003f0f008 */
[----:B------:R-:W-:Y:S05]  /*19350*/  @!P0 BRA `(.L_x_2070) ;  /* 0x0000580000008947 */ /* 0x000fea0003800000 */
[----:B------:R-:W-:Y:S01]  /*19360*/  MOV R211, R134 ;  /* 0x0000008600d37202 */ /* 0x000fe20000000f00 */
[----:B------:R-:W-:Y:S01]  /*19370*/  ULDC.64 UR14, c[0x0][0x118] ;  /* 0x00004600000e7ab9 */ /* 0x000fe20000000a00 */
[----:B------:R-:W-:Y:S01]  /*19380*/  MOV R212, R132 ;  /* 0x0000008400d47202 */ /* 0x000fe20000000f00 */
[----:B------:R-:W-:Y:S01]  /*19390*/  ULDC UR11, c[0x0][0x2d0] ;  /* 0x0000b400000b7ab9 */ /* 0x000fe20000000800 */
[----:B------:R-:W-:Y:S01]  /*193a0*/  MOV R236, c[0x0][0x1a0] ;  /* 0x0000680000ec7a02 */ /* 0x000fe20000000f00 */
[----:B------:R-:W-:Y:S02]  /*193b0*/  UMOV UR12, 0x5 ;  /* 0x00000005000c7882 */ /* 0x000fe40000000000 */
[----:B------:R-:W-:Y:S02]  /*193c0*/  ULDC UR10, c[0x0][0x2d0] ;  /* 0x0000b400000a7ab9 */ /* 0x000fe40000000800 */
.L_x_2074:
[----:B------:R-:W-:Y:S01]  /*193d0*/  PLOP3.LUT P0, PT, PT, PT, UP2, 0x40, 0x0 ;  /* 0x000000000000781c */ /* 0x000fe20003f0e828 */
[----:B------:R-:W-:Y:S04]  /*193e0*/  DEPBAR.LE SB0, 0x0 ;  /* 0x000080000000791a */ /* 0x000fe80000000000 */
[----:B------:R-:W-:Y:S01]  /*193f0*/  BAR.SYNC.DEFER_BLOCKING 0x0 ;  /* 0x0000000000007b1d */ /* 0x000fe20000010000 */
[----:B------:R-:W-:Y:S05]  /*19400*/  IMAD.U32 R4, R236, -0x100, RZ ;  /* 0xffffff00ec047824 */ /* 0x000fea00078e00ff */
[----:B------:R-:W-:Y:S02]  /*19410*/  SHF.R.S32.HI R5, RZ, 0x1f, R4 ;  /* 0x0000001fff057819 */ /* 0x000fe40000011404 */
[----:B------:R-:W-:-:S05]  /*19420*/  @P0 BRA `(.L_x_2071) ;  /* 0x000003d000000947 */ /* 0x000fca0003800000 */
[----:B------:R-:W-:Y:S01]  /*19430*/  IABS R0, c[0x0][0x2d0] ;  /* 0x0000b40000007a13 */ /* 0x000fe20000000000 */
[----:B------:R-:W-:Y:S03]  /*19440*/  USHF.L.U32 UR7, UR5, 0x8, URZ ;  /* 0x0000000805077899 */ /* 0x000fe6000800063f */
[----:B------:R-:W1:Y:S01]  /*19450*/  I2F.RP R10, R0 ;  /* 0x00000000000a7306 */ /* 0x000e620000209400 */
[----:B------:R-:W-:Y:S02]  /*19460*/  UIADD3 UR6, UR7, -0x100, URZ ;  /* 0xffffff0007067890 */ /* 0x000fe4000fffe03f */
[----:B------:R-:W-:Y:S01]  /*19470*/  IMAD.U32 R8, RZ, RZ, UR7 ;  /* 0x00000007ff087e24 */ /* 0x000fe2000f8e00ff */
[----:B------:R-:W-:Y:S03]  /*19480*/  ULOP3.LUT UR7, UR7, UR11, URZ, 0x3c, !UPT ;  /* 0x0000000b07077292 */ /* 0x000fe6000f8e3c3f */
[----:B------:R-:W-:Y:S01]  /*19490*/  IMAD.U32 R6, RZ, RZ, UR6 ;  /* 0x00000006ff067e24 */ /* 0x000fe2000f8e00ff */
[----:B------:R-:W-:Y:S01]  /*194a0*/  IABS R8, R8 ;  /* 0x0000000800087213 */ /* 0x000fe20000000000 */
[----:B------:R-:W-:Y:S01]  /*194b0*/  ULOP3.LUT UR6, UR6, UR11, URZ, 0x3c, !UPT ;  /* 0x0000000b06067292 */ /* 0x000fe2000f8e3c3f */
[----:B------:R-:W-:Y:S02]  /*194c0*/  ISETP.LE.AND P5, PT, RZ, UR7, PT ;  /* 0x00000007ff007c0c */ /* 0x000fe4000bfa3270 */
[----:B------:R-:W-:Y:S03]  /*194d0*/  IABS R6, R6 ;  /* 0x0000000600067213 */ /* 0x000fe60000000000 */
[----:B------:R-:W-:Y:S01]  /*194e0*/  ISETP.LE.AND P4, PT, RZ, UR6, PT ;  /* 0x00000006ff007c0c */ /* 0x000fe2000bf83270 */
        /* <DEDUP_REMOVED lines=10> */
[----:B------:R-:W-:Y:S01]  /*19590*/  IMAD R6, R0, R5, R6 ;  /* 0x0000000500067224 */ /* 0x000fe200078e0206 */
[----:B------:R-:W-:Y:S04]  /*195a0*/  IADD3 R7, -R4, RZ, RZ ;  /* 0x000000ff04077210 */ /* 0x000fe80007ffe1ff */
[C---:B------:R-:W-:Y:S01]  /*195b0*/  ISETP.GT.U32.AND P0, PT, R0.reuse, R6, PT ;  /* 0x000000060000720c */ /* 0x040fe20003f04070 */
[C---:B------:R-:W-:Y:S05]  /*195c0*/  IMAD R8, R0.reuse, R7, R8 ;  /* 0x0000000700087224 */ /* 0x040fea00078e0208 */
[----:B------:R-:W-:Y:S07]  /*195d0*/  ISETP.GT.U32.AND P1, PT, R0, R8, PT ;  /* 0x000000080000720c */ /* 0x000fee0003f24070 */
[----:B------:R-:W-:Y:S01]  /*195e0*/  @!P0 IADD3 R2, R2, 0x1, RZ ;  /* 0x0000000102028810 */ /* 0x000fe20007ffe0ff */
[--C-:B------:R-:W-:Y:S01]  /*195f0*/  @!P0 IMAD.IADD R6, R6, 0x1, -R0.reuse ;  /* 0x0000000106068824 */ /* 0x100fe200078e0a00 */
[----:B------:R-:W-:Y:S04]  /*19600*/  ISETP.NE.AND P0, PT, RZ, c[0x0][0x2d0], PT ;  /* 0x0000b400ff007a0c */ /* 0x000fe80003f05270 */
        /* <DEDUP_REMOVED lines=8> */
[----:B------:R-:W-:Y:S02]  /*19690*/  SEL R2, R0, R2, !P0 ;  /* 0x0000000200027207 */ /* 0x000fe40004000000 */
[----:B------:R-:W-:Y:S02]  /*196a0*/  @!P5 IADD3 R4, -R4, RZ, RZ ;  /* 0x000000ff0404d210 */ /* 0x000fe40007ffe1ff */
[----:B------:R-:W-:Y:S02]  /*196b0*/  LEA R6, P1, R2, R214, 0x2 ;  /* 0x000000d602067211 */ /* 0x000fe400078210ff */
[----:B------:R-:W-:Y:S02]  /*196c0*/  SEL R0, R0, R4, !P0 ;  /* 0x0000000400007207 */ /* 0x000fe40004000000 */
[-C--:B------:R-:W-:Y:S02]  /*196d0*/  LEA.HI.X.SX32 R7, R2, R215.reuse, 0x2, P1 ;  /* 0x000000d702077211 */ /* 0x080fe400008f16ff */
[C---:B------:R-:W-:Y:S03]  /*196e0*/  LEA R4, P0, R0.reuse, R214, 0x2 ;  /* 0x000000d600047211 */ /* 0x040fe600078010ff */
[----:B------:R1:W2:Y:S01]  /*196f0*/  LDG.E R6, [R6.64] ;  /* 0x0000000e06067981 */ /* 0x0002a2000c1e1900 */
[C---:B------:R-:W-:Y:S01]  /*19700*/  LEA.HI.X.SX32 R5, R0.reuse, R215, 0x2, P0 ;  /* 0x000000d700057211 */ /* 0x040fe200000f16ff */
[----:B------:R-:W-:Y:S02]  /*19710*/  IMAD.IADD R0, R0, 0x1, -R2 ;  /* 0x0000000100007824 */ /* 0x000fe400078e0a02 */
[----:B------:R-:W-:Y:S04]  /*19720*/  IMAD.MOV.U32 R2, RZ, RZ, c[0x0][0x2d0] ;  /* 0x0000b400ff027624 */ /* 0x000fe800078e00ff */
[----:B------:R-:W-:Y:S05]  /*19730*/  IMAD R0, R0, R2, -0x100 ;  /* 0xffffff0000007424 */ /* 0x000fea00078e0202 */
[----:B------:R-:W-:Y:S05]  /*19740*/  SHF.R.S32.HI R2, RZ, 0x1f, R0 ;  /* 0x0000001fff027819 */ /* 0x000fea0000011400 */
[----:B------:R-:W-:Y:S04]  /*19750*/  IMAD R2, R2, c[0x0][0x1a0], RZ ;  /* 0x0000680002027a24 */ /* 0x000fe800078e02ff */
[C---:B------:R-:W-:Y:S01]  /*19760*/  IMAD R2, R0.reuse, c[0x0][0x1a4], R2 ;  /* 0x0000690000027a24 */ /* 0x040fe200078e0202 */
[----:B-1----:R1:W2:Y:S02]  /*19770*/  LDG.E R7, [R4.64] ;  /* 0x0000000e04077981 */ /* 0x0022a4000c1e1900 */
[----:B-1----:R-:W-:Y:S05]  /*19780*/  IMAD.WIDE.U32 R4, R0, c[0x0][0x1a0], RZ ;  /* 0x0000680000047a25 */ /* 0x002fea00078e00ff */
[----:B------:R-:W-:Y:S01]  /*19790*/  IADD3 R5, R5, R2, RZ ;  /* 0x0000000205057210 */ /* 0x000fe20007ffe0ff */
[----:B--2---:R-:W-:Y:S04]  /*197a0*/  IMAD.IADD R6, R6, 0x1, -R7 ;  /* 0x0000000106067824 */ /* 0x004fe800078e0a07 */
[----:B------:R-:W-:Y:S01]  /*197b0*/  IMAD.WIDE.U32 R4, R6, c[0x0][0x188], R4 ;  /* 0x0000620006047a25 */ /* 0x000fe200078e0004 */
[----:B------:R-:W-:Y:S05]  /*197c0*/  SHF.R.S32.HI R0, RZ, 0x1f, R6 ;  /* 0x0000001fff007819 */ /* 0x000fea0000011406 */
[----:B------:R-:W-:Y:S04]  /*197d0*/  IMAD R0, R0, c[0x0][0x188], RZ ;  /* 0x0000620000007a24 */ /* 0x000fe800078e02ff */
[----:B------:R-:W-:Y:S04]  /*197e0*/  IMAD R0, R6, c[0x0][0x18c], R0 ;  /* 0x0000630006007a24 */ /* 0x000fe800078e0200 */
[----:B------:R-:W-:Y:S02]  /*197f0*/  IMAD.IADD R5, R5, 0x1, R0 ;  /* 0x0000000105057824 */ /* 0x000fe400078e0200 */
.L_x_2071:
[----:B------:R-:W-:Y:S01]  /*19800*/  ULDC.64 UR6, c[0x0][0x1a0] ;  /* 0x0000680000067ab9 */ /* 0x000fe20000000a00 */
[----:B------:R-:W-:Y:S01]  /*19810*/  ISETP.GE.AND P1, PT, R188, c[0x0][0x220], PT ;  /* 0x00008800bc007a0c */ /* 0x000fe20003f26270 */
[----:B------:R-:W-:Y:S01]  /*19820*/  USHF.L.U32 UR13, UR6, 0x5, URZ ;  /* 0x00000005060d7899 */ /* 0x000fe2000800063f */
[C---:B------:R-:W-:Y:S01]  /*19830*/  LEA R238, P3, R4.reuse, R167, 0x1 ;  /* 0x000000a704ee7211 */ /* 0x040fe200078608ff */
[----:B------:R-:W-:Y:S02]  /*19840*/  USHF.L.U64.HI UR7, UR6, UR12, UR7 ;  /* 0x0000000c06077299 */ /* 0x000fe40008010207 */
[----:B------:R-:W-:Y:S01]  /*19850*/  UISETP.GE.AND UP0, UPT, UR5, 0x2, UPT ;  /* 0x000000020500788c */ /* 0x000fe2000bf06270 */
[--C-:B------:R-:W-:Y:S07]  /*19860*/  LEA.HI.X R239, R4, R168, R5.reuse, 0x1, P3 ;  /* 0x000000a804ef7211 */ /* 0x100fee00018f0c05 */
[----:B------:R-:W-:Y:S01]  /*19870*/  @P1 STS [R213+0x5000], RZ ;  /* 0x005000ffd5001388 */ /* 0x000fe20000000800 */
[----:B------:R-:W-:Y:S01]  /*19880*/  @!P1 MOV R9, R5 ;  /* 0x0000000500099202 */ /* 0x000fe20000000f00 */
[--C-:B------:R-:W-:Y:S01]  /*19890*/  @!P1 IMAD.MOV.U32 R11, RZ, RZ, R5.reuse ;  /* 0x000000ffff0b9224 */ /* 0x100fe200078e0005 */
[CC--:B------:R-:W-:Y:S01]  /*198a0*/  @!P1 LEA R2, P2, R236.reuse, R4.reuse, 0x6 ;  /* 0x00000004ec029211 */ /* 0x0c0fe200078430ff */
[C-C-:B------:R-:W-:Y:S01]  /*198b0*/  @!P1 IMAD.WIDE.U32 R20, R236.reuse, 0x60, R4.reuse ;  /* 0x00000060ec149825 */ /* 0x140fe200078e0004 */
[----:B------:R-:W-:Y:S01]  /*198c0*/  @P1 STS [R213+0x5004], RZ ;  /* 0x005004ffd5001388 */ /* 0x000fe20000000800 */
[C---:B------:R-:W-:Y:S02]  /*198d0*/  @!P1 LEA R7, P0, R236.reuse, R4, 0x7 ;  /* 0x00000004ec079211 */ /* 0x040fe400078038ff */
[----:B------:R-:W-:Y:S02]  /*198e0*/  @!P1 IMAD.MOV.U32 R19, RZ, RZ, R5 ;  /* 0x000000ffff139224 */ /* 0x000fe400078e0005 */
[----:B------:R-:W-:Y:S01]  /*198f0*/  @P1 STS.64 [R213+0x5008], RZ ;  /* 0x005008ffd5001388 */ /* 0x000fe20000000a00 */
[----:B------:R-:W-:Y:S02]  /*19900*/  @!P1 IMAD.MOV.U32 R16, RZ, RZ, c[0x0][0x1a4] ;  /* 0x00006900ff109624 */ /* 0x000fe400078e00ff */
[--C-:B------:R-:W-:Y:S02]  /*19910*/  @!P1 IMAD.MOV.U32 R10, RZ, RZ, R4.reuse ;  /* 0x000000ffff0a9224 */ /* 0x100fe400078e0004 */
[----:B------:R-:W-:Y:S01]  /*19920*/  @!PT LDS RZ, [RZ] ;  /* 0x00000000fffff984 */ /* 0x000fe20000000800 */
[----:B------:R-:W-:Y:S01]  /*19930*/  @!PT LDS RZ, [RZ] ;  /* 0x00000000fffff984 */ /* 0x000fe20000000800 */
[----:B------:R-:W-:Y:S01]  /*19940*/  @!PT LDS RZ, [RZ] ;  /* 0x00000000fffff984 */ /* 0x000fe20000000800 */
[----:B------:R1:W-:Y:S01]  /*19950*/  @!P1 LDGSTS.E.BYPASS.LTC128B.128 [R213+0x5000], [R238.64] ;  /* 0x05000000eed59fae */ /* 0x0003e2000b901d4e */
[----:B------:R-:W-:Y:S02]  /*19960*/  @!P1 IMAD.MOV.U32 R8, RZ, RZ, R4 ;  /* 0x000000ffff089224 */ /* 0x000fe400078e0004 */
[C---:B------:R-:W-:Y:S02]  /*19970*/  @!P1 IMAD.WIDE.U32 R10, R236.reuse, 0xa0, R10 ;  /* 0x000000a0ec0a9825 */ /* 0x040fe400078e000a */
[----:B------:R-:W-:Y:S02]  /*19980*/  @P1 STS.128 [R213+0x5800], RZ ;  /* 0x005800ffd5001388 */ /* 0x000fe40000000c00 */
[----:B------:R-:W-:Y:S01]  /*19990*/  @!P1 IMAD.WIDE.U32 R8, R236, 0xc0, R8 ;  /* 0x000000c0ec089825 */ /* 0x000fe200078e0008 */
[----:B------:R-:W-:Y:S03]  /*199a0*/  @!P1 LEA R22, P3, R10, R167, 0x1 ;  /* 0x000000a70a169211 */ /* 0x000fe600078608ff */
[----:B------:R-:W-:Y:S02]  /*199b0*/  @!P1 IMAD.MOV.U32 R18, RZ, RZ, R4 ;  /* 0x000000ffff129224 */ /* 0x000fe400078e0004 */
[----:B------:R-:W-:Y:S02]  /*199c0*/  @!P1 IMAD.MOV.U32 R0, RZ, RZ, c[0x0][0x1a4] ;  /* 0x00006900ff009624 */ /* 0x000fe400078e00ff */
[C---:B------:R-:W-:Y:S03]  /*199d0*/  @!P1 IMAD.WIDE.U32 R18, R236.reuse, 0xe0, R18 ;  /* 0x000000e0ec129825 */ /* 0x040fe600078e0012 */
[----:B------:R-:W-:Y:S01]  /*199e0*/  @!P1 LEA.HI.X R0, R236, R5, R0, 0x6, P2 ;  /* 0x00000005ec009211 */ /* 0x000fe200010f3400 */
[----:B------:R-:W-:Y:S01]  /*199f0*/  @!P1 IMAD.MOV.U32 R6, RZ, RZ, c[0x0][0x1a4] ;  /* 0x00006900ff069624 */ /* 0x000fe200078e00ff */
[C---:B------:R-:W-:Y:S04]  /*19a00*/  @!P1 LEA R14, P2, R2.reuse, R167, 0x1 ;  /* 0x000000a7020e9211 */ /* 0x040fe800078408ff */
[-C--:B------:R-:W-:Y:S01]  /*19a10*/  @!P1 LEA.HI.X R15, R2, R168.reuse, R0, 0x1, P2 ;  /* 0x000000a8020f9211 */ /* 0x080fe200010f0c00 */
[----:B------:R-:W-:Y:S01]  /*19a20*/  @!P1 IMAD.MOV.U32 R2, RZ, RZ, c[0x0][0x1a4] ;  /* 0x00006900ff029624 */ /* 0x000fe200078e00ff */
[----:B------:R-:W-:Y:S01]  /*19a30*/  @!P1 LEA.HI.X R6, R236, R5, R6, 0x7, P0 ;  /* 0x00000005ec069211 */ /* 0x000fe200000f3c06 */
[----:B------:R-:W-:Y:S01]  /*19a40*/  @!P1 IMAD.MOV.U32 R0, RZ, RZ, c[0x0][0x1a4] ;  /* 0x00006900ff009624 */ /* 0x000fe200078e00ff */
[C---:B------:R-:W-:Y:S01]  /*19a50*/  @!P1 LEA R12, P0, R7.reuse, R167, 0x1 ;  /* 0x000000a7070c9211 */ /* 0x040fe200078008ff */
[----:B------:R-:W-:Y:S02]  /*19a60*/  @!P1 IMAD R2, R2, 0xc0, RZ ;  /* 0x000000c002029824 */ /* 0x000fe400078e02ff */
[----:B------:R-:W-:Y:S01]  /*19a70*/  @!P1 IMAD R0, R0, 0xe0, RZ ;  /* 0x000000e000009824 */ /* 0x000fe200078e02ff */
[-C--:B------:R-:W-:Y:S01]  /*19a80*/  @!P1 LEA.HI.X R13, R7, R168.reuse, R6, 0x1, P0 ;  /* 0x000000a8070d9211 */ /* 0x080fe200000f0c06 */
[----:B------:R-:W-:Y:S01]  /*19a90*/  @!P1 IMAD.MOV.U32 R7, RZ, RZ, c[0x0][0x1a4] ;  /* 0x00006900ff079624 */ /* 0x000fe200078e00ff */
[----:B------:R-:W-:Y:S01]  /*19aa0*/  @!P1 IADD3 R2, R2, R9, RZ ;  /* 0x0000000902029210 */ /* 0x000fe20007ffe0ff */
[----:B------:R-:W-:Y:S01]  /*19ab0*/  @!P1 IMAD.IADD R0, R0, 0x1, R19 ;  /* 0x0000000100009824 */ /* 0x000fe200078e0213 */
[----:B------:R-:W-:Y:S01]  /*19ac0*/  @!P1 IADD3 R6, P2, R4, UR13, RZ ;  /* 0x0000000d04069c10 */ /* 0x000fe2000ff5e0ff */
[----:B------:R-:W-:Y:S01]  /*19ad0*/  @!P1 IMAD R4, R16, 0xa0, RZ ;  /* 0x000000a010049824 */ /* 0x000fe200078e02ff */
[-C--:B------:R-:W-:Y:S01]  /*19ae0*/  @!P1 LEA R16, P0, R20, R167.reuse, 0x1 ;  /* 0x000000a714109211 */ /* 0x080fe200078008ff */
[----:B------:R-:W-:Y:S01]  /*19af0*/  @!P1 IMAD R7, R7, 0x60, RZ ;  /* 0x0000006007079824 */ /* 0x000fe200078e02ff */
[-C--:B------:R-:W-:Y:S01]  /*19b00*/  @!P1 LEA R24, P4, R6, R167.reuse, 0x1 ;  /* 0x000000a706189211 */ /* 0x080fe200078808ff */
[----:B------:R-:W-:Y:S01]  /*19b10*/  @!P1 IMAD.IADD R4, R4, 0x1, R11 ;  /* 0x0000000104049824 */ /* 0x000fe200078e020b */
[----:B------:R-:W-:Y:S01]  /*19b20*/  @!P1 IADD3.X R5, R5, UR7, RZ, P2, !PT ;  /* 0x0000000705059c10 */ /* 0x000fe200097fe4ff */
[----:B------:R-:W-:Y:S03]  /*19b30*/  @!P1 IMAD.IADD R7, R7, 0x1, R21 ;  /* 0x0000000107079824 */ /* 0x000fe600078e0215 */
[-C--:B------:R-:W-:Y:S02]  /*19b40*/  @!P1 LEA.HI.X R25, R6, R168.reuse, R5, 0x1, P4 ;  /* 0x000000a806199211 */ /* 0x080fe400020f0c05 */
[-C--:B------:R-:W-:Y:S02]  /*19b50*/  @!P1 LEA.HI.X R17, R20, R168.reuse, R7, 0x1, P0 ;  /* 0x000000a814119211 */ /* 0x080fe400000f0c07 */
[-C--:B------:R-:W-:Y:S01]  /*19b60*/  @!P1 LEA.HI.X R23, R10, R168.reuse, R4, 0x1, P3 ;  /* 0x000000a80a179211 */ /* 0x080fe200018f0c04 */
[----:B------:R-:W-:Y:S01]  /*19b70*/  @!PT LDS RZ, [RZ] ;  /* 0x00000000fffff984 */ /* 0x000fe20000000800 */
[----:B------:R-:W-:Y:S01]  /*19b80*/  @!PT LDS RZ, [RZ] ;  /* 0x00000000fffff984 */ /* 0x000fe20000000800 */
[----:B------:R-:W-:Y:S01]  /*19b90*/  @!PT LDS RZ, [RZ] ;  /* 0x00000000fffff984 */ /* 0x000fe20000000800 */
[----:B------:R2:W-:Y:S01]  /*19ba0*/  @!P1 LDGSTS.E.BYPASS.LTC128B.128 [R213+0x5800], [R24.64] ;  /* 0x0580000018d59fae */ /* 0x0005e2000b901d4e */
[-C--:B------:R-:W-:Y:S02]  /*19bb0*/  @!P1 LEA R20, P2, R8, R167.reuse, 0x1 ;  /* 0x000000a708149211 */ /* 0x080fe400078408ff */
[----:B------:R-:W-:Y:S02]  /*19bc0*/  @!P1 LEA R26, P0, R18, R167, 0x1 ;  /* 0x000000a7121a9211 */ /* 0x000fe400078008ff */
[----:B------:R-:W-:Y:S01]  /*19bd0*/  @P1 STS.128 [R213+0x6000], RZ ;  /* 0x006000ffd5001388 */ /* 0x000fe20000000c00 */
[-C--:B------:R-:W-:Y:S02]  /*19be0*/  @!P1 LEA.HI.X R21, R8, R168.reuse, R2, 0x1, P2 ;  /* 0x000000a808159211 */ /* 0x080fe400010f0c02 */
[----:B------:R-:W-:Y:S02]  /*19bf0*/  @!P1 LEA.HI.X R27, R18, R168, R0, 0x1, P0 ;  /* 0x000000a8121b9211 */ /* 0x000fe400000f0c00 */
[----:B------:R-:W-:Y:S01]  /*19c00*/  @!PT LDS RZ, [RZ] ;  /* 0x00000000fffff984 */ /* 0x000fe20000000800 */
[----:B------:R-:W-:Y:S01]  /*19c10*/  @!PT LDS RZ, [RZ] ;  /* 0x00000000fffff984 */ /* 0x000fe20000000800 */
[----:B------:R-:W-:Y:S01]  /*19c20*/  @!PT LDS RZ, [RZ] ;  /* 0x00000000fffff984 */ /* 0x000fe20000000800 */
[----:B------:R3:W-:Y:S01]  /*19c30*/  @!P1 LDGSTS.E.BYPASS.LTC128B.128 [R213+0x6000], [R14.64] ;  /* 0x060000000ed59fae */ /* 0x0007e2000b901d4e */
[----:B------:R-:W-:Y:S04]  /*19c40*/  PLOP3.LUT P0, PT, PT, PT, UP0, 0x80, 0x0 ;  /* 0x000000000000781c */ /* 0x000fe80003f0f008 */
        /* <DEDUP_REMOVED lines=26> */
[----:B------:R-:W0:Y:S05]  /*19df0*/  LDGDEPBAR ;  /* 0x00000000000079af */ /* 0x000e2a0000000000 */
[----:B------:R-:W1:Y:S05]  /*19e00*/  LDSM.16.M88.4 R8, [R205+0x1000] ;  /* 0x00100000cd08783b */ /* 0x000e6a0000000200 */
[----:B----4-:R-:W3:Y:S05]  /*19e10*/  LDSM.16.M88.4 R16, [R205+0x1400] ;  /* 0x00140000cd10783b */ /* 0x010eea0000000200 */
[----:B------:R-:W-:Y:S05]  /*19e20*/  LDSM.16.M88.4 R32, [R205+0x1c00] ;  /* 0x001c0000cd20783b */ /* 0x000fea0000000200 */
[----:B--2---:R-:W5:Y:S05]  /*19e30*/  LDSM.16.M88.4 R24, [R205+0x1800] ;  /* 0x00180000cd18783b */ /* 0x004f6a0000000200 */
[----:B------:R-:W2:Y:S05]  /*19e40*/  LDSM.16.M88.4 R40, [R205+0x2000] ;  /* 0x00200000cd28783b */ /* 0x000eaa0000000200 */
[----:B------:R-:W4:Y:S05]  /*19e50*/  LDSM.16.M88.4 R48, [R205+0x2400] ;  /* 0x00240000cd30783b */ /* 0x000f2a0000000200 */
[----:B------:R-:W2:Y:S05]  /*19e60*/  LDSM.16.M88.4 R56, [R205+0x2800] ;  /* 0x00280000cd38783b */ /* 0x000eaa0000000200 */
        /* <DEDUP_REMOVED lines=15> */
[----:B------:R-:W-:Y:S05]  /*19f60*/  LDSM.16.M88.4 R132, [R206] ;  /* 0x00000000ce84783b */ /* 0x000fea0000000200 */
[C---:B------:R-:W-:Y:S01]  /*19f70*/  HMMA.16816.F32 R28, R128.reuse, R32, RZ ;  /* 0x00000020801c723c */ /* 0x040fe200000018ff */
[----:B------:R-:W1:Y:S05]  /*19f80*/  LDSM.16.M88.4 R144, [R204] ;  /* 0x00000000cc90783b */ /* 0x000e6a0000000200 */
[----:B------:R-:W1:Y:S02]  /*19f90*/  LDSM.16.M88.4 R140, [R203] ;  /* 0x00000000cb8c783b */ /* 0x000e640000000200 */
[C---:B------:R-:W-:Y:S03]  /*19fa0*/  HMMA.16816.F32 R32, R128.reuse, R34, RZ ;  /* 0x000000228020723c */ /* 0x040fe600000018ff */
[----:B------:R-:W1:Y:S05]  /*19fb0*/  LDSM.16.M88.4 R136, [R202] ;  /* 0x00000000ca88783b */ /* 0x000e6a0000000200 */
[C---:B--2---:R-:W-:Y:S01]  /*19fc0*/  HMMA.16816.F32 R36, R128.reuse, R40, RZ ;  /* 0x000000288024723c */ /* 0x044fe200000018ff */
[----:B------:R-:W2:Y:S05]  /*19fd0*/  LDSM.16.M88.4 R184, [R201] ;  /* 0x00000000c9b8783b */ /* 0x000eaa0000000200 */
[----:B------:R-:W1:Y:S02]  /*19fe0*/  LDSM.16.M88.4 R180, [R200] ;  /* 0x00000000c8b4783b */ /* 0x000e640000000200 */
[C---:B------:R-:W-:Y:S03]  /*19ff0*/  HMMA.16816.F32 R40, R128.reuse, R42, RZ ;  /* 0x0000002a8028723c */ /* 0x040fe600000018ff */
[----:B------:R-:W1:Y:S05]  /*1a000*/  LDSM.16.M88.4 R176, [R199] ;  /* 0x00000000c7b0783b */ /* 0x000e6a0000000200 */
[C---:B----4-:R-:W-:Y:S01]  /*1a010*/  HMMA.16816.F32 R44, R128.reuse, R48, RZ ;  /* 0x00000030802c723c */ /* 0x050fe200000018ff */
[----:B------:R-:W4:Y:S05]  /*1a020*/  LDSM.16.M88.4 R172, [R198] ;  /* 0x00000000c6ac783b */ /* 0x000f2a0000000200 */
[----:B------:R-:W1:Y:S02]  /*1a030*/  LDSM.16.M88.4 R168, [R197] ;  /* 0x00000000c5a8783b */ /* 0x000e640000000200 */
[C---:B------:R-:W-:Y:S03]  /*1a040*/  HMMA.16816.F32 R48, R128.reuse, R50, RZ ;  /* 0x000000328030723c */ /* 0x040fe600000018ff */
[----:B------:R-:W2:Y:S05]  /*1a050*/  LDSM.16.M88.4 R164, [R196] ;  /* 0x00000000c4a4783b */ /* 0x000eaa0000000200 */
[C---:B------:R-:W-:Y:S01]  /*1a060*/  HMMA.16816.F32 R52, R128.reuse, R56, RZ ;  /* 0x000000388034723c */ /* 0x040fe200000018ff */
[----:B------:R-:W2:Y:S05]  /*1a070*/  LDSM.16.M88.4 R160, [R195] ;  /* 0x00000000c3a0783b */ /* 0x000eaa0000000200 */
[----:B------:R-:W2:Y:S02]  /*1a080*/  LDSM.16.M88.4 R156, [R194] ;  /* 0x00000000c29c783b */ /* 0x000ea40000000200 */
[C---:B------:R-:W-:Y:S03]  /*1a090*/  HMMA.16816.F32 R56, R128.reuse, R58, RZ ;  /* 0x0000003a8038723c */ /* 0x040fe600000018ff */
[----:B------:R-:W2:Y:S05]  /*1a0a0*/  LDSM.16.M88.4 R152, [R193] ;  /* 0x00000000c198783b */ /* 0x000eaa0000000200 */
        /* <DEDUP_REMOVED lines=24> */
[----:B------:R-:W5:Y:S07]  /*1a230*/  LDSM.16.M88.4 R140, [R190] ;  /* 0x00000000be8c783b */ /* 0x000f6e0000000200 */
[C---:B------:R-:W-:Y:S08]  /*1a240*/  HMMA.16816.F32 R20, R132.reuse, R136, R20 ;  /* 0x000000888414723c */ /* 0x040ff00000001814 */
[C---:B------:R-:W-:Y:S01]  /*1a250*/  HMMA.16816.F32 R24, R132.reuse, R138, R24 ;  /* 0x0000008a8418723c */ /* 0x040fe20000001818 */
[----:B------:R-:W1:Y:S01]  /*1a260*/  LDSM.16.M88.4 R136, [R3] ;  /* 0x000000000388783b */ /* 0x000e620000000200 */
        /* <DEDUP_REMOVED lines=8> */
[C---:B----4-:R-:W-:Y:S08]  /*1a2f0*/  HMMA.16816.F32 R52, R132.reuse, R172, R52 ;  /* 0x000000ac8434723c */ /* 0x050ff00000001834 */
[C---:B------:R-:W-:Y:S08]  /*1a300*/  HMMA.16816.F32 R56, R132.reuse, R174, R56 ;  /* 0x000000ae8438723c */ /* 0x040ff00000001838 */
[C---:B------:R-:W-:Y:S07]  /*1a310*/  HMMA.16816.F32 R60, R132.reuse, R168, R60 ;  /* 0x000000a8843c723c */ /* 0x040fee000000183c */
[----:B------:R-:W-:Y:S01]  /*1a320*/  IMAD.MOV.U32 R168, RZ, RZ, R239 ;  /* 0x000000ffffa87224 */ /* 0x000fe200078e00ef */
[C---:B------:R-:W-:Y:S08]  /*1a330*/  HMMA.16816.F32 R64, R132.reuse, R170, R64 ;  /* 0x000000aa8440723c */ /* 0x040ff00000001840 */
[C---:B------:R-:W-:Y:S08]  /*1a340*/  HMMA.16816.F32 R68, R132.reuse, R164, R68 ;  /* 0x000000a48444723c */ /* 0x040ff00000001844 */
[C---:B------:R-:W-:Y:S07]  /*1a350*/  HMMA.16816.F32 R72, R132.reuse, R166, R72 ;  /* 0x000000a68448723c */ /* 0x040fee0000001848 */
[----:B------:R-:W-:Y:S01]  /*1a360*/  IMAD.MOV.U32 R167, RZ, RZ, R238 ;  /* 0x000000ffffa77224 */ /* 0x000fe200078e00ee */
        /* <DEDUP_REMOVED lines=8> */
[C---:B---3--:R-:W-:Y:S08]  /*1a3f0*/  HMMA.16816.F32 R108, R132.reuse, R144, R108 ;  /* 0x00000090846c723c */ /* 0x048ff0000000186c */
[C---:B------:R-:W-:Y:S08]  /*1a400*/  HMMA.16816.F32 R112, R132.reuse, R146, R112 ;  /* 0x000000928470723c */ /* 0x040ff00000001870 */
[C---:B-----5:R-:W-:Y:S08]  /*1a410*/  HMMA.16816.F32 R116, R132.reuse, R140, R116 ;  /* 0x0000008c8474723c */ /* 0x060ff00000001874 */
[C---:B------:R-:W-:Y:S08]  /*1a420*/  HMMA.16816.F32 R120, R132.reuse, R142, R120 ;  /* 0x0000008e8478723c */ /* 0x040ff00000001878 */
[C---:B------:R-:W-:Y:S08]  /*1a430*/  HMMA.16816.F32 R124, R132.reuse, R136, R124 ;  /* 0x00000088847c723c */ /* 0x040ff0000000187c */
[----:B------:R-:W-:Y:S01]  /*1a440*/  HMMA.16816.F32 R128, R132, R138, R128 ;  /* 0x0000008a8480723c */ /* 0x000fe20000001880 */
[----:B------:R-:W-:-:S07]  /*1a450*/  @!P0 BRA `(.L_x_2072) ;  /* 0x00000a4000008947 */ /* 0x000fce0003800000 */
[----:B------:R-:W-:Y:S01]  /*1a460*/  PLOP3.LUT P0, PT, PT, PT, UP2, 0x40, 0x0 ;  /* 0x000000000000781c */ /* 0x000fe20003f0e828 */
[----:B------:R-:W-:Y:S04]  /*1a470*/  IMAD.MOV.U32 R133, RZ, RZ, c[0x0][0x198] ;  /* 0x00006600ff857624 */ /* 0x000fe800078e00ff */
[----:B------:R-:W-:Y:S05]  /*1a480*/  IMAD.U32 R2, R133, -0x100, RZ ;  /* 0xffffff0085027824 */ /* 0x000fea00078e00ff */
[----:B------:R-:W-:Y:S03]  /*1a490*/  SHF.R.S32.HI R0, RZ, 0x1f, R2 ;  /* 0x0000001fff007819 */ /* 0x000fe60000011402 */
[----:B------:R-:W-:-:S05]  /*1a4a0*/  @P0 BRA `(.L_x_2073) ;  /* 0x000003f000000947 */ /* 0x000fca0003800000 */
[----:B------:R-:W-:Y:S01]  /*1a4b0*/  IABS R0, c[0x0][0x2d0] ;  /* 0x0000b40000007a13 */ /* 0x000fe20000000000 */
[----:B------:R-:W-:Y:S03]  /*1a4c0*/  USHF.L.U32 UR6, UR5, 0x8, URZ ;  /* 0x0000000805067899 */ /* 0x000fe6000800063f */
[----:B------:R-:W1:Y:S01]  /*1a4d0*/  I2F.RP R138, R0 ;  /* 0x00000000008a7306 */ /* 0x000e620000209400 */
[----:B------:R-:W-:Y:S02]  /*1a4e0*/  UIADD3 UR7, UR6, -0x200, URZ ;  /* 0xfffffe0006077890 */ /* 0x000fe4000fffe03f */
[----:B------:R-:W-:Y:S04]  /*1a4f0*/  UIADD3 UR6, UR6, -0x100, URZ ;  /* 0xffffff0006067890 */ /* 0x000fe8000fffe03f */
[----:B------:R-:W-:Y:S01]  /*1a500*/  IMAD.U32 R135, RZ, RZ, UR7 ;  /* 0x00000007ff877e24 */ /* 0x000fe2000f8e00ff */
[----:B------:R-:W-:Y:S01]  /*1a510*/  ULOP3.LUT UR7, UR7, UR10, URZ, 0x3c, !UPT ;  /* 0x0000000a07077292 */ /* 0x000fe2000f8e3c3f */
[----:B------:R-:W-:Y:S01]  /*1a520*/  IMAD.U32 R137, RZ, RZ, UR6 ;  /* 0x00000006ff897e24 */ /* 0x000fe2000f8e00ff */
[----:B------:R-:W-:Y:S02]  /*1a530*/  ULOP3.LUT UR6, UR6, UR10, URZ, 0x3c, !UPT ;  /* 0x0000000a06067292 */ /* 0x000fe4000f8e3c3f */
[----:B------:R-:W-:Y:S02]  /*1a540*/  IABS R135, R135 ;  /* 0x0000008700877213 */ /* 0x000fe40000000000 */
[----:B------:R-:W-:Y:S02]  /*1a550*/  IABS R137, R137 ;  /* 0x0000008900897213 */ /* 0x000fe40000000000 */
[----:B------:R-:W-:Y:S02]  /*1a560*/  ISETP.LE.AND P6, PT, RZ, UR6, PT ;  /* 0x00000006ff007c0c */ /* 0x000fe4000bfc3270 */
        /* <DEDUP_REMOVED lines=9> */
[----:B------:R-:W-:Y:S01]  /*1a600*/  IMAD.HI.U32 R132, R132, R137, RZ ;  /* 0x0000008984847227 */ /* 0x000fe200078e00ff */
[----:B------:R-:W-:Y:S03]  /*1a610*/  IADD3 R134, -R2, RZ, RZ ;  /* 0x000000ff02867210 */ /* 0x000fe60007ffe1ff */
        /* <DEDUP_REMOVED lines=23> */
[----:B------:R-:W-:Y:S01]  /*1a790*/  IMAD.IADD R0, R0, 0x1, -R2 ;  /* 0x0000000100007824 */ /* 0x000fe200078e0a02 */
[----:B------:R-:W-:Y:S01]  /*1a7a0*/  MOV R2, c[0x0][0x2d0] ;  /* 0x0000b40000027a02 */ /* 0x000fe20000000f00 */
[----:B------:R1:W2:Y:S04]  /*1a7b0*/  LDG.E R132, [R136.64] ;  /* 0x0000000e88847981 */ /* 0x0002a8000c1e1900 */
[----:B------:R-:W-:Y:S01]  /*1a7c0*/  IMAD R0, R0, R2, -0x100 ;  /* 0xffffff0000007424 */ /* 0x000fe200078e0202 */
[----:B------:R-:W2:Y:S04]  /*1a7d0*/  LDG.E R134, [R134.64] ;  /* 0x0000000e86867981 */ /* 0x000ea8000c1e1900 */
[----:B------:R-:W-:Y:S05]  /*1a7e0*/  SHF.R.S32.HI R2, RZ, 0x1f, R0 ;  /* 0x0000001fff027819 */ /* 0x000fea0000011400 */
[----:B------:R-:W-:Y:S04]  /*1a7f0*/  IMAD R2, R2, c[0x0][0x198], RZ ;  /* 0x0000660002027a24 */ /* 0x000fe800078e02ff */
[C---:B------:R-:W-:Y:S02]  /*1a800*/  IMAD R2, R0.reuse, c[0x0][0x19c], R2 ;  /* 0x0000670000027a24 */ /* 0x040fe400078e0202 */
[----:B-1----:R-:W-:Y:S04]  /*1a810*/  IMAD.WIDE.U32 R136, R0, c[0x0][0x198], RZ ;  /* 0x0000660000887a25 */ /* 0x002fe800078e00ff */
[----:B------:R-:W-:Y:S02]  /*1a820*/  IMAD.IADD R137, R137, 0x1, R2 ;  /* 0x0000000189897824 */ /* 0x000fe400078e0202 */
[----:B--2---:R-:W-:Y:S04]  /*1a830*/  IMAD.IADD R132, R132, 0x1, -R134 ;  /* 0x0000000184847824 */ /* 0x004fe800078e0a86 */
[----:B------:R-:W-:Y:S01]  /*1a840*/  IMAD.WIDE.U32 R136, R132, c[0x0][0x180], R136 ;  /* 0x0000600084887a25 */ /* 0x000fe200078e0088 */
[----:B------:R-:W-:Y:S03]  /*1a850*/  SHF.R.S32.HI R0, RZ, 0x1f, R132 ;  /* 0x0000001fff007819 */ /* 0x000fe60000011484 */
[----:B------:R-:W-:Y:S02]  /*1a860*/  IMAD.MOV.U32 R2, RZ, RZ, R136 ;  /* 0x000000ffff027224 */ /* 0x000fe400078e0088 */
[----:B------:R-:W-:Y:S04]  /*1a870*/  IMAD R0, R0, c[0x0][0x180], RZ ;  /* 0x0000600000007a24 */ /* 0x000fe800078e02ff */
[----:B------:R-:W-:Y:S05]  /*1a880*/  IMAD R0, R132, c[0x0][0x184], R0 ;  /* 0x0000610084007a24 */ /* 0x000fea00078e0200 */
[----:B------:R-:W-:Y:S02]  /*1a890*/  IADD3 R0, R137, R0, RZ ;  /* 0x0000000089007210 */ /* 0x000fe40007ffe0ff */
.L_x_2073:
[----:B------:R1:W-:Y:S01]  /*1a8a0*/  @P1 STS [R213+0x1000], RZ ;  /* 0x001000ffd5001388 */ /* 0x0003e20000000800 */
[----:B------:R-:W-:Y:S01]  /*1a8b0*/  @!P1 IMAD.MOV.U32 R141, RZ, RZ, c[0x0][0x19c] ;  /* 0x00006700ff8d9624 */ /* 0x000fe200078e00ff */
[C---:B------:R-:W-:Y:S01]  /*1a8c0*/  @!P1 LEA R146, P0, R133.reuse, R2, 0x7 ;  /* 0x0000000285929211 */ /* 0x040fe200078038ff */
[----:B------:R-:W-:Y:S01]  /*1a8d0*/  @!P1 IMAD.MOV.U32 R148, RZ, RZ, R2 ;  /* 0x000000ffff949224 */ /* 0x000fe200078e0002 */
[----:B------:R1:W-:Y:S01]  /*1a8e0*/  @P1 STS [R213+0x1004], RZ ;  /* 0x001004ffd5001388 */ /* 0x0003e20000000800 */
[----:B------:R-:W-:Y:S01]  /*1a8f0*/  @!P1 IMAD.MOV.U32 R149, RZ, RZ, R0 ;  /* 0x000000ffff959224 */ /* 0x000fe200078e0000 */
[C---:B------:R-:W-:Y:S01]  /*1a900*/  @!P1 LEA.HI.X R141, R133.reuse, R0, R141, 0x7, P0 ;  /* 0x00000000858d9211 */ /* 0x040fe200000f3c8d */
[----:B------:R-:W-:Y:S01]  /*1a910*/  @!P1 IMAD.MOV.U32 R135, RZ, RZ, c[0x0][0x19c] ;  /* 0x00006700ff879624 */ /* 0x000fe200078e00ff */
[----:B------:R1:W-:Y:S01]  /*1a920*/  @P1 STS.64 [R213+0x1008], RZ ;  /* 0x001008ffd5001388 */ /* 0x0003e20000000a00 */
[C---:B------:R-:W-:Y:S01]  /*1a930*/  @!P1 IMAD.WIDE.U32 R148, R133.reuse, 0x60, R148 ;  /* 0x0000006085949825 */ /* 0x040fe200078e0094 */
[C---:B------:R-:W-:Y:S01]  /*1a940*/  @!P1 LEA R140, P0, R146.reuse, R232, 0x1 ;  /* 0x000000e8928c9211 */ /* 0x040fe200078008ff */
[----:B------:R-:W-:Y:S01]  /*1a950*/  ULDC.64 UR6, c[0x0][0x198] ;  /* 0x0000660000067ab9 */ /* 0x000fe20000000a00 */
[----:B------:R-:W-:Y:S01]  /*1a960*/  @!P1 LEA R134, P2, R133, R2, 0x6 ;  /* 0x0000000285869211 */ /* 0x000fe200078430ff */
[----:B------:R-:W-:Y:S01]  /*1a970*/  @!P1 IMAD R135, R135, 0x60, RZ ;  /* 0x0000006087879824 */ /* 0x000fe200078e02ff */
[-C--:B------:R-:W-:Y:S01]  /*1a980*/  @!P1 LEA.HI.X R141, R146, R233.reuse, R141, 0x1, P0 ;  /* 0x000000e9928d9211 */ /* 0x080fe200000f0c8d */
[----:B------:R-:W-:Y:S01]  /*1a990*/  USHF.L.U32 UR13, UR6, 0x5, URZ ;  /* 0x00000005060d7899 */ /* 0x000fe2000800063f */
[C---:B------:R-:W-:Y:S01]  /*1a9a0*/  @!P1 LEA R146, P0, R148.reuse, R232, 0x1 ;  /* 0x000000e894929211 */ /* 0x040fe200078008ff */
[----:B------:R-:W-:Y:S01]  /*1a9b0*/  @!P1 IMAD.IADD R135, R135, 0x1, R149 ;  /* 0x0000000187879824 */ /* 0x000fe200078e0295 */
[----:B------:R-:W-:Y:S01]  /*1a9c0*/  USHF.L.U64.HI UR7, UR6, UR12, UR7 ;  /* 0x0000000c06077299 */ /* 0x000fe20008010207 */
[----:B------:R-:W-:Y:S01]  /*1a9d0*/  @!P1 IMAD.MOV.U32 R132, RZ, RZ, c[0x0][0x19c] ;  /* 0x00006700ff849624 */ /* 0x000fe200078e00ff */
[----:B------:R-:W-:Y:S01]  /*1a9e0*/  @!P1 MOV R138, R2 ;  /* 0x00000002008a9202 */ /* 0x000fe20000000f00 */
[----:B------:R-:W-:Y:S01]  /*1a9f0*/  @!P1 IMAD.MOV.U32 R136, RZ, RZ, R2 ;  /* 0x000000ffff889224 */ /* 0x000fe200078e0002 */
[-C--:B------:R-:W-:Y:S01]  /*1aa00*/  @!P1 LEA.HI.X R147, R148, R233.reuse, R135, 0x1, P0 ;  /* 0x000000e994939211 */ /* 0x080fe200000f0c87 */
[--C-:B------:R-:W-:Y:S01]  /*1aa10*/  @!P1 IMAD.MOV.U32 R139, RZ, RZ, R0.reuse ;  /* 0x000000ffff8b9224 */ /* 0x100fe200078e0000 */
[C---:B------:R-:W-:Y:S01]  /*1aa20*/  LEA R148, P0, R2.reuse, R232, 0x1 ;  /* 0x000000e802947211 */ /* 0x040fe200078008ff */
[--C-:B------:R-:W-:Y:S01]  /*1aa30*/  @!P1 IMAD.MOV.U32 R137, RZ, RZ, R0.reuse ;  /* 0x000000ffff899224 */ /* 0x100fe200078e0000 */
[----:B------:R-:W-:Y:S01]  /*1aa40*/  @!P1 MOV R144, R2 ;  /* 0x0000000200909202 */ /* 0x000fe20000000f00 */
[--C-:B------:R-:W-:Y:S01]  /*1aa50*/  @!P1 IMAD.MOV.U32 R145, RZ, RZ, R0.reuse ;  /* 0x000000ffff919224 */ /* 0x100fe200078e0000 */
[CC--:B------:R-:W-:Y:S01]  /*1aa60*/  LEA.HI.X R149, R2.reuse, R233.reuse, R0, 0x1, P0 ;  /* 0x000000e902957211 */ /* 0x0c0fe200000f0c00 */
[C---:B------:R-:W-:Y:S01]  /*1aa70*/  @!P1 IMAD.WIDE.U32 R138, R133.reuse, 0xa0, R138 ;  /* 0x000000a0858a9825 */ /* 0x040fe200078e008a */
[----:B------:R-:W-:Y:S02]  /*1aa80*/  @!P1 IADD3 R2, P0, R2, UR13, RZ ;  /* 0x0000000d02029c10 */ /* 0x000fe4000ff1e0ff */
[C---:B------:R-:W-:Y:S01]  /*1aa90*/  @!P1 LEA.HI.X R132, R133.reuse, R0, R132, 0x6, P2 ;  /* 0x0000000085849211 */ /* 0x040fe200010f3484 */
[----:B------:R-:W-:Y:S01]  /*1aaa0*/  @!PT LDS RZ, [RZ] ;  /* 0x00000000fffff984 */ /* 0x000fe20000000800 */
[----:B------:R-:W-:Y:S01]  /*1aab0*/  @!PT LDS RZ, [RZ] ;  /* 0x00000000fffff984 */ /* 0x000fe20000000800 */
[----:B------:R-:W-:Y:S01]  /*1aac0*/  @!PT LDS RZ, [RZ] ;  /* 0x00000000fffff984 */ /* 0x000fe20000000800 */
[----:B------:R1:W-:Y:S01]  /*1aad0*/  @!P1 LDGSTS.E.BYPASS.LTC128B.128 [R213+0x1000], [R148.64] ;  /* 0x0100000094d59fae */ /* 0x0003e2000b901d4e */
[----:B------:R-:W-:Y:S01]  /*1aae0*/  @!P1 IADD3.X R0, R0, UR7, RZ, P0, !PT ;  /* 0x0000000700009c10 */ /* 0x000fe200087fe4ff */
[C---:B------:R-:W-:Y:S01]  /*1aaf0*/  @!P1 IMAD.WIDE.U32 R136, R133.reuse, 0xc0, R136 ;  /* 0x000000c085889825 */ /* 0x040fe200078e0088 */
[-C--:B------:R-:W-:Y:S01]  /*1ab00*/  @!P1 LEA R156, P0, R2, R232.reuse, 0x1 ;  /* 0x000000e8029c9211 */ /* 0x080fe200078008ff */
[----:B------:R1:W-:Y:S01]  /*1ab10*/  @P1 STS.128 [R213+0x1800], RZ ;  /* 0x001800ffd5001388 */ /* 0x0003e20000000c00 */
[-C--:B------:R-:W-:Y:S01]  /*1ab20*/  @!P1 LEA R142, P2, R134, R232.reuse, 0x1 ;  /* 0x000000e8868e9211 */ /* 0x080fe200078408ff */
[----:B------:R-:W-:Y:S01]  /*1ab30*/  @!P1 IMAD.WIDE.U32 R144, R133, 0xe0, R144 ;  /* 0x000000e085909825 */ /* 0x000fe200078e0090 */
[-C--:B------:R-:W-:Y:S02]  /*1ab40*/  @!P1 LEA.HI.X R157, R2, R233.reuse, R0, 0x1, P0 ;  /* 0x000000e9029d9211 */ /* 0x080fe400000f0c00 */
[-C--:B------:R-:W-:Y:S01]  /*1ab50*/  @!P1 LEA.HI.X R143, R134, R233.reuse, R132, 0x1, P2 ;  /* 0x000000e9868f9211 */ /* 0x080fe200010f0c84 */
[----:B------:R-:W-:Y:S01]  /*1ab60*/  @!P1 IMAD.MOV.U32 R134, RZ, RZ, c[0x0][0x19c] ;  /* 0x00006700ff869624 */ /* 0x000fe200078e00ff */
[-C--:B------:R-:W-:Y:S01]  /*1ab70*/  @!P1 LEA R154, P4, R138, R232.reuse, 0x1 ;  /* 0x000000e88a9a9211 */ /* 0x080fe200078808ff */
[----:B------:R-:W-:Y:S01]  /*1ab80*/  @!PT LDS RZ, [RZ] ;  /* 0x00000000fffff984 */ /* 0x000fe20000000800 */
[----:B------:R-:W-:Y:S01]  /*1ab90*/  @!PT LDS RZ, [RZ] ;  /* 0x00000000fffff984 */ /* 0x000fe20000000800 */
[----:B------:R-:W-:Y:S01]  /*1aba0*/  @!PT LDS RZ, [RZ] ;  /* 0x00000000fffff984 */ /* 0x000fe20000000800 */
[----:B------:R1:W-:Y:S01]  /*1abb0*/  @!P1 LDGSTS.E.BYPASS.LTC128B.128 [R213+0x1800], [R156.64] ;  /* 0x018000009cd59fae */ /* 0x0003e2000b901d4e */
[-C--:B------:R-:W-:Y:S01]  /*1abc0*/  @!P1 LEA R152, P3, R136, R232.reuse, 0x1 ;  /* 0x000000e888989211 */ /* 0x080fe200078608ff */
[----:B------:R-:W-:Y:S01]  /*1abd0*/  @!P1 IMAD R134, R134, 0xa0, RZ ;  /* 0x000000a086869824 */ /* 0x000fe200078e02ff */
[----:B------:R-:W-:Y:S01]  /*1abe0*/  @!P1 LEA R150, P2, R144, R232, 0x1 ;  /* 0x000000e890969211 */ /* 0x000fe200078408ff */
[----:B------:R1:W-:Y:S01]  /*1abf0*/  @P1 STS.128 [R213+0x2000], RZ ;  /* 0x002000ffd5001388 */ /* 0x0003e20000000c00 */
[----:B------:R-:W-:Y:S01]  /*1ac00*/  @!P1 MOV R133, c[0x0][0x19c] ;  /* 0x0000670000859a02 */ /* 0x000fe20000000f00 */
[----:B------:R-:W-:Y:S02]  /*1ac10*/  @!P1 IMAD.IADD R134, R134, 0x1, R139 ;  /* 0x0000000186869824 */ /* 0x000fe400078e028b */
[----:B------:R-:W-:Y:S01]  /*1ac20*/  @!PT LDS RZ, [RZ] ;  /* 0x00000000fffff984 */ /* 0x000fe20000000800 */
[----:B------:R-:W-:Y:S01]  /*1ac30*/  @!PT LDS RZ, [RZ] ;  /* 0x00000000fffff984 */ /* 0x000fe20000000800 */
[----:B------:R-:W-:Y:S01]  /*1ac40*/  @!PT LDS RZ, [RZ] ;  /* 0x00000000fffff984 */ /* 0x000fe20000000800 */
[----:B------:R1:W-:Y:S01]  /*1ac50*/  @!P1 LDGSTS.E.BYPASS.LTC128B.128 [R213+0x2000], [R142.64] ;  /* 0x020000008ed59fae */ /* 0x0003e2000b901d4e */
[----:B------:R-:W-:Y:S02]  /*1ac60*/  @!P1 IMAD.MOV.U32 R132, RZ, RZ, c[0x0][0x19c] ;  /* 0x00006700ff849624 */ /* 0x000fe400078e00ff */
[----:B------:R-:W-:Y:S01]  /*1ac70*/  @!P1 LEA.HI.X R155, R138, R233, R134, 0x1, P4 ;  /* 0x000000e98a9b9211 */ /* 0x000fe200020f0c86 */
[----:B------:R1:W-:Y:S01]  /*1ac80*/  @P1 STS.128 [R213+0x2800], RZ ;  /* 0x002800ffd5001388 */ /* 0x0003e20000000c00 */
[----:B------:R-:W-:Y:S02]  /*1ac90*/  @!P1 IMAD R133, R133, 0xc0, RZ ;  /* 0x000000c085859824 */ /* 0x000fe400078e02ff */
[----:B------:R-:W-:Y:S01]  /*1aca0*/  @!P1 IMAD R132, R132, 0xe0, RZ ;  /* 0x000000e084849824 */ /* 0x000fe200078e02ff */
[----:B------:R-:W-:Y:S01]  /*1acb0*/  @!PT LDS RZ, [RZ] ;  /* 0x00000000fffff984 */ /* 0x000fe20000000800 */
[----:B------:R-:W-:Y:S01]  /*1acc0*/  @!PT LDS RZ, [RZ] ;  /* 0x00000000fffff984 */ /* 0x000fe20000000800 */
[----:B------:R-:W-:Y:S01]  /*1acd0*/  @!PT LDS RZ, [RZ] ;  /* 0x00000000fffff984 */ /* 0x000fe20000000800 */
[----:B------:R1:W-:Y:S01]  /*1ace0*/  @!P1 LDGSTS.E.BYPASS.LTC128B.128 [R213+0x2800], [R146.64] ;  /* 0x0280000092d59fae */ /* 0x0003e2000b901d4e */
[----:B------:R-:W-:Y:S02]  /*1acf0*/  @!P1 IMAD.IADD R133, R133, 0x1, R137 ;  /* 0x0000000185859824 */ /* 0x000fe400078e0289 */
[----:B------:R-:W-:Y:S01]  /*1ad00*/  IMAD.MOV.U32 R232, RZ, RZ, R148 ;  /* 0x000000ffffe87224 */ /* 0x000fe200078e0094 */
[----:B------:R1:W-:Y:S01]  /*1ad10*/  @P1 STS.128 [R213+0x3000], RZ ;  /* 0x003000ffd5001388 */ /* 0x0003e20000000c00 */
[----:B------:R-:W-:Y:S02]  /*1ad20*/  @!P1 IADD3 R132, R132, R145, RZ ;  /* 0x0000009184849210 */ /* 0x000fe40007ffe0ff */
[-C--:B------:R-:W-:Y:S01]  /*1ad30*/  @!P1 LEA.HI.X R153, R136, R233.reuse, R133, 0x1, P3 ;  /* 0x000000e988999211 */ /* 0x080fe200018f0c85 */
        /* <DEDUP_REMOVED lines=22> */
.L_x_2072:
[----:B------:R-:W-:Y:S02]  /*1aea0*/  UIADD3 UR6, UR5, -0x1, URZ ;  /* 0xffffffff05067890 */ /* 0x000fe4000fffe03f */
[----:B------:R-:W-:Y:S04]  /*1aeb0*/  UISETP.GT.AND UP0, UPT, UR5, 0x1, UPT ;  /* 0x000000010500788c */ /* 0x000fe8000bf04270 */
[----:B------:R-:W-:Y:S01]  /*1aec0*/  MOV R0, UR6 ;  /* 0x0000000600007c02 */ /* 0x000fe20008000f00 */
[----:B------:R-:W-:Y:S03]  /*1aed0*/  UMOV UR5, UR6 ;  /* 0x0000000600057c82 */ /* 0x000fe60008000000 */
[----:B------:R-:W-:Y:S04]  /*1aee0*/  LEA R166, R0, R210, 0x8 ;  /* 0x000000d200a67211 */ /* 0x000fe800078e40ff */
[----:B------:R-:W2:Y:S01]  /*1aef0*/  I2F R0, R166 ;  /* 0x000000a600007306 */ /* 0x000ea20000201400 */
[C---:B------:R-:W-:Y:S02]  /*1af00*/  IADD3 R132, R166.reuse, 0x8, RZ ;  /* 0x00000008a6847810 */ /* 0x040fe40007ffe0ff */
[C---:B------:R-:W-:Y:S02]  /*1af10*/  IADD3 R133, R166.reuse, 0x9, RZ ;  /* 0x00000009a6857810 */ /* 0x040fe40007ffe0ff */
[C---:B------:R-:W-:Y:S02]  /*1af20*/  IADD3 R134, R166.reuse, 0x10, RZ ;  /* 0x00000010a6867810 */ /* 0x040fe40007ffe0ff */
[C---:B------:R-:W-:Y:S02]  /*1af30*/  IADD3 R135, R166.reuse, 0x11, RZ ;  /* 0x00000011a6877810 */ /* 0x040fe40007ffe0ff */
[C---:B------:R-:W-:Y:S01]  /*1af40*/  IADD3 R136, R166.reuse, 0x18, RZ ;  /* 0x00000018a6887810 */ /* 0x040fe20007ffe0ff */
[----:B------:R-:W-:Y:S01]  /*1af50*/  I2F R132, R132 ;  /* 0x0000008400847306 */ /* 0x000fe20000201400 */
[C---:B------:R-:W-:Y:S02]  /*1af60*/  IADD3 R137, R166.reuse, 0x19, RZ ;  /* 0x00000019a6897810 */ /* 0x040fe40007ffe0ff */
[C---:B-1----:R-:W-:Y:S02]  /*1af70*/  IADD3 R149, R166.reuse, 0x49, RZ ;  /* 0x00000049a6957810 */ /* 0x042fe40007ffe0ff */
        /* <DEDUP_REMOVED lines=32> */
[----:B------:R-:W-:Y:S01]  /*1b180*/  IADD3 R161, R166, 0x79, RZ ;  /* 0x00000079a6a17810 */ /* 0x000fe20007ffe0ff */
        /* <DEDUP_REMOVED lines=27> */
[----:B------:R-:W3:Y:S10]  /*1b340*/  I2F R164, R164 ;  /* 0x000000a400a47306 */ /* 0x000ef40000201400 */
[----:B------:R-:W5:Y:S01]  /*1b350*/  I2F R165, R165 ;  /* 0x000000a500a57306 */ /* 0x000f620000201400 */
[C---:B--2---:R-:W-:Y:S02]  /*1b360*/  FFMA.FTZ R4, R0.reuse, UR4, R4 ;  /* 0x0000000400047c23 */ /* 0x044fe40008010004 */
[----:B------:R-:W-:Y:S01]  /*1b370*/  FFMA.FTZ R6, R0, UR4, R6 ;  /* 0x0000000400067c23 */ /* 0x000fe20008010006 */
[----:B------:R-:W-:Y:S01]  /*1b380*/  IADD3 R0, R166, 0x90, RZ ;  /* 0x00000090a6007810 */ /* 0x000fe20007ffe0ff */
[C---:B-1----:R-:W-:Y:S02]  /*1b390*/  FFMA.FTZ R5, R2.reuse, UR4, R5 ;  /* 0x0000000402057c23 */ /* 0x042fe40008010005 */
[----:B------:R-:W-:Y:S01]  /*1b3a0*/  FFMA.FTZ R7, R2, UR4, R7 ;  /* 0x0000000402077c23 */ /* 0x000fe20008010007 */
[----:B------:R-:W-:Y:S01]  /*1b3b0*/  FMNMX.FTZ R2, R4, R212, !PT ;  /* 0x000000d404027209 */ /* 0x000fe20007810000 */
[C---:B------:R-:W-:Y:S01]  /*1b3c0*/  FFMA.FTZ R8, R132.reuse, UR4, R8 ;  /* 0x0000000484087c23 */ /* 0x040fe20008010008 */
[----:B------:R-:W1:Y:S01]  /*1b3d0*/  I2F R0, R0 ;  /* 0x0000000000007306 */ /* 0x000e620000201400 */
        /* <DEDUP_REMOVED lines=74> */
[C---:B------:R-:W-:Y:S01]  /*1b880*/  FFMA.FTZ R45, R151.reuse, UR4, R45 ;  /* 0x00000004972d7c23 */ /* 0x040fe2000801002d */
[----:B------:R-:W-:Y:S01]  /*1b890*/  I2F R139, R139 ;  /* 0x0000008b008b7306 */ /* 0x000fe20000201400 */
        /* <DEDUP_REMOVED lines=8> */
[----:B------:R-:W-:Y:S01]  /*1b920*/  FMNMX.FTZ R142, R46, R141, !PT ;  /* 0x0000008d2e8e7209 */ /* 0x000fe20007810000 */
[----:B------:R-:W-:Y:S01]  /*1b930*/  I2F R140, R140 ;  /* 0x0000008c008c7306 */ /* 0x000fe20000201400 */
        /* <DEDUP_REMOVED lines=8> */
[----:B------:R-:W-:Y:S01]  /*1b9c0*/  FFMA.FTZ R55, R155, UR4, R55 ;  /* 0x000000049b377c23 */ /* 0x000fe20008010037 */
[----:B------:R-:W-:Y:S01]  /*1b9d0*/  I2F R141, R141 ;  /* 0x0000008d008d7306 */ /* 0x000fe20000201400 */
        /* <DEDUP_REMOVED lines=9> */
[----:B------:R-:W-:Y:S01]  /*1ba70*/  I2F R142, R142 ;  /* 0x0000008e008e7306 */ /* 0x000fe20000201400 */
        /* <DEDUP_REMOVED lines=36> */
[----:B-1----:R-:W-:Y:S01]  /*1bcc0*/  FFMA.FTZ R76, R0, UR4, R76 ;  /* 0x00000004004c7c23 */ /* 0x002fe2000801004c */
[----:B------:R-:W-:Y:S01]  /*1bcd0*/  IADD3 R147, R166, 0xd1, RZ ;  /* 0x000000d1a6937810 */ /* 0x000fe20007ffe0ff */
[----:B------:R-:W-:Y:S01]  /*1bce0*/  FFMA.FTZ R78, R0, UR4, R78 ;  /* 0x00000004004e7c23 */ /* 0x000fe2000801004e */
[----:B------:R-:W-:Y:S01]  /*1bcf0*/  I2F R146, R146 ;  /* 0x0000009200927306 */ /* 0x000fe20000201400 */
[----:B------:R-:W-:Y:S02]  /*1bd00*/  FMNMX.FTZ R148, R71, R148, !PT ;  /* 0x0000009447947209 */ /* 0x000fe40007810000 */
[----:B------:R-:W-:Y:S02]  /*1bd10*/  FMNMX.FTZ R169, R60, R169, !PT ;  /* 0x000000a93ca97209 */ /* 0x000fe40007810000 */
[----:B------:R-:W-:Y:S02]  /*1bd20*/  FMNMX.FTZ R148, R74, R148, !PT ;  /* 0x000000944a947209 */ /* 0x000fe40007810000 */
[----:B------:R-:W-:Y:S02]  /*1bd30*/  FMNMX.FTZ R169, R61, R169, !PT ;  /* 0x000000a93da97209 */ /* 0x000fe40007810000 */
[----:B------:R-:W-:Y:S01]  /*1bd40*/  FMNMX.FTZ R148, R75, R148, !PT ;  /* 0x000000944b947209 */ /* 0x000fe20007810000 */
[----:B------:R-:W-:Y:S01]  /*1bd50*/  I2F R0, R147 ;  /* 0x0000009300007306 */ /* 0x000fe20000201400 */
[----:B------:R-:W-:Y:S02]  /*1bd60*/  FMNMX.FTZ R169, R64, R169, !PT ;  /* 0x000000a940a97209 */ /* 0x000fe40007810000 */
[----:B------:R-:W-:Y:S02]  /*1bd70*/  FMNMX.FTZ R148, R78, R148, !PT ;  /* 0x000000944e947209 */ /* 0x000fe40007810000 */
[----:B------:R-:W-:Y:S02]  /*1bd80*/  FMNMX.FTZ R169, R65, R169, !PT ;  /* 0x000000a941a97209 */ /* 0x000fe40007810000 */
[----:B------:R-:W-:Y:S02]  /*1bd90*/  IADD3 R137, R166, 0xa9, RZ ;  /* 0x000000a9a6897810 */ /* 0x000fe40007ffe0ff */
[----:B------:R-:W-:Y:S02]  /*1bda0*/  FMNMX.FTZ R169, R68, R169, !PT ;  /* 0x000000a944a97209 */ /* 0x000fe40007810000 */
[C---:B------:R-:W-:Y:S02]  /*1bdb0*/  IADD3 R138, R166.reuse, 0xb0, RZ ;  /* 0x000000b0a68a7810 */ /* 0x040fe40007ffe0ff */
[----:B------:R-:W-:Y:S01]  /*1bdc0*/  I2F R137, R137 ;  /* 0x0000008900897306 */ /* 0x000fe20000201400 */
[----:B------:R-:W-:Y:S02]  /*1bdd0*/  FMNMX.FTZ R169, R69, R169, !PT ;  /* 0x000000a945a97209 */ /* 0x000fe40007810000 */
[----:B------:R-:W-:Y:S02]  /*1bde0*/  IADD3 R2, R166, 0x91, RZ ;  /* 0x00000091a6027810 */ /* 0x000fe40007ffe0ff */
[----:B------:R-:W-:Y:S02]  /*1bdf0*/  FMNMX.FTZ R169, R72, R169, !PT ;  /* 0x000000a948a97209 */ /* 0x000fe40007810000 */
[C---:B------:R-:W-:Y:S02]  /*1be00*/  IADD3 R132, R166.reuse, 0x98, RZ ;  /* 0x00000098a6847810 */ /* 0x040fe40007ffe0ff */
[----:B------:R-:W-:Y:S01]  /*1be10*/  FMNMX.FTZ R169, R73, R169, !PT ;  /* 0x000000a949a97209 */ /* 0x000fe20007810000 */
[----:B------:R-:W1:Y:S01]  /*1be20*/  I2F R2, R2 ;  /* 0x0000000200027306 */ /* 0x000e620000201400 */
[----:B------:R-:W-:Y:S02]  /*1be30*/  IADD3 R133, R166, 0x99, RZ ;  /* 0x00000099a6857810 */ /* 0x000fe40007ffe0ff */
[----:B------:R-:W-:Y:S02]  /*1be40*/  FMNMX.FTZ R169, R76, R169, !PT ;  /* 0x000000a94ca97209 */ /* 0x000fe40007810000 */
[C---:B------:R-:W-:Y:S02]  /*1be50*/  IADD3 R135, R166.reuse, 0xa1, RZ ;  /* 0x000000a1a6877810 */ /* 0x040fe40007ffe0ff */
[C---:B------:R-:W-:Y:S02]  /*1be60*/  IADD3 R136, R166.reuse, 0xa8, RZ ;  /* 0x000000a8a6887810 */ /* 0x040fe40007ffe0ff */
[----:B------:R-:W-:Y:S01]  /*1be70*/  IADD3 R134, R166, 0xa0, RZ ;  /* 0x000000a0a6867810 */ /* 0x000fe20007ffe0ff */
[----:B------:R-:W2:Y:S10]  /*1be80*/  I2F R132, R132 ;  /* 0x0000008400847306 */ /* 0x000eb40000201400 */
[----:B------:R-:W3:Y:S01]  /*1be90*/  I2F R133, R133 ;  /* 0x0000008500857306 */ /* 0x000ee20000201400 */
[C---:B-1----:R-:W-:Y:S02]  /*1bea0*/  FFMA.FTZ R77, R2.reuse, UR4, R77 ;  /* 0x00000004024d7c23 */ /* 0x042fe4000801004d */
[----:B------:R-:W-:Y:S01]  /*1beb0*/  FFMA.FTZ R79, R2, UR4, R79 ;  /* 0x00000004024f7c23 */ /* 0x000fe2000801004f */
[----:B------:R-:W-:Y:S02]  /*1bec0*/  IADD3 R2, R166, 0xd8, RZ ;  /* 0x000000d8a6027810 */ /* 0x000fe40007ffe0ff */
[----:B------:R-:W-:Y:S04]  /*1bed0*/  FMNMX.FTZ R169, R77, R169, !PT ;  /* 0x000000a94da97209 */ /* 0x000fe80007810000 */
[----:B------:R-:W1:Y:S01]  /*1bee0*/  I2F R134, R134 ;  /* 0x0000008600867306 */ /* 0x000e620000201400 */
[----:B------:R-:W-:Y:S01]  /*1bef0*/  FMNMX.FTZ R148, R79, R148, !PT ;  /* 0x000000944f947209 */ /* 0x000fe20007810000 */
[C---:B--2---:R-:W-:Y:S02]  /*1bf00*/  FFMA.FTZ R80, R132.reuse, UR4, R80 ;  /* 0x0000000484507c23 */ /* 0x044fe40008010050 */
[----:B------:R-:W-:Y:S01]  /*1bf10*/  FFMA.FTZ R82, R132, UR4, R82 ;  /* 0x0000000484527c23 */ /* 0x000fe20008010052 */
[----:B------:R-:W-:Y:S02]  /*1bf20*/  IADD3 R132, R166, 0xd9, RZ ;  /* 0x000000d9a6847810 */ /* 0x000fe40007ffe0ff */
[----:B------:R-:W-:Y:S03]  /*1bf30*/  FMNMX.FTZ R169, R80, R169, !PT ;  /* 0x000000a950a97209 */ /* 0x000fe60007810000 */
[----:B------:R-:W2:Y:S01]  /*1bf40*/  I2F R135, R135 ;  /* 0x0000008700877306 */ /* 0x000ea20000201400 */
[----:B------:R-:W-:Y:S01]  /*1bf50*/  FMNMX.FTZ R148, R82, R148, !PT ;  /* 0x0000009452947209 */ /* 0x000fe20007810000 */
[C---:B---3--:R-:W-:Y:S02]  /*1bf60*/  FFMA.FTZ R81, R133.reuse, UR4, R81 ;  /* 0x0000000485517c23 */ /* 0x048fe40008010051 */
[----:B------:R-:W-:Y:S01]  /*1bf70*/  FFMA.FTZ R83, R133, UR4, R83 ;  /* 0x0000000485537c23 */ /* 0x000fe20008010053 */
[----:B------:R-:W-:Y:S02]  /*1bf80*/  IADD3 R133, R166, 0xe0, RZ ;  /* 0x000000e0a6857810 */ /* 0x000fe40007ffe0ff */
[----:B------:R-:W-:Y:S03]  /*1bf90*/  FMNMX.FTZ R169, R81, R169, !PT ;  /* 0x000000a951a97209 */ /* 0x000fe60007810000 */
[----:B------:R-:W3:Y:S01]  /*1bfa0*/  I2F R136, R136 ;  /* 0x0000008800887306 */ /* 0x000ee20000201400 */
[----:B------:R-:W-:Y:S01]  /*1bfb0*/  FMNMX.FTZ R148, R83, R148, !PT ;  /* 0x0000009453947209 */ /* 0x000fe20007810000 */
[C---:B-1----:R-:W-:Y:S02]  /*1bfc0*/  FFMA.FTZ R84, R134.reuse, UR4, R84 ;  /* 0x0000000486547c23 */ /* 0x042fe40008010054 */
[----:B------:R-:W-:Y:S01]  /*1bfd0*/  FFMA.FTZ R86, R134, UR4, R86 ;  /* 0x0000000486567c23 */ /* 0x000fe20008010056 */
[----:B------:R-:W-:Y:S02]  /*1bfe0*/  IADD3 R134, R166, 0xe1, RZ ;  /* 0x000000e1a6867810 */ /* 0x000fe40007ffe0ff */
[----:B------:R-:W-:Y:S03]  /*1bff0*/  FMNMX.FTZ R169, R84, R169, !PT ;  /* 0x000000a954a97209 */ /* 0x000fe60007810000 */
        /* <DEDUP_REMOVED lines=10> */
[----:B------:R-:W-:Y:S01]  /*1c0a0*/  IADD3 R136, R166, 0xe9, RZ ;  /* 0x000000e9a6887810 */ /* 0x000fe20007ffe0ff */
[C---:B------:R-:W-:Y:S01]  /*1c0b0*/  FFMA.FTZ R89, R137.reuse, UR4, R89 ;  /* 0x0000000489597c23 */ /* 0x040fe20008010059 */
[----:B------:R-:W-:Y:S03]  /*1c0c0*/  FMNMX.FTZ R169, R88, R169, !PT ;  /* 0x000000a958a97209 */ /* 0x000fe60007810000 */
[----:B------:R-:W3:Y:S01]  /*1c0d0*/  I2F R132, R132 ;  /* 0x0000008400847306 */ /* 0x000ee20000201400 */
[----:B------:R-:W-:Y:S01]  /*1c0e0*/  FFMA.FTZ R91, R137, UR4, R91 ;  /* 0x00000004895b7c23 */ /* 0x000fe2000801005b */
[----:B------:R-:W-:Y:S01]  /*1c0f0*/  IADD3 R137, R166, 0xf0, RZ ;  /* 0x000000f0a6897810 */ /* 0x000fe20007ffe0ff */
[C---:B-1----:R-:W-:Y:S01]  /*1c100*/  FFMA.FTZ R92, R138.reuse, UR4, R92 ;  /* 0x000000048a5c7c23 */ /* 0x042fe2000801005c */
[----:B------:R-:W-:Y:S01]  /*1c110*/  FMNMX.FTZ R169, R89, R169, !PT ;  /* 0x000000a959a97209 */ /* 0x000fe20007810000 */
[----:B------:R-:W-:Y:S01]  /*1c120*/  FFMA.FTZ R94, R138, UR4, R94 ;  /* 0x000000048a5e7c23 */ /* 0x000fe2000801005e */
[----:B------:R-:W-:Y:S01]  /*1c130*/  IADD3 R138, R166, 0xf1, RZ ;  /* 0x000000f1a68a7810 */ /* 0x000fe20007ffe0ff */
[C---:B------:R-:W-:Y:S01]  /*1c140*/  FFMA.FTZ R93, R139.reuse, UR4, R93 ;  /* 0x000000048b5d7c23 */ /* 0x040fe2000801005d */
[----:B------:R-:W-:Y:S02]  /*1c150*/  FMNMX.FTZ R148, R90, R148, !PT ;  /* 0x000000945a947209 */ /* 0x000fe40007810000 */
[----:B------:R-:W1:Y:S01]  /*1c160*/  I2F R133, R133 ;  /* 0x0000008500857306 */ /* 0x000e620000201400 */
        /* <DEDUP_REMOVED lines=9> */
[----:B------:R-:W4:Y:S01]  /*1c200*/  I2F R134, R134 ;  /* 0x0000008600867306 */ /* 0x000f220000201400 */
        /* <DEDUP_REMOVED lines=8> */
[----:B------:R-:W-:Y:S01]  /*1c290*/  LDSM.16.MT88.4 R140, [R234+0x5000] ;  /* 0x00500000ea8c783b */ /* 0x000fe20000004200 */
[----:B------:R-:W5:Y:S01]  /*1c2a0*/  I2F R135, R135 ;  /* 0x0000008700877306 */ /* 0x000f620000201400 */
        /* <DEDUP_REMOVED lines=15> */
[----:B------:R-:W-:Y:S01]  /*1c3a0*/  IADD3 R0, R166, 0xf8, RZ ;  /* 0x000000f8a6007810 */ /* 0x000fe20007ffe0ff */
[C---:B--2---:R-:W-:Y:S01]  /*1c3b0*/  FFMA.FTZ R112, R2.reuse, UR4, R112 ;  /* 0x0000000402707c23 */ /* 0x044fe20008010070 */
[----:B------:R-:W-:Y:S01]  /*1c3c0*/  FMNMX.FTZ R169, R105, R169, !PT ;  /* 0x000000a969a97209 */ /* 0x000fe20007810000 */
[----:B------:R-:W-:Y:S01]  /*1c3d0*/  FFMA.FTZ R114, R2, UR4, R114 ;  /* 0x0000000402727c23 */ /* 0x000fe20008010072 */
[----:B------:R-:W2:Y:S01]  /*1c3e0*/  I2F R137, R137 ;  /* 0x0000008900897306 */ /* 0x000ea20000201400 */
[----:B---3--:R-:W-:Y:S01]  /*1c3f0*/  FFMA.FTZ R113, R132, UR4, R113 ;  /* 0x0000000484717c23 */ /* 0x008fe20008010071 */
[----:B------:R-:W-:Y:S01]  /*1c400*/  FMNMX.FTZ R169, R108, R169, !PT ;  /* 0x000000a96ca97209 */ /* 0x000fe20007810000 */
[----:B------:R-:W-:Y:S01]  /*1c410*/  FFMA.FTZ R115, R132, UR4, R115 ;  /* 0x0000000484737c23 */ /* 0x000fe20008010073 */
[----:B------:R-:W-:Y:S01]  /*1c420*/  IADD3 R2, R166, 0xf9, RZ ;  /* 0x000000f9a6027810 */ /* 0x000fe20007ffe0ff */
[----:B-1----:R-:W-:Y:S01]  /*1c430*/  FFMA.FTZ R116, R133, UR4, R116 ;  /* 0x0000000485747c23 */ /* 0x002fe20008010074 */
[----:B------:R-:W-:Y:S01]  /*1c440*/  FMNMX.FTZ R169, R109, R169, !PT ;  /* 0x000000a96da97209 */ /* 0x000fe20007810000 */
[----:B------:R-:W-:Y:S01]  /*1c450*/  FFMA.FTZ R118, R133, UR4, R118 ;  /* 0x0000000485767c23 */ /* 0x000fe20008010076 */
[----:B------:R-:W-:Y:S01]  /*1c460*/  FMNMX.FTZ R148, R106, R148, !PT ;  /* 0x000000946a947209 */ /* 0x000fe20007810000 */
[C---:B----4-:R-:W-:Y:S01]  /*1c470*/  FFMA.FTZ R117, R134.reuse, UR4, R117 ;  /* 0x0000000486757c23 */ /* 0x050fe20008010075 */
[----:B------:R-:W1:Y:S01]  /*1c480*/  I2F R138, R138 ;  /* 0x0000008a008a7306 */ /* 0x000e620000201400 */
[----:B------:R-:W-:Y:S01]  /*1c490*/  FFMA.FTZ R119, R134, UR4, R119 ;  /* 0x0000000486777c23 */ /* 0x000fe20008010077 */
[----:B------:R-:W-:Y:S01]  /*1c4a0*/  FMNMX.FTZ R169, R112, R169, !PT ;  /* 0x000000a970a97209 */ /* 0x000fe20007810000 */
[----:B-----5:R-:W-:Y:S01]  /*1c4b0*/  FFMA.FTZ R120, R135, UR4, R120 ;  /* 0x0000000487787c23 */ /* 0x020fe20008010078 */
[----:B------:R-:W-:Y:S01]  /*1c4c0*/  FMNMX.FTZ R148, R107, R148, !PT ;  /* 0x000000946b947209 */ /* 0x000fe20007810000 */
[----:B------:R-:W-:Y:S01]  /*1c4d0*/  FFMA.FTZ R122, R135, UR4, R122 ;  /* 0x00000004877a7c23 */ /* 0x000fe2000801007a */
[----:B------:R-:W-:Y:S01]  /*1c4e0*/  FMNMX.FTZ R169, R113, R169, !PT ;  /* 0x000000a971a97209 */ /* 0x000fe20007810000 */
[----:B------:R-:W-:Y:S01]  /*1c4f0*/  FFMA.FTZ R121, R136, UR4, R121 ;  /* 0x0000000488797c23 */ /* 0x000fe20008010079 */
[----:B------:R-:W-:Y:S01]  /*1c500*/  FMNMX.FTZ R148, R110, R148, !PT ;  /* 0x000000946e947209 */ /* 0x000fe20007810000 */
[----:B------:R-:W-:Y:S01]  /*1c510*/  FFMA.FTZ R123, R136, UR4, R123 ;  /* 0x00000004887b7c23 */ /* 0x000fe2000801007b */
[----:B------:R-:W3:Y:S01]  /*1c520*/  I2F R0, R0 ;  /* 0x0000000000007306 */ /* 0x000ee20000201400 */
[----:B------:R-:W-:Y:S02]  /*1c530*/  FMNMX.FTZ R169, R116, R169, !PT ;  /* 0x000000a974a97209 */ /* 0x000fe40007810000 */
[----:B------:R-:W-:Y:S01]  /*1c540*/  FMNMX.FTZ R148, R111, R148, !PT ;  /* 0x000000946f947209 */ /* 0x000fe20007810000 */
[----:B--2---:R-:W-:Y:S01]  /*1c550*/  FFMA.FTZ R124, R137, UR4, R124 ;  /* 0x00000004897c7c23 */ /* 0x004fe2000801007c */
[----:B------:R-:W-:Y:S01]  /*1c560*/  FMNMX.FTZ R169, R117, R169, !PT ;  /* 0x000000a975a97209 */ /* 0x000fe20007810000 */
[----:B------:R-:W-:Y:S01]  /*1c570*/  FFMA.FTZ R126, R137, UR4, R126 ;  /* 0x00000004897e7c23 */ /* 0x000fe2000801007e */
[----:B------:R-:W-:Y:S02]  /*1c580*/  FMNMX.FTZ R148, R114, R148, !PT ;  /* 0x0000009472947209 */ /* 0x000fe40007810000 */
[----:B------:R-:W-:Y:S01]  /*1c590*/  FMNMX.FTZ R169, R120, R169, !PT ;  /* 0x000000a978a97209 */ /* 0x000fe20007810000 */
[----:B------:R-:W2:Y:S01]  /*1c5a0*/  I2F R2, R2 ;  /* 0x0000000200027306 */ /* 0x000ea20000201400 */
        /* <DEDUP_REMOVED lines=8> */
[----:B------:R-:W-:Y:S01]  /*1c630*/  FMNMX.FTZ R148, R122, R148, !PT ;  /* 0x000000947a947209 */ /* 0x000fe20007810000 */
[C---:B---3--:R-:W-:Y:S02]  /*1c640*/  FFMA.FTZ R128, R0.reuse, UR4, R128 ;  /* 0x0000000400807c23 */ /* 0x048fe40008010080 */
[----:B------:R-:W-:Y:S01]  /*1c650*/  FFMA.FTZ R130, R0, UR4, R130 ;  /* 0x0000000400827c23 */ /* 0x000fe20008010082 */
[----:B------:R-:W-:Y:S02]  /*1c660*/  FMNMX.FTZ R148, R123, R148, !PT ;  /* 0x000000947b947209 */ /* 0x000fe40007810000 */
[----:B------:R-:W-:Y:S02]  /*1c670*/  FMNMX.FTZ R132, R128, R169, !PT ;  /* 0x000000a980847209 */ /* 0x000fe40007810000 */
[----:B------:R-:W-:Y:S01]  /*1c680*/  FMNMX.FTZ R0, R126, R148, !PT ;  /* 0x000000947e007209 */ /* 0x000fe20007810000 */
[C---:B--2---:R-:W-:Y:S03]  /*1c690*/  FFMA.FTZ R129, R2.reuse, UR4, R129 ;  /* 0x0000000402817c23 */ /* 0x044fe60008010081 */
[----:B------:R-:W-:Y:S01]  /*1c6a0*/  FMNMX.FTZ R0, R127, R0, !PT ;  /* 0x000000007f007209 */ /* 0x000fe20007810000 */
[----:B------:R-:W-:Y:S01]  /*1c6b0*/  FFMA.FTZ R131, R2, UR4, R131 ;  /* 0x0000000402837c23 */ /* 0x000fe20008010083 */
[----:B------:R-:W-:Y:S02]  /*1c6c0*/  FMNMX.FTZ R132, R129, R132, !PT ;  /* 0x0000008481847209 */ /* 0x000fe40007810000 */
[----:B------:R-:W-:Y:S03]  /*1c6d0*/  FMNMX.FTZ R0, R130, R0, !PT ;  /* 0x0000000082007209 */ /* 0x000fe60007810000 */
[----:B------:R-:W1:Y:S01]  /*1c6e0*/  SHFL.BFLY PT, R133, R132, 0x2, 0x1f ;  /* 0x0c401f0084857f89 */ /* 0x000e6200000e0000 */
[----:B------:R-:W-:Y:S07]  /*1c6f0*/  FMNMX.FTZ R0, R131, R0, !PT ;  /* 0x0000000083007209 */ /* 0x000fee0007810000 */
        /* <DEDUP_REMOVED lines=10> */
[----:B------:R-:W-:Y:S04]  /*1c7a0*/  FMUL.FTZ R0, R133, c[0x0][0x23c] ;  /* 0x00008f0085007a20 */ /* 0x000fe80000410000 */
[----:B------:R-:W1:Y:S01]  /*1c7b0*/  MUFU.EX2 R135, R0 ;  /* 0x0000000000877308 */ /* 0x000e620000000800 */
[----:B------:R-:W-:Y:S01]  /*1c7c0*/  FADD.FTZ R2, -R134, R211 ;  /* 0x000000d386027221 */ /* 0x000fe20000010100 */
[----:B------:R-:W-:Y:S03]  /*1c7d0*/  MOV R211, R134 ;  /* 0x0000008600d37202 */ /* 0x000fe60000000f00 */
[----:B------:R-:W-:Y:S05]  /*1c7e0*/  FMUL.FTZ R2, R2, c[0x0][0x23c] ;  /* 0x00008f0002027a20 */ /* 0x000fea0000410000 */
[----:B------:R-:W2:Y:S01]  /*1c7f0*/  MUFU.EX2 R136, R2 ;  /* 0x0000000200887308 */ /* 0x000ea20000000800 */
[C---:B-1----:R-:W-:Y:S02]  /*1c800*/  FMUL.FTZ R220, R135.reuse, R220 ;  /* 0x000000dc87dc7220 */ /* 0x042fe40000410000 */
[C---:B------:R-:W-:Y:S02]  /*1c810*/  FMUL.FTZ R221, R135.reuse, R221 ;  /* 0x000000dd87dd7220 */ /* 0x040fe40000410000 */
[C---:B------:R-:W-:Y:S02]  /*1c820*/  FMUL.FTZ R216, R135.reuse, R216 ;  /* 0x000000d887d87220 */ /* 0x040fe40000410000 */
[----:B------:R-:W-:Y:S02]  /*1c830*/  FMUL.FTZ R217, R135, R217 ;  /* 0x000000d987d97220 */ /* 0x000fe40000410000 */
[----:B------:R-:W-:Y:S02]  /*1c840*/  FMUL.FTZ R0, R132, c[0x0][0x23c] ;  /* 0x00008f0084007a20 */ /* 0x000fe40000410000 */
[C---:B--2---:R-:W-:Y:S02]  /*1c850*/  FMUL.FTZ R222, R136.reuse, R222 ;  /* 0x000000de88de7220 */ /* 0x044fe40000410000 */
[----:B------:R-:W-:Y:S01]  /*1c860*/  FMUL.FTZ R223, R136, R223 ;  /* 0x000000df88df7220 */ /* 0x000fe20000410000 */
[----:B------:R-:W-:Y:S01]  /*1c870*/  FSEL R133, R0, RZ, P0 ;  /* 0x000000ff00857208 */ /* 0x000fe20000000000 */
[----:B------:R-:W-:Y:S01]  /*1c880*/  FMUL.FTZ R218, R136, R218 ;  /* 0x000000da88da7220 */ /* 0x000fe20000410000 */
[----:B------:R-:W-:Y:S01]  /*1c890*/  FSETP.NEU.FTZ.AND P0, PT, R134, -INF , PT ;  /* 0xff8000008600780b */ /* 0x000fe20003f1d000 */
[----:B------:R-:W-:Y:S02]  /*1c8a0*/  FMUL.FTZ R219, R136, R219 ;  /* 0x000000db88db7220 */ /* 0x000fe40000410000 */
[--C-:B------:R-:W-:Y:S02]  /*1c8b0*/  FFMA.FTZ R137, R8, c[0x0][0x23c], -R133.reuse ;  /* 0x00008f0008897a23 */ /* 0x100fe40000010885 */
[--C-:B------:R-:W-:Y:S02]  /*1c8c0*/  FFMA.FTZ R138, R9, c[0x0][0x23c], -R133.reuse ;  /* 0x00008f00098a7a23 */ /* 0x100fe40000010885 */
[--C-:B------:R-:W-:Y:S02]  /*1c8d0*/  FFMA.FTZ R139, R12, c[0x0][0x23c], -R133.reuse ;  /* 0x00008f000c8b7a23 */ /* 0x100fe40000010885 */
[----:B------:R-:W-:Y:S01]  /*1c8e0*/  MUFU.EX2 R137, R137 ;  /* 0x0000008900897308 */ /* 0x000fe20000000800 */
[--C-:B------:R-:W-:Y:S02]  /*1c8f0*/  FFMA.FTZ R148, R13, c[0x0][0x23c], -R133.reuse ;  /* 0x00008f000d947a23 */ /* 0x100fe40000010885 */
[--C-:B------:R-:W-:Y:S02]  /*1c900*/  FFMA.FTZ R149, R16, c[0x0][0x23c], -R133.reuse ;  /* 0x00008f0010957a23 */ /* 0x100fe40000010885 */
[--C-:B------:R-:W-:Y:S02]  /*1c910*/  FFMA.FTZ R150, R17, c[0x0][0x23c], -R133.reuse ;  /* 0x00008f0011967a23 */ /* 0x100fe40000010885 */
[----:B------:R-:W-:Y:S02]  /*1c920*/  FMUL.FTZ R2, R134, c[0x0][0x23c] ;  /* 0x00008f0086027a20 */ /* 0x000fe40000410000 */
[--C-:B------:R-:W-:Y:S01]  /*1c930*/  FFMA.FTZ R0, R4, c[0x0][0x23c], -R133.reuse ;  /* 0x00008f0004007a23 */ /* 0x100fe20000010885 */
[----:B------:R-:W1:Y:S01]  /*1c940*/  MUFU.EX2 R138, R138 ;  /* 0x0000008a008a7308 */ /* 0x000e620000000800 */
[C---:B------:R-:W-:Y:S01]  /*1c950*/  FMUL.FTZ R228, R135.reuse, R228 ;  /* 0x000000e487e47220 */ /* 0x040fe20000410000 */
[----:B------:R-:W-:Y:S01]  /*1c960*/  FSEL R4, R2, RZ, P0 ;  /* 0x000000ff02047208 */ /* 0x000fe20000000000 */
[----:B------:R-:W-:Y:S01]  /*1c970*/  FMUL.FTZ R229, R135, R229 ;  /* 0x000000e587e57220 */ /* 0x000fe20000410000 */
[----:B------:R-:W-:Y:S01]  /*1c980*/  PLOP3.LUT P0, PT, PT, PT, UP0, 0x80, 0x0 ;  /* 0x000000000000781c */ /* 0x000fe20003f0f008 */
[----:B------:R-:W-:Y:S02]  /*1c990*/  FMUL.FTZ R230, R136, R230 ;  /* 0x000000e688e67220 */ /* 0x000fe40000410000 */
[--C-:B------:R-:W-:Y:S02]  /*1c9a0*/  FFMA.FTZ R153, R10, c[0x0][0x23c], -R4.reuse ;  /* 0x00008f000a997a23 */ /* 0x100fe40000010804 */
[--C-:B------:R-:W-:Y:S01]  /*1c9b0*/  FFMA.FTZ R154, R11, c[0x0][0x23c], -R4.reuse ;  /* 0x00008f000b9a7a23 */ /* 0x100fe20000010804 */
[----:B------:R-:W-:Y:S01]  /*1c9c0*/  MUFU.EX2 R0, R0 ;  /* 0x0000000000007308 */ /* 0x000fe20000000800 */
[----:B------:R-:W2:Y:S01]  /*1c9d0*/  LDSM.16.MT88.4 R8, [R235+0x5000] ;  /* 0x00500000eb08783b */ /* 0x000ea20000004200 */
[--C-:B------:R-:W-:Y:S02]  /*1c9e0*/  FFMA.FTZ R2, R6, c[0x0][0x23c], -R4.reuse ;  /* 0x00008f0006027a23 */ /* 0x100fe40000010804 */
[--C-:B------:R-:W-:Y:S02]  /*1c9f0*/  FFMA.FTZ R6, R120, c[0x0][0x23c], -R133.reuse ;  /* 0x00008f0078067a23 */ /* 0x100fe40000010885 */
[--C-:B------:R-:W-:Y:S02]  /*1ca00*/  FFMA.FTZ R120, R15, c[0x0][0x23c], -R4.reuse ;  /* 0x00008f000f787a23 */ /* 0x100fe40000010804 */
[--C-:B------:R-:W-:Y:S02]  /*1ca10*/  FFMA.FTZ R155, R7, c[0x0][0x23c], -R4.reuse ;  /* 0x00008f00079b7a23 */ /* 0x100fe40000010804 */
[----:B------:R-:W-:Y:S01]  /*1ca20*/  MUFU.EX2 R2, R2 ;  /* 0x0000000200027308 */ /* 0x000fe20000000800 */
[--C-:B------:R-:W-:Y:S02]  /*1ca30*/  FFMA.FTZ R7, R121, c[0x0][0x23c], -R133.reuse ;  /* 0x00008f0079077a23 */ /* 0x100fe40000010885 */
[--C-:B------:R-:W-:Y:S01]  /*1ca40*/  FFMA.FTZ R121, R14, c[0x0][0x23c], -R4.reuse ;  /* 0x00008f000e797a23 */ /* 0x100fe20000010804 */
[----:B-1----:R-:W-:Y:S01]  /*1ca50*/  F2FP.PACK_AB R146, R138, R137 ;  /* 0x000000898a92723e */ /* 0x002fe200000000ff */
[----:B------:R-:W1:Y:S01]  /*1ca60*/  LDSM.16.MT88.4 R12, [R234+0x5400] ;  /* 0x00540000ea0c783b */ /* 0x000e620000004200 */
[C---:B------:R-:W-:Y:S02]  /*1ca70*/  FMUL.FTZ R231, R136.reuse, R231 ;  /* 0x000000e788e77220 */ /* 0x040fe40000410000 */
[C---:B------:R-:W-:Y:S02]  /*1ca80*/  FMUL.FTZ R224, R135.reuse, R224 ;  /* 0x000000e087e07220 */ /* 0x040fe40000410000 */
[----:B------:R-:W3:Y:S01]  /*1ca90*/  MUFU.EX2 R155, R155 ;  /* 0x0000009b009b7308 */ /* 0x000ee20000000800 */
[----:B------:R-:W-:Y:S02]  /*1caa0*/  FMUL.FTZ R225, R135, R225 ;  /* 0x000000e187e17220 */ /* 0x000fe40000410000 */
[C---:B------:R-:W-:Y:S02]  /*1cab0*/  FMUL.FTZ R226, R136.reuse, R226 ;  /* 0x000000e288e27220 */ /* 0x040fe40000410000 */
        /* <DEDUP_REMOVED lines=51> */
[----:B----4-:R-:W-:Y:S01]  /*1cdf0*/  F2FP.PACK_AB R144, R5, R0 ;  /* 0x000000000590723e */ /* 0x010fe200000000ff */
[--C-:B------:R-:W-:Y:S02]  /*1ce00*/  FFMA.FTZ R45, R45, c[0x0][0x23c], -R133.reuse ;  /* 0x00008f002d2d7a23 */ /* 0x100fe40000010885 */
[--C-:B------:R-:W-:Y:S02]  /*1ce10*/  FFMA.FTZ R48, R48, c[0x0][0x23c], -R133.reuse ;  /* 0x00008f0030307a23 */ /* 0x100fe40000010885 */
[--C-:B------:R-:W-:Y:S01]  /*1ce20*/  FFMA.FTZ R49, R49, c[0x0][0x23c], -R133.reuse ;  /* 0x00008f0031317a23 */ /* 0x100fe20000010885 */
[----:B------:R-:W3:Y:S01]  /*1ce30*/  MUFU.EX2 R120, R120 ;  /* 0x0000007800787308 */ /* 0x000ee20000000800 */
[C---:B--2---:R-:W-:Y:S05]  /*1ce40*/  HMMA.16816.F32 R220, R144.reuse, R8, R220 ;  /* 0x0000000890dc723c */ /* 0x044fea00000018dc */
[--C-:B------:R-:W-:Y:S02]  /*1ce50*/  FFMA.FTZ R46, R46, c[0x0][0x23c], -R4.reuse ;  /* 0x00008f002e2e7a23 */ /* 0x100fe40000010804 */
[--C-:B------:R-:W-:Y:S01]  /*1ce60*/  FFMA.FTZ R47, R47, c[0x0][0x23c], -R4.reuse ;  /* 0x00008f002f2f7a23 */ /* 0x100fe20000010804 */
[C---:B------:R-:W-:Y:S01]  /*1ce70*/  HMMA.16816.F32 R216, R144.reuse, R10, R216 ;  /* 0x0000000a90d8723c */ /* 0x040fe200000018d8 */
[----:B------:R-:W-:Y:S01]  /*1ce80*/  MUFU.EX2 R151, R151 ;  /* 0x0000009700977308 */ /* 0x000fe20000000800 */
[----:B------:R-:W-:Y:S02]  /*1ce90*/  LDSM.16.MT88.4 R8, [R234+0x5800] ;  /* 0x00580000ea08783b */ /* 0x000fe40000004200 */
[--C-:B------:R-:W-:Y:S02]  /*1cea0*/  FFMA.FTZ R52, R52, c[0x0][0x23c], -R133.reuse ;  /* 0x00008f0034347a23 */ /* 0x100fe40000010885 */
[--C-:B------:R-:W-:Y:S02]  /*1ceb0*/  FFMA.FTZ R53, R53, c[0x0][0x23c], -R133.reuse ;  /* 0x00008f0035357a23 */ /* 0x100fe40000010885 */
[C---:B------:R-:W-:Y:S03]  /*1cec0*/  HMMA.16816.F32 R228, R144.reuse, R140, R228 ;  /* 0x0000008c90e4723c */ /* 0x040fe600000018e4 */
[----:B------:R-:W-:Y:S01]  /*1ced0*/  MUFU.EX2 R152, R152 ;  /* 0x0000009800987308 */ /* 0x000fe20000000800 */
[--C-:B------:R-:W-:Y:S02]  /*1cee0*/  FFMA.FTZ R56, R56, c[0x0][0x23c], -R133.reuse ;  /* 0x00008f0038387a23 */ /* 0x100fe40000010885 */
[--C-:B------:R-:W-:Y:S01]  /*1cef0*/  FFMA.FTZ R57, R57, c[0x0][0x23c], -R133.reuse ;  /* 0x00008f0039397a23 */ /* 0x100fe20000010885 */
[----:B---3--:R-:W-:Y:S01]  /*1cf00*/  F2FP.PACK_AB R21, R120, R121 ;  /* 0x000000797815723e */ /* 0x008fe200000000ff */
[--C-:B------:R-:W-:Y:S01]  /*1cf10*/  FFMA.FTZ R140, R18, c[0x0][0x23c], -R4.reuse ;  /* 0x00008f00128c7a23 */ /* 0x100fe20000010804 */
[----:B------:R-:W-:Y:S03]  /*1cf20*/  HMMA.16816.F32 R224, R144, R142, R224 ;  /* 0x0000008e90e0723c */ /* 0x000fe600000018e0 */
[--C-:B------:R-:W-:Y:S01]  /*1cf30*/  FFMA.FTZ R141, R19, c[0x0][0x23c], -R4.reuse ;  /* 0x00008f00138d7a23 */ /* 0x100fe20000010804 */
[----:B------:R-:W-:Y:S01]  /*1cf40*/  MUFU.EX2 R24, R24 ;  /* 0x0000001800187308 */ /* 0x000fe20000000800 */
[----:B------:R-:W2:Y:S01]  /*1cf50*/  LDSM.16.MT88.4 R16, [R235+0x5400] ;  /* 0x00540000eb10783b */ /* 0x000ea20000004200 */
[--C-:B------:R-:W-:Y:S02]  /*1cf60*/  FFMA.FTZ R60, R60, c[0x0][0x23c], -R133.reuse ;  /* 0x00008f003c3c7a23 */ /* 0x100fe40000010885 */
        /* <DEDUP_REMOVED lines=24> */
[----:B---3--:R-:W-:Y:S01]  /*1d0f0*/  F2FP.PACK_AB R23, R141, R140 ;  /* 0x0000008c8d17723e */ /* 0x008fe200000000ff */
[--C-:B------:R-:W-:Y:S02]  /*1d100*/  FFMA.FTZ R87, R87, c[0x0][0x23c], -R4.reuse ;  /* 0x00008f0057577a23 */ /* 0x100fe40000010804 */
[--C-:B------:R-:W-:Y:S02]  /*1d110*/  FFMA.FTZ R90, R90, c[0x0][0x23c], -R4.reuse ;  /* 0x00008f005a5a7a23 */ /* 0x100fe40000010804 */
[--C-:B------:R-:W-:Y:S01]  /*1d120*/  FFMA.FTZ R91, R91, c[0x0][0x23c], -R4.reuse ;  /* 0x00008f005b5b7a23 */ /* 0x100fe20000010804 */
[----:B------:R-:W3:Y:S01]  /*1d130*/  MUFU.EX2 R142, R142 ;  /* 0x0000008e008e7308 */ /* 0x000ee20000000800 */
[C---:B-1----:R-:W-:Y:S05]  /*1d140*/  HMMA.16816.F32 R228, R20.reuse, R12, R228 ;  /* 0x0000000c14e4723c */ /* 0x042fea00000018e4 */
[--C-:B------:R-:W-:Y:S02]  /*1d150*/  FFMA.FTZ R92, R92, c[0x0][0x23c], -R133.reuse ;  /* 0x00008f005c5c7a23 */ /* 0x100fe40000010885 */
[--C-:B------:R-:W-:Y:S01]  /*1d160*/  FFMA.FTZ R93, R93, c[0x0][0x23c], -R133.reuse ;  /* 0x00008f005d5d7a23 */ /* 0x100fe20000010885 */
[C---:B------:R-:W-:Y:S01]  /*1d170*/  HMMA.16816.F32 R224, R20.reuse, R14, R224 ;  /* 0x0000000e14e0723c */ /* 0x040fe200000018e0 */
[----:B------:R-:W-:Y:S01]  /*1d180*/  MUFU.EX2 R144, R144 ;  /* 0x0000009000907308 */ /* 0x000fe20000000800 */
[----:B------:R-:W1:Y:S02]  /*1d190*/  LDSM.16.MT88.4 R12, [R235+0x5800] ;  /* 0x00580000eb0c783b */ /* 0x000e640000004200 */
[--C-:B------:R-:W-:Y:S02]  /*1d1a0*/  FFMA.FTZ R96, R96, c[0x0][0x23c], -R133.reuse ;  /* 0x00008f0060607a23 */ /* 0x100fe40000010885 */
[--C-:B------:R-:W-:Y:S02]  /*1d1b0*/  FFMA.FTZ R97, R97, c[0x0][0x23c], -R133.reuse ;  /* 0x00008f0061617a23 */ /* 0x100fe40000010885 */
[C---:B--2---:R-:W-:Y:S03]  /*1d1c0*/  HMMA.16816.F32 R220, R20.reuse, R16, R220 ;  /* 0x0000001014dc723c */ /* 0x044fe600000018dc */
[----:B------:R-:W2:Y:S01]  /*1d1d0*/  MUFU.EX2 R27, R27 ;  /* 0x0000001b001b7308 */ /* 0x000ea20000000800 */
[--C-:B------:R-:W-:Y:S02]  /*1d1e0*/  FFMA.FTZ R100, R100, c[0x0][0x23c], -R133.reuse ;  /* 0x00008f0064647a23 */ /* 0x100fe40000010885 */
[--C-:B------:R-:W-:Y:S02]  /*1d1f0*/  FFMA.FTZ R101, R101, c[0x0][0x23c], -R133.reuse ;  /* 0x00008f0065657a23 */ /* 0x100fe40000010885 */
[----:B------:R-:W-:Y:S01]  /*1d200*/  HMMA.16816.F32 R216, R20, R18, R216 ;  /* 0x0000001214d8723c */ /* 0x000fe200000018d8 */
[----:B------:R-:W5:Y:S03]  /*1d210*/  LDSM.16.MT88.4 R16, [R234+0x5c00] ;  /* 0x005c0000ea10783b */ /* 0x000f660000004200 */
[--C-:B------:R-:W-:Y:S01]  /*1d220*/  FFMA.FTZ R104, R104, c[0x0][0x23c], -R133.reuse ;  /* 0x00008f0068687a23 */ /* 0x100fe20000010885 */
[----:B------:R-:W-:Y:S01]  /*1d230*/  MUFU.EX2 R28, R28 ;  /* 0x0000001c001c7308 */ /* 0x000fe20000000800 */
[--C-:B------:R-:W-:Y:S01]  /*1d240*/  FFMA.FTZ R105, R105, c[0x0][0x23c], -R133.reuse ;  /* 0x00008f0069697a23 */ /* 0x100fe20000010885 */
[----:B------:R-:W-:Y:S01]  /*1d250*/  F2FP.PACK_AB R20, R152, R151 ;  /* 0x000000979814723e */ /* 0x000fe200000000ff */
[--C-:B------:R-:W-:Y:S01]  /*1d260*/  FFMA.FTZ R116, R116, c[0x0][0x23c], -R133.reuse ;  /* 0x00008f0074747a23 */ /* 0x100fe20000010885 */
[----:B----4-:R-:W-:Y:S03]  /*1d270*/  F2FP.PACK_AB R22, R25, R24 ;  /* 0x000000181916723e */ /* 0x010fe600000000ff */
[----:B---3--:R-:W-:Y:S01]  /*1d280*/  F2FP.PACK_AB R21, R142, R143 ;  /* 0x0000008f8e15723e */ /* 0x008fe200000000ff */
[--C-:B------:R-:W-:Y:S02]  /*1d290*/  FFMA.FTZ R117, R117, c[0x0][0x23c], -R133.reuse ;  /* 0x00008f0075757a23 */ /* 0x100fe40000010885 */
[----:B------:R-:W3:Y:S01]  /*1d2a0*/  MUFU.EX2 R29, R29 ;  /* 0x0000001d001d7308 */ /* 0x000ee20000000800 */
[----:B------:R-:W-:Y:S02]  /*1d2b0*/  FFMA.FTZ R26, R124, c[0x0][0x23c], -R133 ;  /* 0x00008f007c1a7a23 */ /* 0x000fe40000010885 */
[--C-:B------:R-:W-:Y:S01]  /*1d2c0*/  FFMA.FTZ R124, R50, c[0x0][0x23c], -R4.reuse ;  /* 0x00008f00327c7a23 */ /* 0x100fe20000010804 */
[----:B--2---:R-:W-:Y:S01]  /*1d2d0*/  F2FP.PACK_AB R23, R27, R144 ;  /* 0x000000901b17723e */ /* 0x004fe200000000ff */
[--C-:B------:R-:W-:Y:S02]  /*1d2e0*/  FFMA.FTZ R50, R51, c[0x0][0x23c], -R4.reuse ;  /* 0x00008f0033327a23 */ /* 0x100fe40000010804 */
[--C-:B------:R-:W-:Y:S02]  /*1d2f0*/  FFMA.FTZ R51, R54, c[0x0][0x23c], -R4.reuse ;  /* 0x00008f0036337a23 */ /* 0x100fe40000010804 */
[--C-:B------:R-:W-:Y:S01]  /*1d300*/  FFMA.FTZ R54, R55, c[0x0][0x23c], -R4.reuse ;  /* 0x00008f0037367a23 */ /* 0x100fe20000010804 */
[----:B------:R-:W-:Y:S01]  /*1d310*/  MUFU.EX2 R32, R32 ;  /* 0x0000002000207308 */ /* 0x000fe20000000800 */
[C---:B------:R-:W-:Y:S03]  /*1d320*/  HMMA.16816.F32 R228, R20.reuse, R8, R228 ;  /* 0x0000000814e4723c */ /* 0x040fe600000018e4 */
[--C-:B------:R-:W-:Y:S02]  /*1d330*/  FFMA.FTZ R55, R58, c[0x0][0x23c], -R4.reuse ;  /* 0x00008f003a377a23 */ /* 0x100fe40000010804 */
[----:B------:R-:W-:Y:S02]  /*1d340*/  FFMA.FTZ R58, R59, c[0x0][0x23c], -R4 ;  /* 0x00008f003b3a7a23 */ /* 0x000fe40000010804 */
[----:B------:R-:W-:Y:S01]  /*1d350*/  FFMA.FTZ R0, R208, R135, R0 ;  /* 0x00000087d0007223 */ /* 0x000fe20000010000 */
[C---:B------:R-:W-:Y:S01]  /*1d360*/  HMMA.16816.F32 R224, R20.reuse, R10, R224 ;  /* 0x0000000a14e0723c */ /* 0x040fe200000018e0 */
[----:B------:R-:W2:Y:S01]  /*1d370*/  MUFU.EX2 R33, R33 ;  /* 0x0000002100217308 */ /* 0x000ea20000000800 */
[----:B------:R-:W4:Y:S02]  /*1d380*/  LDSM.16.MT88.4 R8, [R235+0x5c00] ;  /* 0x005c0000eb08783b */ /* 0x000f240000004200 */
[----:B------:R-:W-:Y:S02]  /*1d390*/  FADD.FTZ R0, R5, R0 ;  /* 0x0000000005007221 */ /* 0x000fe40000010000 */
[----:B------:R-:W-:Y:S02]  /*1d3a0*/  FFMA.FTZ R5, R95, c[0x0][0x23c], -R4 ;  /* 0x00008f005f057a23 */ /* 0x000fe40000010804 */
[C---:B-1----:R-:W-:Y:S03]  /*1d3b0*/  HMMA.16816.F32 R220, R20.reuse, R12, R220 ;  /* 0x0000000c14dc723c */ /* 0x042fe600000018dc */
[----:B------:R-:W-:Y:S01]  /*1d3c0*/  MUFU.EX2 R30, R30 ;  /* 0x0000001e001e7308 */ /* 0x000fe20000000800 */
[----:B------:R-:W-:Y:S02]  /*1d3d0*/  FFMA.FTZ R2, R209, R136, R2 ;  /* 0x00000088d1027223 */ /* 0x000fe40000010002 */
[----:B------:R-:W-:Y:S02]  /*1d3e0*/  FADD.FTZ R0, R137, R0 ;  /* 0x0000000089007221 */ /* 0x000fe40000010000 */
[----:B------:R-:W-:Y:S01]  /*1d3f0*/  HMMA.16816.F32 R216, R20, R14, R216 ;  /* 0x0000000e14d8723c */ /* 0x000fe200000018d8 */
[----:B------:R-:W1:Y:S03]  /*1d400*/  LDSM.16.MT88.4 R12, [R234+0x6000] ;  /* 0x00600000ea0c783b */ /* 0x000e660000004200 */
[----:B------:R-:W-:Y:S01]  /*1d410*/  FADD.FTZ R2, R155, R2 ;  /* 0x000000029b027221 */ /* 0x000fe20000010000 */
[----:B------:R-:W4:Y:S01]  /*1d420*/  MUFU.EX2 R31, R31 ;  /* 0x0000001f001f7308 */ /* 0x000f220000000800 */
[----:B------:R-:W-:Y:S01]  /*1d430*/  FADD.FTZ R138, R138, R0 ;  /* 0x000000008a8a7221 */ /* 0x000fe20000010000 */
[----:B---3--:R-:W-:Y:S01]  /*1d440*/  F2FP.PACK_AB R20, R29, R28 ;  /* 0x0000001c1d14723e */ /* 0x008fe200000000ff */
[----:B------:R-:W-:Y:S01]  /*1d450*/  FADD.FTZ R2, R153, R2 ;  /* 0x0000000299027221 */ /* 0x000fe20000010000 */
[----:B--2---:R-:W-:Y:S03]  /*1d460*/  F2FP.PACK_AB R22, R33, R32 ;  /* 0x000000202116723e */ /* 0x004fe600000000ff */
[----:B------:R-:W-:Y:S02]  /*1d470*/  FADD.FTZ R154, R154, R2 ;  /* 0x000000029a9a7221 */ /* 0x000fe40000010000 */
[--C-:B------:R-:W-:Y:S01]  /*1d480*/  FFMA.FTZ R2, R94, c[0x0][0x23c], -R4.reuse ;  /* 0x00008f005e027a23 */ /* 0x100fe20000010804 */
[----:B------:R-:W-:Y:S01]  /*1d490*/  MUFU.EX2 R145, R145 ;  /* 0x0000009100917308 */ /* 0x000fe20000000800 */
[----:B------:R-:W-:Y:S02]  /*1d4a0*/  FFMA.FTZ R94, R98, c[0x0][0x23c], -R4 ;  /* 0x00008f00625e7a23 */ /* 0x000fe40000010804 */
[----:B------:R-:W-:Y:S02]  /*1d4b0*/  FADD.FTZ R138, R139, R138 ;  /* 0x0000008a8b8a7221 */ /* 0x000fe40000010000 */
[----:B------:R-:W-:Y:S02]  /*1d4c0*/  FADD.FTZ R154, R121, R154 ;  /* 0x0000009a799a7221 */ /* 0x000fe40000010000 */
[----:B------:R-:W-:Y:S02]  /*1d4d0*/  FADD.FTZ R148, R148, R138 ;  /* 0x0000008a94947221 */ /* 0x000fe40000010000 */
[----:B------:R-:W-:Y:S01]  /*1d4e0*/  FADD.FTZ R154, R120, R154 ;  /* 0x0000009a789a7221 */ /* 0x000fe20000010000 */
[----:B------:R-:W2:Y:S01]  /*1d4f0*/  MUFU.EX2 R34, R34 ;  /* 0x0000002200227308 */ /* 0x000ea20000000800 */
        /* <DEDUP_REMOVED lines=11> */
[----:B------:R-:W-:Y:S01]  /*1d5b0*/  FFMA.FTZ R24, R99, c[0x0][0x23c], -R4 ;  /* 0x00008f0063187a23 */ /* 0x000fe20000010804 */
[----:B------:R-:W3:Y:S01]  /*1d5c0*/  MUFU.EX2 R37, R37 ;  /* 0x0000002500257308 */ /* 0x000ee20000000800 */
[----:B------:R-:W-:Y:S02]  /*1d5d0*/  FADD.FTZ R25, R25, R152 ;  /* 0x0000009819197221 */ /* 0x000fe40000010000 */
[----:B------:R-:W-:Y:S01]  /*1d5e0*/  FADD.FTZ R144, R144, R143 ;  /* 0x0000008f90907221 */ /* 0x000fe20000010000 */
[----:B--2---:R-:W-:Y:S01]  /*1d5f0*/  F2FP.PACK_AB R23, R34, R145 ;  /* 0x000000912217723e */ /* 0x004fe200000000ff */
[----:B------:R-:W-:Y:S02]  /*1d600*/  FADD.FTZ R28, R28, R25 ;  /* 0x000000191c1c7221 */ /* 0x000fe40000010000 */
[----:B------:R-:W-:Y:S02]  /*1d610*/  FFMA.FTZ R25, R102, c[0x0][0x23c], -R4 ;  /* 0x00008f0066197a23 */ /* 0x000fe40000010804 */
[----:B------:R-:W-:Y:S01]  /*1d620*/  FADD.FTZ R144, R27, R144 ;  /* 0x000000901b907221 */ /* 0x000fe20000010000 */
[----:B------:R-:W-:Y:S01]  /*1d630*/  MUFU.EX2 R40, R40 ;  /* 0x0000002800287308 */ /* 0x000fe20000000800 */
[C---:B-----5:R-:W-:Y:S03]  /*1d640*/  HMMA.16816.F32 R228, R20.reuse, R16, R228 ;  /* 0x0000001014e4723c */ /* 0x060fe600000018e4 */
[----:B------:R-:W-:Y:S02]  /*1d650*/  FFMA.FTZ R27, R103, c[0x0][0x23c], -R4 ;  /* 0x00008f00671b7a23 */ /* 0x000fe40000010804 */
[----:B------:R-:W-:Y:S02]  /*1d660*/  FADD.FTZ R30, R30, R144 ;  /* 0x000000901e1e7221 */ /* 0x000fe40000010000 */
[----:B------:R-:W-:Y:S01]  /*1d670*/  FADD.FTZ R29, R29, R28 ;  /* 0x0000001c1d1d7221 */ /* 0x000fe20000010000 */
[C---:B------:R-:W-:Y:S01]  /*1d680*/  HMMA.16816.F32 R224, R20.reuse, R18, R224 ;  /* 0x0000001214e0723c */ /* 0x040fe200000018e0 */
[----:B------:R-:W2:Y:S01]  /*1d690*/  MUFU.EX2 R41, R41 ;  /* 0x0000002900297308 */ /* 0x000ea20000000800 */
[----:B------:R-:W4:Y:S02]  /*1d6a0*/  LDSM.16.MT88.4 R16, [R235+0x6000] ;  /* 0x00600000eb10783b */ /* 0x000f240000004200 */
[----:B------:R-:W-:Y:S02]  /*1d6b0*/  FADD.FTZ R30, R31, R30 ;  /* 0x0000001e1f1e7221 */ /* 0x000fe40000010000 */
[--C-:B------:R-:W-:Y:S02]  /*1d6c0*/  FFMA.FTZ R31, R111, c[0x0][0x23c], -R4.reuse ;  /* 0x00008f006f1f7a23 */ /* 0x100fe40000010804 */
[C---:B------:R-:W-:Y:S03]  /*1d6d0*/  HMMA.16816.F32 R220, R20.reuse, R8, R220 ;  /* 0x0000000814dc723c */ /* 0x040fe600000018dc */
[----:B------:R-:W5:Y:S01]  /*1d6e0*/  MUFU.EX2 R35, R35 ;  /* 0x0000002300237308 */ /* 0x000f620000000800 */
[----:B------:R-:W-:Y:S02]  /*1d6f0*/  FADD.FTZ R29, R32, R29 ;  /* 0x0000001d201d7221 */ /* 0x000fe40000010000 */
[----:B------:R-:W-:Y:S02]  /*1d700*/  FFMA.FTZ R32, R114, c[0x0][0x23c], -R4 ;  /* 0x00008f0072207a23 */ /* 0x000fe40000010804 */
[----:B------:R-:W-:Y:S01]  /*1d710*/  HMMA.16816.F32 R216, R20, R10, R216 ;  /* 0x0000000a14d8723c */ /* 0x000fe200000018d8 */
[----:B------:R-:W1:Y:S03]  /*1d720*/  LDSM.16.MT88.4 R8, [R234+0x6400] ;  /* 0x00640000ea08783b */ /* 0x000e660000004200 */
[----:B------:R-:W-:Y:S01]  /*1d730*/  FADD.FTZ R145, R145, R30 ;  /* 0x0000001e91917221 */ /* 0x000fe20000010000 */
[----:B------:R-:W4:Y:S01]  /*1d740*/  MUFU.EX2 R38, R38 ;  /* 0x0000002600267308 */ /* 0x000f220000000800 */
[--C-:B------:R-:W-:Y:S01]  /*1d750*/  FFMA.FTZ R30, R110, c[0x0][0x23c], -R4.reuse ;  /* 0x00008f006e1e7a23 */ /* 0x100fe20000010804 */
[----:B---3--:R-:W-:Y:S01]  /*1d760*/  F2FP.PACK_AB R20, R37, R36 ;  /* 0x000000242514723e */ /* 0x008fe200000000ff */
[--C-:B------:R-:W-:Y:S01]  /*1d770*/  FFMA.FTZ R28, R106, c[0x0][0x23c], -R4.reuse ;  /* 0x00008f006a1c7a23 */ /* 0x100fe20000010804 */
[----:B--2---:R-:W-:Y:S03]  /*1d780*/  F2FP.PACK_AB R22, R41, R40 ;  /* 0x000000282916723e */ /* 0x004fe600000000ff */
[----:B------:R-:W-:Y:S02]  /*1d790*/  FADD.FTZ R33, R33, R29 ;  /* 0x0000001d21217221 */ /* 0x000fe40000010000 */
[--C-:B------:R-:W-:Y:S01]  /*1d7a0*/  FFMA.FTZ R29, R107, c[0x0][0x23c], -R4.reuse ;  /* 0x00008f006b1d7a23 */ /* 0x100fe20000010804 */
[----:B------:R-:W2:Y:S01]  /*1d7b0*/  MUFU.EX2 R42, R42 ;  /* 0x0000002a002a7308 */ /* 0x000ea20000000800 */
[----:B------:R-:W-:Y:S02]  /*1d7c0*/  FADD.FTZ R33, R36, R33 ;  /* 0x0000002124217221 */ /* 0x000fe40000010000 */
[--C-:B------:R-:W-:Y:S02]  /*1d7d0*/  FFMA.FTZ R36, R122, c[0x0][0x23c], -R4.reuse ;  /* 0x00008f007a247a23 */ /* 0x100fe40000010804 */
[----:B------:R-:W-:Y:S02]  /*1d7e0*/  FADD.FTZ R37, R37, R33 ;  /* 0x0000002125257221 */ /* 0x000fe40000010000 */
[--C-:B------:R-:W-:Y:S02]  /*1d7f0*/  FFMA.FTZ R33, R115, c[0x0][0x23c], -R4.reuse ;  /* 0x00008f0073217a23 */ /* 0x100fe40000010804 */
[----:B------:R-:W-:Y:S01]  /*1d800*/  FADD.FTZ R145, R34, R145 ;  /* 0x0000009122917221 */ /* 0x000fe20000010000 */
[----:B------:R-:W3:Y:S01]  /*1d810*/  MUFU.EX2 R43, R43 ;  /* 0x0000002b002b7308 */ /* 0x000ee20000000800 */
[--C-:B------:R-:W-:Y:S02]  /*1d820*/  FFMA.FTZ R34, R118, c[0x0][0x23c], -R4.reuse ;  /* 0x00008f0076227a23 */ /* 0x100fe40000010804 */
[----:B-----5:R-:W-:Y:S01]  /*1d830*/  FADD.FTZ R145, R35, R145 ;  /* 0x0000009123917221 */ /* 0x020fe20000010000 */
[----:B----4-:R-:W-:Y:S01]  /*1d840*/  F2FP.PACK_AB R21, R38, R35 ;  /* 0x000000232615723e */ /* 0x010fe200000000ff */
[----:B------:R-:W-:Y:S02]  /*1d850*/  FFMA.FTZ R35, R119, c[0x0][0x23c], -R4 ;  /* 0x00008f0077237a23 */ /* 0x000fe40000010804 */
[----:B------:R-:W-:Y:S02]  /*1d860*/  FADD.FTZ R37, R40, R37 ;  /* 0x0000002528257221 */ /* 0x000fe40000010000 */
[----:B------:R-:W-:Y:S01]  /*1d870*/  FADD.FTZ R38, R38, R145 ;  /* 0x0000009126267221 */ /* 0x000fe20000010000 */
[----:B------:R-:W-:Y:S01]  /*1d880*/  MUFU.EX2 R44, R44 ;  /* 0x0000002c002c7308 */ /* 0x000fe20000000800 */
[----:B------:R-:W-:Y:S02]  /*1d890*/  FADD.FTZ R37, R41, R37 ;  /* 0x0000002529257221 */ /* 0x000fe40000010000 */
[--C-:B------:R-:W-:Y:S02]  /*1d8a0*/  FFMA.FTZ R39, R125, c[0x0][0x23c], -R133.reuse ;  /* 0x00008f007d277a23 */ /* 0x100fe40000010885 */
[----:B--2---:R-:W-:Y:S02]  /*1d8b0*/  FADD.FTZ R38, R42, R38 ;  /* 0x000000262a267221 */ /* 0x004fe40000010000 */
[--C-:B------:R-:W-:Y:S02]  /*1d8c0*/  FFMA.FTZ R59, R128, c[0x0][0x23c], -R133.reuse ;  /* 0x00008f00803b7a23 */ /* 0x100fe40000010885 */
[--C-:B------:R-:W-:Y:S01]  /*1d8d0*/  FFMA.FTZ R40, R127, c[0x0][0x23c], -R4.reuse ;  /* 0x00008f007f287a23 */ /* 0x100fe20000010804 */
[----:B------:R-:W2:Y:S01]  /*1d8e0*/  MUFU.EX2 R45, R45 ;  /* 0x0000002d002d7308 */ /* 0x000ea20000000800 */
[----:B------:R-:W-:Y:S02]  /*1d8f0*/  FFMA.FTZ R130, R130, c[0x0][0x23c], -R4 ;  /* 0x00008f0082827a23 */ /* 0x000fe40000010804 */
[----:B------:R-:W-:Y:S01]  /*1d900*/  FFMA.FTZ R133, R129, c[0x0][0x23c], -R133 ;  /* 0x00008f0081857a23 */ /* 0x000fe20000010885 */
[C---:B---3--:R-:W-:Y:S01]  /*1d910*/  F2FP.PACK_AB R23, R43.reuse, R42 ;  /* 0x0000002a2b17723e */ /* 0x048fe200000000ff */
[----:B------:R-:W-:Y:S02]  /*1d920*/  FADD.FTZ R43, R43, R38 ;  /* 0x000000262b2b7221 */ /* 0x000fe40000010000 */
[--C-:B------:R-:W-:Y:S03]  /*1d930*/  FFMA.FTZ R38, R126, c[0x0][0x23c], -R4.reuse ;  /* 0x00008f007e267a23 */ /* 0x100fe60000010804 */
[----:B------:R-:W-:Y:S01]  /*1d940*/  MUFU.EX2 R48, R48 ;  /* 0x0000003000307308 */ /* 0x000fe20000000800 */
[C---:B-1----:R-:W-:Y:S08]  /*1d950*/  HMMA.16816.F32 R228, R20.reuse, R12, R228 ;  /* 0x0000000c14e4723c */ /* 0x042ff000000018e4 */
[C---:B------:R-:W-:Y:S01]  /*1d960*/  HMMA.16816.F32 R224, R20.reuse, R14, R224 ;  /* 0x0000000e14e0723c */ /* 0x040fe200000018e0 */
[----:B------:R-:W1:Y:S01]  /*1d970*/  MUFU.EX2 R49, R49 ;  /* 0x0000003100317308 */ /* 0x000e620000000800 */
[----:B------:R-:W3:Y:S06]  /*1d980*/  LDSM.16.MT88.4 R12, [R235+0x6400] ;  /* 0x00640000eb0c783b */ /* 0x000eec0000004200 */
[C---:B------:R-:W-:Y:S03]  /*1d990*/  HMMA.16816.F32 R220, R20.reuse, R16, R220 ;  /* 0x0000001014dc723c */ /* 0x040fe600000018dc */
[----:B------:R-:W4:Y:S05]  /*1d9a0*/  MUFU.EX2 R46, R46 ;  /* 0x0000002e002e7308 */ /* 0x000f2a0000000800 */
[----:B------:R-:W-:Y:S01]  /*1d9b0*/  HMMA.16816.F32 R216, R20, R18, R216 ;  /* 0x0000001214d8723c */ /* 0x000fe200000018d8 */
[----:B------:R-:W5:Y:S04]  /*1d9c0*/  LDSM.16.MT88.4 R16, [R234+0x6800] ;  /* 0x00680000ea10783b */ /* 0x000f680000004200 */
[----:B------:R-:W3:Y:S02]  /*1d9d0*/  MUFU.EX2 R47, R47 ;  /* 0x0000002f002f7308 */ /* 0x000ee40000000800 */
[----:B--2---:R-:W-:Y:S01]  /*1d9e0*/  F2FP.PACK_AB R20, R45, R44 ;  /* 0x0000002c2d14723e */ /* 0x004fe200000000ff */
[----:B------:R-:W-:Y:S01]  /*1d9f0*/  FADD.FTZ R44, R44, R37 ;  /* 0x000000252c2c7221 */ /* 0x000fe20000010000 */
[----:B-1----:R-:W-:Y:S03]  /*1da00*/  F2FP.PACK_AB R22, R49, R48 ;  /* 0x000000303116723e */ /* 0x002fe600000000ff */
[----:B------:R-:W-:Y:S02]  /*1da10*/  FFMA.FTZ R37, R123, c[0x0][0x23c], -R4 ;  /* 0x00008f007b257a23 */ /* 0x000fe40000010804 */
[----:B------:R-:W-:Y:S01]  /*1da20*/  FADD.FTZ R44, R45, R44 ;  /* 0x0000002c2d2c7221 */ /* 0x000fe20000010000 */
[----:B------:R-:W-:Y:S01]  /*1da30*/  MUFU.EX2 R124, R124 ;  /* 0x0000007c007c7308 */ /* 0x000fe20000000800 */
[----:B------:R-:W-:Y:S02]  /*1da40*/  FFMA.FTZ R4, R131, c[0x0][0x23c], -R4 ;  /* 0x00008f0083047a23 */ /* 0x000fe40000010804 */
[----:B------:R-:W-:Y:S02]  /*1da50*/  FADD.FTZ R48, R48, R44 ;  /* 0x0000002c30307221 */ /* 0x000fe40000010000 */
[----:B----4-:R-:W-:Y:S02]  /*1da60*/  FADD.FTZ R43, R46, R43 ;  /* 0x0000002b2e2b7221 */ /* 0x010fe40000010000 */
[----:B------:R-:W-:Y:S03]  /*1da70*/  FADD.FTZ R48, R49, R48 ;  /* 0x0000003031307221 */ /* 0x000fe60000010000 */
        /* <DEDUP_REMOVED lines=21> */
[----:B------:R-:W-:Y:S03]  /*1dbd0*/  FADD.FTZ R52, R53, R52 ;  /* 0x0000003435347221 */ /* 0x000fe60000010000 */
[----:B------:R-:W-:Y:S01]  /*1dbe0*/  MUFU.EX2 R55, R55 ;  /* 0x0000003700377308 */ /* 0x000fe20000000800 */
[----:B------:R-:W-:Y:S04]  /*1dbf0*/  FADD.FTZ R52, R56, R52 ;  /* 0x0000003438347221 */ /* 0x000fe80000010000 */
[----:B------:R-:W-:Y:S05]  /*1dc00*/  FADD.FTZ R57, R57, R52 ;  /* 0x0000003439397221 */ /* 0x000fea0000010000 */
[----:B------:R-:W1:Y:S01]  /*1dc10*/  MUFU.EX2 R58, R58 ;  /* 0x0000003a003a7308 */ /* 0x000e620000000800 */
[C---:B---3--:R-:W-:Y:S01]  /*1dc20*/  F2FP.PACK_AB R21, R54.reuse, R51 ;  /* 0x000000333615723e */ /* 0x048fe200000000ff */
[----:B------:R-:W-:Y:S04]  /*1dc30*/  FADD.FTZ R51, R51, R124 ;  /* 0x0000007c33337221 */ /* 0x000fe80000010000 */
[----:B------:R-:W-:Y:S04]  /*1dc40*/  FADD.FTZ R51, R54, R51 ;  /* 0x0000003336337221 */ /* 0x000fe80000010000 */
[----:B------:R-:W2:Y:S10]  /*1dc50*/  MUFU.EX2 R60, R60 ;  /* 0x0000003c003c7308 */ /* 0x000eb40000000800 */
[----:B------:R-:W3:Y:S01]  /*1dc60*/  MUFU.EX2 R61, R61 ;  /* 0x0000003d003d7308 */ /* 0x000ee20000000800 */
[C---:B-1----:R-:W-:Y:S01]  /*1dc70*/  F2FP.PACK_AB R23, R58.reuse, R55 ;  /* 0x000000373a17723e */ /* 0x042fe200000000ff */
[----:B------:R-:W-:Y:S04]  /*1dc80*/  FADD.FTZ R55, R55, R51 ;  /* 0x0000003337377221 */ /* 0x000fe80000010000 */
[----:B------:R-:W-:Y:S04]  /*1dc90*/  FADD.FTZ R55, R58, R55 ;  /* 0x000000373a377221 */ /* 0x000fe80000010000 */
[----:B------:R-:W-:Y:S01]  /*1dca0*/  MUFU.EX2 R64, R64 ;  /* 0x0000004000407308 */ /* 0x000fe20000000800 */
[C---:B-----5:R-:W-:Y:S03]  /*1dcb0*/  HMMA.16816.F32 R228, R20.reuse, R16, R228 ;  /* 0x0000001014e4723c */ /* 0x060fe600000018e4 */
[----:B--2---:R-:W-:Y:S05]  /*1dcc0*/  FADD.FTZ R57, R60, R57 ;  /* 0x000000393c397221 */ /* 0x004fea0000010000 */
[C---:B------:R-:W-:Y:S01]  /*1dcd0*/  HMMA.16816.F32 R224, R20.reuse, R18, R224 ;  /* 0x0000001214e0723c */ /* 0x040fe200000018e0 */
[----:B------:R-:W1:Y:S01]  /*1dce0*/  MUFU.EX2 R65, R65 ;  /* 0x0000004100417308 */ /* 0x000e620000000800 */
[----:B------:R-:W2:Y:S06]  /*1dcf0*/  LDSM.16.MT88.4 R16, [R235+0x6c00] ;  /* 0x006c0000eb10783b */ /* 0x000eac0000004200 */
[C---:B------:R-:W-:Y:S03]  /*1dd00*/  HMMA.16816.F32 R220, R20.reuse, R8, R220 ;  /* 0x0000000814dc723c */ /* 0x040fe600000018dc */
[----:B------:R-:W5:Y:S05]  /*1dd10*/  MUFU.EX2 R62, R62 ;  /* 0x0000003e003e7308 */ /* 0x000f6a0000000800 */
[----:B------:R-:W-:Y:S01]  /*1dd20*/  HMMA.16816.F32 R216, R20, R10, R216 ;  /* 0x0000000a14d8723c */ /* 0x000fe200000018d8 */
[----:B------:R-:W2:Y:S04]  /*1dd30*/  LDSM.16.MT88.4 R8, [R234+0x7000] ;  /* 0x00700000ea08783b */ /* 0x000ea80000004200 */
[----:B------:R-:W4:Y:S02]  /*1dd40*/  MUFU.EX2 R63, R63 ;  /* 0x0000003f003f7308 */ /* 0x000f240000000800 */
[C---:B---3--:R-:W-:Y:S01]  /*1dd50*/  F2FP.PACK_AB R20, R61.reuse, R60 ;  /* 0x0000003c3d14723e */ /* 0x048fe200000000ff */
[----:B------:R-:W-:Y:S01]  /*1dd60*/  FADD.FTZ R61, R61, R57 ;  /* 0x000000393d3d7221 */ /* 0x000fe20000010000 */
[C---:B-1----:R-:W-:Y:S03]  /*1dd70*/  F2FP.PACK_AB R22, R65.reuse, R64 ;  /* 0x000000404116723e */ /* 0x042fe600000000ff */
[----:B------:R-:W-:Y:S03]  /*1dd80*/  FADD.FTZ R61, R64, R61 ;  /* 0x0000003d403d7221 */ /* 0x000fe60000010000 */
[----:B------:R-:W1:Y:S01]  /*1dd90*/  MUFU.EX2 R66, R66 ;  /* 0x0000004200427308 */ /* 0x000e620000000800 */
[----:B------:R-:W-:Y:S02]  /*1dda0*/  FADD.FTZ R65, R65, R61 ;  /* 0x0000003d41417221 */ /* 0x000fe40000010000 */
[----:B-----5:R-:W-:Y:S07]  /*1ddb0*/  FADD.FTZ R55, R62, R55 ;  /* 0x000000373e377221 */ /* 0x020fee0000010000 */
[----:B------:R-:W3:Y:S01]  /*1ddc0*/  MUFU.EX2 R67, R67 ;  /* 0x0000004300437308 */ /* 0x000ee20000000800 */
[C---:B----4-:R-:W-:Y:S01]  /*1ddd0*/  F2FP.PACK_AB R21, R63.reuse, R62 ;  /* 0x0000003e3f15723e */ /* 0x050fe200000000ff */
[----:B------:R-:W-:Y:S08]  /*1dde0*/  FADD.FTZ R63, R63, R55 ;  /* 0x000000373f3f7221 */ /* 0x000ff00000010000 */
[----:B------:R-:W4:Y:S01]  /*1ddf0*/  MUFU.EX2 R68, R68 ;  /* 0x0000004400447308 */ /* 0x000f220000000800 */
[----:B-1----:R-:W-:Y:S09]  /*1de00*/  FADD.FTZ R63, R66, R63 ;  /* 0x0000003f423f7221 */ /* 0x002ff20000010000 */
[----:B------:R-:W1:Y:S01]  /*1de10*/  MUFU.EX2 R69, R69 ;  /* 0x0000004500457308 */ /* 0x000e620000000800 */
[C---:B---3--:R-:W-:Y:S01]  /*1de20*/  F2FP.PACK_AB R23, R67.reuse, R66 ;  /* 0x000000424317723e */ /* 0x048fe200000000ff */
[----:B------:R-:W-:Y:S08]  /*1de30*/  FADD.FTZ R67, R67, R63 ;  /* 0x0000003f43437221 */ /* 0x000ff00000010000 */
[----:B------:R-:W-:Y:S01]  /*1de40*/  MUFU.EX2 R72, R72 ;  /* 0x0000004800487308 */ /* 0x000fe20000000800 */
[C---:B------:R-:W-:Y:S03]  /*1de50*/  HMMA.16816.F32 R228, R20.reuse, R12, R228 ;  /* 0x0000000c14e4723c */ /* 0x040fe600000018e4 */
[----:B----4-:R-:W-:Y:S05]  /*1de60*/  FADD.FTZ R65, R68, R65 ;  /* 0x0000004144417221 */ /* 0x010fea0000010000 */
[C---:B------:R-:W-:Y:S01]  /*1de70*/  HMMA.16816.F32 R224, R20.reuse, R14, R224 ;  /* 0x0000000e14e0723c */ /* 0x040fe200000018e0 */
[----:B------:R-:W3:Y:S01]  /*1de80*/  MUFU.EX2 R73, R73 ;  /* 0x0000004900497308 */ /* 0x000ee20000000800 */
[----:B------:R-:W4:Y:S06]  /*1de90*/  LDSM.16.MT88.4 R12, [R235+0x7000] ;  /* 0x00700000eb0c783b */ /* 0x000f2c0000004200 */
[C---:B--2---:R-:W-:Y:S03]  /*1dea0*/  HMMA.16816.F32 R220, R20.reuse, R16, R220 ;  /* 0x0000001014dc723c */ /* 0x044fe600000018dc */
[----:B------:R-:W2:Y:S05]  /*1deb0*/  MUFU.EX2 R70, R70 ;  /* 0x0000004600467308 */ /* 0x000eaa0000000800 */
[----:B------:R-:W-:Y:S01]  /*1dec0*/  HMMA.16816.F32 R216, R20, R18, R216 ;  /* 0x0000001214d8723c */ /* 0x000fe200000018d8 */
[----:B------:R-:W5:Y:S04]  /*1ded0*/  LDSM.16.MT88.4 R16, [R234+0x7400] ;  /* 0x00740000ea10783b */ /* 0x000f680000004200 */
[----:B------:R-:W4:Y:S02]  /*1dee0*/  MUFU.EX2 R71, R71 ;  /* 0x0000004700477308 */ /* 0x000f240000000800 */
[C---:B-1----:R-:W-:Y:S01]  /*1def0*/  F2FP.PACK_AB R20, R69.reuse, R68 ;  /* 0x000000444514723e */ /* 0x042fe200000000ff */
[----:B------:R-:W-:Y:S01]  /*1df00*/  FADD.FTZ R69, R69, R65 ;  /* 0x0000004145457221 */ /* 0x000fe20000010000 */
[C---:B---3--:R-:W-:Y:S03]  /*1df10*/  F2FP.PACK_AB R22, R73.reuse, R72 ;  /* 0x000000484916723e */ /* 0x048fe600000000ff */
[----:B------:R-:W-:Y:S03]  /*1df20*/  FADD.FTZ R69, R72, R69 ;  /* 0x0000004548457221 */ /* 0x000fe60000010000 */
[----:B------:R-:W1:Y:S01]  /*1df30*/  MUFU.EX2 R74, R74 ;  /* 0x0000004a004a7308 */ /* 0x000e620000000800 */
[----:B------:R-:W-:Y:S02]  /*1df40*/  FADD.FTZ R69, R73, R69 ;  /* 0x0000004549457221 */ /* 0x000fe40000010000 */
[----:B--2---:R-:W-:Y:S07]  /*1df50*/  FADD.FTZ R67, R70, R67 ;  /* 0x0000004346437221 */ /* 0x004fee0000010000 */
[----:B------:R-:W2:Y:S01]  /*1df60*/  MUFU.EX2 R75, R75 ;  /* 0x0000004b004b7308 */ /* 0x000ea20000000800 */
[C---:B----4-:R-:W-:Y:S01]  /*1df70*/  F2FP.PACK_AB R21, R71.reuse, R70 ;  /* 0x000000464715723e */ /* 0x050fe200000000ff */
[----:B------:R-:W-:Y:S08]  /*1df80*/  FADD.FTZ R71, R71, R67 ;  /* 0x0000004347477221 */ /* 0x000ff00000010000 */
[----:B------:R-:W-:Y:S01]  /*1df90*/  MUFU.EX2 R76, R76 ;  /* 0x0000004c004c7308 */ /* 0x000fe20000000800 */
[----:B-1----:R-:W-:Y:S09]  /*1dfa0*/  FADD.FTZ R71, R74, R71 ;  /* 0x000000474a477221 */ /* 0x002ff20000010000 */
[----:B------:R-:W1:Y:S01]  /*1dfb0*/  MUFU.EX2 R77, R77 ;  /* 0x0000004d004d7308 */ /* 0x000e620000000800 */
[C---:B--2---:R-:W-:Y:S01]  /*1dfc0*/  F2FP.PACK_AB R23, R75.reuse, R74 ;  /* 0x0000004a4b17723e */ /* 0x044fe200000000ff */
[----:B------:R-:W-:Y:S08]  /*1dfd0*/  FADD.FTZ R75, R75, R71 ;  /* 0x000000474b4b7221 */ /* 0x000ff00000010000 */
[----:B------:R-:W-:Y:S01]  /*1dfe0*/  MUFU.EX2 R80, R80 ;  /* 0x0000005000507308 */ /* 0x000fe20000000800 */
[C---:B------:R-:W-:Y:S08]  /*1dff0*/  HMMA.16816.F32 R228, R20.reuse, R8, R228 ;  /* 0x0000000814e4723c */ /* 0x040ff000000018e4 */
[C---:B------:R-:W-:Y:S01]  /*1e000*/  HMMA.16816.F32 R224, R20.reuse, R10, R224 ;  /* 0x0000000a14e0723c */ /* 0x040fe200000018e0 */
[----:B------:R-:W2:Y:S01]  /*1e010*/  MUFU.EX2 R81, R81 ;  /* 0x0000005100517308 */ /* 0x000ea20000000800 */
[----:B------:R-:W3:Y:S06]  /*1e020*/  LDSM.16.MT88.4 R8, [R235+0x7400] ;  /* 0x00740000eb08783b */ /* 0x000eec0000004200 */
[C---:B------:R-:W-:Y:S03]  /*1e030*/  HMMA.16816.F32 R220, R20.reuse, R12, R220 ;  /* 0x0000000c14dc723c */ /* 0x040fe600000018dc */
[----:B------:R-:W4:Y:S04]  /*1e040*/  MUFU.EX2 R78, R78 ;  /* 0x0000004e004e7308 */ /* 0x000f280000000800 */
[C---:B-1----:R-:W-:Y:S01]  /*1e050*/  F2FP.PACK_AB R12, R77.reuse, R76 ;  /* 0x0000004c4d0c723e */ /* 0x042fe200000000ff */
[----:B------:R-:W-:Y:S01]  /*1e060*/  HMMA.16816.F32 R216, R20, R14, R216 ;  /* 0x0000000e14d8723c */ /* 0x000fe200000018d8 */
[----:B------:R-:W1:Y:S03]  /*1e070*/  LDSM.16.MT88.4 R20, [R234+0x7800] ;  /* 0x00780000ea14783b */ /* 0x000e660000004200 */
[----:B------:R-:W-:Y:S01]  /*1e080*/  FADD.FTZ R76, R76, R69 ;  /* 0x000000454c4c7221 */ /* 0x000fe20000010000 */
[----:B------:R-:W3:Y:S03]  /*1e090*/  MUFU.EX2 R79, R79 ;  /* 0x0000004f004f7308 */ /* 0x000ee60000000800 */
[----:B------:R-:W-:Y:S01]  /*1e0a0*/  FADD.FTZ R76, R77, R76 ;  /* 0x0000004c4d4c7221 */ /* 0x000fe20000010000 */
[C---:B--2---:R-:W-:Y:S03]  /*1e0b0*/  F2FP.PACK_AB R14, R81.reuse, R80 ;  /* 0x00000050510e723e */ /* 0x044fe600000000ff */
[----:B------:R-:W-:Y:S03]  /*1e0c0*/  FADD.FTZ R80, R80, R76 ;  /* 0x0000004c50507221 */ /* 0x000fe60000010000 */
[----:B------:R-:W2:Y:S01]  /*1e0d0*/  MUFU.EX2 R82, R82 ;  /* 0x0000005200527308 */ /* 0x000ea20000000800 */
[----:B------:R-:W-:Y:S02]  /*1e0e0*/  FADD.FTZ R80, R81, R80 ;  /* 0x0000005051507221 */ /* 0x000fe40000010000 */
[----:B----4-:R-:W-:Y:S07]  /*1e0f0*/  FADD.FTZ R75, R78, R75 ;  /* 0x0000004b4e4b7221 */ /* 0x010fee0000010000 */
[----:B------:R-:W4:Y:S01]  /*1e100*/  MUFU.EX2 R83, R83 ;  /* 0x0000005300537308 */ /* 0x000f220000000800 */
[C---:B---3--:R-:W-:Y:S01]  /*1e110*/  F2FP.PACK_AB R13, R79.reuse, R78 ;  /* 0x0000004e4f0d723e */ /* 0x048fe200000000ff */
[----:B------:R-:W-:Y:S08]  /*1e120*/  FADD.FTZ R79, R79, R75 ;  /* 0x0000004b4f4f7221 */ /* 0x000ff00000010000 */
[----:B------:R-:W-:Y:S01]  /*1e130*/  MUFU.EX2 R84, R84 ;  /* 0x0000005400547308 */ /* 0x000fe20000000800 */
[----:B--2---:R-:W-:Y:S09]  /*1e140*/  FADD.FTZ R79, R82, R79 ;  /* 0x0000004f524f7221 */ /* 0x004ff20000010000 */
[----:B------:R-:W2:Y:S01]  /*1e150*/  MUFU.EX2 R85, R85 ;  /* 0x0000005500557308 */ /* 0x000ea20000000800 */
[C---:B----4-:R-:W-:Y:S01]  /*1e160*/  F2FP.PACK_AB R15, R83.reuse, R82 ;  /* 0x00000052530f723e */ /* 0x050fe200000000ff */
[----:B------:R-:W-:Y:S08]  /*1e170*/  FADD.FTZ R83, R83, R79 ;  /* 0x0000004f53537221 */ /* 0x000ff00000010000 */
[----:B------:R-:W-:Y:S01]  /*1e180*/  MUFU.EX2 R88, R88 ;  /* 0x0000005800587308 */ /* 0x000fe20000000800 */
[C---:B-----5:R-:W-:Y:S08]  /*1e190*/  HMMA.16816.F32 R228, R12.reuse, R16, R228 ;  /* 0x000000100ce4723c */ /* 0x060ff000000018e4 */
[C---:B------:R-:W-:Y:S01]  /*1e1a0*/  HMMA.16816.F32 R224, R12.reuse, R18, R224 ;  /* 0x000000120ce0723c */ /* 0x040fe200000018e0 */
[----:B------:R-:W3:Y:S01]  /*1e1b0*/  MUFU.EX2 R89, R89 ;  /* 0x0000005900597308 */ /* 0x000ee20000000800 */
[----:B------:R-:W4:Y:S06]  /*1e1c0*/  LDSM.16.MT88.4 R16, [R235+0x7800] ;  /* 0x00780000eb10783b */ /* 0x000f2c0000004200 */
[C---:B------:R-:W-:Y:S03]  /*1e1d0*/  HMMA.16816.F32 R220, R12.reuse, R8, R220 ;  /* 0x000000080cdc723c */ /* 0x040fe600000018dc */
[----:B------:R-:W5:Y:S04]  /*1e1e0*/  MUFU.EX2 R86, R86 ;  /* 0x0000005600567308 */ /* 0x000f680000000800 */
[C---:B--2---:R-:W-:Y:S01]  /*1e1f0*/  F2FP.PACK_AB R8, R85.reuse, R84 ;  /* 0x000000545508723e */ /* 0x044fe200000000ff */
[----:B------:R-:W-:Y:S01]  /*1e200*/  HMMA.16816.F32 R216, R12, R10, R216 ;  /* 0x0000000a0cd8723c */ /* 0x000fe200000018d8 */
[----:B------:R-:W2:Y:S03]  /*1e210*/  LDSM.16.MT88.4 R12, [R234+0x7c00] ;  /* 0x007c0000ea0c783b */ /* 0x000ea60000004200 */
[----:B------:R-:W-:Y:S01]  /*1e220*/  FADD.FTZ R84, R84, R80 ;  /* 0x0000005054547221 */ /* 0x000fe20000010000 */
[----:B------:R-:W1:Y:S03]  /*1e230*/  MUFU.EX2 R87, R87 ;  /* 0x0000005700577308 */ /* 0x000e660000000800 */
[----:B------:R-:W-:Y:S01]  /*1e240*/  FADD.FTZ R84, R85, R84 ;  /* 0x0000005455547221 */ /* 0x000fe20000010000 */
[C---:B---3--:R-:W-:Y:S03]  /*1e250*/  F2FP.PACK_AB R10, R89.reuse, R88 ;  /* 0x00000058590a723e */ /* 0x048fe600000000ff */
[----:B------:R-:W-:Y:S03]  /*1e260*/  FADD.FTZ R84, R88, R84 ;  /* 0x0000005458547221 */ /* 0x000fe60000010000 */
[----:B------:R-:W-:Y:S01]  /*1e270*/  MUFU.EX2 R90, R90 ;  /* 0x0000005a005a7308 */ /* 0x000fe20000000800 */
[----:B------:R-:W-:Y:S02]  /*1e280*/  FADD.FTZ R89, R89, R84 ;  /* 0x0000005459597221 */ /* 0x000fe40000010000 */
[----:B-----5:R-:W-:Y:S07]  /*1e290*/  FADD.FTZ R83, R86, R83 ;  /* 0x0000005356537221 */ /* 0x020fee0000010000 */
[----:B------:R-:W3:Y:S01]  /*1e2a0*/  MUFU.EX2 R91, R91 ;  /* 0x0000005b005b7308 */ /* 0x000ee20000000800 */
[C---:B-1----:R-:W-:Y:S01]  /*1e2b0*/  F2FP.PACK_AB R9, R87.reuse, R86 ;  /* 0x000000565709723e */ /* 0x042fe200000000ff */
[----:B------:R-:W-:Y:S08]  /*1e2c0*/  FADD.FTZ R83, R87, R83 ;  /* 0x0000005357537221 */ /* 0x000ff00000010000 */
[----:B------:R-:W1:Y:S10]  /*1e2d0*/  MUFU.EX2 R92, R92 ;  /* 0x0000005c005c7308 */ /* 0x000e740000000800 */
[----:B------:R-:W5:Y:S01]  /*1e2e0*/  MUFU.EX2 R93, R93 ;  /* 0x0000005d005d7308 */ /* 0x000f620000000800 */
[C---:B---3--:R-:W-:Y:S01]  /*1e2f0*/  F2FP.PACK_AB R11, R91.reuse, R90 ;  /* 0x0000005a5b0b723e */ /* 0x048fe200000000ff */
[----:B------:R-:W-:Y:S04]  /*1e300*/  FADD.FTZ R90, R90, R83 ;  /* 0x000000535a5a7221 */ /* 0x000fe80000010000 */
[----:B------:R-:W-:Y:S04]  /*1e310*/  FADD.FTZ R41, R91, R90 ;  /* 0x0000005a5b297221 */ /* 0x000fe80000010000 */
[----:B------:R-:W-:Y:S01]  /*1e320*/  MUFU.EX2 R96, R96 ;  /* 0x0000006000607308 */ /* 0x000fe20000000800 */
[C---:B------:R-:W-:Y:S05]  /*1e330*/  HMMA.16816.F32 R228, R8.reuse, R20, R228 ;  /* 0x0000001408e4723c */ /* 0x040fea00000018e4 */
[----:B-1----:R-:W-:Y:S03]  /*1e340*/  FADD.FTZ R89, R92, R89 ;  /* 0x000000595c597221 */ /* 0x002fe60000010000 */
[C---:B------:R-:W-:Y:S01]  /*1e350*/  HMMA.16816.F32 R224, R8.reuse, R22, R224 ;  /* 0x0000001608e0723c */ /* 0x040fe200000018e0 */
[----:B------:R-:W1:Y:S01]  /*1e360*/  MUFU.EX2 R97, R97 ;  /* 0x0000006100617308 */ /* 0x000e620000000800 */
[----:B------:R-:W3:Y:S06]  /*1e370*/  LDSM.16.MT88.4 R20, [R235+0x7c00] ;  /* 0x007c0000eb14783b */ /* 0x000eec0000004200 */
[C---:B----4-:R-:W-:Y:S03]  /*1e380*/  HMMA.16816.F32 R220, R8.reuse, R16, R220 ;  /* 0x0000001008dc723c */ /* 0x050fe600000018dc */
[----:B------:R-:W4:Y:S05]  /*1e390*/  MUFU.EX2 R2, R2 ;  /* 0x0000000200027308 */ /* 0x000f2a0000000800 */
[----:B------:R-:W-:Y:S01]  /*1e3a0*/  HMMA.16816.F32 R216, R8, R18, R216 ;  /* 0x0000001208d8723c */ /* 0x000fe200000018d8 */
[----:B------:R-:W2:Y:S04]  /*1e3b0*/  LDSM.16.MT88.4 R16, [R234+0x8000] ;  /* 0x00800000ea10783b */ /* 0x000ea80000004200 */
[----:B------:R-:W3:Y:S02]  /*1e3c0*/  MUFU.EX2 R5, R5 ;  /* 0x0000000500057308 */ /* 0x000ee40000000800 */
[C---:B-----5:R-:W-:Y:S01]  /*1e3d0*/  F2FP.PACK_AB R8, R93.reuse, R92 ;  /* 0x0000005c5d08723e */ /* 0x060fe200000000ff */
        /* <DEDUP_REMOVED lines=9> */
[----:B------:R-:W3:Y:S10]  /*1e470*/  MUFU.EX2 R100, R100 ;  /* 0x0000006400647308 */ /* 0x000ef40000000800 */
[----:B------:R-:W4:Y:S01]  /*1e480*/  MUFU.EX2 R101, R101 ;  /* 0x0000006500657308 */ /* 0x000f220000000800 */
[----:B-1----:R-:W-:Y:S01]  /*1e490*/  F2FP.PACK_AB R11, R24, R94 ;  /* 0x0000005e180b723e */ /* 0x002fe200000000ff */
[----:B------:R-:W-:Y:S04]  /*1e4a0*/  FADD.FTZ R94, R94, R41 ;  /* 0x000000295e5e7221 */ /* 0x000fe80000010000 */
[----:B------:R-:W-:Y:S04]  /*1e4b0*/  FADD.FTZ R94, R24, R94 ;  /* 0x0000005e185e7221 */ /* 0x000fe80000010000 */
[----:B------:R-:W-:Y:S01]  /*1e4c0*/  MUFU.EX2 R104, R104 ;  /* 0x0000006800687308 */ /* 0x000fe20000000800 */
[C---:B--2---:R-:W-:Y:S03]  /*1e4d0*/  HMMA.16816.F32 R228, R8.reuse, R12, R228 ;  /* 0x0000000c08e4723c */ /* 0x044fe600000018e4 */
[----:B---3--:R-:W-:Y:S05]  /*1e4e0*/  FADD.FTZ R97, R100, R97 ;  /* 0x0000006164617221 */ /* 0x008fea0000010000 */
[C---:B------:R-:W-:Y:S01]  /*1e4f0*/  HMMA.16816.F32 R224, R8.reuse, R14, R224 ;  /* 0x0000000e08e0723c */ /* 0x040fe200000018e0 */
[----:B------:R-:W1:Y:S01]  /*1e500*/  MUFU.EX2 R105, R105 ;  /* 0x0000006900697308 */ /* 0x000e620000000800 */
[----:B------:R-:W2:Y:S06]  /*1e510*/  LDSM.16.MT88.4 R12, [R235+0x8000] ;  /* 0x00800000eb0c783b */ /* 0x000eac0000004200 */
[C---:B------:R-:W-:Y:S03]  /*1e520*/  HMMA.16816.F32 R220, R8.reuse, R20, R220 ;  /* 0x0000001408dc723c */ /* 0x040fe600000018dc */
[----:B------:R-:W-:Y:S05]  /*1e530*/  MUFU.EX2 R25, R25 ;  /* 0x0000001900197308 */ /* 0x000fea0000000800 */
[----:B------:R-:W-:Y:S01]  /*1e540*/  HMMA.16816.F32 R216, R8, R22, R216 ;  /* 0x0000001608d8723c */ /* 0x000fe200000018d8 */
[----:B------:R-:W3:Y:S04]  /*1e550*/  LDSM.16.MT88.4 R20, [R234+0x8400] ;  /* 0x00840000ea14783b */ /* 0x000ee80000004200 */
[----:B------:R-:W5:Y:S02]  /*1e560*/  MUFU.EX2 R27, R27 ;  /* 0x0000001b001b7308 */ /* 0x000f640000000800 */
[C---:B----4-:R-:W-:Y:S01]  /*1e570*/  F2FP.PACK_AB R8, R101.reuse, R100 ;  /* 0x000000646508723e */ /* 0x050fe200000000ff */
[----:B------:R-:W-:Y:S01]  /*1e580*/  FADD.FTZ R101, R101, R97 ;  /* 0x0000006165657221 */ /* 0x000fe20000010000 */
[C---:B-1----:R-:W-:Y:S03]  /*1e590*/  F2FP.PACK_AB R10, R105.reuse, R104 ;  /* 0x00000068690a723e */ /* 0x042fe600000000ff */
[----:B------:R-:W-:Y:S03]  /*1e5a0*/  FADD.FTZ R101, R104, R101 ;  /* 0x0000006568657221 */ /* 0x000fe60000010000 */
[----:B------:R-:W-:Y:S01]  /*1e5b0*/  MUFU.EX2 R28, R28 ;  /* 0x0000001c001c7308 */ /* 0x000fe20000000800 */
[----:B------:R-:W-:Y:S09]  /*1e5c0*/  FADD.FTZ R105, R105, R101 ;  /* 0x0000006569697221 */ /* 0x000ff20000010000 */
[----:B------:R-:W1:Y:S01]  /*1e5d0*/  MUFU.EX2 R29, R29 ;  /* 0x0000001d001d7308 */ /* 0x000e620000000800 */
[----:B-----5:R-:W-:Y:S01]  /*1e5e0*/  F2FP.PACK_AB R9, R27, R25 ;  /* 0x000000191b09723e */ /* 0x020fe200000000ff */
[----:B------:R-:W-:Y:S04]  /*1e5f0*/  FADD.FTZ R25, R25, R94 ;  /* 0x0000005e19197221 */ /* 0x000fe80000010000 */
[----:B------:R-:W-:Y:S04]  /*1e600*/  FADD.FTZ R25, R27, R25 ;  /* 0x000000191b197221 */ /* 0x000fe80000010000 */
[----:B------:R-:W4:Y:S10]  /*1e610*/  MUFU.EX2 R108, R108 ;  /* 0x0000006c006c7308 */ /* 0x000f340000000800 */
[----:B------:R-:W5:Y:S01]  /*1e620*/  MUFU.EX2 R109, R109 ;  /* 0x0000006d006d7308 */ /* 0x000f620000000800 */
[C---:B-1----:R-:W-:Y:S01]  /*1e630*/  F2FP.PACK_AB R11, R29.reuse, R28 ;  /* 0x0000001c1d0b723e */ /* 0x042fe200000000ff */
[----:B------:R-:W-:Y:S04]  /*1e640*/  FADD.FTZ R28, R28, R25 ;  /* 0x000000191c1c7221 */ /* 0x000fe80000010000 */
[----:B------:R-:W-:Y:S04]  /*1e650*/  FADD.FTZ R28, R29, R28 ;  /* 0x0000001c1d1c7221 */ /* 0x000fe80000010000 */
[----:B------:R-:W-:Y:S01]  /*1e660*/  MUFU.EX2 R112, R112 ;  /* 0x0000007000707308 */ /* 0x000fe20000000800 */
[C---:B------:R-:W-:Y:S03]  /*1e670*/  HMMA.16816.F32 R228, R8.reuse, R16, R228 ;  /* 0x0000001008e4723c */ /* 0x040fe600000018e4 */
[----:B----4-:R-:W-:Y:S05]  /*1e680*/  FADD.FTZ R105, R108, R105 ;  /* 0x000000696c697221 */ /* 0x010fea0000010000 */
[C---:B------:R-:W-:Y:S01]  /*1e690*/  HMMA.16816.F32 R224, R8.reuse, R18, R224 ;  /* 0x0000001208e0723c */ /* 0x040fe200000018e0 */
[----:B------:R-:W1:Y:S01]  /*1e6a0*/  MUFU.EX2 R113, R113 ;  /* 0x0000007100717308 */ /* 0x000e620000000800 */
[----:B------:R-:W4:Y:S06]  /*1e6b0*/  LDSM.16.MT88.4 R16, [R235+0x8400] ;  /* 0x00840000eb10783b */ /* 0x000f2c0000004200 */
[C---:B--2---:R-:W-:Y:S03]  /*1e6c0*/  HMMA.16816.F32 R220, R8.reuse, R12, R220 ;  /* 0x0000000c08dc723c */ /* 0x044fe600000018dc */
[----:B------:R-:W2:Y:S05]  /*1e6d0*/  MUFU.EX2 R30, R30 ;  /* 0x0000001e001e7308 */ /* 0x000eaa0000000800 */
[----:B------:R-:W-:Y:S01]  /*1e6e0*/  HMMA.16816.F32 R216, R8, R14, R216 ;  /* 0x0000000e08d8723c */ /* 0x000fe200000018d8 */
[----:B------:R-:W3:Y:S04]  /*1e6f0*/  LDSM.16.MT88.4 R12, [R234+0x8800] ;  /* 0x00880000ea0c783b */ /* 0x000ee80000004200 */
[----:B------:R-:W4:Y:S02]  /*1e700*/  MUFU.EX2 R31, R31 ;  /* 0x0000001f001f7308 */ /* 0x000f240000000800 */
[C---:B-----5:R-:W-:Y:S01]  /*1e710*/  F2FP.PACK_AB R8, R109.reuse, R108 ;  /* 0x0000006c6d08723e */ /* 0x060fe200000000ff */
[----:B------:R-:W-:Y:S01]  /*1e720*/  FADD.FTZ R109, R109, R105 ;  /* 0x000000696d6d7221 */ /* 0x000fe20000010000 */
[C---:B-1----:R-:W-:Y:S03]  /*1e730*/  F2FP.PACK_AB R10, R113.reuse, R112 ;  /* 0x00000070710a723e */ /* 0x042fe600000000ff */
[----:B------:R-:W-:Y:S03]  /*1e740*/  FADD.FTZ R109, R112, R109 ;  /* 0x0000006d706d7221 */ /* 0x000fe60000010000 */
[----:B------:R-:W1:Y:S01]  /*1e750*/  MUFU.EX2 R32, R32 ;  /* 0x0000002000207308 */ /* 0x000e620000000800 */
[----:B------:R-:W-:Y:S02]  /*1e760*/  FADD.FTZ R113, R113, R109 ;  /* 0x0000006d71717221 */ /* 0x000fe40000010000 */
[----:B--2---:R-:W-:Y:S07]  /*1e770*/  FADD.FTZ R28, R30, R28 ;  /* 0x0000001c1e1c7221 */ /* 0x004fee0000010000 */
[----:B------:R-:W2:Y:S01]  /*1e780*/  MUFU.EX2 R33, R33 ;  /* 0x0000002100217308 */ /* 0x000ea20000000800 */
[C---:B----4-:R-:W-:Y:S01]  /*1e790*/  F2FP.PACK_AB R9, R31.reuse, R30 ;  /* 0x0000001e1f09723e */ /* 0x050fe200000000ff */
[----:B------:R-:W-:Y:S08]  /*1e7a0*/  FADD.FTZ R31, R31, R28 ;  /* 0x0000001c1f1f7221 */ /* 0x000ff00000010000 */
[----:B------:R-:W4:Y:S01]  /*1e7b0*/  MUFU.EX2 R116, R116 ;  /* 0x0000007400747308 */ /* 0x000f220000000800 */
[----:B-1----:R-:W-:Y:S09]  /*1e7c0*/  FADD.FTZ R31, R32, R31 ;  /* 0x0000001f201f7221 */ /* 0x002ff20000010000 */
[----:B------:R-:W1:Y:S01]  /*1e7d0*/  MUFU.EX2 R117, R117 ;  /* 0x0000007500757308 */ /* 0x000e620000000800 */
[C---:B--2---:R-:W-:Y:S01]  /*1e7e0*/  F2FP.PACK_AB R11, R33.reuse, R32 ;  /* 0x00000020210b723e */ /* 0x044fe200000000ff */
[----:B------:R-:W-:Y:S08]  /*1e7f0*/  FADD.FTZ R33, R33, R31 ;  /* 0x0000001f21217221 */ /* 0x000ff00000010000 */
[----:B------:R-:W2:Y:S01]  /*1e800*/  MUFU.EX2 R6, R6 ;  /* 0x0000000600067308 */ /* 0x000ea20000000800 */
[C---:B---3--:R-:W-:Y:S03]  /*1e810*/  HMMA.16816.F32 R228, R8.reuse, R20, R228 ;  /* 0x0000001408e4723c */ /* 0x048fe600000018e4 */
[----:B----4-:R-:W-:Y:S05]  /*1e820*/  FADD.FTZ R113, R116, R113 ;  /* 0x0000007174717221 */ /* 0x010fea0000010000 */
[C---:B------:R-:W-:Y:S01]  /*1e830*/  HMMA.16816.F32 R224, R8.reuse, R22, R224 ;  /* 0x0000001608e0723c */ /* 0x040fe200000018e0 */
[----:B------:R-:W3:Y:S01]  /*1e840*/  MUFU.EX2 R7, R7 ;  /* 0x0000000700077308 */ /* 0x000ee20000000800 */
[----:B------:R-:W4:Y:S06]  /*1e850*/  LDSM.16.MT88.4 R20, [R235+0x8800] ;  /* 0x00880000eb14783b */ /* 0x000f2c0000004200 */
[C---:B------:R-:W-:Y:S03]  /*1e860*/  HMMA.16816.F32 R220, R8.reuse, R16, R220 ;  /* 0x0000001008dc723c */ /* 0x040fe600000018dc */
[----:B------:R-:W5:Y:S04]  /*1e870*/  MUFU.EX2 R34, R34 ;  /* 0x0000002200227308 */ /* 0x000f680000000800 */
[C---:B-1----:R-:W-:Y:S01]  /*1e880*/  F2FP.PACK_AB R16, R117.reuse, R116 ;  /* 0x000000747510723e */ /* 0x042fe200000000ff */
[----:B------:R-:W-:Y:S01]  /*1e890*/  HMMA.16816.F32 R216, R8, R18, R216 ;  /* 0x0000001208d8723c */ /* 0x000fe200000018d8 */
[----:B------:R-:W1:Y:S03]  /*1e8a0*/  LDSM.16.MT88.4 R8, [R234+0x8c00] ;  /* 0x008c0000ea08783b */ /* 0x000e660000004200 */
[----:B------:R-:W-:Y:S01]  /*1e8b0*/  FADD.FTZ R117, R117, R113 ;  /* 0x0000007175757221 */ /* 0x000fe20000010000 */
[----:B------:R-:W4:Y:S03]  /*1e8c0*/  MUFU.EX2 R35, R35 ;  /* 0x0000002300237308 */ /* 0x000f260000000800 */
[----:B--2---:R-:W-:Y:S01]  /*1e8d0*/  FADD.FTZ R117, R6, R117 ;  /* 0x0000007506757221 */ /* 0x004fe20000010000 */
[C---:B---3--:R-:W-:Y:S03]  /*1e8e0*/  F2FP.PACK_AB R18, R7.reuse, R6 ;  /* 0x000000060712723e */ /* 0x048fe600000000ff */
[----:B------:R-:W-:Y:S03]  /*1e8f0*/  FADD.FTZ R7, R7, R117 ;  /* 0x0000007507077221 */ /* 0x000fe60000010000 */
[----:B------:R-:W2:Y:S01]  /*1e900*/  MUFU.EX2 R36, R36 ;  /* 0x0000002400247308 */ /* 0x000ea20000000800 */
[----:B-----5:R-:W-:Y:S09]  /*1e910*/  FADD.FTZ R33, R34, R33 ;  /* 0x0000002122217221 */ /* 0x020ff20000010000 */
[----:B------:R-:W3:Y:S01]  /*1e920*/  MUFU.EX2 R37, R37 ;  /* 0x0000002500257308 */ /* 0x000ee20000000800 */
[C---:B----4-:R-:W-:Y:S01]  /*1e930*/  F2FP.PACK_AB R17, R35.reuse, R34 ;  /* 0x000000222311723e */ /* 0x050fe200000000ff */
[----:B------:R-:W-:Y:S08]  /*1e940*/  FADD.FTZ R35, R35, R33 ;  /* 0x0000002123237221 */ /* 0x000ff00000010000 */
[----:B------:R-:W4:Y:S01]  /*1e950*/  MUFU.EX2 R26, R26 ;  /* 0x0000001a001a7308 */ /* 0x000f220000000800 */
[----:B--2---:R-:W-:Y:S09]  /*1e960*/  FADD.FTZ R35, R36, R35 ;  /* 0x0000002324237221 */ /* 0x004ff20000010000 */
[----:B------:R-:W2:Y:S01]  /*1e970*/  MUFU.EX2 R39, R39 ;  /* 0x0000002700277308 */ /* 0x000ea20000000800 */
[C---:B---3--:R-:W-:Y:S01]  /*1e980*/  F2FP.PACK_AB R19, R37.reuse, R36 ;  /* 0x000000242513723e */ /* 0x048fe200000000ff */
[----:B------:R-:W-:Y:S08]  /*1e990*/  FADD.FTZ R37, R37, R35 ;  /* 0x0000002325257221 */ /* 0x000ff00000010000 */
[----:B------:R-:W3:Y:S01]  /*1e9a0*/  MUFU.EX2 R59, R59 ;  /* 0x0000003b003b7308 */ /* 0x000ee20000000800 */
[C---:B------:R-:W-:Y:S05]  /*1e9b0*/  HMMA.16816.F32 R228, R16.reuse, R12, R228 ;  /* 0x0000000c10e4723c */ /* 0x040fea00000018e4 */
[----:B----4-:R-:W-:Y:S03]  /*1e9c0*/  FADD.FTZ R7, R26, R7 ;  /* 0x000000071a077221 */ /* 0x010fe60000010000 */
[C---:B------:R-:W-:Y:S01]  /*1e9d0*/  HMMA.16816.F32 R224, R16.reuse, R14, R224 ;  /* 0x0000000e10e0723c */ /* 0x040fe200000018e0 */
[----:B------:R-:W4:Y:S01]  /*1e9e0*/  MUFU.EX2 R0, R133 ;  /* 0x0000008500007308 */ /* 0x000f220000000800 */
[----:B------:R-:W5:Y:S02]  /*1e9f0*/  LDSM.16.MT88.4 R12, [R235+0x8c00] ;  /* 0x008c0000eb0c783b */ /* 0x000f640000004200 */
[----:B--2---:R-:W-:Y:S04]  /*1ea00*/  FADD.FTZ R7, R39, R7 ;  /* 0x0000000727077221 */ /* 0x004fe80000010000 */
[C---:B------:R-:W-:Y:S03]  /*1ea10*/  HMMA.16816.F32 R220, R16.reuse, R20, R220 ;  /* 0x0000001410dc723c */ /* 0x040fe600000018dc */
[----:B------:R-:W2:Y:S01]  /*1ea20*/  MUFU.EX2 R38, R38 ;  /* 0x0000002600267308 */ /* 0x000ea20000000800 */
[----:B---3--:R-:W-:Y:S04]  /*1ea30*/  FADD.FTZ R7, R59, R7 ;  /* 0x000000073b077221 */ /* 0x008fe80000010000 */
[----:B------:R-:W-:Y:S05]  /*1ea40*/  HMMA.16816.F32 R216, R16, R22, R216 ;  /* 0x0000001610d8723c */ /* 0x000fea00000018d8 */
[----:B------:R-:W3:Y:S02]  /*1ea50*/  MUFU.EX2 R40, R40 ;  /* 0x0000002800287308 */ /* 0x000ee40000000800 */
[----:B------:R-:W-:Y:S02]  /*1ea60*/  F2FP.PACK_AB R16, R39, R26 ;  /* 0x0000001a2710723e */ /* 0x000fe400000000ff */
[C---:B----4-:R-:W-:Y:S03]  /*1ea70*/  F2FP.PACK_AB R18, R0.reuse, R59 ;  /* 0x0000003b0012723e */ /* 0x050fe600000000ff */
[----:B------:R-:W-:Y:S03]  /*1ea80*/  FADD.FTZ R208, R0, R7 ;  /* 0x0000000700d07221 */ /* 0x000fe60000010000 */
[----:B------:R-:W4:Y:S01]  /*1ea90*/  MUFU.EX2 R2, R130 ;  /* 0x0000008200027308 */ /* 0x000f220000000800 */
[----:B--2---:R-:W-:Y:S09]  /*1eaa0*/  FADD.FTZ R37, R38, R37 ;  /* 0x0000002526257221 */ /* 0x004ff20000010000 */
[----:B------:R-:W2:Y:S01]  /*1eab0*/  MUFU.EX2 R4, R4 ;  /* 0x0000000400047308 */ /* 0x000ea20000000800 */
[C---:B---3--:R-:W-:Y:S01]  /*1eac0*/  F2FP.PACK_AB R17, R40.reuse, R38 ;  /* 0x000000262811723e */ /* 0x048fe200000000ff */
[----:B------:R-:W-:Y:S04]  /*1ead0*/  FADD.FTZ R37, R40, R37 ;  /* 0x0000002528257221 */ /* 0x000fe80000010000 */
[----:B----4-:R-:W-:Y:S01]  /*1eae0*/  FADD.FTZ R37, R2, R37 ;  /* 0x0000002502257221 */ /* 0x010fe20000010000 */
[C---:B--2---:R-:W-:Y:S03]  /*1eaf0*/  F2FP.PACK_AB R19, R4.reuse, R2 ;  /* 0x000000020413723e */ /* 0x044fe600000000ff */
[----:B------:R-:W-:Y:S04]  /*1eb00*/  FADD.FTZ R209, R4, R37 ;  /* 0x0000002504d17221 */ /* 0x000fe80000010000 */
[C---:B-1----:R-:W-:Y:S08]  /*1eb10*/  HMMA.16816.F32 R228, R16.reuse, R8, R228 ;  /* 0x0000000810e4723c */ /* 0x042ff000000018e4 */
[C---:B------:R-:W-:Y:S08]  /*1eb20*/  HMMA.16816.F32 R224, R16.reuse, R10, R224 ;  /* 0x0000000a10e0723c */ /* 0x040ff000000018e0 */
[C---:B-----5:R-:W-:Y:S08]  /*1eb30*/  HMMA.16816.F32 R220, R16.reuse, R12, R220 ;  /* 0x0000000c10dc723c */ /* 0x060ff000000018dc */
[----:B------:R-:W-:Y:S01]  /*1eb40*/  HMMA.16816.F32 R216, R16, R14, R216 ;  /* 0x0000000e10d8723c */ /* 0x000fe200000018d8 */
[----:B------:R-:W-:-:S07]  /*1eb50*/  @P0 BRA `(.L_x_2074) ;  /* 0xffffa87000000947 */ /* 0x000fce000383ffff */
.L_x_2070:
        /* <DEDUP_REMOVED lines=51> */
[C---:B------:R-:W-:Y:S01]  /*1ee90*/  FMUL.FTZ R221, R7.reuse, R221 ;  /* 0x000000dd07dd7220 */ /* 0x040fe20000410000 */
[----:B------:R-:W1:Y:S01]  /*1eea0*/  @P0 MUFU.LG2 R4, R4 ;  /* 0x0000000400040308 */ /* 0x000e620000000c00 */
[----:B------:R-:W-:Y:S01]  /*1eeb0*/  FMUL.FTZ R216, R7, R216 ;  /* 0x000000d807d87220 */ /* 0x000fe20000410000 */
[----:B------:R-:W-:Y:S01]  /*1eec0*/  SHF.L.U32 R9, R9, 0x1, RZ ;  /* 0x0000000109097819 */ /* 0x000fe200000006ff */
[----:B------:R-:W-:Y:S01]  /*1eed0*/  FMUL.FTZ R7, R7, R217 ;  /* 0x000000d907077220 */ /* 0x000fe20000410000 */
[----:B------:R-:W-:Y:S01]  /*1eee0*/  F2FP.PACK_AB R220, R221, R220 ;  /* 0x000000dcdddc723e */ /* 0x000fe200000000ff */
[----:B------:R-:W-:-:S02]  /*1eef0*/  IMAD.MOV.U32 R6, RZ, RZ, -0x10 ;  /* 0xfffffff0ff067424 */ /* 0x000fc400078e00ff */
        /* <DEDUP_REMOVED lines=17> */
[----:B------:R2:W-:Y:S01]  /*1f010*/  STS [R9+0x200], R230 ;  /* 0x000200e609007388 */ /* 0x0005e20000000800 */
[----:B------:R-:W-:Y:S01]  /*1f020*/  ISETP.NE.AND P2, PT, RZ, UR4, PT ;  /* 0x00000004ff007c0c */ /* 0x000fe2000bf45270 */
[----:B-1----:R-:W-:Y:S01]  /*1f030*/  @P0 FMUL.FTZ R4, R4, 0.69314718246459960938 ;  /* 0x3f31721804040820 */ /* 0x002fe20000410000 */
[----:B------:R-:W-:Y:S01]  /*1f040*/  F2FP.PACK_AB R219, R219, R8 ;  /* 0x00000008dbdb723e */ /* 0x000fe200000000ff */
[----:B------:R-:W-:-:S02]  /*1f050*/  IMAD.IADD R8, R9, 0x1, R6 ;  /* 0x0000000109087824 */ /* 0x000fc400078e0206 */
[----:B------:R-:W-:-:S03]  /*1f060*/  IMAD.IADD R6, R6, 0x1, R7 ;  /* 0x0000000106067824 */ /* 0x000fc600078e0207 */
[----:B------:R-:W-:Y:S04]  /*1f070*/  STS [R8], R224 ;  /* 0x000000e008007388 */ /* 0x000fe80000000800 */
[----:B------:R1:W-:Y:S04]  /*1f080*/  STS [R8+0x200], R226 ;  /* 0x000200e208007388 */ /* 0x0003e80000000800 */
[----:B------:R3:W-:Y:S04]  /*1f090*/  STS [R7], R220 ;  /* 0x000000dc07007388 */ /* 0x0007e80000000800 */
[----:B------:R3:W-:Y:S04]  /*1f0a0*/  STS [R7+0x200], R222 ;  /* 0x000200de07007388 */ /* 0x0007e80000000800 */
[----:B------:R3:W-:Y:S01]  /*1f0b0*/  STS [R6], R216 ;  /* 0x000000d806007388 */ /* 0x0007e20000000800 */
[----:B--2---:R-:W-:-:S02]  /*1f0c0*/  IMAD.MOV.U32 R9, RZ, RZ, 0x7f800000 ;  /* 0x7f800000ff097424 */ /* 0x004fc400078e00ff */
[----:B------:R-:W-:Y:S01]  /*1f0d0*/  @P0 FFMA.FTZ R9, R134, c[0x0][0x238], R4 ;  /* 0x00008e0086090a23 */ /* 0x000fe20000010004 */
[----:B------:R3:W-:Y:S01]  /*1f0e0*/  STS [R6+0x200], R219 ;  /* 0x000200db06007388 */ /* 0x0007e20000000800 */
[----:B-1----:R-:W-:Y:S01]  /*1f0f0*/  MOV R8, 0x7f800000 ;  /* 0x7f80000000087802 */ /* 0x002fe20000000f00 */
[----:B------:R-:W-:Y:S01]  /*1f100*/  @P1 FFMA.FTZ R8, R132, c[0x0][0x238], R5 ;  /* 0x00008e0084081a23 */ /* 0x000fe20000010005 */
[----:B------:R-:W-:Y:S05]  /*1f110*/  @!P2 BRA `(.L_x_2075) ;  /* 0x000000900000a947 */ /* 0x000fea0003800000 */
[----:B------:R-:W1:Y:S01]  /*1f120*/  S2UR UR6, SR_CTAID.Y ;  /* 0x00000000000679c3 */ /* 0x000e620000002600 */
[----:B------:R-:W-:Y:S02]  /*1f130*/  ULDC UR4, c[0x0][0x214] ;  /* 0x0000850000047ab9 */ /* 0x000fe40000000800 */
[----:B------:R-:W-:Y:S02]  /*1f140*/  UISETP.NE.AND UP0, UPT, UR9, -0x1, UPT ;  /* 0xffffffff0900788c */ /* 0x000fe4000bf05270 */
[----:B------:R-:W-:-:S03]  /*1f150*/  ULDC UR10, c[0x0][0x234] ;  /* 0x00008d00000a7ab9 */ /* 0x000fc60000000800 */
[----:B------:R-:W2:Y:S01]  /*1f160*/  S2UR UR7, SR_CTAID.Z ;  /* 0x00000000000779c3 */ /* 0x000ea20000002700 */
[----:B-1----:R-:W-:-:S04]  /*1f170*/  UIMAD UR4, UR6, UR4, URZ ;  /* 0x00000004060472a4 */ /* 0x002fc8000f8e023f */
[----:B------:R-:W-:-:S04]  /*1f180*/  USEL UR4, UR4, UR9, !UP0 ;  /* 0x0000000904047287 */ /* 0x000fc8000c000000 */
[----:B--2---:R-:W-:Y:S01]  /*1f190*/  UIMAD UR10, UR7, UR10, UR4 ;  /* 0x0000000a070a72a4 */ /* 0x004fe2000f8e0204 */
[----:B------:R-:W-:Y:S05]  /*1f1a0*/  BRA `(.L_x_2076) ;  /* 0x0000006000007947 */ /* 0x000fea0003800000 */
.L_x_2075:
[----:B------:R-:W1:Y:S01]  /*1f1b0*/  S2UR UR7, SR_CTAID.Z ;  /* 0x00000000000779c3 */ /* 0x000e620000002700 */
[----:B------:R-:W-:Y:S02]  /*1f1c0*/  ULDC UR4, c[0x0][0x1c0] ;  /* 0x0000700000047ab9 */ /* 0x000fe40000000800 */
[----:B------:R-:W-:-:S05]  /*1f1d0*/  ULDC UR10, c[0x0][0x214] ;  /* 0x00008500000a7ab9 */ /* 0x000fca0000000800 */
[----:B------:R-:W1:Y:S02]  /*1f1e0*/  S2UR UR6, SR_CTAID.Y ;  /* 0x00000000000679c3 */ /* 0x000e640000002600 */
[----:B-1----:R-:W-:-:S04]  /*1f1f0*/  UIMAD UR4, UR6, UR4, UR7 ;  /* 0x00000004060472a4 */ /* 0x002fc8000f8e0207 */
[----:B------:R-:W-:Y:S02]  /*1f200*/  UIMAD UR10, UR4, UR10, URZ ;  /* 0x0000000a040a72a4 */ /* 0x000fe4000f8e023f */
.L_x_2076:
[----:B------:R-:W-:Y:S01]  /*1f210*/  BAR.SYNC.DEFER_BLOCKING 0x0 ;  /* 0x0000000000007b1d */ /* 0x000fe20000010000 */
[----:B------:R-:W-:Y:S01]  /*1f220*/  LOP3.LUT R11, R10, 0xffffffe0, RZ, 0xc0, !PT ;  /* 0xffffffe00a0b7812 */ /* 0x000fe200078ec0ff */
[----:B------:R-:W-:Y:S01]  /*1f230*/  UISETP.NE.AND UP0, UPT, UR9, -0x1, UPT ;  /* 0xffffffff0900788c */ /* 0x000fe2000bf05270 */
[----:B------:R-:W-:-:S03]  /*1f240*/  SHF.R.S32.HI R10, RZ, 0x1f, R2 ;  /* 0x0000001fff0a7819 */ /* 0x000fc60000011402 */
[----:B------:R-:W-:Y:S01]  /*1f250*/  ULDC.64 UR4, c[0x0][0x1e8] ;  /* 0x00007a0000047ab9 */ /* 0x000fe20000000a00 */
[----:B------:R-:W-:Y:S01]  /*1f260*/  LEA.HI R10, R10, R2, RZ, 0x5 ;  /* 0x000000020a0a7211 */ /* 0x000fe200078f28ff */
[----:B------:R-:W-:Y:S01]  /*1f270*/  UIMAD.WIDE.U32 UR12, UR9, UR4, URZ ;  /* 0x00000004090c72a5 */ /* 0x000fe2000f8e003f */
[----:B------:R-:W-:Y:S01]  /*1f280*/  IMAD.IADD R11, R3, 0x1, -R11 ;  /* 0x00000001030b7824 */ /* 0x000fe200078e0a0b */
[----:B------:R-:W-:Y:S01]  /*1f290*/  SHF.R.S32.HI R3, RZ, 0x1f, R12 ;  /* 0x0000001fff037819 */ /* 0x000fe2000001140c */
[----:B------:R-:W-:Y:S01]  /*1f2a0*/  BSSY B0, `(.L_x_2077) ;  /* 0x0000024000007945 */ /* 0x000fe20003800000 */
[----:B------:R-:W-:Y:S01]  /*1f2b0*/  LOP3.LUT R10, R10, 0xffffffe0, RZ, 0xc0, !PT ;  /* 0xffffffe00a0a7812 */ /* 0x000fe200078ec0ff */
[----:B------:R-:W-:Y:S01]  /*1f2c0*/  UIMAD UR11, UR9, UR5, UR13 ;  /* 0x00000005090b72a4 */ /* 0x000fe2000f8e020d */
[----:B------:R-:W-:Y:S01]  /*1f2d0*/  LOP3.LUT P0, RZ, R11, 0x3, RZ, 0xc0, !PT ;  /* 0x000000030bff7812 */ /* 0x000fe2000780c0ff */
[----:B------:R-:W-:Y:S01]  /*1f2e0*/  USHF.R.S32.HI UR9, URZ, 0x1f, UR6 ;  /* 0x0000001f3f097899 */ /* 0x000fe20008011406 */
[----:B------:R-:W-:Y:S01]  /*1f2f0*/  LEA.HI R3, R3, R12, RZ, 0x2 ;  /* 0x0000000c03037211 */ /* 0x000fe200078f10ff */
[----:B------:R-:W-:Y:S01]  /*1f300*/  IMAD.IADD R10, R2, 0x1, -R10 ;  /* 0x00000001020a7824 */ /* 0x000fe200078e0a0a */
[----:B------:R-:W-:-:S02]  /*1f310*/  ULDC.64 UR4, c[0x0][0x1e0] ;  /* 0x0000780000047ab9 */ /* 0x000fc40000000a00 */
[----:B------:R-:W-:Y:S01]  /*1f320*/  UIMAD UR9, UR9, UR4, URZ ;  /* 0x00000004090972a4 */ /* 0x000fe2000f8e023f */
[----:B------:R-:W-:Y:S01]  /*1f330*/  LOP3.LUT R3, R3, 0xffffffc, RZ, 0xc0, !PT ;  /* 0x0ffffffc03037812 */ /* 0x000fe200078ec0ff */
[----:B------:R-:W-:Y:S01]  /*1f340*/  UIMAD.WIDE.U32 UR14, UR6, UR4, URZ ;  /* 0x00000004060e72a5 */ /* 0x000fe2000f8e003f */
[----:B------:R-:W-:Y:S01]  /*1f350*/  SHF.R.S32.HI R2, RZ, 0x1f, R10 ;  /* 0x0000001fff027819 */ /* 0x000fe2000001140a */
[----:B---3--:R1:W2:Y:S01]  /*1f360*/  LDS.128 R4, [R213] ;  /* 0x00000000d5047984 */ /* 0x0082a20000000c00 */
[----:B------:R-:W-:Y:S01]  /*1f370*/  UIMAD UR5, UR6, UR5, UR9 ;  /* 0x00000005060572a4 */ /* 0x000fe2000f8e0209 */
[----:B------:R-:W-:Y:S01]  /*1f380*/  IMAD.IADD R3, R12, 0x1, -R3 ;  /* 0x000000010c037824 */ /* 0x000fe200078e0a03 */
[----:B------:R-:W-:Y:S01]  /*1f390*/  LEA.HI R2, R2, R10, RZ, 0x2 ;  /* 0x0000000a02027211 */ /* 0x000fe200078f10ff */
[----:B------:R1:W3:Y:S01]  /*1f3a0*/  LDS.128 R16, [R213+0x800] ;  /* 0x00080000d5107984 */ /* 0x0002e20000000c00 */
[----:B------:R-:W-:Y:S02]  /*1f3b0*/  USEL UR12, UR14, UR12, !UP0 ;  /* 0x0000000c0e0c7287 */ /* 0x000fe4000c000000 */
[----:B------:R-:W-:Y:S01]  /*1f3c0*/  SHF.R.S32.HI R2, RZ, 0x2, R2 ;  /* 0x00000002ff027819 */ /* 0x000fe20000011402 */
[----:B------:R-:W-:-:S03]  /*1f3d0*/  @!UP0 UIADD3 UR11, UR15, UR5, URZ ;  /* 0x000000050f0b8290 */ /* 0x000fc6000fffe03f */
[----:B------:R-:W-:Y:S01]  /*1f3e0*/  ULDC.64 UR14, c[0x0][0x118] ;  /* 0x00004600000e7ab9 */ /* 0x000fe20000000a00 */
[----:B------:R-:W-:Y:S01]  /*1f3f0*/  IMAD R10, R3, 0x10, R2 ;  /* 0x00000010030a7824 */ /* 0x000fe200078e0202 */
[----:B------:R-:W-:Y:S05]  /*1f400*/  @P0 BRA `(.L_x_2078) ;  /* 0x000000d000000947 */ /* 0x000fea0003800000 */
[----:B------:R-:W4:Y:S01]  /*1f410*/  S2UR UR4, SR_CTAID.X ;  /* 0x00000000000479c3 */ /* 0x000f220000002500 */
[C---:B------:R-:W-:Y:S01]  /*1f420*/  IADD3 R3, R10.reuse, 0x8, RZ ;  /* 0x000000080a037810 */ /* 0x040fe20007ffe0ff */
[----:B----4-:R-:W-:Y:S02]  /*1f430*/  ULEA UR6, UR4, UR10, 0x6 ;  /* 0x0000000a04067291 */ /* 0x010fe4000f8e303f */
[----:B------:R-:W-:Y:S02]  /*1f440*/  UIMAD UR4, UR4, -0x40, UR8 ;  /* 0xffffffc0040478a4 */ /* 0x000fe4000f8e0208 */
[----:B------:R-:W-:Y:S02]  /*1f450*/  USHF.R.S32.HI UR5, URZ, 0x1f, UR6 ;  /* 0x0000001f3f057899 */ /* 0x000fe40008011406 */
[----:B------:R-:W-:-:S02]  /*1f460*/  IADD3 R2, P0, R10, UR6, RZ ;  /* 0x000000060a027c10 */ /* 0x000fc4000ff1e0ff */
[C---:B------:R-:W-:Y:S02]  /*1f470*/  ISETP.GE.AND P2, PT, R10.reuse, UR4, PT ;  /* 0x000000040a007c0c */ /* 0x040fe4000bf46270 */
[----:B------:R-:W-:Y:S02]  /*1f480*/  ISETP.GE.AND P1, PT, R3, UR4, PT ;  /* 0x0000000403007c0c */ /* 0x000fe4000bf26270 */
[----:B------:R-:W-:Y:S02]  /*1f490*/  LEA.HI.X.SX32 R10, R10, UR5, 0x1, P0 ;  /* 0x000000050a0a7c11 */ /* 0x000fe400080f0eff */
[----:B------:R-:W-:-:S04]  /*1f4a0*/  LEA R12, P0, R2, c[0x0][0x200], 0x2 ;  /* 0x00008000020c7a11 */ /* 0x000fc800078010ff */
[----:B------:R-:W-:-:S05]  /*1f4b0*/  LEA.HI.X R13, R2, c[0x0][0x204], R10, 0x2, P0 ;  /* 0x00008100020d7a11 */ /* 0x000fca00000f140a */
[----:B------:R4:W-:Y:S04]  /*1f4c0*/  @!P2 STG.E [R12.64], R8 ;  /* 0x000000080c00a986 */ /* 0x0009e8000c10190e */
[----:B------:R4:W-:Y:S02]  /*1f4d0*/  @!P1 STG.E [R12.64+0x20], R9 ;  /* 0x000020090c009986 */ /* 0x0009e4000c10190e */
.L_x_2078:
[----:B------:R-:W-:Y:S05]  /*1f4e0*/  BSYNC B0 ;  /* 0x0000000000007941 */ /* 0x000fea0003800000 */
.L_x_2077:
[----:B------:R-:W5:Y:S01]  /*1f4f0*/  S2R R3, SR_CTAID.X ;  /* 0x0000000000037919 */ /* 0x000f620000002500 */
[--C-:B----4-:R-:W-:Y:S01]  /*1f500*/  SHF.R.S32.HI R9, RZ, 0x1f, R188.reuse ;  /* 0x0000001fff097819 */ /* 0x110fe200000114bc */
[----:B------:R-:W-:Y:S01]  /*1f510*/  IMAD.MOV.U32 R8, RZ, RZ, R188 ;  /* 0x000000ffff087224 */ /* 0x000fe200078e00bc */
[----:B------:R-:W-:Y:S01]  /*1f520*/  ISETP.GE.AND P1, PT, R188, c[0x0][0x220], PT ;  /* 0x00008800bc007a0c */ /* 0x000fe20003f26270 */
[----:B------:R-:W-:Y:S01]  /*1f530*/  USHF.R.S32.HI UR6, URZ, 0x1f, UR7 ;  /* 0x0000001f3f067899 */ /* 0x000fe20008011407 */
[----:B------:R-:W-:Y:S01]  /*1f540*/  IMAD.U32 R10, RZ, RZ, UR7 ;  /* 0x00000007ff0a7e24 */ /* 0x000fe2000f8e00ff */
[----:B------:R-:W-:Y:S01]  /*1f550*/  ULDC.64 UR4, c[0x0][0x1f0] ;  /* 0x00007c0000047ab9 */ /* 0x000fe20000000a00 */
[----:B------:R-:W-:Y:S01]  /*1f560*/  BSSY B0, `(.L_x_2079) ;  /* 0x0000018000007945 */ /* 0x000fe20003800000 */
[----:B------:R-:W-:-:S04]  /*1f570*/  UIMAD UR4, UR6, UR4, URZ ;  /* 0x00000004060472a4 */ /* 0x000fc8000f8e023f */
[----:B------:R-:W-:Y:S01]  /*1f580*/  UIMAD UR4, UR7, UR5, UR4 ;  /* 0x00000005070472a4 */ /* 0x000fe2000f8e0204 */
[----:B-----5:R-:W-:-:S04]  /*1f590*/  IMAD.SHL.U32 R3, R3, 0x40, RZ ;  /* 0x0000004003037824 */ /* 0x020fc800078e00ff */
[----:B------:R-:W-:Y:S01]  /*1f5a0*/  IMAD.WIDE.U32 R8, R3, c[0x0][0x1e8], R8 ;  /* 0x00007a0003087a25 */ /* 0x000fe200078e0008 */
[----:B------:R-:W-:-:S04]  /*1f5b0*/  SHF.R.S32.HI R2, RZ, 0x1f, R3 ;  /* 0x0000001fff027819 */ /* 0x000fc80000011403 */
[----:B------:R-:W-:Y:S01]  /*1f5c0*/  IADD3 R12, P0, R8, UR12, RZ ;  /* 0x0000000c080c7c10 */ /* 0x000fe2000ff1e0ff */
[----:B------:R-:W-:Y:S01]  /*1f5d0*/  IMAD R2, R2, c[0x0][0x1e8], RZ ;  /* 0x00007a0002027a24 */ /* 0x000fe200078e02ff */
[----:B------:R-:W-:-:S03]  /*1f5e0*/  IADD3 R8, -R3, UR8, RZ ;  /* 0x0000000803087c10 */ /* 0x000fc6000fffe1ff */
[----:B------:R-:W-:-:S05]  /*1f5f0*/  IMAD R2, R3, c[0x0][0x1ec], R2 ;  /* 0x00007b0003027a24 */ /* 0x000fca00078e0202 */
[----:B------:R-:W-:Y:S02]  /*1f600*/  IADD3.X R13, R9, UR11, R2, P0, !PT ;  /* 0x0000000b090d7c10 */ /* 0x000fe400087fe402 */
[----:B------:R-:W-:Y:S02]  /*1f610*/  ISETP.GE.OR P0, PT, R0, R8, P1 ;  /* 0x000000080000720c */ /* 0x000fe40000f06670 */
[----:B------:R-:W-:Y:S01]  /*1f620*/  SHF.R.S32.HI R2, RZ, 0x1f, R0 ;  /* 0x0000001fff027819 */ /* 0x000fe20000011400 */
[----:B------:R-:W-:-:S05]  /*1f630*/  IMAD.WIDE.U32 R10, R10, c[0x0][0x1f0], R12 ;  /* 0x00007c000a0a7a25 */ /* 0x000fca00078e000c */
[----:B------:R-:W-:-:S05]  /*1f640*/  IADD3 R13, R11, UR4, RZ ;  /* 0x000000040b0d7c10 */ /* 0x000fca000fffe0ff */
        /* <DEDUP_REMOVED lines=9> */
.L_x_2080:
[----:B------:R-:W-:Y:S05]  /*1f6e0*/  BSYNC B0 ;  /* 0x0000000000007941 */ /* 0x000fea0003800000 */
.L_x_2079:
[----:B------:R-:W-:-:S04]  /*1f6f0*/  IADD3 R3, R0, 0x20, RZ ;  /* 0x0000002000037810 */ /* 0x000fc80007ffe0ff */
[----:B------:R-:W-:-:S13]  /*1f700*/  ISETP.GE.OR P0, PT, R3, R8, P1 ;  /* 0x000000080300720c */ /* 0x000fda0000f06670 */
[----:B------:R-:W-:Y:S05]  /*1f710*/  @P0 EXIT ;  /* 0x000000000000094d */ /* 0x000fea0003800000 */
[----:B------:R-:W-:Y:S01]  /*1f720*/  IADD3 R0, P0, R0, 0x20, RZ ;  /* 0x0000002000007810 */ /* 0x000fe20007f1e0ff */
[----:B--2---:R-:W-:Y:S01]  /*1f730*/  IMAD.MOV.U32 R4, RZ, RZ, R10 ;  /* 0x000000ffff047224 */ /* 0x004fe200078e000a */
        /* <DEDUP_REMOVED lines=10> */
.L_x_2081:
        /* <DEDUP_REMOVED lines=10> */
.L_x_5208:


//--------------------- .text._ZN5flash24flash_fwd_splitkv_kernelI23Flash_fwd_kernel_traitsILi32ELi64ELi256ELi4ELb0ELb0EN7cutlass6half_tE19Flash_kernel_traitsILi32ELi64ELi256ELi4ES3_EELb1ELb0ELb1ELb0ELb0ELb1ELb0ELb1EEEvNS_16Flash_fwd_paramsE --------------------------
	.section	.text._ZN5flash24flash_fwd_splitkv_kernelI23Flash_fwd_kernel_traitsILi32ELi64ELi256ELi4ELb0ELb0EN7cutlass6half_tE19Flash_kernel_traitsILi32ELi64ELi256ELi4ES3_EELb1ELb0ELb1ELb0ELb0ELb1ELb0ELb1EEEvNS_16Flash_fwd_paramsE,"ax",@progbits
	.sectioninfo	@"SHI_REGISTERS=255"
	.align	128
        .global         _ZN5flash24flash_fwd_splitkv_kernelI23Flash_fwd_kernel_traitsILi32ELi64ELi256ELi4ELb0ELb0EN7cutlass6half_tE19Flash_kernel_traitsILi32ELi64ELi256ELi4ES3_EELb1ELb0ELb1ELb0ELb0ELb1ELb0ELb1EEEvNS_16Flash_fwd_paramsE
        .type           _ZN5flash24flash_fwd_splitkv_kernelI23Flash_fwd_kernel_traitsILi32ELi64ELi256ELi4ELb0ELb0EN7cutlass6half_tE19Flash_kernel_traitsILi32ELi64ELi256ELi4ES3_EELb1ELb0ELb1ELb0ELb0ELb1ELb0ELb1EEEvNS_16Flash_fwd_paramsE,@function
        .size           _ZN5flash24flash_fwd_splitkv_kernelI23Flash_fwd_kernel_traitsILi32ELi64ELi256ELi4ELb0ELb0EN7cutlass6half_tE19Flash_kernel_traitsILi32ELi64ELi256ELi4ES3_EELb1ELb0ELb1ELb0ELb0ELb1ELb0ELb1EEEvNS_16Flash_fwd_paramsE,(.L_x_5209 - _ZN5flash24flash_fwd_splitkv_kernelI23Flash_fwd_kernel_traitsILi32ELi64ELi256ELi4ELb0ELb0EN7cutlass6half_tE19Flash_kernel_traitsILi32ELi64ELi256ELi4ES3_EELb1ELb0ELb1ELb0ELb0ELb1ELb0ELb1EEEvNS_16Flash_fwd_paramsE)
        .other          _ZN5flash24flash_fwd_splitkv_kernelI23Flash_fwd_kernel_traitsILi32ELi64ELi256ELi4ELb0ELb0EN7cutlass6half_tE19Flash_kernel_traitsILi32ELi64ELi256ELi4ES3_EELb1ELb0ELb1ELb0ELb0ELb1ELb0ELb1EEEvNS_16Flash_fwd_paramsE,@"STO_CUDA_ENTRY STV_DEFAULT"
_ZN5flash24flash_fwd_splitkv_kernelI23Flash_fwd_kernel_traitsILi32ELi64ELi256ELi4ELb0ELb0EN7cutlass6half_tE19Flash_kernel_traitsILi32ELi64ELi256ELi4ES3_EELb1ELb0ELb1ELb0ELb0ELb1ELb0ELb1EEEvNS_16Flash_fwd_paramsE:
.text._ZN5flash24flash_fwd_splitkv_kernelI23Flash_fwd_kernel_traitsILi32ELi64ELi256ELi4ELb0ELb0EN7cutlass6half_tE19Flash_kernel_traitsILi32ELi64ELi256ELi4ES3_EELb1ELb0ELb1ELb0ELb0ELb1ELb0ELb1EEEvNS_16Flash_fwd_paramsE:
        /* <DEDUP_REMOVED lines=21> */
[----:B------:R-:W2:Y:S04]  /*0150*/  @P0 LDG.E R4, [R8.64] ;  /* 0x0000000608040981 */ /* 0x000ea8000c1e1900 */
[----:B------:R-:W3:Y:S01]  /*0160*/  @P0 LDG.E R0, [R8.64+0x4] ;  /* 0x0000040608000981 */ /* 0x000ee2000c1e1900 */
[----:B------:R-:W-:Y:S01]  /*0170*/  PLOP3.LUT P1, PT, PT, PT, UP0, 0x80, 0x0 ;  /* 0x000000000000781c */ /* 0x000fe20003f2f008 */
[----:B------:R-:W-:Y:S02]  /*0180*/  UIMAD.WIDE UR8, UR20, UR18, UR8 ;  /* 0x00000012140872a5 */ /* 0x000fe4000f8e0208 */
[----:B------:R-:W-:-:S04]  /*0190*/  UIMAD.WIDE UR4, UR20, UR18, UR4 ;  /* 0x00000012140472a5 */ /* 0x000fc8000f8e0204 */
[----:B------:R-:W-:Y:S02]  /*01a0*/  IMAD.U32 R6, RZ, RZ, UR8 ;  /* 0x00000008ff067e24 */ /* 0x000fe4000f8e00ff */
[----:B------:R-:W-:Y:S02]  /*01b0*/  IMAD.U32 R7, RZ, RZ, UR9 ;  /* 0x00000009ff077e24 */ /* 0x000fe4000f8e00ff */
[----:B------:R-:W-:Y:S02]  /*01c0*/  IMAD.U32 R140, RZ, RZ, UR4 ;  /* 0x00000004ff8c7e24 */ /* 0x000fe4000f8e00ff */
[----:B------:R-:W-:Y:S01]  /*01d0*/  IMAD.U32 R141, RZ, RZ, UR5 ;  /* 0x00000005ff8d7e24 */ /* 0x000fe2000f8e00ff */
[----:B------:R-:W4:Y:S04]  /*01e0*/  @!P1 LDG.E R3, [R6.64] ;  /* 0x0000000606039981 */ /* 0x000f28000c1e1900 */
        /* <DEDUP_REMOVED lines=13> */
[----:B----4-:R3:W4:Y:S08]  /*02c0*/  @!P1 R2UR UR21, R3 ;  /* 0x00000000031593c2 */ /* 0x01073000000e0000 */
[----:B-----5:R3:W1:Y:S01]  /*02d0*/  @P4 R2UR UR13, R2 ;  /* 0x00000000020d43c2 */ /* 0x02066200000e0000 */
[----:B--2---:R-:W-:-:S07]  /*02e0*/  @UP1 UIADD3 UR8, UR8, -UR9, URZ ;  /* 0x8000000908081290 */ /* 0x004fce000fffe03f */
[----:B------:R-:W-:Y:S01]  /*02f0*/  @!UP1 ULDC UR8, c[0x0][0x214] ;  /* 0x0000850000089ab9 */ /* 0x000fe20000000800 */
[----:B-1-34-:R-:W-:Y:S05]  /*0300*/  @!P0 BRA `(.L_x_2082) ;  /* 0x0000007000008947 */ /* 0x01afea0003800000 */
[----:B------:R-:W-:-:S13]  /*0310*/  PLOP3.LUT P0, PT, PT, PT, UP2, 0x80, 0x0 ;  /* 0x000000000000781c */ /* 0x000fda0003f0f028 */
[----:B------:R-:W2:Y:S04]  /*0320*/  @P0 LDG.E R0, [R6.64+0x4] ;  /* 0x0000040606000981 */ /* 0x000ea8000c1e1900 */
[----:B------:R-:W3:Y:S01]  /*0330*/  @!P0 LDG.E R2, [R6.64] ;  /* 0x0000000606028981 */ /* 0x000ee2000c1e1900 */
[----:B--2---:R-:W1:Y:S02]  /*0340*/  @P0 R2UR UR17, R0 ;  /* 0x00000000001103c2 */ /* 0x004e6400000e0000 */
[----:B-1----:R-:W-:-:S11]  /*0350*/  @UP2 UIADD3 UR17, UR17, -UR21, URZ ;  /* 0x8000001511112290 */ /* 0x002fd6000fffe03f */
[----:B---3--:R1:W2:Y:S02]  /*0360*/  @!P0 R2UR UR17, R2 ;  /* 0x00000000021183c2 */ /* 0x0082a400000e0000 */
[----:B-12---:R-:W-:Y:S05]  /*0370*/  BRA `(.L_x_2083) ;  /* 0x0000001000007947 */ /* 0x006fea0003800000 */
.L_x_2082:
[----:B------:R-:W-:Y:S02]  /*0380*/  ULDC UR17, c[0x0][0x218] ;  /* 0x0000860000117ab9 */ /* 0x000fe40000000800 */
.L_x_2083:
        /* <DEDUP_REMOVED lines=49> */
[----:B------:R-:W-:Y:S01]  /*06a0*/  IMAD.U32 R5, RZ, RZ, UR11 ;  /* 0x0000000bff057e24 */ /* 0x000fe2000f8e00ff */
[----:B------:R-:W-:Y:S01]  /*06b0*/  ULDC.64 UR12, c[0x0][0x1e0] ;  /* 0x00007800000c7ab9 */ /* 0x000fe20000000a00 */
[----:B------:R-:W-:Y:S01]  /*06c0*/  LOP3.LUT R0, R3, 0xfffffffc, RZ, 0xc0, !PT ;  /* 0xfffffffc03007812 */ /* 0x000fe200078ec0ff */
[----:B------:R-:W-:Y:S01]  /*06d0*/  UIADD3 UR8, -UR11, UR8, URZ ;  /* 0x000000080b087290 */ /* 0x000fe2000fffe13f */
[----:B------:R-:W-:Y:S01]  /*06e0*/  SHF.R.S32.HI R3, RZ, 0x2, R3 ;  /* 0x00000002ff037819 */ /* 0x000fe20000011403 */
[----:B------:R-:W-:Y:S01]  /*06f0*/  BSSY B0, `(.L_x_2085) ;  /* 0x0000028000007945 */ /* 0x000fe20003800000 */
[----:B------:R-:W-:Y:S01]  /*0700*/  @UP0 UIMAD.WIDE.U32 UR18, UR9, UR4, URZ ;  /* 0x00000004091202a5 */ /* 0x000fe2000f8e003f */
[----:B------:R-:W-:Y:S01]  /*0710*/  IMAD.IADD R57, R57, 0x1, -R0 ;  /* 0x0000000139397824 */ /* 0x000fe200078e0a00 */
[----:B------:R-:W-:Y:S01]  /*0720*/  @!UP0 UIMAD UR14, UR14, UR12, URZ ;  /* 0x0000000c0e0e82a4 */ /* 0x000fe2000f8e023f */
[----:B------:R-:W-:Y:S01]  /*0730*/  SHF.R.S32.HI R2, RZ, 0x1f, R3 ;  /* 0x0000001fff027819 */ /* 0x000fe20000011403 */
[----:B------:R-:W-:Y:S01]  /*0740*/  @UP0 UIMAD UR9, UR9, UR5, UR19 ;  /* 0x00000005090902a4 */ /* 0x000fe2000f8e0213 */
[----:B------:R-:W-:Y:S01]  /*0750*/  IMAD.SHL.U32 R8, R57, 0x8, RZ ;  /* 0x0000000839087824 */ /* 0x000fe200078e00ff */
[----:B------:R-:W-:-:S02]  /*0760*/  @!UP0 UIMAD.WIDE.U32 UR22, UR20, UR12, URZ ;  /* 0x0000000c141682a5 */ /* 0x000fc4000f8e003f */
[----:B------:R-:W-:Y:S02]  /*0770*/  ULDC.64 UR4, c[0x0][0x1e8] ;  /* 0x00007a0000047ab9 */ /* 0x000fe40000000a00 */
[----:B------:R-:W-:Y:S01]  /*0780*/  UIMAD UR4, UR10, UR4, URZ ;  /* 0x000000040a0472a4 */ /* 0x000fe2000f8e023f */
[--C-:B------:R-:W-:Y:S01]  /*0790*/  SHF.R.S32.HI R9, RZ, 0x1f, R8.reuse ;  /* 0x0000001fff097819 */ /* 0x100fe20000011408 */
[----:B------:R-:W-:Y:S01]  /*07a0*/  @!UP0 UIMAD UR13, UR20, UR13, UR14 ;  /* 0x0000000d140d82a4 */ /* 0x000fe2000f8e020e */
[----:B------:R-:W-:Y:S01]  /*07b0*/  ISETP.GE.AND P1, PT, R8, c[0x0][0x220], PT ;  /* 0x0000880008007a0c */ /* 0x000fe20003f26270 */
[----:B------:R-:W-:Y:S02]  /*07c0*/  UIMAD UR10, UR11, UR5, UR4 ;  /* 0x000000050b0a72a4 */ /* 0x000fe4000f8e0204 */
[----:B------:R-:W-:Y:S01]  /*07d0*/  IMAD.WIDE.U32 R6, R5, c[0x0][0x1e8], R8 ;  /* 0x00007a0005067a25 */ /* 0x000fe200078e0008 */
[----:B------:R-:W-:Y:S02]  /*07e0*/  @!UP0 UIADD3 UR9, UR23, UR13, URZ ;  /* 0x0000000d17098290 */ /* 0x000fe4000fffe03f */
[----:B------:R-:W-:Y:S01]  /*07f0*/  @!UP0 UMOV UR18, UR22 ;  /* 0x0000001600128c82 */ /* 0x000fe20008000000 */
[----:B------:R-:W-:Y:S01]  /*0800*/  IMAD.U32 R0, RZ, RZ, UR10 ;  /* 0x0000000aff007e24 */ /* 0x000fe2000f8e00ff */
[----:B------:R-:W-:Y:S01]  /*0810*/  USHF.R.S32.HI UR12, URZ, 0x1f, UR16 ;  /* 0x0000001f3f0c7899 */ /* 0x000fe20008011410 */
[----:B------:R-:W-:Y:S01]  /*0820*/  IADD3 R6, P0, R6, UR18, RZ ;  /* 0x0000001206067c10 */ /* 0x000fe2000ff1e0ff */
[----:B------:R-:W-:-:S02]  /*0830*/  ULDC.64 UR4, c[0x0][0x1f0] ;  /* 0x00007c0000047ab9 */ /* 0x000fc40000000a00 */
[----:B------:R-:W-:Y:S01]  /*0840*/  UIMAD UR4, UR12, UR4, URZ ;  /* 0x000000040c0472a4 */ /* 0x000fe2000f8e023f */
[----:B------:R-:W-:Y:S02]  /*0850*/  IADD3.X R7, R7, UR9, R0, P0, !PT ;  /* 0x0000000907077c10 */ /* 0x000fe400087fe400 */
[----:B------:R-:W-:Y:S01]  /*0860*/  ISETP.GE.OR P0, PT, R3, UR8, P1 ;  /* 0x0000000803007c0c */ /* 0x000fe20008f06670 */
[----:B------:R-:W-:Y:S02]  /*0870*/  UIMAD UR5, UR16, UR5, UR4 ;  /* 0x00000005100572a4 */ /* 0x000fe4000f8e0204 */
[----:B-1----:R-:W-:Y:S01]  /*0880*/  IMAD.WIDE.U32 R4, R4, c[0x0][0x1f0], R6 ;  /* 0x00007c0004047a25 */ /* 0x002fe200078e0006 */
[----:B------:R-:W-:Y:S02]  /*0890*/  ULDC UR4, c[0x0][0x1c0] ;  /* 0x0000700000047ab9 */ /* 0x000fe40000000800 */
[----:B------:R-:W-:Y:S02]  /*08a0*/  UIMAD UR16, UR20, UR4, UR16 ;  /* 0x00000004141072a4 */ /* 0x000fe4000f8e0210 */
[----:B------:R-:W-:Y:S01]  /*08b0*/  IADD3 R7, R5, UR5, RZ ;  /* 0x0000000505077c10 */ /* 0x000fe2000fffe0ff */
[----:B------:R-:W-:-:S02]  /*08c0*/  ULDC UR4, c[0x0][0x214] ;  /* 0x0000850000047ab9 */ /* 0x000fc40000000800 */
[----:B------:R-:W-:Y:S02]  /*08d0*/  UIMAD UR4, UR16, UR4, UR11 ;  /* 0x00000004100472a4 */ /* 0x000fe4000f8e020b */
        /* <DEDUP_REMOVED lines=9> */
.L_x_2086:
[----:B------:R-:W-:Y:S05]  /*0970*/  BSYNC B0 ;  /* 0x0000000000007941 */ /* 0x000fea0003800000 */
.L_x_2085:
        /* <DEDUP_REMOVED lines=15> */
.L_x_2088:
[----:B------:R-:W-:Y:S05]  /*0a70*/  BSYNC B0 ;  /* 0x0000000000007941 */ /* 0x000fea0003800000 */
.L_x_2087:
[----:B------:R-:W-:-:S04]  /*0a80*/  ISETP.NE.AND P0, PT, R57, RZ, PT ;  /* 0x000000ff3900720c */ /* 0x000fc80003f05270 */
[C---:B------:R-:W-:Y:S02]  /*0a90*/  ISETP.GE.OR P1, PT, R3.reuse, UR8, P0 ;  /* 0x0000000803007c0c */ /* 0x040fe40008726670 */
[----:B------:R-:W-:Y:S01]  /*0aa0*/  IADD3 R0, P0, R3, UR4, RZ ;  /* 0x0000000403007c10 */ /* 0x000fe2000ff1e0ff */
[----:B------:R-:W-:-:S05]  /*0ab0*/  IMAD.U32 R3, RZ, RZ, UR4 ;  /* 0x00000004ff037e24 */ /* 0x000fca000f8e00ff */
[----:B------:R-:W-:Y:S02]  /*0ac0*/  LEA.HI.X.SX32 R3, R3, R2, 0x1, P0 ;  /* 0x0000000203037211 */ /* 0x000fe400000f0eff */
[----:B------:R-:W-:-:S03]  /*0ad0*/  LEA R2, P0, R0, c[0x0][0x200], 0x2 ;  /* 0x0000800000027a11 */ /* 0x000fc600078010ff */
[----:B--2---:R-:W-:Y:S01]  /*0ae0*/  @!P1 IMAD.MOV.U32 R5, RZ, RZ, 0x7f800000 ;  /* 0x7f800000ff059424 */ /* 0x004fe200078e00ff */
[----:B------:R-:W-:Y:S02]  /*0af0*/  LEA.HI.X R3, R0, c[0x0][0x204], R3, 0x2, P0 ;  /* 0x0000810000037a11 */ /* 0x000fe400000f1403 */
[----:B------:R-:W-:-:S03]  /*0b00*/  ISETP.NE.OR P0, PT, R57, RZ, P2 ;  /* 0x000000ff3900720c */ /* 0x000fc60001705670 */
[----:B------:R2:W-:Y:S10]  /*0b10*/  @!P1 STG.E [R2.64], R5 ;  /* 0x0000000502009986 */ /* 0x0005f4000c101906 */
[----:B------:R-:W-:Y:S05]  /*0b20*/  @P0 EXIT ;  /* 0x000000000000094d */ /* 0x000fea0003800000 */
[----:B--2---:R-:W-:-:S05]  /*0b30*/  MOV R5, 0x7f800000 ;  /* 0x7f80000000057802 */ /* 0x004fca0000000f00 */
[----:B------:R-:W-:Y:S01]  /*0b40*/  STG.E [R2.64+0x80], R5 ;  /* 0x0000800502007986 */ /* 0x000fe2000c101906 */
[----:B------:R-:W-:Y:S05]  /*0b50*/  EXIT ;  /* 0x000000000000794d */ /* 0x000fea0003800000 */
.L_x_2084:
        /* <DEDUP_REMOVED lines=34> */
[----:B------:R-:W-:-:S04]  /*0d80*/  ULDC UR19, c[0x0][0x1c8] ;  /* 0x0000720000137ab9 */ /* 0x000fc80000000800 */
[----:B-1----:R-:W1:Y:S01]  /*0d90*/  MUFU.RCP R6, R4 ;  /* 0x0000000400067308 */ /* 0x002e620000001000 */
[----:B------:R-:W-:Y:S01]  /*0da0*/  ULDC.64 UR4, c[0x0][0x180] ;  /* 0x0000600000047ab9 */ /* 0x000fe20000000a00 */
        /* <DEDUP_REMOVED lines=21> */
[----:B------:R-:W2:Y:S01]  /*0f00*/  LDG.E R2, [R12.64] ;  /* 0x000000060c027981 */ /* 0x000ea2000c1e1900 */
[----:B------:R-:W-:Y:S01]  /*0f10*/  IABS R4, c[0x0][0x1c8] ;  /* 0x0000720000047a13 */ /* 0x000fe20000000000 */
[----:B------:R-:W-:Y:S02]  /*0f20*/  ULOP3.LUT UR19, UR16, UR19, URZ, 0x3c, !UPT ;  /* 0x0000001310137292 */ /* 0x000fe4000f8e3c3f */
[----:B------:R-:W1:Y:S01]  /*0f30*/  S2R R0, SR_CTAID.Z ;  /* 0x0000000000007919 */ /* 0x000e620000002700 */
[----:B------:R-:W3:Y:S08]  /*0f40*/  I2F.RP R10, R4 ;  /* 0x00000004000a7306 */ /* 0x000ef00000209400 */
[----:B---3--:R-:W3:Y:S01]  /*0f50*/  MUFU.RCP R8, R10 ;  /* 0x0000000a00087308 */ /* 0x008ee20000001000 */
[----:B-1----:R-:W-:-:S04]  /*0f60*/  IABS R0, R0 ;  /* 0x0000000000007213 */ /* 0x002fc80000000000 */
[----:B------:R-:W-:Y:S02]  /*0f70*/  MOV R6, R0 ;  /* 0x0000000000067202 */ /* 0x000fe40000000f00 */
[----:B---3--:R-:W-:-:S04]  /*0f80*/  IADD3 R8, R8, 0xffffffe, RZ ;  /* 0x0ffffffe08087810 */ /* 0x008fc80007ffe0ff */
[----:B------:R-:W1:Y:S02]  /*0f90*/  F2I.FTZ.U32.TRUNC.NTZ R9, R8 ;  /* 0x0000000800097305 */ /* 0x000e64000021f000 */
[----:B-1----:R-:W-:Y:S02]  /*0fa0*/  IMAD.MOV R3, RZ, RZ, -R9 ;  /* 0x000000ffff037224 */ /* 0x002fe400078e0a09 */
        /* <DEDUP_REMOVED lines=9> */
[----:B------:R-:W-:Y:S02]  /*1040*/  ISETP.LE.AND P0, PT, RZ, UR19, PT ;  /* 0x00000013ff007c0c */ /* 0x000fe4000bf03270 */
[----:B------:R-:W-:Y:S02]  /*1050*/  ISETP.GE.U32.AND P1, PT, R3, R4, PT ;  /* 0x000000040300720c */ /* 0x000fe40003f26070 */
[----:B------:R-:W-:-:S05]  /*1060*/  IADD3 R4, -R7, RZ, RZ ;  /* 0x000000ff07047210 */ /* 0x000fca0007ffe1ff */
[----:B------:R-:W-:-:S05]  /*1070*/  IMAD R15, R4, c[0x0][0x2d0], R5 ;  /* 0x0000b400040f7a24 */ /* 0x000fca00078e0205 */
[----:B------:R-:W-:Y:S02]  /*1080*/  SHF.R.S32.HI R7, RZ, 0x1f, R15 ;  /* 0x0000001fff077819 */ /* 0x000fe4000001140f */
[----:B------:R-:W-:Y:S02]  /*1090*/  @P1 IADD3 R0, R0, 0x1, RZ ;  /* 0x0000000100001810 */ /* 0x000fe40007ffe0ff */
[----:B------:R-:W-:-:S03]  /*10a0*/  ISETP.NE.AND P1, PT, RZ, c[0x0][0x1c8], PT ;  /* 0x00007200ff007a0c */ /* 0x000fc60003f25270 */
[----:B------:R-:W-:-:S10]  /*10b0*/  @!P0 IMAD.MOV R0, RZ, RZ, -R0 ;  /* 0x000000ffff008224 */ /* 0x000fd400078e0a00 */
[----:B------:R-:W-:-:S04]  /*10c0*/  @!P1 LOP3.LUT R0, RZ, c[0x0][0x1c8], RZ, 0x33, !PT ;  /* 0x00007200ff009a12 */ /* 0x000fc800078e33ff */
[----:B------:R-:W-:-:S05]  /*10d0*/  SHF.R.S32.HI R117, RZ, 0x1f, R0 ;  /* 0x0000001fff757819 */ /* 0x000fca0000011400 */
[----:B------:R-:W-:-:S04]  /*10e0*/  IMAD R3, R117, c[0x0][0x1b0], RZ ;  /* 0x00006c0075037a24 */ /* 0x000fc800078e02ff */
[----:B------:R-:W-:Y:S01]  /*10f0*/  IMAD R3, R0, c[0x0][0x1b4], R3 ;  /* 0x00006d0000037a24 */ /* 0x000fe200078e0203 */
[----:B--2---:R1:W2:Y:S02]  /*1100*/  R2UR UR18, R2 ;  /* 0x00000000021273c2 */ /* 0x0042a400000e0000 */
[----:B-1----:R-:W-:Y:S01]  /*1110*/  IMAD R2, R7, c[0x0][0x198], RZ ;  /* 0x0000660007027a24 */ /* 0x002fe200078e02ff */
[----:B--2---:R-:W-:Y:S02]  /*1120*/  USHF.R.S32.HI UR13, URZ, 0x1f, UR18 ;  /* 0x0000001f3f0d7899 */ /* 0x004fe40008011412 */
[----:B------:R-:W-:Y:S01]  /*1130*/  UIMAD.WIDE.U32 UR20, UR18, UR4, URZ ;  /* 0x00000004121472a5 */ /* 0x000fe2000f8e003f */
[----:B------:R-:W-:Y:S01]  /*1140*/  IMAD R2, R15, c[0x0][0x19c], R2 ;  /* 0x000067000f027a24 */ /* 0x000fe200078e0202 */
[----:B------:R-:W-:-:S04]  /*1150*/  UIMAD UR19, UR13, UR4, URZ ;  /* 0x000000040d1372a4 */ /* 0x000fc8000f8e023f */
[----:B------:R-:W-:Y:S01]  /*1160*/  UIMAD UR5, UR18, UR5, UR19 ;  /* 0x00000005120572a4 */ /* 0x000fe2000f8e0213 */
[----:B------:R-:W-:Y:S01]  /*1170*/  IMAD.U32 R9, RZ, RZ, UR21 ;  /* 0x00000015ff097e24 */ /* 0x000fe2000f8e00ff */
[----:B------:R-:W-:Y:S02]  /*1180*/  MOV R8, UR20 ;  /* 0x0000001400087c02 */ /* 0x000fe40008000f00 */
[----:B------:R-:W-:-:S06]  /*1190*/  UIADD3 UR5, UR21, UR5, URZ ;  /* 0x0000000515057290 */ /* 0x000fcc000fffe03f */
[----:B------:R-:W-:Y:S01]  /*11a0*/  MOV R9, UR5 ;  /* 0x0000000500097c02 */ /* 0x000fe20008000f00 */
[----:B------:R-:W-:Y:S02]  /*11b0*/  ULDC.64 UR4, c[0x0][0x188] ;  /* 0x0000620000047ab9 */ /* 0x000fe40000000a00 */
[----:B------:R-:W-:Y:S02]  /*11c0*/  UIMAD UR13, UR13, UR4, URZ ;  /* 0x000000040d0d72a4 */ /* 0x000fe4000f8e023f */
[----:B------:R-:W-:Y:S01]  /*11d0*/  IMAD.WIDE.U32 R8, R15, c[0x0][0x198], R8 ;  /* 0x000066000f087a25 */ /* 0x000fe200078e0008 */
[----:B------:R-:W-:Y:S02]  /*11e0*/  UIMAD.WIDE.U32 UR22, UR18, UR4, URZ ;  /* 0x00000004121672a5 */ /* 0x000fe4000f8e003f */
[----:B------:R-:W-:Y:S01]  /*11f0*/  UIMAD UR5, UR18, UR5, UR13 ;  /* 0x00000005120572a4 */ /* 0x000fe2000f8e020d */
[----:B------:R-:W-:Y:S01]  /*1200*/  IMAD.IADD R9, R9, 0x1, R2 ;  /* 0x0000000109097824 */ /* 0x000fe200078e0202 */
[----:B------:R-:W-:-:S02]  /*1210*/  MOV R2, R0 ;  /* 0x0000000000027202 */ /* 0x000fc40000000f00 */
[----:B------:R-:W-:Y:S01]  /*1220*/  UIADD3 UR18, UR23, UR5, URZ ;  /* 0x0000000517127290 */ /* 0x000fe2000fffe03f */
[----:B------:R-:W-:-:S04]  /*1230*/  IMAD.WIDE.U32 R8, R0, c[0x0][0x1b0], R8 ;  /* 0x00006c0000087a25 */ /* 0x000fc800078e0008 */
[----:B------:R-:W-:Y:S01]  /*1240*/  IMAD.MOV.U32 R4, RZ, RZ, R8 ;  /* 0x000000ffff047224 */ /* 0x000fe200078e0008 */
[----:B------:R-:W-:Y:S01]  /*1250*/  IADD3 R13, R9, R3, RZ ;  /* 0x00000003090d7210 */ /* 0x000fe20007ffe0ff */
[----:B------:R-:W-:Y:S05]  /*1260*/  BRA `(.L_x_2090) ;  /* 0x000004f000007947 */ /* 0x000fea0003800000 */
.L_x_2089:
        /* <DEDUP_REMOVED lines=18> */
[----:B------:R-:W-:Y:S02]  /*1390*/  UIADD3 UR18, UR23, UR5, URZ ;  /* 0x0000000517127290 */ /* 0x000fe4000fffe03f */
.L_x_2091:
[----:B------:R-:W-:Y:S01]  /*13a0*/  IABS R3, c[0x0][0x1c8] ;  /* 0x0000720000037a13 */ /* 0x000fe20000000000 */
[----:B------:R-:W1:Y:S01]  /*13b0*/  S2R R0, SR_CTAID.Z ;  /* 0x0000000000007919 */ /* 0x000e620000002700 */
[----:B------:R-:W-:Y:S01]  /*13c0*/  MOV R4, RZ ;  /* 0x000000ff00047202 */ /* 0x000fe20000000f00 */
[----:B------:R-:W-:Y:S01]  /*13d0*/  ULDC UR5, c[0x0][0x1c8] ;  /* 0x0000720000057ab9 */ /* 0x000fe20000000800 */
[----:B------:R-:W2:Y:S01]  /*13e0*/  I2F.RP R7, R3 ;  /* 0x0000000300077306 */ /* 0x000ea20000209400 */
[----:B------:R-:W-:Y:S01]  /*13f0*/  ULOP3.LUT UR5, UR16, UR5, URZ, 0x3c, !UPT ;  /* 0x0000000510057292 */ /* 0x000fe2000f8e3c3f */
[----:B------:R-:W-:Y:S01]  /*1400*/  MOV R9, UR18 ;  /* 0x0000001200097c02 */ /* 0x000fe20008000f00 */
[----:B------:R-:W-:Y:S01]  /*1410*/  ULEA UR4, UR10, 0xffffff00, 0x8 ;  /* 0xffffff000a047891 */ /* 0x000fe2000f8e403f */
[----:B------:R-:W-:Y:S01]  /*1420*/  IMAD.U32 R8, RZ, RZ, UR22 ;  /* 0x00000016ff087e24 */ /* 0x000fe2000f8e00ff */
[----:B------:R-:W-:Y:S02]  /*1430*/  @UP0 UIADD3 UR18, UR13, UR21, URZ ;  /* 0x000000150d120290 */ /* 0x000fe4000fffe03f */
[----:B------:R-:W-:Y:S01]  /*1440*/  ISETP.LE.AND P2, PT, RZ, UR5, PT ;  /* 0x00000005ff007c0c */ /* 0x000fe2000bf43270 */
[----:B--2---:R-:W2:Y:S01]  /*1450*/  MUFU.RCP R6, R7 ;  /* 0x0000000700067308 */ /* 0x004ea20000001000 */
[----:B-1----:R-:W-:-:S02]  /*1460*/  IABS R0, R0 ;  /* 0x0000000000007213 */ /* 0x002fc40000000000 */
[----:B--2---:R-:W-:-:S05]  /*1470*/  IADD3 R6, R6, 0xffffffe, RZ ;  /* 0x0ffffffe06067810 */ /* 0x004fca0007ffe0ff */
[----:B------:R-:W1:Y:S02]  /*1480*/  F2I.FTZ.U32.TRUNC.NTZ R5, R6 ;  /* 0x0000000600057305 */ /* 0x000e64000021f000 */
[----:B-1----:R-:W-:-:S04]  /*1490*/  IMAD.MOV R2, RZ, RZ, -R5 ;  /* 0x000000ffff027224 */ /* 0x002fc800078e0a05 */
[----:B------:R-:W-:-:S04]  /*14a0*/  IMAD R2, R2, R3, RZ ;  /* 0x0000000302027224 */ /* 0x000fc800078e02ff */
[----:B------:R-:W-:-:S04]  /*14b0*/  IMAD.HI.U32 R5, R5, R2, R4 ;  /* 0x0000000205057227 */ /* 0x000fc800078e0004 */
[----:B------:R-:W-:-:S04]  /*14c0*/  IMAD.MOV.U32 R4, RZ, RZ, R0 ;  /* 0x000000ffff047224 */ /* 0x000fc800078e0000 */
[----:B------:R-:W-:Y:S01]  /*14d0*/  IMAD.HI.U32 R2, R5, R4, RZ ;  /* 0x0000000405027227 */ /* 0x000fe200078e00ff */
[----:B------:R-:W-:Y:S01]  /*14e0*/  MOV R5, UR4 ;  /* 0x0000000400057c02 */ /* 0x000fe20008000f00 */
[----:B------:R-:W-:Y:S02]  /*14f0*/  ULDC.64 UR4, c[0x0][0x1a0] ;  /* 0x0000680000047ab9 */ /* 0x000fe40000000a00 */
[----:B------:R-:W-:Y:S01]  /*1500*/  @UP0 UIMAD.WIDE.U32 UR22, UR18, UR4, URZ ;  /* 0x00000004121602a5 */ /* 0x000fe2000f8e003f */
[----:B------:R-:W-:Y:S01]  /*1510*/  IADD3 R0, -R2, RZ, RZ ;  /* 0x000000ff02007210 */ /* 0x000fe20007ffe1ff */
[----:B------:R-:W-:Y:S01]  /*1520*/  IMAD.WIDE.U32 R8, R5, c[0x0][0x198], R8 ;  /* 0x0000660005087a25 */ /* 0x000fe200078e0008 */
[----:B------:R-:W-:Y:S01]  /*1530*/  SHF.R.S32.HI R7, RZ, 0x1f, R5 ;  /* 0x0000001fff077819 */ /* 0x000fe20000011405 */
[----:B------:R-:W-:Y:S02]  /*1540*/  @UP0 UIMAD UR18, UR18, UR5, UR23 ;  /* 0x00000005121202a4 */ /* 0x000fe4000f8e0217 */
[----:B------:R-:W-:-:S02]  /*1550*/  IMAD R0, R3, R0, R4 ;  /* 0x0000000003007224 */ /* 0x000fc400078e0204 */
[----:B------:R-:W-:-:S03]  /*1560*/  IMAD.MOV.U32 R15, RZ, RZ, R5 ;  /* 0x000000ffff0f7224 */ /* 0x000fc600078e0005 */
        /* <DEDUP_REMOVED lines=27> */
[----:B------:R-:W-:Y:S02]  /*1720*/  UMOV UR18, UR22 ;  /* 0x0000001600127c82 */ /* 0x000fe40008000000 */
[----:B------:R-:W-:Y:S02]  /*1730*/  UIMAD UR5, UR20, UR5, UR13 ;  /* 0x00000005140572a4 */ /* 0x000fe4000f8e020d */
[----:B------:R-:W-:-:S04]  /*1740*/  UIMAD.WIDE.U32 UR22, UR20, UR4, UR18 ;  /* 0x00000004141672a5 */ /* 0x000fc8000f8e0012 */
[----:B------:R-:W-:Y:S02]  /*1750*/  UIADD3 UR18, UR23, UR5, URZ ;  /* 0x0000000517127290 */ /* 0x000fe4000fffe03f */
.L_x_2090:
        /* <DEDUP_REMOVED lines=8> */
[CC--:B------:R-:W-:Y:S01]  /*17e0*/  LEA.HI R63, R6.reuse, R57.reuse, RZ, 0x3 ;  /* 0x00000039063f7211 */ /* 0x0c0fe200078f18ff */
[----:B------:R-:W-:Y:S01]  /*17f0*/  IMAD.MOV.U32 R16, RZ, RZ, RZ ;  /* 0x000000ffff107224 */ /* 0x000fe200078e00ff */
[----:B------:R-:W-:Y:S01]  /*1800*/  LOP3.LUT R10, R9, 0xfffffffc, RZ, 0xc0, !PT ;  /* 0xfffffffc090a7812 */ /* 0x000fe200078ec0ff */
[----:B------:R-:W-:Y:S01]  /*1810*/  IMAD.MOV.U32 R17, RZ, RZ, c[0x0][0x230] ;  /* 0x00008c00ff117624 */ /* 0x000fe200078e00ff */
[----:B------:R-:W-:Y:S01]  /*1820*/  @UP0 UIMAD.WIDE.U32 UR20, UR9, UR4, URZ ;  /* 0x00000004091402a5 */ /* 0x000fe2000f8e003f */
[----:B------:R-:W-:Y:S01]  /*1830*/  SHF.R.S32.HI R62, RZ, 0x3, R63 ;  /* 0x00000003ff3e7819 */ /* 0x000fe2000001143f */
[----:B------:R-:W3:Y:S01]  /*1840*/  S2R R142, SR_CTAID.Z ;  /* 0x00000000008e7919 */ /* 0x000ee20000002700 */
[----:B------:R-:W-:Y:S01]  /*1850*/  SHF.R.S32.HI R138, RZ, 0x2, R9 ;  /* 0x00000002ff8a7819 */ /* 0x000fe20000011409 */
[----:B------:R-:W-:Y:S01]  /*1860*/  @UP0 UIMAD UR19, UR9, UR5, UR21 ;  /* 0x00000005091302a4 */ /* 0x000fe2000f8e0215 */
[----:B------:R-:W-:Y:S01]  /*1870*/  IMAD.IADD R11, R57, 0x1, -R10 ;  /* 0x00000001390b7824 */ /* 0x000fe200078e0a0a */
[----:B------:R-:W-:Y:S01]  /*1880*/  LEA.HI R61, R6, R57, RZ, 0x4 ;  /* 0x00000039063d7211 */ /* 0x000fe200078f20ff */
[----:B------:R-:W-:Y:S01]  /*1890*/  ULDC.64 UR4, c[0x0][0x178] ;  /* 0x00005e0000047ab9 */ /* 0x000fe20000000a00 */
[----:B------:R-:W-:Y:S01]  /*18a0*/  LEA.HI R9, R9, R138, RZ, 0x1 ;  /* 0x0000008a09097211 */ /* 0x000fe200078f08ff */
[----:B------:R-:W-:Y:S01]  /*18b0*/  @!UP0 UIMAD UR13, UR14, UR4, URZ ;  /* 0x000000040e0d82a4 */ /* 0x000fe2000f8e023f */
[----:B------:R-:W-:Y:S01]  /*18c0*/  IMAD.SHL.U32 R148, R11, 0x8, RZ ;  /* 0x000000080b947824 */ /* 0x000fe200078e00ff */
[----:B------:R-:W-:Y:S01]  /*18d0*/  @!UP0 UIMAD.WIDE.U32 UR24, UR15, UR4, URZ ;  /* 0x000000040f1882a5 */ /* 0x000fe2000f8e003f */
[----:B------:R-:W-:Y:S01]  /*18e0*/  LOP3.LUT R60, R61, 0xfffffff0, RZ, 0xc0, !PT ;  /* 0xfffffff03d3c7812 */ /* 0x000fe200078ec0ff */
[----:B------:R-:W-:Y:S01]  /*18f0*/  @!UP0 UIMAD UR5, UR15, UR5, UR13 ;  /* 0x000000050f0582a4 */ /* 0x000fe2000f8e020d */
[----:B------:R-:W-:Y:S01]  /*1900*/  IMAD.SHL.U32 R3, R62, 0x40, RZ ;  /* 0x000000403e037824 */ /* 0x000fe200078e00ff */
[----:B------:R-:W-:Y:S01]  /*1910*/  USHF.R.S32.HI UR13, URZ, 0x1f, UR16 ;  /* 0x0000001f3f0d7899 */ /* 0x000fe20008011410 */
[----:B------:R-:W-:Y:S01]  /*1920*/  IMAD.HI.U32 R71, R8, R71, R16 ;  /* 0x0000004708477227 */ /* 0x000fe200078e0010 */
[----:B------:R-:W-:Y:S01]  /*1930*/  @!UP0 UIADD3 UR19, UR25, UR5, URZ ;  /* 0x0000000519138290 */ /* 0x000fe2000fffe03f */
[----:B------:R-:W-:Y:S01]  /*1940*/  LEA.HI R56, R6, R57, RZ, 0x5 ;  /* 0x0000003906387211 */ /* 0x000fe200078f28ff */
[----:B------:R-:W-:Y:S01]  /*1950*/  @!UP0 UMOV UR20, UR24 ;  /* 0x0000001800148c82 */ /* 0x000fe20008000000 */
[----:B------:R-:W-:Y:S01]  /*1960*/  LOP3.LUT R9, R9, 0x7fffffe, RZ, 0xc0, !PT ;  /* 0x07fffffe09097812 */ /* 0x000fe200078ec0ff */
[----:B------:R-:W-:Y:S01]  /*1970*/  ULDC.64 UR4, c[0x0][0x1a8] ;  /* 0x00006a0000047ab9 */ /* 0x000fe20000000a00 */
[----:B------:R-:W-:Y:S01]  /*1980*/  IMAD.IADD R60, R57, 0x1, -R60 ;  /* 0x00000001393c7824 */ /* 0x000fe200078e0a3c */
[----:B------:R-:W-:Y:S01]  /*1990*/  UIMAD UR4, UR13, UR4, URZ ;  /* 0x000000040d0472a4 */ /* 0x000fe2000f8e023f */
[----:B------:R-:W-:Y:S01]  /*19a0*/  SHF.R.S32.HI R149, RZ, 0x1f, R148 ;  /* 0x0000001fff957819 */ /* 0x000fe20000011494 */
[----:B------:R-:W-:Y:S01]  /*19b0*/  IMAD.IADD R9, R138, 0x1, -R9 ;  /* 0x000000018a097824 */ /* 0x000fe200078e0a09 */
[----:B------:R-:W-:Y:S01]  /*19c0*/  IADD3 R16, P0, R148, UR22, RZ ;  /* 0x0000001694107c10 */ /* 0x000fe2000ff1e0ff */
[----:B------:R-:W-:Y:S01]  /*19d0*/  UIMAD UR4, UR16, UR5, UR4 ;  /* 0x00000005100472a4 */ /* 0x000fe2000f8e0204 */
[----:B------:R-:W-:Y:S01]  /*19e0*/  LOP3.LUT R3, R3, 0xc0, RZ, 0xc0, !PT ;  /* 0x000000c003037812 */ /* 0x000fe200078ec0ff */
[----:B------:R-:W-:Y:S01]  /*19f0*/  USHF.R.S32.HI UR5, URZ, 0x1f, UR17 ;  /* 0x0000001f3f057899 */ /* 0x000fe20008011411 */
[----:B------:R-:W-:Y:S01]  /*1a00*/  SHF.R.S32.HI R139, RZ, 0x1f, R138 ;  /* 0x0000001fff8b7819 */ /* 0x000fe2000001148a */
[----:B------:R-:W-:Y:S01]  /*1a10*/  IMAD.SHL.U32 R11, R11, 0x4, RZ ;  /* 0x000000040b0b7824 */ /* 0x000fe200078e00ff */
[----:B------:R-:W-:Y:S01]  /*1a20*/  SHF.R.S32.HI R56, RZ, 0x5, R56 ;  /* 0x00000005ff387819 */ /* 0x000fe20000011438 */
[----:B------:R-:W-:Y:S01]  /*1a30*/  ULEA.HI UR5, UR5, UR17, URZ, 0x8 ;  /* 0x0000001105057291 */ /* 0x000fe2000f8f403f */
[----:B------:R-:W-:Y:S01]  /*1a40*/  IADD3.X R17, R149, UR18, RZ, P0, !PT ;  /* 0x0000001295117c10 */ /* 0x000fe200087fe4ff */
[----:B--2---:R-:W-:Y:S01]  /*1a50*/  IMAD.WIDE R20, R21, 0x40, R138 ;  /* 0x0000004015147825 */ /* 0x004fe200078e028a */
[----:B------:R-:W-:Y:S01]  /*1a60*/  LOP3.LUT R8, R3, 0x18, R148, 0xf8, !PT ;  /* 0x0000001803087812 */ /* 0x000fe200078ef894 */
[----:B------:R-:W-:Y:S01]  /*1a70*/  USHF.R.S32.HI UR5, URZ, 0x8, UR5 ;  /* 0x000000083f057899 */ /* 0x000fe20008011405 */
[----:B------:R-:W-:Y:S01]  /*1a80*/  LEA.HI R59, R60, R60, RZ, 0x1 ;  /* 0x0000003c3c3b7211 */ /* 0x000fe200078f08ff */
[----:B------:R-:W-:Y:S01]  /*1a90*/  IMAD R130, R56, 0x8, R9 ;  /* 0x0000000838827824 */ /* 0x000fe200078e0209 */
[----:B------:R-:W-:Y:S01]  /*1aa0*/  IADD3 R132, P0, R138, R15, RZ ;  /* 0x0000000f8a847210 */ /* 0x000fe20007f1e0ff */
[----:B------:R-:W-:Y:S01]  /*1ab0*/  IMAD R6, R21, c[0x0][0x190], RZ ;  /* 0x0000640015067a24 */ /* 0x000fe200078e02ff */
[----:B------:R-:W-:Y:S01]  /*1ac0*/  SHF.R.U32.HI R3, RZ, 0x3, R3 ;  /* 0x00000003ff037819 */ /* 0x000fe20000011603 */
[----:B------:R-:W-:Y:S01]  /*1ad0*/  IMAD.WIDE.U32 R16, R2, c[0x0][0x1b8], R16 ;  /* 0x00006e0002107a25 */ /* 0x000fe200078e0010 */
[----:B------:R-:W-:-:S02]  /*1ae0*/  IADD3 R18, P1, R148, UR20, RZ ;  /* 0x0000001494127c10 */ /* 0x000fc4000ff3e0ff */
[----:B------:R-:W-:Y:S01]  /*1af0*/  SHF.R.S32.HI R9, RZ, 0x1, R59 ;  /* 0x00000001ff097819 */ /* 0x000fe2000001143b */
[----:B------:R-:W-:Y:S01]  /*1b00*/  IMAD.X R7, R139, 0x1, R7, P0 ;  /* 0x000000018b077824 */ /* 0x000fe200000e0607 */
[----:B------:R-:W-:Y:S01]  /*1b10*/  SHF.R.S32.HI R58, RZ, 0x1f, R59 ;  /* 0x0000001fff3a7819 */ /* 0x000fe2000001143b */
[----:B------:R-:W-:Y:S01]  /*1b20*/  IMAD R6, R20, c[0x0][0x194], R6 ;  /* 0x0000650014067a24 */ /* 0x000fe200078e0206 */
[----:B------:R-:W-:Y:S01]  /*1b30*/  LOP3.LUT R3, R8, R3, RZ, 0x3c, !PT ;  /* 0x0000000308037212 */ /* 0x000fe200078e3cff */
[----:B------:R-:W-:Y:S01]  /*1b40*/  IMAD R7, R7, c[0x0][0x1a0], RZ ;  /* 0x0000680007077a24 */ /* 0x000fe200078e02ff */
[----:B------:R-:W-:Y:S01]  /*1b50*/  IADD3.X R19, R149, UR19, RZ, P1, !PT ;  /* 0x0000001395137c10 */ /* 0x000fe20008ffe4ff */
[----:B------:R-:W-:Y:S01]  /*1b60*/  IMAD.MOV.U32 R155, RZ, RZ, c[0x0][0x198] ;  /* 0x00006600ff9b7624 */ /* 0x000fe200078e00ff */
[----:B------:R-:W-:Y:S01]  /*1b70*/  IADD3 R136, P0, R148, R4, RZ ;  /* 0x0000000494887210 */ /* 0x000fe20007f1e0ff */
[----:B------:R-:W-:Y:S01]  /*1b80*/  IMAD R135, R132, c[0x0][0x1a4], R7 ;  /* 0x0000690084877a24 */ /* 0x000fe200078e0207 */
[----:B------:R-:W-:Y:S01]  /*1b90*/  IMNMX R87, RZ, UR5, !PT ;  /* 0x00000005ff577c17 */ /* 0x000fe2000f800200 */
[----:B------:R-:W-:Y:S01]  /*1ba0*/  IMAD.WIDE.U32 R18, R20, c[0x0][0x190], R18 ;  /* 0x0000640014127a25 */ /* 0x000fe200078e0012 */
[----:B------:R-:W-:-:S02]  /*1bb0*/  LEA.HI R58, R58, R9, RZ, 0x2 ;  /* 0x000000093a3a7211 */ /* 0x000fc400078f10ff */
        /* <DEDUP_REMOVED lines=8> */
[----:B------:R-:W-:Y:S02]  /*1c40*/  SHF.R.S32.HI R69, RZ, 0x1, R71 ;  /* 0x00000001ff457819 */ /* 0x000fe40000011447 */
[----:B------:R-:W-:Y:S01]  /*1c50*/  MOV R122, 0x5 ;  /* 0x00000005007a7802 */ /* 0x000fe20000000f00 */
[----:B------:R-:W-:Y:S01]  /*1c60*/  IMAD.IADD R58, R9, 0x1, -R58 ;  /* 0x00000001093a7824 */ /* 0x000fe200078e0a3a */
[----:B------:R-:W-:Y:S01]  /*1c70*/  IADD3 R65, R143, UR4, RZ ;  /* 0x000000048f417c10 */ /* 0x000fe2000fffe0ff */
[----:B------:R-:W-:Y:S01]  /*1c80*/  IMAD R70, R138, R69, R11 ;  /* 0x000000458a467224 */ /* 0x000fe200078e020b */
[----:B------:R-:W-:Y:S01]  /*1c90*/  SHF.L.U64.HI R54, R155, R122, c[0x0][0x19c] ;  /* 0x000067009b367619 */ /* 0x000fe2000001027a */
[----:B------:R-:W-:Y:S01]  /*1ca0*/  IMAD.IADD R17, R17, 0x1, R3 ;  /* 0x0000000111117824 */ /* 0x000fe200078e0203 */
[----:B------:R-:W-:Y:S01]  /*1cb0*/  LOP3.LUT P1, RZ, R58, 0x2, RZ, 0xc0, !PT ;  /* 0x000000023aff7812 */ /* 0x000fe2000782c0ff */
[----:B------:R-:W-:Y:S01]  /*1cc0*/  IMAD R7, R139, c[0x0][0x198], RZ ;  /* 0x000066008b077a24 */ /* 0x000fe200078e02ff */
[----:B------:R-:W-:Y:S01]  /*1cd0*/  SHF.R.S32.HI R67, RZ, 0x1f, R70 ;  /* 0x0000001fff437819 */ /* 0x000fe20000011446 */
[----:B------:R-:W-:-:S02]  /*1ce0*/  IMAD.MOV.U32 R9, RZ, RZ, 0x10 ;  /* 0x00000010ff097424 */ /* 0x000fc400078e00ff */
[----:B------:R-:W-:Y:S02]  /*1cf0*/  IMAD.MOV.U32 R3, RZ, RZ, c[0x0][0x1a0] ;  /* 0x00006800ff037624 */ /* 0x000fe400078e00ff */
[----:B------:R-:W-:Y:S01]  /*1d00*/  IMAD.IADD R68, R11, 0x1, R70 ;  /* 0x000000010b447824 */ /* 0x000fe200078e0246 */
[----:B------:R-:W-:Y:S01]  /*1d10*/  SEL R9, R9, 0xfffffff0, !P1 ;  /* 0xfffffff009097807 */ /* 0x000fe20004800000 */
[----:B------:R-:W-:Y:S01]  /*1d20*/  IMAD.WIDE.U32 R132, R132, c[0x0][0x1a0], R16 ;  /* 0x0000680084847a25 */ /* 0x000fe200078e0010 */
[----:B------:R-:W-:Y:S02]  /*1d30*/  SHF.L.U64.HI R52, R3, R122, c[0x0][0x1a4] ;  /* 0x0000690003347619 */ /* 0x000fe4000001027a */
[----:B------:R-:W-:Y:S01]  /*1d40*/  SHF.R.S32.HI R66, RZ, 0x1f, R68 ;  /* 0x0000001fff427819 */ /* 0x000fe20000011444 */
[C---:B------:R-:W-:Y:S02]  /*1d50*/  IMAD R7, R138.reuse, c[0x0][0x19c], R7 ;  /* 0x000067008a077a24 */ /* 0x040fe400078e0207 */
        /* <DEDUP_REMOVED lines=9> */
[----:B------:R-:W-:Y:S01]  /*1df0*/  IADD3 R6, P1, P0, R5, -UR17, R138 ;  /* 0x8000001105067c10 */ /* 0x000fe2000f83e08a */
[----:B------:R-:W-:Y:S01]  /*1e00*/  UIMAD UR18, UR14, UR18, URZ ;  /* 0x000000120e1272a4 */ /* 0x000fe2000f8e023f */
[C-C-:B------:R-:W-:Y:S01]  /*1e10*/  IMAD.WIDE.U32 R12, R7.reuse, c[0x0][0x280], R148.reuse ;  /* 0x0000a000070c7a25 */ /* 0x140fe200078e0094 */
[----:B------:R-:W-:Y:S01]  /*1e20*/  USHF.R.S32.HI UR24, URZ, 0x1f, UR17 ;  /* 0x0000001f3f187899 */ /* 0x000fe20008011411 */
[C---:B------:R-:W-:Y:S01]  /*1e30*/  IADD3 R72, R138.reuse, 0x20, RZ ;  /* 0x000000208a487810 */ /* 0x040fe20007ffe0ff */
[----:B------:R-:W-:Y:S01]  /*1e40*/  ULDC.64 UR4, c[0x0][0x278] ;  /* 0x00009e0000047ab9 */ /* 0x000fe20000000a00 */
[----:B------:R-:W-:Y:S01]  /*1e50*/  IMAD.WIDE.U32 R10, R7, c[0x0][0x278], R148 ;  /* 0x00009e00070a7a25 */ /* 0x000fe200078e0094 */
[----:B------:R-:W-:Y:S01]  /*1e60*/  SHF.R.S32.HI R7, RZ, 0x1f, R5 ;  /* 0x0000001fff077819 */ /* 0x000fe20000011405 */
[----:B------:R-:W-:Y:S01]  /*1e70*/  UIMAD UR4, UR14, UR4, URZ ;  /* 0x000000040e0472a4 */ /* 0x000fe2000f8e023f */
[----:B------:R-:W-:Y:S01]  /*1e80*/  IADD3 R129, R138, 0x40, RZ ;  /* 0x000000408a817810 */ /* 0x000fe20007ffe0ff */
[----:B------:R-:W-:Y:S01]  /*1e90*/  UIMAD UR25, UR15, UR19, UR18 ;  /* 0x000000130f1972a4 */ /* 0x000fe2000f8e0212 */
[----:B------:R-:W-:Y:S01]  /*1ea0*/  IADD3.X R7, R7, ~UR24, R139, P1, P0 ;  /* 0x8000001807077c10 */ /* 0x000fe20008fe048b */
[----:B------:R-:W-:Y:S01]  /*1eb0*/  UIMAD UR22, UR15, UR5, UR4 ;  /* 0x000000050f1672a4 */ /* 0x000fe2000f8e0204 */
[----:B-----5:R-:W-:Y:S01]  /*1ec0*/  IMAD.IADD R0, R0, 0x1, R5 ;  /* 0x0000000100007824 */ /* 0x020fe200078e0205 */
[----:B------:R-:W-:Y:S01]  /*1ed0*/  UMOV UR33, 0x80 ;  /* 0x0000008000217882 */ /* 0x000fe20000000000 */
[----:B------:R-:W-:Y:S01]  /*1ee0*/  IMAD.WIDE.U32 R14, R3, 0x40, RZ ;  /* 0x00000040030e7825 */ /* 0x000fe200078e00ff */
[----:B------:R-:W-:Y:S01]  /*1ef0*/  IADD3 R13, R13, UR25, RZ ;  /* 0x000000190d0d7c10 */ /* 0x000fe2000fffe0ff */
[----:B------:R-:W-:Y:S01]  /*1f00*/  ULDC.64 UR4, c[0x0][0x1a0] ;  /* 0x0000680000047ab9 */ /* 0x000fe20000000a00 */
[----:B------:R-:W-:Y:S01]  /*1f10*/  IADD3 R11, R11, UR22, RZ ;  /* 0x000000160b0b7c10 */ /* 0x000fe2000fffe0ff */
[C---:B------:R-:W-:Y:S01]  /*1f20*/  IMAD R5, R7.reuse, c[0x0][0x290], RZ ;  /* 0x0000a40007057a24 */ /* 0x040fe200078e02ff */
[----:B------:R-:W-:Y:S01]  /*1f30*/  UMOV UR32, 0x40 ;  /* 0x0000004000207882 */ /* 0x000fe20000000000 */
[----:B------:R-:W-:Y:S01]  /*1f40*/  IMAD R7, R7, c[0x0][0x288], RZ ;  /* 0x0000a20007077a24 */ /* 0x000fe200078e02ff */
[----:B------:R-:W-:Y:S01]  /*1f50*/  UIMAD UR23, UR33, UR5, URZ ;  /* 0x00000005211772a4 */ /* 0x000fe2000f8e023f */
[C---:B------:R-:W-:Y:S01]  /*1f60*/  IMAD R5, R6.reuse, c[0x0][0x294], R5 ;  /* 0x0000a50006057a24 */ /* 0x040fe200078e0205 */
[----:B------:R-:W-:Y:S01]  /*1f70*/  UIMAD UR5, UR32, UR5, URZ ;  /* 0x00000005200572a4 */ /* 0x000fe2000f8e023f */
[----:B------:R-:W-:Y:S01]  /*1f80*/  IMAD.WIDE.U32 R12, R6, c[0x0][0x290], R12 ;  /* 0x0000a400060c7a25 */ /* 0x000fe200078e000c */
[----:B------:R-:W-:Y:S01]  /*1f90*/  ULDC UR31, c[0x0][0x19c] ;  /* 0x00006700001f7ab9 */ /* 0x000fe20000000800 */
[----:B------:R-:W-:Y:S01]  /*1fa0*/  IADD3 R128, R138, 0x60, RZ ;  /* 0x000000608a807810 */ /* 0x000fe20007ffe0ff */
[----:B------:R-:W-:Y:S01]  /*1fb0*/  UMOV UR21, 0xc0 ;  /* 0x000000c000157882 */ /* 0x000fe20000000000 */
[C---:B------:R-:W-:Y:S01]  /*1fc0*/  IMAD R4, R6.reuse, c[0x0][0x28c], R7 ;  /* 0x0000a30006047a24 */ /* 0x040fe200078e0207 */
[----:B------:R-:W-:Y:S01]  /*1fd0*/  IADD3 R99, R15, UR5, RZ ;  /* 0x000000050f637c10 */ /* 0x000fe2000fffe0ff */
[----:B------:R-:W-:Y:S01]  /*1fe0*/  IMAD.WIDE.U32 R10, R6, c[0x0][0x288], R10 ;  /* 0x0000a200060a7a25 */ /* 0x000fe200078e000a */
[----:B------:R-:W-:Y:S01]  /*1ff0*/  ULDC UR22, c[0x0][0x294] ;  /* 0x0000a50000167ab9 */ /* 0x000fe20000000800 */
[----:B------:R-:W-:Y:S01]  /*2000*/  IADD3 R127, R138, 0x80, RZ ;  /* 0x000000808a7f7810 */ /* 0x000fe20007ffe0ff */
[----:B------:R-:W-:Y:S01]  /*2010*/  ULDC UR5, c[0x0][0x1a4] ;  /* 0x0000690000057ab9 */ /* 0x000fe20000000800 */
[----:B------:R-:W-:Y:S01]  /*2020*/  IMAD.IADD R7, R13, 0x1, R5 ;  /* 0x000000010d077824 */ /* 0x000fe200078e0205 */
[----:B------:R-:W-:Y:S01]  /*2030*/  UMOV UR20, 0x140 ;  /* 0x0000014000147882 */ /* 0x000fe20000000000 */
[C---:B------:R-:W-:Y:S01]  /*2040*/  IMAD R5, R117.reuse, c[0x0][0x2a0], RZ ;  /* 0x0000a80075057a24 */ /* 0x040fe200078e02ff */
[----:B------:R-:W-:Y:S01]  /*2050*/  UIMAD UR33, UR33, UR31, URZ ;  /* 0x0000001f212172a4 */ /* 0x000fe2000f8e023f */
[----:B------:R-:W-:Y:S01]  /*2060*/  IMAD.MOV.U32 R6, RZ, RZ, R12 ;  /* 0x000000ffff067224 */ /* 0x000fe200078e000c */
[----:B------:R-:W-:Y:S01]  /*2070*/  UIMAD UR32, UR32, UR31, URZ ;  /* 0x0000001f202072a4 */ /* 0x000fe2000f8e023f */
[----:B------:R-:W-:Y:S01]  /*2080*/  IMAD R117, R117, c[0x0][0x298], RZ ;  /* 0x0000a60075757a24 */ /* 0x000fe200078e02ff */
[----:B------:R-:W-:Y:S01]  /*2090*/  UMOV UR19, 0x180 ;  /* 0x0000018000137882 */ /* 0x000fe20000000000 */
[----:B------:R-:W-:Y:S01]  /*20a0*/  IMAD.IADD R11, R11, 0x1, R4 ;  /* 0x000000010b0b7824 */ /* 0x000fe200078e0204 */
[----:B------:R-:W-:Y:S01]  /*20b0*/  UIMAD.WIDE.U32 UR40, UR21, UR4, URZ ;  /* 0x00000004152872a5 */ /* 0x000fe2000f8e003f */
[----:B------:R-:W-:Y:S01]  /*20c0*/  IMAD R114, R2, c[0x0][0x2a4], R5 ;  /* 0x0000a90002727a24 */ /* 0x000fe200078e0205 */
[----:B------:R-:W-:Y:S01]  /*20d0*/  UIMAD UR31, UR21, UR22, URZ ;  /* 0x00000016151f72a4 */ /* 0x000fe2000f8e023f */
[----:B------:R-:W-:Y:S01]  /*20e0*/  IMAD.WIDE.U32 R12, R3, 0x80, RZ ;  /* 0x00000080030c7825 */ /* 0x000fe200078e00ff */
[----:B------:R-:W-:Y:S01]  /*20f0*/  UIMAD UR36, UR21, UR5, URZ ;  /* 0x00000005152472a4 */ /* 0x000fe2000f8e023f */
[----:B------:R-:W-:Y:S01]  /*2100*/  SHF.L.U64.HI R99, R14, 0x1, R99 ;  /* 0x000000010e637819 */ /* 0x000fe20000010263 */
[----:B------:R-:W-:Y:S01]  /*2110*/  UMOV UR18, 0x1c0 ;  /* 0x000001c000127882 */ /* 0x000fe20000000000 */
[C---:B------:R-:W-:Y:S01]  /*2120*/  IMAD R117, R2.reuse, c[0x0][0x29c], R117 ;  /* 0x0000a70002757a24 */ /* 0x040fe200078e0275 */
[----:B------:R-:W-:Y:S01]  /*2130*/  UIMAD.WIDE.U32 UR38, UR20, UR4, URZ ;  /* 0x00000004142672a5 */ /* 0x000fe2000f8e003f */
[C---:B------:R-:W-:Y:S01]  /*2140*/  IMAD.WIDE.U32 R4, R2.reuse, c[0x0][0x2a0], R6 ;  /* 0x0000a80002047a25 */ /* 0x040fe200078e0006 */
[----:B------:R-:W-:Y:S01]  /*2150*/  UIMAD UR21, UR20, UR22, URZ ;  /* 0x00000016141572a4 */ /* 0x000fe2000f8e023f */
[----:B------:R-:W-:Y:S01]  /*2160*/  IADD3 R104, R13, UR23, RZ ;  /* 0x000000170d687c10 */ /* 0x000fe2000fffe0ff */
[----:B------:R-:W-:Y:S01]  /*2170*/  UIMAD UR37, UR20, UR5, URZ ;  /* 0x00000005142572a4 */ /* 0x000fe2000f8e023f */
[----:B------:R-:W-:Y:S01]  /*2180*/  IMAD.WIDE.U32 R2, R2, c[0x0][0x298], R10 ;  /* 0x0000a60002027a25 */ /* 0x000fe200078e000a */
[----:B------:R-:W-:Y:S01]  /*2190*/  LEA R115, P1, R4, c[0x0][0x270], 0x1 ;  /* 0x00009c0004737a11 */ /* 0x000fe200078208ff */
[----:B------:R-:W-:Y:S01]  /*21a0*/  UIMAD UR20, UR19, UR22, URZ ;  /* 0x00000016131472a4 */ /* 0x000fe2000f8e023f */
[----:B------:R-:W-:Y:S01]  /*21b0*/  SHF.L.U64.HI R104, R12, 0x1, R104 ;  /* 0x000000010c687819 */ /* 0x000fe20000010268 */
[----:B------:R-:W-:Y:S01]  /*21c0*/  IMAD.IADD R117, R3, 0x1, R117 ;  /* 0x0000000103757824 */ /* 0x000fe200078e0275 */
[C---:B------:R-:W-:Y:S01]  /*21d0*/  LEA R116, P0, R2.reuse, c[0x0][0x268], 0x1 ;  /* 0x00009a0002747a11 */ /* 0x040fe200078008ff */
        /* <DEDUP_REMOVED lines=14> */
[----:B------:R-:W-:Y:S01]  /*22c0*/  UIMAD.WIDE.U32 UR34, UR19, UR4, URZ ;  /* 0x00000004132272a5 */ /* 0x000fe2000f8e003f */
[----:B------:R-:W-:Y:S01]  /*22d0*/  LEA.HI.X R113, R132, c[0x0][0x174], R135, 0x1, P0 ;  /* 0x00005d0084717a11 */ /* 0x000fe200000f0c87 */
[----:B------:R-:W-:Y:S01]  /*22e0*/  IMAD.SHL.U32 R98, R144, 0x40, RZ ;  /* 0x0000004090627824 */ /* 0x000fe200078e00ff */
[----:B------:R-:W-:Y:S01]  /*22f0*/  LEA.HI.X R109, R136, c[0x0][0x16c], R64, 0x1, P1 ;  /* 0x00005b00886d7a11 */ /* 0x000fe200008f0c40 */
[C---:B------:R-:W-:Y:S01]  /*2300*/  IMAD.SHL.U32 R103, R144.reuse, 0x80, RZ ;  /* 0x0000008090677824 */ /* 0x040fe200078e00ff */
[----:B------:R-:W-:Y:S01]  /*2310*/  SHF.R.S32.HI R43, RZ, 0x1f, R3 ;  /* 0x0000001fff2b7819 */ /* 0x000fe20000011403 */
[----:B------:R-:W-:Y:S01]  /*2320*/  IMAD.SHL.U32 R96, R144, 0x20, RZ ;  /* 0x0000002090607824 */ /* 0x000fe200078e00ff */
[-C--:B------:R-:W-:Y:S01]  /*2330*/  IADD3 R120, P0, R68, R3.reuse, RZ ;  /* 0x0000000344787210 */ /* 0x080fe20007f1e0ff */
[----:B------:R-:W-:Y:S01]  /*2340*/  IMAD.WIDE.U32 R152, R144, 0xc0, RZ ;  /* 0x000000c090987825 */ /* 0x000fe200078e00ff */
[----:B------:R-:W-:Y:S01]  /*2350*/  IADD3 R44, P1, R70, R3, RZ ;  /* 0x00000003462c7210 */ /* 0x000fe20007f3e0ff */
[----:B------:R-:W-:Y:S01]  /*2360*/  UIMAD UR19, UR19, UR5, URZ ;  /* 0x00000005131372a4 */ /* 0x000fe2000f8e023f */
[-C--:B------:R-:W-:Y:S01]  /*2370*/  SHF.L.U64.HI R97, R144, R89.reuse, c[0x0][0x294] ;  /* 0x0000a50090617619 */ /* 0x080fe20000010259 */
[--C-:B------:R-:W-:Y:S01]  /*2380*/  IMAD.X R121, R66, 0x1, R43.reuse, P0 ;  /* 0x0000000142797824 */ /* 0x100fe200000e062b */
[C---:B------:R-:W-:Y:S01]  /*2390*/  SHF.L.U64.HI R102, R144.reuse, R92, c[0x0][0x294] ;  /* 0x0000a50090667619 */ /* 0x040fe2000001025c */
[----:B------:R-:W-:Y:S01]  /*23a0*/  IMAD.X R43, R67, 0x1, R43, P1 ;  /* 0x00000001432b7824 */ /* 0x000fe200008e062b */
[C---:B------:R-:W-:Y:S01]  /*23b0*/  SHF.L.U64.HI R95, R144.reuse, R122, c[0x0][0x294] ;  /* 0x0000a500905f7619 */ /* 0x040fe2000001027a */
[----:B------:R-:W-:Y:S01]  /*23c0*/  IMAD.WIDE.U32 R150, R144, 0x140, RZ ;  /* 0x0000014090967825 */ /* 0x000fe200078e00ff */
        /* <DEDUP_REMOVED lines=15> */
[----:B------:R-:W-:Y:S01]  /*24c0*/  IMAD.SHL.U32 R86, R69, 0x20, RZ ;  /* 0x0000002045567824 */ /* 0x000fe200078e00ff */
[----:B------:R-:W-:Y:S01]  /*24d0*/  SHF.L.U64.HI R92, R123, R92, c[0x0][0x28c] ;  /* 0x0000a3007b5c7619 */ /* 0x000fe2000001025c */
[----:B------:R-:W-:Y:S01]  /*24e0*/  IMAD.SHL.U32 R84, R69, 0x40, RZ ;  /* 0x0000004045547824 */ /* 0x000fe200078e00ff */
        /* <DEDUP_REMOVED lines=18> */
[----:B------:R-:W-:Y:S01]  /*2610*/  SHF.R.S32.HI R85, RZ, 0x1f, R86 ;  /* 0x0000001fff557819 */ /* 0x000fe20000011456 */
        /* <DEDUP_REMOVED lines=28> */
[----:B------:R-:W-:-:S02]  /*27e0*/  ULDC UR4, c[0x0][0x230] ;  /* 0x00008c0000047ab9 */ /* 0x000fc40000000800 */
[----:B------:R-:W-:Y:S02]  /*27f0*/  UIMAD UR30, UR30, 0xc0, URZ ;  /* 0x000000c01e1e78a4 */ /* 0x000fe4000f8e023f */
[----:B------:R-:W-:Y:S02]  /*2800*/  UIMAD UR29, UR29, 0x140, URZ ;  /* 0x000001401d1d78a4 */ /* 0x000fe4000f8e023f */
[----:B------:R-:W-:Y:S02]  /*2810*/  UIMAD UR28, UR28, 0x180, URZ ;  /* 0x000001801c1c78a4 */ /* 0x000fe4000f8e023f */
[----:B------:R-:W-:Y:S02]  /*2820*/  UIMAD UR27, UR27, 0x1c0, URZ ;  /* 0x000001c01b1b78a4 */ /* 0x000fe4000f8e023f */
[----:B------:R-:W-:Y:S02]  /*2830*/  UIMAD UR26, UR26, 0xc0, URZ ;  /* 0x000000c01a1a78a4 */ /* 0x000fe4000f8e023f */
        /* <DEDUP_REMOVED lines=8> */
.L_x_2146:
[----:B------:R-:W-:Y:S01]  /*28c0*/  ISETP.NE.AND P5, PT, R131, RZ, PT ;  /* 0x000000ff8300720c */ /* 0x000fe20003fa5270 */
[----:B------:R-:W-:Y:S02]  /*28d0*/  IMAD.SHL.U32 R14, R12, 0x100, RZ ;  /* 0x000001000c0e7824 */ /* 0x000fe400078e00ff */
[----:B------:R-:W-:Y:S02]  /*28e0*/  IMAD.MOV.U32 R16, RZ, RZ, R115 ;  /* 0x000000ffff107224 */ /* 0x000fe400078e0073 */
[----:B------:R-:W-:Y:S01]  /*28f0*/  IMAD.MOV.U32 R17, RZ, RZ, R114 ;  /* 0x000000ffff117224 */ /* 0x000fe200078e0072 */
[----:B------:R-:W-:Y:S04]  /*2900*/  IADD3 R13, R14, -0x100, RZ ;  /* 0xffffff000e0d7810 */ /* 0x000fe80007ffe0ff */
[C---:B------:R-:W-:Y:S02]  /*2910*/  IADD3 R7, -R13.reuse, UR12, RZ ;  /* 0x0000000c0d077c10 */ /* 0x040fe4000fffe1ff */
[----:B------:R-:W-:Y:S02]  /*2920*/  IADD3 R5, -R13, UR17, RZ ;  /* 0x000000110d057c10 */ /* 0x000fe4000fffe1ff */
[C---:B------:R-:W-:Y:S04]  /*2930*/  ISETP.GE.OR P0, PT, R72.reuse, R7, P5 ;  /* 0x000000074800720c */ /* 0x040fe80002f06670 */
[----:B------:R-:W-:Y:S02]  /*2940*/  ISETP.LT.OR P3, PT, R72, R5, P0 ;  /* 0x000000054800720c */ /* 0x000fe40000761670 */
[C---:B------:R-:W-:Y:S02]  /*2950*/  ISETP.GE.OR P0, PT, R129.reuse, R7, P5 ;  /* 0x000000078100720c */ /* 0x040fe40002f06670 */
[----:B------:R-:W-:Y:S02]  /*2960*/  P2R R4, PR, RZ, 0x8 ;  /* 0x00000008ff047803 */ /* 0x000fe40000000000 */
[----:B------:R-:W-:Y:S02]  /*2970*/  ISETP.LT.OR P6, PT, R129, R5, P0 ;  /* 0x000000058100720c */ /* 0x000fe400007c1670 */
[C---:B------:R-:W-:Y:S02]  /*2980*/  ISETP.GE.OR P0, PT, R128.reuse, R7, P5 ;  /* 0x000000078000720c */ /* 0x040fe40002f06670 */
[----:B------:R-:W-:Y:S02]  /*2990*/  P2R R46, PR, RZ, 0x40 ;  /* 0x00000040ff2e7803 */ /* 0x000fe40000000000 */
[----:B------:R-:W-:Y:S02]  /*29a0*/  ISETP.LT.OR P4, PT, R128, R5, P0 ;  /* 0x000000058000720c */ /* 0x000fe40000781670 */
[----:B------:R-:W-:Y:S02]  /*29b0*/  ISETP.GE.OR P0, PT, R127, R7, P5 ;  /* 0x000000077f00720c */ /* 0x000fe40002f06670 */
[----:B------:R-:W-:Y:S02]  /*29c0*/  @!P3 LEA R166, P2, R53, R112, 0x1 ;  /* 0x0000007035a6b211 */ /* 0x000fe400078408ff */
[----:B------:R-:W-:Y:S02]  /*29d0*/  ISETP.LT.OR P0, PT, R127, R5, P0 ;  /* 0x000000057f00720c */ /* 0x000fe40000701670 */
[----:B------:R-:W-:Y:S02]  /*29e0*/  @!P3 LEA.HI.X R167, R53, R113, R52, 0x1, P2 ;  /* 0x0000007135a7b211 */ /* 0x000fe400010f0c34 */
[----:B------:R-:W-:Y:S02]  /*29f0*/  P2R R164, PR, RZ, 0x1 ;  /* 0x00000001ffa47803 */ /* 0x000fe40000000000 */
[----:B--2---:R-:W-:Y:S02]  /*2a00*/  @!P6 IADD3 R162, P0, R112, R100, RZ ;  /* 0x0000006470a2e210 */ /* 0x004fe40007f1e0ff */
[----:B------:R-:W-:Y:S02]  /*2a10*/  ISETP.NE.AND P2, PT, R164, RZ, PT ;  /* 0x000000ffa400720c */ /* 0x000fe40003f45270 */
[----:B------:R-:W-:Y:S01]  /*2a20*/  @!P3 IADD3 R168, P1, R115, R96, RZ ;  /* 0x0000006073a8b210 */ /* 0x000fe20007f3e0ff */
        /* <DEDUP_REMOVED lines=9> */
[----:B------:R-:W-:Y:S01]  /*2ac0*/  @!P2 IMAD.X R25, R114, 0x1, R102, P0 ;  /* 0x000000017219a824 */ /* 0x000fe200000e0666 */
[----:B------:R-:W-:Y:S02]  /*2ad0*/  @!P2 IADD3 R50, P0, R112, R105, RZ ;  /* 0x000000697032a210 */ /* 0x000fe40007f1e0ff */
[----:B------:R-:W-:Y:S01]  /*2ae0*/  @!P4 IMAD.X R29, R114, 0x1, R101, P1 ;  /* 0x00000001721dc824 */ /* 0x000fe200008e0665 */
[----:B------:R-:W-:Y:S02]  /*2af0*/  @!P4 IADD3 R160, P1, R112, UR40, RZ ;  /* 0x0000002870a0cc10 */ /* 0x000fe4000ff3e0ff */
[----:B------:R-:W-:Y:S01]  /*2b00*/  @!P2 IMAD.X R51, R113, 0x1, R104, P0 ;  /* 0x000000017133a824 */ /* 0x000fe200000e0668 */
[----:B------:R-:W-:Y:S02]  /*2b10*/  @!P5 IADD3 R20, P0, R115, R150, RZ ;  /* 0x000000967314d210 */ /* 0x000fe40007f1e0ff */
[----:B------:R-:W-:Y:S02]  /*2b20*/  @!P4 IADD3.X R161, R113, UR36, RZ, P1, !PT ;  /* 0x0000002471a1cc10 */ /* 0x000fe40008ffe4ff */
[----:B------:R-:W-:Y:S01]  /*2b30*/  ISETP.NE.AND P1, PT, R131, RZ, PT ;  /* 0x000000ff8300720c */ /* 0x000fe20003f25270 */
[----:B------:R-:W-:Y:S01]  /*2b40*/  @!P5 IMAD.X R21, R114, 0x1, R106, P0 ;  /* 0x000000017215d824 */ /* 0x000fe200000e066a */
[----:B------:R-:W-:Y:S02]  /*2b50*/  @!P5 IADD3 R48, P0, R112, UR38, RZ ;  /* 0x000000267030dc10 */ /* 0x000fe4000ff1e0ff */
[----:B------:R-:W-:Y:S02]  /*2b60*/  ISETP.NE.AND P4, PT, R46, RZ, PT ;  /* 0x000000ff2e00720c */ /* 0x000fe40003f85270 */
[----:B------:R-:W-:Y:S02]  /*2b70*/  @!P5 IADD3.X R49, R113, UR37, RZ, P0, !PT ;  /* 0x000000257131dc10 */ /* 0x000fe400087fe4ff */
[C---:B------:R-:W-:Y:S04]  /*2b80*/  ISETP.GE.OR P0, PT, R125.reuse, R7, P1 ;  /* 0x000000077d00720c */ /* 0x040fe80000f06670 */
        /* <DEDUP_REMOVED lines=13> */
[----:B------:R-:W-:Y:S02]  /*2c60*/  LEA R115, P0, R88, R16, 0x1 ;  /* 0x0000001058737211 */ /* 0x000fe400078008ff */
[----:B------:R-:W-:Y:S02]  /*2c70*/  ISETP.NE.AND P3, PT, R4, RZ, PT ;  /* 0x000000ff0400720c */ /* 0x000fe40003f65270 */
[----:B------:R-:W-:Y:S02]  /*2c80*/  LEA.HI.X.SX32 R114, R88, R17, 0x1, P0 ;  /* 0x0000001158727211 */ /* 0x000fe400000f0eff */
[C---:B------:R-:W-:Y:S04]  /*2c90*/  ISETP.GE.OR P0, PT, R138.reuse, R7, P1 ;  /* 0x000000078a00720c */ /* 0x040fe80000f06670 */
[----:B------:R-:W-:Y:S02]  /*2ca0*/  ISETP.LT.OR P1, PT, R138, R5, P0 ;  /* 0x000000058a00720c */ /* 0x000fe40000721670 */
[----:B------:R-:W-:Y:S11]  /*2cb0*/  ISETP.NE.AND P0, PT, R158, RZ, PT ;  /* 0x000000ff9e00720c */ /* 0x000ff60003f05270 */
[----:B------:R-:W2:Y:S04]  /*2cc0*/  @!P1 LDG.E.128 R16, [R16.64] ;  /* 0x0000000610109981 */ /* 0x000ea8000c1e1d00 */
[----:B--2---:R1:W-:Y:S04]  /*2cd0*/  @!P1 STG.E.128 [R112.64], R16 ;  /* 0x0000001070009986 */ /* 0x0043e8000c101d06 */
[----:B------:R-:W2:Y:S04]  /*2ce0*/  @!P3 LDG.E.128 R4, [R168.64] ;  /* 0x00000006a804b981 */ /* 0x000ea8000c1e1d00 */
[----:B--2---:R2:W-:Y:S04]  /*2cf0*/  @!P3 STG.E.128 [R166.64], R4 ;  /* 0x00000004a600b986 */ /* 0x0045e8000c101d06 */
[----:B------:R-:W3:Y:S04]  /*2d00*/  @!P4 LDG.E.128 R32, [R32.64] ;  /* 0x000000062020c981 */ /* 0x000ee8000c1e1d00 */
[----:B---3--:R3:W-:Y:S01]  /*2d10*/  @!P4 STG.E.128 [R162.64], R32 ;  /* 0x00000020a200c986 */ /* 0x0087e2000c101d06 */
[----:B------:R-:W-:Y:S11]  /*2d20*/  ISETP.NE.AND P4, PT, R0, RZ, PT ;  /* 0x000000ff0000720c */ /* 0x000ff60003f85270 */
[----:B------:R-:W-:Y:S02]  /*2d30*/  @!UPT UIADD3 URZ, URZ, URZ, URZ ;  /* 0x0000003f3f3ff290 */ /* 0x000fe4000fffe03f */
[----:B------:R-:W4:Y:S04]  /*2d40*/  @!P4 LDG.E.128 R28, [R28.64] ;  /* 0x000000061c1cc981 */ /* 0x000f28000c1e1d00 */
[----:B----4-:R3:W-:Y:S04]  /*2d50*/  @!P4 STG.E.128 [R160.64], R28 ;  /* 0x0000001ca000c986 */ /* 0x0107e8000c101d06 */
[----:B------:R-:W4:Y:S04]  /*2d60*/  @!P2 LDG.E.128 R24, [R24.64] ;  /* 0x000000061818a981 */ /* 0x000f28000c1e1d00 */
[----:B----4-:R3:W-:Y:S04]  /*2d70*/  @!P2 STG.E.128 [R50.64], R24 ;  /* 0x000000183200a986 */ /* 0x0107e8000c101d06 */
[----:B------:R-:W4:Y:S04]  /*2d80*/  @!P5 LDG.E.128 R20, [R20.64] ;  /* 0x000000061414d981 */ /* 0x000f28000c1e1d00 */
[----:B----4-:R3:W-:Y:S04]  /*2d90*/  @!P5 STG.E.128 [R48.64], R20 ;  /* 0x000000143000d986 */ /* 0x0107e8000c101d06 */
[----:B-1----:R-:W4:Y:S04]  /*2da0*/  @!P6 LDG.E.128 R16, [R40.64] ;  /* 0x000000062810e981 */ /* 0x002f28000c1e1d00 */
[----:B----4-:R3:W-:Y:S04]  /*2db0*/  @!P6 STG.E.128 [R38.64], R16 ;  /* 0x000000102600e986 */ /* 0x0107e8000c101d06 */
[----:B--2---:R-:W2:Y:S04]  /*2dc0*/  @!P0 LDG.E.128 R4, [R36.64] ;  /* 0x0000000624048981 */ /* 0x004ea8000c1e1d00 */
        /* <DEDUP_REMOVED lines=9> */
[----:B------:R-:W-:Y:S01]  /*2e60*/  ISETP.GE.AND P0, PT, R148, UR4, PT ;  /* 0x0000000494007c0c */ /* 0x000fe2000bf06270 */
[----:B---3--:R-:W2:Y:S01]  /*2e70*/  LDG.E.128 R16, [R116.64] ;  /* 0x0000000674107981 */ /* 0x008ea2000c1e1d00 */
[----:B------:R-:W-:Y:S11]  /*2e80*/  MOV R111, R109 ;  /* 0x0000006d006f7202 */ /* 0x000ff60000000f00 */
[----:B------:R-:W-:Y:S01]  /*2e90*/  @!P0 MOV R42, R44 ;  /* 0x0000002c002a8202 */ /* 0x000fe20000000f00 */
[----:B------:R-:W3:Y:S06]  /*2ea0*/  @!P0 LDG.E.64 R6, [R10.64] ;  /* 0x000000060a068981 */ /* 0x000eec000c1e1b00 */
[----:B------:R-:W4:Y:S02]  /*2eb0*/  @!P0 LDG.E.64 R26, [R42.64] ;  /* 0x000000062a1a8981 */ /* 0x000f24000c1e1b00 */
[----:B----4-:R-:W-:Y:S01]  /*2ec0*/  @!P0 HADD2.F32 R22, -RZ, R26.H0_H0 ;  /* 0x2000001aff168230 */ /* 0x010fe20000004100 */
[----:B--2---:R-:W-:Y:S01]  /*2ed0*/  @!P0 MOV R5, R16 ;  /* 0x0000001000058202 */ /* 0x004fe20000000f00 */
[--C-:B---3--:R-:W-:Y:S01]  /*2ee0*/  @!P0 HADD2.F32 R20, -RZ, R6.reuse.H0_H0 ;  /* 0x20000006ff148230 */ /* 0x108fe20000004100 */
[----:B------:R-:W-:Y:S01]  /*2ef0*/  @!P0 MOV R21, R17 ;  /* 0x0000001100158202 */ /* 0x000fe20000000f00 */
[----:B------:R-:W-:Y:S01]  /*2f00*/  @!P0 HADD2.F32 R8, -RZ, R6.H1_H1 ;  /* 0x30000006ff088230 */ /* 0x000fe20000004100 */
[----:B------:R-:W-:Y:S01]  /*2f10*/  @!P0 MOV R6, R19 ;  /* 0x0000001300068202 */ /* 0x000fe20000000f00 */
[--C-:B------:R-:W-:Y:S02]  /*2f20*/  @!P0 HADD2.F32 R23, -RZ, R5.reuse.H1_H1 ;  /* 0x30000005ff178230 */ /* 0x100fe40000004100 */
[----:B------:R-:W-:Y:S02]  /*2f30*/  @!P0 HADD2.F32 R15, -RZ, R5.H0_H0 ;  /* 0x20000005ff0f8230 */ /* 0x000fe40000004100 */
[----:B------:R-:W-:Y:S01]  /*2f40*/  @!P0 HADD2.F32 R24, -RZ, R26.H1_H1 ;  /* 0x3000001aff188230 */ /* 0x000fe20000004100 */
[-C--:B------:R-:W-:Y:S01]  /*2f50*/  @!P0 FMUL.FTZ R29, R23, R20.reuse ;  /* 0x00000014171d8220 */ /* 0x080fe20000410000 */
[----:B------:R-:W-:Y:S01]  /*2f60*/  @!P0 HADD2.F32 R26, -RZ, R6.H1_H1 ;  /* 0x30000006ff1a8230 */ /* 0x000fe20000004100 */
[C---:B------:R-:W-:Y:S01]  /*2f70*/  @!P0 FMUL.FTZ R0, R15.reuse, R20 ;  /* 0x000000140f008220 */ /* 0x040fe20000410000 */
[----:B------:R-:W-:Y:S01]  /*2f80*/  @!P0 MOV R20, R18 ;  /* 0x0000001200148202 */ /* 0x000fe20000000f00 */
[-C--:B------:R-:W-:Y:S01]  /*2f90*/  @!P0 FFMA.FTZ R29, R15, R22.reuse, -R29 ;  /* 0x000000160f1d8223 */ /* 0x080fe2000001081d */
[----:B------:R-:W-:Y:S01]  /*2fa0*/  @!P0 HADD2.F32 R15, -RZ, R21.H0_H0 ;  /* 0x20000015ff0f8230 */ /* 0x000fe20000004100 */
[----:B------:R-:W-:Y:S01]  /*2fb0*/  @!P0 FFMA.FTZ R0, R23, R22, R0 ;  /* 0x0000001617008223 */ /* 0x000fe20000010000 */
[----:B------:R-:W-:Y:S02]  /*2fc0*/  @!P0 HADD2.F32 R5, -RZ, R7.H0_H0 ;  /* 0x20000007ff058230 */ /* 0x000fe40000004100 */
[--C-:B------:R-:W-:Y:S01]  /*2fd0*/  @!P0 HADD2.F32 R22, -RZ, R20.reuse.H1_H1 ;  /* 0x30000014ff168230 */ /* 0x100fe20000004100 */
[-C--:B------:R-:W-:Y:S01]  /*2fe0*/  @!P0 FMUL.FTZ R2, R15, R8.reuse ;  /* 0x000000080f028220 */ /* 0x080fe20000410000 */
[----:B------:R-:W-:Y:S01]  /*2ff0*/  @!P0 HADD2.F32 R20, -RZ, R20.H0_H0 ;  /* 0x20000014ff148230 */ /* 0x000fe20000004100 */
[----:B------:R-:W-:Y:S01]  /*3000*/  @!P0 F2FP.PACK_AB R29, R0, R29 ;  /* 0x0000001d001d823e */ /* 0x000fe200000000ff */
[----:B------:R-:W-:Y:S01]  /*3010*/  @!P0 HADD2.F32 R23, -RZ, R21.H1_H1 ;  /* 0x30000015ff178230 */ /* 0x000fe20000004100 */
[-C--:B------:R-:W-:Y:S01]  /*3020*/  @!P0 FMUL.FTZ R28, R22, R5.reuse ;  /* 0x00000005161c8220 */ /* 0x080fe20000410000 */
[----:B------:R-:W-:Y:S01]  /*3030*/  @!P0 HADD2.F32 R6, -RZ, R6.H0_H0 ;  /* 0x20000006ff068230 */ /* 0x000fe20000004100 */
[----:B------:R-:W-:Y:S01]  /*3040*/  @!P0 FMUL.FTZ R3, R20, R5 ;  /* 0x0000000514038220 */ /* 0x000fe20000410000 */
[----:B------:R-:W-:Y:S01]  /*3050*/  @!P0 HADD2.F32 R7, -RZ, R7.H1_H1 ;  /* 0x30000007ff078230 */ /* 0x000fe20000004100 */
[C---:B------:R-:W-:Y:S01]  /*3060*/  @!P0 FMUL.FTZ R31, R23.reuse, R8 ;  /* 0x00000008171f8220 */ /* 0x040fe20000410000 */
[--C-:B------:R-:W-:Y:S01]  /*3070*/  @!P0 HADD2.F32 R25, -RZ, R27.reuse.H0_H0 ;  /* 0x2000001bff198230 */ /* 0x100fe20000004100 */
[-C--:B------:R-:W-:Y:S01]  /*3080*/  @!P0 FFMA.FTZ R2, R23, R24.reuse, R2 ;  /* 0x0000001817028223 */ /* 0x080fe20000010002 */
[----:B------:R-:W-:Y:S01]  /*3090*/  @!P0 MOV R16, R29 ;  /* 0x0000001d00108202 */ /* 0x000fe20000000f00 */
[-C--:B------:R-:W-:Y:S01]  /*30a0*/  @!P0 FMUL.FTZ R30, R26, R7.reuse ;  /* 0x000000071a1e8220 */ /* 0x080fe20000410000 */
[----:B------:R-:W-:Y:S01]  /*30b0*/  @!P0 HADD2.F32 R27, -RZ, R27.H1_H1 ;  /* 0x3000001bff1b8230 */ /* 0x000fe20000004100 */
        /* <DEDUP_REMOVED lines=13> */
.L_x_2096:
[----:B------:R-:W-:Y:S05]  /*3190*/  BSYNC B0 ;  /* 0x0000000000007941 */ /* 0x000fea0003800000 */
.L_x_2095:
[----:B------:R-:W-:Y:S01]  /*31a0*/  BSSY B0, `(.L_x_2097) ;  /* 0x000003e000007945 */ /* 0x000fe20003800000 */
[----:B------:R-:W-:-:S05]  /*31b0*/  @P3 BRA `(.L_x_2098) ;  /* 0x000003c000003947 */ /* 0x000fca0003800000 */
        /* <DEDUP_REMOVED lines=27> */
[----:B------:R-:W-:Y:S01]  /*3370*/  @!P0 HADD2.F32 R6, -RZ, R6.H0_H0 ;  /* 0x20000006ff068230 */ /* 0x000fe20000004100 */
[----:B------:R-:W-:Y:S01]  /*3380*/  @!P0 IMAD.MOV.U32 R20, RZ, RZ, R18 ;  /* 0x000000ffff148224 */ /* 0x000fe200078e0012 */
[----:B------:R-:W-:Y:S01]  /*3390*/  @!P0 HADD2.F32 R25, -RZ, R27.H0_H0 ;  /* 0x2000001bff198230 */ /* 0x000fe20000004100 */
[-C--:B------:R-:W-:Y:S01]  /*33a0*/  @!P0 FFMA.FTZ R31, R15, R22.reuse, -R31 ;  /* 0x000000160f1f8223 */ /* 0x080fe2000001081f */
[----:B------:R-:W-:Y:S01]  /*33b0*/  @!P0 HADD2.F32 R15, -RZ, R21.H0_H0 ;  /* 0x20000015ff0f8230 */ /* 0x000fe20000004100 */
[----:B------:R-:W-:Y:S01]  /*33c0*/  @!P0 FFMA.FTZ R0, R23, R22, R0 ;  /* 0x0000001617008223 */ /* 0x000fe20000010000 */
[--C-:B------:R-:W-:Y:S02]  /*33d0*/  @!P0 HADD2.F32 R22, -RZ, R20.reuse.H1_H1 ;  /* 0x30000014ff168230 */ /* 0x100fe40000004100 */
[----:B------:R-:W-:Y:S01]  /*33e0*/  @!P0 HADD2.F32 R20, -RZ, R20.H0_H0 ;  /* 0x20000014ff148230 */ /* 0x000fe20000004100 */
[-C--:B------:R-:W-:Y:S01]  /*33f0*/  @!P0 FMUL.FTZ R2, R15, R8.reuse ;  /* 0x000000080f028220 */ /* 0x080fe20000410000 */
[----:B------:R-:W-:Y:S01]  /*3400*/  @!P0 HADD2.F32 R5, -RZ, R7.H0_H0 ;  /* 0x20000007ff058230 */ /* 0x000fe20000004100 */
[----:B------:R-:W-:Y:S01]  /*3410*/  @!P0 F2FP.PACK_AB R31, R0, R31 ;  /* 0x0000001f001f823e */ /* 0x000fe200000000ff */
[----:B------:R-:W-:Y:S02]  /*3420*/  @!P0 HADD2.F32 R23, -RZ, R21.H1_H1 ;  /* 0x30000015ff178230 */ /* 0x000fe40000004100 */
[----:B------:R-:W-:Y:S01]  /*3430*/  @!P0 HADD2.F32 R7, -RZ, R7.H1_H1 ;  /* 0x30000007ff078230 */ /* 0x000fe20000004100 */
[----:B------:R-:W-:Y:S01]  /*3440*/  @!P0 FMUL.FTZ R3, R20, R5 ;  /* 0x0000000514038220 */ /* 0x000fe20000410000 */
[----:B------:R-:W-:Y:S01]  /*3450*/  @!P0 MOV R16, R31 ;  /* 0x0000001f00108202 */ /* 0x000fe20000000f00 */
[C---:B------:R-:W-:Y:S01]  /*3460*/  @!P0 FMUL.FTZ R35, R23.reuse, R8 ;  /* 0x0000000817238220 */ /* 0x040fe20000410000 */
[----:B------:R-:W-:Y:S01]  /*3470*/  @!P0 HADD2.F32 R27, -RZ, R27.H1_H1 ;  /* 0x3000001bff1b8230 */ /* 0x000fe20000004100 */
[----:B------:R-:W-:Y:S02]  /*3480*/  @!P0 FMUL.FTZ R30, R22, R5 ;  /* 0x00000005161e8220 */ /* 0x000fe40000410000 */
[-C--:B------:R-:W-:Y:S02]  /*3490*/  @!P0 FMUL.FTZ R34, R26, R7.reuse ;  /* 0x000000071a228220 */ /* 0x080fe40000410000 */
[----:B------:R-:W-:Y:S02]  /*34a0*/  @!P0 FMUL.FTZ R4, R6, R7 ;  /* 0x0000000706048220 */ /* 0x000fe40000410000 */
[-C--:B------:R-:W-:Y:S02]  /*34b0*/  @!P0 FFMA.FTZ R2, R23, R24.reuse, R2 ;  /* 0x0000001817028223 */ /* 0x080fe40000010002 */
[-C--:B------:R-:W-:Y:S02]  /*34c0*/  @!P0 FFMA.FTZ R3, R22, R25.reuse, R3 ;  /* 0x0000001916038223 */ /* 0x080fe40000010003 */
[----:B------:R-:W-:Y:S02]  /*34d0*/  @!P0 FFMA.FTZ R35, R15, R24, -R35 ;  /* 0x000000180f238223 */ /* 0x000fe40000010823 */
[----:B------:R-:W-:Y:S02]  /*34e0*/  @!P0 FFMA.FTZ R30, R20, R25, -R30 ;  /* 0x00000019141e8223 */ /* 0x000fe4000001081e */
[----:B------:R-:W-:Y:S01]  /*34f0*/  @!P0 FFMA.FTZ R34, R6, R27, -R34 ;  /* 0x0000001b06228223 */ /* 0x000fe20000010822 */
        /* <DEDUP_REMOVED lines=8> */
.L_x_2098:
[----:B------:R-:W-:Y:S05]  /*3580*/  BSYNC B0 ;  /* 0x0000000000007941 */ /* 0x000fea0003800000 */
.L_x_2097:
[----:B------:R-:W-:Y:S01]  /*3590*/  ISETP.NE.AND P0, PT, R46, RZ, PT ;  /* 0x000000ff2e00720c */ /* 0x000fe20003f05270 */
[----:B------:R-:W-:Y:S01]  /*35a0*/  @!UPT UIADD3 URZ, URZ, URZ, URZ ;  /* 0x0000003f3f3ff290 */ /* 0x000fe2000fffe03f */
[----:B------:R-:W-:Y:S11]  /*35b0*/  BSSY B0, `(.L_x_2099) ;  /* 0x000003e000007945 */ /* 0x000ff60003800000 */
[----:B------:R-:W-:-:S05]  /*35c0*/  @P0 BRA `(.L_x_2100) ;  /* 0x000003c000000947 */ /* 0x000fca0003800000 */
        /* <DEDUP_REMOVED lines=60> */
.L_x_2100:
[----:B------:R-:W-:Y:S05]  /*3990*/  BSYNC B0 ;  /* 0x0000000000007941 */ /* 0x000fea0003800000 */
.L_x_2099:
[----:B------:R-:W-:Y:S01]  /*39a0*/  BSSY B0, `(.L_x_2101) ;  /* 0x0000041000007945 */ /* 0x000fe20003800000 */
[----:B------:R-:W-:-:S05]  /*39b0*/  @P4 BRA `(.L_x_2102) ;  /* 0x000003f000004947 */ /* 0x000fca0003800000 */
[----:B------:R-:W-:Y:S02]  /*39c0*/  ISETP.GE.AND P0, PT, R148, UR4, PT ;  /* 0x0000000494007c0c */ /* 0x000fe4000bf06270 */
[----:B------:R-:W-:Y:S02]  /*39d0*/  MOV R37, c[0x0][0x288] ;  /* 0x0000a20000257a02 */ /* 0x000fe40000000f00 */
[----:B---3--:R-:W-:Y:S02]  /*39e0*/  MOV R39, 0xc0 ;  /* 0x000000c000277802 */ /* 0x008fe40000000f00 */
[----:B-1----:R-:W-:Y:S01]  /*39f0*/  MOV R111, R109 ;  /* 0x0000006d006f7202 */ /* 0x002fe20000000f00 */
[----:B------:R-:W-:Y:S04]  /*3a00*/  IMAD.WIDE.U32 R36, R37, 0xc0, R116 ;  /* 0x000000c025247825 */ /* 0x000fe800078e0074 */
[----:B------:R-:W-:Y:S01]  /*3a10*/  IMAD.WIDE.U32 R46, R39, c[0x0][0x198], R110 ;  /* 0x00006600272e7a25 */ /* 0x000fe200078e006e */
[----:B------:R-:W-:Y:S02]  /*3a20*/  IADD3 R37, R37, UR30, RZ ;  /* 0x0000001e25257c10 */ /* 0x000fe4000fffe0ff */
[C---:B------:R-:W-:Y:S01]  /*3a30*/  @!P0 SHF.L.U32 R35, R82.reuse, 0x1, RZ ;  /* 0x0000000152238819 */ /* 0x040fe200000006ff */
[----:B------:R-:W-:Y:S01]  /*3a40*/  IMAD R39, R39, c[0x0][0x19c], RZ ;  /* 0x0000670027277a24 */ /* 0x000fe200078e02ff */
[----:B------:R-:W-:Y:S01]  /*3a50*/  @!P0 SHF.L.U64.HI R28, R82, 0x1, R81 ;  /* 0x00000001521c8819 */ /* 0x000fe20000010251 */
[----:B------:R-:W2:Y:S01]  /*3a60*/  LDG.E.128 R16, [R36.64] ;  /* 0x0000000624107981 */ /* 0x000ea2000c1e1d00 */
[----:B------:R-:W-:Y:S01]  /*3a70*/  @!P0 IADD3 R32, P1, R35, R44, RZ ;  /* 0x0000002c23208210 */ /* 0x000fe20007f3e0ff */
[----:B------:R-:W-:Y:S03]  /*3a80*/  IMAD.IADD R47, R47, 0x1, R39 ;  /* 0x000000012f2f7824 */ /* 0x000fe600078e0227 */
[C---:B------:R-:W-:Y:S02]  /*3a90*/  @!P0 IADD3.X R33, R28.reuse, R43, RZ, P1, !PT ;  /* 0x0000002b1c218210 */ /* 0x040fe40000ffe4ff */
[----:B------:R-:W-:Y:S03]  /*3aa0*/  @!P0 IADD3 R22, P1, R35, R10, RZ ;  /* 0x0000000a23168210 */ /* 0x000fe60007f3e0ff */
[----:B------:R-:W3:Y:S01]  /*3ab0*/  @!P0 LDG.E.64 R26, [R32.64] ;  /* 0x00000006201a8981 */ /* 0x000ee2000c1e1b00 */
[----:B------:R-:W-:Y:S05]  /*3ac0*/  @!P0 IADD3.X R23, R28, R11, RZ, P1, !PT ;  /* 0x0000000b1c178210 */ /* 0x000fea0000ffe4ff */
[----:B------:R-:W4:Y:S02]  /*3ad0*/  @!P0 LDG.E.64 R6, [R22.64] ;  /* 0x0000000616068981 */ /* 0x000f24000c1e1b00 */
[----:B----4-:R-:W-:Y:S01]  /*3ae0*/  @!P0 HADD2.F32 R21, -RZ, R6.H0_H0 ;  /* 0x20000006ff158230 */ /* 0x010fe20000004100 */
[----:B--2---:R-:W-:Y:S01]  /*3af0*/  @!P0 MOV R5, R16 ;  /* 0x0000001000058202 */ /* 0x004fe20000000f00 */
[--C-:B---3--:R-:W-:Y:S01]  /*3b00*/  @!P0 HADD2.F32 R25, -RZ, R26.reuse.H0_H0 ;  /* 0x2000001aff198230 */ /* 0x108fe20000004100 */
[----:B------:R-:W-:Y:S01]  /*3b10*/  @!P0 MOV R15, R17 ;  /* 0x00000011000f8202 */ /* 0x000fe20000000f00 */
[----:B------:R-:W-:Y:S01]  /*3b20*/  @!P0 HADD2.F32 R29, -RZ, R27.H0_H0 ;  /* 0x2000001bff1d8230 */ /* 0x000fe20000004100 */
        /* <DEDUP_REMOVED lines=9> */
[----:B------:R-:W-:Y:S01]  /*3bc0*/  @!P0 HADD2.F32 R26, -RZ, R26.H1_H1 ;  /* 0x3000001aff1a8230 */ /* 0x000fe20000004100 */
[----:B------:R-:W-:Y:S01]  /*3bd0*/  @!P0 IMAD.MOV.U32 R8, RZ, RZ, R18 ;  /* 0x000000ffff088224 */ /* 0x000fe200078e0012 */
[----:B------:R-:W-:Y:S01]  /*3be0*/  @!P0 HADD2.F32 R6, -RZ, R6.H1_H1 ;  /* 0x30000006ff068230 */ /* 0x000fe20000004100 */
[----:B------:R-:W-:Y:S01]  /*3bf0*/  @!P0 FFMA.FTZ R0, R24, R25, R0 ;  /* 0x0000001918008223 */ /* 0x000fe20000010000 */
[--C-:B------:R-:W-:Y:S02]  /*3c00*/  @!P0 HADD2.F32 R5, -RZ, R7.reuse.H0_H0 ;  /* 0x20000007ff058230 */ /* 0x100fe40000004100 */
[--C-:B------:R-:W-:Y:S01]  /*3c10*/  @!P0 HADD2.F32 R24, -RZ, R8.reuse.H1_H1 ;  /* 0x30000008ff188230 */ /* 0x100fe20000004100 */
[-C--:B------:R-:W-:Y:S01]  /*3c20*/  @!P0 FMUL.FTZ R37, R27, R6.reuse ;  /* 0x000000061b258220 */ /* 0x080fe20000410000 */
[----:B------:R-:W-:Y:S01]  /*3c30*/  @!P0 HADD2.F32 R8, -RZ, R8.H0_H0 ;  /* 0x20000008ff088230 */ /* 0x000fe20000004100 */
[----:B------:R-:W-:Y:S01]  /*3c40*/  @!P0 FMUL.FTZ R2, R15, R6 ;  /* 0x000000060f028220 */ /* 0x000fe20000410000 */
[--C-:B------:R-:W-:Y:S01]  /*3c50*/  @!P0 HADD2.F32 R25, -RZ, R20.reuse.H1_H1 ;  /* 0x30000014ff198230 */ /* 0x100fe20000004100 */
[-C--:B------:R-:W-:Y:S01]  /*3c60*/  @!P0 FMUL.FTZ R28, R24, R5.reuse ;  /* 0x00000005181c8220 */ /* 0x080fe20000410000 */
[----:B------:R-:W-:Y:S01]  /*3c70*/  @!P0 HADD2.F32 R6, -RZ, R20.H0_H0 ;  /* 0x20000014ff068230 */ /* 0x000fe20000004100 */
[----:B------:R-:W-:Y:S01]  /*3c80*/  @!P0 FMUL.FTZ R3, R8, R5 ;  /* 0x0000000508038220 */ /* 0x000fe20000410000 */
[----:B------:R-:W-:Y:S01]  /*3c90*/  @!P0 F2FP.PACK_AB R35, R0, R35 ;  /* 0x000000230023823e */ /* 0x000fe200000000ff */
[-C--:B------:R-:W-:Y:S01]  /*3ca0*/  @!P0 FFMA.FTZ R2, R27, R26.reuse, R2 ;  /* 0x0000001a1b028223 */ /* 0x080fe20000010002 */
[----:B------:R-:W-:Y:S01]  /*3cb0*/  @!P0 HADD2.F32 R7, -RZ, R7.H1_H1 ;  /* 0x30000007ff078230 */ /* 0x000fe20000004100 */
[----:B------:R-:W-:Y:S01]  /*3cc0*/  @!P0 FFMA.FTZ R3, R24, R29, R3 ;  /* 0x0000001d18038223 */ /* 0x000fe20000010003 */
[----:B------:R-:W-:Y:S01]  /*3cd0*/  @!P0 MOV R16, R35 ;  /* 0x0000002300108202 */ /* 0x000fe20000000f00 */
        /* <DEDUP_REMOVED lines=8> */
[----:B------:R-:W-:Y:S04]  /*3d60*/  @!P0 F2FP.PACK_AB R28, R3, R28 ;  /* 0x0000001c031c823e */ /* 0x000fe800000000ff */
[----:B------:R-:W-:Y:S02]  /*3d70*/  @!P0 F2FP.PACK_AB R41, R4, R41 ;  /* 0x000000290429823e */ /* 0x000fe400000000ff */
[----:B------:R-:W-:Y:S02]  /*3d80*/  @!P0 MOV R18, R28 ;  /* 0x0000001c00128202 */ /* 0x000fe40000000f00 */
[----:B------:R-:W-:Y:S05]  /*3d90*/  @!P0 MOV R19, R41 ;  /* 0x0000002900138202 */ /* 0x000fea0000000f00 */
[----:B------:R1:W-:Y:S02]  /*3da0*/  STG.E.128 [R46.64], R16 ;  /* 0x000000102e007986 */ /* 0x0003e4000c101d06 */
.L_x_2102:
[----:B------:R-:W-:Y:S05]  /*3db0*/  BSYNC B0 ;  /* 0x0000000000007941 */ /* 0x000fea0003800000 */
.L_x_2101:
[----:B------:R-:W-:Y:S01]  /*3dc0*/  BSSY B0, `(.L_x_2103) ;  /* 0x000003d000007945 */ /* 0x000fe20003800000 */
[----:B------:R-:W-:-:S05]  /*3dd0*/  @P2 BRA `(.L_x_2104) ;  /* 0x000003b000002947 */ /* 0x000fca0003800000 */
        /* <DEDUP_REMOVED lines=59> */
.L_x_2104:
[----:B------:R-:W-:Y:S05]  /*4190*/  BSYNC B0 ;  /* 0x0000000000007941 */ /* 0x000fea0003800000 */
.L_x_2103:
[----:B------:R-:W-:Y:S01]  /*41a0*/  BSSY B0, `(.L_x_2105) ;  /* 0x0000041000007945 */ /* 0x000fe20003800000 */
[----:B------:R-:W-:-:S05]  /*41b0*/  @P5 BRA `(.L_x_2106) ;  /* 0x000003f000005947 */ /* 0x000fca0003800000 */
[----:B------:R-:W-:Y:S02]  /*41c0*/  ISETP.GE.AND P0, PT, R148, UR4, PT ;  /* 0x0000000494007c0c */ /* 0x000fe4000bf06270 */
[----:B-1----:R-:W-:Y:S02]  /*41d0*/  MOV R37, c[0x0][0x288] ;  /* 0x0000a20000257a02 */ /* 0x002fe40000000f00 */
[----:B---3--:R-:W-:Y:S02]  /*41e0*/  MOV R39, 0x140 ;  /* 0x0000014000277802 */ /* 0x008fe40000000f00 */
[----:B------:R-:W-:Y:S01]  /*41f0*/  MOV R111, R109 ;  /* 0x0000006d006f7202 */ /* 0x000fe20000000f00 */
        /* <DEDUP_REMOVED lines=8> */
[----:B------:R-:W-:Y:S01]  /*4280*/  IMAD.IADD R47, R47, 0x1, R39 ;  /* 0x000000012f2f7824 */ /* 0x000fe200078e0227 */
[----:B------:R-:W-:Y:S02]  /*4290*/  @!P0 IADD3 R32, P2, R35, R44, RZ ;  /* 0x0000002c23208210 */ /* 0x000fe40007f5e0ff */
[C---:B------:R-:W-:Y:S02]  /*42a0*/  @!P0 IADD3.X R23, R28.reuse, R11, RZ, P1, !PT ;  /* 0x0000000b1c178210 */ /* 0x040fe40000ffe4ff */
[----:B------:R-:W-:Y:S03]  /*42b0*/  @!P0 IADD3.X R33, R28, R43, RZ, P2, !PT ;  /* 0x0000002b1c218210 */ /* 0x000fe600017fe4ff */
[----:B------:R-:W3:Y:S06]  /*42c0*/  @!P0 LDG.E.64 R6, [R22.64] ;  /* 0x0000000616068981 */ /* 0x000eec000c1e1b00 */
[----:B------:R-:W4:Y:S02]  /*42d0*/  @!P0 LDG.E.64 R26, [R32.64] ;  /* 0x00000006201a8981 */ /* 0x000f24000c1e1b00 */
[----:B----4-:R-:W-:Y:S01]  /*42e0*/  @!P0 HADD2.F32 R25, -RZ, R26.H0_H0 ;  /* 0x2000001aff198230 */ /* 0x010fe20000004100 */
[----:B--2---:R-:W-:Y:S01]  /*42f0*/  @!P0 MOV R5, R16 ;  /* 0x0000001000058202 */ /* 0x004fe20000000f00 */
[----:B---3--:R-:W-:Y:S01]  /*4300*/  @!P0 HADD2.F32 R21, -RZ, R6.H0_H0 ;  /* 0x20000006ff158230 */ /* 0x008fe20000004100 */
        /* <DEDUP_REMOVED lines=42> */
.L_x_2106:
[----:B------:R-:W-:Y:S05]  /*45b0*/  BSYNC B0 ;  /* 0x0000000000007941 */ /* 0x000fea0003800000 */
.L_x_2105:
        /* <DEDUP_REMOVED lines=65> */
.L_x_2108:
[----:B------:R-:W-:Y:S05]  /*49d0*/  BSYNC B0 ;  /* 0x0000000000007941 */ /* 0x000fea0003800000 */
.L_x_2107:
[----:B------:R-:W-:Y:S01]  /*49e0*/  ISETP.NE.AND P0, PT, R158, RZ, PT ;  /* 0x000000ff9e00720c */ /* 0x000fe20003f05270 */
[----:B------:R-:W-:Y:S01]  /*49f0*/  @!UPT UIADD3 URZ, URZ, URZ, URZ ;  /* 0x0000003f3f3ff290 */ /* 0x000fe2000fffe03f */
[----:B------:R-:W-:Y:S11]  /*4a00*/  BSSY B0, `(.L_x_2109) ;  /* 0x0000041000007945 */ /* 0x000ff60003800000 */
        /* <DEDUP_REMOVED lines=64> */
.L_x_2110:
[----:B------:R-:W-:Y:S05]  /*4e10*/  BSYNC B0 ;  /* 0x0000000000007941 */ /* 0x000fea0003800000 */
.L_x_2109:
        /* <DEDUP_REMOVED lines=9> */
.L_x_2094:
[----:B------:R-:W-:Y:S01]  /*4eb0*/  ULEA.HI UR18, UR4, UR4, URZ, 0x1 ;  /* 0x0000000404127291 */ /* 0x000fe2000f8f083f */
[----:B------:R-:W-:Y:S03]  /*4ec0*/  BSSY B1, `(.L_x_2112) ;  /* 0x000005b000017945 */ /* 0x000fe60003800000 */
[----:B------:R-:W-:Y:S06]  /*4ed0*/  USHF.R.S32.HI UR18, URZ, 0x1, UR18 ;  /* 0x000000013f127899 */ /* 0x000fec0008011412 */
[----:B------:R-:W-:Y:S01]  /*4ee0*/  MOV R159, UR18 ;  /* 0x00000012009f7c02 */ /* 0x000fe20008000f00 */
[----:B------:R-:W-:-:S05]  /*4ef0*/  @P1 BRA `(.L_x_2113) ;  /* 0x0000057000001947 */ /* 0x000fca0003800000 */
[----:B---3--:R1:W5:Y:S01]  /*4f00*/  LDG.E.128 R32, [R116.64] ;  /* 0x0000000674207981 */ /* 0x008362000c1e1d00 */
[----:B------:R-:W-:Y:S01]  /*4f10*/  ISETP.GE.AND P0, PT, R148, UR4, PT ;  /* 0x0000000494007c0c */ /* 0x000fe2000bf06270 */
[----:B------:R-:W-:Y:S01]  /*4f20*/  @!UPT UIADD3 URZ, URZ, URZ, URZ ;  /* 0x0000003f3f3ff290 */ /* 0x000fe2000fffe03f */
[----:B------:R-:W-:Y:S11]  /*4f30*/  BSSY B0, `(.L_x_2114) ;  /* 0x0000051000007945 */ /* 0x000ff60003800000 */
[----:B------:R-:W-:-:S05]  /*4f40*/  @P0 BRA `(.L_x_2115) ;  /* 0x000004f000000947 */ /* 0x000fca0003800000 */
[----:B------:R-:W-:Y:S02]  /*4f50*/  ISETP.GE.AND P0, PT, R148, R159, PT ;  /* 0x0000009f9400720c */ /* 0x000fe40003f06270 */
[----:B------:R-:W-:Y:S02]  /*4f60*/  MOV R47, RZ ;  /* 0x000000ff002f7202 */ /* 0x000fe40000000f00 */
[----:B-----5:R-:W-:Y:S01]  /*4f70*/  MOV R45, R33 ;  /* 0x00000021002d7202 */ /* 0x020fe20000000f00 */
[--C-:B------:R-:W-:Y:S01]  /*4f80*/  HADD2.F32 R33, -RZ, R32.reuse.H1_H1 ;  /* 0x30000020ff217230 */ /* 0x100fe20000004100 */
[----:B------:R-:W-:Y:S02]  /*4f90*/  MOV R42, R34 ;  /* 0x00000022002a7202 */ /* 0x000fe40000000f00 */
[----:B------:R-:W-:Y:S05]  /*4fa0*/  MOV R41, R35 ;  /* 0x0000002300297202 */ /* 0x000fea0000000f00 */
[----:B------:R-:W-:Y:S04]  /*4fb0*/  @P0 IADD3 R47, RZ, -UR18, RZ ;  /* 0x80000012ff2f0c10 */ /* 0x000fe8000fffe0ff */
[C---:B------:R-:W-:Y:S04]  /*4fc0*/  LEA R48, P1, R47.reuse, R118, 0x1 ;  /* 0x000000762f307211 */ /* 0x040fe800078208ff */
[----:B------:R-:W-:Y:S02]  /*4fd0*/  LEA.HI.X.SX32 R49, R47, R119, 0x1, P1 ;  /* 0x000000772f317211 */ /* 0x000fe400008f0eff */
[----:B------:R-:W-:Y:S02]  /*4fe0*/  MOV R47, R159 ;  /* 0x0000009f002f7202 */ /* 0x000fe40000000f00 */
[----:B------:R-:W-:Y:S02]  /*4ff0*/  @P0 IADD3 R47, RZ, -UR18, RZ ;  /* 0x80000012ff2f0c10 */ /* 0x000fe4000fffe0ff */
[----:B------:R-:W2:Y:S02]  /*5000*/  LDG.E.128 R48, [R48.64] ;  /* 0x0000000630307981 */ /* 0x000ea4000c1e1d00 */
[C---:B------:R-:W-:Y:S04]  /*5010*/  LEA R18, P1, R47.reuse, R116, 0x1 ;  /* 0x000000742f127211 */ /* 0x040fe800078208ff */
[----:B------:R-:W-:Y:S02]  /*5020*/  LEA.HI.X.SX32 R19, R47, R117, 0x1, P1 ;  /* 0x000000752f137211 */ /* 0x000fe400008f0eff */
[----:B------:R-:W-:Y:S02]  /*5030*/  MOV R47, RZ ;  /* 0x000000ff002f7202 */ /* 0x000fe40000000f00 */
[----:B------:R-:W-:Y:S02]  /*5040*/  @P0 IADD3 R47, RZ, -UR18, RZ ;  /* 0x80000012ff2f0c10 */ /* 0x000fe4000fffe0ff */
[----:B------:R-:W3:Y:S02]  /*5050*/  LDG.E.128 R16, [R18.64] ;  /* 0x0000000612107981 */ /* 0x000ee4000c1e1d00 */
[C---:B------:R-:W-:Y:S04]  /*5060*/  LEA R30, P1, R47.reuse, R120, 0x1 ;  /* 0x000000782f1e7211 */ /* 0x040fe800078208ff */
[----:B------:R-:W-:Y:S05]  /*5070*/  LEA.HI.X.SX32 R31, R47, R121, 0x1, P1 ;  /* 0x000000792f1f7211 */ /* 0x000fea00008f0eff */
[----:B------:R4:W3:Y:S02]  /*5080*/  LDG.E.128 R36, [R30.64] ;  /* 0x000000061e247981 */ /* 0x0008e4000c1e1d00 */
[----:B----4-:R-:W-:Y:S02]  /*5090*/  HADD2.F32 R31, -RZ, R32.H0_H0 ;  /* 0x20000020ff1f7230 */ /* 0x010fe40000004100 */
[----:B------:R-:W-:Y:S02]  /*50a0*/  HADD2.F32 R32, -RZ, R45.H0_H0 ;  /* 0x2000002dff207230 */ /* 0x000fe40000004100 */
[--C-:B--2---:R-:W-:Y:S02]  /*50b0*/  HADD2.F32 R26, -RZ, R48.reuse.H0_H0 ;  /* 0x20000030ff1a7230 */ /* 0x104fe40000004100 */
[--C-:B------:R-:W-:Y:S02]  /*50c0*/  HADD2.F32 R24, -RZ, R49.reuse.H0_H0 ;  /* 0x20000031ff187230 */ /* 0x100fe40000004100 */
        /* <DEDUP_REMOVED lines=9> */
[----:B------:R-:W-:Y:S01]  /*5160*/  @!P0 FADD.FTZ R22, -R22, -RZ ;  /* 0x800000ff16168221 */ /* 0x000fe20000010100 */
[----:B------:R-:W-:Y:S01]  /*5170*/  HADD2.F32 R27, -RZ, R17.H0_H0 ;  /* 0x20000011ff1b7230 */ /* 0x000fe20000004100 */
[----:B------:R-:W-:Y:S01]  /*5180*/  @!P0 FADD.FTZ R21, -R21, -RZ ;  /* 0x800000ff15158221 */ /* 0x000fe20000010100 */
[----:B------:R-:W-:Y:S01]  /*5190*/  HADD2.F32 R16, -RZ, R16.H1_H1 ;  /* 0x30000010ff107230 */ /* 0x000fe20000004100 */
[----:B------:R-:W-:Y:S01]  /*51a0*/  FMUL.FTZ R0, R29, R26 ;  /* 0x0000001a1d007220 */ /* 0x000fe20000410000 */
[----:B------:R-:W-:Y:S01]  /*51b0*/  HADD2.F32 R20, -RZ, R51.H0_H0 ;  /* 0x20000033ff147230 */ /* 0x000fe20000004100 */
[----:B------:R-:W-:Y:S01]  /*51c0*/  FMUL.FTZ R3, R27, R24 ;  /* 0x000000181b037220 */ /* 0x000fe20000410000 */
[----:B------:R-:W-:Y:S01]  /*51d0*/  HADD2.F32 R24, -RZ, R17.H1_H1 ;  /* 0x30000011ff187230 */ /* 0x000fe20000004100 */
[----:B------:R-:W-:Y:S01]  /*51e0*/  FMUL.FTZ R2, R16, R25 ;  /* 0x0000001910027220 */ /* 0x000fe20000410000 */
[----:B------:R-:W-:Y:S01]  /*51f0*/  HADD2.F32 R25, -RZ, R18.H0_H0 ;  /* 0x20000012ff197230 */ /* 0x000fe20000004100 */
[----:B------:R-:W-:Y:S01]  /*5200*/  @!P0 FADD.FTZ R20, -R20, -RZ ;  /* 0x800000ff14148221 */ /* 0x000fe20000010100 */
[--C-:B------:R-:W-:Y:S01]  /*5210*/  HADD2.F32 R28, -RZ, R36.reuse.H0_H0 ;  /* 0x20000024ff1c7230 */ /* 0x100fe20000004100 */
[----:B------:R-:W-:Y:S01]  /*5220*/  FMUL.FTZ R4, R24, R23 ;  /* 0x0000001718047220 */ /* 0x000fe20000410000 */
[----:B------:R-:W-:Y:S01]  /*5230*/  HADD2.F32 R30, -RZ, R36.H1_H1 ;  /* 0x30000024ff1e7230 */ /* 0x000fe20000004100 */
[----:B------:R-:W-:Y:S01]  /*5240*/  FMUL.FTZ R5, R25, R22 ;  /* 0x0000001619057220 */ /* 0x000fe20000410000 */
[----:B------:R-:W-:Y:S01]  /*5250*/  HADD2.F32 R34, -RZ, R37.H0_H0 ;  /* 0x20000025ff227230 */ /* 0x000fe20000004100 */
[----:B------:R-:W-:Y:S01]  /*5260*/  FFMA.FTZ R0, R31, R28, R0 ;  /* 0x0000001c1f007223 */ /* 0x000fe20000010000 */
[----:B------:R-:W-:Y:S01]  /*5270*/  HADD2.F32 R15, -RZ, R51.H1_H1 ;  /* 0x30000033ff0f7230 */ /* 0x000fe20000004100 */
[----:B------:R-:W-:Y:S01]  /*5280*/  FFMA.FTZ R2, R33, R30, R2 ;  /* 0x0000001e21027223 */ /* 0x000fe20000010002 */
[----:B------:R-:W-:Y:S01]  /*5290*/  HADD2.F32 R18, -RZ, R18.H1_H1 ;  /* 0x30000012ff127230 */ /* 0x000fe20000004100 */
[----:B------:R-:W-:Y:S01]  /*52a0*/  FFMA.FTZ R3, R32, R34, R3 ;  /* 0x0000002220037223 */ /* 0x000fe20000010003 */
[----:B------:R-:W-:Y:S01]  /*52b0*/  HADD2.F32 R35, -RZ, R37.H1_H1 ;  /* 0x30000025ff237230 */ /* 0x000fe20000004100 */
[----:B------:R-:W-:Y:S01]  /*52c0*/  @!P0 FADD.FTZ R15, -R15, -RZ ;  /* 0x800000ff0f0f8221 */ /* 0x000fe20000010100 */
[----:B------:R-:W-:Y:S01]  /*52d0*/  HADD2.F32 R31, -RZ, R45.H1_H1 ;  /* 0x3000002dff1f7230 */ /* 0x000fe20000004100 */
[----:B------:R-:W-:Y:S01]  /*52e0*/  FMUL.FTZ R6, R18, R21 ;  /* 0x0000001512067220 */ /* 0x000fe20000410000 */
[--C-:B------:R-:W-:Y:S01]  /*52f0*/  HADD2.F32 R17, -RZ, R19.reuse.H0_H0 ;  /* 0x20000013ff117230 */ /* 0x100fe20000004100 */
[----:B------:R-:W-:Y:S01]  /*5300*/  F2FP.PACK_AB R32, R2, R0 ;  /* 0x000000000220723e */ /* 0x000fe200000000ff */
[----:B------:R-:W-:Y:S01]  /*5310*/  HADD2.F32 R36, -RZ, R38.H0_H0 ;  /* 0x20000026ff247230 */ /* 0x000fe20000004100 */
[----:B------:R-:W-:Y:S01]  /*5320*/  FFMA.FTZ R4, R31, R35, R4 ;  /* 0x000000231f047223 */ /* 0x000fe20000010004 */
[----:B------:R-:W-:Y:S01]  /*5330*/  HADD2.F32 R28, -RZ, R42.H0_H0 ;  /* 0x2000002aff1c7230 */ /* 0x000fe20000004100 */
[----:B------:R-:W-:Y:S01]  /*5340*/  FMUL.FTZ R7, R17, R20 ;  /* 0x0000001411077220 */ /* 0x000fe20000410000 */
[----:B------:R-:W-:Y:S02]  /*5350*/  HADD2.F32 R16, -RZ, R19.H1_H1 ;  /* 0x30000013ff107230 */ /* 0x000fe40000004100 */
[----:B------:R-:W-:Y:S01]  /*5360*/  HADD2.F32 R37, -RZ, R38.H1_H1 ;  /* 0x30000026ff257230 */ /* 0x000fe20000004100 */
[----:B------:R-:W-:Y:S01]  /*5370*/  FFMA.FTZ R5, R28, R36, R5 ;  /* 0x000000241c057223 */ /* 0x000fe20000010005 */
[----:B------:R-:W-:Y:S01]  /*5380*/  HADD2.F32 R33, -RZ, R42.H1_H1 ;  /* 0x3000002aff217230 */ /* 0x000fe20000004100 */
[----:B------:R-:W-:Y:S01]  /*5390*/  FMUL.FTZ R8, R16, R15 ;  /* 0x0000000f10087220 */ /* 0x000fe20000410000 */
[----:B------:R-:W-:Y:S02]  /*53a0*/  HADD2.F32 R38, -RZ, R39.H0_H0 ;  /* 0x20000027ff267230 */ /* 0x000fe40000004100 */
[----:B------:R-:W-:Y:S01]  /*53b0*/  HADD2.F32 R30, -RZ, R41.H0_H0 ;  /* 0x20000029ff1e7230 */ /* 0x000fe20000004100 */
        /* <DEDUP_REMOVED lines=8> */
.L_x_2115:
[----:B------:R-:W-:Y:S05]  /*5440*/  BSYNC B0 ;  /* 0x0000000000007941 */ /* 0x000fea0003800000 */
.L_x_2114:
[----:B------:R-:W-:Y:S05]  /*5450*/  MOV R111, R109 ;  /* 0x0000006d006f7202 */ /* 0x000fea0000000f00 */
[----:B-----5:R2:W-:Y:S02]  /*5460*/  STG.E.128 [R110.64], R32 ;  /* 0x000000206e007986 */ /* 0x0205e4000c101d06 */
.L_x_2113:
[----:B------:R-:W-:Y:S05]  /*5470*/  BSYNC B1 ;  /* 0x0000000000017941 */ /* 0x000fea0003800000 */
.L_x_2112:
[----:B------:R-:W-:Y:S01]  /*5480*/  BSSY B1, `(.L_x_2116) ;  /* 0x000005f000017945 */ /* 0x000fe20003800000 */
[----:B------:R-:W-:-:S05]  /*5490*/  @P3 BRA `(.L_x_2117) ;  /* 0x000005d000003947 */ /* 0x000fca0003800000 */
        /* <DEDUP_REMOVED lines=9> */
[----:B-----5:R-:W-:Y:S01]  /*5530*/  MOV R45, R33 ;  /* 0x00000021002d7202 */ /* 0x020fe20000000f00 */
[--C-:B------:R-:W-:Y:S01]  /*5540*/  HADD2.F32 R33, -RZ, R32.reuse.H1_H1 ;  /* 0x30000020ff217230 */ /* 0x100fe20000004100 */
[----:B------:R-:W-:Y:S02]  /*5550*/  MOV R42, R34 ;  /* 0x00000022002a7202 */ /* 0x000fe40000000f00 */
[----:B------:R-:W-:Y:S03]  /*5560*/  MOV R41, R35 ;  /* 0x0000002300297202 */ /* 0x000fe60000000f00 */
[----:B------:R-:W-:Y:S02]  /*5570*/  @P0 IADD3 R47, RZ, -UR18, RZ ;  /* 0x80000012ff2f0c10 */ /* 0x000fe4000fffe0ff */
[----:B------:R-:W-:Y:S02]  /*5580*/  @P0 IADD3 R50, RZ, -UR18, RZ ;  /* 0x80000012ff320c10 */ /* 0x000fe4000fffe0ff */
[C---:B------:R-:W-:Y:S02]  /*5590*/  LEA R18, P1, R47.reuse, R48, 0x1 ;  /* 0x000000302f127211 */ /* 0x040fe400078208ff */
[----:B--2---:R-:W-:Y:S02]  /*55a0*/  MOV R48, RZ ;  /* 0x000000ff00307202 */ /* 0x004fe40000000f00 */
[----:B------:R-:W-:Y:S02]  /*55b0*/  LEA.HI.X.SX32 R19, R47, R49, 0x1, P1 ;  /* 0x000000312f137211 */ /* 0x000fe400008f0eff */
[----:B------:R-:W-:Y:S02]  /*55c0*/  IADD3 R49, P1, R86, R50, RZ ;  /* 0x0000003256317210 */ /* 0x000fe40007f3e0ff */
[----:B------:R-:W-:Y:S02]  /*55d0*/  @P0 IADD3 R48, RZ, -UR18, RZ ;  /* 0x80000012ff300c10 */ /* 0x000fe4000fffe0ff */
[-C--:B------:R-:W-:Y:S01]  /*55e0*/  LEA.HI.X.SX32 R50, R50, R85.reuse, 0x1, P1 ;  /* 0x0000005532327211 */ /* 0x080fe200008f0eff */
[----:B------:R-:W2:Y:S01]  /*55f0*/  LDG.E.128 R16, [R18.64] ;  /* 0x0000000612107981 */ /* 0x000ea2000c1e1d00 */
        /* <DEDUP_REMOVED lines=9> */
[----:B------:R-:W-:Y:S02]  /*5690*/  HADD2.F32 R32, -RZ, R45.H0_H0 ;  /* 0x2000002dff207230 */ /* 0x000fe40000004100 */
[--C-:B--2---:R-:W-:Y:S02]  /*56a0*/  HADD2.F32 R29, -RZ, R16.reuse.H0_H0 ;  /* 0x20000010ff1d7230 */ /* 0x104fe40000004100 */
[----:B------:R-:W-:Y:S02]  /*56b0*/  HADD2.F32 R27, -RZ, R17.H0_H0 ;  /* 0x20000011ff1b7230 */ /* 0x000fe40000004100 */
[----:B------:R-:W-:Y:S02]  /*56c0*/  HADD2.F32 R16, -RZ, R16.H1_H1 ;  /* 0x30000010ff107230 */ /* 0x000fe40000004100 */
        /* <DEDUP_REMOVED lines=43> */
[----:B------:R-:W-:Y:S01]  /*5980*/  F2FP.PACK_AB R32, R2, R0 ;  /* 0x000000000220723e */ /* 0x000fe200000000ff */
[----:B------:R-:W-:Y:S01]  /*5990*/  FMUL.FTZ R8, R16, R15 ;  /* 0x0000000f10087220 */ /* 0x000fe20000410000 */
        /* <DEDUP_REMOVED lines=9> */
.L_x_2119:
[----:B------:R-:W-:Y:S05]  /*5a30*/  BSYNC B0 ;  /* 0x0000000000007941 */ /* 0x000fea0003800000 */
.L_x_2118:
[C---:B------:R-:W-:Y:S04]  /*5a40*/  LEA R2, P0, R55.reuse, R110, 0x1 ;  /* 0x0000006e37027211 */ /* 0x040fe800078008ff */
[----:B------:R-:W-:Y:S05]  /*5a50*/  LEA.HI.X R3, R55, R109, R54, 0x1, P0 ;  /* 0x0000006d37037211 */ /* 0x000fea00000f0c36 */
[----:B-----5:R3:W-:Y:S04]  /*5a60*/  STG.E.128 [R2.64], R32 ;  /* 0x0000002002007986 */ /* 0x0207e8000c101d06 */
.L_x_2117:
[----:B------:R-:W-:Y:S05]  /*5a70*/  BSYNC B1 ;  /* 0x0000000000017941 */ /* 0x000fea0003800000 */
.L_x_2116:
[----:B------:R-:W-:Y:S01]  /*5a80*/  ISETP.NE.AND P0, PT, R46, RZ, PT ;  /* 0x000000ff2e00720c */ /* 0x000fe20003f05270 */
[----:B------:R-:W-:Y:S01]  /*5a90*/  @!UPT UIADD3 URZ, URZ, URZ, URZ ;  /* 0x0000003f3f3ff290 */ /* 0x000fe2000fffe03f */
[----:B------:R-:W-:Y:S11]  /*5aa0*/  BSSY B1, `(.L_x_2120) ;  /* 0x0000062000017945 */ /* 0x000ff60003800000 */
        /* <DEDUP_REMOVED lines=11> */
[--C-:B------:R-:W-:Y:S01]  /*5b60*/  HADD2.F32 R33, -RZ, R32.reuse.H0_H0 ;  /* 0x20000020ff217230 */ /* 0x100fe20000004100 */
[----:B------:R-:W-:Y:S01]  /*5b70*/  MOV R45, R35 ;  /* 0x00000023002d7202 */ /* 0x000fe20000000f00 */
[----:B------:R-:W-:Y:S01]  /*5b80*/  HADD2.F32 R35, -RZ, R32.H1_H1 ;  /* 0x30000020ff237230 */ /* 0x000fe20000004100 */
[----:B------:R-:W-:Y:S03]  /*5b90*/  MOV R46, R34 ;  /* 0x00000022002e7202 */ /* 0x000fe60000000f00 */
[----:B------:R-:W-:Y:S02]  /*5ba0*/  @P0 IADD3 R111, RZ, -UR18, RZ ;  /* 0x80000012ff6f0c10 */ /* 0x000fe4000fffe0ff */
[----:B------:R-:W-:Y:S02]  /*5bb0*/  @P0 IADD3 R162, RZ, -UR18, RZ ;  /* 0x80000012ffa20c10 */ /* 0x000fe4000fffe0ff */
[C---:B------:R-:W-:Y:S02]  /*5bc0*/  LEA R16, P1, R111.reuse, R160, 0x1 ;  /* 0x000000a06f107211 */ /* 0x040fe400078208ff */
[----:B--2---:R-:W-:Y:S02]  /*5bd0*/  MOV R160, RZ ;  /* 0x000000ff00a07202 */ /* 0x004fe40000000f00 */
[----:B------:R-:W-:Y:S02]  /*5be0*/  LEA.HI.X.SX32 R17, R111, R161, 0x1, P1 ;  /* 0x000000a16f117211 */ /* 0x000fe400008f0eff */
[----:B------:R-:W-:Y:S02]  /*5bf0*/  IADD3 R161, P1, R84, R162, RZ ;  /* 0x000000a254a17210 */ /* 0x000fe40007f3e0ff */
[----:B------:R-:W-:Y:S01]  /*5c00*/  @P0 IADD3 R160, RZ, -UR18, RZ ;  /* 0x80000012ffa00c10 */ /* 0x000fe2000fffe0ff */
[----:B------:R-:W2:Y:S01]  /*5c10*/  LDG.E.128 R28, [R16.64] ;  /* 0x00000006101c7981 */ /* 0x000ea2000c1e1d00 */
[-C--:B------:R-:W-:Y:S02]  /*5c20*/  LEA.HI.X.SX32 R162, R162, R83.reuse, 0x1, P1 ;  /* 0x00000053a2a27211 */ /* 0x080fe400008f0eff */
        /* <DEDUP_REMOVED lines=9> */
[--C-:B--2---:R-:W-:Y:S01]  /*5cc0*/  HADD2.F32 R24, -RZ, R29.reuse.H0_H0 ;  /* 0x2000001dff187230 */ /* 0x104fe20000004100 */
[----:B------:R-:W-:Y:S02]  /*5cd0*/  MOV R22, R28 ;  /* 0x0000001c00167202 */ /* 0x000fe40000000f00 */
[----:B------:R-:W-:Y:S02]  /*5ce0*/  MOV R20, R30 ;  /* 0x0000001e00147202 */ /* 0x000fe40000000f00 */
[----:B------:R-:W-:Y:S01]  /*5cf0*/  MOV R19, R31 ;  /* 0x0000001f00137202 */ /* 0x000fe20000000f00 */
[--C-:B------:R-:W-:Y:S02]  /*5d00*/  HADD2.F32 R28, -RZ, R22.reuse.H0_H0 ;  /* 0x20000016ff1c7230 */ /* 0x100fe40000004100 */
[----:B------:R-:W-:Y:S02]  /*5d10*/  HADD2.F32 R26, -RZ, R22.H1_H1 ;  /* 0x30000016ff1a7230 */ /* 0x000fe40000004100 */
[----:B------:R-:W-:Y:S02]  /*5d20*/  HADD2.F32 R22, -RZ, R29.H1_H1 ;  /* 0x3000001dff167230 */ /* 0x000fe40000004100 */
[--C-:B---3--:R-:W-:Y:S02]  /*5d30*/  HADD2.F32 R27, -RZ, R160.reuse.H0_H0 ;  /* 0x200000a0ff1b7230 */ /* 0x108fe40000004100 */
[----:B------:R-:W-:Y:S02]  /*5d40*/  HADD2.F32 R25, -RZ, R160.H1_H1 ;  /* 0x300000a0ff197230 */ /* 0x000fe40000004100 */
[--C-:B------:R-:W-:Y:S01]  /*5d50*/  HADD2.F32 R23, -RZ, R161.reuse.H0_H0 ;  /* 0x200000a1ff177230 */ /* 0x100fe20000004100 */
        /* <DEDUP_REMOVED lines=8> */
[----:B------:R-:W-:Y:S01]  /*5de0*/  @!P0 FADD.FTZ R21, -R21, -RZ ;  /* 0x800000ff15158221 */ /* 0x000fe20000010100 */
[----:B------:R-:W-:Y:S01]  /*5df0*/  HADD2.F32 R34, -RZ, R48.H1_H1 ;  /* 0x30000030ff227230 */ /* 0x000fe20000004100 */
[----:B------:R-:W-:Y:S01]  /*5e00*/  FMUL.FTZ R2, R26, R25 ;  /* 0x000000191a027220 */ /* 0x000fe20000410000 */
[----:B------:R-:W-:Y:S01]  /*5e10*/  HADD2.F32 R16, -RZ, R163.H0_H0 ;  /* 0x200000a3ff107230 */ /* 0x000fe20000004100 */
[----:B------:R-:W-:Y:S01]  /*5e20*/  FMUL.FTZ R3, R24, R23 ;  /* 0x0000001718037220 */ /* 0x000fe20000410000 */
[--C-:B------:R-:W-:Y:S01]  /*5e30*/  HADD2.F32 R23, -RZ, R20.reuse.H0_H0 ;  /* 0x20000014ff177230 */ /* 0x100fe20000004100 */
[----:B------:R-:W-:Y:S01]  /*5e40*/  @!P0 FADD.FTZ R18, -R18, -RZ ;  /* 0x800000ff12128221 */ /* 0x000fe20000010100 */
[----:B------:R-:W-:Y:S01]  /*5e50*/  HADD2.F32 R37, -RZ, R49.H0_H0 ;  /* 0x20000031ff257230 */ /* 0x000fe20000004100 */
[----:B------:R-:W-:Y:S01]  /*5e60*/  FFMA.FTZ R0, R33, R32, R0 ;  /* 0x0000002021007223 */ /* 0x000fe20000010000 */
[----:B------:R-:W-:Y:S01]  /*5e70*/  HADD2.F32 R15, -RZ, R163.H1_H1 ;  /* 0x300000a3ff0f7230 */ /* 0x000fe20000004100 */
[----:B------:R-:W-:Y:S01]  /*5e80*/  FMUL.FTZ R4, R22, R21 ;  /* 0x0000001516047220 */ /* 0x000fe20000410000 */
[----:B------:R-:W-:Y:S01]  /*5e90*/  HADD2.F32 R22, -RZ, R20.H1_H1 ;  /* 0x30000014ff167230 */ /* 0x000fe20000004100 */
[----:B------:R-:W-:Y:S01]  /*5ea0*/  @!P0 FADD.FTZ R17, -R17, -RZ ;  /* 0x800000ff11118221 */ /* 0x000fe20000010100 */
[----:B------:R-:W-:Y:S01]  /*5eb0*/  HADD2.F32 R38, -RZ, R49.H1_H1 ;  /* 0x30000031ff267230 */ /* 0x000fe20000004100 */
[----:B------:R-:W-:Y:S01]  /*5ec0*/  FFMA.FTZ R2, R35, R34, R2 ;  /* 0x0000002223027223 */ /* 0x000fe20000010002 */
[----:B------:R-:W-:Y:S01]  /*5ed0*/  HADD2.F32 R33, -RZ, R47.H1_H1 ;  /* 0x3000002fff217230 */ /* 0x000fe20000004100 */
[----:B------:R-:W-:Y:S01]  /*5ee0*/  @!P0 FADD.FTZ R16, -R16, -RZ ;  /* 0x800000ff10108221 */ /* 0x000fe20000010100 */
[--C-:B------:R-:W-:Y:S01]  /*5ef0*/  HADD2.F32 R21, -RZ, R19.reuse.H0_H0 ;  /* 0x20000013ff157230 */ /* 0x100fe20000004100 */
[----:B------:R-:W-:Y:S01]  /*5f00*/  FMUL.FTZ R5, R23, R18 ;  /* 0x0000001217057220 */ /* 0x000fe20000410000 */
[----:B------:R-:W-:Y:S01]  /*5f10*/  HADD2.F32 R39, -RZ, R50.H0_H0 ;  /* 0x20000032ff277230 */ /* 0x000fe20000004100 */
        /* <DEDUP_REMOVED lines=8> */
[----:B------:R-:W-:Y:S01]  /*5fa0*/  FMUL.FTZ R7, R21, R16 ;  /* 0x0000001015077220 */ /* 0x000fe20000410000 */
[----:B------:R-:W-:Y:S01]  /*5fb0*/  HADD2.F32 R41, -RZ, R51.H0_H0 ;  /* 0x20000033ff297230 */ /* 0x000fe20000004100 */
[----:B------:R-:W-:Y:S01]  /*5fc0*/  FFMA.FTZ R5, R32, R39, R5 ;  /* 0x0000002720057223 */ /* 0x000fe20000010005 */
[----:B------:R-:W-:Y:S01]  /*5fd0*/  F2FP.PACK_AB R32, R2, R0 ;  /* 0x000000000220723e */ /* 0x000fe200000000ff */
[----:B------:R-:W-:Y:S01]  /*5fe0*/  FMUL.FTZ R8, R20, R15 ;  /* 0x0000000f14087220 */ /* 0x000fe20000410000 */
        /* <DEDUP_REMOVED lines=9> */
.L_x_2123:
[----:B------:R-:W-:Y:S05]  /*6080*/  BSYNC B0 ;  /* 0x0000000000007941 */ /* 0x000fea0003800000 */
.L_x_2122:
[C---:B------:R-:W-:Y:S04]  /*6090*/  LEA R2, P0, R154.reuse, R110, 0x1 ;  /* 0x0000006e9a027211 */ /* 0x040fe800078008ff */
[----:B------:R-:W-:Y:S05]  /*60a0*/  LEA.HI.X R3, R154, R109, R91, 0x1, P0 ;  /* 0x0000006d9a037211 */ /* 0x000fea00000f0c5b */
[----:B-----5:R3:W-:Y:S04]  /*60b0*/  STG.E.128 [R2.64], R32 ;  /* 0x0000002002007986 */ /* 0x0207e8000c101d06 */
.L_x_2121:
[----:B------:R-:W-:Y:S05]  /*60c0*/  BSYNC B1 ;  /* 0x0000000000017941 */ /* 0x000fea0003800000 */
.L_x_2120:
[----:B------:R-:W-:Y:S01]  /*60d0*/  BSSY B1, `(.L_x_2124) ;  /* 0x0000066000017945 */ /* 0x000fe20003800000 */
[----:B------:R-:W-:-:S05]  /*60e0*/  @P4 BRA `(.L_x_2125) ;  /* 0x0000064000004947 */ /* 0x000fca0003800000 */
[----:B---3--:R-:W-:Y:S01]  /*60f0*/  MOV R3, c[0x0][0x288] ;  /* 0x0000a20000037a02 */ /* 0x008fe20000000f00 */
[----:B------:R-:W-:Y:S01]  /*6100*/  BSSY B0, `(.L_x_2126) ;  /* 0x000005c000007945 */ /* 0x000fe20003800000 */
[----:B------:R-:W-:Y:S03]  /*6110*/  ISETP.GE.AND P0, PT, R148, UR4, PT ;  /* 0x0000000494007c0c */ /* 0x000fe6000bf06270 */
[----:B------:R-:W-:Y:S05]  /*6120*/  IMAD.WIDE.U32 R162, R3, 0xc0, R116 ;  /* 0x000000c003a27825 */ /* 0x000fea00078e0074 */
[----:B------:R-:W-:Y:S05]  /*6130*/  IADD3 R163, R163, UR26, RZ ;  /* 0x0000001aa3a37c10 */ /* 0x000fea000fffe0ff */
[----:B--2---:R2:W5:Y:S01]  /*6140*/  LDG.E.128 R32, [R162.64] ;  /* 0x00000006a2207981 */ /* 0x004562000c1e1d00 */
[----:B------:R-:W-:-:S05]  /*6150*/  @P0 BRA `(.L_x_2127) ;  /* 0x0000056000000947 */ /* 0x000fca0003800000 */
[-C--:B------:R-:W-:Y:S02]  /*6160*/  ISETP.GE.AND P0, PT, R148, R159.reuse, PT ;  /* 0x0000009f9400720c */ /* 0x080fe40003f06270 */
[----:B------:R-:W-:Y:S02]  /*6170*/  MOV R111, R159 ;  /* 0x0000009f006f7202 */ /* 0x000fe40000000f00 */
[----:B------:R-:W-:Y:S02]  /*6180*/  MOV R160, RZ ;  /* 0x000000ff00a07202 */ /* 0x000fe40000000f00 */
[----:B------:R-:W-:Y:S02]  /*6190*/  MOV R166, RZ ;  /* 0x000000ff00a67202 */ /* 0x000fe40000000f00 */
[----:B-----5:R-:W-:Y:S01]  /*61a0*/  MOV R47, R33 ;  /* 0x00000021002f7202 */ /* 0x020fe20000000f00 */
[--C-:B------:R-:W-:Y:S01]  /*61b0*/  HADD2.F32 R33, -RZ, R32.reuse.H0_H0 ;  /* 0x20000020ff217230 */ /* 0x100fe20000004100 */
[----:B------:R-:W-:Y:S01]  /*61c0*/  MOV R45, R35 ;  /* 0x00000023002d7202 */ /* 0x000fe20000000f00 */
[----:B------:R-:W-:Y:S01]  /*61d0*/  HADD2.F32 R35, -RZ, R32.H1_H1 ;  /* 0x30000020ff237230 */ /* 0x000fe20000004100 */
[----:B------:R-:W-:Y:S02]  /*61e0*/  MOV R46, R34 ;  /* 0x00000022002e7202 */ /* 0x000fe40000000f00 */
[----:B------:R-:W-:Y:S02]  /*61f0*/  @P0 IADD3 R111, RZ, -UR18, RZ ;  /* 0x80000012ff6f0c10 */ /* 0x000fe4000fffe0ff */
[----:B------:R-:W-:Y:S02]  /*6200*/  @P0 IADD3 R160, RZ, -UR18, RZ ;  /* 0x80000012ffa00c10 */ /* 0x000fe4000fffe0ff */
[C---:B------:R-:W-:Y:S02]  /*6210*/  LEA R16, P1, R111.reuse, R162, 0x1 ;  /* 0x000000a26f107211 */ /* 0x040fe400078208ff */
[----:B------:R-:W-:Y:S02]  /*6220*/  @P0 IADD3 R166, RZ, -UR18, RZ ;  /* 0x80000012ffa60c10 */ /* 0x000fe4000fffe0ff */
[----:B------:R-:W-:Y:S02]  /*6230*/  LEA.HI.X.SX32 R17, R111, R163, 0x1, P1 ;  /* 0x000000a36f117211 */ /* 0x000fe400008f0eff */
[----:B------:R-:W-:Y:S03]  /*6240*/  IADD3 R111, P1, R82, R160, RZ ;  /* 0x000000a0526f7210 */ /* 0x000fe60007f3e0ff */
[----:B------:R-:W3:Y:S01]  /*6250*/  LDG.E.128 R28, [R16.64] ;  /* 0x00000006101c7981 */ /* 0x000ee2000c1e1d00 */
[----:B------:R-:W-:Y:S02]  /*6260*/  LEA.HI.X.SX32 R160, R160, R81, 0x1, P1 ;  /* 0x00000051a0a07211 */ /* 0x000fe400008f0eff */
[C---:B--2---:R-:W-:Y:S04]  /*6270*/  LEA R162, P1, R111.reuse, R118, 0x1 ;  /* 0x000000766fa27211 */ /* 0x044fe800078208ff */
[----:B------:R-:W-:Y:S02]  /*6280*/  LEA.HI.X R163, R111, R119, R160, 0x1, P1 ;  /* 0x000000776fa37211 */ /* 0x000fe400008f0ca0 */
[----:B------:R-:W-:Y:S04]  /*6290*/  IADD3 R111, P1, R82, R166, RZ ;  /* 0x000000a6526f7210 */ /* 0x000fe80007f3e0ff */
[----:B------:R-:W-:Y:S01]  /*62a0*/  LEA.HI.X.SX32 R166, R166, R81, 0x1, P1 ;  /* 0x00000051a6a67211 */ /* 0x000fe200008f0eff */
[----:B------:R-:W2:Y:S01]  /*62b0*/  LDG.E.128 R160, [R162.64] ;  /* 0x00000006a2a07981 */ /* 0x000ea2000c1e1d00 */
[C---:B------:R-:W-:Y:S04]  /*62c0*/  LEA R36, P1, R111.reuse, R120, 0x1 ;  /* 0x000000786f247211 */ /* 0x040fe800078208ff */
[----:B------:R-:W-:Y:S05]  /*62d0*/  LEA.HI.X R37, R111, R121, R166, 0x1, P1 ;  /* 0x000000796f257211 */ /* 0x000fea00008f0ca6 */
[----:B------:R4:W2:Y:S02]  /*62e0*/  LDG.E.128 R48, [R36.64] ;  /* 0x0000000624307981 */ /* 0x0008a4000c1e1d00 */
[----:B----4-:R-:W-:Y:S02]  /*62f0*/  HADD2.F32 R36, -RZ, R47.H0_H0 ;  /* 0x2000002fff247230 */ /* 0x010fe40000004100 */
[--C-:B---3--:R-:W-:Y:S01]  /*6300*/  HADD2.F32 R24, -RZ, R29.reuse.H0_H0 ;  /* 0x2000001dff187230 */ /* 0x108fe20000004100 */
[----:B------:R-:W-:Y:S02]  /*6310*/  MOV R22, R28 ;  /* 0x0000001c00167202 */ /* 0x000fe40000000f00 */
[----:B------:R-:W-:Y:S02]  /*6320*/  MOV R20, R30 ;  /* 0x0000001e00147202 */ /* 0x000fe40000000f00 */
[----:B------:R-:W-:Y:S01]  /*6330*/  MOV R19, R31 ;  /* 0x0000001f00137202 */ /* 0x000fe20000000f00 */
[--C-:B------:R-:W-:Y:S02]  /*6340*/  HADD2.F32 R28, -RZ, R22.reuse.H0_H0 ;  /* 0x20000016ff1c7230 */ /* 0x100fe40000004100 */
[----:B------:R-:W-:Y:S02]  /*6350*/  HADD2.F32 R26, -RZ, R22.H1_H1 ;  /* 0x30000016ff1a7230 */ /* 0x000fe40000004100 */
[----:B------:R-:W-:Y:S02]  /*6360*/  HADD2.F32 R22, -RZ, R29.H1_H1 ;  /* 0x3000001dff167230 */ /* 0x000fe40000004100 */
[--C-:B--2---:R-:W-:Y:S02]  /*6370*/  HADD2.F32 R27, -RZ, R160.reuse.H0_H0 ;  /* 0x200000a0ff1b7230 */ /* 0x104fe40000004100 */
        /* <DEDUP_REMOVED lines=52> */
.L_x_2127:
[----:B------:R-:W-:Y:S05]  /*66c0*/  BSYNC B0 ;  /* 0x0000000000007941 */ /* 0x000fea0003800000 */
.L_x_2126:
[----:B------:R-:W-:Y:S02]  /*66d0*/  MOV R3, 0xc0 ;  /* 0x000000c000037802 */ /* 0x000fe40000000f00 */
[----:B------:R-:W-:Y:S03]  /*66e0*/  MOV R111, R109 ;  /* 0x0000006d006f7202 */ /* 0x000fe60000000f00 */
[C---:B------:R-:W-:Y:S02]  /*66f0*/  IMAD R0, R3.reuse, c[0x0][0x19c], RZ ;  /* 0x0000670003007a24 */ /* 0x040fe400078e02ff */
[----:B------:R-:W-:Y:S05]  /*6700*/  IMAD.WIDE.U32 R4, R3, c[0x0][0x198], R110 ;  /* 0x0000660003047a25 */ /* 0x000fea00078e006e */
[----:B------:R-:W-:Y:S05]  /*6710*/  IADD3 R5, R5, R0, RZ ;  /* 0x0000000005057210 */ /* 0x000fea0007ffe0ff */
[----:B-----5:R3:W-:Y:S02]  /*6720*/  STG.E.128 [R4.64], R32 ;  /* 0x0000002004007986 */ /* 0x0207e4000c101d06 */
.L_x_2125:
[----:B------:R-:W-:Y:S05]  /*6730*/  BSYNC B1 ;  /* 0x0000000000017941 */ /* 0x000fea0003800000 */
.L_x_2124:
[----:B------:R-:W-:Y:S01]  /*6740*/  ISETP.NE.AND P0, PT, R164, RZ, PT ;  /* 0x000000ffa400720c */ /* 0x000fe20003f05270 */
[----:B------:R-:W-:Y:S01]  /*6750*/  @!UPT UIADD3 URZ, URZ, URZ, URZ ;  /* 0x0000003f3f3ff290 */ /* 0x000fe2000fffe03f */
[----:B------:R-:W-:Y:S11]  /*6760*/  BSSY B1, `(.L_x_2128) ;  /* 0x0000062000017945 */ /* 0x000ff60003800000 */
[----:B------:R-:W-:-:S05]  /*6770*/  @P0 BRA `(.L_x_2129) ;  /* 0x0000060000000947 */ /* 0x000fca0003800000 */
[C---:B--23--:R-:W-:Y:S01]  /*6780*/  LEA R162, P0, R93.reuse, R116, 0x1 ;  /* 0x000000745da27211 */ /* 0x04cfe200078008ff */
[----:B------:R-:W-:Y:S03]  /*6790*/  BSSY B0, `(.L_x_2130) ;  /* 0x000005b000007945 */ /* 0x000fe60003800000 */
[----:B------:R-:W-:Y:S02]  /*67a0*/  LEA.HI.X R163, R93, R117, R92, 0x1, P0 ;  /* 0x000000755da37211 */ /* 0x000fe400000f0c5c */
[----:B------:R-:W-:Y:S03]  /*67b0*/  ISETP.GE.AND P0, PT, R148, UR4, PT ;  /* 0x0000000494007c0c */ /* 0x000fe6000bf06270 */
[----:B------:R2:W5:Y:S10]  /*67c0*/  LDG.E.128 R32, [R162.64] ;  /* 0x00000006a2207981 */ /* 0x000574000c1e1d00 */
        /* <DEDUP_REMOVED lines=13> */
[----:B------:R-:W-:Y:S02]  /*68a0*/  IADD3 R111, P2, R80, R160, RZ ;  /* 0x000000a0506f7210 */ /* 0x000fe40007f5e0ff */
[----:B------:R-:W-:Y:S02]  /*68b0*/  LEA.HI.X.SX32 R17, R161, R163, 0x1, P1 ;  /* 0x000000a3a1117211 */ /* 0x000fe400008f0eff */
[----:B------:R-:W-:Y:S02]  /*68c0*/  LEA.HI.X.SX32 R160, R160, R79, 0x1, P2 ;  /* 0x0000004fa0a07211 */ /* 0x000fe400010f0eff */
[C---:B--2---:R-:W-:Y:S01]  /*68d0*/  LEA R162, P1, R111.reuse, R118, 0x1 ;  /* 0x000000766fa27211 */ /* 0x044fe200078208ff */
[----:B------:R-:W2:Y:S01]  /*68e0*/  LDG.E.128 R28, [R16.64] ;  /* 0x00000006101c7981 */ /* 0x000ea2000c1e1d00 */
[----:B------:R-:W-:Y:S02]  /*68f0*/  @P0 IADD3 R164, RZ, -UR18, RZ ;  /* 0x80000012ffa40c10 */ /* 0x000fe4000fffe0ff */
[----:B------:R-:W-:Y:S02]  /*6900*/  LEA.HI.X R163, R111, R119, R160, 0x1, P1 ;  /* 0x000000776fa37211 */ /* 0x000fe400008f0ca0 */
[----:B------:R-:W-:Y:S04]  /*6910*/  IADD3 R111, P1, R80, R164, RZ ;  /* 0x000000a4506f7210 */ /* 0x000fe80007f3e0ff */
[----:B------:R-:W-:Y:S01]  /*6920*/  LEA.HI.X.SX32 R164, R164, R79, 0x1, P1 ;  /* 0x0000004fa4a47211 */ /* 0x000fe200008f0eff */
[----:B------:R-:W3:Y:S01]  /*6930*/  LDG.E.128 R160, [R162.64] ;  /* 0x00000006a2a07981 */ /* 0x000ee2000c1e1d00 */
[C---:B------:R-:W-:Y:S04]  /*6940*/  LEA R36, P1, R111.reuse, R120, 0x1 ;  /* 0x000000786f247211 */ /* 0x040fe800078208ff */
[----:B------:R-:W-:Y:S05]  /*6950*/  LEA.HI.X R37, R111, R121, R164, 0x1, P1 ;  /* 0x000000796f257211 */ /* 0x000fea00008f0ca4 */
[----:B------:R4:W3:Y:S02]  /*6960*/  LDG.E.128 R48, [R36.64] ;  /* 0x0000000624307981 */ /* 0x0008e4000c1e1d00 */
[----:B----4-:R-:W-:Y:S02]  /*6970*/  HADD2.F32 R36, -RZ, R47.H0_H0 ;  /* 0x2000002fff247230 */ /* 0x010fe40000004100 */
[----:B--2---:R-:W-:Y:S01]  /*6980*/  HADD2.F32 R24, -RZ, R29.H0_H0 ;  /* 0x2000001dff187230 */ /* 0x004fe20000004100 */
[----:B------:R-:W-:Y:S02]  /*6990*/  MOV R22, R28 ;  /* 0x0000001c00167202 */ /* 0x000fe40000000f00 */
[----:B------:R-:W-:Y:S02]  /*69a0*/  MOV R20, R30 ;  /* 0x0000001e00147202 */ /* 0x000fe40000000f00 */
[----:B------:R-:W-:Y:S01]  /*69b0*/  MOV R19, R31 ;  /* 0x0000001f00137202 */ /* 0x000fe20000000f00 */
[--C-:B------:R-:W-:Y:S02]  /*69c0*/  HADD2.F32 R28, -RZ, R22.reuse.H0_H0 ;  /* 0x20000016ff1c7230 */ /* 0x100fe40000004100 */
        /* <DEDUP_REMOVED lines=15> */
[----:B------:R-:W-:Y:S01]  /*6ac0*/  HADD2.F32 R34, -RZ, R48.H1_H1 ;  /* 0x30000030ff227230 */ /* 0x000fe20000004100 */
[----:B------:R-:W-:Y:S01]  /*6ad0*/  FMUL.FTZ R3, R24, R23 ;  /* 0x0000001718037220 */ /* 0x000fe20000410000 */
[----:B------:R-:W-:Y:S01]  /*6ae0*/  HADD2.F32 R16, -RZ, R163.H0_H0 ;  /* 0x200000a3ff107230 */ /* 0x000fe20000004100 */
[----:B------:R-:W-:Y:S01]  /*6af0*/  @!P0 FADD.FTZ R18, -R18, -RZ ;  /* 0x800000ff12128221 */ /* 0x000fe20000010100 */
[--C-:B------:R-:W-:Y:S01]  /*6b00*/  HADD2.F32 R23, -RZ, R20.reuse.H0_H0 ;  /* 0x20000014ff177230 */ /* 0x100fe20000004100 */
[----:B------:R-:W-:Y:S01]  /*6b10*/  FFMA.FTZ R0, R33, R32, R0 ;  /* 0x0000002021007223 */ /* 0x000fe20000010000 */
[----:B------:R-:W-:Y:S01]  /*6b20*/  HADD2.F32 R37, -RZ, R49.H0_H0 ;  /* 0x20000031ff257230 */ /* 0x000fe20000004100 */
[----:B------:R-:W-:Y:S01]  /*6b30*/  FMUL.FTZ R4, R22, R21 ;  /* 0x0000001516047220 */ /* 0x000fe20000410000 */
[----:B------:R-:W-:Y:S01]  /*6b40*/  HADD2.F32 R15, -RZ, R163.H1_H1 ;  /* 0x300000a3ff0f7230 */ /* 0x000fe20000004100 */
[----:B------:R-:W-:Y:S01]  /*6b50*/  @!P0 FADD.FTZ R17, -R17, -RZ ;  /* 0x800000ff11118221 */ /* 0x000fe20000010100 */
        /* <DEDUP_REMOVED lines=30> */
.L_x_2131:
[----:B------:R-:W-:Y:S05]  /*6d40*/  BSYNC B0 ;  /* 0x0000000000007941 */ /* 0x000fea0003800000 */
.L_x_2130:
[C---:B------:R-:W-:Y:S04]  /*6d50*/  LEA R2, P0, R156.reuse, R110, 0x1 ;  /* 0x0000006e9c027211 */ /* 0x040fe800078008ff */
[----:B------:R-:W-:Y:S05]  /*6d60*/  LEA.HI.X R3, R156, R109, R94, 0x1, P0 ;  /* 0x0000006d9c037211 */ /* 0x000fea00000f0c5e */
[----:B-----5:R3:W-:Y:S04]  /*6d70*/  STG.E.128 [R2.64], R32 ;  /* 0x0000002002007986 */ /* 0x0207e8000c101d06 */
.L_x_2129:
[----:B------:R-:W-:Y:S05]  /*6d80*/  BSYNC B1 ;  /* 0x0000000000017941 */ /* 0x000fea0003800000 */
.L_x_2128:
[----:B------:R-:W-:Y:S01]  /*6d90*/  BSSY B1, `(.L_x_2132) ;  /* 0x0000066000017945 */ /* 0x000fe20003800000 */
[----:B------:R-:W-:-:S05]  /*6da0*/  @P5 BRA `(.L_x_2133) ;  /* 0x0000064000005947 */ /* 0x000fca0003800000 */
[----:B---3--:R-:W-:Y:S01]  /*6db0*/  MOV R3, c[0x0][0x288] ;  /* 0x0000a20000037a02 */ /* 0x008fe20000000f00 */
[----:B------:R-:W-:Y:S01]  /*6dc0*/  BSSY B0, `(.L_x_2134) ;  /* 0x000005c000007945 */ /* 0x000fe20003800000 */
[----:B------:R-:W-:Y:S03]  /*6dd0*/  ISETP.GE.AND P0, PT, R148, UR4, PT ;  /* 0x0000000494007c0c */ /* 0x000fe6000bf06270 */
[----:B--2---:R-:W-:Y:S05]  /*6de0*/  IMAD.WIDE.U32 R162, R3, 0x140, R116 ;  /* 0x0000014003a27825 */ /* 0x004fea00078e0074 */
[----:B------:R-:W-:Y:S05]  /*6df0*/  IADD3 R163, R163, UR25, RZ ;  /* 0x00000019a3a37c10 */ /* 0x000fea000fffe0ff */
[----:B------:R2:W5:Y:S01]  /*6e00*/  LDG.E.128 R32, [R162.64] ;  /* 0x00000006a2207981 */ /* 0x000562000c1e1d00 */
        /* <DEDUP_REMOVED lines=87> */
.L_x_2135:
[----:B------:R-:W-:Y:S05]  /*7380*/  BSYNC B0 ;  /* 0x0000000000007941 */ /* 0x000fea0003800000 */
.L_x_2134:
[----:B------:R-:W-:Y:S02]  /*7390*/  MOV R3, 0x140 ;  /* 0x0000014000037802 */ /* 0x000fe40000000f00 */
[----:B------:R-:W-:Y:S03]  /*73a0*/  MOV R111, R109 ;  /* 0x0000006d006f7202 */ /* 0x000fe60000000f00 */
[C---:B------:R-:W-:Y:S02]  /*73b0*/  IMAD R0, R3.reuse, c[0x0][0x19c], RZ ;  /* 0x0000670003007a24 */ /* 0x040fe400078e02ff */
[----:B------:R-:W-:Y:S05]  /*73c0*/  IMAD.WIDE.U32 R4, R3, c[0x0][0x198], R110 ;  /* 0x0000660003047a25 */ /* 0x000fea00078e006e */
[----:B------:R-:W-:Y:S05]  /*73d0*/  IADD3 R5, R5, R0, RZ ;  /* 0x0000000005057210 */ /* 0x000fea0007ffe0ff */
[----:B-----5:R3:W-:Y:S02]  /*73e0*/  STG.E.128 [R4.64], R32 ;  /* 0x0000002004007986 */ /* 0x0207e4000c101d06 */
.L_x_2133:
[----:B------:R-:W-:Y:S05]  /*73f0*/  BSYNC B1 ;  /* 0x0000000000017941 */ /* 0x000fea0003800000 */
.L_x_2132:
        /* <DEDUP_REMOVED lines=95> */
.L_x_2139:
[----:B------:R-:W-:Y:S05]  /*79f0*/  BSYNC B0 ;  /* 0x0000000000007941 */ /* 0x000fea0003800000 */
.L_x_2138:
[----:B------:R-:W-:Y:S02]  /*7a00*/  MOV R3, 0x180 ;  /* 0x0000018000037802 */ /* 0x000fe40000000f00 */
[----:B------:R-:W-:Y:S03]  /*7a10*/  MOV R111, R109 ;  /* 0x0000006d006f7202 */ /* 0x000fe60000000f00 */
[C---:B------:R-:W-:Y:S02]  /*7a20*/  IMAD R0, R3.reuse, c[0x0][0x19c], RZ ;  /* 0x0000670003007a24 */ /* 0x040fe400078e02ff */
[----:B------:R-:W-:Y:S05]  /*7a30*/  IMAD.WIDE.U32 R4, R3, c[0x0][0x198], R110 ;  /* 0x0000660003047a25 */ /* 0x000fea00078e006e */
[----:B------:R-:W-:Y:S05]  /*7a40*/  IADD3 R5, R5, R0, RZ ;  /* 0x0000000005057210 */ /* 0x000fea0007ffe0ff */
[----:B-----5:R3:W-:Y:S02]  /*7a50*/  STG.E.128 [R4.64], R32 ;  /* 0x0000002004007986 */ /* 0x0207e4000c101d06 */
.L_x_2137:
[----:B------:R-:W-:Y:S05]  /*7a60*/  BSYNC B1 ;  /* 0x0000000000017941 */ /* 0x000fea0003800000 */
.L_x_2136:
[----:B------:R-:W-:Y:S01]  /*7a70*/  ISETP.NE.AND P0, PT, R158, RZ, PT ;  /* 0x000000ff9e00720c */ /* 0x000fe20003f05270 */
[----:B------:R-:W-:Y:S01]  /*7a80*/  @!UPT UIADD3 URZ, URZ, URZ, URZ ;  /* 0x0000003f3f3ff290 */ /* 0x000fe2000fffe03f */
[----:B------:R-:W-:Y:S11]  /*7a90*/  BSSY B1, `(.L_x_2140) ;  /* 0x0000065000017945 */ /* 0x000ff60003800000 */
        /* <DEDUP_REMOVED lines=8> */
[----:B------:R-:W-:Y:S02]  /*7b20*/  ISETP.GE.AND P0, PT, R148, R159, PT ;  /* 0x0000009f9400720c */ /* 0x000fe40003f06270 */
[----:B------:R-:W-:Y:S02]  /*7b30*/  MOV R158, RZ ;  /* 0x000000ff009e7202 */ /* 0x000fe40000000f00 */
[----:B-----5:R-:W-:Y:S01]  /*7b40*/  MOV R47, R33 ;  /* 0x00000021002f7202 */ /* 0x020fe20000000f00 */
[--C-:B------:R-:W-:Y:S01]  /*7b50*/  HADD2.F32 R33, -RZ, R32.reuse.H0_H0 ;  /* 0x20000020ff217230 */ /* 0x100fe20000004100 */
[----:B------:R-:W-:Y:S01]  /*7b60*/  MOV R45, R35 ;  /* 0x00000023002d7202 */ /* 0x000fe20000000f00 */
[----:B------:R-:W-:Y:S01]  /*7b70*/  HADD2.F32 R35, -RZ, R32.H1_H1 ;  /* 0x30000020ff237230 */ /* 0x000fe20000004100 */
[----:B------:R-:W-:Y:S05]  /*7b80*/  MOV R46, R34 ;  /* 0x00000022002e7202 */ /* 0x000fea0000000f00 */
[----:B------:R-:W-:Y:S02]  /*7b90*/  @P0 IADD3 R159, RZ, -UR18, RZ ;  /* 0x80000012ff9f0c10 */ /* 0x000fe4000fffe0ff */
[----:B------:R-:W-:Y:S02]  /*7ba0*/  @P0 IADD3 R158, RZ, -UR18, RZ ;  /* 0x80000012ff9e0c10 */ /* 0x000fe4000fffe0ff */
[C---:B------:R-:W-:Y:S02]  /*7bb0*/  LEA R16, P1, R159.reuse, R160, 0x1 ;  /* 0x000000a09f107211 */ /* 0x040fe400078208ff */
[----:B------:R-:W-:Y:S02]  /*7bc0*/  IADD3 R111, P2, R74, R158, RZ ;  /* 0x0000009e4a6f7210 */ /* 0x000fe40007f5e0ff */
[----:B------:R-:W-:Y:S02]  /*7bd0*/  LEA.HI.X.SX32 R17, R159, R161, 0x1, P1 ;  /* 0x000000a19f117211 */ /* 0x000fe400008f0eff */
[C---:B--2---:R-:W-:Y:S02]  /*7be0*/  LEA R160, P1, R111.reuse, R118, 0x1 ;  /* 0x000000766fa07211 */ /* 0x044fe400078208ff */
[----:B------:R-:W-:Y:S01]  /*7bf0*/  LEA.HI.X.SX32 R158, R158, R73, 0x1, P2 ;  /* 0x000000499e9e7211 */ /* 0x000fe200010f0eff */
[----:B------:R-:W2:Y:S03]  /*7c00*/  LDG.E.128 R28, [R16.64] ;  /* 0x00000006101c7981 */ /* 0x000ea6000c1e1d00 */
        /* <DEDUP_REMOVED lines=26> */
[----:B------:R-:W-:Y:S01]  /*7db0*/  HADD2.F32 R17, -RZ, R162.H1_H1 ;  /* 0x300000a2ff117230 */ /* 0x000fe20000004100 */
[----:B------:R-:W-:Y:S01]  /*7dc0*/  @!P0 FADD.FTZ R21, -R21, -RZ ;  /* 0x800000ff15158221 */ /* 0x000fe20000010100 */
[----:B------:R-:W-:Y:S01]  /*7dd0*/  HADD2.F32 R16, -RZ, R163.H0_H0 ;  /* 0x200000a3ff107230 */ /* 0x000fe20000004100 */
[----:B------:R-:W-:Y:S01]  /*7de0*/  FMUL.FTZ R2, R26, R25 ;  /* 0x000000191a027220 */ /* 0x000fe20000410000 */
[--C-:B------:R-:W-:Y:S01]  /*7df0*/  HADD2.F32 R32, -RZ, R48.reuse.H0_H0 ;  /* 0x20000030ff207230 */ /* 0x100fe20000004100 */
[----:B------:R-:W-:Y:S01]  /*7e00*/  FMUL.FTZ R3, R24, R23 ;  /* 0x0000001718037220 */ /* 0x000fe20000410000 */
[----:B------:R-:W-:Y:S01]  /*7e10*/  HADD2.F32 R34, -RZ, R48.H1_H1 ;  /* 0x30000030ff227230 */ /* 0x000fe20000004100 */
        /* <DEDUP_REMOVED lines=37> */
.L_x_2143:
[----:B------:R-:W-:Y:S05]  /*8070*/  BSYNC B0 ;  /* 0x0000000000007941 */ /* 0x000fea0003800000 */
.L_x_2142:
[----:B------:R-:W-:Y:S02]  /*8080*/  MOV R3, 0x1c0 ;  /* 0x000001c000037802 */ /* 0x000fe40000000f00 */
[----:B------:R-:W-:Y:S03]  /*8090*/  MOV R111, R109 ;  /* 0x0000006d006f7202 */ /* 0x000fe60000000f00 */
[C---:B------:R-:W-:Y:S02]  /*80a0*/  IMAD R0, R3.reuse, c[0x0][0x19c], RZ ;  /* 0x0000670003007a24 */ /* 0x040fe400078e02ff */
[----:B------:R-:W-:Y:S05]  /*80b0*/  IMAD.WIDE.U32 R4, R3, c[0x0][0x198], R110 ;  /* 0x0000660003047a25 */ /* 0x000fea00078e006e */
[----:B------:R-:W-:Y:S05]  /*80c0*/  IADD3 R5, R5, R0, RZ ;  /* 0x0000000005057210 */ /* 0x000fea0007ffe0ff */
[----:B-----5:R3:W-:Y:S02]  /*80d0*/  STG.E.128 [R4.64], R32 ;  /* 0x0000002004007986 */ /* 0x0207e4000c101d06 */
.L_x_2141:
[----:B------:R-:W-:Y:S05]  /*80e0*/  BSYNC B1 ;  /* 0x0000000000017941 */ /* 0x000fea0003800000 */
.L_x_2140:
[----:B---3--:R-:W-:Y:S01]  /*80f0*/  IMAD.MOV.U32 R3, RZ, RZ, c[0x0][0x230] ;  /* 0x00008c00ff037624 */ /* 0x008fe200078e00ff */
[----:B------:R-:W-:Y:S03]  /*8100*/  ULDC UR4, c[0x0][0x230] ;  /* 0x00008c0000047ab9 */ /* 0x000fe60000000800 */
[----:B------:R-:W-:Y:S05]  /*8110*/  IMAD.U32 R3, R3, -0x80, RZ ;  /* 0xffffff8003037824 */ /* 0x000fea00078e00ff */
[C---:B------:R-:W-:Y:S02]  /*8120*/  LEA R120, P1, R3.reuse, R120, 0x1 ;  /* 0x0000007803787211 */ /* 0x040fe400078208ff */
[C---:B------:R-:W-:Y:S02]  /*8130*/  LEA R118, P0, R3.reuse, R118, 0x1 ;  /* 0x0000007603767211 */ /* 0x040fe400078008ff */
[C---:B------:R-:W-:Y:S02]  /*8140*/  LEA.HI.X.SX32 R121, R3.reuse, R121, 0x1, P1 ;  /* 0x0000007903797211 */ /* 0x040fe400008f0eff */
[----:B------:R-:W-:Y:S01]  /*8150*/  LEA.HI.X.SX32 R119, R3, R119, 0x1, P0 ;  /* 0x0000007703777211 */ /* 0x000fe200000f0eff */
[----:B------:R-:W-:-:S05]  /*8160*/  BRA `(.L_x_2111) ;  /* 0x0000049000007947 */ /* 0x000fca0003800000 */
.L_x_2093:
[----:B------:R-:W-:Y:S01]  /*8170*/  @!P4 IMAD.MOV.U32 R0, RZ, RZ, c[0x0][0x28c] ;  /* 0x0000a300ff00c624 */ /* 0x000fe200078e00ff */
[----:B---3--:R-:W2:Y:S01]  /*8180*/  @!P1 LDG.E.128 R4, [R116.64] ;  /* 0x0000000674049981 */ /* 0x008ea2000c1e1d00 */
[C---:B------:R-:W-:Y:S01]  /*8190*/  @!P3 LEA R20, P0, R123.reuse, R116, 0x1 ;  /* 0x000000747b14b211 */ /* 0x040fe200078008ff */
[----:B------:R-:W-:Y:S01]  /*81a0*/  UMOV UR4, URZ ;  /* 0x0000003f00047c82 */ /* 0x000fe20008000000 */
[----:B------:R-:W-:Y:S01]  /*81b0*/  @!P4 IMAD R0, R0, 0xc0, RZ ;  /* 0x000000c00000c824 */ /* 0x000fe200078e02ff */
[----:B------:R-:W-:Y:S02]  /*81c0*/  @!P1 MOV R111, R109 ;  /* 0x0000006d006f9202 */ /* 0x000fe40000000f00 */
[----:B------:R-:W-:Y:S02]  /*81d0*/  @!P3 LEA.HI.X R21, R123, R117, R122, 0x1, P0 ;  /* 0x000000757b15b211 */ /* 0x000fe400000f0c7a */
[----:B------:R-:W-:Y:S02]  /*81e0*/  ISETP.NE.AND P2, PT, R46, RZ, PT ;  /* 0x000000ff2e00720c */ /* 0x000fe40003f45270 */
[C---:B------:R-:W-:Y:S02]  /*81f0*/  @!P3 LEA R26, P0, R55.reuse, R110, 0x1 ;  /* 0x0000006e371ab211 */ /* 0x040fe400078008ff */
[----:B------:R-:W-:Y:S02]  /*8200*/  @!P4 MOV R3, c[0x0][0x288] ;  /* 0x0000a2000003ca02 */ /* 0x000fe40000000f00 */
[----:B------:R-:W-:Y:S02]  /*8210*/  @!P3 LEA.HI.X R27, R55, R109, R54, 0x1, P0 ;  /* 0x0000006d371bb211 */ /* 0x000fe400000f0c36 */
[----:B------:R-:W-:Y:S01]  /*8220*/  @!P5 MOV R15, 0x140 ;  /* 0x00000140000fd802 */ /* 0x000fe20000000f00 */
[----:B------:R-:W-:Y:S04]  /*8230*/  @!P4 IMAD.WIDE.U32 R2, R3, 0xc0, R116 ;  /* 0x000000c00302c825 */ /* 0x000fe800078e0074 */
[C---:B------:R-:W-:Y:S02]  /*8240*/  @!P2 LEA R16, P0, R90.reuse, R116, 0x1 ;  /* 0x000000745a10a211 */ /* 0x040fe400078008ff */
[----:B------:R-:W-:Y:S02]  /*8250*/  @!P4 IADD3 R3, R3, R0, RZ ;  /* 0x000000000303c210 */ /* 0x000fe40007ffe0ff */
[----:B------:R-:W-:Y:S02]  /*8260*/  @!P2 LEA.HI.X R17, R90, R117, R89, 0x1, P0 ;  /* 0x000000755a11a211 */ /* 0x000fe400000f0c59 */
[C---:B------:R-:W-:Y:S04]  /*8270*/  @!P2 LEA R24, P0, R154.reuse, R110, 0x1 ;  /* 0x0000006e9a18a211 */ /* 0x040fe800078008ff */
[-C--:B------:R-:W-:Y:S01]  /*8280*/  @!P2 LEA.HI.X R25, R154, R109.reuse, R91, 0x1, P0 ;  /* 0x0000006d9a19a211 */ /* 0x080fe200000f0c5b */
[----:B--2---:R1:W-:Y:S01]  /*8290*/  @!P1 STG.E.128 [R110.64], R4 ;  /* 0x000000046e009986 */ /* 0x0043e2000c101d06 */
[----:B------:R-:W-:Y:S03]  /*82a0*/  ISETP.NE.AND P1, PT, R164, RZ, PT ;  /* 0x000000ffa400720c */ /* 0x000fe60003f25270 */
[----:B------:R-:W2:Y:S01]  /*82b0*/  @!P3 LDG.E.128 R20, [R20.64] ;  /* 0x000000061414b981 */ /* 0x000ea2000c1e1d00 */
[----:B-1----:R-:W-:Y:S03]  /*82c0*/  @!P4 MOV R111, R109 ;  /* 0x0000006d006fc202 */ /* 0x002fe60000000f00 */
[----:B--2---:R1:W-:Y:S04]  /*82d0*/  @!P3 STG.E.128 [R26.64], R20 ;  /* 0x000000141a00b986 */ /* 0x0043e8000c101d06 */
[----:B------:R-:W2:Y:S02]  /*82e0*/  @!P2 LDG.E.128 R16, [R16.64] ;  /* 0x000000061010a981 */ /* 0x000ea4000c1e1d00 */
[C---:B-1----:R-:W-:Y:S04]  /*82f0*/  @!P1 LEA R20, P0, R93.reuse, R116, 0x1 ;  /* 0x000000745d149211 */ /* 0x042fe800078008ff */
[----:B------:R-:W-:Y:S01]  /*8300*/  @!P1 LEA.HI.X R21, R93, R117, R92, 0x1, P0 ;  /* 0x000000755d159211 */ /* 0x000fe200000f0c5c */
[----:B--2---:R1:W-:Y:S01]  /*8310*/  @!P2 STG.E.128 [R24.64], R16 ;  /* 0x000000101800a986 */ /* 0x0043e2000c101d06 */
[----:B------:R-:W-:Y:S03]  /*8320*/  ISETP.NE.AND P2, PT, R158, RZ, PT ;  /* 0x000000ff9e00720c */ /* 0x000fe60003f45270 */
[----:B------:R2:W3:Y:S02]  /*8330*/  @!P4 LDG.E.128 R4, [R2.64] ;  /* 0x000000060204c981 */ /* 0x0004e4000c1e1d00 */
[----:B--2---:R-:W-:Y:S04]  /*8340*/  @!P4 IMAD.MOV.U32 R3, RZ, RZ, 0xc0 ;  /* 0x000000c0ff03c424 */ /* 0x004fe800078e00ff */
[C---:B------:R-:W-:Y:S01]  /*8350*/  @!P4 IMAD.WIDE.U32 R22, R3.reuse, c[0x0][0x198], R110 ;  /* 0x000066000316ca25 */ /* 0x040fe200078e006e */
[-C--:B------:R-:W-:Y:S03]  /*8360*/  @!P5 MOV R111, R109.reuse ;  /* 0x0000006d006fd202 */ /* 0x080fe60000000f00 */
[----:B------:R-:W-:Y:S01]  /*8370*/  @!P4 IMAD R0, R3, c[0x0][0x19c], RZ ;  /* 0x000067000300ca24 */ /* 0x000fe200078e02ff */
[----:B------:R-:W-:Y:S03]  /*8380*/  @!P5 MOV R3, c[0x0][0x288] ;  /* 0x0000a2000003da02 */ /* 0x000fe60000000f00 */
[----:B------:R-:W-:Y:S02]  /*8390*/  @!P4 IMAD.IADD R23, R23, 0x1, R0 ;  /* 0x000000011717c824 */ /* 0x000fe400078e0200 */
[----:B------:R-:W-:Y:S02]  /*83a0*/  @!P5 IMAD.MOV.U32 R0, RZ, RZ, c[0x0][0x28c] ;  /* 0x0000a300ff00d624 */ /* 0x000fe400078e00ff */
[----:B------:R-:W-:Y:S04]  /*83b0*/  @!P5 IMAD.WIDE.U32 R2, R3, 0x140, R116 ;  /* 0x000001400302d825 */ /* 0x000fe800078e0074 */
[----:B------:R-:W-:Y:S05]  /*83c0*/  @!P5 IMAD R0, R0, 0x140, RZ ;  /* 0x000001400000d824 */ /* 0x000fea00078e02ff */
[----:B------:R-:W-:Y:S01]  /*83d0*/  @!P5 IADD3 R3, R3, R0, RZ ;  /* 0x000000000303d210 */ /* 0x000fe20007ffe0ff */
[----:B------:R-:W-:Y:S04]  /*83e0*/  @!P6 IMAD.MOV.U32 R0, RZ, RZ, c[0x0][0x28c] ;  /* 0x0000a300ff00e624 */ /* 0x000fe800078e00ff */
[----:B------:R-:W-:Y:S01]  /*83f0*/  @!P6 IMAD R0, R0, 0x180, RZ ;  /* 0x000001800000e824 */ /* 0x000fe200078e02ff */
[----:B---3--:R2:W-:Y:S04]  /*8400*/  @!P4 STG.E.128 [R22.64], R4 ;  /* 0x000000041600c986 */ /* 0x0085e8000c101d06 */
[----:B-1----:R1:W3:Y:S02]  /*8410*/  @!P1 LDG.E.128 R16, [R20.64] ;  /* 0x0000000614109981 */ /* 0x0022e4000c1e1d00 */
[C---:B-1----:R-:W-:Y:S01]  /*8420*/  @!P5 IMAD.WIDE.U32 R20, R15.reuse, c[0x0][0x198], R110 ;  /* 0x000066000f14da25 */ /* 0x042fe200078e006e */
[-C--:B------:R-:W-:Y:S03]  /*8430*/  @!P6 MOV R111, R109.reuse ;  /* 0x0000006d006fe202 */ /* 0x080fe60000000f00 */
[----:B------:R-:W-:Y:S01]  /*8440*/  @!P5 IMAD R15, R15, c[0x0][0x19c], RZ ;  /* 0x000067000f0fda24 */ /* 0x000fe200078e02ff */
[C---:B--2---:R-:W-:Y:S03]  /*8450*/  @!P1 LEA R22, P0, R156.reuse, R110, 0x1 ;  /* 0x0000006e9c169211 */ /* 0x044fe600078008ff */
[----:B------:R-:W-:Y:S01]  /*8460*/  @!P5 IMAD.IADD R21, R21, 0x1, R15 ;  /* 0x000000011515d824 */ /* 0x000fe200078e020f */
[-C--:B------:R-:W-:Y:S02]  /*8470*/  @!P1 LEA.HI.X R23, R156, R109.reuse, R94, 0x1, P0 ;  /* 0x0000006d9c179211 */ /* 0x080fe400000f0c5e */
[----:B------:R-:W-:Y:S03]  /*8480*/  @!P6 MOV R15, 0x180 ;  /* 0x00000180000fe802 */ /* 0x000fe60000000f00 */
[----:B---3--:R1:W-:Y:S04]  /*8490*/  @!P1 STG.E.128 [R22.64], R16 ;  /* 0x0000001016009986 */ /* 0x0083e8000c101d06 */
[----:B------:R2:W3:Y:S02]  /*84a0*/  @!P5 LDG.E.128 R4, [R2.64] ;  /* 0x000000060204d981 */ /* 0x0004e4000c1e1d00 */
[----:B--2---:R-:W-:Y:S04]  /*84b0*/  @!P6 IMAD.MOV.U32 R3, RZ, RZ, c[0x0][0x288] ;  /* 0x0000a200ff03e624 */ /* 0x004fe800078e00ff */
[--C-:B------:R-:W-:Y:S05]  /*84c0*/  @!P6 IMAD.WIDE.U32 R2, R3, 0x180, R116.reuse ;  /* 0x000001800302e825 */ /* 0x100fea00078e0074 */
[----:B------:R-:W-:Y:S01]  /*84d0*/  @!P6 IADD3 R3, R3, R0, RZ ;  /* 0x000000000303e210 */ /* 0x000fe20007ffe0ff */
[----:B------:R-:W-:Y:S04]  /*84e0*/  @!P2 IMAD.MOV.U32 R0, RZ, RZ, c[0x0][0x28c] ;  /* 0x0000a300ff00a624 */ /* 0x000fe800078e00ff */
[----:B------:R-:W-:Y:S01]  /*84f0*/  @!P2 IMAD R0, R0, 0x1c0, RZ ;  /* 0x000001c00000a824 */ /* 0x000fe200078e02ff */
[----:B---3--:R2:W-:Y:S04]  /*8500*/  @!P5 STG.E.128 [R20.64], R4 ;  /* 0x000000041400d986 */ /* 0x0085e8000c101d06 */
[----:B-1----:R1:W3:Y:S02]  /*8510*/  @!P6 LDG.E.128 R16, [R2.64] ;  /* 0x000000060210e981 */ /* 0x0022e4000c1e1d00 */
[----:B-1----:R-:W-:Y:S04]  /*8520*/  @!P2 IMAD.MOV.U32 R3, RZ, RZ, c[0x0][0x288] ;  /* 0x0000a200ff03a624 */ /* 0x002fe800078e00ff */
[----:B------:R-:W-:Y:S04]  /*8530*/  @!P2 IMAD.WIDE.U32 R2, R3, 0x1c0, R116 ;  /* 0x000001c00302a825 */ /* 0x000fe800078e0074 */
[----:B--2---:R-:W-:Y:S01]  /*8540*/  @!P6 IMAD.WIDE.U32 R20, R15, c[0x0][0x198], R110 ;  /* 0x000066000f14ea25 */ /* 0x004fe200078e006e */
[----:B------:R-:W-:Y:S02]  /*8550*/  @!P2 IADD3 R3, R3, R0, RZ ;  /* 0x000000000303a210 */ /* 0x000fe40007ffe0ff */
[----:B------:R-:W-:Y:S01]  /*8560*/  @!P2 MOV R111, R109 ;  /* 0x0000006d006fa202 */ /* 0x000fe20000000f00 */
[----:B------:R-:W-:Y:S04]  /*8570*/  @!P6 IMAD R15, R15, c[0x0][0x19c], RZ ;  /* 0x000067000f0fea24 */ /* 0x000fe800078e02ff */
[----:B------:R-:W-:Y:S05]  /*8580*/  @!P6 IMAD.IADD R21, R21, 0x1, R15 ;  /* 0x000000011515e824 */ /* 0x000fea00078e020f */
[----:B---3--:R1:W-:Y:S04]  /*8590*/  @!P6 STG.E.128 [R20.64], R16 ;  /* 0x000000101400e986 */ /* 0x0083e8000c101d06 */
[----:B------:R2:W3:Y:S02]  /*85a0*/  @!P2 LDG.E.128 R4, [R2.64] ;  /* 0x000000060204a981 */ /* 0x0004e4000c1e1d00 */
[----:B--2---:R-:W-:Y:S04]  /*85b0*/  @!P2 IMAD.MOV.U32 R3, RZ, RZ, 0x1c0 ;  /* 0x000001c0ff03a424 */ /* 0x004fe800078e00ff */
[C---:B------:R-:W-:Y:S04]  /*85c0*/  @!P2 IMAD.WIDE.U32 R22, R3.reuse, c[0x0][0x198], R110 ;  /* 0x000066000316aa25 */ /* 0x040fe800078e006e */
[----:B------:R-:W-:Y:S04]  /*85d0*/  @!P2 IMAD R0, R3, c[0x0][0x19c], RZ ;  /* 0x000067000300aa24 */ /* 0x000fe800078e02ff */
[----:B------:R-:W-:Y:S05]  /*85e0*/  @!P2 IMAD.IADD R23, R23, 0x1, R0 ;  /* 0x000000011717a824 */ /* 0x000fea00078e0200 */
[----:B---3--:R1:W-:Y:S02]  /*85f0*/  @!P2 STG.E.128 [R22.64], R4 ;  /* 0x000000041600a986 */ /* 0x0083e4000c101d06 */
.L_x_2111:
[----:B------:R-:W-:Y:S01]  /*8600*/  PLOP3.LUT P0, PT, PT, PT, UP2, 0x40, 0x0 ;  /* 0x000000000000781c */ /* 0x000fe20003f0e828 */
[----:B------:R-:W-:Y:S04]  /*8610*/  IMAD.MOV.U32 R0, RZ, RZ, c[0x0][0x288] ;  /* 0x0000a200ff007624 */ /* 0x000fe800078e00ff */
[----:B------:R-:W-:Y:S05]  /*8620*/  IMAD.U32 R3, R0, -0x100, RZ ;  /* 0xffffff0000037824 */ /* 0x000fea00078e00ff */
[C---:B-1----:R-:W-:Y:S04]  /*8630*/  LEA R116, P1, R3.reuse, R116, 0x1 ;  /* 0x0000007403747211 */ /* 0x042fe800078208ff */
[----:B------:R-:W-:Y:S01]  /*8640*/  LEA.HI.X.SX32 R117, R3, R117, 0x1, P1 ;  /* 0x0000007503757211 */ /* 0x000fe200008f0eff */
[----:B------:R-:W-:-:S05]  /*8650*/  @P0 BRA `(.L_x_2144) ;  /* 0x000004b000000947 */ /* 0x000fca0003800000 */
        /* <DEDUP_REMOVED lines=48> */
[----:B------:R-:W3:Y:S04]  /*8960*/  LDG.E R5, [R22.64] ;  /* 0x0000000616057981 */ /* 0x000ee8000c1e1900 */
[----:B------:R-:W-:Y:S01]  /*8970*/  IMAD R0, R3, c[0x0][0x2d0], R0 ;  /* 0x0000b40003007a24 */ /* 0x000fe200078e0200 */
[----:B------:R-:W3:Y:S03]  /*8980*/  LDG.E R6, [R18.64] ;  /* 0x0000000612067981 */ /* 0x000ee6000c1e1900 */
[----:B------:R-:W-:Y:S01]  /*8990*/  IMAD.WIDE.U32 R20, R0, c[0x0][0x1a0], RZ ;  /* 0x0000680000147a25 */ /* 0x000fe200078e00ff */
[----:B------:R-:W-:Y:S03]  /*89a0*/  SHF.R.S32.HI R7, RZ, 0x1f, R0 ;  /* 0x0000001fff077819 */ /* 0x000fe60000011400 */
[----:B---3--:R-:W-:Y:S02]  /*89b0*/  IMAD.IADD R16, R5, 0x1, -R6 ;  /* 0x0000000105107824 */ /* 0x008fe400078e0a06 */
        /* <DEDUP_REMOVED lines=14> */
[----:B--2---:R-:W-:Y:S01]  /*8aa0*/  LEA R110, P0, R18, R110, 0x1 ;  /* 0x0000006e126e7211 */ /* 0x004fe200078008ff */
[----:B------:R-:W-:Y:S03]  /*8ab0*/  IMAD R7, R0, c[0x0][0x19c], R7 ;  /* 0x0000670000077a24 */ /* 0x000fe600078e0207 */
[----:B------:R-:W-:Y:S01]  /*8ac0*/  IADD3 R6, R21, R5, RZ ;  /* 0x0000000515067210 */ /* 0x000fe20007ffe0ff */
[----:B------:R-:W-:Y:S03]  /*8ad0*/  IMAD.IADD R8, R19, 0x1, R7 ;  /* 0x0000000113087824 */ /* 0x000fe600078e0207 */
[----:B------:R-:W-:Y:S02]  /*8ae0*/  LEA.HI.X R113, R20, R113, R6, 0x1, P1 ;  /* 0x0000007114717211 */ /* 0x000fe400008f0c06 */
[----:B------:R-:W-:Y:S01]  /*8af0*/  LEA.HI.X R109, R18, R109, R8, 0x1, P0 ;  /* 0x0000006d126d7211 */ /* 0x000fe200000f0c08 */
[----:B------:R-:W-:-:S05]  /*8b00*/  BRA `(.L_x_2145) ;  /* 0x0000009000007947 */ /* 0x000fca0003800000 */
.L_x_2144:
[----:B--2---:R-:W-:Y:S01]  /*8b10*/  MOV R111, R109 ;  /* 0x0000006d006f7202 */ /* 0x004fe20000000f00 */
        /* <DEDUP_REMOVED lines=8> */
.L_x_2145:
[----:B------:R-:W-:Y:S04]  /*8ba0*/  IADD3 R12, R12, -0x1, RZ ;  /* 0xffffffff0c0c7810 */ /* 0x000fe80007ffe0ff */
[----:B------:R-:W-:Y:S11]  /*8bb0*/  ISETP.GT.AND P0, PT, R12, R87, PT ;  /* 0x000000570c00720c */ /* 0x000ff60003f04270 */
[----:B------:R-:W-:Y:S02]  /*8bc0*/  @!UPT UIADD3 URZ, URZ, URZ, URZ ;  /* 0x0000003f3f3ff290 */ /* 0x000fe4000fffe03f */
[----:B------:R-:W-:-:S05]  /*8bd0*/  @P0 BRA `(.L_x_2146) ;  /* 0xffff9ce000000947 */ /* 0x000fca000383ffff */
.L_x_2092:
        /* <DEDUP_REMOVED lines=11> */
[----:B------:R-:W3:Y:S01]  /*8c90*/  @P0 LDG.E R140, [R140.64] ;  /* 0x000000068c8c0981 */ /* 0x000ee2000c1e1900 */
[----:B------:R-:W-:Y:S01]  /*8ca0*/  UMOV UR18, URZ ;  /* 0x0000003f00127c82 */ /* 0x000fe20008000000 */
[----:B------:R-:W-:-:S04]  /*8cb0*/  LEA R12, P3, R142, c[0x0][0x160], 0x1 ;  /* 0x000058008e0c7a11 */ /* 0x000fc800078608ff */
[C---:B------:R-:W-:Y:S01]  /*8cc0*/  LEA.HI.X R13, R142.reuse, c[0x0][0x164], R65, 0x1, P3 ;  /* 0x000059008e0d7a11 */ /* 0x040fe200018f0c41 */
[----:B---3--:R-:W1:Y:S01]  /*8cd0*/  @P0 R2UR UR18, R140 ;  /* 0x000000008c1203c2 */ /* 0x008e6200000e0000 */
[----:B------:R-:W-:Y:S01]  /*8ce0*/  IADD3 R5, P0, R142, UR4, RZ ;  /* 0x000000048e057c10 */ /* 0x000fe2000ff1e0ff */
[----:B------:R-:W-:-:S03]  /*8cf0*/  UIADD3 UR4, -UR11, UR8, URZ ;  /* 0x000000080b047290 */ /* 0x000fc6000fffe13f */
[----:B-----5:R-:W-:Y:S02]  /*8d00*/  IADD3.X R0, R65, UR5, RZ, P0, !PT ;  /* 0x0000000541007c10 */ /* 0x020fe400087fe4ff */
        /* <DEDUP_REMOVED lines=32> */
[----:B------:R-:W3:Y:S04]  /*8f10*/  LDG.E.64 R2, [R20.64] ;  /* 0x0000000614027981 */ /* 0x000ee8000c1e1b00 */
[----:B------:R-:W4:Y:S01]  /*8f20*/  LDG.E.64 R4, [R4.64] ;  /* 0x0000000604047981 */ /* 0x000f22000c1e1b00 */
[----:B-----5:R-:W-:Y:S01]  /*8f30*/  HADD2.F32 R16, -RZ, R15.H0_H0 ;  /* 0x2000000fff107230 */ /* 0x020fe20000004100 */
[----:B------:R-:W-:Y:S01]  /*8f40*/  MOV R17, R14 ;  /* 0x0000000e00117202 */ /* 0x000fe20000000f00 */
[----:B------:R-:W-:Y:S02]  /*8f50*/  HADD2.F32 R19, -RZ, R13.H1_H1 ;  /* 0x3000000dff137230 */ /* 0x000fe40000004100 */
[----:B------:R-:W-:Y:S02]  /*8f60*/  HADD2.F32 R15, -RZ, R15.H1_H1 ;  /* 0x3000000fff0f7230 */ /* 0x000fe40000004100 */
[----:B------:R-:W-:-:S02]  /*8f70*/  HADD2.F32 R18, -RZ, R13.H0_H0 ;  /* 0x2000000dff127230 */ /* 0x000fc40000004100 */
[----:B---3--:R-:W-:Y:S02]  /*8f80*/  HADD2.F32 R10, -RZ, R2.H1_H1 ;  /* 0x30000002ff0a7230 */ /* 0x008fe40000004100 */
[----:B------:R-:W-:Y:S02]  /*8f90*/  HADD2.F32 R6, -RZ, R3.H1_H1 ;  /* 0x30000003ff067230 */ /* 0x000fe40000004100 */
[----:B----4-:R-:W-:Y:S01]  /*8fa0*/  HADD2.F32 R13, -RZ, R5.H1_H1 ;  /* 0x30000005ff0d7230 */ /* 0x010fe20000004100 */
        /* <DEDUP_REMOVED lines=8> */
[----:B------:R-:W-:-:S02]  /*9030*/  FFMA.FTZ R8, R16, R13, -R8 ;  /* 0x0000000d10087223 */ /* 0x000fc40000010808 */
[-C--:B------:R-:W-:Y:S01]  /*9040*/  FFMA.FTZ R10, R19, R14.reuse, R10 ;  /* 0x0000000e130a7223 */ /* 0x080fe2000001000a */
[--C-:B------:R-:W-:Y:S01]  /*9050*/  HADD2.F32 R19, -RZ, R12.reuse.H1_H1 ;  /* 0x3000000cff137230 */ /* 0x100fe20000004100 */
[----:B------:R-:W-:Y:S01]  /*9060*/  FFMA.FTZ R13, R15, R13, R6 ;  /* 0x0000000d0f0d7223 */ /* 0x000fe20000010006 */
[----:B------:R-:W-:Y:S01]  /*9070*/  HADD2.F32 R15, -RZ, R12.H0_H0 ;  /* 0x2000000cff0f7230 */ /* 0x000fe20000004100 */
[----:B------:R-:W-:Y:S01]  /*9080*/  FFMA.FTZ R11, R18, R14, -R11 ;  /* 0x0000000e120b7223 */ /* 0x000fe2000001080b */
[--C-:B------:R-:W-:Y:S02]  /*9090*/  HADD2.F32 R12, -RZ, R17.reuse.H1_H1 ;  /* 0x30000011ff0c7230 */ /* 0x100fe40000004100 */
[----:B------:R-:W-:Y:S01]  /*90a0*/  HADD2.F32 R6, -RZ, R17.H0_H0 ;  /* 0x20000011ff067230 */ /* 0x000fe20000004100 */
[-C--:B------:R-:W-:Y:S01]  /*90b0*/  FMUL.FTZ R14, R15, R2.reuse ;  /* 0x000000020f0e7220 */ /* 0x080fe20000410000 */
[----:B------:R-:W-:Y:S01]  /*90c0*/  HADD2.F32 R17, -RZ, R5.H0_H0 ;  /* 0x20000005ff117230 */ /* 0x000fe20000004100 */
[----:B------:R-:W-:Y:S01]  /*90d0*/  FMUL.FTZ R5, R19, R2 ;  /* 0x0000000213057220 */ /* 0x000fe20000410000 */
[----:B------:R-:W-:Y:S01]  /*90e0*/  F2FP.PACK_AB R10, R10, R11 ;  /* 0x0000000b0a0a723e */ /* 0x000fe200000000ff */
[----:B------:R-:W-:-:S02]  /*90f0*/  FMUL.FTZ R2, R12, R3 ;  /* 0x000000030c027220 */ /* 0x000fc40000410000 */
[C---:B------:R-:W-:Y:S02]  /*9100*/  FMUL.FTZ R3, R6.reuse, R3 ;  /* 0x0000000306037220 */ /* 0x040fe40000410000 */
[----:B------:R-:W-:Y:S01]  /*9110*/  FFMA.FTZ R5, R15, R4, -R5 ;  /* 0x000000040f057223 */ /* 0x000fe20000010805 */
[----:B------:R-:W-:Y:S01]  /*9120*/  F2FP.PACK_AB R15, R13, R8 ;  /* 0x000000080d0f723e */ /* 0x000fe200000000ff */
[----:B------:R-:W-:Y:S01]  /*9130*/  FFMA.FTZ R14, R19, R4, R14 ;  /* 0x00000004130e7223 */ /* 0x000fe2000001000e */
[----:B------:R-:W-:Y:S01]  /*9140*/  MOV R13, R10 ;  /* 0x0000000a000d7202 */ /* 0x000fe20000000f00 */
[-C--:B------:R-:W-:Y:S02]  /*9150*/  FFMA.FTZ R2, R6, R17.reuse, -R2 ;  /* 0x0000001106027223 */ /* 0x080fe40000010802 */
[----:B------:R-:W-:Y:S01]  /*9160*/  FFMA.FTZ R3, R12, R17, R3 ;  /* 0x000000110c037223 */ /* 0x000fe20000010003 */
[----:B------:R-:W-:-:S04]  /*9170*/  F2FP.PACK_AB R12, R14, R5 ;  /* 0x000000050e0c723e */ /* 0x000fc800000000ff */
[----:B------:R-:W-:Y:S02]  /*9180*/  F2FP.PACK_AB R14, R3, R2 ;  /* 0x00000002030e723e */ /* 0x000fe400000000ff */
.L_x_2153:
[----:B------:R-:W-:Y:S05]  /*9190*/  BSYNC B0 ;  /* 0x0000000000007941 */ /* 0x000fea0003800000 */
.L_x_2152:
[----:B-----5:R3:W-:Y:S02]  /*91a0*/  STS.128 [R212], R12 ;  /* 0x0000000cd4007388 */ /* 0x0207e40000000c00 */
.L_x_2151:
[----:B------:R-:W-:Y:S05]  /*91b0*/  BSYNC B1 ;  /* 0x0000000000017941 */ /* 0x000fea0003800000 */
.L_x_2150:
[----:B------:R-:W-:-:S04]  /*91c0*/  IADD3 R8, R138, 0x20, RZ ;  /* 0x000000208a087810 */ /* 0x000fc80007ffe0ff */
[----:B------:R-:W-:-:S04]  /*91d0*/  ISETP.GE.AND P0, PT, R8, UR4, PT ;  /* 0x0000000408007c0c */ /* 0x000fc8000bf06270 */
[----:B------:R-:W-:-:S13]  /*91e0*/  ISETP.LT.OR P0, PT, R57, -0x83, P0 ;  /* 0xffffff7d3900780c */ /* 0x000fda0000701670 */
[----:B------:R-:W-:Y:S05]  /*91f0*/  @P0 BRA `(.L_x_2154) ;  /* 0x0000118000000947 */ /* 0x000fea0003800000 */
[----:B------:R-:W-:-:S13]  /*9200*/  ISETP.GE.AND P0, PT, R148, c[0x0][0x220], PT ;  /* 0x0000880094007a0c */ /* 0x000fda0003f06270 */
[----:B------:R4:W-:Y:S01]  /*9210*/  @P0 STS.128 [R212+0x800], RZ ;  /* 0x000800ffd4000388 */ /* 0x0009e20000000c00 */
[----:B------:R-:W-:Y:S05]  /*9220*/  @P0 BRA `(.L_x_2154) ;  /* 0x0000115000000947 */ /* 0x000fea0003800000 */
[----:B---3--:R3:W5:Y:S01]  /*9230*/  LDG.E.128 R12, [R24.64] ;  /* 0x00000006180c7981 */ /* 0x008762000c1e1d00 */
        /* <DEDUP_REMOVED lines=11> */
[----:B--2---:R-:W2:Y:S04]  /*92f0*/  LDG.E.64 R2, [R10.64] ;  /* 0x000000060a027981 */ /* 0x004ea8000c1e1b00 */
[----:B---3--:R-:W3:Y:S01]  /*9300*/  LDG.E.64 R4, [R4.64] ;  /* 0x0000000604047981 */ /* 0x008ee2000c1e1b00 */
[----:B-----5:R-:W-:Y:S01]  /*9310*/  MOV R0, R15 ;  /* 0x0000000f00007202 */ /* 0x020fe20000000f00 */
[--C-:B------:R-:W-:Y:S01]  /*9320*/  HADD2.F32 R18, -RZ, R13.reuse.H1_H1 ;  /* 0x3000000dff127230 */ /* 0x100fe20000004100 */
[----:B------:R-:W-:Y:S01]  /*9330*/  MOV R16, R14 ;  /* 0x0000000e00107202 */ /* 0x000fe20000000f00 */
[----:B------:R-:W-:Y:S02]  /*9340*/  HADD2.F32 R17, -RZ, R13.H0_H0 ;  /* 0x2000000dff117230 */ /* 0x000fe40000004100 */
[----:B------:R-:W-:-:S02]  /*9350*/  HADD2.F32 R15, -RZ, R0.H0_H0 ;  /* 0x20000000ff0f7230 */ /* 0x000fc40000004100 */
[----:B------:R-:W-:Y:S02]  /*9360*/  HADD2.F32 R14, -RZ, R0.H1_H1 ;  /* 0x30000000ff0e7230 */ /* 0x000fe40000004100 */
[----:B--2---:R-:W-:Y:S02]  /*9370*/  HADD2.F32 R7, -RZ, R2.H1_H1 ;  /* 0x30000002ff077230 */ /* 0x004fe40000004100 */
[----:B------:R-:W-:Y:S02]  /*9380*/  HADD2.F32 R0, -RZ, R3.H1_H1 ;  /* 0x30000003ff007230 */ /* 0x000fe40000004100 */
[----:B---3--:R-:W-:Y:S01]  /*9390*/  HADD2.F32 R11, -RZ, R5.H1_H1 ;  /* 0x30000005ff0b7230 */ /* 0x008fe20000004100 */
[-C--:B------:R-:W-:Y:S01]  /*93a0*/  FMUL.FTZ R10, R18, R7.reuse ;  /* 0x00000007120a7220 */ /* 0x080fe20000410000 */
[----:B------:R-:W-:Y:S01]  /*93b0*/  HADD2.F32 R13, -RZ, R4.H1_H1 ;  /* 0x30000004ff0d7230 */ /* 0x000fe20000004100 */
[-C--:B------:R-:W-:Y:S01]  /*93c0*/  FMUL.FTZ R6, R14, R0.reuse ;  /* 0x000000000e067220 */ /* 0x080fe20000410000 */
[----:B------:R-:W-:Y:S01]  /*93d0*/  HADD2.F32 R2, -RZ, R2.H0_H0 ;  /* 0x20000002ff027230 */ /* 0x000fe20000004100 */
[----:B------:R-:W-:Y:S01]  /*93e0*/  FMUL.FTZ R7, R17, R7 ;  /* 0x0000000711077220 */ /* 0x000fe20000410000 */
[----:B------:R-:W-:Y:S01]  /*93f0*/  HADD2.F32 R3, -RZ, R3.H0_H0 ;  /* 0x20000003ff037230 */ /* 0x000fe20000004100 */
[C---:B------:R-:W-:Y:S01]  /*9400*/  FMUL.FTZ R0, R15.reuse, R0 ;  /* 0x000000000f007220 */ /* 0x040fe20000410000 */
[----:B------:R-:W-:Y:S01]  /*9410*/  HADD2.F32 R4, -RZ, R4.H0_H0 ;  /* 0x20000004ff047230 */ /* 0x000fe20000004100 */
[----:B------:R-:W-:Y:S01]  /*9420*/  FFMA.FTZ R6, R15, R11, -R6 ;  /* 0x0000000b0f067223 */ /* 0x000fe20000010806 */
[--C-:B------:R-:W-:Y:S01]  /*9430*/  HADD2.F32 R15, -RZ, R12.reuse.H1_H1 ;  /* 0x3000000cff0f7230 */ /* 0x100fe20000004100 */
[-C--:B------:R-:W-:Y:S01]  /*9440*/  FFMA.FTZ R10, R17, R13.reuse, -R10 ;  /* 0x0000000d110a7223 */ /* 0x080fe2000001080a */
[----:B------:R-:W-:Y:S01]  /*9450*/  HADD2.F32 R17, -RZ, R5.H0_H0 ;  /* 0x20000005ff117230 */ /* 0x000fe20000004100 */
[----:B------:R-:W-:Y:S01]  /*9460*/  FFMA.FTZ R7, R18, R13, R7 ;  /* 0x0000000d12077223 */ /* 0x000fe20000010007 */
[----:B------:R-:W-:Y:S01]  /*9470*/  HADD2.F32 R13, -RZ, R12.H0_H0 ;  /* 0x2000000cff0d7230 */ /* 0x000fe20000004100 */
[----:B------:R-:W-:Y:S01]  /*9480*/  FFMA.FTZ R11, R14, R11, R0 ;  /* 0x0000000b0e0b7223 */ /* 0x000fe20000010000 */
[--C-:B------:R-:W-:Y:S01]  /*9490*/  HADD2.F32 R0, -RZ, R16.reuse.H0_H0 ;  /* 0x20000010ff007230 */ /* 0x100fe20000004100 */
[-C--:B------:R-:W-:Y:S01]  /*94a0*/  FMUL.FTZ R5, R15, R2.reuse ;  /* 0x000000020f057220 */ /* 0x080fe20000410000 */
[----:B------:R-:W-:Y:S01]  /*94b0*/  HADD2.F32 R16, -RZ, R16.H1_H1 ;  /* 0x30000010ff107230 */ /* 0x000fe20000004100 */
[----:B------:R-:W-:-:S02]  /*94c0*/  FMUL.FTZ R12, R13, R2 ;  /* 0x000000020d0c7220 */ /* 0x000fc40000410000 */
[----:B------:R-:W-:Y:S01]  /*94d0*/  FFMA.FTZ R5, R13, R4, -R5 ;  /* 0x000000040d057223 */ /* 0x000fe20000010805 */
[----:B------:R-:W-:Y:S01]  /*94e0*/  F2FP.PACK_AB R13, R7, R10 ;  /* 0x0000000a070d723e */ /* 0x000fe200000000ff */
[-C--:B------:R-:W-:Y:S02]  /*94f0*/  FMUL.FTZ R2, R16, R3.reuse ;  /* 0x0000000310027220 */ /* 0x080fe40000410000 */
[C---:B------:R-:W-:Y:S02]  /*9500*/  FMUL.FTZ R3, R0.reuse, R3 ;  /* 0x0000000300037220 */ /* 0x040fe40000410000 */
[----:B------:R-:W-:Y:S01]  /*9510*/  FFMA.FTZ R12, R15, R4, R12 ;  /* 0x000000040f0c7223 */ /* 0x000fe2000001000c */
[----:B------:R-:W-:Y:S01]  /*9520*/  F2FP.PACK_AB R15, R11, R6 ;  /* 0x000000060b0f723e */ /* 0x000fe200000000ff */
[-C--:B------:R-:W-:Y:S02]  /*9530*/  FFMA.FTZ R2, R0, R17.reuse, -R2 ;  /* 0x0000001100027223 */ /* 0x080fe40000010802 */
[----:B------:R-:W-:Y:S01]  /*9540*/  FFMA.FTZ R3, R16, R17, R3 ;  /* 0x0000001110037223 */ /* 0x000fe20000010003 */
[----:B------:R-:W-:-:S04]  /*9550*/  F2FP.PACK_AB R12, R12, R5 ;  /* 0x000000050c0c723e */ /* 0x000fc800000000ff */
[----:B------:R-:W-:Y:S02]  /*9560*/  F2FP.PACK_AB R14, R3, R2 ;  /* 0x00000002030e723e */ /* 0x000fe400000000ff */
.L_x_2156:
[----:B------:R-:W-:Y:S05]  /*9570*/  BSYNC B0 ;  /* 0x0000000000007941 */ /* 0x000fea0003800000 */
.L_x_2155:
[----:B-----5:R1:W-:Y:S01]  /*9580*/  STS.128 [R212+0x800], R12 ;  /* 0x0008000cd4007388 */ /* 0x0203e20000000c00 */
[----:B------:R-:W-:Y:S05]  /*9590*/  BRA `(.L_x_2154) ;  /* 0x00000de000007947 */ /* 0x000fea0003800000 */
.L_x_2149:
        /* <DEDUP_REMOVED lines=19> */
[C---:B------:R-:W-:Y:S02]  /*96d0*/  IADD3 R4, P1, R6.reuse, R3, RZ ;  /* 0x0000000306047210 */ /* 0x040fe40007f3e0ff */
[----:B------:R-:W-:Y:S01]  /*96e0*/  MOV R8, RZ ;  /* 0x000000ff00087202 */ /* 0x000fe20000000f00 */
[----:B------:R-:W-:Y:S01]  /*96f0*/  IMAD.WIDE R16, R5, 0x2, R12 ;  /* 0x0000000205107825 */ /* 0x000fe200078e020c */
[----:B------:R-:W-:Y:S02]  /*9700*/  LEA.HI.X.SX32 R7, R6, R11, 0x1, P1 ;  /* 0x0000000b06077211 */ /* 0x000fe400008f0eff */
[----:B------:R-:W-:-:S02]  /*9710*/  LEA R6, P1, R4, c[0x0][0x2b0], 0x1 ;  /* 0x0000ac0004067a11 */ /* 0x000fc400078208ff */
[----:B------:R-:W-:Y:S01]  /*9720*/  @P0 IADD3 R8, -R2, RZ, RZ ;  /* 0x000000ff02080210 */ /* 0x000fe20007ffe1ff */
[----:B------:R-:W4:Y:S01]  /*9730*/  LDG.E.128 R16, [R16.64] ;  /* 0x0000000610107981 */ /* 0x000f22000c1e1d00 */
[----:B------:R-:W-:Y:S02]  /*9740*/  LEA.HI.X R7, R4, c[0x0][0x2b4], R7, 0x1, P1 ;  /* 0x0000ad0004077a11 */ /* 0x000fe400008f0c07 */
[----:B------:R-:W-:-:S04]  /*9750*/  IADD3 R2, P1, R8, R3, RZ ;  /* 0x0000000308027210 */ /* 0x000fc80007f3e0ff */
[----:B--2---:R-:W2:Y:S01]  /*9760*/  LDG.E.128 R4, [R6.64] ;  /* 0x0000000606047981 */ /* 0x004ea2000c1e1d00 */
[----:B---3--:R-:W-:Y:S02]  /*9770*/  LEA.HI.X.SX32 R13, R8, R11, 0x1, P1 ;  /* 0x0000000b080d7211 */ /* 0x008fe400008f0eff */
[----:B------:R-:W-:-:S04]  /*9780*/  LEA R12, P1, R2, c[0x0][0x2a8], 0x1 ;  /* 0x0000aa00020c7a11 */ /* 0x000fc800078208ff */
[----:B------:R-:W-:-:S06]  /*9790*/  LEA.HI.X R13, R2, c[0x0][0x2ac], R13, 0x1, P1 ;  /* 0x0000ab00020d7a11 */ /* 0x000fcc00008f0c0d */
[----:B------:R-:W3:Y:S01]  /*97a0*/  LDG.E.128 R12, [R12.64] ;  /* 0x000000060c0c7981 */ /* 0x000ee2000c1e1d00 */
[----:B----4-:R-:W-:Y:S02]  /*97b0*/  HADD2.F32 R27, -RZ, R16.H0_H0 ;  /* 0x20000010ff1b7230 */ /* 0x010fe40000004100 */
[----:B------:R-:W-:Y:S02]  /*97c0*/  HADD2.F32 R29, -RZ, R17.H0_H0 ;  /* 0x20000011ff1d7230 */ /* 0x000fe40000004100 */
[--C-:B--2---:R-:W-:Y:S02]  /*97d0*/  HADD2.F32 R2, -RZ, R4.reuse.H0_H0 ;  /* 0x20000004ff027230 */ /* 0x104fe40000004100 */
        /* <DEDUP_REMOVED lines=12> */
[----:B------:R-:W-:Y:S01]  /*98a0*/  HADD2.F32 R17, -RZ, R17.H1_H1 ;  /* 0x30000011ff117230 */ /* 0x000fe20000004100 */
[----:B------:R-:W-:Y:S01]  /*98b0*/  @!P0 FADD.FTZ R8, -R8, -RZ ;  /* 0x800000ff08088221 */ /* 0x000fe20000010100 */
[----:B------:R-:W-:Y:S01]  /*98c0*/  HADD2.F32 R4, -RZ, R18.H0_H0 ;  /* 0x20000012ff047230 */ /* 0x000fe20000004100 */
[----:B------:R-:W-:Y:S01]  /*98d0*/  @!P0 FADD.FTZ R10, -R10, -RZ ;  /* 0x800000ff0a0a8221 */ /* 0x000fe20000010100 */
[----:B------:R-:W-:Y:S01]  /*98e0*/  HADD2.F32 R2, -RZ, R19.H1_H1 ;  /* 0x30000013ff027230 */ /* 0x000fe20000004100 */
[----:B------:R-:W-:-:S02]  /*98f0*/  @!P0 FADD.FTZ R5, -R5, -RZ ;  /* 0x800000ff05058221 */ /* 0x000fc40000010100 */
[----:B------:R-:W-:Y:S02]  /*9900*/  @!P0 FADD.FTZ R7, -R7, -RZ ;  /* 0x800000ff07078221 */ /* 0x000fe40000010100 */
[----:B------:R-:W-:Y:S01]  /*9910*/  FMUL.FTZ R31, R31, R8 ;  /* 0x000000081f1f7220 */ /* 0x000fe20000410000 */
[----:B-----5:R-:W-:Y:S01]  /*9920*/  HADD2.F32 R8, -RZ, R21.H0_H0 ;  /* 0x20000015ff087230 */ /* 0x020fe20000004100 */
[----:B------:R-:W-:Y:S01]  /*9930*/  FMUL.FTZ R17, R17, R10 ;  /* 0x0000000a11117220 */ /* 0x000fe20000410000 */
[----:B---3--:R-:W-:Y:S01]  /*9940*/  HADD2.F32 R10, -RZ, R13.H0_H0 ;  /* 0x2000000dff0a7230 */ /* 0x008fe20000004100 */
[----:B------:R-:W-:Y:S01]  /*9950*/  FMUL.FTZ R5, R4, R5 ;  /* 0x0000000504057220 */ /* 0x000fe20000410000 */
[----:B------:R-:W-:Y:S01]  /*9960*/  HADD2.F32 R4, -RZ, R12.H0_H0 ;  /* 0x2000000cff047230 */ /* 0x000fe20000004100 */
[----:B------:R-:W-:Y:S01]  /*9970*/  FMUL.FTZ R7, R2, R7 ;  /* 0x0000000702077220 */ /* 0x000fe20000410000 */
[----:B------:R-:W-:Y:S01]  /*9980*/  HADD2.F32 R2, -RZ, R20.H0_H0 ;  /* 0x20000014ff027230 */ /* 0x000fe20000004100 */
[----:B------:R-:W-:Y:S01]  /*9990*/  @!P0 FADD.FTZ R26, -R26, -RZ ;  /* 0x800000ff1a1a8221 */ /* 0x000fe20000010100 */
[----:B------:R-:W-:Y:S01]  /*99a0*/  HADD2.F32 R35, -RZ, R18.H1_H1 ;  /* 0x30000012ff237230 */ /* 0x000fe20000004100 */
[----:B------:R-:W-:Y:S01]  /*99b0*/  @!P0 FADD.FTZ R6, -R6, -RZ ;  /* 0x800000ff06068221 */ /* 0x000fe20000010100 */
[----:B------:R-:W-:Y:S01]  /*99c0*/  HADD2.F32 R33, -RZ, R19.H0_H0 ;  /* 0x20000013ff217230 */ /* 0x000fe20000004100 */
[----:B------:R-:W-:Y:S01]  /*99d0*/  FFMA.FTZ R2, R2, R4, R27 ;  /* 0x0000000402027223 */ /* 0x000fe2000001001b */
[----:B------:R-:W-:Y:S01]  /*99e0*/  HADD2.F32 R18, -RZ, R13.H1_H1 ;  /* 0x3000000dff127230 */ /* 0x000fe20000004100 */
[----:B------:R-:W-:Y:S01]  /*99f0*/  FFMA.FTZ R8, R8, R10, R29 ;  /* 0x0000000a08087223 */ /* 0x000fe2000001001d */
[----:B------:R-:W-:-:S02]  /*9a00*/  HADD2.F32 R16, -RZ, R14.H0_H0 ;  /* 0x2000000eff107230 */ /* 0x000fc40000004100 */
[----:B------:R-:W-:Y:S02]  /*9a10*/  HADD2.F32 R19, -RZ, R14.H1_H1 ;  /* 0x3000000eff137230 */ /* 0x000fe40000004100 */
[----:B------:R-:W-:Y:S02]  /*9a20*/  HADD2.F32 R4, -RZ, R22.H0_H0 ;  /* 0x20000016ff047230 */ /* 0x000fe40000004100 */
[----:B------:R-:W-:Y:S01]  /*9a30*/  HADD2.F32 R10, -RZ, R23.H0_H0 ;  /* 0x20000017ff0a7230 */ /* 0x000fe20000004100 */
[----:B------:R-:W-:Y:S01]  /*9a40*/  FMUL.FTZ R26, R35, R26 ;  /* 0x0000001a231a7220 */ /* 0x000fe20000410000 */
[----:B------:R-:W-:Y:S01]  /*9a50*/  HADD2.F32 R20, -RZ, R20.H1_H1 ;  /* 0x30000014ff147230 */ /* 0x000fe20000004100 */
[----:B------:R-:W-:Y:S01]  /*9a60*/  FMUL.FTZ R6, R33, R6 ;  /* 0x0000000621067220 */ /* 0x000fe20000410000 */
[----:B------:R-:W-:Y:S02]  /*9a70*/  HADD2.F32 R12, -RZ, R12.H1_H1 ;  /* 0x3000000cff0c7230 */ /* 0x000fe40000004100 */
[----:B------:R-:W-:-:S02]  /*9a80*/  HADD2.F32 R13, -RZ, R15.H0_H0 ;  /* 0x2000000fff0d7230 */ /* 0x000fc40000004100 */
[----:B------:R-:W-:Y:S02]  /*9a90*/  HADD2.F32 R14, -RZ, R15.H1_H1 ;  /* 0x3000000fff0e7230 */ /* 0x000fe40000004100 */
[----:B------:R-:W-:Y:S02]  /*9aa0*/  HADD2.F32 R21, -RZ, R21.H1_H1 ;  /* 0x30000015ff157230 */ /* 0x000fe40000004100 */
[----:B------:R-:W-:Y:S02]  /*9ab0*/  HADD2.F32 R22, -RZ, R22.H1_H1 ;  /* 0x30000016ff167230 */ /* 0x000fe40000004100 */
[----:B------:R-:W-:Y:S01]  /*9ac0*/  HADD2.F32 R23, -RZ, R23.H1_H1 ;  /* 0x30000017ff177230 */ /* 0x000fe20000004100 */
[----:B------:R-:W-:Y:S02]  /*9ad0*/  FFMA.FTZ R31, R20, R12, R31 ;  /* 0x0000000c141f7223 */ /* 0x000fe4000001001f */
        /* <DEDUP_REMOVED lines=9> */
.L_x_2160:
[----:B------:R-:W-:Y:S05]  /*9b70*/  BSYNC B0 ;  /* 0x0000000000007941 */ /* 0x000fea0003800000 */
.L_x_2159:
[----:B-----5:R4:W-:Y:S02]  /*9b80*/  STS.128 [R212], R20 ;  /* 0x00000014d4007388 */ /* 0x0209e40000000c00 */
.L_x_2158:
[----:B------:R-:W-:Y:S05]  /*9b90*/  BSYNC B1 ;  /* 0x0000000000017941 */ /* 0x000fea0003800000 */
.L_x_2157:
        /* <DEDUP_REMOVED lines=20> */
[----:B----4-:R-:W-:Y:S01]  /*9ce0*/  IMAD.WIDE R20, R69, 0x2, R24 ;  /* 0x0000000245147825 */ /* 0x010fe200078e0218 */
[----:B------:R-:W-:Y:S02]  /*9cf0*/  LEA.HI.X.SX32 R2, R2, R0, 0x1, P1 ;  /* 0x0000000002027211 */ /* 0x000fe400008f0eff */
[----:B------:R-:W-:-:S03]  /*9d00*/  LEA R4, P1, R5, c[0x0][0x2b0], 0x1 ;  /* 0x0000ac0005047a11 */ /* 0x000fc600078208ff */
[----:B------:R-:W4:Y:S01]  /*9d10*/  LDG.E.128 R20, [R20.64] ;  /* 0x0000000614147981 */ /* 0x000f22000c1e1d00 */
[----:B------:R-:W-:Y:S02]  /*9d20*/  LEA.HI.X R5, R5, c[0x0][0x2b4], R2, 0x1, P1 ;  /* 0x0000ad0005057a11 */ /* 0x000fe400008f0c02 */
[----:B------:R-:W-:Y:S02]  /*9d30*/  MOV R2, RZ ;  /* 0x000000ff00027202 */ /* 0x000fe40000000f00 */
[----:B------:R-:W-:Y:S02]  /*9d40*/  @P0 IADD3 R2, -R71, RZ, RZ ;  /* 0x000000ff47020210 */ /* 0x000fe40007ffe1ff */
[----:B--2---:R-:W2:Y:S02]  /*9d50*/  LDG.E.128 R4, [R4.64] ;  /* 0x0000000604047981 */ /* 0x004ea4000c1e1d00 */
[----:B------:R-:W-:-:S04]  /*9d60*/  IADD3 R3, P1, R2, R3, RZ ;  /* 0x0000000302037210 */ /* 0x000fc80007f3e0ff */
[----:B------:R-:W-:Y:S02]  /*9d70*/  LEA.HI.X.SX32 R0, R2, R0, 0x1, P1 ;  /* 0x0000000002007211 */ /* 0x000fe400008f0eff */
[----:B---3--:R-:W-:-:S04]  /*9d80*/  LEA R12, P1, R3, c[0x0][0x2a8], 0x1 ;  /* 0x0000aa00030c7a11 */ /* 0x008fc800078208ff */
[----:B------:R-:W-:-:S06]  /*9d90*/  LEA.HI.X R13, R3, c[0x0][0x2ac], R0, 0x1, P1 ;  /* 0x0000ab00030d7a11 */ /* 0x000fcc00008f0c00 */
[----:B------:R-:W3:Y:S01]  /*9da0*/  LDG.E.128 R12, [R12.64] ;  /* 0x000000060c0c7981 */ /* 0x000ee2000c1e1d00 */
[--C-:B----4-:R-:W-:Y:S02]  /*9db0*/  HADD2.F32 R11, -RZ, R21.reuse.H0_H0 ;  /* 0x20000015ff0b7230 */ /* 0x110fe40000004100 */
[----:B-1----:R-:W-:Y:S02]  /*9dc0*/  HADD2.F32 R24, -RZ, R21.H1_H1 ;  /* 0x30000015ff187230 */ /* 0x002fe40000004100 */
[--C-:B--2---:R-:W-:Y:S02]  /*9dd0*/  HADD2.F32 R0, -RZ, R5.reuse.H0_H0 ;  /* 0x20000005ff007230 */ /* 0x104fe40000004100 */
[----:B------:R-:W-:Y:S02]  /*9de0*/  HADD2.F32 R5, -RZ, R5.H1_H1 ;  /* 0x30000005ff057230 */ /* 0x000fe40000004100 */
[----:B------:R-:W-:Y:S01]  /*9df0*/  HADD2.F32 R2, -RZ, R4.H0_H0 ;  /* 0x20000004ff027230 */ /* 0x000fe20000004100 */
[----:B------:R-:W-:Y:S01]  /*9e00*/  @!P0 FADD.FTZ R0, -R0, -RZ ;  /* 0x800000ff00008221 */ /* 0x000fe20000010100 */
[--C-:B------:R-:W-:Y:S01]  /*9e10*/  HADD2.F32 R3, -RZ, R6.reuse.H0_H0 ;  /* 0x20000006ff037230 */ /* 0x100fe20000004100 */
[----:B------:R-:W-:Y:S01]  /*9e20*/  @!P0 FADD.FTZ R5, -R5, -RZ ;  /* 0x800000ff05058221 */ /* 0x000fe20000010100 */
[----:B------:R-:W-:Y:S01]  /*9e30*/  HADD2.F32 R10, -RZ, R6.H1_H1 ;  /* 0x30000006ff0a7230 */ /* 0x000fe20000004100 */
[----:B------:R-:W-:Y:S01]  /*9e40*/  @!P0 FADD.FTZ R2, -R2, -RZ ;  /* 0x800000ff02028221 */ /* 0x000fe20000010100 */
[----:B------:R-:W-:-:S02]  /*9e50*/  HADD2.F32 R21, -RZ, R20.H0_H0 ;  /* 0x20000014ff157230 */ /* 0x000fc40000004100 */
[--C-:B------:R-:W-:Y:S02]  /*9e60*/  HADD2.F32 R6, -RZ, R7.reuse.H0_H0 ;  /* 0x20000007ff067230 */ /* 0x100fe40000004100 */
[----:B------:R-:W-:Y:S02]  /*9e70*/  HADD2.F32 R4, -RZ, R4.H1_H1 ;  /* 0x30000004ff047230 */ /* 0x000fe40000004100 */
[----:B------:R-:W-:Y:S01]  /*9e80*/  HADD2.F32 R7, -RZ, R7.H1_H1 ;  /* 0x30000007ff077230 */ /* 0x000fe20000004100 */
[----:B------:R-:W-:Y:S01]  /*9e90*/  FMUL.FTZ R11, R11, R0 ;  /* 0x000000000b0b7220 */ /* 0x000fe20000410000 */
[----:B------:R-:W-:Y:S01]  /*9ea0*/  HADD2.F32 R25, -RZ, R20.H1_H1 ;  /* 0x30000014ff197230 */ /* 0x000fe20000004100 */
[----:B------:R-:W-:Y:S01]  /*9eb0*/  FMUL.FTZ R24, R24, R5 ;  /* 0x0000000518187220 */ /* 0x000fe20000410000 */
[--C-:B------:R-:W-:Y:S01]  /*9ec0*/  HADD2.F32 R5, -RZ, R23.reuse.H0_H0 ;  /* 0x20000017ff057230 */ /* 0x100fe20000004100 */
[----:B------:R-:W-:Y:S01]  /*9ed0*/  FMUL.FTZ R21, R21, R2 ;  /* 0x0000000215157220 */ /* 0x000fe20000410000 */
[----:B------:R-:W-:Y:S01]  /*9ee0*/  HADD2.F32 R2, -RZ, R22.H0_H0 ;  /* 0x20000016ff027230 */ /* 0x000fe20000004100 */
[----:B------:R-:W-:Y:S01]  /*9ef0*/  @!P0 FADD.FTZ R4, -R4, -RZ ;  /* 0x800000ff04048221 */ /* 0x000fe20000010100 */
[----:B------:R-:W-:Y:S01]  /*9f00*/  HADD2.F32 R0, -RZ, R23.H1_H1 ;  /* 0x30000017ff007230 */ /* 0x000fe20000004100 */
[----:B------:R-:W-:-:S02]  /*9f10*/  @!P0 FADD.FTZ R3, -R3, -RZ ;  /* 0x800000ff03038221 */ /* 0x000fc40000010100 */
[----:B------:R-:W-:Y:S02]  /*9f20*/  @!P0 FADD.FTZ R6, -R6, -RZ ;  /* 0x800000ff06068221 */ /* 0x000fe40000010100 */
        /* <DEDUP_REMOVED lines=11> */
[----:B------:R-:W-:Y:S01]  /*9fe0*/  FFMA.FTZ R4, R4, R5, R21 ;  /* 0x0000000504047223 */ /* 0x000fe20000010015 */
[--C-:B------:R-:W-:Y:S01]  /*9ff0*/  HADD2.F32 R23, -RZ, R15.reuse.H0_H0 ;  /* 0x2000000fff177230 */ /* 0x100fe20000004100 */
[----:B------:R-:W-:Y:S01]  /*a000*/  FFMA.FTZ R0, R0, R2, R11 ;  /* 0x0000000200007223 */ /* 0x000fe2000001000b */
[----:B------:R-:W-:-:S02]  /*a010*/  HADD2.F32 R20, -RZ, R15.H1_H1 ;  /* 0x3000000fff147230 */ /* 0x000fc40000004100 */
[----:B------:R-:W-:Y:S02]  /*a020*/  HADD2.F32 R2, -RZ, R19.H0_H0 ;  /* 0x20000013ff027230 */ /* 0x000fe40000004100 */
[----:B------:R-:W-:Y:S01]  /*a030*/  HADD2.F32 R5, -RZ, R18.H0_H0 ;  /* 0x20000012ff057230 */ /* 0x000fe20000004100 */
[----:B------:R-:W-:Y:S01]  /*a040*/  FMUL.FTZ R10, R27, R10 ;  /* 0x0000000a1b0a7220 */ /* 0x000fe20000410000 */
[----:B------:R-:W-:Y:S02]  /*a050*/  HADD2.F32 R17, -RZ, R17.H1_H1 ;  /* 0x30000011ff117230 */ /* 0x000fe40000004100 */
[----:B------:R-:W-:Y:S02]  /*a060*/  HADD2.F32 R13, -RZ, R13.H1_H1 ;  /* 0x3000000dff0d7230 */ /* 0x000fe40000004100 */
        /* <DEDUP_REMOVED lines=16> */
.L_x_2162:
[----:B------:R-:W-:Y:S05]  /*a170*/  BSYNC B0 ;  /* 0x0000000000007941 */ /* 0x000fea0003800000 */
.L_x_2161:
[----:B-----5:R1:W-:Y:S01]  /*a180*/  STS.128 [R212+0x800], R16 ;  /* 0x00080010d4007388 */ /* 0x0203e20000000c00 */
[----:B------:R-:W-:Y:S05]  /*a190*/  BRA `(.L_x_2154) ;  /* 0x000001e000007947 */ /* 0x000fea0003800000 */
.L_x_2148:
        /* <DEDUP_REMOVED lines=15> */
.L_x_2164:
[----:B------:R-:W-:Y:S05]  /*a290*/  BSYNC B0 ;  /* 0x0000000000007941 */ /* 0x000fea0003800000 */
.L_x_2163:
        /* <DEDUP_REMOVED lines=8> */
[----:B---3--:R-:W-:-:S04]  /*a320*/  LEA R2, P0, R142, c[0x0][0x160], 0x1 ;  /* 0x000058008e027a11 */ /* 0x008fc800078008ff */
[----:B------:R-:W-:-:S05]  /*a330*/  LEA.HI.X R3, R142, c[0x0][0x164], R65, 0x1, P0 ;  /* 0x000059008e037a11 */ /* 0x000fca00000f0c41 */
[----:B------:R-:W-:Y:S01]  /*a340*/  @!PT LDS RZ, [RZ] ;  /* 0x00000000fffff984 */ /* 0x000fe20000000800 */
[----:B------:R-:W-:Y:S01]  /*a350*/  @!PT LDS RZ, [RZ] ;  /* 0x00000000fffff984 */ /* 0x000fe20000000800 */
[----:B------:R-:W-:Y:S01]  /*a360*/  @!PT LDS RZ, [RZ] ;  /* 0x00000000fffff984 */ /* 0x000fe20000000800 */
[----:B------:R3:W-:Y:S04]  /*a370*/  LDGSTS.E.BYPASS.LTC128B.128 [R212+0x800], [R2.64] ;  /* 0x0080000002d47fae */ /* 0x0007e8000b901d46 */
.L_x_2154:
[----:B------:R-:W-:Y:S05]  /*a380*/  BSYNC B2 ;  /* 0x0000000000027941 */ /* 0x000fea0003800000 */
.L_x_2147:
        /* <DEDUP_REMOVED lines=17> */
.L_x_2166:
[----:B------:R-:W-:Y:S05]  /*a4a0*/  BSYNC B0 ;  /* 0x0000000000007941 */ /* 0x000fea0003800000 */
.L_x_2165:
[----:B------:R-:W-:Y:S01]  /*a4b0*/  ISETP.GE.AND P0, PT, R8, UR17, PT ;  /* 0x0000001108007c0c */ /* 0x000fe2000bf06270 */
        /* <DEDUP_REMOVED lines=11> */
.L_x_2168:
[----:B------:R-:W-:Y:S05]  /*a570*/  BSYNC B0 ;  /* 0x0000000000007941 */ /* 0x000fea0003800000 */
.L_x_2167:
[----:B------:R-:W-:Y:S01]  /*a580*/  IADD3 R10, R138, 0x40, RZ ;  /* 0x000000408a0a7810 */ /* 0x000fe20007ffe0ff */
[----:B------:R-:W-:Y:S03]  /*a590*/  BSSY B0, `(.L_x_2169) ;  /* 0x000000e000007945 */ /* 0x000fe60003800000 */
[----:B------:R-:W-:-:S13]  /*a5a0*/  ISETP.GE.AND P0, PT, R10, UR17, PT ;  /* 0x000000110a007c0c */ /* 0x000fda000bf06270 */
[----:B------:R-:W-:Y:S05]  /*a5b0*/  @P0 BRA `(.L_x_2170) ;  /* 0x000000b000000947 */ /* 0x000fea0003800000 */
[----:B------:R-:W-:-:S13]  /*a5c0*/  ISETP.GE.AND P0, PT, R148, c[0x0][0x220], PT ;  /* 0x0000880094007a0c */ /* 0x000fda0003f06270 */
[----:B------:R1:W-:Y:S01]  /*a5d0*/  @P0 STS.128 [R212+0x2000], RZ ;  /* 0x002000ffd4000388 */ /* 0x0003e20000000c00 */
[----:B------:R-:W-:Y:S05]  /*a5e0*/  @P0 BRA `(.L_x_2170) ;  /* 0x0000008000000947 */ /* 0x000fea0003800000 */
[----:B-----5:R-:W-:Y:S02]  /*a5f0*/  IMAD.MOV.U32 R0, RZ, RZ, c[0x0][0x198] ;  /* 0x00006600ff007624 */ /* 0x020fe400078e00ff */
[----:B---3--:R-:W-:-:S03]  /*a600*/  IMAD.MOV.U32 R2, RZ, RZ, c[0x0][0x19c] ;  /* 0x00006700ff027624 */ /* 0x008fc600078e00ff */
[----:B------:R-:W-:-:S04]  /*a610*/  LEA R4, P0, R0, R210, 0x7 ;  /* 0x000000d200047211 */ /* 0x000fc800078038ff */
[----:B------:R-:W-:-:S05]  /*a620*/  LEA.HI.X R5, R0, R211, R2, 0x7, P0 ;  /* 0x000000d300057211 */ /* 0x000fca00000f3c02 */
[----:B------:R-:W-:Y:S01]  /*a630*/  @!PT LDS RZ, [RZ] ;  /* 0x00000000fffff984 */ /* 0x000fe20000000800 */
[----:B------:R-:W-:Y:S01]  /*a640*/  @!PT LDS RZ, [RZ] ;  /* 0x00000000fffff984 */ /* 0x000fe20000000800 */
[----:B------:R-:W-:Y:S01]  /*a650*/  @!PT LDS RZ, [RZ] ;  /* 0x00000000fffff984 */ /* 0x000fe20000000800 */
[----:B------:R3:W-:Y:S04]  /*a660*/  LDGSTS.E.BYPASS.LTC128B.128 [R212+0x2000], [R4.64] ;  /* 0x0200000004d47fae */ /* 0x0007e8000b901d46 */
.L_x_2170:
[----:B------:R-:W-:Y:S05]  /*a670*/  BSYNC B0 ;  /* 0x0000000000007941 */ /* 0x000fea0003800000 */
.L_x_2169:
[----:B------:R-:W-:Y:S01]  /*a680*/  IADD3 R7, R138, 0x60, RZ ;  /* 0x000000608a077810 */ /* 0x000fe20007ffe0ff */
[----:B------:R-:W-:Y:S03]  /*a690*/  BSSY B0, `(.L_x_2171) ;  /* 0x000000f000007945 */ /* 0x000fe60003800000 */
[----:B------:R-:W-:-:S13]  /*a6a0*/  ISETP.GE.AND P0, PT, R7, UR17, PT ;  /* 0x0000001107007c0c */ /* 0x000fda000bf06270 */
[----:B------:R-:W-:Y:S05]  /*a6b0*/  @P0 BRA `(.L_x_2172) ;  /* 0x000000c000000947 */ /* 0x000fea0003800000 */
[----:B------:R-:W-:-:S13]  /*a6c0*/  ISETP.GE.AND P0, PT, R148, c[0x0][0x220], PT ;  /* 0x0000880094007a0c */ /* 0x000fda0003f06270 */
[----:B------:R1:W-:Y:S01]  /*a6d0*/  @P0 STS.128 [R212+0x2800], RZ ;  /* 0x002800ffd4000388 */ /* 0x0003e20000000c00 */
[----:B------:R-:W-:Y:S05]  /*a6e0*/  @P0 BRA `(.L_x_2172) ;  /* 0x0000009000000947 */ /* 0x000fea0003800000 */
[----:B-----5:R-:W-:Y:S01]  /*a6f0*/  MOV R0, c[0x0][0x198] ;  /* 0x0000660000007a02 */ /* 0x020fe20000000f00 */
[----:B------:R-:W-:Y:S02]  /*a700*/  ULDC UR4, c[0x0][0x19c] ;  /* 0x0000670000047ab9 */ /* 0x000fe40000000800 */
[----:B------:R-:W-:Y:S02]  /*a710*/  UIMAD UR4, UR4, 0xc0, URZ ;  /* 0x000000c0040478a4 */ /* 0x000fe4000f8e023f */
[----:B---3--:R-:W-:-:S05]  /*a720*/  IMAD.WIDE.U32 R2, R0, 0xc0, R210 ;  /* 0x000000c000027825 */ /* 0x008fca00078e00d2 */
[----:B------:R-:W-:-:S05]  /*a730*/  IADD3 R3, R3, UR4, RZ ;  /* 0x0000000403037c10 */ /* 0x000fca000fffe0ff */
[----:B------:R-:W-:Y:S01]  /*a740*/  @!PT LDS RZ, [RZ] ;  /* 0x00000000fffff984 */ /* 0x000fe20000000800 */
[----:B------:R-:W-:Y:S01]  /*a750*/  @!PT LDS RZ, [RZ] ;  /* 0x00000000fffff984 */ /* 0x000fe20000000800 */
[----:B------:R-:W-:Y:S01]  /*a760*/  @!PT LDS RZ, [RZ] ;  /* 0x00000000fffff984 */ /* 0x000fe20000000800 */
[----:B------:R3:W-:Y:S02]  /*a770*/  LDGSTS.E.BYPASS.LTC128B.128 [R212+0x2800], [R2.64] ;  /* 0x0280000002d47fae */ /* 0x0007e4000b901d46 */
.L_x_2172:
[----:B------:R-:W-:Y:S05]  /*a780*/  BSYNC B0 ;  /* 0x0000000000007941 */ /* 0x000fea0003800000 */
.L_x_2171:
[----:B------:R-:W-:Y:S01]  /*a790*/  IADD3 R6, R138, 0x80, RZ ;  /* 0x000000808a067810 */ /* 0x000fe20007ffe0ff */
[----:B------:R-:W-:Y:S03]  /*a7a0*/  BSSY B0, `(.L_x_2173) ;  /* 0x000000e000007945 */ /* 0x000fe60003800000 */
[----:B------:R-:W-:-:S13]  /*a7b0*/  ISETP.GE.AND P0, PT, R6, UR17, PT ;  /* 0x0000001106007c0c */ /* 0x000fda000bf06270 */
[----:B------:R-:W-:Y:S05]  /*a7c0*/  @P0 BRA `(.L_x_2174) ;  /* 0x000000b000000947 */ /* 0x000fea0003800000 */
[----:B------:R-:W-:-:S13]  /*a7d0*/  ISETP.GE.AND P0, PT, R148, c[0x0][0x220], PT ;  /* 0x0000880094007a0c */ /* 0x000fda0003f06270 */
[----:B------:R1:W-:Y:S01]  /*a7e0*/  @P0 STS.128 [R212+0x3000], RZ ;  /* 0x003000ffd4000388 */ /* 0x0003e20000000c00 */
[----:B------:R-:W-:Y:S05]  /*a7f0*/  @P0 BRA `(.L_x_2174) ;  /* 0x0000008000000947 */ /* 0x000fea0003800000 */
[----:B---3--:R-:W-:Y:S02]  /*a800*/  IMAD.MOV.U32 R3, RZ, RZ, c[0x0][0x198] ;  /* 0x00006600ff037624 */ /* 0x008fe400078e00ff */
[----:B-----5:R-:W-:-:S03]  /*a810*/  IMAD.MOV.U32 R0, RZ, RZ, c[0x0][0x19c] ;  /* 0x00006700ff007624 */ /* 0x020fc600078e00ff */
[----:B------:R-:W-:-:S04]  /*a820*/  LEA R2, P0, R3, R210, 0x8 ;  /* 0x000000d203027211 */ /* 0x000fc800078040ff */
[----:B------:R-:W-:-:S05]  /*a830*/  LEA.HI.X R3, R3, R211, R0, 0x8, P0 ;  /* 0x000000d303037211 */ /* 0x000fca00000f4400 */
[----:B------:R-:W-:Y:S01]  /*a840*/  @!PT LDS RZ, [RZ] ;  /* 0x00000000fffff984 */ /* 0x000fe20000000800 */
[----:B------:R-:W-:Y:S01]  /*a850*/  @!PT LDS RZ, [RZ] ;  /* 0x00000000fffff984 */ /* 0x000fe20000000800 */
[----:B------:R-:W-:Y:S01]  /*a860*/  @!PT LDS RZ, [RZ] ;  /* 0x00000000fffff984 */ /* 0x000fe20000000800 */
[----:B------:R3:W-:Y:S04]  /*a870*/  LDGSTS.E.BYPASS.LTC128B.128 [R212+0x3000], [R2.64] ;  /* 0x0300000002d47fae */ /* 0x0007e8000b901d46 */
.L_x_2174:
[----:B------:R-:W-:Y:S05]  /*a880*/  BSYNC B0 ;  /* 0x0000000000007941 */ /* 0x000fea0003800000 */
.L_x_2173:
[----:B---3--:R-:W-:Y:S01]  /*a890*/  IADD3 R5, R138, 0xa0, RZ ;  /* 0x000000a08a057810 */ /* 0x008fe20007ffe0ff */
        /* <DEDUP_REMOVED lines=15> */
.L_x_2176:
[----:B------:R-:W-:Y:S05]  /*a990*/  BSYNC B0 ;  /* 0x0000000000007941 */ /* 0x000fea0003800000 */
.L_x_2175:
        /* <DEDUP_REMOVED lines=16> */
.L_x_2178:
[----:B------:R-:W-:Y:S05]  /*aaa0*/  BSYNC B0 ;  /* 0x0000000000007941 */ /* 0x000fea0003800000 */
.L_x_2177:
[----:B-1----:R-:W-:Y:S01]  /*aab0*/  IADD3 R3, R138, 0xe0, RZ ;  /* 0x000000e08a037810 */ /* 0x002fe20007ffe0ff */
[----:B------:R-:W-:Y:S01]  /*aac0*/  BSSY B0, `(.L_x_2179) ;  /* 0x0000013000007945 */ /* 0x000fe20003800000 */
[----:B-----5:R-:W-:Y:S02]  /*aad0*/  SHF.R.S32.HI R0, RZ, 0x1f, R57 ;  /* 0x0000001fff007819 */ /* 0x020fe40000011439 */
[----:B------:R-:W-:Y:S02]  /*aae0*/  ISETP.GE.AND P0, PT, R3, UR17, PT ;  /* 0x0000001103007c0c */ /* 0x000fe4000bf06270 */
        /* <DEDUP_REMOVED lines=16> */
.L_x_2180:
[----:B------:R-:W-:Y:S05]  /*abf0*/  BSYNC B0 ;  /* 0x0000000000007941 */ /* 0x000fea0003800000 */
.L_x_2179:
        /* <DEDUP_REMOVED lines=11> */
[----:B-1----:R-:W-:Y:S01]  /*acb0*/  IMAD.U32 R12, RZ, RZ, UR14 ;  /* 0x0000000eff0c7e24 */ /* 0x002fe2000f8e00ff */
[----:B------:R-:W-:-:S04]  /*acc0*/  DEPBAR.LE SB0, 0x0 ;  /* 0x000080000000791a */ /* 0x000fc80000000000 */
[----:B------:R-:W-:-:S05]  /*acd0*/  IMAD.U32 R13, RZ, RZ, UR15 ;  /* 0x0000000fff0d7e24 */ /* 0x000fca000f8e00ff */
[----:B------:R-:W5:Y:S04]  /*ace0*/  LDG.E R11, [R12.64] ;  /* 0x000000060c0b7981 */ /* 0x000f68000c1e1900 */
[----:B------:R-:W-:Y:S01]  /*acf0*/  BAR.SYNC.DEFER_BLOCKING 0x0 ;  /* 0x0000000000007b1d */ /* 0x000fe20000010000 */
[----:B------:R-:W-:Y:S01]  /*ad00*/  ISETP.GE.AND P0, PT, R138, UR17, PT ;  /* 0x000000118a007c0c */ /* 0x000fe2000bf06270 */
[----:B------:R-:W-:Y:S01]  /*ad10*/  IMAD.SHL.U32 R186, R57, 0x2, RZ ;  /* 0x0000000239ba7824 */ /* 0x000fe200078e00ff */
[----:B------:R-:W-:-:S03]  /*ad20*/  LEA R220, P1, R132, c[0x0][0x170], 0x1 ;  /* 0x00005c0084dc7a11 */ /* 0x000fc600078208ff */
[----:B------:R-:W5:Y:S01]  /*ad30*/  MUFU.RCP R0, c[0x0][0x238] ;  /* 0x00008e0000007b08 */ /* 0x000f620000001000 */
[----:B------:R-:W-:Y:S01]  /*ad40*/  BSSY B0, `(.L_x_2181) ;  /* 0x0000015000007945 */ /* 0x000fe20003800000 */
[----:B------:R-:W-:Y:S02]  /*ad50*/  LOP3.LUT R186, R186, 0x6, RZ, 0xc0, !PT ;  /* 0x00000006baba7812 */ /* 0x000fe400078ec0ff */
[----:B------:R-:W-:-:S04]  /*ad60*/  LEA.HI.X R221, R132, c[0x0][0x174], R135, 0x1, P1 ;  /* 0x00005d0084dd7a11 */ /* 0x000fc800008f0c87 */
[----:B------:R1:W-:Y:S04]  /*ad70*/  @P0 STS [R212+0x5000], RZ ;  /* 0x005000ffd4000388 */ /* 0x0003e80000000800 */
[----:B------:R1:W-:Y:S04]  /*ad80*/  @P0 STS [R212+0x5004], RZ ;  /* 0x005004ffd4000388 */ /* 0x0003e80000000800 */
[----:B------:R1:W-:Y:S01]  /*ad90*/  @P0 STS.64 [R212+0x5008], RZ ;  /* 0x005008ffd4000388 */ /* 0x0003e20000000a00 */
[----:B-----5:R-:W-:Y:S01]  /*ada0*/  FMUL.FTZ R0, R11, R0 ;  /* 0x000000000b007220 */ /* 0x020fe20000410000 */
[----:B------:R-:W-:-:S03]  /*adb0*/  SHF.R.S32.HI R11, RZ, 0x1f, R2 ;  /* 0x0000001fff0b7819 */ /* 0x000fc60000011402 */
[----:B------:R1:W2:Y:S01]  /*adc0*/  R2UR UR4, R0 ;  /* 0x00000000000473c2 */ /* 0x0002a200000e0000 */
[----:B------:R-:W-:-:S04]  /*add0*/  LEA.HI R2, R11, R2, RZ, 0x2 ;  /* 0x000000020b027211 */ /* 0x000fc800078f10ff */
[----:B------:R-:W-:Y:S01]  /*ade0*/  SHF.R.S32.HI R2, RZ, 0x2, R2 ;  /* 0x00000002ff027819 */ /* 0x000fe20000011402 */
        /* <DEDUP_REMOVED lines=10> */
.L_x_2182:
[----:B------:R-:W-:Y:S05]  /*ae90*/  BSYNC B0 ;  /* 0x0000000000007941 */ /* 0x000fea0003800000 */
.L_x_2181:
        /* <DEDUP_REMOVED lines=13> */
.L_x_2184:
[----:B------:R-:W-:Y:S05]  /*af70*/  BSYNC B0 ;  /* 0x0000000000007941 */ /* 0x000fea0003800000 */
.L_x_2183:
[----:B------:R-:W-:Y:S01]  /*af80*/  ISETP.GE.AND P0, PT, R10, UR17, PT ;  /* 0x000000110a007c0c */ /* 0x000fe2000bf06270 */
        /* <DEDUP_REMOVED lines=14> */
.L_x_2186:
[----:B------:R-:W-:Y:S05]  /*b070*/  BSYNC B0 ;  /* 0x0000000000007941 */ /* 0x000fea0003800000 */
.L_x_2185:
[----:B------:R-:W-:Y:S01]  /*b080*/  ISETP.GE.AND P0, PT, R7, UR17, PT ;  /* 0x0000001107007c0c */ /* 0x000fe2000bf06270 */
        /* <DEDUP_REMOVED lines=15> */
.L_x_2188:
[----:B------:R-:W-:Y:S05]  /*b180*/  BSYNC B0 ;  /* 0x0000000000007941 */ /* 0x000fea0003800000 */
.L_x_2187:
        /* <DEDUP_REMOVED lines=15> */
.L_x_2190:
[----:B------:R-:W-:Y:S05]  /*b280*/  BSYNC B0 ;  /* 0x0000000000007941 */ /* 0x000fea0003800000 */
.L_x_2189:
        /* <DEDUP_REMOVED lines=16> */
.L_x_2192:
[----:B------:R-:W-:Y:S05]  /*b390*/  BSYNC B0 ;  /* 0x0000000000007941 */ /* 0x000fea0003800000 */
.L_x_2191:
        /* <DEDUP_REMOVED lines=16> */
.L_x_2194:
[----:B------:R-:W-:Y:S05]  /*b4a0*/  BSYNC B0 ;  /* 0x0000000000007941 */ /* 0x000fea0003800000 */
.L_x_2193:
        /* <DEDUP_REMOVED lines=16> */
.L_x_2196:
[----:B------:R-:W-:Y:S05]  /*b5b0*/  BSYNC B0 ;  /* 0x0000000000007941 */ /* 0x000fea0003800000 */
.L_x_2195:
[----:B-1----:R-:W-:Y:S01]  /*b5c0*/  LOP3.LUT R6, R63, 0xfffffff8, RZ, 0xc0, !PT ;  /* 0xfffffff83f067812 */ /* 0x002fe200078ec0ff */
[----:B------:R-:W-:Y:S01]  /*b5d0*/  IMAD.SHL.U32 R13, R58, 0x40, RZ ;  /* 0x000000403a0d7824 */ /* 0x000fe200078e00ff */
[----:B------:R-:W-:Y:S01]  /*b5e0*/  SHF.R.S32.HI R11, RZ, 0x1f, R60 ;  /* 0x0000001fff0b7819 */ /* 0x000fe2000001143c */
[----:B------:R-:W0:Y:S01]  /*b5f0*/  LDGDEPBAR ;  /* 0x00000000000079af */ /* 0x000e220000000000 */
[----:B------:R-:W-:Y:S01]  /*b600*/  SHF.R.S32.HI R4, RZ, 0x4, R61 ;  /* 0x00000004ff047819 */ /* 0x000fe2000001143d */
[----:B------:R-:W-:Y:S01]  /*b610*/  IMAD.IADD R57, R57, 0x1, -R6 ;  /* 0x0000000139397824 */ /* 0x000fe200078e0a06 */
[----:B------:R-:W-:Y:S01]  /*b620*/  LEA.HI R11, R11, R60, RZ, 0x3 ;  /* 0x0000003c0b0b7211 */ /* 0x000fe200078f18ff */
[----:B------:R-:W-:Y:S01]  /*b630*/  UISETP.GE.AND UP0, UPT, UR10, 0x2, UPT ;  /* 0x000000020a00788c */ /* 0x000fe2000bf06270 */
[----:B------:R-:W-:Y:S02]  /*b640*/  LEA.HI R15, R61, R4, RZ, 0x1 ;  /* 0x000000043d0f7211 */ /* 0x000fe400078f08ff */
        /* <DEDUP_REMOVED lines=28> */
[C---:B------:R-:W-:Y:S01]  /*b810*/  IADD3 R113, R116.reuse, 0x1, RZ ;  /* 0x0000000174717810 */ /* 0x040fe20007ffe0ff */
[----:B------:R-:W-:Y:S01]  /*b820*/  I2F R114, R116 ;  /* 0x0000007400727306 */ /* 0x000fe20000201400 */
[----:B------:R-:W-:Y:S01]  /*b830*/  IADD3 R107, R116, 0x10, RZ ;  /* 0x00000010746b7810 */ /* 0x000fe20007ffe0ff */
[----:B------:R-:W-:Y:S01]  /*b840*/  IMAD.U32 R166, R166, 0x20, R7 ;  /* 0x00000020a6a67824 */ /* 0x000fe200078e0007 */
[----:B------:R-:W-:Y:S01]  /*b850*/  LDSM.16.M88.4 R12, [R168] ;  /* 0x00000000a80c783b */ /* 0x000fe20000000200 */
[----:B------:R-:W-:Y:S01]  /*b860*/  IMAD R167, R9, 0x2, R168 ;  /* 0x0000000209a77824 */ /* 0x000fe200078e02a8 */
[----:B--2---:R-:W-:Y:S01]  /*b870*/  IADD3 R111, R116, 0x8, RZ ;  /* 0x00000008746f7810 */ /* 0x004fe20007ffe0ff */
[----:B------:R-:W-:Y:S01]  /*b880*/  IMAD.SHL.U32 R166, R166, 0x2, RZ ;  /* 0x00000002a6a67824 */ /* 0x000fe200078e00ff */
[C---:B------:R-:W-:Y:S01]  /*b890*/  IADD3 R109, R116.reuse, 0x9, RZ ;  /* 0x00000009746d7810 */ /* 0x040fe20007ffe0ff */
[----:B------:R-:W-:Y:S01]  /*b8a0*/  I2F R112, R113 ;  /* 0x0000007100707306 */ /* 0x000fe20000201400 */
[----:B------:R-:W-:Y:S01]  /*b8b0*/  LDSM.16.M88.4 R4, [R167] ;  /* 0x00000000a704783b */ /* 0x000fe20000000200 */
[----:B------:R-:W-:-:S02]  /*b8c0*/  IADD3 R105, R116, 0x11, RZ ;  /* 0x0000001174697810 */ /* 0x000fc40007ffe0ff */
[C---:B------:R-:W-:Y:S01]  /*b8d0*/  IADD3 R3, R166.reuse, 0x1000, RZ ;  /* 0x00001000a6037810 */ /* 0x040fe20007ffe0ff */
[----:B----4-:R-:W1:Y:S01]  /*b8e0*/  LDSM.16.M88.4 R20, [R166+0x1000] ;  /* 0x00100000a614783b */ /* 0x010e620000000200 */
[----:B------:R-:W-:Y:S02]  /*b8f0*/  IADD3 R165, R166, 0x1020, RZ ;  /* 0x00001020a6a57810 */ /* 0x000fe40007ffe0ff */
[----:B------:R-:W-:Y:S01]  /*b900*/  @P0 IADD3 R165, R3, -0x20, RZ ;  /* 0xffffffe003a50810 */ /* 0x000fe20007ffe0ff */
[----:B------:R-:W2:Y:S01]  /*b910*/  LDSM.16.M88.4 R32, [R166+0x1400] ;  /* 0x00140000a620783b */ /* 0x000ea20000000200 */
[----:B------:R-:W-:Y:S01]  /*b920*/  LEA R3, R56, UR11, 0x4 ;  /* 0x0000000b38037c11 */ /* 0x000fe2000f8e20ff */
[----:B------:R-:W-:Y:S01]  /*b930*/  I2F R76, R113 ;  /* 0x00000071004c7306 */ /* 0x000fe20000201400 */
[----:B------:R-:W-:Y:S01]  /*b940*/  LOP3.LUT R0, R0, 0xfffffffd, RZ, 0xc0, !PT ;  /* 0xfffffffd00007812 */ /* 0x000fe200078ec0ff */
[----:B------:R-:W4:Y:S01]  /*b950*/  LDSM.16.M88.4 R36, [R165] ;  /* 0x00000000a524783b */ /* 0x000f220000000200 */
[----:B------:R-:W-:Y:S01]  /*b960*/  IADD3 R3, R3, 0x1, R2 ;  /* 0x0000000103037810 */ /* 0x000fe20007ffe002 */
[----:B------:R-:W-:Y:S01]  /*b970*/  IMAD.U32 R2, RZ, RZ, UR12 ;  /* 0x0000000cff027e24 */ /* 0x000fe2000f8e00ff */
[----:B------:R-:W-:Y:S01]  /*b980*/  IADD3 R77, R186, UR20, RZ ;  /* 0x00000014ba4d7c10 */ /* 0x000fe2000fffe0ff */
[----:B------:R-:W5:Y:S01]  /*b990*/  LDSM.16.M88.4 R40, [R165+0x400] ;  /* 0x00040000a528783b */ /* 0x000f620000000200 */
[----:B------:R-:W-:Y:S01]  /*b9a0*/  IADD3 R101, R116, 0x19, RZ ;  /* 0x0000001974657810 */ /* 0x000fe20007ffe0ff */
[----:B------:R-:W-:Y:S01]  /*b9b0*/  I2F R75, R111 ;  /* 0x0000006f004b7306 */ /* 0x000fe20000201400 */
[----:B------:R-:W-:Y:S01]  /*b9c0*/  IADD3 R3, R2, -UR8, R3 ;  /* 0x8000000802037c10 */ /* 0x000fe2000fffe003 */
[----:B------:R-:W3:Y:S01]  /*b9d0*/  LDSM.16.M88.4 R28, [R166+0x1800] ;  /* 0x00180000a61c783b */ /* 0x000ee20000000200 */
[----:B------:R-:W-:-:S02]  /*b9e0*/  IADD3 R99, R116, 0x20, RZ ;  /* 0x0000002074637810 */ /* 0x000fc40007ffe0ff */
[----:B------:R-:W-:Y:S01]  /*b9f0*/  IADD3 R3, R3, c[0x0][0x2e8], RZ ;  /* 0x0000ba0003037a10 */ /* 0x000fe20007ffe0ff */
[----:B------:R-:W-:Y:S01]  /*ba00*/  LDSM.16.M88.4 R44, [R165+0x2400] ;  /* 0x00240000a52c783b */ /* 0x000fe20000000200 */
[----:B------:R-:W-:Y:S01]  /*ba10*/  IADD3 R103, R116, 0x18, RZ ;  /* 0x0000001874677810 */ /* 0x000fe20007ffe0ff */
[----:B------:R-:W-:Y:S01]  /*ba20*/  I2F R108, R109 ;  /* 0x0000006d006c7306 */ /* 0x000fe20000201400 */
[C---:B------:R-:W-:Y:S02]  /*ba30*/  IADD3 R2, R3.reuse, 0x8, RZ ;  /* 0x0000000803027810 */ /* 0x040fe40007ffe0ff */
[----:B------:R-:W-:Y:S02]  /*ba40*/  IMNMX R3, R3, UR12, PT ;  /* 0x0000000c03037c17 */ /* 0x000fe4000b800200 */
[----:B------:R-:W-:Y:S02]  /*ba50*/  IMNMX R2, R2, UR12, PT ;  /* 0x0000000c02027c17 */ /* 0x000fe4000b800200 */
[-C--:B------:R-:W-:Y:S01]  /*ba60*/  ISETP.GE.AND P6, PT, R107, R3.reuse, PT ;  /* 0x000000036b00720c */ /* 0x080fe20003fc6270 */
[----:B------:R-:W-:Y:S01]  /*ba70*/  I2F R74, R109 ;  /* 0x0000006d004a7306 */ /* 0x000fe20000201400 */
[----:B------:R-:W-:-:S02]  /*ba80*/  ISETP.GE.AND P2, PT, R113, R3, PT ;  /* 0x000000037100720c */ /* 0x000fc40003f46270 */
[C---:B------:R-:W-:Y:S02]  /*ba90*/  ISETP.GE.AND P1, PT, R111.reuse, R3, PT ;  /* 0x000000036f00720c */ /* 0x040fe40003f26270 */
[-C--:B------:R-:W-:Y:S02]  /*baa0*/  ISETP.GE.AND P3, PT, R111, R2.reuse, PT ;  /* 0x000000026f00720c */ /* 0x080fe40003f66270 */
[C---:B------:R-:W-:Y:S01]  /*bab0*/  IADD3 R95, R116.reuse, 0x28, RZ ;  /* 0x00000028745f7810 */ /* 0x040fe20007ffe0ff */
[----:B------:R-:W-:Y:S01]  /*bac0*/  I2F R110, R111 ;  /* 0x0000006f006e7306 */ /* 0x000fe20000201400 */
[----:B------:R-:W-:Y:S01]  /*bad0*/  ISETP.GE.AND P5, PT, R109, R2, PT ;  /* 0x000000026d00720c */ /* 0x000fe20003fa6270 */
[----:B-1----:R-:W-:Y:S01]  /*bae0*/  HMMA.16816.F32 R16, R12, R20, RZ ;  /* 0x000000140c10723c */ /* 0x002fe200000018ff */
[----:B------:R-:W-:Y:S02]  /*baf0*/  IADD3 R97, R116, 0x21, RZ ;  /* 0x0000002174617810 */ /* 0x000fe40007ffe0ff */
[----:B------:R-:W-:-:S02]  /*bb00*/  @P6 LOP3.LUT R0, R0, 0x2, RZ, 0xfc, !PT ;  /* 0x0000000200006812 */ /* 0x000fc400078efcff */
[-C--:B------:R-:W-:Y:S01]  /*bb10*/  ISETP.GE.AND P4, PT, R109, R3.reuse, PT ;  /* 0x000000036d00720c */ /* 0x080fe20003f86270 */
[----:B------:R-:W-:Y:S01]  /*bb20*/  I2F R73, R107 ;  /* 0x0000006b00497306 */ /* 0x000fe20000201400 */
[----:B------:R-:W-:Y:S01]  /*bb30*/  LOP3.LUT R0, R0, 0xfffffffe, RZ, 0xc0, !PT ;  /* 0xfffffffe00007812 */ /* 0x000fe200078ec0ff */
[C---:B------:R-:W-:Y:S01]  /*bb40*/  HMMA.16816.F32 R20, R12.reuse, R22, RZ ;  /* 0x000000160c14723c */ /* 0x040fe200000018ff */
[C---:B------:R-:W-:Y:S02]  /*bb50*/  IADD3 R93, R116.reuse, 0x29, RZ ;  /* 0x00000029745d7810 */ /* 0x040fe40007ffe0ff */
[----:B------:R-:W-:Y:S02]  /*bb60*/  ISETP.GE.AND P0, PT, R113, R2, PT ;  /* 0x000000027100720c */ /* 0x000fe40003f06270 */
[C---:B------:R-:W-:Y:S01]  /*bb70*/  IADD3 R91, R116.reuse, 0x30, RZ ;  /* 0x00000030745b7810 */ /* 0x040fe20007ffe0ff */
[----:B------:R-:W-:Y:S01]  /*bb80*/  I2F R106, R107 ;  /* 0x0000006b006a7306 */ /* 0x000fe20000201400 */
[----:B------:R-:W-:Y:S01]  /*bb90*/  ISETP.GE.AND P6, PT, R105, R3, PT ;  /* 0x000000036900720c */ /* 0x000fe20003fc6270 */
[----:B--2---:R-:W-:Y:S01]  /*bba0*/  HMMA.16816.F32 R24, R12, R32, RZ ;  /* 0x000000200c18723c */ /* 0x004fe200000018ff */
[----:B------:R-:W-:-:S02]  /*bbb0*/  IADD3 R85, R116, 0x39, RZ ;  /* 0x0000003974557810 */ /* 0x000fc40007ffe0ff */
[C---:B------:R-:W-:Y:S02]  /*bbc0*/  IADD3 R83, R116.reuse, 0x40, RZ ;  /* 0x0000004074537810 */ /* 0x040fe40007ffe0ff */
[C---:B------:R-:W-:Y:S01]  /*bbd0*/  IADD3 R87, R116.reuse, 0x38, RZ ;  /* 0x0000003874577810 */ /* 0x040fe20007ffe0ff */
[----:B------:R-:W-:Y:S01]  /*bbe0*/  I2F R104, R105 ;  /* 0x0000006900687306 */ /* 0x000fe20000201400 */
[C---:B------:R-:W-:Y:S01]  /*bbf0*/  IADD3 R89, R116.reuse, 0x31, RZ ;  /* 0x0000003174597810 */ /* 0x040fe20007ffe0ff */
[C---:B----4-:R-:W-:Y:S01]  /*bc00*/  HMMA.16816.F32 R16, R4.reuse, R36, R16 ;  /* 0x000000240410723c */ /* 0x050fe20000001810 */
[C---:B------:R-:W-:Y:S02]  /*bc10*/  IADD3 R115, R116.reuse, 0x49, RZ ;  /* 0x0000004974737810 */ /* 0x040fe40007ffe0ff */
[C---:B------:R-:W-:Y:S02]  /*bc20*/  IADD3 R81, R116.reuse, 0x41, RZ ;  /* 0x0000004174517810 */ /* 0x040fe40007ffe0ff */
[C---:B------:R-:W-:Y:S01]  /*bc30*/  IADD3 R61, R116.reuse, 0x50, RZ ;  /* 0x00000050743d7810 */ /* 0x040fe20007ffe0ff */
[----:B------:R-:W-:Y:S01]  /*bc40*/  I2F R70, R101 ;  /* 0x0000006500467306 */ /* 0x000fe20000201400 */
[C---:B------:R-:W-:Y:S01]  /*bc50*/  IADD3 R118, R116.reuse, 0x51, RZ ;  /* 0x0000005174767810 */ /* 0x040fe20007ffe0ff */
[----:B------:R-:W-:Y:S01]  /*bc60*/  HMMA.16816.F32 R20, R4, R38, R20 ;  /* 0x000000260414723c */ /* 0x000fe20000001814 */
[----:B------:R-:W1:Y:S01]  /*bc70*/  LDSM.16.M88.4 R36, [R165+0x800] ;  /* 0x00080000a524783b */ /* 0x000e620000000200 */
[----:B------:R-:W-:-:S02]  /*bc80*/  IADD3 R126, R116, 0x59, RZ ;  /* 0x00000059747e7810 */ /* 0x000fc40007ffe0ff */
[C---:B------:R-:W-:Y:S02]  /*bc90*/  IADD3 R144, R116.reuse, 0x61, RZ ;  /* 0x0000006174907810 */ /* 0x040fe40007ffe0ff */
[----:B------:R-:W-:Y:S01]  /*bca0*/  I2F R69, R99 ;  /* 0x0000006300457306 */ /* 0x000fe20000201400 */
[C---:B------:R-:W-:Y:S01]  /*bcb0*/  IADD3 R124, R116.reuse, 0x60, RZ ;  /* 0x00000060747c7810 */ /* 0x040fe20007ffe0ff */
[----:B------:R-:W-:Y:S01]  /*bcc0*/  HMMA.16816.F32 R32, R12, R34, RZ ;  /* 0x000000220c20723c */ /* 0x000fe200000018ff */
[C---:B------:R-:W-:Y:S02]  /*bcd0*/  IADD3 R140, R116.reuse, 0x69, RZ ;  /* 0x00000069748c7810 */ /* 0x040fe40007ffe0ff */
[C---:B------:R-:W-:Y:S02]  /*bce0*/  IADD3 R153, R116.reuse, 0x71, RZ ;  /* 0x0000007174997810 */ /* 0x040fe40007ffe0ff */
[C---:B------:R-:W-:Y:S01]  /*bcf0*/  IADD3 R79, R116.reuse, 0x48, RZ ;  /* 0x00000048744f7810 */ /* 0x040fe20007ffe0ff */
[----:B------:R-:W-:Y:S01]  /*bd00*/  I2F R102, R103 ;  /* 0x0000006700667306 */ /* 0x000fe20000201400 */
[----:B------:R-:W-:Y:S01]  /*bd10*/  IADD3 R151, R116, 0x78, RZ ;  /* 0x0000007874977810 */ /* 0x000fe20007ffe0ff */
[----:B------:R-:W-:Y:S01]  /*bd20*/  FMUL.FTZ R16, R16, c[0x0][0x2ec] ;  /* 0x0000bb0010107a20 */ /* 0x000fe20000410000 */
[----:B-----5:R-:W-:Y:S01]  /*bd30*/  HMMA.16816.F32 R24, R4, R40, R24 ;  /* 0x000000280418723c */ /* 0x020fe20000001818 */
[----:B------:R-:W-:Y:S01]  /*bd40*/  FMUL.FTZ R17, R17, c[0x0][0x2ec] ;  /* 0x0000bb0011117a20 */ /* 0x000fe20000410000 */
[----:B------:R-:W-:Y:S01]  /*bd50*/  IADD3 R234, R116, 0x80, RZ ;  /* 0x0000008074ea7810 */ /* 0x000fe20007ffe0ff */
[----:B------:R-:W-:Y:S01]  /*bd60*/  FMUL.FTZ R18, R18, c[0x0][0x2ec] ;  /* 0x0000bb0012127a20 */ /* 0x000fe20000410000 */
[C---:B------:R-:W-:Y:S01]  /*bd70*/  IADD3 R128, R116.reuse, 0x58, RZ ;  /* 0x0000005874807810 */ /* 0x040fe20007ffe0ff */
[----:B------:R-:W2:Y:S01]  /*bd80*/  MUFU.TANH R157, R16 ;  /* 0x00000010009d7308 */ /* 0x000ea20000002400 */
[----:B------:R-:W-:Y:S01]  /*bd90*/  FMUL.FTZ R161, R19, c[0x0][0x2ec] ;  /* 0x0000bb0013a17a20 */ /* 0x000fe20000410000 */
[----:B------:R-:W-:Y:S01]  /*bda0*/  IADD3 R142, R116, 0x68, RZ ;  /* 0x00000068748e7810 */ /* 0x000fe20007ffe0ff */
[----:B------:R-:W-:Y:S01]  /*bdb0*/  FMUL.FTZ R163, R20, c[0x0][0x2ec] ;  /* 0x0000bb0014a37a20 */ /* 0x000fe20000410000 */
[----:B------:R-:W-:Y:S01]  /*bdc0*/  IADD3 R155, R116, 0x79, RZ ;  /* 0x00000079749b7810 */ /* 0x000fe20007ffe0ff */
[----:B------:R-:W-:-:S02]  /*bdd0*/  FMUL.FTZ R169, R21, c[0x0][0x2ec] ;  /* 0x0000bb0015a97a20 */ /* 0x000fc40000410000 */
[----:B------:R-:W-:Y:S01]  /*bde0*/  FMUL.FTZ R156, R22, c[0x0][0x2ec] ;  /* 0x0000bb00169c7a20 */ /* 0x000fe20000410000 */
[----:B------:R-:W4:Y:S01]  /*bdf0*/  MUFU.TANH R159, R17 ;  /* 0x00000011009f7308 */ /* 0x000f220000002400 */
[----:B------:R-:W-:Y:S01]  /*be00*/  FMUL.FTZ R171, R23, c[0x0][0x2ec] ;  /* 0x0000bb0017ab7a20 */ /* 0x000fe20000410000 */
[----:B------:R-:W-:Y:S01]  /*be10*/  HMMA.16816.F32 R32, R4, R42, R32 ;  /* 0x0000002a0420723c */ /* 0x000fe20000001820 */
[----:B------:R-:W5:Y:S04]  /*be20*/  LDSM.16.M88.4 R20, [R166+0x1c00] ;  /* 0x001c0000a614783b */ /* 0x000f680000000200 */
[----:B------:R-:W1:Y:S01]  /*be30*/  LDSM.16.M88.4 R40, [R165+0xc00] ;  /* 0x000c0000a528783b */ /* 0x000e620000000200 */
[----:B------:R3:W-:Y:S01]  /*be40*/  MUFU.TANH R57, R18 ;  /* 0x0000001200397308 */ /* 0x0007e20000002400 */
[----:B--2---:R-:W-:Y:S01]  /*be50*/  FFMA.FTZ R114, R114, UR4, R157 ;  /* 0x0000000472727c23 */ /* 0x004fe2000801009d */
[----:B------:R-:W-:Y:S01]  /*be60*/  IADD3 R157, R165, 0x2000, RZ ;  /* 0x00002000a59d7810 */ /* 0x000fe20007ffe0ff */
[----:B------:R-:W-:-:S02]  /*be70*/  FMUL.FTZ R24, R24, c[0x0][0x2ec] ;  /* 0x0000bb0018187a20 */ /* 0x000fc40000410000 */
[----:B------:R-:W-:Y:S02]  /*be80*/  FMUL.FTZ R25, R25, c[0x0][0x2ec] ;  /* 0x0000bb0019197a20 */ /* 0x000fe40000410000 */
[----:B------:R-:W-:Y:S01]  /*be90*/  FMUL.FTZ R26, R26, c[0x0][0x2ec] ;  /* 0x0000bb001a1a7a20 */ /* 0x000fe20000410000 */
[----:B------:R-:W2:Y:S01]  /*bea0*/  MUFU.TANH R173, R24 ;  /* 0x0000001800ad7308 */ /* 0x000ea20000002400 */
[----:B------:R-:W-:Y:S02]  /*beb0*/  FMUL.FTZ R177, R27, c[0x0][0x2ec] ;  /* 0x0000bb001bb17a20 */ /* 0x000fe40000410000 */
[----:B----4-:R-:W-:Y:S01]  /*bec0*/  FFMA.FTZ R56, R112, UR4, R159 ;  /* 0x0000000470387c23 */ /* 0x010fe2000801009f */
[C---:B---3--:R-:W-:Y:S04]  /*bed0*/  HMMA.16816.F32 R16, R12.reuse, R28, RZ ;  /* 0x0000001c0c10723c */ /* 0x048fe800000018ff */
[----:B------:R-:W3:Y:S02]  /*bee0*/  MUFU.TANH R175, R25 ;  /* 0x0000001900af7308 */ /* 0x000ee40000002400 */
[----:B------:R-:W-:Y:S01]  /*bef0*/  FMUL.FTZ R179, R32, c[0x0][0x2ec] ;  /* 0x0000bb0020b37a20 */ /* 0x000fe20000410000 */
[----:B------:R-:W-:Y:S01]  /*bf00*/  FSEL R56, R56, -INF , !P2 ;  /* 0xff80000038387808 */ /* 0x000fe20005000000 */
[----:B------:R-:W-:Y:S01]  /*bf10*/  FMUL.FTZ R181, R33, c[0x0][0x2ec] ;  /* 0x0000bb0021b57a20 */ /* 0x000fe20000410000 */
[----:B------:R-:W-:Y:S01]  /*bf20*/  ISETP.GE.AND P2, PT, R107, R2, PT ;  /* 0x000000026b00720c */ /* 0x000fe20003f46270 */
[----:B------:R-:W-:Y:S01]  /*bf30*/  FMUL.FTZ R160, R34, c[0x0][0x2ec] ;  /* 0x0000bb0022a07a20 */ /* 0x000fe20000410000 */
[----:B------:R-:W-:Y:S01]  /*bf40*/  HMMA.16816.F32 R28, R12, R30, RZ ;  /* 0x0000001e0c1c723c */ /* 0x000fe200000018ff */
[----:B------:R-:W-:Y:S01]  /*bf50*/  FMUL.FTZ R183, R35, c[0x0][0x2ec] ;  /* 0x0000bb0023b77a20 */ /* 0x000fe20000410000 */
[----:B------:R-:W4:Y:S01]  /*bf60*/  MUFU.TANH R158, R26 ;  /* 0x0000001a009e7308 */ /* 0x000f220000002400 */
[----:B------:R-:W5:Y:S01]  /*bf70*/  LDSM.16.M88.4 R32, [R166+0x2000] ;  /* 0x00200000a620783b */ /* 0x000f620000000200 */
[----:B--2---:R-:W-:-:S02]  /*bf80*/  FFMA.FTZ R173, R106, UR4, R173 ;  /* 0x000000046aad7c23 */ /* 0x004fc400080100ad */
[----:B---3--:R-:W-:-:S04]  /*bf90*/  FFMA.FTZ R175, R104, UR4, R175 ;  /* 0x0000000468af7c23 */ /* 0x008fc800080100af */
[----:B------:R-:W2:Y:S01]  /*bfa0*/  MUFU.TANH R161, R161 ;  /* 0x000000a100a17308 */ /* 0x000ea20000002400 */
[----:B------:R-:W-:Y:S02]  /*bfb0*/  @P2 LOP3.LUT R0, R0, 0x1, RZ, 0xfc, !PT ;  /* 0x0000000100002812 */ /* 0x000fe400078efcff */
[----:B------:R-:W-:Y:S01]  /*bfc0*/  ISETP.GE.AND P2, PT, R103, R2, PT ;  /* 0x000000026700720c */ /* 0x000fe20003f46270 */
[----:B-1----:R-:W-:Y:S04]  /*bfd0*/  HMMA.16816.F32 R16, R4, R36, R16 ;  /* 0x000000240410723c */ /* 0x002fe80000001810 */
[----:B------:R-:W1:Y:S01]  /*bfe0*/  MUFU.TANH R169, R169 ;  /* 0x000000a900a97308 */ /* 0x000e620000002400 */
[----:B----4-:R-:W-:-:S03]  /*bff0*/  FFMA.FTZ R73, R73, UR4, R158 ;  /* 0x0000000449497c23 */ /* 0x010fc6000801009e */
[----:B-----5:R-:W-:Y:S04]  /*c000*/  HMMA.16816.F32 R24, R12, R20, RZ ;  /* 0x000000140c18723c */ /* 0x020fe800000018ff */
[----:B------:R-:W3:Y:S01]  /*c010*/  MUFU.TANH R156, R156 ;  /* 0x0000009c009c7308 */ /* 0x000ee20000002400 */
[----:B--2---:R-:W-:-:S03]  /*c020*/  FFMA.FTZ R76, R76, UR4, R161 ;  /* 0x000000044c4c7c23 */ /* 0x004fc600080100a1 */
[----:B------:R-:W-:Y:S01]  /*c030*/  HMMA.16816.F32 R28, R4, R38, R28 ;  /* 0x00000026041c723c */ /* 0x000fe2000000181c */
[----:B------:R-:W2:Y:S03]  /*c040*/  LDSM.16.M88.4 R36, [R165+0x1000] ;  /* 0x00100000a524783b */ /* 0x000ea60000000200 */
[----:B------:R-:W4:Y:S01]  /*c050*/  MUFU.TANH R171, R171 ;  /* 0x000000ab00ab7308 */ /* 0x000f220000002400 */
[----:B-1----:R-:W-:Y:S01]  /*c060*/  FFMA.FTZ R169, R108, UR4, R169 ;  /* 0x000000046ca97c23 */ /* 0x002fe200080100a9 */
[----:B------:R-:W-:Y:S02]  /*c070*/  FSEL R76, R76, -INF , !P0 ;  /* 0xff8000004c4c7808 */ /* 0x000fe40004000000 */
[----:B------:R-:W-:Y:S01]  /*c080*/  ISETP.GE.AND P0, PT, R105, R2, PT ;  /* 0x000000026900720c */ /* 0x000fe20003f06270 */
[----:B------:R-:W-:Y:S01]  /*c090*/  FMUL.FTZ R185, R16, c[0x0][0x2ec] ;  /* 0x0000bb0010b97a20 */ /* 0x000fe20000410000 */
[----:B------:R-:W-:Y:S01]  /*c0a0*/  FSEL R214, R169, -INF , !P4 ;  /* 0xff800000a9d67808 */ /* 0x000fe20006000000 */
[----:B------:R-:W-:Y:S01]  /*c0b0*/  FMUL.FTZ R187, R17, c[0x0][0x2ec] ;  /* 0x0000bb0011bb7a20 */ /* 0x000fe20000410000 */
[----:B------:R-:W1:Y:S01]  /*c0c0*/  MUFU.TANH R163, R163 ;  /* 0x000000a300a37308 */ /* 0x000e620000002400 */
[----:B------:R-:W-:Y:S01]  /*c0d0*/  FMUL.FTZ R162, R18, c[0x0][0x2ec] ;  /* 0x0000bb0012a27a20 */ /* 0x000fe20000410000 */
[----:B------:R-:W-:Y:S01]  /*c0e0*/  LOP3.LUT P4, RZ, R0, 0x2, RZ, 0xc0, !PT ;  /* 0x0000000200ff7812 */ /* 0x000fe2000788c0ff */
[----:B------:R-:W-:-:S02]  /*c0f0*/  FMUL.FTZ R189, R19, c[0x0][0x2ec] ;  /* 0x0000bb0013bd7a20 */ /* 0x000fc40000410000 */
[----:B------:R-:W-:Y:S01]  /*c100*/  HMMA.16816.F32 R16, R12, R22, RZ ;  /* 0x000000160c10723c */ /* 0x000fe200000018ff */
[----:B---3--:R-:W-:Y:S01]  /*c110*/  FFMA.FTZ R75, R75, UR4, R156 ;  /* 0x000000044b4b7c23 */ /* 0x008fe2000801009c */
[----:B------:R-:W-:Y:S01]  /*c120*/  FSEL R104, R173, -INF , !P4 ;  /* 0xff800000ad687808 */ /* 0x000fe20006000000 */
[----:B------:R-:W3:Y:S01]  /*c130*/  MUFU.TANH R183, R183 ;  /* 0x000000b700b77308 */ /* 0x000ee20000002400 */
[----:B----4-:R-:W-:Y:S01]  /*c140*/  FFMA.FTZ R74, R74, UR4, R171 ;  /* 0x000000044a4a7c23 */ /* 0x010fe200080100ab */
[----:B------:R-:W-:Y:S02]  /*c150*/  ISETP.GE.AND P4, PT, R101, R2, PT ;  /* 0x000000026500720c */ /* 0x000fe40003f86270 */
[----:B------:R-:W-:Y:S01]  /*c160*/  FSEL R109, R75, -INF , !P3 ;  /* 0xff8000004b6d7808 */ /* 0x000fe20005800000 */
[----:B------:R-:W-:Y:S01]  /*c170*/  HMMA.16816.F32 R24, R4, R40, R24 ;  /* 0x000000280418723c */ /* 0x000fe20000001818 */
[----:B------:R-:W-:Y:S01]  /*c180*/  FMUL.FTZ R191, R28, c[0x0][0x2ec] ;  /* 0x0000bb001cbf7a20 */ /* 0x000fe20000410000 */
[----:B------:R-:W-:Y:S01]  /*c190*/  FSEL R113, R74, -INF , !P5 ;  /* 0xff8000004a717808 */ /* 0x000fe20006800000 */
[----:B------:R-:W-:Y:S01]  /*c1a0*/  FMUL.FTZ R193, R29, c[0x0][0x2ec] ;  /* 0x0000bb001dc17a20 */ /* 0x000fe20000410000 */
[----:B------:R-:W4:Y:S01]  /*c1b0*/  MUFU.TANH R162, R162 ;  /* 0x000000a200a27308 */ /* 0x000f220000002400 */
[----:B------:R-:W-:Y:S01]  /*c1c0*/  FMUL.FTZ R164, R30, c[0x0][0x2ec] ;  /* 0x0000bb001ea47a20 */ /* 0x000fe20000410000 */
[----:B------:R-:W-:Y:S01]  /*c1d0*/  LOP3.LUT P5, RZ, R0, 0x1, RZ, 0xc0, !PT ;  /* 0x0000000100ff7812 */ /* 0x000fe200078ac0ff */
[----:B------:R-:W-:Y:S01]  /*c1e0*/  FMUL.FTZ R195, R31, c[0x0][0x2ec] ;  /* 0x0000bb001fc37a20 */ /* 0x000fe20000410000 */
[----:B------:R-:W-:Y:S01]  /*c1f0*/  HMMA.16816.F32 R20, R12, R32, RZ ;  /* 0x000000200c14723c */ /* 0x000fe200000018ff */
[----:B------:R-:W5:Y:S01]  /*c200*/  LDSM.16.M88.4 R28, [R166+0x2400] ;  /* 0x00240000a61c783b */ /* 0x000f620000000200 */
[----:B------:R-:W-:Y:S01]  /*c210*/  FSEL R171, R73, -INF , !P5 ;  /* 0xff80000049ab7808 */ /* 0x000fe20006800000 */
[----:B-1----:R-:W-:Y:S01]  /*c220*/  FFMA.FTZ R110, R110, UR4, R163 ;  /* 0x000000046e6e7c23 */ /* 0x002fe200080100a3 */
[----:B------:R-:W-:Y:S01]  /*c230*/  I2F R71, R103 ;  /* 0x0000006700477306 */ /* 0x000fe20000201400 */
[----:B------:R-:W-:Y:S01]  /*c240*/  ISETP.GE.AND P5, PT, R99, R3, PT ;  /* 0x000000036300720c */ /* 0x000fe20003fa6270 */
[----:B---3--:R-:W-:Y:S01]  /*c250*/  FFMA.FTZ R70, R70, UR4, R183 ;  /* 0x0000000446467c23 */ /* 0x008fe200080100b7 */
[----:B------:R-:W-:Y:S01]  /*c260*/  FSEL R74, R175, -INF , !P6 ;  /* 0xff800000af4a7808 */ /* 0x000fe20007000000 */
[----:B------:R-:W-:Y:S01]  /*c270*/  HMMA.16816.F32 R16, R4, R42, R16 ;  /* 0x0000002a0410723c */ /* 0x000fe20000001810 */
[----:B------:R-:W1:Y:S01]  /*c280*/  LDSM.16.M88.4 R40, [R165+0x1400] ;  /* 0x00140000a528783b */ /* 0x000e620000000200 */
[----:B------:R-:W-:-:S02]  /*c290*/  FSEL R112, R110, -INF , !P1 ;  /* 0xff8000006e707808 */ /* 0x000fc40004800000 */
[----:B------:R-:W3:Y:S01]  /*c2a0*/  MUFU.TANH R179, R179 ;  /* 0x000000b300b37308 */ /* 0x000ee20000002400 */
[----:B----4-:R-:W-:Y:S01]  /*c2b0*/  FFMA.FTZ R69, R69, UR4, R162 ;  /* 0x0000000445457c23 */ /* 0x010fe200080100a2 */
[----:B------:R-:W-:Y:S02]  /*c2c0*/  ISETP.GE.AND P6, PT, R99, R2, PT ;  /* 0x000000026300720c */ /* 0x000fe40003fc6270 */
[----:B------:R-:W-:Y:S01]  /*c2d0*/  FMUL.FTZ R197, R24, c[0x0][0x2ec] ;  /* 0x0000bb0018c57a20 */ /* 0x000fe20000410000 */
[-C--:B------:R-:W-:Y:S01]  /*c2e0*/  ISETP.GE.AND P1, PT, R103, R3.reuse, PT ;  /* 0x000000036700720c */ /* 0x080fe20003f26270 */
[----:B------:R-:W-:Y:S01]  /*c2f0*/  FMUL.FTZ R199, R25, c[0x0][0x2ec] ;  /* 0x0000bb0019c77a20 */ /* 0x000fe20000410000 */
[----:B------:R-:W-:Y:S01]  /*c300*/  FSEL R169, R70, -INF , !P4 ;  /* 0xff80000046a97808 */ /* 0x000fe20006000000 */
[----:B------:R-:W-:Y:S01]  /*c310*/  FMUL.FTZ R201, R26, c[0x0][0x2ec] ;  /* 0x0000bb001ac97a20 */ /* 0x000fe20000410000 */
[----:B------:R-:W4:Y:S01]  /*c320*/  MUFU.TANH R160, R160 ;  /* 0x000000a000a07308 */ /* 0x000f220000002400 */
[----:B------:R-:W-:Y:S01]  /*c330*/  FMUL.FTZ R170, R27, c[0x0][0x2ec] ;  /* 0x0000bb001baa7a20 */ /* 0x000fe20000410000 */
[----:B------:R-:W-:Y:S01]  /*c340*/  ISETP.GE.AND P3, PT, R101, R3, PT ;  /* 0x000000036500720c */ /* 0x000fe20003f66270 */
[----:B------:R-:W-:Y:S01]  /*c350*/  HMMA.16816.F32 R24, R12, R34, RZ ;  /* 0x000000220c18723c */ /* 0x000fe200000018ff */
[----:B------:R-:W-:-:S02]  /*c360*/  FSEL R107, R69, -INF , !P6 ;  /* 0xff800000456b7808 */ /* 0x000fc40007000000 */
[----:B------:R-:W-:Y:S01]  /*c370*/  ISETP.GE.AND P6, PT, R91, R3, PT ;  /* 0x000000035b00720c */ /* 0x000fe20003fc6270 */
[----:B---3--:R-:W-:Y:S01]  /*c380*/  FFMA.FTZ R102, R102, UR4, R179 ;  /* 0x0000000466667c23 */ /* 0x008fe200080100b3 */
[----:B------:R-:W-:Y:S01]  /*c390*/  I2F R98, R99 ;  /* 0x0000006300627306 */ /* 0x000fe20000201400 */
[----:B------:R-:W-:Y:S02]  /*c3a0*/  LOP3.LUT R0, R0, 0xfffffffd, RZ, 0xc0, !PT ;  /* 0xfffffffd00007812 */ /* 0x000fe400078ec0ff */
[----:B--2---:R-:W-:Y:S01]  /*c3b0*/  HMMA.16816.F32 R20, R4, R36, R20 ;  /* 0x000000240414723c */ /* 0x004fe20000001814 */
[----:B------:R-:W-:Y:S02]  /*c3c0*/  FMUL.FTZ R203, R16, c[0x0][0x2ec] ;  /* 0x0000bb0010cb7a20 */ /* 0x000fe40000410000 */
[----:B------:R-:W-:Y:S02]  /*c3d0*/  FMUL.FTZ R205, R17, c[0x0][0x2ec] ;  /* 0x0000bb0011cd7a20 */ /* 0x000fe40000410000 */
[----:B------:R-:W-:Y:S01]  /*c3e0*/  FMUL.FTZ R207, R18, c[0x0][0x2ec] ;  /* 0x0000bb0012cf7a20 */ /* 0x000fe20000410000 */
[----:B------:R-:W2:Y:S01]  /*c3f0*/  MUFU.TANH R185, R185 ;  /* 0x000000b900b97308 */ /* 0x000ea20000002400 */
[----:B------:R-:W-:-:S02]  /*c400*/  FMUL.FTZ R176, R19, c[0x0][0x2ec] ;  /* 0x0000bb0013b07a20 */ /* 0x000fc40000410000 */
[----:B------:R-:W3:Y:S01]  /*c410*/  LDSM.16.M88.4 R16, [R166+0x2800] ;  /* 0x00280000a610783b */ /* 0x000ee20000000200 */
[----:B-----5:R-:W-:Y:S01]  /*c420*/  HMMA.16816.F32 R32, R12, R28, RZ ;  /* 0x0000001c0c20723c */ /* 0x020fe200000018ff */
[----:B----4-:R-:W-:-:S03]  /*c430*/  FFMA.FTZ R71, R71, UR4, R160 ;  /* 0x0000000447477c23 */ /* 0x010fc600080100a0 */
[----:B------:R4:W-:Y:S04]  /*c440*/  I2F R100, R101 ;  /* 0x0000006500647306 */ /* 0x0009e80000201400 */
[----:B------:R-:W-:Y:S01]  /*c450*/  HMMA.16816.F32 R24, R4, R38, R24 ;  /* 0x000000260418723c */ /* 0x000fe20000001818 */
[----:B------:R-:W5:Y:S03]  /*c460*/  LDSM.16.M88.4 R36, [R165+0x1800] ;  /* 0x00180000a524783b */ /* 0x000f660000000200 */
[----:B------:R-:W-:Y:S01]  /*c470*/  MUFU.TANH R181, R181 ;  /* 0x000000b500b57308 */ /* 0x000fe20000002400 */
[----:B--2---:R-:W-:Y:S02]  /*c480*/  FFMA.FTZ R98, R98, UR4, R185 ;  /* 0x0000000462627c23 */ /* 0x004fe400080100b9 */
[----:B------:R-:W-:-:S02]  /*c490*/  FMUL.FTZ R213, R20, c[0x0][0x2ec] ;  /* 0x0000bb0014d57a20 */ /* 0x000fc40000410000 */
[----:B------:R-:W-:Y:S02]  /*c4a0*/  FMUL.FTZ R215, R21, c[0x0][0x2ec] ;  /* 0x0000bb0015d77a20 */ /* 0x000fe40000410000 */
[----:B------:R-:W-:Y:S01]  /*c4b0*/  FMUL.FTZ R217, R22, c[0x0][0x2ec] ;  /* 0x0000bb0016d97a20 */ /* 0x000fe20000410000 */
[----:B------:R-:W-:Y:S01]  /*c4c0*/  I2F R94, R95 ;  /* 0x0000005f005e7306 */ /* 0x000fe20000201400 */
[----:B------:R-:W-:Y:S01]  /*c4d0*/  FMUL.FTZ R182, R23, c[0x0][0x2ec] ;  /* 0x0000bb0017b67a20 */ /* 0x000fe20000410000 */
[----:B----4-:R-:W-:Y:S01]  /*c4e0*/  FSEL R101, R71, -INF , !P2 ;  /* 0xff80000047657808 */ /* 0x010fe20005000000 */
[----:B------:R-:W-:Y:S01]  /*c4f0*/  HMMA.16816.F32 R20, R12, R30, RZ ;  /* 0x0000001e0c14723c */ /* 0x000fe200000018ff */
[----:B------:R-:W-:-:S04]  /*c500*/  ISETP.GE.AND P2, PT, R95, R2, PT ;  /* 0x000000025f00720c */ /* 0x000fc80003f46270 */
[----:B------:R-:W-:Y:S03]  /*c510*/  I2F R67, R95 ;  /* 0x0000005f00437306 */ /* 0x000fe60000201400 */
[----:B-1----:R-:W-:Y:S01]  /*c520*/  HMMA.16816.F32 R32, R4, R40, R32 ;  /* 0x000000280420723c */ /* 0x002fe20000001820 */
[----:B------:R-:W-:Y:S02]  /*c530*/  FMUL.FTZ R24, R24, c[0x0][0x2ec] ;  /* 0x0000bb0018187a20 */ /* 0x000fe40000410000 */
[----:B------:R-:W-:Y:S02]  /*c540*/  FMUL.FTZ R188, R25, c[0x0][0x2ec] ;  /* 0x0000bb0019bc7a20 */ /* 0x000fe40000410000 */
[----:B------:R1:W-:Y:S01]  /*c550*/  MUFU.TANH R223, R24 ;  /* 0x0000001800df7308 */ /* 0x0003e20000002400 */
[----:B------:R-:W-:Y:S02]  /*c560*/  FMUL.FTZ R192, R26, c[0x0][0x2ec] ;  /* 0x0000bb001ac07a20 */ /* 0x000fe40000410000 */
[----:B------:R-:W-:Y:S01]  /*c570*/  FMUL.FTZ R219, R27, c[0x0][0x2ec] ;  /* 0x0000bb001bdb7a20 */ /* 0x000fe20000410000 */
[----:B---3--:R-:W-:Y:S04]  /*c580*/  HMMA.16816.F32 R28, R12, R16, RZ ;  /* 0x000000100c1c723c */ /* 0x008fe800000018ff */
[----:B------:R-:W2:Y:S04]  /*c590*/  MUFU.TANH R191, R191 ;  /* 0x000000bf00bf7308 */ /* 0x000ea80000002400 */
[----:B------:R-:W-:Y:S01]  /*c5a0*/  HMMA.16816.F32 R20, R4, R42, R20 ;  /* 0x0000002a0414723c */ /* 0x000fe20000001814 */
[----:B-1----:R-:W1:Y:S03]  /*c5b0*/  LDSM.16.M88.4 R24, [R166+0x2c00] ;  /* 0x002c0000a618783b */ /* 0x002e660000000200 */
[----:B------:R-:W3:Y:S03]  /*c5c0*/  MUFU.TANH R164, R164 ;  /* 0x000000a400a47308 */ /* 0x000ee60000002400 */
[----:B------:R-:W-:Y:S01]  /*c5d0*/  FMUL.FTZ R32, R32, c[0x0][0x2ec] ;  /* 0x0000bb0020207a20 */ /* 0x000fe20000410000 */
[----:B------:R-:W-:Y:S01]  /*c5e0*/  HMMA.16816.F32 R16, R12, R18, RZ ;  /* 0x000000120c10723c */ /* 0x000fe200000018ff */
[----:B------:R-:W-:-:S02]  /*c5f0*/  FMUL.FTZ R190, R33, c[0x0][0x2ec] ;  /* 0x0000bb0021be7a20 */ /* 0x000fc40000410000 */
[----:B------:R-:W-:Y:S01]  /*c600*/  FMUL.FTZ R229, R34, c[0x0][0x2ec] ;  /* 0x0000bb0022e57a20 */ /* 0x000fe20000410000 */
[----:B------:R4:W-:Y:S01]  /*c610*/  MUFU.TANH R227, R32 ;  /* 0x0000002000e37308 */ /* 0x0009e20000002400 */
[----:B------:R-:W-:-:S03]  /*c620*/  FMUL.FTZ R225, R35, c[0x0][0x2ec] ;  /* 0x0000bb0023e17a20 */ /* 0x000fc60000410000 */
[----:B-----5:R-:W-:Y:S01]  /*c630*/  HMMA.16816.F32 R28, R4, R36, R28 ;  /* 0x00000024041c723c */ /* 0x020fe2000000181c */
[----:B--2---:R-:W-:-:S03]  /*c640*/  FFMA.FTZ R94, R94, UR4, R191 ;  /* 0x000000045e5e7c23 */ /* 0x004fc600080100bf */
[----:B------:R-:W-:Y:S01]  /*c650*/  I2F R96, R97 ;  /* 0x0000006100607306 */ /* 0x000fe20000201400 */
[----:B---3--:R-:W-:-:S03]  /*c660*/  FFMA.FTZ R67, R67, UR4, R164 ;  /* 0x0000000443437c23 */ /* 0x008fc600080100a4 */
[----:B------:R-:W-:Y:S02]  /*c670*/  FMUL.FTZ R20, R20, c[0x0][0x2ec] ;  /* 0x0000bb0014147a20 */ /* 0x000fe40000410000 */
[----:B------:R-:W-:Y:S02]  /*c680*/  FMUL.FTZ R194, R21, c[0x0][0x2ec] ;  /* 0x0000bb0015c27a20 */ /* 0x000fe40000410000 */
[----:B------:R-:W-:Y:S01]  /*c690*/  FMUL.FTZ R198, R22, c[0x0][0x2ec] ;  /* 0x0000bb0016c67a20 */ /* 0x000fe20000410000 */
[----:B----4-:R-:W2:Y:S01]  /*c6a0*/  LDSM.16.M88.4 R32, [R165+0x1c00] ;  /* 0x001c0000a520783b */ /* 0x010ea20000000200 */
[----:B------:R3:W-:Y:S01]  /*c6b0*/  MUFU.TANH R196, R20 ;  /* 0x0000001400c47308 */ /* 0x0007e20000002400 */
[----:B------:R-:W-:Y:S01]  /*c6c0*/  FMUL.FTZ R231, R23, c[0x0][0x2ec] ;  /* 0x0000bb0017e77a20 */ /* 0x000fe20000410000 */
[----:B------:R-:W-:Y:S06]  /*c6d0*/  HMMA.16816.F32 R16, R4, R38, R16 ;  /* 0x000000260410723c */ /* 0x000fec0000001810 */
[----:B------:R-:W4:Y:S02]  /*c6e0*/  MUFU.TANH R187, R187 ;  /* 0x000000bb00bb7308 */ /* 0x000f240000002400 */
[----:B------:R-:W-:-:S02]  /*c6f0*/  FMUL.FTZ R28, R28, c[0x0][0x2ec] ;  /* 0x0000bb001c1c7a20 */ /* 0x000fc40000410000 */
[----:B------:R-:W-:Y:S01]  /*c700*/  FMUL.FTZ R206, R29, c[0x0][0x2ec] ;  /* 0x0000bb001dce7a20 */ /* 0x000fe20000410000 */
[----:B-1----:R-:W-:Y:S01]  /*c710*/  HMMA.16816.F32 R36, R12, R24, RZ ;  /* 0x000000180c24723c */ /* 0x002fe200000018ff */
[----:B------:R-:W-:Y:S01]  /*c720*/  FMUL.FTZ R216, R30, c[0x0][0x2ec] ;  /* 0x0000bb001ed87a20 */ /* 0x000fe20000410000 */
[----:B---3--:R-:W1:Y:S01]  /*c730*/  LDSM.16.M88.4 R20, [R166+0x3000] ;  /* 0x00300000a614783b */ /* 0x008e620000000200 */
[----:B------:R3:W-:Y:S01]  /*c740*/  MUFU.TANH R202, R28 ;  /* 0x0000001c00ca7308 */ /* 0x0007e20000002400 */
[----:B------:R-:W-:-:S04]  /*c750*/  FMUL.FTZ R235, R31, c[0x0][0x2ec] ;  /* 0x0000bb001feb7a20 */ /* 0x000fc80000410000 */
[----:B------:R-:W-:Y:S01]  /*c760*/  HMMA.16816.F32 R24, R12, R26, RZ ;  /* 0x0000001a0c18723c */ /* 0x000fe200000018ff */
[----:B----4-:R-:W-:Y:S02]  /*c770*/  FFMA.FTZ R187, R96, UR4, R187 ;  /* 0x0000000460bb7c23 */ /* 0x010fe400080100bb */
[----:B------:R-:W-:Y:S02]  /*c780*/  I2F R48, R93 ;  /* 0x0000005d00307306 */ /* 0x000fe40000201400 */
[----:B------:R-:W-:Y:S02]  /*c790*/  FMUL.FTZ R224, R16, c[0x0][0x2ec] ;  /* 0x0000bb0010e07a20 */ /* 0x000fe40000410000 */
[----:B------:R-:W-:Y:S02]  /*c7a0*/  FMUL.FTZ R218, R17, c[0x0][0x2ec] ;  /* 0x0000bb0011da7a20 */ /* 0x000fe40000410000 */
[----:B------:R-:W-:Y:S02]  /*c7b0*/  FMUL.FTZ R228, R18, c[0x0][0x2ec] ;  /* 0x0000bb0012e47a20 */ /* 0x000fe40000410000 */
[----:B------:R-:W-:Y:S01]  /*c7c0*/  FMUL.FTZ R226, R19, c[0x0][0x2ec] ;  /* 0x0000bb0013e27a20 */ /* 0x000fe20000410000 */
[----:B---3--:R-:W3:Y:S01]  /*c7d0*/  LDSM.16.M88.4 R28, [R165+0x2000] ;  /* 0x00200000a51c783b */ /* 0x008ee20000000200 */
[----:B------:R-:W4:Y:S03]  /*c7e0*/  MUFU.TANH R195, R195 ;  /* 0x000000c300c37308 */ /* 0x000f260000002400 */
[C---:B--2---:R-:W-:Y:S05]  /*c7f0*/  HMMA.16816.F32 R36, R4.reuse, R32, R36 ;  /* 0x000000200424723c */ /* 0x044fea0000001824 */
[----:B------:R-:W-:Y:S03]  /*c800*/  I2F R92, R93 ;  /* 0x0000005d005c7306 */ /* 0x000fe60000201400 */
[----:B------:R-:W-:Y:S01]  /*c810*/  HMMA.16816.F32 R24, R4, R34, R24 ;  /* 0x000000220418723c */ /* 0x000fe20000001818 */
[----:B------:R-:W2:Y:S04]  /*c820*/  LDSM.16.M88.4 R32, [R166+0x3400] ;  /* 0x00340000a620783b */ /* 0x000ea80000000200 */
[----:B------:R-:W-:Y:S01]  /*c830*/  I2F R66, R91 ;  /* 0x0000005b00427306 */ /* 0x000fe20000201400 */
[----:B----4-:R-:W-:-:S02]  /*c840*/  FFMA.FTZ R48, R48, UR4, R195 ;  /* 0x0000000430307c23 */ /* 0x010fc400080100c3 */
[C---:B-1----:R-:W-:Y:S05]  /*c850*/  HMMA.16816.F32 R16, R12.reuse, R20, RZ ;  /* 0x000000140c10723c */ /* 0x042fea00000018ff */
[----:B------:R-:W1:Y:S03]  /*c860*/  MUFU.TANH R193, R193 ;  /* 0x000000c100c17308 */ /* 0x000e660000002400 */
[----:B------:R-:W-:Y:S01]  /*c870*/  FMUL.FTZ R36, R36, c[0x0][0x2ec] ;  /* 0x0000bb0024247a20 */ /* 0x000fe20000410000 */
[----:B------:R-:W-:Y:S01]  /*c880*/  HMMA.16816.F32 R20, R12, R22, RZ ;  /* 0x000000160c14723c */ /* 0x000fe200000018ff */
[----:B------:R-:W-:-:S03]  /*c890*/  FMUL.FTZ R37, R37, c[0x0][0x2ec] ;  /* 0x0000bb0025257a20 */ /* 0x000fc60000410000 */
[----:B------:R-:W4:Y:S01]  /*c8a0*/  MUFU.TANH R201, R201 ;  /* 0x000000c900c97308 */ /* 0x000f220000002400 */
[----:B------:R-:W-:Y:S02]  /*c8b0*/  FMUL.FTZ R38, R38, c[0x0][0x2ec] ;  /* 0x0000bb0026267a20 */ /* 0x000fe40000410000 */
[----:B------:R-:W-:Y:S02]  /*c8c0*/  FMUL.FTZ R39, R39, c[0x0][0x2ec] ;  /* 0x0000bb0027277a20 */ /* 0x000fe40000410000 */
[----:B------:R-:W-:Y:S02]  /*c8d0*/  FMUL.FTZ R24, R24, c[0x0][0x2ec] ;  /* 0x0000bb0018187a20 */ /* 0x000fe40000410000 */
[----:B------:R-:W-:Y:S01]  /*c8e0*/  FMUL.FTZ R25, R25, c[0x0][0x2ec] ;  /* 0x0000bb0019197a20 */ /* 0x000fe20000410000 */
[----:B------:R-:W-:Y:S01]  /*c8f0*/  MUFU.TANH R178, R36 ;  /* 0x0000002400b27308 */ /* 0x000fe20000002400 */
[----:B------:R-:W-:Y:S02]  /*c900*/  FMUL.FTZ R26, R26, c[0x0][0x2ec] ;  /* 0x0000bb001a1a7a20 */ /* 0x000fe40000410000 */
[----:B------:R-:W-:-:S02]  /*c910*/  FMUL.FTZ R27, R27, c[0x0][0x2ec] ;  /* 0x0000bb001b1b7a20 */ /* 0x000fc40000410000 */
[----:B-1----:R-:W-:Y:S01]  /*c920*/  FFMA.FTZ R193, R92, UR4, R193 ;  /* 0x000000045cc17c23 */ /* 0x002fe200080100c1 */
[----:B---3--:R-:W-:Y:S02]  /*c930*/  HMMA.16816.F32 R16, R4, R28, R16 ;  /* 0x0000001c0410723c */ /* 0x008fe40000001810 */
[----:B------:R-:W-:Y:S01]  /*c940*/  MUFU.TANH R251, R24 ;  /* 0x0000001800fb7308 */ /* 0x000fe20000002400 */
[----:B----4-:R-:W-:-:S05]  /*c950*/  FFMA.FTZ R66, R66, UR4, R201 ;  /* 0x0000000442427c23 */ /* 0x010fca00080100c9 */
[----:B--2---:R-:W-:Y:S02]  /*c960*/  HMMA.16816.F32 R40, R12, R32, RZ ;  /* 0x000000200c28723c */ /* 0x004fe400000018ff */
[----:B------:R-:W-:Y:S06]  /*c970*/  MUFU.TANH R237, R25 ;  /* 0x0000001900ed7308 */ /* 0x000fec0000002400 */
[----:B------:R-:W-:Y:S01]  /*c980*/  HMMA.16816.F32 R20, R4, R30, R20 ;  /* 0x0000001e0414723c */ /* 0x000fe20000001814 */
[----:B------:R-:W1:Y:S01]  /*c990*/  LDSM.16.M88.4 R28, [R166+0x3800] ;  /* 0x00380000a61c783b */ /* 0x000e620000000200 */
[----:B------:R-:W-:Y:S06]  /*c9a0*/  MUFU.TANH R241, R26 ;  /* 0x0000001a00f17308 */ /* 0x000fec0000002400 */
[----:B------:R-:W-:-:S02]  /*c9b0*/  FMUL.FTZ R16, R16, c[0x0][0x2ec] ;  /* 0x0000bb0010107a20 */ /* 0x000fc40000410000 */
[----:B------:R2:W-:Y:S01]  /*c9c0*/  MUFU.TANH R232, R27 ;  /* 0x0000001b00e87308 */ /* 0x0005e20000002400 */
[----:B------:R-:W-:Y:S02]  /*c9d0*/  FMUL.FTZ R17, R17, c[0x0][0x2ec] ;  /* 0x0000bb0011117a20 */ /* 0x000fe40000410000 */
[----:B------:R-:W-:Y:S02]  /*c9e0*/  FMUL.FTZ R18, R18, c[0x0][0x2ec] ;  /* 0x0000bb0012127a20 */ /* 0x000fe40000410000 */
[----:B------:R-:W-:Y:S01]  /*c9f0*/  FMUL.FTZ R247, R19, c[0x0][0x2ec] ;  /* 0x0000bb0013f77a20 */ /* 0x000fe20000410000 */
[----:B------:R-:W-:Y:S02]  /*ca00*/  HMMA.16816.F32 R40, R4, R44, R40 ;  /* 0x0000002c0428723c */ /* 0x000fe40000001828 */
[----:B------:R-:W-:Y:S06]  /*ca10*/  MUFU.TANH R222, R16 ;  /* 0x0000001000de7308 */ /* 0x000fec0000002400 */
[----:B------:R-:W-:Y:S01]  /*ca20*/  FMUL.FTZ R20, R20, c[0x0][0x2ec] ;  /* 0x0000bb0014147a20 */ /* 0x000fe20000410000 */
[----:B--2---:R-:W2:Y:S01]  /*ca30*/  LDSM.16.M88.4 R24, [R166+0x3c00] ;  /* 0x003c0000a618783b */ /* 0x004ea20000000200 */
[----:B------:R-:W-:Y:S01]  /*ca40*/  MUFU.TANH R239, R17 ;  /* 0x0000001100ef7308 */ /* 0x000fe20000002400 */
[----:B------:R-:W-:-:S02]  /*ca50*/  FMUL.FTZ R21, R21, c[0x0][0x2ec] ;  /* 0x0000bb0015157a20 */ /* 0x000fc40000410000 */
[----:B------:R-:W-:Y:S02]  /*ca60*/  FMUL.FTZ R22, R22, c[0x0][0x2ec] ;  /* 0x0000bb0016167a20 */ /* 0x000fe40000410000 */
[----:B------:R-:W-:-:S03]  /*ca70*/  FMUL.FTZ R238, R23, c[0x0][0x2ec] ;  /* 0x0000bb0017ee7a20 */ /* 0x000fc60000410000 */
[----:B------:R3:W-:Y:S06]  /*ca80*/  MUFU.TANH R249, R18 ;  /* 0x0000001200f97308 */ /* 0x0007ec0000002400 */
[----:B------:R-:W-:Y:S02]  /*ca90*/  FMUL.FTZ R245, R40, c[0x0][0x2ec] ;  /* 0x0000bb0028f57a20 */ /* 0x000fe40000410000 */
[----:B------:R-:W-:Y:S01]  /*caa0*/  FMUL.FTZ R44, R41, c[0x0][0x2ec] ;  /* 0x0000bb00292c7a20 */ /* 0x000fe20000410000 */
[----:B------:R-:W-:Y:S01]  /*cab0*/  MUFU.TANH R200, R20 ;  /* 0x0000001400c87308 */ /* 0x000fe20000002400 */
[----:B------:R-:W-:Y:S01]  /*cac0*/  FMUL.FTZ R243, R42, c[0x0][0x2ec] ;  /* 0x0000bb002af37a20 */ /* 0x000fe20000410000 */
[C---:B---3--:R-:W-:Y:S06]  /*cad0*/  HMMA.16816.F32 R16, R12.reuse, R34, RZ ;  /* 0x000000220c10723c */ /* 0x048fec00000018ff */
[----:B------:R-:W-:Y:S02]  /*cae0*/  MUFU.TANH R45, R21 ;  /* 0x00000015002d7308 */ /* 0x000fe40000002400 */
[C---:B-1----:R-:W-:Y:S06]  /*caf0*/  HMMA.16816.F32 R32, R12.reuse, R28, RZ ;  /* 0x0000001c0c20723c */ /* 0x042fec00000018ff */
[----:B------:R1:W-:Y:S02]  /*cb00*/  MUFU.TANH R236, R22 ;  /* 0x0000001600ec7308 */ /* 0x0003e40000002400 */
[----:B------:R-:W-:Y:S06]  /*cb10*/  HMMA.16816.F32 R28, R12, R30, RZ ;  /* 0x0000001e0c1c723c */ /* 0x000fec00000018ff */
[----:B------:R-:W-:Y:S02]  /*cb20*/  MUFU.TANH R233, R37 ;  /* 0x0000002500e97308 */ /* 0x000fe40000002400 */
[----:B------:R-:W-:Y:S01]  /*cb30*/  HMMA.16816.F32 R16, R4, R46, R16 ;  /* 0x0000002e0410723c */ /* 0x000fe20000001810 */
[----:B-1----:R-:W1:Y:S05]  /*cb40*/  LDSM.16.M88.4 R20, [R165+0x2c00] ;  /* 0x002c0000a514783b */ /* 0x002e6a0000000200 */
[----:B------:R-:W-:Y:S01]  /*cb50*/  MUFU.TANH R180, R38 ;  /* 0x0000002600b47308 */ /* 0x000fe20000002400 */
[----:B------:R-:W3:Y:S01]  /*cb60*/  S2R R46, SR_TID.X ;  /* 0x00000000002e7919 */ /* 0x000ee20000002100 */
[----:B------:R-:W-:-:S02]  /*cb70*/  FMUL.FTZ R47, R43, c[0x0][0x2ec] ;  /* 0x0000bb002b2f7a20 */ /* 0x000fc40000410000 */
[----:B--2---:R-:W-:Y:S04]  /*cb80*/  HMMA.16816.F32 R40, R12, R24, RZ ;  /* 0x000000180c28723c */ /* 0x004fe800000018ff */
[----:B------:R2:W-:Y:S08]  /*cb90*/  MUFU.TANH R230, R39 ;  /* 0x0000002700e67308 */ /* 0x0005f00000002400 */
[----:B------:R4:W-:Y:S02]  /*cba0*/  MUFU.TANH R204, R47 ;  /* 0x0000002f00cc7308 */ /* 0x0009e40000002400 */
[----:B------:R-:W-:-:S02]  /*cbb0*/  FMUL.FTZ R24, R16, c[0x0][0x2ec] ;  /* 0x0000bb0010187a20 */ /* 0x000fc40000410000 */
[----:B------:R-:W-:Y:S01]  /*cbc0*/  FMUL.FTZ R16, R17, c[0x0][0x2ec] ;  /* 0x0000bb0011107a20 */ /* 0x000fe20000410000 */
[----:B--2---:R-:W2:Y:S03]  /*cbd0*/  LDSM.16.M88.4 R36, [R165+0x2800] ;  /* 0x00280000a524783b */ /* 0x004ea60000000200 */
[----:B------:R-:W-:Y:S01]  /*cbe0*/  I2F R90, R91 ;  /* 0x0000005b005a7306 */ /* 0x000fe20000201400 */
[----:B------:R-:W-:Y:S02]  /*cbf0*/  FMUL.FTZ R18, R18, c[0x0][0x2ec] ;  /* 0x0000bb0012127a20 */ /* 0x000fe40000410000 */
[----:B------:R-:W-:Y:S01]  /*cc00*/  FMUL.FTZ R19, R19, c[0x0][0x2ec] ;  /* 0x0000bb0013137a20 */ /* 0x000fe20000410000 */
[----:B----4-:R-:W-:-:S04]  /*cc10*/  IADD3 R47, R186, UR20, RZ ;  /* 0x00000014ba2f7c10 */ /* 0x010fc8000fffe0ff */
[----:B------:R-:W4:Y:S01]  /*cc20*/  MUFU.TANH R197, R197 ;  /* 0x000000c500c57308 */ /* 0x000f220000002400 */
[C---:B------:R-:W-:Y:S02]  /*cc30*/  IADD3 R156, R47.reuse, 0xa1, RZ ;  /* 0x000000a12f9c7810 */ /* 0x040fe40007ffe0ff */
[C---:B------:R-:W-:Y:S01]  /*cc40*/  IADD3 R158, R47.reuse, 0xa0, RZ ;  /* 0x000000a02f9e7810 */ /* 0x040fe20007ffe0ff */
[----:B-1----:R-:W-:Y:S01]  /*cc50*/  HMMA.16816.F32 R40, R4, R20, R40 ;  /* 0x000000140428723c */ /* 0x002fe20000001828 */
[----:B------:R-:W-:-:S03]  /*cc60*/  IADD3 R179, R47, 0xb1, RZ ;  /* 0x000000b12fb37810 */ /* 0x000fc60007ffe0ff */
[----:B------:R1:W-:Y:S01]  /*cc70*/  MUFU.TANH R20, R16 ;  /* 0x0000001000147308 */ /* 0x0003e20000002400 */
[C---:B------:R-:W-:Y:S02]  /*cc80*/  IADD3 R185, R47.reuse, 0xb0, RZ ;  /* 0x000000b02fb97810 */ /* 0x040fe40007ffe0ff */
[C---:B------:R-:W-:Y:S02]  /*cc90*/  IADD3 R175, R47.reuse, 0xc0, RZ ;  /* 0x000000c02faf7810 */ /* 0x040fe40007ffe0ff */
[----:B---3--:R-:W-:Y:S02]  /*cca0*/  SHF.R.S32.HI R21, RZ, 0x1f, R46 ;  /* 0x0000001fff157819 */ /* 0x008fe4000001142e */
[----:B------:R-:W-:Y:S01]  /*ccb0*/  IADD3 R183, R47, 0xd0, RZ ;  /* 0x000000d02fb77810 */ /* 0x000fe20007ffe0ff */
[----:B------:R-:W-:Y:S01]  /*ccc0*/  I2F R72, R105 ;  /* 0x0000006900487306 */ /* 0x000fe20000201400 */
[----:B------:R-:W-:Y:S02]  /*ccd0*/  LEA.HI R21, R21, R46, RZ, 0x4 ;  /* 0x0000002e15157211 */ /* 0x000fe400078f20ff */
[----:B------:R-:W-:-:S02]  /*cce0*/  IADD3 R162, R47, 0xd1, RZ ;  /* 0x000000d12fa27810 */ /* 0x000fc40007ffe0ff */
[----:B------:R-:W-:Y:S02]  /*ccf0*/  LOP3.LUT R17, R21, 0xfffffff0, RZ, 0xc0, !PT ;  /* 0xfffffff015117812 */ /* 0x000fe400078ec0ff */
[C---:B------:R-:W-:Y:S01]  /*cd00*/  IADD3 R164, R47.reuse, 0xc9, RZ ;  /* 0x000000c92fa47810 */ /* 0x040fe20007ffe0ff */
[----:B------:R-:W3:Y:S01]  /*cd10*/  MUFU.TANH R177, R177 ;  /* 0x000000b100b17308 */ /* 0x000ee20000002400 */
[----:B-1----:R-:W-:Y:S01]  /*cd20*/  IADD3 R16, R116, 0x89, RZ ;  /* 0x0000008974107810 */ /* 0x002fe20007ffe0ff */
[----:B------:R-:W-:Y:S01]  /*cd30*/  IMAD.IADD R46, R46, 0x1, -R17 ;  /* 0x000000012e2e7824 */ /* 0x000fe200078e0a11 */
[----:B------:R-:W-:Y:S01]  /*cd40*/  IADD3 R195, R47, 0xf1, RZ ;  /* 0x000000f12fc37810 */ /* 0x000fe20007ffe0ff */
[----:B------:R-:W-:Y:S01]  /*cd50*/  FFMA.FTZ R17, R100, UR4, R181 ;  /* 0x0000000464117c23 */ /* 0x000fe200080100b5 */
[----:B------:R-:W-:Y:S01]  /*cd60*/  FSEL R100, R102, -INF , !P1 ;  /* 0xff80000066647808 */ /* 0x000fe20004800000 */
[----:B------:R-:W-:Y:S01]  /*cd70*/  FMUL.FTZ R40, R40, c[0x0][0x2ec] ;  /* 0x0000bb0028287a20 */ /* 0x000fe20000410000 */
[-C--:B------:R-:W-:Y:S01]  /*cd80*/  ISETP.GE.AND P1, PT, R95, R3.reuse, PT ;  /* 0x000000035f00720c */ /* 0x080fe20003f26270 */
[----:B------:R1:W5:Y:S01]  /*cd90*/  I2F R111, R16 ;  /* 0x00000010006f7306 */ /* 0x0003620000201400 */
[----:B------:R-:W-:Y:S01]  /*cda0*/  FSEL R95, R67, -INF , !P2 ;  /* 0xff800000435f7808 */ /* 0x000fe20005000000 */
[----:B----4-:R-:W-:Y:S01]  /*cdb0*/  FFMA.FTZ R67, R90, UR4, R197 ;  /* 0x000000045a437c23 */ /* 0x010fe200080100c5 */
[----:B------:R-:W-:Y:S01]  /*cdc0*/  FSEL R92, R94, -INF , !P1 ;  /* 0xff8000005e5c7808 */ /* 0x000fe20004800000 */
[----:B--2---:R-:W-:Y:S01]  /*cdd0*/  HMMA.16816.F32 R28, R4, R38, R28 ;  /* 0x00000026041c723c */ /* 0x004fe2000000181c */
[----:B------:R-:W-:Y:S01]  /*cde0*/  ISETP.GE.AND P1, PT, R87, R3, PT ;  /* 0x000000035700720c */ /* 0x000fe20003f26270 */
[----:B------:R-:W-:Y:S01]  /*cdf0*/  FMUL.FTZ R41, R41, c[0x0][0x2ec] ;  /* 0x0000bb0029297a20 */ /* 0x000fe20000410000 */
[----:B------:R-:W-:Y:S01]  /*ce00*/  ISETP.GE.AND P2, PT, R87, R2, PT ;  /* 0x000000025700720c */ /* 0x000fe20003f46270 */
[----:B------:R-:W-:Y:S01]  /*ce10*/  I2F R51, R85 ;  /* 0x0000005500337306 */ /* 0x000fe20000201400 */
[----:B---3--:R-:W-:Y:S01]  /*ce20*/  FFMA.FTZ R72, R72, UR4, R177 ;  /* 0x0000000448487c23 */ /* 0x008fe200080100b1 */
[----:B------:R-:W-:-:S02]  /*ce30*/  IADD3 R181, R47, 0xa8, RZ ;  /* 0x000000a82fb57810 */ /* 0x000fc40007ffe0ff */
[----:B------:R-:W-:Y:S01]  /*ce40*/  HMMA.16816.F32 R32, R4, R36, R32 ;  /* 0x000000240420723c */ /* 0x000fe20000001820 */
[----:B------:R-:W-:Y:S02]  /*ce50*/  IADD3 R90, R47, 0xc8, RZ ;  /* 0x000000c82f5a7810 */ /* 0x000fe40007ffe0ff */
[----:B------:R-:W-:Y:S01]  /*ce60*/  FSEL R173, R72, -INF , !P0 ;  /* 0xff80000048ad7808 */ /* 0x000fe20004000000 */
[----:B------:R-:W2:Y:S01]  /*ce70*/  MUFU.TANH R176, R176 ;  /* 0x000000b000b07308 */ /* 0x000ea20000002400 */
[----:B-1----:R-:W-:Y:S01]  /*ce80*/  IADD3 R16, R116, 0x70, RZ ;  /* 0x0000007074107810 */ /* 0x002fe20007ffe0ff */
[----:B-----5:R-:W-:Y:S01]  /*ce90*/  FFMA.FTZ R45, R111, UR4, R45 ;  /* 0x000000046f2d7c23 */ /* 0x020fe2000801002d */
[----:B------:R-:W-:Y:S02]  /*cea0*/  ISETP.GE.AND P0, PT, R97, R2, PT ;  /* 0x000000026100720c */ /* 0x000fe40003f06270 */
[----:B------:R-:W-:Y:S02]  /*ceb0*/  FSEL R72, R17, -INF , !P3 ;  /* 0xff80000011487808 */ /* 0x000fe40005800000 */
[----:B------:R-:W-:Y:S01]  /*cec0*/  ISETP.GE.AND P3, PT, R93, R3, PT ;  /* 0x000000035d00720c */ /* 0x000fe20003f66270 */
[----:B------:R-:W1:Y:S01]  /*ced0*/  I2F R159, R16 ;  /* 0x00000010009f7306 */ /* 0x000e620000201400 */
[----:B------:R-:W-:-:S02]  /*cee0*/  IADD3 R94, R47, 0xc1, RZ ;  /* 0x000000c12f5e7810 */ /* 0x000fc40007ffe0ff */
[C---:B------:R-:W-:Y:S01]  /*cef0*/  IADD3 R177, R47.reuse, 0xb9, RZ ;  /* 0x000000b92fb17810 */ /* 0x040fe20007ffe0ff */
[----:B------:R-:W-:Y:S01]  /*cf00*/  FMUL.FTZ R28, R28, c[0x0][0x2ec] ;  /* 0x0000bb001c1c7a20 */ /* 0x000fe20000410000 */
[----:B------:R-:W-:Y:S01]  /*cf10*/  IADD3 R160, R47, 0xd9, RZ ;  /* 0x000000d92fa07810 */ /* 0x000fe20007ffe0ff */
[----:B------:R-:W-:Y:S01]  /*cf20*/  FMUL.FTZ R29, R29, c[0x0][0x2ec] ;  /* 0x0000bb001d1d7a20 */ /* 0x000fe20000410000 */
[----:B------:R-:W-:Y:S01]  /*cf30*/  IADD3 R197, R47, 0xf8, RZ ;  /* 0x000000f82fc57810 */ /* 0x000fe20007ffe0ff */
[----:B------:R3:W4:Y:S01]  /*cf40*/  I2F R161, R16 ;  /* 0x0000001000a17306 */ /* 0x0007220000201400 */
[----:B--2---:R-:W-:Y:S01]  /*cf50*/  FFMA.FTZ R51, R51, UR4, R176 ;  /* 0x0000000433337c23 */ /* 0x004fe200080100b0 */
[----:B------:R-:W-:Y:S01]  /*cf60*/  IADD3 R176, R47, 0xe0, RZ ;  /* 0x000000e02fb07810 */ /* 0x000fe20007ffe0ff */
[----:B------:R-:W-:Y:S02]  /*cf70*/  FMUL.FTZ R30, R30, c[0x0][0x2ec] ;  /* 0x0000bb001e1e7a20 */ /* 0x000fe40000410000 */
[----:B------:R-:W-:-:S02]  /*cf80*/  FMUL.FTZ R32, R32, c[0x0][0x2ec] ;  /* 0x0000bb0020207a20 */ /* 0x000fc40000410000 */
[----:B------:R-:W-:Y:S01]  /*cf90*/  FMUL.FTZ R33, R33, c[0x0][0x2ec] ;  /* 0x0000bb0021217a20 */ /* 0x000fe20000410000 */
[----:B------:R-:W-:Y:S01]  /*cfa0*/  I2F R68, R97 ;  /* 0x0000006100447306 */ /* 0x000fe20000201400 */
[----:B------:R-:W-:Y:S02]  /*cfb0*/  FMUL.FTZ R34, R34, c[0x0][0x2ec] ;  /* 0x0000bb0022227a20 */ /* 0x000fe40000410000 */
[----:B------:R-:W-:Y:S02]  /*cfc0*/  FMUL.FTZ R35, R35, c[0x0][0x2ec] ;  /* 0x0000bb0023237a20 */ /* 0x000fe40000410000 */
[----:B------:R-:W-:Y:S02]  /*cfd0*/  FMUL.FTZ R31, R31, c[0x0][0x2ec] ;  /* 0x0000bb001f1f7a20 */ /* 0x000fe40000410000 */
[----:B-1----:R-:W-:Y:S01]  /*cfe0*/  FFMA.FTZ R159, R159, UR4, R178 ;  /* 0x000000049f9f7c23 */ /* 0x002fe200080100b2 */
[----:B---3--:R-:W-:Y:S01]  /*cff0*/  IADD3 R16, R77, 0x90, RZ ;  /* 0x000000904d107810 */ /* 0x008fe20007ffe0ff */
[----:B------:R-:W-:Y:S01]  /*d000*/  I2F R50, R83 ;  /* 0x0000005300327306 */ /* 0x000fe20000201400 */
[----:B----4-:R-:W-:-:S07]  /*d010*/  FFMA.FTZ R161, R161, UR4, R180 ;  /* 0x00000004a1a17c23 */ /* 0x010fce00080100b4 */
[----:B------:R1:W-:Y:S08]  /*d020*/  I2F R108, R16 ;  /* 0x00000010006c7306 */ /* 0x0003f00000201400 */
[----:B------:R-:W2:Y:S01]  /*d030*/  MUFU.TANH R189, R189 ;  /* 0x000000bd00bd7308 */ /* 0x000ea20000002400 */
[----:B-1----:R-:W-:-:S07]  /*d040*/  IADD3 R16, R47, 0x91, RZ ;  /* 0x000000912f107810 */ /* 0x002fce0007ffe0ff */
[----:B------:R-:W1:Y:S01]  /*d050*/  MUFU.TANH R217, R217 ;  /* 0x000000d900d97308 */ /* 0x000e620000002400 */
[----:B--2---:R-:W-:-:S07]  /*d060*/  FFMA.FTZ R68, R68, UR4, R189 ;  /* 0x0000000444447c23 */ /* 0x004fce00080100bd */
[----:B------:R2:W-:Y:S01]  /*d070*/  I2F R75, R16 ;  /* 0x00000010004b7306 */ /* 0x0005e20000201400 */
[----:B------:R-:W-:Y:S02]  /*d080*/  IADD3 R189, R47, 0xe9, RZ ;  /* 0x000000e92fbd7810 */ /* 0x000fe40007ffe0ff */
[----:B------:R-:W-:Y:S02]  /*d090*/  FSEL R103, R68, -INF , !P0 ;  /* 0xff80000044677808 */ /* 0x000fe40004000000 */
[----:B------:R-:W-:-:S03]  /*d0a0*/  ISETP.GE.AND P0, PT, R89, R2, PT ;  /* 0x000000025900720c */ /* 0x000fc60003f06270 */
[----:B------:R-:W-:Y:S01]  /*d0b0*/  I2F R86, R87 ;  /* 0x0000005700567306 */ /* 0x000fe20000201400 */
[----:B-1----:R-:W-:Y:S01]  /*d0c0*/  FFMA.FTZ R50, R50, UR4, R217 ;  /* 0x0000000432327c23 */ /* 0x002fe200080100d9 */
[----:B------:R-:W-:Y:S01]  /*d0d0*/  FSEL R68, R193, -INF , !P3 ;  /* 0xff800000c1447808 */ /* 0x000fe20005800000 */
[----:B------:R-:W-:Y:S01]  /*d0e0*/  IMAD.MOV.U32 R217, RZ, RZ, R204 ;  /* 0x000000ffffd97224 */ /* 0x000fe200078e00cc */
[----:B------:R-:W-:Y:S02]  /*d0f0*/  ISETP.GE.AND P3, PT, R85, R3, PT ;  /* 0x000000035500720c */ /* 0x000fe40003f66270 */
[C---:B--2---:R-:W-:Y:S02]  /*d100*/  IADD3 R16, R47.reuse, 0x98, RZ ;  /* 0x000000982f107810 */ /* 0x044fe40007ffe0ff */
[----:B------:R-:W1:Y:S08]  /*d110*/  MUFU.TANH R203, R203 ;  /* 0x000000cb00cb7308 */ /* 0x000e700000002400 */
[----:B------:R2:W-:Y:S08]  /*d120*/  I2F R106, R16 ;  /* 0x00000010006a7306 */ /* 0x0005f00000201400 */
[----:B------:R-:W-:Y:S01]  /*d130*/  I2F R82, R83 ;  /* 0x0000005300527306 */ /* 0x000fe20000201400 */
[----:B-1----:R-:W-:Y:S01]  /*d140*/  FFMA.FTZ R86, R86, UR4, R203 ;  /* 0x0000000456567c23 */ /* 0x002fe200080100cb */
[----:B--2---:R-:W-:-:S06]  /*d150*/  IADD3 R16, R47, 0x99, RZ ;  /* 0x000000992f107810 */ /* 0x004fcc0007ffe0ff */
[----:B------:R-:W1:Y:S08]  /*d160*/  MUFU.TANH R213, R213 ;  /* 0x000000d500d57308 */ /* 0x000e700000002400 */
[----:B------:R2:W-:Y:S08]  /*d170*/  I2F R105, R16 ;  /* 0x0000001000697306 */ /* 0x0005f00000201400 */
[----:B------:R-:W-:Y:S01]  /*d180*/  I2F R65, R89 ;  /* 0x0000005900417306 */ /* 0x000fe20000201400 */
[----:B-1----:R-:W-:Y:S01]  /*d190*/  FFMA.FTZ R82, R82, UR4, R213 ;  /* 0x0000000452527c23 */ /* 0x002fe200080100d5 */
[----:B--2---:R-:W-:-:S06]  /*d1a0*/  P2R R16, PR, RZ, 0x20 ;  /* 0x00000020ff107803 */ /* 0x004fcc0000000000 */
[----:B------:R-:W1:Y:S01]  /*d1b0*/  MUFU.TANH R170, R170 ;  /* 0x000000aa00aa7308 */ /* 0x000e620000002400 */
[----:B------:R-:W-:Y:S02]  /*d1c0*/  ISETP.GE.AND P5, PT, R97, R3, PT ;  /* 0x000000036100720c */ /* 0x000fe40003fa6270 */
[----:B------:R-:W-:Y:S02]  /*d1d0*/  ISETP.NE.AND P4, PT, R16, RZ, PT ;  /* 0x000000ff1000720c */ /* 0x000fe40003f85270 */
[----:B------:R-:W-:Y:S02]  /*d1e0*/  P2R R16, PR, RZ, 0x40 ;  /* 0x00000040ff107803 */ /* 0x000fe40000000000 */
[----:B------:R-:W-:Y:S01]  /*d1f0*/  FSEL R96, R98, -INF , !P4 ;  /* 0xff80000062607808 */ /* 0x000fe20006000000 */
[----:B------:R-:W-:Y:S01]  /*d200*/  I2F R84, R85 ;  /* 0x0000005500547306 */ /* 0x000fe20000201400 */
[-C--:B------:R-:W-:Y:S02]  /*d210*/  ISETP.GE.AND P4, PT, R93, R2.reuse, PT ;  /* 0x000000025d00720c */ /* 0x080fe40003f86270 */
[----:B------:R-:W-:-:S02]  /*d220*/  ISETP.GE.AND P6, PT, R91, R2, PT ;  /* 0x000000025b00720c */ /* 0x000fc40003fc6270 */
[----:B------:R-:W-:Y:S02]  /*d230*/  FSEL R70, R187, -INF , !P5 ;  /* 0xff800000bb467808 */ /* 0x000fe40006800000 */
[----:B------:R-:W-:Y:S01]  /*d240*/  FSEL R174, R66, -INF , !P6 ;  /* 0xff80000042ae7808 */ /* 0x000fe20007000000 */
[----:B------:R-:W2:Y:S01]  /*d250*/  MUFU.TANH R205, R205 ;  /* 0x000000cd00cd7308 */ /* 0x000ea20000002400 */
[-C--:B------:R-:W-:Y:S01]  /*d260*/  ISETP.GE.AND P6, PT, R83, R3.reuse, PT ;  /* 0x000000035300720c */ /* 0x080fe20003fc6270 */
[----:B-1----:R-:W-:Y:S01]  /*d270*/  FFMA.FTZ R65, R65, UR4, R170 ;  /* 0x0000000441417c23 */ /* 0x002fe200080100aa */
[----:B------:R-:W-:Y:S02]  /*d280*/  ISETP.GE.AND P5, PT, R89, R3, PT ;  /* 0x000000035900720c */ /* 0x000fe40003fa6270 */
[----:B------:R-:W-:Y:S02]  /*d290*/  IADD3 R98, R47, 0xb8, RZ ;  /* 0x000000b82f627810 */ /* 0x000fe40007ffe0ff */
[----:B------:R-:W-:Y:S01]  /*d2a0*/  FSEL R252, R65, -INF , !P0 ;  /* 0xff80000041fc7808 */ /* 0x000fe20004000000 */
[----:B------:R1:W-:Y:S01]  /*d2b0*/  I2F R64, R87 ;  /* 0x0000005700407306 */ /* 0x0003e20000201400 */
[----:B------:R-:W-:-:S02]  /*d2c0*/  ISETP.GE.AND P0, PT, R81, R2, PT ;  /* 0x000000025100720c */ /* 0x000fc40003f06270 */
[C---:B------:R-:W-:Y:S02]  /*d2d0*/  IADD3 R170, R47.reuse, 0xe1, RZ ;  /* 0x000000e12faa7810 */ /* 0x040fe40007ffe0ff */
[----:B------:R-:W-:-:S03]  /*d2e0*/  IADD3 R187, R47, 0xf0, RZ ;  /* 0x000000f02fbb7810 */ /* 0x000fc60007ffe0ff */
[----:B------:R-:W-:Y:S01]  /*d2f0*/  I2F R60, R115 ;  /* 0x00000073003c7306 */ /* 0x000fe20000201400 */
[----:B--2---:R-:W-:Y:S01]  /*d300*/  FFMA.FTZ R205, R84, UR4, R205 ;  /* 0x0000000454cd7c23 */ /* 0x004fe200080100cd */
[----:B------:R-:W-:Y:S02]  /*d310*/  FSEL R84, R86, -INF , !P1 ;  /* 0xff80000056547808 */ /* 0x000fe40004800000 */
[----:B------:R-:W-:-:S04]  /*d320*/  ISETP.GE.AND P1, PT, R79, R3, PT ;  /* 0x000000034f00720c */ /* 0x000fc80003f26270 */
[----:B------:R-:W2:Y:S01]  /*d330*/  MUFU.TANH R219, R219 ;  /* 0x000000db00db7308 */ /* 0x000ea20000002400 */
[----:B-1----:R-:W-:Y:S02]  /*d340*/  FSEL R87, R48, -INF , !P4 ;  /* 0xff80000030577808 */ /* 0x002fe40006000000 */
[----:B------:R-:W-:Y:S02]  /*d350*/  ISETP.NE.AND P4, PT, R16, RZ, PT ;  /* 0x000000ff1000720c */ /* 0x000fe40003f85270 */
[----:B------:R-:W-:Y:S02]  /*d360*/  P2R R16, PR, RZ, 0x40 ;  /* 0x00000040ff107803 */ /* 0x000fe40000000000 */
[----:B------:R-:W-:Y:S01]  /*d370*/  FSEL R67, R67, -INF , !P4 ;  /* 0xff80000043437808 */ /* 0x000fe20006000000 */
[----:B------:R-:W-:Y:S01]  /*d380*/  I2F R49, R81 ;  /* 0x0000005100317306 */ /* 0x000fe20000201400 */
[-C--:B------:R-:W-:Y:S02]  /*d390*/  ISETP.GE.AND P4, PT, R85, R2.reuse, PT ;  /* 0x000000025500720c */ /* 0x080fe40003f86270 */
[----:B------:R-:W-:-:S02]  /*d3a0*/  ISETP.GE.AND P6, PT, R83, R2, PT ;  /* 0x000000025300720c */ /* 0x000fc40003fc6270 */
[----:B------:R-:W-:Y:S02]  /*d3b0*/  FSEL R250, R51, -INF , !P4 ;  /* 0xff80000033fa7808 */ /* 0x000fe40006000000 */
[----:B------:R-:W-:Y:S01]  /*d3c0*/  ISETP.NE.AND P4, PT, R16, RZ, PT ;  /* 0x000000ff1000720c */ /* 0x000fe20003f85270 */
[----:B------:R-:W1:Y:S01]  /*d3d0*/  MUFU.TANH R207, R207 ;  /* 0x000000cf00cf7308 */ /* 0x000e620000002400 */
[----:B------:R-:W-:Y:S01]  /*d3e0*/  FSEL R184, R50, -INF , !P6 ;  /* 0xff80000032b87808 */ /* 0x000fe20007000000 */
[----:B--2---:R-:W-:Y:S01]  /*d3f0*/  FFMA.FTZ R60, R60, UR4, R219 ;  /* 0x000000043c3c7c23 */ /* 0x004fe200080100db */
[----:B------:R-:W-:Y:S02]  /*d400*/  ISETP.GE.AND P6, PT, R61, R3, PT ;  /* 0x000000033d00720c */ /* 0x000fe40003fc6270 */
[----:B------:R-:W-:Y:S02]  /*d410*/  FSEL R86, R82, -INF , !P4 ;  /* 0xff80000052567808 */ /* 0x000fe40006000000 */
[----:B------:R-:W-:Y:S01]  /*d420*/  ISETP.GE.AND P4, PT, R115, R2, PT ;  /* 0x000000027300720c */ /* 0x000fe20003f86270 */
[----:B------:R-:W2:Y:S01]  /*d430*/  MUFU.TANH R182, R182 ;  /* 0x000000b600b67308 */ /* 0x000ea20000002400 */
[----:B------:R-:W-:-:S02]  /*d440*/  P2R R16, PR, RZ, 0x40 ;  /* 0x00000040ff107803 */ /* 0x000fc40000000000 */
[----:B------:R-:W-:Y:S02]  /*d450*/  ISETP.GE.AND P6, PT, R118, R3, PT ;  /* 0x000000037600720c */ /* 0x000fe40003fc6270 */
[----:B------:R-:W-:-:S03]  /*d460*/  IADD3 R219, R186, UR20, RZ ;  /* 0x00000014badb7c10 */ /* 0x000fc6000fffe0ff */
[----:B------:R3:W-:Y:S01]  /*d470*/  I2F R59, R115 ;  /* 0x00000073003b7306 */ /* 0x0007e20000201400 */
[----:B-1----:R-:W-:Y:S01]  /*d480*/  FFMA.FTZ R64, R64, UR4, R207 ;  /* 0x0000000440407c23 */ /* 0x002fe200080100cf */
[----:B------:R-:W-:-:S04]  /*d490*/  IADD3 R219, R219, 0x81, RZ ;  /* 0x00000081dbdb7810 */ /* 0x000fc80007ffe0ff */
[----:B------:R-:W-:Y:S02]  /*d4a0*/  FSEL R172, R64, -INF , !P2 ;  /* 0xff80000040ac7808 */ /* 0x000fe40005000000 */
[----:B------:R-:W1:Y:S01]  /*d4b0*/  MUFU.TANH R188, R188 ;  /* 0x000000bc00bc7308 */ /* 0x000e620000002400 */
[----:B--2---:R-:W-:Y:S01]  /*d4c0*/  FFMA.FTZ R49, R49, UR4, R182 ;  /* 0x0000000431317c23 */ /* 0x004fe200080100b6 */
[----:B------:R-:W-:Y:S01]  /*d4d0*/  FSEL R64, R205, -INF , !P3 ;  /* 0xff800000cd407808 */ /* 0x000fe20005800000 */
[----:B------:R-:W-:Y:S01]  /*d4e0*/  IMAD.MOV.U32 R205, RZ, RZ, R20 ;  /* 0x000000ffffcd7224 */ /* 0x000fe200078e0014 */
[----:B------:R-:W-:Y:S02]  /*d4f0*/  ISETP.GE.AND P3, PT, R115, R3, PT ;  /* 0x000000037300720c */ /* 0x000fe40003f66270 */
[----:B------:R-:W-:Y:S02]  /*d500*/  FSEL R248, R49, -INF , !P0 ;  /* 0xff80000031f87808 */ /* 0x000fe40004000000 */
[----:B------:R-:W2:Y:S01]  /*d510*/  I2F R58, R61 ;  /* 0x0000003d003a7306 */ /* 0x000ea20000201400 */
[----:B------:R-:W-:-:S02]  /*d520*/  ISETP.GE.AND P0, PT, R118, R2, PT ;  /* 0x000000027600720c */ /* 0x000fc40003f06270 */
[----:B------:R-:W-:Y:S02]  /*d530*/  ISETP.GE.AND P2, PT, R79, R2, PT ;  /* 0x000000024f00720c */ /* 0x000fe40003f46270 */
[----:B---3--:R-:W-:-:S03]  /*d540*/  IADD3 R115, R47, 0xe8, RZ ;  /* 0x000000e82f737810 */ /* 0x008fc60007ffe0ff */
[----:B------:R-:W-:Y:S01]  /*d550*/  I2F R122, R118 ;  /* 0x00000076007a7306 */ /* 0x000fe20000201400 */
[----:B-1----:R-:W-:Y:S01]  /*d560*/  FFMA.FTZ R59, R59, UR4, R188 ;  /* 0x000000043b3b7c23 */ /* 0x002fe200080100bc */
[----:B------:R-:W-:Y:S02]  /*d570*/  FSEL R188, R60, -INF , !P4 ;  /* 0xff8000003cbc7808 */ /* 0x000fe40006000000 */
[----:B------:R-:W-:Y:S02]  /*d580*/  ISETP.NE.AND P4, PT, R16, RZ, PT ;  /* 0x000000ff1000720c */ /* 0x000fe40003f85270 */
[----:B------:R-:W-:Y:S02]  /*d590*/  FSEL R49, R59, -INF , !P3 ;  /* 0xff8000003b317808 */ /* 0x000fe40005800000 */
[----:B------:R-:W1:Y:S01]  /*d5a0*/  MUFU.TANH R225, R225 ;  /* 0x000000e100e17308 */ /* 0x000e620000002400 */
[----:B--2---:R-:W-:Y:S01]  /*d5b0*/  FFMA.FTZ R58, R58, UR4, R227 ;  /* 0x000000043a3a7c23 */ /* 0x004fe200080100e3 */
[----:B------:R-:W-:Y:S01]  /*d5c0*/  ISETP.GE.AND P3, PT, R126, R3, PT ;  /* 0x000000037e00720c */ /* 0x000fe20003f66270 */
[----:B------:R-:W-:-:S03]  /*d5d0*/  IMAD.MOV.U32 R227, RZ, RZ, R222 ;  /* 0x000000ffffe37224 */ /* 0x000fc600078e00de */
        /* <DEDUP_REMOVED lines=9> */
[----:B--2---:R-:W-:-:S05]  /*d670*/  FFMA.FTZ R122, R125, UR4, R194 ;  /* 0x000000047d7a7c23 */ /* 0x004fca00080100c2 */
[----:B------:R-:W-:Y:S02]  /*d680*/  FSEL R122, R122, -INF , !P3 ;  /* 0xff8000007a7a7808 */ /* 0x000fe40005800000 */
[----:B------:R-:W-:Y:S08]  /*d690*/  I2F R117, R118 ;  /* 0x0000007600757306 */ /* 0x000ff00000201400 */
[----:B------:R-:W2:Y:S01]  /*d6a0*/  MUFU.TANH R190, R190 ;  /* 0x000000be00be7308 */ /* 0x000ea20000002400 */
[----:B-1----:R-:W-:Y:S01]  /*d6b0*/  FFMA.FTZ R204, R120, UR4, R231 ;  /* 0x0000000478cc7c23 */ /* 0x002fe200080100e7 */
[----:B------:R-:W-:-:S06]  /*d6c0*/  IADD3 R120, R47, 0xf9, RZ ;  /* 0x000000f92f787810 */ /* 0x000fcc0007ffe0ff */
[----:B------:R-:W-:Y:S08]  /*d6d0*/  I2F R143, R144 ;  /* 0x00000090008f7306 */ /* 0x000ff00000201400 */
[----:B------:R-:W1:Y:S01]  /*d6e0*/  MUFU.TANH R206, R206 ;  /* 0x000000ce00ce7308 */ /* 0x000e620000002400 */
[----:B--2---:R-:W-:Y:S01]  /*d6f0*/  FFMA.FTZ R60, R117, UR4, R190 ;  /* 0x00000004753c7c23 */ /* 0x004fe200080100be */
[----:B------:R-:W-:-:S04]  /*d700*/  IADD3 R190, R186, UR20, RZ ;  /* 0x00000014babe7c10 */ /* 0x000fc8000fffe0ff */
[----:B------:R-:W-:Y:S02]  /*d710*/  FSEL R60, R60, -INF , !P6 ;  /* 0xff8000003c3c7808 */ /* 0x000fe40007000000 */
[----:B------:R-:W-:Y:S01]  /*d720*/  I2F R88, R89 ;  /* 0x0000005900587306 */ /* 0x000fe20000201400 */
[----:B------:R-:W-:Y:S02]  /*d730*/  ISETP.GE.AND P6, PT, R144, R3, PT ;  /* 0x000000039000720c */ /* 0x000fe40003fc6270 */
[----:B------:R-:W-:-:S05]  /*d740*/  IADD3 R190, R190, 0x89, RZ ;  /* 0x00000089bebe7810 */ /* 0x000fca0007ffe0ff */
[----:B------:R-:W2:Y:S01]  /*d750*/  MUFU.TANH R199, R199 ;  /* 0x000000c700c77308 */ /* 0x000ea20000002400 */
[----:B-1----:R-:W-:-:S05]  /*d760*/  FFMA.FTZ R126, R143, UR4, R206 ;  /* 0x000000048f7e7c23 */ /* 0x002fca00080100ce */
[----:B------:R-:W-:Y:S02]  /*d770*/  FSEL R126, R126, -INF , !P6 ;  /* 0xff8000007e7e7808 */ /* 0x000fe40007000000 */
[----:B------:R1:W-:Y:S01]  /*d780*/  MUFU.TANH R203, R28 ;  /* 0x0000001c00cb7308 */ /* 0x0003e20000002400 */
[----:B------:R-:W-:-:S07]  /*d790*/  ISETP.GE.AND P6, PT, R153, R3, PT ;  /* 0x000000039900720c */ /* 0x000fce0003fc6270 */
[----:B------:R-:W-:Y:S01]  /*d7a0*/  I2F R80, R81 ;  /* 0x0000005100507306 */ /* 0x000fe20000201400 */
[----:B--2---:R-:W-:-:S05]  /*d7b0*/  FFMA.FTZ R88, R88, UR4, R199 ;  /* 0x0000000458587c23 */ /* 0x004fca00080100c7 */
[----:B------:R-:W-:Y:S02]  /*d7c0*/  FSEL R66, R88, -INF , !P5 ;  /* 0xff80000058427808 */ /* 0x000fe40006800000 */
[----:B-1----:R-:W-:Y:S01]  /*d7d0*/  P2R R28, PR, RZ, 0x10 ;  /* 0x00000010ff1c7803 */ /* 0x002fe20000000000 */
[----:B------:R-:W1:Y:S01]  /*d7e0*/  MUFU.TANH R215, R215 ;  /* 0x000000d700d77308 */ /* 0x000e620000002400 */
[-C--:B------:R-:W-:Y:S02]  /*d7f0*/  ISETP.GE.AND P5, PT, R81, R3.reuse, PT ;  /* 0x000000035100720c */ /* 0x080fe40003fa6270 */
[----:B------:R-:W-:Y:S02]  /*d800*/  ISETP.NE.AND P3, PT, R28, RZ, PT ;  /* 0x000000ff1c00720c */ /* 0x000fe40003f65270 */
[-C--:B------:R-:W-:Y:S02]  /*d810*/  ISETP.GE.AND P4, PT, R124, R3.reuse, PT ;  /* 0x000000037c00720c */ /* 0x080fe40003f86270 */
[----:B------:R-:W-:Y:S01]  /*d820*/  FSEL R204, R204, -INF , !P3 ;  /* 0xff800000cccc7808 */ /* 0x000fe20005800000 */
[----:B------:R-:W-:Y:S01]  /*d830*/  I2F R62, R61 ;  /* 0x0000003d003e7306 */ /* 0x000fe20000201400 */
[----:B------:R-:W-:-:S02]  /*d840*/  ISETP.GE.AND P3, PT, R116, R3, PT ;  /* 0x000000037400720c */ /* 0x000fc40003f66270 */
[----:B------:R-:W-:-:S05]  /*d850*/  IADD3 R88, R47, 0xd8, RZ ;  /* 0x000000d82f587810 */ /* 0x000fca0007ffe0ff */
[----:B------:R-:W2:Y:S01]  /*d860*/  MUFU.TANH R229, R229 ;  /* 0x000000e500e57308 */ /* 0x000ea20000002400 */
[----:B-1----:R-:W-:-:S05]  /*d870*/  FFMA.FTZ R80, R80, UR4, R215 ;  /* 0x0000000450507c23 */ /* 0x002fca00080100d7 */
[----:B------:R-:W-:Y:S02]  /*d880*/  FSEL R50, R80, -INF , !P5 ;  /* 0xff80000050327808 */ /* 0x000fe40006800000 */
[----:B------:R-:W-:Y:S01]  /*d890*/  I2F R119, R124 ;  /* 0x0000007c00777306 */ /* 0x000fe20000201400 */
[----:B------:R-:W-:Y:S02]  /*d8a0*/  @P3 LOP3.LUT R0, R0, 0x2, RZ, 0xfc, !PT ;  /* 0x0000000200003812 */ /* 0x000fe400078efcff */
[----:B------:R-:W-:Y:S02]  /*d8b0*/  ISETP.GE.AND P5, PT, R61, R2, PT ;  /* 0x000000023d00720c */ /* 0x000fe40003fa6270 */
[----:B------:R-:W-:Y:S02]  /*d8c0*/  LOP3.LUT R0, R0, 0xfffffffe, RZ, 0xc0, !PT ;  /* 0xfffffffe00007812 */ /* 0x000fe400078ec0ff */
[-C--:B------:R-:W-:Y:S01]  /*d8d0*/  ISETP.GE.AND P3, PT, R140, R3.reuse, PT ;  /* 0x000000038c00720c */ /* 0x080fe20003f66270 */
[----:B------:R-:W1:Y:S01]  /*d8e0*/  MUFU.TANH R216, R216 ;  /* 0x000000d800d87308 */ /* 0x000e620000002400 */
[----:B--2---:R-:W-:Y:S01]  /*d8f0*/  FFMA.FTZ R62, R62, UR4, R229 ;  /* 0x000000043e3e7c23 */ /* 0x004fe200080100e5 */
[----:B------:R-:W-:Y:S01]  /*d900*/  @P6 LOP3.LUT R0, R0, 0x1, RZ, 0xfc, !PT ;  /* 0x0000000100006812 */ /* 0x000fe200078efcff */
[----:B------:R-:W-:Y:S01]  /*d910*/  IMAD.MOV.U32 R229, RZ, RZ, R200 ;  /* 0x000000ffffe57224 */ /* 0x000fe200078e00c8 */
[----:B------:R-:W-:-:S02]  /*d920*/  ISETP.GE.AND P6, PT, R151, R3, PT ;  /* 0x000000039700720c */ /* 0x000fc40003fc6270 */
        /* <DEDUP_REMOVED lines=8> */
[----:B------:R-:W3:Y:S01]  /*d9b0*/  I2F R123, R124 ;  /* 0x0000007c007b7306 */ /* 0x000ee20000201400 */
[----:B--2---:R-:W-:-:S05]  /*d9c0*/  FFMA.FTZ R117, R131, UR4, R218 ;  /* 0x0000000483757c23 */ /* 0x004fca00080100da */
[----:B------:R-:W-:Y:S02]  /*d9d0*/  FSEL R117, R117, -INF , !P3 ;  /* 0xff80000075757808 */ /* 0x000fe40005800000 */
[----:B------:R-:W2:Y:S01]  /*d9e0*/  I2F R147, R153 ;  /* 0x0000009900937306 */ /* 0x000ea20000201400 */
[----:B-1----:R-:W-:Y:S01]  /*d9f0*/  FFMA.FTZ R119, R152, UR4, R233 ;  /* 0x0000000498777c23 */ /* 0x002fe200080100e9 */
[C---:B------:R-:W-:Y:S02]  /*da00*/  LOP3.LUT P3, RZ, R0.reuse, 0x1, RZ, 0xc0, !PT ;  /* 0x0000000100ff7812 */ /* 0x040fe4000786c0ff */
[----:B------:R-:W-:Y:S02]  /*da10*/  LOP3.LUT R0, R0, 0xfffffffe, RZ, 0xc0, !PT ;  /* 0xfffffffe00007812 */ /* 0x000fe400078ec0ff */
[----:B------:R-:W-:Y:S02]  /*da20*/  FSEL R119, R119, -INF , !P3 ;  /* 0xff80000077777808 */ /* 0x000fe40005800000 */
[----:B------:R-:W-:Y:S01]  /*da30*/  I2F R63, R79 ;  /* 0x0000004f003f7306 */ /* 0x000fe20000201400 */
[----:B---3--:R-:W-:Y:S01]  /*da40*/  FFMA.FTZ R116, R123, UR4, R202 ;  /* 0x000000047b747c23 */ /* 0x008fe200080100ca */
[----:B------:R-:W-:Y:S01]  /*da50*/  ISETP.GE.AND P3, PT, R234, R3, PT ;  /* 0x00000003ea00720c */ /* 0x000fe20003f66270 */
[----:B------:R-:W-:-:S02]  /*da60*/  FMUL.FTZ R124, R42, c[0x0][0x2ec] ;  /* 0x0000bb002a7c7a20 */ /* 0x000fc40000410000 */
[----:B------:R-:W-:Y:S01]  /*da70*/  FMUL.FTZ R42, R43, c[0x0][0x2ec] ;  /* 0x0000bb002b2a7a20 */ /* 0x000fe20000410000 */
[----:B------:R-:W-:Y:S02]  /*da80*/  FSEL R116, R116, -INF , !P4 ;  /* 0xff80000074747808 */ /* 0x000fe40006000000 */
[----:B------:R-:W1:Y:S01]  /*da90*/  I2F R150, R151 ;  /* 0x0000009700967306 */ /* 0x000e620000201400 */
[----:B--2---:R-:W-:Y:S01]  /*daa0*/  FFMA.FTZ R147, R147, UR4, R230 ;  /* 0x0000000493937c23 */ /* 0x004fe200080100e6 */
[----:B------:R-:W-:Y:S02]  /*dab0*/  ISETP.GE.AND P4, PT, R153, R2, PT ;  /* 0x000000029900720c */ /* 0x000fe40003f86270 */
[----:B------:R-:W-:-:S03]  /*dac0*/  IADD3 R153, R165, 0x3000, RZ ;  /* 0x00003000a5997810 */ /* 0x000fc60007ffe0ff */
[----:B------:R-:W-:Y:S01]  /*dad0*/  @P3 LOP3.LUT R0, R0, 0x1, RZ, 0xfc, !PT ;  /* 0x0000000100003812 */ /* 0x000fe200078efcff */
[----:B------:R-:W2:Y:S01]  /*dae0*/  MUFU.TANH R192, R192 ;  /* 0x000000c000c07308 */ /* 0x000ea20000002400 */
[----:B------:R-:W-:-:S07]  /*daf0*/  ISETP.GE.AND P3, PT, R219, R2, PT ;  /* 0x00000002db00720c */ /* 0x000fce0003f66270 */
[----:B------:R-:W3:Y:S01]  /*db00*/  I2F R146, R151 ;  /* 0x0000009700927306 */ /* 0x000ee20000201400 */
[----:B-1----:R-:W-:Y:S02]  /*db10*/  FFMA.FTZ R251, R150, UR4, R251 ;  /* 0x0000000496fb7c23 */ /* 0x002fe400080100fb */
[----:B--2---:R-:W-:-:S05]  /*db20*/  FFMA.FTZ R63, R63, UR4, R192 ;  /* 0x000000043f3f7c23 */ /* 0x004fca00080100c0 */
[----:B------:R-:W-:Y:S01]  /*db30*/  I2F R129, R142 ;  /* 0x0000008e00817306 */ /* 0x000fe20000201400 */
[----:B------:R-:W-:Y:S01]  /*db40*/  IMAD.MOV.U32 R192, RZ, RZ, R236 ;  /* 0x000000ffffc07224 */ /* 0x000fe200078e00ec */
[----:B------:R-:W-:Y:S02]  /*db50*/  FSEL R236, R147, -INF , !P4 ;  /* 0xff80000093ec7808 */ /* 0x000fe40006000000 */
[----:B------:R-:W-:Y:S02]  /*db60*/  ISETP.GE.AND P4, PT, R234, R2, PT ;  /* 0x00000002ea00720c */ /* 0x000fe40003f86270 */
[----:B------:R-:W-:Y:S01]  /*db70*/  FSEL R246, R63, -INF , !P2 ;  /* 0xff8000003ff67808 */ /* 0x000fe20005000000 */
[----:B---3--:R-:W-:Y:S01]  /*db80*/  FFMA.FTZ R234, R146, UR4, R241 ;  /* 0x0000000492ea7c23 */ /* 0x008fe200080100f1 */
[----:B------:R-:W-:Y:S01]  /*db90*/  FSEL R146, R251, -INF , !P6 ;  /* 0xff800000fb927808 */ /* 0x000fe20007000000 */
[----:B------:R-:W1:Y:S01]  /*dba0*/  MUFU.TANH R228, R228 ;  /* 0x000000e400e47308 */ /* 0x000e620000002400 */
[----:B------:R-:W-:-:S02]  /*dbb0*/  ISETP.GE.AND P6, PT, R219, R3, PT ;  /* 0x00000003db00720c */ /* 0x000fc40003fc6270 */
[----:B------:R-:W-:Y:S02]  /*dbc0*/  IADD3 R219, R186, UR20, RZ ;  /* 0x00000014badb7c10 */ /* 0x000fe4000fffe0ff */
[----:B------:R-:W-:Y:S02]  /*dbd0*/  ISETP.GE.AND P2, PT, R128, R2, PT ;  /* 0x000000028000720c */ /* 0x000fe40003f46270 */
[----:B------:R-:W-:Y:S01]  /*dbe0*/  IADD3 R219, R219, 0x79, RZ ;  /* 0x00000079dbdb7810 */ /* 0x000fe20007ffe0ff */
[----:B------:R-:W-:Y:S08]  /*dbf0*/  I2F R141, R142 ;  /* 0x0000008e008d7306 */ /* 0x000ff00000201400 */
[----:B------:R-:W2:Y:S01]  /*dc00*/  I2F R219, R219 ;  /* 0x000000db00db7306 */ /* 0x000ea20000201400 */
[----:B-1----:R-:W-:-:S07]  /*dc10*/  FFMA.FTZ R129, R129, UR4, R228 ;  /* 0x0000000481817c23 */ /* 0x002fce00080100e4 */
[----:B------:R-:W1:Y:S01]  /*dc20*/  MUFU.TANH R224, R224 ;  /* 0x000000e000e07308 */ /* 0x000e620000002400 */
[----:B--2---:R-:W-:Y:S01]  /*dc30*/  FFMA.FTZ R228, R219, UR4, R232 ;  /* 0x00000004dbe47c23 */ /* 0x004fe200080100e8 */
[----:B------:R-:W-:-:S06]  /*dc40*/  IADD3 R219, R186, UR20, RZ ;  /* 0x00000014badb7c10 */ /* 0x000fcc000fffe0ff */
[----:B------:R1:W-:Y:S01]  /*dc50*/  I2F R145, R140 ;  /* 0x0000008c00917306 */ /* 0x0003e20000201400 */
[----:B------:R-:W-:-:S07]  /*dc60*/  IADD3 R219, R219, 0x80, RZ ;  /* 0x00000080dbdb7810 */ /* 0x000fce0007ffe0ff */
[----:B------:R-:W2:Y:S08]  /*dc70*/  MUFU.TANH R226, R226 ;  /* 0x000000e200e27308 */ /* 0x000eb00000002400 */
[----:B------:R-:W3:Y:S01]  /*dc80*/  I2F R219, R219 ;  /* 0x000000db00db7306 */ /* 0x000ee20000201400 */
[----:B-1----:R-:W-:Y:S01]  /*dc90*/  FFMA.FTZ R140, R141, UR4, R224 ;  /* 0x000000048d8c7c23 */ /* 0x002fe200080100e0 */
[----:B------:R-:W-:-:S02]  /*dca0*/  FSEL R224, R129, -INF , !P0 ;  /* 0xff80000081e07808 */ /* 0x000fc40004000000 */
[----:B------:R-:W-:-:S04]  /*dcb0*/  ISETP.GE.AND P0, PT, R155, R2, PT ;  /* 0x000000029b00720c */ /* 0x000fc80003f06270 */
[----:B------:R1:W4:Y:S01]  /*dcc0*/  MUFU.TANH R163, R18 ;  /* 0x0000001200a37308 */ /* 0x0003220000002400 */
[----:B--2---:R-:W-:Y:S01]  /*dcd0*/  FFMA.FTZ R145, R145, UR4, R226 ;  /* 0x0000000491917c23 */ /* 0x004fe200080100e2 */
[----:B------:R-:W-:-:S06]  /*dce0*/  FSEL R228, R228, -INF , !P0 ;  /* 0xff800000e4e47808 */ /* 0x000fcc0004000000 */
[----:B------:R-:W-:Y:S01]  /*dcf0*/  I2F R121, R128 ;  /* 0x0000008000797306 */ /* 0x000fe20000201400 */
[----:B---3--:R-:W-:Y:S01]  /*dd00*/  FFMA.FTZ R131, R219, UR4, R227 ;  /* 0x00000004db837c23 */ /* 0x008fe200080100e3 */
[C---:B------:R-:W-:Y:S01]  /*dd10*/  IADD3 R219, R186.reuse, UR20, RZ ;  /* 0x00000014badb7c10 */ /* 0x040fe2000fffe0ff */
[----:B------:R-:W-:Y:S01]  /*dd20*/  IMAD.MOV.U32 R227, RZ, RZ, R192 ;  /* 0x000000ffffe37224 */ /* 0x000fe200078e00c0 */
[----:B------:R-:W-:Y:S02]  /*dd30*/  IADD3 R192, R186, UR20, RZ ;  /* 0x00000014bac07c10 */ /* 0x000fe4000fffe0ff */
[----:B------:R-:W-:Y:S02]  /*dd40*/  IADD3 R219, R219, 0x88, RZ ;  /* 0x00000088dbdb7810 */ /* 0x000fe40007ffe0ff */
[----:B-1----:R-:W-:Y:S01]  /*dd50*/  IADD3 R18, R47, 0xa9, RZ ;  /* 0x000000a92f127810 */ /* 0x002fe20007ffe0ff */
[----:B------:R-:W1:Y:S01]  /*dd60*/  MUFU.TANH R198, R198 ;  /* 0x000000c600c67308 */ /* 0x000e620000002400 */
[----:B------:R-:W-:Y:S01]  /*dd70*/  ISETP.GE.AND P0, PT, R219, R2, PT ;  /* 0x00000002db00720c */ /* 0x000fe20003f06270 */
[----:B----4-:R-:W-:Y:S01]  /*dd80*/  FFMA.FTZ R163, R106, UR4, R163 ;  /* 0x000000046aa37c23 */ /* 0x010fe200080100a3 */
[----:B------:R-:W-:-:S05]  /*dd90*/  IADD3 R192, R192, 0x80, RZ ;  /* 0x00000080c0c07810 */ /* 0x000fca0007ffe0ff */
[----:B------:R-:W2:Y:S08]  /*dda0*/  I2F R78, R79 ;  /* 0x0000004f004e7306 */ /* 0x000eb00000201400 */
[----:B------:R-:W-:Y:S01]  /*ddb0*/  I2F R73, R18 ;  /* 0x0000001200497306 */ /* 0x000fe20000201400 */
[----:B-1----:R-:W-:Y:S01]  /*ddc0*/  FFMA.FTZ R121, R121, UR4, R198 ;  /* 0x0000000479797c23 */ /* 0x002fe200080100c6 */
[----:B------:R-:W-:-:S02]  /*ddd0*/  FSEL R198, R145, -INF , !P5 ;  /* 0xff80000091c67808 */ /* 0x000fc40006800000 */
[----:B------:R-:W-:Y:S02]  /*dde0*/  ISETP.GE.AND P5, PT, R219, R3, PT ;  /* 0x00000003db00720c */ /* 0x000fe40003fa6270 */
[----:B------:R-:W-:Y:S02]  /*ddf0*/  IADD3 R219, R186, UR20, RZ ;  /* 0x00000014badb7c10 */ /* 0x000fe4000fffe0ff */
[----:B------:R-:W1:Y:S01]  /*de00*/  MUFU.TANH R18, R32 ;  /* 0x0000002000127308 */ /* 0x000e620000002400 */
[----:B--2---:R-:W-:Y:S01]  /*de10*/  FFMA.FTZ R51, R78, UR4, R223 ;  /* 0x000000044e337c23 */ /* 0x004fe200080100df */
[----:B------:R-:W-:Y:S02]  /*de20*/  IADD3 R219, R219, 0x81, RZ ;  /* 0x00000081dbdb7810 */ /* 0x000fe40007ffe0ff */
[----:B------:R-:W-:Y:S02]  /*de30*/  FSEL R242, R121, -INF , !P2 ;  /* 0xff80000079f27808 */ /* 0x000fe40005000000 */
[----:B------:R-:W-:-:S02]  /*de40*/  FSEL R51, R51, -INF , !P1 ;  /* 0xff80000033337808 */ /* 0x000fc40004800000 */
[----:B------:R-:W2:Y:S01]  /*de50*/  MUFU.TANH R17, R33 ;  /* 0x0000002100117308 */ /* 0x000ea20000002400 */
[-C--:B------:R-:W-:Y:S02]  /*de60*/  ISETP.GE.AND P1, PT, R128, R3.reuse, PT ;  /* 0x000000038000720c */ /* 0x080fe40003f26270 */
[----:B------:R-:W-:-:S04]  /*de70*/  ISETP.GE.AND P2, PT, R142, R3, PT ;  /* 0x000000038e00720c */ /* 0x000fc80003f46270 */
[----:B------:R-:W-:Y:S01]  /*de80*/  FSEL R140, R140, -INF , !P2 ;  /* 0xff8000008c8c7808 */ /* 0x000fe20005000000 */
[----:B------:R3:W4:Y:S01]  /*de90*/  MUFU.TANH R36, R24 ;  /* 0x0000001800247308 */ /* 0x0007220000002400 */
[----:B-1----:R-:W-:Y:S01]  /*dea0*/  IMAD.MOV.U32 R223, RZ, RZ, R18 ;  /* 0x000000ffffdf7224 */ /* 0x002fe200078e0012 */
[----:B------:R-:W-:-:S06]  /*deb0*/  ISETP.GE.AND P2, PT, R155, R3, PT ;  /* 0x000000039b00720c */ /* 0x000fcc0003f46270 */
[----:B------:R1:W5:Y:S01]  /*dec0*/  MUFU.TANH R21, R19 ;  /* 0x0000001300157308 */ /* 0x0003620000002400 */
[----:B--2---:R-:W-:Y:S01]  /*ded0*/  IMAD.MOV.U32 R213, RZ, RZ, R17 ;  /* 0x000000ffffd57224 */ /* 0x004fe200078e0011 */
[----:B---3--:R-:W-:Y:S06]  /*dee0*/  HMMA.16816.F32 R24, R12, R26, RZ ;  /* 0x0000001a0c18723c */ /* 0x008fec00000018ff */
[----:B------:R-:W2:Y:S01]  /*def0*/  I2F R127, R128 ;  /* 0x00000080007f7306 */ /* 0x000ea20000201400 */
[----:B----4-:R-:W-:Y:S02]  /*df00*/  IMAD.MOV.U32 R215, RZ, RZ, R36 ;  /* 0x000000ffffd77224 */ /* 0x010fe400078e0024 */
[----:B------:R-:W-:Y:S04]  /*df10*/  LDSM.16.M88.4 R36, [R165+0x3400] ;  /* 0x00340000a524783b */ /* 0x000fe80000000200 */
[----:B-1----:R-:W1:Y:S01]  /*df20*/  LDSM.16.M88.4 R16, [R166+0x4000] ;  /* 0x00400000a610783b */ /* 0x002e620000000200 */
[----:B------:R-:W-:Y:S01]  /*df30*/  I2F R130, R144 ;  /* 0x0000009000827306 */ /* 0x000fe20000201400 */
[----:B-----5:R-:W-:-:S07]  /*df40*/  IMAD.MOV.U32 R182, RZ, RZ, R21 ;  /* 0x000000ffffb67224 */ /* 0x020fce00078e0015 */
[----:B------:R-:W3:Y:S01]  /*df50*/  MUFU.TANH R235, R235 ;  /* 0x000000eb00eb7308 */ /* 0x000ee20000002400 */
[----:B--2---:R-:W-:-:S05]  /*df60*/  FFMA.FTZ R62, R127, UR4, R196 ;  /* 0x000000047f3e7c23 */ /* 0x004fca00080100c4 */
[----:B------:R-:W-:Y:S01]  /*df70*/  FSEL R62, R62, -INF , !P1 ;  /* 0xff8000003e3e7808 */ /* 0x000fe20004800000 */
[----:B------:R-:W-:Y:S01]  /*df80*/  HMMA.16816.F32 R24, R4, R22, R24 ;  /* 0x000000160418723c */ /* 0x000fe20000001818 */
[----:B------:R-:W2:Y:S01]  /*df90*/  I2F R219, R219 ;  /* 0x000000db00db7306 */ /* 0x000ea20000201400 */
[----:B------:R-:W4:Y:S01]  /*dfa0*/  LDSM.16.M88.4 R20, [R165+0x3000] ;  /* 0x00300000a514783b */ /* 0x000f220000000200 */
[----:B------:R-:W-:Y:S01]  /*dfb0*/  ISETP.GE.AND P1, PT, R144, R2, PT ;  /* 0x000000029000720c */ /* 0x000fe20003f26270 */
[----:B---3--:R-:W-:-:S05]  /*dfc0*/  FFMA.FTZ R130, R130, UR4, R235 ;  /* 0x0000000482827c23 */ /* 0x008fca00080100eb */
[----:B------:R-:W-:Y:S01]  /*dfd0*/  MUFU.TANH R199, R34 ;  /* 0x0000002200c77308 */ /* 0x000fe20000002400 */
[----:B------:R-:W-:Y:S02]  /*dfe0*/  FSEL R240, R130, -INF , !P1 ;  /* 0xff80000082f07808 */ /* 0x000fe40004800000 */
[----:B------:R-:W-:Y:S01]  /*dff0*/  ISETP.GE.AND P1, PT, R151, R2, PT ;  /* 0x000000029700720c */ /* 0x000fe20003f26270 */
[----:B--2---:R-:W-:Y:S01]  /*e000*/  FFMA.FTZ R143, R219, UR4, R239 ;  /* 0x00000004db8f7c23 */ /* 0x004fe200080100ef */
[----:B------:R-:W-:-:S03]  /*e010*/  IADD3 R219, R186, UR20, RZ ;  /* 0x00000014badb7c10 */ /* 0x000fc6000fffe0ff */
[----:B------:R2:W-:Y:S01]  /*e020*/  MUFU.TANH R201, R35 ;  /* 0x0000002300c97308 */ /* 0x0005e20000002400 */
[----:B------:R-:W-:Y:S02]  /*e030*/  FSEL R234, R234, -INF , !P1 ;  /* 0xff800000eaea7808 */ /* 0x000fe40004800000 */
[----:B------:R-:W-:Y:S02]  /*e040*/  IADD3 R219, R219, 0x88, RZ ;  /* 0x00000088dbdb7810 */ /* 0x000fe40007ffe0ff */
[----:B------:R-:W-:Y:S02]  /*e050*/  LOP3.LUT P1, RZ, R0, 0x1, RZ, 0xc0, !PT ;  /* 0x0000000100ff7812 */ /* 0x000fe4000782c0ff */
[----:B------:R-:W-:Y:S01]  /*e060*/  FMUL.FTZ R24, R24, c[0x0][0x2ec] ;  /* 0x0000bb0018187a20 */ /* 0x000fe20000410000 */
[----:B------:R-:W-:Y:S01]  /*e070*/  LOP3.LUT R0, R0, 0xfffffffe, RZ, 0xc0, !PT ;  /* 0xfffffffe00007812 */ /* 0x000fe200078ec0ff */
[----:B------:R-:W3:Y:S01]  /*e080*/  MUFU.TANH R78, R29 ;  /* 0x0000001d004e7308 */ /* 0x000ee20000002400 */
[----:B------:R-:W-:Y:S01]  /*e090*/  FSEL R131, R131, -INF , !P1 ;  /* 0xff80000083837808 */ /* 0x000fe20004800000 */
[----:B------:R-:W-:Y:S01]  /*e0a0*/  FMUL.FTZ R25, R25, c[0x0][0x2ec] ;  /* 0x0000bb0019197a20 */ /* 0x000fe20000410000 */
[----:B------:R-:W-:Y:S01]  /*e0b0*/  ISETP.GE.AND P1, PT, R190, R3, PT ;  /* 0x00000003be00720c */ /* 0x000fe20003f26270 */
[----:B------:R-:W-:Y:S01]  /*e0c0*/  FMUL.FTZ R26, R26, c[0x0][0x2ec] ;  /* 0x0000bb001a1a7a20 */ /* 0x000fe20000410000 */
[----:B------:R-:W-:Y:S01]  /*e0d0*/  FSEL R143, R143, -INF , !P6 ;  /* 0xff8000008f8f7808 */ /* 0x000fe20007000000 */
[----:B------:R-:W-:Y:S01]  /*e0e0*/  FMUL.FTZ R27, R27, c[0x0][0x2ec] ;  /* 0x0000bb001b1b7a20 */ /* 0x000fe20000410000 */
[----:B------:R-:W-:Y:S01]  /*e0f0*/  IADD3 R151, R165, 0x3800, RZ ;  /* 0x00003800a5977810 */ /* 0x000fe20007ffe0ff */
[----:B--2---:R-:W2:Y:S01]  /*e100*/  LDSM.16.M88.4 R32, [R166+0x4400] ;  /* 0x00440000a620783b */ /* 0x004ea20000000200 */
[----:B------:R-:W5:Y:S07]  /*e110*/  I2F R219, R219 ;  /* 0x000000db00db7306 */ /* 0x000f6e0000201400 */
[----:B------:R-:W-:Y:S01]  /*e120*/  @P1 LOP3.LUT R0, R0, 0x1, RZ, 0xfc, !PT ;  /* 0x0000000100001812 */ /* 0x000fe200078efcff */
[----:B------:R-:W-:Y:S01]  /*e130*/  MUFU.TANH R207, R30 ;  /* 0x0000001e00cf7308 */ /* 0x000fe20000002400 */
[----:B------:R-:W-:Y:S01]  /*e140*/  ISETP.GE.AND P1, PT, R190, R2, PT ;  /* 0x00000002be00720c */ /* 0x000fe20003f26270 */
[----:B---3--:R-:W-:Y:S01]  /*e150*/  FFMA.FTZ R78, R73, UR4, R78 ;  /* 0x00000004494e7c23 */ /* 0x008fe2000801004e */
[----:B------:R-:W-:-:S04]  /*e160*/  IADD3 R190, R186, UR20, RZ ;  /* 0x00000014babe7c10 */ /* 0x000fc8000fffe0ff */
[----:B------:R-:W-:Y:S01]  /*e170*/  IADD3 R190, R190, 0x81, RZ ;  /* 0x00000081bebe7810 */ /* 0x000fe20007ffe0ff */
[----:B------:R1:W3:Y:S01]  /*e180*/  MUFU.TANH R80, R31 ;  /* 0x0000001f00507308 */ /* 0x0002e20000002400 */
[----:B-----5:R-:W-:Y:S01]  /*e190*/  FFMA.FTZ R145, R219, UR4, R229 ;  /* 0x00000004db917c23 */ /* 0x020fe200080100e5 */
[C---:B------:R-:W-:Y:S02]  /*e1a0*/  IADD3 R219, R186.reuse, UR20, RZ ;  /* 0x00000014badb7c10 */ /* 0x040fe4000fffe0ff */
[----:B------:R-:W-:Y:S02]  /*e1b0*/  IADD3 R229, R186, UR20, RZ ;  /* 0x00000014bae57c10 */ /* 0x000fe4000fffe0ff */
[----:B------:R-:W-:Y:S02]  /*e1c0*/  IADD3 R219, R219, 0x88, RZ ;  /* 0x00000088dbdb7810 */ /* 0x000fe40007ffe0ff */
[----:B------:R-:W5:Y:S01]  /*e1d0*/  I2F R192, R192 ;  /* 0x000000c000c07306 */ /* 0x000f620000201400 */
[----:B------:R-:W-:-:S02]  /*e1e0*/  FSEL R145, R145, -INF , !P5 ;  /* 0xff80000091917808 */ /* 0x000fc40006800000 */
[----:B------:R-:W-:Y:S02]  /*e1f0*/  LOP3.LUT P5, RZ, R0, 0x2, RZ, 0xc0, !PT ;  /* 0x0000000200ff7812 */ /* 0x000fe400078ac0ff */
[----:B------:R-:W-:Y:S01]  /*e200*/  IADD3 R229, R229, 0x70, RZ ;  /* 0x00000070e5e57810 */ /* 0x000fe20007ffe0ff */
[----:B-1----:R-:W-:Y:S02]  /*e210*/  HMMA.16816.F32 R28, R12, R16, RZ ;  /* 0x000000100c1c723c */ /* 0x002fe400000018ff */
[----:B------:R-:W1:Y:S01]  /*e220*/  I2F R219, R219 ;  /* 0x000000db00db7306 */ /* 0x000e620000201400 */
[----:B------:R-:W-:Y:S01]  /*e230*/  ISETP.GE.AND P6, PT, R229, R3, PT ;  /* 0x00000003e500720c */ /* 0x000fe20003fc6270 */
[----:B---3--:R-:W-:-:S04]  /*e240*/  FFMA.FTZ R80, R73, UR4, R80 ;  /* 0x0000000449507c23 */ /* 0x008fc80008010050 */
[----:B------:R-:W-:Y:S02]  /*e250*/  HMMA.16816.F32 R16, R12, R18, RZ ;  /* 0x000000120c10723c */ /* 0x000fe400000018ff */
[----:B------:R-:W-:Y:S01]  /*e260*/  MUFU.TANH R247, R247 ;  /* 0x000000f700f77308 */ /* 0x000fe20000002400 */
[----:B-----5:R-:W-:Y:S02]  /*e270*/  FFMA.FTZ R226, R192, UR4, R249 ;  /* 0x00000004c0e27c23 */ /* 0x020fe400080100f9 */
[----:B------:R-:W-:-:S03]  /*e280*/  IMAD.MOV.U32 R192, RZ, RZ, R182 ;  /* 0x000000ffffc07224 */ /* 0x000fc600078e00b6 */
[----:B------:R-:W-:Y:S02]  /*e290*/  FSEL R226, R226, -INF , !P4 ;  /* 0xff800000e2e27808 */ /* 0x000fe40006000000 */
[----:B------:R-:W3:Y:S01]  /*e2a0*/  I2F R190, R190 ;  /* 0x000000be00be7306 */ /* 0x000ee20000201400 */
[----:B-1----:R-:W-:Y:S01]  /*e2b0*/  FFMA.FTZ R216, R219, UR4, R227 ;  /* 0x00000004dbd87c23 */ /* 0x002fe200080100e3 */
[----:B------:R-:W-:Y:S01]  /*e2c0*/  IADD3 R219, R186, UR20, RZ ;  /* 0x00000014badb7c10 */ /* 0x000fe2000fffe0ff */
[----:B------:R-:W-:Y:S01]  /*e2d0*/  IMAD.MOV.U32 R227, RZ, RZ, R192 ;  /* 0x000000ffffe37224 */ /* 0x000fe200078e00c0 */
[----:B------:R-:W-:Y:S02]  /*e2e0*/  IADD3 R192, R47, 0x91, RZ ;  /* 0x000000912fc07810 */ /* 0x000fe40007ffe0ff */
[----:B------:R-:W-:Y:S01]  /*e2f0*/  IADD3 R219, R219, 0x90, RZ ;  /* 0x00000090dbdb7810 */ /* 0x000fe20007ffe0ff */
[----:B----4-:R-:W-:Y:S01]  /*e300*/  HMMA.16816.F32 R28, R4, R20, R28 ;  /* 0x00000014041c723c */ /* 0x010fe2000000181c */
[----:B------:R-:W1:Y:S01]  /*e310*/  I2F R154, R155 ;  /* 0x0000009b009a7306 */ /* 0x000e620000201400 */
[----:B------:R-:W-:-:S02]  /*e320*/  FSEL R216, R216, -INF , !P0 ;  /* 0xff800000d8d87808 */ /* 0x000fc40004000000 */
[C---:B------:R-:W-:Y:S02]  /*e330*/  ISETP.GE.AND P4, PT, R219.reuse, R3, PT ;  /* 0x00000003db00720c */ /* 0x040fe40003f86270 */
[----:B------:R-:W-:Y:S01]  /*e340*/  ISETP.GE.AND P0, PT, R219, R2, PT ;  /* 0x00000002db00720c */ /* 0x000fe20003f06270 */
[----:B------:R-:W-:Y:S01]  /*e350*/  IMAD.MOV.U32 R219, RZ, RZ, R217 ;  /* 0x000000ffffdb7224 */ /* 0x000fe200078e00d9 */
[----:B------:R-:W-:Y:S01]  /*e360*/  HMMA.16816.F32 R16, R4, R22, R16 ;  /* 0x000000160410723c */ /* 0x000fe20000001810 */
[----:B------:R-:W4:Y:S01]  /*e370*/  MUFU.TANH R238, R238 ;  /* 0x000000ee00ee7308 */ /* 0x000f220000002400 */
[----:B---3--:R-:W-:Y:S01]  /*e380*/  FFMA.FTZ R218, R190, UR4, R247 ;  /* 0x00000004beda7c23 */ /* 0x008fe200080100f7 */
[----:B------:R-:W-:Y:S01]  /*e390*/  IADD3 R190, R47, 0x98, RZ ;  /* 0x000000982fbe7810 */ /* 0x000fe20007ffe0ff */
[----:B------:R-:W-:Y:S02]  /*e3a0*/  IMAD.MOV.U32 R217, RZ, RZ, R213 ;  /* 0x000000ffffd97224 */ /* 0x000fe400078e00d5 */
[----:B------:R-:W-:Y:S01]  /*e3b0*/  FFMA.FTZ R194, R75, UR4, R219 ;  /* 0x000000044bc27c23 */ /* 0x000fe200080100db */
[----:B------:R-:W-:Y:S01]  /*e3c0*/  FSEL R218, R218, -INF , !P3 ;  /* 0xff800000dada7808 */ /* 0x000fe20005800000 */
[----:B--2---:R-:W-:Y:S01]  /*e3d0*/  HMMA.16816.F32 R20, R12, R32, RZ ;  /* 0x000000200c14723c */ /* 0x004fe200000018ff */
[----:B------:R-:W-:Y:S01]  /*e3e0*/  MUFU.TANH R128, R24 ;  /* 0x0000001800807308 */ /* 0x000fe20000002400 */
[----:B-1----:R-:W-:Y:S01]  /*e3f0*/  FFMA.FTZ R127, R154, UR4, R237 ;  /* 0x000000049a7f7c23 */ /* 0x002fe200080100ed */
[----:B------:R-:W-:-:S02]  /*e400*/  LOP3.LUT P3, RZ, R0, 0x1, RZ, 0xc0, !PT ;  /* 0x0000000100ff7812 */ /* 0x000fc4000786c0ff */
[----:B------:R-:W-:Y:S02]  /*e410*/  LOP3.LUT R0, R0, 0xfffffffb, RZ, 0xc0, !PT ;  /* 0xfffffffb00007812 */ /* 0x000fe400078ec0ff */
[----:B------:R-:W-:Y:S01]  /*e420*/  FSEL R127, R127, -INF , !P2 ;  /* 0xff8000007f7f7808 */ /* 0x000fe20005000000 */
[----:B------:R-:W-:Y:S01]  /*e430*/  FMUL.FTZ R28, R28, c[0x0][0x2ec] ;  /* 0x0000bb001c1c7a20 */ /* 0x000fe20000410000 */
[----:B------:R-:W-:Y:S01]  /*e440*/  MUFU.TANH R130, R25 ;  /* 0x0000001900827308 */ /* 0x000fe20000002400 */
[----:B----4-:R-:W-:Y:S01]  /*e450*/  FFMA.FTZ R202, R111, UR4, R238 ;  /* 0x000000046fca7c23 */ /* 0x010fe200080100ee */
[----:B------:R-:W-:Y:S01]  /*e460*/  FSEL R111, R114, -INF , !P5 ;  /* 0xff800000726f7808 */ /* 0x000fe20006800000 */
[----:B------:R-:W-:Y:S01]  /*e470*/  FMUL.FTZ R29, R29, c[0x0][0x2ec] ;  /* 0x0000bb001d1d7a20 */ /* 0x000fe20000410000 */
[-C--:B------:R-:W-:Y:S01]  /*e480*/  ISETP.GE.AND P5, PT, R192, R3.reuse, PT ;  /* 0x00000003c000720c */ /* 0x080fe20003fa6270 */
[----:B------:R-:W-:Y:S01]  /*e490*/  FMUL.FTZ R206, R30, c[0x0][0x2ec] ;  /* 0x0000bb001ece7a20 */ /* 0x000fe20000410000 */
[-C--:B------:R-:W-:Y:S01]  /*e4a0*/  ISETP.GE.AND P2, PT, R229, R2.reuse, PT ;  /* 0x00000002e500720c */ /* 0x080fe20003f46270 */
[----:B------:R-:W-:Y:S01]  /*e4b0*/  IMAD.MOV.U32 R229, RZ, RZ, R223 ;  /* 0x000000ffffe57224 */ /* 0x000fe200078e00df */
[----:B------:R-:W-:Y:S01]  /*e4c0*/  MUFU.TANH R150, R26 ;  /* 0x0000001a00967308 */ /* 0x000fe20000002400 */
[----:B------:R-:W-:Y:S01]  /*e4d0*/  IMAD.MOV.U32 R223, RZ, RZ, R205 ;  /* 0x000000ffffdf7224 */ /* 0x000fe200078e00cd */
[----:B------:R-:W-:Y:S01]  /*e4e0*/  FSEL R205, R45, -INF , !P3 ;  /* 0xff8000002dcd7808 */ /* 0x000fe20005800000 */
[----:B------:R-:W-:Y:S01]  /*e4f0*/  FMUL.FTZ R232, R31, c[0x0][0x2ec] ;  /* 0x0000bb001fe87a20 */ /* 0x000fe20000410000 */
[-C--:B------:R-:W-:Y:S01]  /*e500*/  ISETP.GE.AND P3, PT, R192, R2.reuse, PT ;  /* 0x00000002c000720c */ /* 0x080fe20003f66270 */
[----:B------:R-:W-:Y:S01]  /*e510*/  FMUL.FTZ R16, R16, c[0x0][0x2ec] ;  /* 0x0000bb0010107a20 */ /* 0x000fe20000410000 */
[----:B------:R-:W-:Y:S01]  /*e520*/  FSEL R202, R202, -INF , !P1 ;  /* 0xff800000caca7808 */ /* 0x000fe20004800000 */
[----:B------:R-:W-:Y:S01]  /*e530*/  FMUL.FTZ R17, R17, c[0x0][0x2ec] ;  /* 0x0000bb0011117a20 */ /* 0x000fe20000410000 */
[----:B------:R1:W-:Y:S01]  /*e540*/  MUFU.TANH R152, R27 ;  /* 0x0000001b00987308 */ /* 0x0003e20000002400 */
[----:B------:R-:W-:Y:S01]  /*e550*/  @P5 LOP3.LUT R0, R0, 0x4, RZ, 0xfc, !PT ;  /* 0x0000000400005812 */ /* 0x000fe200078efcff */
[----:B------:R-:W-:Y:S01]  /*e560*/  FMUL.FTZ R18, R18, c[0x0][0x2ec] ;  /* 0x0000bb0012127a20 */ /* 0x000fe20000410000 */
[----:B------:R-:W-:Y:S01]  /*e570*/  ISETP.GE.AND P1, PT, R190, R3, PT ;  /* 0x00000003be00720c */ /* 0x000fe20003f26270 */
[----:B------:R-:W-:Y:S01]  /*e580*/  FMUL.FTZ R32, R19, c[0x0][0x2ec] ;  /* 0x0000bb0013207a20 */ /* 0x000fe20000410000 */
[----:B------:R-:W-:Y:S01]  /*e590*/  LOP3.LUT R0, R0, 0xfffffffd, RZ, 0xc0, !PT ;  /* 0xfffffffd00007812 */ /* 0x000fe200078ec0ff */
[----:B------:R-:W-:Y:S01]  /*e5a0*/  IMAD.MOV.U32 R192, RZ, RZ, R215 ;  /* 0x000000ffffc07224 */ /* 0x000fe200078e00d7 */
[----:B------:R-:W-:Y:S01]  /*e5b0*/  ISETP.GE.AND P5, PT, R190, R2, PT ;  /* 0x00000002be00720c */ /* 0x000fe20003fa6270 */
[----:B------:R-:W-:Y:S01]  /*e5c0*/  MUFU.TANH R154, R28 ;  /* 0x0000001c009a7308 */ /* 0x000fe20000002400 */
[----:B------:R-:W-:Y:S01]  /*e5d0*/  @P3 LOP3.LUT R0, R0, 0x2, RZ, 0xfc, !PT ;  /* 0x0000000200003812 */ /* 0x000fe200078efcff */
[----:B------:R-:W-:Y:S01]  /*e5e0*/  FFMA.FTZ R219, R106, UR4, R192 ;  /* 0x000000046adb7c23 */ /* 0x000fe200080100c0 */
[----:B------:R-:W-:Y:S01]  /*e5f0*/  IADD3 R190, R47, 0x99, RZ ;  /* 0x000000992fbe7810 */ /* 0x000fe20007ffe0ff */
[----:B------:R-:W-:Y:S01]  /*e600*/  FFMA.FTZ R223, R105, UR4, R223 ;  /* 0x0000000469df7c23 */ /* 0x000fe200080100df */
[----:B------:R-:W-:-:S02]  /*e610*/  LOP3.LUT R0, R0, 0xfffffffe, RZ, 0xc0, !PT ;  /* 0xfffffffe00007812 */ /* 0x000fc400078ec0ff */
[----:B------:R-:W-:Y:S01]  /*e620*/  FSEL R215, R159, -INF , !P6 ;  /* 0xff8000009fd77808 */ /* 0x000fe20007000000 */
[----:B-1----:R-:W1:Y:S01]  /*e630*/  LDSM.16.M88.4 R24, [R166+0x4800] ;  /* 0x00480000a618783b */ /* 0x002e620000000200 */
[----:B------:R2:W-:Y:S01]  /*e640*/  MUFU.TANH R182, R29 ;  /* 0x0000001d00b67308 */ /* 0x0005e20000002400 */
[----:B------:R-:W-:Y:S02]  /*e650*/  @P1 LOP3.LUT R0, R0, 0x1, RZ, 0xfc, !PT ;  /* 0x0000000100001812 */ /* 0x000fe400078efcff */
[----:B------:R-:W-:Y:S02]  /*e660*/  FSEL R230, R161, -INF , !P2 ;  /* 0xff800000a1e67808 */ /* 0x000fe40005000000 */
[----:B------:R-:W-:Y:S02]  /*e670*/  LOP3.LUT P6, RZ, R0, 0x1, RZ, 0xc0, !PT ;  /* 0x0000000100ff7812 */ /* 0x000fe400078cc0ff */
[CC--:B------:R-:W-:Y:S01]  /*e680*/  ISETP.GE.AND P3, PT, R190.reuse, R3.reuse, PT ;  /* 0x00000003be00720c */ /* 0x0c0fe20003f66270 */
[----:B------:R-:W3:Y:S01]  /*e690*/  MUFU.TANH R245, R245 ;  /* 0x000000f500f57308 */ /* 0x000ee20000002400 */
[-C--:B------:R-:W-:Y:S01]  /*e6a0*/  ISETP.GE.AND P2, PT, R190, R2.reuse, PT ;  /* 0x00000002be00720c */ /* 0x080fe20003f46270 */
[----:B------:R-:W-:Y:S01]  /*e6b0*/  IMAD.MOV.U32 R190, RZ, RZ, R227 ;  /* 0x000000ffffbe7224 */ /* 0x000fe200078e00e3 */
[----:B------:R-:W-:Y:S01]  /*e6c0*/  FSEL R219, R219, -INF , !P6 ;  /* 0xff800000dbdb7808 */ /* 0x000fe20007000000 */
[----:B------:R-:W-:Y:S01]  /*e6d0*/  IMAD.MOV.U32 R227, RZ, RZ, R217 ;  /* 0x000000ffffe37224 */ /* 0x000fe200078e00d9 */
[----:B------:R-:W-:Y:S01]  /*e6e0*/  ISETP.GE.AND P6, PT, R156, R2, PT ;  /* 0x000000029c00720c */ /* 0x000fe20003fc6270 */
[----:B------:R-:W-:Y:S01]  /*e6f0*/  FFMA.FTZ R190, R105, UR4, R190 ;  /* 0x0000000469be7c23 */ /* 0x000fe200080100be */
[----:B------:R-:W-:Y:S01]  /*e700*/  FSEL R192, R163, -INF , !P5 ;  /* 0xff800000a3c07808 */ /* 0x000fe20006800000 */
[----:B--2---:R-:W-:Y:S01]  /*e710*/  HMMA.16816.F32 R28, R4, R36, R20 ;  /* 0x00000024041c723c */ /* 0x004fe20000001814 */
[----:B------:R-:W2:Y:S01]  /*e720*/  MUFU.TANH R243, R243 ;  /* 0x000000f300f37308 */ /* 0x000ea20000002400 */
[----:B------:R-:W-:-:S02]  /*e730*/  ISETP.GE.AND P5, PT, R181, R3, PT ;  /* 0x00000003b500720c */ /* 0x000fc40003fa6270 */
[----:B------:R-:W-:Y:S02]  /*e740*/  FSEL R223, R223, -INF , !P3 ;  /* 0xff800000dfdf7808 */ /* 0x000fe40005800000 */
[----:B------:R-:W-:Y:S02]  /*e750*/  ISETP.GE.AND P1, PT, R158, R3, PT ;  /* 0x000000039e00720c */ /* 0x000fe40003f26270 */
[----:B------:R-:W-:Y:S01]  /*e760*/  HMMA.16816.F32 R20, R12, R34, RZ ;  /* 0x000000220c14723c */ /* 0x000fe200000018ff */
[----:B------:R-:W4:Y:S01]  /*e770*/  MUFU.TANH R44, R44 ;  /* 0x0000002c002c7308 */ /* 0x000f220000002400 */
[----:B---3--:R-:W-:Y:S01]  /*e780*/  FFMA.FTZ R213, R108, UR4, R245 ;  /* 0x000000046cd57c23 */ /* 0x008fe200080100f5 */
[----:B------:R-:W-:Y:S02]  /*e790*/  FSEL R190, R190, -INF , !P2 ;  /* 0xff800000bebe7808 */ /* 0x000fe40005000000 */
[----:B------:R-:W-:Y:S02]  /*e7a0*/  IADD3 R163, R165, 0x800, RZ ;  /* 0x00000800a5a37810 */ /* 0x000fe40007ffe0ff */
[----:B------:R-:W-:-:S02]  /*e7b0*/  FSEL R213, R213, -INF , !P4 ;  /* 0xff800000d5d57808 */ /* 0x000fc40006000000 */
[----:B------:R-:W-:Y:S01]  /*e7c0*/  MUFU.TANH R36, R16 ;  /* 0x0000001000247308 */ /* 0x000fe20000002400 */
[----:B--2---:R-:W-:Y:S01]  /*e7d0*/  FFMA.FTZ R196, R108, UR4, R243 ;  /* 0x000000046cc47c23 */ /* 0x004fe200080100f3 */
[----:B------:R-:W-:Y:S02]  /*e7e0*/  LOP3.LUT P4, RZ, R0, 0x2, RZ, 0xc0, !PT ;  /* 0x0000000200ff7812 */ /* 0x000fe4000788c0ff */
[----:B------:R-:W-:Y:S02]  /*e7f0*/  IADD3 R161, R165, 0x1000, RZ ;  /* 0x00001000a5a17810 */ /* 0x000fe40007ffe0ff */
[----:B------:R-:W-:Y:S01]  /*e800*/  FSEL R196, R196, -INF , !P0 ;  /* 0xff800000c4c47808 */ /* 0x000fe20004000000 */
[----:B------:R-:W-:Y:S01]  /*e810*/  FMUL.FTZ R28, R28, c[0x0][0x2ec] ;  /* 0x0000bb001c1c7a20 */ /* 0x000fe20000410000 */
[----:B------:R-:W-:Y:S01]  /*e820*/  MUFU.TANH R37, R17 ;  /* 0x0000001100257308 */ /* 0x000fe20000002400 */
[----:B----4-:R-:W-:Y:S01]  /*e830*/  FFMA.FTZ R44, R75, UR4, R44 ;  /* 0x000000044b2c7c23 */ /* 0x010fe2000801002c */
[----:B------:R-:W-:Y:S01]  /*e840*/  LOP3.LUT P0, RZ, R0, 0x4, RZ, 0xc0, !PT ;  /* 0x0000000400ff7812 */ /* 0x000fe2000780c0ff */
[----:B------:R-:W-:Y:S01]  /*e850*/  FMUL.FTZ R29, R29, c[0x0][0x2ec] ;  /* 0x0000bb001d1d7a20 */ /* 0x000fe20000410000 */
[----:B------:R-:W-:Y:S01]  /*e860*/  FSEL R194, R194, -INF , !P4 ;  /* 0xff800000c2c27808 */ /* 0x000fe20006000000 */
[----:B------:R-:W-:Y:S01]  /*e870*/  FMUL.FTZ R30, R30, c[0x0][0x2ec] ;  /* 0x0000bb001e1e7a20 */ /* 0x000fe20000410000 */
[----:B------:R-:W-:Y:S01]  /*e880*/  FSEL R217, R44, -INF , !P0 ;  /* 0xff8000002cd97808 */ /* 0x000fe20004000000 */
[----:B------:R-:W-:Y:S01]  /*e890*/  HMMA.16816.F32 R20, R4, R38, R20 ;  /* 0x000000260414723c */ /* 0x000fe20000001814 */
[----:B------:R2:W-:Y:S01]  /*e8a0*/  MUFU.TANH R114, R18 ;  /* 0x0000001200727308 */ /* 0x0005e20000002400 */
[----:B------:R-:W-:Y:S01]  /*e8b0*/  FMUL.FTZ R31, R31, c[0x0][0x2ec] ;  /* 0x0000bb001f1f7a20 */ /* 0x000fe20000410000 */
[----:B------:R-:W-:-:S02]  /*e8c0*/  ISETP.GE.AND P4, PT, R156, R3, PT ;  /* 0x000000039c00720c */ /* 0x000fc40003f86270 */
[----:B------:R-:W-:Y:S02]  /*e8d0*/  LOP3.LUT R0, R0, 0xfffffffd, RZ, 0xc0, !PT ;  /* 0xfffffffd00007812 */ /* 0x000fe400078ec0ff */
[----:B------:R-:W-:Y:S02]  /*e8e0*/  ISETP.GE.AND P0, PT, R158, R2, PT ;  /* 0x000000029e00720c */ /* 0x000fe40003f06270 */
[----:B------:R-:W3:Y:S01]  /*e8f0*/  I2F R99, R156 ;  /* 0x0000009c00637306 */ /* 0x000ee20000201400 */
[C---:B------:R-:W-:Y:S02]  /*e900*/  IADD3 R159, R165.reuse, 0x1800, RZ ;  /* 0x00001800a59f7810 */ /* 0x040fe40007ffe0ff */
[----:B------:R-:W-:-:S04]  /*e910*/  IADD3 R155, R165, 0x2800, RZ ;  /* 0x00002800a59b7810 */ /* 0x000fc80007ffe0ff */
[----:B------:R-:W-:Y:S01]  /*e920*/  @P4 LOP3.LUT R0, R0, 0x2, RZ, 0xfc, !PT ;  /* 0x0000000200004812 */ /* 0x000fe200078efcff */
[----:B--2---:R-:W2:Y:S01]  /*e930*/  LDSM.16.M88.4 R16, [R165+0x3800] ;  /* 0x00380000a510783b */ /* 0x004ea20000000200 */
[----:B------:R1:W-:Y:S01]  /*e940*/  MUFU.TANH R39, R32 ;  /* 0x0000002000277308 */ /* 0x0003e20000002400 */
[----:B------:R-:W-:-:S05]  /*e950*/  ISETP.GE.AND P4, PT, R181, R2, PT ;  /* 0x00000002b500720c */ /* 0x000fca0003f86270 */
[----:B------:R-:W-:Y:S02]  /*e960*/  FMUL.FTZ R20, R20, c[0x0][0x2ec] ;  /* 0x0000bb0014147a20 */ /* 0x000fe40000410000 */
[----:B------:R-:W4:Y:S01]  /*e970*/  I2F R110, R158 ;  /* 0x0000009e006e7306 */ /* 0x000f220000201400 */
[----:B---3--:R-:W-:Y:S02]  /*e980*/  FFMA.FTZ R178, R99, UR4, R201 ;  /* 0x0000000463b27c23 */ /* 0x008fe400080100c9 */
[----:B------:R-:W-:Y:S02]  /*e990*/  FMUL.FTZ R21, R21, c[0x0][0x2ec] ;  /* 0x0000bb0015157a20 */ /* 0x000fe40000410000 */
[----:B------:R-:W-:Y:S01]  /*e9a0*/  FMUL.FTZ R22, R22, c[0x0][0x2ec] ;  /* 0x0000bb0016167a20 */ /* 0x000fe20000410000 */
[----:B------:R-:W-:Y:S01]  /*e9b0*/  FSEL R178, R178, -INF , !P6 ;  /* 0xff800000b2b27808 */ /* 0x000fe20007000000 */
[----:B-1----:R-:W-:Y:S01]  /*e9c0*/  HMMA.16816.F32 R32, R12, R24, RZ ;  /* 0x000000180c20723c */ /* 0x002fe200000018ff */
[----:B------:R-:W-:Y:S01]  /*e9d0*/  MUFU.TANH R38, R28 ;  /* 0x0000001c00267308 */ /* 0x000fe20000002400 */
[----:B------:R-:W-:-:S06]  /*e9e0*/  ISETP.GE.AND P6, PT, R179, R3, PT ;  /* 0x00000003b300720c */ /* 0x000fcc0003fc6270 */
[----:B------:R-:W-:Y:S01]  /*e9f0*/  HMMA.16816.F32 R24, R12, R26, RZ ;  /* 0x0000001a0c18723c */ /* 0x000fe200000018ff */
[----:B------:R-:W-:Y:S01]  /*ea00*/  MUFU.TANH R44, R29 ;  /* 0x0000001d002c7308 */ /* 0x000fe20000002400 */
[----:B----4-:R-:W-:Y:S02]  /*ea10*/  FFMA.FTZ R180, R110, UR4, R199 ;  /* 0x000000046eb47c23 */ /* 0x010fe400080100c7 */
[----:B------:R-:W-:-:S03]  /*ea20*/  FFMA.FTZ R199, R99, UR4, R227 ;  /* 0x0000000463c77c23 */ /* 0x000fc600080100e3 */
[----:B------:R-:W-:Y:S02]  /*ea30*/  FSEL R180, R180, -INF , !P0 ;  /* 0xff800000b4b47808 */ /* 0x000fe40004000000 */
[----:B------:R-:W-:Y:S01]  /*ea40*/  MUFU.TANH R106, R30 ;  /* 0x0000001e006a7308 */ /* 0x000fe20000002400 */
[----:B------:R-:W-:-:S04]  /*ea50*/  LOP3.LUT P0, RZ, R0, 0x2, RZ, 0xc0, !PT ;  /* 0x0000000200ff7812 */ /* 0x000fc8000780c0ff */
[----:B------:R-:W-:Y:S02]  /*ea60*/  FSEL R199, R199, -INF , !P0 ;  /* 0xff800000c7c77808 */ /* 0x000fe40004000000 */
[----:B--2---:R-:W-:Y:S01]  /*ea70*/  HMMA.16816.F32 R32, R4, R16, R32 ;  /* 0x000000100420723c */ /* 0x004fe20000001820 */
[----:B------:R1:W-:Y:S01]  /*ea80*/  MUFU.TANH R156, R31 ;  /* 0x0000001f009c7308 */ /* 0x0003e20000002400 */
[----:B------:R-:W-:-:S05]  /*ea90*/  ISETP.GE.AND P0, PT, R185, R2, PT ;  /* 0x00000002b900720c */ /* 0x000fca0003f06270 */
[----:B------:R-:W-:Y:S01]  /*eaa0*/  P2R R16, PR, RZ, 0x40 ;  /* 0x00000040ff107803 */ /* 0x000fe20000000000 */
[----:B------:R-:W-:Y:S01]  /*eab0*/  FMUL.FTZ R17, R23, c[0x0][0x2ec] ;  /* 0x0000bb0017117a20 */ /* 0x000fe20000410000 */
[----:B------:R2:W3:Y:S01]  /*eac0*/  I2F R102, R181 ;  /* 0x000000b500667306 */ /* 0x0004e20000201400 */
[----:B------:R-:W-:Y:S01]  /*ead0*/  ISETP.GE.AND P6, PT, R179, R2, PT ;  /* 0x00000002b300720c */ /* 0x000fe20003fc6270 */
[----:B------:R-:W-:Y:S01]  /*eae0*/  HMMA.16816.F32 R24, R4, R18, R24 ;  /* 0x000000120418723c */ /* 0x000fe20000001818 */
[----:B-1----:R-:W1:Y:S05]  /*eaf0*/  LDSM.16.M88.4 R28, [R166+0x4c00] ;  /* 0x004c0000a61c783b */ /* 0x002e6a0000000200 */
[----:B------:R4:W-:Y:S07]  /*eb00*/  I2F R97, R185 ;  /* 0x000000b900617306 */ /* 0x0009ee0000201400 */
[----:B------:R-:W-:-:S02]  /*eb10*/  FMUL.FTZ R45, R32, c[0x0][0x2ec] ;  /* 0x0000bb00202d7a20 */ /* 0x000fc40000410000 */
[----:B--2---:R-:W-:Y:S01]  /*eb20*/  FFMA.FTZ R181, R110, UR4, R229 ;  /* 0x000000046eb57c23 */ /* 0x004fe200080100e5 */
[----:B------:R-:W-:Y:S01]  /*eb30*/  IADD3 R229, R47, 0xa9, RZ ;  /* 0x000000a92fe57810 */ /* 0x000fe20007ffe0ff */
[----:B------:R-:W2:Y:S01]  /*eb40*/  MUFU.TANH R40, R40 ;  /* 0x0000002800287308 */ /* 0x000ea20000002400 */
[----:B------:R-:W-:Y:S02]  /*eb50*/  FMUL.FTZ R43, R33, c[0x0][0x2ec] ;  /* 0x0000bb00212b7a20 */ /* 0x000fe40000410000 */
[-C--:B------:R-:W-:Y:S01]  /*eb60*/  ISETP.GE.AND P3, PT, R229, R3.reuse, PT ;  /* 0x00000003e500720c */ /* 0x080fe20003f66270 */
[C---:B---3--:R-:W-:Y:S01]  /*eb70*/  FFMA.FTZ R144, R102.reuse, UR4, R207 ;  /* 0x0000000466907c23 */ /* 0x048fe200080100cf */
[----:B------:R-:W-:Y:S02]  /*eb80*/  FSEL R181, R181, -INF , !P1 ;  /* 0xff800000b5b57808 */ /* 0x000fe40004800000 */
[-C--:B------:R-:W-:Y:S01]  /*eb90*/  ISETP.GE.AND P1, PT, R185, R3.reuse, PT ;  /* 0x00000003b900720c */ /* 0x080fe20003f26270 */
[----:B------:R-:W3:Y:S01]  /*eba0*/  MUFU.TANH R124, R124 ;  /* 0x0000007c007c7308 */ /* 0x000ee20000002400 */
[----:B----4-:R-:W-:Y:S01]  /*ebb0*/  FFMA.FTZ R185, R102, UR4, R203 ;  /* 0x0000000466b97c23 */ /* 0x010fe200080100cb */
[----:B------:R-:W-:Y:S01]  /*ebc0*/  ISETP.GE.AND P2, PT, R229, R2, PT ;  /* 0x00000002e500720c */ /* 0x000fe20003f46270 */
[----:B------:R-:W-:Y:S01]  /*ebd0*/  FMUL.FTZ R24, R24, c[0x0][0x2ec] ;  /* 0x0000bb0018187a20 */ /* 0x000fe20000410000 */
[----:B------:R-:W-:Y:S01]  /*ebe0*/  FSEL R144, R144, -INF , !P4 ;  /* 0xff80000090907808 */ /* 0x000fe20006000000 */
[----:B------:R-:W-:Y:S01]  /*ebf0*/  FMUL.FTZ R26, R26, c[0x0][0x2ec] ;  /* 0x0000bb001a1a7a20 */ /* 0x000fe20000410000 */
[----:B------:R-:W-:Y:S01]  /*ec00*/  FSEL R185, R185, -INF , !P5 ;  /* 0xff800000b9b97808 */ /* 0x000fe20006800000 */
[----:B------:R-:W-:Y:S01]  /*ec10*/  FMUL.FTZ R27, R27, c[0x0][0x2ec] ;  /* 0x0000bb001b1b7a20 */ /* 0x000fe20000410000 */
[----:B------:R-:W4:Y:S01]  /*ec20*/  I2F R8, R77 ;  /* 0x0000004d00087306 */ /* 0x000f220000201400 */
[----:B--2---:R-:W-:Y:S01]  /*ec30*/  FFMA.FTZ R40, R97, UR4, R40 ;  /* 0x0000000461287c23 */ /* 0x004fe20008010028 */
[----:B------:R-:W-:-:S02]  /*ec40*/  ISETP.GE.AND P5, PT, R98, R3, PT ;  /* 0x000000036200720c */ /* 0x000fc40003fa6270 */
[----:B------:R-:W-:Y:S02]  /*ec50*/  ISETP.GE.AND P4, PT, R98, R2, PT ;  /* 0x000000026200720c */ /* 0x000fe40003f86270 */
[----:B------:R-:W-:Y:S02]  /*ec60*/  FSEL R201, R40, -INF , !P1 ;  /* 0xff80000028c97808 */ /* 0x000fe40004800000 */
[----:B------:R2:W-:Y:S01]  /*ec70*/  I2F R77, R179 ;  /* 0x000000b3004d7306 */ /* 0x0005e20000201400 */
[----:B---3--:R-:W-:Y:S01]  /*ec80*/  FFMA.FTZ R124, R97, UR4, R124 ;  /* 0x00000004617c7c23 */ /* 0x008fe2000801007c */
[----:B------:R-:W-:Y:S02]  /*ec90*/  ISETP.GE.AND P1, PT, R175, R3, PT ;  /* 0x00000003af00720c */ /* 0x000fe40003f26270 */
[----:B------:R-:W-:Y:S02]  /*eca0*/  FSEL R142, R80, -INF , !P2 ;  /* 0xff800000508e7808 */ /* 0x000fe40005000000 */
[----:B------:R-:W-:-:S02]  /*ecb0*/  FSEL R124, R124, -INF , !P0 ;  /* 0xff8000007c7c7808 */ /* 0x000fc40004000000 */
[----:B------:R-:W3:Y:S01]  /*ecc0*/  MUFU.TANH R118, R41 ;  /* 0x0000002900767308 */ /* 0x000ee20000002400 */
[----:B------:R-:W-:Y:S01]  /*ecd0*/  ISETP.NE.AND P0, PT, R16, RZ, PT ;  /* 0x000000ff1000720c */ /* 0x000fe20003f05270 */
[----:B----4-:R-:W-:Y:S01]  /*ece0*/  FFMA.FTZ R8, R8, UR4, R57 ;  /* 0x0000000408087c23 */ /* 0x010fe20008010039 */
[----:B------:R-:W-:Y:S02]  /*ecf0*/  ISETP.GE.AND P2, PT, R177, R2, PT ;  /* 0x00000002b100720c */ /* 0x000fe40003f46270 */
[----:B--2---:R-:W-:-:S03]  /*ed00*/  FSEL R179, R78, -INF , !P3 ;  /* 0xff8000004eb37808 */ /* 0x004fc60005800000 */
[----:B------:R-:W-:Y:S01]  /*ed10*/  MUFU.TANH R158, R20 ;  /* 0x00000014009e7308 */ /* 0x000fe20000002400 */
[----:B------:R-:W-:Y:S01]  /*ed20*/  ISETP.GE.AND P3, PT, R177, R3, PT ;  /* 0x00000003b100720c */ /* 0x000fe20003f66270 */
[----:B---3--:R-:W-:-:S06]  /*ed30*/  FFMA.FTZ R118, R77, UR4, R118 ;  /* 0x000000044d767c23 */ /* 0x008fcc0008010076 */
[----:B------:R-:W-:Y:S01]  /*ed40*/  MUFU.TANH R41, R21 ;  /* 0x0000001500297308 */ /* 0x000fe20000002400 */
[----:B------:R-:W-:Y:S02]  /*ed50*/  FSEL R32, R118, -INF , !P0 ;  /* 0xff80000076207808 */ /* 0x000fe40004000000 */
[----:B------:R-:W-:-:S05]  /*ed60*/  ISETP.GE.AND P0, PT, R175, R2, PT ;  /* 0x00000002af00720c */ /* 0x000fca0003f06270 */
[----:B------:R2:W-:Y:S08]  /*ed70*/  MUFU.TANH R78, R22 ;  /* 0x00000016004e7308 */ /* 0x0005f00000002400 */
[----:B------:R1:W-:Y:S01]  /*ed80*/  MUFU.TANH R40, R17 ;  /* 0x0000001100287308 */ /* 0x0003e20000002400 */
[----:B--2---:R-:W2:Y:S07]  /*ed90*/  LDSM.16.M88.4 R20, [R165+0x3c00] ;  /* 0x003c0000a514783b */ /* 0x004eae0000000200 */
[----:B------:R-:W3:Y:S01]  /*eda0*/  MUFU.TANH R42, R42 ;  /* 0x0000002a002a7308 */ /* 0x000ee20000002400 */
[----:B------:R-:W-:-:S04]  /*edb0*/  DEPBAR.LE SB0, 0x0 ;  /* 0x000080000000791a */ /* 0x000fc80000000000 */
[C---:B-1----:R-:W-:Y:S03]  /*edc0*/  HMMA.16816.F32 R16, R12.reuse, R28, RZ ;  /* 0x0000001c0c10723c */ /* 0x042fe600000018ff */
[----:B------:R-:W1:Y:S04]  /*edd0*/  I2F R71, R98 ;  /* 0x0000006200477306 */ /* 0x000e680000201400 */
[----:B------:R-:W-:Y:S01]  /*ede0*/  FMUL.FTZ R29, R35, c[0x0][0x2ec] ;  /* 0x0000bb00231d7a20 */ /* 0x000fe20000410000 */
[----:B------:R-:W-:Y:S03]  /*edf0*/  HMMA.16816.F32 R12, R12, R30, RZ ;  /* 0x0000001e0c0c723c */ /* 0x000fe600000018ff */
[----:B------:R-:W4:Y:S01]  /*ee00*/  I2F R91, R175 ;  /* 0x000000af005b7306 */ /* 0x000f220000201400 */
[----:B---3--:R-:W-:-:S05]  /*ee10*/  FFMA.FTZ R118, R77, UR4, R42 ;  /* 0x000000044d767c23 */ /* 0x008fca000801002a */
[----:B------:R-:W-:Y:S02]  /*ee20*/  FSEL R118, R118, -INF , !P6 ;  /* 0xff80000076767808 */ /* 0x000fe40007000000 */
[----:B------:R-:W3:Y:S01]  /*ee30*/  I2F R89, R90 ;  /* 0x0000005a00597306 */ /* 0x000ee20000201400 */
[C---:B-1----:R-:W-:Y:S01]  /*ee40*/  FFMA.FTZ R128, R71.reuse, UR4, R128 ;  /* 0x0000000447807c23 */ /* 0x042fe20008010080 */
[-C--:B------:R-:W-:Y:S01]  /*ee50*/  ISETP.GE.AND P6, PT, R94, R3.reuse, PT ;  /* 0x000000035e00720c */ /* 0x080fe20003fc6270 */
[----:B------:R-:W-:Y:S01]  /*ee60*/  FFMA.FTZ R110, R71, UR4, R150 ;  /* 0x00000004476e7c23 */ /* 0x000fe20008010096 */
[----:B------:R-:W-:Y:S02]  /*ee70*/  IADD3 R150, R165, 0x3c00, RZ ;  /* 0x00003c00a5967810 */ /* 0x000fe40007ffe0ff */
[----:B------:R-:W-:Y:S01]  /*ee80*/  FSEL R33, R128, -INF , !P5 ;  /* 0xff80000080217808 */ /* 0x000fe20006800000 */
[----:B------:R-:W-:Y:S01]  /*ee90*/  FMUL.FTZ R128, R34, c[0x0][0x2ec] ;  /* 0x0000bb0022807a20 */ /* 0x000fe20000410000 */
[----:B------:R-:W1:Y:S01]  /*eea0*/  I2F R93, R94 ;  /* 0x0000005e005d7306 */ /* 0x000e620000201400 */
[----:B----4-:R-:W-:Y:S01]  /*eeb0*/  FFMA.FTZ R28, R91, UR4, R154 ;  /* 0x000000045b1c7c23 */ /* 0x010fe2000801009a */
[----:B------:R-:W-:-:S02]  /*eec0*/  ISETP.GE.AND P5, PT, R90, R3, PT ;  /* 0x000000035a00720c */ /* 0x000fc40003fa6270 */
[----:B------:R-:W-:Y:S02]  /*eed0*/  FSEL R110, R110, -INF , !P4 ;  /* 0xff8000006e6e7808 */ /* 0x000fe40006000000 */
[----:B------:R-:W-:Y:S01]  /*eee0*/  FSEL R28, R28, -INF , !P1 ;  /* 0xff8000001c1c7808 */ /* 0x000fe20004800000 */
[C---:B--2---:R-:W-:Y:S01]  /*eef0*/  HMMA.16816.F32 R16, R4.reuse, R20, R16 ;  /* 0x000000140410723c */ /* 0x044fe20000001810 */
[----:B------:R-:W2:Y:S01]  /*ef00*/  I2F R85, R183 ;  /* 0x000000b700557306 */ /* 0x000ea20000201400 */
[----:B---3--:R-:W-:Y:S01]  /*ef10*/  FFMA.FTZ R36, R89, UR4, R36 ;  /* 0x0000000459247c23 */ /* 0x008fe20008010024 */
[-C--:B------:R-:W-:Y:S02]  /*ef20*/  ISETP.GE.AND P4, PT, R90, R2.reuse, PT ;  /* 0x000000025a00720c */ /* 0x080fe40003f86270 */
[----:B------:R-:W-:Y:S02]  /*ef30*/  IADD3 R154, R165, 0x2c00, RZ ;  /* 0x00002c00a59a7810 */ /* 0x000fe40007ffe0ff */
[----:B------:R-:W-:Y:S01]  /*ef40*/  FSEL R123, R36, -INF , !P5 ;  /* 0xff800000247b7808 */ /* 0x000fe20006800000 */
[----:B------:R-:W-:Y:S01]  /*ef50*/  HMMA.16816.F32 R4, R4, R22, R12 ;  /* 0x000000160404723c */ /* 0x000fe2000000180c */
[----:B------:R-:W3:Y:S01]  /*ef60*/  MUFU.TANH R232, R232 ;  /* 0x000000e800e87308 */ /* 0x000ee20000002400 */
[----:B-1----:R-:W-:Y:S01]  /*ef70*/  FFMA.FTZ R147, R93, UR4, R182 ;  /* 0x000000045d937c23 */ /* 0x002fe200080100b6 */
[----:B------:R-:W-:Y:S01]  /*ef80*/  ISETP.GE.AND P5, PT, R162, R2, PT ;  /* 0x00000002a200720c */ /* 0x000fe20003fa6270 */
[----:B------:R-:W-:-:S03]  /*ef90*/  FMUL.FTZ R20, R25, c[0x0][0x2ec] ;  /* 0x0000bb0019147a20 */ /* 0x000fc60000410000 */
[----:B------:R-:W-:Y:S02]  /*efa0*/  P2R R21, PR, RZ, 0x20 ;  /* 0x00000020ff157803 */ /* 0x000fe40000000000 */
[----:B------:R-:W1:Y:S01]  /*efb0*/  I2F R83, R162 ;  /* 0x000000a200537306 */ /* 0x000e620000201400 */
[C---:B--2---:R-:W-:Y:S01]  /*efc0*/  FFMA.FTZ R80, R85.reuse, UR4, R106 ;  /* 0x0000000455507c23 */ /* 0x044fe2000801006a */
[----:B------:R-:W-:Y:S01]  /*efd0*/  ISETP.GE.AND P5, PT, R88, R2, PT ;  /* 0x000000025800720c */ /* 0x000fe20003fa6270 */
[----:B------:R-:W-:-:S04]  /*efe0*/  FFMA.FTZ R38, R85, UR4, R38 ;  /* 0x0000000455267c23 */ /* 0x000fc80008010026 */
[----:B------:R-:W-:Y:S01]  /*eff0*/  FMUL.FTZ R14, R18, c[0x0][0x2ec] ;  /* 0x0000bb00120e7a20 */ /* 0x000fe20000410000 */
[----:B------:R2:W-:Y:S01]  /*f000*/  MUFU.TANH R42, R45 ;  /* 0x0000002d002a7308 */ /* 0x0005e20000002400 */
[----:B---3--:R-:W-:Y:S02]  /*f010*/  FFMA.FTZ R98, R93, UR4, R232 ;  /* 0x000000045d627c23 */ /* 0x008fe400080100e8 */
[----:B------:R-:W-:Y:S02]  /*f020*/  FMUL.FTZ R12, R17, c[0x0][0x2ec] ;  /* 0x0000bb00110c7a20 */ /* 0x000fe40000410000 */
[----:B------:R-:W-:Y:S02]  /*f030*/  FMUL.FTZ R16, R16, c[0x0][0x2ec] ;  /* 0x0000bb0010107a20 */ /* 0x000fe40000410000 */
[----:B------:R-:W-:Y:S01]  /*f040*/  FMUL.FTZ R5, R5, c[0x0][0x2ec] ;  /* 0x0000bb0005057a20 */ /* 0x000fe20000410000 */
[----:B------:R-:W3:Y:S01]  /*f050*/  I2F R65, R88 ;  /* 0x0000005800417306 */ /* 0x000ee20000201400 */
[----:B-1----:R-:W-:-:S02]  /*f060*/  FFMA.FTZ R156, R83, UR4, R156 ;  /* 0x00000004539c7c23 */ /* 0x002fc4000801009c */
[----:B------:R-:W-:Y:S02]  /*f070*/  FFMA.FTZ R44, R83, UR4, R44 ;  /* 0x00000004532c7c23 */ /* 0x000fe4000801002c */
[----:B------:R-:W-:Y:S02]  /*f080*/  FMUL.FTZ R4, R4, c[0x0][0x2ec] ;  /* 0x0000bb0004047a20 */ /* 0x000fe40000410000 */
[----:B------:R-:W-:Y:S01]  /*f090*/  FMUL.FTZ R18, R19, c[0x0][0x2ec] ;  /* 0x0000bb0013127a20 */ /* 0x000fe20000410000 */
[----:B--2---:R-:W-:Y:S01]  /*f0a0*/  P2R R45, PR, RZ, 0x40 ;  /* 0x00000040ff2d7803 */ /* 0x004fe20000000000 */
[----:B------:R-:W1:Y:S01]  /*f0b0*/  I2F R69, R177 ;  /* 0x000000b100457306 */ /* 0x000e620000201400 */
[-C--:B------:R-:W-:Y:S01]  /*f0c0*/  ISETP.GE.AND P6, PT, R94, R2.reuse, PT ;  /* 0x000000025e00720c */ /* 0x080fe20003fc6270 */
[----:B------:R-:W-:Y:S01]  /*f0d0*/  FFMA.FTZ R94, R89, UR4, R114 ;  /* 0x00000004595e7c23 */ /* 0x000fe20008010072 */
[----:B------:R-:W-:Y:S01]  /*f0e0*/  ISETP.NE.AND P1, PT, R45, RZ, PT ;  /* 0x000000ff2d00720c */ /* 0x000fe20003f25270 */
[----:B------:R-:W-:Y:S01]  /*f0f0*/  FMUL.FTZ R6, R6, c[0x0][0x2ec] ;  /* 0x0000bb0006067a20 */ /* 0x000fe20000410000 */
[----:B------:R-:W-:Y:S01]  /*f100*/  FSEL R98, R98, -INF , !P6 ;  /* 0xff80000062627808 */ /* 0x000fe20007000000 */
[----:B------:R-:W-:Y:S01]  /*f110*/  FMUL.FTZ R7, R7, c[0x0][0x2ec] ;  /* 0x0000bb0007077a20 */ /* 0x000fe20000410000 */
[----:B------:R-:W-:Y:S01]  /*f120*/  FSEL R147, R147, -INF , !P1 ;  /* 0xff80000093937808 */ /* 0x000fe20004800000 */
[----:B------:R-:W2:Y:S01]  /*f130*/  I2F R48, R164 ;  /* 0x000000a400307306 */ /* 0x000ea20000201400 */
[----:B------:R-:W-:Y:S01]  /*f140*/  ISETP.GE.AND P1, PT, R183, R2, PT ;  /* 0x00000002b700720c */ /* 0x000fe20003f26270 */
[C---:B---3--:R-:W-:Y:S01]  /*f150*/  FFMA.FTZ R45, R65.reuse, UR4, R78 ;  /* 0x00000004412d7c23 */ /* 0x048fe2000801004e */
[----:B------:R-:W-:Y:S01]  /*f160*/  ISETP.GE.AND P6, PT, R162, R3, PT ;  /* 0x00000003a200720c */ /* 0x000fe20003fc6270 */
[----:B------:R-:W-:Y:S01]  /*f170*/  FFMA.FTZ R158, R65, UR4, R158 ;  /* 0x00000004419e7c23 */ /* 0x000fe2000801009e */
[----:B------:R-:W-:-:S02]  /*f180*/  FSEL R80, R80, -INF , !P1 ;  /* 0xff80000050507808 */ /* 0x000fc40004800000 */
[----:B------:R-:W-:Y:S01]  /*f190*/  ISETP.NE.AND P1, PT, R21, RZ, PT ;  /* 0x000000ff1500720c */ /* 0x000fe20003f25270 */
[----:B------:R-:W3:Y:S01]  /*f1a0*/  I2F R81, R176 ;  /* 0x000000b000517306 */ /* 0x000ee20000201400 */
[----:B------:R-:W-:Y:S01]  /*f1b0*/  P2R R25, PR, RZ, 0x40 ;  /* 0x00000040ff197803 */ /* 0x000fe20000000000 */
[C---:B-1----:R-:W-:Y:S01]  /*f1c0*/  FFMA.FTZ R108, R69.reuse, UR4, R152 ;  /* 0x00000004456c7c23 */ /* 0x042fe20008010098 */
[----:B------:R-:W-:Y:S01]  /*f1d0*/  FSEL R78, R156, -INF , !P1 ;  /* 0xff8000009c4e7808 */ /* 0x000fe20004800000 */
[----:B------:R-:W-:Y:S01]  /*f1e0*/  FFMA.FTZ R34, R69, UR4, R130 ;  /* 0x0000000445227c23 */ /* 0x000fe20008010082 */
[-C--:B------:R-:W-:Y:S02]  /*f1f0*/  ISETP.GE.AND P1, PT, R170, R3.reuse, PT ;  /* 0x00000003aa00720c */ /* 0x080fe40003f26270 */
[----:B------:R-:W-:Y:S01]  /*f200*/  FSEL R94, R94, -INF , !P4 ;  /* 0xff8000005e5e7808 */ /* 0x000fe20006000000 */
[----:B------:R-:W1:Y:S01]  /*f210*/  MUFU.TANH R128, R128 ;  /* 0x0000008000807308 */ /* 0x000e620000002400 */
[----:B------:R-:W-:Y:S01]  /*f220*/  ISETP.NE.AND P4, PT, R25, RZ, PT ;  /* 0x000000ff1900720c */ /* 0x000fe20003f85270 */
[----:B--2---:R-:W-:Y:S01]  /*f230*/  FFMA.FTZ R39, R48, UR4, R39 ;  /* 0x0000000430277c23 */ /* 0x004fe20008010027 */
[----:B------:R-:W-:Y:S01]  /*f240*/  ISETP.GE.AND P6, PT, R88, R3, PT ;  /* 0x000000035800720c */ /* 0x000fe20003fc6270 */
[----:B------:R-:W-:Y:S01]  /*f250*/  FFMA.FTZ R37, R48, UR4, R37 ;  /* 0x0000000430257c23 */ /* 0x000fe20008010025 */
[----:B------:R-:W-:-:S02]  /*f260*/  P2R R13, PR, RZ, 0x2 ;  /* 0x00000002ff0d7803 */ /* 0x000fc40000000000 */
[-C--:B------:R-:W-:Y:S01]  /*f270*/  ISETP.GE.AND P1, PT, R170, R2.reuse, PT ;  /* 0x00000002aa00720c */ /* 0x080fe20003f26270 */
[----:B------:R-:W-:Y:S01]  /*f280*/  I2F R82, R170 ;  /* 0x000000aa00527306 */ /* 0x000fe20000201400 */
[----:B------:R-:W-:Y:S01]  /*f290*/  FSEL R108, R108, -INF , !P2 ;  /* 0xff8000006c6c7808 */ /* 0x000fe20005000000 */
[C---:B---3--:R-:W-:Y:S01]  /*f2a0*/  FFMA.FTZ R42, R81.reuse, UR4, R42 ;  /* 0x00000004512a7c23 */ /* 0x048fe2000801002a */
[-C--:B------:R-:W-:Y:S02]  /*f2b0*/  ISETP.GE.AND P2, PT, R164, R2.reuse, PT ;  /* 0x00000002a400720c */ /* 0x080fe40003f46270 */
[----:B------:R-:W-:Y:S02]  /*f2c0*/  FSEL R238, R44, -INF , !P4 ;  /* 0xff8000002cee7808 */ /* 0x000fe40006000000 */
[----:B------:R-:W-:Y:S01]  /*f2d0*/  FSEL R232, R158, -INF , !P6 ;  /* 0xff8000009ee87808 */ /* 0x000fe20007000000 */
[----:B------:R-:W2:Y:S01]  /*f2e0*/  MUFU.TANH R43, R43 ;  /* 0x0000002b002b7308 */ /* 0x000ea20000002400 */
[----:B-1----:R-:W-:Y:S01]  /*f2f0*/  FFMA.FTZ R128, R81, UR4, R128 ;  /* 0x0000000451807c23 */ /* 0x002fe20008010080 */
[----:B------:R-:W-:-:S02]  /*f300*/  ISETP.GE.AND P4, PT, R176, R2, PT ;  /* 0x00000002b000720c */ /* 0x000fc40003f86270 */
[----:B------:R-:W-:Y:S02]  /*f310*/  ISETP.NE.AND P6, PT, R13, RZ, PT ;  /* 0x000000ff0d00720c */ /* 0x000fe40003fc5270 */
[----:B------:R-:W-:Y:S02]  /*f320*/  P2R R13, PR, RZ, 0x2 ;  /* 0x00000002ff0d7803 */ /* 0x000fe40000000000 */
[----:B------:R-:W1:Y:S01]  /*f330*/  MUFU.TANH R29, R29 ;  /* 0x0000001d001d7308 */ /* 0x000e620000002400 */
[----:B------:R-:W-:Y:S02]  /*f340*/  FSEL R88, R39, -INF , !P2 ;  /* 0xff80000027587808 */ /* 0x000fe40005000000 */
[----:B------:R-:W-:Y:S02]  /*f350*/  ISETP.GE.AND P2, PT, R176, R3, PT ;  /* 0x00000003b000720c */ /* 0x000fe40003f46270 */
[----:B------:R-:W-:Y:S02]  /*f360*/  FSEL R34, R34, -INF , !P3 ;  /* 0xff80000022227808 */ /* 0x000fe40005800000 */
[----:B------:R-:W-:Y:S01]  /*f370*/  FSEL R182, R42, -INF , !P2 ;  /* 0xff8000002ab67808 */ /* 0x000fe20005000000 */
[----:B------:R-:W-:Y:S01]  /*f380*/  I2F R59, R187 ;  /* 0x000000bb003b7306 */ /* 0x000fe20000201400 */
[----:B--2---:R-:W-:Y:S01]  /*f390*/  FFMA.FTZ R15, R82, UR4, R43 ;  /* 0x00000004520f7c23 */ /* 0x004fe2000801002b */
[----:B------:R-:W-:-:S02]  /*f3a0*/  FSEL R43, R128, -INF , !P4 ;  /* 0xff800000802b7808 */ /* 0x000fc40006000000 */
[----:B------:R-:W-:Y:S02]  /*f3b0*/  ISETP.NE.AND P4, PT, R13, RZ, PT ;  /* 0x000000ff0d00720c */ /* 0x000fe40003f85270 */
[----:B------:R-:W-:Y:S02]  /*f3c0*/  FSEL R128, R15, -INF , !P6 ;  /* 0xff8000000f807808 */ /* 0x000fe40007000000 */
[----:B------:R-:W2:Y:S01]  /*f3d0*/  MUFU.TANH R14, R14 ;  /* 0x0000000e000e7308 */ /* 0x000ea20000002400 */
[----:B-1----:R-:W-:Y:S01]  /*f3e0*/  FFMA.FTZ R29, R82, UR4, R29 ;  /* 0x00000004521d7c23 */ /* 0x002fe2000801001d */
[----:B------:R-:W-:Y:S02]  /*f3f0*/  ISETP.GE.AND P6, PT, R187, R2, PT ;  /* 0x00000002bb00720c */ /* 0x000fe40003fc6270 */
[----:B------:R-:W-:Y:S02]  /*f400*/  ISETP.GE.AND P3, PT, R164, R3, PT ;  /* 0x00000003a400720c */ /* 0x000fe40003f66270 */
[----:B------:R-:W-:-:S02]  /*f410*/  FSEL R42, R29, -INF , !P4 ;  /* 0xff8000001d2a7808 */ /* 0x000fc40006000000 */
[----:B------:R-:W1:Y:S01]  /*f420*/  MUFU.TANH R206, R206 ;  /* 0x000000ce00ce7308 */ /* 0x000e620000002400 */
[-C--:B------:R-:W-:Y:S02]  /*f430*/  ISETP.GE.AND P4, PT, R195, R3.reuse, PT ;  /* 0x00000003c300720c */ /* 0x080fe40003f86270 */
[----:B------:R-:W-:Y:S02]  /*f440*/  LEA.HI R13, R46, R46, RZ, 0x1 ;  /* 0x0000002e2e0d7211 */ /* 0x000fe400078f08ff */
[----:B------:R-:W-:Y:S02]  /*f450*/  FSEL R141, R37, -INF , !P3 ;  /* 0xff800000258d7808 */ /* 0x000fe40005800000 */
[----:B------:R-:W-:Y:S01]  /*f460*/  ISETP.GE.AND P3, PT, R160, R3, PT ;  /* 0x00000003a000720c */ /* 0x000fe20003f66270 */
[----:B------:R-:W-:Y:S01]  /*f470*/  I2F R191, R195 ;  /* 0x000000c300bf7306 */ /* 0x000fe20000201400 */
[----:B--2---:R-:W-:Y:S01]  /*f480*/  FFMA.FTZ R14, R59, UR4, R14 ;  /* 0x000000043b0e7c23 */ /* 0x004fe2000801000e */
[----:B------:R-:W-:-:S02]  /*f490*/  LOP3.LUT R13, R13, 0x7fffffe, RZ, 0xc0, !PT ;  /* 0x07fffffe0d0d7812 */ /* 0x000fc400078ec0ff */
[----:B------:R-:W-:Y:S02]  /*f4a0*/  FSEL R45, R45, -INF , !P5 ;  /* 0xff8000002d2d7808 */ /* 0x000fe40006800000 */
[----:B------:R-:W-:Y:S01]  /*f4b0*/  FSEL R39, R14, -INF , !P6 ;  /* 0xff8000000e277808 */ /* 0x000fe20007000000 */
[----:B------:R-:W-:Y:S01]  /*f4c0*/  IMAD.IADD R46, R46, 0x1, -R13 ;  /* 0x000000012e2e7824 */ /* 0x000fe200078e0a0d */
[----:B------:R-:W2:Y:S01]  /*f4d0*/  MUFU.TANH R12, R12 ;  /* 0x0000000c000c7308 */ /* 0x000ea20000002400 */
[----:B-1----:R-:W-:Y:S01]  /*f4e0*/  FFMA.FTZ R102, R91, UR4, R206 ;  /* 0x000000045b667c23 */ /* 0x002fe200080100ce */
[-C--:B------:R-:W-:Y:S01]  /*f4f0*/  ISETP.GE.AND P5, PT, R115, R3.reuse, PT ;  /* 0x000000037300720c */ /* 0x080fe20003fa6270 */
[----:B------:R-:W-:Y:S01]  /*f500*/  IMAD R11, R46, 0x20, R11 ;  /* 0x000000202e0b7824 */ /* 0x000fe200078e020b */
[-C--:B------:R-:W-:Y:S02]  /*f510*/  ISETP.GE.AND P1, PT, R189, R3.reuse, PT ;  /* 0x00000003bd00720c */ /* 0x080fe40003f26270 */
[----:B------:R-:W-:Y:S01]  /*f520*/  FSEL R102, R102, -INF , !P0 ;  /* 0xff80000066667808 */ /* 0x000fe20004000000 */
[----:B------:R-:W-:Y:S01]  /*f530*/  IMAD.IADD R10, R10, 0x1, R11 ;  /* 0x000000010a0a7824 */ /* 0x000fe200078e020b */
[----:B------:R-:W1:Y:S01]  /*f540*/  I2F R79, R160 ;  /* 0x000000a0004f7306 */ /* 0x000e620000201400 */
[----:B------:R-:W-:-:S02]  /*f550*/  ISETP.GE.AND P0, PT, R183, R3, PT ;  /* 0x00000003b700720c */ /* 0x000fc40003f06270 */
[----:B------:R-:W-:Y:S02]  /*f560*/  ISETP.GE.AND P2, PT, R187, R3, PT ;  /* 0x00000003bb00720c */ /* 0x000fe40003f46270 */
[----:B------:R-:W-:Y:S02]  /*f570*/  FSEL R125, R38, -INF , !P0 ;  /* 0xff800000267d7808 */ /* 0x000fe40004000000 */
[----:B------:R-:W-:Y:S01]  /*f580*/  ISETP.GE.AND P0, PT, R160, R2, PT ;  /* 0x00000002a000720c */ /* 0x000fe20003f06270 */
[----:B------:R-:W-:Y:S01]  /*f590*/  I2F R61, R115 ;  /* 0x00000073003d7306 */ /* 0x000fe20000201400 */
[----:B--2---:R-:W-:Y:S01]  /*f5a0*/  FFMA.FTZ R12, R191, UR4, R12 ;  /* 0x00000004bf0c7c23 */ /* 0x004fe2000801000c */
[C---:B------:R-:W-:Y:S02]  /*f5b0*/  IADD3 R164, R165.reuse, 0x400, RZ ;  /* 0x00000400a5a47810 */ /* 0x040fe40007ffe0ff */
[C---:B------:R-:W-:Y:S02]  /*f5c0*/  IADD3 R162, R165.reuse, 0xc00, RZ ;  /* 0x00000c00a5a27810 */ /* 0x040fe40007ffe0ff */
[----:B------:R-:W-:-:S02]  /*f5d0*/  IADD3 R158, R165, 0x1c00, RZ ;  /* 0x00001c00a59e7810 */ /* 0x000fc40007ffe0ff */
[----:B------:R-:W-:Y:S01]  /*f5e0*/  I2F R63, R189 ;  /* 0x000000bd003f7306 */ /* 0x000fe20000201400 */
[----:B-1----:R-:W-:Y:S01]  /*f5f0*/  FFMA.FTZ R41, R79, UR4, R41 ;  /* 0x000000044f297c23 */ /* 0x002fe20008010029 */
[----:B------:R-:W-:Y:S01]  /*f600*/  IADD3 R160, R165, 0x1400, RZ ;  /* 0x00001400a5a07810 */ /* 0x000fe20007ffe0ff */
[----:B------:R-:W-:Y:S01]  /*f610*/  FFMA.FTZ R40, R79, UR4, R40 ;  /* 0x000000044f287c23 */ /* 0x000fe20008010028 */
[----:B------:R-:W-:Y:S02]  /*f620*/  IADD3 R156, R165, 0x2400, RZ ;  /* 0x00002400a59c7810 */ /* 0x000fe40007ffe0ff */
[----:B------:R-:W-:Y:S02]  /*f630*/  FSEL R206, R41, -INF , !P3 ;  /* 0xff80000029ce7808 */ /* 0x000fe40005800000 */
[----:B------:R-:W1:Y:S01]  /*f640*/  MUFU.TANH R24, R24 ;  /* 0x0000001800187308 */ /* 0x000e620000002400 */
[----:B------:R-:W-:Y:S02]  /*f650*/  FSEL R44, R40, -INF , !P0 ;  /* 0xff800000282c7808 */ /* 0x000fe40004000000 */
[----:B------:R-:W-:-:S02]  /*f660*/  ISETP.GE.AND P3, PT, R115, R2, PT ;  /* 0x000000027300720c */ /* 0x000fc40003f66270 */
[----:B------:R-:W-:Y:S02]  /*f670*/  ISETP.GE.AND P0, PT, R189, R2, PT ;  /* 0x00000002bd00720c */ /* 0x000fe40003f06270 */
[----:B------:R-:W-:Y:S01]  /*f680*/  IADD3 R152, R165, 0x3400, RZ ;  /* 0x00003400a5987810 */ /* 0x000fe20007ffe0ff */
[----:B------:R-:W2:Y:S08]  /*f690*/  MUFU.TANH R20, R20 ;  /* 0x0000001400147308 */ /* 0x000eb00000002400 */
[----:B------:R-:W3:Y:S01]  /*f6a0*/  MUFU.TANH R26, R26 ;  /* 0x0000001a001a7308 */ /* 0x000ee20000002400 */
[----:B-1----:R-:W-:-:S05]  /*f6b0*/  FFMA.FTZ R24, R61, UR4, R24 ;  /* 0x000000043d187c23 */ /* 0x002fca0008010018 */
[----:B------:R-:W-:Y:S02]  /*f6c0*/  FSEL R106, R24, -INF , !P5 ;  /* 0xff800000186a7808 */ /* 0x000fe40006800000 */
[----:B------:R-:W1:Y:S01]  /*f6d0*/  MUFU.TANH R30, R27 ;  /* 0x0000001b001e7308 */ /* 0x000e620000002400 */
[----:B--2---:R-:W-:Y:S01]  /*f6e0*/  FFMA.FTZ R20, R63, UR4, R20 ;  /* 0x000000043f147c23 */ /* 0x004fe20008010014 */
[----:B------:R-:W-:-:S04]  /*f6f0*/  ISETP.GE.AND P5, PT, R195, R2, PT ;  /* 0x00000002c300720c */ /* 0x000fc80003fa6270 */
[----:B------:R-:W-:Y:S02]  /*f700*/  FSEL R90, R20, -INF , !P1 ;  /* 0xff800000145a7808 */ /* 0x000fe40004800000 */
[----:B------:R-:W2:Y:S01]  /*f710*/  MUFU.TANH R16, R16 ;  /* 0x0000001000107308 */ /* 0x000ea20000002400 */
[----:B---3--:R-:W-:Y:S01]  /*f720*/  FFMA.FTZ R26, R61, UR4, R26 ;  /* 0x000000043d1a7c23 */ /* 0x008fe2000801001a */
[----:B------:R-:W-:-:S04]  /*f730*/  ISETP.GE.AND P1, PT, R47, R2, PT ;  /* 0x000000022f00720c */ /* 0x000fc80003f26270 */
[----:B------:R-:W-:Y:S02]  /*f740*/  FSEL R41, R26, -INF , !P3 ;  /* 0xff8000001a297808 */ /* 0x000fe40005800000 */
[----:B------:R3:W-:Y:S01]  /*f750*/  MUFU.TANH R22, R5 ;  /* 0x0000000500167308 */ /* 0x0007e20000002400 */
[----:B-1----:R-:W-:Y:S01]  /*f760*/  FFMA.FTZ R30, R63, UR4, R30 ;  /* 0x000000043f1e7c23 */ /* 0x002fe2000801001e */
[----:B------:R-:W-:-:S04]  /*f770*/  ISETP.GE.AND P3, PT, R197, R2, PT ;  /* 0x00000002c500720c */ /* 0x000fc80003f66270 */
[----:B------:R-:W-:Y:S02]  /*f780*/  FSEL R40, R30, -INF , !P0 ;  /* 0xff8000001e287808 */ /* 0x000fe40004000000 */
[----:B------:R-:W-:Y:S01]  /*f790*/  I2F R193, R197 ;  /* 0x000000c500c17306 */ /* 0x000fe20000201400 */
[----:B--2---:R-:W-:Y:S01]  /*f7a0*/  FFMA.FTZ R16, R59, UR4, R16 ;  /* 0x000000043b107c23 */ /* 0x004fe20008010010 */
[----:B------:R-:W-:-:S04]  /*f7b0*/  ISETP.GE.AND P0, PT, R120, R2, PT ;  /* 0x000000027800720c */ /* 0x000fc80003f06270 */
[----:B------:R-:W-:Y:S02]  /*f7c0*/  FSEL R82, R16, -INF , !P2 ;  /* 0xff80000010527808 */ /* 0x000fe40005000000 */
[----:B---3--:R-:W-:Y:S01]  /*f7d0*/  P2R R5, PR, RZ, 0x10 ;  /* 0x00000010ff057803 */ /* 0x008fe20000000000 */
[----:B------:R-:W1:Y:S01]  /*f7e0*/  MUFU.TANH R4, R4 ;  /* 0x0000000400047308 */ /* 0x000e620000002400 */
[-C--:B------:R-:W-:Y:S01]  /*f7f0*/  ISETP.GE.AND P4, PT, R197, R3.reuse, PT ;  /* 0x00000003c500720c */ /* 0x080fe20003f86270 */
[----:B------:R-:W-:Y:S01]  /*f800*/  BAR.SYNC.DEFER_BLOCKING 0x0 ;  /* 0x0000000000007b1d */ /* 0x000fe20000010000 */
[----:B------:R-:W-:Y:S02]  /*f810*/  ISETP.NE.AND P6, PT, R5, RZ, PT ;  /* 0x000000ff0500720c */ /* 0x000fe40003fc5270 */
[----:B------:R-:W-:Y:S02]  /*f820*/  ISETP.GE.AND P2, PT, R120, R3, PT ;  /* 0x000000037800720c */ /* 0x000fe40003f46270 */
[----:B------:R-:W-:Y:S01]  /*f830*/  FSEL R48, R12, -INF , !P6 ;  /* 0xff8000000c307808 */ /* 0x000fe20007000000 */
[----:B------:R-:W2:Y:S01]  /*f840*/  I2F R121, R120 ;  /* 0x0000007800797306 */ /* 0x000ea20000201400 */
[----:B------:R-:W-:-:S07]  /*f850*/  PLOP3.LUT P6, PT, PT, PT, UP0, 0x80, 0x0 ;  /* 0x000000000000781c */ /* 0x000fce0003fcf008 */
[----:B------:R-:W3:Y:S01]  /*f860*/  MUFU.TANH R18, R18 ;  /* 0x0000001200127308 */ /* 0x000ee20000002400 */
[----:B-1----:R-:W-:-:S05]  /*f870*/  FFMA.FTZ R4, R193, UR4, R4 ;  /* 0x00000004c1047c23 */ /* 0x002fca0008010004 */
[----:B------:R-:W-:Y:S02]  /*f880*/  FSEL R47, R4, -INF , !P4 ;  /* 0xff800000042f7808 */ /* 0x000fe40006000000 */
[----:B------:R-:W1:Y:S01]  /*f890*/  MUFU.TANH R6, R6 ;  /* 0x0000000600067308 */ /* 0x000e620000002400 */
[----:B--2---:R-:W-:Y:S01]  /*f8a0*/  FFMA.FTZ R22, R121, UR4, R22 ;  /* 0x0000000479167c23 */ /* 0x004fe20008010016 */
[----:B------:R-:W-:-:S04]  /*f8b0*/  FSEL R4, R8, -INF , !P1 ;  /* 0xff80000008047808 */ /* 0x000fc80004800000 */
        /* <DEDUP_REMOVED lines=71> */
.L_x_2198:
[----:B------:R-:W-:-:S05]  /*fd30*/  IMAD.MOV.U32 R5, RZ, RZ, c[0x0][0x198] ;  /* 0x00006600ff057624 */ /* 0x000fca00078e00ff */
[----:B------:R-:W-:-:S04]  /*fd40*/  LEA R5, -R5, RZ, 0x8 ;  /* 0x000000ff05057211 */ /* 0x000fc800078e41ff */
[----:B------:R-:W-:Y:S02]  /*fd50*/  SHF.R.S32.HI R6, RZ, 0x1f, R5 ;  /* 0x0000001fff067819 */ /* 0x000fe40000011405 */
.L_x_2199:
[----:B------:R-:W-:Y:S01]  /*fd60*/  ISETP.GE.AND P0, PT, R148, c[0x0][0x220], PT ;  /* 0x0000880094007a0c */ /* 0x000fe20003f06270 */
[----:B------:R-:W-:Y:S01]  /*fd70*/  IMAD R19, R139, c[0x0][0x198], RZ ;  /* 0x000066008b137a24 */ /* 0x000fe200078e02ff */
[----:B------:R-:W-:Y:S03]  /*fd80*/  BSSY B0, `(.L_x_2200) ;  /* 0x0000068000007945 */ /* 0x000fe60003800000 */
[----:B------:R-:W-:-:S04]  /*fd90*/  IMAD R19, R138, c[0x0][0x19c], R19 ;  /* 0x000067008a137a24 */ /* 0x000fc800078e0213 */
[----:B------:R-:W-:-:S04]  /*fda0*/  IMAD.IADD R19, R137, 0x1, R19 ;  /* 0x0000000189137824 */ /* 0x000fc800078e0213 */
        /* <DEDUP_REMOVED lines=9> */
[-C--:B------:R-:W-:Y:S01]  /*fe40*/  @!P0 LEA R8, P1, R11, R136.reuse, 0x7 ;  /* 0x000000880b088211 */ /* 0x080fe200078238ff */
[----:B------:R-:W-:Y:S01]  /*fe50*/  @!P0 IMAD.MOV.U32 R22, RZ, RZ, c[0x0][0x198] ;  /* 0x00006600ff168624 */ /* 0x000fe200078e00ff */
[-C--:B------:R-:W-:Y:S01]  /*fe60*/  @!P0 LEA.HI.X R7, R13, R19.reuse, R7, 0x6, P2 ;  /* 0x000000130d078211 */ /* 0x080fe200010f3407 */
[----:B------:R-:W-:Y:S01]  /*fe70*/  @!P0 IMAD.MOV.U32 R13, RZ, RZ, R19 ;  /* 0x000000ffff0d8224 */ /* 0x000fe200078e0013 */
[----:B------:R-:W-:Y:S01]  /*fe80*/  @!P0 IADD3 R55, P3, P2, R5, R136, R55 ;  /* 0x0000008805378210 */ /* 0x000fe20007a7e037 */
[----:B------:R1:W-:Y:S01]  /*fe90*/  @P0 STS [R212+0x1004], RZ ;  /* 0x001004ffd4000388 */ /* 0x0003e20000000800 */
[-C--:B------:R-:W-:Y:S01]  /*fea0*/  @!P0 LEA.HI.X R17, R11, R19.reuse, R17, 0x7, P1 ;  /* 0x000000130b118211 */ /* 0x080fe200008f3c11 */
[----:B------:R-:W-:Y:S01]  /*feb0*/  @!P0 IMAD.MOV.U32 R27, RZ, RZ, c[0x0][0x198] ;  /* 0x00006600ff1b8624 */ /* 0x000fe200078e00ff */
[----:B------:R-:W-:Y:S01]  /*fec0*/  @!P0 LEA R20, P1, R55, c[0x0][0x168], 0x1 ;  /* 0x00005a0037148a11 */ /* 0x000fe200078208ff */
[----:B------:R1:W-:Y:S01]  /*fed0*/  @P0 STS.64 [R212+0x1008], RZ ;  /* 0x001008ffd4000388 */ /* 0x0003e20000000a00 */
[----:B------:R-:W-:Y:S01]  /*fee0*/  @!P0 IADD3.X R54, R6, R19, R54, P3, P2 ;  /* 0x0000001306368210 */ /* 0x000fe20001fe4436 */
[----:B------:R-:W-:-:S02]  /*fef0*/  @!P0 IMAD.MOV.U32 R18, RZ, RZ, R136 ;  /* 0x000000ffff128224 */ /* 0x000fc400078e0088 */
[----:B------:R-:W-:Y:S01]  /*ff00*/  @!PT LDS RZ, [RZ] ;  /* 0x00000000fffff984 */ /* 0x000fe20000000800 */
[----:B------:R-:W-:Y:S01]  /*ff10*/  @!PT LDS RZ, [RZ] ;  /* 0x00000000fffff984 */ /* 0x000fe20000000800 */
[----:B------:R-:W-:Y:S01]  /*ff20*/  @!PT LDS RZ, [RZ] ;  /* 0x00000000fffff984 */ /* 0x000fe20000000800 */
[----:B------:R2:W-:Y:S01]  /*ff30*/  @!P0 LDGSTS.E.BYPASS.LTC128B.128 [R212+0x1000], [R30.64] ;  /* 0x010000001ed48fae */ /* 0x0005e2000b901d46 */
[----:B------:R-:W-:Y:S01]  /*ff40*/  @!P0 LEA.HI.X R21, R55, c[0x0][0x16c], R54, 0x1, P1 ;  /* 0x00005b0037158a11 */ /* 0x000fe200008f0c36 */
[----:B------:R-:W-:Y:S01]  /*ff50*/  @!P0 IMAD.WIDE.U32 R26, R27, 0x60, R18 ;  /* 0x000000601b1a8825 */ /* 0x000fe200078e0012 */
[----:B------:R-:W-:Y:S01]  /*ff60*/  @!P0 IADD3 R15, P1, R5, R12, RZ ;  /* 0x0000000c050f8210 */ /* 0x000fe20007f3e0ff */
[----:B------:R1:W-:Y:S02]  /*ff70*/  @P0 STS.128 [R212+0x1800], RZ ;  /* 0x001800ffd4000388 */ /* 0x0003e40000000c00 */
[----:B------:R-:W-:Y:S02]  /*ff80*/  @!P0 IMAD.MOV.U32 R12, RZ, RZ, R136 ;  /* 0x000000ffff0c8224 */ /* 0x000fe400078e0088 */
[----:B------:R-:W-:Y:S01]  /*ff90*/  @!P0 IMAD.MOV.U32 R11, RZ, RZ, c[0x0][0x19c] ;  /* 0x00006700ff0b8624 */ /* 0x000fe200078e00ff */
[----:B------:R-:W-:Y:S01]  /*ffa0*/  @!PT LDS RZ, [RZ] ;  /* 0x00000000fffff984 */ /* 0x000fe20000000800 */
[----:B------:R-:W-:Y:S01]  /*ffb0*/  @!PT LDS RZ, [RZ] ;  /* 0x00000000fffff984 */ /* 0x000fe20000000800 */
[----:B------:R-:W-:Y:S01]  /*ffc0*/  @!PT LDS RZ, [RZ] ;  /* 0x00000000fffff984 */ /* 0x000fe20000000800 */
[----:B------:R1:W-:Y:S01]  /*ffd0*/  @!P0 LDGSTS.E.BYPASS.LTC128B.128 [R212+0x1800], [R20.64] ;  /* 0x0180000014d48fae */ /* 0x0003e2000b901d46 */
[----:B------:R-:W-:-:S03]  /*ffe0*/  @!P0 IMAD.WIDE.U32 R24, R24, 0xa0, R12 ;  /* 0x000000a018188825 */ /* 0x000fc600078e000c */
[----:B------:R1:W-:Y:S01]  /*fff0*/  @P0 STS.128 [R212+0x2000], RZ ;  /* 0x002000ffd4000388 */ /* 0x0003e20000000c00 */
[----:B------:R-:W-:Y:S01]  /*10000*/  @!P0 IMAD.WIDE.U32 R22, R22, 0xc0, R12 ;  /* 0x000000c016168825 */ /* 0x000fe200078e000c */
[----:B------:R-:W-:-:S03]  /*10010*/  @!P0 IADD3 R14, P2, R5, R24, RZ ;  /* 0x00000018050e8210 */ /* 0x000fc60007f5e0ff */
[----:B------:R-:W-:Y:S02]  /*10020*/  @!P0 IMAD.X R12, R6, 0x1, R7, P1 ;  /* 0x00000001060c8824 */ /* 0x000fe400008e0607 */
[----:B------:R-:W-:Y:S02]  /*10030*/  @!P0 IMAD.MOV.U32 R13, RZ, RZ, c[0x0][0x19c] ;  /* 0x00006700ff0d8624 */ /* 0x000fe400078e00ff */
[----:B------:R-:W-:Y:S02]  /*10040*/  @!P0 IMAD.MOV.U32 R7, RZ, RZ, c[0x0][0x19c] ;  /* 0x00006700ff078624 */ /* 0x000fe400078e00ff */
[----:B------:R-:W-:Y:S02]  /*10050*/  @!P0 IMAD R13, R13, 0x60, RZ ;  /* 0x000000600d0d8824 */ /* 0x000fe400078e02ff */
[----:B------:R-:W-:Y:S01]  /*10060*/  @!P0 IMAD R11, R11, 0xa0, RZ ;  /* 0x000000a00b0b8824 */ /* 0x000fe200078e02ff */
[----:B--2---:R-:W-:Y:S01]  /*10070*/  @!P0 LEA R30, P1, R15, c[0x0][0x168], 0x1 ;  /* 0x00005a000f1e8a11 */ /* 0x004fe200078208ff */
[----:B------:R-:W-:-:S03]  /*10080*/  @!P0 IMAD R7, R7, 0xc0, RZ ;  /* 0x000000c007078824 */ /* 0x000fc600078e02ff */
[----:B------:R-:W-:Y:S02]  /*10090*/  @!P0 LEA.HI.X R31, R15, c[0x0][0x16c], R12, 0x1, P1 ;  /* 0x00005b000f1f8a11 */ /* 0x000fe400008f0c0c */
[C---:B------:R-:W-:Y:S02]  /*100a0*/  @!P0 IADD3 R15, P1, R5.reuse, R8, RZ ;  /* 0x00000008050f8210 */ /* 0x040fe40007f3e0ff */
[----:B------:R-:W-:Y:S01]  /*100b0*/  @!P0 IADD3 R8, P4, R5, R26, RZ ;  /* 0x0000001a05088210 */ /* 0x000fe20007f9e0ff */
        /* <DEDUP_REMOVED lines=9> */
[----:B------:R-:W-:Y:S02]  /*10150*/  @!P0 LEA.HI.X R55, R15, c[0x0][0x16c], R12, 0x1, P3 ;  /* 0x00005b000f378a11 */ /* 0x000fe400018f0c0c */
[----:B------:R-:W-:Y:S02]  /*10160*/  @!P0 LEA R24, P3, R8, c[0x0][0x168], 0x1 ;  /* 0x00005a0008188a11 */ /* 0x000fe400078608ff */
[----:B------:R-:W-:Y:S02]  /*10170*/  @!P0 IADD3.X R11, R6, R25, R11, P2, !PT ;  /* 0x00000019060b8210 */ /* 0x000fe400017fe40b */
[----:B------:R-:W-:Y:S02]  /*10180*/  @!P0 LEA R22, P2, R14, c[0x0][0x168], 0x1 ;  /* 0x00005a000e168a11 */ /* 0x000fe400078408ff */
[----:B------:R-:W-:Y:S02]  /*10190*/  @!P0 LEA.HI.X R25, R8, c[0x0][0x16c], R13, 0x1, P3 ;  /* 0x00005b0008198a11 */ /* 0x000fe400018f0c0d */
[----:B------:R-:W-:-:S02]  /*101a0*/  @!P0 IADD3.X R7, R6, R7, R23, P1, !PT ;  /* 0x0000000706078210 */ /* 0x000fc40000ffe417 */
[----:B------:R-:W-:Y:S01]  /*101b0*/  @!P0 LEA R12, P1, R16, c[0x0][0x168], 0x1 ;  /* 0x00005a00100c8a11 */ /* 0x000fe200078208ff */
        /* <DEDUP_REMOVED lines=36> */
.L_x_2201:
[----:B------:R-:W-:Y:S05]  /*10400*/  BSYNC B0 ;  /* 0x0000000000007941 */ /* 0x000fea0003800000 */
.L_x_2200:
[----:B------:R-:W0:Y:S01]  /*10410*/  LDGDEPBAR ;  /* 0x00000000000079af */ /* 0x000e220000000000 */
[----:B------:R-:W-:-:S04]  /*10420*/  LEA R210, P0, R5, R210, 0x1 ;  /* 0x000000d205d27211 */ /* 0x000fc800078008ff */
[----:B------:R-:W-:Y:S02]  /*10430*/  LEA.HI.X R211, R5, R211, R6, 0x1, P0 ;  /* 0x000000d305d37211 */ /* 0x000fe400000f0c06 */
.L_x_2197:
        /* <DEDUP_REMOVED lines=95> */
[----:B-1----:R-:W-:Y:S01]  /*10a30*/  LDSM.16.MT88.4 R12, [R215+0x5000] ;  /* 0x00500000d70c783b */ /* 0x002fe20000004200 */
        /* <DEDUP_REMOVED lines=12> */
[--C-:B------:R-:W-:Y:S01]  /*10b00*/  FFMA.FTZ R51, R33, c[0x0][0x23c], -R75.reuse ;  /* 0x00008f0021337a23 */ /* 0x100fe2000001084b */
[----:B------:R-:W-:Y:S01]  /*10b10*/  FMNMX.FTZ R5, R172, R5, !PT ;  /* 0x00000005ac057209 */ /* 0x000fe20007810000 */
[----:B------:R-:W-:-:S02]  /*10b20*/  FFMA.FTZ R50, R34, c[0x0][0x23c], -R75 ;  /* 0x00008f0022327a23 */ /* 0x000fc4000001084b */
[----:B------:R-:W-:Y:S01]  /*10b30*/  LDSM.16.MT88.4 R32, [R214+0x5400] ;  /* 0x00540000d620783b */ /* 0x000fe20000004200 */
        /* <DEDUP_REMOVED lines=138> */
[----:B------:R-:W-:Y:S02]  /*113e0*/  FFMA.FTZ R116, R169, c[0x0][0x23c], -R49 ;  /* 0x00008f00a9747a23 */ /* 0x000fe40000010831 */
[----:B------:R-:W-:Y:S02]  /*113f0*/  FFMA.FTZ R76, R28, c[0x0][0x23c], -R75 ;  /* 0x00008f001c4c7a23 */ /* 0x000fe4000001084b */
[----:B------:R-:W2:Y:S01]  /*11400*/  LDSM.16.MT88.4 R28, [R214+0x5800] ;  /* 0x00580000d61c783b */ /* 0x000ea20000004200 */
        /* <DEDUP_REMOVED lines=9> */
[----:B------:R-:W-:Y:S01]  /*114a0*/  FFMA.FTZ R172, R250, c[0x0][0x23c], -R49 ;  /* 0x00008f00faac7a23 */ /* 0x000fe20000010831 */
[----:B------:R-:W4:Y:S01]  /*114b0*/  MUFU.EX2 R113, R113 ;  /* 0x0000007100717308 */ /* 0x000f220000000800 */
[----:B---3--:R-:W-:Y:S01]  /*114c0*/  F2FP.PACK_AB R21, R119, R146 ;  /* 0x000000927715723e */ /* 0x008fe200000000ff */
        /* <DEDUP_REMOVED lines=18> */
[----:B------:R-:W-:Y:S01]  /*115f0*/  FFMA.FTZ R87, R147, c[0x0][0x23c], -R75 ;  /* 0x00008f0093577a23 */ /* 0x000fe2000001084b */
        /* <DEDUP_REMOVED lines=31> */
[----:B------:R-:W4:Y:S01]  /*117f0*/  LDSM.16.MT88.4 R32, [R215+0x5800] ;  /* 0x00580000d720783b */ /* 0x000f220000004200 */
[----:B------:R-:W-:Y:S01]  /*11800*/  MUFU.EX2 R174, R174 ;  /* 0x000000ae00ae7308 */ /* 0x000fe20000000800 */
[----:B------:R-:W-:Y:S02]  /*11810*/  FADD.FTZ R140, R140, R119 ;  /* 0x000000778c8c7221 */ /* 0x000fe40000010000 */
[--C-:B------:R-:W-:Y:S02]  /*11820*/  FFMA.FTZ R118, R118, c[0x0][0x23c], -R49.reuse ;  /* 0x00008f0076767a23 */ /* 0x100fe40000010831 */
[----:B------:R-:W-:Y:S01]  /*11830*/  FADD.FTZ R113, R113, R140 ;  /* 0x0000008c71717221 */ /* 0x000fe20000010000 */
[----:B------:R-:W-:Y:S01]  /*11840*/  HMMA.16816.F32 R24, R12, R16, R24 ;  /* 0x000000100c18723c */ /* 0x000fe20000001818 */
[----:B------:R-:W-:Y:S01]  /*11850*/  FFMA.FTZ R108, R108, c[0x0][0x23c], -R49 ;  /* 0x00008f006c6c7a23 */ /* 0x000fe20000010831 */
[----:B------:R-:W5:Y:S01]  /*11860*/  MUFU.EX2 R115, R115 ;  /* 0x0000007300737308 */ /* 0x000f620000000800 */
        /* <DEDUP_REMOVED lines=10> */
[----:B---3--:R-:W-:Y:S01]  /*11910*/  F2FP.PACK_AB R13, R107, R122 ;  /* 0x0000007a6b0d723e */ /* 0x008fe200000000ff */
[----:B------:R-:W3:Y:S01]  /*11920*/  MUFU.EX2 R172, R172 ;  /* 0x000000ac00ac7308 */ /* 0x000ee20000000800 */
[----:B------:R-:W-:Y:S01]  /*11930*/  F2FP.PACK_AB R14, R93, R112 ;  /* 0x000000705d0e723e */ /* 0x000fe200000000ff */
[----:B------:R-:W-:Y:S01]  /*11940*/  FFMA.FTZ R216, R206, c[0x0][0x23c], -R75 ;  /* 0x00008f00ced87a23 */ /* 0x000fe2000001084b */
[----:B-1----:R-:W-:Y:S01]  /*11950*/  F2FP.PACK_AB R15, R126, R103 ;  /* 0x000000677e0f723e */ /* 0x002fe200000000ff */
[----:B------:R-:W-:-:S02]  /*11960*/  FFMA.FTZ R80, R80, c[0x0][0x23c], -R49 ;  /* 0x00008f0050507a23 */ /* 0x000fc40000010831 */
[--C-:B------:R-:W-:Y:S02]  /*11970*/  FFMA.FTZ R45, R45, c[0x0][0x23c], -R49.reuse ;  /* 0x00008f002d2d7a23 */ /* 0x100fe40000010831 */
[----:B------:R-:W-:Y:S01]  /*11980*/  MUFU.EX2 R184, R184 ;  /* 0x000000b800b87308 */ /* 0x000fe20000000800 */
[--C-:B------:R-:W-:Y:S01]  /*11990*/  FFMA.FTZ R44, R44, c[0x0][0x23c], -R49.reuse ;  /* 0x00008f002c2c7a23 */ /* 0x100fe20000010831 */
[C---:B--2---:R-:W-:Y:S01]  /*119a0*/  HMMA.16816.F32 R8, R12.reuse, R28, R8 ;  /* 0x0000001c0c08723c */ /* 0x044fe20000001808 */
[--C-:B------:R-:W-:Y:S02]  /*119b0*/  FFMA.FTZ R78, R78, c[0x0][0x23c], -R49.reuse ;  /* 0x00008f004e4e7a23 */ /* 0x100fe40000010831 */
[--C-:B------:R-:W-:Y:S02]  /*119c0*/  FFMA.FTZ R43, R43, c[0x0][0x23c], -R49.reuse ;  /* 0x00008f002b2b7a23 */ /* 0x100fe40000010831 */
[--C-:B------:R-:W-:Y:S01]  /*119d0*/  FFMA.FTZ R42, R42, c[0x0][0x23c], -R49.reuse ;  /* 0x00008f002a2a7a23 */ /* 0x100fe20000010831 */
[----:B------:R-:W1:Y:S01]  /*119e0*/  MUFU.EX2 R123, R123 ;  /* 0x0000007b007b7308 */ /* 0x000e620000000800 */
[--C-:B------:R-:W-:Y:S01]  /*119f0*/  FFMA.FTZ R41, R41, c[0x0][0x23c], -R49.reuse ;  /* 0x00008f0029297a23 */ /* 0x100fe20000010831 */
[----:B------:R-:W-:Y:S01]  /*11a00*/  HMMA.16816.F32 R4, R12, R30, R4 ;  /* 0x0000001e0c04723c */ /* 0x000fe20000001804 */
[----:B------:R-:W2:Y:S01]  /*11a10*/  LDSM.16.MT88.4 R28, [R215+0x5c00] ;  /* 0x005c0000d71c783b */ /* 0x000ea20000004200 */
[----:B------:R-:W-:-:S04]  /*11a20*/  FFMA.FTZ R40, R40, c[0x0][0x23c], -R49 ;  /* 0x00008f0028287a23 */ /* 0x000fc80000010831 */
[----:B------:R-:W-:Y:S02]  /*11a30*/  MUFU.EX2 R127, R127 ;  /* 0x0000007f007f7308 */ /* 0x000fe40000000800 */
[C---:B----4-:R-:W-:Y:S06]  /*11a40*/  HMMA.16816.F32 R24, R12.reuse, R32, R24 ;  /* 0x000000200c18723c */ /* 0x050fec0000001818 */
[----:B------:R-:W4:Y:S02]  /*11a50*/  MUFU.EX2 R188, R188 ;  /* 0x000000bc00bc7308 */ /* 0x000f240000000800 */
[----:B------:R-:W-:Y:S01]  /*11a60*/  HMMA.16816.F32 R20, R12, R34, R20 ;  /* 0x000000220c14723c */ /* 0x000fe20000001814 */
[----:B------:R-:W1:Y:S05]  /*11a70*/  LDSM.16.MT88.4 R32, [R214+0x6000] ;  /* 0x00600000d620783b */ /* 0x000e6a0000004200 */
[----:B------:R-:W-:Y:S01]  /*11a80*/  MUFU.EX2 R200, R200 ;  /* 0x000000c800c87308 */ /* 0x000fe20000000800 */
[----:B------:R-:W-:-:S02]  /*11a90*/  F2FP.PACK_AB R12, R91, R104 ;  /* 0x000000685b0c723e */ /* 0x000fc400000000ff */
[----:B-----5:R-:W-:Y:S02]  /*11aa0*/  F2FP.PACK_AB R13, R115, R174 ;  /* 0x000000ae730d723e */ /* 0x020fe400000000ff */
[----:B------:R-:W-:Y:S02]  /*11ab0*/  F2FP.PACK_AB R14, R89, R100 ;  /* 0x00000064590e723e */ /* 0x000fe400000000ff */
[----:B---3--:R-:W-:Y:S01]  /*11ac0*/  F2FP.PACK_AB R15, R172, R117 ;  /* 0x00000075ac0f723e */ /* 0x008fe200000000ff */
[----:B------:R-:W3:Y:S06]  /*11ad0*/  MUFU.EX2 R137, R137 ;  /* 0x0000008900897308 */ /* 0x000eec0000000800 */
[C---:B------:R-:W-:Y:S02]  /*11ae0*/  HMMA.16816.F32 R8, R12.reuse, R16, R8 ;  /* 0x000000100c08723c */ /* 0x040fe40000001808 */
[----:B------:R-:W-:Y:S06]  /*11af0*/  MUFU.EX2 R139, R139 ;  /* 0x0000008b008b7308 */ /* 0x000fec0000000800 */
[C---:B------:R-:W-:Y:S01]  /*11b00*/  HMMA.16816.F32 R4, R12.reuse, R18, R4 ;  /* 0x000000120c04723c */ /* 0x040fe20000001804 */
[----:B------:R-:W5:Y:S01]  /*11b10*/  LDSM.16.MT88.4 R16, [R215+0x6000] ;  /* 0x00600000d710783b */ /* 0x000f620000004200 */
[----:B------:R-:W1:Y:S06]  /*11b20*/  MUFU.EX2 R204, R204 ;  /* 0x000000cc00cc7308 */ /* 0x000e6c0000000800 */
[C---:B--2---:R-:W-:Y:S02]  /*11b30*/  HMMA.16816.F32 R24, R12.reuse, R28, R24 ;  /* 0x0000001c0c18723c */ /* 0x044fe40000001818 */
[----:B------:R-:W-:Y:S06]  /*11b40*/  MUFU.EX2 R222, R222 ;  /* 0x000000de00de7308 */ /* 0x000fec0000000800 */
[----:B------:R-:W-:Y:S01]  /*11b50*/  HMMA.16816.F32 R20, R12, R30, R20 ;  /* 0x0000001e0c14723c */ /* 0x000fe20000001814 */
[----:B------:R-:W2:Y:S01]  /*11b60*/  LDSM.16.MT88.4 R28, [R214+0x6400] ;  /* 0x00640000d61c783b */ /* 0x000ea20000004200 */
[----:B------:R-:W2:Y:S05]  /*11b70*/  MUFU.EX2 R141, R141 ;  /* 0x0000008d008d7308 */ /* 0x000eaa0000000800 */
[----:B------:R-:W-:-:S02]  /*11b80*/  F2FP.PACK_AB R12, R85, R96 ;  /* 0x00000060550c723e */ /* 0x000fc400000000ff */
[----:B-1----:R-:W-:Y:S01]  /*11b90*/  F2FP.PACK_AB R13, R123, R184 ;  /* 0x000000b87b0d723e */ /* 0x002fe200000000ff */
[----:B------:R-:W-:Y:S01]  /*11ba0*/  MUFU.EX2 R143, R143 ;  /* 0x0000008f008f7308 */ /* 0x000fe20000000800 */
[----:B------:R-:W-:Y:S02]  /*11bb0*/  F2FP.PACK_AB R14, R83, R92 ;  /* 0x0000005c530e723e */ /* 0x000fe400000000ff */
[----:B----4-:R-:W-:-:S05]  /*11bc0*/  F2FP.PACK_AB R15, R188, R127 ;  /* 0x0000007fbc0f723e */ /* 0x010fca00000000ff */
[----:B------:R-:W1:Y:S02]  /*11bd0*/  MUFU.EX2 R224, R224 ;  /* 0x000000e000e07308 */ /* 0x000e640000000800 */
[C---:B------:R-:W-:Y:S06]  /*11be0*/  HMMA.16816.F32 R8, R12.reuse, R32, R8 ;  /* 0x000000200c08723c */ /* 0x040fec0000001808 */
[----:B------:R-:W-:Y:S02]  /*11bf0*/  MUFU.EX2 R230, R230 ;  /* 0x000000e600e67308 */ /* 0x000fe40000000800 */
[C---:B------:R-:W-:Y:S01]  /*11c00*/  HMMA.16816.F32 R4, R12.reuse, R34, R4 ;  /* 0x000000220c04723c */ /* 0x040fe20000001804 */
[----:B------:R-:W4:Y:S05]  /*11c10*/  LDSM.16.MT88.4 R32, [R215+0x6400] ;  /* 0x00640000d720783b */ /* 0x000f2a0000004200 */
[----:B------:R-:W1:Y:S02]  /*11c20*/  MUFU.EX2 R147, R147 ;  /* 0x0000009300937308 */ /* 0x000e640000000800 */
[C---:B-----5:R-:W-:Y:S06]  /*11c30*/  HMMA.16816.F32 R24, R12.reuse, R16, R24 ;  /* 0x000000100c18723c */ /* 0x060fec0000001818 */
[----:B------:R-:W-:Y:S02]  /*11c40*/  MUFU.EX2 R169, R169 ;  /* 0x000000a900a97308 */ /* 0x000fe40000000800 */
[----:B------:R-:W-:Y:S01]  /*11c50*/  HMMA.16816.F32 R20, R12, R18, R20 ;  /* 0x000000120c14723c */ /* 0x000fe20000001814 */
[----:B------:R-:W5:Y:S05]  /*11c60*/  LDSM.16.MT88.4 R16, [R214+0x6800] ;  /* 0x00680000d610783b */ /* 0x000f6a0000004200 */
[----:B------:R-:W1:Y:S01]  /*11c70*/  MUFU.EX2 R228, R228 ;  /* 0x000000e400e47308 */ /* 0x000e620000000800 */
[----:B------:R-:W-:-:S02]  /*11c80*/  F2FP.PACK_AB R12, R81, R86 ;  /* 0x00000056510c723e */ /* 0x000fc400000000ff */
[----:B---3--:R-:W-:Y:S02]  /*11c90*/  F2FP.PACK_AB R13, R137, R200 ;  /* 0x000000c8890d723e */ /* 0x008fe400000000ff */
[----:B------:R-:W-:Y:S02]  /*11ca0*/  F2FP.PACK_AB R14, R79, R84 ;  /* 0x000000544f0e723e */ /* 0x000fe400000000ff */
[----:B------:R-:W-:Y:S01]  /*11cb0*/  F2FP.PACK_AB R15, R204, R139 ;  /* 0x0000008bcc0f723e */ /* 0x000fe200000000ff */
[----:B------:R-:W-:Y:S06]  /*11cc0*/  MUFU.EX2 R171, R171 ;  /* 0x000000ab00ab7308 */ /* 0x000fec0000000800 */
[C---:B--2---:R-:W-:Y:S02]  /*11cd0*/  HMMA.16816.F32 R8, R12.reuse, R28, R8 ;  /* 0x0000001c0c08723c */ /* 0x044fe40000001808 */
[----:B------:R-:W2:Y:S06]  /*11ce0*/  MUFU.EX2 R218, R218 ;  /* 0x000000da00da7308 */ /* 0x000eac0000000800 */
[C---:B------:R-:W-:Y:S01]  /*11cf0*/  HMMA.16816.F32 R4, R12.reuse, R30, R4 ;  /* 0x0000001e0c04723c */ /* 0x040fe20000001804 */
[----:B------:R-:W3:Y:S01]  /*11d00*/  LDSM.16.MT88.4 R28, [R215+0x6800] ;  /* 0x00680000d71c783b */ /* 0x000ee20000004200 */
[----:B------:R-:W-:Y:S06]  /*11d10*/  MUFU.EX2 R173, R173 ;  /* 0x000000ad00ad7308 */ /* 0x000fec0000000800 */
[C---:B----4-:R-:W-:Y:S02]  /*11d20*/  HMMA.16816.F32 R24, R12.reuse, R32, R24 ;  /* 0x000000200c18723c */ /* 0x050fe40000001818 */
[----:B------:R-:W4:Y:S06]  /*11d30*/  MUFU.EX2 R202, R202 ;  /* 0x000000ca00ca7308 */ /* 0x000f2c0000000800 */
[----:B------:R-:W-:Y:S01]  /*11d40*/  HMMA.16816.F32 R20, R12, R34, R20 ;  /* 0x000000220c14723c */ /* 0x000fe20000001814 */
[----:B------:R-:W2:Y:S01]  /*11d50*/  LDSM.16.MT88.4 R32, [R214+0x6c00] ;  /* 0x006c0000d620783b */ /* 0x000ea20000004200 */
[----:B------:R-:W-:Y:S05]  /*11d60*/  MUFU.EX2 R61, R61 ;  /* 0x0000003d003d7308 */ /* 0x000fea0000000800 */
[----:B------:R-:W-:-:S02]  /*11d70*/  F2FP.PACK_AB R12, R74, R77 ;  /* 0x0000004d4a0c723e */ /* 0x000fc400000000ff */
[----:B------:R-:W-:Y:S01]  /*11d80*/  F2FP.PACK_AB R13, R141, R222 ;  /* 0x000000de8d0d723e */ /* 0x000fe200000000ff */
[----:B------:R-:W-:Y:S01]  /*11d90*/  MUFU.EX2 R60, R60 ;  /* 0x0000003c003c7308 */ /* 0x000fe20000000800 */
[----:B------:R-:W-:Y:S02]  /*11da0*/  F2FP.PACK_AB R14, R72, R73 ;  /* 0x00000049480e723e */ /* 0x000fe400000000ff */
[----:B-1----:R-:W-:-:S05]  /*11db0*/  F2FP.PACK_AB R15, R224, R143 ;  /* 0x0000008fe00f723e */ /* 0x002fca00000000ff */
[----:B------:R-:W-:Y:S02]  /*11dc0*/  MUFU.EX2 R177, R177 ;  /* 0x000000b100b17308 */ /* 0x000fe40000000800 */
        /* <DEDUP_REMOVED lines=12> */
[----:B------:R-:W-:Y:S02]  /*11e90*/  F2FP.PACK_AB R14, R68, R69 ;  /* 0x00000045440e723e */ /* 0x000fe400000000ff */
[----:B------:R-:W-:Y:S01]  /*11ea0*/  F2FP.PACK_AB R15, R228, R169 ;  /* 0x000000a9e40f723e */ /* 0x000fe200000000ff */
[----:B------:R-:W1:Y:S06]  /*11eb0*/  MUFU.EX2 R58, R58 ;  /* 0x0000003a003a7308 */ /* 0x000e6c0000000800 */
[C---:B--2---:R-:W-:Y:S02]  /*11ec0*/  HMMA.16816.F32 R8, R12.reuse, R32, R8 ;  /* 0x000000200c08723c */ /* 0x044fe40000001808 */
[----:B------:R-:W-:Y:S06]  /*11ed0*/  MUFU.EX2 R57, R57 ;  /* 0x0000003900397308 */ /* 0x000fec0000000800 */
[C---:B------:R-:W-:Y:S01]  /*11ee0*/  HMMA.16816.F32 R4, R12.reuse, R34, R4 ;  /* 0x000000220c04723c */ /* 0x040fe20000001804 */
[----:B------:R-:W2:Y:S01]  /*11ef0*/  LDSM.16.MT88.4 R32, [R215+0x7000] ;  /* 0x00700000d720783b */ /* 0x000ea20000004200 */
[----:B------:R-:W-:Y:S06]  /*11f00*/  MUFU.EX2 R56, R56 ;  /* 0x0000003800387308 */ /* 0x000fec0000000800 */
[C---:B-----5:R-:W-:Y:S02]  /*11f10*/  HMMA.16816.F32 R24, R12.reuse, R16, R24 ;  /* 0x000000100c18723c */ /* 0x060fe40000001818 */
[----:B------:R-:W-:Y:S05]  /*11f20*/  MUFU.EX2 R181, R181 ;  /* 0x000000b500b57308 */ /* 0x000fea0000000800 */
[----:B------:R-:W-:Y:S01]  /*11f30*/  F2FP.PACK_AB R16, R66, R67 ;  /* 0x000000434210723e */ /* 0x000fe200000000ff */
[----:B------:R-:W-:Y:S01]  /*11f40*/  HMMA.16816.F32 R20, R12, R18, R20 ;  /* 0x000000120c14723c */ /* 0x000fe20000001814 */
[----:B------:R-:W5:Y:S01]  /*11f50*/  LDSM.16.MT88.4 R12, [R214+0x7400] ;  /* 0x00740000d60c783b */ /* 0x000f620000004200 */
[----:B------:R-:W-:Y:S01]  /*11f60*/  F2FP.PACK_AB R17, R218, R171 ;  /* 0x000000abda11723e */ /* 0x000fe200000000ff */
[----:B------:R-:W2:Y:S04]  /*11f70*/  MUFU.EX2 R178, R178 ;  /* 0x000000b200b27308 */ /* 0x000ea80000000800 */
[----:B------:R-:W-:-:S02]  /*11f80*/  F2FP.PACK_AB R18, R64, R65 ;  /* 0x000000414012723e */ /* 0x000fc400000000ff */
[----:B----4-:R-:W-:Y:S02]  /*11f90*/  F2FP.PACK_AB R19, R202, R173 ;  /* 0x000000adca13723e */ /* 0x010fe400000000ff */
[----:B------:R-:W-:Y:S05]  /*11fa0*/  MUFU.EX2 R144, R144 ;  /* 0x0000009000907308 */ /* 0x000fea0000000800 */
        /* <DEDUP_REMOVED lines=10> */
[----:B------:R-:W-:Y:S01]  /*12050*/  F2FP.PACK_AB R33, R194, R177 ;  /* 0x000000b1c221723e */ /* 0x000fe200000000ff */
[----:B------:R-:W-:Y:S04]  /*12060*/  MUFU.EX2 R50, R50 ;  /* 0x0000003200327308 */ /* 0x000fe80000000800 */
[----:B------:R-:W-:-:S02]  /*12070*/  F2FP.PACK_AB R34, R60, R61 ;  /* 0x0000003d3c22723e */ /* 0x000fc400000000ff */
[----:B---3--:R-:W-:Y:S02]  /*12080*/  F2FP.PACK_AB R35, R190, R179 ;  /* 0x000000b3be23723e */ /* 0x008fe400000000ff */
[----:B------:R-:W-:Y:S05]  /*12090*/  MUFU.EX2 R118, R118 ;  /* 0x0000007600767308 */ /* 0x000fea0000000800 */
[C---:B-----5:R-:W-:Y:S03]  /*120a0*/  HMMA.16816.F32 R8, R32.reuse, R12, R8 ;  /* 0x0000000c2008723c */ /* 0x060fe60000001808 */
        /* <DEDUP_REMOVED lines=11> */
[----:B------:R-:W-:Y:S01]  /*12160*/  FADD.FTZ R105, R105, R130 ;  /* 0x0000008269697221 */ /* 0x000fe20000010000 */
[----:B------:R-:W-:Y:S01]  /*12170*/  HMMA.16816.F32 R28, R32, R30, R20 ;  /* 0x0000001e201c723c */ /* 0x000fe20000001814 */
[----:B------:R-:W1:Y:S02]  /*12180*/  LDSM.16.MT88.4 R20, [R214+0x7c00] ;  /* 0x007c0000d614783b */ /* 0x000e640000004200 */
[----:B------:R-:W-:Y:S01]  /*12190*/  FADD.FTZ R120, R120, R105 ;  /* 0x0000006978787221 */ /* 0x000fe20000010000 */
[----:B------:R-:W5:Y:S03]  /*121a0*/  MUFU.EX2 R111, R111 ;  /* 0x0000006f006f7308 */ /* 0x000f660000000800 */
[----:B------:R-:W-:Y:S02]  /*121b0*/  F2FP.PACK_AB R32, R58, R59 ;  /* 0x0000003b3a20723e */ /* 0x000fe400000000ff */
[----:B------:R-:W-:-:S02]  /*121c0*/  F2FP.PACK_AB R33, R178, R181 ;  /* 0x000000b5b221723e */ /* 0x000fc400000000ff */
[----:B------:R-:W-:Y:S01]  /*121d0*/  F2FP.PACK_AB R34, R56, R57 ;  /* 0x000000393822723e */ /* 0x000fe200000000ff */
[----:B------:R-:W-:Y:S01]  /*121e0*/  MUFU.EX2 R87, R87 ;  /* 0x0000005700577308 */ /* 0x000fe20000000800 */
[----:B---3--:R-:W-:-:S07]  /*121f0*/  F2FP.PACK_AB R35, R121, R144 ;  /* 0x000000907923723e */ /* 0x008fce00000000ff */
[C---:B--2---:R-:W-:Y:S01]  /*12200*/  HMMA.16816.F32 R8, R32.reuse, R16, R8 ;  /* 0x000000102008723c */ /* 0x044fe20000001808 */
[----:B------:R-:W-:Y:S06]  /*12210*/  MUFU.EX2 R95, R95 ;  /* 0x0000005f005f7308 */ /* 0x000fec0000000800 */
[----:B------:R-:W-:Y:S01]  /*12220*/  FADD.FTZ R17, R101, R136 ;  /* 0x0000008865117221 */ /* 0x000fe20000010000 */
[----:B------:R-:W-:Y:S01]  /*12230*/  HMMA.16816.F32 R4, R32, R18, R4 ;  /* 0x000000122004723c */ /* 0x000fe20000001804 */
[----:B------:R-:W-:Y:S01]  /*12240*/  FADD.FTZ R101, R99, R120 ;  /* 0x0000007863657221 */ /* 0x000fe20000010000 */
[----:B------:R-:W-:Y:S01]  /*12250*/  MUFU.EX2 R138, R138 ;  /* 0x0000008a008a7308 */ /* 0x000fe20000000800 */
[----:B------:R-:W-:-:S02]  /*12260*/  FADD.FTZ R17, R116, R17 ;  /* 0x0000001174117221 */ /* 0x000fc40000010000 */
[----:B------:R-:W-:Y:S02]  /*12270*/  FADD.FTZ R114, R114, R101 ;  /* 0x0000006572727221 */ /* 0x000fe40000010000 */
[----:B------:R-:W-:Y:S01]  /*12280*/  FADD.FTZ R122, R122, R17 ;  /* 0x000000117a7a7221 */ /* 0x000fe20000010000 */
[C---:B----4-:R-:W-:Y:S01]  /*12290*/  HMMA.16816.F32 R24, R32.reuse, R12, R24 ;  /* 0x0000000c2018723c */ /* 0x050fe20000001818 */
[----:B------:R-:W-:Y:S01]  /*122a0*/  FADD.FTZ R97, R97, R114 ;  /* 0x0000007261617221 */ /* 0x000fe20000010000 */
[----:B------:R-:W2:Y:S01]  /*122b0*/  MUFU.EX2 R99, R110 ;  /* 0x0000006e00637308 */ /* 0x000ea20000000800 */
[----:B------:R-:W-:Y:S01]  /*122c0*/  FADD.FTZ R114, R107, R122 ;  /* 0x0000007a6b727221 */ /* 0x000fe20000010000 */
[----:B------:R-:W3:Y:S01]  /*122d0*/  LDSM.16.MT88.4 R16, [R215+0x7c00] ;  /* 0x007c0000d710783b */ /* 0x000ee20000004200 */
[----:B------:R-:W-:Y:S02]  /*122e0*/  FADD.FTZ R112, R112, R97 ;  /* 0x0000006170707221 */ /* 0x000fe40000010000 */
[----:B------:R-:W-:Y:S01]  /*122f0*/  FADD.FTZ R13, R103, R114 ;  /* 0x00000072670d7221 */ /* 0x000fe20000010000 */
[----:B------:R-:W-:Y:S01]  /*12300*/  HMMA.16816.F32 R28, R32, R14, R28 ;  /* 0x0000000e201c723c */ /* 0x000fe2000000181c */
[----:B------:R-:W-:Y:S01]  /*12310*/  FADD.FTZ R93, R93, R112 ;  /* 0x000000705d5d7221 */ /* 0x000fe20000010000 */
[----:B------:R-:W-:Y:S01]  /*12320*/  F2FP.PACK_AB R12, R54, R55 ;  /* 0x00000037360c723e */ /* 0x000fe200000000ff */
[----:B------:R-:W-:Y:S01]  /*12330*/  FADD.FTZ R13, R126, R13 ;  /* 0x0000000d7e0d7221 */ /* 0x000fe20000010000 */
[----:B------:R-:W-:Y:S01]  /*12340*/  MUFU.EX2 R98, R98 ;  /* 0x0000006200627308 */ /* 0x000fe20000000800 */
[----:B------:R-:W-:-:S02]  /*12350*/  FADD.FTZ R104, R104, R93 ;  /* 0x0000005d68687221 */ /* 0x000fc40000010000 */
[----:B------:R-:W-:Y:S01]  /*12360*/  FADD.FTZ R32, R174, R13 ;  /* 0x0000000dae207221 */ /* 0x000fe20000010000 */
[----:B-----5:R-:W-:Y:S01]  /*12370*/  F2FP.PACK_AB R13, R118, R111 ;  /* 0x0000006f760d723e */ /* 0x020fe200000000ff */
[----:B------:R-:W-:Y:S01]  /*12380*/  FADD.FTZ R91, R91, R104 ;  /* 0x000000685b5b7221 */ /* 0x000fe20000010000 */
[----:B------:R-:W-:Y:S01]  /*12390*/  F2FP.PACK_AB R14, R50, R51 ;  /* 0x00000033320e723e */ /* 0x000fe200000000ff */
[----:B------:R-:W-:Y:S01]  /*123a0*/  FADD.FTZ R32, R115, R32 ;  /* 0x0000002073207221 */ /* 0x000fe20000010000 */
[----:B--2---:R-:W-:Y:S01]  /*123b0*/  F2FP.PACK_AB R15, R108, R99 ;  /* 0x000000636c0f723e */ /* 0x004fe200000000ff */
[----:B------:R-:W-:Y:S01]  /*123c0*/  FADD.FTZ R100, R100, R91 ;  /* 0x0000005b64647221 */ /* 0x000fe20000010000 */
[----:B------:R-:W2:Y:S01]  /*123d0*/  MUFU.EX2 R93, R102 ;  /* 0x00000066005d7308 */ /* 0x000ea20000000800 */
[----:B------:R-:W-:Y:S02]  /*123e0*/  FADD.FTZ R117, R117, R32 ;  /* 0x0000002075757221 */ /* 0x000fe40000010000 */
[----:B------:R-:W4:Y:S01]  /*123f0*/  LDSM.16.MT88.4 R32, [R214+0x8000] ;  /* 0x00800000d620783b */ /* 0x000f220000004200 */
[----:B------:R-:W-:Y:S01]  /*12400*/  FFMA.FTZ R97, R106, c[0x0][0x23c], -R75 ;  /* 0x00008f006a617a23 */ /* 0x000fe2000001084b */
[----:B-1----:R-:W-:Y:S01]  /*12410*/  HMMA.16816.F32 R8, R12, R20, R8 ;  /* 0x000000140c08723c */ /* 0x002fe20000001808 */
[----:B------:R-:W-:-:S02]  /*12420*/  FADD.FTZ R117, R172, R117 ;  /* 0x00000075ac757221 */ /* 0x000fc40000010000 */
[----:B------:R-:W-:Y:S02]  /*12430*/  MUFU.EX2 R125, R125 ;  /* 0x0000007d007d7308 */ /* 0x000fe40000000800 */
[----:B------:R-:W-:Y:S02]  /*12440*/  FADD.FTZ R184, R184, R117 ;  /* 0x00000075b8b87221 */ /* 0x000fe40000010000 */
[----:B------:R-:W-:Y:S01]  /*12450*/  FADD.FTZ R21, R89, R100 ;  /* 0x0000006459157221 */ /* 0x000fe20000010000 */
[----:B------:R-:W-:Y:S01]  /*12460*/  HMMA.16816.F32 R4, R12, R22, R4 ;  /* 0x000000160c04723c */ /* 0x000fe20000001804 */
[----:B------:R-:W-:Y:S02]  /*12470*/  FFMA.FTZ R89, R94, c[0x0][0x23c], -R49 ;  /* 0x00008f005e597a23 */ /* 0x000fe40000010831 */
[----:B------:R-:W-:Y:S01]  /*12480*/  FADD.FTZ R96, R96, R21 ;  /* 0x0000001560607221 */ /* 0x000fe20000010000 */
[----:B------:R-:W-:Y:S01]  /*12490*/  MUFU.EX2 R198, R198 ;  /* 0x000000c600c67308 */ /* 0x000fe20000000800 */
[----:B------:R-:W-:Y:S01]  /*124a0*/  FFMA.FTZ R94, R88, c[0x0][0x23c], -R49 ;  /* 0x00008f00585e7a23 */ /* 0x000fe20000010831 */
[----:B------:R-:W1:Y:S01]  /*124b0*/  LDSM.16.MT88.4 R20, [R215+0x8000] ;  /* 0x00800000d714783b */ /* 0x000e620000004200 */
[----:B------:R-:W-:-:S02]  /*124c0*/  FADD.FTZ R85, R85, R96 ;  /* 0x0000006055557221 */ /* 0x000fc40000010000 */
        /* <DEDUP_REMOVED lines=13> */
[----:B------:R-:W-:Y:S01]  /*125a0*/  F2FP.PACK_AB R12, R87, R76 ;  /* 0x0000004c570c723e */ /* 0x000fe200000000ff */
[----:B------:R-:W-:Y:S01]  /*125b0*/  FADD.FTZ R16, R84, R17 ;  /* 0x0000001154107221 */ /* 0x000fe20000010000 */
[----:B--2---:R-:W-:Y:S01]  /*125c0*/  F2FP.PACK_AB R13, R98, R93 ;  /* 0x0000005d620d723e */ /* 0x004fe200000000ff */
[----:B------:R-:W-:Y:S01]  /*125d0*/  FADD.FTZ R17, R139, R200 ;  /* 0x000000c88b117221 */ /* 0x000fe20000010000 */
[----:B------:R-:W-:Y:S01]  /*125e0*/  F2FP.PACK_AB R14, R138, R95 ;  /* 0x0000005f8a0e723e */ /* 0x000fe200000000ff */
[----:B------:R-:W-:Y:S01]  /*125f0*/  FADD.FTZ R16, R79, R16 ;  /* 0x000000104f107221 */ /* 0x000fe20000010000 */
[----:B------:R-:W-:Y:S01]  /*12600*/  MUFU.EX2 R145, R145 ;  /* 0x0000009100917308 */ /* 0x000fe20000000800 */
[----:B------:R-:W-:-:S02]  /*12610*/  FADD.FTZ R17, R204, R17 ;  /* 0x00000011cc117221 */ /* 0x000fc40000010000 */
[----:B------:R-:W-:Y:S01]  /*12620*/  FFMA.FTZ R88, R90, c[0x0][0x23c], -R75 ;  /* 0x00008f005a587a23 */ /* 0x000fe2000001084b */
[----:B---3--:R-:W-:-:S04]  /*12630*/  F2FP.PACK_AB R15, R94, R89 ;  /* 0x000000595e0f723e */ /* 0x008fc800000000ff */
[----:B------:R-:W-:Y:S03]  /*12640*/  MUFU.EX2 R216, R216 ;  /* 0x000000d800d87308 */ /* 0x000fe60000000800 */
[C---:B----4-:R-:W-:Y:S05]  /*12650*/  HMMA.16816.F32 R8, R12.reuse, R32, R8 ;  /* 0x000000200c08723c */ /* 0x050fea0000001808 */
[----:B------:R-:W-:Y:S02]  /*12660*/  MUFU.EX2 R80, R80 ;  /* 0x0000005000507308 */ /* 0x000fe40000000800 */
[----:B------:R-:W-:Y:S01]  /*12670*/  FADD.FTZ R33, R77, R16 ;  /* 0x000000104d217221 */ /* 0x000fe20000010000 */
[----:B------:R-:W-:Y:S01]  /*12680*/  HMMA.16816.F32 R4, R12, R34, R4 ;  /* 0x000000220c04723c */ /* 0x000fe20000001804 */
[----:B------:R-:W-:-:S02]  /*12690*/  FADD.FTZ R32, R222, R17 ;  /* 0x00000011de207221 */ /* 0x000fc40000010000 */
[----:B------:R-:W-:Y:S01]  /*126a0*/  FADD.FTZ R74, R74, R33 ;  /* 0x000000214a4a7221 */ /* 0x000fe20000010000 */
[----:B------:R-:W2:Y:S01]  /*126b0*/  LDSM.16.MT88.4 R16, [R214+0x8400] ;  /* 0x00840000d610783b */ /* 0x000ea20000004200 */
[----:B------:R-:W-:Y:S01]  /*126c0*/  FADD.FTZ R32, R141, R32 ;  /* 0x000000208d207221 */ /* 0x000fe20000010000 */
[----:B------:R-:W3:Y:S01]  /*126d0*/  MUFU.EX2 R77, R78 ;  /* 0x0000004e004d7308 */ /* 0x000ee20000000800 */
        /* <DEDUP_REMOVED lines=8> */
[----:B------:R-:W-:Y:S01]  /*12760*/  FADD.FTZ R230, R230, R33 ;  /* 0x00000021e6e67221 */ /* 0x000fe20000010000 */
[----:B------:R-:W-:Y:S01]  /*12770*/  LDSM.16.MT88.4 R20, [R214+0x8800] ;  /* 0x00880000d614783b */ /* 0x000fe20000004200 */
[----:B------:R-:W-:-:S02]  /*12780*/  FADD.FTZ R70, R70, R71 ;  /* 0x0000004746467221 */ /* 0x000fc40000010000 */
[----:B------:R-:W-:Y:S01]  /*12790*/  FADD.FTZ R230, R147, R230 ;  /* 0x000000e693e67221 */ /* 0x000fe20000010000 */
[----:B------:R-:W1:Y:S01]  /*127a0*/  MUFU.EX2 R44, R44 ;  /* 0x0000002c002c7308 */ /* 0x000e620000000800 */
[----:B------:R-:W-:Y:S01]  /*127b0*/  FADD.FTZ R69, R69, R70 ;  /* 0x0000004645457221 */ /* 0x000fe20000010000 */
[----:B------:R-:W4:Y:S01]  /*127c0*/  LDSM.16.MT88.4 R32, [R215+0x8400] ;  /* 0x00840000d720783b */ /* 0x000f220000004200 */
[----:B------:R-:W-:Y:S01]  /*127d0*/  FADD.FTZ R169, R169, R230 ;  /* 0x000000e6a9a97221 */ /* 0x000fe20000010000 */
[----:B------:R-:W-:Y:S01]  /*127e0*/  F2FP.PACK_AB R12, R198, R125 ;  /* 0x0000007dc60c723e */ /* 0x000fe200000000ff */
[----:B------:R-:W-:Y:S01]  /*127f0*/  FADD.FTZ R68, R68, R69 ;  /* 0x0000004544447221 */ /* 0x000fe20000010000 */
[----:B---3--:R-:W-:Y:S01]  /*12800*/  F2FP.PACK_AB R13, R77, R80 ;  /* 0x000000504d0d723e */ /* 0x008fe200000000ff */
[----:B------:R-:W-:Y:S01]  /*12810*/  FADD.FTZ R228, R228, R169 ;  /* 0x000000a9e4e47221 */ /* 0x000fe20000010000 */
[----:B------:R-:W-:Y:S01]  /*12820*/  F2FP.PACK_AB R14, R216, R145 ;  /* 0x00000091d80e723e */ /* 0x000fe200000000ff */
        /* <DEDUP_REMOVED lines=10> */
[----:B------:R-:W-:Y:S01]  /*128d0*/  FADD.FTZ R202, R202, R173 ;  /* 0x000000adcaca7221 */ /* 0x000fe20000010000 */
[----:B--2---:R-:W-:Y:S01]  /*128e0*/  HMMA.16816.F32 R8, R12, R16, R8 ;  /* 0x000000100c08723c */ /* 0x004fe20000001808 */
[----:B------:R-:W-:Y:S01]  /*128f0*/  FADD.FTZ R63, R63, R64 ;  /* 0x000000403f3f7221 */ /* 0x000fe20000010000 */
[----:B------:R-:W-:Y:S01]  /*12900*/  MUFU.EX2 R97, R97 ;  /* 0x0000006100617308 */ /* 0x000fe20000000800 */
[----:B------:R-:W-:-:S02]  /*12910*/  FADD.FTZ R177, R177, R202 ;  /* 0x000000cab1b17221 */ /* 0x000fc40000010000 */
[----:B------:R-:W-:Y:S01]  /*12920*/  FADD.FTZ R62, R62, R63 ;  /* 0x0000003f3e3e7221 */ /* 0x000fe20000010000 */
[----:B------:R-:W-:Y:S01]  /*12930*/  LDSM.16.MT88.4 R200, [R214+0x8c00] ;  /* 0x008c0000d6c8783b */ /* 0x000fe20000004200 */
[----:B------:R-:W-:Y:S01]  /*12940*/  FADD.FTZ R194, R194, R177 ;  /* 0x000000b1c2c27221 */ /* 0x000fe20000010000 */
[----:B------:R-:W-:Y:S01]  /*12950*/  HMMA.16816.F32 R4, R12, R18, R4 ;  /* 0x000000120c04723c */ /* 0x000fe20000001804 */
[----:B------:R-:W-:Y:S01]  /*12960*/  FADD.FTZ R61, R61, R62 ;  /* 0x0000003e3d3d7221 */ /* 0x000fe20000010000 */
[----:B------:R-:W2:Y:S01]  /*12970*/  LDSM.16.MT88.4 R16, [R215+0x8800] ;  /* 0x00880000d710783b */ /* 0x000ea20000004200 */
[----:B------:R-:W-:Y:S01]  /*12980*/  FADD.FTZ R179, R179, R194 ;  /* 0x000000c2b3b37221 */ /* 0x000fe20000010000 */
[----:B------:R-:W3:Y:S01]  /*12990*/  MUFU.EX2 R88, R88 ;  /* 0x0000005800587308 */ /* 0x000ee20000000800 */
[----:B------:R-:W-:Y:S01]  /*129a0*/  FADD.FTZ R60, R60, R61 ;  /* 0x0000003d3c3c7221 */ /* 0x000fe20000010000 */
[----:B------:R-:W5:Y:S01]  /*129b0*/  LDSM.16.MT88.4 R192, [R215+0x8c00] ;  /* 0x008c0000d7c0783b */ /* 0x000f620000004200 */
        /* <DEDUP_REMOVED lines=15> */
[----:B------:R-:W-:Y:S01]  /*12ab0*/  FADD.FTZ R111, R111, R144 ;  /* 0x000000906f6f7221 */ /* 0x000fe20000010000 */
[----:B------:R-:W-:Y:S01]  /*12ac0*/  MUFU.EX2 R41, R41 ;  /* 0x0000002900297308 */ /* 0x000fe20000000800 */
[----:B------:R-:W-:Y:S01]  /*12ad0*/  FADD.FTZ R54, R54, R55 ;  /* 0x0000003736367221 */ /* 0x000fe20000010000 */
[----:B---3--:R-:W-:Y:S01]  /*12ae0*/  F2FP.PACK_AB R14, R88, R97 ;  /* 0x00000061580e723e */ /* 0x008fe200000000ff */
[----:B------:R-:W-:Y:S02]  /*12af0*/  FADD.FTZ R118, R118, R111 ;  /* 0x0000006f76767221 */ /* 0x000fe40000010000 */
[----:B------:R-:W-:-:S02]  /*12b00*/  FADD.FTZ R51, R51, R54 ;  /* 0x0000003633337221 */ /* 0x000fc40000010000 */
[----:B------:R-:W-:Y:S01]  /*12b10*/  FADD.FTZ R99, R99, R118 ;  /* 0x0000007663637221 */ /* 0x000fe20000010000 */
[----:B------:R-:W1:Y:S01]  /*12b20*/  MUFU.EX2 R40, R40 ;  /* 0x0000002800287308 */ /* 0x000e620000000800 */
[----:B------:R-:W-:Y:S01]  /*12b30*/  FADD.FTZ R51, R50, R51 ;  /* 0x0000003332337221 */ /* 0x000fe20000010000 */
[----:B----4-:R-:W-:Y:S01]  /*12b40*/  F2FP.PACK_AB R13, R42, R43 ;  /* 0x0000002b2a0d723e */ /* 0x010fe200000000ff */
        /* <DEDUP_REMOVED lines=8> */
[----:B-1----:R-:W-:Y:S01]  /*12bd0*/  F2FP.PACK_AB R15, R40, R41 ;  /* 0x00000029280f723e */ /* 0x002fe200000000ff */
[----:B------:R-:W-:Y:S01]  /*12be0*/  FADD.FTZ R138, R138, R95 ;  /* 0x0000005f8a8a7221 */ /* 0x000fe20000010000 */
[----:B------:R-:W1:Y:S01]  /*12bf0*/  MUFU.EX2 R48, R48 ;  /* 0x0000003000307308 */ /* 0x000e620000000800 */
[----:B------:R-:W-:Y:S02]  /*12c00*/  FADD.FTZ R89, R94, R89 ;  /* 0x000000595e597221 */ /* 0x000fe40000010000 */
        /* <DEDUP_REMOVED lines=9> */
[----:B------:R-:W-:-:S02]  /*12ca0*/  FFMA.FTZ R33, R39, c[0x0][0x23c], -R49 ;  /* 0x00008f0027217a23 */ /* 0x000fc40000010831 */
[----:B------:R-:W-:Y:S02]  /*12cb0*/  FFMA.FTZ R20, R38, c[0x0][0x23c], -R49 ;  /* 0x00008f0026147a23 */ /* 0x000fe40000010831 */
[----:B------:R-:W-:Y:S02]  /*12cc0*/  FFMA.FTZ R32, R47, c[0x0][0x23c], -R75 ;  /* 0x00008f002f207a23 */ /* 0x000fe4000001084b */
[--C-:B------:R-:W-:Y:S01]  /*12cd0*/  FFMA.FTZ R21, R37, c[0x0][0x23c], -R49.reuse ;  /* 0x00008f0025157a23 */ /* 0x100fe20000010831 */
[----:B------:R-:W-:Y:S01]  /*12ce0*/  MUFU.EX2 R33, R33 ;  /* 0x0000002100217308 */ /* 0x000fe20000000800 */
[----:B------:R-:W-:Y:S01]  /*12cf0*/  FFMA.FTZ R22, R36, c[0x0][0x23c], -R49 ;  /* 0x00008f0024167a23 */ /* 0x000fe20000010831 */
[----:B--2---:R-:W-:Y:S01]  /*12d00*/  HMMA.16816.F32 R24, R12, R16, R24 ;  /* 0x000000100c18723c */ /* 0x004fe20000001818 */
[----:B------:R-:W-:Y:S02]  /*12d10*/  FADD.FTZ R216, R216, R145 ;  /* 0x00000091d8d87221 */ /* 0x000fe40000010000 */
[----:B------:R-:W-:-:S02]  /*12d20*/  FADD.FTZ R44, R44, R45 ;  /* 0x0000002d2c2c7221 */ /* 0x000fc40000010000 */
[----:B------:R-:W-:Y:S01]  /*12d30*/  FADD.FTZ R175, R175, R216 ;  /* 0x000000d8afaf7221 */ /* 0x000fe20000010000 */
[----:B------:R-:W2:Y:S01]  /*12d40*/  MUFU.EX2 R20, R20 ;  /* 0x0000001400147308 */ /* 0x000ea20000000800 */
[----:B------:R-:W-:Y:S01]  /*12d50*/  FADD.FTZ R43, R43, R44 ;  /* 0x0000002c2b2b7221 */ /* 0x000fe20000010000 */
[----:B------:R-:W-:Y:S01]  /*12d60*/  HMMA.16816.F32 R28, R12, R18, R28 ;  /* 0x000000120c1c723c */ /* 0x000fe2000000181c */
[----:B------:R-:W-:Y:S02]  /*12d70*/  FADD.FTZ R128, R128, R175 ;  /* 0x000000af80807221 */ /* 0x000fe40000010000 */
[----:B------:R-:W-:Y:S02]  /*12d80*/  FADD.FTZ R42, R42, R43 ;  /* 0x0000002b2a2a7221 */ /* 0x000fe40000010000 */
[----:B------:R-:W-:Y:S01]  /*12d90*/  FADD.FTZ R97, R97, R128 ;  /* 0x0000008061617221 */ /* 0x000fe20000010000 */
[----:B------:R-:W3:Y:S01]  /*12da0*/  MUFU.EX2 R32, R32 ;  /* 0x0000002000207308 */ /* 0x000ee20000000800 */
[----:B------:R-:W-:Y:S01]  /*12db0*/  FADD.FTZ R41, R41, R42 ;  /* 0x0000002a29297221 */ /* 0x000fe20000010000 */
[----:B-1----:R-:W-:Y:S01]  /*12dc0*/  F2FP.PACK_AB R12, R48, R81 ;  /* 0x00000051300c723e */ /* 0x002fe200000000ff */
[----:B------:R-:W-:-:S02]  /*12dd0*/  FADD.FTZ R88, R88, R97 ;  /* 0x0000006158587221 */ /* 0x000fc40000010000 */
[----:B------:R-:W-:Y:S02]  /*12de0*/  FADD.FTZ R40, R40, R41 ;  /* 0x0000002928287221 */ /* 0x000fe40000010000 */
[----:B------:R-:W-:Y:S01]  /*12df0*/  FADD.FTZ R81, R81, R88 ;  /* 0x0000005851517221 */ /* 0x000fe20000010000 */
[----:B------:R-:W-:Y:S01]  /*12e00*/  MUFU.EX2 R21, R21 ;  /* 0x0000001500157308 */ /* 0x000fe20000000800 */
[----:B--2---:R-:W-:Y:S01]  /*12e10*/  F2FP.PACK_AB R13, R20, R33 ;  /* 0x00000021140d723e */ /* 0x004fe200000000ff */
[----:B------:R-:W-:Y:S02]  /*12e20*/  FADD.FTZ R33, R33, R40 ;  /* 0x0000002821217221 */ /* 0x000fe40000010000 */
[----:B------:R-:W-:Y:S02]  /*12e30*/  FADD.FTZ R81, R48, R81 ;  /* 0x0000005130517221 */ /* 0x000fe40000010000 */
[----:B------:R-:W-:Y:S02]  /*12e40*/  FADD.FTZ R20, R20, R33 ;  /* 0x0000002114147221 */ /* 0x000fe40000010000 */
[----:B------:R-:W1:Y:S01]  /*12e50*/  MUFU.EX2 R22, R22 ;  /* 0x0000001600167308 */ /* 0x000e620000000800 */
[----:B---3--:R-:W-:Y:S01]  /*12e60*/  F2FP.PACK_AB R14, R187, R32 ;  /* 0x00000020bb0e723e */ /* 0x008fe200000000ff */
[----:B------:R-:W-:-:S04]  /*12e70*/  FADD.FTZ R32, R32, R81 ;  /* 0x0000005120207221 */ /* 0x000fc80000010000 */
[----:B------:R-:W-:Y:S01]  /*12e80*/  FADD.FTZ R187, R187, R32 ;  /* 0x00000020bbbb7221 */ /* 0x000fe20000010000 */
[----:B-1----:R-:W-:Y:S01]  /*12e90*/  F2FP.PACK_AB R15, R22, R21 ;  /* 0x00000015160f723e */ /* 0x002fe200000000ff */
[----:B------:R-:W-:-:S04]  /*12ea0*/  FADD.FTZ R21, R21, R20 ;  /* 0x0000001415157221 */ /* 0x000fc80000010000 */
[----:B------:R-:W-:Y:S02]  /*12eb0*/  FADD.FTZ R189, R22, R21 ;  /* 0x0000001516bd7221 */ /* 0x000fe40000010000 */
[C---:B------:R-:W-:Y:S08]  /*12ec0*/  HMMA.16816.F32 R204, R12.reuse, R200, R8 ;  /* 0x000000c80ccc723c */ /* 0x040ff00000001808 */
[C---:B-----5:R-:W-:Y:S08]  /*12ed0*/  HMMA.16816.F32 R196, R12.reuse, R192, R24 ;  /* 0x000000c00cc4723c */ /* 0x060ff00000001818 */
        /* <DEDUP_REMOVED lines=70> */
.L_x_2203:
[----:B------:R-:W-:-:S05]  /*13340*/  IMAD.MOV.U32 R4, RZ, RZ, c[0x0][0x1a0] ;  /* 0x00006800ff047624 */ /* 0x000fca00078e00ff */
[----:B------:R-:W-:-:S04]  /*13350*/  LEA R4, -R4, RZ, 0x8 ;  /* 0x000000ff04047211 */ /* 0x000fc800078e41ff */
[----:B------:R-:W-:Y:S02]  /*13360*/  SHF.R.S32.HI R9, RZ, 0x1f, R4 ;  /* 0x0000001fff097819 */ /* 0x000fe40000011404 */
.L_x_2204:
[----:B------:R-:W-:Y:S01]  /*13370*/  ISETP.GE.AND P0, PT, R148, c[0x0][0x220], PT ;  /* 0x0000880094007a0c */ /* 0x000fe20003f06270 */
[----:B------:R-:W-:Y:S01]  /*13380*/  UISETP.GE.AND UP0, UPT, UR10, 0x3, UPT ;  /* 0x000000030a00788c */ /* 0x000fe2000bf06270 */
[----:B------:R-:W-:Y:S02]  /*13390*/  LEA R220, P5, R4, R220, 0x1 ;  /* 0x000000dc04dc7211 */ /* 0x000fe400078a08ff */
[----:B------:R-:W-:Y:S02]  /*133a0*/  LOP3.LUT R0, R0, 0xfffffffe, RZ, 0xc0, !PT ;  /* 0xfffffffe00007812 */ /* 0x000fe400078ec0ff */
[----:B------:R-:W-:Y:S02]  /*133b0*/  LEA.HI.X R221, R4, R221, R9, 0x1, P5 ;  /* 0x000000dd04dd7211 */ /* 0x000fe400028f0c09 */
[----:B------:R-:W-:-:S05]  /*133c0*/  P2R R128, PR, RZ, 0x1 ;  /* 0x00000001ff807803 */ /* 0x000fca0000000000 */
[----:B------:R-:W-:Y:S01]  /*133d0*/  @!P0 IMAD.MOV.U32 R16, RZ, RZ, c[0x0][0x1a0] ;  /* 0x00006800ff108624 */ /* 0x000fe200078e00ff */
[----:B------:R-:W-:Y:S01]  /*133e0*/  @!P0 IADD3 R53, P4, P3, R4, R132, R53 ;  /* 0x0000008404358210 */ /* 0x000fe20007b9e035 */
[----:B------:R-:W-:Y:S01]  /*133f0*/  @!P0 IMAD.MOV.U32 R14, RZ, RZ, c[0x0][0x1a0] ;  /* 0x00006800ff0e8624 */ /* 0x000fe200078e00ff */
[----:B------:R-:W-:Y:S01]  /*13400*/  @P0 STS [R212+0x5000], RZ ;  /* 0x005000ffd4000388 */ /* 0x000fe20000000800 */
[----:B------:R-:W-:Y:S01]  /*13410*/  @!P0 IMAD.MOV.U32 R6, RZ, RZ, R132 ;  /* 0x000000ffff068224 */ /* 0x000fe200078e0084 */
[----:B------:R-:W-:Y:S01]  /*13420*/  @!P0 IADD3.X R52, R9, R135, R52, P4, P3 ;  /* 0x0000008709348210 */ /* 0x000fe200027e6434 */
[----:B------:R-:W-:Y:S01]  /*13430*/  @!P0 IMAD.MOV.U32 R7, RZ, RZ, R135 ;  /* 0x000000ffff078224 */ /* 0x000fe200078e0087 */
[----:B------:R-:W-:Y:S01]  /*13440*/  @P0 STS [R212+0x5004], RZ ;  /* 0x005004ffd4000388 */ /* 0x000fe20000000800 */
[----:B------:R-:W-:Y:S02]  /*13450*/  @!P0 IMAD.MOV.U32 R19, RZ, RZ, c[0x0][0x1a0] ;  /* 0x00006800ff138624 */ /* 0x000fe400078e00ff */
[--C-:B------:R-:W-:Y:S01]  /*13460*/  @!P0 IMAD.WIDE.U32 R16, R16, 0xa0, R6.reuse ;  /* 0x000000a010108825 */ /* 0x100fe200078e0006 */
[----:B------:R-:W-:Y:S03]  /*13470*/  @P0 STS.64 [R212+0x5008], RZ ;  /* 0x005008ffd4000388 */ /* 0x000fe60000000a00 */
[----:B------:R-:W-:Y:S01]  /*13480*/  @!P0 IMAD.WIDE.U32 R14, R14, 0xc0, R6 ;  /* 0x000000c00e0e8825 */ /* 0x000fe200078e0006 */
[----:B------:R-:W-:Y:S01]  /*13490*/  @!PT LDS RZ, [RZ] ;  /* 0x00000000fffff984 */ /* 0x000fe20000000800 */
[----:B------:R-:W-:Y:S01]  /*134a0*/  @!PT LDS RZ, [RZ] ;  /* 0x00000000fffff984 */ /* 0x000fe20000000800 */
[----:B------:R-:W-:Y:S01]  /*134b0*/  @!PT LDS RZ, [RZ] ;  /* 0x00000000fffff984 */ /* 0x000fe20000000800 */
[----:B------:R1:W-:Y:S03]  /*134c0*/  @!P0 LDGSTS.E.BYPASS.LTC128B.128 [R212+0x5000], [R220.64] ;  /* 0x05000000dcd48fae */ /* 0x0003e6000b901d46 */
[----:B------:R-:W-:Y:S01]  /*134d0*/  @!P0 IMAD.MOV.U32 R134, RZ, RZ, R132 ;  /* 0x000000ffff868224 */ /* 0x000fe200078e0084 */
[----:B------:R-:W-:Y:S01]  /*134e0*/  @P0 STS.128 [R212+0x5800], RZ ;  /* 0x005800ffd4000388 */ /* 0x000fe20000000c00 */
[----:B------:R-:W-:-:S02]  /*134f0*/  @!P0 IMAD.MOV.U32 R7, RZ, RZ, c[0x0][0x1a0] ;  /* 0x00006800ff078624 */ /* 0x000fc400078e00ff */
[----:B------:R-:W-:Y:S02]  /*13500*/  @!P0 IMAD.MOV.U32 R5, RZ, RZ, c[0x0][0x1a0] ;  /* 0x00006800ff058624 */ /* 0x000fe400078e00ff */
[----:B------:R-:W-:Y:S01]  /*13510*/  @!P0 IMAD.WIDE.U32 R18, R19, 0x60, R134 ;  /* 0x0000006013128825 */ /* 0x000fe200078e0086 */
[-C--:B------:R-:W-:Y:S02]  /*13520*/  @!P0 LEA R11, P2, R7, R132.reuse, 0x6 ;  /* 0x00000084070b8211 */ /* 0x080fe400078430ff */
[----:B------:R-:W-:Y:S01]  /*13530*/  @!P0 LEA R13, P1, R5, R132, 0x7 ;  /* 0x00000084050d8211 */ /* 0x000fe200078238ff */
[----:B------:R-:W-:Y:S01]  /*13540*/  @!P0 IMAD.MOV.U32 R8, RZ, RZ, c[0x0][0x1a4] ;  /* 0x00006900ff088624 */ /* 0x000fe200078e00ff */
[C---:B------:R-:W-:Y:S01]  /*13550*/  @!P0 IADD3 R11, P5, R4.reuse, R11, RZ ;  /* 0x0000000b040b8210 */ /* 0x040fe20007fbe0ff */
[----:B------:R-:W-:Y:S01]  /*13560*/  @!P0 IMAD.MOV.U32 R134, RZ, RZ, c[0x0][0x1a4] ;  /* 0x00006900ff868624 */ /* 0x000fe200078e00ff */
[----:B------:R-:W-:Y:S01]  /*13570*/  @!P0 IADD3 R13, P4, R4, R13, RZ ;  /* 0x0000000d040d8210 */ /* 0x000fe20007f9e0ff */
[----:B------:R-:W-:Y:S01]  /*13580*/  @!P0 IMAD.MOV.U32 R6, RZ, RZ, c[0x0][0x1a4] ;  /* 0x00006900ff068624 */ /* 0x000fe200078e00ff */
[-C--:B------:R-:W-:Y:S01]  /*13590*/  @!P0 LEA.HI.X R8, R7, R135.reuse, R8, 0x6, P2 ;  /* 0x0000008707088211 */ /* 0x080fe200010f3408 */
[----:B------:R-:W-:Y:S01]  /*135a0*/  @!P0 IMAD.MOV.U32 R20, RZ, RZ, c[0x0][0x1a0] ;  /* 0x00006800ff148624 */ /* 0x000fe200078e00ff */
[----:B------:R-:W-:Y:S01]  /*135b0*/  @!P0 LEA.HI.X R134, R5, R135, R134, 0x7, P1 ;  /* 0x0000008705868211 */ /* 0x000fe200008f3c86 */
[----:B------:R-:W-:Y:S01]  /*135c0*/  @!P0 IMAD.MOV.U32 R133, RZ, RZ, R135 ;  /* 0x000000ffff858224 */ /* 0x000fe200078e0087 */
[C---:B------:R-:W-:Y:S01]  /*135d0*/  @!P0 LEA R22, P2, R53.reuse, c[0x0][0x170], 0x1 ;  /* 0x00005c0035168a11 */ /* 0x040fe200078408ff */
[----:B------:R-:W-:Y:S01]  /*135e0*/  @!P0 IMAD R10, R6, 0x60, RZ ;  /* 0x00000060060a8824 */ /* 0x000fe200078e02ff */
[----:B------:R-:W-:Y:S01]  /*135f0*/  @!P0 IADD3 R12, P1, R4, R18, RZ ;  /* 0x00000012040c8210 */ /* 0x000fe20007f3e0ff */
[----:B------:R-:W-:Y:S01]  /*13600*/  @!P0 IMAD.MOV.U32 R7, RZ, RZ, c[0x0][0x1a4] ;  /* 0x00006900ff078624 */ /* 0x000fe200078e00ff */
[----:B------:R-:W-:Y:S01]  /*13610*/  @!P0 LEA.HI.X R23, R53, c[0x0][0x174], R52, 0x1, P2 ;  /* 0x00005d0035178a11 */ /* 0x000fe200010f0c34 */
[----:B------:R-:W-:Y:S01]  /*13620*/  @!P0 IMAD.WIDE.U32 R20, R20, 0xe0, R132 ;  /* 0x000000e014148825 */ /* 0x000fe200078e0084 */
[----:B------:R-:W-:-:S02]  /*13630*/  @!P0 IADD3.X R19, R9, R19, R10, P1, !PT ;  /* 0x0000001309138210 */ /* 0x000fc40000ffe40a */
[C---:B------:R-:W-:Y:S01]  /*13640*/  @!P0 IADD3 R14, P2, R4.reuse, R14, RZ ;  /* 0x0000000e040e8210 */ /* 0x040fe20007f5e0ff */
[----:B------:R-:W-:Y:S01]  /*13650*/  @!P0 IMAD R7, R7, 0xc0, RZ ;  /* 0x000000c007078824 */ /* 0x000fe200078e02ff */
[C---:B------:R-:W-:Y:S01]  /*13660*/  @!P0 IADD3 R10, P3, R4.reuse, R16, RZ ;  /* 0x00000010040a8210 */ /* 0x040fe20007f7e0ff */
[----:B------:R-:W-:Y:S01]  /*13670*/  @!P0 IMAD.MOV.U32 R5, RZ, RZ, c[0x0][0x1a4] ;  /* 0x00006900ff058624 */ /* 0x000fe200078e00ff */
[----:B------:R-:W-:Y:S01]  /*13680*/  @!P0 IADD3 R16, P1, R4, R20, RZ ;  /* 0x0000001404108210 */ /* 0x000fe20007f3e0ff */
[----:B------:R-:W-:Y:S01]  /*13690*/  @!P0 IMAD R6, R6, 0xe0, RZ ;  /* 0x000000e006068824 */ /* 0x000fe200078e02ff */
[C---:B------:R-:W-:Y:S01]  /*136a0*/  @!P0 IADD3.X R7, R9.reuse, R7, R15, P2, !PT ;  /* 0x0000000709078210 */ /* 0x040fe200017fe40f */
[----:B------:R-:W-:Y:S01]  /*136b0*/  @!P0 IMAD.X R8, R9, 0x1, R8, P5 ;  /* 0x0000000109088824 */ /* 0x000fe200028e0608 */
[----:B------:R-:W-:Y:S01]  /*136c0*/  @!P0 LEA R24, P2, R11, c[0x0][0x170], 0x1 ;  /* 0x00005c000b188a11 */ /* 0x000fe200078408ff */
[----:B------:R-:W-:Y:S01]  /*136d0*/  @!P0 IMAD R5, R5, 0xa0, RZ ;  /* 0x000000a005058824 */ /* 0x000fe200078e02ff */
[C---:B------:R-:W-:Y:S01]  /*136e0*/  @!P0 IADD3.X R21, R9.reuse, R21, R6, P1, !PT ;  /* 0x0000001509158210 */ /* 0x040fe20000ffe406 */
[----:B------:R-:W-:Y:S01]  /*136f0*/  @!P0 IMAD.X R134, R9, 0x1, R134, P4 ;  /* 0x0000000109868824 */ /* 0x000fe200020e0686 */
[----:B------:R-:W-:Y:S01]  /*13700*/  @!P0 LEA R18, P1, R12, c[0x0][0x170], 0x1 ;  /* 0x00005c000c128a11 */ /* 0x000fe200078208ff */
[----:B------:R-:W-:Y:S01]  /*13710*/  @!PT LDS RZ, [RZ] ;  /* 0x00000000fffff984 */ /* 0x000fe20000000800 */
[----:B------:R-:W-:Y:S01]  /*13720*/  @!PT LDS RZ, [RZ] ;  /* 0x00000000fffff984 */ /* 0x000fe20000000800 */
[----:B------:R-:W-:Y:S01]  /*13730*/  @!PT LDS RZ, [RZ] ;  /* 0x00000000fffff984 */ /* 0x000fe20000000800 */
[----:B------:R2:W-:Y:S01]  /*13740*/  @!P0 LDGSTS.E.BYPASS.LTC128B.128 [R212+0x5800], [R22.64] ;  /* 0x0580000016d48fae */ /* 0x0005e2000b901d46 */
[----:B------:R-:W-:-:S02]  /*13750*/  @!P0 LEA.HI.X R25, R11, c[0x0][0x174], R8, 0x1, P2 ;  /* 0x00005d000b198a11 */ /* 0x000fc400010f0c08 */
[----:B------:R-:W-:Y:S01]  /*13760*/  @!P0 LEA R28, P4, R13, c[0x0][0x170], 0x1 ;  /* 0x00005c000d1c8a11 */ /* 0x000fe200078808ff */
[----:B------:R-:W-:Y:S01]  /*13770*/  @P0 STS.128 [R212+0x6000], RZ ;  /* 0x006000ffd4000388 */ /* 0x000fe20000000c00 */
[----:B------:R-:W-:Y:S02]  /*13780*/  @!P0 IADD3.X R5, R9, R17, R5, P3, !PT ;  /* 0x0000001109058210 */ /* 0x000fe40001ffe405 */
        /* <DEDUP_REMOVED lines=8> */
[----:B------:R-:W-:-:S02]  /*13810*/  @!P0 LEA.HI.X R29, R13, c[0x0][0x174], R134, 0x1, P4 ;  /* 0x00005d000d1d8a11 */ /* 0x000fc400020f0c86 */
        /* <DEDUP_REMOVED lines=30> */
[----:B------:R-:W-:Y:S01]  /*13a00*/  IMAD.U32 R171, RZ, RZ, UR6 ;  /* 0x00000006ffab7e24 */ /* 0x000fe2000f8e00ff */
[----:B------:R-:W3:Y:S01]  /*13a10*/  LDSM.16.M88.4 R60, [R166+0x3000] ;  /* 0x00300000a63c783b */ /* 0x000ee20000000200 */
[----:B------:R-:W-:-:S03]  /*13a20*/  LOP3.LUT R170, R186, UR6, RZ, 0xfc, !PT ;  /* 0x00000006baaa7c12 */ /* 0x000fc6000f8efcff */
[----:B------:R-:W4:Y:S01]  /*13a30*/  LDSM.16.M88.4 R52, [R166+0x3400] ;  /* 0x00340000a634783b */ /* 0x000f220000000200 */
[----:B------:R-:W-:Y:S03]  /*13a40*/  I2F R130, R170 ;  /* 0x000000aa00827306 */ /* 0x000fe60000201400 */
[----:B------:R-:W4:Y:S04]  /*13a50*/  LDSM.16.M88.4 R68, [R166+0x2c00] ;  /* 0x002c0000a644783b */ /* 0x000f280000000200 */
[----:B------:R-:W4:Y:S04]  /*13a60*/  LDSM.16.M88.4 R124, [R166+0x1000] ;  /* 0x00100000a67c783b */ /* 0x000f280000000200 */
[----:B------:R-:W4:Y:S04]  /*13a70*/  LDSM.16.M88.4 R44, [R166+0x3800] ;  /* 0x00380000a62c783b */ /* 0x000f280000000200 */
[----:B------:R-:W4:Y:S04]  /*13a80*/  LDSM.16.M88.4 R36, [R166+0x3c00] ;  /* 0x003c0000a624783b */ /* 0x000f280000000200 */
[----:B-----5:R-:W5:Y:S04]  /*13a90*/  LDSM.16.M88.4 R28, [R166+0x4000] ;  /* 0x00400000a61c783b */ /* 0x020f680000000200 */
[----:B--2---:R-:W2:Y:S04]  /*13aa0*/  LDSM.16.M88.4 R20, [R166+0x4400] ;  /* 0x00440000a614783b */ /* 0x004ea80000000200 */
[----:B-1----:R-:W1:Y:S04]  /*13ab0*/  LDSM.16.M88.4 R12, [R166+0x4800] ;  /* 0x00480000a60c783b */ /* 0x002e680000000200 */
[----:B------:R-:W1:Y:S04]  /*13ac0*/  LDSM.16.M88.4 R116, [R166+0x1400] ;  /* 0x00140000a674783b */ /* 0x000e680000000200 */
[----:B------:R-:W1:Y:S01]  /*13ad0*/  LDSM.16.M88.4 R108, [R166+0x1800] ;  /* 0x00180000a66c783b */ /* 0x000e620000000200 */
[C---:B---3--:R-:W-:Y:S03]  /*13ae0*/  HMMA.16816.F32 R64, R4.reuse, R60, RZ ;  /* 0x0000003c0440723c */ /* 0x048fe600000018ff */
[----:B------:R-:W3:Y:S04]  /*13af0*/  LDSM.16.M88.4 R100, [R166+0x1c00] ;  /* 0x001c0000a664783b */ /* 0x000ee80000000200 */
[----:B------:R-:W1:Y:S01]  /*13b00*/  LDSM.16.M88.4 R92, [R166+0x2000] ;  /* 0x00200000a65c783b */ /* 0x000e620000000200 */
[C---:B----4-:R-:W-:Y:S03]  /*13b10*/  HMMA.16816.F32 R56, R4.reuse, R52, RZ ;  /* 0x000000340438723c */ /* 0x050fe600000018ff */
[----:B------:R-:W4:Y:S04]  /*13b20*/  LDSM.16.M88.4 R84, [R166+0x2400] ;  /* 0x00240000a654783b */ /* 0x000f280000000200 */
[----:B------:R-:W1:Y:S01]  /*13b30*/  LDSM.16.M88.4 R76, [R166+0x2800] ;  /* 0x00280000a64c783b */ /* 0x000e620000000200 */
[C---:B------:R-:W-:Y:S03]  /*13b40*/  HMMA.16816.F32 R60, R4.reuse, R62, RZ ;  /* 0x0000003e043c723c */ /* 0x040fe600000018ff */
[----:B------:R-:W1:Y:S04]  /*13b50*/  LDSM.16.M88.4 R136, [R166+0x4c00] ;  /* 0x004c0000a688783b */ /* 0x000e680000000200 */
[----:B------:R-:W-:Y:S01]  /*13b60*/  LDSM.16.M88.4 R216, [R167] ;  /* 0x00000000a7d8783b */ /* 0x000fe20000000200 */
[C---:B------:R-:W-:Y:S03]  /*13b70*/  HMMA.16816.F32 R52, R4.reuse, R54, RZ ;  /* 0x000000360434723c */ /* 0x040fe600000018ff */
[----:B------:R-:W1:Y:S04]  /*13b80*/  LDSM.16.M88.4 R172, [R157] ;  /* 0x000000009dac783b */ /* 0x000e680000000200 */
[----:B------:R-:W1:Y:S01]  /*13b90*/  LDSM.16.M88.4 R144, [R156] ;  /* 0x000000009c90783b */ /* 0x000e620000000200 */
[C---:B------:R-:W-:Y:S03]  /*13ba0*/  HMMA.16816.F32 R72, R4.reuse, R68, RZ ;  /* 0x000000440448723c */ /* 0x040fe600000018ff */
[----:B------:R-:W1:Y:S04]  /*13bb0*/  LDSM.16.M88.4 R140, [R155] ;  /* 0x000000009b8c783b */ /* 0x000e680000000200 */
[----:B------:R-:W-:Y:S01]  /*13bc0*/  LDSM.16.M88.4 R180, [R165] ;  /* 0x00000000a5b4783b */ /* 0x000fe20000000200 */
[C---:B------:R-:W-:Y:S03]  /*13bd0*/  HMMA.16816.F32 R132, R4.reuse, R124, RZ ;  /* 0x0000007c0484723c */ /* 0x040fe600000018ff */
[----:B------:R-:W-:Y:S04]  /*13be0*/  LDSM.16.M88.4 R176, [R158] ;  /* 0x000000009eb0783b */ /* 0x000fe80000000200 */
[----:B------:R-:W0:Y:S01]  /*13bf0*/  LDGDEPBAR ;  /* 0x00000000000079af */ /* 0x000e220000000000 */
[C---:B------:R-:W-:Y:S08]  /*13c00*/  HMMA.16816.F32 R48, R4.reuse, R44, RZ ;  /* 0x0000002c0430723c */ /* 0x040ff000000018ff */
[C---:B------:R-:W-:Y:S08]  /*13c10*/  HMMA.16816.F32 R40, R4.reuse, R36, RZ ;  /* 0x000000240428723c */ /* 0x040ff000000018ff */
[C---:B-----5:R-:W-:Y:S08]  /*13c20*/  HMMA.16816.F32 R32, R4.reuse, R28, RZ ;  /* 0x0000001c0420723c */ /* 0x060ff000000018ff */
[C---:B--2---:R-:W-:Y:S08]  /*13c30*/  HMMA.16816.F32 R24, R4.reuse, R20, RZ ;  /* 0x000000140418723c */ /* 0x044ff000000018ff */
[C---:B-1----:R-:W-:Y:S08]  /*13c40*/  HMMA.16816.F32 R16, R4.reuse, R12, RZ ;  /* 0x0000000c0410723c */ /* 0x042ff000000018ff */
[C---:B------:R-:W-:Y:S08]  /*13c50*/  HMMA.16816.F32 R120, R4.reuse, R116, RZ ;  /* 0x000000740478723c */ /* 0x040ff000000018ff */
        /* <DEDUP_REMOVED lines=23> */
[----:B------:R-:W2:Y:S07]  /*13dd0*/  LDSM.16.M88.4 R172, [R153] ;  /* 0x0000000099ac783b */ /* 0x000eae0000000200 */
[C---:B------:R-:W-:Y:S08]  /*13de0*/  HMMA.16816.F32 R56, R216.reuse, R144, R56 ;  /* 0x00000090d838723c */ /* 0x040ff00000001838 */
[----:B------:R-:W-:Y:S01]  /*13df0*/  HMMA.16816.F32 R52, R216, R146, R52 ;  /* 0x00000092d834723c */ /* 0x000fe20000001834 */
[----:B------:R-:W3:Y:S01]  /*13e00*/  LDSM.16.M88.4 R144, [R152] ;  /* 0x000000009890783b */ /* 0x000ee20000000200 */
[----:B------:R-:W-:-:S02]  /*13e10*/  FMUL.FTZ R67, R67, c[0x0][0x2ec] ;  /* 0x0000bb0043437a20 */ /* 0x000fc40000410000 */
[----:B------:R-:W-:-:S04]  /*13e20*/  FMUL.FTZ R64, R64, c[0x0][0x2ec] ;  /* 0x0000bb0040407a20 */ /* 0x000fc80000410000 */
[C---:B------:R-:W-:Y:S01]  /*13e30*/  HMMA.16816.F32 R48, R216.reuse, R140, R48 ;  /* 0x0000008cd830723c */ /* 0x040fe20000001830 */
[----:B------:R-:W-:Y:S01]  /*13e40*/  FMUL.FTZ R242, R61, c[0x0][0x2ec] ;  /* 0x0000bb003df27a20 */ /* 0x000fe20000410000 */
[----:B------:R-:W-:Y:S01]  /*13e50*/  MUFU.TANH R64, R64 ;  /* 0x0000004000407308 */ /* 0x000fe20000002400 */
[----:B------:R-:W-:Y:S02]  /*13e60*/  FMUL.FTZ R61, R62, c[0x0][0x2ec] ;  /* 0x0000bb003e3d7a20 */ /* 0x000fe40000410000 */
[----:B------:R-:W-:Y:S02]  /*13e70*/  FMUL.FTZ R63, R63, c[0x0][0x2ec] ;  /* 0x0000bb003f3f7a20 */ /* 0x000fe40000410000 */
[----:B------:R-:W-:Y:S01]  /*13e80*/  FMUL.FTZ R60, R60, c[0x0][0x2ec] ;  /* 0x0000bb003c3c7a20 */ /* 0x000fe20000410000 */
[----:B------:R-:W-:Y:S01]  /*13e90*/  HMMA.16816.F32 R44, R216, R142, R44 ;  /* 0x0000008ed82c723c */ /* 0x000fe2000000182c */
[----:B------:R-:W4:Y:S01]  /*13ea0*/  LDSM.16.M88.4 R140, [R151] ;  /* 0x00000000978c783b */ /* 0x000f220000000200 */
[----:B------:R-:W-:Y:S01]  /*13eb0*/  FMUL.FTZ R59, R59, c[0x0][0x2ec] ;  /* 0x0000bb003b3b7a20 */ /* 0x000fe20000410000 */
[----:B------:R-:W-:Y:S01]  /*13ec0*/  MUFU.TANH R242, R242 ;  /* 0x000000f200f27308 */ /* 0x000fe20000002400 */
[----:B------:R-:W-:-:S04]  /*13ed0*/  FMUL.FTZ R56, R56, c[0x0][0x2ec] ;  /* 0x0000bb0038387a20 */ /* 0x000fc80000410000 */
[C---:B-1----:R-:W-:Y:S01]  /*13ee0*/  HMMA.16816.F32 R40, R216.reuse, R136, R40 ;  /* 0x00000088d828723c */ /* 0x042fe20000001828 */
[----:B------:R-:W-:Y:S02]  /*13ef0*/  FMUL.FTZ R55, R55, c[0x0][0x2ec] ;  /* 0x0000bb0037377a20 */ /* 0x000fe40000410000 */
[----:B------:R-:W-:Y:S01]  /*13f00*/  FMUL.FTZ R248, R53, c[0x0][0x2ec] ;  /* 0x0000bb0035f87a20 */ /* 0x000fe20000410000 */
[----:B------:R-:W-:Y:S01]  /*13f10*/  MUFU.TANH R244, R63 ;  /* 0x0000003f00f47308 */ /* 0x000fe20000002400 */
[----:B------:R-:W-:Y:S02]  /*13f20*/  FMUL.FTZ R53, R54, c[0x0][0x2ec] ;  /* 0x0000bb0036357a20 */ /* 0x000fe40000410000 */
[----:B------:R-:W-:Y:S01]  /*13f30*/  FMUL.FTZ R52, R52, c[0x0][0x2ec] ;  /* 0x0000bb0034347a20 */ /* 0x000fe20000410000 */
[----:B------:R-:W-:Y:S01]  /*13f40*/  HMMA.16816.F32 R36, R216, R138, R36 ;  /* 0x0000008ad824723c */ /* 0x000fe20000001824 */
[----:B------:R-:W1:Y:S01]  /*13f50*/  LDSM.16.M88.4 R136, [R164] ;  /* 0x00000000a488783b */ /* 0x000e620000000200 */
[----:B------:R-:W-:-:S02]  /*13f60*/  FMUL.FTZ R51, R51, c[0x0][0x2ec] ;  /* 0x0000bb0033337a20 */ /* 0x000fc40000410000 */
[----:B------:R-:W-:Y:S01]  /*13f70*/  FMUL.FTZ R250, R49, c[0x0][0x2ec] ;  /* 0x0000bb0031fa7a20 */ /* 0x000fe20000410000 */
[----:B------:R-:W-:Y:S01]  /*13f80*/  MUFU.TANH R246, R55 ;  /* 0x0000003700f67308 */ /* 0x000fe20000002400 */
[----:B------:R-:W-:Y:S02]  /*13f90*/  FMUL.FTZ R49, R50, c[0x0][0x2ec] ;  /* 0x0000bb0032317a20 */ /* 0x000fe40000410000 */
[----:B--2---:R-:W-:Y:S01]  /*13fa0*/  HMMA.16816.F32 R32, R216, R172, R32 ;  /* 0x000000acd820723c */ /* 0x004fe20000001820 */
[----:B------:R-:W-:Y:S02]  /*13fb0*/  FMUL.FTZ R243, R45, c[0x0][0x2ec] ;  /* 0x0000bb002df37a20 */ /* 0x000fe40000410000 */
[----:B------:R-:W-:Y:S02]  /*13fc0*/  FMUL.FTZ R50, R44, c[0x0][0x2ec] ;  /* 0x0000bb002c327a20 */ /* 0x000fe40000410000 */
[----:B------:R2:W-:Y:S01]  /*13fd0*/  MUFU.TANH R252, R51 ;  /* 0x0000003300fc7308 */ /* 0x0005e20000002400 */
[----:B------:R-:W-:-:S02]  /*13fe0*/  FMUL.FTZ R45, R46, c[0x0][0x2ec] ;  /* 0x0000bb002e2d7a20 */ /* 0x000fc40000410000 */
[C---:B------:R-:W-:Y:S01]  /*13ff0*/  HMMA.16816.F32 R28, R216.reuse, R174, R28 ;  /* 0x000000aed81c723c */ /* 0x040fe2000000181c */
[----:B------:R-:W5:Y:S01]  /*14000*/  LDSM.16.M88.4 R172, [R162] ;  /* 0x00000000a2ac783b */ /* 0x000f620000000200 */
[----:B------:R-:W-:Y:S02]  /*14010*/  FMUL.FTZ R42, R42, c[0x0][0x2ec] ;  /* 0x0000bb002a2a7a20 */ /* 0x000fe40000410000 */
[----:B------:R-:W-:Y:S01]  /*14020*/  FMUL.FTZ R41, R41, c[0x0][0x2ec] ;  /* 0x0000bb0029297a20 */ /* 0x000fe20000410000 */
[----:B------:R-:W-:Y:S01]  /*14030*/  MUFU.TANH R250, R250 ;  /* 0x000000fa00fa7308 */ /* 0x000fe20000002400 */
[----:B------:R-:W-:Y:S02]  /*14040*/  FMUL.FTZ R46, R40, c[0x0][0x2ec] ;  /* 0x0000bb00282e7a20 */ /* 0x000fe40000410000 */
[----:B---3--:R-:W-:Y:S01]  /*14050*/  HMMA.16816.F32 R24, R216, R144, R24 ;  /* 0x00000090d818723c */ /* 0x008fe20000001818 */
[----:B------:R-:W-:Y:S02]  /*14060*/  FMUL.FTZ R54, R38, c[0x0][0x2ec] ;  /* 0x0000bb0026367a20 */ /* 0x000fe40000410000 */
[----:B------:R-:W-:-:S02]  /*14070*/  FMUL.FTZ R38, R39, c[0x0][0x2ec] ;  /* 0x0000bb0027267a20 */ /* 0x000fc40000410000 */
[----:B--2---:R-:W-:Y:S01]  /*14080*/  FMUL.FTZ R51, R36, c[0x0][0x2ec] ;  /* 0x0000bb0024337a20 */ /* 0x004fe20000410000 */
[----:B------:R-:W-:Y:S01]  /*14090*/  MUFU.TANH R243, R243 ;  /* 0x000000f300f37308 */ /* 0x000fe20000002400 */
[----:B------:R-:W-:Y:S01]  /*140a0*/  FMUL.FTZ R36, R37, c[0x0][0x2ec] ;  /* 0x0000bb0025247a20 */ /* 0x000fe20000410000 */
[C---:B------:R-:W-:Y:S01]  /*140b0*/  HMMA.16816.F32 R20, R216.reuse, R146, R20 ;  /* 0x00000092d814723c */ /* 0x040fe20000001814 */
[----:B------:R-:W2:Y:S01]  /*140c0*/  LDSM.16.M88.4 R144, [R163] ;  /* 0x00000000a390783b */ /* 0x000ea20000000200 */
[----:B------:R-:W-:Y:S02]  /*140d0*/  FMUL.FTZ R55, R32, c[0x0][0x2ec] ;  /* 0x0000bb0020377a20 */ /* 0x000fe40000410000 */
[----:B------:R-:W-:Y:S02]  /*140e0*/  FMUL.FTZ R32, R33, c[0x0][0x2ec] ;  /* 0x0000bb0021207a20 */ /* 0x000fe40000410000 */
[----:B------:R-:W-:Y:S01]  /*140f0*/  MUFU.TANH R36, R36 ;  /* 0x0000002400247308 */ /* 0x000fe20000002400 */
[----:B------:R-:W-:Y:S01]  /*14100*/  FMUL.FTZ R40, R43, c[0x0][0x2ec] ;  /* 0x0000bb002b287a20 */ /* 0x000fe20000410000 */
[----:B----4-:R-:W-:Y:S01]  /*14110*/  HMMA.16816.F32 R16, R216, R140, R16 ;  /* 0x0000008cd810723c */ /* 0x010fe20000001810 */
[----:B------:R-:W-:-:S02]  /*14120*/  FMUL.FTZ R29, R29, c[0x0][0x2ec] ;  /* 0x0000bb001d1d7a20 */ /* 0x000fc40000410000 */
[----:B------:R-:W-:Y:S02]  /*14130*/  FMUL.FTZ R48, R48, c[0x0][0x2ec] ;  /* 0x0000bb0030307a20 */ /* 0x000fe40000410000 */
[----:B------:R-:W-:Y:S01]  /*14140*/  FMUL.FTZ R28, R28, c[0x0][0x2ec] ;  /* 0x0000bb001c1c7a20 */ /* 0x000fe20000410000 */
[----:B------:R-:W-:Y:S02]  /*14150*/  MUFU.TANH R248, R248 ;  /* 0x000000f800f87308 */ /* 0x000fe40000002400 */
[----:B------:R-:W-:Y:S01]  /*14160*/  HMMA.16816.F32 R12, R216, R142, R12 ;  /* 0x0000008ed80c723c */ /* 0x000fe2000000180c */
[----:B------:R-:W3:Y:S01]  /*14170*/  LDSM.16.M88.4 R140, [R161] ;  /* 0x00000000a18c783b */ /* 0x000ee20000000200 */
[----:B------:R-:W-:-:S04]  /*14180*/  FMUL.FTZ R25, R25, c[0x0][0x2ec] ;  /* 0x0000bb0019197a20 */ /* 0x000fc80000410000 */
[----:B------:R-:W-:Y:S02]  /*14190*/  MUFU.TANH R37, R25 ;  /* 0x0000001900257308 */ /* 0x000fe40000002400 */
[C---:B-1----:R-:W-:Y:S01]  /*141a0*/  HMMA.16816.F32 R120, R216.reuse, R136, R120 ;  /* 0x00000088d878723c */ /* 0x042fe20000001878 */
[----:B------:R-:W-:Y:S02]  /*141b0*/  FMUL.FTZ R23, R23, c[0x0][0x2ec] ;  /* 0x0000bb0017177a20 */ /* 0x000fe40000410000 */
[----:B------:R-:W-:Y:S02]  /*141c0*/  FMUL.FTZ R21, R21, c[0x0][0x2ec] ;  /* 0x0000bb0015157a20 */ /* 0x000fe40000410000 */
[----:B------:R-:W-:Y:S01]  /*141d0*/  FMUL.FTZ R22, R22, c[0x0][0x2ec] ;  /* 0x0000bb0016167a20 */ /* 0x000fe20000410000 */
[----:B------:R-:W-:Y:S02]  /*141e0*/  MUFU.TANH R39, R23 ;  /* 0x0000001700277308 */ /* 0x000fe40000002400 */
[----:B------:R-:W-:Y:S01]  /*141f0*/  HMMA.16816.F32 R116, R216, R138, R116 ;  /* 0x0000008ad874723c */ /* 0x000fe20000001874 */
[----:B------:R-:W1:Y:S01]  /*14200*/  LDSM.16.M88.4 R136, [R160] ;  /* 0x00000000a088783b */ /* 0x000e620000000200 */
[----:B------:R-:W-:-:S02]  /*14210*/  FMUL.FTZ R19, R19, c[0x0][0x2ec] ;  /* 0x0000bb0013137a20 */ /* 0x000fc40000410000 */
[----:B------:R-:W-:Y:S02]  /*14220*/  FMUL.FTZ R17, R17, c[0x0][0x2ec] ;  /* 0x0000bb0011117a20 */ /* 0x000fe40000410000 */
[----:B------:R-:W-:Y:S01]  /*14230*/  MUFU.TANH R44, R41 ;  /* 0x00000029002c7308 */ /* 0x000fe20000002400 */
[----:B------:R-:W-:Y:S01]  /*14240*/  FMUL.FTZ R16, R16, c[0x0][0x2ec] ;  /* 0x0000bb0010107a20 */ /* 0x000fe20000410000 */
[C---:B-----5:R-:W-:Y:S01]  /*14250*/  HMMA.16816.F32 R104, R216.reuse, R172, R104 ;  /* 0x000000acd868723c */ /* 0x060fe20000001868 */
[----:B------:R-:W-:Y:S02]  /*14260*/  FMUL.FTZ R13, R13, c[0x0][0x2ec] ;  /* 0x0000bb000d0d7a20 */ /* 0x000fe40000410000 */
[----:B------:R-:W-:Y:S02]  /*14270*/  FMUL.FTZ R15, R15, c[0x0][0x2ec] ;  /* 0x0000bb000f0f7a20 */ /* 0x000fe40000410000 */
[----:B------:R-:W-:Y:S01]  /*14280*/  FMUL.FTZ R12, R12, c[0x0][0x2ec] ;  /* 0x0000bb000c0c7a20 */ /* 0x000fe20000410000 */
[----:B------:R-:W-:Y:S01]  /*14290*/  MUFU.TANH R245, R13 ;  /* 0x0000000d00f57308 */ /* 0x000fe20000002400 */
[----:B------:R-:W-:Y:S01]  /*142a0*/  FMUL.FTZ R14, R14, c[0x0][0x2ec] ;  /* 0x0000bb000e0e7a20 */ /* 0x000fe20000410000 */
[----:B--2---:R-:W-:Y:S01]  /*142b0*/  HMMA.16816.F32 R112, R216, R144, R112 ;  /* 0x00000090d870723c */ /* 0x004fe20000001870 */
[----:B------:R-:W-:-:S02]  /*142c0*/  FMUL.FTZ R121, R121, c[0x0][0x2ec] ;  /* 0x0000bb0079797a20 */ /* 0x000fc40000410000 */
[----:B------:R-:W-:Y:S02]  /*142d0*/  FMUL.FTZ R63, R120, c[0x0][0x2ec] ;  /* 0x0000bb00783f7a20 */ /* 0x000fe40000410000 */
[----:B------:R-:W-:Y:S01]  /*142e0*/  FMUL.FTZ R123, R123, c[0x0][0x2ec] ;  /* 0x0000bb007b7b7a20 */ /* 0x000fe20000410000 */
        /* <DEDUP_REMOVED lines=8> */
[----:B------:R-:W-:Y:S01]  /*14370*/  HMMA.16816.F32 R100, R216, R174, R100 ;  /* 0x000000aed864723c */ /* 0x000fe20000001864 */
[----:B------:R-:W4:Y:S01]  /*14380*/  LDSM.16.M88.4 R172, [R150] ;  /* 0x0000000096ac783b */ /* 0x000f220000000200 */
[----:B------:R-:W-:Y:S01]  /*14390*/  FMUL.FTZ R105, R105, c[0x0][0x2ec] ;  /* 0x0000bb0069697a20 */ /* 0x000fe20000410000 */
[----:B------:R-:W-:-:S04]  /*143a0*/  DEPBAR.LE SB0, 0x0 ;  /* 0x000080000000791a */ /* 0x000fc80000000000 */
[----:B------:R-:W-:Y:S01]  /*143b0*/  MUFU.TANH R247, R19 ;  /* 0x0000001300f77308 */ /* 0x000fe20000002400 */
[C---:B------:R-:W-:Y:S01]  /*143c0*/  HMMA.16816.F32 R132, R216.reuse, R180, R132 ;  /* 0x000000b4d884723c */ /* 0x040fe20000001884 */
[----:B------:R-:W-:Y:S02]  /*143d0*/  FMUL.FTZ R115, R115, c[0x0][0x2ec] ;  /* 0x0000bb0073737a20 */ /* 0x000fe40000410000 */
[----:B------:R-:W-:Y:S02]  /*143e0*/  FMUL.FTZ R107, R107, c[0x0][0x2ec] ;  /* 0x0000bb006b6b7a20 */ /* 0x000fe40000410000 */
[----:B------:R-:W-:Y:S02]  /*143f0*/  FMUL.FTZ R113, R113, c[0x0][0x2ec] ;  /* 0x0000bb0071717a20 */ /* 0x000fe40000410000 */
[----:B------:R-:W-:Y:S01]  /*14400*/  MUFU.TANH R40, R40 ;  /* 0x0000002800287308 */ /* 0x000fe20000002400 */
[----:B------:R-:W-:Y:S01]  /*14410*/  HMMA.16816.F32 R68, R216, R178, R68 ;  /* 0x000000b2d844723c */ /* 0x000fe20000001844 */
[----:B------:R-:W-:-:S02]  /*14420*/  FMUL.FTZ R111, R111, c[0x0][0x2ec] ;  /* 0x0000bb006f6f7a20 */ /* 0x000fc40000410000 */
[----:B------:R-:W-:Y:S02]  /*14430*/  FMUL.FTZ R109, R109, c[0x0][0x2ec] ;  /* 0x0000bb006d6d7a20 */ /* 0x000fe40000410000 */
[----:B------:R-:W-:Y:S02]  /*14440*/  FMUL.FTZ R112, R112, c[0x0][0x2ec] ;  /* 0x0000bb0070707a20 */ /* 0x000fe40000410000 */
[----:B------:R-:W-:Y:S01]  /*14450*/  LOP3.LUT R178, R186, UR6, RZ, 0xfc, !PT ;  /* 0x00000006bab27c12 */ /* 0x000fe2000f8efcff */
[C---:B------:R-:W-:Y:S01]  /*14460*/  HMMA.16816.F32 R72, R216.reuse, R176, R72 ;  /* 0x000000b0d848723c */ /* 0x040fe20000001848 */
[----:B------:R-:W-:Y:S01]  /*14470*/  MUFU.TANH R43, R15 ;  /* 0x0000000f002b7308 */ /* 0x000fe20000002400 */
[----:B------:R-:W-:Y:S01]  /*14480*/  FMUL.FTZ R101, R101, c[0x0][0x2ec] ;  /* 0x0000bb0065657a20 */ /* 0x000fe20000410000 */
[----:B------:R-:W-:Y:S01]  /*14490*/  IADD3 R240, R178, 0x11, RZ ;  /* 0x00000011b2f07810 */ /* 0x000fe20007ffe0ff */
[----:B------:R-:W-:Y:S01]  /*144a0*/  FMUL.FTZ R104, R104, c[0x0][0x2ec] ;  /* 0x0000bb0068687a20 */ /* 0x000fe20000410000 */
[----:B------:R-:W-:Y:S01]  /*144b0*/  IADD3 R241, R178, 0x19, RZ ;  /* 0x00000019b2f17810 */ /* 0x000fe20007ffe0ff */
[----:B------:R-:W-:Y:S01]  /*144c0*/  FMUL.FTZ R108, R108, c[0x0][0x2ec] ;  /* 0x0000bb006c6c7a20 */ /* 0x000fe20000410000 */
[----:B------:R-:W-:Y:S01]  /*144d0*/  LOP3.LUT R177, R171, 0x70, R186, 0xfe, !PT ;  /* 0x00000070abb17812 */ /* 0x000fe200078efeba */
[C---:B------:R-:W-:Y:S01]  /*144e0*/  HMMA.16816.F32 R124, R216.reuse, R182, R124 ;  /* 0x000000b6d87c723c */ /* 0x040fe2000000187c */
[----:B------:R-:W-:Y:S01]  /*144f0*/  LOP3.LUT R171, R186, UR6, RZ, 0xfc, !PT ;  /* 0x00000006baab7c12 */ /* 0x000fe2000f8efcff */
[----:B------:R-:W-:Y:S01]  /*14500*/  MUFU.TANH R121, R121 ;  /* 0x0000007900797308 */ /* 0x000fe20000002400 */
[----:B------:R-:W-:Y:S01]  /*14510*/  IADD3 R176, R170, 0x71, RZ ;  /* 0x00000071aab07810 */ /* 0x000fe20007ffe0ff */
[----:B------:R-:W-:Y:S01]  /*14520*/  FMUL.FTZ R100, R100, c[0x0][0x2ec] ;  /* 0x0000bb0064647a20 */ /* 0x000fe20000410000 */
[C---:B------:R-:W-:Y:S01]  /*14530*/  IADD3 R180, R171.reuse, 0x79, RZ ;  /* 0x00000079abb47810 */ /* 0x040fe20007ffe0ff */
[----:B------:R-:W-:Y:S01]  /*14540*/  FMUL.FTZ R114, R114, c[0x0][0x2ec] ;  /* 0x0000bb0072727a20 */ /* 0x000fe20000410000 */
[C---:B------:R-:W-:Y:S01]  /*14550*/  IADD3 R224, R171.reuse, 0xa1, RZ ;  /* 0x000000a1abe07810 */ /* 0x040fe20007ffe0ff */
[C---:B---3--:R-:W-:Y:S01]  /*14560*/  HMMA.16816.F32 R96, R216.reuse, R140, R96 ;  /* 0x0000008cd860723c */ /* 0x048fe20000001860 */
[C---:B------:R-:W-:Y:S01]  /*14570*/  IADD3 R184, R171.reuse, 0x81, RZ ;  /* 0x00000081abb87810 */ /* 0x040fe20007ffe0ff */
[----:B------:R-:W-:Y:S01]  /*14580*/  I2F R170, R176 ;  /* 0x000000b000aa7306 */ /* 0x000fe20000201400 */
[C---:B------:R-:W-:Y:S01]  /*14590*/  IADD3 R228, R171.reuse, 0xb9, RZ ;  /* 0x000000b9abe47810 */ /* 0x040fe20007ffe0ff */
[----:B------:R-:W-:Y:S01]  /*145a0*/  FMUL.FTZ R68, R68, c[0x0][0x2ec] ;  /* 0x0000bb0044447a20 */ /* 0x000fe20000410000 */
[----:B------:R-:W-:Y:S01]  /*145b0*/  IADD3 R191, R171, 0x91, RZ ;  /* 0x00000091abbf7810 */ /* 0x000fe20007ffe0ff */
[----:B------:R-:W-:Y:S01]  /*145c0*/  FMUL.FTZ R110, R110, c[0x0][0x2ec] ;  /* 0x0000bb006e6e7a20 */ /* 0x000fe20000410000 */
[-C--:B------:R-:W-:Y:S01]  /*145d0*/  ISETP.GE.AND P5, PT, R184, R3.reuse, PT ;  /* 0x00000003b800720c */ /* 0x080fe20003fa6270 */
[C---:B------:R-:W-:Y:S01]  /*145e0*/  HMMA.16816.F32 R92, R216.reuse, R142, R92 ;  /* 0x0000008ed85c723c */ /* 0x040fe2000000185c */
[----:B------:R-:W-:Y:S01]  /*145f0*/  FMUL.FTZ R141, R75, c[0x0][0x2ec] ;  /* 0x0000bb004b8d7a20 */ /* 0x000fe20000410000 */
[----:B------:R-:W-:Y:S01]  /*14600*/  I2F R179, R180 ;  /* 0x000000b400b37306 */ /* 0x000fe20000201400 */
[----:B------:R-:W-:Y:S01]  /*14610*/  IADD3 R235, R171, 0xd1, RZ ;  /* 0x000000d1abeb7810 */ /* 0x000fe20007ffe0ff */
[----:B------:R-:W-:Y:S01]  /*14620*/  FMUL.FTZ R75, R135, c[0x0][0x2ec] ;  /* 0x0000bb00874b7a20 */ /* 0x000fe20000410000 */
[----:B------:R-:W-:Y:S01]  /*14630*/  IADD3 R183, R171, 0xa9, RZ ;  /* 0x000000a9abb77810 */ /* 0x000fe20007ffe0ff */
[----:B------:R-:W-:Y:S01]  /*14640*/  FMUL.FTZ R135, R47, c[0x0][0x2ec] ;  /* 0x0000bb002f877a20 */ /* 0x000fe20000410000 */
[C---:B------:R-:W-:Y:S01]  /*14650*/  IADD3 R222, R171.reuse, 0x99, RZ ;  /* 0x00000099abde7810 */ /* 0x040fe20007ffe0ff */
[C---:B-1----:R-:W-:Y:S01]  /*14660*/  HMMA.16816.F32 R88, R216.reuse, R136, R88 ;  /* 0x00000088d858723c */ /* 0x042fe20000001858 */
[----:B------:R-:W-:Y:S01]  /*14670*/  IADD3 R236, R171, 0xd9, RZ ;  /* 0x000000d9abec7810 */ /* 0x000fe20007ffe0ff */
[----:B------:R-:W1:Y:S01]  /*14680*/  MUFU.TANH R141, R141 ;  /* 0x0000008d008d7308 */ /* 0x000e620000002400 */
[-C--:B------:R-:W-:Y:S01]  /*14690*/  ISETP.GE.AND P4, PT, R180, R2.reuse, PT ;  /* 0x00000002b400720c */ /* 0x080fe20003f86270 */
[----:B------:R-:W-:Y:S01]  /*146a0*/  FMUL.FTZ R127, R127, c[0x0][0x2ec] ;  /* 0x0000bb007f7f7a20 */ /* 0x000fe20000410000 */
[----:B------:R-:W-:Y:S01]  /*146b0*/  IADD3 R143, R171, 0xe9, RZ ;  /* 0x000000e9ab8f7810 */ /* 0x000fe20007ffe0ff */
[----:B------:R-:W-:Y:S01]  /*146c0*/  FMUL.FTZ R125, R125, c[0x0][0x2ec] ;  /* 0x0000bb007d7d7a20 */ /* 0x000fe20000410000 */
[C---:B------:R-:W-:Y:S01]  /*146d0*/  IADD3 R230, R171.reuse, 0xc1, RZ ;  /* 0x000000c1abe67810 */ /* 0x040fe20007ffe0ff */
[C---:B------:R-:W-:Y:S01]  /*146e0*/  HMMA.16816.F32 R84, R216.reuse, R138, R84 ;  /* 0x0000008ad854723c */ /* 0x040fe20000001854 */
[----:B------:R-:W-:Y:S01]  /*146f0*/  IADD3 R226, R171, 0xb1, RZ ;  /* 0x000000b1abe27810 */ /* 0x000fe20007ffe0ff */
[----:B------:R-:W3:Y:S01]  /*14700*/  I2F R223, R224 ;  /* 0x000000e000df7306 */ /* 0x000ee20000201400 */
[-C--:B------:R-:W-:Y:S01]  /*14710*/  ISETP.GE.AND P3, PT, R176, R3.reuse, PT ;  /* 0x00000003b000720c */ /* 0x080fe20003f66270 */
[----:B------:R-:W-:Y:S01]  /*14720*/  FMUL.FTZ R97, R97, c[0x0][0x2ec] ;  /* 0x0000bb0061617a20 */ /* 0x000fe20000410000 */
[----:B------:R-:W-:Y:S01]  /*14730*/  @P5 LOP3.LUT R0, R0, 0x1, RZ, 0xfc, !PT ;  /* 0x0000000100005812 */ /* 0x000fe200078efcff */
[----:B------:R-:W-:Y:S01]  /*14740*/  FMUL.FTZ R99, R99, c[0x0][0x2ec] ;  /* 0x0000bb0063637a20 */ /* 0x000fe20000410000 */
[----:B------:R-:W-:Y:S01]  /*14750*/  IADD3 R239, R171, 0xf9, RZ ;  /* 0x000000f9abef7810 */ /* 0x000fe20007ffe0ff */
[C---:B--2---:R-:W-:Y:S01]  /*14760*/  HMMA.16816.F32 R80, R216.reuse, R144, R80 ;  /* 0x00000090d850723c */ /* 0x044fe20000001850 */
[----:B------:R-:W-:Y:S01]  /*14770*/  FMUL.FTZ R139, R73, c[0x0][0x2ec] ;  /* 0x0000bb00498b7a20 */ /* 0x000fe20000410000 */
[----:B------:R-:W-:Y:S01]  /*14780*/  I2F R181, R184 ;  /* 0x000000b800b57306 */ /* 0x000fe20000201400 */
[----:B------:R-:W-:Y:S01]  /*14790*/  FMUL.FTZ R73, R133, c[0x0][0x2ec] ;  /* 0x0000bb0085497a20 */ /* 0x000fe20000410000 */
[----:B------:R-:W-:Y:S01]  /*147a0*/  IADD3 R232, R171, 0xc9, RZ ;  /* 0x000000c9abe87810 */ /* 0x000fe20007ffe0ff */
[----:B------:R-:W-:Y:S01]  /*147b0*/  FMUL.FTZ R133, R57, c[0x0][0x2ec] ;  /* 0x0000bb0039857a20 */ /* 0x000fe20000410000 */
[-C--:B------:R-:W-:Y:S01]  /*147c0*/  ISETP.GE.AND P2, PT, R180, R3.reuse, PT ;  /* 0x00000003b400720c */ /* 0x080fe20003f46270 */
[----:B-1----:R-:W-:Y:S01]  /*147d0*/  FFMA.FTZ R141, R170, UR4, R141 ;  /* 0x00000004aa8d7c23 */ /* 0x002fe2000801008d */
[C---:B------:R-:W-:Y:S01]  /*147e0*/  HMMA.16816.F32 R76, R216.reuse, R146, R76 ;  /* 0x00000092d84c723c */ /* 0x040fe2000000184c */
[----:B------:R-:W-:Y:S01]  /*147f0*/  FMUL.FTZ R57, R58, c[0x0][0x2ec] ;  /* 0x0000bb003a397a20 */ /* 0x000fe20000410000 */
[----:B------:R-:W-:Y:S01]  /*14800*/  MUFU.TANH R139, R139 ;  /* 0x0000008b008b7308 */ /* 0x000fe20000002400 */
[----:B------:R-:W-:Y:S01]  /*14810*/  FMUL.FTZ R58, R34, c[0x0][0x2ec] ;  /* 0x0000bb00223a7a20 */ /* 0x000fe20000410000 */
[----:B------:R-:W-:Y:S01]  /*14820*/  IADD3 R238, R171, 0xe1, RZ ;  /* 0x000000e1abee7810 */ /* 0x000fe20007ffe0ff */
[----:B------:R-:W-:Y:S01]  /*14830*/  FMUL.FTZ R34, R35, c[0x0][0x2ec] ;  /* 0x0000bb0023227a20 */ /* 0x000fe20000410000 */
[----:B------:R-:W-:Y:S01]  /*14840*/  IADD3 R137, R171, 0xf1, RZ ;  /* 0x000000f1ab897810 */ /* 0x000fe20007ffe0ff */
[----:B---3--:R-:W-:Y:S01]  /*14850*/  FFMA.FTZ R25, R223, UR4, R250 ;  /* 0x00000004df197c23 */ /* 0x008fe200080100fa */
[C---:B----4-:R-:W-:Y:S01]  /*14860*/  HMMA.16816.F32 R8, R216.reuse, R172, R8 ;  /* 0x000000acd808723c */ /* 0x050fe20000001808 */
[----:B------:R-:W-:Y:S01]  /*14870*/  FMUL.FTZ R35, R31, c[0x0][0x2ec] ;  /* 0x0000bb001f237a20 */ /* 0x000fe20000410000 */
[----:B------:R-:W-:Y:S01]  /*14880*/  I2F R227, R228 ;  /* 0x000000e400e37306 */ /* 0x000fe20000201400 */
[-C--:B------:R-:W-:Y:S01]  /*14890*/  ISETP.GE.AND P6, PT, R184, R2.reuse, PT ;  /* 0x00000002b800720c */ /* 0x080fe20003fc6270 */
[----:B------:R-:W-:Y:S01]  /*148a0*/  FMUL.FTZ R31, R26, c[0x0][0x2ec] ;  /* 0x0000bb001a1f7a20 */ /* 0x000fe20000410000 */
[----:B------:R-:W-:Y:S01]  /*148b0*/  IADD3 R145, R178, 0x9, RZ ;  /* 0x00000009b2917810 */ /* 0x000fe20007ffe0ff */
[----:B------:R-:W-:Y:S01]  /*148c0*/  FMUL.FTZ R26, R20, c[0x0][0x2ec] ;  /* 0x0000bb00141a7a20 */ /* 0x000fe20000410000 */
[C---:B------:R-:W-:Y:S01]  /*148d0*/  IADD3 R188, R171.reuse, 0x89, RZ ;  /* 0x00000089abbc7810 */ /* 0x040fe20007ffe0ff */
[----:B------:R-:W-:Y:S01]  /*148e0*/  HMMA.16816.F32 R4, R216, R174, R4 ;  /* 0x000000aed804723c */ /* 0x000fe20000001804 */
[-C--:B------:R-:W-:Y:S01]  /*148f0*/  ISETP.GE.AND P0, PT, R171, R2.reuse, PT ;  /* 0x00000002ab00720c */ /* 0x080fe20003f06270 */
[----:B------:R-:W-:Y:S01]  /*14900*/  I2F R190, R191 ;  /* 0x000000bf00be7306 */ /* 0x000fe20000201400 */
[-C--:B------:R-:W-:Y:S01]  /*14910*/  ISETP.GE.AND P1, PT, R176, R2.reuse, PT ;  /* 0x00000002b000720c */ /* 0x080fe20003f26270 */
[----:B------:R-:W-:Y:S01]  /*14920*/  FFMA.FTZ R120, R223, UR4, R252 ;  /* 0x00000004df787c23 */ /* 0x000fe200080100fc */
[----:B------:R-:W-:Y:S01]  /*14930*/  ISETP.GE.AND P5, PT, R188, R3, PT ;  /* 0x00000003bc00720c */ /* 0x000fe20003fa6270 */
[----:B------:R-:W-:Y:S01]  /*14940*/  FMUL.FTZ R93, R93, c[0x0][0x2ec] ;  /* 0x0000bb005d5d7a20 */ /* 0x000fe20000410000 */
[----:B------:R-:W-:Y:S01]  /*14950*/  FSEL R176, R141, -INF , !P1 ;  /* 0xff8000008db07808 */ /* 0x000fe20004800000 */
[----:B------:R-:W-:Y:S01]  /*14960*/  FMUL.FTZ R219, R134, c[0x0][0x2ec] ;  /* 0x0000bb0086db7a20 */ /* 0x000fe20000410000 */
[----:B------:R-:W-:Y:S01]  /*14970*/  ISETP.GE.AND P1, PT, R188, R2, PT ;  /* 0x00000002bc00720c */ /* 0x000fe20003f26270 */
[----:B------:R-:W-:Y:S01]  /*14980*/  FMUL.FTZ R134, R132, c[0x0][0x2ec] ;  /* 0x0000bb0084867a20 */ /* 0x000fe20000410000 */
[----:B------:R-:W1:Y:S01]  /*14990*/  MUFU.TANH R133, R133 ;  /* 0x0000008500857308 */ /* 0x000e620000002400 */
[----:B------:R-:W-:Y:S01]  /*149a0*/  FMUL.FTZ R132, R69, c[0x0][0x2ec] ;  /* 0x0000bb0045847a20 */ /* 0x000fe20000410000 */
[----:B------:R-:W-:Y:S01]  /*149b0*/  IADD3 R250, R178, 0x29, RZ ;  /* 0x00000029b2fa7810 */ /* 0x000fe20007ffe0ff */
[----:B------:R-:W-:Y:S01]  /*149c0*/  FMUL.FTZ R69, R70, c[0x0][0x2ec] ;  /* 0x0000bb0046457a20 */ /* 0x000fe20000410000 */
[C---:B------:R-:W-:Y:S01]  /*149d0*/  IADD3 R217, R178.reuse, 0x21, RZ ;  /* 0x00000021b2d97810 */ /* 0x040fe20007ffe0ff */
[----:B------:R-:W-:Y:S01]  /*149e0*/  FMUL.FTZ R70, R71, c[0x0][0x2ec] ;  /* 0x0000bb0047467a20 */ /* 0x000fe20000410000 */
[----:B------:R-:W-:Y:S01]  /*149f0*/  IADD3 R180, R178, 0x31, RZ ;  /* 0x00000031b2b47810 */ /* 0x000fe20007ffe0ff */
[----:B------:R-:W-:Y:S01]  /*14a00*/  FMUL.FTZ R218, R65, c[0x0][0x2ec] ;  /* 0x0000bb0041da7a20 */ /* 0x000fe20000410000 */
[----:B------:R-:W2:Y:S01]  /*14a10*/  MUFU.TANH R132, R132 ;  /* 0x0000008400847308 */ /* 0x000ea20000002400 */
[----:B------:R-:W-:-:S02]  /*14a20*/  FMUL.FTZ R9, R9, c[0x0][0x2ec] ;  /* 0x0000bb0009097a20 */ /* 0x000fc40000410000 */
[----:B------:R-:W-:Y:S02]  /*14a30*/  FMUL.FTZ R11, R11, c[0x0][0x2ec] ;  /* 0x0000bb000b0b7a20 */ /* 0x000fe40000410000 */
[----:B------:R-:W-:Y:S02]  /*14a40*/  FMUL.FTZ R7, R7, c[0x0][0x2ec] ;  /* 0x0000bb0007077a20 */ /* 0x000fe40000410000 */
[----:B------:R-:W-:Y:S01]  /*14a50*/  FMUL.FTZ R62, R10, c[0x0][0x2ec] ;  /* 0x0000bb000a3e7a20 */ /* 0x000fe20000410000 */
[----:B------:R-:W-:Y:S01]  /*14a60*/  MUFU.TANH R70, R70 ;  /* 0x0000004600467308 */ /* 0x000fe20000002400 */
[----:B-1----:R-:W-:Y:S01]  /*14a70*/  FFMA.FTZ R19, R190, UR4, R133 ;  /* 0x00000004be137c23 */ /* 0x002fe20008010085 */
[----:B------:R-:W-:Y:S01]  /*14a80*/  IADD3 R133, R178, 0x49, RZ ;  /* 0x00000049b2857810 */ /* 0x000fe20007ffe0ff */
[----:B------:R-:W-:Y:S02]  /*14a90*/  FMUL.FTZ R5, R5, c[0x0][0x2ec] ;  /* 0x0000bb0005057a20 */ /* 0x000fe40000410000 */
[----:B------:R-:W-:-:S02]  /*14aa0*/  FMUL.FTZ R10, R124, c[0x0][0x2ec] ;  /* 0x0000bb007c0a7a20 */ /* 0x000fc40000410000 */
[----:B------:R-:W-:Y:S01]  /*14ab0*/  FMUL.FTZ R65, R66, c[0x0][0x2ec] ;  /* 0x0000bb0042417a20 */ /* 0x000fe20000410000 */
[----:B------:R-:W1:Y:S01]  /*14ac0*/  MUFU.TANH R218, R218 ;  /* 0x000000da00da7308 */ /* 0x000e620000002400 */
[----:B--2---:R-:W-:Y:S02]  /*14ad0*/  FFMA.FTZ R23, R179, UR4, R132 ;  /* 0x00000004b3177c23 */ /* 0x004fe40008010084 */
[----:B------:R-:W-:Y:S02]  /*14ae0*/  FMUL.FTZ R66, R122, c[0x0][0x2ec] ;  /* 0x0000bb007a427a20 */ /* 0x000fe40000410000 */
[----:B------:R-:W-:Y:S01]  /*14af0*/  FMUL.FTZ R95, R95, c[0x0][0x2ec] ;  /* 0x0000bb005f5f7a20 */ /* 0x000fe20000410000 */
[----:B------:R-:W-:Y:S01]  /*14b00*/  FSEL R23, R23, -INF , !P2 ;  /* 0xff80000017177808 */ /* 0x000fe20005000000 */
[----:B------:R-:W-:Y:S01]  /*14b10*/  FMUL.FTZ R89, R89, c[0x0][0x2ec] ;  /* 0x0000bb0059597a20 */ /* 0x000fe20000410000 */
[----:B------:R-:W-:Y:S01]  /*14b20*/  MUFU.TANH R47, R42 ;  /* 0x0000002a002f7308 */ /* 0x000fe20000002400 */
[----:B------:R-:W-:Y:S01]  /*14b30*/  ISETP.GE.AND P2, PT, R191, R3, PT ;  /* 0x00000003bf00720c */ /* 0x000fe20003f46270 */
[----:B------:R-:W-:-:S02]  /*14b40*/  FMUL.FTZ R8, R8, c[0x0][0x2ec] ;  /* 0x0000bb0008087a20 */ /* 0x000fc40000410000 */
[----:B------:R-:W-:Y:S01]  /*14b50*/  FMUL.FTZ R6, R6, c[0x0][0x2ec] ;  /* 0x0000bb0006067a20 */ /* 0x000fe20000410000 */
[----:B------:R-:W-:Y:S01]  /*14b60*/  FSEL R19, R19, -INF , !P2 ;  /* 0xff80000013137808 */ /* 0x000fe20005000000 */
[----:B------:R-:W-:Y:S01]  /*14b70*/  FMUL.FTZ R4, R4, c[0x0][0x2ec] ;  /* 0x0000bb0004047a20 */ /* 0x000fe20000410000 */
[----:B------:R-:W-:Y:S01]  /*14b80*/  ISETP.GE.AND P2, PT, R183, R3, PT ;  /* 0x00000003b700720c */ /* 0x000fe20003f46270 */
[----:B------:R-:W2:Y:S01]  /*14b90*/  MUFU.TANH R140, R67 ;  /* 0x00000043008c7308 */ /* 0x000ea20000002400 */
[----:B-1----:R-:W-:Y:S02]  /*14ba0*/  FFMA.FTZ R21, R181, UR4, R218 ;  /* 0x00000004b5157c23 */ /* 0x002fe400080100da */
[----:B------:R-:W-:Y:S02]  /*14bb0*/  FMUL.FTZ R96, R96, c[0x0][0x2ec] ;  /* 0x0000bb0060607a20 */ /* 0x000fe40000410000 */
[----:B------:R-:W-:Y:S02]  /*14bc0*/  FMUL.FTZ R74, R74, c[0x0][0x2ec] ;  /* 0x0000bb004a4a7a20 */ /* 0x000fe40000410000 */
[----:B------:R-:W-:Y:S01]  /*14bd0*/  FMUL.FTZ R76, R76, c[0x0][0x2ec] ;  /* 0x0000bb004c4c7a20 */ /* 0x000fe20000410000 */
[----:B------:R-:W1:Y:S01]  /*14be0*/  MUFU.TANH R71, R59 ;  /* 0x0000003b00477308 */ /* 0x000e620000002400 */
[----:B------:R-:W-:-:S02]  /*14bf0*/  FMUL.FTZ R72, R72, c[0x0][0x2ec] ;  /* 0x0000bb0048487a20 */ /* 0x000fc40000410000 */
[----:B------:R-:W-:Y:S02]  /*14c00*/  FMUL.FTZ R80, R80, c[0x0][0x2ec] ;  /* 0x0000bb0050507a20 */ /* 0x000fe40000410000 */
[----:B------:R-:W-:Y:S02]  /*14c10*/  FMUL.FTZ R98, R98, c[0x0][0x2ec] ;  /* 0x0000bb0062627a20 */ /* 0x000fe40000410000 */
[----:B------:R-:W-:Y:S01]  /*14c20*/  FMUL.FTZ R82, R82, c[0x0][0x2ec] ;  /* 0x0000bb0052527a20 */ /* 0x000fe20000410000 */
[----:B------:R3:W-:Y:S01]  /*14c30*/  MUFU.TANH R42, R29 ;  /* 0x0000001d002a7308 */ /* 0x0007e20000002400 */
[----:B--2---:R-:W-:Y:S01]  /*14c40*/  FFMA.FTZ R140, R181, UR4, R140 ;  /* 0x00000004b58c7c23 */ /* 0x004fe2000801008c */
[----:B------:R-:W-:Y:S01]  /*14c50*/  IADD3 R181, R178, 0x41, RZ ;  /* 0x00000041b2b57810 */ /* 0x000fe20007ffe0ff */
[----:B------:R-:W-:Y:S02]  /*14c60*/  FMUL.FTZ R67, R116, c[0x0][0x2ec] ;  /* 0x0000bb0074437a20 */ /* 0x000fe40000410000 */
[----:B------:R-:W-:Y:S01]  /*14c70*/  FMUL.FTZ R90, R90, c[0x0][0x2ec] ;  /* 0x0000bb005a5a7a20 */ /* 0x000fe20000410000 */
[----:B------:R-:W-:Y:S01]  /*14c80*/  FSEL R140, R140, -INF , !P6 ;  /* 0xff8000008c8c7808 */ /* 0x000fe20007000000 */
[----:B------:R-:W-:Y:S01]  /*14c90*/  FMUL.FTZ R78, R78, c[0x0][0x2ec] ;  /* 0x0000bb004e4e7a20 */ /* 0x000fe20000410000 */
[----:B------:R-:W2:Y:S01]  /*14ca0*/  I2F R233, R235 ;  /* 0x000000eb00e97306 */ /* 0x000ea20000201400 */
[----:B-1----:R-:W-:Y:S01]  /*14cb0*/  FFMA.FTZ R71, R190, UR4, R71 ;  /* 0x00000004be477c23 */ /* 0x002fe20008010047 */
[----:B------:R-:W-:Y:S01]  /*14cc0*/  ISETP.GE.AND P6, PT, R222, R3, PT ;  /* 0x00000003de00720c */ /* 0x000fe20003fc6270 */
[----:B------:R-:W-:-:S02]  /*14cd0*/  FMUL.FTZ R59, R30, c[0x0][0x2ec] ;  /* 0x0000bb001e3b7a20 */ /* 0x000fc40000410000 */
[----:B------:R-:W-:Y:S02]  /*14ce0*/  FMUL.FTZ R30, R24, c[0x0][0x2ec] ;  /* 0x0000bb00181e7a20 */ /* 0x000fe40000410000 */
[----:B------:R-:W-:Y:S01]  /*14cf0*/  FMUL.FTZ R24, R27, c[0x0][0x2ec] ;  /* 0x0000bb001b187a20 */ /* 0x000fe20000410000 */
[----:B------:R-:W1:Y:S01]  /*14d00*/  I2F R182, R183 ;  /* 0x000000b700b67306 */ /* 0x000e620000201400 */
[----:B---3--:R-:W-:Y:S02]  /*14d10*/  FFMA.FTZ R29, R170, UR4, R139 ;  /* 0x00000004aa1d7c23 */ /* 0x008fe4000801008b */
[----:B------:R-:W-:Y:S02]  /*14d20*/  FFMA.FTZ R170, R179, UR4, R70 ;  /* 0x00000004b3aa7c23 */ /* 0x000fe40008010046 */
[----:B------:R-:W-:Y:S01]  /*14d30*/  FMUL.FTZ R126, R126, c[0x0][0x2ec] ;  /* 0x0000bb007e7e7a20 */ /* 0x000fe20000410000 */
[----:B------:R-:W-:Y:S02]  /*14d40*/  FSEL R29, R29, -INF , !P3 ;  /* 0xff8000001d1d7808 */ /* 0x000fe40005800000 */
[----:B------:R-:W3:Y:S01]  /*14d50*/  I2F R213, R222 ;  /* 0x000000de00d57306 */ /* 0x000ee20000201400 */
[----:B------:R-:W-:Y:S01]  /*14d60*/  FSEL R170, R170, -INF , !P4 ;  /* 0xff800000aaaa7808 */ /* 0x000fe20006000000 */
[----:B--2---:R-:W-:Y:S01]  /*14d70*/  FFMA.FTZ R37, R233, UR4, R37 ;  /* 0x00000004e9257c23 */ /* 0x004fe20008010025 */
[----:B------:R-:W-:-:S02]  /*14d80*/  ISETP.GE.AND P4, PT, R224, R3, PT ;  /* 0x00000003e000720c */ /* 0x000fc40003f86270 */
[----:B------:R-:W-:Y:S02]  /*14d90*/  LOP3.LUT P3, RZ, R0, 0x1, RZ, 0xc0, !PT ;  /* 0x0000000100ff7812 */ /* 0x000fe4000786c0ff */
[----:B------:R-:W-:Y:S01]  /*14da0*/  FSEL R25, R25, -INF , !P4 ;  /* 0xff80000019197808 */ /* 0x000fe20006000000 */
[----:B------:R-:W2:Y:S01]  /*14db0*/  MUFU.TANH R135, R135 ;  /* 0x0000008700877308 */ /* 0x000ea20000002400 */
[----:B------:R-:W-:Y:S01]  /*14dc0*/  ISETP.GE.AND P4, PT, R228, R3, PT ;  /* 0x00000003e400720c */ /* 0x000fe20003f86270 */
[----:B-1----:R-:W-:Y:S01]  /*14dd0*/  FFMA.FTZ R15, R182, UR4, R243 ;  /* 0x00000004b60f7c23 */ /* 0x002fe200080100f3 */
[----:B------:R-:W-:Y:S01]  /*14de0*/  FSEL R21, R21, -INF , !P3 ;  /* 0xff80000015157808 */ /* 0x000fe20005800000 */
[----:B------:R-:W-:Y:S01]  /*14df0*/  IMAD.U32 R243, RZ, RZ, UR6 ;  /* 0x00000006fff37e24 */ /* 0x000fe2000f8e00ff */
[-C--:B------:R-:W-:Y:S02]  /*14e00*/  ISETP.GE.AND P3, PT, R191, R2.reuse, PT ;  /* 0x00000002bf00720c */ /* 0x080fe40003f66270 */
[----:B------:R-:W-:Y:S01]  /*14e10*/  FSEL R15, R15, -INF , !P2 ;  /* 0xff8000000f0f7808 */ /* 0x000fe20005000000 */
[----:B------:R-:W1:Y:S01]  /*14e20*/  I2F R234, R236 ;  /* 0x000000ec00ea7306 */ /* 0x000e620000201400 */
[----:B------:R-:W-:Y:S01]  /*14e30*/  FSEL R124, R71, -INF , !P3 ;  /* 0xff800000477c7808 */ /* 0x000fe20005800000 */
[----:B---3--:R-:W-:Y:S01]  /*14e40*/  FFMA.FTZ R122, R213, UR4, R246 ;  /* 0x00000004d57a7c23 */ /* 0x008fe200080100f6 */
[----:B------:R-:W-:-:S02]  /*14e50*/  ISETP.GE.AND P3, PT, R183, R2, PT ;  /* 0x00000002b700720c */ /* 0x000fc40003f66270 */
[----:B------:R-:W-:Y:S02]  /*14e60*/  ISETP.GE.AND P2, PT, R230, R3, PT ;  /* 0x00000003e600720c */ /* 0x000fe40003f46270 */
[----:B------:R-:W-:Y:S01]  /*14e70*/  IADD3 R246, R178, 0x29, RZ ;  /* 0x00000029b2f67810 */ /* 0x000fe20007ffe0ff */
[----:B------:R-:W-:Y:S01]  /*14e80*/  I2F R142, R143 ;  /* 0x0000008f008e7306 */ /* 0x000fe20000201400 */
[----:B--2---:R-:W-:Y:S01]  /*14e90*/  FFMA.FTZ R116, R182, UR4, R135 ;  /* 0x00000004b6747c23 */ /* 0x004fe20008010087 */
[----:B------:R-:W-:Y:S02]  /*14ea0*/  LOP3.LUT R0, R0, 0xfffffffe, RZ, 0xc0, !PT ;  /* 0xfffffffe00007812 */ /* 0x000fe400078ec0ff */
[----:B------:R-:W-:Y:S02]  /*14eb0*/  IADD3 R71, R178, 0x51, RZ ;  /* 0x00000051b2477810 */ /* 0x000fe40007ffe0ff */
[----:B------:R-:W-:Y:S02]  /*14ec0*/  FSEL R116, R116, -INF , !P3 ;  /* 0xff80000074747808 */ /* 0x000fe40005800000 */
[----:B------:R-:W-:Y:S01]  /*14ed0*/  I2F R229, R230 ;  /* 0x000000e600e57306 */ /* 0x000fe20000201400 */
[----:B------:R-:W-:Y:S01]  /*14ee0*/  ISETP.GE.AND P3, PT, R230, R2, PT ;  /* 0x00000002e600720c */ /* 0x000fe20003f66270 */
[----:B-1----:R-:W-:Y:S01]  /*14ef0*/  FFMA.FTZ R41, R234, UR4, R41 ;  /* 0x00000004ea297c23 */ /* 0x002fe20008010029 */
[----:B------:R-:W-:-:S02]  /*14f00*/  IADD3 R191, R178, 0x61, RZ ;  /* 0x00000061b2bf7810 */ /* 0x000fc40007ffe0ff */
[----:B------:R-:W-:-:S03]  /*14f10*/  LOP3.LUT R243, R243, 0xe0, R186, 0xfe, !PT ;  /* 0x000000e0f3f37812 */ /* 0x000fc600078efeba */
[----:B------:R-:W1:Y:S08]  /*14f20*/  I2F R225, R226 ;  /* 0x000000e200e17306 */ /* 0x000e700000201400 */
[----:B------:R-:W-:Y:S08]  /*14f30*/  MUFU.TANH R34, R34 ;  /* 0x0000002200227308 */ /* 0x000ff00000002400 */
[----:B------:R2:W-:Y:S01]  /*14f40*/  MUFU.TANH R249, R9 ;  /* 0x0000000900f97308 */ /* 0x0005e20000002400 */
[----:B-1----:R-:W-:-:S07]  /*14f50*/  FFMA.FTZ R13, R225, UR4, R44 ;  /* 0x00000004e10d7c23 */ /* 0x002fce000801002c */
[----:B------:R1:W-:Y:S01]  /*14f60*/  MUFU.TANH R251, R11 ;  /* 0x0000000b00fb7308 */ /* 0x0003e20000002400 */
[----:B--2---:R-:W-:-:S07]  /*14f70*/  FMUL.FTZ R9, R103, c[0x0][0x2ec] ;  /* 0x0000bb0067097a20 */ /* 0x004fce0000410000 */
[----:B------:R-:W-:Y:S01]  /*14f80*/  I2F R138, R239 ;  /* 0x000000ef008a7306 */ /* 0x000fe20000201400 */
[----:B-1----:R-:W-:-:S07]  /*14f90*/  FFMA.FTZ R11, R227, UR4, R36 ;  /* 0x00000004e30b7c23 */ /* 0x002fce0008010024 */
[----:B------:R-:W1:Y:S01]  /*14fa0*/  MUFU.TANH R7, R7 ;  /* 0x0000000700077308 */ /* 0x000e620000002400 */
[----:B------:R-:W-:Y:S02]  /*14fb0*/  FSEL R11, R11, -INF , !P4 ;  /* 0xff8000000b0b7808 */ /* 0x000fe40006000000 */
[----:B------:R-:W-:-:S05]  /*14fc0*/  ISETP.GE.AND P4, PT, R235, R3, PT ;  /* 0x00000003eb00720c */ /* 0x000fca0003f86270 */
[----:B------:R-:W2:Y:S01]  /*14fd0*/  I2F R231, R232 ;  /* 0x000000e800e77306 */ /* 0x000ea20000201400 */
[----:B------:R-:W-:Y:S01]  /*14fe0*/  FSEL R171, R37, -INF , !P4 ;  /* 0xff80000025ab7808 */ /* 0x000fe20006000000 */
[----:B------:R-:W-:Y:S01]  /*14ff0*/  FFMA.FTZ R37, R234, UR4, R39 ;  /* 0x00000004ea257c23 */ /* 0x000fe20008010027 */
[----:B------:R-:W-:Y:S01]  /*15000*/  ISETP.GE.AND P4, PT, R143, R3, PT ;  /* 0x000000038f00720c */ /* 0x000fe20003f86270 */
[----:B------:R-:W-:-:S04]  /*15010*/  FFMA.FTZ R39, R142, UR4, R245 ;  /* 0x000000048e277c23 */ /* 0x000fc800080100f5 */
[----:B------:R-:W3:Y:S01]  /*15020*/  MUFU.TANH R35, R35 ;  /* 0x0000002300237308 */ /* 0x000ee20000002400 */
[----:B-1----:R-:W-:Y:S01]  /*15030*/  FFMA.FTZ R7, R138, UR4, R7 ;  /* 0x000000048a077c23 */ /* 0x002fe20008010007 */
[----:B------:R-:W-:Y:S02]  /*15040*/  FSEL R39, R39, -INF , !P4 ;  /* 0xff80000027277808 */ /* 0x000fe40006000000 */
[----:B------:R-:W-:-:S04]  /*15050*/  ISETP.GE.AND P4, PT, R239, R2, PT ;  /* 0x00000002ef00720c */ /* 0x000fc80003f86270 */
[----:B------:R1:W-:Y:S01]  /*15060*/  MUFU.TANH R33, R9 ;  /* 0x0000000900217308 */ /* 0x0003e20000002400 */
[----:B--2---:R-:W-:-:S07]  /*15070*/  FFMA.FTZ R42, R231, UR4, R42 ;  /* 0x00000004e72a7c23 */ /* 0x004fce000801002a */
[----:B------:R-:W2:Y:S08]  /*15080*/  I2F R237, R238 ;  /* 0x000000ee00ed7306 */ /* 0x000eb00000201400 */
[----:B------:R-:W4:Y:S01]  /*15090*/  I2F R136, R137 ;  /* 0x0000008900887306 */ /* 0x000f220000201400 */
[C---:B-1----:R-:W-:Y:S02]  /*150a0*/  FFMA.FTZ R9, R229.reuse, UR4, R32 ;  /* 0x00000004e5097c23 */ /* 0x042fe40008010020 */
[----:B------:R-:W-:-:S02]  /*150b0*/  FFMA.FTZ R229, R229, UR4, R34 ;  /* 0x00000004e5e57c23 */ /* 0x000fc40008010022 */
[----:B---3--:R-:W-:Y:S01]  /*150c0*/  FFMA.FTZ R34, R231, UR4, R35 ;  /* 0x00000004e7227c23 */ /* 0x008fe20008010023 */
[----:B------:R-:W-:Y:S01]  /*150d0*/  FSEL R9, R9, -INF , !P2 ;  /* 0xff80000009097808 */ /* 0x000fe20005000000 */
[----:B------:R-:W-:Y:S01]  /*150e0*/  IMAD.U32 R231, RZ, RZ, UR6 ;  /* 0x00000006ffe77e24 */ /* 0x000fe2000f8e00ff */
[----:B------:R1:W3:Y:S01]  /*150f0*/  MUFU.TANH R20, R17 ;  /* 0x0000001100147308 */ /* 0x0002e20000002400 */
[----:B------:R-:W-:Y:S01]  /*15100*/  FSEL R35, R229, -INF , !P3 ;  /* 0xff800000e5237808 */ /* 0x000fe20005800000 */
[----:B--2---:R-:W-:Y:S01]  /*15110*/  FFMA.FTZ R36, R237, UR4, R247 ;  /* 0x00000004ed247c23 */ /* 0x004fe200080100f7 */
[CC--:B------:R-:W-:Y:S01]  /*15120*/  ISETP.GE.AND P2, PT, R236.reuse, R3.reuse, PT ;  /* 0x00000003ec00720c */ /* 0x0c0fe20003f46270 */
[----:B------:R-:W-:Y:S01]  /*15130*/  IMAD.U32 R247, RZ, RZ, UR6 ;  /* 0x00000006fff77e24 */ /* 0x000fe2000f8e00ff */
[-C--:B------:R-:W-:Y:S02]  /*15140*/  ISETP.GE.AND P3, PT, R236, R2.reuse, PT ;  /* 0x00000002ec00720c */ /* 0x080fe40003f66270 */
[----:B------:R-:W-:Y:S01]  /*15150*/  FSEL R139, R41, -INF , !P2 ;  /* 0xff800000298b7808 */ /* 0x000fe20005000000 */
[----:B------:R-:W-:Y:S01]  /*15160*/  I2F R146, R145 ;  /* 0x0000009100927306 */ /* 0x000fe20000201400 */
[----:B------:R-:W-:Y:S01]  /*15170*/  FSEL R37, R37, -INF , !P3 ;  /* 0xff80000025257808 */ /* 0x000fe20005800000 */
[C---:B----4-:R-:W-:Y:S01]  /*15180*/  FFMA.FTZ R41, R136.reuse, UR4, R251 ;  /* 0x0000000488297c23 */ /* 0x050fe200080100fb */
[CC--:B------:R-:W-:Y:S01]  /*15190*/  ISETP.GE.AND P3, PT, R137.reuse, R2.reuse, PT ;  /* 0x000000028900720c */ /* 0x0c0fe20003f66270 */
[----:B------:R-:W-:Y:S01]  /*151a0*/  FFMA.FTZ R44, R136, UR4, R249 ;  /* 0x00000004882c7c23 */ /* 0x000fe200080100f9 */
[-C--:B------:R-:W-:Y:S01]  /*151b0*/  ISETP.GE.AND P2, PT, R137, R3.reuse, PT ;  /* 0x000000038900720c */ /* 0x080fe20003f46270 */
[----:B------:R-:W-:Y:S01]  /*151c0*/  FMUL.FTZ R136, R87, c[0x0][0x2ec] ;  /* 0x0000bb0057887a20 */ /* 0x000fe20000410000 */
[----:B------:R-:W-:Y:S01]  /*151d0*/  FSEL R41, R41, -INF , !P3 ;  /* 0xff80000029297808 */ /* 0x000fe20005800000 */
[----:B-1----:R-:W-:Y:S01]  /*151e0*/  FFMA.FTZ R17, R213, UR4, R248 ;  /* 0x00000004d5117c23 */ /* 0x002fe200080100f8 */
[----:B------:R-:W1:Y:S01]  /*151f0*/  MUFU.TANH R127, R127 ;  /* 0x0000007f007f7308 */ /* 0x000e620000002400 */
[----:B------:R-:W-:Y:S01]  /*15200*/  IMAD.MOV.U32 R248, RZ, RZ, R33 ;  /* 0x000000fffff87224 */ /* 0x000fe200078e0021 */
[-C--:B------:R-:W-:Y:S01]  /*15210*/  ISETP.GE.AND P3, PT, R240, R3.reuse, PT ;  /* 0x00000003f000720c */ /* 0x080fe20003f66270 */
[----:B------:R-:W-:Y:S01]  /*15220*/  FFMA.FTZ R33, R225, UR4, R40 ;  /* 0x00000004e1217c23 */ /* 0x000fe20008010028 */
[----:B------:R-:W-:Y:S01]  /*15230*/  FSEL R17, R17, -INF , !P6 ;  /* 0xff80000011117808 */ /* 0x000fe20007000000 */
[----:B---3--:R-:W-:Y:S01]  /*15240*/  FFMA.FTZ R20, R237, UR4, R20 ;  /* 0x00000004ed147c23 */ /* 0x008fe20008010014 */
[-C--:B------:R-:W-:Y:S01]  /*15250*/  ISETP.GE.AND P6, PT, R226, R3.reuse, PT ;  /* 0x00000003e200720c */ /* 0x080fe20003fc6270 */
[----:B------:R-:W-:Y:S01]  /*15260*/  IMAD.U32 R237, RZ, RZ, UR6 ;  /* 0x00000006ffed7e24 */ /* 0x000fe2000f8e00ff */
[----:B------:R-:W2:Y:S01]  /*15270*/  I2F R185, R188 ;  /* 0x000000bc00b97306 */ /* 0x000ea20000201400 */
[----:B------:R-:W-:Y:S01]  /*15280*/  FSEL R40, R7, -INF , !P4 ;  /* 0xff80000007287808 */ /* 0x000fe20006000000 */
[----:B------:R-:W-:Y:S01]  /*15290*/  IMAD.U32 R7, RZ, RZ, UR6 ;  /* 0x00000006ff077e24 */ /* 0x000fe2000f8e00ff */
[----:B------:R-:W-:Y:S01]  /*152a0*/  FSEL R13, R13, -INF , !P6 ;  /* 0xff8000000d0d7808 */ /* 0x000fe20007000000 */
[----:B------:R-:W-:Y:S01]  /*152b0*/  IMAD.U32 R249, RZ, RZ, UR6 ;  /* 0x00000006fff97e24 */ /* 0x000fe2000f8e00ff */
[-C--:B------:R-:W-:Y:S01]  /*152c0*/  ISETP.GE.AND P6, PT, R232, R3.reuse, PT ;  /* 0x00000003e800720c */ /* 0x080fe20003fc6270 */
[----:B------:R-:W-:Y:S01]  /*152d0*/  IMAD.U32 R251, RZ, RZ, UR6 ;  /* 0x00000006fffb7e24 */ /* 0x000fe2000f8e00ff */
[----:B------:R-:W-:Y:S01]  /*152e0*/  FSEL R44, R44, -INF , !P2 ;  /* 0xff8000002c2c7808 */ /* 0x000fe20005000000 */
[----:B------:R-:W3:Y:S01]  /*152f0*/  I2F R147, R240 ;  /* 0x000000f000937306 */ /* 0x000ee20000201400 */
[----:B------:R-:W-:Y:S01]  /*15300*/  FSEL R141, R42, -INF , !P6 ;  /* 0xff8000002a8d7808 */ /* 0x000fe20007000000 */
[----:B------:R-:W-:Y:S01]  /*15310*/  FFMA.FTZ R42, R142, UR4, R43 ;  /* 0x000000048e2a7c23 */ /* 0x000fe2000801002b */
[----:B------:R-:W-:Y:S01]  /*15320*/  ISETP.GE.AND P6, PT, R238, R3, PT ;  /* 0x00000003ee00720c */ /* 0x000fe20003fc6270 */
[----:B-1----:R-:W-:Y:S01]  /*15330*/  FFMA.FTZ R146, R146, UR4, R127 ;  /* 0x0000000492927c23 */ /* 0x002fe2000801007f */
[----:B------:R-:W-:Y:S01]  /*15340*/  LOP3.LUT R127, R7, 0xa8, R186, 0xfe, !PT ;  /* 0x000000a8077f7812 */ /* 0x000fe200078efeba */
[----:B------:R-:W-:Y:S01]  /*15350*/  IMAD.U32 R43, RZ, RZ, UR6 ;  /* 0x00000006ff2b7e24 */ /* 0x000fe2000f8e00ff */
[-C--:B------:R-:W-:Y:S01]  /*15360*/  ISETP.GE.AND P2, PT, R240, R2.reuse, PT ;  /* 0x00000002f000720c */ /* 0x080fe20003f46270 */
[----:B------:R-:W1:Y:S01]  /*15370*/  MUFU.TANH R5, R5 ;  /* 0x0000000500057308 */ /* 0x000e620000002400 */
[----:B--2---:R-:W-:Y:S01]  /*15380*/  FFMA.FTZ R27, R185, UR4, R242 ;  /* 0x00000004b91b7c23 */ /* 0x004fe200080100f2 */
[----:B------:R-:W-:Y:S01]  /*15390*/  ISETP.GE.AND P4, PT, R241, R2, PT ;  /* 0x00000002f100720c */ /* 0x000fe20003f86270 */
[----:B------:R-:W-:Y:S01]  /*153a0*/  FFMA.FTZ R132, R185, UR4, R244 ;  /* 0x00000004b9847c23 */ /* 0x000fe200080100f4 */
[----:B------:R-:W-:-:S02]  /*153b0*/  LOP3.LUT R234, R43, 0x98, R186, 0xfe, !PT ;  /* 0x000000982bea7812 */ /* 0x000fc400078efeba */
[----:B------:R-:W-:Y:S02]  /*153c0*/  FSEL R27, R27, -INF , !P5 ;  /* 0xff8000001b1b7808 */ /* 0x000fe40006800000 */
[----:B------:R2:W-:Y:S01]  /*153d0*/  MUFU.TANH R103, R97 ;  /* 0x0000006100677308 */ /* 0x0005e20000002400 */
[----:B---3--:R-:W-:Y:S01]  /*153e0*/  FFMA.FTZ R7, R147, UR4, R121 ;  /* 0x0000000493077c23 */ /* 0x008fe20008010079 */
[-C--:B------:R-:W-:Y:S02]  /*153f0*/  ISETP.GE.AND P5, PT, R222, R2.reuse, PT ;  /* 0x00000002de00720c */ /* 0x080fe40003fa6270 */
[----:B------:R-:W-:Y:S02]  /*15400*/  FSEL R132, R132, -INF , !P1 ;  /* 0xff80000084847808 */ /* 0x000fe40004800000 */
[----:B------:R-:W-:Y:S01]  /*15410*/  FSEL R7, R7, -INF , !P3 ;  /* 0xff80000007077808 */ /* 0x000fe20005800000 */
[----:B-1----:R-:W-:Y:S01]  /*15420*/  FFMA.FTZ R5, R138, UR4, R5 ;  /* 0x000000048a057c23 */ /* 0x002fe20008010005 */
[----:B------:R-:W-:Y:S01]  /*15430*/  LOP3.LUT R138, R43, 0xa0, R186, 0xfe, !PT ;  /* 0x000000a02b8a7812 */ /* 0x000fe200078efeba */
[----:B------:R-:W1:Y:S01]  /*15440*/  MUFU.TANH R38, R38 ;  /* 0x0000002600267308 */ /* 0x000e620000002400 */
[----:B------:R-:W-:-:S02]  /*15450*/  ISETP.GE.AND P3, PT, R246, R2, PT ;  /* 0x00000002f600720c */ /* 0x000fc40003f66270 */
[----:B------:R-:W-:Y:S02]  /*15460*/  FSEL R122, R122, -INF , !P5 ;  /* 0xff8000007a7a7808 */ /* 0x000fe40006800000 */
[----:B------:R-:W-:Y:S02]  /*15470*/  ISETP.GE.AND P5, PT, R226, R2, PT ;  /* 0x00000002e200720c */ /* 0x000fe40003fa6270 */
[----:B--2---:R-:W-:Y:S01]  /*15480*/  FSEL R97, R20, -INF , !P6 ;  /* 0xff80000014617808 */ /* 0x004fe20007000000 */
[----:B------:R-:W-:Y:S01]  /*15490*/  MUFU.TANH R111, R111 ;  /* 0x0000006f006f7308 */ /* 0x000fe20000002400 */
[----:B------:R-:W-:Y:S01]  /*154a0*/  ISETP.GE.AND P6, PT, R239, R3, PT ;  /* 0x00000003ef00720c */ /* 0x000fe20003fc6270 */
[----:B------:R-:W-:Y:S01]  /*154b0*/  IMAD.U32 R239, RZ, RZ, UR6 ;  /* 0x00000006ffef7e24 */ /* 0x000fe2000f8e00ff */
[----:B------:R-:W-:Y:S02]  /*154c0*/  FSEL R33, R33, -INF , !P5 ;  /* 0xff80000021217808 */ /* 0x000fe40006800000 */
[----:B------:R-:W-:-:S02]  /*154d0*/  FSEL R43, R5, -INF , !P6 ;  /* 0xff800000052b7808 */ /* 0x000fc40007000000 */
[----:B------:R-:W-:Y:S01]  /*154e0*/  ISETP.GE.AND P6, PT, R246, R3, PT ;  /* 0x00000003f600720c */ /* 0x000fe20003fc6270 */
[----:B------:R-:W-:Y:S01]  /*154f0*/  I2F R144, R145 ;  /* 0x0000009100907306 */ /* 0x000fe20000201400 */
[-C--:B------:R-:W-:Y:S01]  /*15500*/  ISETP.GE.AND P5, PT, R232, R2.reuse, PT ;  /* 0x00000002e800720c */ /* 0x080fe20003fa6270 */
[----:B-1----:R-:W-:Y:S01]  /*15510*/  FFMA.FTZ R38, R227, UR4, R38 ;  /* 0x00000004e3267c23 */ /* 0x002fe20008010026 */
[-C--:B------:R-:W-:Y:S01]  /*15520*/  ISETP.GE.AND P1, PT, R224, R2.reuse, PT ;  /* 0x00000002e000720c */ /* 0x080fe20003f26270 */
[----:B------:R-:W-:Y:S01]  /*15530*/  FMUL.FTZ R232, R91, c[0x0][0x2ec] ;  /* 0x0000bb005be87a20 */ /* 0x000fe20000410000 */
[----:B------:R-:W-:Y:S02]  /*15540*/  FSEL R34, R34, -INF , !P5 ;  /* 0xff80000022227808 */ /* 0x000fe40006800000 */
[----:B------:R-:W-:Y:S01]  /*15550*/  ISETP.GE.AND P5, PT, R238, R2, PT ;  /* 0x00000002ee00720c */ /* 0x000fe20003fa6270 */
[----:B------:R-:W1:Y:S01]  /*15560*/  I2F R246, R246 ;  /* 0x000000f600f67306 */ /* 0x000e620000201400 */
[----:B------:R-:W-:-:S02]  /*15570*/  FSEL R120, R120, -INF , !P1 ;  /* 0xff80000078787808 */ /* 0x000fc40004800000 */
[-C--:B------:R-:W-:Y:S02]  /*15580*/  ISETP.GE.AND P1, PT, R228, R2.reuse, PT ;  /* 0x00000002e400720c */ /* 0x080fe40003f26270 */
[----:B------:R-:W-:Y:S02]  /*15590*/  FSEL R36, R36, -INF , !P5 ;  /* 0xff80000024247808 */ /* 0x000fe40006800000 */
[----:B------:R-:W-:Y:S01]  /*155a0*/  ISETP.GE.AND P5, PT, R145, R3, PT ;  /* 0x000000039100720c */ /* 0x000fe20003fa6270 */
[----:B------:R-:W2:Y:S01]  /*155b0*/  MUFU.TANH R125, R125 ;  /* 0x0000007d007d7308 */ /* 0x000ea20000002400 */
[----:B------:R-:W-:Y:S02]  /*155c0*/  FSEL R32, R38, -INF , !P1 ;  /* 0xff80000026207808 */ /* 0x000fe40004800000 */
[----:B------:R-:W-:Y:S01]  /*155d0*/  ISETP.GE.AND P1, PT, R235, R2, PT ;  /* 0x00000002eb00720c */ /* 0x000fe20003f26270 */
[----:B------:R-:W-:Y:S01]  /*155e0*/  IMAD.U32 R235, RZ, RZ, UR6 ;  /* 0x00000006ffeb7e24 */ /* 0x000fe2000f8e00ff */
[----:B------:R-:W-:-:S02]  /*155f0*/  IADD3 R188, R178, 0x39, RZ ;  /* 0x00000039b2bc7810 */ /* 0x000fc40007ffe0ff */
[----:B------:R-:W-:Y:S01]  /*15600*/  IADD3 R185, R178, 0x59, RZ ;  /* 0x00000059b2b97810 */ /* 0x000fe20007ffe0ff */
[----:B------:R-:W3:Y:S01]  /*15610*/  MUFU.TANH R24, R24 ;  /* 0x0000001800187308 */ /* 0x000ee20000002400 */
[----:B-1----:R-:W-:Y:S01]  /*15620*/  FFMA.FTZ R111, R246, UR4, R111 ;  /* 0x00000004f66f7c23 */ /* 0x002fe2000801006f */
[C---:B------:R-:W-:Y:S02]  /*15630*/  IADD3 R246, R178.reuse, 0x31, RZ ;  /* 0x00000031b2f67810 */ /* 0x040fe40007ffe0ff */
[C---:B------:R-:W-:Y:S02]  /*15640*/  IADD3 R226, R178.reuse, 0x69, RZ ;  /* 0x00000069b2e27810 */ /* 0x040fe40007ffe0ff */
[----:B------:R-:W-:Y:S02]  /*15650*/  IADD3 R91, R178, 0x1, RZ ;  /* 0x00000001b25b7810 */ /* 0x000fe40007ffe0ff */
[----:B------:R-:W-:Y:S01]  /*15660*/  I2F R175, R241 ;  /* 0x000000f100af7306 */ /* 0x000fe20000201400 */
[----:B--2---:R-:W-:Y:S01]  /*15670*/  FFMA.FTZ R5, R144, UR4, R125 ;  /* 0x0000000490057c23 */ /* 0x004fe2000801007d */
[----:B------:R-:W-:-:S02]  /*15680*/  LOP3.LUT R231, R231, 0x80, R186, 0xfe, !PT ;  /* 0x00000080e7e77812 */ /* 0x000fc400078efeba */
[----:B------:R-:W-:Y:S02]  /*15690*/  LOP3.LUT R235, R235, 0x90, R186, 0xfe, !PT ;  /* 0x00000090ebeb7812 */ /* 0x000fe400078efeba */
[----:B------:R-:W-:Y:S02]  /*156a0*/  FSEL R5, R5, -INF , !P5 ;  /* 0xff80000005057808 */ /* 0x000fe40006800000 */
[----:B------:R-:W1:Y:S01]  /*156b0*/  MUFU.TANH R119, R119 ;  /* 0x0000007700777308 */ /* 0x000e620000002400 */
[----:B---3--:R-:W-:Y:S01]  /*156c0*/  FFMA.FTZ R24, R233, UR4, R24 ;  /* 0x00000004e9187c23 */ /* 0x008fe20008010018 */
[----:B------:R-:W-:Y:S01]  /*156d0*/  ISETP.GE.AND P5, PT, R217, R3, PT ;  /* 0x00000003d900720c */ /* 0x000fe20003fa6270 */
[----:B------:R-:W-:Y:S01]  /*156e0*/  IMAD.U32 R233, RZ, RZ, UR6 ;  /* 0x00000006ffe97e24 */ /* 0x000fe2000f8e00ff */
[----:B------:R-:W-:Y:S02]  /*156f0*/  LOP3.LUT R239, R239, 0xd8, R186, 0xfe, !PT ;  /* 0x000000d8efef7812 */ /* 0x000fe400078efeba */
[----:B------:R-:W-:-:S02]  /*15700*/  FSEL R38, R24, -INF , !P1 ;  /* 0xff80000018267808 */ /* 0x000fc40004800000 */
[----:B------:R-:W2:Y:S01]  /*15710*/  MUFU.TANH R219, R219 ;  /* 0x000000db00db7308 */ /* 0x000ea20000002400 */
[-C--:B------:R-:W-:Y:S01]  /*15720*/  ISETP.GE.AND P1, PT, R143, R2.reuse, PT ;  /* 0x000000028f00720c */ /* 0x080fe20003f26270 */
[----:B------:R-:W-:Y:S01]  /*15730*/  IMAD.U32 R143, RZ, RZ, UR6 ;  /* 0x00000006ff8f7e24 */ /* 0x000fe2000f8e00ff */
[----:B------:R-:W-:Y:S02]  /*15740*/  LOP3.LUT R233, R233, 0x88, R186, 0xfe, !PT ;  /* 0x00000088e9e97812 */ /* 0x000fe400078efeba */
[----:B------:R-:W-:Y:S02]  /*15750*/  FSEL R42, R42, -INF , !P1 ;  /* 0xff8000002a2a7808 */ /* 0x000fe40004800000 */
[----:B------:R-:W-:Y:S01]  /*15760*/  @P5 LOP3.LUT R0, R0, 0x1, RZ, 0xfc, !PT ;  /* 0x0000000100005812 */ /* 0x000fe200078efcff */
[----:B------:R3:W-:Y:S01]  /*15770*/  I2F R173, R241 ;  /* 0x000000f100ad7306 */ /* 0x0007e20000201400 */
[----:B-1----:R-:W-:Y:S01]  /*15780*/  FFMA.FTZ R24, R175, UR4, R119 ;  /* 0x00000004af187c23 */ /* 0x002fe20008010077 */
[-C--:B------:R-:W-:Y:S01]  /*15790*/  ISETP.GE.AND P5, PT, R180, R2.reuse, PT ;  /* 0x00000002b400720c */ /* 0x080fe20003fa6270 */
[----:B------:R-:W-:Y:S01]  /*157a0*/  IMAD.U32 R175, RZ, RZ, UR6 ;  /* 0x00000006ffaf7e24 */ /* 0x000fe2000f8e00ff */
[----:B------:R-:W-:-:S02]  /*157b0*/  ISETP.GE.AND P1, PT, R145, R2, PT ;  /* 0x000000029100720c */ /* 0x000fc40003f26270 */
[----:B------:R-:W-:Y:S02]  /*157c0*/  FSEL R24, R24, -INF , !P4 ;  /* 0xff80000018187808 */ /* 0x000fe40006000000 */
[----:B------:R-:W1:Y:S01]  /*157d0*/  MUFU.TANH R117, R117 ;  /* 0x0000007500757308 */ /* 0x000e620000002400 */
[----:B--2---:R-:W-:Y:S01]  /*157e0*/  FFMA.FTZ R219, R130, UR4, R219 ;  /* 0x0000000482db7c23 */ /* 0x004fe200080100db */
[-C--:B------:R-:W-:Y:S02]  /*157f0*/  ISETP.GE.AND P4, PT, R188, R3.reuse, PT ;  /* 0x00000003bc00720c */ /* 0x080fe40003f86270 */
[----:B------:R-:W-:Y:S02]  /*15800*/  FSEL R236, R146, -INF , !P1 ;  /* 0xff80000092ec7808 */ /* 0x000fe40004800000 */
[----:B------:R-:W-:Y:S02]  /*15810*/  FSEL R238, R219, -INF , !P0 ;  /* 0xff800000dbee7808 */ /* 0x000fe40004000000 */
[----:B------:R2:W-:Y:S01]  /*15820*/  I2F R172, R240 ;  /* 0x000000f000ac7306 */ /* 0x0005e20000201400 */
[----:B------:R-:W-:Y:S01]  /*15830*/  ISETP.GE.AND P0, PT, R241, R3, PT ;  /* 0x00000003f100720c */ /* 0x000fe20003f06270 */
[----:B---3--:R-:W-:Y:S01]  /*15840*/  IMAD.U32 R241, RZ, RZ, UR6 ;  /* 0x00000006fff17e24 */ /* 0x008fe2000f8e00ff */
[----:B------:R-:W-:-:S02]  /*15850*/  ISETP.GE.AND P1, PT, R217, R2, PT ;  /* 0x00000002d900720c */ /* 0x000fc40003f26270 */
[--C-:B------:R-:W-:Y:S02]  /*15860*/  LOP3.LUT R143, R143, 0x78, R186.reuse, 0xfe, !PT ;  /* 0x000000788f8f7812 */ /* 0x100fe400078efeba */
[----:B------:R-:W-:Y:S01]  /*15870*/  FSEL R146, R111, -INF , !P3 ;  /* 0xff8000006f927808 */ /* 0x000fe20005800000 */
[----:B------:R-:W3:Y:S01]  /*15880*/  MUFU.TANH R123, R123 ;  /* 0x0000007b007b7308 */ /* 0x000ee20000002400 */
[----:B------:R-:W-:Y:S01]  /*15890*/  IMAD.U32 R111, RZ, RZ, UR6 ;  /* 0x00000006ff6f7e24 */ /* 0x000fe2000f8e00ff */
[----:B------:R-:W-:Y:S02]  /*158a0*/  ISETP.GE.AND P3, PT, R133, R2, PT ;  /* 0x000000028500720c */ /* 0x000fe40003f66270 */
[--C-:B------:R-:W-:Y:S02]  /*158b0*/  LOP3.LUT R175, R175, 0xc8, R186.reuse, 0xfe, !PT ;  /* 0x000000c8afaf7812 */ /* 0x100fe400078efeba */
[--C-:B------:R-:W-:Y:S02]  /*158c0*/  LOP3.LUT R237, R237, 0xd0, R186.reuse, 0xfe, !PT ;  /* 0x000000d0eded7812 */ /* 0x100fe400078efeba */
[----:B------:R-:W-:Y:S01]  /*158d0*/  I2F R174, R217 ;  /* 0x000000d900ae7306 */ /* 0x000fe20000201400 */
[----:B--2---:R-:W-:Y:S01]  /*158e0*/  FMUL.FTZ R240, R85, c[0x0][0x2ec] ;  /* 0x0000bb0055f07a20 */ /* 0x004fe20000410000 */
[--C-:B------:R-:W-:Y:S01]  /*158f0*/  LOP3.LUT R241, R241, 0xe8, R186.reuse, 0xfe, !PT ;  /* 0x000000e8f1f17812 */ /* 0x100fe200078efeba */
[----:B------:R-:W-:Y:S01]  /*15900*/  IMAD.U32 R85, RZ, RZ, UR6 ;  /* 0x00000006ff557e24 */ /* 0x000fe2000f8e00ff */
[----:B------:R-:W-:-:S02]  /*15910*/  LOP3.LUT R249, R249, 0x30, R186, 0xfe, !PT ;  /* 0x00000030f9f97812 */ /* 0x000fc400078efeba */
[--C-:B------:R-:W-:Y:S02]  /*15920*/  LOP3.LUT R251, R251, 0x40, R186.reuse, 0xfe, !PT ;  /* 0x00000040fbfb7812 */ /* 0x100fe400078efeba */
[----:B------:R-:W2:Y:S01]  /*15930*/  MUFU.TANH R115, R115 ;  /* 0x0000007300737308 */ /* 0x000ea20000002400 */
[--C-:B------:R-:W-:Y:S01]  /*15940*/  LOP3.LUT R147, R85, 0xb0, R186.reuse, 0xfe, !PT ;  /* 0x000000b055937812 */ /* 0x100fe200078efeba */
[----:B-1----:R-:W-:Y:S01]  /*15950*/  FFMA.FTZ R85, R173, UR4, R117 ;  /* 0x00000004ad557c23 */ /* 0x002fe20008010075 */
[----:B------:R-:W-:Y:S01]  /*15960*/  LOP3.LUT R247, R247, 0x38, R186, 0xfe, !PT ;  /* 0x00000038f7f77812 */ /* 0x000fe200078efeba */
[----:B---3--:R-:W-:Y:S02]  /*15970*/  FFMA.FTZ R20, R172, UR4, R123 ;  /* 0x00000004ac147c23 */ /* 0x008fe4000801007b */
[----:B------:R-:W-:Y:S01]  /*15980*/  IMAD.U32 R117, RZ, RZ, UR6 ;  /* 0x00000006ff757e24 */ /* 0x000fe2000f8e00ff */
[----:B------:R-:W-:Y:S01]  /*15990*/  FSEL R85, R85, -INF , !P0 ;  /* 0xff80000055557808 */ /* 0x000fe20004000000 */
[----:B------:R-:W-:Y:S01]  /*159a0*/  MUFU.TANH R109, R109 ;  /* 0x0000006d006d7308 */ /* 0x000fe20000002400 */
[----:B------:R-:W-:-:S02]  /*159b0*/  FSEL R20, R20, -INF , !P2 ;  /* 0xff80000014147808 */ /* 0x000fc40005000000 */
[-C--:B------:R-:W-:Y:S02]  /*159c0*/  ISETP.GE.AND P0, PT, R180, R3.reuse, PT ;  /* 0x00000003b400720c */ /* 0x080fe40003f06270 */
[C---:B------:R-:W-:Y:S02]  /*159d0*/  LOP3.LUT P2, RZ, R0.reuse, 0x1, RZ, 0xc0, !PT ;  /* 0x0000000100ff7812 */ /* 0x040fe4000784c0ff */
[----:B------:R-:W-:Y:S01]  /*159e0*/  LOP3.LUT R0, R0, 0xfffffffe, RZ, 0xc0, !PT ;  /* 0xfffffffe00007812 */ /* 0x000fe200078ec0ff */
[----:B------:R-:W1:Y:S01]  /*159f0*/  I2F R250, R250 ;  /* 0x000000fa00fa7306 */ /* 0x000e620000201400 */
[----:B--2---:R-:W-:Y:S01]  /*15a00*/  FFMA.FTZ R115, R174, UR4, R115 ;  /* 0x00000004ae737c23 */ /* 0x004fe20008010073 */
[----:B------:R-:W-:Y:S01]  /*15a10*/  LOP3.LUT R117, R117, 0xc0, R186, 0xfe, !PT ;  /* 0x000000c075757812 */ /* 0x000fe200078efeba */
[----:B------:R-:W-:Y:S01]  /*15a20*/  FMUL.FTZ R174, R81, c[0x0][0x2ec] ;  /* 0x0000bb0051ae7a20 */ /* 0x000fe20000410000 */
[----:B------:R-:W-:Y:S02]  /*15a30*/  @P4 LOP3.LUT R0, R0, 0x1, RZ, 0xfc, !PT ;  /* 0x0000000100004812 */ /* 0x000fe400078efcff */
[----:B------:R-:W-:-:S02]  /*15a40*/  ISETP.GE.AND P4, PT, R181, R3, PT ;  /* 0x00000003b500720c */ /* 0x000fc40003f86270 */
[----:B------:R-:W-:Y:S08]  /*15a50*/  MUFU.TANH R105, R105 ;  /* 0x0000006900697308 */ /* 0x000ff00000002400 */
[----:B------:R-:W2:Y:S01]  /*15a60*/  I2F R246, R246 ;  /* 0x000000f600f67306 */ /* 0x000ea20000201400 */
[----:B-1----:R-:W-:Y:S02]  /*15a70*/  FFMA.FTZ R109, R250, UR4, R109 ;  /* 0x00000004fa6d7c23 */ /* 0x002fe4000801006d */
[----:B------:R-:W-:-:S02]  /*15a80*/  FMUL.FTZ R250, R79, c[0x0][0x2ec] ;  /* 0x0000bb004ffa7a20 */ /* 0x000fc40000410000 */
[----:B------:R-:W-:Y:S01]  /*15a90*/  IMAD.U32 R79, RZ, RZ, UR6 ;  /* 0x00000006ff4f7e24 */ /* 0x000fe2000f8e00ff */
[----:B------:R-:W-:Y:S02]  /*15aa0*/  FSEL R81, R109, -INF , !P6 ;  /* 0xff8000006d517808 */ /* 0x000fe40007000000 */
[----:B------:R-:W-:Y:S01]  /*15ab0*/  MUFU.TANH R93, R93 ;  /* 0x0000005d005d7308 */ /* 0x000fe20000002400 */
[C---:B------:R-:W-:Y:S02]  /*15ac0*/  LOP3.LUT P6, RZ, R0.reuse, 0x1, RZ, 0xc0, !PT ;  /* 0x0000000100ff7812 */ /* 0x040fe400078cc0ff */
[----:B------:R-:W-:-:S05]  /*15ad0*/  LOP3.LUT R0, R0, 0xfffffffe, RZ, 0xc0, !PT ;  /* 0xfffffffe00007812 */ /* 0x000fca00078ec0ff */
[----:B------:R-:W1:Y:S01]  /*15ae0*/  I2F R190, R133 ;  /* 0x0000008500be7306 */ /* 0x000e620000201400 */
[----:B--2---:R-:W-:-:S05]  /*15af0*/  FFMA.FTZ R105, R246, UR4, R105 ;  /* 0x00000004f6697c23 */ /* 0x004fca0008010069 */
[----:B------:R-:W-:Y:S02]  /*15b00*/  FSEL R109, R105, -INF , !P0 ;  /* 0xff800000696d7808 */ /* 0x000fe40004000000 */
[----:B------:R-:W-:Y:S01]  /*15b10*/  MUFU.TANH R95, R95 ;  /* 0x0000005f005f7308 */ /* 0x000fe20000002400 */
[----:B------:R-:W-:-:S07]  /*15b20*/  ISETP.GE.AND P0, PT, R133, R3, PT ;  /* 0x000000038500720c */ /* 0x000fce0003f06270 */
[----:B------:R-:W2:Y:S01]  /*15b30*/  I2F R224, R133 ;  /* 0x0000008500e07306 */ /* 0x000ea20000201400 */
[----:B-1----:R-:W-:Y:S02]  /*15b40*/  FFMA.FTZ R93, R190, UR4, R93 ;  /* 0x00000004be5d7c23 */ /* 0x002fe4000801005d */
[----:B------:R-:W-:Y:S02]  /*15b50*/  FMUL.FTZ R190, R77, c[0x0][0x2ec] ;  /* 0x0000bb004dbe7a20 */ /* 0x000fe40000410000 */
[----:B------:R-:W-:-:S03]  /*15b60*/  IMAD.U32 R77, RZ, RZ, UR6 ;  /* 0x00000006ff4d7e24 */ /* 0x000fc6000f8e00ff */
[----:B------:R-:W-:Y:S08]  /*15b70*/  MUFU.TANH R107, R107 ;  /* 0x0000006b006b7308 */ /* 0x000ff00000002400 */
[----:B------:R-:W-:Y:S01]  /*15b80*/  MUFU.TANH R101, R101 ;  /* 0x0000006500657308 */ /* 0x000fe20000002400 */
[----:B--2---:R-:W-:Y:S01]  /*15b90*/  FFMA.FTZ R95, R224, UR4, R95 ;  /* 0x00000004e05f7c23 */ /* 0x004fe2000801005f */
[----:B------:R-:W-:Y:S01]  /*15ba0*/  LOP3.LUT R224, R77, 0x10, R186, 0xfe, !PT ;  /* 0x000000104de07812 */ /* 0x000fe200078efeba */
[----:B------:R-:W-:Y:S01]  /*15bb0*/  IMAD.U32 R133, RZ, RZ, UR6 ;  /* 0x00000006ff857e24 */ /* 0x000fe2000f8e00ff */
[----:B------:R-:W-:Y:S01]  /*15bc0*/  FSEL R77, R93, -INF , !P0 ;  /* 0xff8000005d4d7808 */ /* 0x000fe20004000000 */
[----:B------:R-:W-:Y:S01]  /*15bd0*/  IMAD.U32 R93, RZ, RZ, UR6 ;  /* 0x00000006ff5d7e24 */ /* 0x000fe2000f8e00ff */
[----:B------:R-:W-:-:S02]  /*15be0*/  ISETP.GE.AND P0, PT, R226, R3, PT ;  /* 0x00000003e200720c */ /* 0x000fc40003f06270 */
[----:B------:R1:W2:Y:S01]  /*15bf0*/  I2F R184, R180 ;  /* 0x000000b400b87306 */ /* 0x0002a20000201400 */
[--C-:B------:R-:W-:Y:S02]  /*15c00*/  LOP3.LUT R133, R133, 0xf0, R186.reuse, 0xfe, !PT ;  /* 0x000000f085857812 */ /* 0x100fe400078efeba */
[----:B------:R-:W-:-:S05]  /*15c10*/  LOP3.LUT R246, R93, 0x20, R186, 0xfe, !PT ;  /* 0x000000205df67812 */ /* 0x000fca00078efeba */
[----:B------:R-:W3:Y:S03]  /*15c20*/  I2F R70, R188 ;  /* 0x000000bc00467306 */ /* 0x000ee60000201400 */
[----:B------:R-:W-:Y:S02]  /*15c30*/  @P0 LOP3.LUT R0, R0, 0x1, RZ, 0xfc, !PT ;  /* 0x0000000100000812 */ /* 0x000fe400078efcff */
[----:B------:R-:W-:-:S03]  /*15c40*/  ISETP.GE.AND P0, PT, R91, R3, PT ;  /* 0x000000035b00720c */ /* 0x000fc60003f06270 */
[----:B------:R4:W-:Y:S01]  /*15c50*/  I2F R216, R217 ;  /* 0x000000d900d87306 */ /* 0x0009e20000201400 */
[----:B-1----:R-:W-:Y:S02]  /*15c60*/  FMUL.FTZ R180, R83, c[0x0][0x2ec] ;  /* 0x0000bb0053b47a20 */ /* 0x002fe40000410000 */
[----:B--2---:R-:W-:-:S05]  /*15c70*/  FFMA.FTZ R172, R184, UR4, R107 ;  /* 0x00000004b8ac7c23 */ /* 0x004fca000801006b */
[----:B------:R-:W1:Y:S01]  /*15c80*/  MUFU.TANH R113, R113 ;  /* 0x0000007100717308 */ /* 0x000e620000002400 */
[----:B---3--:R-:W-:Y:S01]  /*15c90*/  FFMA.FTZ R70, R70, UR4, R101 ;  /* 0x0000000446467c23 */ /* 0x008fe20008010065 */
[----:B------:R-:W-:Y:S02]  /*15ca0*/  FSEL R172, R172, -INF , !P5 ;  /* 0xff800000acac7808 */ /* 0x000fe40006800000 */
[C---:B------:R-:W-:Y:S02]  /*15cb0*/  ISETP.GE.AND P5, PT, R71.reuse, R2, PT ;  /* 0x000000024700720c */ /* 0x040fe40003fa6270 */
[----:B------:R-:W-:Y:S02]  /*15cc0*/  FSEL R83, R70, -INF , !P6 ;  /* 0xff80000046537808 */ /* 0x000fe40007000000 */
[----:B------:R-:W-:Y:S01]  /*15cd0*/  MUFU.TANH R99, R99 ;  /* 0x0000006300637308 */ /* 0x000fe20000002400 */
[----:B------:R-:W-:Y:S01]  /*15ce0*/  ISETP.GE.AND P6, PT, R71, R3, PT ;  /* 0x000000034700720c */ /* 0x000fe20003fc6270 */
[----:B----4-:R-:W-:-:S05]  /*15cf0*/  IMAD.U32 R217, RZ, RZ, UR6 ;  /* 0x00000006ffd97e24 */ /* 0x010fca000f8e00ff */
[----:B------:R-:W-:Y:S01]  /*15d00*/  LOP3.LUT R217, R217, 0xb8, R186, 0xfe, !PT ;  /* 0x000000b8d9d97812 */ /* 0x000fe200078efeba */
[----:B------:R-:W2:Y:S01]  /*15d10*/  I2F R222, R181 ;  /* 0x000000b500de7306 */ /* 0x000ea20000201400 */
[----:B-1----:R-:W-:-:S05]  /*15d20*/  FFMA.FTZ R113, R216, UR4, R113 ;  /* 0x00000004d8717c23 */ /* 0x002fca0008010071 */
[----:B------:R-:W-:Y:S02]  /*15d30*/  FSEL R113, R113, -INF , !P2 ;  /* 0xff80000071717808 */ /* 0x000fe40005000000 */
[----:B------:R-:W1:Y:S01]  /*15d40*/  I2F R179, R188 ;  /* 0x000000bc00b37306 */ /* 0x000e620000201400 */
[----:B------:R-:W-:-:S07]  /*15d50*/  ISETP.GE.AND P2, PT, R188, R2, PT ;  /* 0x00000002bc00720c */ /* 0x000fce0003f46270 */
[----:B------:R-:W-:Y:S01]  /*15d60*/  I2F R218, R181 ;  /* 0x000000b500da7306 */ /* 0x000fe20000201400 */
[----:B--2---:R-:W-:-:S07]  /*15d70*/  FFMA.FTZ R99, R222, UR4, R99 ;  /* 0x00000004de637c23 */ /* 0x004fce0008010063 */
[----:B------:R-:W-:Y:S01]  /*15d80*/  I2F R183, R71 ;  /* 0x0000004700b77306 */ /* 0x000fe20000201400 */
[----:B-1----:R-:W-:Y:S01]  /*15d90*/  FFMA.FTZ R144, R179, UR4, R248 ;  /* 0x00000004b3907c23 */ /* 0x002fe200080100f8 */
[----:B------:R-:W-:Y:S02]  /*15da0*/  FSEL R188, R95, -INF , !P3 ;  /* 0xff8000005fbc7808 */ /* 0x000fe40005800000 */
[C---:B------:R-:W-:Y:S02]  /*15db0*/  ISETP.GE.AND P3, PT, R191.reuse, R2, PT ;  /* 0x00000002bf00720c */ /* 0x040fe40003f66270 */
[----:B------:R-:W-:Y:S02]  /*15dc0*/  FSEL R144, R144, -INF , !P2 ;  /* 0xff80000090907808 */ /* 0x000fe40005000000 */
[----:B------:R-:W-:Y:S01]  /*15dd0*/  I2F R182, R185 ;  /* 0x000000b900b67306 */ /* 0x000fe20000201400 */
[----:B------:R-:W-:Y:S02]  /*15de0*/  ISETP.GE.AND P2, PT, R191, R3, PT ;  /* 0x00000003bf00720c */ /* 0x000fe40003f46270 */
[----:B------:R-:W-:-:S05]  /*15df0*/  LOP3.LUT R248, R79, 0x40, R186, 0xfe, !PT ;  /* 0x000000404ff87812 */ /* 0x000fca00078efeba */
[----:B------:R-:W1:Y:S08]  /*15e00*/  MUFU.TANH R232, R232 ;  /* 0x000000e800e87308 */ /* 0x000e700000002400 */
[----:B------:R2:W3:Y:S08]  /*15e10*/  MUFU.TANH R119, R136 ;  /* 0x0000008800777308 */ /* 0x0004f00000002400 */
[----:B------:R-:W-:Y:S01]  /*15e20*/  MUFU.TANH R89, R89 ;  /* 0x0000005900597308 */ /* 0x000fe20000002400 */
[----:B-1----:R-:W-:-:S05]  /*15e30*/  FFMA.FTZ R183, R183, UR4, R232 ;  /* 0x00000004b7b77c23 */ /* 0x002fca00080100e8 */
[----:B------:R-:W-:Y:S02]  /*15e40*/  FSEL R184, R183, -INF , !P5 ;  /* 0xff800000b7b87808 */ /* 0x000fe40006800000 */
[----:B------:R1:W4:Y:S01]  /*15e50*/  I2F R242, R71 ;  /* 0x0000004700f27306 */ /* 0x0003220000201400 */
[----:B--2---:R-:W-:Y:S01]  /*15e60*/  FSEL R136, R115, -INF , !P1 ;  /* 0xff80000073887808 */ /* 0x004fe20004800000 */
[----:B---3--:R-:W-:Y:S01]  /*15e70*/  FFMA.FTZ R182, R182, UR4, R119 ;  /* 0x00000004b6b67c23 */ /* 0x008fe20008010077 */
[-C--:B------:R-:W-:Y:S02]  /*15e80*/  ISETP.GE.AND P1, PT, R181, R2.reuse, PT ;  /* 0x00000002b500720c */ /* 0x080fe40003f26270 */
[-C--:B------:R-:W-:Y:S02]  /*15e90*/  ISETP.GE.AND P5, PT, R91, R2.reuse, PT ;  /* 0x000000025b00720c */ /* 0x080fe40003fa6270 */
[----:B------:R-:W-:Y:S01]  /*15ea0*/  FSEL R228, R99, -INF , !P1 ;  /* 0xff80000063e47808 */ /* 0x000fe20004800000 */
[----:B------:R-:W-:Y:S01]  /*15eb0*/  I2F R135, R185 ;  /* 0x000000b900877306 */ /* 0x000fe20000201400 */
[----:B------:R-:W-:-:S04]  /*15ec0*/  ISETP.GE.AND P1, PT, R185, R2, PT ;  /* 0x00000002b900720c */ /* 0x000fc80003f26270 */
[----:B------:R-:W-:Y:S02]  /*15ed0*/  FSEL R182, R182, -INF , !P1 ;  /* 0xff800000b6b67808 */ /* 0x000fe40004800000 */
[-C--:B------:R-:W-:Y:S01]  /*15ee0*/  ISETP.GE.AND P1, PT, R178, R3.reuse, PT ;  /* 0x00000003b200720c */ /* 0x080fe20003f26270 */
[----:B------:R-:W-:Y:S01]  /*15ef0*/  I2F R213, R191 ;  /* 0x000000bf00d57306 */ /* 0x000fe20000201400 */
[----:B-1----:R-:W-:Y:S01]  /*15f00*/  FFMA.FTZ R71, R218, UR4, R103 ;  /* 0x00000004da477c23 */ /* 0x002fe20008010067 */
[C-C-:B------:R-:W-:Y:S01]  /*15f10*/  LOP3.LUT R103, R111.reuse, 0xf8, R186.reuse, 0xfe, !PT ;  /* 0x000000f86f677812 */ /* 0x140fe200078efeba */
[----:B----4-:R-:W-:Y:S01]  /*15f20*/  FFMA.FTZ R89, R242, UR4, R89 ;  /* 0x00000004f2597c23 */ /* 0x010fe20008010059 */
[----:B------:R-:W-:Y:S02]  /*15f30*/  LOP3.LUT R218, R111, 0x8, R186, 0xfe, !PT ;  /* 0x000000086fda7812 */ /* 0x000fe400078efeba */
[----:B------:R-:W-:Y:S02]  /*15f40*/  FSEL R71, R71, -INF , !P4 ;  /* 0xff80000047477808 */ /* 0x000fe40006000000 */
[----:B------:R-:W1:Y:S01]  /*15f50*/  MUFU.TANH R240, R240 ;  /* 0x000000f000f07308 */ /* 0x000e620000002400 */
[----:B------:R-:W-:-:S02]  /*15f60*/  ISETP.GE.AND P4, PT, R185, R3, PT ;  /* 0x00000003b900720c */ /* 0x000fc40003f86270 */
[----:B------:R-:W-:Y:S02]  /*15f70*/  FSEL R89, R89, -INF , !P6 ;  /* 0xff80000059597808 */ /* 0x000fe40007000000 */
[----:B------:R-:W-:Y:S02]  /*15f80*/  ISETP.GE.AND P6, PT, R226, R2, PT ;  /* 0x00000002e200720c */ /* 0x000fe40003fc6270 */
[----:B------:R-:W-:Y:S01]  /*15f90*/  LOP3.LUT R242, R93, 0x18, R186, 0xfe, !PT ;  /* 0x000000185df27812 */ /* 0x000fe200078efeba */
[----:B------:R-:W2:Y:S08]  /*15fa0*/  MUFU.TANH R174, R174 ;  /* 0x000000ae00ae7308 */ /* 0x000eb00000002400 */
[----:B------:R3:W-:Y:S01]  /*15fb0*/  I2F R169, R178 ;  /* 0x000000b200a97306 */ /* 0x0007e20000201400 */
[----:B-1----:R-:W-:Y:S01]  /*15fc0*/  FFMA.FTZ R111, R135, UR4, R240 ;  /* 0x00000004876f7c23 */ /* 0x002fe200080100f0 */
[----:B------:R-:W-:-:S04]  /*15fd0*/  LOP3.LUT R240, R79, 0x30, R186, 0xfe, !PT ;  /* 0x000000304ff07812 */ /* 0x000fc800078efeba */
[----:B------:R-:W-:Y:S02]  /*15fe0*/  FSEL R111, R111, -INF , !P4 ;  /* 0xff8000006f6f7808 */ /* 0x000fe40006000000 */
[----:B------:R-:W1:Y:S01]  /*15ff0*/  MUFU.TANH R134, R134 ;  /* 0x0000008600867308 */ /* 0x000e620000002400 */
[----:B--2---:R-:W-:Y:S01]  /*16000*/  FFMA.FTZ R119, R213, UR4, R174 ;  /* 0x00000004d5777c23 */ /* 0x004fe200080100ae */
[----:B------:R-:W-:-:S04]  /*16010*/  ISETP.GE.AND P4, PT, R143, R3, PT ;  /* 0x000000038f00720c */ /* 0x000fc80003f86270 */
[----:B------:R-:W-:Y:S02]  /*16020*/  FSEL R119, R119, -INF , !P2 ;  /* 0xff80000077777808 */ /* 0x000fe40005000000 */
[----:B------:R-:W-:Y:S01]  /*16030*/  I2F R223, R191 ;  /* 0x000000bf00df7306 */ /* 0x000fe20000201400 */
[----:B---3--:R-:W-:Y:S02]  /*16040*/  LOP3.LUT R178, R79, 0x38, R186, 0xfe, !PT ;  /* 0x000000384fb27812 */ /* 0x008fe400078efeba */
[----:B------:R-:W-:-:S05]  /*16050*/  ISETP.GE.AND P2, PT, R143, R2, PT ;  /* 0x000000028f00720c */ /* 0x000fca0003f46270 */
[----:B------:R-:W2:Y:S01]  /*16060*/  MUFU.TANH R180, R180 ;  /* 0x000000b400b47308 */ /* 0x000ea20000002400 */
[----:B-1----:R-:W-:-:S07]  /*16070*/  FFMA.FTZ R134, R169, UR4, R134 ;  /* 0x00000004a9867c23 */ /* 0x002fce0008010086 */
[----:B------:R-:W-:Y:S08]  /*16080*/  I2F R225, R226 ;  /* 0x000000e200e17306 */ /* 0x000ff00000201400 */
[----:B------:R-:W-:Y:S01]  /*16090*/  MUFU.TANH R190, R190 ;  /* 0x000000be00be7308 */ /* 0x000fe20000002400 */
[----:B--2---:R-:W-:Y:S02]  /*160a0*/  FFMA.FTZ R180, R223, UR4, R180 ;  /* 0x00000004dfb47c23 */ /* 0x004fe400080100b4 */
[----:B------:R-:W-:-:S03]  /*160b0*/  IMAD.U32 R223, RZ, RZ, UR6 ;  /* 0x00000006ffdf7e24 */ /* 0x000fc6000f8e00ff */
[----:B------:R-:W-:Y:S02]  /*160c0*/  FSEL R216, R180, -INF , !P3 ;  /* 0xff800000b4d87808 */ /* 0x000fe40005800000 */
[----:B------:R-:W-:Y:S01]  /*160d0*/  MUFU.TANH R73, R73 ;  /* 0x0000004900497308 */ /* 0x000fe20000002400 */
[C---:B------:R-:W-:Y:S02]  /*160e0*/  LOP3.LUT P3, RZ, R0.reuse, 0x1, RZ, 0xc0, !PT ;  /* 0x0000000100ff7812 */ /* 0x040fe4000786c0ff */
[----:B------:R-:W-:Y:S02]  /*160f0*/  LOP3.LUT R0, R0, 0xfffffffe, RZ, 0xc0, !PT ;  /* 0xfffffffe00007812 */ /* 0x000fe400078ec0ff */
[----:B------:R-:W-:-:S03]  /*16100*/  LOP3.LUT R223, R223, 0x10, R186, 0xfe, !PT ;  /* 0x00000010dfdf7812 */ /* 0x000fc600078efeba */
[----:B------:R-:W-:Y:S08]  /*16110*/  MUFU.TANH R75, R75 ;  /* 0x0000004b004b7308 */ /* 0x000ff00000002400 */
[----:B------:R1:W-:Y:S08]  /*16120*/  I2F R227, R226 ;  /* 0x000000e200e37306 */ /* 0x0003f00000201400 */
[----:B------:R-:W2:Y:S08]  /*16130*/  I2F R230, R91 ;  /* 0x0000005b00e67306 */ /* 0x000eb00000201400 */
[----:B------:R3:W4:Y:S01]  /*16140*/  I2F R244, R91 ;  /* 0x0000005b00f47306 */ /* 0x0007220000201400 */
[----:B-1----:R-:W-:-:S02]  /*16150*/  LOP3.LUT R226, R79, 0x28, R186, 0xfe, !PT ;  /* 0x000000284fe27812 */ /* 0x002fc400078efeba */
[----:B------:R-:W-:Y:S02]  /*16160*/  FSEL R79, R134, -INF , !P1 ;  /* 0xff800000864f7808 */ /* 0x000fe40004800000 */
[----:B------:R-:W-:-:S03]  /*16170*/  ISETP.GE.AND P1, PT, R231, R2, PT ;  /* 0x00000002e700720c */ /* 0x000fc60003f26270 */
[----:B------:R-:W1:Y:S01]  /*16180*/  MUFU.TANH R250, R250 ;  /* 0x000000fa00fa7308 */ /* 0x000e620000002400 */
[----:B--2---:R-:W-:-:S05]  /*16190*/  FFMA.FTZ R73, R230, UR4, R73 ;  /* 0x00000004e6497c23 */ /* 0x004fca0008010049 */
[----:B------:R-:W-:Y:S02]  /*161a0*/  FSEL R73, R73, -INF , !P0 ;  /* 0xff80000049497808 */ /* 0x000fe40004000000 */
[----:B------:R-:W-:Y:S01]  /*161b0*/  MUFU.TANH R68, R68 ;  /* 0x0000004400447308 */ /* 0x000fe20000002400 */
[----:B---3--:R-:W-:Y:S01]  /*161c0*/  IMAD.U32 R91, RZ, RZ, UR6 ;  /* 0x00000006ff5b7e24 */ /* 0x008fe2000f8e00ff */
[----:B------:R-:W-:Y:S01]  /*161d0*/  ISETP.GE.AND P0, PT, R233, R3, PT ;  /* 0x00000003e900720c */ /* 0x000fe20003f06270 */
[----:B----4-:R-:W-:-:S03]  /*161e0*/  FFMA.FTZ R134, R244, UR4, R75 ;  /* 0x00000004f4867c23 */ /* 0x010fc6000801004b */
[C-C-:B------:R-:W-:Y:S02]  /*161f0*/  LOP3.LUT R230, R91.reuse, 0x50, R186.reuse, 0xfe, !PT ;  /* 0x000000505be67812 */ /* 0x140fe400078efeba */
[----:B------:R2:W3:Y:S01]  /*16200*/  I2F R229, R143 ;  /* 0x0000008f00e57306 */ /* 0x0004e20000201400 */
[----:B------:R-:W-:Y:S02]  /*16210*/  LOP3.LUT R244, R91, 0x58, R186, 0xfe, !PT ;  /* 0x000000585bf47812 */ /* 0x000fe400078efeba */
[----:B------:R-:W-:Y:S02]  /*16220*/  FSEL R134, R134, -INF , !P5 ;  /* 0xff80000086867808 */ /* 0x000fe40006800000 */
[----:B------:R-:W-:-:S03]  /*16230*/  ISETP.GE.AND P5, PT, R233, R2, PT ;  /* 0x00000002e900720c */ /* 0x000fc60003fa6270 */
[----:B------:R-:W4:Y:S08]  /*16240*/  MUFU.TANH R69, R69 ;  /* 0x0000004500457308 */ /* 0x000f300000002400 */
[----:B------:R-:W-:Y:S01]  /*16250*/  MUFU.TANH R65, R65 ;  /* 0x0000004100417308 */ /* 0x000fe20000002400 */
[----:B--2---:R-:W-:Y:S02]  /*16260*/  FFMA.FTZ R143, R225, UR4, R190 ;  /* 0x00000004e18f7c23 */ /* 0x004fe400080100be */
[----:B-1----:R-:W-:Y:S01]  /*16270*/  FFMA.FTZ R190, R227, UR4, R250 ;  /* 0x00000004e3be7c23 */ /* 0x002fe200080100fa */
[----:B------:R-:W-:Y:S01]  /*16280*/  LOP3.LUT R250, R91, 0x48, R186, 0xfe, !PT ;  /* 0x000000485bfa7812 */ /* 0x000fe200078efeba */
[----:B---3--:R-:W-:Y:S01]  /*16290*/  FFMA.FTZ R91, R229, UR4, R68 ;  /* 0x00000004e55b7c23 */ /* 0x008fe20008010044 */
[----:B------:R-:W-:Y:S01]  /*162a0*/  FSEL R143, R143, -INF , !P3 ;  /* 0xff8000008f8f7808 */ /* 0x000fe20005800000 */
[----:B------:R-:W-:Y:S01]  /*162b0*/  IMAD.U32 R227, RZ, RZ, UR6 ;  /* 0x00000006ffe37e24 */ /* 0x000fe2000f8e00ff */
[----:B------:R-:W1:Y:S01]  /*162c0*/  I2F R137, R231 ;  /* 0x000000e700897306 */ /* 0x000e620000201400 */
[----:B----4-:R-:W-:Y:S01]  /*162d0*/  FFMA.FTZ R180, R229, UR4, R69 ;  /* 0x00000004e5b47c23 */ /* 0x010fe20008010045 */
[----:B------:R-:W-:Y:S01]  /*162e0*/  ISETP.GE.AND P3, PT, R231, R3, PT ;  /* 0x00000003e700720c */ /* 0x000fe20003f66270 */
[----:B------:R-:W-:Y:S01]  /*162f0*/  IMAD.U32 R229, RZ, RZ, UR6 ;  /* 0x00000006ffe57e24 */ /* 0x000fe2000f8e00ff */
[----:B------:R-:W-:Y:S01]  /*16300*/  FSEL R69, R91, -INF , !P4 ;  /* 0xff8000005b457808 */ /* 0x000fe20006000000 */
[----:B------:R-:W-:Y:S01]  /*16310*/  IMAD.U32 R91, RZ, RZ, UR6 ;  /* 0x00000006ff5b7e24 */ /* 0x000fe2000f8e00ff */
[----:B------:R-:W-:-:S02]  /*16320*/  FSEL R180, R180, -INF , !P2 ;  /* 0xff800000b4b47808 */ /* 0x000fc40005000000 */
[----:B------:R-:W-:Y:S01]  /*16330*/  MUFU.TANH R60, R60 ;  /* 0x0000003c003c7308 */ /* 0x000fe20000002400 */
[-C--:B------:R-:W-:Y:S02]  /*16340*/  ISETP.GE.AND P2, PT, R138, R2.reuse, PT ;  /* 0x000000028a00720c */ /* 0x080fe40003f46270 */
[----:B------:R-:W-:Y:S02]  /*16350*/  LOP3.LUT R252, R91, 0x60, R186, 0xfe, !PT ;  /* 0x000000605bfc7812 */ /* 0x000fe400078efeba */
[----:B------:R-:W-:Y:S02]  /*16360*/  FSEL R190, R190, -INF , !P6 ;  /* 0xff800000bebe7808 */ /* 0x000fe40007000000 */
[----:B------:R-:W-:Y:S01]  /*16370*/  ISETP.GE.AND P6, PT, R235, R3, PT ;  /* 0x00000003eb00720c */ /* 0x000fe20003fc6270 */
[----:B------:R2:W-:Y:S01]  /*16380*/  I2F R142, R233 ;  /* 0x000000e9008e7306 */ /* 0x0005e20000201400 */
[----:B-1----:R-:W-:Y:S01]  /*16390*/  FFMA.FTZ R64, R137, UR4, R64 ;  /* 0x0000000489407c23 */ /* 0x002fe20008010040 */
[----:B------:R-:W-:Y:S01]  /*163a0*/  ISETP.GE.AND P4, PT, R235, R2, PT ;  /* 0x00000002eb00720c */ /* 0x000fe20003f86270 */
[----:B------:R-:W-:Y:S01]  /*163b0*/  FFMA.FTZ R174, R137, UR4, R65 ;  /* 0x0000000489ae7c23 */ /* 0x000fe20008010041 */
[----:B------:R-:W-:-:S02]  /*163c0*/  LOP3.LUT R227, R227, 0x18, R186, 0xfe, !PT ;  /* 0x00000018e3e37812 */ /* 0x000fc400078efeba */
[----:B------:R-:W-:Y:S02]  /*163d0*/  FSEL R65, R64, -INF , !P3 ;  /* 0xff80000040417808 */ /* 0x000fe40005800000 */
[----:B------:R-:W-:Y:S01]  /*163e0*/  MUFU.TANH R61, R61 ;  /* 0x0000003d003d7308 */ /* 0x000fe20000002400 */
[----:B------:R-:W-:Y:S02]  /*163f0*/  FSEL R174, R174, -INF , !P1 ;  /* 0xff800000aeae7808 */ /* 0x000fe40004800000 */
[C---:B------:R-:W-:Y:S02]  /*16400*/  ISETP.GE.AND P3, PT, R234.reuse, R3, PT ;  /* 0x00000003ea00720c */ /* 0x040fe40003f66270 */
[----:B------:R-:W-:Y:S02]  /*16410*/  ISETP.GE.AND P1, PT, R234, R2, PT ;  /* 0x00000002ea00720c */ /* 0x000fe40003f26270 */
[----:B------:R-:W-:Y:S01]  /*16420*/  LOP3.LUT R229, R229, 0x20, R186, 0xfe, !PT ;  /* 0x00000020e5e57812 */ /* 0x000fe200078efeba */
[----:B------:R-:W-:Y:S01]  /*16430*/  MUFU.TANH R49, R49 ;  /* 0x0000003100317308 */ /* 0x000fe20000002400 */
[----:B--2---:R-:W-:-:S05]  /*16440*/  IMAD.U32 R233, RZ, RZ, UR6 ;  /* 0x00000006ffe97e24 */ /* 0x004fca000f8e00ff */
[----:B------:R-:W-:Y:S02]  /*16450*/  LOP3.LUT R233, R233, 0x28, R186, 0xfe, !PT ;  /* 0x00000028e9e97812 */ /* 0x000fe400078efeba */
[----:B------:R-:W1:Y:S08]  /*16460*/  I2F R145, R138 ;  /* 0x0000008a00917306 */ /* 0x000e700000201400 */
[----:B------:R-:W-:Y:S08]  /*16470*/  MUFU.TANH R56, R56 ;  /* 0x0000003800387308 */ /* 0x000ff00000002400 */
[----:B------:R-:W-:Y:S01]  /*16480*/  MUFU.TANH R57, R57 ;  /* 0x0000003900397308 */ /* 0x000fe20000002400 */
[----:B-1----:R-:W-:-:S07]  /*16490*/  FFMA.FTZ R49, R145, UR4, R49 ;  /* 0x0000000491317c23 */ /* 0x002fce0008010031 */
[----:B------:R-:W-:Y:S08]  /*164a0*/  I2F R130, R235 ;  /* 0x000000eb00827306 */ /* 0x000ff00000201400 */
[----:B------:R-:W-:Y:S08]  /*164b0*/  MUFU.TANH R52, R52 ;  /* 0x0000003400347308 */ /* 0x000ff00000002400 */
[----:B------:R1:W2:Y:S08]  /*164c0*/  I2F R219, R234 ;  /* 0x000000ea00db7306 */ /* 0x0002b00000201400 */
[----:B------:R-:W-:Y:S08]  /*164d0*/  MUFU.TANH R54, R54 ;  /* 0x0000003600367308 */ /* 0x000ff00000002400 */
[----:B------:R-:W3:Y:S01]  /*164e0*/  I2F R121, R217 ;  /* 0x000000d900797306 */ /* 0x000ee20000201400 */
[----:B-1----:R-:W-:Y:S01]  /*164f0*/  LOP3.LUT R234, R91, 0x68, R186, 0xfe, !PT ;  /* 0x000000685bea7812 */ /* 0x002fe200078efeba */
[----:B------:R-:W-:-:S02]  /*16500*/  FFMA.FTZ R91, R142, UR4, R60 ;  /* 0x000000048e5b7c23 */ /* 0x000fc4000801003c */
[----:B------:R-:W-:Y:S02]  /*16510*/  FFMA.FTZ R142, R142, UR4, R61 ;  /* 0x000000048e8e7c23 */ /* 0x000fe4000801003d */
[----:B--2---:R-:W-:Y:S01]  /*16520*/  FFMA.FTZ R52, R219, UR4, R52 ;  /* 0x00000004db347c23 */ /* 0x004fe20008010034 */
[----:B------:R-:W-:Y:S01]  /*16530*/  FSEL R61, R91, -INF , !P0 ;  /* 0xff8000005b3d7808 */ /* 0x000fe20004000000 */
[----:B------:R-:W-:Y:S01]  /*16540*/  MUFU.TANH R46, R46 ;  /* 0x0000002e002e7308 */ /* 0x000fe20000002400 */
[-C--:B------:R-:W-:Y:S01]  /*16550*/  ISETP.GE.AND P0, PT, R138, R3.reuse, PT ;  /* 0x000000038a00720c */ /* 0x080fe20003f06270 */
[----:B------:R-:W-:Y:S01]  /*16560*/  FFMA.FTZ R91, R130, UR4, R56 ;  /* 0x00000004825b7c23 */ /* 0x000fe20008010038 */
[----:B------:R-:W-:Y:S01]  /*16570*/  FSEL R142, R142, -INF , !P5 ;  /* 0xff8000008e8e7808 */ /* 0x000fe20006800000 */
[----:B------:R-:W-:Y:S01]  /*16580*/  FFMA.FTZ R138, R130, UR4, R57 ;  /* 0x00000004828a7c23 */ /* 0x000fe20008010039 */
[-C--:B------:R-:W-:Y:S02]  /*16590*/  ISETP.GE.AND P5, PT, R147, R3.reuse, PT ;  /* 0x000000039300720c */ /* 0x080fe40003fa6270 */
[----:B------:R-:W-:Y:S01]  /*165a0*/  FSEL R57, R91, -INF , !P6 ;  /* 0xff8000005b397808 */ /* 0x000fe20007000000 */
[----:B------:R-:W1:Y:S01]  /*165b0*/  I2F R123, R147 ;  /* 0x00000093007b7306 */ /* 0x000e620000201400 */
[----:B------:R-:W-:Y:S01]  /*165c0*/  FSEL R138, R138, -INF , !P4 ;  /* 0xff8000008a8a7808 */ /* 0x000fe20006000000 */
[----:B---3--:R-:W-:Y:S01]  /*165d0*/  FFMA.FTZ R54, R121, UR4, R54 ;  /* 0x0000000479367c23 */ /* 0x008fe20008010036 */
[----:B------:R-:W-:-:S02]  /*165e0*/  ISETP.GE.AND P6, PT, R127, R3, PT ;  /* 0x000000037f00720c */ /* 0x000fc40003fc6270 */
[----:B------:R-:W-:-:S03]  /*165f0*/  ISETP.GE.AND P4, PT, R127, R2, PT ;  /* 0x000000027f00720c */ /* 0x000fc60003f86270 */
[----:B------:R2:W-:Y:S08]  /*16600*/  MUFU.TANH R68, R112 ;  /* 0x0000007000447308 */ /* 0x0005f00000002400 */
[----:B------:R3:W-:Y:S01]  /*16610*/  I2F R125, R127 ;  /* 0x0000007f007d7306 */ /* 0x0007e20000201400 */
[C---:B-1----:R-:W-:Y:S02]  /*16620*/  FFMA.FTZ R46, R123.reuse, UR4, R46 ;  /* 0x000000047b2e7c23 */ /* 0x042fe4000801002e */
[----:B------:R-:W-:-:S03]  /*16630*/  FFMA.FTZ R47, R123, UR4, R47 ;  /* 0x000000047b2f7c23 */ /* 0x000fc6000801002f */
[----:B------:R-:W-:Y:S02]  /*16640*/  FSEL R123, R46, -INF , !P5 ;  /* 0xff8000002e7b7808 */ /* 0x000fe40006800000 */
[----:B--2---:R-:W-:Y:S01]  /*16650*/  FSEL R112, R49, -INF , !P2 ;  /* 0xff80000031707808 */ /* 0x004fe20005000000 */
[----:B------:R-:W1:Y:S01]  /*16660*/  MUFU.TANH R53, R53 ;  /* 0x0000003500357308 */ /* 0x000e620000002400 */
[----:B------:R-:W-:Y:S02]  /*16670*/  ISETP.GE.AND P2, PT, R117, R3, PT ;  /* 0x000000037500720c */ /* 0x000fe40003f46270 */
[----:B---3--:R-:W-:-:S05]  /*16680*/  FSEL R127, R52, -INF , !P3 ;  /* 0xff800000347f7808 */ /* 0x008fca0005800000 */
[----:B------:R-:W2:Y:S01]  /*16690*/  MUFU.TANH R48, R48 ;  /* 0x0000003000307308 */ /* 0x000ea20000002400 */
[----:B------:R-:W-:-:S05]  /*166a0*/  ISETP.GE.AND P3, PT, R217, R2, PT ;  /* 0x00000002d900720c */ /* 0x000fca0003f66270 */
[----:B------:R-:W-:Y:S02]  /*166b0*/  @P2 LOP3.LUT R0, R0, 0x1, RZ, 0xfc, !PT ;  /* 0x0000000100002812 */ /* 0x000fe400078efcff */
[----:B------:R-:W3:Y:S01]  /*166c0*/  MUFU.TANH R50, R50 ;  /* 0x0000003200327308 */ /* 0x000ee20000002400 */
[----:B-1----:R-:W-:Y:S01]  /*166d0*/  FFMA.FTZ R53, R219, UR4, R53 ;  /* 0x00000004db357c23 */ /* 0x002fe20008010035 */
[C---:B------:R-:W-:Y:S02]  /*166e0*/  LOP3.LUT P5, RZ, R0.reuse, 0x1, RZ, 0xc0, !PT ;  /* 0x0000000100ff7812 */ /* 0x040fe400078ac0ff */
[----:B------:R-:W-:Y:S02]  /*166f0*/  LOP3.LUT R0, R0, 0xfffffffd, RZ, 0xc0, !PT ;  /* 0xfffffffd00007812 */ /* 0x000fe400078ec0ff */
[----:B------:R-:W-:Y:S02]  /*16700*/  FSEL R130, R53, -INF , !P1 ;  /* 0xff80000035827808 */ /* 0x000fe40004800000 */
[----:B------:R-:W-:Y:S01]  /*16710*/  MUFU.TANH R55, R55 ;  /* 0x0000003700377308 */ /* 0x000fe20000002400 */
[----:B--2---:R-:W-:Y:S01]  /*16720*/  FFMA.FTZ R48, R145, UR4, R48 ;  /* 0x0000000491307c23 */ /* 0x004fe20008010030 */
[----:B------:R-:W-:-:S02]  /*16730*/  ISETP.GE.AND P1, PT, R147, R2, PT ;  /* 0x000000029300720c */ /* 0x000fc40003f26270 */
[----:B------:R-:W-:Y:S02]  /*16740*/  ISETP.GE.AND P2, PT, R175, R2, PT ;  /* 0x00000002af00720c */ /* 0x000fe40003f46270 */
[----:B------:R-:W-:Y:S02]  /*16750*/  FSEL R145, R48, -INF , !P0 ;  /* 0xff80000030917808 */ /* 0x000fe40004000000 */
[----:B------:R-:W1:Y:S01]  /*16760*/  I2F R87, R117 ;  /* 0x0000007500577306 */ /* 0x000e620000201400 */
[----:B---3--:R-:W-:Y:S01]  /*16770*/  FFMA.FTZ R50, R125, UR4, R50 ;  /* 0x000000047d327c23 */ /* 0x008fe20008010032 */
[----:B------:R-:W-:-:S06]  /*16780*/  ISETP.GE.AND P0, PT, R217, R3, PT ;  /* 0x00000003d900720c */ /* 0x000fcc0003f06270 */
[----:B------:R2:W-:Y:S08]  /*16790*/  MUFU.TANH R235, R104 ;  /* 0x0000006800eb7308 */ /* 0x0005f00000002400 */
[----:B------:R-:W-:Y:S01]  /*167a0*/  MUFU.TANH R45, R45 ;  /* 0x0000002d002d7308 */ /* 0x000fe20000002400 */
[----:B-1----:R-:W-:-:S05]  /*167b0*/  FFMA.FTZ R55, R87, UR4, R55 ;  /* 0x0000000457377c23 */ /* 0x002fca0008010037 */
[----:B------:R-:W-:Y:S02]  /*167c0*/  FSEL R147, R55, -INF , !P5 ;  /* 0xff80000037937808 */ /* 0x000fe40006800000 */
[----:B------:R-:W1:Y:S01]  /*167d0*/  MUFU.TANH R51, R51 ;  /* 0x0000003300337308 */ /* 0x000e620000002400 */
[----:B--2---:R-:W-:Y:S02]  /*167e0*/  FSEL R104, R54, -INF , !P3 ;  /* 0xff80000036687808 */ /* 0x004fe40005800000 */
[C---:B------:R-:W-:Y:S02]  /*167f0*/  ISETP.GE.AND P3, PT, R239.reuse, R3, PT ;  /* 0x00000003ef00720c */ /* 0x040fe40003f66270 */
[----:B------:R-:W-:-:S03]  /*16800*/  ISETP.GE.AND P5, PT, R239, R2, PT ;  /* 0x00000002ef00720c */ /* 0x000fc60003fa6270 */
[----:B------:R-:W-:Y:S08]  /*16810*/  MUFU.TANH R28, R28 ;  /* 0x0000001c001c7308 */ /* 0x000ff00000002400 */
[----:B------:R-:W2:Y:S01]  /*16820*/  I2F R173, R175 ;  /* 0x000000af00ad7306 */ /* 0x000ea20000201400 */
[----:B------:R-:W-:Y:S01]  /*16830*/  @P3 LOP3.LUT R0, R0, 0x2, RZ, 0xfc, !PT ;  /* 0x0000000200003812 */ /* 0x000fe200078efcff */
[----:B-1----:R-:W-:Y:S01]  /*16840*/  FFMA.FTZ R51, R121, UR4, R51 ;  /* 0x0000000479337c23 */ /* 0x002fe20008010033 */
[----:B------:R-:W-:-:S04]  /*16850*/  ISETP.GE.AND P3, PT, R243, R3, PT ;  /* 0x00000003f300720c */ /* 0x000fc80003f66270 */
[----:B------:R-:W-:Y:S01]  /*16860*/  FSEL R121, R51, -INF , !P0 ;  /* 0xff80000033797808 */ /* 0x000fe20004000000 */
[----:B------:R-:W-:Y:S01]  /*16870*/  MUFU.TANH R22, R22 ;  /* 0x0000001600167308 */ /* 0x000fe20000002400 */
[----:B------:R-:W-:Y:S01]  /*16880*/  ISETP.GE.AND P0, PT, R237, R3, PT ;  /* 0x00000003ed00720c */ /* 0x000fe20003f06270 */
[----:B------:R-:W-:-:S06]  /*16890*/  IMAD.U32 R51, RZ, RZ, UR6 ;  /* 0x00000006ff337e24 */ /* 0x000fcc000f8e00ff */
[----:B------:R-:W1:Y:S01]  /*168a0*/  I2F R181, R239 ;  /* 0x000000ef00b57306 */ /* 0x000e620000201400 */
[----:B--2---:R-:W-:-:S07]  /*168b0*/  FFMA.FTZ R28, R173, UR4, R28 ;  /* 0x00000004ad1c7c23 */ /* 0x004fce000801001c */
[----:B------:R-:W-:Y:S08]  /*168c0*/  MUFU.TANH R30, R30 ;  /* 0x0000001e001e7308 */ /* 0x000ff00000002400 */
[----:B------:R-:W2:Y:S01]  /*168d0*/  I2F R115, R237 ;  /* 0x000000ed00737306 */ /* 0x000ea20000201400 */
[----:B-1----:R-:W-:-:S05]  /*168e0*/  FFMA.FTZ R22, R181, UR4, R22 ;  /* 0x00000004b5167c23 */ /* 0x002fca0008010016 */
[----:B------:R-:W-:Y:S02]  /*168f0*/  FSEL R49, R22, -INF , !P5 ;  /* 0xff80000016317808 */ /* 0x000fe40006800000 */
[----:B------:R-:W1:Y:S01]  /*16900*/  MUFU.TANH R31, R31 ;  /* 0x0000001f001f7308 */ /* 0x000e620000002400 */
[----:B------:R-:W-:-:S07]  /*16910*/  ISETP.GE.AND P5, PT, R103, R3, PT ;  /* 0x000000036700720c */ /* 0x000fce0003fa6270 */
[----:B------:R-:W-:Y:S01]  /*16920*/  MUFU.TANH R12, R12 ;  /* 0x0000000c000c7308 */ /* 0x000fe20000002400 */
[----:B--2---:R-:W-:-:S05]  /*16930*/  FFMA.FTZ R137, R115, UR4, R30 ;  /* 0x0000000473897c23 */ /* 0x004fca000801001e */
[----:B------:R-:W-:Y:S02]  /*16940*/  FSEL R137, R137, -INF , !P0 ;  /* 0xff80000089897808 */ /* 0x000fe40004000000 */
[----:B------:R-:W2:Y:S01]  /*16950*/  I2F R105, R241 ;  /* 0x000000f100697306 */ /* 0x000ea20000201400 */
[----:B-1----:R-:W-:Y:S01]  /*16960*/  FFMA.FTZ R31, R115, UR4, R31 ;  /* 0x00000004731f7c23 */ /* 0x002fe2000801001f */
[----:B------:R-:W-:-:S06]  /*16970*/  ISETP.GE.AND P0, PT, R241, R3, PT ;  /* 0x00000003f100720c */ /* 0x000fcc0003f06270 */
[----:B------:R-:W1:Y:S08]  /*16980*/  MUFU.TANH R26, R26 ;  /* 0x0000001a001a7308 */ /* 0x000e700000002400 */
[----:B------:R3:W-:Y:S01]  /*16990*/  MUFU.TANH R56, R108 ;  /* 0x0000006c00387308 */ /* 0x0007e20000002400 */
[----:B--2---:R-:W-:-:S05]  /*169a0*/  FFMA.FTZ R91, R105, UR4, R12 ;  /* 0x00000004695b7c23 */ /* 0x004fca000801000c */
[----:B------:R-:W-:Y:S02]  /*169b0*/  FSEL R91, R91, -INF , !P0 ;  /* 0xff8000005b5b7808 */ /* 0x000fe40004000000 */
[----:B------:R-:W2:Y:S01]  /*169c0*/  MUFU.TANH R59, R59 ;  /* 0x0000003b003b7308 */ /* 0x000ea20000002400 */
[----:B-1----:R-:W-:Y:S01]  /*169d0*/  FFMA.FTZ R26, R181, UR4, R26 ;  /* 0x00000004b51a7c23 */ /* 0x002fe2000801001a */
[-C--:B------:R-:W-:Y:S01]  /*169e0*/  ISETP.GE.AND P0, PT, R218, R3.reuse, PT ;  /* 0x00000003da00720c */ /* 0x080fe20003f06270 */
[----:B---3--:R-:W-:Y:S01]  /*169f0*/  FFMA.FTZ R108, R125, UR4, R45 ;  /* 0x000000047d6c7c23 */ /* 0x008fe2000801002d */
[----:B------:R-:W-:Y:S01]  /*16a00*/  FSEL R125, R50, -INF , !P6 ;  /* 0xff800000327d7808 */ /* 0x000fe20007000000 */
[----:B------:R-:W-:Y:S01]  /*16a10*/  FMUL.FTZ R45, R106, c[0x0][0x2ec] ;  /* 0x0000bb006a2d7a20 */ /* 0x000fe20000410000 */
[----:B------:R-:W-:Y:S02]  /*16a20*/  ISETP.GE.AND P6, PT, R175, R3, PT ;  /* 0x00000003af00720c */ /* 0x000fe40003fc6270 */
[----:B------:R-:W-:Y:S01]  /*16a30*/  MUFU.TANH R10, R10 ;  /* 0x0000000a000a7308 */ /* 0x000fe20000002400 */
[----:B------:R-:W-:-:S02]  /*16a40*/  FSEL R108, R108, -INF , !P4 ;  /* 0xff8000006c6c7808 */ /* 0x000fc40006000000 */
[----:B------:R-:W-:Y:S01]  /*16a50*/  FSEL R135, R28, -INF , !P6 ;  /* 0xff8000001c877808 */ /* 0x000fe20007000000 */
[----:B--2---:R-:W-:Y:S01]  /*16a60*/  FFMA.FTZ R46, R173, UR4, R59 ;  /* 0x00000004ad2e7c23 */ /* 0x004fe2000801003b */
[-C--:B------:R-:W-:Y:S01]  /*16a70*/  ISETP.GE.AND P4, PT, R117, R2.reuse, PT ;  /* 0x000000027500720c */ /* 0x080fe20003f86270 */
[----:B------:R-:W-:Y:S01]  /*16a80*/  IMAD.U32 R59, RZ, RZ, UR6 ;  /* 0x00000006ff3b7e24 */ /* 0x000fe2000f8e00ff */
[C---:B------:R-:W-:Y:S01]  /*16a90*/  LOP3.LUT P6, RZ, R0.reuse, 0x2, RZ, 0xc0, !PT ;  /* 0x0000000200ff7812 */ /* 0x040fe200078cc0ff */
[----:B------:R-:W1:Y:S01]  /*16aa0*/  I2F R99, R218 ;  /* 0x000000da00637306 */ /* 0x000e620000201400 */
[----:B------:R-:W-:Y:S01]  /*16ab0*/  LOP3.LUT R0, R0, 0xfffffffe, RZ, 0xc0, !PT ;  /* 0xfffffffe00007812 */ /* 0x000fe200078ec0ff */
[----:B------:R-:W-:Y:S01]  /*16ac0*/  IMAD.U32 R173, RZ, RZ, UR6 ;  /* 0x00000006ffad7e24 */ /* 0x000fe2000f8e00ff */
[----:B------:R-:W-:Y:S02]  /*16ad0*/  FSEL R106, R47, -INF , !P1 ;  /* 0xff8000002f6a7808 */ /* 0x000fe40004800000 */
[----:B------:R-:W-:-:S02]  /*16ae0*/  ISETP.GE.AND P1, PT, R237, R2, PT ;  /* 0x00000002ed00720c */ /* 0x000fc40003f26270 */
[----:B------:R-:W-:Y:S01]  /*16af0*/  @P3 LOP3.LUT R0, R0, 0x1, RZ, 0xfc, !PT ;  /* 0x0000000100003812 */ /* 0x000fe200078efcff */
[----:B------:R-:W-:Y:S01]  /*16b00*/  MUFU.TANH R16, R16 ;  /* 0x0000001000107308 */ /* 0x000fe20000002400 */
[----:B------:R-:W-:Y:S02]  /*16b10*/  FSEL R46, R46, -INF , !P2 ;  /* 0xff8000002e2e7808 */ /* 0x000fe40005000000 */
[----:B------:R-:W-:Y:S02]  /*16b20*/  FSEL R169, R26, -INF , !P6 ;  /* 0xff8000001aa97808 */ /* 0x000fe40007000000 */
[C---:B------:R-:W-:Y:S02]  /*16b30*/  ISETP.GE.AND P6, PT, R133.reuse, R3, PT ;  /* 0x000000038500720c */ /* 0x040fe40003fc6270 */
[-C--:B------:R-:W-:Y:S01]  /*16b40*/  ISETP.GE.AND P2, PT, R133, R2.reuse, PT ;  /* 0x000000028500720c */ /* 0x080fe20003f46270 */
[----:B------:R-:W2:Y:S01]  /*16b50*/  I2F R107, R243 ;  /* 0x000000f3006b7306 */ /* 0x000ea20000201400 */
[----:B-1----:R-:W-:Y:S01]  /*16b60*/  FFMA.FTZ R99, R99, UR4, R10 ;  /* 0x0000000463637c23 */ /* 0x002fe2000801000a */
[----:B------:R-:W-:Y:S01]  /*16b70*/  ISETP.GE.AND P3, PT, R241, R2, PT ;  /* 0x00000002f100720c */ /* 0x000fe20003f66270 */
[----:B------:R-:W-:Y:S01]  /*16b80*/  FMUL.FTZ R10, R88, c[0x0][0x2ec] ;  /* 0x0000bb00580a7a20 */ /* 0x000fe20000410000 */
[----:B------:R-:W-:-:S02]  /*16b90*/  LOP3.LUT R59, R59, 0x50, R186, 0xfe, !PT ;  /* 0x000000503b3b7812 */ /* 0x000fc400078efeba */
[----:B------:R-:W-:Y:S02]  /*16ba0*/  LOP3.LUT R173, R173, 0x60, R186, 0xfe, !PT ;  /* 0x00000060adad7812 */ /* 0x000fe400078efeba */
[----:B------:R1:W-:Y:S08]  /*16bb0*/  MUFU.TANH R117, R45 ;  /* 0x0000002d00757308 */ /* 0x0003f00000002400 */
[----:B------:R-:W3:Y:S01]  /*16bc0*/  MUFU.TANH R14, R14 ;  /* 0x0000000e000e7308 */ /* 0x000ee20000002400 */
[----:B--2---:R-:W-:-:S02]  /*16bd0*/  FFMA.FTZ R16, R107, UR4, R16 ;  /* 0x000000046b107c23 */ /* 0x004fc40008010010 */
[----:B-1----:R-:W-:-:S05]  /*16be0*/  IMAD.U32 R45, RZ, RZ, UR6 ;  /* 0x00000006ff2d7e24 */ /* 0x002fca000f8e00ff */
[----:B------:R-:W-:Y:S01]  /*16bf0*/  I2F R70, R103 ;  /* 0x0000006700467306 */ /* 0x000fe20000201400 */
[----:B------:R-:W-:Y:S02]  /*16c00*/  LOP3.LUT R115, R45, 0x58, R186, 0xfe, !PT ;  /* 0x000000582d737812 */ /* 0x000fe400078efeba */
[----:B------:R-:W-:Y:S01]  /*16c10*/  FSEL R45, R31, -INF , !P1 ;  /* 0xff8000001f2d7808 */ /* 0x000fe20004800000 */
[----:B---3--:R-:W-:-:S04]  /*16c20*/  FFMA.FTZ R14, R105, UR4, R14 ;  /* 0x00000004690e7c23 */ /* 0x008fc8000801000e */
[----:B------:R-:W1:Y:S01]  /*16c30*/  MUFU.TANH R181, R6 ;  /* 0x0000000600b57308 */ /* 0x000e620000002400 */
[C---:B------:R-:W-:Y:S02]  /*16c40*/  LOP3.LUT P1, RZ, R0.reuse, 0x1, RZ, 0xc0, !PT ;  /* 0x0000000100ff7812 */ /* 0x040fe4000782c0ff */
[----:B------:R-:W-:Y:S02]  /*16c50*/  LOP3.LUT R0, R0, 0xfffffffe, RZ, 0xc0, !PT ;  /* 0xfffffffe00007812 */ /* 0x000fe400078ec0ff */
[----:B------:R-:W-:Y:S02]  /*16c60*/  LOP3.LUT R105, R51, 0x8, R186, 0xfe, !PT ;  /* 0x0000000833697812 */ /* 0x000fe400078efeba */
[----:B------:R-:W-:Y:S01]  /*16c70*/  @P5 LOP3.LUT R0, R0, 0x1, RZ, 0xfc, !PT ;  /* 0x0000000100005812 */ /* 0x000fe200078efcff */
[----:B------:R-:W-:Y:S01]  /*16c80*/  MUFU.TANH R8, R8 ;  /* 0x0000000800087308 */ /* 0x000fe20000002400 */
[----:B------:R-:W-:Y:S01]  /*16c90*/  FSEL R50, R14, -INF , !P3 ;  /* 0xff8000000e327808 */ /* 0x000fe20005800000 */
[----:B------:R-:W-:Y:S01]  /*16ca0*/  FMUL.FTZ R14, R92, c[0x0][0x2ec] ;  /* 0x0000bb005c0e7a20 */ /* 0x000fe20000410000 */
[----:B------:R-:W-:-:S02]  /*16cb0*/  LOP3.LUT R0, R0, 0xfffffffb, RZ, 0xc0, !PT ;  /* 0xfffffffb00007812 */ /* 0x000fc400078ec0ff */
[-C--:B------:R-:W-:Y:S02]  /*16cc0*/  ISETP.GE.AND P5, PT, R242, R3.reuse, PT ;  /* 0x00000003f200720c */ /* 0x080fe40003fa6270 */
[----:B------:R-:W-:Y:S01]  /*16cd0*/  @P0 LOP3.LUT R0, R0, 0x4, RZ, 0xfc, !PT ;  /* 0x0000000400000812 */ /* 0x000fe200078efcff */
[----:B------:R2:W3:Y:S01]  /*16ce0*/  I2F R101, R133 ;  /* 0x0000008500657306 */ /* 0x0004e20000201400 */
[----:B-1----:R-:W-:Y:S01]  /*16cf0*/  FFMA.FTZ R54, R70, UR4, R181 ;  /* 0x0000000446367c23 */ /* 0x002fe200080100b5 */
[----:B------:R-:W-:Y:S02]  /*16d00*/  ISETP.GE.AND P0, PT, R224, R3, PT ;  /* 0x00000003e000720c */ /* 0x000fe40003f06270 */
[----:B------:R-:W-:-:S04]  /*16d10*/  LOP3.LUT P3, RZ, R0, 0x1, RZ, 0xc0, !PT ;  /* 0x0000000100ff7812 */ /* 0x000fc8000786c0ff */
[----:B------:R-:W1:Y:S08]  /*16d20*/  MUFU.TANH R53, R4 ;  /* 0x0000000400357308 */ /* 0x000e700000002400 */
[----:B------:R-:W4:Y:S01]  /*16d30*/  MUFU.TANH R58, R58 ;  /* 0x0000003a003a7308 */ /* 0x000f220000002400 */
[----:B--2---:R-:W-:Y:S01]  /*16d40*/  FSEL R133, R16, -INF , !P1 ;  /* 0xff80000010857808 */ /* 0x004fe20004800000 */
[----:B------:R-:W-:Y:S01]  /*16d50*/  FMUL.FTZ R16, R84, c[0x0][0x2ec] ;  /* 0x0000bb0054107a20 */ /* 0x000fe20000410000 */
[----:B------:R-:W-:-:S02]  /*16d60*/  ISETP.GE.AND P1, PT, R103, R2, PT ;  /* 0x000000026700720c */ /* 0x000fc40003f26270 */
[----:B------:R-:W-:Y:S01]  /*16d70*/  LOP3.LUT R103, R51, 0x68, R186, 0xfe, !PT ;  /* 0x0000006833677812 */ /* 0x000fe200078efeba */
[----:B---3--:R-:W-:Y:S01]  /*16d80*/  FFMA.FTZ R51, R101, UR4, R8 ;  /* 0x0000000465337c23 */ /* 0x008fe20008010008 */
[----:B------:R-:W-:Y:S01]  /*16d90*/  FSEL R54, R54, -INF , !P1 ;  /* 0xff80000036367808 */ /* 0x000fe20004800000 */
[----:B------:R-:W2:Y:S01]  /*16da0*/  MUFU.TANH R62, R62 ;  /* 0x0000003e003e7308 */ /* 0x000ea20000002400 */
[----:B-1----:R-:W-:Y:S01]  /*16db0*/  FFMA.FTZ R53, R70, UR4, R53 ;  /* 0x0000000446357c23 */ /* 0x002fe20008010035 */
[-C--:B------:R-:W-:Y:S02]  /*16dc0*/  ISETP.GE.AND P1, PT, R178, R3.reuse, PT ;  /* 0x00000003b200720c */ /* 0x080fe40003f26270 */
[----:B------:R-:W-:Y:S02]  /*16dd0*/  FSEL R51, R51, -INF , !P6 ;  /* 0xff80000033337808 */ /* 0x000fe40007000000 */
[----:B------:R-:W-:Y:S02]  /*16de0*/  FSEL R53, R53, -INF , !P3 ;  /* 0xff80000035357808 */ /* 0x000fe40005800000 */
[----:B------:R-:W1:Y:S01]  /*16df0*/  I2F R179, R240 ;  /* 0x000000f000b37306 */ /* 0x000e620000201400 */
[----:B----4-:R-:W-:Y:S01]  /*16e00*/  FFMA.FTZ R47, R87, UR4, R58 ;  /* 0x00000004572f7c23 */ /* 0x010fe2000801003a */
[-C--:B------:R-:W-:Y:S01]  /*16e10*/  ISETP.GE.AND P3, PT, R240, R3.reuse, PT ;  /* 0x00000003f000720c */ /* 0x080fe20003f66270 */
[----:B------:R-:W-:Y:S01]  /*16e20*/  IMAD.U32 R87, RZ, RZ, UR6 ;  /* 0x00000006ff577e24 */ /* 0x000fe2000f8e00ff */
[----:B------:R-:W-:Y:S01]  /*16e30*/  ISETP.GE.AND P6, PT, R226, R3, PT ;  /* 0x00000003e200720c */ /* 0x000fe20003fc6270 */
[----:B------:R-:W-:Y:S01]  /*16e40*/  FMUL.FTZ R58, R102, c[0x0][0x2ec] ;  /* 0x0000bb00663a7a20 */ /* 0x000fe20000410000 */
[----:B------:R-:W-:-:S02]  /*16e50*/  FSEL R47, R47, -INF , !P4 ;  /* 0xff8000002f2f7808 */ /* 0x000fc40006000000 */
[----:B------:R-:W3:Y:S01]  /*16e60*/  MUFU.TANH R18, R18 ;  /* 0x0000001200127308 */ /* 0x000ee20000002400 */
[----:B--2---:R-:W-:Y:S01]  /*16e70*/  FFMA.FTZ R52, R101, UR4, R62 ;  /* 0x0000000465347c23 */ /* 0x004fe2000801003e */
[----:B------:R-:W-:Y:S02]  /*16e80*/  ISETP.GE.AND P4, PT, R243, R2, PT ;  /* 0x00000002f300720c */ /* 0x000fe40003f86270 */
[----:B------:R-:W-:Y:S02]  /*16e90*/  LOP3.LUT R87, R87, 0x48, R186, 0xfe, !PT ;  /* 0x0000004857577812 */ /* 0x000fe400078efeba */
[----:B------:R-:W-:Y:S02]  /*16ea0*/  FSEL R52, R52, -INF , !P2 ;  /* 0xff80000034347808 */ /* 0x000fe40005000000 */
[----:B------:R-:W-:Y:S01]  /*16eb0*/  MUFU.TANH R63, R63 ;  /* 0x0000003f003f7308 */ /* 0x000fe20000002400 */
[----:B-1----:R-:W-:Y:S01]  /*16ec0*/  FFMA.FTZ R179, R179, UR4, R235 ;  /* 0x00000004b3b37c23 */ /* 0x002fe200080100eb */
[----:B------:R-:W-:-:S02]  /*16ed0*/  LOP3.LUT P2, RZ, R0, 0x4, RZ, 0xc0, !PT ;  /* 0x0000000400ff7812 */ /* 0x000fc4000784c0ff */
[----:B------:R-:W-:Y:S02]  /*16ee0*/  LOP3.LUT R0, R0, 0xfffffffb, RZ, 0xc0, !PT ;  /* 0xfffffffb00007812 */ /* 0x000fe400078ec0ff */
[----:B------:R-:W-:Y:S02]  /*16ef0*/  FSEL R179, R179, -INF , !P3 ;  /* 0xff800000b3b37808 */ /* 0x000fe40005800000 */
[----:B------:R-:W1:Y:S01]  /*16f00*/  I2F R222, R224 ;  /* 0x000000e000de7306 */ /* 0x000e620000201400 */
[----:B---3--:R-:W-:Y:S01]  /*16f10*/  FFMA.FTZ R18, R107, UR4, R18 ;  /* 0x000000046b127c23 */ /* 0x008fe20008010012 */
[----:B------:R-:W-:Y:S02]  /*16f20*/  ISETP.GE.AND P3, PT, R234, R3, PT ;  /* 0x00000003ea00720c */ /* 0x000fe40003f66270 */
[----:B------:R-:W-:Y:S02]  /*16f30*/  @P1 LOP3.LUT R0, R0, 0x4, RZ, 0xfc, !PT ;  /* 0x0000000400001812 */ /* 0x000fe400078efcff */
[----:B------:R-:W-:-:S02]  /*16f40*/  FSEL R48, R18, -INF , !P4 ;  /* 0xff80000012307808 */ /* 0x000fc40006000000 */
[----:B------:R-:W-:Y:S01]  /*16f50*/  I2F R183, R178 ;  /* 0x000000b200b77306 */ /* 0x000fe20000201400 */
[-C--:B------:R-:W-:Y:S02]  /*16f60*/  ISETP.GE.AND P4, PT, R246, R3.reuse, PT ;  /* 0x00000003f600720c */ /* 0x080fe40003f86270 */
[----:B------:R-:W-:-:S05]  /*16f70*/  ISETP.GE.AND P1, PT, R230, R3, PT ;  /* 0x00000003e600720c */ /* 0x000fca0003f26270 */
[----:B------:R-:W2:Y:S01]  /*16f80*/  MUFU.TANH R100, R100 ;  /* 0x0000006400647308 */ /* 0x000ea20000002400 */
[----:B-1----:R-:W-:Y:S01]  /*16f90*/  FFMA.FTZ R222, R222, UR4, R63 ;  /* 0x00000004dede7c23 */ /* 0x002fe2000801003f */
[----:B------:R-:W-:Y:S02]  /*16fa0*/  FSEL R63, R99, -INF , !P2 ;  /* 0xff800000633f7808 */ /* 0x000fe40005000000 */
[----:B------:R-:W-:-:S04]  /*16fb0*/  ISETP.GE.AND P2, PT, R250, R3, PT ;  /* 0x00000003fa00720c */ /* 0x000fc80003f46270 */
[----:B------:R-:W-:Y:S08]  /*16fc0*/  I2F R75, R230 ;  /* 0x000000e6004b7306 */ /* 0x000ff00000201400 */
[----:B------:R-:W1:Y:S01]  /*16fd0*/  MUFU.TANH R10, R10 ;  /* 0x0000000a000a7308 */ /* 0x000e620000002400 */
[----:B--2---:R-:W-:Y:S02]  /*16fe0*/  FFMA.FTZ R100, R183, UR4, R100 ;  /* 0x00000004b7647c23 */ /* 0x004fe40008010064 */
[----:B------:R-:W-:-:S05]  /*16ff0*/  IMAD.U32 R183, RZ, RZ, UR6 ;  /* 0x00000006ffb77e24 */ /* 0x000fca000f8e00ff */
[----:B------:R-:W2:Y:S08]  /*17000*/  I2F R93, R246 ;  /* 0x000000f6005d7306 */ /* 0x000eb00000201400 */
[----:B------:R-:W-:Y:S01]  /*17010*/  MUFU.TANH R67, R67 ;  /* 0x0000004300437308 */ /* 0x000fe20000002400 */
[----:B-1----:R-:W-:Y:S02]  /*17020*/  FFMA.FTZ R75, R75, UR4, R10 ;  /* 0x000000044b4b7c23 */ /* 0x002fe4000801000a */
[----:B------:R-:W-:-:S03]  /*17030*/  FMUL.FTZ R10, R94, c[0x0][0x2ec] ;  /* 0x0000bb005e0a7a20 */ /* 0x000fc60000410000 */
[----:B------:R-:W-:Y:S02]  /*17040*/  FSEL R75, R75, -INF , !P1 ;  /* 0xff8000004b4b7808 */ /* 0x000fe40004800000 */
[----:B------:R-:W1:Y:S01]  /*17050*/  I2F R232, R242 ;  /* 0x000000f200e87306 */ /* 0x000e620000201400 */
[----:B--2---:R-:W-:Y:S01]  /*17060*/  FFMA.FTZ R68, R93, UR4, R68 ;  /* 0x000000045d447c23 */ /* 0x004fe20008010044 */
[----:B------:R-:W-:-:S06]  /*17070*/  ISETP.GE.AND P1, PT, R229, R2, PT ;  /* 0x00000002e500720c */ /* 0x000fcc0003f26270 */
[----:B------:R-:W2:Y:S08]  /*17080*/  I2F R95, R226 ;  /* 0x000000e2005f7306 */ /* 0x000eb00000201400 */
[----:B------:R-:W-:Y:S01]  /*17090*/  I2F R185, R248 ;  /* 0x000000f800b97306 */ /* 0x000fe20000201400 */
[----:B-1----:R-:W-:Y:S01]  /*170a0*/  FFMA.FTZ R232, R232, UR4, R67 ;  /* 0x00000004e8e87c23 */ /* 0x002fe20008010043 */
[----:B------:R-:W-:-:S02]  /*170b0*/  FSEL R67, R222, -INF , !P0 ;  /* 0xff800000de437808 */ /* 0x000fc40004000000 */
[----:B------:R-:W-:Y:S02]  /*170c0*/  ISETP.GE.AND P0, PT, R248, R3, PT ;  /* 0x00000003f800720c */ /* 0x000fe40003f06270 */
[----:B------:R-:W-:Y:S02]  /*170d0*/  FSEL R93, R232, -INF , !P5 ;  /* 0xff800000e85d7808 */ /* 0x000fe40006800000 */
[----:B------:R-:W1:Y:S01]  /*170e0*/  MUFU.TANH R8, R96 ;  /* 0x0000006000087308 */ /* 0x000e620000002400 */
[----:B--2---:R-:W-:Y:S01]  /*170f0*/  FFMA.FTZ R56, R95, UR4, R56 ;  /* 0x000000045f387c23 */ /* 0x004fe20008010038 */
[----:B------:R-:W-:Y:S02]  /*17100*/  FSEL R95, R68, -INF , !P4 ;  /* 0xff800000445f7808 */ /* 0x000fe40006000000 */
[----:B------:R-:W-:Y:S02]  /*17110*/  LOP3.LUT P4, RZ, R0, 0x4, RZ, 0xc0, !PT ;  /* 0x0000000400ff7812 */ /* 0x000fe4000788c0ff */
[----:B------:R-:W-:-:S02]  /*17120*/  FSEL R99, R56, -INF , !P6 ;  /* 0xff80000038637808 */ /* 0x000fc40007000000 */
[----:B------:R-:W-:Y:S01]  /*17130*/  I2F R213, R244 ;  /* 0x000000f400d57306 */ /* 0x000fe20000201400 */
[----:B------:R-:W-:Y:S02]  /*17140*/  LOP3.LUT R0, R0, 0xfffffffd, RZ, 0xc0, !PT ;  /* 0xfffffffd00007812 */ /* 0x000fe400078ec0ff */
[-C--:B------:R-:W-:Y:S02]  /*17150*/  ISETP.GE.AND P6, PT, R244, R3.reuse, PT ;  /* 0x00000003f400720c */ /* 0x080fe40003fc6270 */
[----:B------:R-:W-:Y:S02]  /*17160*/  ISETP.GE.AND P5, PT, R252, R3, PT ;  /* 0x00000003fc00720c */ /* 0x000fe40003fa6270 */
[----:B------:R-:W-:Y:S01]  /*17170*/  @P3 LOP3.LUT R0, R0, 0x2, RZ, 0xfc, !PT ;  /* 0x0000000200003812 */ /* 0x000fe200078efcff */
[----:B------:R-:W2:Y:S01]  /*17180*/  MUFU.TANH R16, R16 ;  /* 0x0000001000107308 */ /* 0x000ea20000002400 */
[----:B-1----:R-:W-:Y:S01]  /*17190*/  FFMA.FTZ R185, R185, UR4, R8 ;  /* 0x00000004b9b97c23 */ /* 0x002fe20008010008 */
[----:B------:R-:W-:-:S02]  /*171a0*/  LOP3.LUT R8, R183, 0x70, R186, 0xfe, !PT ;  /* 0x00000070b7087812 */ /* 0x000fc400078efeba */
[----:B------:R-:W-:Y:S02]  /*171b0*/  FSEL R181, R100, -INF , !P4 ;  /* 0xff80000064b57808 */ /* 0x000fe40006000000 */
[----:B------:R-:W-:Y:S02]  /*171c0*/  FSEL R185, R185, -INF , !P0 ;  /* 0xff800000b9b97808 */ /* 0x000fe40004000000 */
[----:B------:R-:W-:Y:S01]  /*171d0*/  I2F R177, R177 ;  /* 0x000000b100b17306 */ /* 0x000fe20000201400 */
[C---:B------:R-:W-:Y:S02]  /*171e0*/  ISETP.GE.AND P0, PT, R8.reuse, R3, PT ;  /* 0x000000030800720c */ /* 0x040fe40003f06270 */
[-C--:B------:R-:W-:Y:S02]  /*171f0*/  ISETP.GE.AND P4, PT, R8, R2.reuse, PT ;  /* 0x000000020800720c */ /* 0x080fe40003f86270 */
[----:B------:R-:W-:-:S03]  /*17200*/  ISETP.GE.AND P3, PT, R223, R2, PT ;  /* 0x00000002df00720c */ /* 0x000fc60003f66270 */
[----:B------:R-:W1:Y:S01]  /*17210*/  MUFU.TANH R74, R74 ;  /* 0x0000004a004a7308 */ /* 0x000e620000002400 */
[----:B--2---:R-:W-:-:S05]  /*17220*/  FFMA.FTZ R3, R213, UR4, R16 ;  /* 0x00000004d5037c23 */ /* 0x004fca0008010010 */
[----:B------:R-:W-:Y:S02]  /*17230*/  FSEL R3, R3, -INF , !P6 ;  /* 0xff80000003037808 */ /* 0x000fe40007000000 */
[----:B------:R-:W-:Y:S01]  /*17240*/  I2F R60, R234 ;  /* 0x000000ea003c7306 */ /* 0x000fe20000201400 */
[----:B------:R-:W-:Y:S01]  /*17250*/  LOP3.LUT P6, RZ, R0, 0x2, RZ, 0xc0, !PT ;  /* 0x0000000200ff7812 */ /* 0x000fe200078cc0ff */
[----:B------:R-:W-:-:S06]  /*17260*/  FMUL.FTZ R0, R86, c[0x0][0x2ec] ;  /* 0x0000bb0056007a20 */ /* 0x000fcc0000410000 */
[----:B------:R-:W2:Y:S01]  /*17270*/  MUFU.TANH R107, R76 ;  /* 0x0000004c006b7308 */ /* 0x000ea20000002400 */
[----:B-1----:R-:W-:-:S05]  /*17280*/  FFMA.FTZ R74, R177, UR4, R74 ;  /* 0x00000004b14a7c23 */ /* 0x002fca000801004a */
[----:B------:R-:W-:Y:S02]  /*17290*/  FSEL R218, R74, -INF , !P4 ;  /* 0xff8000004ada7808 */ /* 0x000fe40006000000 */
[----:B------:R-:W-:Y:S01]  /*172a0*/  I2F R191, R250 ;  /* 0x000000fa00bf7306 */ /* 0x000fe20000201400 */
[----:B------:R-:W-:-:S07]  /*172b0*/  ISETP.GE.AND P4, PT, R59, R2, PT ;  /* 0x000000023b00720c */ /* 0x000fce0003f86270 */
[----:B------:R-:W1:Y:S01]  /*172c0*/  MUFU.TANH R14, R14 ;  /* 0x0000000e000e7308 */ /* 0x000e620000002400 */
[----:B--2---:R-:W-:-:S07]  /*172d0*/  FFMA.FTZ R60, R60, UR4, R107 ;  /* 0x000000043c3c7c23 */ /* 0x004fce000801006b */
[----:B------:R-:W2:Y:S08]  /*172e0*/  MUFU.TANH R72, R72 ;  /* 0x0000004800487308 */ /* 0x000eb00000002400 */
[----:B------:R-:W-:Y:S01]  /*172f0*/  I2F R64, R252 ;  /* 0x000000fc00407306 */ /* 0x000fe20000201400 */
[----:B-1----:R-:W-:Y:S01]  /*17300*/  FFMA.FTZ R183, R191, UR4, R14 ;  /* 0x00000004bfb77c23 */ /* 0x002fe2000801000e */
[----:B------:R-:W-:-:S02]  /*17310*/  FSEL R191, R60, -INF , !P6 ;  /* 0xff8000003cbf7808 */ /* 0x000fc40007000000 */
[-C--:B------:R-:W-:Y:S02]  /*17320*/  ISETP.GE.AND P6, PT, R87, R2.reuse, PT ;  /* 0x000000025700720c */ /* 0x080fe40003fc6270 */
[----:B------:R-:W-:Y:S02]  /*17330*/  FSEL R183, R183, -INF , !P2 ;  /* 0xff800000b7b77808 */ /* 0x000fe40005000000 */
[----:B------:R-:W1:Y:S01]  /*17340*/  MUFU.TANH R101, R80 ;  /* 0x0000005000657308 */ /* 0x000e620000002400 */
[----:B--2---:R-:W-:Y:S01]  /*17350*/  FFMA.FTZ R72, R177, UR4, R72 ;  /* 0x00000004b1487c23 */ /* 0x004fe20008010048 */
[----:B------:R-:W-:-:S04]  /*17360*/  ISETP.GE.AND P2, PT, R227, R2, PT ;  /* 0x00000002e300720c */ /* 0x000fc80003f46270 */
[----:B------:R-:W-:Y:S02]  /*17370*/  FSEL R177, R72, -INF , !P0 ;  /* 0xff80000048b17808 */ /* 0x000fe40004000000 */
[----:B------:R-:W-:Y:S01]  /*17380*/  I2F R55, R87 ;  /* 0x0000005700377306 */ /* 0x000fe20000201400 */
[----:B------:R-:W-:-:S04]  /*17390*/  ISETP.GE.AND P0, PT, R249, R2, PT ;  /* 0x00000002f900720c */ /* 0x000fc80003f06270 */
[----:B------:R-:W-:Y:S02]  /*173a0*/  P2R R18, PR, RZ, 0x1 ;  /* 0x00000001ff127803 */ /* 0x000fe40000000000 */
[----:B------:R-:W-:Y:S01]  /*173b0*/  ISETP.GE.AND P0, PT, R247, R2, PT ;  /* 0x00000002f700720c */ /* 0x000fe20003f06270 */
[----:B------:R-:W2:Y:S01]  /*173c0*/  MUFU.TANH R10, R10 ;  /* 0x0000000a000a7308 */ /* 0x000ea20000002400 */
[----:B-1----:R-:W-:-:S05]  /*173d0*/  FFMA.FTZ R64, R64, UR4, R101 ;  /* 0x0000000440407c23 */ /* 0x002fca0008010065 */
[----:B------:R-:W-:Y:S02]  /*173e0*/  FSEL R213, R64, -INF , !P5 ;  /* 0xff80000040d57808 */ /* 0x000fe40006800000 */
[----:B------:R-:W-:Y:S01]  /*173f0*/  MUFU.TANH R118, R118 ;  /* 0x0000007600767308 */ /* 0x000fe20000002400 */
[----:B------:R-:W-:-:S04]  /*17400*/  ISETP.GE.AND P5, PT, R233, R2, PT ;  /* 0x00000002e900720c */ /* 0x000fc80003fa6270 */
[----:B------:R-:W-:Y:S02]  /*17410*/  P2R R16, PR, RZ, 0x20 ;  /* 0x00000020ff107803 */ /* 0x000fe40000000000 */
[----:B------:R-:W-:Y:S01]  /*17420*/  ISETP.GE.AND P5, PT, R251, R2, PT ;  /* 0x00000002fb00720c */ /* 0x000fe20003fa6270 */
[----:B------:R-:W1:Y:S01]  /*17430*/  I2F R219, R227 ;  /* 0x000000e300db7306 */ /* 0x000e620000201400 */
[----:B--2---:R-:W-:-:S05]  /*17440*/  FFMA.FTZ R10, R55, UR4, R10 ;  /* 0x00000004370a7c23 */ /* 0x004fca000801000a */
[----:B------:R-:W-:Y:S02]  /*17450*/  FSEL R178, R10, -INF , !P6 ;  /* 0xff8000000ab27808 */ /* 0x000fe40007000000 */
[----:B------:R-:W-:Y:S01]  /*17460*/  MUFU.TANH R66, R66 ;  /* 0x0000004200427308 */ /* 0x000fe20000002400 */
[----:B------:R-:W-:-:S07]  /*17470*/  PLOP3.LUT P6, PT, PT, PT, UP0, 0x80, 0x0 ;  /* 0x000000000000781c */ /* 0x000fce0003fcf008 */
[----:B------:R-:W2:Y:S01]  /*17480*/  I2F R225, R223 ;  /* 0x000000df00e17306 */ /* 0x000ea20000201400 */
[----:B-1----:R-:W-:-:S05]  /*17490*/  FFMA.FTZ R26, R219, UR4, R118 ;  /* 0x00000004db1a7c23 */ /* 0x002fca0008010076 */
[----:B------:R-:W-:Y:S02]  /*174a0*/  FSEL R26, R26, -INF , !P2 ;  /* 0xff8000001a1a7808 */ /* 0x000fe40005000000 */
[----:B------:R-:W1:Y:S01]  /*174b0*/  I2F R245, R249 ;  /* 0x000000f900f57306 */ /* 0x000e620000201400 */
[----:B------:R-:W-:-:S07]  /*174c0*/  ISETP.NE.AND P2, PT, R18, RZ, PT ;  /* 0x000000ff1200720c */ /* 0x000fce0003f45270 */
[----:B------:R-:W-:Y:S01]  /*174d0*/  MUFU.TANH R114, R114 ;  /* 0x0000007200727308 */ /* 0x000fe20000002400 */
[----:B--2---:R-:W-:-:S05]  /*174e0*/  FFMA.FTZ R8, R225, UR4, R66 ;  /* 0x00000004e1087c23 */ /* 0x004fca0008010042 */
[----:B------:R-:W-:Y:S02]  /*174f0*/  FSEL R8, R8, -INF , !P3 ;  /* 0xff80000008087808 */ /* 0x000fe40005800000 */
[----:B------:R-:W-:Y:S01]  /*17500*/  MUFU.TANH R110, R110 ;  /* 0x0000006e006e7308 */ /* 0x000fe20000002400 */
[----:B-1----:R-:W-:Y:S01]  /*17510*/  FFMA.FTZ R117, R245, UR4, R117 ;  /* 0x00000004f5757c23 */ /* 0x002fe20008010075 */
[----:B------:R-:W-:-:S04]  /*17520*/  ISETP.NE.AND P3, PT, R16, RZ, PT ;  /* 0x000000ff1000720c */ /* 0x000fc80003f65270 */
[----:B------:R-:W-:Y:S02]  /*17530*/  FSEL R240, R117, -INF , !P2 ;  /* 0xff80000075f07808 */ /* 0x000fe40005000000 */
[----:B------:R-:W1:Y:S01]  /*17540*/  I2F R231, R229 ;  /* 0x000000e500e77306 */ /* 0x000e620000201400 */
[----:B------:R-:W-:-:S07]  /*17550*/  ISETP.GE.AND P2, PT, R173, R2, PT ;  /* 0x00000002ad00720c */ /* 0x000fce0003f46270 */
[----:B------:R-:W2:Y:S08]  /*17560*/  I2F R217, R233 ;  /* 0x000000e900d97306 */ /* 0x000eb00000201400 */
        /* <DEDUP_REMOVED lines=14> */
[----:B------:R-:W-:Y:S01]  /*17650*/  I2F R4, R173 ;  /* 0x000000ad00047306 */ /* 0x000fe20000201400 */
[----:B--2---:R-:W-:-:S05]  /*17660*/  FFMA.FTZ R58, R175, UR4, R58 ;  /* 0x00000004af3a7c23 */ /* 0x004fca000801003a */
[----:B------:R-:W-:Y:S02]  /*17670*/  FSEL R234, R58, -INF , !P0 ;  /* 0xff8000003aea7808 */ /* 0x000fe40004000000 */
[----:B------:R-:W1:Y:S01]  /*17680*/  MUFU.TANH R107, R82 ;  /* 0x00000052006b7308 */ /* 0x000e620000002400 */
[----:B------:R-:W-:-:S07]  /*17690*/  ISETP.NE.AND P0, PT, R128, RZ, PT ;  /* 0x000000ff8000720c */ /* 0x000fce0003f05270 */
[----:B------:R-:W-:Y:S08]  /*176a0*/  I2F R31, R115 ;  /* 0x00000073001f7306 */ /* 0x000ff00000201400 */
[----:B------:R-:W-:Y:S01]  /*176b0*/  I2F R12, R103 ;  /* 0x00000067000c7306 */ /* 0x000fe20000201400 */
[----:B-1----:R-:W-:-:S05]  /*176c0*/  FFMA.FTZ R4, R4, UR4, R107 ;  /* 0x0000000404047c23 */ /* 0x002fca000801006b */
[----:B------:R-:W-:Y:S02]  /*176d0*/  FSEL R224, R4, -INF , !P2 ;  /* 0xff80000004e07808 */ /* 0x000fe40005000000 */
        /* <DEDUP_REMOVED lines=13> */
[----:B------:R-:W-:Y:S06]  /*177b0*/  BAR.SYNC.DEFER_BLOCKING 0x0 ;  /* 0x0000000000007b1d */ /* 0x000fec0000010000 */
        /* <DEDUP_REMOVED lines=64> */
.L_x_2206:
[----:B------:R-:W-:-:S05]  /*17bc0*/  IMAD.MOV.U32 R30, RZ, RZ, c[0x0][0x198] ;  /* 0x00006600ff1e7624 */ /* 0x000fca00078e00ff */
[----:B------:R-:W-:-:S04]  /*17bd0*/  LEA R30, -R30, RZ, 0x8 ;  /* 0x000000ff1e1e7211 */ /* 0x000fc800078e41ff */
[----:B------:R-:W-:Y:S02]  /*17be0*/  SHF.R.S32.HI R31, RZ, 0x1f, R30 ;  /* 0x0000001fff1f7819 */ /* 0x000fe4000001141e */
.L_x_2207:
[----:B------:R-:W-:Y:S01]  /*17bf0*/  @!P0 IMAD.MOV.U32 R105, RZ, RZ, c[0x0][0x198] ;  /* 0x00006600ff698624 */ /* 0x000fe200078e00ff */
[----:B------:R-:W-:Y:S01]  /*17c00*/  UMOV UR10, 0x5 ;  /* 0x00000005000a7882 */ /* 0x000fe20000000000 */
[----:B------:R-:W-:Y:S01]  /*17c10*/  @!P0 IMAD.MOV.U32 R12, RZ, RZ, c[0x0][0x19c] ;  /* 0x00006700ff0c8624 */ /* 0x000fe200078e00ff */
[----:B------:R-:W-:Y:S01]  /*17c20*/  ULDC.64 UR6, c[0x0][0x198] ;  /* 0x0000660000067ab9 */ /* 0x000fe20000000a00 */
[----:B------:R-:W-:Y:S01]  /*17c30*/  @!P0 IMAD.MOV.U32 R100, RZ, RZ, c[0x0][0x198] ;  /* 0x00006600ff648624 */ /* 0x000fe200078e00ff */
[C---:B------:R-:W-:Y:S01]  /*17c40*/  @!P0 LEA R59, P1, R105.reuse, R30, 0x7 ;  /* 0x0000001e693b8211 */ /* 0x040fe200078238ff */
[----:B------:R-:W-:Y:S01]  /*17c50*/  @!P0 IMAD.MOV.U32 R2, RZ, RZ, c[0x0][0x19c] ;  /* 0x00006700ff028624 */ /* 0x000fe200078e00ff */
[----:B------:R-:W-:Y:S01]  /*17c60*/  USHF.L.U64.HI UR7, UR6, UR10, UR7 ;  /* 0x0000000a06077299 */ /* 0x000fe20008010207 */
[----:B------:R-:W-:Y:S01]  /*17c70*/  @!P0 IMAD.MOV.U32 R107, RZ, RZ, c[0x0][0x198] ;  /* 0x00006600ff6b8624 */ /* 0x000fe200078e00ff */
[----:B------:R-:W-:Y:S01]  /*17c80*/  @!P0 LEA.HI.X R12, R105, R31, R12, 0x7, P1 ;  /* 0x0000001f690c8211 */ /* 0x000fe200008f3c0c */
[----:B------:R-:W-:Y:S01]  /*17c90*/  @!P0 IMAD.MOV.U32 R102, RZ, RZ, c[0x0][0x198] ;  /* 0x00006600ff668624 */ /* 0x000fe200078e00ff */
[----:B------:R-:W-:Y:S01]  /*17ca0*/  @!P0 LEA R242, P1, R30, R210, 0x1 ;  /* 0x000000d21ef28211 */ /* 0x000fe200078208ff */
[----:B------:R-:W-:Y:S01]  /*17cb0*/  @!P0 IMAD.MOV.U32 R6, RZ, RZ, c[0x0][0x19c] ;  /* 0x00006700ff068624 */ /* 0x000fe200078e00ff */
[----:B------:R-:W-:Y:S01]  /*17cc0*/  USHF.L.U32 UR6, UR6, 0x5, URZ ;  /* 0x0000000506067899 */ /* 0x000fe2000800063f */
[--C-:B------:R-:W-:Y:S01]  /*17cd0*/  @!P0 IMAD.WIDE.U32 R100, R100, 0xa0, R30.reuse ;  /* 0x000000a064648825 */ /* 0x100fe200078e001e */
[C---:B------:R-:W-:Y:S01]  /*17ce0*/  @!P0 LEA R55, P2, R107.reuse, R30, 0x6 ;  /* 0x0000001e6b378211 */ /* 0x040fe200078430ff */
[----:B------:R1:W-:Y:S01]  /*17cf0*/  @P0 STS [R212+0x1000], RZ ;  /* 0x001000ffd4000388 */ /* 0x0003e20000000800 */
[--C-:B------:R-:W-:Y:S01]  /*17d00*/  @!P0 LEA.HI.X R243, R30, R211, R31.reuse, 0x1, P1 ;  /* 0x000000d31ef38211 */ /* 0x100fe200008f0c1f */
[----:B------:R-:W-:Y:S01]  /*17d10*/  @!P0 IMAD R2, R2, 0xa0, RZ ;  /* 0x000000a002028824 */ /* 0x000fe200078e02ff */
[-C--:B------:R-:W-:Y:S01]  /*17d20*/  @!P0 LEA R244, P1, R100, R210.reuse, 0x1 ;  /* 0x000000d264f48211 */ /* 0x080fe200078208ff */
[----:B------:R-:W-:Y:S01]  /*17d30*/  @!P0 IMAD.MOV.U32 R86, RZ, RZ, c[0x0][0x198] ;  /* 0x00006600ff568624 */ /* 0x000fe200078e00ff */
[----:B------:R-:W-:Y:S01]  /*17d40*/  @!P0 IADD3 R14, P3, R30, UR6, RZ ;  /* 0x000000061e0e8c10 */ /* 0x000fe2000ff7e0ff */
[----:B------:R-:W-:Y:S01]  /*17d50*/  @!P0 IMAD.MOV.U32 R10, RZ, RZ, c[0x0][0x19c] ;  /* 0x00006700ff0a8624 */ /* 0x000fe200078e00ff */
[----:B------:R1:W-:Y:S01]  /*17d60*/  @P0 STS [R212+0x1004], RZ ;  /* 0x001004ffd4000388 */ /* 0x0003e20000000800 */
[----:B------:R-:W-:Y:S01]  /*17d70*/  @!P0 IMAD.MOV.U32 R0, RZ, RZ, c[0x0][0x19c] ;  /* 0x00006700ff008624 */ /* 0x000fe200078e00ff */
[-C--:B------:R-:W-:Y:S01]  /*17d80*/  @!P0 LEA R248, P4, R14, R210.reuse, 0x1 ;  /* 0x000000d20ef88211 */ /* 0x080fe200078808ff */
[----:B------:R-:W-:Y:S01]  /*17d90*/  @!P0 IMAD.WIDE.U32 R102, R102, 0x60, R30 ;  /* 0x0000006066668825 */ /* 0x000fe200078e001e */
[----:B------:R-:W-:Y:S01]  /*17da0*/  @!P0 LEA.HI.X R10, R107, R31, R10, 0x6, P2 ;  /* 0x0000001f6b0a8211 */ /* 0x000fe200010f340a */
[----:B------:R1:W-:Y:S01]  /*17db0*/  @P0 STS.64 [R212+0x1008], RZ ;  /* 0x001008ffd4000388 */ /* 0x0003e20000000a00 */
[----:B------:R-:W-:Y:S01]  /*17dc0*/  BSSY B0, `(.L_x_2208) ;  /* 0x0000041000007945 */ /* 0x000fe20003800000 */
[----:B------:R-:W-:Y:S01]  /*17dd0*/  @!P0 IMAD R6, R6, 0x60, RZ ;  /* 0x0000006006068824 */ /* 0x000fe200078e02ff */
[----:B------:R-:W-:Y:S01]  /*17de0*/  @!P0 LEA R246, P2, R102, R210, 0x1 ;  /* 0x000000d266f68211 */ /* 0x000fe200078408ff */
[----:B------:R-:W-:Y:S01]  /*17df0*/  @!P0 IMAD.IADD R2, R2, 0x1, R101 ;  /* 0x0000000102028824 */ /* 0x000fe200078e0265 */
[----:B------:R-:W-:Y:S01]  /*17e00*/  @!PT LDS RZ, [RZ] ;  /* 0x00000000fffff984 */ /* 0x000fe20000000800 */
[----:B------:R-:W-:Y:S01]  /*17e10*/  @!PT LDS RZ, [RZ] ;  /* 0x00000000fffff984 */ /* 0x000fe20000000800 */
[----:B------:R-:W-:Y:S01]  /*17e20*/  @!PT LDS RZ, [RZ] ;  /* 0x00000000fffff984 */ /* 0x000fe20000000800 */
[----:B------:R1:W-:Y:S01]  /*17e30*/  @!P0 LDGSTS.E.BYPASS.LTC128B.128 [R212+0x1000], [R242.64] ;  /* 0x01000000f2d48fae */ /* 0x0003e2000b901d4c */
[----:B------:R-:W-:-:S03]  /*17e40*/  @!P0 IMAD.WIDE.U32 R86, R86, 0xc0, R30 ;  /* 0x000000c056568825 */ /* 0x000fc600078e001e */
[-C--:B------:R-:W-:Y:S01]  /*17e50*/  @!P0 LEA.HI.X R245, R100, R211.reuse, R2, 0x1, P1 ;  /* 0x000000d364f58211 */ /* 0x080fe200008f0c02 */
[----:B------:R-:W-:Y:S01]  /*17e60*/  @!P0 IMAD R0, R0, 0xc0, RZ ;  /* 0x000000c000008824 */ /* 0x000fe200078e02ff */
[----:B------:R1:W-:Y:S01]  /*17e70*/  @P0 STS.128 [R212+0x1800], RZ ;  /* 0x001800ffd4000388 */ /* 0x0003e20000000c00 */
[----:B------:R-:W-:Y:S01]  /*17e80*/  @!P0 IMAD.IADD R6, R6, 0x1, R103 ;  /* 0x0000000106068824 */ /* 0x000fe200078e0267 */
[-C--:B------:R-:W-:Y:S01]  /*17e90*/  @!P0 LEA R100, P1, R86, R210.reuse, 0x1 ;  /* 0x000000d256648211 */ /* 0x080fe200078208ff */
[----:B------:R-:W-:Y:S01]  /*17ea0*/  @!P0 IMAD.IADD R2, R0, 0x1, R87 ;  /* 0x0000000100028824 */ /* 0x000fe200078e0257 */
[----:B------:R-:W-:Y:S02]  /*17eb0*/  @!P0 IADD3.X R0, R31, UR7, RZ, P3, !PT ;  /* 0x000000071f008c10 */ /* 0x000fe40009ffe4ff */
[----:B------:R-:W-:Y:S02]  /*17ec0*/  @!P0 LEA.HI.X R247, R102, R211, R6, 0x1, P2 ;  /* 0x000000d366f78211 */ /* 0x000fe400010f0c06 */
[----:B------:R-:W-:-:S02]  /*17ed0*/  @!P0 LEA R102, P3, R55, R210, 0x1 ;  /* 0x000000d237668211 */ /* 0x000fc400078608ff */
[-C--:B------:R-:W-:Y:S02]  /*17ee0*/  @!P0 LEA.HI.X R249, R14, R211.reuse, R0, 0x1, P4 ;  /* 0x000000d30ef98211 */ /* 0x080fe400020f0c00 */
[----:B------:R-:W-:Y:S02]  /*17ef0*/  @!P0 LEA R58, P2, R59, R210, 0x1 ;  /* 0x000000d23b3a8211 */ /* 0x000fe400078408ff */
[-C--:B------:R-:W-:Y:S01]  /*17f00*/  @!P0 LEA.HI.X R103, R55, R211.reuse, R10, 0x1, P3 ;  /* 0x000000d337678211 */ /* 0x080fe200018f0c0a */
        /* <DEDUP_REMOVED lines=44> */
.L_x_2209:
[----:B------:R-:W-:Y:S05]  /*181d0*/  BSYNC B0 ;  /* 0x0000000000007941 */ /* 0x000fea0003800000 */
.L_x_2208:
[----:B------:R-:W0:Y:S01]  /*181e0*/  LDGDEPBAR ;  /* 0x00000000000079af */ /* 0x000e220000000000 */
[----:B------:R-:W-:-:S04]  /*181f0*/  LEA R210, P0, R30, R210, 0x1 ;  /* 0x000000d21ed27211 */ /* 0x000fc800078008ff */
[----:B------:R-:W-:Y:S02]  /*18200*/  LEA.HI.X R211, R30, R211, R31, 0x1, P0 ;  /* 0x000000d31ed37211 */ /* 0x000fe400000f0c1f */
.L_x_2205:
        /* <DEDUP_REMOVED lines=67> */
[----:B--2---:R-:W-:-:S04]  /*18640*/  FMNMX.FTZ R87, R0, R87, !PT ;  /* 0x0000005700577209 */ /* 0x004fc80007810000 */
[C---:B------:R-:W-:Y:S01]  /*18650*/  FSETP.NEU.FTZ.AND P1, PT, R87.reuse, -INF , PT ;  /* 0xff8000005700780b */ /* 0x040fe20003f3d000 */
[----:B------:R-:W-:-:S03]  /*18660*/  FMUL.FTZ R86, R87, c[0x0][0x23c] ;  /* 0x00008f0057567a20 */ /* 0x000fc60000410000 */
[----:B------:R-:W-:Y:S02]  /*18670*/  FSEL R10, R87, RZ, P1 ;  /* 0x000000ff570a7208 */ /* 0x000fe40000800000 */
[----:B------:R-:W-:-:S03]  /*18680*/  FSEL R86, R86, RZ, P1 ;  /* 0x000000ff56567208 */ /* 0x000fc60000800000 */
[----:B------:R-:W-:Y:S02]  /*18690*/  FADD.FTZ R10, R129, -R10 ;  /* 0x8000000a810a7221 */ /* 0x000fe40000010000 */
        /* <DEDUP_REMOVED lines=21> */
[----:B------:R-:W-:Y:S01]  /*187f0*/  FMUL.FTZ R123, R10, c[0x0][0x23c] ;  /* 0x00008f000a7b7a20 */ /* 0x000fe20000410000 */
        /* <DEDUP_REMOVED lines=20> */
[--C-:B------:R-:W-:Y:S01]  /*18940*/  FFMA.FTZ R64, R19, c[0x0][0x23c], -R86.reuse ;  /* 0x00008f0013407a23 */ /* 0x100fe20000010856 */
[----:B------:R-:W-:Y:S01]  /*18950*/  FMNMX.FTZ R5, R240, R5, !PT ;  /* 0x00000005f0057209 */ /* 0x000fe20007810000 */
[--C-:B------:R-:W-:Y:S02]  /*18960*/  FFMA.FTZ R62, R17, c[0x0][0x23c], -R86.reuse ;  /* 0x00008f00113e7a23 */ /* 0x100fe40000010856 */
[--C-:B-1----:R-:W-:Y:S01]  /*18970*/  FFMA.FTZ R58, R15, c[0x0][0x23c], -R86.reuse ;  /* 0x00008f000f3a7a23 */ /* 0x102fe20000010856 */
[----:B------:R-:W-:Y:S01]  /*18980*/  FMNMX.FTZ R5, R172, R5, !PT ;  /* 0x00000005ac057209 */ /* 0x000fe20007810000 */
[----:B------:R-:W-:Y:S01]  /*18990*/  FFMA.FTZ R56, R13, c[0x0][0x23c], -R86 ;  /* 0x00008f000d387a23 */ /* 0x000fe20000010856 */
[----:B------:R-:W-:Y:S01]  /*189a0*/  MUFU.EX2 R96, R96 ;  /* 0x0000006000607308 */ /* 0x000fe20000000800 */
[----:B--2---:R-:W-:Y:S01]  /*189b0*/  FMUL.FTZ R16, R204, R123 ;  /* 0x0000007bcc107220 */ /* 0x004fe20000410000 */
[----:B------:R-:W-:Y:S01]  /*189c0*/  FMNMX.FTZ R5, R234, R5, !PT ;  /* 0x00000005ea057209 */ /* 0x000fe20007810000 */
[----:B------:R-:W-:-:S02]  /*189d0*/  FMUL.FTZ R17, R205, R123 ;  /* 0x0000007bcd117220 */ /* 0x000fc40000410000 */
[----:B------:R-:W-:Y:S01]  /*189e0*/  FMUL.FTZ R200, R200, R123 ;  /* 0x0000007bc8c87220 */ /* 0x000fe20000410000 */
[----:B------:R-:W-:Y:S01]  /*189f0*/  FMNMX.FTZ R5, R144, R5, !PT ;  /* 0x0000000590057209 */ /* 0x000fe20007810000 */
[----:B------:R-:W-:Y:S01]  /*18a00*/  FMUL.FTZ R201, R201, R123 ;  /* 0x0000007bc9c97220 */ /* 0x000fe20000410000 */
[----:B---3--:R-:W-:Y:S01]  /*18a10*/  F2FP.PACK_AB R14, R110, R115 ;  /* 0x000000736e0e723e */ /* 0x008fe200000000ff */
[--C-:B------:R-:W-:Y:S01]  /*18a20*/  FFMA.FTZ R107, R67, c[0x0][0x23c], -R86.reuse ;  /* 0x00008f00436b7a23 */ /* 0x100fe20000010856 */
[----:B------:R-:W-:Y:S01]  /*18a30*/  FMNMX.FTZ R5, R232, R5, !PT ;  /* 0x00000005e8057209 */ /* 0x000fe20007810000 */
[----:B------:R-:W-:Y:S01]  /*18a40*/  FFMA.FTZ R105, R93, c[0x0][0x23c], -R86 ;  /* 0x00008f005d697a23 */ /* 0x000fe20000010856 */
[----:B------:R-:W-:Y:S01]  /*18a50*/  MUFU.EX2 R94, R94 ;  /* 0x0000005e005e7308 */ /* 0x000fe20000000800 */
[----:B------:R-:W-:Y:S01]  /*18a60*/  FMUL.FTZ R196, R196, R123 ;  /* 0x0000007bc4c47220 */ /* 0x000fe20000410000 */
[----:B------:R-:W-:Y:S01]  /*18a70*/  FMNMX.FTZ R5, R228, R5, !PT ;  /* 0x00000005e4057209 */ /* 0x000fe20007810000 */
[----:B------:R-:W-:-:S02]  /*18a80*/  FMUL.FTZ R197, R197, R123 ;  /* 0x0000007bc5c57220 */ /* 0x000fc40000410000 */
[----:B------:R-:W-:Y:S01]  /*18a90*/  FMUL.FTZ R192, R192, R123 ;  /* 0x0000007bc0c07220 */ /* 0x000fe20000410000 */
[----:B------:R-:W-:Y:S01]  /*18aa0*/  FMNMX.FTZ R5, R178, R5, !PT ;  /* 0x00000005b2057209 */ /* 0x000fe20007810000 */
[----:B------:R-:W-:Y:S01]  /*18ab0*/  FMUL.FTZ R193, R193, R123 ;  /* 0x0000007bc1c17220 */ /* 0x000fe20000410000 */
        /* <DEDUP_REMOVED lines=97> */
[----:B-1----:R-:W-:Y:S01]  /*190d0*/  FMNMX.FTZ R0, R2, R3, !PT ;  /* 0x0000000302007209 */ /* 0x002fe20007810000 */
[----:B------:R-:W-:-:S06]  /*190e0*/  FFMA.FTZ R2, R11, c[0x0][0x23c], -R86 ;  /* 0x00008f000b027a23 */ /* 0x000fcc0000010856 */
[----:B------:R-:W-:Y:S01]  /*190f0*/  MUFU.EX2 R68, R68 ;  /* 0x0000004400447308 */ /* 0x000fe20000000800 */
[----:B------:R-:W1:Y:S07]  /*19100*/  SHFL.BFLY PT, R85, R0, 0x1, 0x1f ;  /* 0x0c201f0000557f89 */ /* 0x000e6e00000e0000 */
[----:B------:R-:W-:Y:S08]  /*19110*/  MUFU.EX2 R67, R67 ;  /* 0x0000004300437308 */ /* 0x000ff00000000800 */
[----:B------:R-:W-:Y:S08]  /*19120*/  MUFU.EX2 R66, R66 ;  /* 0x0000004200427308 */ /* 0x000ff00000000800 */
[----:B------:R-:W-:Y:S01]  /*19130*/  MUFU.EX2 R65, R65 ;  /* 0x0000004100417308 */ /* 0x000fe20000000800 */
[----:B-1----:R-:W-:Y:S01]  /*19140*/  FMNMX.FTZ R85, R0, R85, !PT ;  /* 0x0000005500557209 */ /* 0x002fe20007810000 */
[----:B------:R-:W-:-:S03]  /*19150*/  FFMA.FTZ R0, R147, c[0x0][0x23c], -R86 ;  /* 0x00008f0093007a23 */ /* 0x000fc60000010856 */
        /* <DEDUP_REMOVED lines=8> */
[----:B------:R-:W1:Y:S01]  /*191e0*/  LDSM.16.MT88.4 R4, [R214+0x5000] ;  /* 0x00500000d604783b */ /* 0x000e620000004200 */
[--C-:B------:R-:W-:Y:S02]  /*191f0*/  FFMA.FTZ R102, R8, c[0x0][0x23c], -R3.reuse ;  /* 0x00008f0008667a23 */ /* 0x100fe40000010803 */
[--C-:B------:R-:W-:Y:S01]  /*19200*/  FFMA.FTZ R118, R238, c[0x0][0x23c], -R3.reuse ;  /* 0x00008f00ee767a23 */ /* 0x100fe20000010803 */
[----:B------:R-:W2:Y:S01]  /*19210*/  LDSM.16.MT88.4 R8, [R215+0x5000] ;  /* 0x00500000d708783b */ /* 0x000ea20000004200 */
[--C-:B------:R-:W-:Y:S01]  /*19220*/  FFMA.FTZ R113, R134, c[0x0][0x23c], -R3.reuse ;  /* 0x00008f0086717a23 */ /* 0x100fe20000010803 */
[----:B------:R-:W-:Y:S01]  /*19230*/  MUFU.EX2 R111, R111 ;  /* 0x0000006f006f7308 */ /* 0x000fe20000000800 */
[----:B------:R-:W-:-:S02]  /*19240*/  FFMA.FTZ R100, R236, c[0x0][0x23c], -R3 ;  /* 0x00008f00ec647a23 */ /* 0x000fc40000010803 */
[----:B------:R-:W-:Y:S01]  /*19250*/  FMUL.FTZ R121, R12, c[0x0][0x23c] ;  /* 0x00008f000c797a20 */ /* 0x000fe20000410000 */
[----:B------:R-:W-:Y:S01]  /*19260*/  F2FP.PACK_AB R12, R117, R126 ;  /* 0x0000007e750c723e */ /* 0x000fe200000000ff */
[--C-:B------:R-:W-:Y:S02]  /*19270*/  FFMA.FTZ R109, R20, c[0x0][0x23c], -R3.reuse ;  /* 0x00008f00146d7a23 */ /* 0x100fe40000010803 */
[----:B------:R-:W3:Y:S01]  /*19280*/  LDSM.16.MT88.4 R20, [R214+0x5400] ;  /* 0x00540000d614783b */ /* 0x000ee20000004200 */
[----:B------:R-:W-:Y:S01]  /*19290*/  MUFU.EX2 R118, R118 ;  /* 0x0000007600767308 */ /* 0x000fe20000000800 */
[--C-:B------:R-:W-:Y:S02]  /*192a0*/  FFMA.FTZ R119, R26, c[0x0][0x23c], -R3.reuse ;  /* 0x00008f001a777a23 */ /* 0x100fe40000010803 */
[--C-:B------:R-:W-:Y:S02]  /*192b0*/  FFMA.FTZ R128, R24, c[0x0][0x23c], -R3.reuse ;  /* 0x00008f0018807a23 */ /* 0x100fe40000010803 */
[----:B------:R-:W4:Y:S01]  /*192c0*/  LDSM.16.MT88.4 R24, [R215+0x5400] ;  /* 0x00540000d718783b */ /* 0x000f220000004200 */
[--C-:B------:R-:W-:Y:S01]  /*192d0*/  FFMA.FTZ R134, R28, c[0x0][0x23c], -R3.reuse ;  /* 0x00008f001c867a23 */ /* 0x100fe20000010803 */
[----:B------:R-:W-:Y:S01]  /*192e0*/  F2FP.PACK_AB R28, R98, R107 ;  /* 0x0000006b621c723e */ /* 0x000fe200000000ff */
[----:B------:R-:W5:Y:S01]  /*192f0*/  MUFU.EX2 R113, R113 ;  /* 0x0000007100717308 */ /* 0x000f620000000800 */
[----:B------:R-:W-:-:S02]  /*19300*/  FFMA.FTZ R125, R136, c[0x0][0x23c], -R3 ;  /* 0x00008f00887d7a23 */ /* 0x000fc40000010803 */
[--C-:B------:R-:W-:Y:S02]  /*19310*/  FFMA.FTZ R136, R114, c[0x0][0x23c], -R3.reuse ;  /* 0x00008f0072887a23 */ /* 0x100fe40000010803 */
[--C-:B------:R-:W-:Y:S02]  /*19320*/  FFMA.FTZ R127, R146, c[0x0][0x23c], -R3.reuse ;  /* 0x00008f00927f7a23 */ /* 0x100fe40000010803 */
[----:B------:R-:W-:Y:S01]  /*19330*/  FFMA.FTZ R114, R135, c[0x0][0x23c], -R86 ;  /* 0x00008f0087727a23 */ /* 0x000fe20000010856 */
[----:B------:R-:W1:Y:S01]  /*19340*/  MUFU.EX2 R100, R100 ;  /* 0x0000006400647308 */ /* 0x000e620000000800 */
[--C-:B------:R-:W-:Y:S02]  /*19350*/  FFMA.FTZ R146, R240, c[0x0][0x23c], -R3.reuse ;  /* 0x00008f00f0927a23 */ /* 0x100fe40000010803 */
[--C-:B------:R-:W-:Y:S02]  /*19360*/  FFMA.FTZ R131, R172, c[0x0][0x23c], -R3.reuse ;  /* 0x00008f00ac837a23 */ /* 0x100fe40000010803 */
[----:B------:R-:W-:-:S02]  /*19370*/  FFMA.FTZ R135, R234, c[0x0][0x23c], -R3 ;  /* 0x00008f00ea877a23 */ /* 0x000fc40000010803 */
[--C-:B------:R-:W-:Y:S01]  /*19380*/  FFMA.FTZ R144, R144, c[0x0][0x23c], -R3.reuse ;  /* 0x00008f0090907a23 */ /* 0x100fe20000010803 */
[----:B------:R-:W2:Y:S01]  /*19390*/  MUFU.EX2 R121, R121 ;  /* 0x0000007900797308 */ /* 0x000ea20000000800 */
[----:B-----5:R-:W-:Y:S01]  /*193a0*/  F2FP.PACK_AB R13, R113, R118 ;  /* 0x00000076710d723e */ /* 0x020fe200000000ff */
[--C-:B------:R-:W-:Y:S02]  /*193b0*/  FFMA.FTZ R143, R178, c[0x0][0x23c], -R3.reuse ;  /* 0x00008f00b28f7a23 */ /* 0x100fe40000010803 */
[--C-:B------:R-:W-:Y:S02]  /*193c0*/  FFMA.FTZ R172, R232, c[0x0][0x23c], -R3.reuse ;  /* 0x00008f00e8ac7a23 */ /* 0x100fe40000010803 */
[--C-:B------:R-:W-:Y:S01]  /*193d0*/  FFMA.FTZ R141, R228, c[0x0][0x23c], -R3.reuse ;  /* 0x00008f00e48d7a23 */ /* 0x100fe20000010803 */
[----:B-1----:R-:W-:Y:S01]  /*193e0*/  F2FP.PACK_AB R15, R100, R111 ;  /* 0x0000006f640f723e */ /* 0x002fe200000000ff */
[----:B------:R-:W-:Y:S01]  /*193f0*/  MUFU.EX2 R102, R102 ;  /* 0x0000006600667308 */ /* 0x000fe20000000800 */
[----:B------:R-:W-:-:S02]  /*19400*/  FFMA.FTZ R178, R188, c[0x0][0x23c], -R3 ;  /* 0x00008f00bcb27a23 */ /* 0x000fc40000010803 */
[--C-:B------:R-:W-:Y:S02]  /*19410*/  FFMA.FTZ R145, R184, c[0x0][0x23c], -R3.reuse ;  /* 0x00008f00b8917a23 */ /* 0x100fe40000010803 */
[----:B------:R-:W-:Y:S02]  /*19420*/  FFMA.FTZ R188, R230, c[0x0][0x23c], -R3 ;  /* 0x00008f00e6bc7a23 */ /* 0x000fe40000010803 */
[-C--:B--2---:R-:W-:Y:S01]  /*19430*/  FMUL.FTZ R18, R206, R121.reuse ;  /* 0x00000079ce127220 */ /* 0x084fe20000410000 */
[----:B------:R-:W1:Y:S01]  /*19440*/  MUFU.EX2 R109, R109 ;  /* 0x0000006d006d7308 */ /* 0x000e620000000800 */
[-C--:B------:R-:W-:Y:S02]  /*19450*/  FMUL.FTZ R19, R207, R121.reuse ;  /* 0x00000079cf137220 */ /* 0x080fe40000410000 */
[-C--:B------:R-:W-:Y:S02]  /*19460*/  FMUL.FTZ R202, R202, R121.reuse ;  /* 0x00000079caca7220 */ /* 0x080fe40000410000 */
[----:B------:R-:W-:-:S02]  /*19470*/  FMUL.FTZ R203, R203, R121 ;  /* 0x00000079cbcb7220 */ /* 0x000fc40000410000 */
[-C--:B------:R-:W-:Y:S01]  /*19480*/  FMUL.FTZ R198, R198, R121.reuse ;  /* 0x00000079c6c67220 */ /* 0x080fe20000410000 */
[C---:B------:R-:W-:Y:S01]  /*19490*/  HMMA.16816.F32 R16, R12.reuse, R4, R16 ;  /* 0x000000040c10723c */ /* 0x040fe20000001810 */
[-C--:B------:R-:W-:Y:S01]  /*194a0*/  FMUL.FTZ R199, R199, R121.reuse ;  /* 0x00000079c7c77220 */ /* 0x080fe20000410000 */
[----:B------:R-:W-:Y:S01]  /*194b0*/  MUFU.EX2 R119, R119 ;  /* 0x0000007700777308 */ /* 0x000fe20000000800 */
[-C--:B------:R-:W-:Y:S02]  /*194c0*/  FMUL.FTZ R194, R194, R121.reuse ;  /* 0x00000079c2c27220 */ /* 0x080fe40000410000 */
[----:B------:R-:W-:Y:S02]  /*194d0*/  FMUL.FTZ R195, R195, R121 ;  /* 0x00000079c3c37220 */ /* 0x000fe40000410000 */
[--C-:B------:R-:W-:Y:S01]  /*194e0*/  FFMA.FTZ R147, R226, c[0x0][0x23c], -R3.reuse ;  /* 0x00008f00e2937a23 */ /* 0x100fe20000010803 */
[----:B------:R-:W-:Y:S01]  /*194f0*/  HMMA.16816.F32 R4, R12, R6, R200 ;  /* 0x000000060c04723c */ /* 0x000fe200000018c8 */
[----:B-1----:R-:W-:Y:S01]  /*19500*/  F2FP.PACK_AB R29, R109, R102 ;  /* 0x000000666d1d723e */ /* 0x002fe200000000ff */
[----:B------:R-:W1:Y:S01]  /*19510*/  MUFU.EX2 R128, R128 ;  /* 0x0000008000807308 */ /* 0x000e620000000800 */
[----:B------:R-:W-:Y:S01]  /*19520*/  FFMA.FTZ R184, R182, c[0x0][0x23c], -R3 ;  /* 0x00008f00b6b87a23 */ /* 0x000fe20000010803 */
[----:B------:R-:W-:Y:S01]  /*19530*/  LDSM.16.MT88.4 R200, [R214+0x8c00] ;  /* 0x008c0000d6c8783b */ /* 0x000fe20000004200 */
[----:B------:R-:W-:-:S02]  /*19540*/  FFMA.FTZ R182, R171, c[0x0][0x23c], -R86 ;  /* 0x00008f00abb67a23 */ /* 0x000fc40000010856 */
        /* <DEDUP_REMOVED lines=8> */
[----:B------:R-:W2:Y:S01]  /*195d0*/  LDSM.16.MT88.4 R8, [R214+0x5800] ;  /* 0x00580000d608783b */ /* 0x000ea20000004200 */
[----:B-1----:R-:W-:Y:S01]  /*195e0*/  F2FP.PACK_AB R31, R128, R119 ;  /* 0x00000077801f723e */ /* 0x002fe200000000ff */
[----:B------:R-:W1:Y:S01]  /*195f0*/  MUFU.EX2 R125, R125 ;  /* 0x0000007d007d7308 */ /* 0x000e620000000800 */
[----:B------:R-:W-:-:S02]  /*19600*/  FFMA.FTZ R177, R170, c[0x0][0x23c], -R3 ;  /* 0x00008f00aab17a23 */ /* 0x000fc40000010803 */
[----:B------:R-:W-:Y:S02]  /*19610*/  FFMA.FTZ R170, R139, c[0x0][0x23c], -R86 ;  /* 0x00008f008baa7a23 */ /* 0x000fe40000010856 */
[--C-:B------:R-:W-:Y:S01]  /*19620*/  FFMA.FTZ R192, R224, c[0x0][0x23c], -R3.reuse ;  /* 0x00008f00e0c07a23 */ /* 0x100fe20000010803 */
[C---:B---3--:R-:W-:Y:S01]  /*19630*/  HMMA.16816.F32 R16, R28.reuse, R20, R16 ;  /* 0x000000141c10723c */ /* 0x048fe20000001810 */
[--C-:B------:R-:W-:Y:S01]  /*19640*/  FFMA.FTZ R194, R218, c[0x0][0x23c], -R3.reuse ;  /* 0x00008f00dac27a23 */ /* 0x100fe20000010803 */
[----:B------:R-:W-:Y:S01]  /*19650*/  MUFU.EX2 R136, R136 ;  /* 0x0000008800887308 */ /* 0x000fe20000000800 */
[--C-:B------:R-:W-:Y:S02]  /*19660*/  FFMA.FTZ R139, R140, c[0x0][0x23c], -R3.reuse ;  /* 0x00008f008c8b7a23 */ /* 0x100fe40000010803 */
[--C-:B------:R-:W-:Y:S02]  /*19670*/  FFMA.FTZ R174, R174, c[0x0][0x23c], -R3.reuse ;  /* 0x00008f00aeae7a23 */ /* 0x100fe40000010803 */
[--C-:B------:R-:W-:Y:S01]  /*19680*/  FFMA.FTZ R140, R142, c[0x0][0x23c], -R3.reuse ;  /* 0x00008f008e8c7a23 */ /* 0x100fe20000010803 */
[----:B------:R-:W-:Y:S01]  /*19690*/  HMMA.16816.F32 R4, R28, R22, R4 ;  /* 0x000000161c04723c */ /* 0x000fe20000001804 */
[----:B------:R-:W3:Y:S01]  /*196a0*/  LDSM.16.MT88.4 R20, [R215+0x5800] ;  /* 0x00580000d714783b */ /* 0x000ee20000004200 */
[----:B------:R-:W5:Y:S01]  /*196b0*/  MUFU.EX2 R127, R127 ;  /* 0x0000007f007f7308 */ /* 0x000f620000000800 */
[----:B------:R-:W-:-:S02]  /*196c0*/  FFMA.FTZ R179, R132, c[0x0][0x23c], -R3 ;  /* 0x00008f0084b37a23 */ /* 0x000fc40000010803 */
[----:B------:R-:W-:Y:S02]  /*196d0*/  FFMA.FTZ R132, R133, c[0x0][0x23c], -R86 ;  /* 0x00008f0085847a23 */ /* 0x000fe40000010856 */
[--C-:B------:R-:W-:Y:S01]  /*196e0*/  FFMA.FTZ R133, R138, c[0x0][0x23c], -R3.reuse ;  /* 0x00008f008a857a23 */ /* 0x100fe20000010803 */
[C---:B----4-:R-:W-:Y:S01]  /*196f0*/  HMMA.16816.F32 R196, R28.reuse, R24, R196 ;  /* 0x000000181cc4723c */ /* 0x050fe200000018c4 */
[--C-:B------:R-:W-:Y:S01]  /*19700*/  FFMA.FTZ R124, R124, c[0x0][0x23c], -R3.reuse ;  /* 0x00008f007c7c7a23 */ /* 0x100fe20000010803 */
[----:B------:R-:W-:Y:S01]  /*19710*/  MUFU.EX2 R146, R146 ;  /* 0x0000009200927308 */ /* 0x000fe20000000800 */
[--C-:B------:R-:W-:Y:S02]  /*19720*/  FFMA.FTZ R130, R130, c[0x0][0x23c], -R3.reuse ;  /* 0x00008f0082827a23 */ /* 0x100fe40000010803 */
[--C-:B------:R-:W-:Y:S02]  /*19730*/  FFMA.FTZ R181, R122, c[0x0][0x23c], -R3.reuse ;  /* 0x00008f007ab57a23 */ /* 0x100fe40000010803 */
[----:B------:R-:W-:Y:S01]  /*19740*/  FFMA.FTZ R118, R189, R121, R118 ;  /* 0x00000079bd767223 */ /* 0x000fe20000010076 */
[----:B------:R-:W-:Y:S01]  /*19750*/  HMMA.16816.F32 R24, R28, R26, R12 ;  /* 0x0000001a1c18723c */ /* 0x000fe2000000180c */
[----:B------:R-:W4:Y:S01]  /*19760*/  LDSM.16.MT88.4 R12, [R214+0x5c00] ;  /* 0x005c0000d60c783b */ /* 0x000f220000004200 */
[----:B------:R-:W2:Y:S01]  /*19770*/  MUFU.EX2 R131, R131 ;  /* 0x0000008300837308 */ /* 0x000ea20000000800 */
[----:B------:R-:W-:-:S02]  /*19780*/  FFMA.FTZ R112, R112, c[0x0][0x23c], -R3 ;  /* 0x00008f0070707a23 */ /* 0x000fc40000010803 */
[--C-:B------:R-:W-:Y:S02]  /*19790*/  FFMA.FTZ R183, R120, c[0x0][0x23c], -R3.reuse ;  /* 0x00008f0078b77a23 */ /* 0x100fe40000010803 */
[----:B------:R-:W-:Y:S01]  /*197a0*/  F2FP.PACK_AB R28, R94, R103 ;  /* 0x000000675e1c723e */ /* 0x000fe200000000ff */
[--C-:B------:R-:W-:Y:S01]  /*197b0*/  FFMA.FTZ R108, R108, c[0x0][0x23c], -R3.reuse ;  /* 0x00008f006c6c7a23 */ /* 0x100fe20000010803 */
[----:B-1----:R-:W-:Y:S01]  /*197c0*/  F2FP.PACK_AB R29, R125, R134 ;  /* 0x000000867d1d723e */ /* 0x002fe200000000ff */
[----:B------:R-:W-:Y:S01]  /*197d0*/  MUFU.EX2 R135, R135 ;  /* 0x0000008700877308 */ /* 0x000fe20000000800 */
[----:B------:R-:W-:Y:S01]  /*197e0*/  F2FP.PACK_AB R30, R92, R101 ;  /* 0x000000655c1e723e */ /* 0x000fe200000000ff */
[----:B------:R-:W-:Y:S01]  /*197f0*/  FADD.FTZ R118, R113, R118 ;  /* 0x0000007671767221 */ /* 0x000fe20000010000 */
[----:B-----5:R-:W-:Y:S01]  /*19800*/  F2FP.PACK_AB R31, R127, R136 ;  /* 0x000000887f1f723e */ /* 0x020fe200000000ff */
[----:B------:R-:W-:Y:S02]  /*19810*/  FFMA.FTZ R116, R116, c[0x0][0x23c], -R3 ;  /* 0x00008f0074747a23 */ /* 0x000fe40000010803 */
[----:B------:R-:W-:-:S02]  /*19820*/  FADD.FTZ R111, R111, R118 ;  /* 0x000000766f6f7221 */ /* 0x000fc40000010000 */
[----:B------:R-:W1:Y:S01]  /*19830*/  MUFU.EX2 R144, R144 ;  /* 0x0000009000907308 */ /* 0x000e620000000800 */
[----:B------:R-:W-:Y:S01]  /*19840*/  FFMA.FTZ R33, R33, c[0x0][0x23c], -R3 ;  /* 0x00008f0021217a23 */ /* 0x000fe20000010803 */
[C---:B--2---:R-:W-:Y:S01]  /*19850*/  HMMA.16816.F32 R16, R28.reuse, R8, R16 ;  /* 0x000000081c10723c */ /* 0x044fe20000001810 */
[----:B------:R-:W-:Y:S02]  /*19860*/  FADD.FTZ R111, R100, R111 ;  /* 0x0000006f646f7221 */ /* 0x000fe40000010000 */
[----:B------:R-:W-:Y:S02]  /*19870*/  FFMA.FTZ R106, R106, c[0x0][0x23c], -R3 ;  /* 0x00008f006a6a7a23 */ /* 0x000fe40000010803 */
[----:B------:R-:W-:Y:S01]  /*19880*/  FADD.FTZ R102, R102, R111 ;  /* 0x0000006f66667221 */ /* 0x000fe20000010000 */
[----:B------:R-:W-:Y:S01]  /*19890*/  MUFU.EX2 R172, R172 ;  /* 0x000000ac00ac7308 */ /* 0x000fe20000000800 */
[----:B------:R-:W-:Y:S01]  /*198a0*/  FFMA.FTZ R104, R104, c[0x0][0x23c], -R3 ;  /* 0x00008f0068687a23 */ /* 0x000fe20000010803 */
[----:B------:R-:W-:Y:S01]  /*198b0*/  HMMA.16816.F32 R4, R28, R10, R4 ;  /* 0x0000000a1c04723c */ /* 0x000fe20000001804 */
[----:B------:R-:W2:Y:S01]  /*198c0*/  LDSM.16.MT88.4 R8, [R215+0x5c00] ;  /* 0x005c0000d708783b */ /* 0x000ea20000004200 */
[----:B------:R-:W-:-:S02]  /*198d0*/  FADD.FTZ R102, R109, R102 ;  /* 0x000000666d667221 */ /* 0x000fc40000010000 */
[--C-:B------:R-:W-:Y:S02]  /*198e0*/  FFMA.FTZ R47, R47, c[0x0][0x23c], -R3.reuse ;  /* 0x00008f002f2f7a23 */ /* 0x100fe40000010803 */
[----:B------:R-:W5:Y:S01]  /*198f0*/  MUFU.EX2 R141, R141 ;  /* 0x0000008d008d7308 */ /* 0x000f620000000800 */
[----:B------:R-:W-:Y:S01]  /*19900*/  FADD.FTZ R119, R119, R102 ;  /* 0x0000006677777221 */ /* 0x000fe20000010000 */
[C---:B---3--:R-:W-:Y:S01]  /*19910*/  HMMA.16816.F32 R196, R28.reuse, R20, R196 ;  /* 0x000000141cc4723c */ /* 0x048fe200000018c4 */
[----:B------:R-:W-:Y:S02]  /*19920*/  FFMA.FTZ R35, R35, c[0x0][0x23c], -R3 ;  /* 0x00008f0023237a23 */ /* 0x000fe40000010803 */
[----:B------:R-:W-:Y:S02]  /*19930*/  FADD.FTZ R119, R128, R119 ;  /* 0x0000007780777221 */ /* 0x000fe40000010000 */
[----:B------:R-:W-:Y:S01]  /*19940*/  FFMA.FTZ R46, R46, c[0x0][0x23c], -R3 ;  /* 0x00008f002e2e7a23 */ /* 0x000fe20000010803 */
[----:B------:R-:W-:Y:S01]  /*19950*/  MUFU.EX2 R143, R143 ;  /* 0x0000008f008f7308 */ /* 0x000fe20000000800 */
[----:B------:R-:W-:Y:S01]  /*19960*/  FADD.FTZ R134, R134, R119 ;  /* 0x0000007786867221 */ /* 0x000fe20000010000 */
[----:B------:R-:W-:Y:S01]  /*19970*/  HMMA.16816.F32 R24, R28, R22, R24 ;  /* 0x000000161c18723c */ /* 0x000fe20000001818 */
[----:B------:R-:W3:Y:S01]  /*19980*/  LDSM.16.MT88.4 R20, [R214+0x6000] ;  /* 0x00600000d614783b */ /* 0x000ee20000004200 */
[----:B------:R-:W-:-:S02]  /*19990*/  FFMA.FTZ R45, R45, c[0x0][0x23c], -R3 ;  /* 0x00008f002d2d7a23 */ /* 0x000fc40000010803 */
[----:B------:R-:W-:Y:S02]  /*199a0*/  FADD.FTZ R125, R125, R134 ;  /* 0x000000867d7d7221 */ /* 0x000fe40000010000 */
        /* <DEDUP_REMOVED lines=15> */
[--C-:B------:R-:W-:Y:S01]  /*19aa0*/  FFMA.FTZ R189, R40, c[0x0][0x23c], -R3.reuse ;  /* 0x00008f0028bd7a23 */ /* 0x100fe20000010803 */
[----:B------:R-:W-:Y:S01]  /*19ab0*/  MOV R131, R85 ;  /* 0x0000005500837202 */ /* 0x000fe20000000f00 */
[----:B------:R-:W-:Y:S02]  /*19ac0*/  FADD.FTZ R135, R135, R146 ;  /* 0x0000009287877221 */ /* 0x000fe40000010000 */
[----:B------:R-:W-:Y:S01]  /*19ad0*/  FFMA.FTZ R54, R54, c[0x0][0x23c], -R3 ;  /* 0x00008f0036367a23 */ /* 0x000fe20000010803 */
[----:B------:R-:W-:Y:S01]  /*19ae0*/  HMMA.16816.F32 R4, R28, R14, R4 ;  /* 0x0000000e1c04723c */ /* 0x000fe20000001804 */
[----:B------:R-:W4:Y:S01]  /*19af0*/  LDSM.16.MT88.4 R12, [R215+0x6000] ;  /* 0x00600000d70c783b */ /* 0x000f220000004200 */
[----:B------:R-:W-:Y:S01]  /*19b00*/  MUFU.EX2 R147, R147 ;  /* 0x0000009300937308 */ /* 0x000fe20000000800 */
[----:B------:R-:W-:-:S05]  /*19b10*/  FADD.FTZ R135, R144, R135 ;  /* 0x0000008790877221 */ /* 0x000fca0000010000 */
[C---:B--2---:R-:W-:Y:S02]  /*19b20*/  HMMA.16816.F32 R196, R28.reuse, R8, R196 ;  /* 0x000000081cc4723c */ /* 0x044fe400000018c4 */
[----:B------:R-:W2:Y:S06]  /*19b30*/  MUFU.EX2 R184, R184 ;  /* 0x000000b800b87308 */ /* 0x000eac0000000800 */
[----:B------:R-:W-:Y:S01]  /*19b40*/  HMMA.16816.F32 R24, R28, R10, R24 ;  /* 0x0000000a1c18723c */ /* 0x000fe20000001818 */
[----:B------:R-:W1:Y:S01]  /*19b50*/  LDSM.16.MT88.4 R8, [R214+0x6400] ;  /* 0x00640000d608783b */ /* 0x000e620000004200 */
[----:B------:R-:W-:Y:S05]  /*19b60*/  MUFU.EX2 R192, R192 ;  /* 0x000000c000c07308 */ /* 0x000fea0000000800 */
[----:B------:R-:W-:-:S02]  /*19b70*/  F2FP.PACK_AB R28, R84, R93 ;  /* 0x0000005d541c723e */ /* 0x000fc400000000ff */
        /* <DEDUP_REMOVED lines=35> */
[----:B------:R-:W-:Y:S02]  /*19db0*/  MUFU.EX2 R133, R133 ;  /* 0x0000008500857308 */ /* 0x000fe40000000800 */
[C---:B----4-:R-:W-:Y:S06]  /*19dc0*/  HMMA.16816.F32 R16, R28.reuse, R12, R16 ;  /* 0x0000000c1c10723c */ /* 0x050fec0000001810 */
[----:B------:R-:W4:Y:S02]  /*19dd0*/  MUFU.EX2 R124, R124 ;  /* 0x0000007c007c7308 */ /* 0x000f240000000800 */
[C---:B------:R-:W-:Y:S01]  /*19de0*/  HMMA.16816.F32 R4, R28.reuse, R14, R4 ;  /* 0x0000000e1c04723c */ /* 0x040fe20000001804 */
[----:B------:R-:W5:Y:S05]  /*19df0*/  LDSM.16.MT88.4 R12, [R215+0x6c00] ;  /* 0x006c0000d70c783b */ /* 0x000f6a0000004200 */
        /* <DEDUP_REMOVED lines=9> */
[----:B-1----:R-:W-:Y:S01]  /*19e90*/  F2FP.PACK_AB R31, R177, R176 ;  /* 0x000000b0b11f723e */ /* 0x002fe200000000ff */
[----:B------:R-:W1:Y:S06]  /*19ea0*/  MUFU.EX2 R60, R60 ;  /* 0x0000003c003c7308 */ /* 0x000e6c0000000800 */
[C---:B---3--:R-:W-:Y:S02]  /*19eb0*/  HMMA.16816.F32 R16, R28.reuse, R20, R16 ;  /* 0x000000141c10723c */ /* 0x048fe40000001810 */
[----:B------:R-:W-:Y:S06]  /*19ec0*/  MUFU.EX2 R59, R59 ;  /* 0x0000003b003b7308 */ /* 0x000fec0000000800 */
[C---:B------:R-:W-:Y:S01]  /*19ed0*/  HMMA.16816.F32 R4, R28.reuse, R22, R4 ;  /* 0x000000161c04723c */ /* 0x040fe20000001804 */
[----:B------:R-:W3:Y:S01]  /*19ee0*/  LDSM.16.MT88.4 R20, [R215+0x7000] ;  /* 0x00700000d714783b */ /* 0x000ee20000004200 */
[----:B------:R-:W-:Y:S06]  /*19ef0*/  MUFU.EX2 R58, R58 ;  /* 0x0000003a003a7308 */ /* 0x000fec0000000800 */
[C---:B-----5:R-:W-:Y:S02]  /*19f00*/  HMMA.16816.F32 R196, R28.reuse, R12, R196 ;  /* 0x0000000c1cc4723c */ /* 0x060fe400000018c4 */
[----:B------:R-:W-:Y:S06]  /*19f10*/  MUFU.EX2 R112, R112 ;  /* 0x0000007000707308 */ /* 0x000fec0000000800 */
[----:B------:R-:W-:Y:S01]  /*19f20*/  HMMA.16816.F32 R24, R28, R14, R24 ;  /* 0x0000000e1c18723c */ /* 0x000fe20000001818 */
[----:B------:R-:W5:Y:S01]  /*19f30*/  LDSM.16.MT88.4 R12, [R214+0x7400] ;  /* 0x00740000d60c783b */ /* 0x000f620000004200 */
[----:B------:R-:W1:Y:S05]  /*19f40*/  MUFU.EX2 R183, R183 ;  /* 0x000000b700b77308 */ /* 0x000e6a0000000800 */
[----:B------:R-:W-:-:S02]  /*19f50*/  F2FP.PACK_AB R28, R68, R69 ;  /* 0x00000045441c723e */ /* 0x000fc400000000ff */
[----:B------:R-:W-:Y:S01]  /*19f60*/  F2FP.PACK_AB R29, R139, R174 ;  /* 0x000000ae8b1d723e */ /* 0x000fe200000000ff */
[----:B------:R-:W-:Y:S01]  /*19f70*/  MUFU.EX2 R108, R108 ;  /* 0x0000006c006c7308 */ /* 0x000fe20000000800 */
        /* <DEDUP_REMOVED lines=14> */
[----:B----4-:R-:W-:Y:S02]  /*1a060*/  F2FP.PACK_AB R29, R124, R133 ;  /* 0x000000857c1d723e */ /* 0x010fe400000000ff */
[----:B------:R-:W-:Y:S02]  /*1a070*/  F2FP.PACK_AB R30, R62, R63 ;  /* 0x0000003f3e1e723e */ /* 0x000fe400000000ff */
[----:B------:R-:W-:Y:S01]  /*1a080*/  F2FP.PACK_AB R31, R181, R130 ;  /* 0x00000082b51f723e */ /* 0x000fe200000000ff */
[----:B------:R-:W-:Y:S06]  /*1a090*/  MUFU.EX2 R0, R0 ;  /* 0x0000000000007308 */ /* 0x000fec0000000800 */
[C---:B-----5:R-:W-:Y:S02]  /*1a0a0*/  HMMA.16816.F32 R16, R28.reuse, R12, R16 ;  /* 0x0000000c1c10723c */ /* 0x060fe40000001810 */
        /* <DEDUP_REMOVED lines=9> */
[----:B------:R-:W4:Y:S01]  /*1a140*/  MUFU.EX2 R117, R116 ;  /* 0x0000007400757308 */ /* 0x000f220000000800 */
[----:B------:R-:W-:-:S04]  /*1a150*/  FADD.FTZ R110, R110, R115 ;  /* 0x000000736e6e7221 */ /* 0x000fc80000010000 */
[----:B------:R-:W-:Y:S01]  /*1a160*/  FADD.FTZ R107, R107, R110 ;  /* 0x0000006e6b6b7221 */ /* 0x000fe20000010000 */
[----:B------:R-:W-:Y:S01]  /*1a170*/  HMMA.16816.F32 R24, R28, R10, R24 ;  /* 0x0000000a1c18723c */ /* 0x000fe20000001818 */
[----:B------:R-:W5:Y:S01]  /*1a180*/  LDSM.16.MT88.4 R28, [R214+0x7c00] ;  /* 0x007c0000d61c783b */ /* 0x000f620000004200 */
[----:B-1----:R-:W-:Y:S01]  /*1a190*/  F2FP.PACK_AB R8, R60, R61 ;  /* 0x0000003d3c08723e */ /* 0x002fe200000000ff */
[----:B------:R-:W-:Y:S01]  /*1a1a0*/  FADD.FTZ R100, R98, R107 ;  /* 0x0000006b62647221 */ /* 0x000fe20000010000 */
[----:B------:R-:W-:Y:S01]  /*1a1b0*/  F2FP.PACK_AB R9, R183, R112 ;  /* 0x00000070b709723e */ /* 0x000fe200000000ff */
[----:B------:R-:W1:Y:S02]  /*1a1c0*/  MUFU.EX2 R98, R106 ;  /* 0x0000006a00627308 */ /* 0x000e640000000800 */
[----:B------:R-:W-:Y:S01]  /*1a1d0*/  FADD.FTZ R105, R105, R100 ;  /* 0x0000006469697221 */ /* 0x000fe20000010000 */
[----:B------:R-:W-:Y:S01]  /*1a1e0*/  F2FP.PACK_AB R10, R58, R59 ;  /* 0x0000003b3a0a723e */ /* 0x000fe200000000ff */
[----:B------:R-:W-:Y:S01]  /*1a1f0*/  FFMA.FTZ R100, R32, c[0x0][0x23c], -R3 ;  /* 0x00008f0020647a23 */ /* 0x000fe20000010803 */
[----:B----4-:R-:W-:Y:S01]  /*1a200*/  F2FP.PACK_AB R11, R117, R108 ;  /* 0x0000006c750b723e */ /* 0x010fe200000000ff */
[----:B------:R-:W-:-:S02]  /*1a210*/  FADD.FTZ R96, R96, R105 ;  /* 0x0000006960607221 */ /* 0x000fc40000010000 */
[----:B------:R-:W-:Y:S01]  /*1a220*/  MUFU.EX2 R129, R129 ;  /* 0x0000008100817308 */ /* 0x000fe20000000800 */
[----:B------:R-:W-:Y:S02]  /*1a230*/  FFMA.FTZ R32, R91, c[0x0][0x23c], -R86 ;  /* 0x00008f005b207a23 */ /* 0x000fe40000010856 */
[----:B------:R-:W-:Y:S01]  /*1a240*/  FADD.FTZ R103, R103, R96 ;  /* 0x0000006067677221 */ /* 0x000fe20000010000 */
[C---:B---3--:R-:W-:Y:S03]  /*1a250*/  HMMA.16816.F32 R16, R8.reuse, R20, R16 ;  /* 0x000000140810723c */ /* 0x048fe60000001810 */
[----:B------:R-:W-:Y:S01]  /*1a260*/  FADD.FTZ R94, R94, R103 ;  /* 0x000000675e5e7221 */ /* 0x000fe20000010000 */
[----:B------:R-:W-:Y:S03]  /*1a270*/  MUFU.EX2 R96, R104 ;  /* 0x0000006800607308 */ /* 0x000fe60000000800 */
[----:B------:R-:W-:Y:S01]  /*1a280*/  FADD.FTZ R21, R101, R94 ;  /* 0x0000005e65157221 */ /* 0x000fe20000010000 */
[C---:B------:R-:W-:Y:S03]  /*1a290*/  HMMA.16816.F32 R4, R8.reuse, R22, R4 ;  /* 0x000000160804723c */ /* 0x040fe60000001804 */
[----:B------:R-:W-:Y:S01]  /*1a2a0*/  FADD.FTZ R92, R92, R21 ;  /* 0x000000155c5c7221 */ /* 0x000fe20000010000 */
[----:B------:R-:W3:Y:S01]  /*1a2b0*/  MUFU.EX2 R101, R100 ;  /* 0x0000006400657308 */ /* 0x000ee20000000800 */
[----:B------:R-:W4:Y:S02]  /*1a2c0*/  LDSM.16.MT88.4 R20, [R215+0x7c00] ;  /* 0x007c0000d714783b */ /* 0x000f240000004200 */
[----:B------:R-:W-:Y:S01]  /*1a2d0*/  FADD.FTZ R99, R99, R92 ;  /* 0x0000005c63637221 */ /* 0x000fe20000010000 */
[C---:B--2---:R-:W-:Y:S04]  /*1a2e0*/  HMMA.16816.F32 R196, R8.reuse, R12, R196 ;  /* 0x0000000c08c4723c */ /* 0x044fe800000018c4 */
[----:B------:R-:W-:Y:S03]  /*1a2f0*/  MUFU.EX2 R35, R35 ;  /* 0x0000002300237308 */ /* 0x000fe60000000800 */
[----:B------:R-:W-:Y:S01]  /*1a300*/  FADD.FTZ R12, R90, R99 ;  /* 0x000000635a0c7221 */ /* 0x000fe20000010000 */
[----:B------:R-:W-:Y:S03]  /*1a310*/  HMMA.16816.F32 R24, R8, R14, R24 ;  /* 0x0000000e0818723c */ /* 0x000fe60000001818 */
[----:B------:R-:W-:Y:S01]  /*1a320*/  FADD.FTZ R95, R95, R12 ;  /* 0x0000000c5f5f7221 */ /* 0x000fe20000010000 */
[----:B------:R2:W2:Y:S01]  /*1a330*/  MUFU.EX2 R90, R47 ;  /* 0x0000002f005a7308 */ /* 0x0004a20000000800 */
[----:B------:R-:W4:Y:S02]  /*1a340*/  LDSM.16.MT88.4 R12, [R214+0x8000] ;  /* 0x00800000d60c783b */ /* 0x000f240000004200 */
[----:B------:R-:W-:Y:S01]  /*1a350*/  F2FP.PACK_AB R8, R56, R57 ;  /* 0x000000393808723e */ /* 0x000fe200000000ff */
[----:B------:R-:W-:Y:S01]  /*1a360*/  FADD.FTZ R88, R88, R95 ;  /* 0x0000005f58587221 */ /* 0x000fe20000010000 */
[----:B-1----:R-:W-:-:S02]  /*1a370*/  F2FP.PACK_AB R9, R33, R98 ;  /* 0x000000622109723e */ /* 0x002fc400000000ff */
[----:B------:R-:W-:Y:S01]  /*1a380*/  F2FP.PACK_AB R10, R2, R55 ;  /* 0x00000037020a723e */ /* 0x000fe200000000ff */
[----:B------:R-:W-:Y:S01]  /*1a390*/  FADD.FTZ R93, R93, R88 ;  /* 0x000000585d5d7221 */ /* 0x000fe20000010000 */
[----:B---3--:R-:W-:Y:S01]  /*1a3a0*/  F2FP.PACK_AB R11, R101, R96 ;  /* 0x00000060650b723e */ /* 0x008fe200000000ff */
[----:B------:R-:W-:Y:S02]  /*1a3b0*/  MUFU.EX2 R46, R46 ;  /* 0x0000002e002e7308 */ /* 0x000fe40000000800 */
[----:B------:R-:W-:-:S04]  /*1a3c0*/  FADD.FTZ R84, R84, R93 ;  /* 0x0000005d54547221 */ /* 0x000fc80000010000 */
[C---:B-----5:R-:W-:Y:S01]  /*1a3d0*/  HMMA.16816.F32 R16, R8.reuse, R28, R16 ;  /* 0x0000001c0810723c */ /* 0x060fe20000001810 */
[----:B------:R-:W-:Y:S01]  /*1a3e0*/  FADD.FTZ R83, R83, R84 ;  /* 0x0000005453537221 */ /* 0x000fe20000010000 */
[----:B------:R-:W-:Y:S01]  /*1a3f0*/  MUFU.EX2 R137, R137 ;  /* 0x0000008900897308 */ /* 0x000fe20000000800 */
[----:B--2---:R-:W-:Y:S02]  /*1a400*/  FFMA.FTZ R47, R34, c[0x0][0x23c], -R3 ;  /* 0x00008f00222f7a23 */ /* 0x004fe40000010803 */
        /* <DEDUP_REMOVED lines=8> */
[C---:B----4-:R-:W-:Y:S01]  /*1a490*/  HMMA.16816.F32 R196, R8.reuse, R20, R196 ;  /* 0x0000001408c4723c */ /* 0x050fe200000018c4 */
[----:B------:R-:W-:Y:S01]  /*1a4a0*/  FADD.FTZ R79, R79, R80 ;  /* 0x000000504f4f7221 */ /* 0x000fe20000010000 */
[----:B------:R-:W2:Y:S01]  /*1a4b0*/  MUFU.EX2 R182, R182 ;  /* 0x000000b600b67308 */ /* 0x000ea20000000800 */
[----:B------:R-:W-:Y:S02]  /*1a4c0*/  FADD.FTZ R29, R178, R29 ;  /* 0x0000001db21d7221 */ /* 0x000fe40000010000 */
[----:B------:R-:W-:Y:S02]  /*1a4d0*/  FADD.FTZ R78, R78, R79 ;  /* 0x0000004f4e4e7221 */ /* 0x000fe40000010000 */
[----:B------:R-:W-:Y:S01]  /*1a4e0*/  FADD.FTZ R20, R188, R29 ;  /* 0x0000001dbc147221 */ /* 0x000fe20000010000 */
[----:B------:R-:W-:Y:S01]  /*1a4f0*/  HMMA.16816.F32 R24, R8, R22, R24 ;  /* 0x000000160818723c */ /* 0x000fe20000001818 */
[----:B------:R-:W-:Y:S01]  /*1a500*/  FADD.FTZ R77, R77, R78 ;  /* 0x0000004e4d4d7221 */ /* 0x000fe20000010000 */
[----:B------:R-:W3:Y:S01]  /*1a510*/  LDSM.16.MT88.4 R28, [R215+0x8000] ;  /* 0x00800000d71c783b */ /* 0x000ee20000004200 */
[----:B------:R-:W-:Y:S01]  /*1a520*/  FADD.FTZ R20, R145, R20 ;  /* 0x0000001491147221 */ /* 0x000fe20000010000 */
[----:B------:R-:W-:Y:S01]  /*1a530*/  MUFU.EX2 R169, R169 ;  /* 0x000000a900a97308 */ /* 0x000fe20000000800 */
[----:B------:R-:W-:-:S02]  /*1a540*/  FADD.FTZ R76, R76, R77 ;  /* 0x0000004d4c4c7221 */ /* 0x000fc40000010000 */
[----:B------:R-:W-:Y:S01]  /*1a550*/  FADD.FTZ R147, R147, R20 ;  /* 0x0000001493937221 */ /* 0x000fe20000010000 */
[----:B------:R-:W-:Y:S01]  /*1a560*/  F2FP.PACK_AB R8, R89, R0 ;  /* 0x000000005908723e */ /* 0x000fe200000000ff */
[----:B------:R-:W-:Y:S01]  /*1a570*/  FADD.FTZ R75, R75, R76 ;  /* 0x0000004c4b4b7221 */ /* 0x000fe20000010000 */
[----:B------:R-:W-:Y:S01]  /*1a580*/  F2FP.PACK_AB R9, R35, R90 ;  /* 0x0000005a2309723e */ /* 0x000fe200000000ff */
[----:B------:R-:W-:Y:S01]  /*1a590*/  FADD.FTZ R147, R184, R147 ;  /* 0x00000093b8937221 */ /* 0x000fe20000010000 */
[----:B------:R-:W-:Y:S01]  /*1a5a0*/  F2FP.PACK_AB R10, R129, R114 ;  /* 0x00000072810a723e */ /* 0x000fe200000000ff */
[----:B------:R-:W-:Y:S01]  /*1a5b0*/  FADD.FTZ R74, R74, R75 ;  /* 0x0000004b4a4a7221 */ /* 0x000fe20000010000 */
[----:B-1----:R-:W-:Y:S01]  /*1a5c0*/  F2FP.PACK_AB R11, R47, R46 ;  /* 0x0000002e2f0b723e */ /* 0x002fe200000000ff */
[----:B------:R-:W-:Y:S01]  /*1a5d0*/  FADD.FTZ R192, R192, R147 ;  /* 0x00000093c0c07221 */ /* 0x000fe20000010000 */
[----:B------:R-:W1:Y:S01]  /*1a5e0*/  LDSM.16.MT88.4 R20, [R214+0x8400] ;  /* 0x00840000d614783b */ /* 0x000e620000004200 */
[----:B------:R-:W-:Y:S01]  /*1a5f0*/  FADD.FTZ R73, R73, R74 ;  /* 0x0000004a49497221 */ /* 0x000fe20000010000 */
[----:B------:R-:W-:Y:S01]  /*1a600*/  MUFU.EX2 R170, R170 ;  /* 0x000000aa00aa7308 */ /* 0x000fe20000000800 */
[----:B------:R-:W-:-:S02]  /*1a610*/  FADD.FTZ R192, R171, R192 ;  /* 0x000000c0abc07221 */ /* 0x000fc40000010000 */
[C---:B------:R-:W-:Y:S01]  /*1a620*/  HMMA.16816.F32 R16, R8.reuse, R12, R16 ;  /* 0x0000000c0810723c */ /* 0x040fe20000001810 */
[----:B------:R-:W-:Y:S02]  /*1a630*/  FFMA.FTZ R34, R51, c[0x0][0x23c], -R86 ;  /* 0x00008f0033227a23 */ /* 0x000fe40000010856 */
[----:B------:R-:W-:Y:S02]  /*1a640*/  FADD.FTZ R173, R173, R192 ;  /* 0x000000c0adad7221 */ /* 0x000fe40000010000 */
[----:B------:R-:W-:Y:S01]  /*1a650*/  FFMA.FTZ R51, R37, c[0x0][0x23c], -R3 ;  /* 0x00008f0025337a23 */ /* 0x000fe20000010803 */
[----:B------:R-:W-:Y:S01]  /*1a660*/  MUFU.EX2 R45, R45 ;  /* 0x0000002d002d7308 */ /* 0x000fe20000000800 */
[----:B------:R-:W-:Y:S01]  /*1a670*/  FADD.FTZ R173, R190, R173 ;  /* 0x000000adbead7221 */ /* 0x000fe20000010000 */
[----:B------:R-:W-:Y:S01]  /*1a680*/  HMMA.16816.F32 R4, R8, R14, R4 ;  /* 0x0000000e0804723c */ /* 0x000fe20000001804 */
[----:B------:R-:W-:Y:S02]  /*1a690*/  FADD.FTZ R12, R72, R73 ;  /* 0x00000049480c7221 */ /* 0x000fe40000010000 */
[----:B------:R-:W-:-:S02]  /*1a6a0*/  FADD.FTZ R194, R194, R173 ;  /* 0x000000adc2c27221 */ /* 0x000fc40000010000 */
[----:B------:R-:W-:Y:S01]  /*1a6b0*/  FADD.FTZ R71, R71, R12 ;  /* 0x0000000c47477221 */ /* 0x000fe20000010000 */
[----:B------:R-:W4:Y:S01]  /*1a6c0*/  MUFU.EX2 R38, R38 ;  /* 0x0000002600267308 */ /* 0x000f220000000800 */
[----:B------:R-:W-:Y:S01]  /*1a6d0*/  FADD.FTZ R175, R175, R194 ;  /* 0x000000c2afaf7221 */ /* 0x000fe20000010000 */
[----:B------:R-:W5:Y:S01]  /*1a6e0*/  LDSM.16.MT88.4 R12, [R215+0x8400] ;  /* 0x00840000d70c783b */ /* 0x000f620000004200 */
[----:B------:R-:W-:Y:S02]  /*1a6f0*/  FADD.FTZ R70, R70, R71 ;  /* 0x0000004746467221 */ /* 0x000fe40000010000 */
[----:B------:R-:W-:Y:S01]  /*1a700*/  FADD.FTZ R176, R176, R175 ;  /* 0x000000afb0b07221 */ /* 0x000fe20000010000 */
[----:B------:R-:W-:Y:S01]  /*1a710*/  LDSM.16.MT88.4 R192, [R215+0x8c00] ;  /* 0x008c0000d7c0783b */ /* 0x000fe20000004200 */
[----:B------:R-:W-:Y:S01]  /*1a720*/  FADD.FTZ R69, R69, R70 ;  /* 0x0000004645457221 */ /* 0x000fe20000010000 */
[----:B------:R-:W-:Y:S01]  /*1a730*/  MUFU.EX2 R49, R49 ;  /* 0x0000003100317308 */ /* 0x000fe20000000800 */
[----:B------:R-:W-:Y:S01]  /*1a740*/  FADD.FTZ R177, R177, R176 ;  /* 0x000000b0b1b17221 */ /* 0x000fe20000010000 */
[----:B---3--:R-:W-:Y:S01]  /*1a750*/  HMMA.16816.F32 R196, R8, R28, R196 ;  /* 0x0000001c08c4723c */ /* 0x008fe200000018c4 */
[----:B------:R-:W-:-:S02]  /*1a760*/  FADD.FTZ R68, R68, R69 ;  /* 0x0000004544447221 */ /* 0x000fc40000010000 */
[----:B------:R-:W-:Y:S02]  /*1a770*/  FADD.FTZ R174, R174, R177 ;  /* 0x000000b1aeae7221 */ /* 0x000fe40000010000 */
[----:B------:R-:W-:Y:S01]  /*1a780*/  FADD.FTZ R67, R67, R68 ;  /* 0x0000004443437221 */ /* 0x000fe20000010000 */
[----:B------:R-:W3:Y:S01]  /*1a790*/  MUFU.EX2 R72, R51 ;  /* 0x0000003300487308 */ /* 0x000ee20000000800 */
        /* <DEDUP_REMOVED lines=8> */
[----:B--2---:R-:W-:Y:S01]  /*1a820*/  F2FP.PACK_AB R8, R182, R137 ;  /* 0x00000089b608723e */ /* 0x004fe200000000ff */
[----:B------:R-:W-:Y:S01]  /*1a830*/  FADD.FTZ R64, R64, R65 ;  /* 0x0000004140407221 */ /* 0x000fe20000010000 */
[----:B----4-:R-:W-:Y:S01]  /*1a840*/  F2FP.PACK_AB R9, R38, R45 ;  /* 0x0000002d2609723e */ /* 0x010fe200000000ff */
[----:B------:R-:W-:Y:S01]  /*1a850*/  FADD.FTZ R133, R133, R140 ;  /* 0x0000008c85857221 */ /* 0x000fe20000010000 */
[----:B------:R-:W-:Y:S01]  /*1a860*/  F2FP.PACK_AB R10, R170, R169 ;  /* 0x000000a9aa0a723e */ /* 0x000fe200000000ff */
[----:B------:R-:W-:Y:S01]  /*1a870*/  FFMA.FTZ R37, R44, c[0x0][0x23c], -R86 ;  /* 0x00008f002c257a23 */ /* 0x000fe20000010856 */
[----:B---3--:R-:W-:Y:S01]  /*1a880*/  F2FP.PACK_AB R11, R72, R49 ;  /* 0x00000031480b723e */ /* 0x008fe200000000ff */
[----:B------:R-:W-:Y:S01]  /*1a890*/  FADD.FTZ R133, R124, R133 ;  /* 0x000000857c857221 */ /* 0x000fe20000010000 */
[----:B------:R-:W2:Y:S01]  /*1a8a0*/  MUFU.EX2 R97, R97 ;  /* 0x0000006100617308 */ /* 0x000ea20000000800 */
[----:B------:R-:W-:-:S02]  /*1a8b0*/  FFMA.FTZ R51, R36, c[0x0][0x23c], -R3 ;  /* 0x00008f0024337a23 */ /* 0x000fc40000010803 */
[----:B------:R-:W-:Y:S02]  /*1a8c0*/  FADD.FTZ R130, R130, R133 ;  /* 0x0000008582827221 */ /* 0x000fe40000010000 */
[C---:B-1----:R-:W-:Y:S01]  /*1a8d0*/  HMMA.16816.F32 R16, R8.reuse, R20, R16 ;  /* 0x000000140810723c */ /* 0x042fe20000001810 */
[--C-:B------:R-:W-:Y:S02]  /*1a8e0*/  FFMA.FTZ R44, R48, c[0x0][0x23c], -R3.reuse ;  /* 0x00008f00302c7a23 */ /* 0x100fe40000010803 */
[----:B------:R-:W-:Y:S01]  /*1a8f0*/  FADD.FTZ R181, R181, R130 ;  /* 0x00000082b5b57221 */ /* 0x000fe20000010000 */
[----:B------:R-:W-:Y:S01]  /*1a900*/  MUFU.EX2 R32, R32 ;  /* 0x0000002000207308 */ /* 0x000fe20000000800 */
[----:B------:R-:W-:Y:S02]  /*1a910*/  FFMA.FTZ R36, R50, c[0x0][0x23c], -R3 ;  /* 0x00008f0032247a23 */ /* 0x000fe40000010803 */
[----:B------:R-:W-:Y:S01]  /*1a920*/  FADD.FTZ R21, R63, R64 ;  /* 0x000000403f157221 */ /* 0x000fe20000010000 */
[----:B------:R-:W-:Y:S01]  /*1a930*/  HMMA.16816.F32 R4, R8, R22, R4 ;  /* 0x000000160804723c */ /* 0x000fe20000001804 */
[----:B------:R-:W-:-:S02]  /*1a940*/  FADD.FTZ R112, R112, R181 ;  /* 0x000000b570707221 */ /* 0x000fc40000010000 */
[----:B------:R-:W-:Y:S01]  /*1a950*/  FADD.FTZ R62, R62, R21 ;  /* 0x000000153e3e7221 */ /* 0x000fe20000010000 */
[----:B------:R-:W1:Y:S01]  /*1a960*/  MUFU.EX2 R39, R39 ;  /* 0x0000002700277308 */ /* 0x000e620000000800 */
[----:B------:R-:W-:Y:S01]  /*1a970*/  FADD.FTZ R183, R183, R112 ;  /* 0x00000070b7b77221 */ /* 0x000fe20000010000 */
[----:B------:R-:W3:Y:S01]  /*1a980*/  LDSM.16.MT88.4 R20, [R215+0x8800] ;  /* 0x00880000d714783b */ /* 0x000ee20000004200 */
[----:B------:R-:W-:Y:S01]  /*1a990*/  FADD.FTZ R61, R61, R62 ;  /* 0x0000003e3d3d7221 */ /* 0x000fe20000010000 */
[----:B-----5:R-:W-:Y:S01]  /*1a9a0*/  HMMA.16816.F32 R24, R8, R14, R24 ;  /* 0x0000000e0818723c */ /* 0x020fe20000001818 */
[----:B------:R-:W-:Y:S02]  /*1a9b0*/  FADD.FTZ R108, R108, R183 ;  /* 0x000000b76c6c7221 */ /* 0x000fe40000010000 */
[----:B------:R-:W-:Y:S01]  /*1a9c0*/  FADD.FTZ R60, R60, R61 ;  /* 0x0000003d3c3c7221 */ /* 0x000fe20000010000 */
[----:B------:R-:W-:Y:S01]  /*1a9d0*/  MUFU.EX2 R44, R44 ;  /* 0x0000002c002c7308 */ /* 0x000fe20000000800 */
[----:B------:R-:W-:-:S02]  /*1a9e0*/  FADD.FTZ R117, R117, R108 ;  /* 0x0000006c75757221 */ /* 0x000fc40000010000 */
[----:B------:R-:W-:Y:S01]  /*1a9f0*/  FADD.FTZ R59, R59, R60 ;  /* 0x0000003c3b3b7221 */ /* 0x000fe20000010000 */
[----:B------:R-:W-:Y:S01]  /*1aa00*/  HMMA.16816.F32 R196, R8, R12, R196 ;  /* 0x0000000c08c4723c */ /* 0x000fe200000018c4 */
[----:B------:R-:W-:Y:S02]  /*1aa10*/  FADD.FTZ R98, R98, R117 ;  /* 0x0000007562627221 */ /* 0x000fe40000010000 */
[----:B------:R-:W-:Y:S01]  /*1aa20*/  FADD.FTZ R58, R58, R59 ;  /* 0x0000003b3a3a7221 */ /* 0x000fe20000010000 */
[----:B------:R-:W4:Y:S01]  /*1aa30*/  MUFU.EX2 R51, R51 ;  /* 0x0000003300337308 */ /* 0x000f220000000800 */
[----:B------:R-:W-:Y:S02]  /*1aa40*/  FADD.FTZ R33, R33, R98 ;  /* 0x0000006221217221 */ /* 0x000fe40000010000 */
[----:B------:R-:W-:Y:S01]  /*1aa50*/  FADD.FTZ R57, R57, R58 ;  /* 0x0000003a39397221 */ /* 0x000fe20000010000 */
[----:B--2---:R-:W-:Y:S01]  /*1aa60*/  F2FP.PACK_AB R8, R97, R132 ;  /* 0x000000846108723e */ /* 0x004fe200000000ff */
[----:B------:R-:W-:Y:S01]  /*1aa70*/  FADD.FTZ R96, R96, R33 ;  /* 0x0000002160607221 */ /* 0x000fe20000010000 */
[----:B-1----:R-:W-:Y:S01]  /*1aa80*/  F2FP.PACK_AB R10, R39, R32 ;  /* 0x00000020270a723e */ /* 0x002fe200000000ff */
[----:B------:R-:W-:Y:S01]  /*1aa90*/  FADD.FTZ R56, R56, R57 ;  /* 0x0000003938387221 */ /* 0x000fe20000010000 */
[----:B------:R-:W-:Y:S01]  /*1aaa0*/  MUFU.EX2 R36, R36 ;  /* 0x0000002400247308 */ /* 0x000fe20000000800 */
[----:B------:R-:W-:-:S02]  /*1aab0*/  FADD.FTZ R101, R101, R96 ;  /* 0x0000006065657221 */ /* 0x000fc40000010000 */
[----:B------:R-:W-:Y:S02]  /*1aac0*/  FADD.FTZ R15, R55, R56 ;  /* 0x00000038370f7221 */ /* 0x000fe40000010000 */
[----:B------:R-:W-:Y:S02]  /*1aad0*/  FADD.FTZ R90, R90, R101 ;  /* 0x000000655a5a7221 */ /* 0x000fe40000010000 */
[----:B------:R-:W-:Y:S01]  /*1aae0*/  FADD.FTZ R15, R2, R15 ;  /* 0x0000000f020f7221 */ /* 0x000fe20000010000 */
[----:B------:R-:W1:Y:S01]  /*1aaf0*/  MUFU.EX2 R63, R42 ;  /* 0x0000002a003f7308 */ /* 0x000e620000000800 */
[----:B------:R-:W-:Y:S01]  /*1ab00*/  FADD.FTZ R35, R35, R90 ;  /* 0x0000005a23237221 */ /* 0x000fe20000010000 */
[----:B----4-:R-:W-:Y:S01]  /*1ab10*/  F2FP.PACK_AB R9, R51, R44 ;  /* 0x0000002c3309723e */ /* 0x010fe200000000ff */
[----:B------:R-:W-:Y:S02]  /*1ab20*/  FADD.FTZ R0, R0, R15 ;  /* 0x0000000f00007221 */ /* 0x000fe40000010000 */
[----:B------:R-:W-:-:S02]  /*1ab30*/  FADD.FTZ R46, R46, R35 ;  /* 0x000000232e2e7221 */ /* 0x000fc40000010000 */
[----:B------:R-:W-:Y:S01]  /*1ab40*/  FADD.FTZ R89, R89, R0 ;  /* 0x0000000059597221 */ /* 0x000fe20000010000 */
[----:B------:R-:W-:Y:S01]  /*1ab50*/  MUFU.EX2 R34, R34 ;  /* 0x0000002200227308 */ /* 0x000fe20000000800 */
[----:B------:R-:W-:Y:S02]  /*1ab60*/  FFMA.FTZ R12, R53, c[0x0][0x23c], -R86 ;  /* 0x00008f00350c7a23 */ /* 0x000fe40000010856 */
[----:B------:R-:W-:Y:S02]  /*1ab70*/  FADD.FTZ R0, R114, R89 ;  /* 0x0000005972007221 */ /* 0x000fe40000010000 */
[--C-:B------:R-:W-:Y:S02]  /*1ab80*/  FFMA.FTZ R13, R52, c[0x0][0x23c], -R3.reuse ;  /* 0x00008f00340d7a23 */ /* 0x100fe40000010803 */
[----:B------:R-:W-:Y:S01]  /*1ab90*/  FFMA.FTZ R14, R41, c[0x0][0x23c], -R3 ;  /* 0x00008f00290e7a23 */ /* 0x000fe20000010803 */
[----:B-1----:R-:W-:Y:S01]  /*1aba0*/  F2FP.PACK_AB R11, R63, R36 ;  /* 0x000000243f0b723e */ /* 0x002fe200000000ff */
[----:B------:R-:W-:Y:S01]  /*1abb0*/  FADD.FTZ R0, R129, R0 ;  /* 0x0000000081007221 */ /* 0x000fe20000010000 */
[----:B------:R-:W1:Y:S01]  /*1abc0*/  MUFU.EX2 R37, R37 ;  /* 0x0000002500257308 */ /* 0x000e620000000800 */
[----:B------:R-:W-:Y:S01]  /*1abd0*/  FADD.FTZ R46, R47, R46 ;  /* 0x0000002e2f2e7221 */ /* 0x000fe20000010000 */
[----:B------:R-:W-:Y:S01]  /*1abe0*/  MOV R129, R87 ;  /* 0x0000005700817202 */ /* 0x000fe20000000f00 */
        /* <DEDUP_REMOVED lines=23> */
[----:B------:R-:W-:-:S04]  /*1ad60*/  FADD.FTZ R0, R63, R0 ;  /* 0x000000003f007221 */ /* 0x000fc80000010000 */
[----:B-1----:R-:W-:Y:S01]  /*1ad70*/  F2FP.PACK_AB R8, R37, R34 ;  /* 0x000000222508723e */ /* 0x002fe200000000ff */
[----:B------:R-:W-:Y:S01]  /*1ad80*/  FADD.FTZ R34, R34, R39 ;  /* 0x0000002722227221 */ /* 0x000fe20000010000 */
[----:B--2---:R-:W-:Y:S01]  /*1ad90*/  F2FP.PACK_AB R10, R187, R12 ;  /* 0x0000000cbb0a723e */ /* 0x004fe200000000ff */
        /* <DEDUP_REMOVED lines=13> */
[C---:B------:R-:W-:Y:S08]  /*1ae70*/  HMMA.16816.F32 R200, R8.reuse, R202, R4 ;  /* 0x000000ca08c8723c */ /* 0x040ff00000001804 */
[----:B------:R-:W-:Y:S08]  /*1ae80*/  HMMA.16816.F32 R192, R8, R194, R24 ;  /* 0x000000c208c0723c */ /* 0x000ff00000001818 */
.L_x_2202:
        /* <DEDUP_REMOVED lines=10> */
.L_x_2214:
[----:B------:R-:W-:Y:S01]  /*1af30*/  PLOP3.LUT P0, PT, PT, PT, UP2, 0x40, 0x0 ;  /* 0x000000000000781c */ /* 0x000fe20003f0e828 */
[----:B------:R-:W-:Y:S04]  /*1af40*/  DEPBAR.LE SB0, 0x0 ;  /* 0x000080000000791a */ /* 0x000fe80000000000 */
[----:B------:R-:W-:Y:S01]  /*1af50*/  BAR.SYNC.DEFER_BLOCKING 0x0 ;  /* 0x0000000000007b1d */ /* 0x000fe20000010000 */
[----:B------:R-:W-:Y:S05]  /*1af60*/  IMAD.U32 R82, R213, -0x100, RZ ;  /* 0xffffff00d5527824 */ /* 0x000fea00078e00ff */
[----:B------:R-:W-:Y:S02]  /*1af70*/  SHF.R.S32.HI R83, RZ, 0x1f, R82 ;  /* 0x0000001fff537819 */ /* 0x000fe40000011452 */
[----:B------:R-:W-:-:S05]  /*1af80*/  @P0 BRA `(.L_x_2211) ;  /* 0x000003d000000947 */ /* 0x000fca0003800000 */
[----:B------:R-:W-:Y:S01]  /*1af90*/  IABS R4, c[0x0][0x2d0] ;  /* 0x0000b40000047a13 */ /* 0x000fe20000000000 */
[----:B------:R-:W-:Y:S01]  /*1afa0*/  USHF.L.U32 UR7, UR5, 0x8, URZ ;  /* 0x0000000805077899 */ /* 0x000fe2000800063f */
[----:B------:R-:W-:Y:S02]  /*1afb0*/  LOP3.LUT R2, RZ, c[0x0][0x2d0], RZ, 0x33, !PT ;  /* 0x0000b400ff027a12 */ /* 0x000fe400078e33ff */
[----:B------:R-:W1:Y:S01]  /*1afc0*/  I2F.RP R9, R4 ;  /* 0x0000000400097306 */ /* 0x000e620000209400 */
[----:B------:R-:W-:Y:S02]  /*1afd0*/  UIADD3 UR6, UR7, -0x100, URZ ;  /* 0xffffff0007067890 */ /* 0x000fe4000fffe03f */
[----:B------:R-:W-:Y:S01]  /*1afe0*/  IMAD.U32 R8, RZ, RZ, UR7 ;  /* 0x00000007ff087e24 */ /* 0x000fe2000f8e00ff */
[----:B------:R-:W-:Y:S04]  /*1aff0*/  ULOP3.LUT UR7, UR7, UR11, URZ, 0x3c, !UPT ;  /* 0x0000000b07077292 */ /* 0x000fe8000f8e3c3f */
[----:B------:R-:W-:Y:S02]  /*1b000*/  IABS R8, R8 ;  /* 0x0000000800087213 */ /* 0x000fe40000000000 */
[----:B------:R-:W-:Y:S01]  /*1b010*/  ISETP.LE.AND P5, PT, RZ, UR7, PT ;  /* 0x00000007ff007c0c */ /* 0x000fe2000bfa3270 */
[----:B-1----:R-:W1:Y:S02]  /*1b020*/  MUFU.RCP R6, R9 ;  /* 0x0000000900067308 */ /* 0x002e640000001000 */
[----:B-1----:R-:W-:Y:S01]  /*1b030*/  IADD3 R10, R6, 0xffffffe, RZ ;  /* 0x0ffffffe060a7810 */ /* 0x002fe20007ffe0ff */
[----:B------:R-:W-:Y:S01]  /*1b040*/  IMAD.U32 R6, RZ, RZ, UR6 ;  /* 0x00000006ff067e24 */ /* 0x000fe2000f8e00ff */
[----:B------:R-:W-:Y:S06]  /*1b050*/  ULOP3.LUT UR6, UR6, UR11, URZ, 0x3c, !UPT ;  /* 0x0000000b06067292 */ /* 0x000fec000f8e3c3f */
[----:B------:R-:W1:Y:S01]  /*1b060*/  F2I.FTZ.U32.TRUNC.NTZ R11, R10 ;  /* 0x0000000a000b7305 */ /* 0x000e62000021f000 */
[----:B------:R-:W-:Y:S02]  /*1b070*/  IABS R6, R6 ;  /* 0x0000000600067213 */ /* 0x000fe40000000000 */
[----:B------:R-:W-:Y:S01]  /*1b080*/  ISETP.LE.AND P4, PT, RZ, UR6, PT ;  /* 0x00000006ff007c0c */ /* 0x000fe2000bf83270 */
[--C-:B-1----:R-:W-:Y:S02]  /*1b090*/  IMAD.MOV R7, RZ, RZ, -R11.reuse ;  /* 0x000000ffff077224 */ /* 0x102fe400078e0a0b */
[----:B------:R-:W-:Y:S02]  /*1b0a0*/  IMAD.MOV.U32 R10, RZ, RZ, RZ ;  /* 0x000000ffff0a7224 */ /* 0x000fe400078e00ff */
[----:B------:R-:W-:Y:S04]  /*1b0b0*/  IMAD R7, R7, R4, RZ ;  /* 0x0000000407077224 */ /* 0x000fe800078e02ff */
[----:B------:R-:W-:Y:S06]  /*1b0c0*/  IMAD.HI.U32 R7, R11, R7, R10 ;  /* 0x000000070b077227 */ /* 0x000fec00078e000a */
[C---:B------:R-:W-:Y:S04]  /*1b0d0*/  IMAD.HI.U32 R3, R7.reuse, R6, RZ ;  /* 0x0000000607037227 */ /* 0x040fe800078e00ff */
[----:B------:R-:W-:Y:S04]  /*1b0e0*/  IMAD.HI.U32 R5, R7, R8, RZ ;  /* 0x0000000807057227 */ /* 0x000fe800078e00ff */
[----:B------:R-:W-:Y:S01]  /*1b0f0*/  IMAD.MOV R7, RZ, RZ, -R3 ;  /* 0x000000ffff077224 */ /* 0x000fe200078e0a03 */
[----:B------:R-:W-:Y:S03]  /*1b100*/  IADD3 R9, -R5, RZ, RZ ;  /* 0x000000ff05097210 */ /* 0x000fe60007ffe1ff */
        /* <DEDUP_REMOVED lines=10> */
[----:B------:R-:W-:Y:S11]  /*1b1b0*/  ISETP.GE.U32.AND P3, PT, R8, R4, PT ;  /* 0x000000040800720c */ /* 0x000ff60003f66070 */
        /* <DEDUP_REMOVED lines=18> */
[----:B------:R-:W-:Y:S05]  /*1b2e0*/  IMAD R9, R0, c[0x0][0x1a4], R9 ;  /* 0x0000690000097a24 */ /* 0x000fea00078e0209 */
[----:B------:R-:W-:Y:S01]  /*1b2f0*/  IADD3 R83, R83, R9, RZ ;  /* 0x0000000953537210 */ /* 0x000fe20007ffe0ff */
[----:B--2---:R-:W-:Y:S04]  /*1b300*/  IMAD.IADD R7, R4, 0x1, -R7 ;  /* 0x0000000104077824 */ /* 0x004fe800078e0a07 */
[C---:B------:R-:W-:Y:S01]  /*1b310*/  IMAD.WIDE.U32 R82, R7.reuse, c[0x0][0x188], R82 ;  /* 0x0000620007527a25 */ /* 0x040fe200078e0052 */
[----:B------:R-:W-:Y:S05]  /*1b320*/  SHF.R.S32.HI R4, RZ, 0x1f, R7 ;  /* 0x0000001fff047819 */ /* 0x000fea0000011407 */
[----:B------:R-:W-:Y:S04]  /*1b330*/  IMAD R4, R4, c[0x0][0x188], RZ ;  /* 0x0000620004047a24 */ /* 0x000fe800078e02ff */
[----:B------:R-:W-:Y:S04]  /*1b340*/  IMAD R4, R7, c[0x0][0x18c], R4 ;  /* 0x0000630007047a24 */ /* 0x000fe800078e0204 */
[----:B------:R-:W-:Y:S02]  /*1b350*/  IMAD.IADD R83, R83, 0x1, R4 ;  /* 0x0000000153537824 */ /* 0x000fe400078e0204 */
.L_x_2211:
[----:B------:R-:W-:Y:S01]  /*1b360*/  ULDC.64 UR6, c[0x0][0x1a0] ;  /* 0x0000680000067ab9 */ /* 0x000fe20000000a00 */
[----:B------:R-:W-:Y:S02]  /*1b370*/  ISETP.GE.AND P1, PT, R148, c[0x0][0x220], PT ;  /* 0x0000880094007a0c */ /* 0x000fe40003f26270 */
[C---:B------:R-:W-:Y:S03]  /*1b380*/  LEA R170, P3, R82.reuse, R220, 0x1 ;  /* 0x000000dc52aa7211 */ /* 0x040fe600078608ff */
[----:B------:R-:W-:Y:S01]  /*1b390*/  USHF.L.U32 UR13, UR6, 0x5, URZ ;  /* 0x00000005060d7899 */ /* 0x000fe2000800063f */
[C-C-:B------:R-:W-:Y:S01]  /*1b3a0*/  LEA.HI.X R171, R82.reuse, R221, R83.reuse, 0x1, P3 ;  /* 0x000000dd52ab7211 */ /* 0x140fe200018f0c53 */
[----:B------:R-:W-:Y:S02]  /*1b3b0*/  USHF.L.U64.HI UR7, UR6, UR12, UR7 ;  /* 0x0000000c06077299 */ /* 0x000fe40008010207 */
[----:B------:R-:W-:Y:S04]  /*1b3c0*/  UISETP.GE.AND UP0, UPT, UR5, 0x2, UPT ;  /* 0x000000020500788c */ /* 0x000fe8000bf06270 */
[----:B------:R-:W-:Y:S01]  /*1b3d0*/  @P1 STS.64 [R212+0x5008], RZ ;  /* 0x005008ffd4001388 */ /* 0x000fe20000000a00 */
[-C--:B------:R-:W-:Y:S01]  /*1b3e0*/  @!P1 MOV R91, R83.reuse ;  /* 0x00000053005b9202 */ /* 0x080fe20000000f00 */
[C---:B------:R-:W-:Y:S01]  /*1b3f0*/  @!P1 IMAD.WIDE.U32 R100, R213.reuse, 0x60, R82 ;  /* 0x00000060d5649825 */ /* 0x040fe200078e0052 */
[CC--:B------:R-:W-:Y:S02]  /*1b400*/  @!P1 LEA R81, P2, R213.reuse, R82.reuse, 0x6 ;  /* 0x00000052d5519211 */ /* 0x0c0fe400078430ff */
[-C--:B------:R-:W-:Y:S01]  /*1b410*/  @!P1 MOV R89, R83.reuse ;  /* 0x0000005300599202 */ /* 0x080fe20000000f00 */
[----:B------:R-:W-:Y:S01]  /*1b420*/  @P1 STS [R212+0x5000], RZ ;  /* 0x005000ffd4001388 */ /* 0x000fe20000000800 */
[CC--:B------:R-:W-:Y:S02]  /*1b430*/  @!P1 LEA R85, P0, R213.reuse, R82.reuse, 0x7 ;  /* 0x00000052d5559211 */ /* 0x0c0fe400078038ff */
        /* <DEDUP_REMOVED lines=8> */
[----:B------:R-:W-:Y:S01]  /*1b4c0*/  @!P1 MOV R98, R82 ;  /* 0x0000005200629202 */ /* 0x000fe20000000f00 */
[C---:B------:R-:W-:Y:S01]  /*1b4d0*/  @!P1 IMAD.WIDE.U32 R90, R213.reuse, 0xa0, R90 ;  /* 0x000000a0d55a9825 */ /* 0x040fe200078e005a */
[----:B------:R-:W-:Y:S02]  /*1b4e0*/  @!P1 MOV R80, c[0x0][0x1a4] ;  /* 0x0000690000509a02 */ /* 0x000fe40000000f00 */
[----:B------:R-:W-:Y:S01]  /*1b4f0*/  @!P1 MOV R84, c[0x0][0x1a4] ;  /* 0x0000690000549a02 */ /* 0x000fe20000000f00 */
[C---:B------:R-:W-:Y:S01]  /*1b500*/  @!P1 IMAD.WIDE.U32 R88, R213.reuse, 0xc0, R88 ;  /* 0x000000c0d5589825 */ /* 0x040fe200078e0058 */
[-C--:B------:R-:W-:Y:S01]  /*1b510*/  @!P1 LEA.HI.X R80, R213, R83.reuse, R80, 0x6, P2 ;  /* 0x00000053d5509211 */ /* 0x080fe200010f3450 */
[----:B------:R-:W-:Y:S01]  /*1b520*/  @P1 STS.128 [R212+0x5800], RZ ;  /* 0x005800ffd4001388 */ /* 0x000fe20000000c00 */
[-C--:B------:R-:W-:Y:S01]  /*1b530*/  @!P1 LEA R94, P2, R81, R220.reuse, 0x1 ;  /* 0x000000dc515e9211 */ /* 0x080fe200078408ff */
[C---:B------:R-:W-:Y:S01]  /*1b540*/  @!P1 IMAD.WIDE.U32 R98, R213.reuse, 0xe0, R98 ;  /* 0x000000e0d5629825 */ /* 0x040fe200078e0062 */
[----:B------:R-:W-:Y:S02]  /*1b550*/  @!P1 LEA.HI.X R84, R213, R83, R84, 0x7, P0 ;  /* 0x00000053d5549211 */ /* 0x000fe400000f3c54 */
[-C--:B------:R-:W-:Y:S02]  /*1b560*/  @!P1 LEA R92, P0, R85, R220.reuse, 0x1 ;  /* 0x000000dc555c9211 */ /* 0x080fe400078008ff */
[-C--:B------:R-:W-:Y:S02]  /*1b570*/  @!P1 LEA.HI.X R95, R81, R221.reuse, R80, 0x1, P2 ;  /* 0x000000dd515f9211 */ /* 0x080fe400010f0c50 */
[-C--:B------:R-:W-:Y:S02]  /*1b580*/  @!P1 LEA.HI.X R93, R85, R221.reuse, R84, 0x1, P0 ;  /* 0x000000dd555d9211 */ /* 0x080fe400000f0c54 */
[----:B------:R-:W-:Y:S02]  /*1b590*/  @!P1 IADD3 R84, P2, R82, UR13, RZ ;  /* 0x0000000d52549c10 */ /* 0x000fe4000ff5e0ff */
[-C--:B------:R-:W-:Y:S02]  /*1b5a0*/  @!P1 LEA R96, P0, R100, R220.reuse, 0x1 ;  /* 0x000000dc64609211 */ /* 0x080fe400078008ff */
[----:B------:R-:W-:Y:S02]  /*1b5b0*/  @!P1 IADD3.X R83, R83, UR7, RZ, P2, !PT ;  /* 0x0000000753539c10 */ /* 0x000fe400097fe4ff */
[CC--:B------:R-:W-:Y:S02]  /*1b5c0*/  @!P1 LEA R102, P4, R84.reuse, R220.reuse, 0x1 ;  /* 0x000000dc54669211 */ /* 0x0c0fe400078808ff */
[----:B------:R-:W-:Y:S02]  /*1b5d0*/  @!P1 MOV R85, c[0x0][0x1a4] ;  /* 0x0000690000559a02 */ /* 0x000fe40000000f00 */
[----:B------:R-:W-:Y:S02]  /*1b5e0*/  @!P1 LEA.HI.X R103, R84, R221, R83, 0x1, P4 ;  /* 0x000000dd54679211 */ /* 0x000fe400020f0c53 */
[----:B------:R-:W-:Y:S01]  /*1b5f0*/  @!P1 MOV R81, c[0x0][0x1a4] ;  /* 0x0000690000519a02 */ /* 0x000fe20000000f00 */
[----:B------:R-:W-:Y:S01]  /*1b600*/  @!P1 IMAD R82, R85, 0xa0, RZ ;  /* 0x000000a055529824 */ /* 0x000fe200078e02ff */
[----:B------:R-:W-:Y:S01]  /*1b610*/  @!P1 MOV R80, c[0x0][0x1a4] ;  /* 0x0000690000509a02 */ /* 0x000fe20000000f00 */
[----:B------:R-:W-:Y:S01]  /*1b620*/  @!PT LDS RZ, [RZ] ;  /* 0x00000000fffff984 */ /* 0x000fe20000000800 */
[----:B------:R-:W-:Y:S01]  /*1b630*/  @!PT LDS RZ, [RZ] ;  /* 0x00000000fffff984 */ /* 0x000fe20000000800 */
[----:B------:R-:W-:Y:S01]  /*1b640*/  @!PT LDS RZ, [RZ] ;  /* 0x00000000fffff984 */ /* 0x000fe20000000800 */
[----:B------:R2:W-:Y:S01]  /*1b650*/  @!P1 LDGSTS.E.BYPASS.LTC128B.128 [R212+0x5800], [R102.64] ;  /* 0x0580000066d49fae */ /* 0x0005e2000b901d4e */
[----:B------:R-:W-:Y:S01]  /*1b660*/  @!P1 MOV R86, c[0x0][0x1a4] ;  /* 0x0000690000569a02 */ /* 0x000fe20000000f00 */
[----:B------:R-:W-:Y:S01]  /*1b670*/  @!P1 IMAD R81, R81, 0xc0, RZ ;  /* 0x000000c051519824 */ /* 0x000fe200078e02ff */
[----:B------:R-:W-:Y:S01]  /*1b680*/  @!P1 IADD3 R82, R82, R91, RZ ;  /* 0x0000005b52529210 */ /* 0x000fe20007ffe0ff */
[----:B------:R-:W-:Y:S02]  /*1b690*/  @!P1 IMAD R80, R80, 0xe0, RZ ;  /* 0x000000e050509824 */ /* 0x000fe400078e02ff */
[----:B------:R-:W-:Y:S01]  /*1b6a0*/  @!P1 IMAD R86, R86, 0x60, RZ ;  /* 0x0000006056569824 */ /* 0x000fe200078e02ff */
[----:B------:R-:W-:Y:S01]  /*1b6b0*/  @!P1 IADD3 R81, R81, R89, RZ ;  /* 0x0000005951519210 */ /* 0x000fe20007ffe0ff */
[----:B------:R-:W-:Y:S01]  /*1b6c0*/  @P1 STS.128 [R212+0x6000], RZ ;  /* 0x006000ffd4001388 */ /* 0x000fe20000000c00 */
[----:B------:R-:W-:Y:S02]  /*1b6d0*/  @!P1 IADD3 R80, R80, R99, RZ ;  /* 0x0000006350509210 */ /* 0x000fe40007ffe0ff */
[----:B------:R-:W-:Y:S04]  /*1b6e0*/  @!P1 IADD3 R86, R86, R101, RZ ;  /* 0x0000006556569210 */ /* 0x000fe80007ffe0ff */
[-C--:B------:R-:W-:Y:S01]  /*1b6f0*/  @!P1 LEA.HI.X R97, R100, R221.reuse, R86, 0x1, P0 ;  /* 0x000000dd64619211 */ /* 0x080fe200000f0c56 */
[----:B------:R-:W-:Y:S01]  /*1b700*/  @!PT LDS RZ, [RZ] ;  /* 0x00000000fffff984 */ /* 0x000fe20000000800 */
[----:B------:R-:W-:Y:S01]  /*1b710*/  @!PT LDS RZ, [RZ] ;  /* 0x00000000fffff984 */ /* 0x000fe20000000800 */
[----:B------:R-:W-:Y:S01]  /*1b720*/  @!PT LDS RZ, [RZ] ;  /* 0x00000000fffff984 */ /* 0x000fe20000000800 */
[----:B------:R3:W-:Y:S01]  /*1b730*/  @!P1 LDGSTS.E.BYPASS.LTC128B.128 [R212+0x6000], [R94.64] ;  /* 0x060000005ed49fae */ /* 0x0007e2000b901d4e */
[-C--:B------:R-:W-:Y:S02]  /*1b740*/  @!P1 LEA R100, P3, R90, R220.reuse, 0x1 ;  /* 0x000000dc5a649211 */ /* 0x080fe400078608ff */
[-C--:B------:R-:W-:Y:S02]  /*1b750*/  @!P1 LEA R86, P2, R88, R220.reuse, 0x1 ;  /* 0x000000dc58569211 */ /* 0x080fe400078408ff */
[-C--:B------:R-:W-:Y:S02]  /*1b760*/  @!P1 LEA.HI.X R101, R90, R221.reuse, R82, 0x1, P3 ;  /* 0x000000dd5a659211 */ /* 0x080fe400018f0c52 */
[-C--:B------:R-:W-:Y:S01]  /*1b770*/  @!P1 LEA.HI.X R87, R88, R221.reuse, R81, 0x1, P2 ;  /* 0x000000dd58579211 */ /* 0x080fe200010f0c51 */
[----:B------:R-:W-:Y:S01]  /*1b780*/  @P1 STS.128 [R212+0x6800], RZ ;  /* 0x006800ffd4001388 */ /* 0x000fe20000000c00 */
[C---:B------:R-:W-:Y:S02]  /*1b790*/  @!P1 LEA R104, P0, R98.reuse, R220, 0x1 ;  /* 0x000000dc62689211 */ /* 0x040fe400078008ff */
[----:B------:R-:W-:Y:S02]  /*1b7a0*/  MOV R220, R170 ;  /* 0x000000aa00dc7202 */ /* 0x000fe40000000f00 */
[----:B------:R-:W-:Y:S02]  /*1b7b0*/  @!P1 LEA.HI.X R105, R98, R221, R80, 0x1, P0 ;  /* 0x000000dd62699211 */ /* 0x000fe400000f0c50 */
[----:B------:R-:W-:Y:S01]  /*1b7c0*/  PLOP3.LUT P0, PT, PT, PT, UP0, 0x80, 0x0 ;  /* 0x000000000000781c */ /* 0x000fe20003f0f008 */
[----:B------:R-:W-:Y:S01]  /*1b7d0*/  @!PT LDS RZ, [RZ] ;  /* 0x00000000fffff984 */ /* 0x000fe20000000800 */
[----:B------:R-:W-:Y:S01]  /*1b7e0*/  @!PT LDS RZ, [RZ] ;  /* 0x00000000fffff984 */ /* 0x000fe20000000800 */
[----:B------:R-:W-:Y:S01]  /*1b7f0*/  @!PT LDS RZ, [RZ] ;  /* 0x00000000fffff984 */ /* 0x000fe20000000800 */
[----:B------:R4:W-:Y:S01]  /*1b800*/  @!P1 LDGSTS.E.BYPASS.LTC128B.128 [R212+0x6800], [R96.64] ;  /* 0x0680000060d49fae */ /* 0x0009e2000b901d4e */
[----:B------:R-:W-:Y:S07]  /*1b810*/  MOV R221, R171 ;  /* 0x000000ab00dd7202 */ /* 0x000fee0000000f00 */
        /* <DEDUP_REMOVED lines=22> */
[----:B------:R-:W-:Y:S08]  /*1b980*/  LDSM.16.M88.4 R8, [R166+0x1000] ;  /* 0x00100000a608783b */ /* 0x000ff00000000200 */
[----:B------:R-:W-:Y:S08]  /*1b990*/  LDSM.16.M88.4 R128, [R167] ;  /* 0x00000000a780783b */ /* 0x000ff00000000200 */
[----:B------:R-:W-:Y:S08]  /*1b9a0*/  LDSM.16.M88.4 R12, [R165] ;  /* 0x00000000a50c783b */ /* 0x000ff00000000200 */
[----:B------:R-:W-:Y:S08]  /*1b9b0*/  LDSM.16.M88.4 R16, [R166+0x1400] ;  /* 0x00140000a610783b */ /* 0x000ff00000000200 */
[----:B------:R-:W-:Y:S08]  /*1b9c0*/  LDSM.16.M88.4 R20, [R164] ;  /* 0x00000000a414783b */ /* 0x000ff00000000200 */
[----:B------:R-:W-:Y:S08]  /*1b9d0*/  LDSM.16.M88.4 R24, [R166+0x1800] ;  /* 0x00180000a618783b */ /* 0x000ff00000000200 */
[----:B------:R-:W-:Y:S08]  /*1b9e0*/  LDSM.16.M88.4 R44, [R166+0x1c00] ;  /* 0x001c0000a62c783b */ /* 0x000ff00000000200 */
[----:B------:R-:W-:Y:S08]  /*1b9f0*/  LDSM.16.M88.4 R32, [R163] ;  /* 0x00000000a320783b */ /* 0x000ff00000000200 */
[----:B------:R-:W-:Y:S08]  /*1ba00*/  LDSM.16.M88.4 R36, [R162] ;  /* 0x00000000a224783b */ /* 0x000ff00000000200 */
[----:B------:R-:W-:Y:S08]  /*1ba10*/  LDSM.16.M88.4 R40, [R166+0x2000] ;  /* 0x00200000a628783b */ /* 0x000ff00000000200 */
        /* <DEDUP_REMOVED lines=8> */
[----:B-----5:R-:W-:Y:S08]  /*1baa0*/  LDSM.16.M88.4 R84, [R156] ;  /* 0x000000009c54783b */ /* 0x020ff00000000200 */
[----:B------:R-:W-:Y:S08]  /*1bab0*/  LDSM.16.M88.4 R88, [R166+0x3800] ;  /* 0x00380000a658783b */ /* 0x000ff00000000200 */
[----:B-1----:R-:W3:Y:S08]  /*1bac0*/  LDSM.16.M88.4 R104, [R166+0x3c00] ;  /* 0x003c0000a668783b */ /* 0x002ef00000000200 */
[----:B----4-:R-:W-:Y:S08]  /*1bad0*/  LDSM.16.M88.4 R96, [R155] ;  /* 0x000000009b60783b */ /* 0x010ff00000000200 */
[----:B--2---:R-:W1:Y:S08]  /*1bae0*/  LDSM.16.M88.4 R100, [R154] ;  /* 0x000000009a64783b */ /* 0x004e700000000200 */
[----:B------:R-:W2:Y:S08]  /*1baf0*/  LDSM.16.M88.4 R116, [R166+0x4000] ;  /* 0x00400000a674783b */ /* 0x000eb00000000200 */
[----:B------:R-:W-:Y:S08]  /*1bb00*/  LDSM.16.M88.4 R112, [R166+0x4400] ;  /* 0x00440000a670783b */ /* 0x000ff00000000200 */
[----:B------:R-:W-:Y:S08]  /*1bb10*/  LDSM.16.M88.4 R120, [R166+0x4800] ;  /* 0x00480000a678783b */ /* 0x000ff00000000200 */
[----:B------:R-:W-:Y:S08]  /*1bb20*/  LDSM.16.M88.4 R140, [R166+0x4c00] ;  /* 0x004c0000a68c783b */ /* 0x000ff00000000200 */
[----:B------:R-:W-:Y:S08]  /*1bb30*/  LDSM.16.M88.4 R144, [R151] ;  /* 0x000000009790783b */ /* 0x000ff00000000200 */
[----:B------:R-:W-:Y:S01]  /*1bb40*/  LDSM.16.M88.4 R136, [R150] ;  /* 0x000000009688783b */ /* 0x000fe20000000200 */
[C---:B---3--:R-:W-:Y:S08]  /*1bb50*/  HMMA.16816.F32 R92, R132.reuse, R104, RZ ;  /* 0x00000068845c723c */ /* 0x048ff000000018ff */
[C---:B------:R-:W-:Y:S08]  /*1bb60*/  HMMA.16816.F32 R104, R132.reuse, R106, RZ ;  /* 0x0000006a8468723c */ /* 0x040ff000000018ff */
[----:B------:R-:W-:Y:S08]  /*1bb70*/  HMMA.16816.F32 R4, R132, R8, RZ ;  /* 0x000000088404723c */ /* 0x000ff000000018ff */
[C---:B-1----:R-:W-:Y:S08]  /*1bb80*/  HMMA.16816.F32 R92, R128.reuse, R100, R92 ;  /* 0x00000064805c723c */ /* 0x042ff0000000185c */
[----:B------:R-:W-:Y:S08]  /*1bb90*/  HMMA.16816.F32 R104, R128, R102, R104 ;  /* 0x000000668068723c */ /* 0x000ff00000001868 */
[----:B--2---:R-:W-:Y:S08]  /*1bba0*/  HMMA.16816.F32 R100, R132, R116, RZ ;  /* 0x000000748464723c */ /* 0x004ff000000018ff */
[----:B------:R-:W-:Y:S08]  /*1bbb0*/  HMMA.16816.F32 R4, R128, R12, R4 ;  /* 0x0000000c8004723c */ /* 0x000ff00000001804 */
[C---:B------:R-:W-:Y:S08]  /*1bbc0*/  HMMA.16816.F32 R8, R132.reuse, R10, RZ ;  /* 0x0000000a8408723c */ /* 0x040ff000000018ff */
[C---:B------:R-:W-:Y:S08]  /*1bbd0*/  HMMA.16816.F32 R28, R132.reuse, R44, RZ ;  /* 0x0000002c841c723c */ /* 0x040ff000000018ff */
[----:B------:R-:W-:Y:S01]  /*1bbe0*/  HMMA.16816.F32 R44, R132, R46, RZ ;  /* 0x0000002e842c723c */ /* 0x000fe200000018ff */
[----:B------:R-:W-:Y:S03]  /*1bbf0*/  FMUL.FTZ R2, R6, c[0x0][0x2ec] ;  /* 0x0000bb0006027a20 */ /* 0x000fe60000410000 */
[----:B------:R-:W-:Y:S02]  /*1bc00*/  FMUL.FTZ R3, R5, c[0x0][0x2ec] ;  /* 0x0000bb0005037a20 */ /* 0x000fe40000410000 */
[----:B------:R-:W-:Y:S01]  /*1bc10*/  FMUL.FTZ R0, R4, c[0x0][0x2ec] ;  /* 0x0000bb0004007a20 */ /* 0x000fe20000410000 */
[----:B------:R-:W1:Y:S01]  /*1bc20*/  MUFU.TANH R2, R2 ;  /* 0x0000000200027308 */ /* 0x000e620000002400 */
[----:B------:R-:W-:Y:S05]  /*1bc30*/  HMMA.16816.F32 R8, R128, R14, R8 ;  /* 0x0000000e8008723c */ /* 0x000fea0000001808 */
[----:B------:R-:W-:Y:S03]  /*1bc40*/  FMUL.FTZ R4, R7, c[0x0][0x2ec] ;  /* 0x0000bb0007047a20 */ /* 0x000fe60000410000 */
[C---:B------:R-:W-:Y:S01]  /*1bc50*/  HMMA.16816.F32 R12, R132.reuse, R16, RZ ;  /* 0x00000010840c723c */ /* 0x040fe200000018ff */
[----:B------:R-:W2:Y:S07]  /*1bc60*/  MUFU.TANH R0, R0 ;  /* 0x0000000000007308 */ /* 0x000eae0000002400 */
[----:B------:R-:W-:Y:S03]  /*1bc70*/  HMMA.16816.F32 R16, R132, R18, RZ ;  /* 0x000000128410723c */ /* 0x000fe600000018ff */
[----:B------:R-:W3:Y:S05]  /*1bc80*/  MUFU.TANH R3, R3 ;  /* 0x0000000300037308 */ /* 0x000eea0000002400 */
[C---:B------:R-:W-:Y:S05]  /*1bc90*/  HMMA.16816.F32 R44, R128.reuse, R38, R44 ;  /* 0x00000026802c723c */ /* 0x040fea000000182c */
[----:B------:R-:W4:Y:S01]  /*1bca0*/  MUFU.TANH R4, R4 ;  /* 0x0000000400047308 */ /* 0x000f220000002400 */
        /* <DEDUP_REMOVED lines=22> */
[----:B------:R-:W5:Y:S03]  /*1be10*/  LDSM.16.M88.4 R32, [R161] ;  /* 0x00000000a120783b */ /* 0x000f660000000200 */
        /* <DEDUP_REMOVED lines=51> */
[----:B------:R-:W5:Y:S06]  /*1c150*/  LDSM.16.M88.4 R64, [R157] ;  /* 0x000000009d40783b */ /* 0x000f6c0000000200 */
        /* <DEDUP_REMOVED lines=81> */
[----:B------:R-:W5:Y:S04]  /*1c670*/  LDSM.16.M88.4 R96, [R153] ;  /* 0x000000009960783b */ /* 0x000f680000000200 */
        /* <DEDUP_REMOVED lines=23> */
[----:B------:R-:W5:Y:S01]  /*1c7f0*/  LDSM.16.M88.4 R104, [R152] ;  /* 0x000000009868783b */ /* 0x000f620000000200 */
        /* <DEDUP_REMOVED lines=124> */
[----:B--234-:R-:W-:Y:S01]  /*1cfc0*/  PLOP3.LUT P0, PT, PT, PT, UP2, 0x40, 0x0 ;  /* 0x000000000000781c */ /* 0x01cfe20003f0e828 */
[----:B------:R-:W-:Y:S04]  /*1cfd0*/  IMAD.MOV.U32 R131, RZ, RZ, c[0x0][0x198] ;  /* 0x00006600ff837624 */ /* 0x000fe800078e00ff */
[----:B------:R-:W-:Y:S05]  /*1cfe0*/  IMAD.U32 R130, R131, -0x100, RZ ;  /* 0xffffff0083827824 */ /* 0x000fea00078e00ff */
[----:B------:R-:W-:Y:S03]  /*1cff0*/  SHF.R.S32.HI R129, RZ, 0x1f, R130 ;  /* 0x0000001fff817819 */ /* 0x000fe60000011482 */
[----:B------:R-:W-:-:S05]  /*1d000*/  @P0 BRA `(.L_x_2213) ;  /* 0x000003f000000947 */ /* 0x000fca0003800000 */
[----:B------:R-:W-:Y:S01]  /*1d010*/  IABS R129, c[0x0][0x2d0] ;  /* 0x0000b40000817a13 */ /* 0x000fe20000000000 */
[----:B------:R-:W-:Y:S03]  /*1d020*/  USHF.L.U32 UR6, UR5, 0x8, URZ ;  /* 0x0000000805067899 */ /* 0x000fe6000800063f */
[----:B------:R-:W2:Y:S01]  /*1d030*/  I2F.RP R130, R129 ;  /* 0x0000008100827306 */ /* 0x000ea20000209400 */
        /* <DEDUP_REMOVED lines=18> */
[----:B------:R-:W-:Y:S01]  /*1d160*/  IMAD.HI.U32 R132, R132, R135, RZ ;  /* 0x0000008784847227 */ /* 0x000fe200078e00ff */
[C---:B------:R-:W-:Y:S03]  /*1d170*/  IADD3 R134, -R130.reuse, RZ, RZ ;  /* 0x000000ff82867210 */ /* 0x040fe60007ffe1ff */
        /* <DEDUP_REMOVED lines=19> */
[CC--:B------:R-:W-:Y:S02]  /*1d2b0*/  LEA R138, P2, R130.reuse, R208.reuse, 0x2 ;  /* 0x000000d0828a7211 */ /* 0x0c0fe400078410ff */
[C---:B------:R-:W-:Y:S02]  /*1d2c0*/  LEA R136, P0, R129.reuse, R208, 0x2 ;  /* 0x000000d081887211 */ /* 0x040fe400078010ff */
[-C--:B------:R-:W-:Y:S02]  /*1d2d0*/  LEA.HI.X.SX32 R139, R130, R209.reuse, 0x2, P2 ;  /* 0x000000d1828b7211 */ /* 0x080fe400010f16ff */
[C---:B------:R-:W-:Y:S01]  /*1d2e0*/  LEA.HI.X.SX32 R137, R129.reuse, R209, 0x2, P0 ;  /* 0x000000d181897211 */ /* 0x040fe200000f16ff */
[----:B------:R-:W-:Y:S01]  /*1d2f0*/  IMAD.IADD R129, R129, 0x1, -R130 ;  /* 0x0000000181817824 */ /* 0x000fe200078e0a82 */
[----:B------:R-:W-:Y:S01]  /*1d300*/  MOV R130, c[0x0][0x2d0] ;  /* 0x0000b40000827a02 */ /* 0x000fe20000000f00 */
[----:B------:R-:W2:Y:S04]  /*1d310*/  LDG.E R132, [R138.64] ;  /* 0x0000000e8a847981 */ /* 0x000ea8000c1e1900 */
        /* <DEDUP_REMOVED lines=12> */
[----:B------:R-:W-:Y:S05]  /*1d3e0*/  IMAD R129, R132, c[0x0][0x184], R129 ;  /* 0x0000610084817a24 */ /* 0x000fea00078e0281 */
[----:B------:R-:W-:Y:S02]  /*1d3f0*/  IADD3 R129, R135, R129, RZ ;  /* 0x0000008187817210 */ /* 0x000fe40007ffe0ff */
.L_x_2213:
        /* <DEDUP_REMOVED lines=9> */
[----:B------:R-:W-:Y:S01]  /*1d490*/  @!P1 IMAD.WIDE.U32 R170, R131, 0x60, R170 ;  /* 0x0000006083aa9825 */ /* 0x000fe200078e00aa */
[----:B------:R-:W-:Y:S01]  /*1d4a0*/  @!P1 LEA R138, P0, R139, R210, 0x1 ;  /* 0x000000d28b8a9211 */ /* 0x000fe200078008ff */
[----:B------:R-:W-:Y:S01]  /*1d4b0*/  ULDC.64 UR6, c[0x0][0x198] ;  /* 0x0000660000067ab9 */ /* 0x000fe20000000a00 */
[----:B------:R-:W-:Y:S01]  /*1d4c0*/  @!P1 LEA R133, P2, R131, R130, 0x6 ;  /* 0x0000008283859211 */ /* 0x000fe200078430ff */
[----:B------:R-:W-:Y:S01]  /*1d4d0*/  @!P1 IMAD R146, R146, 0x60, RZ ;  /* 0x0000006092929824 */ /* 0x000fe200078e02ff */
[-C--:B------:R-:W-:Y:S01]  /*1d4e0*/  @!P1 LEA.HI.X R139, R139, R211.reuse, R144, 0x1, P0 ;  /* 0x000000d38b8b9211 */ /* 0x080fe200000f0c90 */
[----:B------:R-:W-:Y:S01]  /*1d4f0*/  USHF.L.U32 UR13, UR6, 0x5, URZ ;  /* 0x00000005060d7899 */ /* 0x000fe2000800063f */
[----:B------:R-:W-:Y:S01]  /*1d500*/  @!P1 LEA R144, P0, R170, R210, 0x1 ;  /* 0x000000d2aa909211 */ /* 0x000fe200078008ff */
        /* <DEDUP_REMOVED lines=11> */
[C---:B------:R-:W-:Y:S01]  /*1d5c0*/  LEA.HI.X R147, R130.reuse, R211, R129, 0x1, P0 ;  /* 0x000000d382937211 */ /* 0x040fe200000f0c81 */
[C---:B------:R-:W-:Y:S01]  /*1d5d0*/  @!P1 IMAD.WIDE.U32 R136, R131.reuse, 0xa0, R136 ;  /* 0x000000a083889825 */ /* 0x040fe200078e0088 */
[----:B------:R-:W-:Y:S02]  /*1d5e0*/  @!P1 IADD3 R130, P0, R130, UR13, RZ ;  /* 0x0000000d82829c10 */ /* 0x000fe4000ff1e0ff */
[----:B------:R-:W-:Y:S01]  /*1d5f0*/  @!P1 LEA.HI.X R132, R131, R129, R132, 0x6, P2 ;  /* 0x0000008183849211 */ /* 0x000fe200010f3484 */
[----:B------:R-:W-:Y:S01]  /*1d600*/  @!PT LDS RZ, [RZ] ;  /* 0x00000000fffff984 */ /* 0x000fe20000000800 */
[----:B------:R-:W-:Y:S01]  /*1d610*/  @!PT LDS RZ, [RZ] ;  /* 0x00000000fffff984 */ /* 0x000fe20000000800 */
[----:B------:R-:W-:Y:S01]  /*1d620*/  @!PT LDS RZ, [RZ] ;  /* 0x00000000fffff984 */ /* 0x000fe20000000800 */
[----:B------:R2:W-:Y:S01]  /*1d630*/  @!P1 LDGSTS.E.BYPASS.LTC128B.128 [R212+0x1000], [R146.64] ;  /* 0x0100000092d49fae */ /* 0x0005e2000b901d4e */
[----:B------:R-:W-:Y:S01]  /*1d640*/  @!P1 IADD3.X R129, R129, UR7, RZ, P0, !PT ;  /* 0x0000000781819c10 */ /* 0x000fe200087fe4ff */
[----:B------:R-:W-:Y:S01]  /*1d650*/  @!P1 IMAD.WIDE.U32 R134, R131, 0xc0, R134 ;  /* 0x000000c083869825 */ /* 0x000fe200078e0086 */
[CC--:B------:R-:W-:Y:S01]  /*1d660*/  @!P1 LEA R176, P0, R130.reuse, R210.reuse, 0x1 ;  /* 0x000000d282b09211 */ /* 0x0c0fe200078008ff */
        /* <DEDUP_REMOVED lines=57> */
.L_x_2212:
[----:B--234-:R-:W-:Y:S02]  /*1da00*/  UIADD3 UR6, UR5, -0x1, URZ ;  /* 0xffffffff05067890 */ /* 0x01cfe4000fffe03f */
        /* <DEDUP_REMOVED lines=75> */
[C---:B--2---:R-:W-:Y:S02]  /*1dec0*/  FFMA.FTZ R0, R129.reuse, UR4, R0 ;  /* 0x0000000481007c23 */ /* 0x044fe40008010000 */
[----:B-1----:R-:W-:Y:S01]  /*1ded0*/  FFMA.FTZ R2, R129, UR4, R2 ;  /* 0x0000000481027c23 */ /* 0x002fe20008010002 */
[----:B------:R-:W-:Y:S01]  /*1dee0*/  IADD3 R129, R191, 0x90, RZ ;  /* 0x00000090bf817810 */ /* 0x000fe20007ffe0ff */
[C---:B---3--:R-:W-:Y:S02]  /*1def0*/  FFMA.FTZ R3, R130.reuse, UR4, R3 ;  /* 0x0000000482037c23 */ /* 0x048fe40008010003 */
        /* <DEDUP_REMOVED lines=41> */
[----:B------:R-:W-:Y:S01]  /*1e190*/  IADD3 R138, R191, 0xb1, RZ ;  /* 0x000000b1bf8a7810 */ /* 0x000fe20007ffe0ff */
[----:B------:R-:W-:Y:S01]  /*1e1a0*/  FFMA.FTZ R25, R141, UR4, R25 ;  /* 0x000000048d197c23 */ /* 0x000fe20008010019 */
[----:B------:R-:W-:Y:S01]  /*1e1b0*/  FMNMX.FTZ R216, R21, R216, !PT ;  /* 0x000000d815d87209 */ /* 0x000fe20007810000 */
[----:B------:R-:W-:Y:S01]  /*1e1c0*/  FFMA.FTZ R26, R141, UR4, R26 ;  /* 0x000000048d1a7c23 */ /* 0x000fe2000801001a */
[C---:B------:R-:W-:Y:S01]  /*1e1d0*/  IADD3 R130, R191.reuse, 0x91, RZ ;  /* 0x00000091bf827810 */ /* 0x040fe20007ffe0ff */
[C---:B------:R-:W-:Y:S01]  /*1e1e0*/  FFMA.FTZ R27, R142.reuse, UR4, R27 ;  /* 0x000000048e1b7c23 */ /* 0x040fe2000801001b */
[----:B------:R-:W-:Y:S01]  /*1e1f0*/  I2F R138, R138 ;  /* 0x0000008a008a7306 */ /* 0x000fe20000201400 */
[----:B------:R-:W-:Y:S01]  /*1e200*/  FFMA.FTZ R28, R142, UR4, R28 ;  /* 0x000000048e1c7c23 */ /* 0x000fe2000801001c */
[----:B------:R-:W-:Y:S01]  /*1e210*/  IADD3 R142, R191, 0xc1, RZ ;  /* 0x000000c1bf8e7810 */ /* 0x000fe20007ffe0ff */
[----:B------:R-:W-:Y:S01]  /*1e220*/  FFMA.FTZ R29, R143, UR4, R29 ;  /* 0x000000048f1d7c23 */ /* 0x000fe2000801001d */
[----:B------:R-:W-:Y:S01]  /*1e230*/  IADD3 R131, R191, 0x98, RZ ;  /* 0x00000098bf837810 */ /* 0x000fe20007ffe0ff */
[----:B------:R-:W-:Y:S01]  /*1e240*/  FFMA.FTZ R30, R143, UR4, R30 ;  /* 0x000000048f1e7c23 */ /* 0x000fe2000801001e */
[----:B------:R-:W-:Y:S01]  /*1e250*/  IADD3 R140, R191, 0xb9, RZ ;  /* 0x000000b9bf8c7810 */ /* 0x000fe20007ffe0ff */
[----:B------:R-:W-:Y:S01]  /*1e260*/  FFMA.FTZ R31, R144, UR4, R31 ;  /* 0x00000004901f7c23 */ /* 0x000fe2000801001f */
[----:B------:R-:W-:Y:S01]  /*1e270*/  FMNMX.FTZ R135, R20, R135, !PT ;  /* 0x0000008714877209 */ /* 0x000fe20007810000 */
[----:B------:R-:W-:Y:S01]  /*1e280*/  FFMA.FTZ R32, R144, UR4, R32 ;  /* 0x0000000490207c23 */ /* 0x000fe20008010020 */
[----:B------:R-:W2:Y:S01]  /*1e290*/  I2F R130, R130 ;  /* 0x0000008200827306 */ /* 0x000ea20000201400 */
[----:B------:R-:W-:Y:S01]  /*1e2a0*/  FMNMX.FTZ R216, R23, R216, !PT ;  /* 0x000000d817d87209 */ /* 0x000fe20007810000 */
[----:B------:R-:W-:Y:S01]  /*1e2b0*/  FFMA.FTZ R33, R145, UR4, R33 ;  /* 0x0000000491217c23 */ /* 0x000fe20008010021 */
[----:B------:R-:W-:Y:S01]  /*1e2c0*/  IADD3 R133, R191, 0xa0, RZ ;  /* 0x000000a0bf857810 */ /* 0x000fe20007ffe0ff */
[----:B------:R-:W-:Y:S01]  /*1e2d0*/  FFMA.FTZ R34, R145, UR4, R34 ;  /* 0x0000000491227c23 */ /* 0x000fe20008010022 */
[----:B------:R-:W-:Y:S01]  /*1e2e0*/  FMNMX.FTZ R216, R25, R216, !PT ;  /* 0x000000d819d87209 */ /* 0x000fe20007810000 */
[C---:B------:R-:W-:Y:S01]  /*1e2f0*/  FFMA.FTZ R35, R146.reuse, UR4, R35 ;  /* 0x0000000492237c23 */ /* 0x040fe20008010023 */
[C---:B------:R-:W-:Y:S01]  /*1e300*/  IADD3 R136, R191.reuse, 0xa9, RZ ;  /* 0x000000a9bf887810 */ /* 0x040fe20007ffe0ff */
[----:B------:R-:W-:Y:S01]  /*1e310*/  FFMA.FTZ R36, R146, UR4, R36 ;  /* 0x0000000492247c23 */ /* 0x000fe20008010024 */
[----:B------:R-:W-:Y:S01]  /*1e320*/  IADD3 R146, R191, 0xd1, RZ ;  /* 0x000000d1bf927810 */ /* 0x000fe20007ffe0ff */
[----:B------:R-:W3:Y:S01]  /*1e330*/  I2F R131, R131 ;  /* 0x0000008300837306 */ /* 0x000ee20000201400 */
        /* <DEDUP_REMOVED lines=39> */
[----:B------:R-:W-:Y:S01]  /*1e5b0*/  I2F R137, R137 ;  /* 0x0000008900897306 */ /* 0x000fe20000201400 */
[----:B------:R-:W-:Y:S01]  /*1e5c0*/  FMNMX.FTZ R141, R38, R139, !PT ;  /* 0x0000008b268d7209 */ /* 0x000fe20007810000 */
[----:B------:R-:W-:Y:S01]  /*1e5d0*/  FFMA.FTZ R55, R177, UR4, R55 ;  /* 0x00000004b1377c23 */ /* 0x000fe20008010037 */
[----:B------:R-:W-:Y:S01]  /*1e5e0*/  IADD3 R139, R191, 0xb8, RZ ;  /* 0x000000b8bf8b7810 */ /* 0x000fe20007ffe0ff */
        /* <DEDUP_REMOVED lines=17> */
[----:B------:R-:W-:Y:S01]  /*1e700*/  IADD3 R141, R191, 0xc0, RZ ;  /* 0x000000c0bf8d7810 */ /* 0x000fe20007ffe0ff */
        /* <DEDUP_REMOVED lines=15> */
[----:B------:R-:W-:Y:S01]  /*1e800*/  IADD3 R143, R191, 0xc8, RZ ;  /* 0x000000c8bf8f7810 */ /* 0x000fe20007ffe0ff */
[----:B------:R-:W-:Y:S01]  /*1e810*/  FFMA.FTZ R70, R184, UR4, R70 ;  /* 0x00000004b8467c23 */ /* 0x000fe20008010046 */
[----:B------:R-:W-:Y:S01]  /*1e820*/  FMNMX.FTZ R145, R56, R145, !PT ;  /* 0x0000009138917209 */ /* 0x000fe20007810000 */
[----:B------:R-:W-:Y:S01]  /*1e830*/  I2F R144, R144 ;  /* 0x0000009000907306 */ /* 0x000fe20000201400 */
[----:B------:R-:W-:Y:S01]  /*1e840*/  FFMA.FTZ R71, R185, UR4, R71 ;  /* 0x00000004b9477c23 */ /* 0x000fe20008010047 */
[----:B------:R-:W-:Y:S01]  /*1e850*/  FMNMX.FTZ R216, R57, R216, !PT ;  /* 0x000000d839d87209 */ /* 0x000fe20007810000 */
[----:B------:R-:W-:Y:S01]  /*1e860*/  FFMA.FTZ R72, R185, UR4, R72 ;  /* 0x00000004b9487c23 */ /* 0x000fe20008010048 */
[----:B------:R-:W-:Y:S01]  /*1e870*/  FMNMX.FTZ R145, R58, R145, !PT ;  /* 0x000000913a917209 */ /* 0x000fe20007810000 */
[----:B-1----:R-:W-:Y:S01]  /*1e880*/  FFMA.FTZ R73, R129, UR4, R73 ;  /* 0x0000000481497c23 */ /* 0x002fe20008010049 */
[----:B------:R-:W-:Y:S01]  /*1e890*/  FMNMX.FTZ R216, R59, R216, !PT ;  /* 0x000000d83bd87209 */ /* 0x000fe20007810000 */
[----:B------:R-:W-:Y:S01]  /*1e8a0*/  FFMA.FTZ R74, R129, UR4, R74 ;  /* 0x00000004814a7c23 */ /* 0x000fe2000801004a */
[----:B------:R-:W-:Y:S01]  /*1e8b0*/  FMNMX.FTZ R145, R60, R145, !PT ;  /* 0x000000913c917209 */ /* 0x000fe20007810000 */
[C---:B--2---:R-:W-:Y:S01]  /*1e8c0*/  FFMA.FTZ R75, R130.reuse, UR4, R75 ;  /* 0x00000004824b7c23 */ /* 0x044fe2000801004b */
[----:B------:R-:W-:Y:S01]  /*1e8d0*/  I2F R143, R143 ;  /* 0x0000008f008f7306 */ /* 0x000fe20000201400 */
[----:B------:R-:W-:Y:S01]  /*1e8e0*/  FFMA.FTZ R76, R130, UR4, R76 ;  /* 0x00000004824c7c23 */ /* 0x000fe2000801004c */
[----:B------:R-:W-:Y:S01]  /*1e8f0*/  FMNMX.FTZ R147, R62, R145, !PT ;  /* 0x000000913e937209 */ /* 0x000fe20007810000 */
[----:B---3--:R-:W-:Y:S01]  /*1e900*/  FFMA.FTZ R77, R131, UR4, R77 ;  /* 0x00000004834d7c23 */ /* 0x008fe2000801004d */
[----:B------:R-:W-:Y:S01]  /*1e910*/  IADD3 R145, R191, 0xd0, RZ ;  /* 0x000000d0bf917810 */ /* 0x000fe20007ffe0ff */
[----:B------:R-:W-:Y:S01]  /*1e920*/  FFMA.FTZ R78, R131, UR4, R78 ;  /* 0x00000004834e7c23 */ /* 0x000fe2000801004e */
[----:B------:R-:W-:Y:S02]  /*1e930*/  IADD3 R131, R191, 0xd9, RZ ;  /* 0x000000d9bf837810 */ /* 0x000fe40007ffe0ff */
[----:B------:R-:W-:Y:S02]  /*1e940*/  FMNMX.FTZ R216, R61, R216, !PT ;  /* 0x000000d83dd87209 */ /* 0x000fe40007810000 */
[----:B------:R-:W-:Y:S01]  /*1e950*/  I2F R145, R145 ;  /* 0x0000009100917306 */ /* 0x000fe20000201400 */
[----:B------:R-:W-:Y:S02]  /*1e960*/  IADD3 R132, R191, 0x99, RZ ;  /* 0x00000099bf847810 */ /* 0x000fe40007ffe0ff */
[----:B------:R-:W-:Y:S02]  /*1e970*/  FMNMX.FTZ R216, R63, R216, !PT ;  /* 0x000000d83fd87209 */ /* 0x000fe40007810000 */
[----:B------:R-:W-:Y:S02]  /*1e980*/  IADD3 R134, R191, 0xa1, RZ ;  /* 0x000000a1bf867810 */ /* 0x000fe40007ffe0ff */
[----:B------:R-:W-:Y:S02]  /*1e990*/  FMNMX.FTZ R216, R65, R216, !PT ;  /* 0x000000d841d87209 */ /* 0x000fe40007810000 */
[----:B------:R-:W-:Y:S01]  /*1e9a0*/  IADD3 R135, R191, 0xa8, RZ ;  /* 0x000000a8bf877810 */ /* 0x000fe20007ffe0ff */
[----:B------:R-:W1:Y:S01]  /*1e9b0*/  I2F R132, R132 ;  /* 0x0000008400847306 */ /* 0x000e620000201400 */
[----:B------:R-:W-:Y:S02]  /*1e9c0*/  FMNMX.FTZ R216, R67, R216, !PT ;  /* 0x000000d843d87209 */ /* 0x000fe40007810000 */
[----:B------:R-:W-:Y:S02]  /*1e9d0*/  IADD3 R130, R191, 0xd8, RZ ;  /* 0x000000d8bf827810 */ /* 0x000fe40007ffe0ff */
        /* <DEDUP_REMOVED lines=8> */
[----:B------:R-:W-:Y:S01]  /*1ea60*/  FMNMX.FTZ R147, R70, R147, !PT ;  /* 0x0000009346937209 */ /* 0x000fe20007810000 */
[----:B------:R-:W3:Y:S01]  /*1ea70*/  I2F R135, R135 ;  /* 0x0000008700877306 */ /* 0x000ee20000201400 */
[----:B------:R-:W-:Y:S02]  /*1ea80*/  FMNMX.FTZ R216, R77, R216, !PT ;  /* 0x000000d84dd87209 */ /* 0x000fe40007810000 */
[----:B------:R-:W-:Y:S01]  /*1ea90*/  FMNMX.FTZ R147, R72, R147, !PT ;  /* 0x0000009348937209 */ /* 0x000fe20007810000 */
[C---:B-1----:R-:W-:Y:S02]  /*1eaa0*/  FFMA.FTZ R79, R132.reuse, UR4, R79 ;  /* 0x00000004844f7c23 */ /* 0x042fe4000801004f */
[----:B------:R-:W-:Y:S01]  /*1eab0*/  FFMA.FTZ R80, R132, UR4, R80 ;  /* 0x0000000484507c23 */ /* 0x000fe20008010050 */
[----:B------:R-:W-:Y:S01]  /*1eac0*/  IADD3 R132, R191, 0xe0, RZ ;  /* 0x000000e0bf847810 */ /* 0x000fe20007ffe0ff */
[----:B------:R-:W-:Y:S01]  /*1ead0*/  FFMA.FTZ R81, R133, UR4, R81 ;  /* 0x0000000485517c23 */ /* 0x000fe20008010051 */
[----:B------:R-:W-:Y:S01]  /*1eae0*/  FMNMX.FTZ R216, R79, R216, !PT ;  /* 0x000000d84fd87209 */ /* 0x000fe20007810000 */
[----:B------:R-:W1:Y:S01]  /*1eaf0*/  I2F R129, R146 ;  /* 0x0000009200817306 */ /* 0x000e620000201400 */
[----:B------:R-:W-:Y:S01]  /*1eb00*/  FFMA.FTZ R82, R133, UR4, R82 ;  /* 0x0000000485527c23 */ /* 0x000fe20008010052 */
[----:B------:R-:W-:Y:S01]  /*1eb10*/  IADD3 R133, R191, 0xe1, RZ ;  /* 0x000000e1bf857810 */ /* 0x000fe20007ffe0ff */
[C---:B--2---:R-:W-:Y:S01]  /*1eb20*/  FFMA.FTZ R83, R134.reuse, UR4, R83 ;  /* 0x0000000486537c23 */ /* 0x044fe20008010053 */
[----:B------:R-:W-:Y:S01]  /*1eb30*/  FMNMX.FTZ R216, R81, R216, !PT ;  /* 0x000000d851d87209 */ /* 0x000fe20007810000 */
[----:B------:R-:W-:Y:S01]  /*1eb40*/  FFMA.FTZ R84, R134, UR4, R84 ;  /* 0x0000000486547c23 */ /* 0x000fe20008010054 */
[----:B------:R-:W-:Y:S02]  /*1eb50*/  IADD3 R134, R191, 0xe8, RZ ;  /* 0x000000e8bf867810 */ /* 0x000fe40007ffe0ff */
[----:B------:R-:W-:Y:S02]  /*1eb60*/  FMNMX.FTZ R216, R83, R216, !PT ;  /* 0x000000d853d87209 */ /* 0x000fe40007810000 */
[----:B------:R-:W2:Y:S01]  /*1eb70*/  I2F R130, R130 ;  /* 0x0000008200827306 */ /* 0x000ea20000201400 */
[----:B------:R-:W-:Y:S01]  /*1eb80*/  FMNMX.FTZ R147, R74, R147, !PT ;  /* 0x000000934a937209 */ /* 0x000fe20007810000 */
[C---:B---3--:R-:W-:Y:S03]  /*1eb90*/  FFMA.FTZ R85, R135.reuse, UR4, R85 ;  /* 0x0000000487557c23 */ /* 0x048fe60008010055 */
[----:B------:R-:W-:Y:S01]  /*1eba0*/  FMNMX.FTZ R147, R76, R147, !PT ;  /* 0x000000934c937209 */ /* 0x000fe20007810000 */
[----:B------:R-:W-:Y:S01]  /*1ebb0*/  FFMA.FTZ R86, R135, UR4, R86 ;  /* 0x0000000487567c23 */ /* 0x000fe20008010056 */
[----:B------:R-:W-:Y:S01]  /*1ebc0*/  IADD3 R135, R191, 0xe9, RZ ;  /* 0x000000e9bf877810 */ /* 0x000fe20007ffe0ff */
[C---:B------:R-:W-:Y:S01]  /*1ebd0*/  FFMA.FTZ R87, R136.reuse, UR4, R87 ;  /* 0x0000000488577c23 */ /* 0x040fe20008010057 */
[----:B------:R-:W-:Y:S01]  /*1ebe0*/  FMNMX.FTZ R216, R85, R216, !PT ;  /* 0x000000d855d87209 */ /* 0x000fe20007810000 */
[----:B------:R-:W3:Y:S01]  /*1ebf0*/  I2F R131, R131 ;  /* 0x0000008300837306 */ /* 0x000ee20000201400 */
[----:B------:R-:W-:Y:S01]  /*1ec00*/  FFMA.FTZ R88, R136, UR4, R88 ;  /* 0x0000000488587c23 */ /* 0x000fe20008010058 */
[----:B------:R-:W-:Y:S01]  /*1ec10*/  IADD3 R136, R191, 0xf0, RZ ;  /* 0x000000f0bf887810 */ /* 0x000fe20007ffe0ff */
[----:B------:R-:W-:Y:S01]  /*1ec20*/  FFMA.FTZ R89, R137, UR4, R89 ;  /* 0x0000000489597c23 */ /* 0x000fe20008010059 */
[----:B------:R-:W-:Y:S01]  /*1ec30*/  FMNMX.FTZ R216, R87, R216, !PT ;  /* 0x000000d857d87209 */ /* 0x000fe20007810000 */
[----:B------:R-:W-:Y:S01]  /*1ec40*/  FFMA.FTZ R90, R137, UR4, R90 ;  /* 0x00000004895a7c23 */ /* 0x000fe2000801005a */
[----:B------:R-:W-:Y:S01]  /*1ec50*/  IADD3 R137, R191, 0xf1, RZ ;  /* 0x000000f1bf897810 */ /* 0x000fe20007ffe0ff */
        /* <DEDUP_REMOVED lines=13> */
[----:B------:R-:W5:Y:S01]  /*1ed30*/  I2F R133, R133 ;  /* 0x0000008500857306 */ /* 0x000f620000201400 */
        /* <DEDUP_REMOVED lines=9> */
[----:B------:R-:W5:Y:S01]  /*1edd0*/  I2F R134, R134 ;  /* 0x0000008600867306 */ /* 0x000f620000201400 */
        /* <DEDUP_REMOVED lines=8> */
[C---:B-1----:R-:W-:Y:S01]  /*1ee60*/  FFMA.FTZ R107, R129.reuse, UR4, R107 ;  /* 0x00000004816b7c23 */ /* 0x042fe2000801006b */
[----:B------:R-:W1:Y:S01]  /*1ee70*/  I2F R135, R135 ;  /* 0x0000008700877306 */ /* 0x000e620000201400 */
[----:B------:R-:W-:Y:S01]  /*1ee80*/  FFMA.FTZ R108, R129, UR4, R108 ;  /* 0x00000004816c7c23 */ /* 0x000fe2000801006c */
[----:B------:R-:W-:Y:S01]  /*1ee90*/  FMNMX.FTZ R216, R103, R216, !PT ;  /* 0x000000d867d87209 */ /* 0x000fe20007810000 */
[C---:B--2---:R-:W-:Y:S01]  /*1eea0*/  FFMA.FTZ R109, R130.reuse, UR4, R109 ;  /* 0x00000004826d7c23 */ /* 0x044fe2000801006d */
[----:B------:R-:W-:Y:S01]  /*1eeb0*/  IADD3 R129, R191, 0xf8, RZ ;  /* 0x000000f8bf817810 */ /* 0x000fe20007ffe0ff */
[----:B------:R-:W-:Y:S01]  /*1eec0*/  FFMA.FTZ R110, R130, UR4, R110 ;  /* 0x00000004826e7c23 */ /* 0x000fe2000801006e */
[----:B------:R-:W-:Y:S01]  /*1eed0*/  FMNMX.FTZ R216, R105, R216, !PT ;  /* 0x000000d869d87209 */ /* 0x000fe20007810000 */
[----:B---3--:R-:W-:Y:S01]  /*1eee0*/  FFMA.FTZ R111, R131, UR4, R111 ;  /* 0x00000004836f7c23 */ /* 0x008fe2000801006f */
[----:B------:R-:W-:Y:S01]  /*1eef0*/  IADD3 R130, R191, 0xf9, RZ ;  /* 0x000000f9bf827810 */ /* 0x000fe20007ffe0ff */
[----:B------:R-:W-:Y:S01]  /*1ef00*/  FFMA.FTZ R112, R131, UR4, R112 ;  /* 0x0000000483707c23 */ /* 0x000fe20008010070 */
[----:B------:R-:W2:Y:S01]  /*1ef10*/  I2F R136, R136 ;  /* 0x0000008800887306 */ /* 0x000ea20000201400 */
[C---:B----4-:R-:W-:Y:S01]  /*1ef20*/  FFMA.FTZ R113, R132.reuse, UR4, R113 ;  /* 0x0000000484717c23 */ /* 0x050fe20008010071 */
        /* <DEDUP_REMOVED lines=8> */
[----:B------:R-:W3:Y:S01]  /*1efb0*/  I2F R137, R137 ;  /* 0x0000008900897306 */ /* 0x000ee20000201400 */
[----:B------:R-:W-:Y:S01]  /*1efc0*/  FFMA.FTZ R118, R134, UR4, R118 ;  /* 0x0000000486767c23 */ /* 0x000fe20008010076 */
[----:B------:R-:W-:Y:S01]  /*1efd0*/  FMNMX.FTZ R216, R111, R216, !PT ;  /* 0x000000d86fd87209 */ /* 0x000fe20007810000 */
[C---:B-1----:R-:W-:Y:S01]  /*1efe0*/  FFMA.FTZ R119, R135.reuse, UR4, R119 ;  /* 0x0000000487777c23 */ /* 0x042fe20008010077 */
[----:B------:R-:W-:Y:S01]  /*1eff0*/  FMNMX.FTZ R147, R94, R147, !PT ;  /* 0x000000935e937209 */ /* 0x000fe20007810000 */
[----:B------:R-:W-:Y:S01]  /*1f000*/  FFMA.FTZ R120, R135, UR4, R120 ;  /* 0x0000000487787c23 */ /* 0x000fe20008010078 */
[----:B------:R-:W-:Y:S02]  /*1f010*/  FMNMX.FTZ R216, R113, R216, !PT ;  /* 0x000000d871d87209 */ /* 0x000fe40007810000 */
[----:B------:R-:W-:Y:S02]  /*1f020*/  FMNMX.FTZ R147, R96, R147, !PT ;  /* 0x0000009360937209 */ /* 0x000fe40007810000 */
[----:B------:R-:W1:Y:S01]  /*1f030*/  I2F R129, R129 ;  /* 0x0000008100817306 */ /* 0x000e620000201400 */
[----:B------:R-:W-:Y:S02]  /*1f040*/  FMNMX.FTZ R216, R115, R216, !PT ;  /* 0x000000d873d87209 */ /* 0x000fe40007810000 */
[----:B------:R-:W-:Y:S01]  /*1f050*/  FMNMX.FTZ R147, R98, R147, !PT ;  /* 0x0000009362937209 */ /* 0x000fe20007810000 */
[C---:B--2---:R-:W-:Y:S01]  /*1f060*/  FFMA.FTZ R121, R136.reuse, UR4, R121 ;  /* 0x0000000488797c23 */ /* 0x044fe20008010079 */
[----:B------:R-:W-:Y:S01]  /*1f070*/  FMNMX.FTZ R216, R117, R216, !PT ;  /* 0x000000d875d87209 */ /* 0x000fe20007810000 */
[----:B------:R-:W-:Y:S01]  /*1f080*/  FFMA.FTZ R122, R136, UR4, R122 ;  /* 0x00000004887a7c23 */ /* 0x000fe2000801007a */
[----:B------:R-:W-:Y:S02]  /*1f090*/  FMNMX.FTZ R147, R100, R147, !PT ;  /* 0x0000009364937209 */ /* 0x000fe40007810000 */
[----:B------:R-:W-:Y:S01]  /*1f0a0*/  FMNMX.FTZ R216, R119, R216, !PT ;  /* 0x000000d877d87209 */ /* 0x000fe20007810000 */
[----:B------:R-:W2:Y:S01]  /*1f0b0*/  I2F R130, R130 ;  /* 0x0000008200827306 */ /* 0x000ea20000201400 */
[----:B------:R-:W-:Y:S02]  /*1f0c0*/  FMNMX.FTZ R147, R102, R147, !PT ;  /* 0x0000009366937209 */ /* 0x000fe40007810000 */
[----:B------:R-:W-:Y:S01]  /*1f0d0*/  FMNMX.FTZ R216, R121, R216, !PT ;  /* 0x000000d879d87209 */ /* 0x000fe20007810000 */
[C---:B---3--:R-:W-:Y:S01]  /*1f0e0*/  FFMA.FTZ R123, R137.reuse, UR4, R123 ;  /* 0x00000004897b7c23 */ /* 0x048fe2000801007b */
[----:B------:R-:W-:Y:S01]  /*1f0f0*/  FMNMX.FTZ R147, R104, R147, !PT ;  /* 0x0000009368937209 */ /* 0x000fe20007810000 */
[----:B------:R-:W-:Y:S03]  /*1f100*/  FFMA.FTZ R124, R137, UR4, R124 ;  /* 0x00000004897c7c23 */ /* 0x000fe6000801007c */
[----:B------:R-:W-:Y:S02]  /*1f110*/  FMNMX.FTZ R216, R123, R216, !PT ;  /* 0x000000d87bd87209 */ /* 0x000fe40007810000 */
[----:B------:R-:W-:Y:S01]  /*1f120*/  FMNMX.FTZ R147, R106, R147, !PT ;  /* 0x000000936a937209 */ /* 0x000fe20007810000 */
[C---:B-1----:R-:W-:Y:S03]  /*1f130*/  FFMA.FTZ R125, R129.reuse, UR4, R125 ;  /* 0x00000004817d7c23 */ /* 0x042fe6000801007d */
[----:B------:R-:W-:Y:S01]  /*1f140*/  FMNMX.FTZ R147, R108, R147, !PT ;  /* 0x000000936c937209 */ /* 0x000fe20007810000 */
[----:B------:R-:W-:Y:S01]  /*1f150*/  FFMA.FTZ R126, R129, UR4, R126 ;  /* 0x00000004817e7c23 */ /* 0x000fe2000801007e */
[----:B------:R-:W-:Y:S02]  /*1f160*/  FMNMX.FTZ R216, R125, R216, !PT ;  /* 0x000000d87dd87209 */ /* 0x000fe40007810000 */
[----:B------:R-:W-:Y:S01]  /*1f170*/  FMNMX.FTZ R147, R110, R147, !PT ;  /* 0x000000936e937209 */ /* 0x000fe20007810000 */
[----:B--2---:R-:W-:Y:S03]  /*1f180*/  FFMA.FTZ R127, R130, UR4, R127 ;  /* 0x00000004827f7c23 */ /* 0x004fe6000801007f */
        /* <DEDUP_REMOVED lines=8> */
[----:B------:R-:W-:Y:S04]  /*1f210*/  FMNMX.FTZ R129, R122, R147, !PT ;  /* 0x000000937a817209 */ /* 0x000fe80007810000 */
[----:B------:R-:W-:Y:S04]  /*1f220*/  FMNMX.FTZ R129, R124, R129, !PT ;  /* 0x000000817c817209 */ /* 0x000fe80007810000 */
[----:B------:R-:W-:Y:S02]  /*1f230*/  FMNMX.FTZ R129, R126, R129, !PT ;  /* 0x000000817e817209 */ /* 0x000fe40007810000 */
[----:B-1----:R-:W-:Y:S02]  /*1f240*/  FMNMX.FTZ R138, R134, R131, !PT ;  /* 0x00000083868a7209 */ /* 0x002fe40007810000 */
[----:B------:R-:W-:Y:S03]  /*1f250*/  FMNMX.FTZ R130, R128, R129, !PT ;  /* 0x0000008180827209 */ /* 0x000fe60007810000 */
[----:B------:R-:W-:Y:S08]  /*1f260*/  SHFL.BFLY PT, R133, R138, 0x1, 0x1f ;  /* 0x0c201f008a857f89 */ /* 0x000ff000000e0000 */
[----:B------:R-:W1:Y:S02]  /*1f270*/  SHFL.BFLY PT, R129, R130, 0x2, 0x1f ;  /* 0x0c401f0082817f89 */ /* 0x000e6400000e0000 */
[----:B-1----:R-:W-:Y:S02]  /*1f280*/  FMNMX.FTZ R132, R130, R129, !PT ;  /* 0x0000008182847209 */ /* 0x002fe40007810000 */
[----:B------:R-:W-:Y:S04]  /*1f290*/  FMNMX.FTZ R129, R138, R133, !PT ;  /* 0x000000858a817209 */ /* 0x000fe80007810000 */
[----:B------:R-:W1:Y:S01]  /*1f2a0*/  SHFL.BFLY PT, R131, R132, 0x1, 0x1f ;  /* 0x0c201f0084837f89 */ /* 0x000e6200000e0000 */
[C---:B------:R-:W-:Y:S01]  /*1f2b0*/  FSETP.NEU.FTZ.AND P0, PT, R129.reuse, -INF , PT ;  /* 0xff8000008100780b */ /* 0x040fe20003f1d000 */
[C---:B------:R-:W-:Y:S02]  /*1f2c0*/  FADD.FTZ R133, -R129.reuse, R190 ;  /* 0x000000be81857221 */ /* 0x040fe40000010100 */
[----:B------:R-:W-:Y:S02]  /*1f2d0*/  FMUL.FTZ R130, R129, c[0x0][0x23c] ;  /* 0x00008f0081827a20 */ /* 0x000fe40000410000 */
[----:B------:R-:W-:Y:S03]  /*1f2e0*/  FMUL.FTZ R136, R133, c[0x0][0x23c] ;  /* 0x00008f0085887a20 */ /* 0x000fe60000410000 */
[----:B------:R-:W-:Y:S01]  /*1f2f0*/  FSEL R130, R130, RZ, P0 ;  /* 0x000000ff82827208 */ /* 0x000fe20000000000 */
[----:B------:R2:W3:Y:S04]  /*1f300*/  MUFU.EX2 R133, R136 ;  /* 0x0000008800857308 */ /* 0x0004e80000000800 */
[--C-:B------:R-:W-:Y:S02]  /*1f310*/  FFMA.FTZ R141, R7, c[0x0][0x23c], -R130.reuse ;  /* 0x00008f00078d7a23 */ /* 0x100fe40000010882 */
[--C-:B------:R-:W-:Y:S02]  /*1f320*/  FFMA.FTZ R142, R13, c[0x0][0x23c], -R130.reuse ;  /* 0x00008f000d8e7a23 */ /* 0x100fe40000010882 */
[--C-:B------:R-:W-:Y:S02]  /*1f330*/  FFMA.FTZ R145, R15, c[0x0][0x23c], -R130.reuse ;  /* 0x00008f000f917a23 */ /* 0x100fe40000010882 */
[----:B------:R-:W-:Y:S01]  /*1f340*/  MUFU.EX2 R141, R141 ;  /* 0x0000008d008d7308 */ /* 0x000fe20000000800 */
[--C-:B------:R-:W-:Y:S02]  /*1f350*/  FFMA.FTZ R222, R75, c[0x0][0x23c], -R130.reuse ;  /* 0x00008f004bde7a23 */ /* 0x100fe40000010882 */
[--C-:B------:R-:W-:Y:S01]  /*1f360*/  FFMA.FTZ R218, R71, c[0x0][0x23c], -R130.reuse ;  /* 0x00008f0047da7a23 */ /* 0x100fe20000010882 */
[----:B-1----:R-:W-:Y:S01]  /*1f370*/  FMNMX.FTZ R131, R132, R131, !PT ;  /* 0x0000008384837209 */ /* 0x002fe20007810000 */
[--C-:B------:R-:W-:Y:S02]  /*1f380*/  FFMA.FTZ R132, R5, c[0x0][0x23c], -R130.reuse ;  /* 0x00008f0005847a23 */ /* 0x100fe40000010882 */
[--C-:B------:R-:W-:Y:S01]  /*1f390*/  FFMA.FTZ R140, R9, c[0x0][0x23c], -R130.reuse ;  /* 0x00008f00098c7a23 */ /* 0x100fe20000010882 */
[----:B------:R-:W-:Y:S01]  /*1f3a0*/  FSETP.NEU.FTZ.AND P0, PT, R131, -INF , PT ;  /* 0xff8000008300780b */ /* 0x000fe20003f1d000 */
[----:B------:R-:W-:Y:S01]  /*1f3b0*/  FFMA.FTZ R143, R11, c[0x0][0x23c], -R130 ;  /* 0x00008f000b8f7a23 */ /* 0x000fe20000010882 */
[----:B------:R-:W-:Y:S01]  /*1f3c0*/  MUFU.EX2 R142, R142 ;  /* 0x0000008e008e7308 */ /* 0x000fe20000000800 */
[----:B------:R-:W-:Y:S02]  /*1f3d0*/  FADD.FTZ R135, -R131, R188 ;  /* 0x000000bc83877221 */ /* 0x000fe40000010100 */
[--C-:B------:R-:W-:Y:S01]  /*1f3e0*/  FFMA.FTZ R3, R3, c[0x0][0x23c], -R130.reuse ;  /* 0x00008f0003037a23 */ /* 0x100fe20000010882 */
[----:B--2---:R-:W-:Y:S01]  /*1f3f0*/  LDSM.16.MT88.4 R136, [R215+0x5000] ;  /* 0x00500000d788783b */ /* 0x004fe20000004200 */
[C---:B---3--:R-:W-:Y:S02]  /*1f400*/  FMUL.FTZ R204, R133.reuse, R204 ;  /* 0x000000cc85cc7220 */ /* 0x048fe40000410000 */
[C---:B------:R-:W-:Y:S02]  /*1f410*/  FMUL.FTZ R205, R133.reuse, R205 ;  /* 0x000000cd85cd7220 */ /* 0x040fe40000410000 */
[C---:B------:R-:W-:Y:S01]  /*1f420*/  FMUL.FTZ R200, R133.reuse, R200 ;  /* 0x000000c885c87220 */ /* 0x040fe20000410000 */
[----:B------:R-:W-:Y:S01]  /*1f430*/  MUFU.EX2 R132, R132 ;  /* 0x0000008400847308 */ /* 0x000fe20000000800 */
[C---:B------:R-:W-:Y:S02]  /*1f440*/  FMUL.FTZ R201, R133.reuse, R201 ;  /* 0x000000c985c97220 */ /* 0x040fe40000410000 */
[C---:B------:R-:W-:Y:S02]  /*1f450*/  FMUL.FTZ R196, R133.reuse, R196 ;  /* 0x000000c485c47220 */ /* 0x040fe40000410000 */
[C---:B------:R-:W-:Y:S02]  /*1f460*/  FMUL.FTZ R197, R133.reuse, R197 ;  /* 0x000000c585c57220 */ /* 0x040fe40000410000 */
[C---:B------:R-:W-:Y:S02]  /*1f470*/  FMUL.FTZ R192, R133.reuse, R192 ;  /* 0x000000c085c07220 */ /* 0x040fe40000410000 */
[----:B------:R-:W-:Y:S01]  /*1f480*/  FMUL.FTZ R193, R133, R193 ;  /* 0x000000c185c17220 */ /* 0x000fe20000410000 */
[----:B------:R-:W-:Y:S01]  /*1f490*/  MUFU.EX2 R140, R140 ;  /* 0x0000008c008c7308 */ /* 0x000fe20000000800 */
[----:B------:R-:W-:Y:S02]  /*1f4a0*/  FMUL.FTZ R134, R135, c[0x0][0x23c] ;  /* 0x00008f0087867a20 */ /* 0x000fe40000410000 */
[--C-:B------:R-:W-:Y:S02]  /*1f4b0*/  FFMA.FTZ R180, R47, c[0x0][0x23c], -R130.reuse ;  /* 0x00008f002fb47a23 */ /* 0x100fe40000010882 */
[--C-:B------:R-:W-:Y:S02]  /*1f4c0*/  FFMA.FTZ R47, R73, c[0x0][0x23c], -R130.reuse ;  /* 0x00008f00492f7a23 */ /* 0x100fe40000010882 */
[--C-:B------:R-:W-:Y:S02]  /*1f4d0*/  FFMA.FTZ R0, R0, c[0x0][0x23c], -R130.reuse ;  /* 0x00008f0000007a23 */ /* 0x100fe40000010882 */
[--C-:B------:R-:W-:Y:S01]  /*1f4e0*/  FFMA.FTZ R144, R17, c[0x0][0x23c], -R130.reuse ;  /* 0x00008f0011907a23 */ /* 0x100fe20000010882 */
[----:B------:R1:W-:Y:S01]  /*1f4f0*/  MUFU.EX2 R135, R3 ;  /* 0x0000000300877308 */ /* 0x0003e20000000800 */
        /* <DEDUP_REMOVED lines=14> */
[----:B-1----:R-:W-:Y:S02]  /*1f5e0*/  FMUL.FTZ R3, R131, c[0x0][0x23c] ;  /* 0x00008f0083037a20 */ /* 0x002fe40000410000 */
[--C-:B------:R-:W-:Y:S02]  /*1f5f0*/  FFMA.FTZ R182, R51, c[0x0][0x23c], -R130.reuse ;  /* 0x00008f0033b67a23 */ /* 0x100fe40000010882 */
[--C-:B------:R-:W-:Y:S01]  /*1f600*/  FFMA.FTZ R51, R81, c[0x0][0x23c], -R130.reuse ;  /* 0x00008f0051337a23 */ /* 0x100fe20000010882 */
[----:B------:R-:W1:Y:S01]  /*1f610*/  MUFU.EX2 R143, R143 ;  /* 0x0000008f008f7308 */ /* 0x000e620000000800 */
[----:B------:R-:W-:Y:S01]  /*1f620*/  FSEL R3, R3, RZ, P0 ;  /* 0x000000ff03037208 */ /* 0x000fe20000000000 */
[--C-:B------:R-:W-:Y:S01]  /*1f630*/  FFMA.FTZ R23, R25, c[0x0][0x23c], -R130.reuse ;  /* 0x00008f0019177a23 */ /* 0x100fe20000010882 */
[----:B------:R-:W-:Y:S01]  /*1f640*/  PLOP3.LUT P0, PT, PT, PT, UP0, 0x80, 0x0 ;  /* 0x000000000000781c */ /* 0x000fe20003f0f008 */
[----:B--2---:R-:W-:Y:S02]  /*1f650*/  FMUL.FTZ R206, R134, R206 ;  /* 0x000000ce86ce7220 */ /* 0x004fe40000410000 */
[--C-:B------:R-:W-:Y:S02]  /*1f660*/  FFMA.FTZ R75, R4, c[0x0][0x23c], -R3.reuse ;  /* 0x00008f00044b7a23 */ /* 0x100fe40000010803 */
[--C-:B------:R-:W-:Y:S02]  /*1f670*/  FFMA.FTZ R73, R6, c[0x0][0x23c], -R3.reuse ;  /* 0x00008f0006497a23 */ /* 0x100fe40000010803 */
[----:B------:R-:W2:Y:S01]  /*1f680*/  MUFU.EX2 R145, R145 ;  /* 0x0000009100917308 */ /* 0x000ea20000000800 */
[----:B------:R-:W4:Y:S01]  /*1f690*/  LDSM.16.MT88.4 R4, [R214+0x5000] ;  /* 0x00500000d604783b */ /* 0x000f220000004200 */
[--C-:B------:R-:W-:Y:S02]  /*1f6a0*/  FFMA.FTZ R71, R12, c[0x0][0x23c], -R3.reuse ;  /* 0x00008f000c477a23 */ /* 0x100fe40000010803 */
[--C-:B------:R-:W-:Y:S02]  /*1f6b0*/  FFMA.FTZ R77, R14, c[0x0][0x23c], -R3.reuse ;  /* 0x00008f000e4d7a23 */ /* 0x100fe40000010803 */
[--C-:B------:R-:W-:Y:S01]  /*1f6c0*/  FFMA.FTZ R246, R8, c[0x0][0x23c], -R3.reuse ;  /* 0x00008f0008f67a23 */ /* 0x100fe20000010803 */
[----:B---3--:R-:W-:Y:S01]  /*1f6d0*/  F2FP.PACK_AB R8, R135, R0 ;  /* 0x000000008708723e */ /* 0x008fe200000000ff */
[--C-:B------:R-:W-:Y:S01]  /*1f6e0*/  FFMA.FTZ R248, R10, c[0x0][0x23c], -R3.reuse ;  /* 0x00008f000af87a23 */ /* 0x100fe20000010803 */
[----:B------:R-:W3:Y:S01]  /*1f6f0*/  LDSM.16.MT88.4 R12, [R214+0x5400] ;  /* 0x00540000d60c783b */ /* 0x000ee20000004200 */
[----:B------:R-:W-:Y:S01]  /*1f700*/  MUFU.EX2 R75, R75 ;  /* 0x0000004b004b7308 */ /* 0x000fe20000000800 */
[----:B------:R-:W-:Y:S01]  /*1f710*/  F2FP.PACK_AB R10, R141, R132 ;  /* 0x000000848d0a723e */ /* 0x000fe200000000ff */
[C---:B------:R-:W-:Y:S02]  /*1f720*/  FMUL.FTZ R207, R134.reuse, R207 ;  /* 0x000000cf86cf7220 */ /* 0x040fe40000410000 */
[C---:B------:R-:W-:Y:S02]  /*1f730*/  FMUL.FTZ R202, R134.reuse, R202 ;  /* 0x000000ca86ca7220 */ /* 0x040fe40000410000 */
[C---:B------:R-:W-:Y:S02]  /*1f740*/  FMUL.FTZ R203, R134.reuse, R203 ;  /* 0x000000cb86cb7220 */ /* 0x040fe40000410000 */
[C---:B------:R-:W-:Y:S02]  /*1f750*/  FMUL.FTZ R198, R134.reuse, R198 ;  /* 0x000000c686c67220 */ /* 0x040fe40000410000 */
[----:B------:R-:W-:Y:S01]  /*1f760*/  MUFU.EX2 R73, R73 ;  /* 0x0000004900497308 */ /* 0x000fe20000000800 */
[C---:B------:R-:W-:Y:S02]  /*1f770*/  FMUL.FTZ R199, R134.reuse, R199 ;  /* 0x000000c786c77220 */ /* 0x040fe40000410000 */
[C---:B------:R-:W-:Y:S02]  /*1f780*/  FMUL.FTZ R194, R134.reuse, R194 ;  /* 0x000000c286c27220 */ /* 0x040fe40000410000 */
[----:B------:R-:W-:Y:S02]  /*1f790*/  FMUL.FTZ R195, R134, R195 ;  /* 0x000000c386c37220 */ /* 0x000fe40000410000 */
[--C-:B------:R-:W-:Y:S02]  /*1f7a0*/  FFMA.FTZ R2, R2, c[0x0][0x23c], -R3.reuse ;  /* 0x00008f0002027a23 */ /* 0x100fe40000010803 */
[--C-:B------:R-:W-:Y:S01]  /*1f7b0*/  FFMA.FTZ R250, R16, c[0x0][0x23c], -R3.reuse ;  /* 0x00008f0010fa7a23 */ /* 0x100fe20000010803 */
[----:B------:R-:W5:Y:S01]  /*1f7c0*/  MUFU.EX2 R246, R246 ;  /* 0x000000f600f67308 */ /* 0x000f620000000800 */
[----:B-1----:R-:W-:Y:S01]  /*1f7d0*/  F2FP.PACK_AB R16, R143, R140 ;  /* 0x0000008c8f10723e */ /* 0x002fe200000000ff */
[--C-:B------:R-:W-:Y:S01]  /*1f7e0*/  FFMA.FTZ R79, R18, c[0x0][0x23c], -R3.reuse ;  /* 0x00008f00124f7a23 */ /* 0x100fe20000010803 */
[----:B--2---:R-:W-:Y:S01]  /*1f7f0*/  F2FP.PACK_AB R18, R145, R142 ;  /* 0x0000008e9112723e */ /* 0x004fe200000000ff */
[--C-:B------:R-:W-:Y:S02]  /*1f800*/  FFMA.FTZ R107, R72, c[0x0][0x23c], -R3.reuse ;  /* 0x00008f00486b7a23 */ /* 0x100fe40000010803 */
        /* <DEDUP_REMOVED lines=11> */
[----:B-----5:R-:W-:Y:S01]  /*1f8c0*/  F2FP.PACK_AB R11, R246, R73 ;  /* 0x00000049f60b723e */ /* 0x020fe200000000ff */
        /* <DEDUP_REMOVED lines=11> */
[C---:B----4-:R-:W-:Y:S05]  /*1f980*/  HMMA.16816.F32 R204, R8.reuse, R4, R204 ;  /* 0x0000000408cc723c */ /* 0x050fea00000018cc */
[--C-:B------:R-:W-:Y:S02]  /*1f990*/  FFMA.FTZ R30, R34, c[0x0][0x23c], -R3.reuse ;  /* 0x00008f00221e7a23 */ /* 0x100fe40000010803 */
[--C-:B------:R-:W-:Y:S01]  /*1f9a0*/  FFMA.FTZ R87, R36, c[0x0][0x23c], -R3.reuse ;  /* 0x00008f0024577a23 */ /* 0x100fe20000010803 */
[C---:B------:R-:W-:Y:S01]  /*1f9b0*/  HMMA.16816.F32 R200, R8.reuse, R6, R200 ;  /* 0x0000000608c8723c */ /* 0x040fe200000018c8 */
[----:B------:R-:W1:Y:S01]  /*1f9c0*/  MUFU.EX2 R250, R250 ;  /* 0x000000fa00fa7308 */ /* 0x000e620000000800 */
[----:B------:R-:W4:Y:S02]  /*1f9d0*/  LDSM.16.MT88.4 R4, [R215+0x5400] ;  /* 0x00540000d704783b */ /* 0x000f240000004200 */
[--C-:B------:R-:W-:Y:S01]  /*1f9e0*/  FFMA.FTZ R32, R38, c[0x0][0x23c], -R3.reuse ;  /* 0x00008f0026207a23 */ /* 0x100fe20000010803 */
[----:B--2---:R-:W-:Y:S01]  /*1f9f0*/  F2FP.PACK_AB R17, R71, R248 ;  /* 0x000000f84711723e */ /* 0x004fe200000000ff */
[--C-:B------:R-:W-:Y:S02]  /*1fa00*/  FFMA.FTZ R91, R40, c[0x0][0x23c], -R3.reuse ;  /* 0x00008f00285b7a23 */ /* 0x100fe40000010803 */
[C---:B------:R-:W-:Y:S03]  /*1fa10*/  HMMA.16816.F32 R196, R8.reuse, R136, R196 ;  /* 0x0000008808c4723c */ /* 0x040fe600000018c4 */
[----:B------:R-:W-:Y:S01]  /*1fa20*/  MUFU.EX2 R144, R144 ;  /* 0x0000009000907308 */ /* 0x000fe20000000800 */
[--C-:B------:R-:W-:Y:S02]  /*1fa30*/  FFMA.FTZ R31, R41, c[0x0][0x23c], -R130.reuse ;  /* 0x00008f00291f7a23 */ /* 0x100fe40000010882 */
[--C-:B------:R-:W-:Y:S02]  /*1fa40*/  FFMA.FTZ R178, R43, c[0x0][0x23c], -R130.reuse ;  /* 0x00008f002bb27a23 */ /* 0x100fe40000010882 */
[----:B------:R-:W-:Y:S01]  /*1fa50*/  HMMA.16816.F32 R192, R8, R138, R192 ;  /* 0x0000008a08c0723c */ /* 0x000fe200000018c0 */
[----:B------:R-:W2:Y:S03]  /*1fa60*/  LDSM.16.MT88.4 R8, [R214+0x5800] ;  /* 0x00580000d608783b */ /* 0x000ea60000004200 */
[--C-:B------:R-:W-:Y:S01]  /*1fa70*/  FFMA.FTZ R43, R65, c[0x0][0x23c], -R130.reuse ;  /* 0x00008f00412b7a23 */ /* 0x100fe20000010882 */
[----:B------:R-:W5:Y:S01]  /*1fa80*/  MUFU.EX2 R147, R147 ;  /* 0x0000009300937308 */ /* 0x000f620000000800 */
[--C-:B------:R-:W-:Y:S02]  /*1fa90*/  FFMA.FTZ R65, R109, c[0x0][0x23c], -R130.reuse ;  /* 0x00008f006d417a23 */ /* 0x100fe40000010882 */
[--C-:B------:R-:W-:Y:S01]  /*1faa0*/  FFMA.FTZ R109, R76, c[0x0][0x23c], -R3.reuse ;  /* 0x00008f004c6d7a23 */ /* 0x100fe20000010803 */
[----:B-1----:R-:W-:Y:S03]  /*1fab0*/  F2FP.PACK_AB R19, R250, R77 ;  /* 0x0000004dfa13723e */ /* 0x002fe600000000ff */
[--C-:B------:R-:W-:Y:S02]  /*1fac0*/  FFMA.FTZ R33, R45, c[0x0][0x23c], -R130.reuse ;  /* 0x00008f002d217a23 */ /* 0x100fe40000010882 */
[--C-:B------:R-:W-:Y:S01]  /*1fad0*/  FFMA.FTZ R45, R69, c[0x0][0x23c], -R130.reuse ;  /* 0x00008f00452d7a23 */ /* 0x100fe20000010882 */
[----:B------:R-:W-:Y:S01]  /*1fae0*/  MUFU.EX2 R21, R21 ;  /* 0x0000001500157308 */ /* 0x000fe20000000800 */
[C---:B---3--:R-:W-:Y:S05]  /*1faf0*/  HMMA.16816.F32 R204, R16.reuse, R12, R204 ;  /* 0x0000000c10cc723c */ /* 0x048fea00000018cc */
[--C-:B------:R-:W-:Y:S02]  /*1fb00*/  FFMA.FTZ R39, R57, c[0x0][0x23c], -R130.reuse ;  /* 0x00008f0039277a23 */ /* 0x100fe40000010882 */
[--C-:B------:R-:W-:Y:S01]  /*1fb10*/  FFMA.FTZ R57, R93, c[0x0][0x23c], -R130.reuse ;  /* 0x00008f005d397a23 */ /* 0x100fe20000010882 */
[C---:B------:R-:W-:Y:S01]  /*1fb20*/  HMMA.16816.F32 R200, R16.reuse, R14, R200 ;  /* 0x0000000e10c8723c */ /* 0x040fe200000018c8 */
[----:B------:R-:W1:Y:S01]  /*1fb30*/  MUFU.EX2 R146, R146 ;  /* 0x0000009200927308 */ /* 0x000e620000000800 */
[----:B------:R-:W3:Y:S02]  /*1fb40*/  LDSM.16.MT88.4 R12, [R215+0x5800] ;  /* 0x00580000d70c783b */ /* 0x000ee40000004200 */
[--C-:B------:R-:W-:Y:S02]  /*1fb50*/  FFMA.FTZ R232, R95, c[0x0][0x23c], -R130.reuse ;  /* 0x00008f005fe87a23 */ /* 0x100fe40000010882 */
[--C-:B------:R-:W-:Y:S02]  /*1fb60*/  FFMA.FTZ R34, R42, c[0x0][0x23c], -R3.reuse ;  /* 0x00008f002a227a23 */ /* 0x100fe40000010803 */
[C---:B----4-:R-:W-:Y:S03]  /*1fb70*/  HMMA.16816.F32 R196, R16.reuse, R4, R196 ;  /* 0x0000000410c4723c */ /* 0x050fe600000018c4 */
[----:B------:R-:W-:Y:S01]  /*1fb80*/  MUFU.EX2 R79, R79 ;  /* 0x0000004f004f7308 */ /* 0x000fe20000000800 */
[--C-:B------:R-:W-:Y:S02]  /*1fb90*/  FFMA.FTZ R93, R44, c[0x0][0x23c], -R3.reuse ;  /* 0x00008f002c5d7a23 */ /* 0x100fe40000010803 */
[--C-:B------:R-:W-:Y:S02]  /*1fba0*/  FFMA.FTZ R95, R46, c[0x0][0x23c], -R3.reuse ;  /* 0x00008f002e5f7a23 */ /* 0x100fe40000010803 */
[----:B------:R-:W-:Y:S01]  /*1fbb0*/  HMMA.16816.F32 R192, R16, R6, R192 ;  /* 0x0000000610c0723c */ /* 0x000fe200000018c0 */
[----:B------:R-:W4:Y:S03]  /*1fbc0*/  LDSM.16.MT88.4 R4, [R214+0x5c00] ;  /* 0x005c0000d604783b */ /* 0x000f260000004200 */
[--C-:B------:R-:W-:Y:S01]  /*1fbd0*/  FFMA.FTZ R36, R48, c[0x0][0x23c], -R3.reuse ;  /* 0x00008f0030247a23 */ /* 0x100fe20000010803 */
[----:B------:R-:W2:Y:S01]  /*1fbe0*/  MUFU.EX2 R20, R20 ;  /* 0x0000001400147308 */ /* 0x000ea20000000800 */
[--C-:B------:R-:W-:Y:S01]  /*1fbf0*/  FFMA.FTZ R48, R66, c[0x0][0x23c], -R3.reuse ;  /* 0x00008f0042307a23 */ /* 0x100fe20000010803 */
[----:B-----5:R-:W-:Y:S01]  /*1fc00*/  F2FP.PACK_AB R16, R147, R144 ;  /* 0x000000909310723e */ /* 0x020fe200000000ff */
        /* <DEDUP_REMOVED lines=37> */
[----:B------:R-:W5:Y:S02]  /*1fe60*/  LDSM.16.MT88.4 R8, [R215+0x5c00] ;  /* 0x005c0000d708783b */ /* 0x000f640000004200 */
[--C-:B------:R-:W-:Y:S02]  /*1fe70*/  FFMA.FTZ R115, R88, c[0x0][0x23c], -R3.reuse ;  /* 0x00008f0058737a23 */ /* 0x100fe40000010803 */
[--C-:B------:R-:W-:Y:S02]  /*1fe80*/  FFMA.FTZ R55, R89, c[0x0][0x23c], -R130.reuse ;  /* 0x00008f0059377a23 */ /* 0x100fe40000010882 */
[C---:B---3--:R-:W-:Y:S03]  /*1fe90*/  HMMA.16816.F32 R196, R16.reuse, R12, R196 ;  /* 0x0000000c10c4723c */ /* 0x048fe600000018c4 */
[----:B------:R-:W-:Y:S01]  /*1fea0*/  MUFU.EX2 R26, R26 ;  /* 0x0000001a001a7308 */ /* 0x000fe20000000800 */
[--C-:B------:R-:W-:Y:S02]  /*1feb0*/  FFMA.FTZ R69, R117, c[0x0][0x23c], -R130.reuse ;  /* 0x00008f0075457a23 */ /* 0x100fe40000010882 */
[----:B------:R-:W-:Y:S02]  /*1fec0*/  FFMA.FTZ R244, R119, c[0x0][0x23c], -R130 ;  /* 0x00008f0077f47a23 */ /* 0x000fe40000010882 */
[----:B------:R-:W-:Y:S01]  /*1fed0*/  HMMA.16816.F32 R192, R16, R14, R192 ;  /* 0x0000000e10c0723c */ /* 0x000fe200000018c0 */
[----:B------:R-:W3:Y:S03]  /*1fee0*/  LDSM.16.MT88.4 R12, [R214+0x6000] ;  /* 0x00600000d60c783b */ /* 0x000ee60000004200 */
[----:B------:R-:W-:Y:S01]  /*1fef0*/  FFMA.FTZ R0, R187, R133, R0 ;  /* 0x00000085bb007223 */ /* 0x000fe20000010000 */
[----:B------:R-:W4:Y:S01]  /*1ff00*/  MUFU.EX2 R83, R83 ;  /* 0x0000005300537308 */ /* 0x000f220000000800 */
[----:B------:R-:W-:Y:S01]  /*1ff10*/  FFMA.FTZ R2, R189, R134, R2 ;  /* 0x00000086bd027223 */ /* 0x000fe20000010002 */
[----:B--2---:R-:W-:Y:S01]  /*1ff20*/  F2FP.PACK_AB R16, R170, R23 ;  /* 0x00000017aa10723e */ /* 0x004fe200000000ff */
[----:B------:R-:W-:Y:S01]  /*1ff30*/  FADD.FTZ R135, R135, R0 ;  /* 0x0000000087877221 */ /* 0x000fe20000010000 */
[----:B-1----:R-:W-:Y:S03]  /*1ff40*/  F2FP.PACK_AB R18, R172, R25 ;  /* 0x00000019ac12723e */ /* 0x002fe600000000ff */
        /* <DEDUP_REMOVED lines=8> */
[----:B------:R-:W1:Y:S01]  /*1ffd0*/  MUFU.EX2 R28, R28 ;  /* 0x0000001c001c7308 */ /* 0x000e620000000800 */
[----:B------:R-:W-:Y:S02]  /*1ffe0*/  FFMA.FTZ R42, R125, c[0x0][0x23c], -R130 ;  /* 0x00008f007d2a7a23 */ /* 0x000fe40000010882 */
[----:B------:R-:W-:Y:S01]  /*1fff0*/  FADD.FTZ R143, R143, R140 ;  /* 0x0000008c8f8f7221 */ /* 0x000fe20000010000 */
[----:B----4-:R-:W-:Y:S01]  /*20000*/  F2FP.PACK_AB R17, R83, R26 ;  /* 0x0000001a5311723e */ /* 0x010fe200000000ff */
[----:B------:R-:W-:Y:S02]  /*20010*/  FFMA.FTZ R126, R126, c[0x0][0x23c], -R3 ;  /* 0x00008f007e7e7a23 */ /* 0x000fe40000010803 */
[----:B------:R-:W-:Y:S02]  /*20020*/  FADD.FTZ R142, R142, R143 ;  /* 0x0000008f8e8e7221 */ /* 0x000fe40000010000 */
[----:B------:R-:W-:Y:S01]  /*20030*/  FFMA.FTZ R130, R127, c[0x0][0x23c], -R130 ;  /* 0x00008f007f827a23 */ /* 0x000fe20000010882 */
[----:B------:R-:W-:Y:S01]  /*20040*/  MUFU.EX2 R27, R27 ;  /* 0x0000001b001b7308 */ /* 0x000fe20000000800 */
[----:B------:R-:W-:Y:S04]  /*20050*/  FADD.FTZ R145, R145, R142 ;  /* 0x0000008e91917221 */ /* 0x000fe80000010000 */
[----:B------:R-:W-:Y:S04]  /*20060*/  FADD.FTZ R60, R144, R145 ;  /* 0x00000091903c7221 */ /* 0x000fe80000010000 */
[----:B------:R-:W-:Y:S01]  /*20070*/  FADD.FTZ R60, R147, R60 ;  /* 0x0000003c933c7221 */ /* 0x000fe20000010000 */
        /* <DEDUP_REMOVED lines=133> */
[----:B------:R-:W-:Y:S02]  /*208d0*/  FADD.FTZ R81, R81, R20 ;  /* 0x0000001451517221 */ /* 0x000fe40000010000 */
[----:B------:R-:W-:Y:S02]  /*208e0*/  FFMA.FTZ R20, R98, c[0x0][0x23c], -R3 ;  /* 0x00008f0062147a23 */ /* 0x000fe40000010803 */
        /* <DEDUP_REMOVED lines=77> */
[----:B------:R-:W-:Y:S02]  /*20dc0*/  FADD.FTZ R39, R39, R184 ;  /* 0x000000b827277221 */ /* 0x000fe40000010000 */
        /* <DEDUP_REMOVED lines=9> */
[----:B------:R-:W-:Y:S01]  /*20e60*/  MOV R188, R131 ;  /* 0x0000008300bc7202 */ /* 0x000fe20000000f00 */
[----:B------:R-:W-:Y:S02]  /*20e70*/  FADD.FTZ R46, R46, R101 ;  /* 0x000000652e2e7221 */ /* 0x000fe40000010000 */
[----:B------:R-:W-:Y:S01]  /*20e80*/  MUFU.EX2 R24, R24 ;  /* 0x0000001800187308 */ /* 0x000fe20000000800 */
[----:B------:R-:W-:Y:S02]  /*20e90*/  FADD.FTZ R190, R190, R41 ;  /* 0x00000029bebe7221 */ /* 0x000fe40000010000 */
[----:B------:R-:W-:Y:S02]  /*20ea0*/  FADD.FTZ R103, R103, R46 ;  /* 0x0000002e67677221 */ /* 0x000fe40000010000 */
[----:B------:R-:W-:Y:S01]  /*20eb0*/  FADD.FTZ R43, R43, R190 ;  /* 0x000000be2b2b7221 */ /* 0x000fe20000010000 */
[----:B------:R-:W-:Y:S01]  /*20ec0*/  MOV R190, R129 ;  /* 0x0000008100be7202 */ /* 0x000fe20000000f00 */
        /* <DEDUP_REMOVED lines=45> */
[----:B------:R-:W-:Y:S01]  /*211a0*/  FADD.FTZ R2, R2, R71 ;  /* 0x0000004702027221 */ /* 0x000fe20000010000 */
[----:B------:R-:W-:Y:S01]  /*211b0*/  MUFU.EX2 R28, R28 ;  /* 0x0000001c001c7308 */ /* 0x000fe20000000800 */
[--C-:B------:R-:W-:Y:S02]  /*211c0*/  FFMA.FTZ R34, R122, c[0x0][0x23c], -R3.reuse ;  /* 0x00008f007a227a23 */ /* 0x100fe40000010803 */
[--C-:B------:R-:W-:Y:S02]  /*211d0*/  FFMA.FTZ R35, R124, c[0x0][0x23c], -R3.reuse ;  /* 0x00008f007c237a23 */ /* 0x100fe40000010803 */
[----:B------:R-:W-:Y:S02]  /*211e0*/  FFMA.FTZ R3, R128, c[0x0][0x23c], -R3 ;  /* 0x00008f0080037a23 */ /* 0x000fe40000010803 */
        /* <DEDUP_REMOVED lines=24> */
[----:B------:R-:W-:Y:S05]  /*21370*/  FADD.FTZ R29, R29, R28 ;  /* 0x0000001c1d1d7221 */ /* 0x000fea0000010000 */
        /* <DEDUP_REMOVED lines=52> */
.L_x_2210:
[----:B------:R-:W1:Y:S01]  /*216c0*/  SHFL.BFLY PT, R0, R187, 0x2, 0x1f ;  /* 0x0c401f00bb007f89 */ /* 0x000e6200000e0000 */
[----:B------:R-:W-:Y:S01]  /*216d0*/  IMAD.MOV.U32 R6, RZ, RZ, 0x3f800000 ;  /* 0x3f800000ff067424 */ /* 0x000fe200078e00ff */
[----:B------:R-:W-:Y:S01]  /*216e0*/  ULDC.U8 UR4, c[0x0][0x328] ;  /* 0x0000ca0000047ab9 */ /* 0x000fe20000000000 */
[----:B------:R-:W-:Y:S01]  /*216f0*/  IMAD.MOV.U32 R8, RZ, RZ, 0x3f800000 ;  /* 0x3f800000ff087424 */ /* 0x000fe200078e00ff */
[----:B------:R-:W2:Y:S04]  /*21700*/  SHFL.BFLY PT, R2, R189, 0x2, 0x1f ;  /* 0x0c401f00bd027f89 */ /* 0x000ea800000e0000 */
[----:B------:R-:W3:Y:S01]  /*21710*/  S2R R3, SR_TID.X ;  /* 0x0000000000037919 */ /* 0x000ee20000002100 */
[----:B-1----:R-:W-:-:S02]  /*21720*/  FADD.FTZ R0, R0, R187 ;  /* 0x000000bb00007221 */ /* 0x002fc40000010000 */
[----:B--2---:R-:W-:-:S03]  /*21730*/  FADD.FTZ R9, R2, R189 ;  /* 0x000000bd02097221 */ /* 0x004fc60000010000 */
[----:B------:R-:W1:Y:S01]  /*21740*/  SHFL.BFLY PT, R5, R0, 0x1, 0x1f ;  /* 0x0c201f0000057f89 */ /* 0x000e6200000e0000 */
[----:B---3--:R-:W-:-:S03]  /*21750*/  SHF.R.S32.HI R10, RZ, 0x1f, R3 ;  /* 0x0000001fff0a7819 */ /* 0x008fc60000011403 */
[----:B------:R-:W2:Y:S04]  /*21760*/  S2R R2, SR_TID.X ;  /* 0x0000000000027919 */ /* 0x000ea80000002100 */
[----:B------:R-:W3:Y:S01]  /*21770*/  SHFL.BFLY PT, R4, R9, 0x1, 0x1f ;  /* 0x0c201f0009047f89 */ /* 0x000ee200000e0000 */
[----:B-1----:R-:W-:Y:S01]  /*21780*/  FADD.FTZ R5, R0, R5 ;  /* 0x0000000500057221 */ /* 0x002fe20000010000 */
[----:B--2---:R-:W-:-:S04]  /*21790*/  SHF.R.S32.HI R7, RZ, 0x1f, R2 ;  /* 0x0000001fff077819 */ /* 0x004fc80000011402 */
[----:B------:R-:W-:Y:S02]  /*217a0*/  FSETP.NE.FTZ.AND P1, PT, R5, RZ, PT ;  /* 0x000000ff0500720b */ /* 0x000fe40003f35000 */
[----:B------:R-:W-:Y:S01]  /*217b0*/  LEA.HI R0, R7, R2, RZ, 0x2 ;  /* 0x0000000207007211 */ /* 0x000fe200078f10ff */
[----:B---3--:R-:W-:Y:S01]  /*217c0*/  FADD.FTZ R4, R9, R4 ;  /* 0x0000000409047221 */ /* 0x008fe20000010000 */
[----:B------:R-:W-:Y:S02]  /*217d0*/  LEA.HI R9, R10, R3, RZ, 0x5 ;  /* 0x000000030a097211 */ /* 0x000fe400078f28ff */
[----:B------:R-:W-:Y:S02]  /*217e0*/  SHF.R.S32.HI R0, RZ, 0x2, R0 ;  /* 0x00000002ff007819 */ /* 0x000fe40000011400 */
[----:B------:R-:W-:Y:S02]  /*217f0*/  FSETP.NE.FTZ.AND P0, PT, R4, RZ, PT ;  /* 0x000000ff0400720b */ /* 0x000fe40003f15000 */
[----:B------:R-:W-:-:S03]  /*21800*/  SHF.R.S32.HI R7, RZ, 0x1f, R0 ;  /* 0x0000001fff077819 */ /* 0x000fc60000011400 */
[----:B------:R-:W1:Y:S01]  /*21810*/  @P1 MUFU.RCP R6, R5 ;  /* 0x0000000500061308 */ /* 0x000e620000001000 */
[----:B------:R-:W-:-:S04]  /*21820*/  LEA.HI R7, R7, R0, RZ, 0x3 ;  /* 0x0000000007077211 */ /* 0x000fc800078f18ff */
[----:B------:R-:W-:-:S03]  /*21830*/  LOP3.LUT R7, R7, 0xfffffff8, RZ, 0xc0, !PT ;  /* 0xfffffff807077812 */ /* 0x000fc600078ec0ff */
[----:B------:R-:W2:Y:S01]  /*21840*/  @P0 MUFU.RCP R8, R4 ;  /* 0x0000000400080308 */ /* 0x000ea20000001000 */
[----:B-1----:R-:W-:-:S07]  /*21850*/  FMUL.FTZ R204, R6, R204 ;  /* 0x000000cc06cc7220 */ /* 0x002fce0000410000 */
        /* <DEDUP_REMOVED lines=11> */
[----:B------:R-:W-:Y:S01]  /*21910*/  F2FP.PACK_AB R196, R197, R196 ;  /* 0x000000c4c5c4723e */ /* 0x000fe200000000ff */
[----:B------:R-:W-:Y:S01]  /*21920*/  IMAD.IADD R6, R0, 0x1, -R7 ;  /* 0x0000000100067824 */ /* 0x000fe200078e0a07 */
[----:B------:R-:W-:Y:S01]  /*21930*/  LEA.HI R7, R10, R3, RZ, 0x2 ;  /* 0x000000030a077211 */ /* 0x000fe200078f10ff */
[C---:B--2---:R-:W-:Y:S01]  /*21940*/  FMUL.FTZ R207, R8.reuse, R207 ;  /* 0x000000cf08cf7220 */ /* 0x044fe20000410000 */
[----:B------:R-:W-:Y:S01]  /*21950*/  F2FP.PACK_AB R192, R193, R192 ;  /* 0x000000c0c1c0723e */ /* 0x000fe200000000ff */
[----:B------:R-:W-:Y:S01]  /*21960*/  FMUL.FTZ R206, R8, R206 ;  /* 0x000000ce08ce7220 */ /* 0x000fe20000410000 */
[----:B------:R-:W-:Y:S01]  /*21970*/  LEA.HI R10, R6, R6, RZ, 0x1 ;  /* 0x00000006060a7211 */ /* 0x000fe200078f08ff */
[C---:B------:R-:W-:Y:S01]  /*21980*/  FMUL.FTZ R203, R8.reuse, R203 ;  /* 0x000000cb08cb7220 */ /* 0x040fe20000410000 */
[----:B------:R-:W-:Y:S01]  /*21990*/  LOP3.LUT R12, R7, 0xfffffffc, RZ, 0xc0, !PT ;  /* 0xfffffffc070c7812 */ /* 0x000fe200078ec0ff */
[C---:B------:R-:W-:Y:S01]  /*219a0*/  FMUL.FTZ R202, R8.reuse, R202 ;  /* 0x000000ca08ca7220 */ /* 0x040fe20000410000 */
[----:B------:R-:W-:Y:S01]  /*219b0*/  SHF.R.S32.HI R11, RZ, 0x1, R10 ;  /* 0x00000001ff0b7819 */ /* 0x000fe2000001140a */
[C---:B------:R-:W-:Y:S01]  /*219c0*/  FMUL.FTZ R199, R8.reuse, R199 ;  /* 0x000000c708c77220 */ /* 0x040fe20000410000 */
[----:B------:R-:W-:Y:S01]  /*219d0*/  SHF.R.S32.HI R7, RZ, 0x5, R9 ;  /* 0x00000005ff077819 */ /* 0x000fe20000011409 */
[----:B------:R-:W-:Y:S01]  /*219e0*/  FMUL.FTZ R198, R8, R198 ;  /* 0x000000c608c67220 */ /* 0x000fe20000410000 */
[----:B------:R-:W-:Y:S01]  /*219f0*/  LOP3.LUT R13, R10, 0x3fffffe, RZ, 0xc0, !PT ;  /* 0x03fffffe0a0d7812 */ /* 0x000fe200078ec0ff */
[C---:B------:R-:W-:Y:S01]  /*21a00*/  IMAD.SHL.U32 R10, R11.reuse, 0x40, RZ ;  /* 0x000000400b0a7824 */ /* 0x040fe200078e00ff */
[----:B------:R-:W-:Y:S01]  /*21a10*/  IADD3 R12, -R12, R3, RZ ;  /* 0x000000030c0c7210 */ /* 0x000fe20007ffe1ff */
[----:B------:R-:W-:Y:S01]  /*21a20*/  FMUL.FTZ R195, R8, R195 ;  /* 0x000000c308c37220 */ /* 0x000fe20000410000 */
[----:B------:R-:W-:Y:S01]  /*21a30*/  LOP3.LUT P2, RZ, R11, 0x2, RZ, 0xc0, !PT ;  /* 0x000000020bff7812 */ /* 0x000fe2000784c0ff */
[----:B------:R-:W-:Y:S01]  /*21a40*/  IMAD.IADD R13, R6, 0x1, -R13 ;  /* 0x00000001060d7824 */ /* 0x000fe200078e0a0d */
[----:B------:R-:W-:Y:S01]  /*21a50*/  LOP3.LUT R10, R10, 0xc0, RZ, 0xc0, !PT ;  /* 0x000000c00a0a7812 */ /* 0x000fe200078ec0ff */
[----:B------:R-:W-:Y:S01]  /*21a60*/  IMAD R12, R7, 0x100, R12 ;  /* 0x00000100070c7824 */ /* 0x000fe200078e020c */
[----:B------:R-:W-:Y:S01]  /*21a70*/  LOP3.LUT R6, R11, 0x1, RZ, 0xc0, !PT ;  /* 0x000000010b067812 */ /* 0x000fe200078ec0ff */
[----:B------:R-:W-:Y:S01]  /*21a80*/  FMUL.FTZ R8, R8, R194 ;  /* 0x000000c208087220 */ /* 0x000fe20000410000 */
[----:B------:R-:W-:Y:S01]  /*21a90*/  F2FP.PACK_AB R206, R207, R206 ;  /* 0x000000cecfce723e */ /* 0x000fe200000000ff */
[----:B-1----:R-:W-:Y:S01]  /*21aa0*/  @P0 FMUL.FTZ R14, R4, 0.69314718246459960938 ;  /* 0x3f317218040e0820 */ /* 0x002fe20000410000 */
[----:B------:R-:W-:-:S02]  /*21ab0*/  LEA R12, R13, R12, 0x4 ;  /* 0x0000000c0d0c7211 */ /* 0x000fc400078e20ff */
[----:B------:R-:W-:Y:S01]  /*21ac0*/  LEA.HI R13, R10, R10, RZ, 0x1d ;  /* 0x0000000a0a0d7211 */ /* 0x000fe200078fe8ff */
[----:B------:R-:W-:Y:S01]  /*21ad0*/  IMAD.MOV.U32 R10, RZ, RZ, 0x7f800000 ;  /* 0x7f800000ff0a7424 */ /* 0x000fe200078e00ff */
[----:B------:R-:W-:Y:S01]  /*21ae0*/  ISETP.NE.U32.AND P3, PT, R6, 0x1, PT ;  /* 0x000000010600780c */ /* 0x000fe20003f65070 */
[----:B------:R-:W-:Y:S01]  /*21af0*/  IMAD.MOV.U32 R6, RZ, RZ, -0x10 ;  /* 0xfffffff0ff067424 */ /* 0x000fe200078e00ff */
[----:B------:R-:W-:Y:S01]  /*21b00*/  F2FP.PACK_AB R202, R203, R202 ;  /* 0x000000cacbca723e */ /* 0x000fe200000000ff */
[----:B------:R-:W-:Y:S01]  /*21b10*/  IMAD.U32 R12, R12, 0x2, R13 ;  /* 0x000000020c0c7824 */ /* 0x000fe200078e000d */
[----:B------:R-:W-:Y:S01]  /*21b20*/  F2FP.PACK_AB R198, R199, R198 ;  /* 0x000000c6c7c6723e */ /* 0x000fe200000000ff */
[----:B------:R-:W-:Y:S01]  /*21b30*/  @P0 FFMA.FTZ R10, R131, c[0x0][0x238], R14 ;  /* 0x00008e00830a0a23 */ /* 0x000fe2000001000e */
[----:B------:R-:W-:Y:S02]  /*21b40*/  SEL R6, R6, 0x10, !P3 ;  /* 0x0000001006067807 */ /* 0x000fe40005800000 */
[----:B------:R-:W-:Y:S01]  /*21b50*/  SHF.L.U32 R11, R12, 0x1, RZ ;  /* 0x000000010c0b7819 */ /* 0x000fe200000006ff */
[----:B------:R-:W-:Y:S01]  /*21b60*/  @P1 FMUL.FTZ R12, R5, 0.69314718246459960938 ;  /* 0x3f317218050c1820 */ /* 0x000fe20000410000 */
[----:B------:R-:W-:-:S02]  /*21b70*/  F2FP.PACK_AB R8, R195, R8 ;  /* 0x00000008c308723e */ /* 0x000fc400000000ff */
[C---:B------:R-:W-:Y:S01]  /*21b80*/  IADD3 R13, R11.reuse, 0x20, RZ ;  /* 0x000000200b0d7810 */ /* 0x040fe20007ffe0ff */
[C---:B------:R-:W-:Y:S01]  /*21b90*/  IMAD.IADD R15, R11.reuse, 0x1, R6 ;  /* 0x000000010b0f7824 */ /* 0x040fe200078e0206 */
[----:B------:R-:W-:Y:S01]  /*21ba0*/  @P2 IADD3 R13, R11, -0x20, RZ ;  /* 0xffffffe00b0d2810 */ /* 0x000fe20007ffe0ff */
[----:B------:R1:W-:Y:S01]  /*21bb0*/  STS [R11], R204 ;  /* 0x000000cc0b007388 */ /* 0x0003e20000000800 */
[----:B------:R-:W-:-:S03]  /*21bc0*/  ISETP.NE.AND P2, PT, RZ, UR4, PT ;  /* 0x00000004ff007c0c */ /* 0x000fc6000bf45270 */
[----:B------:R-:W-:Y:S01]  /*21bd0*/  IMAD.IADD R17, R6, 0x1, R13 ;  /* 0x0000000106117824 */ /* 0x000fe200078e020d */
[----:B------:R1:W-:Y:S01]  /*21be0*/  STS [R11+0x200], R206 ;  /* 0x000200ce0b007388 */ /* 0x0003e20000000800 */
[----:B------:R-:W-:Y:S01]  /*21bf0*/  MOV R6, 0x7f800000 ;  /* 0x7f80000000067802 */ /* 0x000fe20000000f00 */
[----:B------:R-:W-:Y:S02]  /*21c00*/  @P1 FFMA.FTZ R6, R129, c[0x0][0x238], R12 ;  /* 0x00008e0081061a23 */ /* 0x000fe4000001000c */
[----:B------:R1:W-:Y:S04]  /*21c10*/  STS [R15], R200 ;  /* 0x000000c80f007388 */ /* 0x0003e80000000800 */
[----:B------:R1:W-:Y:S04]  /*21c20*/  STS [R15+0x200], R202 ;  /* 0x000200ca0f007388 */ /* 0x0003e80000000800 */
[----:B------:R1:W-:Y:S04]  /*21c30*/  STS [R13], R196 ;  /* 0x000000c40d007388 */ /* 0x0003e80000000800 */
[----:B------:R1:W-:Y:S04]  /*21c40*/  STS [R13+0x200], R198 ;  /* 0x000200c60d007388 */ /* 0x0003e80000000800 */
[----:B------:R1:W-:Y:S04]  /*21c50*/  STS [R17], R192 ;  /* 0x000000c011007388 */ /* 0x0003e80000000800 */
[----:B------:R1:W-:Y:S01]  /*21c60*/  STS [R17+0x200], R8 ;  /* 0x0002000811007388 */ /* 0x0003e20000000800 */
[----:B------:R-:W-:Y:S05]  /*21c70*/  @!P2 BRA `(.L_x_2215) ;  /* 0x000000900000a947 */ /* 0x000fea0003800000 */
[----:B------:R-:W2:Y:S01]  /*21c80*/  S2UR UR6, SR_CTAID.Y ;  /* 0x00000000000679c3 */ /* 0x000ea20000002600 */
[----:B------:R-:W-:-:S02]  /*21c90*/  ULDC UR4, c[0x0][0x214] ;  /* 0x0000850000047ab9 */ /* 0x000fc40000000800 */
[----:B------:R-:W-:Y:S02]  /*21ca0*/  UISETP.NE.AND UP0, UPT, UR9, -0x1, UPT ;  /* 0xffffffff0900788c */ /* 0x000fe4000bf05270 */
[----:B------:R-:W-:-:S03]  /*21cb0*/  ULDC UR10, c[0x0][0x234] ;  /* 0x00008d00000a7ab9 */ /* 0x000fc60000000800 */
[----:B------:R-:W3:Y:S01]  /*21cc0*/  S2UR UR7, SR_CTAID.Z ;  /* 0x00000000000779c3 */ /* 0x000ee20000002700 */
[----:B--2---:R-:W-:-:S04]  /*21cd0*/  UIMAD UR4, UR6, UR4, URZ ;  /* 0x00000004060472a4 */ /* 0x004fc8000f8e023f */
[----:B------:R-:W-:-:S04]  /*21ce0*/  USEL UR4, UR4, UR9, !UP0 ;  /* 0x0000000904047287 */ /* 0x000fc8000c000000 */
[----:B---3--:R-:W-:Y:S01]  /*21cf0*/  UIMAD UR10, UR7, UR10, UR4 ;  /* 0x0000000a070a72a4 */ /* 0x008fe2000f8e0204 */
[----:B------:R-:W-:Y:S05]  /*21d00*/  BRA `(.L_x_2216) ;  /* 0x0000006000007947 */ /* 0x000fea0003800000 */
.L_x_2215:
[----:B------:R-:W2:Y:S01]  /*21d10*/  S2UR UR7, SR_CTAID.Z ;  /* 0x00000000000779c3 */ /* 0x000ea20000002700 */
[----:B------:R-:W-:Y:S02]  /*21d20*/  ULDC UR4, c[0x0][0x1c0] ;  /* 0x0000700000047ab9 */ /* 0x000fe40000000800 */
[----:B------:R-:W-:-:S05]  /*21d30*/  ULDC UR10, c[0x0][0x214] ;  /* 0x00008500000a7ab9 */ /* 0x000fca0000000800 */
[----:B------:R-:W2:Y:S02]  /*21d40*/  S2UR UR6, SR_CTAID.Y ;  /* 0x00000000000679c3 */ /* 0x000ea40000002600 */
[----:B--2---:R-:W-:-:S04]  /*21d50*/  UIMAD UR4, UR6, UR4, UR7 ;  /* 0x00000004060472a4 */ /* 0x004fc8000f8e0207 */
[----:B------:R-:W-:Y:S02]  /*21d60*/  UIMAD UR10, UR4, UR10, URZ ;  /* 0x0000000a040a72a4 */ /* 0x000fe4000f8e023f */
.L_x_2216:
[----:B------:R-:W-:Y:S01]  /*21d70*/  BAR.SYNC.DEFER_BLOCKING 0x0 ;  /* 0x0000000000007b1d */ /* 0x000fe20000010000 */
[----:B------:R-:W-:Y:S01]  /*21d80*/  SHF.R.S32.HI R5, RZ, 0x1f, R2 ;  /* 0x0000001fff057819 */ /* 0x000fe20000011402 */
[----:B------:R-:W-:Y:S01]  /*21d90*/  UISETP.NE.AND UP0, UPT, UR9, -0x1, UPT ;  /* 0xffffffff0900788c */ /* 0x000fe2000bf05270 */
[----:B------:R-:W-:Y:S02]  /*21da0*/  LOP3.LUT R4, R9, 0xffffffe0, RZ, 0xc0, !PT ;  /* 0xffffffe009047812 */ /* 0x000fe400078ec0ff */
[----:B------:R-:W-:Y:S01]  /*21db0*/  LEA.HI R5, R5, R2, RZ, 0x5 ;  /* 0x0000000205057211 */ /* 0x000fe200078f28ff */
[----:B------:R-:W-:Y:S01]  /*21dc0*/  ULDC.64 UR4, c[0x0][0x1e8] ;  /* 0x00007a0000047ab9 */ /* 0x000fe20000000a00 */
[----:B------:R-:W-:Y:S01]  /*21dd0*/  BSSY B0, `(.L_x_2217) ;  /* 0x0000027000007945 */ /* 0x000fe20003800000 */
[----:B------:R-:W-:Y:S01]  /*21de0*/  IMAD.IADD R4, R3, 0x1, -R4 ;  /* 0x0000000103047824 */ /* 0x000fe200078e0a04 */
[----:B------:R-:W-:Y:S01]  /*21df0*/  LOP3.LUT R5, R5, 0xffffffe0, RZ, 0xc0, !PT ;  /* 0xffffffe005057812 */ /* 0x000fe200078ec0ff */
[----:B------:R-:W-:-:S03]  /*21e00*/  UIMAD.WIDE.U32 UR12, UR9, UR4, URZ ;  /* 0x00000004090c72a5 */ /* 0x000fc6000f8e003f */
[----:B------:R-:W-:Y:S01]  /*21e10*/  LOP3.LUT P0, RZ, R4, 0x3, RZ, 0xc0, !PT ;  /* 0x0000000304ff7812 */ /* 0x000fe2000780c0ff */
[----:B------:R-:W-:Y:S01]  /*21e20*/  IMAD.IADD R5, R2, 0x1, -R5 ;  /* 0x0000000102057824 */ /* 0x000fe200078e0a05 */
[----:B------:R-:W-:Y:S01]  /*21e30*/  UIMAD UR11, UR9, UR5, UR13 ;  /* 0x00000005090b72a4 */ /* 0x000fe2000f8e020d */
[----:B------:R-:W-:Y:S01]  /*21e40*/  SHF.R.S32.HI R4, RZ, 0x1f, R7 ;  /* 0x0000001fff047819 */ /* 0x000fe20000011407 */
[----:B------:R-:W-:Y:S02]  /*21e50*/  USHF.R.S32.HI UR9, URZ, 0x1f, UR6 ;  /* 0x0000001f3f097899 */ /* 0x000fe40008011406 */
[----:B------:R-:W-:Y:S01]  /*21e60*/  ULDC.64 UR4, c[0x0][0x1e0] ;  /* 0x0000780000047ab9 */ /* 0x000fe20000000a00 */
[----:B------:R-:W-:Y:S01]  /*21e70*/  LEA.HI R4, R4, R7, RZ, 0x2 ;  /* 0x0000000704047211 */ /* 0x000fe200078f10ff */
[----:B------:R-:W-:Y:S01]  /*21e80*/  UIMAD UR9, UR9, UR4, URZ ;  /* 0x00000004090972a4 */ /* 0x000fe2000f8e023f */
[----:B------:R-:W-:Y:S01]  /*21e90*/  SHF.R.S32.HI R2, RZ, 0x1f, R5 ;  /* 0x0000001fff027819 */ /* 0x000fe20000011405 */
[----:B------:R-:W-:Y:S01]  /*21ea0*/  UIMAD.WIDE.U32 UR14, UR6, UR4, URZ ;  /* 0x00000004060e72a5 */ /* 0x000fe2000f8e003f */
[----:B-1----:R1:W2:Y:S01]  /*21eb0*/  LDS.128 R12, [R212] ;  /* 0x00000000d40c7984 */ /* 0x0022a20000000c00 */
[----:B------:R-:W-:Y:S01]  /*21ec0*/  LOP3.LUT R4, R4, 0xffffffc, RZ, 0xc0, !PT ;  /* 0x0ffffffc04047812 */ /* 0x000fe200078ec0ff */
[----:B------:R-:W-:Y:S01]  /*21ed0*/  UIMAD UR5, UR6, UR5, UR9 ;  /* 0x00000005060572a4 */ /* 0x000fe2000f8e0209 */
[----:B------:R-:W-:Y:S01]  /*21ee0*/  LEA.HI R2, R2, R5, RZ, 0x2 ;  /* 0x0000000502027211 */ /* 0x000fe200078f10ff */
[----:B------:R1:W3:Y:S01]  /*21ef0*/  LDS.128 R16, [R212+0x800] ;  /* 0x00080000d4107984 */ /* 0x0002e20000000c00 */
[----:B------:R-:W-:Y:S01]  /*21f00*/  USEL UR12, UR14, UR12, !UP0 ;  /* 0x0000000c0e0c7287 */ /* 0x000fe2000c000000 */
[----:B------:R-:W-:Y:S01]  /*21f10*/  IMAD.IADD R4, R7, 0x1, -R4 ;  /* 0x0000000107047824 */ /* 0x000fe200078e0a04 */
        /* <DEDUP_REMOVED lines=18> */
.L_x_2218:
[----:B------:R-:W-:Y:S05]  /*22040*/  BSYNC B0 ;  /* 0x0000000000007941 */ /* 0x000fea0003800000 */
.L_x_2217:
[----:B------:R-:W5:Y:S01]  /*22050*/  S2R R3, SR_CTAID.X ;  /* 0x0000000000037919 */ /* 0x000f620000002500 */
[----:B------:R-:W-:Y:S01]  /*22060*/  SHF.R.S32.HI R149, RZ, 0x1f, R148 ;  /* 0x0000001fff957819 */ /* 0x000fe20000011494 */
[----:B------:R-:W-:Y:S01]  /*22070*/  USHF.R.S32.HI UR6, URZ, 0x1f, UR7 ;  /* 0x0000001f3f067899 */ /* 0x000fe20008011407 */
[----:B------:R-:W-:Y:S01]  /*22080*/  ISETP.GE.AND P1, PT, R148, c[0x0][0x220], PT ;  /* 0x0000880094007a0c */ /* 0x000fe20003f26270 */
[----:B------:R-:W-:Y:S01]  /*22090*/  ULDC.64 UR4, c[0x0][0x1f0] ;  /* 0x00007c0000047ab9 */ /* 0x000fe20000000a00 */
[----:B----4-:R-:W-:Y:S01]  /*220a0*/  IMAD.U32 R6, RZ, RZ, UR7 ;  /* 0x00000007ff067e24 */ /* 0x010fe2000f8e00ff */
[----:B------:R-:W-:Y:S01]  /*220b0*/  UIMAD UR4, UR6, UR4, URZ ;  /* 0x00000004060472a4 */ /* 0x000fe2000f8e023f */
[----:B------:R-:W-:Y:S03]  /*220c0*/  BSSY B0, `(.L_x_2219) ;  /* 0x0000017000007945 */ /* 0x000fe60003800000 */
[----:B------:R-:W-:Y:S01]  /*220d0*/  UIMAD UR4, UR7, UR5, UR4 ;  /* 0x00000005070472a4 */ /* 0x000fe2000f8e0204 */
[----:B-----5:R-:W-:-:S04]  /*220e0*/  IMAD.SHL.U32 R3, R3, 0x40, RZ ;  /* 0x0000004003037824 */ /* 0x020fc800078e00ff */
[----:B------:R-:W-:Y:S01]  /*220f0*/  IMAD.WIDE.U32 R4, R3, c[0x0][0x1e8], R148 ;  /* 0x00007a0003047a25 */ /* 0x000fe200078e0094 */
[----:B------:R-:W-:-:S04]  /*22100*/  SHF.R.S32.HI R2, RZ, 0x1f, R3 ;  /* 0x0000001fff027819 */ /* 0x000fc80000011403 */
[----:B------:R-:W-:Y:S01]  /*22110*/  IADD3 R8, P0, R4, UR12, RZ ;  /* 0x0000000c04087c10 */ /* 0x000fe2000ff1e0ff */
[----:B------:R-:W-:-:S04]  /*22120*/  IMAD R2, R2, c[0x0][0x1e8], RZ ;  /* 0x00007a0002027a24 */ /* 0x000fc800078e02ff */
[----:B------:R-:W-:-:S05]  /*22130*/  IMAD R2, R3, c[0x0][0x1ec], R2 ;  /* 0x00007b0003027a24 */ /* 0x000fca00078e0202 */
[----:B------:R-:W-:Y:S02]  /*22140*/  IADD3.X R9, R5, UR11, R2, P0, !PT ;  /* 0x0000000b05097c10 */ /* 0x000fe400087fe402 */
[----:B------:R-:W-:Y:S02]  /*22150*/  IADD3 R5, -R3, UR8, RZ ;  /* 0x0000000803057c10 */ /* 0x000fe4000fffe1ff */
[----:B------:R-:W-:Y:S01]  /*22160*/  SHF.R.S32.HI R2, RZ, 0x1f, R0 ;  /* 0x0000001fff027819 */ /* 0x000fe20000011400 */
[----:B------:R-:W-:Y:S01]  /*22170*/  IMAD.WIDE.U32 R6, R6, c[0x0][0x1f0], R8 ;  /* 0x00007c0006067a25 */ /* 0x000fe200078e0008 */
[----:B------:R-:W-:-:S04]  /*22180*/  ISETP.GE.OR P0, PT, R0, R5, P1 ;  /* 0x000000050000720c */ /* 0x000fc80000f06670 */
[----:B------:R-:W-:-:S09]  /*22190*/  IADD3 R9, R7, UR4, RZ ;  /* 0x0000000407097c10 */ /* 0x000fd2000fffe0ff */
        /* <DEDUP_REMOVED lines=9> */
.L_x_2220:
[----:B------:R-:W-:Y:S05]  /*22230*/  BSYNC B0 ;  /* 0x0000000000007941 */ /* 0x000fea0003800000 */
.L_x_2219:
        /* <DEDUP_REMOVED lines=15> */
.L_x_2221:
        /* <DEDUP_REMOVED lines=13> */
.L_x_5209:


//--------------------- .text._ZN5flash24flash_fwd_splitkv_kernelI23Flash_fwd_kernel_traitsILi32ELi64ELi256ELi4ELb0ELb0EN7cutlass6half_tE19Flash_kernel_traitsILi32ELi64ELi256ELi4ES3_EELb1ELb0ELb0ELb0ELb1ELb0ELb1ELb0EEEvNS_16Flash_fwd_paramsE --------------------------
	.section	.text._ZN5flash24flash_fwd_splitkv_kernelI23Flash_fwd_kernel_traitsILi32ELi64ELi256ELi4ELb0ELb0EN7cutlass6half_tE19Flash_kernel_traitsILi32ELi64ELi256ELi4ES3_EELb1ELb0ELb0ELb0ELb1ELb0ELb1ELb0EEEvNS_16Flash_fwd_paramsE,"ax",@progbits
	.sectioninfo	@"SHI_REGISTERS=255"
	.align	128
        .global         _ZN5flash24flash_fwd_splitkv_kernelI23Flash_fwd_kernel_traitsILi32ELi64ELi256ELi4ELb0ELb0EN7cutlass6half_tE19Flash_kernel_traitsILi32ELi64ELi256ELi4ES3_EELb1ELb0ELb0ELb0ELb1ELb0ELb1ELb0EEEvNS_16Flash_fwd_paramsE
        .type           _ZN5flash24flash_fwd_splitkv_kernelI23Flash_fwd_kernel_traitsILi32ELi64ELi256ELi4ELb0ELb0EN7cutlass6half_tE19Flash_kernel_traitsILi32ELi64ELi256ELi4ES3_EELb1ELb0ELb0ELb0ELb1ELb0ELb1ELb0EEEvNS_16Flash_fwd_paramsE,@function
        .size           _ZN5flash24flash_fwd_splitkv_kernelI23Flash_fwd_kernel_traitsILi32ELi64ELi256ELi4ELb0ELb0EN7cutlass6half_tE19Flash_kernel_traitsILi32ELi64ELi256ELi4ES3_EELb1ELb0ELb0ELb0ELb1ELb0ELb1ELb0EEEvNS_16Flash_fwd_paramsE,(.L_x_5210 - _ZN5flash24flash_fwd_splitkv_kernelI23Flash_fwd_kernel_traitsILi32ELi64ELi256ELi4ELb0ELb0EN7cutlass6half_tE19Flash_kernel_traitsILi32ELi64ELi256ELi4ES3_EELb1ELb0ELb0ELb0ELb1ELb0ELb1ELb0EEEvNS_16Flash_fwd_paramsE)
        .other          _ZN5flash24flash_fwd_splitkv_kernelI23Flash_fwd_kernel_traitsILi32ELi64ELi256ELi4ELb0ELb0EN7cutlass6half_tE19Flash_kernel_traitsILi32ELi64ELi256ELi4ES3_EELb1ELb0ELb0ELb0ELb1ELb0ELb1ELb0EEEvNS_16Flash_fwd_paramsE,@"STO_CUDA_ENTRY STV_DEFAULT"
_ZN5flash24flash_fwd_splitkv_kernelI23Flash_fwd_kernel_traitsILi32ELi64ELi256ELi4ELb0ELb0EN7cutlass6half_tE19Flash_kernel_traitsILi32ELi64ELi256ELi4ES3_EELb1ELb0ELb0ELb0ELb1ELb0ELb1ELb0EEEvNS_16Flash_fwd_paramsE:
.text._ZN5flash24flash_fwd_splitkv_kernelI23Flash_fwd_kernel_traitsILi32ELi64ELi256ELi4ELb0ELb0EN7cutlass6half_tE19Flash_kernel_traitsILi32ELi64ELi256ELi4ES3_EELb1ELb0ELb0ELb0ELb1ELb0ELb1ELb0EEEvNS_16Flash_fwd_paramsE:
[----:B------:R-:W-:Y:S02]  /*0000*/  MOV R1, c[0x0][0x28] ;  /* 0x00000a0000017a02 */ /* 0x000fe40000000f00 */
[----:B------:R-:W1:Y:S01]  /*0010*/  I2F.U32.RP R4, c[0x0][0x1c0] ;  /* 0x0000700000047b06 */ /* 0x000e620000209000 */
[----:B------:R-:W2:Y:S01]  /*0020*/  S2R R13, SR_CTAID.Z ;  /* 0x00000000000d7919 */ /* 0x000ea20000002700 */
[----:B------:R-:W-:Y:S01]  /*0030*/  IMAD.MOV.U32 R2, RZ, RZ, RZ ;  /* 0x000000ffff027224 */ /* 0x000fe200078e00ff */
[----:B------:R-:W-:Y:S01]  /*0040*/  ISETP.NE.U32.AND P1, PT, RZ, c[0x0][0x1c0], PT ;  /* 0x00007000ff007a0c */ /* 0x000fe20003f25070 */
[----:B------:R-:W-:Y:S01]  /*0050*/  IMAD.MOV.U32 R7, RZ, RZ, 0x4 ;  /* 0x00000004ff077424 */ /* 0x000fe200078e00ff */
        /* <DEDUP_REMOVED lines=8> */
[----:B------:R-:W-:Y:S02]  /*00e0*/  IMAD.MOV.U32 R5, RZ, RZ, -0x1 ;  /* 0xffffffffff057424 */ /* 0x000fe400078e00ff */
        /* <DEDUP_REMOVED lines=39> */
.L_x_2222:
[----:B-1-34-:R-:W-:Y:S02]  /*0360*/  MOV R0, c[0x0][0x218] ;  /* 0x0000860000007a02 */ /* 0x01afe40000000f00 */
.L_x_2223:
        /* <DEDUP_REMOVED lines=8> */
[----:B-1----:R-:W-:Y:S01]  /*03f0*/  @!P2 SEL R9, RZ, c[0x0][0x21c], !P1 ;  /* 0x00008700ff09aa07 */ /* 0x002fe20004800000 */
        /* <DEDUP_REMOVED lines=20> */
[----:B------:R-:W-:-:S06]  /*0540*/  IMAD.HI.U32 R13, R13, R2, R12 ;  /* 0x000000020d0d7227 */ /* 0x000fcc00078e000c */
[----:B------:R-:W-:Y:S01]  /*0550*/  IMAD.HI.U32 R2, R13, R0, RZ ;  /* 0x000000000d027227 */ /* 0x000fe200078e00ff */
[----:B------:R-:W-:-:S03]  /*0560*/  IADD3 R13, R161, 0xff, RZ ;  /* 0x000000ffa10d7810 */ /* 0x000fc60007ffe0ff */
[----:B------:R-:W-:-:S04]  /*0570*/  IMAD.MOV R9, RZ, RZ, -R2 ;  /* 0x000000ffff097224 */ /* 0x000fc800078e0a02 */
[----:B------:R-:W-:Y:S01]  /*0580*/  IMAD R9, R6, R9, R0 ;  /* 0x0000000906097224 */ /* 0x000fe200078e0200 */
[----:B------:R-:W-:-:S04]  /*0590*/  IADD3 R0, -R20, 0x13f, R23 ;  /* 0x0000013f14007810 */ /* 0x000fc80007ffe117 */
[----:B------:R-:W-:-:S13]  /*05a0*/  ISETP.GT.U32.AND P1, PT, R6, R9, PT ;  /* 0x000000090600720c */ /* 0x000fda0003f24070 */
[----:B------:R-:W-:Y:S01]  /*05b0*/  @!P1 IMAD.IADD R9, R9, 0x1, -R6 ;  /* 0x0000000109099824 */ /* 0x000fe200078e0a06 */
[----:B------:R-:W-:Y:S02]  /*05c0*/  @!P1 IADD3 R2, R2, 0x1, RZ ;  /* 0x0000000102029810 */ /* 0x000fe40007ffe0ff */
[----:B------:R-:W-:Y:S02]  /*05d0*/  ISETP.NE.AND P1, PT, RZ, c[0x0][0x10], PT ;  /* 0x00000400ff007a0c */ /* 0x000fe40003f25270 */
[----:B------:R-:W-:Y:S02]  /*05e0*/  ISETP.GE.U32.AND P2, PT, R9, R6, PT ;  /* 0x000000060900720c */ /* 0x000fe40003f46070 */
[----:B------:R-:W-:-:S04]  /*05f0*/  IADD3 R9, R0, c[0x0][0x2e8], R161 ;  /* 0x0000ba0000097a10 */ /* 0x000fc80007ffe0a1 */
[----:B------:R-:W-:-:S04]  /*0600*/  SHF.R.S32.HI R0, RZ, 0x1f, R9 ;  /* 0x0000001fff007819 */ /* 0x000fc80000011409 */
[----:B------:R-:W-:-:S03]  /*0610*/  LEA.HI R0, R0, R9, RZ, 0x8 ;  /* 0x0000000900007211 */ /* 0x000fc600078f40ff */
[----:B------:R-:W-:Y:S02]  /*0620*/  @P2 IADD3 R2, R2, 0x1, RZ ;  /* 0x0000000102022810 */ /* 0x000fe40007ffe0ff */
[----:B------:R-:W-:-:S03]  /*0630*/  SHF.R.S32.HI R0, RZ, 0x8, R0 ;  /* 0x00000008ff007819 */ /* 0x000fc60000011400 */
[----:B------:R-:W-:Y:S01]  /*0640*/  IMAD.MOV.U32 R6, RZ, RZ, R2 ;  /* 0x000000ffff067224 */ /* 0x000fe200078e0002 */
[----:B------:R-:W-:-:S03]  /*0650*/  SHF.R.S32.HI R2, RZ, 0x1f, R13 ;  /* 0x0000001fff027819 */ /* 0x000fc6000001140d */
[----:B------:R-:W-:Y:S01]  /*0660*/  @!P0 IMAD.MOV R6, RZ, RZ, -R6 ;  /* 0x000000ffff068224 */ /* 0x000fe200078e0a06 */
[----:B------:R-:W-:Y:S02]  /*0670*/  @!P1 LOP3.LUT R6, RZ, c[0x0][0x10], RZ, 0x33, !PT ;  /* 0x00000400ff069a12 */ /* 0x000fe400078e33ff */
[----:B------:R-:W-:-:S03]  /*0680*/  LEA.HI R2, R2, R13, RZ, 0x8 ;  /* 0x0000000d02027211 */ /* 0x000fc600078f40ff */
[----:B------:R-:W-:Y:S01]  /*0690*/  IMAD R230, R6, R3, RZ ;  /* 0x0000000306e67224 */ /* 0x000fe200078e02ff */
[----:B------:R-:W-:-:S03]  /*06a0*/  SHF.R.S32.HI R2, RZ, 0x8, R2 ;  /* 0x00000008ff027819 */ /* 0x000fc60000011402 */
[----:B------:R-:W-:-:S05]  /*06b0*/  IMAD.IADD R9, R6, 0x1, R230 ;  /* 0x0000000106097824 */ /* 0x000fca00078e02e6 */
[----:B------:R-:W-:-:S04]  /*06c0*/  IMNMX R9, R2, R9, PT ;  /* 0x0000000902097217 */ /* 0x000fc80003800200 */
[----:B------:R-:W-:-:S04]  /*06d0*/  IMNMX R153, R9, R0, PT ;  /* 0x0000000009997217 */ /* 0x000fc80003800200 */
[----:B------:R-:W-:-:S13]  /*06e0*/  ISETP.GE.AND P0, PT, R230, R153, PT ;  /* 0x00000099e600720c */ /* 0x000fda0003f06270 */
[----:B------:R-:W-:Y:S05]  /*06f0*/  @!P0 BRA `(.L_x_2224) ;  /* 0x0000030000008947 */ /* 0x000fea0003800000 */
[----:B------:R-:W-:Y:S01]  /*0700*/  SHF.R.S32.HI R2, RZ, 0x1f, R21 ;  /* 0x0000001fff027819 */ /* 0x000fe20000011415 */
[----:B------:R-:W-:Y:S01]  /*0710*/  IMAD R3, R3, c[0x0][0x210], R236 ;  /* 0x0000840003037a24 */ /* 0x000fe200078e02ec */
[----:B------:R-:W-:Y:S02]  /*0720*/  LOP3.LUT P6, RZ, R21, 0x7, RZ, 0xc0, !PT ;  /* 0x0000000715ff7812 */ /* 0x000fe400078cc0ff */
[----:B------:R-:W-:Y:S01]  /*0730*/  LEA.HI R2, R2, R21, RZ, 0x3 ;  /* 0x0000001502027211 */ /* 0x000fe200078f18ff */
[----:B------:R-:W-:-:S03]  /*0740*/  IMAD R34, R3, c[0x0][0x1c0], R34 ;  /* 0x0000700003227a24 */ /* 0x000fc600078e0222 */
[----:B------:R-:W-:Y:S01]  /*0750*/  LOP3.LUT R0, R2, 0x3ffffff8, RZ, 0xc0, !PT ;  /* 0x3ffffff802007812 */ /* 0x000fe200078ec0ff */
[--C-:B------:R-:W-:Y:S01]  /*0760*/  IMAD R5, R34, c[0x0][0x214], R23.reuse ;  /* 0x0000850022057a24 */ /* 0x100fe200078e0217 */
[----:B------:R-:W-:Y:S01]  /*0770*/  SHF.R.S32.HI R2, RZ, 0x3, R2 ;  /* 0x00000003ff027819 */ /* 0x000fe20000011402 */
[----:B------:R-:W-:Y:S02]  /*0780*/  IMAD.IADD R23, R20, 0x1, -R23 ;  /* 0x0000000114177824 */ /* 0x000fe400078e0a17 */
[----:B------:R-:W-:Y:S01]  /*0790*/  IMAD.IADD R0, R21, 0x1, -R0 ;  /* 0x0000000115007824 */ /* 0x000fe200078e0a00 */
[C---:B------:R-:W-:Y:S01]  /*07a0*/  IADD3 R4, R2.reuse, 0x10, RZ ;  /* 0x0000001002047810 */ /* 0x040fe20007ffe0ff */
[----:B------:R-:W-:Y:S01]  /*07b0*/  IMAD R3, R5, c[0x0][0x22c], RZ ;  /* 0x00008b0005037a24 */ /* 0x000fe200078e02ff */
[-C--:B------:R-:W-:Y:S01]  /*07c0*/  ISETP.GE.OR P5, PT, R2, R23.reuse, P6 ;  /* 0x000000170200720c */ /* 0x080fe200037a6670 */
[----:B------:R-:W-:Y:S01]  /*07d0*/  IMAD.SHL.U32 R6, R0, 0x4, RZ ;  /* 0x0000000400067824 */ /* 0x000fe200078e00ff */
[----:B------:R-:W-:-:S02]  /*07e0*/  ISETP.GE.AND P1, PT, R4, R23, PT ;  /* 0x000000170400720c */ /* 0x000fc40003f26270 */
[----:B------:R-:W-:Y:S02]  /*07f0*/  ISETP.GE.OR P4, PT, R4, R23, P6 ;  /* 0x000000170400720c */ /* 0x000fe40003786670 */
[----:B------:R-:W-:-:S05]  /*0800*/  SHF.R.S32.HI R7, RZ, 0x1f, R6 ;  /* 0x0000001fff077819 */ /* 0x000fca0000011406 */
[----:B------:R-:W-:-:S04]  /*0810*/  IMAD.WIDE R6, R2, 0x20, R6 ;  /* 0x0000002002067825 */ /* 0x000fc800078e0206 */
[----:B------:R-:W-:Y:S01]  /*0820*/  @!P5 IMAD.MOV.U32 R4, RZ, RZ, -0x800000 ;  /* 0xff800000ff04d424 */ /* 0x000fe200078e00ff */
[C---:B------:R-:W-:Y:S02]  /*0830*/  IADD3 R0, P0, R3.reuse, R6, RZ ;  /* 0x0000000603007210 */ /* 0x040fe40007f1e0ff */
[C---:B------:R-:W-:Y:S02]  /*0840*/  IADD3 R6, R2.reuse, 0x20, RZ ;  /* 0x0000002002067810 */ /* 0x040fe40007ffe0ff */
[----:B------:R-:W-:Y:S02]  /*0850*/  LEA.HI.X.SX32 R3, R3, R7, 0x1, P0 ;  /* 0x0000000703037211 */ /* 0x000fe400000f0eff */
[-C--:B------:R-:W-:Y:S02]  /*0860*/  ISETP.GE.AND P0, PT, R2, R23.reuse, PT ;  /* 0x000000170200720c */ /* 0x080fe40003f06270 */
[----:B------:R-:W-:Y:S02]  /*0870*/  LEA R8, P2, R0, c[0x0][0x1d8], 0x2 ;  /* 0x0000760000087a11 */ /* 0x000fe400078410ff */
[----:B------:R-:W-:-:S02]  /*0880*/  ISETP.GE.OR P3, PT, R6, R23, P6 ;  /* 0x000000170600720c */ /* 0x000fc40003766670 */
[----:B------:R-:W-:Y:S02]  /*0890*/  LEA.HI.X R9, R0, c[0x0][0x1dc], R3, 0x2, P2 ;  /* 0x0000770000097a11 */ /* 0x000fe400010f1403 */
[----:B------:R-:W-:Y:S02]  /*08a0*/  IADD3 R0, R2, 0x30, RZ ;  /* 0x0000003002007810 */ /* 0x000fe40007ffe0ff */
[----:B------:R-:W-:Y:S01]  /*08b0*/  SHF.R.S32.HI R3, RZ, 0x1f, R5 ;  /* 0x0000001fff037819 */ /* 0x000fe20000011405 */
[----:B------:R1:W-:Y:S01]  /*08c0*/  @!P1 STG.E.128 [R8.64+0x800], RZ ;  /* 0x000800ff08009986 */ /* 0x0003e2000c101d0c */
[-C--:B------:R-:W-:Y:S02]  /*08d0*/  ISETP.GE.AND P2, PT, R6, R23.reuse, PT ;  /* 0x000000170600720c */ /* 0x080fe40003f46270 */
[----:B------:R-:W-:Y:S01]  /*08e0*/  ISETP.GE.AND P1, PT, R0, R23, PT ;  /* 0x000000170000720c */ /* 0x000fe20003f26270 */
[----:B------:R1:W-:Y:S01]  /*08f0*/  @!P0 STG.E.128 [R8.64], RZ ;  /* 0x000000ff08008986 */ /* 0x0003e2000c101d0c */
[----:B------:R-:W-:-:S02]  /*0900*/  IADD3 R5, P0, R5, R2, RZ ;  /* 0x0000000205057210 */ /* 0x000fc40007f1e0ff */
[----:B------:R-:W-:Y:S02]  /*0910*/  ISETP.GE.OR P6, PT, R0, R23, P6 ;  /* 0x000000170000720c */ /* 0x000fe400037c6670 */
[----:B------:R-:W-:Y:S01]  /*0920*/  LEA.HI.X.SX32 R2, R2, R3, 0x1, P0 ;  /* 0x0000000302027211 */ /* 0x000fe200000f0eff */
[----:B------:R-:W-:Y:S01]  /*0930*/  @!P4 IMAD.MOV.U32 R3, RZ, RZ, -0x800000 ;  /* 0xff800000ff03c424 */ /* 0x000fe200078e00ff */
[----:B------:R-:W-:-:S03]  /*0940*/  LEA R6, P0, R5, c[0x0][0x208], 0x2 ;  /* 0x0000820005067a11 */ /* 0x000fc600078010ff */
[----:B------:R1:W-:Y:S01]  /*0950*/  @!P2 STG.E.128 [R8.64+0x1000], RZ ;  /* 0x001000ff0800a986 */ /* 0x0003e2000c101d0c */
[----:B------:R-:W-:Y:S01]  /*0960*/  LEA.HI.X R7, R5, c[0x0][0x20c], R2, 0x2, P0 ;  /* 0x0000830005077a11 */ /* 0x000fe200000f1402 */
[----:B------:R-:W-:Y:S02]  /*0970*/  @!P3 IMAD.MOV.U32 R2, RZ, RZ, -0x800000 ;  /* 0xff800000ff02b424 */ /* 0x000fe400078e00ff */
[----:B------:R1:W-:Y:S04]  /*0980*/  @!P1 STG.E.128 [R8.64+0x1800], RZ ;  /* 0x001800ff08009986 */ /* 0x0003e8000c101d0c */
[----:B------:R1:W-:Y:S04]  /*0990*/  @!P4 STG.E [R6.64+0x40], R3 ;  /* 0x000040030600c986 */ /* 0x0003e8000c10190c */
[----:B------:R1:W-:Y:S04]  /*09a0*/  @!P3 STG.E [R6.64+0x80], R2 ;  /* 0x000080020600b986 */ /* 0x0003e8000c10190c */
[----:B------:R1:W-:Y:S01]  /*09b0*/  @!P5 STG.E [R6.64], R4 ;  /* 0x000000040600d986 */ /* 0x0003e2000c10190c */
[----:B------:R-:W-:Y:S05]  /*09c0*/  @P6 EXIT ;  /* 0x000000000000694d */ /* 0x000fea0003800000 */
[----:B-1----:R-:W-:-:S05]  /*09d0*/  MOV R3, 0xff800000 ;  /* 0xff80000000037802 */ /* 0x002fca0000000f00 */
[----:B------:R-:W-:Y:S01]  /*09e0*/  STG.E [R6.64+0xc0], R3 ;  /* 0x0000c00306007986 */ /* 0x000fe2000c10190c */
[----:B------:R-:W-:Y:S05]  /*09f0*/  EXIT ;  /* 0x000000000000794d */ /* 0x000fea0003800000 */
.L_x_2224:
        /* <DEDUP_REMOVED lines=13> */
[----:B------:R-:W-:Y:S02]  /*0ad0*/  @P1 LEA R238, P0, R6, c[0x0][0x2c0], 0x2 ;  /* 0x0000b00006ee1a11 */ /* 0x000fe400078010ff */
[----:B------:R-:W-:Y:S01]  /*0ae0*/  IABS R154, c[0x0][0x2d0] ;  /* 0x0000b400009a7a13 */ /* 0x000fe20000000000 */
        /* <DEDUP_REMOVED lines=63> */
[----:B------:R-:W-:Y:S02]  /*0ee0*/  IMAD.MOV.U32 R28, RZ, RZ, R6 ;  /* 0x000000ffff1c7224 */ /* 0x000fe400078e0006 */
[----:B------:R-:W-:Y:S02]  /*0ef0*/  IMAD R2, R32, c[0x0][0x184], R9 ;  /* 0x0000610020027a24 */ /* 0x000fe400078e0209 */
[----:B------:R-:W-:-:S03]  /*0f00*/  IMAD R3, R3, c[0x0][0x188], RZ ;  /* 0x0000620003037a24 */ /* 0x000fc600078e02ff */
[----:B------:R-:W-:Y:S01]  /*0f10*/  IADD3 R29, R7, R2, RZ ;  /* 0x00000002071d7210 */ /* 0x000fe20007ffe0ff */
[----:B------:R-:W-:Y:S02]  /*0f20*/  IMAD R7, R19, c[0x0][0x19c], R0 ;  /* 0x0000670013077a24 */ /* 0x000fe400078e0200 */
[----:B------:R-:W-:Y:S02]  /*0f30*/  IMAD R0, R13, c[0x0][0x1b0], RZ ;  /* 0x00006c000d007a24 */ /* 0x000fe400078e02ff */
[----:B------:R-:W-:-:S04]  /*0f40*/  IMAD.WIDE.U32 R28, R19, c[0x0][0x198], R28 ;  /* 0x00006600131c7a25 */ /* 0x000fc800078e001c */
[C---:B------:R-:W-:Y:S01]  /*0f50*/  IMAD R2, R32.reuse, c[0x0][0x18c], R3 ;  /* 0x0000630020027a24 */ /* 0x040fe200078e0203 */
[----:B------:R-:W-:Y:S01]  /*0f60*/  IADD3 R29, R29, R7, RZ ;  /* 0x000000071d1d7210 */ /* 0x000fe20007ffe0ff */
[----:B------:R-:W-:Y:S02]  /*0f70*/  IMAD R0, R15, c[0x0][0x1b4], R0 ;  /* 0x00006d000f007a24 */ /* 0x000fe400078e0200 */
[----:B------:R-:W-:-:S04]  /*0f80*/  IMAD.WIDE.U32 R32, R32, c[0x0][0x188], RZ ;  /* 0x0000620020207a25 */ /* 0x000fc800078e00ff */
[----:B------:R-:W-:-:S04]  /*0f90*/  IMAD.WIDE.U32 R28, R15, c[0x0][0x1b0], R28 ;  /* 0x00006c000f1c7a25 */ /* 0x000fc800078e001c */
[----:B------:R-:W-:Y:S01]  /*0fa0*/  IMAD.IADD R2, R33, 0x1, R2 ;  /* 0x0000000121027824 */ /* 0x000fe200078e0202 */
[----:B------:R-:W-:Y:S01]  /*0fb0*/  IADD3 R0, R29, R0, RZ ;  /* 0x000000001d007210 */ /* 0x000fe20007ffe0ff */
[----:B------:R-:W-:Y:S05]  /*0fc0*/  BRA `(.L_x_2226) ;  /* 0x0000040000007947 */ /* 0x000fea0003800000 */
.L_x_2225:
        /* <DEDUP_REMOVED lines=16> */
.L_x_2227:
[----:B------:R-:W-:Y:S02]  /*10d0*/  IABS R8, c[0x0][0x1c8] ;  /* 0x0000720000087a13 */ /* 0x000fe40000000000 */
[----:B------:R-:W-:Y:S02]  /*10e0*/  LEA R19, R153, 0xffffff00, 0x8 ;  /* 0xffffff0099137811 */ /* 0x000fe400078e40ff */
[----:B------:R-:W1:Y:S02]  /*10f0*/  I2F.RP R9, R8 ;  /* 0x0000000800097306 */ /* 0x000e640000209400 */
[----:B------:R-:W-:Y:S01]  /*1100*/  SHF.R.S32.HI R17, RZ, 0x1f, R19 ;  /* 0x0000001fff117819 */ /* 0x000fe20000011413 */
[----:B------:R-:W-:-:S05]  /*1110*/  IMAD.WIDE.U32 R6, R19, c[0x0][0x198], R6 ;  /* 0x0000660013067a25 */ /* 0x000fca00078e0006 */
[----:B-1----:R-:W1:Y:S02]  /*1120*/  MUFU.RCP R12, R9 ;  /* 0x00000009000c7308 */ /* 0x002e640000001000 */
[----:B-1----:R-:W-:-:S06]  /*1130*/  IADD3 R12, R12, 0xffffffe, RZ ;  /* 0x0ffffffe0c0c7810 */ /* 0x002fcc0007ffe0ff */
[----:B------:R-:W1:Y:S02]  /*1140*/  F2I.FTZ.U32.TRUNC.NTZ R13, R12 ;  /* 0x0000000c000d7305 */ /* 0x000e64000021f000 */
[----:B-1----:R-:W-:Y:S02]  /*1150*/  IMAD.MOV R0, RZ, RZ, -R13 ;  /* 0x000000ffff007224 */ /* 0x002fe400078e0a0d */
[----:B------:R-:W-:Y:S02]  /*1160*/  IMAD.MOV.U32 R12, RZ, RZ, RZ ;  /* 0x000000ffff0c7224 */ /* 0x000fe400078e00ff */
[----:B------:R-:W-:Y:S01]  /*1170*/  IMAD R2, R0, R8, RZ ;  /* 0x0000000800027224 */ /* 0x000fe200078e02ff */
[----:B------:R-:W-:-:S03]  /*1180*/  IABS R0, R34 ;  /* 0x0000002200007213 */ /* 0x000fc60000000000 */
[----:B------:R-:W-:-:S04]  /*1190*/  IMAD.HI.U32 R13, R13, R2, R12 ;  /* 0x000000020d0d7227 */ /* 0x000fc800078e000c */
[----:B------:R-:W-:Y:S02]  /*11a0*/  @P3 IMAD.IADD R2, R4, 0x1, R11 ;  /* 0x0000000104023824 */ /* 0x000fe400078e020b */
[----:B------:R-:W-:-:S04]  /*11b0*/  IMAD.HI.U32 R15, R13, R0, RZ ;  /* 0x000000000d0f7227 */ /* 0x000fc800078e00ff */
[----:B------:R-:W-:Y:S01]  /*11c0*/  @P3 IMAD.WIDE.U32 R32, R2, c[0x0][0x1a0], RZ ;  /* 0x0000680002203a25 */ /* 0x000fe200078e00ff */
[----:B------:R-:W-:-:S03]  /*11d0*/  IADD3 R9, -R15, RZ, RZ ;  /* 0x000000ff0f097210 */ /* 0x000fc60007ffe1ff */
[----:B------:R-:W-:Y:S02]  /*11e0*/  @P3 IMAD R2, R2, c[0x0][0x1a4], R33 ;  /* 0x0000690002023a24 */ /* 0x000fe400078e0221 */
[----:B------:R-:W-:Y:S01]  /*11f0*/  IMAD R9, R8, R9, R0 ;  /* 0x0000000908097224 */ /* 0x000fe200078e0200 */
[----:B------:R-:W-:-:S04]  /*1200*/  LOP3.LUT R0, R34, c[0x0][0x1c8], RZ, 0x3c, !PT ;  /* 0x0000720022007a12 */ /* 0x000fc800078e3cff */
[----:B------:R-:W-:Y:S02]  /*1210*/  ISETP.GT.U32.AND P0, PT, R8, R9, PT ;  /* 0x000000090800720c */ /* 0x000fe40003f04070 */
[----:B------:R-:W-:Y:S01]  /*1220*/  ISETP.GE.AND P1, PT, R0, RZ, PT ;  /* 0x000000ff0000720c */ /* 0x000fe20003f26270 */
[----:B------:R-:W-:-:S10]  /*1230*/  IMAD R0, R17, c[0x0][0x198], RZ ;  /* 0x0000660011007a24 */ /* 0x000fd400078e02ff */
[----:B------:R-:W-:Y:S01]  /*1240*/  @!P0 IMAD.IADD R9, R9, 0x1, -R8 ;  /* 0x0000000109098824 */ /* 0x000fe200078e0a08 */
[----:B------:R-:W-:Y:S02]  /*1250*/  @!P0 IADD3 R15, R15, 0x1, RZ ;  /* 0x000000010f0f8810 */ /* 0x000fe40007ffe0ff */
[----:B------:R-:W-:Y:S02]  /*1260*/  ISETP.NE.AND P0, PT, RZ, c[0x0][0x1c8], PT ;  /* 0x00007200ff007a0c */ /* 0x000fe40003f05270 */
[----:B------:R-:W-:Y:S01]  /*1270*/  ISETP.GE.U32.AND P2, PT, R9, R8, PT ;  /* 0x000000080900720c */ /* 0x000fe20003f46070 */
[----:B------:R-:W-:-:S05]  /*1280*/  IMAD R9, R19, c[0x0][0x19c], R0 ;  /* 0x0000670013097a24 */ /* 0x000fca00078e0200 */
[----:B------:R-:W-:-:S07]  /*1290*/  IADD3 R7, R7, R9, RZ ;  /* 0x0000000907077210 */ /* 0x000fce0007ffe0ff */
[----:B------:R-:W-:-:S04]  /*12a0*/  @P2 IADD3 R15, R15, 0x1, RZ ;  /* 0x000000010f0f2810 */ /* 0x000fc80007ffe0ff */
[----:B------:R-:W-:Y:S02]  /*12b0*/  @!P1 IADD3 R15, -R15, RZ, RZ ;  /* 0x000000ff0f0f9210 */ /* 0x000fe40007ffe1ff */
        /* <DEDUP_REMOVED lines=17> */
.L_x_2226:
[----:B------:R-:W-:Y:S01]  /*13d0*/  ISETP.NE.AND P0, PT, R5, -0x1, PT ;  /* 0xffffffff0500780c */ /* 0x000fe20003f05270 */
[----:B------:R-:W-:Y:S01]  /*13e0*/  IMAD.IADD R229, R20, 0x1, -R23 ;  /* 0x0000000114e57824 */ /* 0x000fe200078e0a17 */
[----:B------:R-:W-:Y:S01]  /*13f0*/  SHF.R.S32.HI R6, RZ, 0x1f, R21 ;  /* 0x0000001fff067819 */ /* 0x000fe20000011415 */
[----:B------:R-:W-:Y:S01]  /*1400*/  IMAD.MOV.U32 R152, RZ, RZ, c[0x0][0x1a0] ;  /* 0x00006800ff987624 */ /* 0x000fe200078e00ff */
[----:B------:R-:W-:Y:S01]  /*1410*/  SHF.R.S32.HI R11, RZ, 0x1f, R34 ;  /* 0x0000001fff0b7819 */ /* 0x000fe20000011422 */
[----:B------:R-:W-:Y:S01]  /*1420*/  IMAD.SHL.U32 R157, R21, 0x2, RZ ;  /* 0x00000002159d7824 */ /* 0x000fe200078e00ff */
[----:B------:R-:W-:Y:S02]  /*1430*/  LEA.HI R7, R6, R21, RZ, 0x2 ;  /* 0x0000001506077211 */ /* 0x000fe400078f10ff */
[----:B------:R-:W-:Y:S01]  /*1440*/  IADD3 R235, R153, -0x1, RZ ;  /* 0xffffffff99eb7810 */ /* 0x000fe20007ffe0ff */
[----:B------:R-:W-:Y:S01]  /*1450*/  IMAD R11, R11, c[0x0][0x1a8], RZ ;  /* 0x00006a000b0b7a24 */ /* 0x000fe200078e02ff */
[----:B------:R-:W-:-:S02]  /*1460*/  LOP3.LUT R4, R7, 0xfffffffc, RZ, 0xc0, !PT ;  /* 0xfffffffc07047812 */ /* 0x000fc400078ec0ff */
[----:B------:R-:W-:Y:S01]  /*1470*/  SHF.R.S32.HI R30, RZ, 0x2, R7 ;  /* 0x00000002ff1e7819 */ /* 0x000fe20000011407 */
[----:B------:R-:W-:Y:S01]  /*1480*/  @P0 IMAD.WIDE.U32 R38, R5, c[0x0][0x190], RZ ;  /* 0x0000640005260a25 */ /* 0x000fe200078e00ff */
[----:B-----5:R-:W-:Y:S02]  /*1490*/  @!P0 SHF.R.S32.HI R3, RZ, 0x1f, R236 ;  /* 0x0000001fff038819 */ /* 0x020fe400000114ec */
[----:B------:R-:W-:Y:S01]  /*14a0*/  IADD3 R24, R30, 0x20, RZ ;  /* 0x000000201e187810 */ /* 0x000fe20007ffe0ff */
[----:B------:R-:W-:Y:S01]  /*14b0*/  @!P0 IMAD.WIDE.U32 R8, R236, c[0x0][0x178], RZ ;  /* 0x00005e00ec088a25 */ /* 0x000fe200078e00ff */
[----:B------:R-:W-:Y:S02]  /*14c0*/  SHF.R.S32.HI R31, RZ, 0x1f, R30 ;  /* 0x0000001fff1f7819 */ /* 0x000fe4000001141e */
[-C--:B------:R-:W-:Y:S01]  /*14d0*/  ISETP.GE.AND P5, PT, R24, R229.reuse, PT ;  /* 0x000000e51800720c */ /* 0x080fe20003fa6270 */
[----:B------:R-:W-:Y:S01]  /*14e0*/  @!P0 IMAD R3, R3, c[0x0][0x178], RZ ;  /* 0x00005e0003038a24 */ /* 0x000fe200078e02ff */
[----:B------:R-:W-:Y:S01]  /*14f0*/  ISETP.GE.AND P2, PT, R30, R229, PT ;  /* 0x000000e51e00720c */ /* 0x000fe20003f46270 */
[----:B------:R-:W-:Y:S01]  /*1500*/  @P0 IMAD R10, R5, c[0x0][0x194], R39 ;  /* 0x00006500050a0a24 */ /* 0x000fe200078e0227 */
[----:B------:R-:W-:Y:S01]  /*1510*/  LEA.HI R7, R7, R30, RZ, 0x1 ;  /* 0x0000001e07077211 */ /* 0x000fe200078f08ff */
[----:B------:R-:W-:Y:S01]  /*1520*/  @!P0 IMAD R3, R236, c[0x0][0x17c], R3 ;  /* 0x00005f00ec038a24 */ /* 0x000fe200078e0203 */
[CC--:B------:R-:W-:Y:S01]  /*1530*/  LEA.HI R22, R6.reuse, R21.reuse, RZ, 0x5 ;  /* 0x0000001506167211 */ /* 0x0c0fe200078f28ff */
[----:B------:R-:W-:Y:S01]  /*1540*/  @!P0 IMAD.MOV.U32 R38, RZ, RZ, R8 ;  /* 0x000000ffff268224 */ /* 0x000fe200078e0008 */
[----:B------:R-:W-:Y:S01]  /*1550*/  LOP3.LUT R7, R7, 0x7fffffe, RZ, 0xc0, !PT ;  /* 0x07fffffe07077812 */ /* 0x000fe200078ec0ff */
[----:B------:R-:W-:Y:S01]  /*1560*/  @!P0 IMAD.IADD R10, R9, 0x1, R3 ;  /* 0x00000001090a8824 */ /* 0x000fe200078e0203 */
[----:B------:R-:W-:Y:S01]  /*1570*/  SHF.R.S32.HI R151, RZ, 0x5, R22 ;  /* 0x00000005ff977819 */ /* 0x000fe20000011416 */
[----:B------:R-:W-:Y:S01]  /*1580*/  IMAD.IADD R9, R21, 0x1, -R4 ;  /* 0x0000000115097824 */ /* 0x000fe200078e0a04 */
[----:B------:R-:W-:Y:S01]  /*1590*/  LEA.HI R4, R6, R21, RZ, 0x3 ;  /* 0x0000001506047211 */ /* 0x000fe200078f18ff */
[----:B------:R-:W-:Y:S01]  /*15a0*/  IMAD.WIDE R36, R37, 0x40, R30 ;  /* 0x0000004025247825 */ /* 0x000fe200078e021e */
[----:B------:R-:W-:-:S02]  /*15b0*/  IADD3 R18, R30, 0x40, RZ ;  /* 0x000000401e127810 */ /* 0x000fc40007ffe0ff */
[----:B------:R-:W-:Y:S01]  /*15c0*/  SHF.R.S32.HI R3, RZ, 0x3, R4 ;  /* 0x00000003ff037819 */ /* 0x000fe20000011404 */
[----:B------:R-:W-:Y:S01]  /*15d0*/  IMAD.SHL.U32 R9, R9, 0x8, RZ ;  /* 0x0000000809097824 */ /* 0x000fe200078e00ff */
[----:B------:R-:W-:Y:S01]  /*15e0*/  IADD3 R16, R30, 0x60, RZ ;  /* 0x000000601e107810 */ /* 0x000fe20007ffe0ff */
[----:B------:R-:W-:Y:S01]  /*15f0*/  IMAD R26, R34, c[0x0][0x1ac], R11 ;  /* 0x00006b00221a7a24 */ /* 0x000fe200078e020b */
[----:B------:R-:W-:Y:S01]  /*1600*/  IADD3 R14, R30, 0x80, RZ ;  /* 0x000000801e0e7810 */ /* 0x000fe20007ffe0ff */
[----:B------:R-:W-:Y:S01]  /*1610*/  IMAD.SHL.U32 R8, R3, 0x40, RZ ;  /* 0x0000004003087824 */ /* 0x000fe200078e00ff */
[----:B------:R-:W-:Y:S01]  /*1620*/  IADD3 R38, P0, R9, R38, RZ ;  /* 0x0000002609267210 */ /* 0x000fe20007f1e0ff */
[----:B------:R-:W-:Y:S01]  /*1630*/  @!P2 IMAD R25, R37, c[0x0][0x190], RZ ;  /* 0x000064002519aa24 */ /* 0x000fe200078e02ff */
[----:B------:R-:W-:Y:S01]  /*1640*/  SHF.R.S32.HI R5, RZ, 0x1f, R9 ;  /* 0x0000001fff057819 */ /* 0x000fe20000011409 */
[----:B------:R-:W-:Y:S01]  /*1650*/  IMAD R149, R31, c[0x0][0x198], RZ ;  /* 0x000066001f957a24 */ /* 0x000fe200078e02ff */
[----:B------:R-:W-:Y:S01]  /*1660*/  LOP3.LUT R8, R8, 0xc0, RZ, 0xc0, !PT ;  /* 0x000000c008087812 */ /* 0x000fe200078ec0ff */
[----:B------:R-:W-:Y:S01]  /*1670*/  @!P2 IMAD R25, R36, c[0x0][0x194], R25 ;  /* 0x000065002419aa24 */ /* 0x000fe200078e0219 */
[----:B------:R-:W-:Y:S01]  /*1680*/  IADD3 R28, P1, R9, R28, RZ ;  /* 0x0000001c091c7210 */ /* 0x000fe20007f3e0ff */
[----:B------:R-:W-:Y:S01]  /*1690*/  IMAD.X R39, R5, 0x1, R10, P0 ;  /* 0x0000000105277824 */ /* 0x000fe200000e060a */
[----:B------:R-:W-:Y:S01]  /*16a0*/  IADD3 R32, P0, R9, R32, RZ ;  /* 0x0000002009207210 */ /* 0x000fe20007f1e0ff */
[----:B------:R-:W-:Y:S01]  /*16b0*/  IMAD R149, R30, c[0x0][0x19c], R149 ;  /* 0x000067001e957a24 */ /* 0x000fe200078e0295 */
[----:B------:R-:W-:Y:S01]  /*16c0*/  LOP3.LUT R9, R8, 0x18, R9, 0xf8, !PT ;  /* 0x0000001808097812 */ /* 0x000fe200078ef809 */
[----:B------:R-:W-:Y:S01]  /*16d0*/  IMAD.WIDE.U32 R34, R34, c[0x0][0x1a8], R38 ;  /* 0x00006a0022227a25 */ /* 0x000fe200078e0026 */
[----:B------:R-:W-:-:S02]  /*16e0*/  SHF.R.U32.HI R8, RZ, 0x3, R8 ;  /* 0x00000003ff087819 */ /* 0x000fc40000011608 */
[----:B------:R-:W-:Y:S01]  /*16f0*/  IADD3 R12, R30, 0xa0, RZ ;  /* 0x000000a01e0c7810 */ /* 0x000fe20007ffe0ff */
[----:B------:R-:W-:Y:S01]  /*1700*/  IMAD.X R33, R5, 0x1, R2, P0 ;  /* 0x0000000105217824 */ /* 0x000fe200000e0602 */
[----:B------:R-:W-:Y:S01]  /*1710*/  @!P5 IADD3 R10, P0, R36, 0x20, RZ ;  /* 0x00000020240ad810 */ /* 0x000fe20007f1e0ff */
[----:B------:R-:W-:Y:S01]  /*1720*/  IMAD.IADD R27, R35, 0x1, R26 ;  /* 0x00000001231b7824 */ /* 0x000fe200078e021a */
[----:B------:R-:W-:Y:S01]  /*1730*/  LOP3.LUT R8, R9, R8, RZ, 0x3c, !PT ;  /* 0x0000000809087212 */ /* 0x000fe200078e3cff */
[----:B------:R-:W-:Y:S01]  /*1740*/  IMAD.X R29, R5, 0x1, R0, P1 ;  /* 0x00000001051d7824 */ /* 0x000fe200008e0600 */
[----:B------:R-:W-:Y:S01]  /*1750*/  IADD3 R19, P1, R30, R19, RZ ;  /* 0x000000131e137210 */ /* 0x000fe20007f3e0ff */
[----:B------:R-:W-:Y:S01]  /*1760*/  @!P5 IMAD.X R9, RZ, RZ, R37, P0 ;  /* 0x000000ffff09d224 */ /* 0x000fe200000e0625 */
[----:B------:R-:W-:Y:S01]  /*1770*/  LEA.HI R6, R6, R21, RZ, 0x4 ;  /* 0x0000001506067211 */ /* 0x000fe200078f20ff */
[----:B------:R-:W-:Y:S01]  /*1780*/  IMAD.SHL.U32 R0, R235, 0x100, RZ ;  /* 0x00000100eb007824 */ /* 0x000fe200078e00ff */
[----:B------:R-:W-:Y:S01]  /*1790*/  LOP3.LUT R234, R4, 0xfffffff8, RZ, 0xc0, !PT ;  /* 0xfffffff804ea7812 */ /* 0x000fe200078ec0ff */
[----:B------:R-:W-:Y:S01]  /*17a0*/  @!P5 IMAD R9, R9, c[0x0][0x190], RZ ;  /* 0x000064000909da24 */ /* 0x000fe200078e02ff */
[----:B------:R-:W-:Y:S01]  /*17b0*/  LOP3.LUT R22, R22, 0xffffffe0, RZ, 0xc0, !PT ;  /* 0xffffffe016167812 */ /* 0x000fe200078ec0ff */
[----:B------:R-:W-:Y:S01]  /*17c0*/  @!P2 IMAD.MOV.U32 R26, RZ, RZ, R34 ;  /* 0x000000ffff1aa224 */ /* 0x000fe200078e0022 */
[----:B------:R-:W-:Y:S01]  /*17d0*/  SHF.R.S32.HI R150, RZ, 0x1f, R151 ;  /* 0x0000001fff967819 */ /* 0x000fe20000011497 */
[----:B------:R-:W-:Y:S01]  /*17e0*/  @!P5 IMAD.MOV.U32 R35, RZ, RZ, R27 ;  /* 0x000000ffff23d224 */ /* 0x000fe200078e001b */
[----:B------:R-:W-:Y:S01]  /*17f0*/  LOP3.LUT R157, R157, 0x6, RZ, 0xc0, !PT ;  /* 0x000000069d9d7812 */ /* 0x000fe200078ec0ff */
[----:B------:R-:W-:Y:S01]  /*1800*/  IMAD.IADD R5, R161, 0x1, -R0 ;  /* 0x00000001a1057824 */ /* 0x000fe200078e0a00 */
[----:B------:R-:W-:Y:S01]  /*1810*/  LEA.HI R150, R150, R151, RZ, 0x2 ;  /* 0x0000009796967211 */ /* 0x000fe200078f10ff */
[----:B------:R-:W-:-:S02]  /*1820*/  @!P5 IMAD R9, R10, c[0x0][0x194], R9 ;  /* 0x000065000a09da24 */ /* 0x000fc400078e0209 */
[----:B------:R-:W-:Y:S01]  /*1830*/  IMAD.WIDE.U32 R28, R30, c[0x0][0x198], R28 ;  /* 0x000066001e1c7a25 */ /* 0x000fe200078e001c */
[-C--:B------:R-:W-:Y:S02]  /*1840*/  ISETP.GE.AND P3, PT, R24, R5.reuse, PT ;  /* 0x000000051800720c */ /* 0x080fe40003f66270 */
[----:B------:R-:W-:Y:S01]  /*1850*/  ISETP.GE.AND P4, PT, R30, R5, PT ;  /* 0x000000051e00720c */ /* 0x000fe20003f86270 */
[----:B------:R-:W-:Y:S01]  /*1860*/  @!P2 IMAD.WIDE.U32 R26, R36, c[0x0][0x190], R26 ;  /* 0x00006400241aaa25 */ /* 0x000fe200078e001a */
[----:B------:R-:W-:-:S03]  /*1870*/  LOP3.LUT R150, R150, 0xfffffffc, RZ, 0xc0, !PT ;  /* 0xfffffffc96967812 */ /* 0x000fc600078ec0ff */
[----:B------:R-:W-:-:S04]  /*1880*/  @!P5 IMAD.WIDE.U32 R10, R10, c[0x0][0x190], R34 ;  /* 0x000064000a0ada25 */ /* 0x000fc800078e0022 */
[----:B------:R-:W-:Y:S01]  /*1890*/  IMAD.X R17, R31, 0x1, R17, P1 ;  /* 0x000000011f117824 */ /* 0x000fe200008e0611 */
[----:B------:R-:W-:Y:S01]  /*18a0*/  @!P5 LEA R38, P0, R10, c[0x0][0x160], 0x1 ;  /* 0x000058000a26da11 */ /* 0x000fe200078008ff */
[----:B------:R-:W-:Y:S01]  /*18b0*/  IMAD.MOV.U32 R148, RZ, RZ, R28 ;  /* 0x000000ffff947224 */ /* 0x000fe200078e001c */
[C---:B------:R-:W-:Y:S01]  /*18c0*/  @!P2 LEA R28, P1, R26.reuse, c[0x0][0x160], 0x1 ;  /* 0x000058001a1caa11 */ /* 0x040fe200078208ff */
[----:B------:R-:W-:Y:S02]  /*18d0*/  @!P2 IMAD.IADD R2, R27, 0x1, R25 ;  /* 0x000000011b02a824 */ /* 0x000fe400078e0219 */
[----:B------:R-:W-:Y:S02]  /*18e0*/  @!P5 IMAD.IADD R9, R11, 0x1, R9 ;  /* 0x000000010b09d824 */ /* 0x000fe400078e0209 */
[----:B------:R-:W-:Y:S01]  /*18f0*/  IMAD.IADD R149, R29, 0x1, R149 ;  /* 0x000000011d957824 */ /* 0x000fe200078e0295 */
[----:B------:R-:W-:Y:S01]  /*1900*/  @!P2 LEA.HI.X R29, R26, c[0x0][0x164], R2, 0x1, P1 ;  /* 0x000059001a1daa11 */ /* 0x000fe200008f0c02 */
[----:B------:R-:W-:Y:S01]  /*1910*/  IMAD.MOV.U32 R2, RZ, RZ, c[0x0][0x198] ;  /* 0x00006600ff027624 */ /* 0x000fe200078e00ff */
[----:B------:R-:W-:Y:S01]  /*1920*/  @!P5 LEA.HI.X R39, R10, c[0x0][0x164], R9, 0x1, P0 ;  /* 0x000059000a27da11 */ /* 0x000fe200000f0c09 */
[----:B------:R-:W-:Y:S01]  /*1930*/  IMAD.IADD R10, R30, 0x1, -R7 ;  /* 0x000000011e0a7824 */ /* 0x000fe200078e0a07 */
[----:B------:R-:W-:Y:S01]  /*1940*/  ISETP.GE.AND P0, PT, R18, R5, PT ;  /* 0x000000051200720c */ /* 0x000fe20003f06270 */
[----:B------:R-:W-:Y:S01]  /*1950*/  IMAD.MOV.U32 R7, RZ, RZ, c[0x0][0x19c] ;  /* 0x00006700ff077624 */ /* 0x000fe200078e00ff */
[----:B------:R-:W-:Y:S01]  /*1960*/  @!P3 LEA R9, P1, R2, R148, 0x5 ;  /* 0x000000940209b211 */ /* 0x000fe200078228ff */
[----:B------:R-:W-:-:S02]  /*1970*/  IMAD R237, R151, 0x8, R10 ;  /* 0x0000000897ed7824 */ /* 0x000fc400078e020a */
[----:B------:R-:W-:-:S04]  /*1980*/  IMAD.WIDE.U32 R10, R2, 0x40, RZ ;  /* 0x00000040020a7825 */ /* 0x000fc800078e00ff */
[----:B------:R-:W-:Y:S01]  /*1990*/  IMAD.U32 R237, R237, 0x20, R8 ;  /* 0x00000020eded7824 */ /* 0x000fe200078e0008 */
[----:B------:R-:W-:Y:S01]  /*19a0*/  @!P3 LEA.HI.X R8, R2, R149, R7, 0x5, P1 ;  /* 0x000000950208b211 */ /* 0x000fe200008f2c07 */
[----:B------:R-:W-:Y:S01]  /*19b0*/  IMAD.WIDE.U32 R32, R15, c[0x0][0x1b8], R32 ;  /* 0x00006e000f207a25 */ /* 0x000fe200078e0020 */
[----:B------:R-:W-:-:S03]  /*19c0*/  @!P3 LEA R26, P1, R9, c[0x0][0x168], 0x1 ;  /* 0x00005a00091aba11 */ /* 0x000fc600078208ff */
[----:B------:R-:W-:Y:S01]  /*19d0*/  IMAD.SHL.U32 R237, R237, 0x2, RZ ;  /* 0x00000002eded7824 */ /* 0x000fe200078e00ff */
[----:B------:R-:W-:Y:S01]  /*19e0*/  @!P3 LEA.HI.X R27, R9, c[0x0][0x16c], R8, 0x1, P1 ;  /* 0x00005b00091bba11 */ /* 0x000fe200008f0c08 */
[----:B------:R-:W-:Y:S01]  /*19f0*/  IMAD.SHL.U32 R8, R7, 0x40, RZ ;  /* 0x0000004007087824 */ /* 0x000fe200078e00ff */
[C---:B------:R-:W-:Y:S01]  /*1a00*/  @!P0 IADD3 R9, P1, R148.reuse, R10, RZ ;  /* 0x0000000a94098210 */ /* 0x040fe20007f3e0ff */
[C---:B------:R-:W-:Y:S01]  /*1a10*/  IMAD.IADD R234, R21.reuse, 0x1, -R234 ;  /* 0x0000000115ea7824 */ /* 0x040fe200078e0aea */
[----:B------:R-:W-:Y:S01]  /*1a20*/  @!PT LDS RZ, [RZ] ;  /* 0x00000000fffff984 */ /* 0x000fe20000000800 */
[----:B------:R-:W-:Y:S01]  /*1a30*/  @!PT LDS RZ, [RZ] ;  /* 0x00000000fffff984 */ /* 0x000fe20000000800 */
[----:B------:R-:W-:Y:S01]  /*1a40*/  @!PT LDS RZ, [RZ] ;  /* 0x00000000fffff984 */ /* 0x000fe20000000800 */
[----:B------:R1:W-:Y:S01]  /*1a50*/  @!P2 LDGSTS.E.BYPASS.LTC128B.128 [R237], [R28.64] ;  /* 0x000000001cedafae */ /* 0x0003e2000b901d4c */
[----:B------:R-:W-:Y:S01]  /*1a60*/  @!P4 LEA R34, P2, R148, c[0x0][0x168], 0x1 ;  /* 0x00005a009422ca11 */ /* 0x000fe200078408ff */
[----:B------:R-:W-:Y:S01]  /*1a70*/  IMAD.IADD R22, R21, 0x1, -R22 ;  /* 0x0000000115167824 */ /* 0x000fe200078e0a16 */
[----:B------:R-:W-:Y:S01]  /*1a80*/  @!P0 IADD3.X R8, R149, R11, R8, P1, !PT ;  /* 0x0000000b95088210 */ /* 0x000fe20000ffe408 */
[----:B------:R2:W-:Y:S01]  /*1a90*/  @!P5 LDGSTS.E.BYPASS.LTC128B.128 [R237+0x800], [R38.64] ;  /* 0x0080000026eddfae */ /* 0x0005e2000b901d4c */
[-C--:B------:R-:W-:Y:S01]  /*1aa0*/  ISETP.GE.AND P1, PT, R16, R5.reuse, PT ;  /* 0x000000051000720c */ /* 0x080fe20003f26270 */
[----:B------:R-:W-:Y:S01]  /*1ab0*/  IMAD R158, R151, 0x10, R23 ;  /* 0x00000010979e7824 */ /* 0x000fe200078e0217 */
[----:B------:R-:W-:Y:S01]  /*1ac0*/  @!P4 LEA.HI.X R35, R148, c[0x0][0x16c], R149, 0x1, P2 ;  /* 0x00005b009423ca11 */ /* 0x000fe200010f0c95 */
[----:B------:R-:W-:Y:S01]  /*1ad0*/  IMAD.IADD R157, R0, 0x1, R157 ;  /* 0x00000001009d7824 */ /* 0x000fe200078e029d */
[----:B------:R-:W-:Y:S01]  /*1ae0*/  @!P0 LEA R36, P2, R9, c[0x0][0x168], 0x1 ;  /* 0x00005a0009248a11 */ /* 0x000fe200078408ff */
[----:B------:R-:W-:Y:S01]  /*1af0*/  IMAD.IADD R242, R151, 0x1, -R150 ;  /* 0x0000000197f27824 */ /* 0x000fe200078e0a96 */
[----:B------:R-:W-:Y:S01]  /*1b00*/  ISETP.GE.AND P5, PT, R14, R5, PT ;  /* 0x000000050e00720c */ /* 0x000fe20003fa6270 */
[----:B------:R3:W-:Y:S01]  /*1b10*/  @!P4 LDGSTS.E.BYPASS.LTC128B.128 [R237+0x1000], [R34.64] ;  /* 0x0100000022edcfae */ /* 0x0007e2000b901d4c */
[----:B------:R-:W-:-:S02]  /*1b20*/  @!P0 LEA.HI.X R37, R9, c[0x0][0x16c], R8, 0x1, P2 ;  /* 0x00005b0009258a11 */ /* 0x000fc400010f0c08 */
[C---:B------:R-:W-:Y:S01]  /*1b30*/  IADD3 R10, R30.reuse, 0xc0, RZ ;  /* 0x000000c01e0a7810 */ /* 0x040fe20007ffe0ff */
[----:B------:R4:W-:Y:S01]  /*1b40*/  @!P3 LDGSTS.E.BYPASS.LTC128B.128 [R237+0x1800], [R26.64] ;  /* 0x018000001aedbfae */ /* 0x0009e2000b901d4c */
[----:B------:R-:W-:Y:S01]  /*1b50*/  IADD3 R8, R30, 0xe0, RZ ;  /* 0x000000e01e087810 */ /* 0x000fe20007ffe0ff */
[----:B------:R-:W-:Y:S01]  /*1b60*/  @!P1 IMAD R9, R7, 0x60, RZ ;  /* 0x0000006007099824 */ /* 0x000fe200078e02ff */
[-C--:B------:R-:W-:Y:S01]  /*1b70*/  ISETP.GE.AND P3, PT, R10, R5.reuse, PT ;  /* 0x000000050a00720c */ /* 0x080fe20003f66270 */
[----:B------:R4:W-:Y:S01]  /*1b80*/  @!P0 LDGSTS.E.BYPASS.LTC128B.128 [R237+0x2000], [R36.64] ;  /* 0x0200000024ed8fae */ /* 0x0009e2000b901d4c */
[----:B------:R-:W-:Y:S02]  /*1b90*/  ISETP.GE.AND P4, PT, R12, R5, PT ;  /* 0x000000050c00720c */ /* 0x000fe40003f86270 */
[----:B------:R-:W-:Y:S01]  /*1ba0*/  SHF.R.S32.HI R137, RZ, 0x1f, R22 ;  /* 0x0000001fff897819 */ /* 0x000fe20000011416 */
[----:B-1----:R-:W-:-:S03]  /*1bb0*/  @!P1 IMAD.WIDE.U32 R28, R2, 0x60, R148 ;  /* 0x00000060021c9825 */ /* 0x002fc600078e0094 */
[----:B------:R-:W-:Y:S01]  /*1bc0*/  LEA.HI R137, R137, R22, RZ, 0x2 ;  /* 0x0000001689897211 */ /* 0x000fe200078f10ff */
[----:B------:R-:W-:-:S03]  /*1bd0*/  @!P1 IMAD.IADD R9, R29, 0x1, R9 ;  /* 0x000000011d099824 */ /* 0x000fc600078e0209 */
[----:B------:R-:W-:-:S03]  /*1be0*/  SHF.R.S32.HI R243, RZ, 0x2, R137 ;  /* 0x00000002fff37819 */ /* 0x000fc60000011489 */
[----:B------:R-:W-:Y:S02]  /*1bf0*/  @!P4 IMAD R11, R7, 0xa0, RZ ;  /* 0x000000a0070bc824 */ /* 0x000fe400078e02ff */
[----:B--2---:R-:W-:Y:S01]  /*1c00*/  @!P4 IMAD.WIDE.U32 R38, R2, 0xa0, R148 ;  /* 0x000000a00226c825 */ /* 0x004fe200078e0094 */
[----:B------:R-:W-:Y:S02]  /*1c10*/  IADD3 R158, R158, 0x1, R243 ;  /* 0x000000019e9e7810 */ /* 0x000fe40007ffe0f3 */
[----:B---3--:R-:W-:Y:S01]  /*1c20*/  @!P1 LEA R34, P2, R28, c[0x0][0x168], 0x1 ;  /* 0x00005a001c229a11 */ /* 0x008fe200078408ff */
[----:B------:R-:W-:Y:S01]  /*1c30*/  @!P4 IMAD.IADD R11, R39, 0x1, R11 ;  /* 0x00000001270bc824 */ /* 0x000fe200078e020b */
[----:B------:R-:W-:Y:S02]  /*1c40*/  IADD3 R158, R161, R158, -R20 ;  /* 0x0000009ea19e7210 */ /* 0x000fe40007ffe814 */
[----:B----4-:R-:W-:Y:S02]  /*1c50*/  @!P5 LEA R26, P0, R2, R148, 0x7 ;  /* 0x00000094021ad211 */ /* 0x010fe400078038ff */
[----:B------:R-:W-:-:S02]  /*1c60*/  @!P1 LEA.HI.X R35, R28, c[0x0][0x16c], R9, 0x1, P2 ;  /* 0x00005b001c239a11 */ /* 0x000fc400010f0c09 */
[----:B------:R-:W-:Y:S02]  /*1c70*/  ISETP.GE.AND P2, PT, R8, R5, PT ;  /* 0x000000050800720c */ /* 0x000fe40003f46270 */
[----:B------:R-:W-:Y:S01]  /*1c80*/  @!P5 LEA.HI.X R9, R2, R149, R7, 0x7, P0 ;  /* 0x000000950209d211 */ /* 0x000fe200000f3c07 */
[----:B------:R1:W-:Y:S01]  /*1c90*/  @!P1 LDGSTS.E.BYPASS.LTC128B.128 [R237+0x2800], [R34.64] ;  /* 0x0280000022ed9fae */ /* 0x0003e2000b901d4c */
[----:B------:R-:W-:Y:S02]  /*1ca0*/  @!P5 LEA R28, P0, R26, c[0x0][0x168], 0x1 ;  /* 0x00005a001a1cda11 */ /* 0x000fe400078008ff */
[----:B------:R-:W-:Y:S02]  /*1cb0*/  @!P4 LEA R36, P1, R38, c[0x0][0x168], 0x1 ;  /* 0x00005a002624ca11 */ /* 0x000fe400078208ff */
[----:B------:R-:W-:Y:S01]  /*1cc0*/  @!P5 LEA.HI.X R29, R26, c[0x0][0x16c], R9, 0x1, P0 ;  /* 0x00005b001a1dda11 */ /* 0x000fe200000f0c09 */
[----:B------:R-:W-:Y:S01]  /*1cd0*/  @!P3 IMAD R9, R7, 0xc0, RZ ;  /* 0x000000c00709b824 */ /* 0x000fe200078e02ff */
[----:B------:R-:W-:Y:S01]  /*1ce0*/  @!P4 LEA.HI.X R37, R38, c[0x0][0x16c], R11, 0x1, P1 ;  /* 0x00005b002625ca11 */ /* 0x000fe200008f0c0b */
[----:B------:R-:W-:Y:S01]  /*1cf0*/  @!P3 IMAD.WIDE.U32 R26, R2, 0xc0, R148 ;  /* 0x000000c0021ab825 */ /* 0x000fe200078e0094 */
[-C--:B------:R-:W-:Y:S01]  /*1d00*/  ISETP.GE.AND P1, PT, R24, R5.reuse, PT ;  /* 0x000000051800720c */ /* 0x080fe20003f26270 */
[----:B------:R2:W-:Y:S01]  /*1d10*/  @!P5 LDGSTS.E.BYPASS.LTC128B.128 [R237+0x3000], [R28.64] ;  /* 0x030000001ceddfae */ /* 0x0005e2000b901d4c */
[----:B------:R-:W-:Y:S01]  /*1d20*/  LEA.HI R11, R234, R234, RZ, 0x1 ;  /* 0x000000eaea0b7211 */ /* 0x000fe200078f08ff */
[----:B------:R-:W-:Y:S01]  /*1d30*/  @!P3 IMAD.IADD R9, R27, 0x1, R9 ;  /* 0x000000011b09b824 */ /* 0x000fe200078e0209 */
[C---:B------:R-:W-:Y:S01]  /*1d40*/  @!P3 LEA R40, P0, R26.reuse, c[0x0][0x168], 0x1 ;  /* 0x00005a001a28ba11 */ /* 0x040fe200078008ff */
[----:B------:R-:W-:Y:S01]  /*1d50*/  @!P2 IMAD R7, R7, 0xe0, RZ ;  /* 0x000000e00707a824 */ /* 0x000fe200078e02ff */
[----:B------:R3:W-:Y:S01]  /*1d60*/  @!P4 LDGSTS.E.BYPASS.LTC128B.128 [R237+0x3800], [R36.64] ;  /* 0x0380000024edcfae */ /* 0x0007e2000b901d4c */
[----:B------:R-:W-:Y:S01]  /*1d70*/  IMAD R24, R13, c[0x0][0x1b8], RZ ;  /* 0x00006e000d187a24 */ /* 0x000fe200078e02ff */
[----:B------:R-:W-:Y:S01]  /*1d80*/  @!P3 LEA.HI.X R41, R26, c[0x0][0x16c], R9, 0x1, P0 ;  /* 0x00005b001a29ba11 */ /* 0x000fe200000f0c09 */
[----:B------:R-:W-:Y:S01]  /*1d90*/  IMAD.SHL.U32 R9, R152, 0x20, RZ ;  /* 0x0000002098097824 */ /* 0x000fe200078e00ff */
[-C--:B------:R-:W-:Y:S01]  /*1da0*/  ISETP.GE.AND P5, PT, R16, R5.reuse, PT ;  /* 0x000000051000720c */ /* 0x080fe20003fa6270 */
[----:B------:R-:W-:Y:S01]  /*1db0*/  IMAD R24, R15, c[0x0][0x1bc], R24 ;  /* 0x00006f000f187a24 */ /* 0x000fe200078e0218 */
[-C--:B------:R-:W-:Y:S01]  /*1dc0*/  ISETP.GE.AND P4, PT, R14, R5.reuse, PT ;  /* 0x000000050e00720c */ /* 0x080fe20003f86270 */
[----:B------:R4:W-:Y:S01]  /*1dd0*/  @!P3 LDGSTS.E.BYPASS.LTC128B.128 [R237+0x4000], [R40.64] ;  /* 0x0400000028edbfae */ /* 0x0009e2000b901d4c */
[----:B------:R-:W-:Y:S01]  /*1de0*/  ISETP.GE.AND P3, PT, R30, R5, PT ;  /* 0x000000051e00720c */ /* 0x000fe20003f66270 */
[----:B------:R-:W-:-:S02]  /*1df0*/  IMAD.IADD R33, R33, 0x1, R24 ;  /* 0x0000000121217824 */ /* 0x000fc400078e0218 */
[----:B------:R-:W-:Y:S02]  /*1e00*/  IMAD R24, R17, c[0x0][0x1a0], RZ ;  /* 0x0000680011187a24 */ /* 0x000fe400078e02ff */
[----:B-1----:R-:W-:-:S04]  /*1e10*/  @!P2 IMAD.WIDE.U32 R34, R2, 0xe0, R148 ;  /* 0x000000e00222a825 */ /* 0x002fc800078e0094 */
[----:B------:R-:W-:Y:S01]  /*1e20*/  @!P2 IMAD.IADD R7, R35, 0x1, R7 ;  /* 0x000000012307a824 */ /* 0x000fe200078e0207 */
[C---:B------:R-:W-:Y:S01]  /*1e30*/  @!P2 LEA R26, P0, R34.reuse, c[0x0][0x168], 0x1 ;  /* 0x00005a00221aaa11 */ /* 0x040fe200078008ff */
[C---:B------:R-:W-:Y:S02]  /*1e40*/  IMAD R24, R19.reuse, c[0x0][0x1a4], R24 ;  /* 0x0000690013187a24 */ /* 0x040fe400078e0218 */
[----:B------:R-:W-:Y:S01]  /*1e50*/  IMAD.WIDE.U32 R32, R19, c[0x0][0x1a0], R32 ;  /* 0x0000680013207a25 */ /* 0x000fe200078e0020 */
[----:B------:R-:W-:-:S03]  /*1e60*/  @!P2 LEA.HI.X R27, R34, c[0x0][0x16c], R7, 0x1, P0 ;  /* 0x00005b00221baa11 */ /* 0x000fc600000f0c07 */
[----:B------:R-:W-:Y:S01]  /*1e70*/  IMAD.IADD R231, R33, 0x1, R24 ;  /* 0x0000000121e77824 */ /* 0x000fe200078e0218 */
[C---:B------:R-:W-:Y:S01]  /*1e80*/  LEA R232, P0, R32.reuse, c[0x0][0x170], 0x1 ;  /* 0x00005c0020e87a11 */ /* 0x040fe200078008ff */
[----:B------:R1:W-:Y:S01]  /*1e90*/  @!P2 LDGSTS.E.BYPASS.LTC128B.128 [R237+0x4800], [R26.64] ;  /* 0x048000001aedafae */ /* 0x0003e2000b901d4c */
[----:B------:R-:W-:Y:S02]  /*1ea0*/  IMAD.MOV.U32 R7, RZ, RZ, 0x5 ;  /* 0x00000005ff077424 */ /* 0x000fe400078e00ff */
[----:B------:R-:W-:Y:S01]  /*1eb0*/  LEA.HI.X R231, R32, c[0x0][0x174], R231, 0x1, P0 ;  /* 0x00005d0020e77a11 */ /* 0x000fe200000f0ce7 */
[----:B------:R-:W0:Y:S01]  /*1ec0*/  LDGDEPBAR ;  /* 0x00000000000079af */ /* 0x000e220000000000 */
[----:B------:R-:W-:Y:S02]  /*1ed0*/  ISETP.GE.AND P0, PT, R18, R5, PT ;  /* 0x000000051200720c */ /* 0x000fe40003f06270 */
[----:B------:R-:W-:Y:S01]  /*1ee0*/  SHF.L.U64.HI R24, R152, R7, c[0x0][0x1a4] ;  /* 0x0000690098187619 */ /* 0x000fe20000010207 */
[----:B------:R-:W-:-:S10]  /*1ef0*/  @!P3 IMAD.MOV.U32 R233, RZ, RZ, R231 ;  /* 0x000000ffffe9b224 */ /* 0x000fd400078e00e7 */
[----:B------:R-:W-:Y:S01]  /*1f00*/  @!P0 IMAD.MOV.U32 R7, RZ, RZ, c[0x0][0x1a4] ;  /* 0x00006900ff078624 */ /* 0x000fe200078e00ff */
[----:B-1----:R-:W-:Y:S01]  /*1f10*/  @!P1 LEA R26, P2, R9, R232, 0x1 ;  /* 0x000000e8091a9211 */ /* 0x002fe200078408ff */
[----:B------:R-:W-:-:S04]  /*1f20*/  DEPBAR.LE SB0, 0x0 ;  /* 0x000080000000791a */ /* 0x000fc80000000000 */
[----:B------:R-:W-:Y:S01]  /*1f30*/  BAR.SYNC.DEFER_BLOCKING 0x0 ;  /* 0x0000000000007b1d */ /* 0x000fe20000010000 */
[----:B------:R-:W-:Y:S02]  /*1f40*/  @!P1 LEA.HI.X R27, R9, R231, R24, 0x1, P2 ;  /* 0x000000e7091b9211 */ /* 0x000fe400010f0c18 */
[----:B------:R-:W-:Y:S02]  /*1f50*/  ISETP.GE.AND P2, PT, R10, R5, PT ;  /* 0x000000050a00720c */ /* 0x000fe40003f46270 */
[----:B------:R-:W-:Y:S02]  /*1f60*/  LOP3.LUT R10, R6, 0xfffffff0, RZ, 0xc0, !PT ;  /* 0xfffffff0060a7812 */ /* 0x000fe400078ec0ff */
[----:B------:R-:W-:Y:S02]  /*1f70*/  SHF.R.S32.HI R9, RZ, 0x4, R6 ;  /* 0x00000004ff097819 */ /* 0x000fe40000011406 */
[----:B------:R-:W-:Y:S01]  /*1f80*/  LEA.HI R6, R4, R3, RZ, 0x1 ;  /* 0x0000000304067211 */ /* 0x000fe200078f08ff */
[----:B------:R-:W-:Y:S01]  /*1f90*/  IMAD.IADD R159, R21, 0x1, -R10 ;  /* 0x00000001159f7824 */ /* 0x000fe200078e0a0a */
[----:B------:R-:W-:-:S02]  /*1fa0*/  SHF.R.S32.HI R4, RZ, 0x1, R11 ;  /* 0x00000001ff047819 */ /* 0x000fc4000001140b */
[----:B------:R-:W-:Y:S02]  /*1fb0*/  LOP3.LUT R6, R6, 0xfffffffe, RZ, 0xc0, !PT ;  /* 0xfffffffe06067812 */ /* 0x000fe400078ec0ff */
[----:B------:R-:W-:Y:S02]  /*1fc0*/  LEA.HI R14, R9, R9, RZ, 0x1 ;  /* 0x00000009090e7211 */ /* 0x000fe400078f08ff */
[----:B------:R-:W-:Y:S01]  /*1fd0*/  LOP3.LUT R11, R11, 0xfffffffe, RZ, 0xc0, !PT ;  /* 0xfffffffe0b0b7812 */ /* 0x000fe200078ec0ff */
[----:B------:R-:W-:Y:S01]  /*1fe0*/  IMAD.IADD R6, R3, 0x1, -R6 ;  /* 0x0000000103067824 */ /* 0x000fe200078e0a06 */
[----:B------:R-:W-:Y:S02]  /*1ff0*/  LOP3.LUT R14, R14, 0xfffffffe, RZ, 0xc0, !PT ;  /* 0xfffffffe0e0e7812 */ /* 0x000fe400078ec0ff */
[----:B------:R-:W-:Y:S01]  /*2000*/  SHF.R.S32.HI R156, RZ, 0x1f, R159 ;  /* 0x0000001fff9c7819 */ /* 0x000fe2000001149f */
[----:B------:R-:W-:Y:S01]  /*2010*/  IMAD.SHL.U32 R6, R6, 0x8, RZ ;  /* 0x0000000806067824 */ /* 0x000fe200078e00ff */
[----:B------:R-:W-:Y:S01]  /*2020*/  @P3 STS [R237+0x5000], RZ ;  /* 0x005000ffed003388 */ /* 0x000fe20000000800 */
[----:B------:R-:W-:Y:S01]  /*2030*/  IMAD.IADD R9, R9, 0x1, -R14 ;  /* 0x0000000109097824 */ /* 0x000fe200078e0a0e */
[----:B------:R-:W-:Y:S01]  /*2040*/  LEA.HI R156, R156, R159, RZ, 0x3 ;  /* 0x0000009f9c9c7211 */ /* 0x000fe200078f18ff */
[----:B------:R-:W-:Y:S01]  /*2050*/  IMAD.IADD R234, R234, 0x1, -R11 ;  /* 0x00000001eaea7824 */ /* 0x000fe200078e0a0b */
[----:B------:R-:W-:Y:S03]  /*2060*/  @P3 STS [R237+0x5004], RZ ;  /* 0x005004ffed003388 */ /* 0x000fe60000000800 */
[----:B------:R-:W-:Y:S01]  /*2070*/  IMAD R226, R9, 0x8, R234 ;  /* 0x0000000809e27824 */ /* 0x000fe200078e02ea */
[----:B------:R-:W-:Y:S01]  /*2080*/  @P3 STS.64 [R237+0x5008], RZ ;  /* 0x005008ffed003388 */ /* 0x000fe20000000a00 */
[----:B------:R-:W-:-:S03]  /*2090*/  IMAD.SHL.U32 R156, R156, 0x20, RZ ;  /* 0x000000209c9c7824 */ /* 0x000fc600078e00ff */
[----:B------:R-:W-:Y:S01]  /*20a0*/  @!PT LDS RZ, [RZ] ;  /* 0x00000000fffff984 */ /* 0x000fe20000000800 */
[----:B------:R-:W-:Y:S01]  /*20b0*/  @!PT LDS RZ, [RZ] ;  /* 0x00000000fffff984 */ /* 0x000fe20000000800 */
[----:B------:R-:W-:Y:S01]  /*20c0*/  @!PT LDS RZ, [RZ] ;  /* 0x00000000fffff984 */ /* 0x000fe20000000800 */
[----:B------:R1:W-:Y:S01]  /*20d0*/  @!P3 LDGSTS.E.BYPASS.LTC128B.128 [R237+0x5000], [R232.64] ;  /* 0x05000000e8edbfae */ /* 0x0003e2000b901d4c */
[----:B------:R-:W-:Y:S02]  /*20e0*/  ISETP.GE.AND P3, PT, R12, R5, PT ;  /* 0x000000050c00720c */ /* 0x000fe40003f66270 */
[----:B------:R-:W-:Y:S01]  /*20f0*/  LOP3.LUT R156, R156, 0xffffff00, RZ, 0xc0, !PT ;  /* 0xffffff009c9c7812 */ /* 0x000fe200078ec0ff */
        /* <DEDUP_REMOVED lines=10> */
[----:B------:R-:W-:Y:S01]  /*21a0*/  LEA.HI R8, R159, R159, RZ, 0x1 ;  /* 0x0000009f9f087211 */ /* 0x000fe200078f08ff */
[----:B------:R-:W-:Y:S01]  /*21b0*/  @!PT LDS RZ, [RZ] ;  /* 0x00000000fffff984 */ /* 0x000fe20000000800 */
[----:B------:R-:W-:Y:S01]  /*21c0*/  @!PT LDS RZ, [RZ] ;  /* 0x00000000fffff984 */ /* 0x000fe20000000800 */
[----:B------:R-:W-:Y:S01]  /*21d0*/  @!PT LDS RZ, [RZ] ;  /* 0x00000000fffff984 */ /* 0x000fe20000000800 */
[----:B------:R2:W-:Y:S01]  /*21e0*/  @!P0 LDGSTS.E.BYPASS.LTC128B.128 [R237+0x6000], [R12.64] ;  /* 0x060000000ced8fae */ /* 0x0005e2000b901d4c */
[----:B------:R-:W-:Y:S02]  /*21f0*/  @!P4 LEA R24, P0, R152, R232, 0x8 ;  /* 0x000000e89818c211 */ /* 0x000fe400078040ff */
[--C-:B------:R-:W-:Y:S01]  /*2200*/  SHF.R.S32.HI R7, RZ, 0x1, R8.reuse ;  /* 0x00000001ff077819 */ /* 0x100fe20000011408 */
[----:B------:R-:W-:Y:S01]  /*2210*/  @P5 STS.128 [R237+0x6800], RZ ;  /* 0x006800ffed005388 */ /* 0x000fe20000000c00 */
[----:B------:R-:W-:-:S02]  /*2220*/  SHF.R.S32.HI R10, RZ, 0x1f, R8 ;  /* 0x0000001fff0a7819 */ /* 0x000fc40000011408 */
[----:B------:R-:W-:Y:S02]  /*2230*/  LOP3.LUT R5, R5, 0xc0, RZ, 0xc0, !PT ;  /* 0x000000c005057812 */ /* 0x000fe400078ec0ff */
[----:B------:R-:W-:Y:S01]  /*2240*/  LEA.HI R10, R10, R7, RZ, 0x2 ;  /* 0x000000070a0a7211 */ /* 0x000fe200078f10ff */
[----:B-1----:R-:W-:Y:S01]  /*2250*/  @!P5 IMAD.MOV.U32 R233, RZ, RZ, R231 ;  /* 0x000000ffffe9d224 */ /* 0x002fe200078e00e7 */
[----:B------:R-:W-:Y:S02]  /*2260*/  LOP3.LUT R6, R5, 0x8, R6, 0xf8, !PT ;  /* 0x0000000805067812 */ /* 0x000fe400078ef806 */
[----:B------:R-:W-:Y:S01]  /*2270*/  LOP3.LUT R10, R10, 0xfffffffc, RZ, 0xc0, !PT ;  /* 0xfffffffc0a0a7812 */ /* 0x000fe200078ec0ff */
[----:B------:R-:W-:Y:S01]  /*2280*/  @!P5 IMAD.WIDE.U32 R14, R152, 0xc0, R232 ;  /* 0x000000c0980ed825 */ /* 0x000fe200078e00e8 */
[----:B------:R-:W-:Y:S02]  /*2290*/  SHF.R.U32.HI R5, RZ, 0x3, R5 ;  /* 0x00000003ff057819 */ /* 0x000fe40000011605 */
[----:B------:R-:W-:Y:S01]  /*22a0*/  LOP3.LUT R8, R8, 0x7fffffe, RZ, 0xc0, !PT ;  /* 0x07fffffe08087812 */ /* 0x000fe200078ec0ff */
[----:B------:R-:W-:Y:S01]  /*22b0*/  IMAD.IADD R3, R7, 0x1, -R10 ;  /* 0x0000000107037824 */ /* 0x000fe200078e0a0a */
[----:B------:R-:W-:Y:S01]  /*22c0*/  LOP3.LUT R5, R6, R5, RZ, 0x3c, !PT ;  /* 0x0000000506057212 */ /* 0x000fe200078e3cff */
[----:B------:R-:W-:-:S02]  /*22d0*/  IMAD.SHL.U32 R6, R9, 0x8, RZ ;  /* 0x0000000809067824 */ /* 0x000fc400078e00ff */
[----:B------:R-:W-:Y:S02]  /*22e0*/  IMAD.SHL.U32 R155, R3, 0x40, RZ ;  /* 0x00000040039b7824 */ /* 0x000fe400078e00ff */
[----:B------:R-:W-:Y:S02]  /*22f0*/  IMAD.IADD R159, R159, 0x1, -R8 ;  /* 0x000000019f9f7824 */ /* 0x000fe400078e0a08 */
[----:B------:R-:W-:Y:S01]  /*2300*/  @!P3 IMAD.MOV.U32 R8, RZ, RZ, R232 ;  /* 0x000000ffff08b224 */ /* 0x000fe200078e00e8 */
[----:B------:R-:W-:Y:S01]  /*2310*/  LOP3.LUT R155, R155, 0xc0, RZ, 0xc0, !PT ;  /* 0x000000c09b9b7812 */ /* 0x000fe200078ec0ff */
[--C-:B------:R-:W-:Y:S02]  /*2320*/  @!P3 IMAD.MOV.U32 R9, RZ, RZ, R231.reuse ;  /* 0x000000ffff09b224 */ /* 0x100fe400078e00e7 */
[----:B------:R-:W-:Y:S01]  /*2330*/  @!P2 IMAD.MOV.U32 R233, RZ, RZ, R231 ;  /* 0x000000ffffe9a224 */ /* 0x000fe200078e00e7 */
[----:B------:R-:W-:Y:S01]  /*2340*/  LOP3.LUT R6, R155, 0x8, R6, 0xf8, !PT ;  /* 0x000000089b067812 */ /* 0x000fe200078ef806 */
[----:B------:R-:W-:Y:S01]  /*2350*/  @!P3 IMAD.WIDE.U32 R16, R152, 0x140, R8 ;  /* 0x000001409810b825 */ /* 0x000fe200078e0008 */
[----:B------:R-:W-:-:S03]  /*2360*/  SHF.R.U32.HI R155, RZ, 0x3, R155 ;  /* 0x00000003ff9b7819 */ /* 0x000fc6000001169b */
[----:B------:R-:W-:Y:S01]  /*2370*/  @!P2 IMAD.WIDE.U32 R8, R152, 0x180, R232 ;  /* 0x000001809808a825 */ /* 0x000fe200078e00e8 */
[----:B------:R-:W-:-:S03]  /*2380*/  LOP3.LUT R155, R6, R155, RZ, 0x3c, !PT ;  /* 0x0000009b069b7212 */ /* 0x000fc600078e3cff */
[----:B------:R-:W-:Y:S02]  /*2390*/  @!P1 IMAD.MOV.U32 R6, RZ, RZ, c[0x0][0x1a4] ;  /* 0x00006900ff069624 */ /* 0x000fe400078e00ff */
[----:B------:R-:W-:Y:S02]  /*23a0*/  @!P1 IMAD.MOV.U32 R233, RZ, RZ, R231 ;  /* 0x000000ffffe99224 */ /* 0x000fe400078e00e7 */
[----:B------:R-:W-:Y:S02]  /*23b0*/  @!P5 IMAD.MOV.U32 R7, RZ, RZ, c[0x0][0x1a4] ;  /* 0x00006900ff07d624 */ /* 0x000fe400078e00ff */
[----:B------:R-:W-:Y:S02]  /*23c0*/  @!P1 IMAD R6, R6, 0x1c0, RZ ;  /* 0x000001c006069824 */ /* 0x000fe400078e02ff */
[----:B--2---:R-:W-:-:S04]  /*23d0*/  @!P1 IMAD.WIDE.U32 R12, R152, 0x1c0, R232 ;  /* 0x000001c0980c9825 */ /* 0x004fc800078e00e8 */
[----:B------:R-:W-:Y:S02]  /*23e0*/  @!P5 IMAD R7, R7, 0xc0, RZ ;  /* 0x000000c00707d824 */ /* 0x000fe400078e02ff */
[----:B------:R-:W-:Y:S02]  /*23f0*/  @!P3 IMAD.MOV.U32 R10, RZ, RZ, c[0x0][0x1a4] ;  /* 0x00006900ff0ab624 */ /* 0x000fe400078e00ff */
[----:B------:R-:W-:Y:S02]  /*2400*/  @!P1 IMAD.IADD R27, R13, 0x1, R6 ;  /* 0x000000010d1b9824 */ /* 0x000fe400078e0206 */
[----:B------:R-:W-:Y:S02]  /*2410*/  IMAD.U32 R226, R226, 0x20, R5 ;  /* 0x00000020e2e27824 */ /* 0x000fe400078e0005 */
[----:B------:R-:W-:Y:S02]  /*2420*/  @!P2 IMAD.MOV.U32 R6, RZ, RZ, R8 ;  /* 0x000000ffff06a224 */ /* 0x000fe400078e0008 */
[----:B------:R-:W-:-:S02]  /*2430*/  @!P5 IMAD.IADD R15, R15, 0x1, R7 ;  /* 0x000000010f0fd824 */ /* 0x000fc400078e0207 */
[----:B------:R-:W-:Y:S02]  /*2440*/  @!P4 IMAD.MOV.U32 R5, RZ, RZ, c[0x0][0x1a4] ;  /* 0x00006900ff05c624 */ /* 0x000fe400078e00ff */
[----:B------:R-:W-:Y:S01]  /*2450*/  IMAD R8, R151, 0x200, R156 ;  /* 0x0000020097087824 */ /* 0x000fe200078e029c */
[----:B------:R-:W-:Y:S01]  /*2460*/  @!PT LDS RZ, [RZ] ;  /* 0x00000000fffff984 */ /* 0x000fe20000000800 */
[----:B------:R-:W-:Y:S01]  /*2470*/  @!PT LDS RZ, [RZ] ;  /* 0x00000000fffff984 */ /* 0x000fe20000000800 */
[----:B------:R-:W-:Y:S01]  /*2480*/  @!PT LDS RZ, [RZ] ;  /* 0x00000000fffff984 */ /* 0x000fe20000000800 */
[----:B------:R1:W-:Y:S01]  /*2490*/  @!P5 LDGSTS.E.BYPASS.LTC128B.128 [R237+0x6800], [R14.64] ;  /* 0x068000000eeddfae */ /* 0x0003e2000b901d4c */
[----:B------:R-:W-:Y:S01]  /*24a0*/  @!P2 IMAD.MOV.U32 R7, RZ, RZ, c[0x0][0x1a4] ;  /* 0x00006900ff07a624 */ /* 0x000fe200078e00ff */
[----:B------:R-:W-:Y:S01]  /*24b0*/  @!P4 LEA.HI.X R25, R152, R231, R5, 0x8, P0 ;  /* 0x000000e79819c211 */ /* 0x000fe200000f4405 */
[----:B------:R-:W-:Y:S01]  /*24c0*/  @!P3 IMAD R10, R10, 0x140, RZ ;  /* 0x000001400a0ab824 */ /* 0x000fe200078e02ff */
[----:B------:R-:W-:Y:S01]  /*24d0*/  @P4 STS.128 [R237+0x7000], RZ ;  /* 0x007000ffed004388 */ /* 0x000fe20000000c00 */
[----:B------:R-:W-:Y:S01]  /*24e0*/  IMAD R8, R159, 0x20, R8 ;  /* 0x000000209f087824 */ /* 0x000fe200078e0208 */
[----:B------:R-:W-:Y:S01]  /*24f0*/  LOP3.LUT P0, RZ, R4, 0x2, RZ, 0xc0, !PT ;  /* 0x0000000204ff7812 */ /* 0x000fe2000780c0ff */
[----:B------:R-:W-:Y:S01]  /*2500*/  @!P2 IMAD R7, R7, 0x180, RZ ;  /* 0x000001800707a824 */ /* 0x000fe200078e02ff */
[----:B------:R-:W-:Y:S01]  /*2510*/  @!PT LDS RZ, [RZ] ;  /* 0x00000000fffff984 */ /* 0x000fe20000000800 */
[----:B------:R-:W-:Y:S01]  /*2520*/  @!PT LDS RZ, [RZ] ;  /* 0x00000000fffff984 */ /* 0x000fe20000000800 */
[----:B------:R-:W-:Y:S01]  /*2530*/  @!PT LDS RZ, [RZ] ;  /* 0x00000000fffff984 */ /* 0x000fe20000000800 */
[----:B------:R2:W-:Y:S01]  /*2540*/  @!P4 LDGSTS.E.BYPASS.LTC128B.128 [R237+0x7000], [R24.64] ;  /* 0x0700000018edcfae */ /* 0x0005e2000b901d4c */
[----:B------:R-:W-:-:S02]  /*2550*/  @!P3 IMAD.IADD R11, R17, 0x1, R10 ;  /* 0x00000001110bb824 */ /* 0x000fc400078e020a */
[----:B------:R-:W-:Y:S01]  /*2560*/  @!P3 IMAD.MOV.U32 R10, RZ, RZ, R16 ;  /* 0x000000ffff0ab224 */ /* 0x000fe200078e0010 */
[----:B------:R-:W-:Y:S01]  /*2570*/  @P3 STS.128 [R237+0x7800], RZ ;  /* 0x007800ffed003388 */ /* 0x000fe20000000c00 */
[----:B------:R-:W-:Y:S02]  /*2580*/  IMAD.IADD R228, R155, 0x1, R8 ;  /* 0x000000019be47824 */ /* 0x000fe400078e0208 */
[----:B------:R-:W-:Y:S01]  /*2590*/  @!P2 IMAD.IADD R7, R9, 0x1, R7 ;  /* 0x000000010907a824 */ /* 0x000fe200078e0207 */
[----:B------:R-:W-:Y:S01]  /*25a0*/  @!PT LDS RZ, [RZ] ;  /* 0x00000000fffff984 */ /* 0x000fe20000000800 */
[----:B------:R-:W-:Y:S01]  /*25b0*/  @!PT LDS RZ, [RZ] ;  /* 0x00000000fffff984 */ /* 0x000fe20000000800 */
[----:B------:R-:W-:Y:S01]  /*25c0*/  @!PT LDS RZ, [RZ] ;  /* 0x00000000fffff984 */ /* 0x000fe20000000800 */
[----:B------:R2:W-:Y:S01]  /*25d0*/  @!P3 LDGSTS.E.BYPASS.LTC128B.128 [R237+0x7800], [R10.64] ;  /* 0x078000000aedbfae */ /* 0x0005e2000b901d4c */
[----:B------:R-:W-:Y:S02]  /*25e0*/  @!P1 IMAD.MOV.U32 R26, RZ, RZ, R12 ;  /* 0x000000ffff1a9224 */ /* 0x000fe400078e000c */
[----:B------:R-:W-:Y:S01]  /*25f0*/  IMAD.SHL.U32 R226, R226, 0x2, RZ ;  /* 0x00000002e2e27824 */ /* 0x000fe200078e00ff */
[----:B------:R-:W-:Y:S01]  /*2600*/  @P2 STS.128 [R237+0x8000], RZ ;  /* 0x008000ffed002388 */ /* 0x000fe20000000c00 */
[----:B------:R-:W-:-:S02]  /*2610*/  IMAD.SHL.U32 R228, R228, 0x2, RZ ;  /* 0x00000002e4e47824 */ /* 0x000fc400078e00ff */
[----:B------:R-:W-:Y:S01]  /*2620*/  IMAD R208, R159, 0x20, R156 ;  /* 0x000000209fd07824 */ /* 0x000fe200078e029c */
[----:B------:R-:W-:Y:S01]  /*2630*/  @!PT LDS RZ, [RZ] ;  /* 0x00000000fffff984 */ /* 0x000fe20000000800 */
[----:B------:R-:W-:Y:S01]  /*2640*/  @!PT LDS RZ, [RZ] ;  /* 0x00000000fffff984 */ /* 0x000fe20000000800 */
[----:B------:R-:W-:Y:S01]  /*2650*/  @!PT LDS RZ, [RZ] ;  /* 0x00000000fffff984 */ /* 0x000fe20000000800 */
[----:B------:R2:W-:Y:S01]  /*2660*/  @!P2 LDGSTS.E.BYPASS.LTC128B.128 [R237+0x8000], [R6.64] ;  /* 0x0800000006edafae */ /* 0x0005e2000b901d4c */
[C---:B------:R-:W-:Y:S02]  /*2670*/  IADD3 R4, R226.reuse, 0x1000, RZ ;  /* 0x00001000e2047810 */ /* 0x040fe40007ffe0ff */
[----:B------:R-:W-:Y:S01]  /*2680*/  IADD3 R225, R226, 0x1020, RZ ;  /* 0x00001020e2e17810 */ /* 0x000fe20007ffe0ff */
[----:B------:R-:W-:Y:S01]  /*2690*/  @P1 STS.128 [R237+0x8800], RZ ;  /* 0x008800ffed001388 */ /* 0x000fe20000000c00 */
[----:B------:R-:W-:Y:S02]  /*26a0*/  @P0 IADD3 R225, R4, -0x20, RZ ;  /* 0xffffffe004e10810 */ /* 0x000fe40007ffe0ff */
[----:B------:R-:W-:Y:S01]  /*26b0*/  IADD3 R156, R157, 0x8, RZ ;  /* 0x000000089d9c7810 */ /* 0x000fe20007ffe0ff */
[----:B------:R-:W-:Y:S01]  /*26c0*/  @!PT LDS RZ, [RZ] ;  /* 0x00000000fffff984 */ /* 0x000fe20000000800 */
[----:B------:R-:W-:Y:S01]  /*26d0*/  @!PT LDS RZ, [RZ] ;  /* 0x00000000fffff984 */ /* 0x000fe20000000800 */
[----:B------:R-:W-:Y:S01]  /*26e0*/  @!PT LDS RZ, [RZ] ;  /* 0x00000000fffff984 */ /* 0x000fe20000000800 */
[----:B------:R3:W-:Y:S01]  /*26f0*/  @!P1 LDGSTS.E.BYPASS.LTC128B.128 [R237+0x8800], [R26.64] ;  /* 0x088000001aed9fae */ /* 0x0007e2000b901d4c */
[----:B------:R-:W-:Y:S01]  /*2700*/  LOP3.LUT P1, RZ, R3, 0x2, RZ, 0xc0, !PT ;  /* 0x0000000203ff7812 */ /* 0x000fe2000782c0ff */
[----:B------:R-:W-:Y:S01]  /*2710*/  IMAD.MOV.U32 R3, RZ, RZ, 0x10 ;  /* 0x00000010ff037424 */ /* 0x000fe200078e00ff */
[C---:B------:R-:W-:Y:S01]  /*2720*/  IADD3 R222, R225.reuse, 0x400, RZ ;  /* 0x00000400e1de7810 */ /* 0x040fe20007ffe0ff */
[----:B------:R-:W-:Y:S01]  /*2730*/  LDSM.16.M88.4 R16, [R228] ;  /* 0x00000000e410783b */ /* 0x000fe20000000200 */
[----:B------:R-:W-:-:S02]  /*2740*/  IADD3 R221, R225, 0x800, RZ ;  /* 0x00000800e1dd7810 */ /* 0x000fc40007ffe0ff */
[----:B------:R-:W-:Y:S01]  /*2750*/  SEL R3, R3, 0xfffffff0, !P1 ;  /* 0xfffffff003037807 */ /* 0x000fe20004800000 */
[----:B-1----:R-:W1:Y:S01]  /*2760*/  LDSM.16.M88.4 R12, [R226+0x1000] ;  /* 0x00100000e20c783b */ /* 0x002e620000000200 */
[C---:B------:R-:W-:Y:S02]  /*2770*/  IADD3 R220, R225.reuse, 0xc00, RZ ;  /* 0x00000c00e1dc7810 */ /* 0x040fe40007ffe0ff */
[----:B------:R-:W-:Y:S01]  /*2780*/  IADD3 R219, R225, 0x1000, RZ ;  /* 0x00001000e1db7810 */ /* 0x000fe20007ffe0ff */
[----:B------:R-:W-:Y:S01]  /*2790*/  IMAD R227, R3, 0x2, R228 ;  /* 0x0000000203e37824 */ /* 0x000fe200078e02e4 */
[----:B------:R-:W-:Y:S01]  /*27a0*/  LDSM.16.M88.4 R128, [R226+0x1400] ;  /* 0x00140000e280783b */ /* 0x000fe20000000200 */
[C---:B------:R-:W-:Y:S02]  /*27b0*/  IADD3 R218, R225.reuse, 0x1400, RZ ;  /* 0x00001400e1da7810 */ /* 0x040fe40007ffe0ff */
[C---:B------:R-:W-:Y:S01]  /*27c0*/  IADD3 R217, R225.reuse, 0x1800, RZ ;  /* 0x00001800e1d97810 */ /* 0x040fe20007ffe0ff */
[----:B------:R-:W-:Y:S01]  /*27d0*/  LDSM.16.M88.4 R140, [R227] ;  /* 0x00000000e38c783b */ /* 0x000fe20000000200 */
[----:B------:R-:W-:-:S02]  /*27e0*/  IADD3 R216, R225, 0x1c00, RZ ;  /* 0x00001c00e1d87810 */ /* 0x000fc40007ffe0ff */
[C---:B------:R-:W-:Y:S01]  /*27f0*/  IADD3 R215, R225.reuse, 0x2000, RZ ;  /* 0x00002000e1d77810 */ /* 0x040fe20007ffe0ff */
[----:B--2---:R-:W-:Y:S01]  /*2800*/  LDSM.16.M88.4 R4, [R225] ;  /* 0x00000000e104783b */ /* 0x004fe20000000200 */
[C---:B------:R-:W-:Y:S02]  /*2810*/  IADD3 R214, R225.reuse, 0x2400, RZ ;  /* 0x00002400e1d67810 */ /* 0x040fe40007ffe0ff */
[C---:B------:R-:W-:Y:S01]  /*2820*/  IADD3 R213, R225.reuse, 0x2800, RZ ;  /* 0x00002800e1d57810 */ /* 0x040fe20007ffe0ff */
[----:B------:R-:W2:Y:S01]  /*2830*/  LDSM.16.M88.4 R132, [R226+0x4c00] ;  /* 0x004c0000e284783b */ /* 0x000ea20000000200 */
[C---:B------:R-:W-:Y:S02]  /*2840*/  IADD3 R212, R225.reuse, 0x2c00, RZ ;  /* 0x00002c00e1d47810 */ /* 0x040fe40007ffe0ff */
[C---:B------:R-:W-:Y:S01]  /*2850*/  IADD3 R211, R225.reuse, 0x3000, RZ ;  /* 0x00003000e1d37810 */ /* 0x040fe20007ffe0ff */
[----:B------:R-:W3:Y:S01]  /*2860*/  LDSM.16.M88.4 R120, [R226+0x1800] ;  /* 0x00180000e278783b */ /* 0x000ee20000000200 */
[----:B------:R-:W-:-:S02]  /*2870*/  IADD3 R210, R225, 0x3400, RZ ;  /* 0x00003400e1d27810 */ /* 0x000fc40007ffe0ff */
[----:B------:R-:W-:Y:S01]  /*2880*/  IADD3 R209, R225, 0x3800, RZ ;  /* 0x00003800e1d17810 */ /* 0x000fe20007ffe0ff */
        /* <DEDUP_REMOVED lines=9> */
[----:B------:R-:W1:Y:S04]  /*2920*/  LDSM.16.M88.4 R56, [R226+0x3800] ;  /* 0x00380000e238783b */ /* 0x000e680000000200 */
[----:B------:R-:W1:Y:S01]  /*2930*/  LDSM.16.M88.4 R48, [R226+0x3c00] ;  /* 0x003c0000e230783b */ /* 0x000e620000000200 */
[----:B--2---:R-:W-:Y:S03]  /*2940*/  HMMA.16816.F32 R20, R16, R132, RZ ;  /* 0x000000841014723c */ /* 0x004fe600000018ff */
[----:B----4-:R-:W2:Y:S04]  /*2950*/  LDSM.16.M88.4 R40, [R226+0x4000] ;  /* 0x00400000e228783b */ /* 0x010ea80000000200 */
[----:B------:R-:W4:Y:S01]  /*2960*/  LDSM.16.M88.4 R32, [R226+0x4400] ;  /* 0x00440000e220783b */ /* 0x000f220000000200 */
[----:B------:R-:W-:Y:S01]  /*2970*/  HMMA.16816.F32 R8, R140, R4, R8 ;  /* 0x000000048c08723c */ /* 0x000fe20000001808 */
[----:B------:R-:W-:-:S02]  /*2980*/  IADD3 R132, R158, c[0x0][0x2e8], RZ ;  /* 0x0000ba009e847a10 */ /* 0x000fc40007ffe0ff */
[----:B---3--:R-:W3:Y:S01]  /*2990*/  LDSM.16.M88.4 R24, [R226+0x4800] ;  /* 0x00480000e218783b */ /* 0x008ee20000000200 */
[----:B------:R-:W-:Y:S02]  /*29a0*/  IADD3 R133, R157, 0x1, RZ ;  /* 0x000000019d857810 */ /* 0x000fe40007ffe0ff */
[C---:B------:R-:W-:Y:S01]  /*29b0*/  IADD3 R150, R132.reuse, 0x8, RZ ;  /* 0x0000000884967810 */ /* 0x040fe20007ffe0ff */
[----:B------:R-:W1:Y:S01]  /*29c0*/  LDSM.16.M88.4 R144, [R225+0x400] ;  /* 0x00040000e190783b */ /* 0x000e620000000200 */
[----:B------:R-:W-:Y:S01]  /*29d0*/  HMMA.16816.F32 R12, R140, R6, R12 ;  /* 0x000000068c0c723c */ /* 0x000fe2000000180c */
[-C--:B------:R-:W-:Y:S02]  /*29e0*/  IMNMX R151, R132, R161.reuse, PT ;  /* 0x000000a184977217 */ /* 0x080fe40003800200 */
[----:B------:R-:W1:Y:S01]  /*29f0*/  LDSM.16.M88.4 R136, [R225+0x800] ;  /* 0x00080000e188783b */ /* 0x000e620000000200 */
[----:B------:R-:W-:Y:S02]  /*2a00*/  IMNMX R150, R150, R161, PT ;  /* 0x000000a196967217 */ /* 0x000fe40003800200 */
[C---:B------:R-:W-:Y:S01]  /*2a10*/  ISETP.GE.AND P2, PT, R133.reuse, R151, PT ;  /* 0x000000978500720c */ /* 0x040fe20003f46270 */
[----:B------:R-:W0:Y:S01]  /*2a20*/  LDGDEPBAR ;  /* 0x00000000000079af */ /* 0x000e220000000000 */
[----:B------:R-:W-:Y:S01]  /*2a30*/  HMMA.16816.F32 R4, R16, R128, RZ ;  /* 0x000000801004723c */ /* 0x000fe200000018ff */
[----:B------:R-:W-:-:S02]  /*2a40*/  ISETP.GE.AND P3, PT, R133, R150, PT ;  /* 0x000000968500720c */ /* 0x000fc40003f66270 */
[-C--:B------:R-:W-:Y:S02]  /*2a50*/  ISETP.GE.AND P1, PT, R157, R150.reuse, PT ;  /* 0x000000969d00720c */ /* 0x080fe40003f26270 */
[C---:B------:R-:W-:Y:S02]  /*2a60*/  ISETP.GE.AND P0, PT, R156.reuse, R151, PT ;  /* 0x000000979c00720c */ /* 0x040fe40003f06270 */
[----:B------:R-:W-:Y:S01]  /*2a70*/  ISETP.GE.AND P5, PT, R156, R150, PT ;  /* 0x000000969c00720c */ /* 0x000fe20003fa6270 */
[----:B------:R-:W-:Y:S01]  /*2a80*/  HMMA.16816.F32 R128, R16, R130, RZ ;  /* 0x000000821080723c */ /* 0x000fe200000018ff */
[----:B------:R-:W-:Y:S02]  /*2a90*/  FSEL R10, R10, -INF , !P1 ;  /* 0xff8000000a0a7808 */ /* 0x000fe40004800000 */
[----:B------:R-:W-:-:S05]  /*2aa0*/  FSEL R11, R11, -INF , !P3 ;  /* 0xff8000000b0b7808 */ /* 0x000fca0005800000 */
[----:B------:R-:W-:Y:S01]  /*2ab0*/  HMMA.16816.F32 R124, R16, R120, RZ ;  /* 0x00000078107c723c */ /* 0x000fe200000018ff */
[----:B------:R-:W-:Y:S02]  /*2ac0*/  FSEL R224, R12, -INF , !P0 ;  /* 0xff8000000ce07808 */ /* 0x000fe40004000000 */
[----:B------:R-:W-:-:S05]  /*2ad0*/  FSEL R244, R14, -INF , !P5 ;  /* 0xff8000000ef47808 */ /* 0x000fca0006800000 */
        /* <DEDUP_REMOVED lines=9> */
[C---:B--2---:R-:W-:Y:S08]  /*2b70*/  HMMA.16816.F32 R44, R16.reuse, R40, RZ ;  /* 0x00000028102c723c */ /* 0x044ff000000018ff */
[C---:B----4-:R-:W-:Y:S08]  /*2b80*/  HMMA.16816.F32 R36, R16.reuse, R32, RZ ;  /* 0x000000201024723c */ /* 0x050ff000000018ff */
        /* <DEDUP_REMOVED lines=17> */
[----:B------:R-:W-:Y:S01]  /*2ca0*/  IADD3 R144, R157, 0x9, RZ ;  /* 0x000000099d907810 */ /* 0x000fe20007ffe0ff */
[----:B------:R-:W-:Y:S01]  /*2cb0*/  HMMA.16816.F32 R128, R140, R146, R128 ;  /* 0x000000928c80723c */ /* 0x000fe20000001880 */
[----:B------:R-:W-:-:S02]  /*2cc0*/  FSEL R145, R9, -INF , !P2 ;  /* 0xff80000009917808 */ /* 0x000fc40005000000 */
[CC--:B------:R-:W-:Y:S02]  /*2cd0*/  ISETP.GE.AND P4, PT, R144.reuse, R151.reuse, PT ;  /* 0x000000979000720c */ /* 0x0c0fe40003f86270 */
[----:B------:R-:W-:Y:S02]  /*2ce0*/  ISETP.GE.AND P1, PT, R144, R150, PT ;  /* 0x000000969000720c */ /* 0x000fe40003f26270 */
[C---:B------:R-:W-:Y:S01]  /*2cf0*/  IADD3 R144, R157.reuse, 0x10, RZ ;  /* 0x000000109d907810 */ /* 0x040fe20007ffe0ff */
[----:B------:R-:W-:Y:S01]  /*2d00*/  HMMA.16816.F32 R124, R140, R136, R124 ;  /* 0x000000888c7c723c */ /* 0x000fe2000000187c */
[C---:B------:R-:W-:Y:S02]  /*2d10*/  IADD3 R146, R157.reuse, 0x11, RZ ;  /* 0x000000119d927810 */ /* 0x040fe40007ffe0ff */
[----:B------:R-:W-:Y:S02]  /*2d20*/  ISETP.GE.AND P2, PT, R144, R151, PT ;  /* 0x000000979000720c */ /* 0x000fe40003f46270 */
[----:B------:R-:W-:-:S02]  /*2d30*/  IADD3 R9, R157, 0x18, RZ ;  /* 0x000000189d097810 */ /* 0x000fc40007ffe0ff */
[----:B------:R-:W-:Y:S01]  /*2d40*/  FSEL R147, R13, -INF , !P4 ;  /* 0xff8000000d937808 */ /* 0x000fe20006000000 */
[C---:B------:R-:W-:Y:S01]  /*2d50*/  HMMA.16816.F32 R120, R140.reuse, R138, R120 ;  /* 0x0000008a8c78723c */ /* 0x040fe20000001878 */
[----:B------:R-:W-:Y:S02]  /*2d60*/  FSEL R246, R15, -INF , !P1 ;  /* 0xff8000000ff67808 */ /* 0x000fe40004800000 */
[-C--:B------:R-:W-:Y:S01]  /*2d70*/  ISETP.GE.AND P4, PT, R146, R150.reuse, PT ;  /* 0x000000969200720c */ /* 0x080fe20003f86270 */
[----:B------:R-:W2:Y:S01]  /*2d80*/  LDSM.16.M88.4 R12, [R225+0x1000] ;  /* 0x00100000e10c783b */ /* 0x000ea20000000200 */
[-C--:B------:R-:W-:Y:S02]  /*2d90*/  ISETP.GE.AND P1, PT, R9, R151.reuse, PT ;  /* 0x000000970900720c */ /* 0x080fe40003f26270 */
[----:B------:R-:W-:Y:S02]  /*2da0*/  FSEL R137, R4, -INF , !P2 ;  /* 0xff80000004897808 */ /* 0x000fe40005000000 */
[----:B------:R-:W-:Y:S01]  /*2db0*/  ISETP.GE.AND P0, PT, R144, R150, PT ;  /* 0x000000969000720c */ /* 0x000fe20003f06270 */
[----:B-1----:R-:W-:Y:S01]  /*2dc0*/  HMMA.16816.F32 R116, R140, R132, R116 ;  /* 0x000000848c74723c */ /* 0x002fe20000001874 */
[----:B------:R-:W-:-:S02]  /*2dd0*/  ISETP.GE.AND P5, PT, R146, R151, PT ;  /* 0x000000979200720c */ /* 0x000fc40003fa6270 */
[C---:B------:R-:W-:Y:S02]  /*2de0*/  IADD3 R4, R157.reuse, 0x20, RZ ;  /* 0x000000209d047810 */ /* 0x040fe40007ffe0ff */
[----:B------:R-:W-:Y:S02]  /*2df0*/  IADD3 R136, R157, 0x19, RZ ;  /* 0x000000199d887810 */ /* 0x000fe40007ffe0ff */
[----:B------:R-:W-:Y:S01]  /*2e00*/  ISETP.GE.AND P2, PT, R9, R150, PT ;  /* 0x000000960900720c */ /* 0x000fe20003f46270 */
[----:B------:R-:W-:Y:S01]  /*2e10*/  HMMA.16816.F32 R112, R140, R134, R112 ;  /* 0x000000868c70723c */ /* 0x000fe20000001870 */
        /* <DEDUP_REMOVED lines=12> */
[----:B------:R-:W-:Y:S01]  /*2ee0*/  FSEL R131, R131, -INF , !P5 ;  /* 0xff80000083837808 */ /* 0x000fe20006800000 */
[----:B--2---:R-:W-:Y:S01]  /*2ef0*/  HMMA.16816.F32 R108, R140, R12, R108 ;  /* 0x0000000c8c6c723c */ /* 0x004fe2000000186c */
[----:B------:R-:W-:Y:S02]  /*2f00*/  FSEL R124, R124, -INF , !P4 ;  /* 0xff8000007c7c7808 */ /* 0x000fe40006000000 */
[----:B------:R-:W-:-:S02]  /*2f10*/  ISETP.GE.AND P2, PT, R5, R151, PT ;  /* 0x000000970500720c */ /* 0x000fc40003f46270 */
[-C--:B------:R-:W-:Y:S02]  /*2f20*/  ISETP.GE.AND P0, PT, R5, R150.reuse, PT ;  /* 0x000000960500720c */ /* 0x080fe40003f06270 */
[C---:B------:R-:W-:Y:S01]  /*2f30*/  ISETP.GE.AND P5, PT, R4.reuse, R151, PT ;  /* 0x000000970400720c */ /* 0x040fe20003fa6270 */
[----:B------:R-:W-:Y:S01]  /*2f40*/  HMMA.16816.F32 R104, R140, R14, R104 ;  /* 0x0000000e8c68723c */ /* 0x000fe20000001868 */
[----:B------:R-:W-:Y:S02]  /*2f50*/  ISETP.GE.AND P4, PT, R4, R150, PT ;  /* 0x000000960400720c */ /* 0x000fe40003f86270 */
[----:B------:R-:W1:Y:S01]  /*2f60*/  LDSM.16.M88.4 R4, [R225+0x1400] ;  /* 0x00140000e104783b */ /* 0x000e620000000200 */
[----:B------:R-:W-:Y:S02]  /*2f70*/  FSEL R206, R126, -INF , !P1 ;  /* 0xff8000007ece7808 */ /* 0x000fe40004800000 */
[C---:B------:R-:W-:Y:S02]  /*2f80*/  IADD3 R128, R157.reuse, 0x29, RZ ;  /* 0x000000299d807810 */ /* 0x040fe40007ffe0ff */
[----:B------:R-:W-:-:S02]  /*2f90*/  IADD3 R126, R157, 0x30, RZ ;  /* 0x000000309d7e7810 */ /* 0x000fc40007ffe0ff */
[----:B------:R-:W-:Y:S02]  /*2fa0*/  FSEL R125, R125, -INF , !P2 ;  /* 0xff8000007d7d7808 */ /* 0x000fe40005000000 */
[----:B------:R-:W-:Y:S02]  /*2fb0*/  FSEL R204, R127, -INF , !P0 ;  /* 0xff8000007fcc7808 */ /* 0x000fe40004000000 */
[----:B------:R-:W-:Y:S02]  /*2fc0*/  FSEL R134, R120, -INF , !P5 ;  /* 0xff80000078867808 */ /* 0x000fe40006800000 */
[----:B------:R-:W-:Y:S02]  /*2fd0*/  ISETP.GE.AND P2, PT, R128, R150, PT ;  /* 0x000000968000720c */ /* 0x000fe40003f46270 */
[----:B------:R-:W-:Y:S02]  /*2fe0*/  ISETP.GE.AND P0, PT, R126, R151, PT ;  /* 0x000000977e00720c */ /* 0x000fe40003f06270 */
[----:B------:R-:W-:-:S02]  /*2ff0*/  IADD3 R120, R157, 0x38, RZ ;  /* 0x000000389d787810 */ /* 0x000fc40007ffe0ff */
[-C--:B------:R-:W-:Y:S02]  /*3000*/  ISETP.GE.AND P1, PT, R128, R151.reuse, PT ;  /* 0x000000978000720c */ /* 0x080fe40003f26270 */
[----:B------:R-:W-:Y:S02]  /*3010*/  FSEL R200, R123, -INF , !P2 ;  /* 0xff8000007bc87808 */ /* 0x000fe40005000000 */
[----:B------:R-:W-:Y:S02]  /*3020*/  FSEL R163, R116, -INF , !P0 ;  /* 0xff80000074a37808 */ /* 0x000fe40004000000 */
[----:B------:R-:W-:Y:S02]  /*3030*/  FSEL R202, R122, -INF , !P4 ;  /* 0xff8000007aca7808 */ /* 0x000fe40006000000 */
[----:B------:R-:W-:Y:S02]  /*3040*/  FSEL R127, R121, -INF , !P1 ;  /* 0xff800000797f7808 */ /* 0x000fe40004800000 */
[----:B------:R-:W-:-:S02]  /*3050*/  ISETP.GE.AND P2, PT, R120, R151, PT ;  /* 0x000000977800720c */ /* 0x000fc40003f46270 */
[-C--:B------:R-:W-:Y:S02]  /*3060*/  ISETP.GE.AND P0, PT, R120, R150.reuse, PT ;  /* 0x000000967800720c */ /* 0x080fe40003f06270 */
[----:B------:R-:W2:Y:S01]  /*3070*/  LDSM.16.M88.4 R120, [R225+0x1800] ;  /* 0x00180000e178783b */ /* 0x000ea20000000200 */
[C---:B------:R-:W-:Y:S02]  /*3080*/  IADD3 R128, R157.reuse, 0x31, RZ ;  /* 0x000000319d807810 */ /* 0x040fe40007ffe0ff */
[----:B------:R-:W-:Y:S02]  /*3090*/  ISETP.GE.AND P5, PT, R126, R150, PT ;  /* 0x000000967e00720c */ /* 0x000fe40003fa6270 */
[----:B------:R-:W-:Y:S02]  /*30a0*/  ISETP.GE.AND P4, PT, R128, R151, PT ;  /* 0x000000978000720c */ /* 0x000fe40003f86270 */
[----:B------:R-:W-:Y:S01]  /*30b0*/  IADD3 R12, R157, 0x39, RZ ;  /* 0x000000399d0c7810 */ /* 0x000fe20007ffe0ff */
[----:B-1----:R-:W-:Y:S01]  /*30c0*/  HMMA.16816.F32 R100, R140, R4, R100 ;  /* 0x000000048c64723c */ /* 0x002fe20000001864 */
[----:B------:R-:W-:-:S02]  /*30d0*/  FSEL R198, R118, -INF , !P5 ;  /* 0xff80000076c67808 */ /* 0x000fc40006800000 */
[----:B------:R-:W-:Y:S02]  /*30e0*/  FSEL R117, R117, -INF , !P4 ;  /* 0xff80000075757808 */ /* 0x000fe40006000000 */
        /* <DEDUP_REMOVED lines=8> */
[CC--:B------:R-:W-:Y:S02]  /*3170*/  ISETP.GE.AND P1, PT, R12.reuse, R151.reuse, PT ;  /* 0x000000970c00720c */ /* 0x0c0fe40003f26270 */
[----:B------:R-:W-:Y:S02]  /*3180*/  ISETP.GE.AND P2, PT, R12, R150, PT ;  /* 0x000000960c00720c */ /* 0x000fe40003f46270 */
[----:B------:R-:W-:Y:S02]  /*3190*/  FSEL R192, R114, -INF , !P0 ;  /* 0xff80000072c07808 */ /* 0x000fe40004000000 */
[----:B------:R-:W-:-:S02]  /*31a0*/  ISETP.GE.AND P0, PT, R13, R151, PT ;  /* 0x000000970d00720c */ /* 0x000fc40003f06270 */
[C---:B------:R-:W-:Y:S02]  /*31b0*/  IADD3 R12, R157.reuse, 0x48, RZ ;  /* 0x000000489d0c7810 */ /* 0x040fe40007ffe0ff */
[----:B------:R-:W-:Y:S02]  /*31c0*/  IADD3 R4, R157, 0x49, RZ ;  /* 0x000000499d047810 */ /* 0x000fe40007ffe0ff */
[----:B------:R-:W-:Y:S01]  /*31d0*/  FSEL R167, R113, -INF , !P5 ;  /* 0xff80000071a77808 */ /* 0x000fe20006800000 */
[----:B--2---:R-:W-:Y:S01]  /*31e0*/  HMMA.16816.F32 R92, R140, R120, R92 ;  /* 0x000000788c5c723c */ /* 0x004fe2000000185c */
[----:B------:R-:W-:Y:S02]  /*31f0*/  FSEL R196, R115, -INF , !P4 ;  /* 0xff80000073c47808 */ /* 0x000fe40006000000 */
[----:B------:R-:W-:Y:S02]  /*3200*/  ISETP.GE.AND P5, PT, R13, R150, PT ;  /* 0x000000960d00720c */ /* 0x000fe40003fa6270 */
[----:B------:R-:W-:-:S02]  /*3210*/  FSEL R115, R108, -INF , !P1 ;  /* 0xff8000006c737808 */ /* 0x000fc40004800000 */
[----:B------:R-:W-:Y:S01]  /*3220*/  FSEL R190, R110, -INF , !P2 ;  /* 0xff8000006ebe7808 */ /* 0x000fe20005000000 */
[----:B------:R-:W-:Y:S01]  /*3230*/  HMMA.16816.F32 R88, R140, R122, R88 ;  /* 0x0000007a8c58723c */ /* 0x000fe20000001858 */
[----:B------:R-:W-:Y:S02]  /*3240*/  FSEL R171, R109, -INF , !P0 ;  /* 0xff8000006dab7808 */ /* 0x000fe40004000000 */
[CC--:B------:R-:W-:Y:S02]  /*3250*/  ISETP.GE.AND P4, PT, R12.reuse, R151.reuse, PT ;  /* 0x000000970c00720c */ /* 0x0c0fe40003f86270 */
[-C--:B------:R-:W-:Y:S02]  /*3260*/  ISETP.GE.AND P1, PT, R12, R150.reuse, PT ;  /* 0x000000960c00720c */ /* 0x080fe40003f26270 */
[C---:B------:R-:W-:Y:S01]  /*3270*/  ISETP.GE.AND P2, PT, R4.reuse, R151, PT ;  /* 0x000000970400720c */ /* 0x040fe20003f46270 */
[----:B------:R-:W1:Y:S01]  /*3280*/  LDSM.16.M88.4 R12, [R225+0x1c00] ;  /* 0x001c0000e10c783b */ /* 0x000e620000000200 */
        /* <DEDUP_REMOVED lines=17> */
[----:B------:R-:W-:Y:S02]  /*33a0*/  FSEL R182, R102, -INF , !P4 ;  /* 0xff80000066b67808 */ /* 0x000fe40006000000 */
[C---:B------:R-:W-:Y:S02]  /*33b0*/  IADD3 R104, R157.reuse, 0x59, RZ ;  /* 0x000000599d687810 */ /* 0x040fe40007ffe0ff */
[----:B------:R-:W-:-:S02]  /*33c0*/  IADD3 R102, R157, 0x60, RZ ;  /* 0x000000609d667810 */ /* 0x000fc40007ffe0ff */
[----:B------:R-:W-:Y:S01]  /*33d0*/  FSEL R101, R101, -INF , !P1 ;  /* 0xff80000065657808 */ /* 0x000fe20004800000 */
[C---:B-1----:R-:W-:Y:S01]  /*33e0*/  HMMA.16816.F32 R84, R140.reuse, R12, R84 ;  /* 0x0000000c8c54723c */ /* 0x042fe20000001854 */
[----:B------:R-:W-:Y:S02]  /*33f0*/  FSEL R178, R103, -INF , !P2 ;  /* 0xff80000067b27808 */ /* 0x000fe40005000000 */
[----:B------:R-:W-:Y:S02]  /*3400*/  FSEL R107, R96, -INF , !P0 ;  /* 0xff800000606b7808 */ /* 0x000fe40004000000 */
[----:B------:R-:W-:Y:S02]  /*3410*/  ISETP.GE.AND P1, PT, R104, R150, PT ;  /* 0x000000966800720c */ /* 0x000fe40003f26270 */
[----:B------:R-:W-:Y:S01]  /*3420*/  ISETP.GE.AND P2, PT, R102, R151, PT ;  /* 0x000000976600720c */ /* 0x000fe20003f46270 */
[----:B------:R-:W-:Y:S01]  /*3430*/  HMMA.16816.F32 R80, R140, R14, R80 ;  /* 0x0000000e8c50723c */ /* 0x000fe20000001850 */
        /* <DEDUP_REMOVED lines=8> */
[----:B------:R-:W1:Y:S01]  /*34c0*/  LDSM.16.M88.4 R96, [R225+0x2400] ;  /* 0x00240000e160783b */ /* 0x000e620000000200 */
[----:B------:R-:W-:Y:S02]  /*34d0*/  IADD3 R103, R157, 0x61, RZ ;  /* 0x000000619d677810 */ /* 0x000fe40007ffe0ff */
[----:B------:R-:W-:Y:S02]  /*34e0*/  ISETP.GE.AND P0, PT, R102, R150, PT ;  /* 0x000000966600720c */ /* 0x000fe40003f06270 */
[----:B------:R-:W-:Y:S02]  /*34f0*/  ISETP.GE.AND P5, PT, R103, R151, PT ;  /* 0x000000976700720c */ /* 0x000fe40003fa6270 */
[----:B------:R-:W-:Y:S01]  /*3500*/  IADD3 R12, R157, 0x69, RZ ;  /* 0x000000699d0c7810 */ /* 0x000fe20007ffe0ff */
[----:B--2---:R-:W-:Y:S01]  /*3510*/  HMMA.16816.F32 R76, R140, R4, R76 ;  /* 0x000000048c4c723c */ /* 0x004fe2000000184c */
        /* <DEDUP_REMOVED lines=17> */
[----:B-1----:R-:W-:Y:S01]  /*3630*/  HMMA.16816.F32 R68, R140, R96, R68 ;  /* 0x000000608c44723c */ /* 0x002fe20000001844 */
[----:B------:R-:W-:Y:S02]  /*3640*/  FSEL R168, R91, -INF , !P5 ;  /* 0xff8000005ba87808 */ /* 0x000fe40006800000 */
[----:B------:R-:W-:Y:S02]  /*3650*/  FSEL R183, R84, -INF , !P4 ;  /* 0xff80000054b77808 */ /* 0x000fe40006000000 */
[----:B------:R-:W-:-:S02]  /*3660*/  FSEL R166, R86, -INF , !P1 ;  /* 0xff80000056a67808 */ /* 0x000fc40004800000 */
[----:B------:R-:W-:Y:S01]  /*3670*/  FSEL R185, R85, -INF , !P2 ;  /* 0xff80000055b97808 */ /* 0x000fe20005000000 */
[----:B------:R-:W-:Y:S01]  /*3680*/  HMMA.16816.F32 R64, R140, R98, R64 ;  /* 0x000000628c40723c */ /* 0x000fe20000001840 */
[-C--:B------:R-:W-:Y:S02]  /*3690*/  ISETP.GE.AND P0, PT, R13, R150.reuse, PT ;  /* 0x000000960d00720c */ /* 0x080fe40003f06270 */
        /* <DEDUP_REMOVED lines=31> */
[C---:B------:R-:W-:Y:S02]  /*3890*/  ISETP.GE.AND P5, PT, R80.reuse, R151, PT ;  /* 0x000000975000720c */ /* 0x040fe40003fa6270 */
[-C--:B------:R-:W-:Y:S02]  /*38a0*/  ISETP.GE.AND P4, PT, R80, R150.reuse, PT ;  /* 0x000000965000720c */ /* 0x080fe40003f86270 */
[----:B------:R-:W-:Y:S02]  /*38b0*/  FSEL R156, R79, -INF , !P1 ;  /* 0xff8000004f9c7808 */ /* 0x000fe40004800000 */
[----:B------:R-:W-:-:S02]  /*38c0*/  ISETP.GE.AND P2, PT, R76, R150, PT ;  /* 0x000000964c00720c */ /* 0x000fc40003f46270 */
[-C--:B------:R-:W-:Y:S02]  /*38d0*/  ISETP.GE.AND P0, PT, R77, R151.reuse, PT ;  /* 0x000000974d00720c */ /* 0x080fe40003f06270 */
[----:B------:R-:W-:Y:S02]  /*38e0*/  ISETP.GE.AND P1, PT, R76, R151, PT ;  /* 0x000000974c00720c */ /* 0x000fe40003f26270 */
[C---:B------:R-:W-:Y:S02]  /*38f0*/  IADD3 R72, R157.reuse, 0x98, RZ ;  /* 0x000000989d487810 */ /* 0x040fe40007ffe0ff */
[----:B------:R-:W-:Y:S02]  /*3900*/  IADD3 R12, R157, 0x99, RZ ;  /* 0x000000999d0c7810 */ /* 0x000fe40007ffe0ff */
[----:B------:R-:W-:Y:S02]  /*3910*/  FSEL R197, R73, -INF , !P5 ;  /* 0xff80000049c57808 */ /* 0x000fe40006800000 */
[----:B------:R-:W-:-:S02]  /*3920*/  FSEL R144, R75, -INF , !P4 ;  /* 0xff8000004b907808 */ /* 0x000fc40006000000 */
[----:B------:R-:W-:Y:S02]  /*3930*/  FSEL R138, R70, -INF , !P2 ;  /* 0xff800000468a7808 */ /* 0x000fe40005000000 */
[----:B------:R-:W-:Y:S01]  /*3940*/  FSEL R201, R69, -INF , !P0 ;  /* 0xff80000045c97808 */ /* 0x000fe20004000000 */
[C---:B--2---:R-:W-:Y:S01]  /*3950*/  HMMA.16816.F32 R52, R140.reuse, R4, R52 ;  /* 0x000000048c34723c */ /* 0x044fe20000001834 */
[-C--:B------:R-:W-:Y:S02]  /*3960*/  ISETP.GE.AND P5, PT, R77, R150.reuse, PT ;  /* 0x000000964d00720c */ /* 0x080fe40003fa6270 */
[-C--:B------:R-:W-:Y:S02]  /*3970*/  ISETP.GE.AND P4, PT, R72, R151.reuse, PT ;  /* 0x000000974800720c */ /* 0x080fe40003f86270 */
[----:B------:R-:W-:Y:S02]  /*3980*/  FSEL R199, R68, -INF , !P1 ;  /* 0xff80000044c77808 */ /* 0x000fe40004800000 */
[C---:B------:R-:W-:Y:S01]  /*3990*/  ISETP.GE.AND P2, PT, R12.reuse, R151, PT ;  /* 0x000000970c00720c */ /* 0x040fe20003f46270 */
[----:B------:R-:W-:Y:S01]  /*39a0*/  HMMA.16816.F32 R48, R140, R6, R48 ;  /* 0x000000068c30723c */ /* 0x000fe20000001830 */
[----:B------:R-:W-:-:S02]  /*39b0*/  ISETP.GE.AND P0, PT, R12, R150, PT ;  /* 0x000000960c00720c */ /* 0x000fc40003f06270 */
[----:B------:R-:W-:Y:S02]  /*39c0*/  ISETP.GE.AND P1, PT, R72, R150, PT ;  /* 0x000000964800720c */ /* 0x000fe40003f26270 */
[C---:B------:R-:W-:Y:S02]  /*39d0*/  IADD3 R12, R157.reuse, 0xa0, RZ ;  /* 0x000000a09d0c7810 */ /* 0x040fe40007ffe0ff */
[----:B------:R-:W-:Y:S01]  /*39e0*/  IADD3 R13, R157, 0xa1, RZ ;  /* 0x000000a19d0d7810 */ /* 0x000fe20007ffe0ff */
[----:B-1----:R-:W-:Y:S01]  /*39f0*/  HMMA.16816.F32 R44, R140, R60, R44 ;  /* 0x0000003c8c2c723c */ /* 0x002fe2000000182c */
[----:B------:R-:W-:Y:S02]  /*3a00*/  FSEL R136, R71, -INF , !P5 ;  /* 0xff80000047887808 */ /* 0x000fe40006800000 */
[----:B------:R-:W-:Y:S02]  /*3a10*/  FSEL R205, R64, -INF , !P4 ;  /* 0xff80000040cd7808 */ /* 0x000fe40006000000 */
[----:B------:R-:W-:-:S02]  /*3a20*/  ISETP.GE.AND P5, PT, R12, R151, PT ;  /* 0x000000970c00720c */ /* 0x000fc40003fa6270 */
[----:B------:R-:W-:Y:S01]  /*3a30*/  ISETP.GE.AND P4, PT, R12, R150, PT ;  /* 0x000000960c00720c */ /* 0x000fe20003f86270 */
[----:B------:R-:W-:Y:S01]  /*3a40*/  HMMA.16816.F32 R40, R140, R62, R40 ;  /* 0x0000003e8c28723c */ /* 0x000fe20000001828 */
[----:B------:R-:W-:Y:S02]  /*3a50*/  FSEL R130, R66, -INF , !P1 ;  /* 0xff80000042827808 */ /* 0x000fe40004800000 */
[----:B------:R-:W-:Y:S02]  /*3a60*/  ISETP.GE.AND P1, PT, R13, R151, PT ;  /* 0x000000970d00720c */ /* 0x000fe40003f26270 */
[C---:B------:R-:W-:Y:S02]  /*3a70*/  IADD3 R12, R157.reuse, 0xa8, RZ ;  /* 0x000000a89d0c7810 */ /* 0x040fe40007ffe0ff */
[----:B------:R-:W-:Y:S02]  /*3a80*/  IADD3 R4, R157, 0xa9, RZ ;  /* 0x000000a99d047810 */ /* 0x000fe40007ffe0ff */
        /* <DEDUP_REMOVED lines=8> */
[C---:B------:R-:W-:Y:S01]  /*3b10*/  ISETP.GE.AND P4, PT, R4.reuse, R151, PT ;  /* 0x000000970400720c */ /* 0x040fe20003f86270 */
[----:B------:R-:W1:Y:S01]  /*3b20*/  LDSM.16.M88.4 R12, [R225+0x3400] ;  /* 0x00340000e10c783b */ /* 0x000e620000000200 */
[----:B------:R-:W-:Y:S02]  /*3b30*/  ISETP.GE.AND P1, PT, R4, R150, PT ;  /* 0x000000960400720c */ /* 0x000fe40003f26270 */
        /* <DEDUP_REMOVED lines=15> */
[----:B------:R-:W2:Y:S01]  /*3c30*/  LDSM.16.M88.4 R4, [R225+0x3800] ;  /* 0x00380000e104783b */ /* 0x000ea20000000200 */
[----:B------:R-:W-:Y:S02]  /*3c40*/  IADD3 R57, R157, 0xb9, RZ ;  /* 0x000000b99d397810 */ /* 0x000fe40007ffe0ff */
[----:B------:R-:W-:Y:S02]  /*3c50*/  FSEL R106, R54, -INF , !P0 ;  /* 0xff800000366a7808 */ /* 0x000fe40004000000 */
[----:B------:R-:W-:Y:S02]  /*3c60*/  FSEL R54, R53, -INF , !P5 ;  /* 0xff80000035367808 */ /* 0x000fe40006800000 */
[C---:B------:R-:W-:Y:S01]  /*3c70*/  ISETP.GE.AND P0, PT, R57.reuse, R151, PT ;  /* 0x000000973900720c */ /* 0x040fe20003f06270 */
[----:B-1----:R-:W-:Y:S01]  /*3c80*/  HMMA.16816.F32 R36, R140, R12, R36 ;  /* 0x0000000c8c24723c */ /* 0x002fe20000001824 */
[----:B------:R-:W-:Y:S02]  /*3c90*/  ISETP.GE.AND P5, PT, R57, R150, PT ;  /* 0x000000963900720c */ /* 0x000fe40003fa6270 */
[----:B------:R-:W-:-:S02]  /*3ca0*/  FSEL R53, R48, -INF , !P1 ;  /* 0xff80000030357808 */ /* 0x000fc40004800000 */
[----:B------:R-:W-:Y:S02]  /*3cb0*/  FSEL R96, R50, -INF , !P2 ;  /* 0xff80000032607808 */ /* 0x000fe40005000000 */
[----:B------:R-:W-:Y:S01]  /*3cc0*/  FSEL R247, R49, -INF , !P0 ;  /* 0xff80000031f77808 */ /* 0x000fe20004000000 */
[----:B------:R-:W-:Y:S01]  /*3cd0*/  HMMA.16816.F32 R32, R140, R14, R32 ;  /* 0x0000000e8c20723c */ /* 0x000fe20000001820 */
[----:B------:R-:W-:Y:S02]  /*3ce0*/  FSEL R94, R51, -INF , !P5 ;  /* 0xff800000335e7808 */ /* 0x000fe40006800000 */
[----:B------:R-:W1:Y:S01]  /*3cf0*/  LDSM.16.M88.4 R48, [R225+0x3c00] ;  /* 0x003c0000e130783b */ /* 0x000e620000000200 */
[----:B------:R-:W-:Y:S01]  /*3d00*/  FSEL R104, R55, -INF , !P4 ;  /* 0xff80000037687808 */ /* 0x000fe20006000000 */
[----:B------:R-:W-:-:S04]  /*3d10*/  DEPBAR.LE SB0, 0x0 ;  /* 0x000080000000791a */ /* 0x000fc80000000000 */
[C---:B------:R-:W-:Y:S02]  /*3d20*/  IADD3 R57, R157.reuse, 0xc0, RZ ;  /* 0x000000c09d397810 */ /* 0x040fe40007ffe0ff */
[----:B------:R-:W-:Y:S02]  /*3d30*/  IADD3 R55, R157, 0xc1, RZ ;  /* 0x000000c19d377810 */ /* 0x000fe40007ffe0ff */
[-C--:B------:R-:W-:Y:S02]  /*3d40*/  ISETP.GE.AND P1, PT, R57, R150.reuse, PT ;  /* 0x000000963900720c */ /* 0x080fe40003f26270 */
[C---:B------:R-:W-:Y:S02]  /*3d50*/  ISETP.GE.AND P2, PT, R55.reuse, R151, PT ;  /* 0x000000973700720c */ /* 0x040fe40003f46270 */
[----:B------:R-:W-:Y:S02]  /*3d60*/  ISETP.GE.AND P0, PT, R55, R150, PT ;  /* 0x000000963700720c */ /* 0x000fe40003f06270 */
[----:B------:R-:W-:-:S02]  /*3d70*/  IADD3 R12, R157, 0xc9, RZ ;  /* 0x000000c99d0c7810 */ /* 0x000fc40007ffe0ff */
[----:B------:R-:W-:Y:S02]  /*3d80*/  IADD3 R55, R157, 0xc8, RZ ;  /* 0x000000c89d377810 */ /* 0x000fe40007ffe0ff */
[-C--:B------:R-:W-:Y:S01]  /*3d90*/  ISETP.GE.AND P4, PT, R57, R151.reuse, PT ;  /* 0x000000973900720c */ /* 0x080fe20003f86270 */
[C---:B--2---:R-:W-:Y:S01]  /*3da0*/  HMMA.16816.F32 R28, R140.reuse, R4, R28 ;  /* 0x000000048c1c723c */ /* 0x044fe2000000181c */
[----:B------:R-:W-:Y:S02]  /*3db0*/  FSEL R88, R46, -INF , !P1 ;  /* 0xff8000002e587808 */ /* 0x000fe40004800000 */
[----:B------:R-:W-:Y:S02]  /*3dc0*/  FSEL R187, R45, -INF , !P2 ;  /* 0xff8000002dbb7808 */ /* 0x000fe40005000000 */
[CC--:B------:R-:W-:Y:S02]  /*3dd0*/  ISETP.GE.AND P1, PT, R12.reuse, R151.reuse, PT ;  /* 0x000000970c00720c */ /* 0x0c0fe40003f26270 */
[----:B------:R-:W-:Y:S01]  /*3de0*/  ISETP.GE.AND P2, PT, R12, R150, PT ;  /* 0x000000960c00720c */ /* 0x000fe20003f46270 */
[----:B------:R-:W-:Y:S01]  /*3df0*/  HMMA.16816.F32 R24, R140, R6, R24 ;  /* 0x000000068c18723c */ /* 0x000fe20000001818 */
[----:B------:R-:W-:-:S02]  /*3e00*/  ISETP.GE.AND P5, PT, R55, R151, PT ;  /* 0x000000973700720c */ /* 0x000fc40003fa6270 */
[----:B------:R-:W-:Y:S02]  /*3e10*/  IADD3 R12, R157, 0xd0, RZ ;  /* 0x000000d09d0c7810 */ /* 0x000fe40007ffe0ff */
[----:B------:R-:W-:Y:S02]  /*3e20*/  FSEL R203, R44, -INF , !P4 ;  /* 0xff8000002ccb7808 */ /* 0x000fe40006000000 */
[----:B------:R-:W-:Y:S02]  /*3e30*/  ISETP.GE.AND P4, PT, R55, R150, PT ;  /* 0x000000963700720c */ /* 0x000fe40003f86270 */
[----:B------:R-:W-:Y:S02]  /*3e40*/  FSEL R82, R47, -INF , !P0 ;  /* 0xff8000002f527808 */ /* 0x000fe40004000000 */
[----:B------:R-:W-:Y:S01]  /*3e50*/  IADD3 R13, R157, 0xd1, RZ ;  /* 0x000000d19d0d7810 */ /* 0x000fe20007ffe0ff */
[----:B-1----:R-:W-:Y:S01]  /*3e60*/  HMMA.16816.F32 R20, R140, R48, R20 ;  /* 0x000000308c14723c */ /* 0x002fe20000001814 */
[----:B------:R-:W-:-:S02]  /*3e70*/  ISETP.GE.AND P0, PT, R12, R151, PT ;  /* 0x000000970c00720c */ /* 0x000fc40003f06270 */
[----:B------:R-:W-:Y:S02]  /*3e80*/  FSEL R99, R40, -INF , !P5 ;  /* 0xff80000028637808 */ /* 0x000fe40006800000 */
[----:B------:R-:W-:Y:S02]  /*3e90*/  ISETP.GE.AND P5, PT, R12, R150, PT ;  /* 0x000000960c00720c */ /* 0x000fe40003fa6270 */
[C---:B------:R-:W-:Y:S01]  /*3ea0*/  IADD3 R12, R157.reuse, 0xd8, RZ ;  /* 0x000000d89d0c7810 */ /* 0x040fe20007ffe0ff */
[----:B------:R-:W-:Y:S01]  /*3eb0*/  HMMA.16816.F32 R16, R140, R50, R16 ;  /* 0x000000328c10723c */ /* 0x000fe20000001810 */
[----:B------:R-:W-:Y:S02]  /*3ec0*/  IADD3 R4, R157, 0xd9, RZ ;  /* 0x000000d99d047810 */ /* 0x000fe40007ffe0ff */
[----:B------:R-:W-:Y:S01]  /*3ed0*/  FSEL R80, R42, -INF , !P4 ;  /* 0xff8000002a507808 */ /* 0x000fe20006000000 */
[----:B------:R-:W-:Y:S01]  /*3ee0*/  BAR.SYNC.DEFER_BLOCKING 0x0 ;  /* 0x0000000000007b1d */ /* 0x000fe20000010000 */
[----:B------:R-:W-:-:S02]  /*3ef0*/  ISETP.GE.AND P4, PT, R13, R151, PT ;  /* 0x000000970d00720c */ /* 0x000fc40003f86270 */
[----:B------:R-:W-:Y:S02]  /*3f00*/  FSEL R135, R36, -INF , !P0 ;  /* 0xff80000024877808 */ /* 0x000fe40004000000 */
[----:B------:R-:W-:Y:S02]  /*3f10*/  FSEL R36, R38, -INF , !P5 ;  /* 0xff80000026247808 */ /* 0x000fe40006800000 */
[----:B------:R-:W-:Y:S02]  /*3f20*/  ISETP.GE.AND P0, PT, R12, R150, PT ;  /* 0x000000960c00720c */ /* 0x000fe40003f06270 */
[----:B------:R-:W-:Y:S02]  /*3f30*/  ISETP.GE.AND P5, PT, R4, R151, PT ;  /* 0x000000970400720c */ /* 0x000fe40003fa6270 */
[----:B------:R-:W-:Y:S02]  /*3f40*/  IADD3 R5, R157, 0xe1, RZ ;  /* 0x000000e19d057810 */ /* 0x000fe40007ffe0ff */
[----:B------:R-:W-:-:S02]  /*3f50*/  FSEL R169, R41, -INF , !P1 ;  /* 0xff80000029a97808 */ /* 0x000fc40004800000 */
[----:B------:R-:W-:Y:S02]  /*3f60*/  FSEL R76, R43, -INF , !P2 ;  /* 0xff8000002b4c7808 */ /* 0x000fe40005000000 */
[----:B------:R-:W-:Y:S02]  /*3f70*/  FSEL R139, R37, -INF , !P4 ;  /* 0xff800000258b7808 */ /* 0x000fe40006000000 */
[-C--:B------:R-:W-:Y:S02]  /*3f80*/  ISETP.GE.AND P1, PT, R13, R150.reuse, PT ;  /* 0x000000960d00720c */ /* 0x080fe40003f26270 */
[----:B------:R-:W-:Y:S02]  /*3f90*/  ISETP.GE.AND P2, PT, R12, R151, PT ;  /* 0x000000970c00720c */ /* 0x000fe40003f46270 */
[----:B------:R-:W-:Y:S02]  /*3fa0*/  ISETP.GE.AND P4, PT, R4, R150, PT ;  /* 0x000000960400720c */ /* 0x000fe40003f86270 */
        /* <DEDUP_REMOVED lines=10> */
[----:B------:R-:W-:Y:S02]  /*4050*/  IADD3 R4, R157, 0xe8, RZ ;  /* 0x000000e89d047810 */ /* 0x000fe40007ffe0ff */
[----:B------:R-:W-:Y:S02]  /*4060*/  FSEL R132, R29, -INF , !P0 ;  /* 0xff8000001d847808 */ /* 0x000fe40004000000 */
[----:B------:R-:W-:-:S02]  /*4070*/  ISETP.GE.AND P0, PT, R5, R150, PT ;  /* 0x000000960500720c */ /* 0x000fc40003f06270 */
[----:B------:R-:W-:Y:S02]  /*4080*/  FSEL R40, R35, -INF , !P4 ;  /* 0xff80000023287808 */ /* 0x000fe40006000000 */
[----:B------:R-:W-:Y:S02]  /*4090*/  FSEL R252, R28, -INF , !P1 ;  /* 0xff8000001cfc7808 */ /* 0x000fe40004800000 */
[C---:B------:R-:W-:Y:S02]  /*40a0*/  ISETP.GE.AND P4, PT, R4.reuse, R151, PT ;  /* 0x000000970400720c */ /* 0x040fe40003f86270 */
[----:B------:R-:W-:Y:S02]  /*40b0*/  ISETP.GE.AND P1, PT, R4, R150, PT ;  /* 0x000000960400720c */ /* 0x000fe40003f26270 */
[----:B------:R-:W-:Y:S02]  /*40c0*/  IADD3 R4, R157, 0xf0, RZ ;  /* 0x000000f09d047810 */ /* 0x000fe40007ffe0ff */
[----:B------:R-:W-:-:S02]  /*40d0*/  FSEL R43, R27, -INF , !P0 ;  /* 0xff8000001b2b7808 */ /* 0x000fc40004000000 */
[----:B------:R-:W-:Y:S02]  /*40e0*/  ISETP.GT.AND P0, PT, R235, R230, PT ;  /* 0x000000e6eb00720c */ /* 0x000fe40003f04270 */
[----:B------:R-:W-:Y:S02]  /*40f0*/  FSEL R39, R30, -INF , !P2 ;  /* 0xff8000001e277808 */ /* 0x000fe40005000000 */
[----:B------:R-:W-:Y:S02]  /*4100*/  FSEL R45, R31, -INF , !P5 ;  /* 0xff8000001f2d7808 */ /* 0x000fe40006800000 */
[----:B------:R-:W-:Y:S02]  /*4110*/  FSEL R112, R24, -INF , !P4 ;  /* 0xff80000018707808 */ /* 0x000fe40006000000 */
[-C--:B------:R-:W-:Y:S02]  /*4120*/  ISETP.GE.AND P2, PT, R5, R151.reuse, PT ;  /* 0x000000970500720c */ /* 0x080fe40003f46270 */
        /* <DEDUP_REMOVED lines=9> */
[----:B------:R-:W-:Y:S02]  /*41c0*/  ISETP.GE.AND P2, PT, R5, R150, PT ;  /* 0x000000960500720c */ /* 0x000fe40003f46270 */
[CC--:B------:R-:W-:Y:S02]  /*41d0*/  ISETP.GE.AND P5, PT, R157.reuse, R151.reuse, PT ;  /* 0x000000979d00720c */ /* 0x0c0fe40003fa6270 */
[----:B------:R-:W-:Y:S02]  /*41e0*/  ISETP.GE.AND P4, PT, R4, R151, PT ;  /* 0x000000970400720c */ /* 0x000fe40003f86270 */
[----:B------:R-:W-:-:S02]  /*41f0*/  IADD3 R157, R157, 0xf9, RZ ;  /* 0x000000f99d9d7810 */ /* 0x000fc40007ffe0ff */
[----:B------:R-:W-:Y:S02]  /*4200*/  FSEL R46, R21, -INF , !P1 ;  /* 0xff800000152e7808 */ /* 0x000fe40004800000 */
[----:B------:R-:W-:Y:S02]  /*4210*/  FSEL R41, R23, -INF , !P2 ;  /* 0xff80000017297808 */ /* 0x000fe40005000000 */
[----:B------:R-:W-:Y:S02]  /*4220*/  FSEL R50, R16, -INF , !P4 ;  /* 0xff80000010327808 */ /* 0x000fe40006000000 */
[-C--:B------:R-:W-:Y:S01]  /*4230*/  ISETP.GE.AND P1, PT, R4, R150.reuse, PT ;  /* 0x000000960400720c */ /* 0x080fe20003f26270 */
[----:B------:R-:W-:Y:S01]  /*4240*/  IMAD.IADD R4, R155, 0x1, R208 ;  /* 0x000000019b047824 */ /* 0x000fe200078e02d0 */
[C---:B------:R-:W-:Y:S02]  /*4250*/  ISETP.GE.AND P3, PT, R157.reuse, R151, PT ;  /* 0x000000979d00720c */ /* 0x040fe40003f66270 */
[----:B------:R-:W-:-:S02]  /*4260*/  ISETP.GE.AND P2, PT, R157, R150, PT ;  /* 0x000000969d00720c */ /* 0x000fc40003f46270 */
[----:B------:R-:W-:Y:S02]  /*4270*/  @!P0 LEA R240, P4, R148, c[0x0][0x168], 0x1 ;  /* 0x00005a0094f08a11 */ /* 0x000fe400078808ff */
[----:B------:R-:W-:Y:S02]  /*4280*/  FSEL R8, R8, -INF , !P5 ;  /* 0xff80000008087808 */ /* 0x000fe40006800000 */
[----:B------:R-:W-:Y:S02]  /*4290*/  FSEL R48, R18, -INF , !P1 ;  /* 0xff80000012307808 */ /* 0x000fe40004800000 */
[----:B------:R-:W-:Y:S02]  /*42a0*/  FSEL R49, R17, -INF , !P3 ;  /* 0xff80000011317808 */ /* 0x000fe40005800000 */
[----:B------:R-:W-:Y:S02]  /*42b0*/  FSEL R47, R19, -INF , !P2 ;  /* 0xff800000132f7808 */ /* 0x000fe40005000000 */
[----:B------:R-:W-:-:S02]  /*42c0*/  @!P0 LEA.HI.X R241, R148, c[0x0][0x16c], R149, 0x1, P4 ;  /* 0x00005b0094f18a11 */ /* 0x000fc400020f0c95 */
[----:B------:R-:W-:Y:S01]  /*42d0*/  IADD3 R208, R225, 0x3c00, RZ ;  /* 0x00003c00e1d07810 */ /* 0x000fe20007ffe0ff */
[----:B------:R-:W-:Y:S05]  /*42e0*/  @!P0 BRA `(.L_x_2228) ;  /* 0x000005c000008947 */ /* 0x000fea0003800000 */
[----:B------:R-:W-:Y:S05]  /*42f0*/  @!P6 BRA `(.L_x_2229) ;  /* 0x000003800000e947 */ /* 0x000fea0003800000 */
[----:B------:R-:W1:Y:S01]  /*4300*/  I2F.RP R5, R154 ;  /* 0x0000009a00057306 */ /* 0x000e620000209400 */
[C---:B------:R-:W-:Y:S02]  /*4310*/  IADD3 R14, R0.reuse, -0x100, RZ ;  /* 0xffffff00000e7810 */ /* 0x040fe40007ffe0ff */
[----:B------:R-:W-:Y:S02]  /*4320*/  IABS R12, R0 ;  /* 0x00000000000c7213 */ /* 0x000fe40000000000 */
[----:B------:R-:W-:Y:S02]  /*4330*/  IABS R6, R14 ;  /* 0x0000000e00067213 */ /* 0x000fe40000000000 */
[----:B------:R-:W-:Y:S02]  /*4340*/  LOP3.LUT R0, R0, c[0x0][0x2d0], RZ, 0x3c, !PT ;  /* 0x0000b40000007a12 */ /* 0x000fe400078e3cff */
[----:B------:R-:W-:-:S02]  /*4350*/  LOP3.LUT R14, R14, c[0x0][0x2d0], RZ, 0x3c, !PT ;  /* 0x0000b4000e0e7a12 */ /* 0x000fc400078e3cff */
[----:B------:R-:W-:Y:S02]  /*4360*/  ISETP.GE.AND P2, PT, R0, RZ, PT ;  /* 0x000000ff0000720c */ /* 0x000fe40003f46270 */
        /* <DEDUP_REMOVED lines=23> */
[----:B------:R-:W-:-:S09]  /*44e0*/  ISETP.NE.AND P1, PT, RZ, c[0x0][0x2d0], PT ;  /* 0x0000b400ff007a0c */ /* 0x000fd20003f25270 */
        /* <DEDUP_REMOVED lines=25> */
.L_x_2229:
[----:B------:R-:W-:-:S04]  /*4680*/  LEA R6, -R2, RZ, 0x8 ;  /* 0x000000ff02067211 */ /* 0x000fc800078e41ff */
[----:B------:R-:W-:Y:S02]  /*4690*/  SHF.R.S32.HI R0, RZ, 0x1f, R6 ;  /* 0x0000001fff007819 */ /* 0x000fe40000011406 */
.L_x_2230:
        /* <DEDUP_REMOVED lines=33> */
.L_x_2228:
[----:B------:R-:W-:Y:S02]  /*48b0*/  FMNMX.FTZ R5, R8, R145, !PT ;  /* 0x0000009108057209 */ /* 0x000fe40007810000 */
[----:B------:R-:W-:-:S02]  /*48c0*/  ISETP.GT.AND P3, PT, R235, R230, PT ;  /* 0x000000e6eb00720c */ /* 0x000fc40003f64270 */
        /* <DEDUP_REMOVED lines=90> */
[----:B------:R-:W-:Y:S01]  /*4e70*/  LDSM.16.MT88.4 R32, [R224+0x5400] ;  /* 0x00540000e020783b */ /* 0x000fe20000004200 */
        /* <DEDUP_REMOVED lines=186> */
[----:B------:R-:W-:Y:S01]  /*5a20*/  FFMA.FTZ R170, R168, c[0x0][0x23c], -R51 ;  /* 0x00008f00a8aa7a23 */ /* 0x000fe20000010833 */
        /* <DEDUP_REMOVED lines=31> */
[----:B------:R-:W-:Y:S01]  /*5c20*/  FADD.FTZ R115, R117, R115 ;  /* 0x0000007375737221 */ /* 0x000fe20000010000 */
[----:B------:R-:W1:Y:S01]  /*5c30*/  MUFU.EX2 R200, R200 ;  /* 0x000000c800c87308 */ /* 0x000e620000000800 */
[----:B------:R-:W-:-:S02]  /*5c40*/  FFMA.FTZ R106, R106, c[0x0][0x23c], -R51 ;  /* 0x00008f006a6a7a23 */ /* 0x000fc40000010833 */
[----:B------:R-:W-:Y:S02]  /*5c50*/  FADD.FTZ R244, R244, R115 ;  /* 0x00000073f4f47221 */ /* 0x000fe40000010000 */
[--C-:B------:R-:W-:Y:S01]  /*5c60*/  FFMA.FTZ R94, R94, c[0x0][0x23c], -R51.reuse ;  /* 0x00008f005e5e7a23 */ /* 0x100fe20000010833 */
        /* <DEDUP_REMOVED lines=11> */
[--C-:B------:R-:W-:Y:S01]  /*5d20*/  FFMA.FTZ R88, R88, c[0x0][0x23c], -R51.reuse ;  /* 0x00008f0058587a23 */ /* 0x100fe20000010833 */
[----:B------:R-:W-:Y:S01]  /*5d30*/  HMMA.16816.F32 R20, R12, R18, R20 ;  /* 0x000000120c14723c */ /* 0x000fe20000001814 */
[----:B------:R-:W5:Y:S01]  /*5d40*/  LDSM.16.MT88.4 R16, [R224+0x5c00] ;  /* 0x005c0000e010783b */ /* 0x000f620000004200 */
[----:B------:R-:W-:Y:S01]  /*5d50*/  MUFU.EX2 R127, R127 ;  /* 0x0000007f007f7308 */ /* 0x000fe20000000800 */
[--C-:B------:R-:W-:Y:S02]  /*5d60*/  FFMA.FTZ R80, R80, c[0x0][0x23c], -R51.reuse ;  /* 0x00008f0050507a23 */ /* 0x100fe40000010833 */
[----:B------:R-:W-:Y:S02]  /*5d70*/  FFMA.FTZ R38, R38, c[0x0][0x23c], -R51 ;  /* 0x00008f0026267a23 */ /* 0x000fe40000010833 */
[----:B------:R-:W-:Y:S01]  /*5d80*/  F2FP.PACK_AB R12, R93, R120 ;  /* 0x000000785d0c723e */ /* 0x000fe200000000ff */
[----:B------:R-:W-:Y:S01]  /*5d90*/  FFMA.FTZ R156, R123, c[0x0][0x23c], -R75 ;  /* 0x00008f007b9c7a23 */ /* 0x000fe2000001084b */
        /* <DEDUP_REMOVED lines=12> */
[----:B------:R-:W-:Y:S01]  /*5e60*/  FFMA.FTZ R246, R47, c[0x0][0x23c], -R51 ;  /* 0x00008f002ff67a23 */ /* 0x000fe20000010833 */
        /* <DEDUP_REMOVED lines=114> */
[----:B--2---:R-:W-:Y:S03]  /*6590*/  HMMA.16816.F32 R24, R32, R28, R24 ;  /* 0x0000001c2018723c */ /* 0x004fe60000001818 */
[----:B------:R-:W-:Y:S01]  /*65a0*/  FADD.FTZ R140, R140, R109 ;  /* 0x0000006d8c8c7221 */ /* 0x000fe20000010000 */
[----:B------:R-:W-:Y:S01]  /*65b0*/  MUFU.EX2 R100, R100 ;  /* 0x0000006400647308 */ /* 0x000fe20000000800 */
[----:B------:R-:W-:-:S03]  /*65c0*/  FFMA.FTZ R109, R104, c[0x0][0x23c], -R51 ;  /* 0x00008f00686d7a23 */ /* 0x000fc60000010833 */
[----:B------:R-:W-:Y:S04]  /*65d0*/  HMMA.16816.F32 R28, R32, R30, R20 ;  /* 0x0000001e201c723c */ /* 0x000fe80000001814 */
[----:B------:R2:W-:Y:S03]  /*65e0*/  MUFU.EX2 R104, R106 ;  /* 0x0000006a00687308 */ /* 0x0005e60000000800 */
[----:B------:R-:W-:Y:S01]  /*65f0*/  F2FP.PACK_AB R32, R58, R59 ;  /* 0x0000003b3a20723e */ /* 0x000fe200000000ff */
[----:B------:R-:W-:Y:S01]  /*6600*/  FADD.FTZ R21, R103, R140 ;  /* 0x0000008c67157221 */ /* 0x000fe20000010000 */
[----:B------:R-:W-:Y:S02]  /*6610*/  F2FP.PACK_AB R33, R118, R163 ;  /* 0x000000a37621723e */ /* 0x000fe400000000ff */
[----:B------:R-:W-:Y:S01]  /*6620*/  F2FP.PACK_AB R34, R56, R57 ;  /* 0x000000393822723e */ /* 0x000fe200000000ff */
[----:B------:R-:W-:Y:S01]  /*6630*/  FADD.FTZ R126, R126, R21 ;  /* 0x000000157e7e7221 */ /* 0x000fe20000010000 */
[----:B-1----:R-:W-:Y:S01]  /*6640*/  F2FP.PACK_AB R35, R119, R122 ;  /* 0x0000007a7723723e */ /* 0x002fe200000000ff */
[----:B------:R-:W1:Y:S01]  /*6650*/  LDSM.16.MT88.4 R20, [R224+0x7c00] ;  /* 0x007c0000e014783b */ /* 0x000e620000004200 */
[----:B------:R-:W5:Y:S05]  /*6660*/  MUFU.EX2 R103, R109 ;  /* 0x0000006d00677308 */ /* 0x000f6a0000000800 */
[C---:B---3--:R-:W-:Y:S03]  /*6670*/  HMMA.16816.F32 R8, R32.reuse, R16, R8 ;  /* 0x000000102008723c */ /* 0x048fe60000001808 */
[----:B------:R-:W-:Y:S04]  /*6680*/  MUFU.EX2 R99, R99 ;  /* 0x0000006300637308 */ /* 0x000fe80000000800 */
[----:B------:R-:W-:Y:S01]  /*6690*/  FADD.FTZ R17, R97, R142 ;  /* 0x0000008e61117221 */ /* 0x000fe20000010000 */
[----:B------:R-:W-:Y:S01]  /*66a0*/  HMMA.16816.F32 R4, R32, R18, R4 ;  /* 0x000000122004723c */ /* 0x000fe20000001804 */
[----:B------:R-:W-:-:S02]  /*66b0*/  FADD.FTZ R97, R95, R126 ;  /* 0x0000007e5f617221 */ /* 0x000fc40000010000 */
[----:B------:R-:W-:Y:S01]  /*66c0*/  FADD.FTZ R17, R124, R17 ;  /* 0x000000117c117221 */ /* 0x000fe20000010000 */
[----:B------:R-:W3:Y:S01]  /*66d0*/  MUFU.EX2 R95, R96 ;  /* 0x00000060005f7308 */ /* 0x000ee20000000800 */
[----:B------:R-:W-:Y:S02]  /*66e0*/  FADD.FTZ R120, R120, R97 ;  /* 0x0000006178787221 */ /* 0x000fe40000010000 */
[----:B--2---:R-:W-:Y:S01]  /*66f0*/  FADD.FTZ R106, R134, R17 ;  /* 0x00000011866a7221 */ /* 0x004fe20000010000 */
[----:B----4-:R-:W-:Y:S01]  /*6700*/  HMMA.16816.F32 R24, R32, R12, R24 ;  /* 0x0000000c2018723c */ /* 0x010fe20000001818 */
[----:B------:R-:W-:Y:S01]  /*6710*/  FADD.FTZ R93, R93, R120 ;  /* 0x000000785d5d7221 */ /* 0x000fe20000010000 */
[----:B------:R-:W2:Y:S01]  /*6720*/  LDSM.16.MT88.4 R16, [R223+0x7c00] ;  /* 0x007c0000df10783b */ /* 0x000ea20000004200 */
[----:B------:R-:W-:Y:S01]  /*6730*/  FADD.FTZ R106, R105, R106 ;  /* 0x0000006a696a7221 */ /* 0x000fe20000010000 */
[----:B------:R-:W-:Y:S01]  /*6740*/  MUFU.EX2 R184, R184 ;  /* 0x000000b800b87308 */ /* 0x000fe20000000800 */
[----:B------:R-:W-:-:S02]  /*6750*/  FADD.FTZ R116, R116, R93 ;  /* 0x0000005d74747221 */ /* 0x000fc40000010000 */
[----:B------:R-:W-:Y:S01]  /*6760*/  FADD.FTZ R13, R101, R106 ;  /* 0x0000006a650d7221 */ /* 0x000fe20000010000 */
[----:B------:R-:W-:Y:S01]  /*6770*/  HMMA.16816.F32 R28, R32, R14, R28 ;  /* 0x0000000e201c723c */ /* 0x000fe2000000181c */
[----:B------:R-:W-:Y:S01]  /*6780*/  FADD.FTZ R91, R91, R116 ;  /* 0x000000745b5b7221 */ /* 0x000fe20000010000 */
[----:B------:R-:W-:Y:S01]  /*6790*/  F2FP.PACK_AB R12, R54, R55 ;  /* 0x00000037360c723e */ /* 0x000fe200000000ff */
[----:B------:R-:W-:Y:S01]  /*67a0*/  FADD.FTZ R13, R200, R13 ;  /* 0x0000000dc80d7221 */ /* 0x000fe20000010000 */
[----:B------:R-:W-:Y:S01]  /*67b0*/  MUFU.EX2 R88, R88 ;  /* 0x0000005800587308 */ /* 0x000fe20000000800 */
[----:B------:R-:W-:Y:S02]  /*67c0*/  FADD.FTZ R108, R108, R91 ;  /* 0x0000005b6c6c7221 */ /* 0x000fe40000010000 */
[----:B------:R-:W-:Y:S01]  /*67d0*/  FADD.FTZ R32, R198, R13 ;  /* 0x0000000dc6207221 */ /* 0x000fe20000010000 */
[----:B-----5:R-:W-:Y:S01]  /*67e0*/  F2FP.PACK_AB R13, R103, R104 ;  /* 0x00000068670d723e */ /* 0x020fe200000000ff */
[----:B------:R-:W-:Y:S01]  /*67f0*/  FADD.FTZ R89, R89, R108 ;  /* 0x0000006c59597221 */ /* 0x000fe20000010000 */
[----:B------:R-:W-:Y:S01]  /*6800*/  F2FP.PACK_AB R14, R52, R53 ;  /* 0x00000035340e723e */ /* 0x000fe200000000ff */
[----:B------:R-:W-:Y:S01]  /*6810*/  FADD.FTZ R32, R125, R32 ;  /* 0x000000207d207221 */ /* 0x000fe20000010000 */
[----:B---3--:R-:W-:Y:S01]  /*6820*/  F2FP.PACK_AB R15, R94, R95 ;  /* 0x0000005f5e0f723e */ /* 0x008fe200000000ff */
[----:B------:R-:W-:Y:S01]  /*6830*/  FADD.FTZ R102, R102, R89 ;  /* 0x0000005966667221 */ /* 0x000fe20000010000 */
[----:B------:R-:W-:Y:S01]  /*6840*/  MUFU.EX2 R80, R80 ;  /* 0x0000005000507308 */ /* 0x000fe20000000800 */
[----:B------:R-:W-:-:S02]  /*6850*/  FADD.FTZ R127, R127, R32 ;  /* 0x000000207f7f7221 */ /* 0x000fc40000010000 */
[----:B------:R-:W3:Y:S01]  /*6860*/  LDSM.16.MT88.4 R32, [R224+0x8000] ;  /* 0x00800000e020783b */ /* 0x000ee20000004200 */
[----:B------:R-:W-:Y:S01]  /*6870*/  FADD.FTZ R87, R87, R102 ;  /* 0x0000006657577221 */ /* 0x000fe20000010000 */
[C---:B-1----:R-:W-:Y:S01]  /*6880*/  HMMA.16816.F32 R8, R12.reuse, R20, R8 ;  /* 0x000000140c08723c */ /* 0x042fe20000001808 */
[----:B------:R-:W-:Y:S02]  /*6890*/  FADD.FTZ R127, R192, R127 ;  /* 0x0000007fc07f7221 */ /* 0x000fe40000010000 */
[----:B------:R-:W-:Y:S01]  /*68a0*/  FADD.FTZ R98, R98, R87 ;  /* 0x0000005762627221 */ /* 0x000fe20000010000 */
[----:B------:R1:W4:Y:S01]  /*68b0*/  MUFU.EX2 R89, R82 ;  /* 0x0000005200597308 */ /* 0x0003220000000800 */
[----:B------:R-:W-:Y:S02]  /*68c0*/  FADD.FTZ R190, R190, R127 ;  /* 0x0000007fbebe7221 */ /* 0x000fe40000010000 */
[----:B------:R-:W-:Y:S01]  /*68d0*/  FADD.FTZ R21, R85, R98 ;  /* 0x0000006255157221 */ /* 0x000fe20000010000 */
[----:B------:R-:W-:Y:S01]  /*68e0*/  HMMA.16816.F32 R4, R12, R22, R4 ;  /* 0x000000160c04723c */ /* 0x000fe20000001804 */
[----:B------:R-:W-:-:S02]  /*68f0*/  FADD.FTZ R190, R129, R190 ;  /* 0x000000be81be7221 */ /* 0x000fc40000010000 */
[----:B------:R-:W-:Y:S01]  /*6900*/  FADD.FTZ R92, R92, R21 ;  /* 0x000000155c5c7221 */ /* 0x000fe20000010000 */
[----:B------:R-:W-:Y:S01]  /*6910*/  MUFU.EX2 R135, R135 ;  /* 0x0000008700877308 */ /* 0x000fe20000000800 */
[----:B------:R-:W-:Y:S01]  /*6920*/  FADD.FTZ R131, R131, R190 ;  /* 0x000000be83837221 */ /* 0x000fe20000010000 */
[----:B------:R-:W5:Y:S01]  /*6930*/  LDSM.16.MT88.4 R20, [R223+0x8000] ;  /* 0x00800000df14783b */ /* 0x000f620000004200 */
[----:B------:R-:W-:Y:S01]  /*6940*/  FADD.FTZ R83, R83, R92 ;  /* 0x0000005c53537221 */ /* 0x000fe20000010000 */
[----:B--2---:R-:W-:Y:S01]  /*6950*/  HMMA.16816.F32 R24, R12, R16, R24 ;  /* 0x000000100c18723c */ /* 0x004fe20000001818 */
[----:B------:R-:W-:Y:S02]  /*6960*/  FADD.FTZ R131, R186, R131 ;  /* 0x00000083ba837221 */ /* 0x000fe40000010000 */
[----:B------:R-:W-:Y:S01]  /*6970*/  FFMA.FTZ R93, R112, c[0x0][0x23c], -R75 ;  /* 0x00008f00705d7a23 */ /* 0x000fe2000001084b */
[----:B------:R-:W-:Y:S01]  /*6980*/  MUFU.EX2 R168, R168 ;  /* 0x000000a800a87308 */ /* 0x000fe20000000800 */
[----:B-1----:R-:W-:-:S02]  /*6990*/  FFMA.FTZ R82, R76, c[0x0][0x23c], -R51 ;  /* 0x00008f004c527a23 */ /* 0x002fc40000010833 */
[----:B------:R-:W-:Y:S01]  /*69a0*/  FADD.FTZ R16, R86, R83 ;  /* 0x0000005356107221 */ /* 0x000fe20000010000 */
[----:B------:R-:W-:Y:S01]  /*69b0*/  HMMA.16816.F32 R28, R12, R18, R28 ;  /* 0x000000120c1c723c */ /* 0x000fe2000000181c */
[----:B------:R-:W-:Y:S02]  /*69c0*/  FADD.FTZ R182, R182, R131 ;  /* 0x00000083b6b67221 */ /* 0x000fe40000010000 */
[----:B------:R-:W-:Y:S01]  /*69d0*/  FADD.FTZ R16, R81, R16 ;  /* 0x0000001051107221 */ /* 0x000fe20000010000 */
[----:B------:R-:W1:Y:S01]  /*69e0*/  MUFU.EX2 R85, R82 ;  /* 0x0000005200557308 */ /* 0x000e620000000800 */
[----:B------:R-:W-:Y:S02]  /*69f0*/  FADD.FTZ R182, R137, R182 ;  /* 0x000000b689b67221 */ /* 0x000fe40000010000 */
[----:B------:R-:W-:Y:S01]  /*6a00*/  FADD.FTZ R79, R79, R16 ;  /* 0x000000104f4f7221 */ /* 0x000fe20000010000 */
[----:B------:R-:W-:Y:S01]  /*6a10*/  F2FP.PACK_AB R12, R100, R3 ;  /* 0x00000003640c723e */ /* 0x000fe200000000ff */
[----:B------:R-:W-:Y:S01]  /*6a20*/  FADD.FTZ R17, R141, R182 ;  /* 0x000000b68d117221 */ /* 0x000fe20000010000 */
[----:B----4-:R-:W-:Y:S01]  /*6a30*/  F2FP.PACK_AB R13, R89, R88 ;  /* 0x00000058590d723e */ /* 0x010fe200000000ff */
[----:B------:R-:W-:Y:S01]  /*6a40*/  FADD.FTZ R78, R78, R79 ;  /* 0x0000004f4e4e7221 */ /* 0x000fe20000010000 */
[----:B------:R-:W-:Y:S01]  /*6a50*/  F2FP.PACK_AB R14, R184, R99 ;  /* 0x00000063b80e723e */ /* 0x000fe200000000ff */
[----:B------:R-:W-:Y:S01]  /*6a60*/  FADD.FTZ R17, R176, R17 ;  /* 0x00000011b0117221 */ /* 0x000fe20000010000 */
[----:B------:R-:W-:Y:S01]  /*6a70*/  MUFU.EX2 R133, R133 ;  /* 0x0000008500857308 */ /* 0x000fe20000000800 */
[----:B------:R-:W-:Y:S01]  /*6a80*/  FFMA.FTZ R76, R90, c[0x0][0x23c], -R75 ;  /* 0x00008f005a4c7a23 */ /* 0x000fe2000001084b */
[----:B-1----:R-:W-:-:S06]  /*6a90*/  F2FP.PACK_AB R15, R85, R80 ;  /* 0x00000050550f723e */ /* 0x002fcc00000000ff */
[----:B------:R-:W-:Y:S01]  /*6aa0*/  MUFU.EX2 R156, R156 ;  /* 0x0000009c009c7308 */ /* 0x000fe20000000800 */
[C---:B---3--:R-:W-:Y:S07]  /*6ab0*/  HMMA.16816.F32 R8, R12.reuse, R32, R8 ;  /* 0x000000200c08723c */ /* 0x048fee0000001808 */
[----:B------:R-:W-:Y:S01]  /*6ac0*/  MUFU.EX2 R36, R36 ;  /* 0x0000002400247308 */ /* 0x000fe20000000800 */
[----:B------:R-:W-:Y:S01]  /*6ad0*/  FADD.FTZ R33, R77, R78 ;  /* 0x0000004e4d217221 */ /* 0x000fe20000010000 */
[----:B------:R-:W-:Y:S01]  /*6ae0*/  HMMA.16816.F32 R4, R12, R34, R4 ;  /* 0x000000220c04723c */ /* 0x000fe20000001804 */
[----:B------:R-:W-:-:S02]  /*6af0*/  FADD.FTZ R32, R174, R17 ;  /* 0x00000011ae207221 */ /* 0x000fc40000010000 */
[----:B------:R-:W-:-:S03]  /*6b00*/  FADD.FTZ R74, R74, R33 ;  /* 0x000000214a4a7221 */ /* 0x000fc60000010000 */
[----:B------:R-:W1:Y:S01]  /*6b10*/  MUFU.EX2 R77, R38 ;  /* 0x00000026004d7308 */ /* 0x000e620000000800 */
[----:B------:R-:W-:Y:S01]  /*6b20*/  FADD.FTZ R32, R143, R32 ;  /* 0x000000208f207221 */ /* 0x000fe20000010000 */
[----:B------:R-:W-:Y:S01]  /*6b30*/  LDSM.16.MT88.4 R16, [R224+0x8400] ;  /* 0x00840000e010783b */ /* 0x000fe20000004200 */
[----:B------:R-:W-:Y:S01]  /*6b40*/  FADD.FTZ R73, R73, R74 ;  /* 0x0000004a49497221 */ /* 0x000fe20000010000 */
[C---:B-----5:R-:W-:Y:S01]  /*6b50*/  HMMA.16816.F32 R24, R12.reuse, R20, R24 ;  /* 0x000000140c18723c */ /* 0x060fe20000001818 */
[----:B------:R-:W-:Y:S01]  /*6b60*/  FADD.FTZ R33, R145, R32 ;  /* 0x0000002091217221 */ /* 0x000fe20000010000 */
[----:B------:R-:W-:Y:S01]  /*6b70*/  LDSM.16.MT88.4 R140, [R224+0x8c00] ;  /* 0x008c0000e08c783b */ /* 0x000fe20000004200 */
[----:B------:R-:W-:Y:S01]  /*6b80*/  FADD.FTZ R72, R72, R73 ;  /* 0x0000004948487221 */ /* 0x000fe20000010000 */
[----:B------:R-:W-:Y:S01]  /*6b90*/  MUFU.EX2 R37, R37 ;  /* 0x0000002500257308 */ /* 0x000fe20000000800 */
[----:B------:R-:W-:Y:S02]  /*6ba0*/  FADD.FTZ R33, R170, R33 ;  /* 0x00000021aa217221 */ /* 0x000fe40000010000 */
[----:B------:R-:W-:Y:S01]  /*6bb0*/  FADD.FTZ R71, R71, R72 ;  /* 0x0000004847477221 */ /* 0x000fe20000010000 */
[----:B------:R-:W-:Y:S01]  /*6bc0*/  HMMA.16816.F32 R28, R12, R22, R28 ;  /* 0x000000160c1c723c */ /* 0x000fe2000000181c */
[----:B------:R-:W-:-:S02]  /*6bd0*/  FADD.FTZ R166, R166, R33 ;  /* 0x00000021a6a67221 */ /* 0x000fc40000010000 */
[----:B------:R-:W2:Y:S01]  /*6be0*/  LDSM.16.MT88.4 R32, [R223+0x8400] ;  /* 0x00840000df20783b */ /* 0x000ea20000004200 */
[----:B------:R-:W-:Y:S01]  /*6bf0*/  FADD.FTZ R70, R70, R71 ;  /* 0x0000004746467221 */ /* 0x000fe20000010000 */
[----:B------:R-:W-:Y:S01]  /*6c00*/  MUFU.EX2 R123, R123 ;  /* 0x0000007b007b7308 */ /* 0x000fe20000000800 */
[----:B------:R-:W-:Y:S01]  /*6c10*/  FADD.FTZ R166, R139, R166 ;  /* 0x000000a68ba67221 */ /* 0x000fe20000010000 */
[----:B------:R-:W-:Y:S01]  /*6c20*/  F2FP.PACK_AB R12, R168, R135 ;  /* 0x00000087a80c723e */ /* 0x000fe200000000ff */
[----:B------:R-:W-:Y:S01]  /*6c30*/  FADD.FTZ R69, R69, R70 ;  /* 0x0000004645457221 */ /* 0x000fe20000010000 */
[----:B-1----:R-:W-:Y:S01]  /*6c40*/  F2FP.PACK_AB R13, R77, R36 ;  /* 0x000000244d0d723e */ /* 0x002fe200000000ff */
[----:B------:R-:W-:Y:S01]  /*6c50*/  FADD.FTZ R147, R147, R166 ;  /* 0x000000a693937221 */ /* 0x000fe20000010000 */
[----:B------:R-:W-:Y:S01]  /*6c60*/  F2FP.PACK_AB R14, R156, R133 ;  /* 0x000000859c0e723e */ /* 0x000fe200000000ff */
[----:B------:R-:W-:Y:S01]  /*6c70*/  FADD.FTZ R68, R68, R69 ;  /* 0x0000004544447221 */ /* 0x000fe20000010000 */
[----:B------:R-:W-:Y:S01]  /*6c80*/  MUFU.EX2 R110, R132 ;  /* 0x00000084006e7308 */ /* 0x000fe20000000800 */
[----:B------:R-:W-:-:S02]  /*6c90*/  FADD.FTZ R160, R160, R147 ;  /* 0x00000093a0a07221 */ /* 0x000fc40000010000 */
[----:B------:R-:W-:Y:S02]  /*6ca0*/  FFMA.FTZ R38, R40, c[0x0][0x23c], -R51 ;  /* 0x00008f0028267a23 */ /* 0x000fe40000010833 */
[----:B------:R-:W-:Y:S02]  /*6cb0*/  FADD.FTZ R67, R67, R68 ;  /* 0x0000004443437221 */ /* 0x000fe40000010000 */
        /* <DEDUP_REMOVED lines=8> */
[----:B------:R-:W3:Y:S01]  /*6d40*/  LDSM.16.MT88.4 R20, [R224+0x8800] ;  /* 0x00880000e014783b */ /* 0x000ee20000004200 */
        /* <DEDUP_REMOVED lines=10> */
[----:B------:R-:W-:Y:S01]  /*6df0*/  MUFU.EX2 R39, R39 ;  /* 0x0000002700277308 */ /* 0x000fe20000000800 */
[----:B------:R-:W-:Y:S02]  /*6e00*/  FFMA.FTZ R40, R46, c[0x0][0x23c], -R75 ;  /* 0x00008f002e287a23 */ /* 0x000fe4000001084b */
[----:B------:R-:W-:-:S02]  /*6e10*/  FADD.FTZ R59, R59, R60 ;  /* 0x0000003c3b3b7221 */ /* 0x000fc40000010000 */
[C---:B--2---:R-:W-:Y:S01]  /*6e20*/  HMMA.16816.F32 R24, R12.reuse, R32, R24 ;  /* 0x000000200c18723c */ /* 0x044fe20000001818 */
[----:B------:R-:W-:Y:S02]  /*6e30*/  FFMA.FTZ R46, R45, c[0x0][0x23c], -R51 ;  /* 0x00008f002d2e7a23 */ /* 0x000fe40000010833 */
[----:B------:R-:W-:Y:S01]  /*6e40*/  FADD.FTZ R58, R58, R59 ;  /* 0x0000003b3a3a7221 */ /* 0x000fe20000010000 */
[----:B------:R-:W-:Y:S03]  /*6e50*/  MUFU.EX2 R44, R44 ;  /* 0x0000002c002c7308 */ /* 0x000fe60000000800 */
[----:B------:R-:W-:Y:S01]  /*6e60*/  FFMA.FTZ R32, R50, c[0x0][0x23c], -R75 ;  /* 0x00008f0032207a23 */ /* 0x000fe2000001084b */
[----:B------:R-:W-:Y:S01]  /*6e70*/  HMMA.16816.F32 R28, R12, R34, R28 ;  /* 0x000000220c1c723c */ /* 0x000fe2000000181c */
[----:B------:R-:W-:Y:S02]  /*6e80*/  FADD.FTZ R50, R161, R130 ;  /* 0x00000082a1327221 */ /* 0x000fe40000010000 */
[----:B------:R-:W-:Y:S01]  /*6e90*/  FADD.FTZ R57, R57, R58 ;  /* 0x0000003a39397221 */ /* 0x000fe20000010000 */
[----:B------:R-:W1:Y:S01]  /*6ea0*/  MUFU.EX2 R46, R46 ;  /* 0x0000002e002e7308 */ /* 0x000e620000000800 */
[----:B------:R-:W-:-:S02]  /*6eb0*/  FADD.FTZ R163, R163, R50 ;  /* 0x00000032a3a37221 */ /* 0x000fc40000010000 */
[----:B------:R-:W-:Y:S01]  /*6ec0*/  FADD.FTZ R56, R56, R57 ;  /* 0x0000003938387221 */ /* 0x000fe20000010000 */
[C---:B------:R-:W-:Y:S01]  /*6ed0*/  HMMA.16816.F32 R8, R12.reuse, R16, R8 ;  /* 0x000000100c08723c */ /* 0x040fe20000001808 */
[----:B------:R-:W-:Y:S02]  /*6ee0*/  FADD.FTZ R163, R118, R163 ;  /* 0x000000a376a37221 */ /* 0x000fe40000010000 */
[----:B------:R-:W-:Y:S01]  /*6ef0*/  FFMA.FTZ R33, R42, c[0x0][0x23c], -R51 ;  /* 0x00008f002a217a23 */ /* 0x000fe20000010833 */
[----:B------:R-:W2:Y:S01]  /*6f00*/  MUFU.EX2 R43, R43 ;  /* 0x0000002b002b7308 */ /* 0x000ea20000000800 */
        /* <DEDUP_REMOVED lines=8> */
[----:B------:R-:W-:Y:S01]  /*6f90*/  FFMA.FTZ R34, R41, c[0x0][0x23c], -R51 ;  /* 0x00008f0029227a23 */ /* 0x000fe20000010833 */
        /* <DEDUP_REMOVED lines=20> */
[----:B------:R-:W2:Y:S01]  /*70e0*/  LDSM.16.MT88.4 R4, [R223+0x8c00] ;  /* 0x008c0000df04783b */ /* 0x000ea20000004200 */
[----:B------:R-:W-:Y:S01]  /*70f0*/  FADD.FTZ R85, R85, R80 ;  /* 0x0000005055557221 */ /* 0x000fe20000010000 */
[----:B------:R-:W3:Y:S01]  /*7100*/  MUFU.EX2 R34, R34 ;  /* 0x0000002200227308 */ /* 0x000ee20000000800 */
[----:B------:R-:W-:-:S02]  /*7110*/  FADD.FTZ R135, R135, R184 ;  /* 0x000000b887877221 */ /* 0x000fc40000010000 */
[----:B------:R-:W-:Y:S02]  /*7120*/  FADD.FTZ R36, R36, R85 ;  /* 0x0000005524247221 */ /* 0x000fe40000010000 */
[----:B------:R-:W-:Y:S02]  /*7130*/  FADD.FTZ R168, R168, R135 ;  /* 0x00000087a8a87221 */ /* 0x000fe40000010000 */
[----:B------:R-:W-:Y:S01]  /*7140*/  FADD.FTZ R36, R77, R36 ;  /* 0x000000244d247221 */ /* 0x000fe20000010000 */
[----:B------:R-:W-:Y:S01]  /*7150*/  MUFU.EX2 R32, R32 ;  /* 0x0000002000207308 */ /* 0x000fe20000000800 */
[----:B------:R-:W-:Y:S01]  /*7160*/  FADD.FTZ R133, R133, R168 ;  /* 0x000000a885857221 */ /* 0x000fe20000010000 */
[----:B----4-:R-:W-:Y:S01]  /*7170*/  HMMA.16816.F32 R24, R12, R16, R24 ;  /* 0x000000100c18723c */ /* 0x010fe20000001818 */
[----:B------:R-:W-:Y:S02]  /*7180*/  FADD.FTZ R37, R37, R36 ;  /* 0x0000002425257221 */ /* 0x000fe40000010000 */
[----:B------:R-:W-:-:S02]  /*7190*/  FFMA.FTZ R35, R48, c[0x0][0x23c], -R51 ;  /* 0x00008f0030237a23 */ /* 0x000fc40000010833 */
[----:B------:R-:W-:Y:S01]  /*71a0*/  FADD.FTZ R156, R156, R133 ;  /* 0x000000859c9c7221 */ /* 0x000fe20000010000 */
[----:B------:R-:W4:Y:S01]  /*71b0*/  MUFU.EX2 R247, R247 ;  /* 0x000000f700f77308 */ /* 0x000f220000000800 */
[----:B------:R-:W-:Y:S01]  /*71c0*/  FADD.FTZ R38, R38, R37 ;  /* 0x0000002526267221 */ /* 0x000fe20000010000 */
[----:B------:R-:W-:Y:S01]  /*71d0*/  HMMA.16816.F32 R28, R12, R18, R28 ;  /* 0x000000120c1c723c */ /* 0x000fe2000000181c */
[----:B------:R-:W-:Y:S02]  /*71e0*/  FADD.FTZ R123, R123, R156 ;  /* 0x0000009c7b7b7221 */ /* 0x000fe40000010000 */
[----:B------:R-:W-:Y:S02]  /*71f0*/  FADD.FTZ R39, R39, R38 ;  /* 0x0000002627277221 */ /* 0x000fe40000010000 */
[----:B------:R-:W-:Y:S01]  /*7200*/  FADD.FTZ R110, R110, R123 ;  /* 0x0000007b6e6e7221 */ /* 0x000fe20000010000 */
[----:B------:R-:W-:Y:S01]  /*7210*/  MUFU.EX2 R35, R35 ;  /* 0x0000002300237308 */ /* 0x000fe20000000800 */
[----:B------:R-:W-:Y:S01]  /*7220*/  FADD.FTZ R39, R46, R39 ;  /* 0x000000272e277221 */ /* 0x000fe20000010000 */
[----:B-1----:R-:W-:Y:S01]  /*7230*/  F2FP.PACK_AB R12, R40, R81 ;  /* 0x00000051280c723e */ /* 0x002fe200000000ff */
[----:B------:R-:W-:Y:S01]  /*7240*/  FADD.FTZ R93, R93, R110 ;  /* 0x0000006e5d5d7221 */ /* 0x000fe20000010000 */
[----:B---3--:R-:W-:Y:S01]  /*7250*/  F2FP.PACK_AB R13, R34, R33 ;  /* 0x00000021220d723e */ /* 0x008fe200000000ff */
[----:B------:R-:W-:-:S02]  /*7260*/  FADD.FTZ R44, R44, R39 ;  /* 0x000000272c2c7221 */ /* 0x000fc40000010000 */
[----:B------:R-:W-:Y:S01]  /*7270*/  FADD.FTZ R76, R76, R93 ;  /* 0x0000005d4c4c7221 */ /* 0x000fe20000010000 */
[----:B------:R-:W1:Y:S01]  /*7280*/  MUFU.EX2 R246, R246 ;  /* 0x000000f600f67308 */ /* 0x000e620000000800 */
[----:B------:R-:W-:Y:S01]  /*7290*/  FADD.FTZ R44, R43, R44 ;  /* 0x0000002c2b2c7221 */ /* 0x000fe20000010000 */
[----:B----4-:R-:W-:Y:S01]  /*72a0*/  F2FP.PACK_AB R14, R247, R32 ;  /* 0x00000020f70e723e */ /* 0x010fe200000000ff */
[----:B------:R-:W-:Y:S02]  /*72b0*/  FADD.FTZ R81, R81, R76 ;  /* 0x0000004c51517221 */ /* 0x000fe40000010000 */
[----:B------:R-:W-:Y:S02]  /*72c0*/  FADD.FTZ R33, R33, R44 ;  /* 0x0000002c21217221 */ /* 0x000fe40000010000 */
[----:B------:R-:W-:Y:S02]  /*72d0*/  FADD.FTZ R81, R40, R81 ;  /* 0x0000005128517221 */ /* 0x000fe40000010000 */
[----:B------:R-:W-:-:S02]  /*72e0*/  FADD.FTZ R34, R34, R33 ;  /* 0x0000002122227221 */ /* 0x000fc40000010000 */
        /* <DEDUP_REMOVED lines=35> */
[C---:B------:R-:W-:Y:S01]  /*7520*/  IMAD R7, R154.reuse, R7, R6 ;  /* 0x000000079a077224 */ /* 0x040fe200078e0206 */
[----:B------:R-:W-:Y:S01]  /*7530*/  LOP3.LUT R6, RZ, c[0x0][0x2d0], RZ, 0x33, !PT ;  /* 0x0000b400ff067a12 */ /* 0x000fe200078e33ff */
        /* <DEDUP_REMOVED lines=20> */
[----:B------:R-:W-:Y:S02]  /*7680*/  IMAD.IADD R3, R3, 0x1, -R6 ;  /* 0x0000000103037824 */ /* 0x000fe400078e0a06 */
[----:B------:R-:W-:-:S04]  /*7690*/  IMAD.MOV.U32 R6, RZ, RZ, c[0x0][0x2d0] ;  /* 0x0000b400ff067624 */ /* 0x000fc800078e00ff */
[----:B------:R-:W-:-:S04]  /*76a0*/  IMAD R6, R3, R6, -0x100 ;  /* 0xffffff0003067424 */ /* 0x000fc800078e0206 */
[----:B------:R-:W-:Y:S01]  /*76b0*/  IMAD.WIDE.U32 R8, R6, c[0x0][0x1a0], RZ ;  /* 0x0000680006087a25 */ /* 0x000fe200078e00ff */
[----:B------:R-:W-:-:S05]  /*76c0*/  SHF.R.S32.HI R3, RZ, 0x1f, R6 ;  /* 0x0000001fff037819 */ /* 0x000fca0000011406 */
[----:B------:R-:W-:-:S04]  /*76d0*/  IMAD R3, R3, c[0x0][0x1a0], RZ ;  /* 0x0000680003037a24 */ /* 0x000fc800078e02ff */
[----:B------:R-:W-:-:S04]  /*76e0*/  IMAD R3, R6, c[0x0][0x1a4], R3 ;  /* 0x0000690006037a24 */ /* 0x000fc800078e0203 */
[----:B------:R-:W-:Y:S01]  /*76f0*/  IMAD.IADD R9, R9, 0x1, R3 ;  /* 0x0000000109097824 */ /* 0x000fe200078e0203 */
[----:B--2---:R-:W-:-:S04]  /*7700*/  IADD3 R5, -R4, R5, RZ ;  /* 0x0000000504057210 */ /* 0x004fc80007ffe1ff */
[----:B------:R-:W-:Y:S01]  /*7710*/  SHF.R.S32.HI R4, RZ, 0x1f, R5 ;  /* 0x0000001fff047819 */ /* 0x000fe20000011405 */
[----:B------:R-:W-:-:S04]  /*7720*/  IMAD.WIDE.U32 R6, R5, c[0x0][0x188], R8 ;  /* 0x0000620005067a25 */ /* 0x000fc800078e0008 */
[----:B------:R-:W-:-:S04]  /*7730*/  IMAD R4, R4, c[0x0][0x188], RZ ;  /* 0x0000620004047a24 */ /* 0x000fc800078e02ff */
[----:B------:R-:W-:-:S05]  /*7740*/  IMAD R4, R5, c[0x0][0x18c], R4 ;  /* 0x0000630005047a24 */ /* 0x000fca00078e0204 */
[----:B------:R-:W-:Y:S01]  /*7750*/  IADD3 R4, R7, R4, RZ ;  /* 0x0000000407047210 */ /* 0x000fe20007ffe0ff */
[----:B------:R-:W-:Y:S05]  /*7760*/  BRA `(.L_x_2233) ;  /* 0x0000002000007947 */ /* 0x000fea0003800000 */
.L_x_2232:
[----:B------:R-:W-:-:S04]  /*7770*/  LEA R6, -R152, RZ, 0x8 ;  /* 0x000000ff98067211 */ /* 0x000fc800078e41ff */
[----:B------:R-:W-:Y:S02]  /*7780*/  SHF.R.S32.HI R4, RZ, 0x1f, R6 ;  /* 0x0000001fff047819 */ /* 0x000fe40000011406 */
.L_x_2233:
[----:B------:R-:W-:Y:S01]  /*7790*/  LEA R232, P0, R6, R232, 0x1 ;  /* 0x000000e806e87211 */ /* 0x000fe200078008ff */
[----:B------:R-:W-:Y:S02]  /*77a0*/  IMAD.SHL.U32 R3, R152, 0x40, RZ ;  /* 0x0000004098037824 */ /* 0x000fe400078e00ff */
[----:B------:R-:W-:Y:S01]  /*77b0*/  IMAD.MOV.U32 R5, RZ, RZ, 0x6 ;  /* 0x00000006ff057424 */ /* 0x000fe200078e00ff */
[----:B------:R-:W-:Y:S01]  /*77c0*/  LEA.HI.X R231, R6, R231, R4, 0x1, P0 ;  /* 0x000000e706e77211 */ /* 0x000fe200000f0c04 */
[----:B------:R-:W-:Y:S01]  /*77d0*/  IMAD.SHL.U32 R92, R235, 0x100, RZ ;  /* 0x00000100eb5c7824 */ /* 0x000fe200078e00ff */
        /* <DEDUP_REMOVED lines=27> */
[----:B------:R-:W-:Y:S04]  /*7990*/  LDSM.16.M88.4 R84, [R228] ;  /* 0x00000000e454783b */ /* 0x000fe80000000200 */
[----:B------:R-:W1:Y:S04]  /*79a0*/  LDSM.16.M88.4 R52, [R226+0x1000] ;  /* 0x00100000e234783b */ /* 0x000e680000000200 */
[----:B------:R-:W-:Y:S04]  /*79b0*/  LDSM.16.M88.4 R76, [R227] ;  /* 0x00000000e34c783b */ /* 0x000fe80000000200 */
[----:B--2---:R-:W-:Y:S04]  /*79c0*/  LDSM.16.M88.4 R4, [R225] ;  /* 0x00000000e104783b */ /* 0x004fe80000000200 */
[----:B------:R-:W2:Y:S04]  /*79d0*/  LDSM.16.M88.4 R44, [R226+0x1400] ;  /* 0x00140000e22c783b */ /* 0x000ea80000000200 */
[----:B------:R-:W2:Y:S04]  /*79e0*/  LDSM.16.M88.4 R36, [R226+0x1800] ;  /* 0x00180000e224783b */ /* 0x000ea80000000200 */
[----:B------:R-:W2:Y:S04]  /*79f0*/  LDSM.16.M88.4 R28, [R226+0x1c00] ;  /* 0x001c0000e21c783b */ /* 0x000ea80000000200 */
[----:B------:R-:W2:Y:S04]  /*7a00*/  LDSM.16.M88.4 R20, [R226+0x2000] ;  /* 0x00200000e214783b */ /* 0x000ea80000000200 */
[----:B------:R-:W2:Y:S04]  /*7a10*/  LDSM.16.M88.4 R64, [R222] ;  /* 0x00000000de40783b */ /* 0x000ea80000000200 */
[----:B------:R-:W2:Y:S04]  /*7a20*/  LDSM.16.M88.4 R60, [R221] ;  /* 0x00000000dd3c783b */ /* 0x000ea80000000200 */
[----:B-----5:R-:W5:Y:S01]  /*7a30*/  LDSM.16.M88.4 R16, [R220] ;  /* 0x00000000dc10783b */ /* 0x020f620000000200 */
[C---:B-1----:R-:W-:Y:S03]  /*7a40*/  HMMA.16816.F32 R56, R84.reuse, R52, RZ ;  /* 0x000000345438723c */ /* 0x042fe600000018ff */
[----:B---3--:R-:W1:Y:S04]  /*7a50*/  LDSM.16.M88.4 R12, [R226+0x2400] ;  /* 0x00240000e20c783b */ /* 0x008e680000000200 */
[----:B----4-:R-:W3:Y:S01]  /*7a60*/  LDSM.16.M88.4 R8, [R219] ;  /* 0x00000000db08783b */ /* 0x010ee20000000200 */
[C---:B------:R-:W-:Y:S03]  /*7a70*/  HMMA.16816.F32 R52, R84.reuse, R54, RZ ;  /* 0x000000365434723c */ /* 0x040fe600000018ff */
[----:B------:R-:W-:Y:S04]  /*7a80*/  LDSM.16.M88.4 R68, [R218] ;  /* 0x00000000da44783b */ /* 0x000fe80000000200 */
[----:B------:R-:W4:Y:S01]  /*7a90*/  S2R R3, SR_TID.X ;  /* 0x0000000000037919 */ /* 0x000f220000002100 */
[----:B--2---:R-:W-:Y:S03]  /*7aa0*/  HMMA.16816.F32 R48, R84, R44, RZ ;  /* 0x0000002c5430723c */ /* 0x004fe600000018ff */
[----:B------:R-:W-:Y:S04]  /*7ab0*/  LDSM.16.M88.4 R80, [R226+0x3000] ;  /* 0x00300000e250783b */ /* 0x000fe80000000200 */
[----:B------:R-:W-:Y:S01]  /*7ac0*/  LDSM.16.M88.4 R72, [R216] ;  /* 0x00000000d848783b */ /* 0x000fe20000000200 */
[C---:B------:R-:W-:Y:S03]  /*7ad0*/  HMMA.16816.F32 R56, R76.reuse, R4, R56 ;  /* 0x000000044c38723c */ /* 0x040fe60000001838 */
[----:B------:R-:W-:Y:S04]  /*7ae0*/  LDSM.16.M88.4 R88, [R226+0x3400] ;  /* 0x00340000e258783b */ /* 0x000fe80000000200 */
[----:B------:R-:W0:Y:S01]  /*7af0*/  LDGDEPBAR ;  /* 0x00000000000079af */ /* 0x000e220000000000 */
[----:B------:R-:W-:Y:S03]  /*7b00*/  HMMA.16816.F32 R52, R76, R6, R52 ;  /* 0x000000064c34723c */ /* 0x000fe60000001834 */
[----:B------:R-:W2:Y:S01]  /*7b10*/  LDSM.16.M88.4 R4, [R226+0x2800] ;  /* 0x00280000e204783b */ /* 0x000ea20000000200 */
[----:B----4-:R-:W-:-:S04]  /*7b20*/  IMAD.SHL.U32 R3, R3, 0x2, RZ ;  /* 0x0000000203037824 */ /* 0x010fc800078e00ff */
[----:B------:R-:W-:Y:S01]  /*7b30*/  HMMA.16816.F32 R44, R84, R46, RZ ;  /* 0x0000002e542c723c */ /* 0x000fe200000018ff */
[----:B------:R-:W-:-:S04]  /*7b40*/  LOP3.LUT R93, R3, 0x6, RZ, 0xc0, !PT ;  /* 0x00000006035d7812 */ /* 0x000fc800078ec0ff */
[----:B------:R-:W-:-:S03]  /*7b50*/  LOP3.LUT R3, R92, 0xf9, R93, 0xfe, !PT ;  /* 0x000000f95c037812 */ /* 0x000fc600078efe5d */
[----:B------:R-:W-:Y:S01]  /*7b60*/  HMMA.16816.F32 R40, R84, R36, RZ ;  /* 0x000000245428723c */ /* 0x000fe200000018ff */
[C---:B------:R-:W-:Y:S02]  /*7b70*/  ISETP.GE.AND P4, PT, R3.reuse, R151, PT ;  /* 0x000000970300720c */ /* 0x040fe40003f86270 */
[----:B------:R-:W-:Y:S02]  /*7b80*/  ISETP.GE.AND P0, PT, R3, R150, PT ;  /* 0x000000960300720c */ /* 0x000fe40003f06270 */
[----:B------:R-:W-:-:S03]  /*7b90*/  LOP3.LUT R3, R92, 0x8, R93, 0xfe, !PT ;  /* 0x000000085c037812 */ /* 0x000fc600078efe5d */
[C---:B------:R-:W-:Y:S08]  /*7ba0*/  HMMA.16816.F32 R36, R84.reuse, R38, RZ ;  /* 0x000000265424723c */ /* 0x040ff000000018ff */
[C---:B------:R-:W-:Y:S08]  /*7bb0*/  HMMA.16816.F32 R32, R84.reuse, R28, RZ ;  /* 0x0000001c5420723c */ /* 0x040ff000000018ff */
[C---:B------:R-:W-:Y:S08]  /*7bc0*/  HMMA.16816.F32 R28, R84.reuse, R30, RZ ;  /* 0x0000001e541c723c */ /* 0x040ff000000018ff */
[C---:B------:R-:W-:Y:S08]  /*7bd0*/  HMMA.16816.F32 R24, R84.reuse, R20, RZ ;  /* 0x000000145418723c */ /* 0x040ff000000018ff */
[----:B------:R-:W-:Y:S08]  /*7be0*/  HMMA.16816.F32 R20, R84, R22, RZ ;  /* 0x000000165414723c */ /* 0x000ff000000018ff */
[C---:B------:R-:W-:Y:S08]  /*7bf0*/  HMMA.16816.F32 R48, R76.reuse, R64, R48 ;  /* 0x000000404c30723c */ /* 0x040ff00000001830 */
[C---:B------:R-:W-:Y:S01]  /*7c00*/  HMMA.16816.F32 R44, R76.reuse, R66, R44 ;  /* 0x000000424c2c723c */ /* 0x040fe2000000182c */
[----:B------:R-:W4:Y:S07]  /*7c10*/  LDSM.16.M88.4 R64, [R217] ;  /* 0x00000000d940783b */ /* 0x000f2e0000000200 */
[C---:B------:R-:W-:Y:S08]  /*7c20*/  HMMA.16816.F32 R40, R76.reuse, R60, R40 ;  /* 0x0000003c4c28723c */ /* 0x040ff00000001828 */
[C---:B------:R-:W-:Y:S01]  /*7c30*/  HMMA.16816.F32 R36, R76.reuse, R62, R36 ;  /* 0x0000003e4c24723c */ /* 0x040fe20000001824 */
[----:B------:R-:W2:Y:S07]  /*7c40*/  LDSM.16.M88.4 R60, [R226+0x2c00] ;  /* 0x002c0000e23c783b */ /* 0x000eae0000000200 */
[C---:B-----5:R-:W-:Y:S08]  /*7c50*/  HMMA.16816.F32 R32, R76.reuse, R16, R32 ;  /* 0x000000104c20723c */ /* 0x060ff00000001820 */
[----:B------:R-:W-:Y:S08]  /*7c60*/  HMMA.16816.F32 R28, R76, R18, R28 ;  /* 0x000000124c1c723c */ /* 0x000ff0000000181c */
[----:B-1----:R-:W-:Y:S08]  /*7c70*/  HMMA.16816.F32 R16, R84, R12, RZ ;  /* 0x0000000c5410723c */ /* 0x002ff000000018ff */
[C---:B---3--:R-:W-:Y:S08]  /*7c80*/  HMMA.16816.F32 R24, R76.reuse, R8, R24 ;  /* 0x000000084c18723c */ /* 0x048ff00000001818 */
[----:B------:R-:W-:Y:S08]  /*7c90*/  HMMA.16816.F32 R20, R76, R10, R20 ;  /* 0x0000000a4c14723c */ /* 0x000ff00000001814 */
[C---:B------:R-:W-:Y:S08]  /*7ca0*/  HMMA.16816.F32 R12, R84.reuse, R14, RZ ;  /* 0x0000000e540c723c */ /* 0x040ff000000018ff */
[C---:B--2---:R-:W-:Y:S08]  /*7cb0*/  HMMA.16816.F32 R8, R84.reuse, R4, RZ ;  /* 0x000000045408723c */ /* 0x044ff000000018ff */
[----:B------:R-:W-:Y:S08]  /*7cc0*/  HMMA.16816.F32 R4, R84, R6, RZ ;  /* 0x000000065404723c */ /* 0x000ff000000018ff */
[C---:B------:R-:W-:Y:S07]  /*7cd0*/  HMMA.16816.F32 R16, R76.reuse, R68, R16 ;  /* 0x000000444c10723c */ /* 0x040fee0000001810 */
[C---:B------:R-:W-:Y:S01]  /*7ce0*/  LOP3.LUT R69, R92.reuse, R93, RZ, 0xfc, !PT ;  /* 0x0000005d5c457212 */ /* 0x040fe200078efcff */
[----:B------:R-:W-:Y:S01]  /*7cf0*/  HMMA.16816.F32 R12, R76, R70, R12 ;  /* 0x000000464c0c723c */ /* 0x000fe2000000180c */
[----:B------:R-:W-:-:S02]  /*7d00*/  LOP3.LUT R68, R92, 0x1, R93, 0xfe, !PT ;  /* 0x000000015c447812 */ /* 0x000fc400078efe5d */
[CC--:B------:R-:W-:Y:S02]  /*7d10*/  ISETP.GE.AND P5, PT, R69.reuse, R151.reuse, PT ;  /* 0x000000974500720c */ /* 0x0c0fe40003fa6270 */
[-C--:B------:R-:W-:Y:S02]  /*7d20*/  ISETP.GE.AND P3, PT, R69, R150.reuse, PT ;  /* 0x000000964500720c */ /* 0x080fe40003f66270 */
[C---:B------:R-:W-:Y:S01]  /*7d30*/  ISETP.GE.AND P2, PT, R68.reuse, R151, PT ;  /* 0x000000974400720c */ /* 0x040fe20003f46270 */
[----:B----4-:R-:W-:Y:S01]  /*7d40*/  HMMA.16816.F32 R8, R76, R64, R8 ;  /* 0x000000404c08723c */ /* 0x010fe20000001808 */
[----:B------:R-:W-:Y:S02]  /*7d50*/  ISETP.GE.AND P1, PT, R68, R150, PT ;  /* 0x000000964400720c */ /* 0x000fe40003f26270 */
[----:B------:R-:W1:Y:S01]  /*7d60*/  LDSM.16.M88.4 R68, [R215] ;  /* 0x00000000d744783b */ /* 0x000e620000000200 */
[----:B------:R-:W-:Y:S02]  /*7d70*/  FSEL R94, R56, -INF , !P5 ;  /* 0xff800000385e7808 */ /* 0x000fe40006800000 */
[----:B------:R-:W-:-:S02]  /*7d80*/  FSEL R179, R58, -INF , !P3 ;  /* 0xff8000003ab37808 */ /* 0x000fc40005800000 */
[----:B------:R-:W-:Y:S01]  /*7d90*/  HMMA.16816.F32 R4, R76, R66, R4 ;  /* 0x000000424c04723c */ /* 0x000fe20000001804 */
[----:B------:R-:W-:Y:S02]  /*7da0*/  FSEL R96, R57, -INF , !P2 ;  /* 0xff80000039607808 */ /* 0x000fe40005000000 */
[----:B------:R-:W-:Y:S02]  /*7db0*/  FSEL R193, R59, -INF , !P1 ;  /* 0xff8000003bc17808 */ /* 0x000fe40004800000 */
[C---:B------:R-:W-:Y:S02]  /*7dc0*/  ISETP.GE.AND P5, PT, R3.reuse, R151, PT ;  /* 0x000000970300720c */ /* 0x040fe40003fa6270 */
[----:B------:R-:W-:Y:S01]  /*7dd0*/  ISETP.GE.AND P3, PT, R3, R150, PT ;  /* 0x000000960300720c */ /* 0x000fe20003f66270 */
[----:B------:R-:W-:Y:S01]  /*7de0*/  HMMA.16816.F32 R64, R84, R60, RZ ;  /* 0x0000003c5440723c */ /* 0x000fe200000018ff */
[----:B------:R-:W-:Y:S02]  /*7df0*/  LOP3.LUT R3, R92, 0x9, R93, 0xfe, !PT ;  /* 0x000000095c037812 */ /* 0x000fe400078efe5d */
[----:B------:R-:W-:-:S02]  /*7e00*/  FSEL R98, R52, -INF , !P5 ;  /* 0xff80000034627808 */ /* 0x000fc40006800000 */
[C---:B------:R-:W-:Y:S02]  /*7e10*/  ISETP.GE.AND P2, PT, R3.reuse, R151, PT ;  /* 0x000000970300720c */ /* 0x040fe40003f46270 */
[C-C-:B------:R-:W-:Y:S01]  /*7e20*/  LOP3.LUT R52, R92.reuse, 0x11, R93.reuse, 0xfe, !PT ;  /* 0x000000115c347812 */ /* 0x140fe200078efe5d */
[C---:B------:R-:W-:Y:S01]  /*7e30*/  HMMA.16816.F32 R60, R84.reuse, R62, RZ ;  /* 0x0000003e543c723c */ /* 0x040fe200000018ff */
[-C--:B------:R-:W-:Y:S02]  /*7e40*/  ISETP.GE.AND P1, PT, R3, R150.reuse, PT ;  /* 0x000000960300720c */ /* 0x080fe40003f26270 */
[----:B------:R-:W-:Y:S02]  /*7e50*/  LOP3.LUT R3, R92, 0x18, R93, 0xfe, !PT ;  /* 0x000000185c037812 */ /* 0x000fe400078efe5d */
[----:B------:R-:W-:Y:S02]  /*7e60*/  FSEL R195, R54, -INF , !P3 ;  /* 0xff80000036c37808 */ /* 0x000fe40005800000 */
[----:B------:R-:W-:Y:S01]  /*7e70*/  FSEL R197, R55, -INF , !P1 ;  /* 0xff80000037c57808 */ /* 0x000fe20004800000 */
[----:B------:R-:W-:Y:S01]  /*7e80*/  HMMA.16816.F32 R56, R84, R80, RZ ;  /* 0x000000505438723c */ /* 0x000fe200000018ff */
[----:B------:R-:W-:-:S04]  /*7e90*/  ISETP.GE.AND P1, PT, R52, R150, PT ;  /* 0x000000963400720c */ /* 0x000fc80003f26270 */
[----:B------:R-:W-:Y:S02]  /*7ea0*/  FSEL R191, R51, -INF , !P1 ;  /* 0xff80000033bf7808 */ /* 0x000fe40004800000 */
[----:B------:R-:W-:Y:S01]  /*7eb0*/  LOP3.LUT R80, R92, 0x10, R93, 0xfe, !PT ;  /* 0x000000105c507812 */ /* 0x000fe200078efe5d */
[C---:B------:R-:W-:Y:S03]  /*7ec0*/  HMMA.16816.F32 R64, R76.reuse, R72, R64 ;  /* 0x000000484c40723c */ /* 0x040fe60000001840 */
[CC--:B------:R-:W-:Y:S02]  /*7ed0*/  ISETP.GE.AND P5, PT, R80.reuse, R151.reuse, PT ;  /* 0x000000975000720c */ /* 0x0c0fe40003fa6270 */
[----:B------:R-:W-:Y:S02]  /*7ee0*/  ISETP.GE.AND P3, PT, R80, R150, PT ;  /* 0x000000965000720c */ /* 0x000fe40003f66270 */
[----:B------:R-:W-:Y:S01]  /*7ef0*/  FSEL R72, R53, -INF , !P2 ;  /* 0xff80000035487808 */ /* 0x000fe20005000000 */
[----:B------:R-:W-:Y:S01]  /*7f00*/  HMMA.16816.F32 R60, R76, R74, R60 ;  /* 0x0000004a4c3c723c */ /* 0x000fe2000000183c */
[----:B------:R-:W-:-:S02]  /*7f10*/  ISETP.GE.AND P2, PT, R52, R151, PT ;  /* 0x000000973400720c */ /* 0x000fc40003f46270 */
[----:B------:R-:W-:Y:S02]  /*7f20*/  FSEL R104, R48, -INF , !P5 ;  /* 0xff80000030687808 */ /* 0x000fe40006800000 */
[----:B------:R-:W-:Y:S02]  /*7f30*/  FSEL R100, R49, -INF , !P2 ;  /* 0xff80000031647808 */ /* 0x000fe40005000000 */
[C---:B------:R-:W-:Y:S01]  /*7f40*/  ISETP.GE.AND P5, PT, R3.reuse, R151, PT ;  /* 0x000000970300720c */ /* 0x040fe20003fa6270 */
[----:B------:R-:W-:Y:S01]  /*7f50*/  HMMA.16816.F32 R80, R84, R82, RZ ;  /* 0x000000525450723c */ /* 0x000fe200000018ff */
[----:B------:R-:W-:Y:S02]  /*7f60*/  ISETP.GE.AND P2, PT, R3, R150, PT ;  /* 0x000000960300720c */ /* 0x000fe40003f46270 */
[C-C-:B------:R-:W-:Y:S02]  /*7f70*/  LOP3.LUT R48, R92.reuse, 0x19, R93.reuse, 0xfe, !PT ;  /* 0x000000195c307812 */ /* 0x140fe400078efe5d */
[----:B------:R-:W-:-:S02]  /*7f80*/  LOP3.LUT R3, R92, 0x20, R93, 0xfe, !PT ;  /* 0x000000205c037812 */ /* 0x000fc400078efe5d */
[----:B------:R-:W-:Y:S01]  /*7f90*/  FSEL R199, R50, -INF , !P3 ;  /* 0xff80000032c77808 */ /* 0x000fe20005800000 */
[----:B-1----:R-:W-:Y:S01]  /*7fa0*/  HMMA.16816.F32 R56, R76, R68, R56 ;  /* 0x000000444c38723c */ /* 0x002fe20000001838 */
[-C--:B------:R-:W-:Y:S02]  /*7fb0*/  ISETP.GE.AND P3, PT, R48, R151.reuse, PT ;  /* 0x000000973000720c */ /* 0x080fe40003f66270 */
[----:B------:R-:W-:Y:S02]  /*7fc0*/  FSEL R74, R44, -INF , !P5 ;  /* 0xff8000002c4a7808 */ /* 0x000fe40006800000 */
[----:B------:R-:W-:Y:S02]  /*7fd0*/  ISETP.GE.AND P5, PT, R3, R151, PT ;  /* 0x000000970300720c */ /* 0x000fe40003fa6270 */
[----:B------:R-:W-:Y:S02]  /*7fe0*/  LOP3.LUT R44, R92, 0x21, R93, 0xfe, !PT ;  /* 0x000000215c2c7812 */ /* 0x000fe400078efe5d */
[----:B------:R-:W-:-:S02]  /*7ff0*/  ISETP.GE.AND P1, PT, R48, R150, PT ;  /* 0x000000963000720c */ /* 0x000fc40003f26270 */
[----:B------:R-:W-:Y:S02]  /*8000*/  FSEL R189, R46, -INF , !P2 ;  /* 0xff8000002ebd7808 */ /* 0x000fe40005000000 */
[----:B------:R-:W-:Y:S02]  /*8010*/  FSEL R68, R45, -INF , !P3 ;  /* 0xff8000002d447808 */ /* 0x000fe40005800000 */
[----:B------:R-:W-:Y:S01]  /*8020*/  ISETP.GE.AND P2, PT, R3, R150, PT ;  /* 0x000000960300720c */ /* 0x000fe20003f46270 */
[----:B------:R-:W-:Y:S01]  /*8030*/  HMMA.16816.F32 R80, R76, R70, R80 ;  /* 0x000000464c50723c */ /* 0x000fe20000001850 */
[----:B------:R-:W-:Y:S02]  /*8040*/  ISETP.GE.AND P3, PT, R44, R151, PT ;  /* 0x000000972c00720c */ /* 0x000fe40003f66270 */
[----:B------:R-:W-:Y:S02]  /*8050*/  FSEL R106, R40, -INF , !P5 ;  /* 0xff800000286a7808 */ /* 0x000fe40006800000 */
[----:B------:R-:W-:-:S02]  /*8060*/  LOP3.LUT R3, R92, 0x28, R93, 0xfe, !PT ;  /* 0x000000285c037812 */ /* 0x000fc400078efe5d */
[----:B------:R-:W-:Y:S02]  /*8070*/  LOP3.LUT R40, R92, 0x29, R93, 0xfe, !PT ;  /* 0x000000295c287812 */ /* 0x000fe400078efe5d */
[----:B------:R-:W-:Y:S02]  /*8080*/  FSEL R187, R47, -INF , !P1 ;  /* 0xff8000002fbb7808 */ /* 0x000fe40004800000 */
[----:B------:R-:W-:Y:S02]  /*8090*/  ISETP.GE.AND P1, PT, R44, R150, PT ;  /* 0x000000962c00720c */ /* 0x000fe40003f26270 */
[----:B------:R-:W-:Y:S01]  /*80a0*/  FSEL R110, R41, -INF , !P3 ;  /* 0xff800000296e7808 */ /* 0x000fe20005800000 */
[----:B------:R-:W1:Y:S01]  /*80b0*/  LDSM.16.M88.4 R44, [R214] ;  /* 0x00000000d62c783b */ /* 0x000e620000000200 */
[----:B------:R-:W-:Y:S02]  /*80c0*/  FSEL R185, R42, -INF , !P2 ;  /* 0xff8000002ab97808 */ /* 0x000fe40005000000 */
[----:B------:R-:W-:-:S02]  /*80d0*/  ISETP.GE.AND P5, PT, R3, R151, PT ;  /* 0x000000970300720c */ /* 0x000fc40003fa6270 */
[-C--:B------:R-:W-:Y:S02]  /*80e0*/  ISETP.GE.AND P3, PT, R3, R150.reuse, PT ;  /* 0x000000960300720c */ /* 0x080fe40003f66270 */
[----:B------:R-:W-:Y:S02]  /*80f0*/  ISETP.GE.AND P2, PT, R40, R151, PT ;  /* 0x000000972800720c */ /* 0x000fe40003f46270 */
[C-C-:B------:R-:W-:Y:S02]  /*8100*/  LOP3.LUT R3, R92.reuse, 0x30, R93.reuse, 0xfe, !PT ;  /* 0x000000305c037812 */ /* 0x140fe400078efe5d */
[----:B------:R-:W-:Y:S02]  /*8110*/  LOP3.LUT R48, R92, 0x31, R93, 0xfe, !PT ;  /* 0x000000315c307812 */ /* 0x000fe400078efe5d */
[----:B------:R-:W-:Y:S02]  /*8120*/  FSEL R175, R43, -INF , !P1 ;  /* 0xff8000002baf7808 */ /* 0x000fe40004800000 */
[----:B------:R-:W-:-:S02]  /*8130*/  ISETP.GE.AND P1, PT, R40, R150, PT ;  /* 0x000000962800720c */ /* 0x000fc40003f26270 */
[----:B------:R-:W-:Y:S01]  /*8140*/  FSEL R114, R36, -INF , !P5 ;  /* 0xff80000024727808 */ /* 0x000fe20006800000 */
[C---:B------:R-:W-:Y:S01]  /*8150*/  HMMA.16816.F32 R40, R84.reuse, R88, RZ ;  /* 0x000000585428723c */ /* 0x040fe200000018ff */
[----:B------:R-:W-:Y:S02]  /*8160*/  FSEL R173, R38, -INF , !P3 ;  /* 0xff80000026ad7808 */ /* 0x000fe40005800000 */
[----:B------:R-:W-:Y:S02]  /*8170*/  FSEL R122, R37, -INF , !P2 ;  /* 0xff800000257a7808 */ /* 0x000fe40005000000 */
[CC--:B------:R-:W-:Y:S02]  /*8180*/  ISETP.GE.AND P5, PT, R3.reuse, R151.reuse, PT ;  /* 0x000000970300720c */ /* 0x0c0fe40003fa6270 */
[----:B------:R-:W-:Y:S01]  /*8190*/  ISETP.GE.AND P3, PT, R3, R150, PT ;  /* 0x000000960300720c */ /* 0x000fe20003f66270 */
[----:B------:R-:W-:Y:S01]  /*81a0*/  HMMA.16816.F32 R88, R84, R90, RZ ;  /* 0x0000005a5458723c */ /* 0x000fe200000018ff */
[----:B------:R-:W-:-:S02]  /*81b0*/  ISETP.GE.AND P2, PT, R48, R151, PT ;  /* 0x000000973000720c */ /* 0x000fc40003f46270 */
[----:B------:R-:W-:Y:S02]  /*81c0*/  LOP3.LUT R3, R92, 0x38, R93, 0xfe, !PT ;  /* 0x000000385c037812 */ /* 0x000fe400078efe5d */
[----:B------:R-:W-:Y:S02]  /*81d0*/  FSEL R169, R39, -INF , !P1 ;  /* 0xff80000027a97808 */ /* 0x000fe40004800000 */
[----:B------:R-:W-:Y:S01]  /*81e0*/  ISETP.GE.AND P1, PT, R48, R150, PT ;  /* 0x000000963000720c */ /* 0x000fe20003f26270 */
[----:B------:R-:W2:Y:S01]  /*81f0*/  LDSM.16.M88.4 R36, [R226+0x3800] ;  /* 0x00380000e224783b */ /* 0x000ea20000000200 */
[----:B------:R-:W-:Y:S02]  /*8200*/  FSEL R158, R32, -INF , !P5 ;  /* 0xff800000209e7808 */ /* 0x000fe40006800000 */
[----:B------:R-:W-:Y:S02]  /*8210*/  FSEL R126, R33, -INF , !P2 ;  /* 0xff800000217e7808 */ /* 0x000fe40005000000 */
[----:B------:R-:W-:-:S02]  /*8220*/  ISETP.GE.AND P5, PT, R3, R151, PT ;  /* 0x000000970300720c */ /* 0x000fc40003fa6270 */
[-C--:B------:R-:W-:Y:S01]  /*8230*/  ISETP.GE.AND P2, PT, R3, R150.reuse, PT ;  /* 0x000000960300720c */ /* 0x080fe20003f46270 */
[C---:B-1----:R-:W-:Y:S01]  /*8240*/  HMMA.16816.F32 R40, R76.reuse, R44, R40 ;  /* 0x0000002c4c28723c */ /* 0x042fe20000001828 */
[C-C-:B------:R-:W-:Y:S02]  /*8250*/  LOP3.LUT R32, R92.reuse, 0x39, R93.reuse, 0xfe, !PT ;  /* 0x000000395c207812 */ /* 0x140fe400078efe5d */
[----:B------:R-:W-:Y:S02]  /*8260*/  LOP3.LUT R3, R92, 0x40, R93, 0xfe, !PT ;  /* 0x000000405c037812 */ /* 0x000fe400078efe5d */
[----:B------:R-:W-:Y:S02]  /*8270*/  FSEL R177, R34, -INF , !P3 ;  /* 0xff80000022b17808 */ /* 0x000fe40005800000 */
[----:B------:R-:W-:Y:S01]  /*8280*/  FSEL R161, R35, -INF , !P1 ;  /* 0xff80000023a17808 */ /* 0x000fe20004800000 */
[----:B------:R-:W-:Y:S01]  /*8290*/  HMMA.16816.F32 R88, R76, R46, R88 ;  /* 0x0000002e4c58723c */ /* 0x000fe20000001858 */
[C---:B------:R-:W-:Y:S01]  /*82a0*/  ISETP.GE.AND P3, PT, R32.reuse, R151, PT ;  /* 0x000000972000720c */ /* 0x040fe20003f66270 */
[----:B------:R-:W-:Y:S01]  /*82b0*/  LDSM.16.M88.4 R44, [R226+0x4800] ;  /* 0x00480000e22c783b */ /* 0x000fe20000000200 */
[----:B------:R-:W-:-:S02]  /*82c0*/  ISETP.GE.AND P1, PT, R32, R150, PT ;  /* 0x000000962000720c */ /* 0x000fc40003f26270 */
[----:B------:R-:W-:Y:S02]  /*82d0*/  FSEL R70, R28, -INF , !P5 ;  /* 0xff8000001c467808 */ /* 0x000fe40006800000 */
[----:B------:R-:W-:Y:S02]  /*82e0*/  ISETP.GE.AND P5, PT, R3, R151, PT ;  /* 0x000000970300720c */ /* 0x000fe40003fa6270 */
[----:B------:R-:W-:Y:S02]  /*82f0*/  LOP3.LUT R28, R92, 0x41, R93, 0xfe, !PT ;  /* 0x000000415c1c7812 */ /* 0x000fe400078efe5d */
[----:B------:R-:W-:Y:S02]  /*8300*/  FSEL R159, R30, -INF , !P2 ;  /* 0xff8000001e9f7808 */ /* 0x000fe40005000000 */
[----:B------:R-:W-:Y:S02]  /*8310*/  FSEL R166, R29, -INF , !P3 ;  /* 0xff8000001da67808 */ /* 0x000fe40005800000 */
[----:B------:R-:W-:-:S02]  /*8320*/  FSEL R165, R31, -INF , !P1 ;  /* 0xff8000001fa57808 */ /* 0x000fc40004800000 */
[-C--:B------:R-:W-:Y:S02]  /*8330*/  ISETP.GE.AND P2, PT, R3, R150.reuse, PT ;  /* 0x000000960300720c */ /* 0x080fe40003f46270 */
[C---:B------:R-:W-:Y:S02]  /*8340*/  ISETP.GE.AND P3, PT, R28.reuse, R151, PT ;  /* 0x000000971c00720c */ /* 0x040fe40003f66270 */
[----:B------:R-:W-:Y:S02]  /*8350*/  ISETP.GE.AND P1, PT, R28, R150, PT ;  /* 0x000000961c00720c */ /* 0x000fe40003f26270 */
[----:B------:R-:W-:Y:S01]  /*8360*/  FSEL R170, R24, -INF , !P5 ;  /* 0xff80000018aa7808 */ /* 0x000fe20006800000 */
[----:B------:R-:W1:Y:S01]  /*8370*/  LDSM.16.M88.4 R28, [R213] ;  /* 0x00000000d51c783b */ /* 0x000e620000000200 */
[C-C-:B------:R-:W-:Y:S02]  /*8380*/  LOP3.LUT R3, R92.reuse, 0x48, R93.reuse, 0xfe, !PT ;  /* 0x000000485c037812 */ /* 0x140fe400078efe5d */
[----:B------:R-:W-:-:S02]  /*8390*/  LOP3.LUT R24, R92, 0x49, R93, 0xfe, !PT ;  /* 0x000000495c187812 */ /* 0x000fc400078efe5d */
[----:B------:R-:W-:Y:S02]  /*83a0*/  FSEL R168, R25, -INF , !P3 ;  /* 0xff80000019a87808 */ /* 0x000fe40005800000 */
[----:B------:R-:W-:Y:S02]  /*83b0*/  FSEL R167, R26, -INF , !P2 ;  /* 0xff8000001aa77808 */ /* 0x000fe40005000000 */
[----:B------:R-:W-:Y:S02]  /*83c0*/  FSEL R157, R27, -INF , !P1 ;  /* 0xff8000001b9d7808 */ /* 0x000fe40004800000 */
[CC--:B------:R-:W-:Y:S02]  /*83d0*/  ISETP.GE.AND P5, PT, R3.reuse, R151.reuse, PT ;  /* 0x000000970300720c */ /* 0x0c0fe40003fa6270 */
[----:B------:R-:W-:Y:S02]  /*83e0*/  ISETP.GE.AND P3, PT, R3, R150, PT ;  /* 0x000000960300720c */ /* 0x000fe40003f66270 */
[----:B------:R-:W-:-:S02]  /*83f0*/  ISETP.GE.AND P2, PT, R24, R151, PT ;  /* 0x000000971800720c */ /* 0x000fc40003f46270 */
[----:B------:R-:W-:Y:S02]  /*8400*/  ISETP.GE.AND P1, PT, R24, R150, PT ;  /* 0x000000961800720c */ /* 0x000fe40003f26270 */
[----:B------:R-:W-:Y:S01]  /*8410*/  FSEL R172, R20, -INF , !P5 ;  /* 0xff80000014ac7808 */ /* 0x000fe20006800000 */
[C---:B--2---:R-:W-:Y:S01]  /*8420*/  HMMA.16816.F32 R24, R84.reuse, R36, RZ ;  /* 0x000000245418723c */ /* 0x044fe200000018ff */
[----:B------:R-:W-:Y:S02]  /*8430*/  FSEL R155, R22, -INF , !P3 ;  /* 0xff800000169b7808 */ /* 0x000fe40005800000 */
[----:B------:R-:W-:Y:S02]  /*8440*/  FSEL R174, R21, -INF , !P2 ;  /* 0xff80000015ae7808 */ /* 0x000fe40005000000 */
[----:B------:R-:W-:Y:S02]  /*8450*/  FSEL R131, R23, -INF , !P1 ;  /* 0xff80000017837808 */ /* 0x000fe40004800000 */
[----:B------:R-:W2:Y:S01]  /*8460*/  LDSM.16.M88.4 R20, [R226+0x3c00] ;  /* 0x003c0000e214783b */ /* 0x000ea20000000200 */
[C-C-:B------:R-:W-:Y:S01]  /*8470*/  LOP3.LUT R3, R92.reuse, 0x50, R93.reuse, 0xfe, !PT ;  /* 0x000000505c037812 */ /* 0x140fe200078efe5d */
[----:B------:R-:W-:Y:S01]  /*8480*/  HMMA.16816.F32 R36, R84, R38, RZ ;  /* 0x000000265424723c */ /* 0x000fe200000018ff */
[----:B------:R-:W-:-:S02]  /*8490*/  LOP3.LUT R32, R92, 0x51, R93, 0xfe, !PT ;  /* 0x000000515c207812 */ /* 0x000fc400078efe5d */
[CC--:B------:R-:W-:Y:S02]  /*84a0*/  ISETP.GE.AND P5, PT, R3.reuse, R151.reuse, PT ;  /* 0x000000970300720c */ /* 0x0c0fe40003fa6270 */
[-C--:B------:R-:W-:Y:S02]  /*84b0*/  ISETP.GE.AND P3, PT, R3, R150.reuse, PT ;  /* 0x000000960300720c */ /* 0x080fe40003f66270 */
[----:B------:R-:W-:Y:S02]  /*84c0*/  LOP3.LUT R3, R92, 0x58, R93, 0xfe, !PT ;  /* 0x000000585c037812 */ /* 0x000fe400078efe5d */
[----:B------:R-:W-:Y:S02]  /*84d0*/  FSEL R178, R16, -INF , !P5 ;  /* 0xff80000010b27808 */ /* 0x000fe40006800000 */
[----:B------:R-:W-:Y:S02]  /*84e0*/  ISETP.GE.AND P1, PT, R32, R150, PT ;  /* 0x000000962000720c */ /* 0x000fe40003f26270 */
[----:B------:R-:W-:-:S02]  /*84f0*/  ISETP.GE.AND P5, PT, R3, R151, PT ;  /* 0x000000970300720c */ /* 0x000fc40003fa6270 */
[----:B------:R-:W-:Y:S01]  /*8500*/  ISETP.GE.AND P2, PT, R32, R151, PT ;  /* 0x000000972000720c */ /* 0x000fe20003f46270 */
[C---:B-1----:R-:W-:Y:S01]  /*8510*/  HMMA.16816.F32 R24, R76.reuse, R28, R24 ;  /* 0x0000001c4c18723c */ /* 0x042fe20000001818 */
[----:B------:R-:W-:Y:S01]  /*8520*/  LOP3.LUT R16, R92, 0x59, R93, 0xfe, !PT ;  /* 0x000000595c107812 */ /* 0x000fe200078efe5d */
[----:B------:R-:W-:Y:S01]  /*8530*/  LDSM.16.M88.4 R32, [R226+0x4400] ;  /* 0x00440000e220783b */ /* 0x000fe20000000200 */
[----:B------:R-:W-:Y:S02]  /*8540*/  FSEL R153, R18, -INF , !P3 ;  /* 0xff80000012997808 */ /* 0x000fe40005800000 */
[----:B------:R-:W-:Y:S02]  /*8550*/  FSEL R123, R19, -INF , !P1 ;  /* 0xff800000137b7808 */ /* 0x000fe40004800000 */
[----:B------:R-:W-:Y:S01]  /*8560*/  FSEL R180, R12, -INF , !P5 ;  /* 0xff8000000cb47808 */ /* 0x000fe20006800000 */
[----:B------:R-:W-:Y:S01]  /*8570*/  HMMA.16816.F32 R36, R76, R30, R36 ;  /* 0x0000001e4c24723c */ /* 0x000fe20000001824 */
[----:B------:R-:W-:-:S02]  /*8580*/  FSEL R176, R17, -INF , !P2 ;  /* 0xff80000011b07808 */ /* 0x000fc40005000000 */
[C---:B------:R-:W-:Y:S02]  /*8590*/  ISETP.GE.AND P3, PT, R16.reuse, R151, PT ;  /* 0x000000971000720c */ /* 0x040fe40003f66270 */
[-C--:B------:R-:W-:Y:S02]  /*85a0*/  ISETP.GE.AND P1, PT, R16, R150.reuse, PT ;  /* 0x000000961000720c */ /* 0x080fe40003f26270 */
[----:B------:R-:W-:Y:S01]  /*85b0*/  LOP3.LUT R12, R92, 0x61, R93, 0xfe, !PT ;  /* 0x000000615c0c7812 */ /* 0x000fe200078efe5d */
[----:B------:R-:W-:Y:S01]  /*85c0*/  LDSM.16.M88.4 R16, [R226+0x4000] ;  /* 0x00400000e210783b */ /* 0x000fe20000000200 */
[----:B------:R-:W-:Y:S02]  /*85d0*/  ISETP.GE.AND P2, PT, R3, R150, PT ;  /* 0x000000960300720c */ /* 0x000fe40003f46270 */
[----:B------:R-:W-:Y:S02]  /*85e0*/  FSEL R182, R13, -INF , !P3 ;  /* 0xff8000000db67808 */ /* 0x000fe40005800000 */
[----:B------:R-:W-:-:S02]  /*85f0*/  FSEL R127, R15, -INF , !P1 ;  /* 0xff8000000f7f7808 */ /* 0x000fc40004800000 */
[----:B------:R-:W-:Y:S02]  /*8600*/  FSEL R121, R14, -INF , !P2 ;  /* 0xff8000000e797808 */ /* 0x000fe40005000000 */
[CC--:B------:R-:W-:Y:S02]  /*8610*/  ISETP.GE.AND P3, PT, R12.reuse, R151.reuse, PT ;  /* 0x000000970c00720c */ /* 0x0c0fe40003f66270 */
[----:B------:R-:W-:Y:S02]  /*8620*/  ISETP.GE.AND P1, PT, R12, R150, PT ;  /* 0x000000960c00720c */ /* 0x000fe40003f26270 */
[----:B------:R-:W1:Y:S01]  /*8630*/  LDSM.16.M88.4 R12, [R212] ;  /* 0x00000000d40c783b */ /* 0x000e620000000200 */
[----:B------:R-:W-:Y:S02]  /*8640*/  LOP3.LUT R3, R92, 0x60, R93, 0xfe, !PT ;  /* 0x000000605c037812 */ /* 0x000fe400078efe5d */
[----:B------:R-:W-:Y:S02]  /*8650*/  FSEL R186, R9, -INF , !P3 ;  /* 0xff80000009ba7808 */ /* 0x000fe40005800000 */
[----:B------:R-:W-:-:S02]  /*8660*/  ISETP.GE.AND P5, PT, R3, R151, PT ;  /* 0x000000970300720c */ /* 0x000fc40003fa6270 */
[-C--:B------:R-:W-:Y:S02]  /*8670*/  ISETP.GE.AND P2, PT, R3, R150.reuse, PT ;  /* 0x000000960300720c */ /* 0x080fe40003f46270 */
[--C-:B------:R-:W-:Y:S02]  /*8680*/  LOP3.LUT R3, R92, 0x68, R93.reuse, 0xfe, !PT ;  /* 0x000000685c037812 */ /* 0x100fe400078efe5d */
[----:B------:R-:W-:Y:S02]  /*8690*/  FSEL R188, R8, -INF , !P5 ;  /* 0xff80000008bc7808 */ /* 0x000fe40006800000 */
[C---:B------:R-:W-:Y:S02]  /*86a0*/  ISETP.GE.AND P5, PT, R3.reuse, R151, PT ;  /* 0x000000970300720c */ /* 0x040fe40003fa6270 */
[----:B------:R-:W-:Y:S02]  /*86b0*/  ISETP.GE.AND P3, PT, R3, R150, PT ;  /* 0x000000960300720c */ /* 0x000fe40003f66270 */
[----:B------:R-:W-:-:S02]  /*86c0*/  LOP3.LUT R3, R92, 0x69, R93, 0xfe, !PT ;  /* 0x000000695c037812 */ /* 0x000fc400078efe5d */
[----:B------:R-:W-:Y:S02]  /*86d0*/  FSEL R129, R10, -INF , !P2 ;  /* 0xff8000000a817808 */ /* 0x000fe40005000000 */
[----:B------:R-:W-:Y:S02]  /*86e0*/  FSEL R119, R11, -INF , !P1 ;  /* 0xff8000000b777808 */ /* 0x000fe40004800000 */
[C---:B--2---:R-:W-:Y:S01]  /*86f0*/  HMMA.16816.F32 R8, R84.reuse, R20, RZ ;  /* 0x000000145408723c */ /* 0x044fe200000018ff */
[C---:B------:R-:W-:Y:S02]  /*8700*/  ISETP.GE.AND P2, PT, R3.reuse, R151, PT ;  /* 0x000000970300720c */ /* 0x040fe40003f46270 */
[----:B------:R-:W-:Y:S02]  /*8710*/  ISETP.GE.AND P1, PT, R3, R150, PT ;  /* 0x000000960300720c */ /* 0x000fe40003f26270 */
[----:B------:R-:W-:Y:S02]  /*8720*/  FSEL R190, R4, -INF , !P5 ;  /* 0xff80000004be7808 */ /* 0x000fe40006800000 */
[----:B------:R-:W-:Y:S01]  /*8730*/  FSEL R117, R6, -INF , !P3 ;  /* 0xff80000006757808 */ /* 0x000fe20005800000 */
[----:B------:R-:W-:Y:S01]  /*8740*/  HMMA.16816.F32 R20, R84, R22, RZ ;  /* 0x000000165414723c */ /* 0x000fe200000018ff */
[----:B------:R-:W-:-:S02]  /*8750*/  FSEL R192, R5, -INF , !P2 ;  /* 0xff80000005c07808 */ /* 0x000fc40005000000 */
[----:B------:R-:W-:Y:S02]  /*8760*/  FSEL R111, R7, -INF , !P1 ;  /* 0xff800000076f7808 */ /* 0x000fe40004800000 */
[----:B------:R-:W2:Y:S01]  /*8770*/  LDSM.16.M88.4 R4, [R211] ;  /* 0x00000000d304783b */ /* 0x000ea20000000200 */
[C-C-:B------:R-:W-:Y:S02]  /*8780*/  LOP3.LUT R28, R92.reuse, 0x70, R93.reuse, 0xfe, !PT ;  /* 0x000000705c1c7812 */ /* 0x140fe400078efe5d */
[----:B------:R-:W-:Y:S02]  /*8790*/  LOP3.LUT R3, R92, 0x71, R93, 0xfe, !PT ;  /* 0x000000715c037812 */ /* 0x000fe400078efe5d */
[-C--:B------:R-:W-:Y:S02]  /*87a0*/  ISETP.GE.AND P5, PT, R28, R151.reuse, PT ;  /* 0x000000971c00720c */ /* 0x080fe40003fa6270 */
[C---:B------:R-:W-:Y:S02]  /*87b0*/  ISETP.GE.AND P2, PT, R3.reuse, R151, PT ;  /* 0x000000970300720c */ /* 0x040fe40003f46270 */
[----:B------:R-:W-:-:S02]  /*87c0*/  ISETP.GE.AND P1, PT, R3, R150, PT ;  /* 0x000000960300720c */ /* 0x000fc40003f26270 */
[----:B------:R-:W-:Y:S01]  /*87d0*/  LOP3.LUT R3, R92, 0x78, R93, 0xfe, !PT ;  /* 0x000000785c037812 */ /* 0x000fe200078efe5d */
[----:B-1----:R-:W-:Y:S01]  /*87e0*/  HMMA.16816.F32 R8, R76, R12, R8 ;  /* 0x0000000c4c08723c */ /* 0x002fe20000001808 */
[----:B------:R-:W-:Y:S02]  /*87f0*/  FSEL R196, R64, -INF , !P5 ;  /* 0xff80000040c47808 */ /* 0x000fe40006800000 */
[----:B------:R-:W-:Y:S02]  /*8800*/  FSEL R194, R65, -INF , !P2 ;  /* 0xff80000041c27808 */ /* 0x000fe40005000000 */
[-C--:B------:R-:W-:Y:S02]  /*8810*/  ISETP.GE.AND P3, PT, R28, R150.reuse, PT ;  /* 0x000000961c00720c */ /* 0x080fe40003f66270 */
[C---:B------:R-:W-:Y:S01]  /*8820*/  ISETP.GE.AND P5, PT, R3.reuse, R151, PT ;  /* 0x000000970300720c */ /* 0x040fe20003fa6270 */
[----:B------:R-:W-:Y:S01]  /*8830*/  HMMA.16816.F32 R28, R84, R16, RZ ;  /* 0x00000010541c723c */ /* 0x000fe200000018ff */
[----:B------:R-:W-:-:S02]  /*8840*/  ISETP.GE.AND P2, PT, R3, R150, PT ;  /* 0x000000960300720c */ /* 0x000fc40003f46270 */
[--C-:B------:R-:W-:Y:S02]  /*8850*/  LOP3.LUT R3, R92, 0x79, R93.reuse, 0xfe, !PT ;  /* 0x000000795c037812 */ /* 0x100fe400078efe5d */
[----:B------:R-:W-:Y:S02]  /*8860*/  FSEL R113, R66, -INF , !P3 ;  /* 0xff80000042717808 */ /* 0x000fe40005800000 */
[----:B------:R-:W-:Y:S01]  /*8870*/  ISETP.GE.AND P3, PT, R3, R151, PT ;  /* 0x000000970300720c */ /* 0x000fe20003f66270 */
[----:B------:R-:W-:Y:S01]  /*8880*/  HMMA.16816.F32 R20, R76, R14, R20 ;  /* 0x0000000e4c14723c */ /* 0x000fe20000001814 */
[C-C-:B------:R-:W-:Y:S02]  /*8890*/  LOP3.LUT R16, R92.reuse, 0x80, R93.reuse, 0xfe, !PT ;  /* 0x000000805c107812 */ /* 0x140fe400078efe5d */
[----:B------:R-:W-:Y:S02]  /*88a0*/  LOP3.LUT R12, R92, 0x81, R93, 0xfe, !PT ;  /* 0x000000815c0c7812 */ /* 0x000fe400078efe5d */
[----:B------:R-:W-:-:S02]  /*88b0*/  FSEL R105, R67, -INF , !P1 ;  /* 0xff80000043697808 */ /* 0x000fc40004800000 */
[----:B------:R-:W-:Y:S02]  /*88c0*/  ISETP.GE.AND P1, PT, R3, R150, PT ;  /* 0x000000960300720c */ /* 0x000fe40003f26270 */
[----:B------:R-:W-:Y:S02]  /*88d0*/  FSEL R198, R60, -INF , !P5 ;  /* 0xff8000003cc67808 */ /* 0x000fe40006800000 */
[----:B------:R-:W-:Y:S02]  /*88e0*/  FSEL R200, R61, -INF , !P3 ;  /* 0xff8000003dc87808 */ /* 0x000fe40005800000 */
[-C--:B------:R-:W-:Y:S02]  /*88f0*/  ISETP.GE.AND P5, PT, R16, R151.reuse, PT ;  /* 0x000000971000720c */ /* 0x080fe40003fa6270 */
[----:B------:R-:W-:Y:S01]  /*8900*/  ISETP.GE.AND P3, PT, R12, R151, PT ;  /* 0x000000970c00720c */ /* 0x000fe20003f66270 */
[----:B--2---:R-:W-:Y:S01]  /*8910*/  HMMA.16816.F32 R28, R76, R4, R28 ;  /* 0x000000044c1c723c */ /* 0x004fe2000000181c */
[----:B------:R-:W-:-:S02]  /*8920*/  LOP3.LUT R3, R92, 0x88, R93, 0xfe, !PT ;  /* 0x000000885c037812 */ /* 0x000fc400078efe5d */
[----:B------:R-:W-:Y:S02]  /*8930*/  FSEL R107, R63, -INF , !P1 ;  /* 0xff8000003f6b7808 */ /* 0x000fe40004800000 */
[----:B------:R-:W-:Y:S02]  /*8940*/  FSEL R103, R62, -INF , !P2 ;  /* 0xff8000003e677808 */ /* 0x000fe40005000000 */
[-C--:B------:R-:W-:Y:S02]  /*8950*/  ISETP.GE.AND P1, PT, R12, R150.reuse, PT ;  /* 0x000000960c00720c */ /* 0x080fe40003f26270 */
[----:B------:R-:W-:Y:S02]  /*8960*/  FSEL R204, R56, -INF , !P5 ;  /* 0xff80000038cc7808 */ /* 0x000fe40006800000 */
[----:B------:R-:W-:Y:S02]  /*8970*/  FSEL R202, R57, -INF , !P3 ;  /* 0xff80000039ca7808 */ /* 0x000fe40005800000 */
[----:B------:R-:W-:-:S02]  /*8980*/  ISETP.GE.AND P2, PT, R16, R150, PT ;  /* 0x000000961000720c */ /* 0x000fc40003f46270 */
[C---:B------:R-:W-:Y:S01]  /*8990*/  ISETP.GE.AND P5, PT, R3.reuse, R151, PT ;  /* 0x000000970300720c */ /* 0x040fe20003fa6270 */
[----:B------:R-:W-:Y:S01]  /*89a0*/  HMMA.16816.F32 R16, R84, R18, RZ ;  /* 0x000000125410723c */ /* 0x000fe200000018ff */
[----:B------:R-:W-:Y:S02]  /*89b0*/  ISETP.GE.AND P3, PT, R3, R150, PT ;  /* 0x000000960300720c */ /* 0x000fe40003f66270 */
[C-C-:B------:R-:W-:Y:S02]  /*89c0*/  LOP3.LUT R13, R92.reuse, 0x89, R93.reuse, 0xfe, !PT ;  /* 0x000000895c0d7812 */ /* 0x140fe400078efe5d */
[----:B------:R-:W-:Y:S02]  /*89d0*/  LOP3.LUT R12, R92, 0x90, R93, 0xfe, !PT ;  /* 0x000000905c0c7812 */ /* 0x000fe400078efe5d */
        /* <DEDUP_REMOVED lines=8> */
[----:B------:R-:W1:Y:S01]  /*8a60*/  LDSM.16.M88.4 R12, [R210] ;  /* 0x00000000d20c783b */ /* 0x000e620000000200 */
[----:B------:R-:W-:Y:S01]  /*8a70*/  LOP3.LUT R5, R92, 0x91, R93, 0xfe, !PT ;  /* 0x000000915c057812 */ /* 0x000fe200078efe5d */
[----:B------:R-:W-:Y:S01]  /*8a80*/  HMMA.16816.F32 R16, R76, R6, R16 ;  /* 0x000000064c10723c */ /* 0x000fe20000001810 */
[----:B------:R-:W-:Y:S02]  /*8a90*/  FSEL R206, R81, -INF , !P2 ;  /* 0xff80000051ce7808 */ /* 0x000fe40005000000 */
[----:B------:R-:W-:Y:S02]  /*8aa0*/  FSEL R49, R83, -INF , !P1 ;  /* 0xff80000053317808 */ /* 0x000fe40004800000 */
[C---:B------:R-:W-:Y:S02]  /*8ab0*/  ISETP.GE.AND P2, PT, R5.reuse, R151, PT ;  /* 0x000000970500720c */ /* 0x040fe40003f46270 */
[----:B------:R-:W-:Y:S02]  /*8ac0*/  ISETP.GE.AND P1, PT, R5, R150, PT ;  /* 0x000000960500720c */ /* 0x000fe40003f26270 */
[----:B------:R-:W-:-:S02]  /*8ad0*/  FSEL R244, R40, -INF , !P5 ;  /* 0xff80000028f47808 */ /* 0x000fc40006800000 */
[----:B------:R-:W-:Y:S02]  /*8ae0*/  FSEL R248, R41, -INF , !P2 ;  /* 0xff80000029f87808 */ /* 0x000fe40005000000 */
[----:B------:R-:W-:Y:S02]  /*8af0*/  FSEL R50, R42, -INF , !P3 ;  /* 0xff8000002a327808 */ /* 0x000fe40005800000 */
[----:B------:R-:W-:Y:S02]  /*8b00*/  FSEL R51, R43, -INF , !P1 ;  /* 0xff8000002b337808 */ /* 0x000fe40004800000 */
[C-C-:B------:R-:W-:Y:S01]  /*8b10*/  LOP3.LUT R4, R92.reuse, 0x98, R93.reuse, 0xfe, !PT ;  /* 0x000000985c047812 */ /* 0x140fe200078efe5d */
[----:B------:R-:W-:Y:S01]  /*8b20*/  HMMA.16816.F32 R40, R84, R32, RZ ;  /* 0x000000205428723c */ /* 0x000fe200000018ff */
[----:B------:R-:W-:Y:S02]  /*8b30*/  LOP3.LUT R5, R92, 0x99, R93, 0xfe, !PT ;  /* 0x000000995c057812 */ /* 0x000fe400078efe5d */
[----:B------:R-:W-:-:S02]  /*8b40*/  ISETP.GE.AND P5, PT, R4, R151, PT ;  /* 0x000000970400720c */ /* 0x000fc40003fa6270 */
[-C--:B------:R-:W-:Y:S02]  /*8b50*/  ISETP.GE.AND P2, PT, R4, R150.reuse, PT ;  /* 0x000000960400720c */ /* 0x080fe40003f46270 */
[C---:B------:R-:W-:Y:S01]  /*8b60*/  ISETP.GE.AND P3, PT, R5.reuse, R151, PT ;  /* 0x000000970500720c */ /* 0x040fe20003f66270 */
[----:B------:R-:W-:Y:S01]  /*8b70*/  HMMA.16816.F32 R32, R84, R34, RZ ;  /* 0x000000225420723c */ /* 0x000fe200000018ff */
[----:B------:R-:W-:Y:S02]  /*8b80*/  ISETP.GE.AND P1, PT, R5, R150, PT ;  /* 0x000000960500720c */ /* 0x000fe40003f26270 */
[C-C-:B------:R-:W-:Y:S02]  /*8b90*/  LOP3.LUT R4, R92.reuse, 0xa0, R93.reuse, 0xfe, !PT ;  /* 0x000000a05c047812 */ /* 0x140fe400078efe5d */
[----:B------:R-:W-:Y:S02]  /*8ba0*/  LOP3.LUT R5, R92, 0xa1, R93, 0xfe, !PT ;  /* 0x000000a15c057812 */ /* 0x000fe400078efe5d */
[----:B------:R-:W-:-:S02]  /*8bb0*/  FSEL R250, R88, -INF , !P5 ;  /* 0xff80000058fa7808 */ /* 0x000fc40006800000 */
[----:B------:R-:W-:Y:S02]  /*8bc0*/  FSEL R52, R90, -INF , !P2 ;  /* 0xff8000005a347808 */ /* 0x000fe40005000000 */
[----:B------:R-:W-:Y:S02]  /*8bd0*/  FSEL R252, R89, -INF , !P3 ;  /* 0xff80000059fc7808 */ /* 0x000fe40005800000 */
[CC--:B------:R-:W-:Y:S02]  /*8be0*/  ISETP.GE.AND P5, PT, R4.reuse, R151.reuse, PT ;  /* 0x000000970400720c */ /* 0x0c0fe40003fa6270 */
[----:B------:R-:W-:Y:S01]  /*8bf0*/  ISETP.GE.AND P2, PT, R4, R150, PT ;  /* 0x000000960400720c */ /* 0x000fe20003f46270 */
[----:B-1----:R-:W-:Y:S01]  /*8c00*/  HMMA.16816.F32 R40, R76, R12, R40 ;  /* 0x0000000c4c28723c */ /* 0x002fe20000001828 */
[----:B------:R-:W-:Y:S02]  /*8c10*/  ISETP.GE.AND P3, PT, R5, R151, PT ;  /* 0x000000970500720c */ /* 0x000fe40003f66270 */
[----:B------:R-:W-:-:S02]  /*8c20*/  LOP3.LUT R4, R92, 0xa8, R93, 0xfe, !PT ;  /* 0x000000a85c047812 */ /* 0x000fc400078efe5d */
[----:B------:R-:W-:Y:S02]  /*8c30*/  FSEL R69, R24, -INF , !P5 ;  /* 0xff80000018457808 */ /* 0x000fe40006800000 */
[----:B------:R-:W-:Y:S01]  /*8c40*/  FSEL R67, R25, -INF , !P3 ;  /* 0xff80000019437808 */ /* 0x000fe20005800000 */
[----:B------:R-:W-:Y:S01]  /*8c50*/  HMMA.16816.F32 R32, R76, R14, R32 ;  /* 0x0000000e4c20723c */ /* 0x000fe20000001820 */
[----:B------:R-:W-:Y:S02]  /*8c60*/  FSEL R53, R91, -INF , !P1 ;  /* 0xff8000005b357808 */ /* 0x000fe40004800000 */
[C---:B------:R-:W-:Y:S02]  /*8c70*/  ISETP.GE.AND P5, PT, R4.reuse, R151, PT ;  /* 0x000000970400720c */ /* 0x040fe40003fa6270 */
[-C--:B------:R-:W-:Y:S02]  /*8c80*/  ISETP.GE.AND P3, PT, R4, R150.reuse, PT ;  /* 0x000000960400720c */ /* 0x080fe40003f66270 */
[----:B------:R-:W-:-:S02]  /*8c90*/  ISETP.GE.AND P1, PT, R5, R150, PT ;  /* 0x000000960500720c */ /* 0x000fc40003f26270 */
[--C-:B------:R-:W-:Y:S02]  /*8ca0*/  LOP3.LUT R4, R92, 0xa9, R93.reuse, 0xfe, !PT ;  /* 0x000000a95c047812 */ /* 0x100fe400078efe5d */
[----:B------:R-:W-:Y:S02]  /*8cb0*/  FSEL R54, R26, -INF , !P2 ;  /* 0xff8000001a367808 */ /* 0x000fe40005000000 */
[----:B------:R-:W-:Y:S02]  /*8cc0*/  FSEL R55, R27, -INF , !P1 ;  /* 0xff8000001b377808 */ /* 0x000fe40004800000 */
[C---:B------:R-:W-:Y:S02]  /*8cd0*/  ISETP.GE.AND P2, PT, R4.reuse, R151, PT ;  /* 0x000000970400720c */ /* 0x040fe40003f46270 */
[----:B------:R-:W-:Y:S02]  /*8ce0*/  ISETP.GE.AND P1, PT, R4, R150, PT ;  /* 0x000000960400720c */ /* 0x000fe40003f26270 */
[----:B------:R-:W1:Y:S01]  /*8cf0*/  LDSM.16.M88.4 R4, [R226+0x4c00] ;  /* 0x004c0000e204783b */ /* 0x000e620000000200 */
[----:B------:R-:W-:-:S02]  /*8d00*/  LOP3.LUT R24, R92, 0xb0, R93, 0xfe, !PT ;  /* 0x000000b05c187812 */ /* 0x000fc400078efe5d */
[--C-:B------:R-:W-:Y:S02]  /*8d10*/  LOP3.LUT R13, R92, 0xb1, R93.reuse, 0xfe, !PT ;  /* 0x000000b15c0d7812 */ /* 0x100fe400078efe5d */
[----:B------:R-:W-:Y:S02]  /*8d20*/  FSEL R71, R36, -INF , !P5 ;  /* 0xff80000024477808 */ /* 0x000fe40006800000 */
[----:B------:R-:W-:Y:S02]  /*8d30*/  FSEL R73, R37, -INF , !P2 ;  /* 0xff80000025497808 */ /* 0x000fe40005000000 */
[-C--:B------:R-:W-:Y:S02]  /*8d40*/  ISETP.GE.AND P5, PT, R24, R151.reuse, PT ;  /* 0x000000971800720c */ /* 0x080fe40003fa6270 */
[----:B------:R-:W-:Y:S02]  /*8d50*/  LOP3.LUT R12, R92, 0xb8, R93, 0xfe, !PT ;  /* 0x000000b85c0c7812 */ /* 0x000fe400078efe5d */
[----:B------:R-:W-:-:S02]  /*8d60*/  ISETP.GE.AND P2, PT, R13, R151, PT ;  /* 0x000000970d00720c */ /* 0x000fc40003f46270 */
[----:B------:R-:W-:Y:S02]  /*8d70*/  FSEL R39, R39, -INF , !P1 ;  /* 0xff80000027277808 */ /* 0x000fe40004800000 */
[----:B------:R-:W-:Y:S02]  /*8d80*/  FSEL R201, R8, -INF , !P5 ;  /* 0xff80000008c97808 */ /* 0x000fe40006800000 */
[----:B------:R-:W-:Y:S02]  /*8d90*/  FSEL R183, R9, -INF , !P2 ;  /* 0xff80000009b77808 */ /* 0x000fe40005000000 */
[-C--:B------:R-:W-:Y:S02]  /*8da0*/  ISETP.GE.AND P1, PT, R13, R150.reuse, PT ;  /* 0x000000960d00720c */ /* 0x080fe40003f26270 */
[C---:B------:R-:W-:Y:S02]  /*8db0*/  ISETP.GE.AND P5, PT, R12.reuse, R151, PT ;  /* 0x000000970c00720c */ /* 0x040fe40003fa6270 */
[----:B------:R-:W-:-:S02]  /*8dc0*/  ISETP.GE.AND P2, PT, R12, R150, PT ;  /* 0x000000960c00720c */ /* 0x000fc40003f46270 */
[----:B------:R-:W2:Y:S01]  /*8dd0*/  LDSM.16.M88.4 R12, [R209] ;  /* 0x00000000d10c783b */ /* 0x000ea20000000200 */
[----:B------:R-:W-:Y:S02]  /*8de0*/  FSEL R38, R38, -INF , !P3 ;  /* 0xff80000026267808 */ /* 0x000fe40005800000 */
[----:B------:R-:W-:Y:S02]  /*8df0*/  ISETP.GE.AND P3, PT, R24, R150, PT ;  /* 0x000000961800720c */ /* 0x000fe40003f66270 */
[----:B------:R-:W-:Y:S02]  /*8e00*/  LOP3.LUT R24, R92, 0xc0, R93, 0xfe, !PT ;  /* 0x000000c05c187812 */ /* 0x000fe400078efe5d */
[----:B------:R-:W-:Y:S02]  /*8e10*/  FSEL R203, R20, -INF , !P5 ;  /* 0xff80000014cb7808 */ /* 0x000fe40006800000 */
[----:B------:R-:W-:Y:S02]  /*8e20*/  FSEL R56, R22, -INF , !P2 ;  /* 0xff80000016387808 */ /* 0x000fe40005000000 */
[----:B------:R-:W-:-:S02]  /*8e30*/  ISETP.GE.AND P5, PT, R24, R151, PT ;  /* 0x000000971800720c */ /* 0x000fc40003fa6270 */
[----:B------:R-:W-:Y:S02]  /*8e40*/  ISETP.GE.AND P2, PT, R24, R150, PT ;  /* 0x000000961800720c */ /* 0x000fe40003f46270 */
[----:B------:R-:W3:Y:S01]  /*8e50*/  LDSM.16.M88.4 R24, [R208] ;  /* 0x00000000d018783b */ /* 0x000ee20000000200 */
[----:B------:R-:W-:Y:S01]  /*8e60*/  LOP3.LUT R8, R92, 0xb9, R93, 0xfe, !PT ;  /* 0x000000b95c087812 */ /* 0x000fe200078efe5d */
[----:B------:R-:W-:-:S04]  /*8e70*/  DEPBAR.LE SB0, 0x0 ;  /* 0x000080000000791a */ /* 0x000fc80000000000 */
[----:B------:R-:W-:Y:S02]  /*8e80*/  FSEL R36, R10, -INF , !P3 ;  /* 0xff8000000a247808 */ /* 0x000fe40005800000 */
[----:B------:R-:W-:Y:S01]  /*8e90*/  FSEL R37, R11, -INF , !P1 ;  /* 0xff8000000b257808 */ /* 0x000fe20004800000 */
[----:B------:R-:W-:Y:S01]  /*8ea0*/  BAR.SYNC.DEFER_BLOCKING 0x0 ;  /* 0x0000000000007b1d */ /* 0x000fe20000010000 */
[C---:B------:R-:W-:Y:S02]  /*8eb0*/  ISETP.GE.AND P3, PT, R8.reuse, R151, PT ;  /* 0x000000970800720c */ /* 0x040fe40003f66270 */
[----:B------:R-:W-:Y:S02]  /*8ec0*/  ISETP.GE.AND P1, PT, R8, R150, PT ;  /* 0x000000960800720c */ /* 0x000fe40003f26270 */
[----:B------:R-:W-:Y:S01]  /*8ed0*/  HMMA.16816.F32 R8, R84, R44, RZ ;  /* 0x0000002c5408723c */ /* 0x000fe200000018ff */
[----:B------:R-:W-:Y:S02]  /*8ee0*/  LOP3.LUT R20, R92, 0xc1, R93, 0xfe, !PT ;  /* 0x000000c15c147812 */ /* 0x000fe400078efe5d */
[----:B------:R-:W-:-:S02]  /*8ef0*/  FSEL R205, R21, -INF , !P3 ;  /* 0xff80000015cd7808 */ /* 0x000fc40005800000 */
[----:B------:R-:W-:Y:S02]  /*8f00*/  ISETP.GE.AND P3, PT, R20, R151, PT ;  /* 0x000000971400720c */ /* 0x000fe40003f66270 */
[----:B------:R-:W-:Y:S01]  /*8f10*/  LOP3.LUT R21, R92, 0xc8, R93, 0xfe, !PT ;  /* 0x000000c85c157812 */ /* 0x000fe200078efe5d */
[----:B------:R-:W-:Y:S01]  /*8f20*/  HMMA.16816.F32 R44, R84, R46, RZ ;  /* 0x0000002e542c723c */ /* 0x000fe200000018ff */
[----:B------:R-:W-:Y:S02]  /*8f30*/  FSEL R207, R28, -INF , !P5 ;  /* 0xff8000001ccf7808 */ /* 0x000fe40006800000 */
[----:B------:R-:W-:Y:S02]  /*8f40*/  FSEL R57, R23, -INF , !P1 ;  /* 0xff80000017397808 */ /* 0x000fe40004800000 */
[----:B------:R-:W-:Y:S02]  /*8f50*/  FSEL R28, R29, -INF , !P3 ;  /* 0xff8000001d1c7808 */ /* 0x000fe40005800000 */
[----:B------:R-:W-:-:S02]  /*8f60*/  ISETP.GE.AND P1, PT, R20, R150, PT ;  /* 0x000000961400720c */ /* 0x000fc40003f26270 */
[C---:B------:R-:W-:Y:S02]  /*8f70*/  ISETP.GE.AND P5, PT, R21.reuse, R151, PT ;  /* 0x000000971500720c */ /* 0x040fe40003fa6270 */
[----:B------:R-:W-:Y:S02]  /*8f80*/  ISETP.GE.AND P3, PT, R21, R150, PT ;  /* 0x000000961500720c */ /* 0x000fe40003f66270 */
[----:B-1----:R-:W-:Y:S01]  /*8f90*/  HMMA.16816.F32 R20, R84, R4, RZ ;  /* 0x000000045414723c */ /* 0x002fe200000018ff */
[----:B------:R-:W-:Y:S02]  /*8fa0*/  FSEL R58, R30, -INF , !P2 ;  /* 0xff8000001e3a7808 */ /* 0x000fe40005000000 */
[----:B------:R-:W-:Y:S02]  /*8fb0*/  FSEL R59, R31, -INF , !P1 ;  /* 0xff8000001f3b7808 */ /* 0x000fe40004800000 */
[----:B------:R-:W-:Y:S02]  /*8fc0*/  FSEL R60, R18, -INF , !P3 ;  /* 0xff800000123c7808 */ /* 0x000fe40005800000 */
[C-C-:B------:R-:W-:Y:S01]  /*8fd0*/  LOP3.LUT R4, R92.reuse, 0xc9, R93.reuse, 0xfe, !PT ;  /* 0x000000c95c047812 */ /* 0x140fe200078efe5d */
[----:B--2---:R-:W-:Y:S01]  /*8fe0*/  HMMA.16816.F32 R8, R76, R12, R8 ;  /* 0x0000000c4c08723c */ /* 0x004fe20000001808 */
[----:B------:R-:W-:-:S02]  /*8ff0*/  LOP3.LUT R29, R92, 0xd0, R93, 0xfe, !PT ;  /* 0x000000d05c1d7812 */ /* 0x000fc400078efe5d */
[C---:B------:R-:W-:Y:S02]  /*9000*/  ISETP.GE.AND P2, PT, R4.reuse, R151, PT ;  /* 0x000000970400720c */ /* 0x040fe40003f46270 */
[----:B------:R-:W-:Y:S02]  /*9010*/  ISETP.GE.AND P1, PT, R4, R150, PT ;  /* 0x000000960400720c */ /* 0x000fe40003f26270 */
[----:B------:R-:W-:Y:S01]  /*9020*/  LOP3.LUT R18, R92, 0xd1, R93, 0xfe, !PT ;  /* 0x000000d15c127812 */ /* 0x000fe200078efe5d */
[----:B------:R-:W-:Y:S01]  /*9030*/  HMMA.16816.F32 R4, R84, R6, RZ ;  /* 0x000000065404723c */ /* 0x000fe200000018ff */
[----:B------:R-:W-:Y:S02]  /*9040*/  FSEL R184, R16, -INF , !P5 ;  /* 0xff80000010b87808 */ /* 0x000fe40006800000 */
[----:B------:R-:W-:Y:S02]  /*9050*/  FSEL R160, R17, -INF , !P2 ;  /* 0xff80000011a07808 */ /* 0x000fe40005000000 */
[----:B------:R-:W-:-:S02]  /*9060*/  FSEL R61, R19, -INF , !P1 ;  /* 0xff800000133d7808 */ /* 0x000fc40004800000 */
[CC--:B------:R-:W-:Y:S01]  /*9070*/  ISETP.GE.AND P5, PT, R29.reuse, R151.reuse, PT ;  /* 0x000000971d00720c */ /* 0x0c0fe20003fa6270 */
[C---:B------:R-:W-:Y:S01]  /*9080*/  HMMA.16816.F32 R44, R76.reuse, R14, R44 ;  /* 0x0000000e4c2c723c */ /* 0x040fe2000000182c */
[-C--:B------:R-:W-:Y:S02]  /*9090*/  ISETP.GE.AND P3, PT, R29, R150.reuse, PT ;  /* 0x000000961d00720c */ /* 0x080fe40003f66270 */
[C---:B------:R-:W-:Y:S02]  /*90a0*/  ISETP.GE.AND P2, PT, R18.reuse, R151, PT ;  /* 0x000000971200720c */ /* 0x040fe40003f46270 */
[----:B------:R-:W-:Y:S02]  /*90b0*/  ISETP.GE.AND P1, PT, R18, R150, PT ;  /* 0x000000961200720c */ /* 0x000fe40003f26270 */
[C-C-:B------:R-:W-:Y:S01]  /*90c0*/  LOP3.LUT R16, R92.reuse, 0xd8, R93.reuse, 0xfe, !PT ;  /* 0x000000d85c107812 */ /* 0x140fe200078efe5d */
[----:B---3--:R-:W-:Y:S01]  /*90d0*/  HMMA.16816.F32 R20, R76, R24, R20 ;  /* 0x000000184c14723c */ /* 0x008fe20000001814 */
[----:B------:R-:W-:-:S02]  /*90e0*/  LOP3.LUT R13, R92, 0xd9, R93, 0xfe, !PT ;  /* 0x000000d95c0d7812 */ /* 0x000fc400078efe5d */
        /* <DEDUP_REMOVED lines=8> */
[----:B------:R-:W-:Y:S02]  /*9170*/  ISETP.GE.AND P1, PT, R13, R150, PT ;  /* 0x000000960d00720c */ /* 0x000fe40003f26270 */
[C-C-:B------:R-:W-:Y:S02]  /*9180*/  LOP3.LUT R12, R92.reuse, 0xe0, R93.reuse, 0xfe, !PT ;  /* 0x000000e05c0c7812 */ /* 0x140fe400078efe5d */
[----:B------:R-:W-:Y:S02]  /*9190*/  LOP3.LUT R13, R92, 0xe1, R93, 0xfe, !PT ;  /* 0x000000e15c0d7812 */ /* 0x000fe400078efe5d */
[----:B------:R-:W-:Y:S02]  /*91a0*/  FSEL R156, R32, -INF , !P5 ;  /* 0xff800000209c7808 */ /* 0x000fe40006800000 */
[----:B------:R-:W-:-:S02]  /*91b0*/  FSEL R34, R34, -INF , !P2 ;  /* 0xff80000022227808 */ /* 0x000fc40005000000 */
[----:B------:R-:W-:Y:S02]  /*91c0*/  FSEL R154, R33, -INF , !P3 ;  /* 0xff800000219a7808 */ /* 0x000fe40005800000 */
[CC--:B------:R-:W-:Y:S02]  /*91d0*/  ISETP.GE.AND P5, PT, R12.reuse, R151.reuse, PT ;  /* 0x000000970c00720c */ /* 0x0c0fe40003fa6270 */
[----:B------:R-:W-:Y:S02]  /*91e0*/  ISETP.GE.AND P2, PT, R12, R150, PT ;  /* 0x000000960c00720c */ /* 0x000fe40003f46270 */
[----:B------:R-:W-:Y:S02]  /*91f0*/  ISETP.GE.AND P3, PT, R13, R151, PT ;  /* 0x000000970d00720c */ /* 0x000fe40003f66270 */
[----:B------:R-:W-:Y:S02]  /*9200*/  LOP3.LUT R12, R92, 0xe8, R93, 0xfe, !PT ;  /* 0x000000e85c0c7812 */ /* 0x000fe400078efe5d */
[----:B------:R-:W-:-:S02]  /*9210*/  FSEL R112, R9, -INF , !P3 ;  /* 0xff80000009707808 */ /* 0x000fc40005800000 */
[----:B------:R-:W-:Y:S02]  /*9220*/  FSEL R152, R8, -INF , !P5 ;  /* 0xff80000008987808 */ /* 0x000fe40006800000 */
[-C--:B------:R-:W-:Y:S02]  /*9230*/  ISETP.GE.AND P3, PT, R12, R150.reuse, PT ;  /* 0x000000960c00720c */ /* 0x080fe40003f66270 */
[----:B------:R-:W-:Y:S02]  /*9240*/  LOP3.LUT R8, R92, 0xf0, R93, 0xfe, !PT ;  /* 0x000000f05c087812 */ /* 0x000fe400078efe5d */
[----:B------:R-:W-:Y:S02]  /*9250*/  FSEL R41, R46, -INF , !P3 ;  /* 0xff8000002e297808 */ /* 0x000fe40005800000 */
[----:B------:R-:W-:Y:S02]  /*9260*/  FSEL R35, R35, -INF , !P1 ;  /* 0xff80000023237808 */ /* 0x000fe40004800000 */
[----:B------:R-:W-:-:S02]  /*9270*/  ISETP.GE.AND P3, PT, R8, R150, PT ;  /* 0x000000960800720c */ /* 0x000fc40003f66270 */
[----:B------:R-:W-:Y:S02]  /*9280*/  ISETP.GE.AND P1, PT, R13, R150, PT ;  /* 0x000000960d00720c */ /* 0x000fe40003f26270 */
[----:B------:R-:W-:Y:S02]  /*9290*/  ISETP.GE.AND P5, PT, R12, R151, PT ;  /* 0x000000970c00720c */ /* 0x000fe40003fa6270 */
[----:B------:R-:W-:Y:S02]  /*92a0*/  LOP3.LUT R9, R92, 0xe9, R93, 0xfe, !PT ;  /* 0x000000e95c097812 */ /* 0x000fe400078efe5d */
[----:B------:R-:W-:Y:S02]  /*92b0*/  FSEL R64, R22, -INF , !P3 ;  /* 0xff80000016407808 */ /* 0x000fe40005800000 */
[----:B------:R-:W-:Y:S02]  /*92c0*/  FSEL R32, R11, -INF , !P1 ;  /* 0xff8000000b207808 */ /* 0x000fe40004800000 */
[----:B------:R-:W-:-:S02]  /*92d0*/  FSEL R108, R44, -INF , !P5 ;  /* 0xff8000002c6c7808 */ /* 0x000fc40006800000 */
[----:B------:R-:W-:Y:S02]  /*92e0*/  ISETP.GT.AND P3, PT, R235, R230, PT ;  /* 0x000000e6eb00720c */ /* 0x000fe40003f64270 */
[----:B------:R-:W-:Y:S02]  /*92f0*/  ISETP.GE.AND P1, PT, R9, R150, PT ;  /* 0x000000960900720c */ /* 0x000fe40003f26270 */
[----:B------:R-:W-:Y:S02]  /*9300*/  ISETP.GE.AND P5, PT, R8, R151, PT ;  /* 0x000000970800720c */ /* 0x000fe40003fa6270 */
[----:B------:R-:W-:Y:S02]  /*9310*/  LOP3.LUT R8, R92, 0xf1, R93, 0xfe, !PT ;  /* 0x000000f15c087812 */ /* 0x000fe400078efe5d */
        /* <DEDUP_REMOVED lines=11> */
[----:B------:R-:W-:Y:S02]  /*93d0*/  FSEL R63, R23, -INF , !P2 ;  /* 0xff800000173f7808 */ /* 0x000fe40005000000 */
[----:B------:R-:W-:Y:S02]  /*93e0*/  FSEL R66, R4, -INF , !P5 ;  /* 0xff80000004427808 */ /* 0x000fe40006800000 */
[----:B------:R-:W-:-:S02]  /*93f0*/  FSEL R65, R5, -INF , !P4 ;  /* 0xff80000005417808 */ /* 0x000fc40006000000 */
[----:B------:R-:W-:Y:S02]  /*9400*/  FSEL R62, R6, -INF , !P1 ;  /* 0xff800000063e7808 */ /* 0x000fe40004800000 */
[----:B------:R-:W-:Y:S01]  /*9410*/  FSEL R47, R7, -INF , !P0 ;  /* 0xff800000072f7808 */ /* 0x000fe20004000000 */
[----:B------:R-:W-:Y:S05]  /*9420*/  @!P3 BRA `(.L_x_2234) ;  /* 0x000006100000b947 */ /* 0x000fea0003800000 */
[----:B------:R-:W-:Y:S01]  /*9430*/  ULDC UR6, c[0x0][0x198] ;  /* 0x0000660000067ab9 */ /* 0x000fe20000000800 */
        /* <DEDUP_REMOVED lines=58> */
.L_x_2235:
[----:B------:R-:W-:-:S04]  /*97e0*/  ULEA UR5, -UR6, URZ, 0x8 ;  /* 0x0000003f06057291 */ /* 0x000fc8000f8e413f */
[----:B------:R-:W-:Y:S02]  /*97f0*/  USHF.R.S32.HI UR4, URZ, 0x1f, UR5 ;  /* 0x0000001f3f047899 */ /* 0x000fe40008011405 */
[----:B------:R-:W-:-:S04]  /*9800*/  MOV R6, UR5 ;  /* 0x0000000500067c02 */ /* 0x000fc80008000f00 */
[----:B------:R-:W-:Y:S02]  /*9810*/  MOV R4, UR4 ;  /* 0x0000000400047c02 */ /* 0x000fe40008000f00 */
.L_x_2236:
[----:B------:R-:W-:Y:S01]  /*9820*/  IADD3 R6, P0, R148, R6, RZ ;  /* 0x0000000694067210 */ /* 0x000fe20007f1e0ff */
[----:B------:R-:W-:Y:S02]  /*9830*/  USHF.L.U32 UR7, UR6, 0x6, URZ ;  /* 0x0000000606077899 */ /* 0x000fe4000800063f */
[----:B------:R-:W-:Y:S02]  /*9840*/  ULDC UR4, c[0x0][0x19c] ;  /* 0x0000670000047ab9 */ /* 0x000fe40000000800 */
[----:B------:R-:W-:Y:S01]  /*9850*/  IMAD.X R149, R149, 0x1, R4, P0 ;  /* 0x0000000195957824 */ /* 0x000fe200000e0604 */
[C---:B------:R-:W-:Y:S01]  /*9860*/  LEA R240, P0, R6.reuse, c[0x0][0x168], 0x1 ;  /* 0x00005a0006f07a11 */ /* 0x040fe200078008ff */
[----:B------:R-:W-:Y:S02]  /*9870*/  UMOV UR5, 0x6 ;  /* 0x0000000600057882 */ /* 0x000fe40000000000 */
[----:B------:R-:W-:Y:S01]  /*9880*/  USHF.L.U64.HI UR4, UR6, UR5, UR4 ;  /* 0x0000000506047299 */ /* 0x000fe20008010204 */
[----:B------:R-:W-:-:S02]  /*9890*/  LEA.HI.X R241, R6, c[0x0][0x16c], R149, 0x1, P0 ;  /* 0x00005b0006f17a11 */ /* 0x000fc400000f0c95 */
        /* <DEDUP_REMOVED lines=26> */
.L_x_2234:
[----:B-1----:R-:W-:Y:S01]  /*9a40*/  FMNMX.FTZ R5, R2, R94, !PT ;  /* 0x0000005e02057209 */ /* 0x002fe20007810000 */
        /* <DEDUP_REMOVED lines=246> */
[----:B------:R-:W2:Y:S01]  /*a9b0*/  LDSM.16.MT88.4 R8, [R223+0x5000] ;  /* 0x00500000df08783b */ /* 0x000ea20000004200 */
[--C-:B------:R-:W-:Y:S02]  /*a9c0*/  FFMA.FTZ R122, R199, c[0x0][0x23c], -R68.reuse ;  /* 0x00008f00c77a7a23 */ /* 0x100fe40000010844 */
[--C-:B------:R-:W-:Y:S02]  /*a9d0*/  FFMA.FTZ R189, R189, c[0x0][0x23c], -R68.reuse ;  /* 0x00008f00bdbd7a23 */ /* 0x100fe40000010844 */
[----:B------:R-:W3:Y:S01]  /*a9e0*/  MUFU.EX2 R126, R126 ;  /* 0x0000007e007e7308 */ /* 0x000ee20000000800 */
[----:B------:R-:W-:Y:S01]  /*a9f0*/  FFMA.FTZ R0, R28, c[0x0][0x23c], -R101 ;  /* 0x00008f001c007a23 */ /* 0x000fe20000010865 */
[----:B------:R-:W-:Y:S01]  /*aa00*/  F2FP.PACK_AB R28, R120, R171 ;  /* 0x000000ab781c723e */ /* 0x000fe200000000ff */
        /* <DEDUP_REMOVED lines=15> */
[----:B------:R-:W-:Y:S02]  /*ab00*/  FFMA.FTZ R111, R156, c[0x0][0x23c], -R101 ;  /* 0x00008f009c6f7a23 */ /* 0x000fe40000010865 */
        /* <DEDUP_REMOVED lines=45> */
[--C-:B------:R-:W-:Y:S02]  /*ade0*/  FFMA.FTZ R143, R160, c[0x0][0x23c], -R101.reuse ;  /* 0x00008f00a08f7a23 */ /* 0x100fe40000010865 */
[--C-:B------:R-:W-:Y:S02]  /*adf0*/  FFMA.FTZ R160, R131, c[0x0][0x23c], -R68.reuse ;  /* 0x00008f0083a07a23 */ /* 0x100fe40000010844 */
[----:B------:R-:W-:Y:S01]  /*ae00*/  FFMA.FTZ R131, R164, c[0x0][0x23c], -R101 ;  /* 0x00008f00a4837a23 */ /* 0x000fe20000010865 */
        /* <DEDUP_REMOVED lines=15> */
[----:B------:R-:W-:Y:S02]  /*af00*/  FFMA.FTZ R183, R246, R148, R183 ;  /* 0x00000094f6b77223 */ /* 0x000fe400000100b7 */
[----:B------:R-:W-:Y:S01]  /*af10*/  FFMA.FTZ R247, R247, R150, R130 ;  /* 0x00000096f7f77223 */ /* 0x000fe20000010082 */
[C---:B------:R-:W-:Y:S01]  /*af20*/  HMMA.16816.F32 R136, R28.reuse, R24, R136 ;  /* 0x000000181c88723c */ /* 0x040fe20000001888 */
[----:B------:R-:W-:Y:S01]  /*af30*/  FADD.FTZ R126, R126, R183 ;  /* 0x000000b77e7e7221 */ /* 0x000fe20000010000 */
[----:B------:R-:W-:Y:S01]  /*af40*/  MUFU.EX2 R147, R147 ;  /* 0x0000009300937308 */ /* 0x000fe20000000800 */
[----:B------:R-:W-:Y:S02]  /*af50*/  FFMA.FTZ R53, R54, c[0x0][0x23c], -R68 ;  /* 0x00008f0036357a23 */ /* 0x000fe40000010844 */
[----:B------:R-:W-:Y:S02]  /*af60*/  FADD.FTZ R128, R128, R247 ;  /* 0x000000f780807221 */ /* 0x000fe40000010000 */
[----:B------:R-:W-:Y:S01]  /*af70*/  FADD.FTZ R179, R179, R126 ;  /* 0x0000007eb3b37221 */ /* 0x000fe20000010000 */
[----:B------:R-:W-:Y:S01]  /*af80*/  HMMA.16816.F32 R24, R28, R26, R12 ;  /* 0x0000001a1c18723c */ /* 0x000fe2000000180c */
[----:B------:R-:W5:Y:S01]  /*af90*/  LDSM.16.MT88.4 R12, [R224+0x5c00] ;  /* 0x005c0000e00c783b */ /* 0x000f620000004200 */
[----:B------:R-:W2:Y:S01]  /*afa0*/  MUFU.EX2 R144, R144 ;  /* 0x0000009000907308 */ /* 0x000ea20000000800 */
[----:B------:R-:W-:-:S02]  /*afb0*/  FFMA.FTZ R54, R55, c[0x0][0x23c], -R68 ;  /* 0x00008f0037367a23 */ /* 0x000fc40000010844 */
[--C-:B------:R-:W-:Y:S02]  /*afc0*/  FFMA.FTZ R38, R38, c[0x0][0x23c], -R68.reuse ;  /* 0x00008f0026267a23 */ /* 0x100fe40000010844 */
[----:B------:R-:W-:Y:S01]  /*afd0*/  F2FP.PACK_AB R28, R116, R151 ;  /* 0x00000097741c723e */ /* 0x000fe200000000ff */
[----:B------:R-:W-:Y:S01]  /*afe0*/  FFMA.FTZ R55, R39, c[0x0][0x23c], -R68 ;  /* 0x00008f0027377a23 */ /* 0x000fe20000010844 */
        /* <DEDUP_REMOVED lines=19> */
[----:B------:R-:W4:Y:S01]  /*b120*/  MUFU.EX2 R160, R160 ;  /* 0x000000a000a07308 */ /* 0x000f220000000800 */
[--C-:B------:R-:W-:Y:S01]  /*b130*/  FFMA.FTZ R109, R36, c[0x0][0x23c], -R68.reuse ;  /* 0x00008f00246d7a23 */ /* 0x100fe20000010844 */
[C---:B---3--:R-:W-:Y:S01]  /*b140*/  HMMA.16816.F32 R136, R28.reuse, R20, R136 ;  /* 0x000000141c88723c */ /* 0x048fe20000001888 */
[--C-:B------:R-:W-:Y:S02]  /*b150*/  FFMA.FTZ R36, R37, c[0x0][0x23c], -R68.reuse ;  /* 0x00008f0025247a23 */ /* 0x100fe40000010844 */
[----:B------:R-:W-:Y:S02]  /*b160*/  FADD.FTZ R118, R118, R163 ;  /* 0x000000a376767221 */ /* 0x000fe40000010000 */
[----:B------:R-:W-:Y:S01]  /*b170*/  FADD.FTZ R134, R134, R141 ;  /* 0x0000008d86867221 */ /* 0x000fe20000010000 */
[----:B------:R-:W-:Y:S01]  /*b180*/  MUFU.EX2 R164, R164 ;  /* 0x000000a400a47308 */ /* 0x000fe20000000800 */
[--C-:B------:R-:W-:Y:S01]  /*b190*/  FFMA.FTZ R37, R56, c[0x0][0x23c], -R68.reuse ;  /* 0x00008f0038257a23 */ /* 0x100fe20000010844 */
        /* <DEDUP_REMOVED lines=16> */
[C---:B-----5:R-:W-:Y:S01]  /*b2a0*/  HMMA.16816.F32 R16, R28.reuse, R12, R16 ;  /* 0x0000000c1c10723c */ /* 0x060fe20000001810 */
        /* <DEDUP_REMOVED lines=9> */
[----:B------:R-:W-:Y:S02]  /*b340*/  FFMA.FTZ R57, R59, c[0x0][0x23c], -R68 ;  /* 0x00008f003b397a23 */ /* 0x000fe40000010844 */
[----:B------:R-:W-:Y:S01]  /*b350*/  FADD.FTZ R159, R159, R146 ;  /* 0x000000929f9f7221 */ /* 0x000fe20000010000 */
[C---:B--2---:R-:W-:Y:S01]  /*b360*/  HMMA.16816.F32 R136, R28.reuse, R8, R136 ;  /* 0x000000081c88723c */ /* 0x044fe20000001888 */
[--C-:B------:R-:W-:Y:S01]  /*b370*/  FFMA.FTZ R59, R60, c[0x0][0x23c], -R68.reuse ;  /* 0x00008f003c3b7a23 */ /* 0x100fe20000010844 */
[----:B------:R-:W2:Y:S01]  /*b380*/  MUFU.EX2 R119, R119 ;  /* 0x0000007700777308 */ /* 0x000ea20000000800 */
[----:B------:R-:W-:Y:S02]  /*b390*/  FFMA.FTZ R132, R184, c[0x0][0x23c], -R101 ;  /* 0x00008f00b8847a23 */ /* 0x000fe40000010865 */
[--C-:B------:R-:W-:Y:S02]  /*b3a0*/  FFMA.FTZ R58, R58, c[0x0][0x23c], -R68.reuse ;  /* 0x00008f003a3a7a23 */ /* 0x100fe40000010844 */
[--C-:B------:R-:W-:Y:S01]  /*b3b0*/  FFMA.FTZ R60, R61, c[0x0][0x23c], -R68.reuse ;  /* 0x00008f003d3c7a23 */ /* 0x100fe20000010844 */
[----:B------:R-:W-:Y:S01]  /*b3c0*/  HMMA.16816.F32 R24, R28, R10, R24 ;  /* 0x0000000a1c18723c */ /* 0x000fe20000001818 */
[----:B------:R-:W1:Y:S01]  /*b3d0*/  LDSM.16.MT88.4 R8, [R224+0x6400] ;  /* 0x00640000e008783b */ /* 0x000e620000004200 */
[----:B------:R-:W-:Y:S01]  /*b3e0*/  MUFU.EX2 R117, R117 ;  /* 0x0000007500757308 */ /* 0x000fe20000000800 */
[----:B------:R-:W-:-:S02]  /*b3f0*/  FFMA.FTZ R42, R42, c[0x0][0x23c], -R68 ;  /* 0x00008f002a2a7a23 */ /* 0x000fc40000010844 */
[--C-:B------:R-:W-:Y:S02]  /*b400*/  FFMA.FTZ R43, R43, c[0x0][0x23c], -R68.reuse ;  /* 0x00008f002b2b7a23 */ /* 0x100fe40000010844 */
[----:B------:R-:W-:Y:S01]  /*b410*/  F2FP.PACK_AB R28, R99, R104 ;  /* 0x00000068631c723e */ /* 0x000fe200000000ff */
[--C-:B------:R-:W-:Y:S01]  /*b420*/  FFMA.FTZ R34, R34, c[0x0][0x23c], -R68.reuse ;  /* 0x00008f0022227a23 */ /* 0x100fe20000010844 */
[----:B------:R-:W-:Y:S01]  /*b430*/  F2FP.PACK_AB R29, R157, R158 ;  /* 0x0000009e9d1d723e */ /* 0x000fe200000000ff */
[----:B------:R-:W1:Y:S01]  /*b440*/  MUFU.EX2 R170, R170 ;  /* 0x000000aa00aa7308 */ /* 0x000e620000000800 */
[----:B------:R-:W-:Y:S01]  /*b450*/  F2FP.PACK_AB R30, R97, R98 ;  /* 0x00000062611e723e */ /* 0x000fe200000000ff */
[----:B------:R-:W-:Y:S01]  /*b460*/  FFMA.FTZ R61, R35, c[0x0][0x23c], -R68 ;  /* 0x00008f00233d7a23 */ /* 0x000fe20000010844 */
[----:B----4-:R-:W-:Y:S01]  /*b470*/  F2FP.PACK_AB R31, R160, R155 ;  /* 0x0000009ba01f723e */ /* 0x010fe200000000ff */
[--C-:B------:R-:W-:Y:S02]  /*b480*/  FFMA.FTZ R48, R152, c[0x0][0x23c], -R101.reuse ;  /* 0x00008f0098307a23 */ /* 0x100fe40000010865 */
[----:B------:R-:W-:-:S02]  /*b490*/  FFMA.FTZ R39, R112, c[0x0][0x23c], -R101 ;  /* 0x00008f0070277a23 */ /* 0x000fc40000010865 */
[----:B------:R-:W-:Y:S01]  /*b4a0*/  MUFU.EX2 R156, R156 ;  /* 0x0000009c009c7308 */ /* 0x000fe20000000800 */
[--C-:B------:R-:W-:Y:S01]  /*b4b0*/  FFMA.FTZ R2, R108, c[0x0][0x23c], -R101.reuse ;  /* 0x00008f006c027a23 */ /* 0x100fe20000010865 */
[C---:B---3--:R-:W-:Y:S01]  /*b4c0*/  HMMA.16816.F32 R16, R28.reuse, R20, R16 ;  /* 0x000000141c10723c */ /* 0x048fe20000001810 */
[--C-:B------:R-:W-:Y:S02]  /*b4d0*/  FFMA.FTZ R33, R33, c[0x0][0x23c], -R68.reuse ;  /* 0x00008f0021217a23 */ /* 0x100fe40000010844 */
[--C-:B------:R-:W-:Y:S02]  /*b4e0*/  FFMA.FTZ R32, R32, c[0x0][0x23c], -R68.reuse ;  /* 0x00008f0020207a23 */ /* 0x100fe40000010844 */
[----:B------:R-:W-:Y:S01]  /*b4f0*/  FFMA.FTZ R40, R40, c[0x0][0x23c], -R68 ;  /* 0x00008f0028287a23 */ /* 0x000fe20000010844 */
[----:B------:R-:W3:Y:S01]  /*b500*/  MUFU.EX2 R105, R105 ;  /* 0x0000006900697308 */ /* 0x000ee20000000800 */
[--C-:B------:R-:W-:Y:S01]  /*b510*/  FFMA.FTZ R35, R46, c[0x0][0x23c], -R101.reuse ;  /* 0x00008f002e237a23 */ /* 0x100fe20000010865 */
[----:B------:R-:W-:Y:S01]  /*b520*/  HMMA.16816.F32 R4, R28, R22, R4 ;  /* 0x000000161c04723c */ /* 0x000fe20000001804 */
[----:B------:R-:W4:Y:S01]  /*b530*/  LDSM.16.MT88.4 R20, [R223+0x6400] ;  /* 0x00640000df14783b */ /* 0x000f220000004200 */
[----:B------:R-:W-:-:S02]  /*b540*/  FFMA.FTZ R46, R65, c[0x0][0x23c], -R101 ;  /* 0x00008f00412e7a23 */ /* 0x000fc40000010865 */
[----:B------:R-:W-:Y:S02]  /*b550*/  FFMA.FTZ R64, R64, c[0x0][0x23c], -R68 ;  /* 0x00008f0040407a23 */ /* 0x000fe40000010844 */
[----:B------:R-:W-:Y:S02]  /*b560*/  MUFU.EX2 R103, R103 ;  /* 0x0000006700677308 */ /* 0x000fe40000000800 */
[C---:B-----5:R-:W-:Y:S06]  /*b570*/  HMMA.16816.F32 R136, R28.reuse, R12, R136 ;  /* 0x0000000c1c88723c */ /* 0x060fec0000001888 */
[----:B------:R-:W5:Y:S02]  /*b580*/  MUFU.EX2 R172, R172 ;  /* 0x000000ac00ac7308 */ /* 0x000f640000000800 */
[----:B------:R-:W-:Y:S01]  /*b590*/  HMMA.16816.F32 R24, R28, R14, R24 ;  /* 0x0000000e1c18723c */ /* 0x000fe20000001818 */
[----:B------:R-:W2:Y:S05]  /*b5a0*/  LDSM.16.MT88.4 R12, [R224+0x6800] ;  /* 0x00680000e00c783b */ /* 0x000eaa0000004200 */
[----:B------:R-:W-:Y:S01]  /*b5b0*/  MUFU.EX2 R81, R81 ;  /* 0x0000005100517308 */ /* 0x000fe20000000800 */
[----:B------:R-:W-:-:S02]  /*b5c0*/  F2FP.PACK_AB R28, R95, R96 ;  /* 0x000000605f1c723e */ /* 0x000fc400000000ff */
[----:B------:R-:W-:Y:S02]  /*b5d0*/  F2FP.PACK_AB R29, R123, R164 ;  /* 0x000000a47b1d723e */ /* 0x000fe400000000ff */
[----:B------:R-:W-:Y:S02]  /*b5e0*/  F2FP.PACK_AB R30, R93, R94 ;  /* 0x0000005e5d1e723e */ /* 0x000fe400000000ff */
[----:B-1----:R-:W-:Y:S01]  /*b5f0*/  F2FP.PACK_AB R31, R166, R121 ;  /* 0x00000079a61f723e */ /* 0x002fe200000000ff */
[----:B------:R-:W-:Y:S06]  /*b600*/  MUFU.EX2 R174, R174 ;  /* 0x000000ae00ae7308 */ /* 0x000fec0000000800 */
[C---:B------:R-:W-:Y:S02]  /*b610*/  HMMA.16816.F32 R16, R28.reuse, R8, R16 ;  /* 0x000000081c10723c */ /* 0x040fe40000001810 */
[----:B------:R-:W1:Y:S06]  /*b620*/  MUFU.EX2 R3, R3 ;  /* 0x0000000300037308 */ /* 0x000e6c0000000800 */
[C---:B------:R-:W-:Y:S01]  /*b630*/  HMMA.16816.F32 R4, R28.reuse, R10, R4 ;  /* 0x0000000a1c04723c */ /* 0x040fe20000001804 */
[----:B------:R-:W1:Y:S01]  /*b640*/  LDSM.16.MT88.4 R8, [R223+0x6800] ;  /* 0x00680000df08783b */ /* 0x000e620000004200 */
[----:B------:R-:W-:Y:S06]  /*b650*/  MUFU.EX2 R107, R107 ;  /* 0x0000006b006b7308 */ /* 0x000fec0000000800 */
[C---:B----4-:R-:W-:Y:S02]  /*b660*/  HMMA.16816.F32 R136, R28.reuse, R20, R136 ;  /* 0x000000141c88723c */ /* 0x050fe40000001888 */
[----:B------:R-:W4:Y:S06]  /*b670*/  MUFU.EX2 R176, R176 ;  /* 0x000000b000b07308 */ /* 0x000f2c0000000800 */
[----:B------:R-:W-:Y:S01]  /*b680*/  HMMA.16816.F32 R24, R28, R22, R24 ;  /* 0x000000161c18723c */ /* 0x000fe20000001818 */
[----:B------:R-:W3:Y:S01]  /*b690*/  LDSM.16.MT88.4 R20, [R224+0x6c00] ;  /* 0x006c0000e014783b */ /* 0x000ee20000004200 */
[----:B------:R-:W-:Y:S05]  /*b6a0*/  MUFU.EX2 R80, R80 ;  /* 0x0000005000507308 */ /* 0x000fea0000000800 */
[----:B------:R-:W-:-:S02]  /*b6b0*/  F2FP.PACK_AB R28, R91, R92 ;  /* 0x0000005c5b1c723e */ /* 0x000fc400000000ff */
[----:B--2---:R-:W-:Y:S01]  /*b6c0*/  F2FP.PACK_AB R29, R119, R168 ;  /* 0x000000a8771d723e */ /* 0x004fe200000000ff */
[----:B------:R-:W2:Y:S01]  /*b6d0*/  MUFU.EX2 R79, R79 ;  /* 0x0000004f004f7308 */ /* 0x000ea20000000800 */
[----:B------:R-:W-:Y:S02]  /*b6e0*/  F2FP.PACK_AB R30, R89, R90 ;  /* 0x0000005a591e723e */ /* 0x000fe400000000ff */
[----:B------:R-:W-:-:S05]  /*b6f0*/  F2FP.PACK_AB R31, R170, R117 ;  /* 0x00000075aa1f723e */ /* 0x000fca00000000ff */
[----:B------:R-:W-:Y:S02]  /*b700*/  MUFU.EX2 R78, R78 ;  /* 0x0000004e004e7308 */ /* 0x000fe40000000800 */
[C---:B------:R-:W-:Y:S06]  /*b710*/  HMMA.16816.F32 R16, R28.reuse, R12, R16 ;  /* 0x0000000c1c10723c */ /* 0x040fec0000001810 */
[----:B------:R-:W-:Y:S02]  /*b720*/  MUFU.EX2 R77, R77 ;  /* 0x0000004d004d7308 */ /* 0x000fe40000000800 */
[C---:B------:R-:W-:Y:S01]  /*b730*/  HMMA.16816.F32 R4, R28.reuse, R14, R4 ;  /* 0x0000000e1c04723c */ /* 0x040fe20000001804 */
[----:B------:R-:W2:Y:S05]  /*b740*/  LDSM.16.MT88.4 R12, [R223+0x6c00] ;  /* 0x006c0000df0c783b */ /* 0x000eaa0000004200 */
[----:B------:R-:W-:Y:S02]  /*b750*/  MUFU.EX2 R50, R50 ;  /* 0x0000003200327308 */ /* 0x000fe40000000800 */
[C---:B-1----:R-:W-:Y:S06]  /*b760*/  HMMA.16816.F32 R136, R28.reuse, R8, R136 ;  /* 0x000000081c88723c */ /* 0x042fec0000001888 */
[----:B------:R-:W1:Y:S02]  /*b770*/  MUFU.EX2 R49, R49 ;  /* 0x0000003100317308 */ /* 0x000e640000000800 */
[----:B------:R-:W-:Y:S01]  /*b780*/  HMMA.16816.F32 R24, R28, R10, R24 ;  /* 0x0000000a1c18723c */ /* 0x000fe20000001818 */
[----:B------:R-:W1:Y:S05]  /*b790*/  LDSM.16.MT88.4 R8, [R224+0x7000] ;  /* 0x00700000e008783b */ /* 0x000e6a0000004200 */
[----:B------:R-:W-:Y:S01]  /*b7a0*/  MUFU.EX2 R51, R51 ;  /* 0x0000003300337308 */ /* 0x000fe20000000800 */
[----:B------:R-:W-:-:S02]  /*b7b0*/  F2FP.PACK_AB R28, R87, R88 ;  /* 0x00000058571c723e */ /* 0x000fc400000000ff */
[----:B---3--:R-:W-:Y:S02]  /*b7c0*/  F2FP.PACK_AB R29, R105, R156 ;  /* 0x0000009c691d723e */ /* 0x008fe400000000ff */
[----:B------:R-:W-:Y:S02]  /*b7d0*/  F2FP.PACK_AB R30, R85, R86 ;  /* 0x00000056551e723e */ /* 0x000fe400000000ff */
[----:B-----5:R-:W-:Y:S01]  /*b7e0*/  F2FP.PACK_AB R31, R172, R103 ;  /* 0x00000067ac1f723e */ /* 0x020fe200000000ff */
        /* <DEDUP_REMOVED lines=14> */
[----:B------:R-:W-:Y:S02]  /*b8d0*/  F2FP.PACK_AB R30, R81, R82 ;  /* 0x00000052511e723e */ /* 0x000fe400000000ff */
[----:B----4-:R-:W-:-:S05]  /*b8e0*/  F2FP.PACK_AB R31, R176, R107 ;  /* 0x0000006bb01f723e */ /* 0x010fca00000000ff */
[----:B------:R-:W4:Y:S02]  /*b8f0*/  MUFU.EX2 R54, R54 ;  /* 0x0000003600367308 */ /* 0x000f240000000800 */
[C---:B-1----:R-:W-:Y:S06]  /*b900*/  HMMA.16816.F32 R16, R28.reuse, R8, R16 ;  /* 0x000000081c10723c */ /* 0x042fec0000001810 */
[----:B------:R-:W-:Y:S02]  /*b910*/  MUFU.EX2 R38, R38 ;  /* 0x0000002600267308 */ /* 0x000fe40000000800 */
[C---:B------:R-:W-:Y:S01]  /*b920*/  HMMA.16816.F32 R4, R28.reuse, R10, R4 ;  /* 0x0000000a1c04723c */ /* 0x040fe20000001804 */
[----:B------:R-:W1:Y:S05]  /*b930*/  LDSM.16.MT88.4 R8, [R223+0x7400] ;  /* 0x00740000df08783b */ /* 0x000e6a0000004200 */
[----:B------:R-:W1:Y:S02]  /*b940*/  MUFU.EX2 R55, R55 ;  /* 0x0000003700377308 */ /* 0x000e640000000800 */
[C---:B-----5:R-:W-:Y:S06]  /*b950*/  HMMA.16816.F32 R136, R28.reuse, R20, R136 ;  /* 0x000000141c88723c */ /* 0x060fec0000001888 */
[----:B------:R-:W-:Y:S02]  /*b960*/  MUFU.EX2 R72, R72 ;  /* 0x0000004800487308 */ /* 0x000fe40000000800 */
[----:B------:R-:W-:Y:S01]  /*b970*/  HMMA.16816.F32 R24, R28, R22, R24 ;  /* 0x000000161c18723c */ /* 0x000fe20000001818 */
[----:B------:R-:W5:Y:S05]  /*b980*/  LDSM.16.MT88.4 R20, [R224+0x7800] ;  /* 0x00780000e014783b */ /* 0x000f6a0000004200 */
[----:B------:R-:W1:Y:S01]  /*b990*/  MUFU.EX2 R71, R71 ;  /* 0x0000004700477308 */ /* 0x000e620000000800 */
[----:B------:R-:W-:-:S02]  /*b9a0*/  F2FP.PACK_AB R28, R79, R80 ;  /* 0x000000504f1c723e */ /* 0x000fc400000000ff */
[----:B------:R-:W-:Y:S02]  /*b9b0*/  F2FP.PACK_AB R29, R49, R50 ;  /* 0x00000032311d723e */ /* 0x000fe400000000ff */
[----:B------:R-:W-:Y:S02]  /*b9c0*/  F2FP.PACK_AB R30, R77, R78 ;  /* 0x0000004e4d1e723e */ /* 0x000fe400000000ff */
[----:B---3--:R-:W-:Y:S01]  /*b9d0*/  F2FP.PACK_AB R31, R52, R51 ;  /* 0x00000033341f723e */ /* 0x008fe200000000ff */
[----:B------:R-:W-:Y:S06]  /*b9e0*/  MUFU.EX2 R70, R70 ;  /* 0x0000004600467308 */ /* 0x000fec0000000800 */
[C---:B--2---:R-:W-:Y:S02]  /*b9f0*/  HMMA.16816.F32 R16, R28.reuse, R12, R16 ;  /* 0x0000000c1c10723c */ /* 0x044fe40000001810 */
[----:B------:R-:W-:Y:S06]  /*ba00*/  MUFU.EX2 R69, R69 ;  /* 0x0000004500457308 */ /* 0x000fec0000000800 */
[C---:B------:R-:W-:Y:S01]  /*ba10*/  HMMA.16816.F32 R4, R28.reuse, R14, R4 ;  /* 0x0000000e1c04723c */ /* 0x040fe20000001804 */
[----:B------:R-:W2:Y:S01]  /*ba20*/  LDSM.16.MT88.4 R12, [R223+0x7800] ;  /* 0x00780000df0c783b */ /* 0x000ea20000004200 */
[----:B------:R-:W-:Y:S06]  /*ba30*/  MUFU.EX2 R109, R109 ;  /* 0x0000006d006d7308 */ /* 0x000fec0000000800 */
[C---:B-1----:R-:W-:Y:S02]  /*ba40*/  HMMA.16816.F32 R136, R28.reuse, R8, R136 ;  /* 0x000000081c88723c */ /* 0x042fe40000001888 */
[----:B------:R-:W1:Y:S05]  /*ba50*/  MUFU.EX2 R36, R36 ;  /* 0x0000002400247308 */ /* 0x000e6a0000000800 */
[----:B------:R-:W-:Y:S01]  /*ba60*/  F2FP.PACK_AB R8, R75, R76 ;  /* 0x0000004c4b08723e */ /* 0x000fe200000000ff */
[----:B------:R-:W-:Y:S01]  /*ba70*/  HMMA.16816.F32 R24, R28, R10, R24 ;  /* 0x0000000a1c18723c */ /* 0x000fe20000001818 */
[----:B------:R-:W3:Y:S01]  /*ba80*/  LDSM.16.MT88.4 R28, [R224+0x7c00] ;  /* 0x007c0000e01c783b */ /* 0x000ee20000004200 */
[----:B----4-:R-:W-:Y:S01]  /*ba90*/  F2FP.PACK_AB R9, R54, R53 ;  /* 0x000000353609723e */ /* 0x010fe200000000ff */
[----:B------:R-:W-:Y:S04]  /*baa0*/  MUFU.EX2 R37, R37 ;  /* 0x0000002500257308 */ /* 0x000fe80000000800 */
[----:B------:R-:W-:-:S02]  /*bab0*/  F2FP.PACK_AB R10, R73, R74 ;  /* 0x0000004a490a723e */ /* 0x000fc400000000ff */
[----:B------:R-:W-:Y:S02]  /*bac0*/  F2FP.PACK_AB R11, R55, R38 ;  /* 0x00000026370b723e */ /* 0x000fe400000000ff */
[----:B------:R-:W4:Y:S05]  /*bad0*/  MUFU.EX2 R56, R56 ;  /* 0x0000003800387308 */ /* 0x000f2a0000000800 */
[C---:B-----5:R-:W-:Y:S03]  /*bae0*/  HMMA.16816.F32 R16, R8.reuse, R20, R16 ;  /* 0x000000140810723c */ /* 0x060fe60000001810 */
[----:B------:R-:W-:Y:S05]  /*baf0*/  MUFU.EX2 R67, R67 ;  /* 0x0000004300437308 */ /* 0x000fea0000000800 */
[C---:B------:R-:W-:Y:S01]  /*bb00*/  HMMA.16816.F32 R4, R8.reuse, R22, R4 ;  /* 0x000000160804723c */ /* 0x040fe20000001804 */
[----:B------:R-:W5:Y:S02]  /*bb10*/  LDSM.16.MT88.4 R20, [R223+0x7c00] ;  /* 0x007c0000df14783b */ /* 0x000f640000004200 */
[----:B------:R-:W1:Y:S05]  /*bb20*/  MUFU.EX2 R0, R0 ;  /* 0x0000000000007308 */ /* 0x000e6a0000000800 */
[C---:B--2---:R-:W-:Y:S03]  /*bb30*/  HMMA.16816.F32 R136, R8.reuse, R12, R136 ;  /* 0x0000000c0888723c */ /* 0x044fe60000001888 */
[----:B------:R-:W-:Y:S04]  /*bb40*/  MUFU.EX2 R132, R132 ;  /* 0x0000008400847308 */ /* 0x000fe80000000800 */
[----:B------:R-:W-:Y:S01]  /*bb50*/  FADD.FTZ R13, R115, R110 ;  /* 0x0000006e730d7221 */ /* 0x000fe20000010000 */
[----:B------:R-:W-:Y:S03]  /*bb60*/  HMMA.16816.F32 R24, R8, R14, R24 ;  /* 0x0000000e0818723c */ /* 0x000fe60000001818 */
[----:B------:R-:W-:Y:S01]  /*bb70*/  FADD.FTZ R13, R106, R13 ;  /* 0x0000000d6a0d7221 */ /* 0x000fe20000010000 */
[----:B------:R-:W-:Y:S03]  /*bb80*/  MUFU.EX2 R143, R143 ;  /* 0x0000008f008f7308 */ /* 0x000fe60000000800 */
[----:B------:R-:W-:Y:S01]  /*bb90*/  F2FP.PACK_AB R8, R71, R72 ;  /* 0x000000484708723e */ /* 0x000fe200000000ff */
[----:B------:R-:W-:Y:S01]  /*bba0*/  FADD.FTZ R104, R104, R13 ;  /* 0x0000000d68687221 */ /* 0x000fe20000010000 */
[----:B-1----:R-:W-:Y:S01]  /*bbb0*/  F2FP.PACK_AB R9, R36, R109 ;  /* 0x0000006d2409723e */ /* 0x002fe200000000ff */
[----:B------:R-:W1:Y:S01]  /*bbc0*/  LDSM.16.MT88.4 R12, [R224+0x8000] ;  /* 0x00800000e00c783b */ /* 0x000e620000004200 */
[----:B------:R-:W-:Y:S01]  /*bbd0*/  F2FP.PACK_AB R10, R69, R70 ;  /* 0x00000046450a723e */ /* 0x000fe200000000ff */
[----:B------:R-:W-:Y:S01]  /*bbe0*/  FADD.FTZ R99, R99, R104 ;  /* 0x0000006863637221 */ /* 0x000fe20000010000 */
[----:B----4-:R-:W-:Y:S01]  /*bbf0*/  F2FP.PACK_AB R11, R56, R37 ;  /* 0x00000025380b723e */ /* 0x010fe200000000ff */
[----:B------:R-:W-:Y:S02]  /*bc00*/  MUFU.EX2 R58, R58 ;  /* 0x0000003a003a7308 */ /* 0x000fe40000000800 */
[----:B------:R-:W-:-:S04]  /*bc10*/  FADD.FTZ R98, R98, R99 ;  /* 0x0000006362627221 */ /* 0x000fc80000010000 */
[C---:B---3--:R-:W-:Y:S01]  /*bc20*/  HMMA.16816.F32 R16, R8.reuse, R28, R16 ;  /* 0x0000001c0810723c */ /* 0x048fe20000001810 */
[----:B------:R-:W-:Y:S01]  /*bc30*/  FADD.FTZ R97, R97, R98 ;  /* 0x0000006261617221 */ /* 0x000fe20000010000 */
[----:B------:R-:W2:Y:S03]  /*bc40*/  MUFU.EX2 R57, R57 ;  /* 0x0000003900397308 */ /* 0x000ea60000000800 */
        /* <DEDUP_REMOVED lines=8> */
[C---:B------:R-:W-:Y:S01]  /*bcd0*/  HMMA.16816.F32 R4, R8.reuse, R30, R4 ;  /* 0x0000001e0804723c */ /* 0x040fe20000001804 */
[----:B------:R-:W-:Y:S01]  /*bce0*/  FADD.FTZ R93, R93, R94 ;  /* 0x0000005e5d5d7221 */ /* 0x000fe20000010000 */
[----:B------:R-:W3:Y:S01]  /*bcf0*/  MUFU.EX2 R60, R60 ;  /* 0x0000003c003c7308 */ /* 0x000ee20000000800 */
[----:B------:R-:W-:Y:S02]  /*bd00*/  FADD.FTZ R29, R160, R29 ;  /* 0x0000001da01d7221 */ /* 0x000fe40000010000 */
[----:B------:R-:W-:Y:S02]  /*bd10*/  FADD.FTZ R92, R92, R93 ;  /* 0x0000005d5c5c7221 */ /* 0x000fe40000010000 */
[----:B------:R-:W-:Y:S01]  /*bd20*/  FADD.FTZ R20, R164, R29 ;  /* 0x0000001da4147221 */ /* 0x000fe20000010000 */
[----:B------:R-:W-:Y:S01]  /*bd30*/  HMMA.16816.F32 R24, R8, R22, R24 ;  /* 0x000000160818723c */ /* 0x000fe20000001818 */
[----:B------:R-:W4:Y:S01]  /*bd40*/  LDSM.16.MT88.4 R28, [R223+0x8000] ;  /* 0x00800000df1c783b */ /* 0x000f220000004200 */
[----:B------:R-:W-:Y:S01]  /*bd50*/  FADD.FTZ R91, R91, R92 ;  /* 0x0000005c5b5b7221 */ /* 0x000fe20000010000 */
[----:B------:R-:W-:Y:S01]  /*bd60*/  MUFU.EX2 R131, R131 ;  /* 0x0000008300837308 */ /* 0x000fe20000000800 */
[----:B------:R-:W-:-:S02]  /*bd70*/  FADD.FTZ R20, R123, R20 ;  /* 0x000000147b147221 */ /* 0x000fc40000010000 */
[----:B------:R-:W-:Y:S01]  /*bd80*/  FADD.FTZ R90, R90, R91 ;  /* 0x0000005b5a5a7221 */ /* 0x000fe20000010000 */
[----:B------:R-:W-:Y:S01]  /*bd90*/  F2FP.PACK_AB R8, R0, R67 ;  /* 0x000000430008723e */ /* 0x000fe200000000ff */
[----:B------:R-:W-:Y:S01]  /*bda0*/  FADD.FTZ R121, R121, R20 ;  /* 0x0000001479797221 */ /* 0x000fe20000010000 */
[----:B--2---:R-:W-:Y:S01]  /*bdb0*/  F2FP.PACK_AB R9, R57, R58 ;  /* 0x0000003a3909723e */ /* 0x004fe200000000ff */
[----:B------:R-:W-:Y:S01]  /*bdc0*/  FADD.FTZ R89, R89, R90 ;  /* 0x0000005a59597221 */ /* 0x000fe20000010000 */
[----:B------:R-:W-:Y:S01]  /*bdd0*/  F2FP.PACK_AB R10, R143, R132 ;  /* 0x000000848f0a723e */ /* 0x000fe200000000ff */
[----:B------:R-:W-:Y:S01]  /*bde0*/  FADD.FTZ R121, R166, R121 ;  /* 0x00000079a6797221 */ /* 0x000fe20000010000 */
[----:B---3--:R-:W-:Y:S01]  /*bdf0*/  F2FP.PACK_AB R11, R60, R59 ;  /* 0x0000003b3c0b723e */ /* 0x008fe200000000ff */
[----:B------:R-:W-:Y:S01]  /*be00*/  FADD.FTZ R88, R88, R89 ;  /* 0x0000005958587221 */ /* 0x000fe20000010000 */
[----:B------:R-:W2:Y:S01]  /*be10*/  LDSM.16.MT88.4 R20, [R224+0x8400] ;  /* 0x00840000e014783b */ /* 0x000ea20000004200 */
[----:B------:R-:W-:Y:S01]  /*be20*/  FADD.FTZ R168, R168, R121 ;  /* 0x00000079a8a87221 */ /* 0x000fe20000010000 */
[----:B------:R-:W3:Y:S01]  /*be30*/  MUFU.EX2 R162, R162 ;  /* 0x000000a200a27308 */ /* 0x000ee20000000800 */
[----:B------:R-:W-:-:S02]  /*be40*/  FADD.FTZ R87, R87, R88 ;  /* 0x0000005857577221 */ /* 0x000fc40000010000 */
        /* <DEDUP_REMOVED lines=8> */
[----:B------:R-:W1:Y:S01]  /*bed0*/  LDSM.16.MT88.4 R12, [R223+0x8400] ;  /* 0x00840000df0c783b */ /* 0x000e620000004200 */
[----:B------:R-:W-:-:S02]  /*bee0*/  FADD.FTZ R84, R84, R85 ;  /* 0x0000005554547221 */ /* 0x000fc40000010000 */
[----:B------:R-:W-:Y:S01]  /*bef0*/  FADD.FTZ R156, R156, R117 ;  /* 0x000000759c9c7221 */ /* 0x000fe20000010000 */
[----:B------:R-:W5:Y:S01]  /*bf00*/  MUFU.EX2 R154, R154 ;  /* 0x0000009a009a7308 */ /* 0x000f620000000800 */
[----:B------:R-:W-:Y:S02]  /*bf10*/  FADD.FTZ R83, R83, R84 ;  /* 0x0000005453537221 */ /* 0x000fe40000010000 */
[----:B------:R-:W-:Y:S02]  /*bf20*/  FADD.FTZ R156, R105, R156 ;  /* 0x0000009c699c7221 */ /* 0x000fe40000010000 */
[----:B------:R-:W-:Y:S01]  /*bf30*/  FADD.FTZ R82, R82, R83 ;  /* 0x0000005352527221 */ /* 0x000fe20000010000 */
[----:B----4-:R-:W-:Y:S02]  /*bf40*/  HMMA.16816.F32 R136, R8, R28, R136 ;  /* 0x0000001c0888723c */ /* 0x010fe40000001888 */
[----:B------:R-:W-:Y:S01]  /*bf50*/  MUFU.EX2 R42, R42 ;  /* 0x0000002a002a7308 */ /* 0x000fe20000000800 */
[----:B------:R-:W-:-:S04]  /*bf60*/  FADD.FTZ R81, R81, R82 ;  /* 0x0000005251517221 */ /* 0x000fc80000010000 */
[----:B------:R-:W-:Y:S02]  /*bf70*/  FADD.FTZ R80, R80, R81 ;  /* 0x0000005150507221 */ /* 0x000fe40000010000 */
[----:B------:R-:W-:Y:S01]  /*bf80*/  FADD.FTZ R29, R103, R156 ;  /* 0x0000009c671d7221 */ /* 0x000fe20000010000 */
[----:B------:R-:W4:Y:S01]  /*bf90*/  MUFU.EX2 R43, R43 ;  /* 0x0000002b002b7308 */ /* 0x000f220000000800 */
[----:B------:R-:W-:Y:S01]  /*bfa0*/  HMMA.16816.F32 R24, R8, R30, R24 ;  /* 0x0000001e0818723c */ /* 0x000fe20000001818 */
[----:B------:R-:W-:Y:S02]  /*bfb0*/  FADD.FTZ R79, R79, R80 ;  /* 0x000000504f4f7221 */ /* 0x000fe40000010000 */
[----:B------:R-:W-:Y:S02]  /*bfc0*/  FADD.FTZ R29, R172, R29 ;  /* 0x0000001dac1d7221 */ /* 0x000fe40000010000 */
[----:B------:R-:W-:Y:S02]  /*bfd0*/  FADD.FTZ R78, R78, R79 ;  /* 0x0000004f4e4e7221 */ /* 0x000fe40000010000 */
[----:B------:R-:W-:Y:S01]  /*bfe0*/  FADD.FTZ R174, R174, R29 ;  /* 0x0000001daeae7221 */ /* 0x000fe20000010000 */
[----:B------:R-:W-:Y:S01]  /*bff0*/  MUFU.EX2 R34, R34 ;  /* 0x0000002200227308 */ /* 0x000fe20000000800 */
[----:B------:R-:W1:Y:S01]  /*c000*/  LDSM.16.MT88.4 R28, [R224+0x8800] ;  /* 0x00880000e01c783b */ /* 0x000e620000004200 */
[----:B---3--:R-:W-:Y:S01]  /*c010*/  F2FP.PACK_AB R8, R162, R131 ;  /* 0x00000083a208723e */ /* 0x008fe200000000ff */
[----:B------:R-:W-:Y:S01]  /*c020*/  FADD.FTZ R174, R3, R174 ;  /* 0x000000ae03ae7221 */ /* 0x000fe20000010000 */
[----:B-----5:R-:W-:Y:S01]  /*c030*/  F2FP.PACK_AB R10, R154, R111 ;  /* 0x0000006f9a0a723e */ /* 0x020fe200000000ff */
[----:B------:R-:W-:-:S02]  /*c040*/  FFMA.FTZ R3, R41, c[0x0][0x23c], -R68 ;  /* 0x00008f0029037a23 */ /* 0x000fc40000010844 */
[----:B------:R-:W-:Y:S01]  /*c050*/  FADD.FTZ R107, R107, R174 ;  /* 0x000000ae6b6b7221 */ /* 0x000fe20000010000 */
[----:B------:R-:W3:Y:S01]  /*c060*/  MUFU.EX2 R61, R61 ;  /* 0x0000003d003d7308 */ /* 0x000ee20000000800 */
        /* <DEDUP_REMOVED lines=9> */
[----:B---3--:R-:W-:Y:S01]  /*c100*/  F2FP.PACK_AB R11, R61, R34 ;  /* 0x000000223d0b723e */ /* 0x008fe200000000ff */
[----:B------:R-:W-:Y:S01]  /*c110*/  FADD.FTZ R51, R51, R50 ;  /* 0x0000003233337221 */ /* 0x000fe20000010000 */
[----:B------:R-:W3:Y:S01]  /*c120*/  MUFU.EX2 R39, R39 ;  /* 0x0000002700277308 */ /* 0x000ee20000000800 */
[----:B------:R-:W-:Y:S02]  /*c130*/  FADD.FTZ R73, R73, R74 ;  /* 0x0000004a49497221 */ /* 0x000fe40000010000 */
[----:B------:R-:W-:Y:S02]  /*c140*/  FADD.FTZ R52, R52, R51 ;  /* 0x0000003334347221 */ /* 0x000fe40000010000 */
[----:B--2---:R-:W-:Y:S01]  /*c150*/  HMMA.16816.F32 R16, R8, R20, R16 ;  /* 0x000000140810723c */ /* 0x004fe20000001810 */
[----:B------:R-:W-:-:S02]  /*c160*/  FADD.FTZ R72, R72, R73 ;  /* 0x0000004948487221 */ /* 0x000fc40000010000 */
[----:B------:R-:W-:Y:S01]  /*c170*/  MUFU.EX2 R2, R2 ;  /* 0x0000000200027308 */ /* 0x000fe20000000800 */
[----:B------:R-:W-:Y:S02]  /*c180*/  FADD.FTZ R53, R53, R52 ;  /* 0x0000003435357221 */ /* 0x000fe40000010000 */
[----:B------:R-:W-:Y:S02]  /*c190*/  FADD.FTZ R71, R71, R72 ;  /* 0x0000004847477221 */ /* 0x000fe40000010000 */
[----:B------:R-:W-:Y:S01]  /*c1a0*/  HMMA.16816.F32 R4, R8, R22, R4 ;  /* 0x000000160804723c */ /* 0x000fe20000001804 */
[----:B------:R-:W-:Y:S01]  /*c1b0*/  FADD.FTZ R53, R54, R53 ;  /* 0x0000003536357221 */ /* 0x000fe20000010000 */
[----:B------:R-:W2:Y:S01]  /*c1c0*/  LDSM.16.MT88.4 R20, [R223+0x8800] ;  /* 0x00880000df14783b */ /* 0x000ea20000004200 */
[----:B------:R-:W4:Y:S01]  /*c1d0*/  MUFU.EX2 R45, R45 ;  /* 0x0000002d002d7308 */ /* 0x000f220000000800 */
[----:B------:R-:W-:Y:S02]  /*c1e0*/  FADD.FTZ R50, R70, R71 ;  /* 0x0000004746327221 */ /* 0x000fe40000010000 */
[----:B------:R-:W-:-:S02]  /*c1f0*/  FFMA.FTZ R41, R66, c[0x0][0x23c], -R101 ;  /* 0x00008f0042297a23 */ /* 0x000fc40000010865 */
[C---:B-1----:R-:W-:Y:S01]  /*c200*/  HMMA.16816.F32 R136, R8.reuse, R12, R136 ;  /* 0x0000000c0888723c */ /* 0x042fe20000001888 */
[----:B------:R-:W-:Y:S02]  /*c210*/  FADD.FTZ R50, R69, R50 ;  /* 0x0000003245327221 */ /* 0x000fe40000010000 */
[----:B------:R-:W-:Y:S01]  /*c220*/  MUFU.EX2 R33, R33 ;  /* 0x0000002100217308 */ /* 0x000fe20000000800 */
[----:B------:R-:W-:Y:S02]  /*c230*/  FFMA.FTZ R49, R63, c[0x0][0x23c], -R68 ;  /* 0x00008f003f317a23 */ /* 0x000fe40000010844 */
[----:B------:R-:W-:Y:S02]  /*c240*/  FADD.FTZ R67, R67, R50 ;  /* 0x0000003243437221 */ /* 0x000fe40000010000 */
[----:B------:R-:W-:Y:S01]  /*c250*/  FADD.FTZ R12, R38, R53 ;  /* 0x00000035260c7221 */ /* 0x000fe20000010000 */
[----:B------:R-:W-:Y:S02]  /*c260*/  HMMA.16816.F32 R24, R8, R14, R24 ;  /* 0x0000000e0818723c */ /* 0x000fe40000001818 */
[----:B------:R-:W1:Y:S01]  /*c270*/  MUFU.EX2 R32, R32 ;  /* 0x0000002000207308 */ /* 0x000e620000000800 */
[----:B------:R-:W-:-:S04]  /*c280*/  FADD.FTZ R12, R55, R12 ;  /* 0x0000000c370c7221 */ /* 0x000fc80000010000 */
[----:B---3--:R-:W-:Y:S01]  /*c290*/  F2FP.PACK_AB R8, R39, R48 ;  /* 0x000000302708723e */ /* 0x008fe200000000ff */
[----:B------:R-:W-:Y:S01]  /*c2a0*/  FADD.FTZ R109, R109, R12 ;  /* 0x0000000c6d6d7221 */ /* 0x000fe20000010000 */
[----:B----4-:R-:W-:Y:S01]  /*c2b0*/  F2FP.PACK_AB R10, R45, R2 ;  /* 0x000000022d0a723e */ /* 0x010fe200000000ff */
[----:B------:R-:W-:Y:S01]  /*c2c0*/  MUFU.EX2 R3, R3 ;  /* 0x0000000300037308 */ /* 0x000fe20000000800 */
[----:B------:R-:W3:Y:S07]  /*c2d0*/  LDSM.16.MT88.4 R12, [R224+0x8c00] ;  /* 0x008c0000e00c783b */ /* 0x000eee0000004200 */
[----:B------:R-:W4:Y:S01]  /*c2e0*/  MUFU.EX2 R40, R40 ;  /* 0x0000002800287308 */ /* 0x000f220000000800 */
[----:B-1----:R-:W-:-:S07]  /*c2f0*/  F2FP.PACK_AB R9, R32, R33 ;  /* 0x000000212009723e */ /* 0x002fce00000000ff */
[----:B------:R-:W-:Y:S01]  /*c300*/  MUFU.EX2 R44, R44 ;  /* 0x0000002c002c7308 */ /* 0x000fe20000000800 */
[----:B----4-:R-:W-:-:S07]  /*c310*/  F2FP.PACK_AB R11, R40, R3 ;  /* 0x00000003280b723e */ /* 0x010fce00000000ff */
[----:B------:R-:W-:Y:S01]  /*c320*/  MUFU.EX2 R35, R35 ;  /* 0x0000002300237308 */ /* 0x000fe20000000800 */
[C---:B------:R-:W-:Y:S07]  /*c330*/  HMMA.16816.F32 R16, R8.reuse, R28, R16 ;  /* 0x0000001c0810723c */ /* 0x040fee0000001810 */
[----:B------:R-:W-:Y:S01]  /*c340*/  MUFU.EX2 R41, R41 ;  /* 0x0000002900297308 */ /* 0x000fe20000000800 */
[----:B------:R-:W-:Y:S01]  /*c350*/  FADD.FTZ R28, R36, R109 ;  /* 0x0000006d241c7221 */ /* 0x000fe20000010000 */
[----:B--2---:R-:W-:Y:S01]  /*c360*/  HMMA.16816.F32 R136, R8, R20, R136 ;  /* 0x000000140888723c */ /* 0x004fe20000001888 */
[----:B------:R-:W-:-:S05]  /*c370*/  FFMA.FTZ R36, R62, c[0x0][0x23c], -R68 ;  /* 0x00008f003e247a23 */ /* 0x000fca0000010844 */
[----:B------:R-:W1:Y:S01]  /*c380*/  MUFU.EX2 R46, R46 ;  /* 0x0000002e002e7308 */ /* 0x000e620000000800 */
[----:B------:R-:W-:Y:S02]  /*c390*/  FADD.FTZ R37, R37, R28 ;  /* 0x0000001c25257221 */ /* 0x000fe40000010000 */
[C---:B------:R-:W-:Y:S05]  /*c3a0*/  HMMA.16816.F32 R28, R8.reuse, R30, R4 ;  /* 0x0000001e081c723c */ /* 0x040fea0000001804 */
[----:B------:R-:W-:Y:S02]  /*c3b0*/  MUFU.EX2 R38, R64 ;  /* 0x0000004000267308 */ /* 0x000fe40000000800 */
[----:B------:R-:W-:Y:S01]  /*c3c0*/  FADD.FTZ R5, R56, R37 ;  /* 0x0000002538057221 */ /* 0x000fe20000010000 */
[----:B------:R-:W-:Y:S01]  /*c3d0*/  HMMA.16816.F32 R24, R8, R22, R24 ;  /* 0x000000160818723c */ /* 0x000fe20000001818 */
[----:B------:R-:W-:-:S04]  /*c3e0*/  FFMA.FTZ R37, R47, c[0x0][0x23c], -R68 ;  /* 0x00008f002f257a23 */ /* 0x000fc80000010844 */
[----:B------:R-:W2:Y:S01]  /*c3f0*/  MUFU.EX2 R49, R49 ;  /* 0x0000003100317308 */ /* 0x000ea20000000800 */
[----:B------:R-:W-:Y:S01]  /*c400*/  FADD.FTZ R58, R58, R5 ;  /* 0x000000053a3a7221 */ /* 0x000fe20000010000 */
[----:B-1----:R-:W-:Y:S01]  /*c410*/  F2FP.PACK_AB R134, R46, R41 ;  /* 0x000000292e86723e */ /* 0x002fe200000000ff */
[----:B------:R-:W1:Y:S01]  /*c420*/  LDSM.16.MT88.4 R4, [R223+0x8c00] ;  /* 0x008c0000df04783b */ /* 0x000e620000004200 */
[----:B------:R-:W-:Y:S02]  /*c430*/  FADD.FTZ R47, R0, R67 ;  /* 0x00000043002f7221 */ /* 0x000fe40000010000 */
[----:B------:R-:W-:Y:S02]  /*c440*/  FADD.FTZ R58, R57, R58 ;  /* 0x0000003a393a7221 */ /* 0x000fe40000010000 */
[----:B------:R-:W-:Y:S01]  /*c450*/  FADD.FTZ R0, R132, R47 ;  /* 0x0000002f84007221 */ /* 0x000fe20000010000 */
[----:B------:R-:W-:Y:S01]  /*c460*/  MUFU.EX2 R36, R36 ;  /* 0x0000002400247308 */ /* 0x000fe20000000800 */
[----:B------:R-:W-:Y:S01]  /*c470*/  FADD.FTZ R59, R59, R58 ;  /* 0x0000003a3b3b7221 */ /* 0x000fe20000010000 */
[----:B------:R-:W-:Y:S01]  /*c480*/  F2FP.PACK_AB R132, R35, R44 ;  /* 0x0000002c2384723e */ /* 0x000fe200000000ff */
[----:B------:R-:W-:-:S02]  /*c490*/  FADD.FTZ R0, R143, R0 ;  /* 0x000000008f007221 */ /* 0x000fc40000010000 */
[----:B------:R-:W-:Y:S02]  /*c4a0*/  FADD.FTZ R59, R60, R59 ;  /* 0x0000003b3c3b7221 */ /* 0x000fe40000010000 */
[----:B------:R-:W-:Y:S01]  /*c4b0*/  FADD.FTZ R131, R131, R0 ;  /* 0x0000000083837221 */ /* 0x000fe20000010000 */
[----:B------:R-:W4:Y:S01]  /*c4c0*/  MUFU.EX2 R37, R37 ;  /* 0x0000002500257308 */ /* 0x000f220000000800 */
[----:B------:R-:W-:Y:S01]  /*c4d0*/  FADD.FTZ R42, R42, R59 ;  /* 0x0000003b2a2a7221 */ /* 0x000fe20000010000 */
[----:B--2---:R-:W-:Y:S01]  /*c4e0*/  F2FP.PACK_AB R133, R49, R38 ;  /* 0x000000263185723e */ /* 0x004fe200000000ff */
[----:B------:R-:W-:Y:S02]  /*c4f0*/  FADD.FTZ R162, R162, R131 ;  /* 0x00000083a2a27221 */ /* 0x000fe40000010000 */
[----:B------:R-:W-:Y:S02]  /*c500*/  FADD.FTZ R43, R43, R42 ;  /* 0x0000002a2b2b7221 */ /* 0x000fe40000010000 */
[----:B------:R-:W-:-:S02]  /*c510*/  FADD.FTZ R9, R111, R162 ;  /* 0x000000a26f097221 */ /* 0x000fc40000010000 */
[----:B------:R-:W-:Y:S02]  /*c520*/  FADD.FTZ R0, R34, R43 ;  /* 0x0000002b22007221 */ /* 0x000fe40000010000 */
[----:B------:R-:W-:Y:S02]  /*c530*/  FADD.FTZ R9, R154, R9 ;  /* 0x000000099a097221 */ /* 0x000fe40000010000 */
[----:B------:R-:W-:Y:S02]  /*c540*/  FADD.FTZ R0, R61, R0 ;  /* 0x000000003d007221 */ /* 0x000fe40000010000 */
[----:B------:R-:W-:Y:S01]  /*c550*/  FADD.FTZ R48, R48, R9 ;  /* 0x0000000930307221 */ /* 0x000fe20000010000 */
[----:B----4-:R-:W-:Y:S01]  /*c560*/  F2FP.PACK_AB R135, R37, R36 ;  /* 0x000000242587723e */ /* 0x010fe200000000ff */
[----:B------:R-:W-:Y:S01]  /*c570*/  FADD.FTZ R33, R33, R0 ;  /* 0x0000000021217221 */ /* 0x000fe20000010000 */
[----:B------:R-:W-:Y:S01]  /*c580*/  MOV R0, R100 ;  /* 0x0000006400007202 */ /* 0x000fe20000000f00 */
[----:B------:R-:W-:-:S02]  /*c590*/  FADD.FTZ R39, R39, R48 ;  /* 0x0000003027277221 */ /* 0x000fc40000010000 */
[----:B------:R-:W-:Y:S02]  /*c5a0*/  FADD.FTZ R32, R32, R33 ;  /* 0x0000002120207221 */ /* 0x000fe40000010000 */
[----:B------:R-:W-:Y:S01]  /*c5b0*/  FADD.FTZ R2, R2, R39 ;  /* 0x0000002702027221 */ /* 0x000fe20000010000 */
[C---:B---3--:R-:W-:Y:S01]  /*c5c0*/  HMMA.16816.F32 R144, R132.reuse, R12, R16 ;  /* 0x0000000c8490723c */ /* 0x048fe20000001810 */
[----:B------:R-:W-:Y:S02]  /*c5d0*/  FADD.FTZ R3, R3, R32 ;  /* 0x0000002003037221 */ /* 0x000fe40000010000 */
[----:B------:R-:W-:Y:S01]  /*c5e0*/  FADD.FTZ R45, R45, R2 ;  /* 0x000000022d2d7221 */ /* 0x000fe20000010000 */
[----:B------:R-:W-:Y:S01]  /*c5f0*/  MOV R2, R102 ;  /* 0x0000006600027202 */ /* 0x000fe20000000f00 */
[----:B------:R-:W-:Y:S02]  /*c600*/  FADD.FTZ R3, R40, R3 ;  /* 0x0000000328037221 */ /* 0x000fe40000010000 */
[----:B------:R-:W-:Y:S01]  /*c610*/  FADD.FTZ R44, R44, R45 ;  /* 0x0000002d2c2c7221 */ /* 0x000fe20000010000 */
[----:B------:R-:W-:Y:S01]  /*c620*/  HMMA.16816.F32 R140, R132, R14, R28 ;  /* 0x0000000e848c723c */ /* 0x000fe2000000181c */
[----:B------:R-:W-:-:S02]  /*c630*/  FADD.FTZ R38, R38, R3 ;  /* 0x0000000326267221 */ /* 0x000fc40000010000 */
[----:B------:R-:W-:Y:S02]  /*c640*/  FADD.FTZ R44, R35, R44 ;  /* 0x0000002c232c7221 */ /* 0x000fe40000010000 */
[----:B------:R-:W-:Y:S02]  /*c650*/  FADD.FTZ R49, R49, R38 ;  /* 0x0000002631317221 */ /* 0x000fe40000010000 */
[----:B------:R-:W-:Y:S01]  /*c660*/  FADD.FTZ R41, R41, R44 ;  /* 0x0000002c29297221 */ /* 0x000fe20000010000 */
[----:B-1----:R-:W-:Y:S01]  /*c670*/  HMMA.16816.F32 R136, R132, R4, R136 ;  /* 0x000000048488723c */ /* 0x002fe20000001888 */
[----:B------:R-:W-:Y:S02]  /*c680*/  FADD.FTZ R36, R36, R49 ;  /* 0x0000003124247221 */ /* 0x000fe40000010000 */
[----:B------:R-:W-:Y:S02]  /*c690*/  FADD.FTZ R247, R46, R41 ;  /* 0x000000292ef77221 */ /* 0x000fe40000010000 */
[----:B------:R-:W-:-:S03]  /*c6a0*/  FADD.FTZ R246, R37, R36 ;  /* 0x0000002425f67221 */ /* 0x000fc60000010000 */
[----:B------:R-:W-:Y:S11]  /*c6b0*/  HMMA.16816.F32 R132, R132, R6, R24 ;  /* 0x000000068484723c */ /* 0x000ff60000001818 */
[----:B------:R-:W-:Y:S08]  /*c6c0*/  @!UPT UIADD3 URZ, URZ, URZ, URZ ;  /* 0x0000003f3f3ff290 */ /* 0x000ff0000fffe03f */
.L_x_2231:
        /* <DEDUP_REMOVED lines=13> */
.L_x_2241:
[----:B------:R-:W-:Y:S01]  /*c7a0*/  IADD3 R235, R235, -0x1, RZ ;  /* 0xffffffffebeb7810 */ /* 0x000fe20007ffe0ff */
[----:B------:R-:W-:Y:S04]  /*c7b0*/  DEPBAR.LE SB0, 0x0 ;  /* 0x000080000000791a */ /* 0x000fe80000000000 */
[----:B------:R-:W-:Y:S01]  /*c7c0*/  BAR.SYNC.DEFER_BLOCKING 0x0 ;  /* 0x0000000000007b1d */ /* 0x000fe20000010000 */
[----:B------:R-:W-:Y:S01]  /*c7d0*/  MOV R2, R244 ;  /* 0x000000f400027202 */ /* 0x000fe20000000f00 */
[----:B------:R-:W-:Y:S04]  /*c7e0*/  IMAD.MOV.U32 R8, RZ, RZ, R245 ;  /* 0x000000ffff087224 */ /* 0x000fe800078e00f5 */
        /* <DEDUP_REMOVED lines=60> */
.L_x_2238:
        /* <DEDUP_REMOVED lines=30> */
[----:B------:R-:W3:Y:S05]  /*cd90*/  LDSM.16.M88.4 R156, [R226+0x1000] ;  /* 0x00100000e29c783b */ /* 0x000eea0000000200 */
        /* <DEDUP_REMOVED lines=165> */
.L_x_2240:
        /* <DEDUP_REMOVED lines=30> */
.L_x_2239:
        /* <DEDUP_REMOVED lines=712> */
.L_x_2237:
[----:B------:R-:W1:Y:S01]  /*10650*/  SHFL.BFLY PT, R4, R247, 0x2, 0x1f ;  /* 0x0c401f00f7047f89 */ /* 0x000e6200000e0000 */
[----:B------:R-:W-:Y:S01]  /*10660*/  IMAD.MOV.U32 R10, RZ, RZ, 0x3f800000 ;  /* 0x3f800000ff0a7424 */ /* 0x000fe200078e00ff */
[----:B------:R-:W-:Y:S01]  /*10670*/  IADD3 R31, -R236, RZ, RZ ;  /* 0x000000ffec1f7210 */ /* 0x000fe20007ffe1ff */
[----:B------:R-:W-:Y:S01]  /*10680*/  IMAD.MOV.U32 R9, RZ, RZ, 0x3f800000 ;  /* 0x3f800000ff097424 */ /* 0x000fe200078e00ff */
[----:B------:R-:W2:Y:S01]  /*10690*/  SHFL.BFLY PT, R5, R246, 0x2, 0x1f ;  /* 0x0c401f00f6057f89 */ /* 0x000ea200000e0000 */
[----:B------:R-:W-:Y:S01]  /*106a0*/  BSSY B0, `(.L_x_2242) ;  /* 0x0000081000007945 */ /* 0x000fe20003800000 */
[----:B------:R-:W-:-:S02]  /*106b0*/  LEA R242, R242, R243, 0x4 ;  /* 0x000000f3f2f27211 */ /* 0x000fc400078e20ff */
[----:B------:R-:W3:Y:S04]  /*106c0*/  S2R R6, SR_TID.X ;  /* 0x0000000000067919 */ /* 0x000ee80000002100 */
[----:B------:R-:W-:Y:S06]  /*106d0*/  BAR.SYNC.DEFER_BLOCKING 0x0 ;  /* 0x0000000000007b1d */ /* 0x000fec0000010000 */
[----:B------:R-:W4:Y:S04]  /*106e0*/  S2R R28, SR_CTAID.Z ;  /* 0x00000000001c7919 */ /* 0x000f280000002700 */
[----:B------:R-:W5:Y:S01]  /*106f0*/  S2R R29, SR_CTAID.Y ;  /* 0x00000000001d7919 */ /* 0x000f620000002600 */
[----:B-1----:R-:W-:-:S03]  /*10700*/  FADD.FTZ R3, R4, R247 ;  /* 0x000000f704037221 */ /* 0x002fc60000010000 */
[----:B------:R-:W1:Y:S01]  /*10710*/  S2R R4, SR_TID.X ;  /* 0x0000000000047919 */ /* 0x000e620000002100 */
[----:B--2---:R-:W-:-:S03]  /*10720*/  FADD.FTZ R12, R5, R246 ;  /* 0x000000f6050c7221 */ /* 0x004fc60000010000 */
[----:B------:R-:W2:Y:S01]  /*10730*/  SHFL.BFLY PT, R8, R3, 0x1, 0x1f ;  /* 0x0c201f0003087f89 */ /* 0x000ea200000e0000 */
[----:B---3--:R-:W-:-:S03]  /*10740*/  SHF.R.S32.HI R5, RZ, 0x1f, R6 ;  /* 0x0000001fff057819 */ /* 0x008fc60000011406 */
[----:B------:R-:W3:Y:S01]  /*10750*/  SHFL.BFLY PT, R7, R12, 0x1, 0x1f ;  /* 0x0c201f000c077f89 */ /* 0x000ee200000e0000 */
[----:B------:R-:W-:-:S04]  /*10760*/  LEA.HI R13, R5, R6, RZ, 0x2 ;  /* 0x00000006050d7211 */ /* 0x000fc800078f10ff */
[----:B------:R-:W-:Y:S02]  /*10770*/  LOP3.LUT R15, R13, 0xfffffffc, RZ, 0xc0, !PT ;  /* 0xfffffffc0d0f7812 */ /* 0x000fe400078ec0ff */
[----:B------:R-:W-:Y:S01]  /*10780*/  SHF.R.S32.HI R13, RZ, 0x2, R13 ;  /* 0x00000002ff0d7819 */ /* 0x000fe2000001140d */
[----:B----4-:R-:W-:Y:S02]  /*10790*/  IMAD R28, R31, c[0x0][0x1c0], R28 ;  /* 0x000070001f1c7a24 */ /* 0x010fe400078e021c */
[----:B------:R-:W-:Y:S01]  /*107a0*/  IMAD.IADD R15, R6, 0x1, -R15 ;  /* 0x00000001060f7824 */ /* 0x000fe200078e0a0f */
[----:B------:R-:W-:Y:S01]  /*107b0*/  SHF.R.S32.HI R16, RZ, 0x1f, R13 ;  /* 0x0000001fff107819 */ /* 0x000fe2000001140d */
[----:B-----5:R-:W-:Y:S01]  /*107c0*/  IMAD R29, R29, c[0x0][0x210], R236 ;  /* 0x000084001d1d7a24 */ /* 0x020fe200078e02ec */
[----:B-1----:R-:W-:-:S03]  /*107d0*/  SHF.R.S32.HI R17, RZ, 0x1f, R4 ;  /* 0x0000001fff117819 */ /* 0x002fc60000011404 */
[----:B------:R-:W-:Y:S01]  /*107e0*/  IMAD R28, R29, c[0x0][0x1c0], R28 ;  /* 0x000070001d1c7a24 */ /* 0x000fe200078e021c */
[----:B------:R-:W-:Y:S01]  /*107f0*/  LEA.HI R16, R16, R13, RZ, 0x3 ;  /* 0x0000000d10107211 */ /* 0x000fe200078f18ff */
[----:B--2---:R-:W-:Y:S01]  /*10800*/  FADD.FTZ R8, R3, R8 ;  /* 0x0000000803087221 */ /* 0x004fe20000010000 */
[----:B------:R-:W-:Y:S02]  /*10810*/  LEA.HI R17, R17, R4, RZ, 0x3 ;  /* 0x0000000411117211 */ /* 0x000fe400078f18ff */
[----:B------:R-:W-:Y:S01]  /*10820*/  LEA.HI R3, R5, R6, RZ, 0x5 ;  /* 0x0000000605037211 */ /* 0x000fe200078f28ff */
[----:B---3--:R-:W-:Y:S01]  /*10830*/  FADD.FTZ R7, R12, R7 ;  /* 0x000000070c077221 */ /* 0x008fe20000010000 */
[----:B------:R-:W-:Y:S02]  /*10840*/  LOP3.LUT R11, R17, 0xfffffff8, RZ, 0xc0, !PT ;  /* 0xfffffff8110b7812 */ /* 0x000fe400078ec0ff */
[----:B------:R-:W-:Y:S02]  /*10850*/  SHF.R.S32.HI R12, RZ, 0x5, R3 ;  /* 0x00000005ff0c7819 */ /* 0x000fe40000011403 */
[----:B------:R-:W-:-:S02]  /*10860*/  IADD3 R11, -R11, R4, RZ ;  /* 0x000000040b0b7210 */ /* 0x000fc40007ffe1ff */
[----:B------:R-:W-:Y:S01]  /*10870*/  SHF.R.S32.HI R4, RZ, 0x3, R17 ;  /* 0x00000003ff047819 */ /* 0x000fe20000011411 */
[----:B------:R-:W-:Y:S01]  /*10880*/  IMAD R12, R12, 0x100, R15 ;  /* 0x000001000c0c7824 */ /* 0x000fe200078e020f */
[----:B------:R-:W-:Y:S02]  /*10890*/  LEA.HI R15, R5, R6, RZ, 0x6 ;  /* 0x00000006050f7211 */ /* 0x000fe400078f30ff */
[----:B------:R-:W-:Y:S02]  /*108a0*/  LEA.HI R14, R17, R4, RZ, 0x1 ;  /* 0x00000004110e7211 */ /* 0x000fe400078f08ff */
[----:B------:R-:W-:Y:S01]  /*108b0*/  LOP3.LUT R16, R16, 0xfffffff8, RZ, 0xc0, !PT ;  /* 0xfffffff810107812 */ /* 0x000fe200078ec0ff */
[----:B------:R-:W-:Y:S01]  /*108c0*/  IMAD.SHL.U32 R18, R15, 0x4, RZ ;  /* 0x000000040f127824 */ /* 0x000fe200078e00ff */
[----:B------:R-:W-:Y:S02]  /*108d0*/  LOP3.LUT R17, R14, 0xfffffffe, RZ, 0xc0, !PT ;  /* 0xfffffffe0e117812 */ /* 0x000fe400078ec0ff */
[----:B------:R-:W-:-:S02]  /*108e0*/  IADD3 R15, R13, -R16, RZ ;  /* 0x800000100d0f7210 */ /* 0x000fc40007ffe0ff */
[----:B------:R-:W-:Y:S01]  /*108f0*/  LOP3.LUT R16, R18, 0x3fffff00, RZ, 0xc0, !PT ;  /* 0x3fffff0012107812 */ /* 0x000fe200078ec0ff */
[----:B------:R-:W-:Y:S01]  /*10900*/  IMAD.IADD R13, R4, 0x1, -R17 ;  /* 0x00000001040d7824 */ /* 0x000fe200078e0a11 */
[----:B------:R-:W-:Y:S02]  /*10910*/  LEA.HI R17, R15, R15, RZ, 0x1 ;  /* 0x0000000f0f117211 */ /* 0x000fe400078f08ff */
[----:B------:R-:W-:Y:S01]  /*10920*/  FSETP.NE.FTZ.AND P3, PT, R8, RZ, PT ;  /* 0x000000ff0800720b */ /* 0x000fe20003f75000 */
[----:B------:R-:W-:Y:S01]  /*10930*/  IMAD R13, R13, 0x20, R16 ;  /* 0x000000200d0d7824 */ /* 0x000fe200078e0210 */
[----:B------:R-:W-:Y:S02]  /*10940*/  SHF.R.S32.HI R16, RZ, 0x1, R17 ;  /* 0x00000001ff107819 */ /* 0x000fe40000011411 */
[----:B------:R-:W-:Y:S01]  /*10950*/  FSETP.NE.FTZ.AND P2, PT, R7, RZ, PT ;  /* 0x000000ff0700720b */ /* 0x000fe20003f55000 */
[----:B------:R-:W-:Y:S01]  /*10960*/  IMAD R13, R234, 0x4, R13 ;  /* 0x00000004ea0d7824 */ /* 0x000fe200078e020d */
[----:B------:R-:W-:-:S02]  /*10970*/  LEA.HI R14, R5, R6, RZ, 0x4 ;  /* 0x00000006050e7211 */ /* 0x000fc400078f20ff */
[----:B------:R-:W-:Y:S01]  /*10980*/  LOP3.LUT R18, R17, 0x1fffffe, RZ, 0xc0, !PT ;  /* 0x01fffffe11127812 */ /* 0x000fe200078ec0ff */
[----:B------:R-:W-:Y:S01]  /*10990*/  IMAD.SHL.U32 R17, R16, 0x40, RZ ;  /* 0x0000004010117824 */ /* 0x000fe200078e00ff */
[----:B------:R-:W-:Y:S02]  /*109a0*/  SHF.R.S32.HI R14, RZ, 0x4, R14 ;  /* 0x00000004ff0e7819 */ /* 0x000fe4000001140e */
[----:B------:R-:W-:Y:S01]  /*109b0*/  LEA.HI R11, R11, R11, RZ, 0x1 ;  /* 0x0000000b0b0b7211 */ /* 0x000fe200078f08ff */
[----:B------:R-:W-:Y:S01]  /*109c0*/  IMAD.IADD R15, R15, 0x1, -R18 ;  /* 0x000000010f0f7824 */ /* 0x000fe200078e0a12 */
[----:B------:R-:W-:Y:S01]  /*109d0*/  SHF.L.U32 R14, R14, 0x6, RZ ;  /* 0x000000060e0e7819 */ /* 0x000fe200000006ff */
[----:B------:R-:W1:Y:S01]  /*109e0*/  @P3 MUFU.RCP R10, R8 ;  /* 0x00000008000a3308 */ /* 0x000e620000001000 */
[----:B------:R-:W-:Y:S01]  /*109f0*/  SHF.R.S32.HI R11, RZ, 0x1, R11 ;  /* 0x00000001ff0b7819 */ /* 0x000fe2000001140b */
[----:B------:R-:W-:Y:S01]  /*10a00*/  IMAD R12, R15, 0x10, R12 ;  /* 0x000000100f0c7824 */ /* 0x000fe200078e020c */
[----:B------:R-:W-:-:S02]  /*10a10*/  LOP3.LUT R17, R17, 0xc0, RZ, 0xc0, !PT ;  /* 0x000000c011117812 */ /* 0x000fc400078ec0ff */
[----:B------:R-:W-:Y:S02]  /*10a20*/  LOP3.LUT R14, R14, 0xc0, RZ, 0xc0, !PT ;  /* 0x000000c00e0e7812 */ /* 0x000fe400078ec0ff */
[----:B------:R-:W-:Y:S01]  /*10a30*/  SHF.L.U32 R11, R11, 0x3, RZ ;  /* 0x000000030b0b7819 */ /* 0x000fe200000006ff */
[----:B------:R-:W2:Y:S01]  /*10a40*/  @P2 MUFU.RCP R9, R7 ;  /* 0x0000000700092308 */ /* 0x000ea20000001000 */
[----:B------:R-:W-:Y:S02]  /*10a50*/  LEA.HI R17, R17, R17, RZ, 0x1d ;  /* 0x0000001111117211 */ /* 0x000fe400078fe8ff */
[C---:B------:R-:W-:Y:S02]  /*10a60*/  LOP3.LUT R15, R16.reuse, 0x1, RZ, 0xc0, !PT ;  /* 0x00000001100f7812 */ /* 0x040fe400078ec0ff */
[----:B------:R-:W-:Y:S02]  /*10a70*/  LOP3.LUT P0, RZ, R16, 0x2, RZ, 0xc0, !PT ;  /* 0x0000000210ff7812 */ /* 0x000fe4000780c0ff */
[----:B------:R-:W-:Y:S01]  /*10a80*/  LOP3.LUT R11, R14, 0x18, R11, 0xf8, !PT ;  /* 0x000000180e0b7812 */ /* 0x000fe200078ef80b */
[C---:B-1----:R-:W-:Y:S01]  /*10a90*/  FMUL.FTZ R144, R10.reuse, R144 ;  /* 0x000000900a907220 */ /* 0x042fe20000410000 */
[----:B------:R-:W-:Y:S01]  /*10aa0*/  SHF.R.U32.HI R14, RZ, 0x3, R14 ;  /* 0x00000003ff0e7819 */ /* 0x000fe2000001160e */
[----:B------:R-:W-:Y:S01]  /*10ab0*/  FMUL.FTZ R145, R10, R145 ;  /* 0x000000910a917220 */ /* 0x000fe20000410000 */
[----:B------:R-:W-:Y:S01]  /*10ac0*/  LEA R12, R12, R17, 0x1 ;  /* 0x000000110c0c7211 */ /* 0x000fe200078e08ff */
[----:B------:R-:W-:Y:S01]  /*10ad0*/  FMUL.FTZ R140, R10, R140 ;  /* 0x0000008c0a8c7220 */ /* 0x000fe20000410000 */
[----:B------:R-:W-:Y:S01]  /*10ae0*/  ISETP.NE.U32.AND P1, PT, R15, 0x1, PT ;  /* 0x000000010f00780c */ /* 0x000fe20003f25070 */
[----:B------:R-:W-:Y:S01]  /*10af0*/  IMAD.MOV.U32 R15, RZ, RZ, -0x20 ;  /* 0xffffffe0ff0f7424 */ /* 0x000fe200078e00ff */
[----:B------:R-:W-:Y:S01]  /*10b00*/  LOP3.LUT R14, R11, R14, RZ, 0x3c, !PT ;  /* 0x0000000e0b0e7212 */ /* 0x000fe200078e3cff */
[----:B------:R-:W-:Y:S01]  /*10b10*/  IMAD.SHL.U32 R11, R12, 0x4, RZ ;  /* 0x000000040c0b7824 */ /* 0x000fe200078e00ff */
[----:B------:R-:W-:Y:S01]  /*10b20*/  STS.64 [R12.X4], R144 ;  /* 0x000000900c007388 */ /* 0x000fe20000004a00 */
[C---:B------:R-:W-:Y:S01]  /*10b30*/  FMUL.FTZ R141, R10.reuse, R141 ;  /* 0x0000008d0a8d7220 */ /* 0x040fe20000410000 */
[----:B------:R-:W-:Y:S01]  /*10b40*/  SEL R15, R15, 0x20, !P1 ;  /* 0x000000200f0f7807 */ /* 0x000fe20004800000 */
[C---:B------:R-:W-:Y:S01]  /*10b50*/  FMUL.FTZ R136, R10.reuse, R136 ;  /* 0x000000880a887220 */ /* 0x040fe20000410000 */
[----:B------:R-:W-:Y:S01]  /*10b60*/  LOP3.LUT R3, R3, 0xffffffe0, RZ, 0xc0, !PT ;  /* 0xffffffe003037812 */ /* 0x000fe200078ec0ff */
[C---:B------:R-:W-:Y:S01]  /*10b70*/  FMUL.FTZ R137, R10.reuse, R137 ;  /* 0x000000890a897220 */ /* 0x040fe20000410000 */
[----:B------:R-:W1:Y:S01]  /*10b80*/  @P3 MUFU.LG2 R8, R8 ;  /* 0x0000000800083308 */ /* 0x000e620000000c00 */
[----:B------:R-:W-:-:S02]  /*10b90*/  FMUL.FTZ R132, R10, R132 ;  /* 0x000000840a847220 */ /* 0x000fc40000410000 */
[----:B------:R-:W-:Y:S01]  /*10ba0*/  FMUL.FTZ R133, R10, R133 ;  /* 0x000000850a857220 */ /* 0x000fe20000410000 */
[----:B------:R-:W-:Y:S01]  /*10bb0*/  IADD3 R10, R11, 0x40, RZ ;  /* 0x000000400b0a7810 */ /* 0x000fe20007ffe0ff */
[----:B--2---:R-:W-:Y:S01]  /*10bc0*/  FMUL.FTZ R147, R9, R147 ;  /* 0x0000009309937220 */ /* 0x004fe20000410000 */
[----:B------:R-:W-:Y:S01]  /*10bd0*/  @P0 IADD3 R10, R11, -0x40, RZ ;  /* 0xffffffc00b0a0810 */ /* 0x000fe20007ffe0ff */
[C---:B------:R-:W-:Y:S01]  /*10be0*/  FMUL.FTZ R146, R9.reuse, R146 ;  /* 0x0000009209927220 */ /* 0x040fe20000410000 */
[----:B------:R-:W2:Y:S01]  /*10bf0*/  @P2 MUFU.LG2 R7, R7 ;  /* 0x0000000700072308 */ /* 0x000ea20000000c00 */
[C---:B------:R-:W-:Y:S02]  /*10c00*/  FMUL.FTZ R143, R9.reuse, R143 ;  /* 0x0000008f098f7220 */ /* 0x040fe40000410000 */
[----:B------:R-:W-:Y:S01]  /*10c10*/  FMUL.FTZ R142, R9, R142 ;  /* 0x0000008e098e7220 */ /* 0x000fe20000410000 */
[----:B------:R-:W-:Y:S01]  /*10c20*/  STS.64 [R12.X4+0x400], R146 ;  /* 0x000400920c007388 */ /* 0x000fe20000004a00 */
[----:B------:R-:W-:-:S02]  /*10c30*/  IMAD.IADD R11, R11, 0x1, R15 ;  /* 0x000000010b0b7824 */ /* 0x000fc400078e020f */
[C---:B------:R-:W-:Y:S02]  /*10c40*/  FMUL.FTZ R139, R9.reuse, R139 ;  /* 0x0000008b098b7220 */ /* 0x040fe40000410000 */
[C---:B------:R-:W-:Y:S01]  /*10c50*/  FMUL.FTZ R138, R9.reuse, R138 ;  /* 0x0000008a098a7220 */ /* 0x040fe20000410000 */
[----:B------:R-:W-:Y:S01]  /*10c60*/  STS.64 [R11], R140 ;  /* 0x0000008c0b007388 */ /* 0x000fe20000000a00 */
[C---:B------:R-:W-:Y:S02]  /*10c70*/  FMUL.FTZ R135, R9.reuse, R135 ;  /* 0x0000008709877220 */ /* 0x040fe40000410000 */
[----:B------:R-:W-:Y:S01]  /*10c80*/  FMUL.FTZ R134, R9, R134 ;  /* 0x0000008609867220 */ /* 0x000fe20000410000 */
[----:B------:R3:W-:Y:S01]  /*10c90*/  STS.64 [R11+0x400], R142 ;  /* 0x0004008e0b007388 */ /* 0x0007e20000000a00 */
[----:B------:R-:W-:Y:S01]  /*10ca0*/  IMAD.IADD R30, R15, 0x1, R10 ;  /* 0x000000010f1e7824 */ /* 0x000fe200078e020a */
[----:B------:R-:W-:Y:S01]  /*10cb0*/  IADD3 R9, R13, R14, RZ ;  /* 0x0000000e0d097210 */ /* 0x000fe20007ffe0ff */
[----:B------:R-:W-:Y:S01]  /*10cc0*/  IMAD.IADD R3, R6, 0x1, -R3 ;  /* 0x0000000106037824 */ /* 0x000fe200078e0a03 */
[----:B------:R-:W-:Y:S01]  /*10cd0*/  STS.64 [R10], R136 ;  /* 0x000000880a007388 */ /* 0x000fe20000000a00 */
[----:B-1----:R-:W-:-:S02]  /*10ce0*/  @P3 FMUL.FTZ R29, R8, 0.69314718246459960938 ;  /* 0x3f317218081d3820 */ /* 0x002fc40000410000 */
[----:B--2---:R-:W-:Y:S01]  /*10cf0*/  @P2 FMUL.FTZ R7, R7, 0.69314718246459960938 ;  /* 0x3f31721807072820 */ /* 0x004fe20000410000 */
[----:B------:R-:W-:Y:S01]  /*10d00*/  STS.64 [R10+0x400], R138 ;  /* 0x0004008a0a007388 */ /* 0x000fe20000000a00 */
[----:B------:R-:W-:Y:S01]  /*10d10*/  LOP3.LUT P0, RZ, R3, 0x3, RZ, 0xc0, !PT ;  /* 0x0000000303ff7812 */ /* 0x000fe2000780c0ff */
[----:B------:R-:W-:Y:S02]  /*10d20*/  IMAD.MOV.U32 R3, RZ, RZ, -0x800000 ;  /* 0xff800000ff037424 */ /* 0x000fe400078e00ff */
[----:B------:R-:W-:Y:S01]  /*10d30*/  STS.64 [R30], R132 ;  /* 0x000000841e007388 */ /* 0x000fe20000000a00 */
[----:B------:R-:W-:-:S03]  /*10d40*/  @P3 FFMA.FTZ R3, R2, c[0x0][0x238], R29 ;  /* 0x00008e0002033a23 */ /* 0x000fc6000001001d */
[----:B------:R-:W-:Y:S04]  /*10d50*/  STS.64 [R30+0x400], R134 ;  /* 0x000400861e007388 */ /* 0x000fe80000000a00 */
[----:B------:R-:W-:Y:S06]  /*10d60*/  BAR.SYNC.DEFER_BLOCKING 0x0 ;  /* 0x0000000000007b1d */ /* 0x000fec0000010000 */
[----:B---3--:R-:W1:Y:S04]  /*10d70*/  S2R R11, SR_CTAID.X ;  /* 0x00000000000b7919 */ /* 0x008e680000002500 */
[----:B------:R-:W2:Y:S04]  /*10d80*/  LDS.128 R20, [R9.X4] ;  /* 0x0000000009147984 */ /* 0x000ea80000004c00 */
[----:B------:R-:W3:Y:S01]  /*10d90*/  LDS.128 R16, [R9.X4+0x800] ;  /* 0x0008000009107984 */ /* 0x000ee20000004c00 */
[----:B-1----:R-:W-:-:S03]  /*10da0*/  SHF.L.U32 R11, R11, 0x6, RZ ;  /* 0x000000060b0b7819 */ /* 0x002fc600000006ff */
[----:B------:R-:W1:Y:S04]  /*10db0*/  LDS.128 R12, [R9.X4+0x1000] ;  /* 0x00100000090c7984 */ /* 0x000e680000004c00 */
[----:B------:R4:W1:Y:S01]  /*10dc0*/  LDS.128 R24, [R9.X4+0x1800] ;  /* 0x0018000009187984 */ /* 0x0008620000004c00 */
[----:B------:R-:W-:Y:S02]  /*10dd0*/  IMAD R11, R28, c[0x0][0x214], R11 ;  /* 0x000085001c0b7a24 */ /* 0x000fe400078e020b */
[----:B----4-:R-:W-:Y:S02]  /*10de0*/  IMAD.MOV.U32 R9, RZ, RZ, -0x800000 ;  /* 0xff800000ff097424 */ /* 0x010fe400078e00ff */
[----:B------:R-:W-:Y:S01]  /*10df0*/  @P2 FFMA.FTZ R9, R0, c[0x0][0x238], R7 ;  /* 0x00008e0000092a23 */ /* 0x000fe20000010007 */
[----:B------:R-:W-:Y:S05]  /*10e00*/  @P0 BRA `(.L_x_2243) ;  /* 0x000000a000000947 */ /* 0x000fea0003800000 */
[----:B------:R-:W-:Y:S02]  /*10e10*/  IADD3 R8, R242, 0x8, RZ ;  /* 0x00000008f2087810 */ /* 0x000fe40007ffe0ff */
[----:B------:R-:W-:-:S02]  /*10e20*/  SHF.R.S32.HI R2, RZ, 0x1f, R242 ;  /* 0x0000001fff027819 */ /* 0x000fc400000114f2 */
        /* <DEDUP_REMOVED lines=8> */
.L_x_2243:
[----:B------:R-:W-:Y:S05]  /*10eb0*/  BSYNC B0 ;  /* 0x0000000000007941 */ /* 0x000fea0003800000 */
.L_x_2242:
[----:B----4-:R-:W-:Y:S01]  /*10ec0*/  LEA.HI R3, R5, R6, RZ, 0x3 ;  /* 0x0000000605037211 */ /* 0x010fe200078f18ff */
[----:B------:R-:W-:Y:S01]  /*10ed0*/  IMAD R11, R11, c[0x0][0x22c], RZ ;  /* 0x00008b000b0b7a24 */ /* 0x000fe200078e02ff */
[C---:B------:R-:W-:Y:S02]  /*10ee0*/  IADD3 R0, R4.reuse, 0x20, RZ ;  /* 0x0000002004007810 */ /* 0x040fe40007ffe0ff */
[----:B------:R-:W-:Y:S02]  /*10ef0*/  LOP3.LUT R3, R3, 0xfffffff8, RZ, 0xc0, !PT ;  /* 0xfffffff803037812 */ /* 0x000fe400078ec0ff */
[----:B------:R-:W-:-:S02]  /*10f00*/  IADD3 R2, R4, 0x10, RZ ;  /* 0x0000001004027810 */ /* 0x000fc40007ffe0ff */
[-C--:B------:R-:W-:Y:S01]  /*10f10*/  ISETP.GE.AND P1, PT, R0, R229.reuse, PT ;  /* 0x000000e50000720c */ /* 0x080fe20003f26270 */
[----:B------:R-:W-:Y:S01]  /*10f20*/  IMAD.IADD R3, R6, 0x1, -R3 ;  /* 0x0000000106037824 */ /* 0x000fe200078e0a03 */
[-C--:B------:R-:W-:Y:S02]  /*10f30*/  ISETP.GE.AND P2, PT, R2, R229.reuse, PT ;  /* 0x000000e50200720c */ /* 0x080fe40003f46270 */
[----:B------:R-:W-:Y:S01]  /*10f40*/  ISETP.GE.AND P3, PT, R4, R229, PT ;  /* 0x000000e50400720c */ /* 0x000fe20003f66270 */
[----:B------:R-:W-:-:S05]  /*10f50*/  IMAD.SHL.U32 R6, R3, 0x4, RZ ;  /* 0x0000000403067824 */ /* 0x000fca00078e00ff */
[----:B------:R-:W-:-:S05]  /*10f60*/  SHF.R.S32.HI R7, RZ, 0x1f, R6 ;  /* 0x0000001fff077819 */ /* 0x000fca0000011406 */
[C---:B------:R-:W-:Y:S01]  /*10f70*/  IMAD.WIDE R6, R4.reuse, 0x20, R6 ;  /* 0x0000002004067825 */ /* 0x040fe200078e0206 */
[----:B------:R-:W-:-:S04]  /*10f80*/  IADD3 R4, R4, 0x30, RZ ;  /* 0x0000003004047810 */ /* 0x000fc80007ffe0ff */
[----:B------:R-:W-:-:S04]  /*10f90*/  IADD3 R3, P0, R11, R6, RZ ;  /* 0x000000060b037210 */ /* 0x000fc80007f1e0ff */
[----:B------:R-:W-:Y:S02]  /*10fa0*/  LEA.HI.X.SX32 R0, R11, R7, 0x1, P0 ;  /* 0x000000070b007211 */ /* 0x000fe400000f0eff */
[----:B------:R-:W-:-:S04]  /*10fb0*/  LEA R2, P0, R3, c[0x0][0x1d8], 0x2 ;  /* 0x0000760003027a11 */ /* 0x000fc800078010ff */
[----:B------:R-:W-:Y:S02]  /*10fc0*/  LEA.HI.X R3, R3, c[0x0][0x1dc], R0, 0x2, P0 ;  /* 0x0000770003037a11 */ /* 0x000fe400000f1400 */
[----:B------:R-:W-:-:S03]  /*10fd0*/  ISETP.GE.AND P0, PT, R4, R229, PT ;  /* 0x000000e50400720c */ /* 0x000fc60003f06270 */
[----:B---3--:R3:W-:Y:S04]  /*10fe0*/  @!P2 STG.E.128 [R2.64+0x800], R16 ;  /* 0x000800100200a986 */ /* 0x0087e8000c101d0c */
[----:B-1----:R3:W-:Y:S04]  /*10ff0*/  @!P1 STG.E.128 [R2.64+0x1000], R12 ;  /* 0x0010000c02009986 */ /* 0x0027e8000c101d0c */
[----:B--2---:R3:W-:Y:S04]  /*11000*/  @!P3 STG.E.64 [R2.64], R20 ;  /* 0x000000140200b986 */ /* 0x0047e8000c101b0c */
[----:B------:R3:W-:Y:S01]  /*11010*/  @!P3 STG.E.64 [R2.64+0x8], R22 ;  /* 0x000008160200b986 */ /* 0x0007e2000c101b0c */
[----:B------:R-:W-:Y:S05]  /*11020*/  @P0 EXIT ;  /* 0x000000000000094d */ /* 0x000fea0003800000 */
[----:B------:R-:W-:Y:S01]  /*11030*/  STG.E.128 [R2.64+0x1800], R24 ;  /* 0x0018001802007986 */ /* 0x000fe2000c101d0c */
[----:B------:R-:W-:Y:S05]  /*11040*/  EXIT ;  /* 0x000000000000794d */ /* 0x000fea0003800000 */
.L_x_2244:
        /* <DEDUP_REMOVED lines=11> */
.L_x_5210:


//--------------------- .text._ZN5flash24flash_fwd_splitkv_kernelI23Flash_fwd_kernel_traitsILi32ELi64ELi256ELi4ELb0ELb0EN7cutlass6half_tE19Flash_kernel_traitsILi32ELi64ELi256ELi4ES3_EELb1ELb0ELb0ELb0ELb1ELb1ELb1ELb0EEEvNS_16Flash_fwd_paramsE --------------------------
	.section	.text._ZN5flash24flash_fwd_splitkv_kernelI23Flash_fwd_kernel_traitsILi32ELi64ELi256ELi4ELb0ELb0EN7cutlass6half_tE19Flash_kernel_traitsILi32ELi64ELi256ELi4ES3_EELb1ELb0ELb0ELb0ELb1ELb1ELb1ELb0EEEvNS_16Flash_fwd_paramsE,"ax",@progbits
	.sectioninfo	@"SHI_REGISTERS=255"
	.align	128
        .global         _ZN5flash24flash_fwd_splitkv_kernelI23Flash_fwd_kernel_traitsILi32ELi64ELi256ELi4ELb0ELb0EN7cutlass6half_tE19Flash_kernel_traitsILi32ELi64ELi256ELi4ES3_EELb1ELb0ELb0ELb0ELb1ELb1ELb1ELb0EEEvNS_16Flash_fwd_paramsE
        .type           _ZN5flash24flash_fwd_splitkv_kernelI23Flash_fwd_kernel_traitsILi32ELi64ELi256ELi4ELb0ELb0EN7cutlass6half_tE19Flash_kernel_traitsILi32ELi64ELi256ELi4ES3_EELb1ELb0ELb0ELb0ELb1ELb1ELb1ELb0EEEvNS_16Flash_fwd_paramsE,@function
        .size           _ZN5flash24flash_fwd_splitkv_kernelI23Flash_fwd_kernel_traitsILi32ELi64ELi256ELi4ELb0ELb0EN7cutlass6half_tE19Flash_kernel_traitsILi32ELi64ELi256ELi4ES3_EELb1ELb0ELb0ELb0ELb1ELb1ELb1ELb0EEEvNS_16Flash_fwd_paramsE,(.L_x_5211 - _ZN5flash24flash_fwd_splitkv_kernelI23Flash_fwd_kernel_traitsILi32ELi64ELi256ELi4ELb0ELb0EN7cutlass6half_tE19Flash_kernel_traitsILi32ELi64ELi256ELi4ES3_EELb1ELb0ELb0ELb0ELb1ELb1ELb1ELb0EEEvNS_16Flash_fwd_paramsE)
        .other          _ZN5flash24flash_fwd_splitkv_kernelI23Flash_fwd_kernel_traitsILi32ELi64ELi256ELi4ELb0ELb0EN7cutlass6half_tE19Flash_kernel_traitsILi32ELi64ELi256ELi4ES3_EELb1ELb0ELb0ELb0ELb1ELb1ELb1ELb0EEEvNS_16Flash_fwd_paramsE,@"STO_CUDA_ENTRY STV_DEFAULT"
_ZN5flash24flash_fwd_splitkv_kernelI23Flash_fwd_kernel_traitsILi32ELi64ELi256ELi4ELb0ELb0EN7cutlass6half_tE19Flash_kernel_traitsILi32ELi64ELi256ELi4ES3_EELb1ELb0ELb0ELb0ELb1ELb1ELb1ELb0EEEvNS_16Flash_fwd_paramsE:
.text._ZN5flash24flash_fwd_splitkv_kernelI23Flash_fwd_kernel_traitsILi32ELi64ELi256ELi4ELb0ELb0EN7cutlass6half_tE19Flash_kernel_traitsILi32ELi64ELi256ELi4ES3_EELb1ELb0ELb0ELb0ELb1ELb1ELb1ELb0EEEvNS_16Flash_fwd_paramsE:
        /* <DEDUP_REMOVED lines=55> */
.L_x_2245:
[----:B---34-:R-:W-:Y:S02]  /*0370*/  MOV R4, c[0x0][0x218] ;  /* 0x0000860000047a02 */ /* 0x018fe40000000f00 */
.L_x_2246:
        /* <DEDUP_REMOVED lines=58> */
[----:B------:R-:W-:Y:S01]  /*0720*/  IMAD R0, R9, c[0x0][0x210], R245 ;  /* 0x0000840009007a24 */ /* 0x000fe200078e02f5 */
[----:B------:R-:W-:Y:S01]  /*0730*/  LOP3.LUT P6, RZ, R58, 0x7, RZ, 0xc0, !PT ;  /* 0x000000073aff7812 */ /* 0x000fe200078cc0ff */
        /* <DEDUP_REMOVED lines=11> */
[CC--:B------:R-:W-:Y:S02]  /*07f0*/  ISETP.GE.AND P1, PT, R5.reuse, R8.reuse, PT ;  /* 0x000000080500720c */ /* 0x0c0fe40003f26270 */
[-C--:B------:R-:W-:Y:S02]  /*0800*/  ISETP.GE.OR P4, PT, R5, R8.reuse, P6 ;  /* 0x000000080500720c */ /* 0x080fe40003786670 */
[----:B------:R-:W-:Y:S02]  /*0810*/  SHF.R.S32.HI R3, RZ, 0x1f, R2 ;  /* 0x0000001fff037819 */ /* 0x000fe40000011402 */
[----:B------:R-:W-:-:S02]  /*0820*/  ISETP.GE.OR P3, PT, R7, R8, P6 ;  /* 0x000000080700720c */ /* 0x000fc40003766670 */
[C---:B------:R-:W-:Y:S01]  /*0830*/  ISETP.GE.OR P5, PT, R0.reuse, R8, P6 ;  /* 0x000000080000720c */ /* 0x040fe200037a6670 */
[C---:B------:R-:W-:Y:S01]  /*0840*/  IMAD.WIDE R2, R0.reuse, 0x20, R2 ;  /* 0x0000002000027825 */ /* 0x040fe200078e0202 */
[----:B------:R-:W-:-:S04]  /*0850*/  IADD3 R9, R0, 0x30, RZ ;  /* 0x0000003000097810 */ /* 0x000fc80007ffe0ff */
[C---:B------:R-:W-:Y:S02]  /*0860*/  IADD3 R2, P0, R4.reuse, R2, RZ ;  /* 0x0000000204027210 */ /* 0x040fe40007f1e0ff */
[-C--:B------:R-:W-:Y:S02]  /*0870*/  ISETP.GE.OR P6, PT, R9, R8.reuse, P6 ;  /* 0x000000080900720c */ /* 0x080fe400037c6670 */
[----:B------:R-:W-:Y:S02]  /*0880*/  LEA.HI.X.SX32 R3, R4, R3, 0x1, P0 ;  /* 0x0000000304037211 */ /* 0x000fe400000f0eff */
[----:B------:R-:W-:Y:S02]  /*0890*/  ISETP.GE.AND P0, PT, R0, R8, PT ;  /* 0x000000080000720c */ /* 0x000fe40003f06270 */
[----:B------:R-:W-:-:S04]  /*08a0*/  LEA R4, P2, R2, c[0x0][0x1d8], 0x2 ;  /* 0x0000760002047a11 */ /* 0x000fc800078410ff */
[----:B------:R-:W-:Y:S02]  /*08b0*/  LEA.HI.X R5, R2, c[0x0][0x1dc], R3, 0x2, P2 ;  /* 0x0000770002057a11 */ /* 0x000fe400010f1403 */
[----:B------:R-:W-:Y:S02]  /*08c0*/  SHF.R.S32.HI R2, RZ, 0x1f, R6 ;  /* 0x0000001fff027819 */ /* 0x000fe40000011406 */
[-C--:B------:R-:W-:Y:S01]  /*08d0*/  ISETP.GE.AND P2, PT, R7, R8.reuse, PT ;  /* 0x000000080700720c */ /* 0x080fe20003f46270 */
[----:B------:R1:W-:Y:S01]  /*08e0*/  @!P1 STG.E.128 [R4.64+0x800], RZ ;  /* 0x000800ff04009986 */ /* 0x0003e2000c101d0c */
[----:B------:R-:W-:Y:S01]  /*08f0*/  ISETP.GE.AND P1, PT, R9, R8, PT ;  /* 0x000000080900720c */ /* 0x000fe20003f26270 */
[----:B------:R-:W-:Y:S02]  /*0900*/  @!P5 IMAD.MOV.U32 R7, RZ, RZ, -0x800000 ;  /* 0xff800000ff07d424 */ /* 0x000fe400078e00ff */
[----:B------:R1:W-:Y:S01]  /*0910*/  @!P0 STG.E.128 [R4.64], RZ ;  /* 0x000000ff04008986 */ /* 0x0003e2000c101d0c */
[----:B------:R-:W-:Y:S01]  /*0920*/  IADD3 R3, P0, R6, R0, RZ ;  /* 0x0000000006037210 */ /* 0x000fe20007f1e0ff */
[----:B------:R-:W-:-:S03]  /*0930*/  @!P4 IMAD.MOV.U32 R6, RZ, RZ, -0x800000 ;  /* 0xff800000ff06c424 */ /* 0x000fc600078e00ff */
[----:B------:R-:W-:Y:S02]  /*0940*/  LEA.HI.X.SX32 R0, R0, R2, 0x1, P0 ;  /* 0x0000000200007211 */ /* 0x000fe400000f0eff */
[C---:B------:R-:W-:Y:S01]  /*0950*/  LEA R2, P0, R3.reuse, c[0x0][0x208], 0x2 ;  /* 0x0000820003027a11 */ /* 0x040fe200078010ff */
[----:B------:R1:W-:Y:S03]  /*0960*/  @!P2 STG.E.128 [R4.64+0x1000], RZ ;  /* 0x001000ff0400a986 */ /* 0x0003e6000c101d0c */
[----:B------:R-:W-:Y:S01]  /*0970*/  LEA.HI.X R3, R3, c[0x0][0x20c], R0, 0x2, P0 ;  /* 0x0000830003037a11 */ /* 0x000fe200000f1400 */
[----:B------:R-:W-:Y:S01]  /*0980*/  @!P3 IMAD.MOV.U32 R0, RZ, RZ, -0x800000 ;  /* 0xff800000ff00b424 */ /* 0x000fe200078e00ff */
        /* <DEDUP_REMOVED lines=8> */
.L_x_2247:
        /* <DEDUP_REMOVED lines=84> */
[----:B-----5:R-:W-:-:S04]  /*0f50*/  IMAD.WIDE.U32 R8, R6, c[0x0][0x180], RZ ;  /* 0x0000600006087a25 */ /* 0x020fc800078e00ff */
        /* <DEDUP_REMOVED lines=17> */
.L_x_2248:
        /* <DEDUP_REMOVED lines=17> */
.L_x_2250:
        /* <DEDUP_REMOVED lines=55> */
.L_x_2249:
[----:B------:R-:W-:Y:S01]  /*14f0*/  ISETP.NE.AND P0, PT, R12, -0x1, PT ;  /* 0xffffffff0c00780c */ /* 0x000fe20003f05270 */
[----:B------:R-:W-:Y:S01]  /*1500*/  IMAD.IADD R246, R50, 0x1, -R59 ;  /* 0x0000000132f67824 */ /* 0x000fe200078e0a3b */
[----:B------:R-:W-:Y:S01]  /*1510*/  SHF.R.S32.HI R33, RZ, 0x1f, R58 ;  /* 0x0000001fff217819 */ /* 0x000fe2000001143a */
[----:B------:R-:W-:Y:S01]  /*1520*/  IMAD.MOV.U32 R203, RZ, RZ, c[0x0][0x198] ;  /* 0x00006600ffcb7624 */ /* 0x000fe200078e00ff */
[----:B------:R-:W-:Y:S01]  /*1530*/  IADD3 R235, R202, -0x1, RZ ;  /* 0xffffffffcaeb7810 */ /* 0x000fe20007ffe0ff */
[----:B------:R-:W-:Y:S01]  /*1540*/  IMAD.MOV.U32 R34, RZ, RZ, c[0x0][0x1a0] ;  /* 0x00006800ff227624 */ /* 0x000fe200078e00ff */
[CC--:B------:R-:W-:Y:S02]  /*1550*/  LEA.HI R20, R33.reuse, R58.reuse, RZ, 0x2 ;  /* 0x0000003a21147211 */ /* 0x0c0fe400078f10ff */
[----:B------:R-:W-:Y:S01]  /*1560*/  LEA.HI R32, R33, R58, RZ, 0x3 ;  /* 0x0000003a21207211 */ /* 0x000fe200078f18ff */
[----:B------:R-:W-:Y:S01]  /*1570*/  IMAD.SHL.U32 R164, R235, 0x100, RZ ;  /* 0x00000100eba47824 */ /* 0x000fe200078e00ff */
[----:B------:R-:W-:-:S02]  /*1580*/  LOP3.LUT R8, R20, 0xfffffffc, RZ, 0xc0, !PT ;  /* 0xfffffffc14087812 */ /* 0x000fc400078ec0ff */
[----:B------:R-:W-:Y:S01]  /*1590*/  SHF.R.S32.HI R30, RZ, 0x3, R32 ;  /* 0x00000003ff1e7819 */ /* 0x000fe20000011420 */
[----:B------:R-:W-:Y:S01]  /*15a0*/  @P0 IMAD.WIDE.U32 R2, R12, c[0x0][0x190], RZ ;  /* 0x000064000c020a25 */ /* 0x000fe200078e00ff */
[----:B------:R-:W-:Y:S02]  /*15b0*/  @!P0 SHF.R.S32.HI R0, RZ, 0x1f, R245 ;  /* 0x0000001fff008819 */ /* 0x000fe400000114f5 */
[----:B------:R-:W-:Y:S01]  /*15c0*/  LEA.HI R57, R33, R58, RZ, 0x5 ;  /* 0x0000003a21397211 */ /* 0x000fe200078f28ff */
[----:B------:R-:W-:-:S03]  /*15d0*/  @!P0 IMAD.WIDE.U32 R4, R245, c[0x0][0x178], RZ ;  /* 0x00005e00f5048a25 */ /* 0x000fc600078e00ff */
[----:B------:R-:W-:Y:S01]  /*15e0*/  SHF.R.S32.HI R49, RZ, 0x5, R57 ;  /* 0x00000005ff317819 */ /* 0x000fe20000011439 */
[----:B------:R-:W-:Y:S02]  /*15f0*/  @!P0 IMAD R0, R0, c[0x0][0x178], RZ ;  /* 0x00005e0000008a24 */ /* 0x000fe400078e02ff */
[----:B------:R-:W-:Y:S02]  /*1600*/  @P0 IMAD R7, R12, c[0x0][0x194], R3 ;  /* 0x000065000c070a24 */ /* 0x000fe400078e0203 */
[----:B------:R-:W-:Y:S02]  /*1610*/  @!P0 IMAD R0, R245, c[0x0][0x17c], R0 ;  /* 0x00005f00f5008a24 */ /* 0x000fe400078e0200 */
[----:B------:R-:W-:Y:S01]  /*1620*/  @P0 IMAD.MOV.U32 R6, RZ, RZ, R2 ;  /* 0x000000ffff060224 */ /* 0x000fe200078e0002 */
[----:B------:R-:W-:Y:S01]  /*1630*/  SHF.R.S32.HI R2, RZ, 0x2, R20 ;  /* 0x00000002ff027819 */ /* 0x000fe20000011414 */
[----:B------:R-:W-:Y:S01]  /*1640*/  @!P0 IMAD.IADD R7, R5, 0x1, R0 ;  /* 0x0000000105078824 */ /* 0x000fe200078e0200 */
[----:B------:R-:W-:Y:S01]  /*1650*/  SHF.R.S32.HI R5, RZ, 0x1f, R19 ;  /* 0x0000001fff057819 */ /* 0x000fe20000011413 */
[----:B------:R-:W-:Y:S01]  /*1660*/  IMAD.IADD R0, R58, 0x1, -R8 ;  /* 0x000000013a007824 */ /* 0x000fe200078e0a08 */
[----:B------:R-:W-:Y:S01]  /*1670*/  IADD3 R29, R2, 0x20, RZ ;  /* 0x00000020021d7810 */ /* 0x000fe20007ffe0ff */
[----:B------:R-:W-:Y:S01]  /*1680*/  @!P0 IMAD.MOV.U32 R6, RZ, RZ, R4 ;  /* 0x000000ffff068224 */ /* 0x000fe200078e0004 */
[--C-:B------:R-:W-:Y:S01]  /*1690*/  SHF.R.S32.HI R3, RZ, 0x1f, R2.reuse ;  /* 0x0000001fff037819 */ /* 0x100fe20000011402 */
[----:B------:R-:W-:Y:S01]  /*16a0*/  IMAD.SHL.U32 R0, R0, 0x8, RZ ;  /* 0x0000000800007824 */ /* 0x000fe200078e00ff */
[-C--:B------:R-:W-:Y:S01]  /*16b0*/  ISETP.GE.AND P5, PT, R29, R246.reuse, PT ;  /* 0x000000f61d00720c */ /* 0x080fe20003fa6270 */
[----:B-----5:R-:W-:Y:S01]  /*16c0*/  IMAD.SHL.U32 R9, R30, 0x40, RZ ;  /* 0x000000401e097824 */ /* 0x020fe200078e00ff */
[----:B------:R-:W-:Y:S01]  /*16d0*/  ISETP.GE.AND P2, PT, R2, R246, PT ;  /* 0x000000f60200720c */ /* 0x000fe20003f46270 */
[----:B------:R-:W-:Y:S01]  /*16e0*/  IMAD.WIDE R12, R13, 0x40, R2 ;  /* 0x000000400d0c7825 */ /* 0x000fe200078e0202 */
[----:B------:R-:W-:-:S02]  /*16f0*/  IADD3 R4, P0, R0, R6, RZ ;  /* 0x0000000600047210 */ /* 0x000fc40007f1e0ff */
[----:B------:R-:W-:Y:S01]  /*1700*/  SHF.R.S32.HI R8, RZ, 0x1f, R0 ;  /* 0x0000001fff087819 */ /* 0x000fe20000011400 */
[----:B------:R-:W-:Y:S01]  /*1710*/  IMAD R6, R5, c[0x0][0x1a8], RZ ;  /* 0x00006a0005067a24 */ /* 0x000fe200078e02ff */
[C---:B------:R-:W-:Y:S02]  /*1720*/  IADD3 R23, R2.reuse, 0x40, RZ ;  /* 0x0000004002177810 */ /* 0x040fe40007ffe0ff */
[----:B------:R-:W-:Y:S01]  /*1730*/  IADD3 R22, R2, 0x60, RZ ;  /* 0x0000006002167810 */ /* 0x000fe20007ffe0ff */
[----:B------:R-:W-:Y:S01]  /*1740*/  IMAD.X R5, R8, 0x1, R7, P0 ;  /* 0x0000000108057824 */ /* 0x000fe200000e0607 */
[----:B------:R-:W-:Y:S01]  /*1750*/  LOP3.LUT R7, R9, 0xc0, RZ, 0xc0, !PT ;  /* 0x000000c009077812 */ /* 0x000fe200078ec0ff */
[C---:B------:R-:W-:Y:S01]  /*1760*/  IMAD R10, R19.reuse, c[0x0][0x1ac], R6 ;  /* 0x00006b00130a7a24 */ /* 0x040fe200078e0206 */
[C---:B------:R-:W-:Y:S01]  /*1770*/  IADD3 R6, P1, R0.reuse, R16, RZ ;  /* 0x0000001000067210 */ /* 0x040fe20007f3e0ff */
[----:B------:R-:W-:Y:S01]  /*1780*/  IMAD.WIDE.U32 R4, R19, c[0x0][0x1a8], R4 ;  /* 0x00006a0013047a25 */ /* 0x000fe200078e0004 */
[----:B------:R-:W-:-:S02]  /*1790*/  IADD3 R24, P0, R0, R11, RZ ;  /* 0x0000000b00187210 */ /* 0x000fc40007f1e0ff */
[----:B------:R-:W-:Y:S01]  /*17a0*/  LOP3.LUT R9, R7, 0x18, R0, 0xf8, !PT ;  /* 0x0000001807097812 */ /* 0x000fe200078ef800 */
[----:B------:R-:W-:Y:S01]  /*17b0*/  IMAD.IADD R5, R5, 0x1, R10 ;  /* 0x0000000105057824 */ /* 0x000fe200078e020a */
[----:B------:R-:W-:Y:S01]  /*17c0*/  SHF.R.U32.HI R0, RZ, 0x3, R7 ;  /* 0x00000003ff007819 */ /* 0x000fe20000011607 */
[----:B------:R-:W-:Y:S01]  /*17d0*/  IMAD.X R7, R8, 0x1, R17, P1 ;  /* 0x0000000108077824 */ /* 0x000fe200008e0611 */
[----:B------:R-:W-:Y:S01]  /*17e0*/  IADD3 R27, P1, R2, R14, RZ ;  /* 0x0000000e021b7210 */ /* 0x000fe20007f3e0ff */
[----:B------:R-:W-:Y:S01]  /*17f0*/  IMAD.X R25, R8, 0x1, R15, P0 ;  /* 0x0000000108197824 */ /* 0x000fe200000e060f */
[----:B------:R-:W-:Y:S01]  /*1800*/  LOP3.LUT R15, R9, R0, RZ, 0x3c, !PT ;  /* 0x00000000090f7212 */ /* 0x000fe200078e3cff */
[----:B------:R-:W-:Y:S01]  /*1810*/  @!P2 IMAD R9, R13, c[0x0][0x190], RZ ;  /* 0x000064000d09aa24 */ /* 0x000fe200078e02ff */
[----:B------:R-:W-:Y:S01]  /*1820*/  @!P5 IADD3 R0, P0, R12, 0x20, RZ ;  /* 0x000000200c00d810 */ /* 0x000fe20007f1e0ff */
[C---:B------:R-:W-:Y:S01]  /*1830*/  IMAD.X R31, R3.reuse, 0x1, R18, P1 ;  /* 0x00000001031f7824 */ /* 0x040fe200008e0612 */
[C---:B------:R-:W-:Y:S01]  /*1840*/  IADD3 R21, R2.reuse, 0x80, RZ ;  /* 0x0000008002157810 */ /* 0x040fe20007ffe0ff */
[----:B------:R-:W-:Y:S01]  /*1850*/  IMAD R3, R3, c[0x0][0x198], RZ ;  /* 0x0000660003037a24 */ /* 0x000fe200078e02ff */
[C---:B------:R-:W-:Y:S01]  /*1860*/  IADD3 R18, R2.reuse, 0xa0, RZ ;  /* 0x000000a002127810 */ /* 0x040fe20007ffe0ff */
[----:B------:R-:W-:Y:S01]  /*1870*/  @!P5 IMAD.X R8, RZ, RZ, R13, P0 ;  /* 0x000000ffff08d224 */ /* 0x000fe200000e060d */
[C---:B------:R-:W-:Y:S01]  /*1880*/  IADD3 R19, R2.reuse, 0xc0, RZ ;  /* 0x000000c002137810 */ /* 0x040fe20007ffe0ff */
[----:B------:R-:W-:-:S02]  /*1890*/  IMAD R14, R2, c[0x0][0x19c], R3 ;  /* 0x00006700020e7a24 */ /* 0x000fc400078e0203 */
[----:B------:R-:W-:Y:S02]  /*18a0*/  @!P5 IMAD R3, R8, c[0x0][0x190], RZ ;  /* 0x000064000803da24 */ /* 0x000fe400078e02ff */
[----:B------:R-:W-:Y:S02]  /*18b0*/  @!P2 IMAD R13, R12, c[0x0][0x194], R9 ;  /* 0x000065000c0daa24 */ /* 0x000fe400078e0209 */
[----:B------:R-:W-:Y:S02]  /*18c0*/  @!P5 IMAD.MOV.U32 R10, RZ, RZ, R4 ;  /* 0x000000ffff0ad224 */ /* 0x000fe400078e0004 */
[----:B------:R-:W-:Y:S02]  /*18d0*/  @!P5 IMAD.MOV.U32 R11, RZ, RZ, R5 ;  /* 0x000000ffff0bd224 */ /* 0x000fe400078e0005 */
[----:B------:R-:W-:-:S04]  /*18e0*/  IMAD.WIDE.U32 R8, R2, c[0x0][0x198], R6 ;  /* 0x0000660002087a25 */ /* 0x000fc800078e0006 */
[----:B------:R-:W-:Y:S02]  /*18f0*/  IMAD.IADD R16, R48, 0x1, -R164 ;  /* 0x0000000130107824 */ /* 0x000fe400078e0aa4 */
[----:B------:R-:W-:-:S03]  /*1900*/  @!P2 IMAD.WIDE.U32 R6, R12, c[0x0][0x190], R4 ;  /* 0x000064000c06aa25 */ /* 0x000fc600078e0004 */
[-C--:B------:R-:W-:Y:S01]  /*1910*/  ISETP.GE.AND P3, PT, R29, R16.reuse, PT ;  /* 0x000000101d00720c */ /* 0x080fe20003f66270 */
[----:B------:R-:W-:Y:S01]  /*1920*/  @!P5 IMAD R3, R0, c[0x0][0x194], R3 ;  /* 0x000065000003da24 */ /* 0x000fe200078e0203 */
[----:B------:R-:W-:Y:S01]  /*1930*/  ISETP.GE.AND P4, PT, R2, R16, PT ;  /* 0x000000100200720c */ /* 0x000fe20003f86270 */
[----:B------:R-:W-:-:S04]  /*1940*/  @!P5 IMAD.WIDE.U32 R4, R0, c[0x0][0x190], R10 ;  /* 0x000064000004da25 */ /* 0x000fc800078e000a */
[----:B------:R-:W-:Y:S01]  /*1950*/  IMAD.IADD R107, R9, 0x1, R14 ;  /* 0x00000001096b7824 */ /* 0x000fe200078e020e */
[----:B------:R-:W-:Y:S01]  /*1960*/  LEA.HI R9, R20, R2, RZ, 0x1 ;  /* 0x0000000214097211 */ /* 0x000fe200078f08ff */
[----:B------:R-:W-:Y:S01]  /*1970*/  @!P5 IMAD.IADD R0, R5, 0x1, R3 ;  /* 0x000000010500d824 */ /* 0x000fe200078e0203 */
[C---:B------:R-:W-:Y:S01]  /*1980*/  @!P5 LEA R10, P0, R4.reuse, c[0x0][0x160], 0x1 ;  /* 0x00005800040ada11 */ /* 0x040fe200078008ff */
[----:B------:R-:W-:Y:S01]  /*1990*/  IMAD.MOV.U32 R70, RZ, RZ, R8 ;  /* 0x000000ffff467224 */ /* 0x000fe200078e0008 */
[----:B------:R-:W-:Y:S01]  /*19a0*/  LOP3.LUT R3, R9, 0x7fffffe, RZ, 0xc0, !PT ;  /* 0x07fffffe09037812 */ /* 0x000fe200078ec0ff */
[----:B------:R-:W-:Y:S01]  /*19b0*/  @!P2 IMAD.IADD R7, R7, 0x1, R13 ;  /* 0x000000010707a824 */ /* 0x000fe200078e020d */
[----:B------:R-:W-:Y:S01]  /*19c0*/  @!P5 LEA.HI.X R11, R4, c[0x0][0x164], R0, 0x1, P0 ;  /* 0x00005900040bda11 */ /* 0x000fe200000f0c00 */
[----:B------:R-:W-:Y:S01]  /*19d0*/  IMAD.MOV.U32 R17, RZ, RZ, c[0x0][0x19c] ;  /* 0x00006700ff117624 */ /* 0x000fe200078e00ff */
[----:B------:R-:W-:Y:S01]  /*19e0*/  @!P2 LEA R8, P1, R6, c[0x0][0x160], 0x1 ;  /* 0x000058000608aa11 */ /* 0x000fe200078208ff */
[----:B------:R-:W-:Y:S01]  /*19f0*/  IMAD.IADD R0, R2, 0x1, -R3 ;  /* 0x0000000102007824 */ /* 0x000fe200078e0a03 */
[----:B------:R-:W-:-:S02]  /*1a00*/  ISETP.GE.AND P0, PT, R23, R16, PT ;  /* 0x000000101700720c */ /* 0x000fc40003f06270 */
[----:B------:R-:W-:Y:S01]  /*1a10*/  @!P2 LEA.HI.X R9, R6, c[0x0][0x164], R7, 0x1, P1 ;  /* 0x000059000609aa11 */ /* 0x000fe200008f0c07 */
[----:B------:R-:W-:Y:S01]  /*1a20*/  IMAD R3, R49, 0x8, R0 ;  /* 0x0000000831037824 */ /* 0x000fe200078e0200 */
[C---:B------:R-:W-:Y:S01]  /*1a30*/  @!P3 LEA R0, P1, R203.reuse, R70, 0x5 ;  /* 0x00000046cb00b211 */ /* 0x040fe200078228ff */
[C---:B------:R-:W-:Y:S01]  /*1a40*/  IMAD.WIDE.U32 R6, R203.reuse, 0x40, RZ ;  /* 0x00000040cb067825 */ /* 0x040fe200078e00ff */
[----:B------:R-:W-:Y:S02]  /*1a50*/  IADD3 R20, R2, 0xe0, RZ ;  /* 0x000000e002147810 */ /* 0x000fe40007ffe0ff */
[----:B------:R-:W-:Y:S01]  /*1a60*/  @!P3 LEA.HI.X R5, R203, R107, R17, 0x5, P1 ;  /* 0x0000006bcb05b211 */ /* 0x000fe200008f2c11 */
[----:B------:R-:W-:Y:S01]  /*1a70*/  IMAD.U32 R3, R3, 0x20, R15 ;  /* 0x0000002003037824 */ /* 0x000fe200078e000f */
[----:B------:R-:W-:-:S03]  /*1a80*/  @!P3 LEA R4, P1, R0, c[0x0][0x168], 0x1 ;  /* 0x00005a000004ba11 */ /* 0x000fc600078208ff */
[----:B------:R-:W-:Y:S01]  /*1a90*/  IMAD.SHL.U32 R183, R3, 0x2, RZ ;  /* 0x0000000203b77824 */ /* 0x000fe200078e00ff */
[----:B------:R-:W-:Y:S01]  /*1aa0*/  @!P3 LEA.HI.X R5, R0, c[0x0][0x16c], R5, 0x1, P1 ;  /* 0x00005b000005ba11 */ /* 0x000fe200008f0c05 */
[----:B------:R-:W-:Y:S01]  /*1ab0*/  IMAD.SHL.U32 R3, R17, 0x40, RZ ;  /* 0x0000004011037824 */ /* 0x000fe200078e00ff */
[C---:B------:R-:W-:Y:S02]  /*1ac0*/  @!P0 IADD3 R0, P1, R70.reuse, R6, RZ ;  /* 0x0000000646008210 */ /* 0x040fe40007f3e0ff */
[----:B------:R-:W-:Y:S01]  /*1ad0*/  @!PT LDS RZ, [RZ] ;  /* 0x00000000fffff984 */ /* 0x000fe20000000800 */
[----:B------:R-:W-:Y:S01]  /*1ae0*/  @!PT LDS RZ, [RZ] ;  /* 0x00000000fffff984 */ /* 0x000fe20000000800 */
[----:B------:R-:W-:Y:S01]  /*1af0*/  @!PT LDS RZ, [RZ] ;  /* 0x00000000fffff984 */ /* 0x000fe20000000800 */
[----:B------:R1:W-:Y:S01]  /*1b00*/  @!P2 LDGSTS.E.BYPASS.LTC128B.128 [R183], [R8.64] ;  /* 0x0000000008b7afae */ /* 0x0003e2000b901d4c */
[----:B------:R-:W-:Y:S02]  /*1b10*/  @!P4 LEA R6, P2, R70, c[0x0][0x168], 0x1 ;  /* 0x00005a004606ca11 */ /* 0x000fe400078408ff */
[----:B------:R-:W-:Y:S01]  /*1b20*/  @!P0 IADD3.X R3, R107, R7, R3, P1, !PT ;  /* 0x000000076b038210 */ /* 0x000fe20000ffe403 */
[----:B------:R2:W-:Y:S01]  /*1b30*/  @!P5 LDGSTS.E.BYPASS.LTC128B.128 [R183+0x800], [R10.64] ;  /* 0x008000000ab7dfae */ /* 0x0005e2000b901d4c */
[----:B------:R-:W-:-:S02]  /*1b40*/  ISETP.GE.AND P1, PT, R22, R16, PT ;  /* 0x000000101600720c */ /* 0x000fc40003f26270 */
[----:B------:R-:W-:Y:S02]  /*1b50*/  @!P4 LEA.HI.X R7, R70, c[0x0][0x16c], R107, 0x1, P2 ;  /* 0x00005b004607ca11 */ /* 0x000fe400010f0c6b */
[----:B------:R-:W-:-:S03]  /*1b60*/  ISETP.GE.AND P5, PT, R21, R16, PT ;  /* 0x000000101500720c */ /* 0x000fc60003fa6270 */
[----:B------:R3:W-:Y:S01]  /*1b70*/  @!P4 LDGSTS.E.BYPASS.LTC128B.128 [R183+0x1000], [R6.64] ;  /* 0x0100000006b7cfae */ /* 0x0007e2000b901d4c */
[----:B------:R-:W-:-:S03]  /*1b80*/  ISETP.GE.AND P4, PT, R18, R16, PT ;  /* 0x000000101200720c */ /* 0x000fc60003f86270 */
[----:B------:R4:W-:Y:S01]  /*1b90*/  @!P3 LDGSTS.E.BYPASS.LTC128B.128 [R183+0x1800], [R4.64] ;  /* 0x0180000004b7bfae */ /* 0x0009e2000b901d4c */
[----:B------:R-:W-:Y:S02]  /*1ba0*/  ISETP.GE.AND P3, PT, R19, R16, PT ;  /* 0x000000101300720c */ /* 0x000fe40003f66270 */
[----:B-1----:R-:W-:-:S04]  /*1bb0*/  @!P0 LEA R8, P2, R0, c[0x0][0x168], 0x1 ;  /* 0x00005a0000088a11 */ /* 0x002fc800078408ff */
[----:B------:R-:W-:Y:S01]  /*1bc0*/  @!P0 LEA.HI.X R9, R0, c[0x0][0x16c], R3, 0x1, P2 ;  /* 0x00005b0000098a11 */ /* 0x000fe200010f0c03 */
[----:B------:R-:W-:-:S04]  /*1bd0*/  @!P1 IMAD R3, R17, 0x60, RZ ;  /* 0x0000006011039824 */ /* 0x000fc800078e02ff */
[----:B------:R1:W-:Y:S01]  /*1be0*/  @!P0 LDGSTS.E.BYPASS.LTC128B.128 [R183+0x2000], [R8.64] ;  /* 0x0200000008b78fae */ /* 0x0003e2000b901d4c */
[----:B------:R-:W-:Y:S01]  /*1bf0*/  @!P5 LEA R0, P0, R203, R70, 0x7 ;  /* 0x00000046cb00d211 */ /* 0x000fe200078038ff */
[----:B----4-:R-:W-:Y:S02]  /*1c00*/  @!P1 IMAD.MOV.U32 R4, RZ, RZ, R70 ;  /* 0x000000ffff049224 */ /* 0x010fe400078e0046 */
[----:B------:R-:W-:-:S04]  /*1c10*/  @!P1 IMAD.MOV.U32 R5, RZ, RZ, R107 ;  /* 0x000000ffff059224 */ /* 0x000fc800078e006b */
[----:B------:R-:W-:-:S04]  /*1c20*/  @!P1 IMAD.WIDE.U32 R4, R203, 0x60, R4 ;  /* 0x00000060cb049825 */ /* 0x000fc800078e0004 */
[----:B------:R-:W-:Y:S01]  /*1c30*/  @!P1 IMAD.IADD R3, R5, 0x1, R3 ;  /* 0x0000000105039824 */ /* 0x000fe200078e0203 */
[----:B---3--:R-:W-:Y:S01]  /*1c40*/  @!P1 LEA R6, P2, R4, c[0x0][0x168], 0x1 ;  /* 0x00005a0004069a11 */ /* 0x008fe200078408ff */
[----:B------:R-:W-:-:S03]  /*1c50*/  @!P4 IMAD.MOV.U32 R5, RZ, RZ, R107 ;  /* 0x000000ffff05c224 */ /* 0x000fc600078e006b */
[----:B------:R-:W-:Y:S01]  /*1c60*/  @!P1 LEA.HI.X R7, R4, c[0x0][0x16c], R3, 0x1, P2 ;  /* 0x00005b0004079a11 */ /* 0x000fe200010f0c03 */
[----:B------:R-:W-:Y:S01]  /*1c70*/  @!P4 IMAD.MOV.U32 R4, RZ, RZ, R70 ;  /* 0x000000ffff04c224 */ /* 0x000fe200078e0046 */
[----:B------:R-:W-:Y:S02]  /*1c80*/  ISETP.GE.AND P2, PT, R20, R16, PT ;  /* 0x000000101400720c */ /* 0x000fe40003f46270 */
[----:B------:R-:W-:Y:S01]  /*1c90*/  @!P5 LEA.HI.X R3, R203, R107, R17, 0x7, P0 ;  /* 0x0000006bcb03d211 */ /* 0x000fe200000f3c11 */
[----:B------:R3:W-:Y:S01]  /*1ca0*/  @!P1 LDGSTS.E.BYPASS.LTC128B.128 [R183+0x2800], [R6.64] ;  /* 0x0280000006b79fae */ /* 0x0007e2000b901d4c */
[----:B------:R-:W-:-:S04]  /*1cb0*/  @!P5 LEA R14, P0, R0, c[0x0][0x168], 0x1 ;  /* 0x00005a00000eda11 */ /* 0x000fc800078008ff */
[----:B------:R-:W-:Y:S01]  /*1cc0*/  @!P5 LEA.HI.X R15, R0, c[0x0][0x16c], R3, 0x1, P0 ;  /* 0x00005b00000fda11 */ /* 0x000fe200000f0c03 */
[C---:B------:R-:W-:Y:S02]  /*1cd0*/  @!P3 IMAD R3, R17.reuse, 0xc0, RZ ;  /* 0x000000c01103b824 */ /* 0x040fe400078e02ff */
[C---:B------:R-:W-:Y:S02]  /*1ce0*/  @!P4 IMAD R0, R17.reuse, 0xa0, RZ ;  /* 0x000000a01100c824 */ /* 0x040fe400078e02ff */
[----:B-1----:R-:W-:Y:S01]  /*1cf0*/  @!P2 IMAD.MOV.U32 R8, RZ, RZ, R70 ;  /* 0x000000ffff08a224 */ /* 0x002fe200078e0046 */
[----:B------:R1:W-:Y:S01]  /*1d00*/  @!P5 LDGSTS.E.BYPASS.LTC128B.128 [R183+0x3000], [R14.64] ;  /* 0x030000000eb7dfae */ /* 0x0003e2000b901d4c */
[----:B------:R-:W-:Y:S01]  /*1d10*/  @!P2 IMAD.MOV.U32 R9, RZ, RZ, R107 ;  /* 0x000000ffff09a224 */ /* 0x000fe200078e006b */
[----:B------:R-:W-:Y:S01]  /*1d20*/  ISETP.GE.AND P5, PT, R22, R16, PT ;  /* 0x000000101600720c */ /* 0x000fe20003fa6270 */
[----:B------:R-:W-:Y:S02]  /*1d30*/  @!P2 IMAD R17, R17, 0xe0, RZ ;  /* 0x000000e01111a824 */ /* 0x000fe400078e02ff */
[----:B------:R-:W-:-:S04]  /*1d40*/  @!P2 IMAD.WIDE.U32 R8, R203, 0xe0, R8 ;  /* 0x000000e0cb08a825 */ /* 0x000fc800078e0008 */
[----:B---3--:R-:W-:-:S04]  /*1d50*/  @!P4 IMAD.WIDE.U32 R6, R203, 0xa0, R4 ;  /* 0x000000a0cb06c825 */ /* 0x008fc800078e0004 */
[----:B------:R-:W-:Y:S01]  /*1d60*/  @!P3 IMAD.MOV.U32 R4, RZ, RZ, R70 ;  /* 0x000000ffff04b224 */ /* 0x000fe200078e0046 */
[----:B------:R-:W-:Y:S01]  /*1d70*/  @!P4 LEA R12, P1, R6, c[0x0][0x168], 0x1 ;  /* 0x00005a00060cca11 */ /* 0x000fe200078208ff */
[----:B------:R-:W-:Y:S02]  /*1d80*/  @!P3 IMAD.MOV.U32 R5, RZ, RZ, R107 ;  /* 0x000000ffff05b224 */ /* 0x000fe400078e006b */
[----:B------:R-:W-:Y:S02]  /*1d90*/  @!P4 IMAD.IADD R0, R7, 0x1, R0 ;  /* 0x000000010700c824 */ /* 0x000fe400078e0200 */
[----:B------:R-:W-:-:S03]  /*1da0*/  @!P3 IMAD.WIDE.U32 R4, R203, 0xc0, R4 ;  /* 0x000000c0cb04b825 */ /* 0x000fc600078e0004 */
[----:B------:R-:W-:Y:S01]  /*1db0*/  @!P4 LEA.HI.X R13, R6, c[0x0][0x16c], R0, 0x1, P1 ;  /* 0x00005b00060dca11 */ /* 0x000fe200008f0c00 */
[----:B------:R-:W-:Y:S01]  /*1dc0*/  @!P3 IMAD.IADD R3, R5, 0x1, R3 ;  /* 0x000000010503b824 */ /* 0x000fe200078e0203 */
[----:B--2---:R-:W-:Y:S01]  /*1dd0*/  @!P3 LEA R10, P0, R4, c[0x0][0x168], 0x1 ;  /* 0x00005a00040aba11 */ /* 0x004fe200078008ff */
[----:B------:R-:W-:Y:S01]  /*1de0*/  IMAD R0, R26, c[0x0][0x1b8], RZ ;  /* 0x00006e001a007a24 */ /* 0x000fe200078e02ff */
[-C--:B------:R-:W-:Y:S01]  /*1df0*/  ISETP.GE.AND P1, PT, R29, R16.reuse, PT ;  /* 0x000000101d00720c */ /* 0x080fe20003f26270 */
[----:B------:R2:W-:Y:S01]  /*1e00*/  @!P4 LDGSTS.E.BYPASS.LTC128B.128 [R183+0x3800], [R12.64] ;  /* 0x038000000cb7cfae */ /* 0x0005e2000b901d4c */
[----:B------:R-:W-:Y:S01]  /*1e10*/  @!P3 LEA.HI.X R11, R4, c[0x0][0x16c], R3, 0x1, P0 ;  /* 0x00005b00040bba11 */ /* 0x000fe200000f0c03 */
[----:B------:R-:W-:Y:S01]  /*1e20*/  @!P2 IMAD.IADD R3, R9, 0x1, R17 ;  /* 0x000000010903a824 */ /* 0x000fe200078e0211 */
[----:B------:R-:W-:Y:S01]  /*1e30*/  @!P2 LEA R6, P0, R8, c[0x0][0x168], 0x1 ;  /* 0x00005a000806aa11 */ /* 0x000fe200078008ff */
[----:B------:R-:W-:Y:S01]  /*1e40*/  IMAD R0, R28, c[0x0][0x1bc], R0 ;  /* 0x00006f001c007a24 */ /* 0x000fe200078e0200 */
[-C--:B------:R-:W-:Y:S01]  /*1e50*/  ISETP.GE.AND P4, PT, R21, R16.reuse, PT ;  /* 0x000000101500720c */ /* 0x080fe20003f86270 */
[----:B------:R3:W-:Y:S01]  /*1e60*/  @!P3 LDGSTS.E.BYPASS.LTC128B.128 [R183+0x4000], [R10.64] ;  /* 0x040000000ab7bfae */ /* 0x0007e2000b901d4c */
[----:B------:R-:W-:Y:S01]  /*1e70*/  @!P2 LEA.HI.X R7, R8, c[0x0][0x16c], R3, 0x1, P0 ;  /* 0x00005b000807aa11 */ /* 0x000fe200000f0c03 */
[----:B------:R-:W-:Y:S01]  /*1e80*/  IMAD.WIDE.U32 R4, R28, c[0x0][0x1b8], R24 ;  /* 0x00006e001c047a25 */ /* 0x000fe200078e0018 */
[----:B------:R-:W-:-:S03]  /*1e90*/  ISETP.GE.AND P3, PT, R2, R16, PT ;  /* 0x000000100200720c */ /* 0x000fc60003f66270 */
[----:B------:R4:W-:Y:S01]  /*1ea0*/  @!P2 LDGSTS.E.BYPASS.LTC128B.128 [R183+0x4800], [R6.64] ;  /* 0x0480000006b7afae */ /* 0x0009e2000b901d4c */
[----:B------:R-:W-:Y:S02]  /*1eb0*/  IMAD.IADD R5, R5, 0x1, R0 ;  /* 0x0000000105057824 */ /* 0x000fe400078e0200 */
[----:B------:R-:W-:Y:S01]  /*1ec0*/  IMAD R0, R31, c[0x0][0x1a0], RZ ;  /* 0x000068001f007a24 */ /* 0x000fe200078e02ff */
[----:B------:R-:W0:Y:S01]  /*1ed0*/  LDGDEPBAR ;  /* 0x00000000000079af */ /* 0x000e220000000000 */
[----:B------:R-:W-:-:S04]  /*1ee0*/  IMAD.WIDE.U32 R4, R27, c[0x0][0x1a0], R4 ;  /* 0x000068001b047a25 */ /* 0x000fc800078e0004 */
[----:B------:R-:W-:Y:S01]  /*1ef0*/  IMAD R0, R27, c[0x0][0x1a4], R0 ;  /* 0x000069001b007a24 */ /* 0x000fe200078e0200 */
[----:B------:R-:W-:Y:S01]  /*1f00*/  LEA R239, P0, R4, c[0x0][0x170], 0x1 ;  /* 0x00005c0004ef7a11 */ /* 0x000fe200078008ff */
[----:B------:R-:W-:Y:S02]  /*1f10*/  IMAD.MOV.U32 R2, RZ, RZ, 0x5 ;  /* 0x00000005ff027424 */ /* 0x000fe400078e00ff */
[----:B------:R-:W-:Y:S02]  /*1f20*/  IMAD.IADD R0, R5, 0x1, R0 ;  /* 0x0000000105007824 */ /* 0x000fe400078e0200 */
[----:B------:R-:W-:Y:S02]  /*1f30*/  IMAD.SHL.U32 R3, R34, 0x20, RZ ;  /* 0x0000002022037824 */ /* 0x000fe400078e00ff */
[----:B-1----:R-:W-:Y:S01]  /*1f40*/  @!P4 IMAD.MOV.U32 R15, RZ, RZ, c[0x0][0x1a4] ;  /* 0x00006900ff0fc624 */ /* 0x002fe200078e00ff */
[----:B------:R-:W-:Y:S01]  /*1f50*/  LEA.HI.X R238, R4, c[0x0][0x174], R0, 0x1, P0 ;  /* 0x00005d0004ee7a11 */ /* 0x000fe200000f0c00 */
[----:B------:R-:W-:Y:S01]  /*1f60*/  @!P3 IMAD.MOV.U32 R4, RZ, RZ, R239 ;  /* 0x000000ffff04b224 */ /* 0x000fe200078e00ef */
[----:B------:R-:W-:-:S02]  /*1f70*/  SHF.L.U64.HI R0, R34, R2, c[0x0][0x1a4] ;  /* 0x0000690022007619 */ /* 0x000fc40000010202 */
[----:B------:R-:W-:Y:S01]  /*1f80*/  @!P1 LEA R2, P2, R3, R239, 0x1 ;  /* 0x000000ef03029211 */ /* 0x000fe200078408ff */
[----:B------:R-:W-:Y:S01]  /*1f90*/  @!P3 IMAD.MOV.U32 R5, RZ, RZ, R238 ;  /* 0x000000ffff05b224 */ /* 0x000fe200078e00ee */
[----:B------:R-:W-:Y:S02]  /*1fa0*/  ISETP.GE.AND P0, PT, R23, R16, PT ;  /* 0x000000101700720c */ /* 0x000fe40003f06270 */
[----:B------:R-:W-:Y:S01]  /*1fb0*/  @!P1 LEA.HI.X R3, R3, R238, R0, 0x1, P2 ;  /* 0x000000ee03039211 */ /* 0x000fe200010f0c00 */
[----:B------:R-:W-:-:S04]  /*1fc0*/  DEPBAR.LE SB0, 0x0 ;  /* 0x000080000000791a */ /* 0x000fc80000000000 */
[----:B------:R-:W-:Y:S01]  /*1fd0*/  BAR.SYNC.DEFER_BLOCKING 0x0 ;  /* 0x0000000000007b1d */ /* 0x000fe20000010000 */
[----:B------:R-:W-:-:S05]  /*1fe0*/  ISETP.GE.AND P2, PT, R19, R16, PT ;  /* 0x000000101300720c */ /* 0x000fca0003f46270 */
[----:B------:R-:W-:Y:S01]  /*1ff0*/  @!P0 IMAD.MOV.U32 R0, RZ, RZ, c[0x0][0x1a4] ;  /* 0x00006900ff008624 */ /* 0x000fe200078e00ff */
[----:B------:R-:W-:Y:S04]  /*2000*/  @P3 STS [R183+0x5000], RZ ;  /* 0x005000ffb7003388 */ /* 0x000fe80000000800 */
[----:B------:R-:W-:Y:S04]  /*2010*/  @P3 STS [R183+0x5004], RZ ;  /* 0x005004ffb7003388 */ /* 0x000fe80000000800 */
[----:B------:R-:W-:Y:S04]  /*2020*/  @P3 STS.64 [R183+0x5008], RZ ;  /* 0x005008ffb7003388 */ /* 0x000fe80000000a00 */
        /* <DEDUP_REMOVED lines=13> */
[----:B------:R-:W-:Y:S02]  /*2100*/  LEA.HI R0, R32, R30, RZ, 0x1 ;  /* 0x0000001e20007211 */ /* 0x000fe400078f08ff */
[----:B------:R-:W-:Y:S01]  /*2110*/  ISETP.GE.AND P1, PT, R20, R16, PT ;  /* 0x000000101400720c */ /* 0x000fe20003f26270 */
[----:B------:R-:W-:Y:S01]  /*2120*/  @!PT LDS RZ, [RZ] ;  /* 0x00000000fffff984 */ /* 0x000fe20000000800 */
[----:B------:R-:W-:Y:S01]  /*2130*/  @!PT LDS RZ, [RZ] ;  /* 0x00000000fffff984 */ /* 0x000fe20000000800 */
[----:B------:R-:W-:Y:S01]  /*2140*/  @!PT LDS RZ, [RZ] ;  /* 0x00000000fffff984 */ /* 0x000fe20000000800 */
[----:B------:R2:W-:Y:S01]  /*2150*/  @!P0 LDGSTS.E.BYPASS.LTC128B.128 [R183+0x6000], [R18.64] ;  /* 0x0600000012b78fae */ /* 0x0005e2000b901d4c */
[----:B------:R-:W-:-:S03]  /*2160*/  LOP3.LUT R0, R0, 0xfffffffe, RZ, 0xc0, !PT ;  /* 0xfffffffe00007812 */ /* 0x000fc600078ec0ff */
[----:B------:R-:W-:Y:S01]  /*2170*/  @P5 STS.128 [R183+0x6800], RZ ;  /* 0x006800ffb7005388 */ /* 0x000fe20000000c00 */
[----:B-1----:R-:W-:Y:S02]  /*2180*/  LEA.HI R2, R33, R58, RZ, 0x4 ;  /* 0x0000003a21027211 */ /* 0x002fe400078f20ff */
[----:B------:R-:W-:Y:S02]  /*2190*/  LOP3.LUT R3, R32, 0xfffffff8, RZ, 0xc0, !PT ;  /* 0xfffffff820037812 */ /* 0x000fe400078ec0ff */
[----:B------:R-:W-:-:S03]  /*21a0*/  LOP3.LUT R4, R2, 0xfffffff0, RZ, 0xc0, !PT ;  /* 0xfffffff002047812 */ /* 0x000fc600078ec0ff */
[C---:B---3--:R-:W-:Y:S01]  /*21b0*/  IMAD.IADD R11, R58.reuse, 0x1, -R3 ;  /* 0x000000013a0b7824 */ /* 0x048fe200078e0a03 */
[----:B------:R-:W-:Y:S01]  /*21c0*/  SHF.R.S32.HI R3, RZ, 0x4, R2 ;  /* 0x00000004ff037819 */ /* 0x000fe20000011402 */
[----:B------:R-:W-:Y:S02]  /*21d0*/  IMAD.IADD R9, R58, 0x1, -R4 ;  /* 0x000000013a097824 */ /* 0x000fe400078e0a04 */
[----:B------:R-:W-:Y:S01]  /*21e0*/  IMAD.IADD R2, R30, 0x1, -R0 ;  /* 0x000000011e027824 */ /* 0x000fe200078e0a00 */
[----:B------:R-:W-:Y:S02]  /*21f0*/  LEA.HI R5, R11, R11, RZ, 0x1 ;  /* 0x0000000b0b057211 */ /* 0x000fe400078f08ff */
[----:B------:R-:W-:Y:S01]  /*2200*/  LEA.HI R10, R9, R9, RZ, 0x1 ;  /* 0x00000009090a7211 */ /* 0x000fe200078f08ff */
[----:B----4-:R-:W-:Y:S01]  /*2210*/  IMAD.SHL.U32 R6, R2, 0x8, RZ ;  /* 0x0000000802067824 */ /* 0x010fe200078e00ff */
[----:B------:R-:W-:Y:S02]  /*2220*/  SHF.R.S32.HI R21, RZ, 0x1, R5 ;  /* 0x00000001ff157819 */ /* 0x000fe40000011405 */
[----:B------:R-:W-:-:S02]  /*2230*/  SHF.R.S32.HI R8, RZ, 0x1, R10 ;  /* 0x00000001ff087819 */ /* 0x000fc4000001140a */
[----:B------:R-:W-:Y:S01]  /*2240*/  SHF.R.S32.HI R4, RZ, 0x1f, R10 ;  /* 0x0000001fff047819 */ /* 0x000fe2000001140a */
[----:B------:R-:W-:Y:S01]  /*2250*/  IMAD.SHL.U32 R0, R21, 0x40, RZ ;  /* 0x0000004015007824 */ /* 0x000fe200078e00ff */
[----:B------:R-:W-:Y:S02]  /*2260*/  LEA.HI R7, R3, R3, RZ, 0x1 ;  /* 0x0000000303077211 */ /* 0x000fe400078f08ff */
[----:B------:R-:W-:Y:S02]  /*2270*/  LEA.HI R4, R4, R8, RZ, 0x2 ;  /* 0x0000000804047211 */ /* 0x000fe400078f10ff */
[----:B------:R-:W-:Y:S02]  /*2280*/  LOP3.LUT R7, R7, 0xfffffffe, RZ, 0xc0, !PT ;  /* 0xfffffffe07077812 */ /* 0x000fe400078ec0ff */
[----:B------:R-:W-:Y:S02]  /*2290*/  LOP3.LUT R0, R0, 0xc0, RZ, 0xc0, !PT ;  /* 0x000000c000007812 */ /* 0x000fe400078ec0ff */
[----:B------:R-:W-:Y:S01]  /*22a0*/  LOP3.LUT R2, R4, 0xfffffffc, RZ, 0xc0, !PT ;  /* 0xfffffffc04027812 */ /* 0x000fe200078ec0ff */
[----:B------:R-:W-:Y:S01]  /*22b0*/  IMAD.IADD R7, R3, 0x1, -R7 ;  /* 0x0000000103077824 */ /* 0x000fe200078e0a07 */
[----:B------:R-:W-:-:S02]  /*22c0*/  LOP3.LUT R3, R0, 0x8, R6, 0xf8, !PT ;  /* 0x0000000800037812 */ /* 0x000fc400078ef806 */
[----:B------:R-:W-:Y:S01]  /*22d0*/  SHF.R.U32.HI R0, RZ, 0x3, R0 ;  /* 0x00000003ff007819 */ /* 0x000fe20000011600 */
[----:B------:R-:W-:Y:S01]  /*22e0*/  IMAD.IADD R20, R8, 0x1, -R2 ;  /* 0x0000000108147824 */ /* 0x000fe200078e0a02 */
[----:B------:R-:W-:Y:S01]  /*22f0*/  LOP3.LUT R4, R5, 0xfffffffe, RZ, 0xc0, !PT ;  /* 0xfffffffe05047812 */ /* 0x000fe200078ec0ff */
[----:B------:R-:W-:Y:S01]  /*2300*/  @!P5 IMAD.MOV.U32 R2, RZ, RZ, c[0x0][0x1a4] ;  /* 0x00006900ff02d624 */ /* 0x000fe200078e00ff */
[----:B------:R-:W-:Y:S01]  /*2310*/  LOP3.LUT R8, R3, R0, RZ, 0x3c, !PT ;  /* 0x0000000003087212 */ /* 0x000fe200078e3cff */
[----:B------:R-:W-:Y:S01]  /*2320*/  IMAD.SHL.U32 R0, R20, 0x40, RZ ;  /* 0x0000004014007824 */ /* 0x000fe200078e00ff */
[----:B------:R-:W-:Y:S01]  /*2330*/  SHF.R.S32.HI R14, RZ, 0x1f, R9 ;  /* 0x0000001fff0e7819 */ /* 0x000fe20000011409 */
[----:B--2---:R-:W-:Y:S01]  /*2340*/  @!P5 IMAD R12, R2, 0xc0, RZ ;  /* 0x000000c0020cd824 */ /* 0x004fe200078e02ff */
[----:B------:R-:W-:Y:S01]  /*2350*/  LOP3.LUT R6, R10, 0x7fffffe, RZ, 0xc0, !PT ;  /* 0x07fffffe0a067812 */ /* 0x000fe200078ec0ff */
[----:B------:R-:W-:Y:S01]  /*2360*/  @!P5 IMAD.MOV.U32 R2, RZ, RZ, R239 ;  /* 0x000000ffff02d224 */ /* 0x000fe200078e00ef */
[----:B------:R-:W-:Y:S01]  /*2370*/  LEA.HI R14, R14, R9, RZ, 0x3 ;  /* 0x000000090e0e7211 */ /* 0x000fe200078f18ff */
[----:B------:R-:W-:-:S02]  /*2380*/  @!P5 IMAD.MOV.U32 R3, RZ, RZ, R238 ;  /* 0x000000ffff03d224 */ /* 0x000fc400078e00ee */
[----:B------:R-:W-:Y:S01]  /*2390*/  IMAD.IADD R35, R11, 0x1, -R4 ;  /* 0x000000010b237824 */ /* 0x000fe200078e0a04 */
[----:B------:R-:W-:Y:S01]  /*23a0*/  LOP3.LUT R4, R0, 0xc0, RZ, 0xc0, !PT ;  /* 0x000000c000047812 */ /* 0x000fe200078ec0ff */
[----:B------:R-:W-:Y:S02]  /*23b0*/  IMAD.SHL.U32 R5, R7, 0x8, RZ ;  /* 0x0000000807057824 */ /* 0x000fe400078e00ff */
[----:B------:R-:W-:Y:S01]  /*23c0*/  @!P5 IMAD.WIDE.U32 R2, R34, 0xc0, R2 ;  /* 0x000000c02202d825 */ /* 0x000fe200078e0002 */
[----:B------:R-:W-:Y:S02]  /*23d0*/  STL [R1+0x4], R35 ;  /* 0x0000042301007387 */ /* 0x000fe40000100800 */
[----:B------:R-:W-:Y:S01]  /*23e0*/  LOP3.LUT R5, R4, 0x8, R5, 0xf8, !PT ;  /* 0x0000000804057812 */ /* 0x000fe200078ef805 */
[----:B------:R-:W-:Y:S01]  /*23f0*/  @!P5 IMAD.IADD R13, R3, 0x1, R12 ;  /* 0x00000001030dd824 */ /* 0x000fe200078e020c */
[----:B------:R-:W-:Y:S01]  /*2400*/  SHF.R.U32.HI R4, RZ, 0x3, R4 ;  /* 0x00000003ff047819 */ /* 0x000fe20000011604 */
[----:B------:R-:W-:-:S02]  /*2410*/  @!P5 IMAD.MOV.U32 R12, RZ, RZ, R2 ;  /* 0x000000ffff0cd224 */ /* 0x000fc400078e0002 */
[----:B------:R-:W-:Y:S01]  /*2420*/  @!P2 IMAD.MOV.U32 R3, RZ, RZ, c[0x0][0x1a4] ;  /* 0x00006900ff03a624 */ /* 0x000fe200078e00ff */
[----:B------:R-:W-:Y:S01]  /*2430*/  LOP3.LUT R135, R5, R4, RZ, 0x3c, !PT ;  /* 0x0000000405877212 */ /* 0x000fe200078e3cff */
[----:B------:R-:W-:Y:S01]  /*2440*/  @!P1 IMAD.MOV.U32 R2, RZ, RZ, c[0x0][0x1a4] ;  /* 0x00006900ff029624 */ /* 0x000fe200078e00ff */
[----:B------:R-:W-:Y:S01]  /*2450*/  @!PT LDS RZ, [RZ] ;  /* 0x00000000fffff984 */ /* 0x000fe20000000800 */
[----:B------:R-:W-:Y:S01]  /*2460*/  @!PT LDS RZ, [RZ] ;  /* 0x00000000fffff984 */ /* 0x000fe20000000800 */
[----:B------:R-:W-:Y:S01]  /*2470*/  @!PT LDS RZ, [RZ] ;  /* 0x00000000fffff984 */ /* 0x000fe20000000800 */
[----:B------:R1:W-:Y:S01]  /*2480*/  @!P5 LDGSTS.E.BYPASS.LTC128B.128 [R183+0x6800], [R12.64] ;  /* 0x068000000cb7dfae */ /* 0x0003e2000b901d4c */
[----:B------:R-:W-:Y:S02]  /*2490*/  @!P3 IMAD.MOV.U32 R4, RZ, RZ, c[0x0][0x1a4] ;  /* 0x00006900ff04b624 */ /* 0x000fe400078e00ff */
[----:B------:R-:W-:Y:S01]  /*24a0*/  IMAD R0, R7, 0x8, R35 ;  /* 0x0000000807007824 */ /* 0x000fe200078e0223 */
[----:B------:R-:W-:Y:S01]  /*24b0*/  @P4 STS.128 [R183+0x7000], RZ ;  /* 0x007000ffb7004388 */ /* 0x000fe20000000c00 */
[----:B------:R-:W-:Y:S02]  /*24c0*/  @!P2 IMAD R10, R3, 0x180, RZ ;  /* 0x00000180030aa824 */ /* 0x000fe400078e02ff */
[----:B------:R-:W-:-:S02]  /*24d0*/  @!P1 IMAD R11, R2, 0x1c0, RZ ;  /* 0x000001c0020b9824 */ /* 0x000fc400078e02ff */
[--C-:B------:R-:W-:Y:S02]  /*24e0*/  @!P2 IMAD.MOV.U32 R2, RZ, RZ, R239.reuse ;  /* 0x000000ffff02a224 */ /* 0x100fe400078e00ef */
[----:B------:R-:W-:Y:S02]  /*24f0*/  @!P2 IMAD.MOV.U32 R3, RZ, RZ, R238 ;  /* 0x000000ffff03a224 */ /* 0x000fe400078e00ee */
[----:B------:R-:W-:Y:S02]  /*2500*/  IMAD.IADD R56, R9, 0x1, -R6 ;  /* 0x0000000109387824 */ /* 0x000fe400078e0a06 */
[----:B------:R-:W-:Y:S02]  /*2510*/  @!P3 IMAD R9, R4, 0x140, RZ ;  /* 0x000001400409b824 */ /* 0x000fe400078e02ff */
[----:B------:R-:W-:Y:S02]  /*2520*/  IMAD.U32 R0, R0, 0x20, R8 ;  /* 0x0000002000007824 */ /* 0x000fe400078e0008 */
[----:B------:R-:W-:-:S02]  /*2530*/  @!P3 IMAD.MOV.U32 R4, RZ, RZ, R239 ;  /* 0x000000ffff04b224 */ /* 0x000fc400078e00ef */
[----:B------:R-:W-:Y:S02]  /*2540*/  @!P3 IMAD.MOV.U32 R5, RZ, RZ, R238 ;  /* 0x000000ffff05b224 */ /* 0x000fe400078e00ee */
[----:B------:R-:W-:-:S04]  /*2550*/  @!P2 IMAD.WIDE.U32 R6, R34, 0x180, R2 ;  /* 0x000001802206a825 */ /* 0x000fc800078e0002 */
[----:B------:R-:W-:Y:S02]  /*2560*/  IMAD.SHL.U32 R8, R14, 0x20, RZ ;  /* 0x000000200e087824 */ /* 0x000fe400078e00ff */
[----:B------:R-:W-:Y:S02]  /*2570*/  @!P1 IMAD.MOV.U32 R2, RZ, RZ, R239 ;  /* 0x000000ffff029224 */ /* 0x000fe400078e00ef */
[----:B------:R-:W-:Y:S01]  /*2580*/  @!P1 IMAD.MOV.U32 R3, RZ, RZ, R238 ;  /* 0x000000ffff039224 */ /* 0x000fe200078e00ee */
[----:B------:R-:W-:Y:S01]  /*2590*/  LOP3.LUT R51, R8, 0xffffff00, RZ, 0xc0, !PT ;  /* 0xffffff0008337812 */ /* 0x000fe200078ec0ff */
[----:B------:R-:W-:-:S04]  /*25a0*/  @!P3 IMAD.WIDE.U32 R4, R34, 0x140, R4 ;  /* 0x000001402204b825 */ /* 0x000fc800078e0004 */
[----:B------:R-:W-:-:S04]  /*25b0*/  @!P1 IMAD.WIDE.U32 R2, R34, 0x1c0, R2 ;  /* 0x000001c022029825 */ /* 0x000fc800078e0002 */
[----:B------:R-:W-:Y:S02]  /*25c0*/  @!P3 IMAD.IADD R5, R5, 0x1, R9 ;  /* 0x000000010505b824 */ /* 0x000fe400078e0209 */
[----:B------:R-:W-:Y:S01]  /*25d0*/  @!P2 IMAD.IADD R9, R7, 0x1, R10 ;  /* 0x000000010709a824 */ /* 0x000fe200078e020a */
[C---:B------:R-:W-:Y:S01]  /*25e0*/  @!P4 LEA R10, P0, R34.reuse, R239, 0x8 ;  /* 0x000000ef220ac211 */ /* 0x040fe200078040ff */
[----:B------:R-:W-:Y:S02]  /*25f0*/  @!P1 IMAD.IADD R7, R3, 0x1, R11 ;  /* 0x0000000103079824 */ /* 0x000fe400078e020b */
[----:B------:R-:W-:Y:S01]  /*2600*/  IMAD R3, R49, 0x200, R51 ;  /* 0x0000020031037824 */ /* 0x000fe200078e0233 */
[----:B------:R-:W-:Y:S01]  /*2610*/  @!P4 LEA.HI.X R11, R34, R238, R15, 0x8, P0 ;  /* 0x000000ee220bc211 */ /* 0x000fe200000f440f */
[----:B------:R-:W-:Y:S01]  /*2620*/  @!P2 IMAD.MOV.U32 R8, RZ, RZ, R6 ;  /* 0x000000ffff08a224 */ /* 0x000fe200078e0006 */
[----:B------:R-:W-:Y:S01]  /*2630*/  LOP3.LUT P0, RZ, R21, 0x2, RZ, 0xc0, !PT ;  /* 0x0000000215ff7812 */ /* 0x000fe2000780c0ff */
[----:B------:R-:W-:-:S02]  /*2640*/  @!P1 IMAD.MOV.U32 R6, RZ, RZ, R2 ;  /* 0x000000ffff069224 */ /* 0x000fc400078e0002 */
[----:B------:R-:W-:Y:S01]  /*2650*/  IMAD R2, R56, 0x20, R3 ;  /* 0x0000002038027824 */ /* 0x000fe200078e0203 */
[----:B------:R-:W-:Y:S01]  /*2660*/  @!PT LDS RZ, [RZ] ;  /* 0x00000000fffff984 */ /* 0x000fe20000000800 */
[----:B------:R-:W-:Y:S01]  /*2670*/  @!PT LDS RZ, [RZ] ;  /* 0x00000000fffff984 */ /* 0x000fe20000000800 */
[----:B------:R-:W-:Y:S01]  /*2680*/  @!PT LDS RZ, [RZ] ;  /* 0x00000000fffff984 */ /* 0x000fe20000000800 */
[----:B------:R2:W-:Y:S01]  /*2690*/  @!P4 LDGSTS.E.BYPASS.LTC128B.128 [R183+0x7000], [R10.64] ;  /* 0x070000000ab7cfae */ /* 0x0005e2000b901d4c */
[----:B------:R-:W-:Y:S02]  /*26a0*/  IMAD.SHL.U32 R134, R0, 0x2, RZ ;  /* 0x0000000200867824 */ /* 0x000fe400078e00ff */
[----:B------:R-:W-:Y:S01]  /*26b0*/  IMAD.IADD R2, R135, 0x1, R2 ;  /* 0x0000000187027824 */ /* 0x000fe200078e0202 */
[----:B------:R-:W-:Y:S01]  /*26c0*/  @P3 STS.128 [R183+0x7800], RZ ;  /* 0x007800ffb7003388 */ /* 0x000fe20000000c00 */
[----:B------:R-:W-:Y:S01]  /*26d0*/  IMAD.MOV.U32 R0, RZ, RZ, 0x10 ;  /* 0x00000010ff007424 */ /* 0x000fe200078e00ff */
[----:B------:R-:W-:Y:S01]  /*26e0*/  IADD3 R165, R134, 0x1020, RZ ;  /* 0x0000102086a57810 */ /* 0x000fe20007ffe0ff */
[----:B------:R-:W-:Y:S01]  /*26f0*/  IMAD.SHL.U32 R166, R2, 0x2, RZ ;  /* 0x0000000202a67824 */ /* 0x000fe200078e00ff */
[----:B------:R-:W-:Y:S01]  /*2700*/  @!PT LDS RZ, [RZ] ;  /* 0x00000000fffff984 */ /* 0x000fe20000000800 */
[----:B------:R-:W-:Y:S01]  /*2710*/  @!PT LDS RZ, [RZ] ;  /* 0x00000000fffff984 */ /* 0x000fe20000000800 */
[----:B------:R-:W-:Y:S01]  /*2720*/  @!PT LDS RZ, [RZ] ;  /* 0x00000000fffff984 */ /* 0x000fe20000000800 */
[----:B------:R3:W-:Y:S01]  /*2730*/  @!P3 LDGSTS.E.BYPASS.LTC128B.128 [R183+0x7800], [R4.64] ;  /* 0x0780000004b7bfae */ /* 0x0007e2000b901d4c */
[----:B------:R-:W-:Y:S01]  /*2740*/  IADD3 R2, R134, 0x1000, RZ ;  /* 0x0000100086027810 */ /* 0x000fe20007ffe0ff */
[----:B------:R-:W-:-:S02]  /*2750*/  IMAD R113, R56, 0x20, R51 ;  /* 0x0000002038717824 */ /* 0x000fc400078e0233 */
[----:B------:R-:W-:Y:S01]  /*2760*/  @P2 STS.128 [R183+0x8000], RZ ;  /* 0x008000ffb7002388 */ /* 0x000fe20000000c00 */
[----:B------:R-:W-:-:S03]  /*2770*/  @P0 IADD3 R165, R2, -0x20, RZ ;  /* 0xffffffe002a50810 */ /* 0x000fc60007ffe0ff */
[----:B------:R-:W-:Y:S01]  /*2780*/  @!PT LDS RZ, [RZ] ;  /* 0x00000000fffff984 */ /* 0x000fe20000000800 */
[----:B------:R-:W-:Y:S01]  /*2790*/  @!PT LDS RZ, [RZ] ;  /* 0x00000000fffff984 */ /* 0x000fe20000000800 */
[----:B------:R-:W-:Y:S01]  /*27a0*/  @!PT LDS RZ, [RZ] ;  /* 0x00000000fffff984 */ /* 0x000fe20000000800 */
[----:B------:R2:W-:Y:S01]  /*27b0*/  @!P2 LDGSTS.E.BYPASS.LTC128B.128 [R183+0x8000], [R8.64] ;  /* 0x0800000008b7afae */ /* 0x0005e2000b901d4c */
[C---:B------:R-:W-:Y:S02]  /*27c0*/  IADD3 R182, R165.reuse, 0x400, RZ ;  /* 0x00000400a5b67810 */ /* 0x040fe40007ffe0ff */
[C---:B------:R-:W-:Y:S01]  /*27d0*/  IADD3 R181, R165.reuse, 0x800, RZ ;  /* 0x00000800a5b57810 */ /* 0x040fe20007ffe0ff */
[----:B------:R-:W-:Y:S01]  /*27e0*/  @P1 STS.128 [R183+0x8800], RZ ;  /* 0x008800ffb7001388 */ /* 0x000fe20000000c00 */
[C---:B------:R-:W-:Y:S02]  /*27f0*/  IADD3 R180, R165.reuse, 0xc00, RZ ;  /* 0x00000c00a5b47810 */ /* 0x040fe40007ffe0ff */
[C---:B------:R-:W-:Y:S01]  /*2800*/  IADD3 R179, R165.reuse, 0x1000, RZ ;  /* 0x00001000a5b37810 */ /* 0x040fe20007ffe0ff */
[----:B------:R-:W-:Y:S01]  /*2810*/  @!PT LDS RZ, [RZ] ;  /* 0x00000000fffff984 */ /* 0x000fe20000000800 */
[----:B------:R-:W-:Y:S01]  /*2820*/  @!PT LDS RZ, [RZ] ;  /* 0x00000000fffff984 */ /* 0x000fe20000000800 */
[----:B------:R-:W-:Y:S01]  /*2830*/  @!PT LDS RZ, [RZ] ;  /* 0x00000000fffff984 */ /* 0x000fe20000000800 */
[----:B------:R3:W-:Y:S01]  /*2840*/  @!P1 LDGSTS.E.BYPASS.LTC128B.128 [R183+0x8800], [R6.64] ;  /* 0x0880000006b79fae */ /* 0x0007e2000b901d4c */
[----:B------:R-:W-:Y:S02]  /*2850*/  LOP3.LUT P1, RZ, R20, 0x2, RZ, 0xc0, !PT ;  /* 0x0000000214ff7812 */ /* 0x000fe4000782c0ff */
[----:B------:R-:W-:Y:S01]  /*2860*/  IADD3 R178, R165, 0x1400, RZ ;  /* 0x00001400a5b27810 */ /* 0x000fe20007ffe0ff */
[----:B-1----:R-:W-:Y:S01]  /*2870*/  LDSM.16.M88.4 R12, [R166] ;  /* 0x00000000a60c783b */ /* 0x002fe20000000200 */
[----:B------:R-:W-:-:S02]  /*2880*/  SEL R0, R0, 0xfffffff0, !P1 ;  /* 0xfffffff000007807 */ /* 0x000fc40004800000 */
[C---:B------:R-:W-:Y:S01]  /*2890*/  IADD3 R177, R165.reuse, 0x1800, RZ ;  /* 0x00001800a5b17810 */ /* 0x040fe20007ffe0ff */
[----:B------:R-:W2:Y:S01]  /*28a0*/  LDSM.16.M88.4 R16, [R134+0x1000] ;  /* 0x001000008610783b */ /* 0x000ea20000000200 */
[C---:B------:R-:W-:Y:S01]  /*28b0*/  IADD3 R176, R165.reuse, 0x1c00, RZ ;  /* 0x00001c00a5b07810 */ /* 0x040fe20007ffe0ff */
[----:B------:R-:W-:Y:S01]  /*28c0*/  IMAD R167, R0, 0x2, R166 ;  /* 0x0000000200a77824 */ /* 0x000fe200078e02a6 */
[C---:B------:R-:W-:Y:S01]  /*28d0*/  IADD3 R175, R165.reuse, 0x2000, RZ ;  /* 0x00002000a5af7810 */ /* 0x040fe20007ffe0ff */
[----:B------:R-:W-:Y:S01]  /*28e0*/  LDSM.16.M88.4 R20, [R165] ;  /* 0x00000000a514783b */ /* 0x000fe20000000200 */
[C---:B------:R-:W-:Y:S02]  /*28f0*/  IADD3 R174, R165.reuse, 0x2400, RZ ;  /* 0x00002400a5ae7810 */ /* 0x040fe40007ffe0ff */
[C---:B------:R-:W-:Y:S01]  /*2900*/  IADD3 R173, R165.reuse, 0x2800, RZ ;  /* 0x00002800a5ad7810 */ /* 0x040fe20007ffe0ff */
[----:B------:R-:W-:Y:S01]  /*2910*/  LDSM.16.M88.4 R28, [R134+0x1400] ;  /* 0x00140000861c783b */ /* 0x000fe20000000200 */
[----:B------:R-:W-:-:S02]  /*2920*/  IADD3 R172, R165, 0x2c00, RZ ;  /* 0x00002c00a5ac7810 */ /* 0x000fc40007ffe0ff */
[C---:B------:R-:W-:Y:S01]  /*2930*/  IADD3 R171, R165.reuse, 0x3000, RZ ;  /* 0x00003000a5ab7810 */ /* 0x040fe20007ffe0ff */
[----:B------:R-:W-:Y:S01]  /*2940*/  LDSM.16.M88.4 R32, [R165+0x400] ;  /* 0x00040000a520783b */ /* 0x000fe20000000200 */
[C---:B------:R-:W-:Y:S02]  /*2950*/  IADD3 R170, R165.reuse, 0x3400, RZ ;  /* 0x00003400a5aa7810 */ /* 0x040fe40007ffe0ff */
[C---:B------:R-:W-:Y:S01]  /*2960*/  IADD3 R169, R165.reuse, 0x3800, RZ ;  /* 0x00003800a5a97810 */ /* 0x040fe20007ffe0ff */
[----:B------:R-:W-:Y:S01]  /*2970*/  LDSM.16.M88.4 R40, [R134+0x1800] ;  /* 0x001800008628783b */ /* 0x000fe20000000200 */
[----:B------:R-:W-:-:S03]  /*2980*/  IADD3 R168, R165, 0x3c00, RZ ;  /* 0x00003c00a5a87810 */ /* 0x000fc60007ffe0ff */
[----:B---3--:R-:W1:Y:S04]  /*2990*/  LDSM.16.M88.4 R4, [R167] ;  /* 0x00000000a704783b */ /* 0x008e680000000200 */
[----:B------:R-:W3:Y:S04]  /*29a0*/  LDSM.16.M88.4 R36, [R165+0x800] ;  /* 0x00080000a524783b */ /* 0x000ee80000000200 */
[----:B------:R-:W4:Y:S04]  /*29b0*/  LDSM.16.M88.4 R44, [R134+0x1c00] ;  /* 0x001c0000862c783b */ /* 0x000f280000000200 */
[----:B------:R-:W0:Y:S01]  /*29c0*/  LDGDEPBAR ;  /* 0x00000000000079af */ /* 0x000e220000000000 */
[C---:B--2---:R-:W-:Y:S08]  /*29d0*/  HMMA.16816.F32 R8, R12.reuse, R16, RZ ;  /* 0x000000100c08723c */ /* 0x044ff000000018ff */
[----:B------:R-:W-:Y:S11]  /*29e0*/  HMMA.16816.F32 R16, R12, R18, RZ ;  /* 0x000000120c10723c */ /* 0x000ff600000018ff */
[----:B------:R-:W-:Y:S05]  /*29f0*/  @!UPT UIADD3 URZ, URZ, URZ, URZ ;  /* 0x0000003f3f3ff290 */ /* 0x000fea000fffe03f */
[----:B-1----:R-:W-:Y:S08]  /*2a00*/  HMMA.16816.F32 R52, R4, R20, R8 ;  /* 0x000000140434723c */ /* 0x002ff00000001808 */
[----:B------:R-:W-:Y:S08]  /*2a10*/  HMMA.16816.F32 R8, R12, R28, RZ ;  /* 0x0000001c0c08723c */ /* 0x000ff000000018ff */
[----:B------:R-:W-:Y:S08]  /*2a20*/  HMMA.16816.F32 R16, R4, R22, R16 ;  /* 0x000000160410723c */ /* 0x000ff00000001810 */
[----:B------:R-:W-:Y:S01]  /*2a30*/  FMUL.FTZ R2, R54, c[0x0][0x2ec] ;  /* 0x0000bb0036027a20 */ /* 0x000fe20000410000 */
[----:B------:R-:W-:Y:S03]  /*2a40*/  HMMA.16816.F32 R20, R12, R40, RZ ;  /* 0x000000280c14723c */ /* 0x000fe600000018ff */
[----:B------:R1:W2:Y:S05]  /*2a50*/  MUFU.TANH R117, R2 ;  /* 0x0000000200757308 */ /* 0x0002aa0000002400 */
[----:B------:R-:W-:Y:S08]  /*2a60*/  HMMA.16816.F32 R24, R4, R32, R8 ;  /* 0x000000200418723c */ /* 0x000ff00000001808 */
[----:B------:R-:W-:Y:S01]  /*2a70*/  HMMA.16816.F32 R8, R12, R30, RZ ;  /* 0x0000001e0c08723c */ /* 0x000fe200000018ff */
[----:B-1----:R-:W-:-:S04]  /*2a80*/  FMUL.FTZ R2, R53, c[0x0][0x2ec] ;  /* 0x0000bb0035027a20 */ /* 0x002fc80000410000 */
[----:B------:R1:W1:Y:S03]  /*2a90*/  MUFU.TANH R98, R2 ;  /* 0x0000000200627308 */ /* 0x0002660000002400 */
[----:B---3--:R-:W-:Y:S08]  /*2aa0*/  HMMA.16816.F32 R28, R4, R36, R20 ;  /* 0x00000024041c723c */ /* 0x008ff00000001814 */
[----:B----4-:R-:W-:Y:S01]  /*2ab0*/  HMMA.16816.F32 R20, R12, R44, RZ ;  /* 0x0000002c0c14723c */ /* 0x010fe200000018ff */
[----:B-1----:R-:W-:-:S07]  /*2ac0*/  FMUL.FTZ R2, R55, c[0x0][0x2ec] ;  /* 0x0000bb0037027a20 */ /* 0x002fce0000410000 */
[----:B------:R-:W-:Y:S01]  /*2ad0*/  HMMA.16816.F32 R8, R4, R34, R8 ;  /* 0x000000220408723c */ /* 0x000fe20000001808 */
[----:B------:R-:W1:Y:S01]  /*2ae0*/  LDSM.16.M88.4 R32, [R165+0xc00] ;  /* 0x000c0000a520783b */ /* 0x000e620000000200 */
[----:B------:R3:W4:Y:S02]  /*2af0*/  MUFU.TANH R116, R2 ;  /* 0x0000000200747308 */ /* 0x0007240000002400 */
[----:B---3--:R-:W-:-:S06]  /*2b00*/  FMUL.FTZ R2, R16, c[0x0][0x2ec] ;  /* 0x0000bb0010027a20 */ /* 0x008fcc0000410000 */
[----:B------:R3:W-:Y:S02]  /*2b10*/  MUFU.TANH R105, R2 ;  /* 0x0000000200697308 */ /* 0x0007e40000002400 */
[----:B---3--:R-:W-:-:S06]  /*2b20*/  FMUL.FTZ R2, R17, c[0x0][0x2ec] ;  /* 0x0000bb0011027a20 */ /* 0x008fcc0000410000 */
[----:B------:R3:W1:Y:S02]  /*2b30*/  MUFU.TANH R104, R2 ;  /* 0x0000000200687308 */ /* 0x0006640000002400 */
        /* <DEDUP_REMOVED lines=15> */
[----:B---3--:R-:W-:Y:S01]  /*2c30*/  HMMA.16816.F32 R20, R12, R40, RZ ;  /* 0x000000280c14723c */ /* 0x008fe200000018ff */
[----:B-1----:R-:W-:-:S04]  /*2c40*/  FMUL.FTZ R2, R8, c[0x0][0x2ec] ;  /* 0x0000bb0008027a20 */ /* 0x002fc80000410000 */
[----:B------:R1:W3:Y:S02]  /*2c50*/  MUFU.TANH R100, R2 ;  /* 0x0000000200647308 */ /* 0x0002e40000002400 */
        /* <DEDUP_REMOVED lines=29> */
[----:B------:R-:W3:Y:S01]  /*2e30*/  LDSM.16.M88.4 R40, [R165+0x1400] ;  /* 0x00140000a528783b */ /* 0x000ee20000000200 */
[----:B--2---:R-:W-:-:S04]  /*2e40*/  FMUL.FTZ R2, R24, c[0x0][0x2ec] ;  /* 0x0000bb0018027a20 */ /* 0x004fc80000410000 */
[----:B------:R2:W1:Y:S02]  /*2e50*/  MUFU.TANH R93, R2 ;  /* 0x00000002005d7308 */ /* 0x0004640000002400 */
[----:B--2---:R-:W-:Y:S01]  /*2e60*/  FMUL.FTZ R2, R25, c[0x0][0x2ec] ;  /* 0x0000bb0019027a20 */ /* 0x004fe20000410000 */
[----:B-1----:R-:W-:Y:S05]  /*2e70*/  HMMA.16816.F32 R20, R12, R32, RZ ;  /* 0x000000200c14723c */ /* 0x002fea00000018ff */
[----:B------:R1:W-:Y:S02]  /*2e80*/  MUFU.TANH R95, R2 ;  /* 0x00000002005f7308 */ /* 0x0003e40000002400 */
[----:B-1----:R-:W-:-:S06]  /*2e90*/  FMUL.FTZ R2, R26, c[0x0][0x2ec] ;  /* 0x0000bb001a027a20 */ /* 0x002fcc0000410000 */
[----:B------:R1:W2:Y:S02]  /*2ea0*/  MUFU.TANH R128, R2 ;  /* 0x0000000200807308 */ /* 0x0002a40000002400 */
[----:B-1----:R-:W-:-:S09]  /*2eb0*/  FMUL.FTZ R2, R27, c[0x0][0x2ec] ;  /* 0x0000bb001b027a20 */ /* 0x002fd20000410000 */
[----:B---3--:R-:W-:Y:S01]  /*2ec0*/  HMMA.16816.F32 R24, R4, R40, R20 ;  /* 0x000000280418723c */ /* 0x008fe20000001814 */
[----:B------:R1:W-:Y:S02]  /*2ed0*/  MUFU.TANH R132, R2 ;  /* 0x0000000200847308 */ /* 0x0003e40000002400 */
[----:B-1----:R-:W-:-:S06]  /*2ee0*/  FMUL.FTZ R2, R8, c[0x0][0x2ec] ;  /* 0x0000bb0008027a20 */ /* 0x002fcc0000410000 */
        /* <DEDUP_REMOVED lines=35> */
[----:B------:R1:W-:Y:S11]  /*3120*/  MUFU.TANH R85, R2 ;  /* 0x0000000200557308 */ /* 0x0003f60000002400 */
[----:B------:R-:W-:Y:S01]  /*3130*/  @!UPT UIADD3 URZ, URZ, URZ, URZ ;  /* 0x0000003f3f3ff290 */ /* 0x000fe2000fffe03f */
[----:B------:R-:W-:Y:S01]  /*3140*/  HMMA.16816.F32 R8, R4, R28, R8 ;  /* 0x0000001c0408723c */ /* 0x000fe20000001808 */
[----:B-1----:R-:W-:-:S04]  /*3150*/  FMUL.FTZ R2, R25, c[0x0][0x2ec] ;  /* 0x0000bb0019027a20 */ /* 0x002fc80000410000 */
        /* <DEDUP_REMOVED lines=8> */
[----:B--2---:R-:W-:-:S04]  /*31e0*/  FMUL.FTZ R2, R16, c[0x0][0x2ec] ;  /* 0x0000bb0010027a20 */ /* 0x004fc80000410000 */
[----:B------:R2:W-:Y:S11]  /*31f0*/  MUFU.TANH R86, R2 ;  /* 0x0000000200567308 */ /* 0x0005f60000002400 */
[----:B------:R-:W-:Y:S08]  /*3200*/  @!UPT UIADD3 URZ, URZ, URZ, URZ ;  /* 0x0000003f3f3ff290 */ /* 0x000ff0000fffe03f */
[----:B------:R-:W-:Y:S01]  /*3210*/  HMMA.16816.F32 R20, R4, R42, R20 ;  /* 0x0000002a0414723c */ /* 0x000fe20000001814 */
[----:B--2---:R-:W-:-:S04]  /*3220*/  FMUL.FTZ R2, R17, c[0x0][0x2ec] ;  /* 0x0000bb0011027a20 */ /* 0x004fc80000410000 */
        /* <DEDUP_REMOVED lines=15> */
[----:B------:R-:W-:Y:S03]  /*3320*/  LDSM.16.M88.4 R40, [R165+0x2c00] ;  /* 0x002c0000a528783b */ /* 0x000fe60000000200 */
[----:B------:R1:W1:Y:S04]  /*3330*/  MUFU.TANH R144, R2 ;  /* 0x0000000200907308 */ /* 0x0002680000002400 */
[----:B------:R-:W-:Y:S01]  /*3340*/  HMMA.16816.F32 R16, R12, R36, RZ ;  /* 0x000000240c10723c */ /* 0x000fe200000018ff */
[----:B-1----:R-:W-:-:S04]  /*3350*/  FMUL.FTZ R2, R24, c[0x0][0x2ec] ;  /* 0x0000bb0018027a20 */ /* 0x002fc80000410000 */
[----:B------:R1:W1:Y:S11]  /*3360*/  MUFU.TANH R80, R2 ;  /* 0x0000000200507308 */ /* 0x0002760000002400 */
[----:B------:R-:W-:Y:S08]  /*3370*/  @!UPT UIADD3 URZ, URZ, URZ, URZ ;  /* 0x0000003f3f3ff290 */ /* 0x000ff0000fffe03f */
[----:B------:R-:W-:Y:S01]  /*3380*/  HMMA.16816.F32 R16, R4, R28, R16 ;  /* 0x0000001c0410723c */ /* 0x000fe20000001810 */
[----:B-1----:R-:W-:-:S04]  /*3390*/  FMUL.FTZ R2, R25, c[0x0][0x2ec] ;  /* 0x0000bb0019027a20 */ /* 0x002fc80000410000 */
[----:B------:R1:W-:Y:S11]  /*33a0*/  MUFU.TANH R78, R2 ;  /* 0x00000002004e7308 */ /* 0x0003f60000002400 */
[----:B------:R-:W-:Y:S08]  /*33b0*/  @!UPT UIADD3 URZ, URZ, URZ, URZ ;  /* 0x0000003f3f3ff290 */ /* 0x000ff0000fffe03f */
[----:B------:R-:W-:Y:S02]  /*33c0*/  FMUL.FTZ R3, R18, c[0x0][0x2ec] ;  /* 0x0000bb0012037a20 */ /* 0x000fe40000410000 */
[----:B-1----:R-:W-:Y:S02]  /*33d0*/  FMUL.FTZ R2, R26, c[0x0][0x2ec] ;  /* 0x0000bb001a027a20 */ /* 0x002fe40000410000 */
[----:B------:R1:W-:Y:S08]  /*33e0*/  MUFU.TANH R150, R3 ;  /* 0x0000000300967308 */ /* 0x0003f00000002400 */
[----:B------:R2:W2:Y:S01]  /*33f0*/  MUFU.TANH R145, R2 ;  /* 0x0000000200917308 */ /* 0x0004a20000002400 */
[----:B-1----:R-:W-:-:S07]  /*3400*/  FMUL.FTZ R3, R19, c[0x0][0x2ec] ;  /* 0x0000bb0013037a20 */ /* 0x002fce0000410000 */
[----:B------:R-:W-:Y:S01]  /*3410*/  MUFU.TANH R154, R3 ;  /* 0x00000003009a7308 */ /* 0x000fe20000002400 */
[----:B--2---:R-:W-:Y:S02]  /*3420*/  FMUL.FTZ R2, R27, c[0x0][0x2ec] ;  /* 0x0000bb001b027a20 */ /* 0x004fe40000410000 */
[----:B------:R-:W1:Y:S05]  /*3430*/  LDSM.16.M88.4 R24, [R165+0x2400] ;  /* 0x00240000a518783b */ /* 0x000e6a0000000200 */
        /* <DEDUP_REMOVED lines=15> */
[----:B------:R-:W-:Y:S01]  /*3530*/  LDSM.16.M88.4 R28, [R134+0x3c00] ;  /* 0x003c0000861c783b */ /* 0x000fe20000000200 */
[----:B-1----:R-:W-:-:S04]  /*3540*/  FMUL.FTZ R2, R21, c[0x0][0x2ec] ;  /* 0x0000bb0015027a20 */ /* 0x002fc80000410000 */
[----:B------:R1:W-:Y:S11]  /*3550*/  MUFU.TANH R77, R2 ;  /* 0x00000002004d7308 */ /* 0x0003f60000002400 */
[----:B------:R-:W-:Y:S07]  /*3560*/  @!UPT UIADD3 URZ, URZ, URZ, URZ ;  /* 0x0000003f3f3ff290 */ /* 0x000fee000fffe03f */
[----:B------:R-:W-:Y:S02]  /*3570*/  FMUL.FTZ R9, R9, c[0x0][0x2ec] ;  /* 0x0000bb0009097a20 */ /* 0x000fe40000410000 */
[----:B------:R-:W-:Y:S02]  /*3580*/  FMUL.FTZ R10, R10, c[0x0][0x2ec] ;  /* 0x0000bb000a0a7a20 */ /* 0x000fe40000410000 */
[----:B------:R-:W-:Y:S01]  /*3590*/  FMUL.FTZ R11, R11, c[0x0][0x2ec] ;  /* 0x0000bb000b0b7a20 */ /* 0x000fe20000410000 */
[----:B------:R-:W-:Y:S01]  /*35a0*/  MUFU.TANH R71, R9 ;  /* 0x0000000900477308 */ /* 0x000fe20000002400 */
[----:B-1----:R-:W-:-:S07]  /*35b0*/  FMUL.FTZ R2, R22, c[0x0][0x2ec] ;  /* 0x0000bb0016027a20 */ /* 0x002fce0000410000 */
[----:B------:R-:W-:Y:S08]  /*35c0*/  MUFU.TANH R46, R10 ;  /* 0x0000000a002e7308 */ /* 0x000ff00000002400 */
[----:B------:R1:W1:Y:S08]  /*35d0*/  MUFU.TANH R149, R2 ;  /* 0x0000000200957308 */ /* 0x0002700000002400 */
[----:B------:R-:W-:Y:S01]  /*35e0*/  MUFU.TANH R47, R11 ;  /* 0x0000000b002f7308 */ /* 0x000fe20000002400 */
[----:B-1----:R-:W-:-:S02]  /*35f0*/  FMUL.FTZ R2, R23, c[0x0][0x2ec] ;  /* 0x0000bb0017027a20 */ /* 0x002fc40000410000 */
[----:B------:R-:W-:Y:S05]  /*3600*/  HMMA.16816.F32 R20, R12, R32, RZ ;  /* 0x000000200c14723c */ /* 0x000fea00000018ff */
[----:B------:R1:W-:Y:S02]  /*3610*/  MUFU.TANH R151, R2 ;  /* 0x0000000200977308 */ /* 0x0003e40000002400 */
[----:B-1----:R-:W-:-:S06]  /*3620*/  FMUL.FTZ R2, R16, c[0x0][0x2ec] ;  /* 0x0000bb0010027a20 */ /* 0x002fcc0000410000 */
[----:B------:R1:W1:Y:S11]  /*3630*/  MUFU.TANH R73, R2 ;  /* 0x0000000200497308 */ /* 0x0002760000002400 */
[----:B------:R-:W-:Y:S01]  /*3640*/  HMMA.16816.F32 R20, R4, R24, R20 ;  /* 0x000000180414723c */ /* 0x000fe20000001814 */
[----:B-1----:R-:W-:-:S02]  /*3650*/  FMUL.FTZ R2, R17, c[0x0][0x2ec] ;  /* 0x0000bb0011027a20 */ /* 0x002fc40000410000 */
[----:B------:R-:W-:Y:S02]  /*3660*/  IMAD R17, R49, 0x10, R59 ;  /* 0x0000001031117824 */ /* 0x000fe400078e023b */
[----:B------:R1:W1:Y:S11]  /*3670*/  MUFU.TANH R72, R2 ;  /* 0x0000000200487308 */ /* 0x0002760000002400 */
[----:B------:R-:W-:Y:S08]  /*3680*/  @!UPT UIADD3 URZ, URZ, URZ, URZ ;  /* 0x0000003f3f3ff290 */ /* 0x000ff0000fffe03f */
[----:B------:R-:W-:-:S04]  /*3690*/  FMUL.FTZ R11, R21, c[0x0][0x2ec] ;  /* 0x0000bb00150b7a20 */ /* 0x000fc80000410000 */
[----:B------:R2:W-:Y:S01]  /*36a0*/  MUFU.TANH R66, R11 ;  /* 0x0000000b00427308 */ /* 0x0005e20000002400 */
[----:B-1----:R-:W-:-:S05]  /*36b0*/  LOP3.LUT R2, R57, 0xffffffe0, RZ, 0xc0, !PT ;  /* 0xffffffe039027812 */ /* 0x002fca00078ec0ff */
[----:B------:R-:W-:-:S05]  /*36c0*/  IMAD.IADD R2, R58, 0x1, -R2 ;  /* 0x000000013a027824 */ /* 0x000fca00078e0a02 */
[----:B------:R-:W-:Y:S01]  /*36d0*/  SHF.R.S32.HI R16, RZ, 0x1f, R2 ;  /* 0x0000001fff107819 */ /* 0x000fe20000011402 */
[----:B--2---:R-:W-:-:S03]  /*36e0*/  FMUL.FTZ R11, R22, c[0x0][0x2ec] ;  /* 0x0000bb00160b7a20 */ /* 0x004fc60000410000 */
[----:B------:R-:W-:Y:S01]  /*36f0*/  LEA.HI R2, R16, R2, RZ, 0x2 ;  /* 0x0000000210027211 */ /* 0x000fe200078f10ff */
[----:B------:R1:W-:Y:S01]  /*3700*/  MUFU.TANH R44, R11 ;  /* 0x0000000b002c7308 */ /* 0x0003e20000002400 */
[----:B------:R-:W-:Y:S02]  /*3710*/  SHF.R.S32.HI R16, RZ, 0x1f, R49 ;  /* 0x0000001fff107819 */ /* 0x000fe40000011431 */
[----:B------:R-:W-:Y:S01]  /*3720*/  SHF.R.S32.HI R60, RZ, 0x2, R2 ;  /* 0x00000002ff3c7819 */ /* 0x000fe20000011402 */
[----:B------:R-:W-:Y:S02]  /*3730*/  FMUL.FTZ R2, R8, c[0x0][0x2ec] ;  /* 0x0000bb0008027a20 */ /* 0x000fe40000410000 */
[----:B------:R-:W-:Y:S01]  /*3740*/  IMAD.SHL.U32 R8, R58, 0x2, RZ ;  /* 0x000000023a087824 */ /* 0x000fe200078e00ff */
[----:B------:R-:W-:Y:S01]  /*3750*/  IADD3 R3, R17, 0x1, R60 ;  /* 0x0000000111037810 */ /* 0x000fe20007ffe03c */
[----:B------:R2:W2:Y:S01]  /*3760*/  MUFU.TANH R69, R2 ;  /* 0x0000000200457308 */ /* 0x0004a20000002400 */
[----:B------:R-:W-:Y:S02]  /*3770*/  STL [R1], R60 ;  /* 0x0000003c01007387 */ /* 0x000fe40000100800 */
[----:B------:R-:W-:-:S02]  /*3780*/  IADD3 R3, R48, R3, -R50 ;  /* 0x0000000330037210 */ /* 0x000fc40007ffe832 */
[----:B------:R-:W-:Y:S02]  /*3790*/  LOP3.LUT R8, R8, 0x6, RZ, 0xc0, !PT ;  /* 0x0000000608087812 */ /* 0x000fe400078ec0ff */
[----:B------:R-:W-:Y:S01]  /*37a0*/  IADD3 R3, R3, c[0x0][0x2e8], RZ ;  /* 0x0000ba0003037a10 */ /* 0x000fe20007ffe0ff */
[----:B-1----:R-:W-:-:S03]  /*37b0*/  FMUL.FTZ R11, R23, c[0x0][0x2ec] ;  /* 0x0000bb00170b7a20 */ /* 0x002fc60000410000 */
[----:B------:R-:W-:Y:S01]  /*37c0*/  IMNMX R9, R3, R48, PT ;  /* 0x0000003003097217 */ /* 0x000fe20003800200 */
[----:B------:R1:W-:Y:S01]  /*37d0*/  MUFU.TANH R130, R11 ;  /* 0x0000000b00827308 */ /* 0x0003e20000002400 */
[----:B--2---:R-:W-:Y:S02]  /*37e0*/  LEA.HI R2, R16, R49, RZ, 0x2 ;  /* 0x0000003110027211 */ /* 0x004fe400078f10ff */
[----:B------:R-:W-:Y:S01]  /*37f0*/  HMMA.16816.F32 R16, R12, R34, RZ ;  /* 0x000000220c10723c */ /* 0x000fe200000018ff */
[----:B------:R-:W2:Y:S01]  /*3800*/  LDSM.16.M88.4 R32, [R165+0x2800] ;  /* 0x00280000a520783b */ /* 0x000ea20000000200 */
[----:B------:R-:W-:-:S05]  /*3810*/  LOP3.LUT R2, R2, 0xfffffffc, RZ, 0xc0, !PT ;  /* 0xfffffffc02027812 */ /* 0x000fca00078ec0ff */
[----:B------:R-:W-:-:S05]  /*3820*/  IMAD.IADD R2, R49, 0x1, -R2 ;  /* 0x0000000131027824 */ /* 0x000fca00078e0a02 */
[----:B------:R1:W-:Y:S11]  /*3830*/  STL [R1+0x8], R2 ;  /* 0x0000080201007387 */ /* 0x0003f60000100800 */
[----:B------:R-:W-:Y:S01]  /*3840*/  @!UPT UIADD3 URZ, URZ, URZ, URZ ;  /* 0x0000003f3f3ff290 */ /* 0x000fe2000fffe03f */
[----:B------:R-:W-:Y:S08]  /*3850*/  HMMA.16816.F32 R24, R4, R26, R16 ;  /* 0x0000001a0418723c */ /* 0x000ff00000001810 */
[----:B------:R-:W-:Y:S01]  /*3860*/  HMMA.16816.F32 R16, R12, R36, RZ ;  /* 0x000000240c10723c */ /* 0x000fe200000018ff */
[----:B-1----:R-:W-:Y:S01]  /*3870*/  IMAD.IADD R2, R164, 0x1, R8 ;  /* 0x00000001a4027824 */ /* 0x002fe200078e0208 */
[----:B------:R-:W-:-:S04]  /*3880*/  IADD3 R8, R3, 0x8, RZ ;  /* 0x0000000803087810 */ /* 0x000fc80007ffe0ff */
[----:B------:R-:W-:Y:S02]  /*3890*/  IADD3 R10, R2, 0x1, RZ ;  /* 0x00000001020a7810 */ /* 0x000fe40007ffe0ff */
[----:B------:R-:W-:Y:S02]  /*38a0*/  IMNMX R8, R8, R48, PT ;  /* 0x0000003008087217 */ /* 0x000fe40003800200 */
[CC--:B------:R-:W-:Y:S02]  /*38b0*/  ISETP.GE.AND P4, PT, R10.reuse, R9.reuse, PT ;  /* 0x000000090a00720c */ /* 0x0c0fe40003f86270 */
[-C--:B------:R-:W-:Y:S01]  /*38c0*/  ISETP.GE.AND P2, PT, R10, R8.reuse, PT ;  /* 0x000000080a00720c */ /* 0x080fe20003f46270 */
[----:B------:R-:W-:Y:S01]  /*38d0*/  FMUL.FTZ R10, R20, c[0x0][0x2ec] ;  /* 0x0000bb00140a7a20 */ /* 0x000fe20000410000 */
[C---:B------:R-:W-:Y:S02]  /*38e0*/  IADD3 R3, R2.reuse, 0x8, RZ ;  /* 0x0000000802037810 */ /* 0x040fe40007ffe0ff */
[----:B------:R-:W-:Y:S01]  /*38f0*/  FMUL.FTZ R11, R25, c[0x0][0x2ec] ;  /* 0x0000bb00190b7a20 */ /* 0x000fe20000410000 */
[----:B------:R-:W-:Y:S01]  /*3900*/  ISETP.GE.AND P3, PT, R2, R8, PT ;  /* 0x000000080200720c */ /* 0x000fe20003f66270 */
[----:B------:R1:W1:Y:S01]  /*3910*/  MUFU.TANH R67, R10 ;  /* 0x0000000a00437308 */ /* 0x0002620000002400 */
[----:B------:R-:W-:-:S02]  /*3920*/  ISETP.GE.AND P1, PT, R3, R9, PT ;  /* 0x000000090300720c */ /* 0x000fc40003f26270 */
[----:B------:R-:W-:-:S03]  /*3930*/  ISETP.GE.AND P5, PT, R3, R8, PT ;  /* 0x000000080300720c */ /* 0x000fc60003fa6270 */
[----:B--2---:R-:W-:Y:S01]  /*3940*/  HMMA.16816.F32 R20, R4, R32, R16 ;  /* 0x000000200414723c */ /* 0x004fe20000001810 */
[----:B------:R-:W-:Y:S02]  /*3950*/  IADD3 R3, R2, 0x9, RZ ;  /* 0x0000000902037810 */ /* 0x000fe40007ffe0ff */
[----:B------:R-:W-:Y:S01]  /*3960*/  FSEL R117, R117, -INF , !P3 ;  /* 0xff80000075757808 */ /* 0x000fe20005800000 */
[----:B------:R2:W2:Y:S01]  /*3970*/  MUFU.TANH R64, R11 ;  /* 0x0000000b00407308 */ /* 0x0004a20000002400 */
[----:B------:R-:W-:Y:S02]  /*3980*/  FSEL R98, R98, -INF , !P4 ;  /* 0xff80000062627808 */ /* 0x000fe40006000000 */
[----:B----4-:R-:W-:Y:S01]  /*3990*/  FSEL R116, R116, -INF , !P2 ;  /* 0xff80000074747808 */ /* 0x010fe20005000000 */
[----:B------:R-:W-:Y:S01]  /*39a0*/  HMMA.16816.F32 R16, R12, R38, RZ ;  /* 0x000000260c10723c */ /* 0x000fe200000018ff */
[C---:B------:R-:W-:Y:S01]  /*39b0*/  ISETP.GE.AND P0, PT, R3.reuse, R9, PT ;  /* 0x000000090300720c */ /* 0x040fe20003f06270 */
[----:B------:R-:W4:Y:S01]  /*39c0*/  LDSM.16.M88.4 R36, [R134+0x4000] ;  /* 0x004000008624783b */ /* 0x000f220000000200 */
[----:B------:R-:W-:-:S02]  /*39d0*/  ISETP.GE.AND P3, PT, R3, R8, PT ;  /* 0x000000080300720c */ /* 0x000fc40003f66270 */
[----:B-1----:R-:W-:Y:S02]  /*39e0*/  IADD3 R10, R2, 0x10, RZ ;  /* 0x00000010020a7810 */ /* 0x002fe40007ffe0ff */
[----:B------:R-:W-:Y:S02]  /*39f0*/  FSEL R104, R104, -INF , !P0 ;  /* 0xff80000068687808 */ /* 0x000fe40004000000 */
[CC--:B------:R-:W-:Y:S02]  /*3a00*/  ISETP.GE.AND P4, PT, R10.reuse, R9.reuse, PT ;  /* 0x000000090a00720c */ /* 0x0c0fe40003f86270 */
[----:B------:R-:W-:Y:S02]  /*3a10*/  ISETP.GE.AND P2, PT, R10, R8, PT ;  /* 0x000000080a00720c */ /* 0x000fe40003f46270 */
[----:B------:R-:W-:Y:S02]  /*3a20*/  IADD3 R10, R2, 0x18, RZ ;  /* 0x00000018020a7810 */ /* 0x000fe40007ffe0ff */
[----:B------:R-:W-:Y:S01]  /*3a30*/  FSEL R123, R123, -INF , !P3 ;  /* 0xff8000007b7b7808 */ /* 0x000fe20005800000 */
[----:B--2---:R-:W-:Y:S01]  /*3a40*/  FMUL.FTZ R11, R21, c[0x0][0x2ec] ;  /* 0x0000bb00150b7a20 */ /* 0x004fe20000410000 */
[----:B------:R-:W-:-:S02]  /*3a50*/  ISETP.GE.AND P0, PT, R10, R9, PT ;  /* 0x000000090a00720c */ /* 0x000fc40003f06270 */
[-C--:B------:R-:W-:Y:S01]  /*3a60*/  ISETP.GE.AND P3, PT, R10, R8.reuse, PT ;  /* 0x000000080a00720c */ /* 0x080fe20003f66270 */
[----:B------:R-:W-:Y:S01]  /*3a70*/  FMUL.FTZ R10, R24, c[0x0][0x2ec] ;  /* 0x0000bb00180a7a20 */ /* 0x000fe20000410000 */
[----:B------:R-:W-:Y:S01]  /*3a80*/  IADD3 R3, R2, 0x11, RZ ;  /* 0x0000001102037810 */ /* 0x000fe20007ffe0ff */
[----:B------:R1:W-:Y:S01]  /*3a90*/  MUFU.TANH R62, R11 ;  /* 0x0000000b003e7308 */ /* 0x0003e20000002400 */
[----:B------:R-:W-:Y:S02]  /*3aa0*/  FSEL R105, R105, -INF , !P1 ;  /* 0xff80000069697808 */ /* 0x000fe40004800000 */
[----:B------:R-:W-:Y:S02]  /*3ab0*/  FSEL R121, R121, -INF , !P5 ;  /* 0xff80000079797808 */ /* 0x000fe40006800000 */
[C---:B------:R-:W-:Y:S02]  /*3ac0*/  ISETP.GE.AND P1, PT, R3.reuse, R9, PT ;  /* 0x000000090300720c */ /* 0x040fe40003f26270 */
[----:B------:R-:W-:Y:S01]  /*3ad0*/  ISETP.GE.AND P5, PT, R3, R8, PT ;  /* 0x000000080300720c */ /* 0x000fe20003fa6270 */
[----:B------:R2:W-:Y:S01]  /*3ae0*/  MUFU.TANH R65, R10 ;  /* 0x0000000a00417308 */ /* 0x0005e20000002400 */
[----:B------:R-:W-:-:S02]  /*3af0*/  FSEL R101, R101, -INF , !P1 ;  /* 0xff80000065657808 */ /* 0x000fc40004800000 */
[----:B------:R-:W-:Y:S02]  /*3b00*/  FSEL R118, R118, -INF , !P5 ;  /* 0xff80000076767808 */ /* 0x000fe40006800000 */
        /* <DEDUP_REMOVED lines=14> */
[CC--:B------:R-:W-:Y:S01]  /*3bf0*/  ISETP.GE.AND P0, PT, R3.reuse, R9.reuse, PT ;  /* 0x000000090300720c */ /* 0x0c0fe20003f06270 */
[----:B------:R2:W-:Y:S01]  /*3c00*/  MUFU.TANH R45, R10 ;  /* 0x0000000a002d7308 */ /* 0x0005e20000002400 */
[----:B------:R-:W-:Y:S01]  /*3c10*/  ISETP.GE.AND P3, PT, R3, R8, PT ;  /* 0x000000080300720c */ /* 0x000fe20003f66270 */
[----:B-1----:R-:W-:Y:S01]  /*3c20*/  FMUL.FTZ R11, R23, c[0x0][0x2ec] ;  /* 0x0000bb00170b7a20 */ /* 0x002fe20000410000 */
[----:B------:R-:W-:Y:S02]  /*3c30*/  IADD3 R3, R2, 0x28, RZ ;  /* 0x0000002802037810 */ /* 0x000fe40007ffe0ff */
[----:B------:R-:W-:Y:S02]  /*3c40*/  FSEL R97, R97, -INF , !P4 ;  /* 0xff80000061617808 */ /* 0x000fe40006000000 */
[----:B------:R-:W-:Y:S01]  /*3c50*/  FSEL R120, R120, -INF , !P2 ;  /* 0xff80000078787808 */ /* 0x000fe20005000000 */
[----:B------:R-:W-:Y:S01]  /*3c60*/  MUFU.TANH R114, R11 ;  /* 0x0000000b00727308 */ /* 0x000fe20000002400 */
[----:B------:R-:W-:-:S02]  /*3c70*/  ISETP.GE.AND P4, PT, R3, R9, PT ;  /* 0x000000090300720c */ /* 0x000fc40003f86270 */
[-C--:B------:R-:W-:Y:S02]  /*3c80*/  ISETP.GE.AND P2, PT, R3, R8.reuse, PT ;  /* 0x000000080300720c */ /* 0x080fe40003f46270 */
[----:B------:R-:W-:Y:S02]  /*3c90*/  IADD3 R3, R2, 0x29, RZ ;  /* 0x0000002902037810 */ /* 0x000fe40007ffe0ff */
[----:B------:R-:W-:Y:S01]  /*3ca0*/  FSEL R99, R99, -INF , !P1 ;  /* 0xff80000063637808 */ /* 0x000fe20004800000 */
[----:B--2---:R-:W-:Y:S01]  /*3cb0*/  FMUL.FTZ R10, R27, c[0x0][0x2ec] ;  /* 0x0000bb001b0a7a20 */ /* 0x004fe20000410000 */
[----:B------:R-:W-:Y:S01]  /*3cc0*/  FSEL R124, R124, -INF , !P5 ;  /* 0xff8000007c7c7808 */ /* 0x000fe20006800000 */
[----:B------:R-:W-:Y:S01]  /*3cd0*/  HMMA.16816.F32 R24, R4, R34, R16 ;  /* 0x000000220418723c */ /* 0x000fe20000001810 */
[C---:B------:R-:W-:Y:S01]  /*3ce0*/  ISETP.GE.AND P1, PT, R3.reuse, R9, PT ;  /* 0x000000090300720c */ /* 0x040fe20003f26270 */
[----:B------:R1:W2:Y:S01]  /*3cf0*/  MUFU.TANH R115, R10 ;  /* 0x0000000a00737308 */ /* 0x0002a20000002400 */
[----:B------:R-:W-:Y:S01]  /*3d00*/  ISETP.GE.AND P5, PT, R3, R8, PT ;  /* 0x000000080300720c */ /* 0x000fe20003fa6270 */
[----:B------:R-:W2:Y:S01]  /*3d10*/  LDSM.16.M88.4 R32, [R165+0x3000] ;  /* 0x00300000a520783b */ /* 0x000ea20000000200 */
[----:B------:R-:W-:-:S02]  /*3d20*/  IADD3 R3, R2, 0x30, RZ ;  /* 0x0000003002037810 */ /* 0x000fc40007ffe0ff */
[----:B------:R-:W-:Y:S01]  /*3d30*/  FSEL R96, R96, -INF , !P0 ;  /* 0xff80000060607808 */ /* 0x000fe20004000000 */
[----:B------:R-:W-:Y:S01]  /*3d40*/  HMMA.16816.F32 R16, R12, R28, RZ ;  /* 0x0000001c0c10723c */ /* 0x000fe200000018ff */
[----:B------:R-:W-:Y:S02]  /*3d50*/  FSEL R126, R126, -INF , !P3 ;  /* 0xff8000007e7e7808 */ /* 0x000fe40005800000 */
[----:B------:R-:W-:Y:S02]  /*3d60*/  FSEL R92, R92, -INF , !P4 ;  /* 0xff8000005c5c7808 */ /* 0x000fe40006000000 */
[----:B------:R-:W-:Y:S02]  /*3d70*/  FSEL R125, R125, -INF , !P2 ;  /* 0xff8000007d7d7808 */ /* 0x000fe40005000000 */
[C---:B------:R-:W-:Y:S02]  /*3d80*/  ISETP.GE.AND P0, PT, R3.reuse, R9, PT ;  /* 0x000000090300720c */ /* 0x040fe40003f06270 */
[----:B------:R-:W-:Y:S01]  /*3d90*/  ISETP.GE.AND P3, PT, R3, R8, PT ;  /* 0x000000080300720c */ /* 0x000fe20003f66270 */
[----:B-1----:R-:W-:Y:S01]  /*3da0*/  FMUL.FTZ R10, R20, c[0x0][0x2ec] ;  /* 0x0000bb00140a7a20 */ /* 0x002fe20000410000 */
[----:B------:R-:W-:-:S02]  /*3db0*/  FSEL R93, R93, -INF , !P0 ;  /* 0xff8000005d5d7808 */ /* 0x000fc40004000000 */
[----:B------:R-:W-:Y:S01]  /*3dc0*/  FSEL R128, R128, -INF , !P3 ;  /* 0xff80000080807808 */ /* 0x000fe20005800000 */
[----:B------:R1:W1:Y:S01]  /*3dd0*/  MUFU.TANH R63, R10 ;  /* 0x0000000a003f7308 */ /* 0x0002620000002400 */
[----:B------:R-:W-:Y:S01]  /*3de0*/  IADD3 R3, R2, 0x38, RZ ;  /* 0x0000003802037810 */ /* 0x000fe20007ffe0ff */
[----:B------:R-:W-:Y:S01]  /*3df0*/  FMUL.FTZ R11, R25, c[0x0][0x2ec] ;  /* 0x0000bb00190b7a20 */ /* 0x000fe20000410000 */
[----:B------:R-:W-:Y:S02]  /*3e00*/  FSEL R94, R94, -INF , !P1 ;  /* 0xff8000005e5e7808 */ /* 0x000fe40004800000 */
[----:B------:R-:W-:Y:S02]  /*3e10*/  FSEL R127, R127, -INF , !P5 ;  /* 0xff8000007f7f7808 */ /* 0x000fe40006800000 */
[C---:B------:R-:W-:Y:S01]  /*3e20*/  ISETP.GE.AND P1, PT, R3.reuse, R9, PT ;  /* 0x000000090300720c */ /* 0x040fe20003f26270 */
[----:B------:R2:W-:Y:S01]  /*3e30*/  MUFU.TANH R112, R11 ;  /* 0x0000000b00707308 */ /* 0x0005e20000002400 */
[----:B------:R-:W-:Y:S01]  /*3e40*/  ISETP.GE.AND P5, PT, R3, R8, PT ;  /* 0x000000080300720c */ /* 0x000fe20003fa6270 */
[----:B------:R-:W-:Y:S01]  /*3e50*/  HMMA.16816.F32 R20, R4, R40, R16 ;  /* 0x000000280414723c */ /* 0x000fe20000001810 */
[----:B---3--:R-:W-:-:S02]  /*3e60*/  FSEL R91, R91, -INF , !P1 ;  /* 0xff8000005b5b7808 */ /* 0x008fc40004800000 */
[----:B------:R-:W-:Y:S02]  /*3e70*/  FSEL R129, R129, -INF , !P5 ;  /* 0xff80000081817808 */ /* 0x000fe40006800000 */
[C---:B------:R-:W-:Y:S02]  /*3e80*/  IADD3 R3, R2.reuse, 0x40, RZ ;  /* 0x0000004002037810 */ /* 0x040fe40007ffe0ff */
[----:B-1----:R-:W-:Y:S01]  /*3e90*/  IADD3 R10, R2, 0x31, RZ ;  /* 0x00000031020a7810 */ /* 0x002fe20007ffe0ff */
[----:B------:R-:W-:Y:S01]  /*3ea0*/  HMMA.16816.F32 R16, R12, R30, RZ ;  /* 0x0000001e0c10723c */ /* 0x000fe200000018ff */
[----:B------:R-:W1:Y:S02]  /*3eb0*/  LDSM.16.M88.4 R28, [R134+0x4400] ;  /* 0x00440000861c783b */ /* 0x000e640000000200 */
[C---:B------:R-:W-:Y:S02]  /*3ec0*/  ISETP.GE.AND P4, PT, R10.reuse, R9, PT ;  /* 0x000000090a00720c */ /* 0x040fe40003f86270 */
[----:B------:R-:W-:-:S02]  /*3ed0*/  ISETP.GE.AND P2, PT, R10, R8, PT ;  /* 0x000000080a00720c */ /* 0x000fc40003f46270 */
[----:B------:R-:W-:Y:S02]  /*3ee0*/  IADD3 R10, R2, 0x39, RZ ;  /* 0x00000039020a7810 */ /* 0x000fe40007ffe0ff */
[----:B------:R-:W-:Y:S02]  /*3ef0*/  FSEL R95, R95, -INF , !P4 ;  /* 0xff8000005f5f7808 */ /* 0x000fe40006000000 */
[CC--:B------:R-:W-:Y:S02]  /*3f00*/  ISETP.GE.AND P0, PT, R10.reuse, R9.reuse, PT ;  /* 0x000000090a00720c */ /* 0x0c0fe40003f06270 */
[-C--:B------:R-:W-:Y:S01]  /*3f10*/  ISETP.GE.AND P3, PT, R10, R8.reuse, PT ;  /* 0x000000080a00720c */ /* 0x080fe20003f66270 */
[----:B------:R-:W-:Y:S01]  /*3f20*/  FMUL.FTZ R10, R24, c[0x0][0x2ec] ;  /* 0x0000bb00180a7a20 */ /* 0x000fe20000410000 */
[----:B------:R-:W-:Y:S01]  /*3f30*/  FSEL R132, R132, -INF , !P2 ;  /* 0xff80000084847808 */ /* 0x000fe20005000000 */
[----:B--2---:R-:W-:Y:S01]  /*3f40*/  FMUL.FTZ R11, R21, c[0x0][0x2ec] ;  /* 0x0000bb00150b7a20 */ /* 0x004fe20000410000 */
[C---:B------:R-:W-:Y:S01]  /*3f50*/  ISETP.GE.AND P4, PT, R3.reuse, R9, PT ;  /* 0x000000090300720c */ /* 0x040fe20003f86270 */
[----:B------:R2:W3:Y:S01]  /*3f60*/  MUFU.TANH R111, R10 ;  /* 0x0000000a006f7308 */ /* 0x0004e20000002400 */
[----:B------:R-:W-:-:S02]  /*3f70*/  ISETP.GE.AND P2, PT, R3, R8, PT ;  /* 0x000000080300720c */ /* 0x000fc40003f46270 */
[----:B------:R-:W-:Y:S02]  /*3f80*/  IADD3 R3, R2, 0x48, RZ ;  /* 0x0000004802037810 */ /* 0x000fe40007ffe0ff */
[----:B------:R-:W-:Y:S02]  /*3f90*/  FSEL R90, R90, -INF , !P0 ;  /* 0xff8000005a5a7808 */ /* 0x000fe40004000000 */
[----:B------:R-:W-:Y:S01]  /*3fa0*/  FSEL R131, R131, -INF , !P3 ;  /* 0xff80000083837808 */ /* 0x000fe20005800000 */
[----:B------:R1:W-:Y:S01]  /*3fb0*/  MUFU.TANH R109, R11 ;  /* 0x0000000b006d7308 */ /* 0x0003e20000002400 */
[C---:B------:R-:W-:Y:S02]  /*3fc0*/  ISETP.GE.AND P0, PT, R3.reuse, R9, PT ;  /* 0x000000090300720c */ /* 0x040fe40003f06270 */
[----:B------:R-:W-:Y:S02]  /*3fd0*/  ISETP.GE.AND P3, PT, R3, R8, PT ;  /* 0x000000080300720c */ /* 0x000fe40003f66270 */
[----:B------:R-:W-:-:S02]  /*3fe0*/  IADD3 R3, R2, 0x49, RZ ;  /* 0x0000004902037810 */ /* 0x000fc40007ffe0ff */
[----:B------:R-:W-:Y:S02]  /*3ff0*/  FSEL R88, R88, -INF , !P4 ;  /* 0xff80000058587808 */ /* 0x000fe40006000000 */
[----:B--2---:R-:W-:Y:S02]  /*4000*/  IADD3 R10, R2, 0x41, RZ ;  /* 0x00000041020a7810 */ /* 0x004fe40007ffe0ff */
[----:B------:R-:W-:Y:S02]  /*4010*/  FSEL R133, R133, -INF , !P2 ;  /* 0xff80000085857808 */ /* 0x000fe40005000000 */
[CC--:B------:R-:W-:Y:S02]  /*4020*/  ISETP.GE.AND P1, PT, R10.reuse, R9.reuse, PT ;  /* 0x000000090a00720c */ /* 0x0c0fe40003f26270 */
[-C--:B------:R-:W-:Y:S01]  /*4030*/  ISETP.GE.AND P5, PT, R10, R8.reuse, PT ;  /* 0x000000080a00720c */ /* 0x080fe20003fa6270 */
[----:B------:R-:W-:Y:S01]  /*4040*/  FMUL.FTZ R10, R26, c[0x0][0x2ec] ;  /* 0x0000bb001a0a7a20 */ /* 0x000fe20000410000 */
[C---:B------:R-:W-:Y:S01]  /*4050*/  ISETP.GE.AND P4, PT, R3.reuse, R9, PT ;  /* 0x000000090300720c */ /* 0x040fe20003f86270 */
[----:B-1----:R-:W-:Y:S01]  /*4060*/  FMUL.FTZ R11, R22, c[0x0][0x2ec] ;  /* 0x0000bb00160b7a20 */ /* 0x002fe20000410000 */
[----:B------:R-:W-:Y:S01]  /*4070*/  ISETP.GE.AND P2, PT, R3, R8, PT ;  /* 0x000000080300720c */ /* 0x000fe20003f46270 */
[----:B------:R1:W2:Y:S01]  /*4080*/  MUFU.TANH R60, R10 ;  /* 0x0000000a003c7308 */ /* 0x0002a20000002400 */
        /* <DEDUP_REMOVED lines=12> */
[----:B------:R-:W-:Y:S01]  /*4150*/  FSEL R137, R137, -INF , !P2 ;  /* 0xff80000089897808 */ /* 0x000fe20005000000 */
[----:B------:R1:W1:Y:S01]  /*4160*/  MUFU.TANH R110, R10 ;  /* 0x0000000a006e7308 */ /* 0x0002620000002400 */
[C---:B------:R-:W-:Y:S01]  /*4170*/  ISETP.GE.AND P0, PT, R3.reuse, R9, PT ;  /* 0x000000090300720c */ /* 0x040fe20003f06270 */
[----:B------:R-:W3:Y:S01]  /*4180*/  LDSM.16.M88.4 R40, [R165+0x3400] ;  /* 0x00340000a528783b */ /* 0x000ee20000000200 */
[----:B------:R-:W-:Y:S01]  /*4190*/  ISETP.GE.AND P3, PT, R3, R8, PT ;  /* 0x000000080300720c */ /* 0x000fe20003f66270 */
[----:B--2---:R-:W-:Y:S01]  /*41a0*/  FMUL.FTZ R11, R23, c[0x0][0x2ec] ;  /* 0x0000bb00170b7a20 */ /* 0x004fe20000410000 */
[----:B------:R-:W-:Y:S01]  /*41b0*/  FSEL R84, R84, -INF , !P0 ;  /* 0xff80000054547808 */ /* 0x000fe20004000000 */
[----:B----4-:R-:W-:Y:S01]  /*41c0*/  HMMA.16816.F32 R16, R12, R36, RZ ;  /* 0x000000240c10723c */ /* 0x010fe200000018ff */
[----:B------:R-:W-:Y:S01]  /*41d0*/  FSEL R141, R141, -INF , !P3 ;  /* 0xff8000008d8d7808 */ /* 0x000fe20005800000 */
[----:B------:R2:W4:Y:S01]  /*41e0*/  MUFU.TANH R108, R11 ;  /* 0x0000000b006c7308 */ /* 0x0005220000002400 */
[----:B------:R-:W-:-:S02]  /*41f0*/  IADD3 R3, R2, 0x59, RZ ;  /* 0x0000005902037810 */ /* 0x000fc40007ffe0ff */
[----:B------:R-:W-:Y:S02]  /*4200*/  FSEL R85, R85, -INF , !P1 ;  /* 0xff80000055557808 */ /* 0x000fe40004800000 */
[----:B------:R-:W-:Y:S02]  /*4210*/  FSEL R139, R139, -INF , !P5 ;  /* 0xff8000008b8b7808 */ /* 0x000fe40006800000 */
[C---:B------:R-:W-:Y:S01]  /*4220*/  ISETP.GE.AND P1, PT, R3.reuse, R9, PT ;  /* 0x000000090300720c */ /* 0x040fe20003f26270 */
[----:B-1----:R-:W-:Y:S01]  /*4230*/  FMUL.FTZ R10, R20, c[0x0][0x2ec] ;  /* 0x0000bb00140a7a20 */ /* 0x002fe20000410000 */
[----:B------:R-:W-:Y:S02]  /*4240*/  ISETP.GE.AND P5, PT, R3, R8, PT ;  /* 0x000000080300720c */ /* 0x000fe40003fa6270 */
[----:B------:R-:W-:Y:S01]  /*4250*/  FSEL R82, R82, -INF , !P1 ;  /* 0xff80000052527808 */ /* 0x000fe20004800000 */
[----:B------:R1:W1:Y:S01]  /*4260*/  MUFU.TANH R59, R10 ;  /* 0x0000000a003b7308 */ /* 0x0002620000002400 */
[----:B------:R-:W-:-:S02]  /*4270*/  FSEL R140, R140, -INF , !P5 ;  /* 0xff8000008c8c7808 */ /* 0x000fc40006800000 */
[----:B------:R-:W-:Y:S01]  /*4280*/  IADD3 R3, R2, 0x61, RZ ;  /* 0x0000006102037810 */ /* 0x000fe20007ffe0ff */
[----:B--2---:R-:W-:-:S04]  /*4290*/  FMUL.FTZ R11, R25, c[0x0][0x2ec] ;  /* 0x0000bb00190b7a20 */ /* 0x004fc80000410000 */
[----:B------:R2:W2:Y:S02]  /*42a0*/  MUFU.TANH R106, R11 ;  /* 0x0000000b006a7308 */ /* 0x0004a40000002400 */
        /* <DEDUP_REMOVED lines=15> */
[----:B--2---:R-:W-:Y:S01]  /*43a0*/  FMUL.FTZ R11, R21, c[0x0][0x2ec] ;  /* 0x0000bb00150b7a20 */ /* 0x004fe20000410000 */
[----:B------:R-:W-:Y:S02]  /*43b0*/  IADD3 R3, R2, 0x69, RZ ;  /* 0x0000006902037810 */ /* 0x000fe40007ffe0ff */
[----:B------:R-:W-:-:S02]  /*43c0*/  FSEL R81, R81, -INF , !P0 ;  /* 0xff80000051517808 */ /* 0x000fc40004000000 */
[----:B------:R-:W-:Y:S01]  /*43d0*/  FSEL R143, R143, -INF , !P3 ;  /* 0xff8000008f8f7808 */ /* 0x000fe20005800000 */
[----:B------:R2:W-:Y:S01]  /*43e0*/  MUFU.TANH R55, R11 ;  /* 0x0000000b00377308 */ /* 0x0005e20000002400 */
[C---:B------:R-:W-:Y:S02]  /*43f0*/  ISETP.GE.AND P0, PT, R3.reuse, R9, PT ;  /* 0x000000090300720c */ /* 0x040fe40003f06270 */
[----:B------:R-:W-:Y:S02]  /*4400*/  ISETP.GE.AND P3, PT, R3, R8, PT ;  /* 0x000000080300720c */ /* 0x000fe40003f66270 */
[C---:B------:R-:W-:Y:S02]  /*4410*/  IADD3 R3, R2.reuse, 0x70, RZ ;  /* 0x0000007002037810 */ /* 0x040fe40007ffe0ff */
[----:B------:R-:W-:Y:S02]  /*4420*/  FSEL R79, R79, -INF , !P4 ;  /* 0xff8000004f4f7808 */ /* 0x000fe40006000000 */
[----:B---3--:R-:W-:-:S02]  /*4430*/  IADD3 R10, R2, 0x68, RZ ;  /* 0x00000068020a7810 */ /* 0x008fc40007ffe0ff */
[----:B------:R-:W-:Y:S02]  /*4440*/  FSEL R144, R144, -INF , !P2 ;  /* 0xff80000090907808 */ /* 0x000fe40005000000 */
[CC--:B------:R-:W-:Y:S02]  /*4450*/  ISETP.GE.AND P1, PT, R10.reuse, R9.reuse, PT ;  /* 0x000000090a00720c */ /* 0x0c0fe40003f26270 */
[-C--:B------:R-:W-:Y:S01]  /*4460*/  ISETP.GE.AND P5, PT, R10, R8.reuse, PT ;  /* 0x000000080a00720c */ /* 0x080fe20003fa6270 */
[----:B------:R-:W-:Y:S01]  /*4470*/  FMUL.FTZ R10, R26, c[0x0][0x2ec] ;  /* 0x0000bb001a0a7a20 */ /* 0x000fe20000410000 */
[C---:B------:R-:W-:Y:S01]  /*4480*/  ISETP.GE.AND P4, PT, R3.reuse, R9, PT ;  /* 0x000000090300720c */ /* 0x040fe20003f86270 */
[----:B--2---:R-:W-:Y:S01]  /*4490*/  FMUL.FTZ R11, R22, c[0x0][0x2ec] ;  /* 0x0000bb00160b7a20 */ /* 0x004fe20000410000 */
[----:B------:R-:W-:Y:S01]  /*44a0*/  ISETP.GE.AND P2, PT, R3, R8, PT ;  /* 0x000000080300720c */ /* 0x000fe20003f46270 */
[----:B------:R2:W-:Y:S01]  /*44b0*/  MUFU.TANH R102, R10 ;  /* 0x0000000a00667308 */ /* 0x0005e20000002400 */
        /* <DEDUP_REMOVED lines=9> */
[----:B--2---:R-:W-:Y:S01]  /*4550*/  FMUL.FTZ R10, R27, c[0x0][0x2ec] ;  /* 0x0000bb001b0a7a20 */ /* 0x004fe20000410000 */
[----:B------:R-:W-:Y:S01]  /*4560*/  FSEL R74, R74, -INF , !P4 ;  /* 0xff8000004a4a7808 */ /* 0x000fe20006000000 */
[----:B------:R-:W-:Y:S01]  /*4570*/  HMMA.16816.F32 R24, R4, R34, R16 ;  /* 0x000000220418723c */ /* 0x000fe20000001810 */
[----:B------:R-:W-:Y:S01]  /*4580*/  FSEL R146, R146, -INF , !P2 ;  /* 0xff80000092927808 */ /* 0x000fe20005000000 */
[----:B------:R2:W1:Y:S01]  /*4590*/  MUFU.TANH R68, R10 ;  /* 0x0000000a00447308 */ /* 0x0004620000002400 */
[C---:B------:R-:W-:Y:S01]  /*45a0*/  ISETP.GE.AND P0, PT, R3.reuse, R9, PT ;  /* 0x000000090300720c */ /* 0x040fe20003f06270 */
[----:B------:R-:W-:Y:S01]  /*45b0*/  LDSM.16.M88.4 R32, [R134+0x4c00] ;  /* 0x004c00008620783b */ /* 0x000fe20000000200 */
[----:B------:R-:W-:Y:S01]  /*45c0*/  ISETP.GE.AND P3, PT, R3, R8, PT ;  /* 0x000000080300720c */ /* 0x000fe20003f66270 */
[----:B---3--:R-:W-:Y:S01]  /*45d0*/  FMUL.FTZ R11, R23, c[0x0][0x2ec] ;  /* 0x0000bb00170b7a20 */ /* 0x008fe20000410000 */
[----:B------:R-:W-:Y:S01]  /*45e0*/  FSEL R75, R75, -INF , !P0 ;  /* 0xff8000004b4b7808 */ /* 0x000fe20004000000 */
[----:B------:R-:W-:Y:S01]  /*45f0*/  HMMA.16816.F32 R16, R12, R28, RZ ;  /* 0x0000001c0c10723c */ /* 0x000fe200000018ff */
[----:B------:R-:W-:Y:S01]  /*4600*/  FSEL R149, R149, -INF , !P3 ;  /* 0xff80000095957808 */ /* 0x000fe20005800000 */
[----:B------:R3:W-:Y:S01]  /*4610*/  MUFU.TANH R53, R11 ;  /* 0x0000000b00357308 */ /* 0x0007e20000002400 */
[----:B------:R-:W-:-:S02]  /*4620*/  IADD3 R3, R2, 0x80, RZ ;  /* 0x0000008002037810 */ /* 0x000fc40007ffe0ff */
[----:B------:R-:W-:Y:S02]  /*4630*/  FSEL R76, R76, -INF , !P1 ;  /* 0xff8000004c4c7808 */ /* 0x000fe40004800000 */
[----:B------:R-:W-:Y:S02]  /*4640*/  FSEL R148, R148, -INF , !P5 ;  /* 0xff80000094947808 */ /* 0x000fe40006800000 */
[C---:B------:R-:W-:Y:S01]  /*4650*/  ISETP.GE.AND P1, PT, R3.reuse, R9, PT ;  /* 0x000000090300720c */ /* 0x040fe20003f26270 */
[----:B--2---:R-:W-:Y:S01]  /*4660*/  FMUL.FTZ R10, R20, c[0x0][0x2ec] ;  /* 0x0000bb00140a7a20 */ /* 0x004fe20000410000 */
[----:B------:R-:W-:Y:S02]  /*4670*/  ISETP.GE.AND P5, PT, R3, R8, PT ;  /* 0x000000080300720c */ /* 0x000fe40003fa6270 */
[----:B------:R-:W-:Y:S01]  /*4680*/  FSEL R73, R73, -INF , !P1 ;  /* 0xff80000049497808 */ /* 0x000fe20004800000 */
[----:B------:R2:W1:Y:S01]  /*4690*/  MUFU.TANH R56, R10 ;  /* 0x0000000a00387308 */ /* 0x0004620000002400 */
[----:B------:R-:W-:-:S02]  /*46a0*/  FSEL R150, R150, -INF , !P5 ;  /* 0xff80000096967808 */ /* 0x000fc40006800000 */
[----:B------:R-:W-:Y:S01]  /*46b0*/  IADD3 R3, R2, 0x88, RZ ;  /* 0x0000008802037810 */ /* 0x000fe20007ffe0ff */
[----:B---3--:R-:W-:-:S04]  /*46c0*/  FMUL.FTZ R11, R25, c[0x0][0x2ec] ;  /* 0x0000bb00190b7a20 */ /* 0x008fc80000410000 */
[----:B------:R3:W-:Y:S02]  /*46d0*/  MUFU.TANH R51, R11 ;  /* 0x0000000b00337308 */ /* 0x0007e40000002400 */
        /* <DEDUP_REMOVED lines=15> */
[----:B---3--:R-:W-:Y:S01]  /*47d0*/  FMUL.FTZ R11, R21, c[0x0][0x2ec] ;  /* 0x0000bb00150b7a20 */ /* 0x008fe20000410000 */
[----:B------:R-:W-:Y:S02]  /*47e0*/  IADD3 R3, R2, 0x90, RZ ;  /* 0x0000009002037810 */ /* 0x000fe40007ffe0ff */
[----:B------:R-:W-:-:S02]  /*47f0*/  FSEL R72, R72, -INF , !P0 ;  /* 0xff80000048487808 */ /* 0x000fc40004000000 */
[----:B------:R-:W-:Y:S02]  /*4800*/  FSEL R154, R154, -INF , !P3 ;  /* 0xff8000009a9a7808 */ /* 0x000fe40005800000 */
[----:B------:R-:W-:Y:S02]  /*4810*/  FSEL R153, R46, -INF , !P2 ;  /* 0xff8000002e997808 */ /* 0x000fe40005000000 */
[C---:B------:R-:W-:Y:S01]  /*4820*/  ISETP.GE.AND P0, PT, R3.reuse, R9, PT ;  /* 0x000000090300720c */ /* 0x040fe20003f06270 */
[----:B------:R3:W-:Y:S01]  /*4830*/  MUFU.TANH R46, R11 ;  /* 0x0000000b002e7308 */ /* 0x0007e20000002400 */
[----:B------:R-:W-:Y:S02]  /*4840*/  ISETP.GE.AND P3, PT, R3, R8, PT ;  /* 0x000000080300720c */ /* 0x000fe40003f66270 */
[C---:B------:R-:W-:Y:S02]  /*4850*/  IADD3 R3, R2.reuse, 0x91, RZ ;  /* 0x0000009102037810 */ /* 0x040fe40007ffe0ff */
[----:B-1----:R-:W-:-:S02]  /*4860*/  IADD3 R10, R2, 0x89, RZ ;  /* 0x00000089020a7810 */ /* 0x002fc40007ffe0ff */
[----:B------:R-:W-:Y:S02]  /*4870*/  FSEL R69, R69, -INF , !P4 ;  /* 0xff80000045457808 */ /* 0x000fe40006000000 */
[CC--:B------:R-:W-:Y:S02]  /*4880*/  ISETP.GE.AND P1, PT, R10.reuse, R9.reuse, PT ;  /* 0x000000090a00720c */ /* 0x0c0fe40003f26270 */
[-C--:B------:R-:W-:Y:S01]  /*4890*/  ISETP.GE.AND P5, PT, R10, R8.reuse, PT ;  /* 0x000000080a00720c */ /* 0x080fe20003fa6270 */
[----:B------:R-:W-:Y:S01]  /*48a0*/  FMUL.FTZ R10, R26, c[0x0][0x2ec] ;  /* 0x0000bb001a0a7a20 */ /* 0x000fe20000410000 */
[----:B------:R-:W-:Y:S02]  /*48b0*/  FSEL R152, R44, -INF , !P3 ;  /* 0xff8000002c987808 */ /* 0x000fe40005800000 */
[C---:B------:R-:W-:Y:S01]  /*48c0*/  ISETP.GE.AND P4, PT, R3.reuse, R9, PT ;  /* 0x000000090300720c */ /* 0x040fe20003f86270 */
[----:B------:R1:W1:Y:S01]  /*48d0*/  MUFU.TANH R48, R10 ;  /* 0x0000000a00307308 */ /* 0x0002620000002400 */
[----:B---3--:R-:W-:Y:S01]  /*48e0*/  FMUL.FTZ R11, R22, c[0x0][0x2ec] ;  /* 0x0000bb00160b7a20 */ /* 0x008fe20000410000 */
[----:B------:R-:W-:-:S02]  /*48f0*/  ISETP.GE.AND P2, PT, R3, R8, PT ;  /* 0x000000080300720c */ /* 0x000fc40003f46270 */
[C---:B------:R-:W-:Y:S02]  /*4900*/  IADD3 R3, R2.reuse, 0x98, RZ ;  /* 0x0000009802037810 */ /* 0x040fe40007ffe0ff */
[----:B------:R-:W-:Y:S02]  /*4910*/  FSEL R71, R71, -INF , !P1 ;  /* 0xff80000047477808 */ /* 0x000fe40004800000 */
[----:B------:R3:W-:Y:S01]  /*4920*/  MUFU.TANH R44, R11 ;  /* 0x0000000b002c7308 */ /* 0x0007e20000002400 */
[----:B------:R-:W-:Y:S02]  /*4930*/  FSEL R155, R47, -INF , !P5 ;  /* 0xff8000002f9b7808 */ /* 0x000fe40006800000 */
[C---:B------:R-:W-:Y:S02]  /*4940*/  ISETP.GE.AND P1, PT, R3.reuse, R9, PT ;  /* 0x000000090300720c */ /* 0x040fe40003f26270 */
[----:B------:R-:W-:Y:S02]  /*4950*/  ISETP.GE.AND P5, PT, R3, R8, PT ;  /* 0x000000080300720c */ /* 0x000fe40003fa6270 */
[----:B------:R-:W-:Y:S01]  /*4960*/  IADD3 R3, R2, 0x99, RZ ;  /* 0x0000009902037810 */ /* 0x000fe20007ffe0ff */
[----:B-1----:R-:W-:Y:S01]  /*4970*/  FMUL.FTZ R10, R27, c[0x0][0x2ec] ;  /* 0x0000bb001b0a7a20 */ /* 0x002fe20000410000 */
[----:B------:R-:W-:Y:S01]  /*4980*/  FSEL R67, R67, -INF , !P0 ;  /* 0xff80000043437808 */ /* 0x000fe20004000000 */
[----:B------:R-:W-:Y:S01]  /*4990*/  HMMA.16816.F32 R24, R4, R42, R16 ;  /* 0x0000002a0418723c */ /* 0x000fe20000001810 */
[----:B------:R-:W-:Y:S01]  /*49a0*/  FSEL R66, R66, -INF , !P4 ;  /* 0xff80000042427808 */ /* 0x000fe20006000000 */
[----:B------:R1:W1:Y:S01]  /*49b0*/  MUFU.TANH R49, R10 ;  /* 0x0000000a00317308 */ /* 0x0002620000002400 */
[----:B------:R-:W-:-:S02]  /*49c0*/  FSEL R130, R130, -INF , !P2 ;  /* 0xff80000082827808 */ /* 0x000fc40005000000 */
[----:B------:R-:W-:Y:S01]  /*49d0*/  ISETP.GE.AND P0, PT, R3, R9, PT ;  /* 0x000000090300720c */ /* 0x000fe20003f06270 */
[----:B---3--:R-:W-:Y:S01]  /*49e0*/  FMUL.FTZ R11, R23, c[0x0][0x2ec] ;  /* 0x0000bb00170b7a20 */ /* 0x008fe20000410000 */
[----:B------:R-:W-:Y:S01]  /*49f0*/  ISETP.GE.AND P3, PT, R3, R8, PT ;  /* 0x000000080300720c */ /* 0x000fe20003f66270 */
[----:B------:R-:W-:Y:S01]  /*4a00*/  HMMA.16816.F32 R16, R12, R36, RZ ;  /* 0x000000240c10723c */ /* 0x000fe200000018ff */
[----:B------:R-:W-:Y:S02]  /*4a10*/  FSEL R64, R64, -INF , !P0 ;  /* 0xff80000040407808 */ /* 0x000fe40004000000 */
[----:B------:R-:W-:Y:S02]  /*4a20*/  FSEL R115, R115, -INF , !P3 ;  /* 0xff80000073737808 */ /* 0x000fe40005800000 */
[----:B------:R-:W-:Y:S02]  /*4a30*/  IADD3 R3, R2, 0xa1, RZ ;  /* 0x000000a102037810 */ /* 0x000fe40007ffe0ff */
[----:B------:R-:W-:-:S02]  /*4a40*/  FSEL R65, R65, -INF , !P1 ;  /* 0xff80000041417808 */ /* 0x000fc40004800000 */
[----:B------:R-:W-:Y:S01]  /*4a50*/  FSEL R156, R45, -INF , !P5 ;  /* 0xff8000002d9c7808 */ /* 0x000fe20006800000 */
[----:B-1----:R-:W-:Y:S01]  /*4a60*/  FMUL.FTZ R10, R20, c[0x0][0x2ec] ;  /* 0x0000bb00140a7a20 */ /* 0x002fe20000410000 */
[C---:B------:R-:W-:Y:S01]  /*4a70*/  ISETP.GE.AND P1, PT, R3.reuse, R9, PT ;  /* 0x000000090300720c */ /* 0x040fe20003f26270 */
[----:B------:R1:W-:Y:S01]  /*4a80*/  MUFU.TANH R45, R11 ;  /* 0x0000000b002d7308 */ /* 0x0003e20000002400 */
[----:B------:R-:W-:Y:S02]  /*4a90*/  ISETP.GE.AND P5, PT, R3, R8, PT ;  /* 0x000000080300720c */ /* 0x000fe40003fa6270 */
[----:B------:R-:W-:Y:S02]  /*4aa0*/  FSEL R62, R62, -INF , !P1 ;  /* 0xff8000003e3e7808 */ /* 0x000fe40004800000 */
[----:B------:R-:W-:Y:S02]  /*4ab0*/  FSEL R114, R114, -INF , !P5 ;  /* 0xff80000072727808 */ /* 0x000fe40006800000 */
[----:B------:R-:W-:Y:S01]  /*4ac0*/  IADD3 R3, R2, 0xa9, RZ ;  /* 0x000000a902037810 */ /* 0x000fe20007ffe0ff */
[----:B------:R3:W3:Y:S04]  /*4ad0*/  MUFU.TANH R47, R10 ;  /* 0x0000000a002f7308 */ /* 0x0006e80000002400 */
[----:B--2---:R-:W-:Y:S01]  /*4ae0*/  HMMA.16816.F32 R20, R4, R28, R16 ;  /* 0x0000001c0414723c */ /* 0x004fe20000001810 */
[----:B-1----:R-:W-:-:S07]  /*4af0*/  FMUL.FTZ R11, R25, c[0x0][0x2ec] ;  /* 0x0000bb00190b7a20 */ /* 0x002fce0000410000 */
[----:B------:R-:W-:Y:S01]  /*4b00*/  HMMA.16816.F32 R16, R12, R38, RZ ;  /* 0x000000260c10723c */ /* 0x000fe200000018ff */
[----:B------:R-:W1:Y:S01]  /*4b10*/  LDSM.16.M88.4 R36, [R165+0x3c00] ;  /* 0x003c0000a524783b */ /* 0x000e620000000200 */
[----:B------:R2:W1:Y:S01]  /*4b20*/  MUFU.TANH R43, R11 ;  /* 0x0000000b002b7308 */ /* 0x0004620000002400 */
[----:B------:R-:W-:-:S04]  /*4b30*/  DEPBAR.LE SB0, 0x0 ;  /* 0x000080000000791a */ /* 0x000fc80000000000 */
[----:B---3--:R-:W-:Y:S01]  /*4b40*/  IADD3 R10, R2, 0xa0, RZ ;  /* 0x000000a0020a7810 */ /* 0x008fe20007ffe0ff */
[----:B------:R-:W-:Y:S03]  /*4b50*/  BAR.SYNC.DEFER_BLOCKING 0x0 ;  /* 0x0000000000007b1d */ /* 0x000fe60000010000 */
        /* <DEDUP_REMOVED lines=8> */
[----:B------:R-:W-:Y:S01]  /*4be0*/  FSEL R157, R61, -INF , !P2 ;  /* 0xff8000003d9d7808 */ /* 0x000fe20005000000 */
[----:B------:R2:W3:Y:S01]  /*4bf0*/  MUFU.TANH R41, R11 ;  /* 0x0000000b00297308 */ /* 0x0004e20000002400 */
[C---:B------:R-:W-:Y:S02]  /*4c00*/  ISETP.GE.AND P4, PT, R3.reuse, R9, PT ;  /* 0x000000090300720c */ /* 0x040fe40003f86270 */
[----:B------:R-:W-:Y:S02]  /*4c10*/  ISETP.GE.AND P2, PT, R3, R8, PT ;  /* 0x000000080300720c */ /* 0x000fe40003f46270 */
[----:B------:R-:W-:Y:S02]  /*4c20*/  IADD3 R3, R2, 0xb1, RZ ;  /* 0x000000b102037810 */ /* 0x000fe40007ffe0ff */
[----:B------:R-:W-:Y:S01]  /*4c30*/  FSEL R61, R111, -INF , !P0 ;  /* 0xff8000006f3d7808 */ /* 0x000fe20004000000 */
[----:B------:R1:W1:Y:S01]  /*4c40*/  MUFU.TANH R42, R10 ;  /* 0x0000000a002a7308 */ /* 0x0002620000002400 */
[----:B------:R-:W-:-:S02]  /*4c50*/  FSEL R158, R60, -INF , !P3 ;  /* 0xff8000003c9e7808 */ /* 0x000fc40005800000 */
[C---:B------:R-:W-:Y:S02]  /*4c60*/  ISETP.GE.AND P0, PT, R3.reuse, R9, PT ;  /* 0x000000090300720c */ /* 0x040fe40003f06270 */
[----:B------:R-:W-:Y:S02]  /*4c70*/  ISETP.GE.AND P3, PT, R3, R8, PT ;  /* 0x000000080300720c */ /* 0x000fe40003f66270 */
[----:B------:R-:W-:Y:S01]  /*4c80*/  IADD3 R3, R2, 0xb9, RZ ;  /* 0x000000b902037810 */ /* 0x000fe20007ffe0ff */
[----:B--2---:R-:W-:Y:S01]  /*4c90*/  FMUL.FTZ R11, R21, c[0x0][0x2ec] ;  /* 0x0000bb00150b7a20 */ /* 0x004fe20000410000 */
[----:B------:R-:W-:Y:S02]  /*4ca0*/  FSEL R60, R112, -INF , !P4 ;  /* 0xff800000703c7808 */ /* 0x000fe40006000000 */
[----:B------:R-:W-:Y:S02]  /*4cb0*/  FSEL R111, R110, -INF , !P2 ;  /* 0xff8000006e6f7808 */ /* 0x000fe40005000000 */
[----:B----4-:R-:W-:-:S02]  /*4cc0*/  FSEL R112, R108, -INF , !P3 ;  /* 0xff8000006c707808 */ /* 0x010fc40005800000 */
[----:B-1----:R-:W-:-:S04]  /*4cd0*/  IADD3 R10, R2, 0xb0, RZ ;  /* 0x000000b0020a7810 */ /* 0x002fc80007ffe0ff */
[CC--:B------:R-:W-:Y:S02]  /*4ce0*/  ISETP.GE.AND P1, PT, R10.reuse, R9.reuse, PT ;  /* 0x000000090a00720c */ /* 0x0c0fe40003f26270 */
[-C--:B------:R-:W-:Y:S01]  /*4cf0*/  ISETP.GE.AND P5, PT, R10, R8.reuse, PT ;  /* 0x000000080a00720c */ /* 0x080fe20003fa6270 */
[----:B------:R-:W-:Y:S01]  /*4d00*/  FMUL.FTZ R10, R26, c[0x0][0x2ec] ;  /* 0x0000bb001a0a7a20 */ /* 0x000fe20000410000 */
[----:B------:R-:W-:Y:S01]  /*4d10*/  FSEL R59, R59, -INF , !P1 ;  /* 0xff8000003b3b7808 */ /* 0x000fe20004800000 */
[----:B------:R-:W-:Y:S01]  /*4d20*/  HMMA.16816.F32 R24, R4, R30, R16 ;  /* 0x0000001e0418723c */ /* 0x000fe20000001810 */
[----:B------:R-:W-:Y:S01]  /*4d30*/  FSEL R159, R58, -INF , !P5 ;  /* 0xff8000003a9f7808 */ /* 0x000fe20006800000 */
[----:B------:R1:W2:Y:S01]  /*4d40*/  MUFU.TANH R40, R10 ;  /* 0x0000000a00287308 */ /* 0x0002a20000002400 */
[C---:B------:R-:W-:Y:S02]  /*4d50*/  ISETP.GE.AND P1, PT, R3.reuse, R9, PT ;  /* 0x000000090300720c */ /* 0x040fe40003f26270 */
[----:B------:R-:W-:-:S02]  /*4d60*/  ISETP.GE.AND P5, PT, R3, R8, PT ;  /* 0x000000080300720c */ /* 0x000fc40003fa6270 */
[C---:B------:R-:W-:Y:S01]  /*4d70*/  IADD3 R3, R2.reuse, 0xc0, RZ ;  /* 0x000000c002037810 */ /* 0x040fe20007ffe0ff */
[C---:B------:R-:W-:Y:S01]  /*4d80*/  HMMA.16816.F32 R16, R12.reuse, R32, RZ ;  /* 0x000000200c10723c */ /* 0x040fe200000018ff */
[----:B------:R-:W-:Y:S01]  /*4d90*/  FSEL R58, R109, -INF , !P0 ;  /* 0xff8000006d3a7808 */ /* 0x000fe20004000000 */
[----:B------:R4:W2:Y:S01]  /*4da0*/  MUFU.TANH R31, R11 ;  /* 0x0000000b001f7308 */ /* 0x0008a20000002400 */
[C---:B------:R-:W-:Y:S02]  /*4db0*/  ISETP.GE.AND P0, PT, R3.reuse, R9, PT ;  /* 0x000000090300720c */ /* 0x040fe40003f06270 */
[----:B------:R-:W-:Y:S02]  /*4dc0*/  ISETP.GE.AND P3, PT, R3, R8, PT ;  /* 0x000000080300720c */ /* 0x000fe40003f66270 */
[----:B------:R-:W-:Y:S01]  /*4dd0*/  IADD3 R3, R2, 0xc8, RZ ;  /* 0x000000c802037810 */ /* 0x000fe20007ffe0ff */
[----:B------:R-:W-:Y:S01]  /*4de0*/  HMMA.16816.F32 R12, R12, R34, RZ ;  /* 0x000000220c0c723c */ /* 0x000fe200000018ff */
[----:B------:R-:W-:-:S02]  /*4df0*/  FSEL R32, R106, -INF , !P1 ;  /* 0xff8000006a207808 */ /* 0x000fc40004800000 */
[----:B-1----:R-:W-:Y:S02]  /*4e00*/  IADD3 R10, R2, 0xb8, RZ ;  /* 0x000000b8020a7810 */ /* 0x002fe40007ffe0ff */
[----:B------:R-:W-:Y:S02]  /*4e10*/  FSEL R161, R68, -INF , !P5 ;  /* 0xff80000044a17808 */ /* 0x000fe40006800000 */
[CC--:B------:R-:W-:Y:S02]  /*4e20*/  ISETP.GE.AND P4, PT, R10.reuse, R9.reuse, PT ;  /* 0x000000090a00720c */ /* 0x0c0fe40003f86270 */
[-C--:B------:R-:W-:Y:S01]  /*4e30*/  ISETP.GE.AND P2, PT, R10, R8.reuse, PT ;  /* 0x000000080a00720c */ /* 0x080fe20003f46270 */
[----:B------:R-:W-:Y:S01]  /*4e40*/  FMUL.FTZ R10, R20, c[0x0][0x2ec] ;  /* 0x0000bb00140a7a20 */ /* 0x000fe20000410000 */
[----:B------:R-:W-:Y:S01]  /*4e50*/  FSEL R57, R57, -INF , !P4 ;  /* 0xff80000039397808 */ /* 0x000fe20006000000 */
[----:B----4-:R-:W-:Y:S01]  /*4e60*/  FMUL.FTZ R11, R22, c[0x0][0x2ec] ;  /* 0x0000bb00160b7a20 */ /* 0x010fe20000410000 */
[----:B------:R-:W-:Y:S01]  /*4e70*/  FSEL R160, R102, -INF , !P2 ;  /* 0xff80000066a07808 */ /* 0x000fe20005000000 */
[----:B------:R1:W-:Y:S01]  /*4e80*/  MUFU.TANH R30, R10 ;  /* 0x0000000a001e7308 */ /* 0x0003e20000002400 */
[C---:B------:R-:W-:Y:S01]  /*4e90*/  ISETP.GE.AND P1, PT, R3.reuse, R9, PT ;  /* 0x000000090300720c */ /* 0x040fe20003f26270 */
[----:B------:R-:W-:Y:S01]  /*4ea0*/  HMMA.16816.F32 R16, R4, R36, R16 ;  /* 0x000000240410723c */ /* 0x000fe20000001810 */
[----:B------:R-:W-:-:S02]  /*4eb0*/  ISETP.GE.AND P5, PT, R3, R8, PT ;  /* 0x000000080300720c */ /* 0x000fc40003fa6270 */
[----:B------:R-:W-:Y:S02]  /*4ec0*/  IADD3 R3, R2, 0xd0, RZ ;  /* 0x000000d002037810 */ /* 0x000fe40007ffe0ff */
[----:B------:R-:W-:Y:S01]  /*4ed0*/  FSEL R56, R56, -INF , !P0 ;  /* 0xff80000038387808 */ /* 0x000fe20004000000 */
[----:B------:R4:W-:Y:S01]  /*4ee0*/  MUFU.TANH R28, R11 ;  /* 0x0000000b001c7308 */ /* 0x0009e20000002400 */
[----:B------:R-:W-:Y:S01]  /*4ef0*/  FSEL R162, R54, -INF , !P3 ;  /* 0xff80000036a27808 */ /* 0x000fe20005800000 */
[----:B------:R-:W-:Y:S01]  /*4f00*/  HMMA.16816.F32 R12, R4, R38, R12 ;  /* 0x00000026040c723c */ /* 0x000fe2000000180c */
[----:B------:R-:W-:Y:S02]  /*4f10*/  FSEL R163, R48, -INF , !P5 ;  /* 0xff80000030a37808 */ /* 0x000fe40006800000 */
[----:B-1----:R-:W-:-:S04]  /*4f20*/  IADD3 R10, R2, 0xc1, RZ ;  /* 0x000000c1020a7810 */ /* 0x002fc80007ffe0ff */
[----:B------:R-:W-:Y:S02]  /*4f30*/  IADD3 R4, R2, 0xe8, RZ ;  /* 0x000000e802047810 */ /* 0x000fe40007ffe0ff */
[CC--:B------:R-:W-:Y:S02]  /*4f40*/  ISETP.GE.AND P4, PT, R10.reuse, R9.reuse, PT ;  /* 0x000000090a00720c */ /* 0x0c0fe40003f86270 */
[----:B------:R-:W-:Y:S02]  /*4f50*/  ISETP.GE.AND P2, PT, R10, R8, PT ;  /* 0x000000080a00720c */ /* 0x000fe40003f46270 */
[----:B------:R-:W-:Y:S01]  /*4f60*/  IADD3 R10, R2, 0xc9, RZ ;  /* 0x000000c9020a7810 */ /* 0x000fe20007ffe0ff */
[----:B----4-:R-:W-:Y:S01]  /*4f70*/  FMUL.FTZ R11, R23, c[0x0][0x2ec] ;  /* 0x0000bb00170b7a20 */ /* 0x010fe20000410000 */
[----:B------:R-:W-:Y:S01]  /*4f80*/  FSEL R55, R55, -INF , !P4 ;  /* 0xff80000037377808 */ /* 0x000fe20006000000 */
[----:B------:R-:W-:Y:S01]  /*4f90*/  FMUL.FTZ R5, R17, c[0x0][0x2ec] ;  /* 0x0000bb0011057a20 */ /* 0x000fe20000410000 */
[----:B------:R-:W-:Y:S01]  /*4fa0*/  FSEL R184, R53, -INF , !P2 ;  /* 0xff80000035b87808 */ /* 0x000fe20005000000 */
[----:B------:R1:W4:Y:S01]  /*4fb0*/  MUFU.TANH R29, R11 ;  /* 0x0000000b001d7308 */ /* 0x0003220000002400 */
[----:B------:R-:W-:-:S02]  /*4fc0*/  ISETP.GE.AND P4, PT, R3, R9, PT ;  /* 0x000000090300720c */ /* 0x000fc40003f86270 */
[-C--:B------:R-:W-:Y:S02]  /*4fd0*/  ISETP.GE.AND P2, PT, R3, R8.reuse, PT ;  /* 0x000000080300720c */ /* 0x080fe40003f46270 */
[----:B------:R-:W-:Y:S02]  /*4fe0*/  IADD3 R3, R2, 0xd1, RZ ;  /* 0x000000d102037810 */ /* 0x000fe40007ffe0ff */
[CC--:B------:R-:W-:Y:S02]  /*4ff0*/  ISETP.GE.AND P0, PT, R10.reuse, R9.reuse, PT ;  /* 0x000000090a00720c */ /* 0x0c0fe40003f06270 */
[-C--:B------:R-:W-:Y:S01]  /*5000*/  ISETP.GE.AND P3, PT, R10, R8.reuse, PT ;  /* 0x000000080a00720c */ /* 0x080fe20003f66270 */
[----:B------:R-:W-:Y:S01]  /*5010*/  FMUL.FTZ R10, R24, c[0x0][0x2ec] ;  /* 0x0000bb00180a7a20 */ /* 0x000fe20000410000 */
[----:B------:R-:W-:Y:S02]  /*5020*/  FSEL R53, R50, -INF , !P1 ;  /* 0xff80000032357808 */ /* 0x000fe40004800000 */
[C---:B------:R-:W-:Y:S01]  /*5030*/  ISETP.GE.AND P1, PT, R3.reuse, R9, PT ;  /* 0x000000090300720c */ /* 0x040fe20003f26270 */
[----:B------:R2:W2:Y:S01]  /*5040*/  MUFU.TANH R23, R10 ;  /* 0x0000000a00177308 */ /* 0x0004a20000002400 */
[----:B------:R-:W-:Y:S01]  /*5050*/  ISETP.GE.AND P5, PT, R3, R8, PT ;  /* 0x000000080300720c */ /* 0x000fe20003fa6270 */
[----:B-1----:R-:W-:Y:S01]  /*5060*/  FMUL.FTZ R11, R27, c[0x0][0x2ec] ;  /* 0x0000bb001b0b7a20 */ /* 0x002fe20000410000 */
[----:B------:R-:W-:-:S02]  /*5070*/  IADD3 R3, R2, 0xd8, RZ ;  /* 0x000000d802037810 */ /* 0x000fc40007ffe0ff */
[----:B------:R-:W-:Y:S02]  /*5080*/  FSEL R54, R51, -INF , !P0 ;  /* 0xff80000033367808 */ /* 0x000fe40004000000 */
[----:B------:R-:W-:Y:S01]  /*5090*/  FSEL R185, R49, -INF , !P3 ;  /* 0xff80000031b97808 */ /* 0x000fe20005800000 */
[----:B------:R1:W-:Y:S01]  /*50a0*/  MUFU.TANH R20, R11 ;  /* 0x0000000b00147308 */ /* 0x0003e20000002400 */
[C---:B------:R-:W-:Y:S02]  /*50b0*/  ISETP.GE.AND P0, PT, R3.reuse, R9, PT ;  /* 0x000000090300720c */ /* 0x040fe40003f06270 */
[----:B------:R-:W-:Y:S02]  /*50c0*/  ISETP.GE.AND P3, PT, R3, R8, PT ;  /* 0x000000080300720c */ /* 0x000fe40003f66270 */
[----:B------:R-:W-:Y:S02]  /*50d0*/  IADD3 R3, R2, 0xd9, RZ ;  /* 0x000000d902037810 */ /* 0x000fe40007ffe0ff */
[----:B------:R-:W-:Y:S01]  /*50e0*/  FSEL R68, R47, -INF , !P4 ;  /* 0xff8000002f447808 */ /* 0x000fe20006000000 */
[----:B--2---:R-:W-:Y:S01]  /*50f0*/  FMUL.FTZ R10, R25, c[0x0][0x2ec] ;  /* 0x0000bb00190a7a20 */ /* 0x004fe20000410000 */
[----:B------:R-:W-:-:S02]  /*5100*/  FSEL R187, R44, -INF , !P2 ;  /* 0xff8000002cbb7808 */ /* 0x000fc40005000000 */
[CC--:B------:R-:W-:Y:S01]  /*5110*/  ISETP.GE.AND P4, PT, R3.reuse, R9.reuse, PT ;  /* 0x000000090300720c */ /* 0x0c0fe20003f86270 */
[----:B------:R2:W-:Y:S01]  /*5120*/  MUFU.TANH R22, R10 ;  /* 0x0000000a00167308 */ /* 0x0005e20000002400 */
[-C--:B------:R-:W-:Y:S02]  /*5130*/  ISETP.GE.AND P2, PT, R3, R8.reuse, PT ;  /* 0x000000080300720c */ /* 0x080fe40003f46270 */
[----:B------:R-:W-:Y:S01]  /*5140*/  FSEL R108, R43, -INF , !P4 ;  /* 0xff8000002b6c7808 */ /* 0x000fe20006000000 */
[----:B-1----:R-:W-:Y:S01]  /*5150*/  FMUL.FTZ R11, R16, c[0x0][0x2ec] ;  /* 0x0000bb00100b7a20 */ /* 0x002fe20000410000 */
[----:B---3--:R-:W-:Y:S02]  /*5160*/  FSEL R189, R41, -INF , !P2 ;  /* 0xff80000029bd7808 */ /* 0x008fe40005000000 */
[C---:B------:R-:W-:Y:S02]  /*5170*/  ISETP.GE.AND P4, PT, R4.reuse, R9, PT ;  /* 0x000000090400720c */ /* 0x040fe40003f86270 */
[----:B------:R-:W-:Y:S01]  /*5180*/  ISETP.GE.AND P2, PT, R4, R8, PT ;  /* 0x000000080400720c */ /* 0x000fe20003f46270 */
[----:B------:R-:W-:Y:S01]  /*5190*/  FMUL.FTZ R4, R18, c[0x0][0x2ec] ;  /* 0x0000bb0012047a20 */ /* 0x000fe20000410000 */
[----:B------:R-:W-:Y:S01]  /*51a0*/  IADD3 R3, R2, 0xe1, RZ ;  /* 0x000000e102037810 */ /* 0x000fe20007ffe0ff */
[----:B------:R-:W-:Y:S01]  /*51b0*/  MUFU.TANH R11, R11 ;  /* 0x0000000b000b7308 */ /* 0x000fe20000002400 */
[----:B------:R-:W-:-:S02]  /*51c0*/  FSEL R102, R46, -INF , !P1 ;  /* 0xff8000002e667808 */ /* 0x000fc40004800000 */
[----:B------:R-:W-:Y:S01]  /*51d0*/  FSEL R188, R45, -INF , !P5 ;  /* 0xff8000002dbc7808 */ /* 0x000fe20006800000 */
[----:B--2---:R-:W-:Y:S01]  /*51e0*/  FMUL.FTZ R10, R26, c[0x0][0x2ec] ;  /* 0x0000bb001a0a7a20 */ /* 0x004fe20000410000 */
[----:B------:R-:W-:Y:S02]  /*51f0*/  FSEL R106, R42, -INF , !P0 ;  /* 0xff8000002a6a7808 */ /* 0x000fe40004000000 */
[----:B------:R-:W-:Y:S01]  /*5200*/  FSEL R190, R40, -INF , !P3 ;  /* 0xff80000028be7808 */ /* 0x000fe20005800000 */
[----:B------:R1:W2:Y:S01]  /*5210*/  MUFU.TANH R21, R10 ;  /* 0x0000000a00157308 */ /* 0x0002a20000002400 */
[C---:B------:R-:W-:Y:S02]  /*5220*/  ISETP.GE.AND P0, PT, R3.reuse, R9, PT ;  /* 0x000000090300720c */ /* 0x040fe40003f06270 */
[----:B------:R-:W-:Y:S02]  /*5230*/  ISETP.GE.AND P3, PT, R3, R8, PT ;  /* 0x000000080300720c */ /* 0x000fe40003f66270 */
[----:B------:R-:W-:-:S02]  /*5240*/  IADD3 R3, R2, 0xe9, RZ ;  /* 0x000000e902037810 */ /* 0x000fc40007ffe0ff */
[----:B------:R-:W-:Y:S01]  /*5250*/  FSEL R110, R31, -INF , !P0 ;  /* 0xff8000001f6e7808 */ /* 0x000fe20004000000 */
[----:B------:R3:W3:Y:S01]  /*5260*/  MUFU.TANH R7, R4 ;  /* 0x0000000400077308 */ /* 0x0006e20000002400 */
[----:B----4-:R-:W-:Y:S02]  /*5270*/  FSEL R194, R29, -INF , !P3 ;  /* 0xff8000001dc27808 */ /* 0x010fe40005800000 */
[----:B------:R-:W-:Y:S02]  /*5280*/  FSEL R23, R23, -INF , !P4 ;  /* 0xff80000017177808 */ /* 0x000fe40006000000 */
[----:B-1----:R-:W-:Y:S02]  /*5290*/  IADD3 R10, R2, 0xe0, RZ ;  /* 0x000000e0020a7810 */ /* 0x002fe40007ffe0ff */
[----:B--2---:R-:W-:Y:S02]  /*52a0*/  FSEL R195, R21, -INF , !P2 ;  /* 0xff80000015c37808 */ /* 0x004fe40005000000 */
[----:B------:R-:W-:-:S02]  /*52b0*/  ISETP.GE.AND P1, PT, R10, R9, PT ;  /* 0x000000090a00720c */ /* 0x000fc40003f26270 */
[-C--:B------:R-:W-:Y:S02]  /*52c0*/  ISETP.GE.AND P5, PT, R10, R8.reuse, PT ;  /* 0x000000080a00720c */ /* 0x080fe40003fa6270 */
[----:B------:R1:W-:Y:S01]  /*52d0*/  MUFU.TANH R10, R5 ;  /* 0x00000005000a7308 */ /* 0x0003e20000002400 */
[----:B------:R-:W-:Y:S02]  /*52e0*/  FSEL R109, R30, -INF , !P1 ;  /* 0xff8000001e6d7808 */ /* 0x000fe40004800000 */
[----:B------:R-:W-:Y:S02]  /*52f0*/  FSEL R191, R28, -INF , !P5 ;  /* 0xff8000001cbf7808 */ /* 0x000fe40006800000 */
[C---:B------:R-:W-:Y:S02]  /*5300*/  ISETP.GE.AND P1, PT, R3.reuse, R9, PT ;  /* 0x000000090300720c */ /* 0x040fe40003f26270 */
[----:B------:R-:W-:Y:S02]  /*5310*/  ISETP.GE.AND P5, PT, R3, R8, PT ;  /* 0x000000080300720c */ /* 0x000fe40003fa6270 */
[----:B---3--:R-:W-:-:S02]  /*5320*/  IADD3 R4, R2, 0xf0, RZ ;  /* 0x000000f002047810 */ /* 0x008fc40007ffe0ff */
[----:B------:R-:W-:Y:S02]  /*5330*/  IADD3 R3, R2, 0xf1, RZ ;  /* 0x000000f102037810 */ /* 0x000fe40007ffe0ff */
[CC--:B------:R-:W-:Y:S02]  /*5340*/  ISETP.GE.AND P0, PT, R4.reuse, R9.reuse, PT ;  /* 0x000000090400720c */ /* 0x0c0fe40003f06270 */
[-C--:B------:R-:W-:Y:S01]  /*5350*/  ISETP.GE.AND P3, PT, R4, R8.reuse, PT ;  /* 0x000000080400720c */ /* 0x080fe20003f66270 */
[----:B-1----:R-:W-:Y:S01]  /*5360*/  FMUL.FTZ R5, R19, c[0x0][0x2ec] ;  /* 0x0000bb0013057a20 */ /* 0x002fe20000410000 */
[C---:B------:R-:W-:Y:S01]  /*5370*/  ISETP.GE.AND P4, PT, R3.reuse, R9, PT ;  /* 0x000000090300720c */ /* 0x040fe20003f86270 */
[----:B------:R-:W-:Y:S01]  /*5380*/  FMUL.FTZ R4, R12, c[0x0][0x2ec] ;  /* 0x0000bb000c047a20 */ /* 0x000fe20000410000 */
[----:B------:R-:W-:Y:S01]  /*5390*/  ISETP.GE.AND P2, PT, R3, R8, PT ;  /* 0x000000080300720c */ /* 0x000fe20003f46270 */
[----:B------:R-:W1:Y:S01]  /*53a0*/  MUFU.TANH R6, R5 ;  /* 0x0000000500067308 */ /* 0x000e620000002400 */
[----:B------:R-:W-:-:S02]  /*53b0*/  IADD3 R3, R2, 0xf8, RZ ;  /* 0x000000f802037810 */ /* 0x000fc40007ffe0ff */
[----:B------:R-:W-:Y:S02]  /*53c0*/  FSEL R21, R11, -INF , !P0 ;  /* 0xff8000000b157808 */ /* 0x000fe40004000000 */
[----:B------:R-:W-:Y:S02]  /*53d0*/  FSEL R198, R7, -INF , !P3 ;  /* 0xff80000007c67808 */ /* 0x000fe40005800000 */
[C---:B------:R-:W-:Y:S01]  /*53e0*/  ISETP.GE.AND P0, PT, R3.reuse, R9, PT ;  /* 0x000000090300720c */ /* 0x040fe20003f06270 */
[----:B------:R2:W3:Y:S01]  /*53f0*/  MUFU.TANH R5, R4 ;  /* 0x0000000400057308 */ /* 0x0004e20000002400 */
[----:B------:R-:W-:Y:S01]  /*5400*/  ISETP.GE.AND P3, PT, R3, R8, PT ;  /* 0x000000080300720c */ /* 0x000fe20003f66270 */
[----:B------:R-:W-:Y:S01]  /*5410*/  FMUL.FTZ R3, R14, c[0x0][0x2ec] ;  /* 0x0000bb000e037a20 */ /* 0x000fe20000410000 */
[----:B------:R-:W-:Y:S02]  /*5420*/  FSEL R22, R22, -INF , !P1 ;  /* 0xff80000016167808 */ /* 0x000fe40004800000 */
[----:B------:R-:W-:-:S02]  /*5430*/  ISETP.GT.AND P1, PT, R235, R244, PT ;  /* 0x000000f4eb00720c */ /* 0x000fc40003f24270 */
[----:B------:R-:W-:Y:S02]  /*5440*/  FSEL R197, R20, -INF , !P5 ;  /* 0xff80000014c57808 */ /* 0x000fe40006800000 */
[----:B-1----:R-:W-:Y:S02]  /*5450*/  FSEL R200, R6, -INF , !P2 ;  /* 0xff80000006c87808 */ /* 0x002fe40005000000 */
[----:B------:R1:W4:Y:S01]  /*5460*/  MUFU.TANH R6, R3 ;  /* 0x0000000300067308 */ /* 0x0003220000002400 */
[CC--:B------:R-:W-:Y:S02]  /*5470*/  ISETP.GE.AND P5, PT, R2.reuse, R9.reuse, PT ;  /* 0x000000090200720c */ /* 0x0c0fe40003fa6270 */
[----:B------:R-:W-:Y:S01]  /*5480*/  IADD3 R2, R2, 0xf9, RZ ;  /* 0x000000f902027810 */ /* 0x000fe20007ffe0ff */
[----:B--2---:R-:W-:Y:S01]  /*5490*/  FMUL.FTZ R4, R13, c[0x0][0x2ec] ;  /* 0x0000bb000d047a20 */ /* 0x004fe20000410000 */
[----:B------:R-:W-:Y:S02]  /*54a0*/  FSEL R186, R10, -INF , !P4 ;  /* 0xff8000000aba7808 */ /* 0x000fe40006000000 */
[----:B---3--:R-:W-:Y:S01]  /*54b0*/  FSEL R196, R5, -INF , !P0 ;  /* 0xff80000005c47808 */ /* 0x008fe20004000000 */
[----:B------:R2:W3:Y:S01]  /*54c0*/  MUFU.TANH R11, R4 ;  /* 0x00000004000b7308 */ /* 0x0004e20000002400 */
[----:B------:R-:W-:-:S02]  /*54d0*/  ISETP.GE.AND P4, PT, R2, R9, PT ;  /* 0x000000090200720c */ /* 0x000fc40003f86270 */
[----:B------:R-:W-:Y:S01]  /*54e0*/  ISETP.GE.AND P2, PT, R2, R8, PT ;  /* 0x000000080200720c */ /* 0x000fe20003f46270 */
[----:B------:R-:W-:Y:S01]  /*54f0*/  IMAD.IADD R2, R135, 0x1, R113 ;  /* 0x0000000187027824 */ /* 0x000fe200078e0271 */
[----:B------:R-:W-:Y:S01]  /*5500*/  @!P1 LEA R237, P0, R70, c[0x0][0x168], 0x1 ;  /* 0x00005a0046ed9a11 */ /* 0x000fe200078008ff */
[----:B-1----:R-:W-:Y:S01]  /*5510*/  FMUL.FTZ R3, R15, c[0x0][0x2ec] ;  /* 0x0000bb000f037a20 */ /* 0x002fe20000410000 */
[----:B----4-:R-:W-:Y:S02]  /*5520*/  FSEL R199, R6, -INF , !P3 ;  /* 0xff80000006c77808 */ /* 0x010fe40005800000 */
[----:B------:R-:W-:-:S03]  /*5530*/  @!P1 LEA.HI.X R236, R70, c[0x0][0x16c], R107, 0x1, P0 ;  /* 0x00005b0046ec9a11 */ /* 0x000fc600000f0c6b */
[----:B------:R-:W1:Y:S01]  /*5540*/  MUFU.TANH R3, R3 ;  /* 0x0000000300037308 */ /* 0x000e620000002400 */
[----:B--2---:R-:W-:Y:S01]  /*5550*/  FMUL.FTZ R4, R52, c[0x0][0x2ec] ;  /* 0x0000bb0034047a20 */ /* 0x004fe20000410000 */
[----:B---3--:R-:W-:-:S06]  /*5560*/  FSEL R113, R11, -INF , !P4 ;  /* 0xff8000000b717808 */ /* 0x008fcc0006000000 */
[----:B------:R-:W2:Y:S01]  /*5570*/  MUFU.TANH R4, R4 ;  /* 0x0000000400047308 */ /* 0x000ea20000002400 */
[----:B-1----:R-:W-:Y:S02]  /*5580*/  FSEL R201, R3, -INF , !P2 ;  /* 0xff80000003c97808 */ /* 0x002fe40005000000 */
[----:B--2---:R-:W-:Y:S01]  /*5590*/  FSEL R16, R4, -INF , !P5 ;  /* 0xff80000004107808 */ /* 0x004fe20006800000 */
[----:B------:R-:W-:Y:S05]  /*55a0*/  @!P1 BRA `(.L_x_2251) ;  /* 0x000005f000009947 */ /* 0x000fea0003800000 */
[----:B------:R-:W-:Y:S05]  /*55b0*/  @!P6 BRA `(.L_x_2252) ;  /* 0x000003900000e947 */ /* 0x000fea0003800000 */
[----:B------:R-:W1:Y:S01]  /*55c0*/  I2F.RP R4, R204 ;  /* 0x000000cc00047306 */ /* 0x000e620000209400 */
[----:B------:R-:W-:Y:S02]  /*55d0*/  IADD3 R11, R164, -0x100, RZ ;  /* 0xffffff00a40b7810 */ /* 0x000fe40007ffe0ff */
[----:B------:R-:W-:Y:S02]  /*55e0*/  IABS R10, R164 ;  /* 0x000000a4000a7213 */ /* 0x000fe40000000000 */
[----:B------:R-:W-:-:S03]  /*55f0*/  IABS R7, R11 ;  /* 0x0000000b00077213 */ /* 0x000fc60000000000 */
        /* <DEDUP_REMOVED lines=53> */
.L_x_2252:
[----:B------:R-:W-:-:S04]  /*5950*/  LEA R3, -R203, RZ, 0x8 ;  /* 0x000000ffcb037211 */ /* 0x000fc800078e41ff */
[----:B------:R-:W-:Y:S02]  /*5960*/  SHF.R.S32.HI R5, RZ, 0x1f, R3 ;  /* 0x0000001fff057819 */ /* 0x000fe40000011403 */
.L_x_2253:
[----:B------:R-:W-:Y:S01]  /*5970*/  IADD3 R70, P0, R3, R70, RZ ;  /* 0x0000004603467210 */ /* 0x000fe20007f1e0ff */
[----:B------:R-:W-:Y:S02]  /*5980*/  IMAD.MOV.U32 R3, RZ, RZ, 0x6 ;  /* 0x00000006ff037424 */ /* 0x000fe400078e00ff */
[----:B------:R-:W-:Y:S01]  /*5990*/  IMAD.SHL.U32 R17, R203, 0x40, RZ ;  /* 0x00000040cb117824 */ /* 0x000fe200078e00ff */
[C---:B------:R-:W-:Y:S01]  /*59a0*/  LEA R237, P1, R70.reuse, c[0x0][0x168], 0x1 ;  /* 0x00005a0046ed7a11 */ /* 0x040fe200078208ff */
[----:B------:R-:W-:Y:S01]  /*59b0*/  IMAD.X R107, R5, 0x1, R107, P0 ;  /* 0x00000001056b7824 */ /* 0x000fe200000e066b */
[----:B------:R-:W-:Y:S02]  /*59c0*/  SHF.L.U64.HI R3, R203, R3, c[0x0][0x19c] ;  /* 0x00006700cb037619 */ /* 0x000fe40000010203 */
[----:B------:R-:W-:Y:S01]  /*59d0*/  IADD3 R4, P0, R17, R237, RZ ;  /* 0x000000ed11047210 */ /* 0x000fe20007f1e0ff */
[----:B------:R-:W-:Y:S01]  /*59e0*/  IMAD.MOV.U32 R6, RZ, RZ, R237 ;  /* 0x000000ffff067224 */ /* 0x000fe200078e00ed */
[----:B------:R-:W-:-:S02]  /*59f0*/  LEA.HI.X R236, R70, c[0x0][0x16c], R107, 0x1, P1 ;  /* 0x00005b0046ec7a11 */ /* 0x000fc400008f0c6b */
[-C--:B------:R-:W-:Y:S02]  /*5a00*/  IADD3 R14, P1, R4, R17.reuse, RZ ;  /* 0x00000011040e7210 */ /* 0x080fe40007f3e0ff */
        /* <DEDUP_REMOVED lines=25> */
.L_x_2251:
[----:B------:R-:W-:Y:S02]  /*5ba0*/  FMNMX.FTZ R20, R16, R98, !PT ;  /* 0x0000006210147209 */ /* 0x000fe40007810000 */
[----:B------:R-:W-:-:S02]  /*5bb0*/  SHF.L.U32 R135, R2, 0x1, RZ ;  /* 0x0000000102877819 */ /* 0x000fc400000006ff */
[----:B------:R-:W-:Y:S02]  /*5bc0*/  FMNMX.FTZ R20, R105, R20, !PT ;  /* 0x0000001469147209 */ /* 0x000fe40007810000 */
[----:B------:R-:W-:Y:S01]  /*5bd0*/  LEA R164, R0, R135, 0x1 ;  /* 0x0000008700a47211 */ /* 0x000fe200078e08ff */
[----:B------:R-:W-:Y:S01]  /*5be0*/  LDSM.16.MT88.4 R24, [R135+0x5000] ;  /* 0x005000008718783b */ /* 0x000fe20000004200 */
[----:B------:R-:W-:Y:S02]  /*5bf0*/  FMNMX.FTZ R20, R104, R20, !PT ;  /* 0x0000001468147209 */ /* 0x000fe40007810000 */
[----:B------:R-:W-:Y:S01]  /*5c00*/  ISETP.GT.AND P3, PT, R235, R244, PT ;  /* 0x000000f4eb00720c */ /* 0x000fe20003f64270 */
        /* <DEDUP_REMOVED lines=69> */
[----:B----4-:R-:W-:-:S05]  /*6060*/  FMUL.FTZ R5, R20, c[0x0][0x23c] ;  /* 0x00008f0014057a20 */ /* 0x010fca0000410000 */
        /* <DEDUP_REMOVED lines=10> */
[----:B------:R1:W-:Y:S08]  /*6110*/  MUFU.EX2 R203, R3 ;  /* 0x0000000300cb7308 */ /* 0x0003f00000000800 */
[----:B------:R2:W-:Y:S01]  /*6120*/  MUFU.EX2 R206, R4 ;  /* 0x0000000400ce7308 */ /* 0x0005e20000000800 */
[----:B-1----:R-:W-:-:S07]  /*6130*/  FFMA.FTZ R3, R105, c[0x0][0x23c], -R5 ;  /* 0x00008f0069037a23 */ /* 0x002fce0000010805 */
[----:B------:R1:W-:Y:S01]  /*6140*/  MUFU.EX2 R105, R3 ;  /* 0x0000000300697308 */ /* 0x0003e20000000800 */
[----:B--2---:R-:W-:-:S07]  /*6150*/  FFMA.FTZ R4, R100, c[0x0][0x23c], -R5 ;  /* 0x00008f0064047a23 */ /* 0x004fce0000010805 */
        /* <DEDUP_REMOVED lines=109> */
[----:B------:R-:W1:Y:S01]  /*6830*/  MUFU.EX2 R10, R6 ;  /* 0x00000006000a7308 */ /* 0x000e620000000800 */
        /* <DEDUP_REMOVED lines=44> */
[--C-:B------:R-:W-:Y:S01]  /*6b00*/  FFMA.FTZ R0, R121, c[0x0][0x23c], -R4.reuse ;  /* 0x00008f0079007a23 */ /* 0x100fe20000010804 */
[----:B-1----:R-:W-:Y:S01]  /*6b10*/  MOV R121, R10 ;  /* 0x0000000a00797202 */ /* 0x002fe20000000f00 */
[--C-:B------:R-:W-:Y:S02]  /*6b20*/  FFMA.FTZ R2, R117, c[0x0][0x23c], -R4.reuse ;  /* 0x00008f0075027a23 */ /* 0x100fe40000010804 */
[----:B------:R1:W-:Y:S08]  /*6b30*/  MUFU.EX2 R10, R0 ;  /* 0x00000000000a7308 */ /* 0x0003f00000000800 */
[----:B------:R2:W-:Y:S01]  /*6b40*/  MUFU.EX2 R6, R2 ;  /* 0x0000000200067308 */ /* 0x0005e20000000800 */
[----:B-1----:R-:W-:Y:S01]  /*6b50*/  FFMA.FTZ R0, R123, c[0x0][0x23c], -R4 ;  /* 0x00008f007b007a23 */ /* 0x002fe20000010804 */
[----:B------:R-:W-:-:S02]  /*6b60*/  MOV R123, R12 ;  /* 0x0000000c007b7202 */ /* 0x000fc40000000f00 */
[----:B------:R-:W-:-:S04]  /*6b70*/  F2FP.PACK_AB R12, R203, R204 ;  /* 0x000000cccb0c723e */ /* 0x000fc800000000ff */
[----:B------:R1:W3:Y:S01]  /*6b80*/  MUFU.EX2 R57, R0 ;  /* 0x0000000000397308 */ /* 0x0002e20000000800 */
[----:B--2---:R-:W-:-:S07]  /*6b90*/  FFMA.FTZ R2, R116, c[0x0][0x23c], -R4 ;  /* 0x00008f0074027a23 */ /* 0x004fce0000010804 */
[----:B------:R-:W2:Y:S01]  /*6ba0*/  MUFU.EX2 R7, R2 ;  /* 0x0000000200077308 */ /* 0x000ea20000000800 */
[----:B-1----:R-:W-:Y:S01]  /*6bb0*/  FFMA.FTZ R0, R122, c[0x0][0x23c], -R4 ;  /* 0x00008f007a007a23 */ /* 0x002fe20000010804 */
[----:B---3--:R-:W-:Y:S02]  /*6bc0*/  F2FP.PACK_AB R15, R57, R10 ;  /* 0x0000000a390f723e */ /* 0x008fe400000000ff */
[----:B------:R-:W-:-:S04]  /*6bd0*/  MOV R122, R11 ;  /* 0x0000000b007a7202 */ /* 0x000fc80000000f00 */
[----:B------:R1:W3:Y:S01]  /*6be0*/  MUFU.EX2 R58, R0 ;  /* 0x00000000003a7308 */ /* 0x0002e20000000800 */
[----:B--2---:R-:W-:Y:S01]  /*6bf0*/  F2FP.PACK_AB R13, R7, R6 ;  /* 0x00000006070d723e */ /* 0x004fe200000000ff */
[----:B------:R-:W-:Y:S02]  /*6c00*/  FADD.FTZ R2, R204, R203 ;  /* 0x000000cbcc027221 */ /* 0x000fe40000010000 */
[----:B------:R-:W-:Y:S02]  /*6c10*/  FADD.FTZ R7, R6, R7 ;  /* 0x0000000706077221 */ /* 0x000fe40000010000 */
[----:B------:R-:W-:Y:S02]  /*6c20*/  FADD.FTZ R2, R105, R2 ;  /* 0x0000000269027221 */ /* 0x000fe40000010000 */
[----:B------:R-:W-:Y:S01]  /*6c30*/  HMMA.16816.F32 R32, R12, R24, RZ ;  /* 0x000000180c20723c */ /* 0x000fe200000018ff */
[----:B------:R-:W-:Y:S02]  /*6c40*/  FADD.FTZ R7, R10, R7 ;  /* 0x000000070a077221 */ /* 0x000fe40000010000 */
[----:B------:R-:W-:-:S02]  /*6c50*/  FADD.FTZ R6, R104, R2 ;  /* 0x0000000268067221 */ /* 0x000fc40000010000 */
[----:B-1----:R-:W-:Y:S02]  /*6c60*/  FFMA.FTZ R0, R118, c[0x0][0x23c], -R4 ;  /* 0x00008f0076007a23 */ /* 0x002fe40000010804 */
[----:B------:R-:W-:Y:S01]  /*6c70*/  FADD.FTZ R2, R57, R7 ;  /* 0x0000000739027221 */ /* 0x000fe20000010000 */
[C---:B------:R-:W-:Y:S01]  /*6c80*/  HMMA.16816.F32 R28, R12.reuse, R26, RZ ;  /* 0x0000001a0c1c723c */ /* 0x040fe200000018ff */
[----:B------:R1:W2:Y:S01]  /*6c90*/  MUFU.EX2 R60, R0 ;  /* 0x00000000003c7308 */ /* 0x0002a20000000800 */
[----:B------:R-:W-:Y:S02]  /*6ca0*/  FADD.FTZ R10, R103, R6 ;  /* 0x00000006670a7221 */ /* 0x000fe40000010000 */
[----:B---3--:R-:W-:Y:S02]  /*6cb0*/  FADD.FTZ R7, R58, R2 ;  /* 0x000000023a077221 */ /* 0x008fe40000010000 */
[----:B------:R-:W-:Y:S02]  /*6cc0*/  FADD.FTZ R2, R206, R10 ;  /* 0x0000000ace027221 */ /* 0x000fe40000010000 */
[----:B------:R-:W-:Y:S01]  /*6cd0*/  HMMA.16816.F32 R24, R12, R16, RZ ;  /* 0x000000100c18723c */ /* 0x000fe200000018ff */
[----:B------:R-:W-:-:S02]  /*6ce0*/  FFMA.FTZ R6, R112, c[0x0][0x23c], -R4 ;  /* 0x00008f0070067a23 */ /* 0x000fc40000010804 */
[----:B------:R-:W-:Y:S02]  /*6cf0*/  FADD.FTZ R2, R205, R2 ;  /* 0x00000002cd027221 */ /* 0x000fe40000010000 */
[----:B------:R3:W-:Y:S02]  /*6d00*/  MUFU.EX2 R62, R6 ;  /* 0x00000006003e7308 */ /* 0x0007e40000000800 */
[----:B------:R-:W-:Y:S01]  /*6d10*/  FADD.FTZ R2, R208, R2 ;  /* 0x00000002d0027221 */ /* 0x000fe20000010000 */
[----:B------:R-:W-:Y:S01]  /*6d20*/  HMMA.16816.F32 R16, R12, R18, RZ ;  /* 0x000000120c10723c */ /* 0x000fe200000018ff */
[----:B-1----:R-:W-:Y:S02]  /*6d30*/  FFMA.FTZ R0, R119, c[0x0][0x23c], -R4 ;  /* 0x00008f0077007a23 */ /* 0x002fe40000010804 */
[----:B------:R-:W-:Y:S02]  /*6d40*/  FADD.FTZ R2, R207, R2 ;  /* 0x00000002cf027221 */ /* 0x000fe40000010000 */
[----:B------:R1:W-:Y:S02]  /*6d50*/  MUFU.EX2 R61, R0 ;  /* 0x00000000003d7308 */ /* 0x0003e40000000800 */
[----:B------:R-:W-:Y:S01]  /*6d60*/  F2FP.PACK_AB R12, R206, R103 ;  /* 0x00000067ce0c723e */ /* 0x000fe200000000ff */
[----:B------:R-:W-:Y:S01]  /*6d70*/  FADD.FTZ R2, R210, R2 ;  /* 0x00000002d2027221 */ /* 0x000fe20000010000 */
[----:B--2---:R-:W-:-:S02]  /*6d80*/  F2FP.PACK_AB R13, R60, R58 ;  /* 0x0000003a3c0d723e */ /* 0x004fc400000000ff */
[----:B------:R-:W-:Y:S01]  /*6d90*/  F2FP.PACK_AB R14, R208, R205 ;  /* 0x000000cdd00e723e */ /* 0x000fe200000000ff */
[----:B------:R-:W-:Y:S02]  /*6da0*/  FADD.FTZ R2, R209, R2 ;  /* 0x00000002d1027221 */ /* 0x000fe40000010000 */
[----:B---3--:R-:W-:Y:S02]  /*6db0*/  FFMA.FTZ R6, R160, c[0x0][0x23c], -R4 ;  /* 0x00008f00a0067a23 */ /* 0x008fe40000010804 */
        /* <DEDUP_REMOVED lines=17> */
[----:B------:R-:W-:Y:S01]  /*6ed0*/  HMMA.16816.F32 R28, R12, R38, R28 ;  /* 0x000000260c1c723c */ /* 0x000fe2000000181c */
[----:B------:R-:W2:Y:S01]  /*6ee0*/  LDSM.16.MT88.4 R36, [R135+0x5c00] ;  /* 0x005c00008724783b */ /* 0x000ea20000004200 */
[----:B-1----:R-:W-:-:S04]  /*6ef0*/  FFMA.FTZ R0, R124, c[0x0][0x23c], -R4 ;  /* 0x00008f007c007a23 */ /* 0x002fc80000010804 */
[----:B------:R1:W-:Y:S02]  /*6f00*/  MUFU.EX2 R72, R0 ;  /* 0x0000000000487308 */ /* 0x0003e40000000800 */
[C---:B------:R-:W-:Y:S08]  /*6f10*/  HMMA.16816.F32 R24, R12.reuse, R40, R24 ;  /* 0x000000280c18723c */ /* 0x040ff00000001818 */
        /* <DEDUP_REMOVED lines=178> */
[----:B-1----:R-:W-:-:S04]  /*7a40*/  FFMA.FTZ R0, R159, c[0x0][0x23c], -R4 ;  /* 0x00008f009f007a23 */ /* 0x002fc80000010804 */
[----:B------:R1:W5:Y:S02]  /*7a50*/  MUFU.EX2 R63, R0 ;  /* 0x00000000003f7308 */ /* 0x0003640000000800 */
[C---:B--2---:R-:W-:Y:S08]  /*7a60*/  HMMA.16816.F32 R24, R12.reuse, R36, R24 ;  /* 0x000000240c18723c */ /* 0x044ff00000001818 */
[----:B------:R-:W-:Y:S01]  /*7a70*/  HMMA.16816.F32 R16, R12, R38, R16 ;  /* 0x000000260c10723c */ /* 0x000fe20000001810 */
[----:B-1----:R-:W-:-:S06]  /*7a80*/  FADD.FTZ R0, R60, R7 ;  /* 0x000000073c007221 */ /* 0x002fcc0000010000 */
[----:B------:R-:W-:Y:S02]  /*7a90*/  F2FP.PACK_AB R12, R122, R252 ;  /* 0x000000fc7a0c723e */ /* 0x000fe400000000ff */
[----:B-----5:R-:W-:Y:S01]  /*7aa0*/  F2FP.PACK_AB R13, R62, R63 ;  /* 0x0000003f3e0d723e */ /* 0x020fe200000000ff */
        /* <DEDUP_REMOVED lines=24> */
[----:B------:R-:W5:Y:S01]  /*7c30*/  LDSM.16.MT88.4 R48, [R135+0x8400] ;  /* 0x008400008730783b */ /* 0x000f620000004200 */
[----:B------:R-:W-:Y:S02]  /*7c40*/  FADD.FTZ R0, R53, R0 ;  /* 0x0000000035007221 */ /* 0x000fe40000010000 */
[----:B-1----:R-:W-:Y:S02]  /*7c50*/  FFMA.FTZ R6, R162, c[0x0][0x23c], -R4 ;  /* 0x00008f00a2067a23 */ /* 0x002fe40000010804 */
        /* <DEDUP_REMOVED lines=37> */
[----:B----4-:R-:W-:Y:S02]  /*7eb0*/  HMMA.16816.F32 R36, R12, R44, R36 ;  /* 0x0000002c0c24723c */ /* 0x010fe40000001824 */
        /* <DEDUP_REMOVED lines=20> */
[----:B-1----:R-:W-:-:S02]  /*8000*/  FADD.FTZ R2, R223, R6 ;  /* 0x00000006df027221 */ /* 0x002fc40000010000 */
        /* <DEDUP_REMOVED lines=28> */
[----:B------:R-:W1:Y:S01]  /*81d0*/  MUFU.EX2 R46, R6 ;  /* 0x00000006002e7308 */ /* 0x000e620000000800 */
[----:B------:R-:W-:Y:S01]  /*81e0*/  FADD.FTZ R0, R44, R0 ;  /* 0x000000002c007221 */ /* 0x000fe20000010000 */
[----:B-----5:R-:W-:Y:S01]  /*81f0*/  HMMA.16816.F32 R136, R12, R48, R36 ;  /* 0x000000300c88723c */ /* 0x020fe20000001824 */
        /* <DEDUP_REMOVED lines=74> */
[----:B------:R-:W-:Y:S07]  /*86a0*/  @!UPT UIADD3 URZ, URZ, URZ, URZ ;  /* 0x0000003f3f3ff290 */ /* 0x000fee000fffe03f */
[----:B------:R-:W-:Y:S11]  /*86b0*/  @!P3 BRA `(.L_x_2254) ;  /* 0x000064600000b947 */ /* 0x000ff60003800000 */
[----:B------:R-:W-:-:S04]  /*86c0*/  DEPBAR.LE SB0, 0x0 ;  /* 0x000080000000791a */ /* 0x000fc80000000000 */
[----:B------:R-:W-:Y:S02]  /*86d0*/  MOV R121, c[0x0][0x1a0] ;  /* 0x0000680000797a02 */ /* 0x000fe40000000f00 */
        /* <DEDUP_REMOVED lines=64> */
.L_x_2255:
[----:B------:R-:W-:-:S04]  /*8ae0*/  LEA R0, -R121, RZ, 0x8 ;  /* 0x000000ff79007211 */ /* 0x000fc800078e41ff */
[----:B------:R-:W-:Y:S02]  /*8af0*/  SHF.R.S32.HI R2, RZ, 0x1f, R0 ;  /* 0x0000001fff027819 */ /* 0x000fe40000011400 */
.L_x_2256:
        /* <DEDUP_REMOVED lines=32> */
[----:B------:R-:W-:Y:S04]  /*8d00*/  LDSM.16.M88.4 R24, [R134+0x1000] ;  /* 0x001000008618783b */ /* 0x000fe80000000200 */
[----:B------:R-:W-:Y:S04]  /*8d10*/  LDSM.16.M88.4 R32, [R165] ;  /* 0x00000000a520783b */ /* 0x000fe80000000200 */
[----:B------:R-:W-:Y:S04]  /*8d20*/  LDSM.16.M88.4 R40, [R134+0x1400] ;  /* 0x001400008628783b */ /* 0x000fe80000000200 */
[----:B------:R-:W-:Y:S04]  /*8d30*/  LDSM.16.M88.4 R48, [R182] ;  /* 0x00000000b630783b */ /* 0x000fe80000000200 */
[----:B------:R-:W-:Y:S04]  /*8d40*/  LDSM.16.M88.4 R56, [R134+0x1800] ;  /* 0x001800008638783b */ /* 0x000fe80000000200 */
[----:B-1----:R-:W-:Y:S04]  /*8d50*/  LDSM.16.M88.4 R4, [R167] ;  /* 0x00000000a704783b */ /* 0x002fe80000000200 */
[----:B----4-:R-:W1:Y:S04]  /*8d60*/  LDSM.16.M88.4 R12, [R166] ;  /* 0x00000000a60c783b */ /* 0x010e680000000200 */
[----:B------:R-:W2:Y:S04]  /*8d70*/  LDSM.16.M88.4 R44, [R181] ;  /* 0x00000000b52c783b */ /* 0x000ea80000000200 */
[----:B------:R-:W3:Y:S04]  /*8d80*/  LDSM.16.M88.4 R52, [R134+0x1c00] ;  /* 0x001c00008634783b */ /* 0x000ee80000000200 */
[----:B-----5:R-:W4:Y:S04]  /*8d90*/  S2R R11, SR_TID.X ;  /* 0x00000000000b7919 */ /* 0x020f280000002100 */
[----:B------:R-:W0:Y:S01]  /*8da0*/  LDGDEPBAR ;  /* 0x00000000000079af */ /* 0x000e220000000000 */
[----:B----4-:R-:W-:Y:S01]  /*8db0*/  IMAD.SHL.U32 R11, R11, 0x2, RZ ;  /* 0x000000020b0b7824 */ /* 0x010fe200078e00ff */
[----:B-1----:R-:W-:Y:S04]  /*8dc0*/  HMMA.16816.F32 R16, R12, R24, RZ ;  /* 0x000000180c10723c */ /* 0x002fe800000018ff */
[----:B------:R-:W-:-:S04]  /*8dd0*/  LOP3.LUT R11, R11, 0x6, RZ, 0xc0, !PT ;  /* 0x000000060b0b7812 */ /* 0x000fc800078ec0ff */
[C---:B------:R-:W-:Y:S08]  /*8de0*/  HMMA.16816.F32 R28, R12.reuse, R26, RZ ;  /* 0x0000001a0c1c723c */ /* 0x040ff000000018ff */
[----:B------:R-:W-:Y:S08]  /*8df0*/  HMMA.16816.F32 R24, R12, R40, RZ ;  /* 0x000000280c18723c */ /* 0x000ff000000018ff */
[C---:B------:R-:W-:Y:S08]  /*8e00*/  HMMA.16816.F32 R16, R4.reuse, R32, R16 ;  /* 0x000000200410723c */ /* 0x040ff00000001810 */
[C---:B------:R-:W-:Y:S08]  /*8e10*/  HMMA.16816.F32 R28, R4.reuse, R34, R28 ;  /* 0x00000022041c723c */ /* 0x040ff0000000181c */
[----:B------:R-:W-:Y:S08]  /*8e20*/  HMMA.16816.F32 R36, R4, R48, R24 ;  /* 0x000000300424723c */ /* 0x000ff00000001818 */
        /* <DEDUP_REMOVED lines=14> */
[----:B------:R-:W4:Y:S01]  /*8f10*/  MUFU.TANH R101, R18 ;  /* 0x0000001200657308 */ /* 0x000f220000002400 */
[----:B------:R-:W-:-:S03]  /*8f20*/  FMUL.FTZ R39, R39, c[0x0][0x2ec] ;  /* 0x0000bb0027277a20 */ /* 0x000fc60000410000 */
[----:B--2---:R-:W-:Y:S04]  /*8f30*/  HMMA.16816.F32 R32, R4, R44, R24 ;  /* 0x0000002c0420723c */ /* 0x004fe80000001818 */
[----:B------:R2:W5:Y:S04]  /*8f40*/  MUFU.TANH R105, R19 ;  /* 0x0000001300697308 */ /* 0x0005680000002400 */
[C---:B------:R-:W-:Y:S01]  /*8f50*/  HMMA.16816.F32 R24, R12.reuse, R58, RZ ;  /* 0x0000003a0c18723c */ /* 0x040fe200000018ff */
[----:B------:R-:W-:Y:S03]  /*8f60*/  LDSM.16.M88.4 R56, [R134+0x2000] ;  /* 0x002000008638783b */ /* 0x000fe60000000200 */
[----:B------:R-:W1:Y:S04]  /*8f70*/  MUFU.TANH R87, R28 ;  /* 0x0000001c00577308 */ /* 0x000e680000002400 */
[----:B--2---:R-:W-:Y:S01]  /*8f80*/  HMMA.16816.F32 R16, R12, R42, RZ ;  /* 0x0000002a0c10723c */ /* 0x004fe200000018ff */
[----:B------:R-:W2:Y:S03]  /*8f90*/  LDSM.16.M88.4 R40, [R180] ;  /* 0x00000000b428783b */ /* 0x000ea60000000200 */
[----:B------:R-:W1:Y:S04]  /*8fa0*/  MUFU.TANH R84, R29 ;  /* 0x0000001d00547308 */ /* 0x000e680000002400 */
[----:B------:R-:W-:-:S02]  /*8fb0*/  FMUL.FTZ R32, R32, c[0x0][0x2ec] ;  /* 0x0000bb0020207a20 */ /* 0x000fc40000410000 */
[----:B------:R-:W-:Y:S02]  /*8fc0*/  FMUL.FTZ R33, R33, c[0x0][0x2ec] ;  /* 0x0000bb0021217a20 */ /* 0x000fe40000410000 */
[----:B------:R-:W-:Y:S01]  /*8fd0*/  FMUL.FTZ R34, R34, c[0x0][0x2ec] ;  /* 0x0000bb0022227a20 */ /* 0x000fe20000410000 */
[----:B------:R-:W-:Y:S01]  /*8fe0*/  MUFU.TANH R102, R30 ;  /* 0x0000001e00667308 */ /* 0x000fe20000002400 */
[----:B------:R-:W-:-:S07]  /*8ff0*/  FMUL.FTZ R35, R35, c[0x0][0x2ec] ;  /* 0x0000bb0023237a20 */ /* 0x000fce0000410000 */
[----:B------:R3:W1:Y:S03]  /*9000*/  MUFU.TANH R103, R31 ;  /* 0x0000001f00677308 */ /* 0x0006660000002400 */
[----:B------:R-:W-:Y:S01]  /*9010*/  HMMA.16816.F32 R16, R4, R50, R16 ;  /* 0x000000320410723c */ /* 0x000fe20000001810 */
[----:B------:R-:W-:Y:S04]  /*9020*/  LDSM.16.M88.4 R48, [R134+0x2400] ;  /* 0x002400008630783b */ /* 0x000fe80000000200 */
[----:B------:R-:W1:Y:S03]  /*9030*/  MUFU.TANH R83, R36 ;  /* 0x0000002400537308 */ /* 0x000e660000002400 */
[----:B---3--:R-:W-:Y:S05]  /*9040*/  HMMA.16816.F32 R28, R12, R52, RZ ;  /* 0x000000340c1c723c */ /* 0x008fea00000018ff */
[----:B------:R-:W3:Y:S08]  /*9050*/  MUFU.TANH R86, R37 ;  /* 0x0000002500567308 */ /* 0x000ef00000002400 */
        /* <DEDUP_REMOVED lines=8> */
[----:B--2---:R-:W-:Y:S07]  /*90e0*/  HMMA.16816.F32 R36, R4, R40, R28 ;  /* 0x000000280424723c */ /* 0x004fee000000181c */
[----:B------:R-:W2:Y:S01]  /*90f0*/  MUFU.TANH R110, R18 ;  /* 0x00000012006e7308 */ /* 0x000ea20000002400 */
        /* <DEDUP_REMOVED lines=9> */
[----:B------:R-:W1:Y:S06]  /*9190*/  MUFU.TANH R82, R33 ;  /* 0x0000002100527308 */ /* 0x000e6c0000002400 */
        /* <DEDUP_REMOVED lines=103> */
[C---:B------:R-:W-:Y:S01]  /*9810*/  LOP3.LUT R2, R0.reuse, 0xf9, R11, 0xfe, !PT ;  /* 0x000000f900027812 */ /* 0x040fe200078efe0b */
[----:B--2---:R-:W-:Y:S01]  /*9820*/  HMMA.16816.F32 R32, R4, R44, R28 ;  /* 0x0000002c0420723c */ /* 0x004fe2000000181c */
[----:B------:R-:W-:Y:S02]  /*9830*/  LOP3.LUT R10, R0, R11, RZ, 0xfc, !PT ;  /* 0x0000000b000a7212 */ /* 0x000fe400078efcff */
[----:B------:R-:W-:-:S03]  /*9840*/  ISETP.GE.AND P5, PT, R2, R9, PT ;  /* 0x000000090200720c */ /* 0x000fc60003fa6270 */
[----:B------:R-:W2:Y:S01]  /*9850*/  MUFU.TANH R155, R18 ;  /* 0x00000012009b7308 */ /* 0x000ea20000002400 */
[-C--:B------:R-:W-:Y:S02]  /*9860*/  ISETP.GE.AND P0, PT, R2, R8.reuse, PT ;  /* 0x000000080200720c */ /* 0x080fe40003f06270 */
[----:B------:R-:W-:Y:S01]  /*9870*/  LOP3.LUT R2, R0, 0x1, R11, 0xfe, !PT ;  /* 0x0000000100027812 */ /* 0x000fe200078efe0b */
[----:B-1----:R-:W-:Y:S01]  /*9880*/  HMMA.16816.F32 R28, R12, R48, RZ ;  /* 0x000000300c1c723c */ /* 0x002fe200000018ff */
[CC--:B------:R-:W-:Y:S02]  /*9890*/  ISETP.GE.AND P2, PT, R10.reuse, R9.reuse, PT ;  /* 0x000000090a00720c */ /* 0x0c0fe40003f46270 */
[-C--:B------:R-:W-:Y:S01]  /*98a0*/  ISETP.GE.AND P4, PT, R10, R8.reuse, PT ;  /* 0x000000080a00720c */ /* 0x080fe20003f86270 */
[----:B------:R1:W4:Y:S01]  /*98b0*/  MUFU.TANH R158, R19 ;  /* 0x00000013009e7308 */ /* 0x0003220000002400 */
[C---:B------:R-:W-:Y:S02]  /*98c0*/  ISETP.GE.AND P1, PT, R2.reuse, R9, PT ;  /* 0x000000090200720c */ /* 0x040fe40003f26270 */
[----:B------:R-:W-:-:S02]  /*98d0*/  ISETP.GE.AND P3, PT, R2, R8, PT ;  /* 0x000000080200720c */ /* 0x000fc40003f66270 */
[C-C-:B------:R-:W-:Y:S02]  /*98e0*/  LOP3.LUT R10, R0.reuse, 0x8, R11.reuse, 0xfe, !PT ;  /* 0x00000008000a7812 */ /* 0x140fe400078efe0b */
[----:B------:R-:W-:Y:S02]  /*98f0*/  LOP3.LUT R2, R0, 0x9, R11, 0xfe, !PT ;  /* 0x0000000900027812 */ /* 0x000fe400078efe0b */
[----:B------:R-:W-:Y:S02]  /*9900*/  FSEL R85, R85, -INF , !P2 ;  /* 0xff80000055557808 */ /* 0x000fe40005000000 */
[----:B------:R-:W-:Y:S01]  /*9910*/  FSEL R101, R101, -INF , !P4 ;  /* 0xff80000065657808 */ /* 0x000fe20006000000 */
[----:B------:R-:W-:Y:S01]  /*9920*/  FMUL.FTZ R32, R32, c[0x0][0x2ec] ;  /* 0x0000bb0020207a20 */ /* 0x000fe20000410000 */
[----:B------:R-:W-:Y:S01]  /*9930*/  FSEL R88, R88, -INF , !P1 ;  /* 0xff80000058587808 */ /* 0x000fe20004800000 */
[----:B------:R-:W-:Y:S01]  /*9940*/  FMUL.FTZ R33, R33, c[0x0][0x2ec] ;  /* 0x0000bb0021217a20 */ /* 0x000fe20000410000 */
[----:B-----5:R-:W-:Y:S01]  /*9950*/  FSEL R105, R105, -INF , !P3 ;  /* 0xff80000069697808 */ /* 0x020fe20005800000 */
[----:B-1----:R-:W-:Y:S01]  /*9960*/  HMMA.16816.F32 R16, R4, R42, R24 ;  /* 0x0000002a0410723c */ /* 0x002fe20000001818 */
[----:B------:R-:W1:Y:S01]  /*9970*/  LDSM.16.M88.4 R40, [R134+0x3800] ;  /* 0x003800008628783b */ /* 0x000e620000000200 */
[----:B------:R-:W-:Y:S01]  /*9980*/  FMUL.FTZ R34, R34, c[0x0][0x2ec] ;  /* 0x0000bb0022227a20 */ /* 0x000fe20000410000 */
[----:B------:R-:W-:Y:S01]  /*9990*/  MUFU.TANH R57, R33 ;  /* 0x0000002100397308 */ /* 0x000fe20000002400 */
[----:B------:R-:W-:Y:S01]  /*99a0*/  FMUL.FTZ R35, R35, c[0x0][0x2ec] ;  /* 0x0000bb0023237a20 */ /* 0x000fe20000410000 */
[----:B------:R-:W-:-:S02]  /*99b0*/  ISETP.GE.AND P2, PT, R10, R9, PT ;  /* 0x000000090a00720c */ /* 0x000fc40003f46270 */
[-C--:B------:R-:W-:Y:S01]  /*99c0*/  ISETP.GE.AND P4, PT, R10, R8.reuse, PT ;  /* 0x000000080a00720c */ /* 0x080fe20003f86270 */
[----:B------:R-:W-:Y:S01]  /*99d0*/  HMMA.16816.F32 R24, R12, R54, RZ ;  /* 0x000000360c18723c */ /* 0x000fe200000018ff */
[C---:B------:R-:W-:Y:S02]  /*99e0*/  ISETP.GE.AND P1, PT, R2.reuse, R9, PT ;  /* 0x000000090200720c */ /* 0x040fe40003f26270 */
[----:B------:R-:W-:Y:S01]  /*99f0*/  MUFU.TANH R55, R32 ;  /* 0x0000002000377308 */ /* 0x000fe20000002400 */
[----:B------:R-:W-:Y:S02]  /*9a00*/  ISETP.GE.AND P3, PT, R2, R8, PT ;  /* 0x000000080200720c */ /* 0x000fe40003f66270 */
[C-C-:B------:R-:W-:Y:S02]  /*9a10*/  LOP3.LUT R10, R0.reuse, 0x10, R11.reuse, 0xfe, !PT ;  /* 0x00000010000a7812 */ /* 0x140fe400078efe0b */
[----:B---3--:R-:W-:Y:S01]  /*9a20*/  HMMA.16816.F32 R28, R4, R36, R28 ;  /* 0x00000024041c723c */ /* 0x008fe2000000181c */
[----:B------:R-:W-:-:S02]  /*9a30*/  LOP3.LUT R2, R0, 0x11, R11, 0xfe, !PT ;  /* 0x0000001100027812 */ /* 0x000fc400078efe0b */
[----:B------:R-:W-:Y:S01]  /*9a40*/  MUFU.TANH R162, R34 ;  /* 0x0000002200a27308 */ /* 0x000fe20000002400 */
[----:B------:R-:W-:Y:S02]  /*9a50*/  FSEL R87, R87, -INF , !P2 ;  /* 0xff80000057577808 */ /* 0x000fe40005000000 */
[----:B------:R-:W-:Y:S02]  /*9a60*/  FSEL R84, R84, -INF , !P1 ;  /* 0xff80000054547808 */ /* 0x000fe40004800000 */
[----:B------:R-:W-:Y:S01]  /*9a70*/  FMUL.FTZ R16, R16, c[0x0][0x2ec] ;  /* 0x0000bb0010107a20 */ /* 0x000fe20000410000 */
[----:B------:R-:W-:Y:S01]  /*9a80*/  FSEL R103, R103, -INF , !P3 ;  /* 0xff80000067677808 */ /* 0x000fe20005800000 */
[----:B------:R-:W-:Y:S01]  /*9a90*/  FMUL.FTZ R17, R17, c[0x0][0x2ec] ;  /* 0x0000bb0011117a20 */ /* 0x000fe20000410000 */
[----:B------:R-:W-:Y:S01]  /*9aa0*/  MUFU.TANH R186, R35 ;  /* 0x0000002300ba7308 */ /* 0x000fe20000002400 */
[----:B------:R-:W-:Y:S01]  /*9ab0*/  FMUL.FTZ R18, R18, c[0x0][0x2ec] ;  /* 0x0000bb0012127a20 */ /* 0x000fe20000410000 */
[-C--:B------:R-:W-:Y:S01]  /*9ac0*/  ISETP.GE.AND P2, PT, R10, R9.reuse, PT ;  /* 0x000000090a00720c */ /* 0x080fe20003f46270 */
[----:B------:R-:W-:Y:S01]  /*9ad0*/  FMUL.FTZ R19, R19, c[0x0][0x2ec] ;  /* 0x0000bb0013137a20 */ /* 0x000fe20000410000 */
[----:B------:R-:W-:-:S02]  /*9ae0*/  ISETP.GE.AND P1, PT, R2, R9, PT ;  /* 0x000000090200720c */ /* 0x000fc40003f26270 */
[-C--:B------:R-:W-:Y:S02]  /*9af0*/  ISETP.GE.AND P3, PT, R2, R8.reuse, PT ;  /* 0x000000080200720c */ /* 0x080fe40003f66270 */
[----:B------:R-:W3:Y:S01]  /*9b00*/  MUFU.TANH R56, R16 ;  /* 0x0000001000387308 */ /* 0x000ee20000002400 */
        /* <DEDUP_REMOVED lines=10> */
[CC--:B------:R-:W-:Y:S02]  /*9bb0*/  ISETP.GE.AND P2, PT, R2.reuse, R9.reuse, PT ;  /* 0x000000090200720c */ /* 0x0c0fe40003f46270 */
[----:B------:R-:W5:Y:S01]  /*9bc0*/  MUFU.TANH R161, R18 ;  /* 0x0000001200a17308 */ /* 0x000f620000002400 */
[----:B------:R-:W-:Y:S02]  /*9bd0*/  ISETP.GE.AND P1, PT, R2, R8, PT ;  /* 0x000000080200720c */ /* 0x000fe40003f26270 */
[----:B------:R-:W-:Y:S02]  /*9be0*/  LOP3.LUT R2, R0, 0x19, R11, 0xfe, !PT ;  /* 0x0000001900027812 */ /* 0x000fe400078efe0b */
[----:B------:R-:W-:Y:S02]  /*9bf0*/  FSEL R104, R104, -INF , !P4 ;  /* 0xff80000068687808 */ /* 0x000fe40006000000 */
[----:B------:R-:W-:Y:S01]  /*9c00*/  FSEL R109, R109, -INF , !P3 ;  /* 0xff8000006d6d7808 */ /* 0x000fe20005800000 */
[----:B------:R1:W1:Y:S01]  /*9c10*/  MUFU.TANH R163, R19 ;  /* 0x0000001300a37308 */ /* 0x0002620000002400 */
[----:B------:R-:W-:-:S02]  /*9c20*/  ISETP.GE.AND P4, PT, R2, R9, PT ;  /* 0x000000090200720c */ /* 0x000fc40003f86270 */
[----:B------:R-:W-:Y:S02]  /*9c30*/  ISETP.GE.AND P3, PT, R2, R8, PT ;  /* 0x000000080200720c */ /* 0x000fe40003f66270 */
[C-C-:B------:R-:W-:Y:S02]  /*9c40*/  LOP3.LUT R2, R0.reuse, 0x20, R11.reuse, 0xfe, !PT ;  /* 0x0000002000027812 */ /* 0x140fe400078efe0b */
[----:B------:R-:W-:Y:S01]  /*9c50*/  LOP3.LUT R10, R0, 0x21, R11, 0xfe, !PT ;  /* 0x00000021000a7812 */ /* 0x000fe200078efe0b */
[----:B------:R-:W-:Y:S01]  /*9c60*/  MUFU.TANH R190, R30 ;  /* 0x0000001e00be7308 */ /* 0x000fe20000002400 */
[----:B------:R-:W-:Y:S02]  /*9c70*/  FSEL R81, R81, -INF , !P2 ;  /* 0xff80000051517808 */ /* 0x000fe40005000000 */
[----:B------:R-:W-:Y:S02]  /*9c80*/  FSEL R110, R110, -INF , !P1 ;  /* 0xff8000006e6e7808 */ /* 0x000fe40004800000 */
[----:B------:R-:W-:-:S02]  /*9c90*/  FSEL R78, R78, -INF , !P4 ;  /* 0xff8000004e4e7808 */ /* 0x000fc40006000000 */
[----:B------:R-:W-:Y:S01]  /*9ca0*/  FSEL R111, R111, -INF , !P3 ;  /* 0xff8000006f6f7808 */ /* 0x000fe20005800000 */
[----:B-1----:R-:W-:Y:S01]  /*9cb0*/  HMMA.16816.F32 R16, R4, R46, R24 ;  /* 0x0000002e0410723c */ /* 0x002fe20000001818 */
[----:B------:R-:W1:Y:S01]  /*9cc0*/  LDSM.16.M88.4 R44, [R173] ;  /* 0x00000000ad2c783b */ /* 0x000e620000000200 */
[----:B------:R-:W-:Y:S01]  /*9cd0*/  MUFU.TANH R22, R31 ;  /* 0x0000001f00167308 */ /* 0x000fe20000002400 */
[CC--:B------:R-:W-:Y:S02]  /*9ce0*/  ISETP.GE.AND P2, PT, R2.reuse, R9.reuse, PT ;  /* 0x000000090200720c */ /* 0x0c0fe40003f46270 */
[-C--:B------:R-:W-:Y:S02]  /*9cf0*/  ISETP.GE.AND P1, PT, R2, R8.reuse, PT ;  /* 0x000000080200720c */ /* 0x080fe40003f26270 */
[C---:B------:R-:W-:Y:S01]  /*9d00*/  ISETP.GE.AND P4, PT, R10.reuse, R9, PT ;  /* 0x000000090a00720c */ /* 0x040fe20003f86270 */
[----:B------:R-:W-:Y:S01]  /*9d10*/  HMMA.16816.F32 R24, R12, R50, RZ ;  /* 0x000000320c18723c */ /* 0x000fe200000018ff */
[----:B------:R-:W-:Y:S01]  /*9d20*/  ISETP.GE.AND P3, PT, R10, R8, PT ;  /* 0x000000080a00720c */ /* 0x000fe20003f66270 */
[----:B------:R-:W-:Y:S01]  /*9d30*/  MUFU.TANH R51, R28 ;  /* 0x0000001c00337308 */ /* 0x000fe20000002400 */
[----:B------:R-:W-:-:S02]  /*9d40*/  LOP3.LUT R2, R0, 0x28, R11, 0xfe, !PT ;  /* 0x0000002800027812 */ /* 0x000fc400078efe0b */
[--C-:B------:R-:W-:Y:S02]  /*9d50*/  LOP3.LUT R10, R0, 0x29, R11.reuse, 0xfe, !PT ;  /* 0x00000029000a7812 */ /* 0x100fe400078efe0b */
[----:B------:R-:W-:Y:S02]  /*9d60*/  FSEL R79, R79, -INF , !P2 ;  /* 0xff8000004f4f7808 */ /* 0x000fe40005000000 */
[----:B------:R-:W-:Y:S01]  /*9d70*/  FSEL R82, R82, -INF , !P4 ;  /* 0xff80000052527808 */ /* 0x000fe20006000000 */
[----:B------:R-:W-:Y:S01]  /*9d80*/  MUFU.TANH R50, R29 ;  /* 0x0000001d00327308 */ /* 0x000fe20000002400 */
[----:B------:R-:W-:Y:S02]  /*9d90*/  FSEL R113, R113, -INF , !P1 ;  /* 0xff80000071717808 */ /* 0x000fe40004800000 */
[----:B------:R-:W-:Y:S02]  /*9da0*/  FSEL R116, R116, -INF , !P3 ;  /* 0xff80000074747808 */ /* 0x000fe40005800000 */
[-C--:B------:R-:W-:Y:S01]  /*9db0*/  ISETP.GE.AND P2, PT, R2, R9.reuse, PT ;  /* 0x000000090200720c */ /* 0x080fe20003f46270 */
[----:B------:R-:W-:Y:S01]  /*9dc0*/  FMUL.FTZ R16, R16, c[0x0][0x2ec] ;  /* 0x0000bb0010107a20 */ /* 0x000fe20000410000 */
[-C--:B------:R-:W-:Y:S01]  /*9dd0*/  ISETP.GE.AND P4, PT, R2, R8.reuse, PT ;  /* 0x000000080200720c */ /* 0x080fe20003f86270 */
[----:B------:R-:W-:Y:S01]  /*9de0*/  FMUL.FTZ R17, R17, c[0x0][0x2ec] ;  /* 0x0000bb0011117a20 */ /* 0x000fe20000410000 */
[----:B------:R-:W-:Y:S01]  /*9df0*/  ISETP.GE.AND P1, PT, R10, R9, PT ;  /* 0x000000090a00720c */ /* 0x000fe20003f26270 */
[----:B------:R-:W-:Y:S01]  /*9e00*/  FMUL.FTZ R18, R18, c[0x0][0x2ec] ;  /* 0x0000bb0012127a20 */ /* 0x000fe20000410000 */
[----:B------:R-:W-:Y:S01]  /*9e10*/  MUFU.TANH R52, R16 ;  /* 0x0000001000347308 */ /* 0x000fe20000002400 */
[----:B------:R-:W-:Y:S01]  /*9e20*/  FMUL.FTZ R19, R19, c[0x0][0x2ec] ;  /* 0x0000bb0013137a20 */ /* 0x000fe20000410000 */
[----:B------:R-:W-:Y:S01]  /*9e30*/  ISETP.GE.AND P3, PT, R10, R8, PT ;  /* 0x000000080a00720c */ /* 0x000fe20003f66270 */
[----:B------:R-:W-:Y:S01]  /*9e40*/  HMMA.16816.F32 R32, R4, R38, R24 ;  /* 0x000000260420723c */ /* 0x000fe20000001818 */
[----:B------:R-:W1:Y:S01]  /*9e50*/  LDSM.16.M88.4 R36, [R134+0x3c00] ;  /* 0x003c00008624783b */ /* 0x000e620000000200 */
[----:B------:R-:W-:-:S02]  /*9e60*/  LOP3.LUT R2, R0, 0x30, R11, 0xfe, !PT ;  /* 0x0000003000027812 */ /* 0x000fc400078efe0b */
[----:B------:R-:W-:Y:S01]  /*9e70*/  LOP3.LUT R10, R0, 0x31, R11, 0xfe, !PT ;  /* 0x00000031000a7812 */ /* 0x000fe200078efe0b */
[----:B------:R-:W-:Y:S01]  /*9e80*/  MUFU.TANH R53, R17 ;  /* 0x0000001100357308 */ /* 0x000fe20000002400 */
[----:B------:R-:W-:Y:S02]  /*9e90*/  FSEL R80, R80, -INF , !P2 ;  /* 0xff80000050507808 */ /* 0x000fe40005000000 */
[----:B------:R-:W-:Y:S02]  /*9ea0*/  FSEL R118, R118, -INF , !P4 ;  /* 0xff80000076767808 */ /* 0x000fe40006000000 */
[----:B------:R-:W-:Y:S02]  /*9eb0*/  FSEL R76, R76, -INF , !P1 ;  /* 0xff8000004c4c7808 */ /* 0x000fe40004800000 */
[C---:B------:R-:W-:Y:S01]  /*9ec0*/  ISETP.GE.AND P2, PT, R2.reuse, R9, PT ;  /* 0x000000090200720c */ /* 0x040fe20003f46270 */
[----:B------:R-:W1:Y:S01]  /*9ed0*/  MUFU.TANH R185, R18 ;  /* 0x0000001200b97308 */ /* 0x000e620000002400 */
[----:B------:R-:W-:-:S02]  /*9ee0*/  ISETP.GE.AND P4, PT, R2, R8, PT ;  /* 0x000000080200720c */ /* 0x000fc40003f86270 */
[-C--:B------:R-:W-:Y:S02]  /*9ef0*/  ISETP.GE.AND P1, PT, R10, R9.reuse, PT ;  /* 0x000000090a00720c */ /* 0x080fe40003f26270 */
[----:B------:R-:W-:Y:S02]  /*9f00*/  LOP3.LUT R2, R0, 0x38, R11, 0xfe, !PT ;  /* 0x0000003800027812 */ /* 0x000fe400078efe0b */
[----:B------:R-:W-:Y:S01]  /*9f10*/  FSEL R115, R115, -INF , !P3 ;  /* 0xff80000073737808 */ /* 0x000fe20005800000 */
[----:B------:R2:W1:Y:S01]  /*9f20*/  MUFU.TANH R188, R19 ;  /* 0x0000001300bc7308 */ /* 0x0004620000002400 */
[----:B------:R-:W-:Y:S02]  /*9f30*/  FSEL R75, R75, -INF , !P2 ;  /* 0xff8000004b4b7808 */ /* 0x000fe40005000000 */
[----:B------:R-:W-:Y:S01]  /*9f40*/  FMUL.FTZ R32, R32, c[0x0][0x2ec] ;  /* 0x0000bb0020207a20 */ /* 0x000fe20000410000 */
[----:B------:R-:W-:Y:S01]  /*9f50*/  FSEL R77, R77, -INF , !P1 ;  /* 0xff8000004d4d7808 */ /* 0x000fe20004800000 */
[----:B------:R-:W-:Y:S01]  /*9f60*/  FMUL.FTZ R33, R33, c[0x0][0x2ec] ;  /* 0x0000bb0021217a20 */ /* 0x000fe20000410000 */
[----:B------:R-:W-:Y:S01]  /*9f70*/  ISETP.GE.AND P3, PT, R10, R8, PT ;  /* 0x000000080a00720c */ /* 0x000fe20003f66270 */
[----:B------:R-:W-:Y:S01]  /*9f80*/  FMUL.FTZ R34, R34, c[0x0][0x2ec] ;  /* 0x0000bb0022227a20 */ /* 0x000fe20000410000 */
[----:B------:R-:W-:Y:S01]  /*9f90*/  MUFU.TANH R49, R32 ;  /* 0x0000002000317308 */ /* 0x000fe20000002400 */
[----:B------:R-:W-:Y:S01]  /*9fa0*/  FMUL.FTZ R35, R35, c[0x0][0x2ec] ;  /* 0x0000bb0023237a20 */ /* 0x000fe20000410000 */
[----:B------:R-:W-:-:S02]  /*9fb0*/  ISETP.GE.AND P2, PT, R2, R9, PT ;  /* 0x000000090200720c */ /* 0x000fc40003f46270 */
[-C--:B------:R-:W-:Y:S02]  /*9fc0*/  ISETP.GE.AND P1, PT, R2, R8.reuse, PT ;  /* 0x000000080200720c */ /* 0x080fe40003f26270 */
[--C-:B------:R-:W-:Y:S01]  /*9fd0*/  LOP3.LUT R2, R0, 0x39, R11.reuse, 0xfe, !PT ;  /* 0x0000003900027812 */ /* 0x100fe200078efe0b */
[----:B--2---:R-:W-:Y:S01]  /*9fe0*/  HMMA.16816.F32 R16, R12, R40, RZ ;  /* 0x000000280c10723c */ /* 0x004fe200000018ff */
[----:B------:R-:W2:Y:S01]  /*9ff0*/  MUFU.TANH R48, R33 ;  /* 0x0000002100307308 */ /* 0x000ea20000002400 */
[----:B------:R-:W-:Y:S02]  /*a000*/  FSEL R117, R117, -INF , !P4 ;  /* 0xff80000075757808 */ /* 0x000fe40006000000 */
[----:B------:R-:W-:Y:S02]  /*a010*/  FSEL R122, R122, -INF , !P3 ;  /* 0xff8000007a7a7808 */ /* 0x000fe40005800000 */
[C---:B------:R-:W-:Y:S02]  /*a020*/  ISETP.GE.AND P4, PT, R2.reuse, R9, PT ;  /* 0x000000090200720c */ /* 0x040fe40003f86270 */
[----:B------:R-:W-:Y:S01]  /*a030*/  ISETP.GE.AND P3, PT, R2, R8, PT ;  /* 0x000000080200720c */ /* 0x000fe20003f66270 */
[----:B------:R-:W-:Y:S01]  /*a040*/  MUFU.TANH R191, R34 ;  /* 0x0000002200bf7308 */ /* 0x000fe20000002400 */
[----:B------:R-:W-:-:S02]  /*a050*/  LOP3.LUT R2, R0, 0x40, R11, 0xfe, !PT ;  /* 0x0000004000027812 */ /* 0x000fc400078efe0b */
[----:B------:R-:W-:Y:S02]  /*a060*/  FSEL R74, R74, -INF , !P2 ;  /* 0xff8000004a4a7808 */ /* 0x000fe40005000000 */
[----:B------:R-:W-:Y:S02]  /*a070*/  FSEL R124, R124, -INF , !P1 ;  /* 0xff8000007c7c7808 */ /* 0x000fe40004800000 */
[C---:B------:R-:W-:Y:S01]  /*a080*/  ISETP.GE.AND P2, PT, R2.reuse, R9, PT ;  /* 0x000000090200720c */ /* 0x040fe20003f46270 */
[----:B------:R2:W-:Y:S01]  /*a090*/  MUFU.TANH R194, R35 ;  /* 0x0000002300c27308 */ /* 0x0005e20000002400 */
[----:B------:R-:W-:Y:S02]  /*a0a0*/  ISETP.GE.AND P1, PT, R2, R8, PT ;  /* 0x000000080200720c */ /* 0x000fe40003f26270 */
[----:B------:R-:W-:Y:S02]  /*a0b0*/  LOP3.LUT R2, R0, 0x41, R11, 0xfe, !PT ;  /* 0x0000004100027812 */ /* 0x000fe400078efe0b */
[----:B------:R-:W-:-:S02]  /*a0c0*/  FSEL R73, R73, -INF , !P4 ;  /* 0xff80000049497808 */ /* 0x000fc40006000000 */
[----:B-1----:R-:W-:Y:S01]  /*a0d0*/  HMMA.16816.F32 R24, R4, R44, R16 ;  /* 0x0000002c0418723c */ /* 0x002fe20000001810 */
[----:B------:R-:W-:Y:S02]  /*a0e0*/  FSEL R121, R121, -INF , !P3 ;  /* 0xff80000079797808 */ /* 0x000fe40005800000 */
[C---:B------:R-:W-:Y:S02]  /*a0f0*/  ISETP.GE.AND P4, PT, R2.reuse, R9, PT ;  /* 0x000000090200720c */ /* 0x040fe40003f86270 */
[----:B------:R-:W-:Y:S02]  /*a100*/  ISETP.GE.AND P3, PT, R2, R8, PT ;  /* 0x000000080200720c */ /* 0x000fe40003f66270 */
[C-C-:B------:R-:W-:Y:S01]  /*a110*/  LOP3.LUT R10, R0.reuse, 0x48, R11.reuse, 0xfe, !PT ;  /* 0x00000048000a7812 */ /* 0x140fe200078efe0b */
[----:B------:R-:W-:Y:S01]  /*a120*/  HMMA.16816.F32 R16, R12, R42, RZ ;  /* 0x0000002a0c10723c */ /* 0x000fe200000018ff */
[----:B------:R-:W1:Y:S01]  /*a130*/  LDSM.16.M88.4 R40, [R172] ;  /* 0x00000000ac28783b */ /* 0x000e620000000200 */
[----:B------:R-:W-:-:S02]  /*a140*/  LOP3.LUT R2, R0, 0x49, R11, 0xfe, !PT ;  /* 0x0000004900027812 */ /* 0x000fc400078efe0b */
[----:B------:R-:W-:Y:S01]  /*a150*/  FSEL R68, R68, -INF , !P2 ;  /* 0xff80000044447808 */ /* 0x000fe20005000000 */
[----:B--2---:R-:W-:Y:S01]  /*a160*/  LDSM.16.M88.4 R32, [R171] ;  /* 0x00000000ab20783b */ /* 0x004fe20000000200 */
[----:B------:R-:W-:Y:S02]  /*a170*/  FSEL R72, R72, -INF , !P4 ;  /* 0xff80000048487808 */ /* 0x000fe40006000000 */
[----:B------:R-:W-:Y:S02]  /*a180*/  FSEL R123, R123, -INF , !P1 ;  /* 0xff8000007b7b7808 */ /* 0x000fe40004800000 */
[----:B------:R-:W-:Y:S02]  /*a190*/  FSEL R127, R127, -INF , !P3 ;  /* 0xff8000007f7f7808 */ /* 0x000fe40005800000 */
[C---:B------:R-:W-:Y:S02]  /*a1a0*/  ISETP.GE.AND P2, PT, R10.reuse, R9, PT ;  /* 0x000000090a00720c */ /* 0x040fe40003f46270 */
[----:B------:R-:W-:-:S02]  /*a1b0*/  ISETP.GE.AND P4, PT, R10, R8, PT ;  /* 0x000000080a00720c */ /* 0x000fc40003f86270 */
[----:B------:R-:W-:Y:S01]  /*a1c0*/  FMUL.FTZ R24, R24, c[0x0][0x2ec] ;  /* 0x0000bb0018187a20 */ /* 0x000fe20000410000 */
[C---:B------:R-:W-:Y:S01]  /*a1d0*/  ISETP.GE.AND P1, PT, R2.reuse, R9, PT ;  /* 0x000000090200720c */ /* 0x040fe20003f26270 */
[----:B------:R-:W-:Y:S01]  /*a1e0*/  FMUL.FTZ R25, R25, c[0x0][0x2ec] ;  /* 0x0000bb0019197a20 */ /* 0x000fe20000410000 */
[----:B------:R-:W-:Y:S01]  /*a1f0*/  ISETP.GE.AND P3, PT, R2, R8, PT ;  /* 0x000000080200720c */ /* 0x000fe20003f66270 */
[----:B------:R-:W-:Y:S01]  /*a200*/  FMUL.FTZ R26, R26, c[0x0][0x2ec] ;  /* 0x0000bb001a1a7a20 */ /* 0x000fe20000410000 */
[----:B------:R-:W-:Y:S01]  /*a210*/  MUFU.TANH R189, R24 ;  /* 0x0000001800bd7308 */ /* 0x000fe20000002400 */
[----:B------:R-:W-:Y:S01]  /*a220*/  FMUL.FTZ R27, R27, c[0x0][0x2ec] ;  /* 0x0000bb001b1b7a20 */ /* 0x000fe20000410000 */
[C-C-:B------:R-:W-:Y:S01]  /*a230*/  LOP3.LUT R10, R0.reuse, 0x50, R11.reuse, 0xfe, !PT ;  /* 0x00000050000a7812 */ /* 0x140fe200078efe0b */
[----:B------:R-:W-:Y:S01]  /*a240*/  HMMA.16816.F32 R28, R4, R46, R16 ;  /* 0x0000002e041c723c */ /* 0x000fe20000001810 */
[----:B------:R-:W2:Y:S01]  /*a250*/  LDSM.16.M88.4 R44, [R134+0x4000] ;  /* 0x00400000862c783b */ /* 0x000ea20000000200 */
[----:B------:R-:W-:-:S02]  /*a260*/  LOP3.LUT R2, R0, 0x51, R11, 0xfe, !PT ;  /* 0x0000005100027812 */ /* 0x000fc400078efe0b */
[----:B------:R-:W-:Y:S01]  /*a270*/  FSEL R69, R69, -INF , !P2 ;  /* 0xff80000045457808 */ /* 0x000fe20005000000 */
[----:B------:R-:W1:Y:S01]  /*a280*/  MUFU.TANH R21, R25 ;  /* 0x0000001900157308 */ /* 0x000e620000002400 */
[----:B------:R-:W-:Y:S02]  /*a290*/  FSEL R129, R129, -INF , !P4 ;  /* 0xff80000081817808 */ /* 0x000fe40006000000 */
[----:B------:R-:W-:Y:S01]  /*a2a0*/  HMMA.16816.F32 R16, R12, R36, RZ ;  /* 0x000000240c10723c */ /* 0x000fe200000018ff */
[----:B------:R-:W-:Y:S02]  /*a2b0*/  FSEL R71, R71, -INF , !P1 ;  /* 0xff80000047477808 */ /* 0x000fe40004800000 */
[----:B------:R-:W-:Y:S02]  /*a2c0*/  FSEL R130, R130, -INF , !P3 ;  /* 0xff80000082827808 */ /* 0x000fe40005800000 */
[----:B------:R-:W1:Y:S01]  /*a2d0*/  MUFU.TANH R159, R26 ;  /* 0x0000001a009f7308 */ /* 0x000e620000002400 */
[----:B------:R-:W-:-:S02]  /*a2e0*/  ISETP.GE.AND P2, PT, R10, R9, PT ;  /* 0x000000090a00720c */ /* 0x000fc40003f46270 */
[-C--:B------:R-:W-:Y:S02]  /*a2f0*/  ISETP.GE.AND P4, PT, R10, R8.reuse, PT ;  /* 0x000000080a00720c */ /* 0x080fe40003f86270 */
[C---:B------:R-:W-:Y:S02]  /*a300*/  ISETP.GE.AND P1, PT, R2.reuse, R9, PT ;  /* 0x000000090200720c */ /* 0x040fe40003f26270 */
[----:B------:R-:W-:Y:S01]  /*a310*/  ISETP.GE.AND P3, PT, R2, R8, PT ;  /* 0x000000080200720c */ /* 0x000fe20003f66270 */
[----:B------:R1:W1:Y:S01]  /*a320*/  MUFU.TANH R184, R27 ;  /* 0x0000001b00b87308 */ /* 0x0002620000002400 */
[--C-:B------:R-:W-:Y:S02]  /*a330*/  LOP3.LUT R10, R0, 0x58, R11.reuse, 0xfe, !PT ;  /* 0x00000058000a7812 */ /* 0x100fe400078efe0b */
[----:B------:R-:W-:Y:S01]  /*a340*/  FMUL.FTZ R28, R28, c[0x0][0x2ec] ;  /* 0x0000bb001c1c7a20 */ /* 0x000fe20000410000 */
[----:B------:R-:W-:Y:S01]  /*a350*/  LOP3.LUT R2, R0, 0x59, R11, 0xfe, !PT ;  /* 0x0000005900027812 */ /* 0x000fe200078efe0b */
[----:B------:R-:W-:Y:S01]  /*a360*/  FMUL.FTZ R29, R29, c[0x0][0x2ec] ;  /* 0x0000bb001d1d7a20 */ /* 0x000fe20000410000 */
[----:B------:R-:W-:Y:S01]  /*a370*/  FSEL R67, R67, -INF , !P2 ;  /* 0xff80000043437808 */ /* 0x000fe20005000000 */
[----:B------:R-:W-:Y:S01]  /*a380*/  FMUL.FTZ R30, R30, c[0x0][0x2ec] ;  /* 0x0000bb001e1e7a20 */ /* 0x000fe20000410000 */
[----:B------:R-:W2:Y:S01]  /*a390*/  MUFU.TANH R157, R28 ;  /* 0x0000001c009d7308 */ /* 0x000ea20000002400 */
[----:B------:R-:W-:Y:S01]  /*a3a0*/  FMUL.FTZ R31, R31, c[0x0][0x2ec] ;  /* 0x0000bb001f1f7a20 */ /* 0x000fe20000410000 */
[----:B------:R-:W-:-:S02]  /*a3b0*/  FSEL R66, R66, -INF , !P1 ;  /* 0xff80000042427808 */ /* 0x000fc40004800000 */
[----:B------:R-:W-:Y:S02]  /*a3c0*/  FSEL R128, R128, -INF , !P4 ;  /* 0xff80000080807808 */ /* 0x000fe40006000000 */
[----:B------:R-:W-:Y:S01]  /*a3d0*/  FSEL R131, R131, -INF , !P3 ;  /* 0xff80000083837808 */ /* 0x000fe20005800000 */
[----:B-1----:R-:W-:Y:S01]  /*a3e0*/  HMMA.16816.F32 R24, R4, R40, R16 ;  /* 0x000000280418723c */ /* 0x002fe20000001810 */
[----:B------:R-:W-:Y:S01]  /*a3f0*/  MUFU.TANH R187, R29 ;  /* 0x0000001d00bb7308 */ /* 0x000fe20000002400 */
[CC--:B------:R-:W-:Y:S02]  /*a400*/  ISETP.GE.AND P2, PT, R10.reuse, R9.reuse, PT ;  /* 0x000000090a00720c */ /* 0x0c0fe40003f46270 */
[-C--:B------:R-:W-:Y:S02]  /*a410*/  ISETP.GE.AND P1, PT, R10, R8.reuse, PT ;  /* 0x000000080a00720c */ /* 0x080fe40003f26270 */
[C---:B------:R-:W-:Y:S02]  /*a420*/  ISETP.GE.AND P4, PT, R2.reuse, R9, PT ;  /* 0x000000090200720c */ /* 0x040fe40003f86270 */
[----:B------:R-:W-:Y:S01]  /*a430*/  HMMA.16816.F32 R16, R12, R38, RZ ;  /* 0x000000260c10723c */ /* 0x000fe200000018ff */
[----:B------:R-:W1:Y:S01]  /*a440*/  MUFU.TANH R126, R30 ;  /* 0x0000001e007e7308 */ /* 0x000e620000002400 */
[----:B------:R-:W-:Y:S01]  /*a450*/  LDSM.16.M88.4 R36, [R134+0x4800] ;  /* 0x004800008624783b */ /* 0x000fe20000000200 */
[----:B------:R-:W-:-:S02]  /*a460*/  ISETP.GE.AND P3, PT, R2, R8, PT ;  /* 0x000000080200720c */ /* 0x000fc40003f66270 */
[--C-:B------:R-:W-:Y:S02]  /*a470*/  LOP3.LUT R2, R0, 0x60, R11.reuse, 0xfe, !PT ;  /* 0x0000006000027812 */ /* 0x100fe400078efe0b */
[----:B------:R-:W-:Y:S02]  /*a480*/  FSEL R64, R64, -INF , !P2 ;  /* 0xff80000040407808 */ /* 0x000fe40005000000 */
[----:B------:R1:W1:Y:S01]  /*a490*/  MUFU.TANH R153, R31 ;  /* 0x0000001f00997308 */ /* 0x0002620000002400 */
[----:B------:R-:W-:Y:S02]  /*a4a0*/  FSEL R133, R133, -INF , !P1 ;  /* 0xff80000085857808 */ /* 0x000fe40004800000 */
[CC--:B------:R-:W-:Y:S02]  /*a4b0*/  ISETP.GE.AND P2, PT, R2.reuse, R9.reuse, PT ;  /* 0x000000090200720c */ /* 0x0c0fe40003f46270 */
[----:B------:R-:W-:Y:S02]  /*a4c0*/  ISETP.GE.AND P1, PT, R2, R8, PT ;  /* 0x000000080200720c */ /* 0x000fe40003f26270 */
[----:B------:R-:W-:Y:S01]  /*a4d0*/  FMUL.FTZ R24, R24, c[0x0][0x2ec] ;  /* 0x0000bb0018187a20 */ /* 0x000fe20000410000 */
[----:B------:R-:W-:Y:S01]  /*a4e0*/  LOP3.LUT R2, R0, 0x61, R11, 0xfe, !PT ;  /* 0x0000006100027812 */ /* 0x000fe200078efe0b */
[----:B------:R-:W-:Y:S01]  /*a4f0*/  FMUL.FTZ R25, R25, c[0x0][0x2ec] ;  /* 0x0000bb0019197a20 */ /* 0x000fe20000410000 */
[----:B------:R-:W-:Y:S01]  /*a500*/  FSEL R65, R65, -INF , !P4 ;  /* 0xff80000041417808 */ /* 0x000fe20006000000 */
[----:B------:R-:W-:Y:S01]  /*a510*/  FMUL.FTZ R26, R26, c[0x0][0x2ec] ;  /* 0x0000bb001a1a7a20 */ /* 0x000fe20000410000 */
[----:B------:R-:W3:Y:S01]  /*a520*/  MUFU.TANH R120, R24 ;  /* 0x0000001800787308 */ /* 0x000ee20000002400 */
[----:B------:R-:W-:Y:S01]  /*a530*/  FMUL.FTZ R27, R27, c[0x0][0x2ec] ;  /* 0x0000bb001b1b7a20 */ /* 0x000fe20000410000 */
[----:B------:R-:W-:Y:S01]  /*a540*/  FSEL R152, R152, -INF , !P3 ;  /* 0xff80000098987808 */ /* 0x000fe20005800000 */
[----:B-1----:R-:W-:Y:S01]  /*a550*/  HMMA.16816.F32 R28, R4, R42, R16 ;  /* 0x0000002a041c723c */ /* 0x002fe20000001810 */
[----:B------:R-:W1:Y:S01]  /*a560*/  LDSM.16.M88.4 R40, [R134+0x4400] ;  /* 0x004400008628783b */ /* 0x000e620000000200 */
[----:B------:R-:W-:-:S03]  /*a570*/  ISETP.GE.AND P4, PT, R2, R9, PT ;  /* 0x000000090200720c */ /* 0x000fc60003f86270 */
[----:B------:R-:W1:Y:S01]  /*a580*/  MUFU.TANH R114, R25 ;  /* 0x0000001900727308 */ /* 0x000e620000002400 */
[----:B------:R-:W-:Y:S02]  /*a590*/  ISETP.GE.AND P3, PT, R2, R8, PT ;  /* 0x000000080200720c */ /* 0x000fe40003f66270 */
[C-C-:B------:R-:W-:Y:S01]  /*a5a0*/  LOP3.LUT R2, R0.reuse, 0x68, R11.reuse, 0xfe, !PT ;  /* 0x0000006800027812 */ /* 0x140fe200078efe0b */
[----:B--2---:R-:W-:Y:S01]  /*a5b0*/  HMMA.16816.F32 R16, R12, R44, RZ ;  /* 0x0000002c0c10723c */ /* 0x004fe200000018ff */
[----:B------:R-:W-:Y:S02]  /*a5c0*/  LOP3.LUT R10, R0, 0x69, R11, 0xfe, !PT ;  /* 0x00000069000a7812 */ /* 0x000fe400078efe0b */
[----:B------:R-:W-:Y:S01]  /*a5d0*/  FSEL R61, R61, -INF , !P2 ;  /* 0xff8000003d3d7808 */ /* 0x000fe20005000000 */
[----:B------:R-:W2:Y:S01]  /*a5e0*/  MUFU.TANH R125, R26 ;  /* 0x0000001a007d7308 */ /* 0x000ea20000002400 */
[----:B------:R-:W-:Y:S02]  /*a5f0*/  FSEL R63, R63, -INF , !P4 ;  /* 0xff8000003f3f7808 */ /* 0x000fe40006000000 */
[----:B------:R-:W-:-:S02]  /*a600*/  FSEL R132, R132, -INF , !P1 ;  /* 0xff80000084847808 */ /* 0x000fc40004800000 */
[----:B------:R-:W-:Y:S02]  /*a610*/  FSEL R154, R154, -INF , !P3 ;  /* 0xff8000009a9a7808 */ /* 0x000fe40005800000 */
[CC--:B------:R-:W-:Y:S01]  /*a620*/  ISETP.GE.AND P2, PT, R2.reuse, R9.reuse, PT ;  /* 0x000000090200720c */ /* 0x0c0fe20003f46270 */
[----:B------:R2:W1:Y:S01]  /*a630*/  MUFU.TANH R119, R27 ;  /* 0x0000001b00777308 */ /* 0x0004620000002400 */
[-C--:B------:R-:W-:Y:S02]  /*a640*/  ISETP.GE.AND P4, PT, R2, R8.reuse, PT ;  /* 0x000000080200720c */ /* 0x080fe40003f86270 */
[----:B------:R-:W-:Y:S01]  /*a650*/  ISETP.GE.AND P1, PT, R10, R9, PT ;  /* 0x000000090a00720c */ /* 0x000fe20003f26270 */
[----:B------:R-:W-:Y:S01]  /*a660*/  FMUL.FTZ R28, R28, c[0x0][0x2ec] ;  /* 0x0000bb001c1c7a20 */ /* 0x000fe20000410000 */
[----:B------:R-:W-:Y:S01]  /*a670*/  ISETP.GE.AND P3, PT, R10, R8, PT ;  /* 0x000000080a00720c */ /* 0x000fe20003f66270 */
[----:B------:R-:W-:Y:S01]  /*a680*/  FMUL.FTZ R29, R29, c[0x0][0x2ec] ;  /* 0x0000bb001d1d7a20 */ /* 0x000fe20000410000 */
[--C-:B------:R-:W-:Y:S01]  /*a690*/  LOP3.LUT R2, R0, 0x70, R11.reuse, 0xfe, !PT ;  /* 0x0000007000027812 */ /* 0x100fe200078efe0b */
[----:B------:R-:W-:Y:S01]  /*a6a0*/  FMUL.FTZ R30, R30, c[0x0][0x2ec] ;  /* 0x0000bb001e1e7a20 */ /* 0x000fe20000410000 */
[----:B------:R-:W1:Y:S01]  /*a6b0*/  MUFU.TANH R108, R28 ;  /* 0x0000001c006c7308 */ /* 0x000e620000002400 */
[----:B------:R-:W-:Y:S01]  /*a6c0*/  FMUL.FTZ R31, R31, c[0x0][0x2ec] ;  /* 0x0000bb001f1f7a20 */ /* 0x000fe20000410000 */
[----:B------:R-:W-:-:S02]  /*a6d0*/  LOP3.LUT R10, R0, 0x71, R11, 0xfe, !PT ;  /* 0x00000071000a7812 */ /* 0x000fc400078efe0b */
[----:B------:R-:W-:Y:S02]  /*a6e0*/  FSEL R59, R59, -INF , !P2 ;  /* 0xff8000003b3b7808 */ /* 0x000fe40005000000 */
[----:B------:R-:W-:Y:S01]  /*a6f0*/  FSEL R155, R155, -INF , !P4 ;  /* 0xff8000009b9b7808 */ /* 0x000fe20006000000 */
[----:B--2---:R-:W-:Y:S01]  /*a700*/  HMMA.16816.F32 R24, R4, R32, R16 ;  /* 0x000000200418723c */ /* 0x004fe20000001810 */
[----:B------:R-:W-:Y:S01]  /*a710*/  MUFU.TANH R112, R29 ;  /* 0x0000001d00707308 */ /* 0x000fe20000002400 */
[----:B------:R-:W-:Y:S02]  /*a720*/  FSEL R58, R58, -INF , !P1 ;  /* 0xff8000003a3a7808 */ /* 0x000fe40004800000 */
[CC--:B------:R-:W-:Y:S02]  /*a730*/  ISETP.GE.AND P2, PT, R2.reuse, R9.reuse, PT ;  /* 0x000000090200720c */ /* 0x0c0fe40003f46270 */
[----:B------:R-:W-:Y:S02]  /*a740*/  ISETP.GE.AND P4, PT, R2, R8, PT ;  /* 0x000000080200720c */ /* 0x000fe40003f86270 */
[----:B------:R-:W-:Y:S01]  /*a750*/  HMMA.16816.F32 R16, R12, R46, RZ ;  /* 0x0000002e0c10723c */ /* 0x000fe200000018ff */
[----:B------:R-:W2:Y:S01]  /*a760*/  LDSM.16.M88.4 R44, [R170] ;  /* 0x00000000aa2c783b */ /* 0x000ea20000000200 */
[----:B------:R-:W1:Y:S01]  /*a770*/  MUFU.TANH R99, R30 ;  /* 0x0000001e00637308 */ /* 0x000e620000002400 */
[----:B------:R-:W-:-:S02]  /*a780*/  ISETP.GE.AND P1, PT, R10, R9, PT ;  /* 0x000000090a00720c */ /* 0x000fc40003f26270 */
[--C-:B------:R-:W-:Y:S02]  /*a790*/  LOP3.LUT R2, R0, 0x78, R11.reuse, 0xfe, !PT ;  /* 0x0000007800027812 */ /* 0x100fe400078efe0b */
[----:B----4-:R-:W-:Y:S02]  /*a7a0*/  FSEL R158, R158, -INF , !P3 ;  /* 0xff8000009e9e7808 */ /* 0x010fe40005800000 */
[----:B------:R-:W-:Y:S01]  /*a7b0*/  FSEL R60, R60, -INF , !P2 ;  /* 0xff8000003c3c7808 */ /* 0x000fe20005000000 */
[----:B------:R4:W1:Y:S01]  /*a7c0*/  MUFU.TANH R106, R31 ;  /* 0x0000001f006a7308 */ /* 0x0008620000002400 */
[----:B------:R-:W-:Y:S02]  /*a7d0*/  FSEL R62, R62, -INF , !P1 ;  /* 0xff8000003e3e7808 */ /* 0x000fe40004800000 */
[-C--:B------:R-:W-:Y:S02]  /*a7e0*/  ISETP.GE.AND P3, PT, R10, R8.reuse, PT ;  /* 0x000000080a00720c */ /* 0x080fe40003f66270 */
[----:B------:R-:W-:Y:S01]  /*a7f0*/  ISETP.GE.AND P2, PT, R2, R9, PT ;  /* 0x000000090200720c */ /* 0x000fe20003f46270 */
[----:B------:R-:W-:Y:S01]  /*a800*/  FMUL.FTZ R24, R24, c[0x0][0x2ec] ;  /* 0x0000bb0018187a20 */ /* 0x000fe20000410000 */
[----:B------:R-:W-:Y:S01]  /*a810*/  ISETP.GE.AND P1, PT, R2, R8, PT ;  /* 0x000000080200720c */ /* 0x000fe20003f26270 */
[----:B------:R-:W-:Y:S01]  /*a820*/  FMUL.FTZ R25, R25, c[0x0][0x2ec] ;  /* 0x0000bb0019197a20 */ /* 0x000fe20000410000 */
[--C-:B------:R-:W-:Y:S01]  /*a830*/  LOP3.LUT R10, R0, 0x79, R11.reuse, 0xfe, !PT ;  /* 0x00000079000a7812 */ /* 0x100fe200078efe0b */
[----:B------:R-:W-:Y:S01]  /*a840*/  FMUL.FTZ R26, R26, c[0x0][0x2ec] ;  /* 0x0000bb001a1a7a20 */ /* 0x000fe20000410000 */
[----:B------:R-:W-:Y:S01]  /*a850*/  MUFU.TANH R23, R24 ;  /* 0x0000001800177308 */ /* 0x000fe20000002400 */
[----:B------:R-:W-:Y:S01]  /*a860*/  FMUL.FTZ R27, R27, c[0x0][0x2ec] ;  /* 0x0000bb001b1b7a20 */ /* 0x000fe20000410000 */
[----:B------:R-:W-:-:S02]  /*a870*/  LOP3.LUT R2, R0, 0x80, R11, 0xfe, !PT ;  /* 0x0000008000027812 */ /* 0x000fc400078efe0b */
[----:B------:R-:W-:Y:S01]  /*a880*/  FSEL R156, R156, -INF , !P4 ;  /* 0xff8000009c9c7808 */ /* 0x000fe20006000000 */
[----:B----4-:R-:W-:Y:S01]  /*a890*/  HMMA.16816.F32 R28, R4, R34, R16 ;  /* 0x00000022041c723c */ /* 0x010fe20000001810 */
[----:B------:R-:W-:Y:S02]  /*a8a0*/  FSEL R160, R160, -INF , !P3 ;  /* 0xff800000a0a07808 */ /* 0x000fe40005800000 */
[----:B------:R-:W4:Y:S01]  /*a8b0*/  MUFU.TANH R97, R25 ;  /* 0x0000001900617308 */ /* 0x000f220000002400 */
[----:B---3--:R-:W-:Y:S02]  /*a8c0*/  FSEL R56, R56, -INF , !P2 ;  /* 0xff80000038387808 */ /* 0x008fe40005000000 */
[----:B-----5:R-:W-:Y:S02]  /*a8d0*/  FSEL R161, R161, -INF , !P1 ;  /* 0xff800000a1a17808 */ /* 0x020fe40004800000 */
[----:B-1----:R-:W-:Y:S01]  /*a8e0*/  HMMA.16816.F32 R16, R12, R40, RZ ;  /* 0x000000280c10723c */ /* 0x002fe200000018ff */
[----:B------:R-:W-:-:S02]  /*a8f0*/  ISETP.GE.AND P4, PT, R10, R9, PT ;  /* 0x000000090a00720c */ /* 0x000fc40003f86270 */
[----:B------:R-:W1:Y:S01]  /*a900*/  MUFU.TANH R100, R26 ;  /* 0x0000001a00647308 */ /* 0x000e620000002400 */
[-C--:B------:R-:W-:Y:S02]  /*a910*/  ISETP.GE.AND P3, PT, R10, R8.reuse, PT ;  /* 0x000000080a00720c */ /* 0x080fe40003f66270 */
[C---:B------:R-:W-:Y:S02]  /*a920*/  ISETP.GE.AND P2, PT, R2.reuse, R9, PT ;  /* 0x000000090200720c */ /* 0x040fe40003f46270 */
[----:B------:R-:W-:Y:S02]  /*a930*/  ISETP.GE.AND P1, PT, R2, R8, PT ;  /* 0x000000080200720c */ /* 0x000fe40003f26270 */
[----:B------:R-:W-:Y:S01]  /*a940*/  LOP3.LUT R2, R0, 0x81, R11, 0xfe, !PT ;  /* 0x0000008100027812 */ /* 0x000fe200078efe0b */
[----:B------:R2:W3:Y:S01]  /*a950*/  MUFU.TANH R98, R27 ;  /* 0x0000001b00627308 */ /* 0x0004e20000002400 */
[----:B------:R-:W-:Y:S02]  /*a960*/  FSEL R54, R54, -INF , !P4 ;  /* 0xff80000036367808 */ /* 0x000fe40006000000 */
[----:B------:R-:W-:-:S02]  /*a970*/  FSEL R163, R163, -INF , !P3 ;  /* 0xff800000a3a37808 */ /* 0x000fc40005800000 */
[-C--:B------:R-:W-:Y:S01]  /*a980*/  ISETP.GE.AND P4, PT, R2, R9.reuse, PT ;  /* 0x000000090200720c */ /* 0x080fe20003f86270 */
[----:B------:R-:W-:Y:S01]  /*a990*/  FMUL.FTZ R28, R28, c[0x0][0x2ec] ;  /* 0x0000bb001c1c7a20 */ /* 0x000fe20000410000 */
[-C--:B------:R-:W-:Y:S01]  /*a9a0*/  ISETP.GE.AND P3, PT, R2, R8.reuse, PT ;  /* 0x000000080200720c */ /* 0x080fe20003f66270 */
[----:B------:R-:W-:Y:S01]  /*a9b0*/  FMUL.FTZ R29, R29, c[0x0][0x2ec] ;  /* 0x0000bb001d1d7a20 */ /* 0x000fe20000410000 */
[----:B------:R-:W-:Y:S01]  /*a9c0*/  LOP3.LUT R2, R0, 0x88, R11, 0xfe, !PT ;  /* 0x0000008800027812 */ /* 0x000fe200078efe0b */
[----:B------:R-:W-:Y:S01]  /*a9d0*/  FMUL.FTZ R30, R30, c[0x0][0x2ec] ;  /* 0x0000bb001e1e7a20 */ /* 0x000fe20000410000 */
[----:B------:R-:W-:Y:S01]  /*a9e0*/  FSEL R55, R55, -INF , !P2 ;  /* 0xff80000037377808 */ /* 0x000fe20005000000 */
[----:B------:R-:W-:Y:S01]  /*a9f0*/  FMUL.FTZ R31, R31, c[0x0][0x2ec] ;  /* 0x0000bb001f1f7a20 */ /* 0x000fe20000410000 */
[----:B------:R-:W-:Y:S01]  /*aa00*/  FSEL R57, R57, -INF , !P4 ;  /* 0xff80000039397808 */ /* 0x000fe20006000000 */
[----:B------:R-:W-:Y:S01]  /*aa10*/  MUFU.TANH R95, R28 ;  /* 0x0000001c005f7308 */ /* 0x000fe20000002400 */
[C---:B------:R-:W-:Y:S01]  /*aa20*/  ISETP.GE.AND P2, PT, R2.reuse, R9, PT ;  /* 0x000000090200720c */ /* 0x040fe20003f46270 */
[----:B--2---:R-:W-:Y:S01]  /*aa30*/  HMMA.16816.F32 R24, R4, R44, R16 ;  /* 0x0000002c0418723c */ /* 0x004fe20000001810 */
[----:B------:R-:W-:-:S02]  /*aa40*/  ISETP.GE.AND P4, PT, R2, R8, PT ;  /* 0x000000080200720c */ /* 0x000fc40003f86270 */
[--C-:B------:R-:W-:Y:S02]  /*aa50*/  LOP3.LUT R2, R0, 0x89, R11.reuse, 0xfe, !PT ;  /* 0x0000008900027812 */ /* 0x100fe400078efe0b */
[----:B------:R-:W-:Y:S01]  /*aa60*/  FSEL R162, R162, -INF , !P1 ;  /* 0xff800000a2a27808 */ /* 0x000fe20004800000 */
[----:B------:R-:W-:Y:S01]  /*aa70*/  MUFU.TANH R96, R29 ;  /* 0x0000001d00607308 */ /* 0x000fe20000002400 */
[----:B------:R-:W-:Y:S01]  /*aa80*/  FSEL R186, R186, -INF , !P3 ;  /* 0xff800000baba7808 */ /* 0x000fe20005800000 */
[----:B------:R-:W-:Y:S01]  /*aa90*/  HMMA.16816.F32 R16, R12, R42, RZ ;  /* 0x0000002a0c10723c */ /* 0x000fe200000018ff */
[----:B------:R-:W2:Y:S01]  /*aaa0*/  LDSM.16.M88.4 R40, [R169] ;  /* 0x00000000a928783b */ /* 0x000ea20000000200 */
[C---:B------:R-:W-:Y:S02]  /*aab0*/  ISETP.GE.AND P1, PT, R2.reuse, R9, PT ;  /* 0x000000090200720c */ /* 0x040fe40003f26270 */
[----:B------:R-:W-:Y:S02]  /*aac0*/  ISETP.GE.AND P3, PT, R2, R8, PT ;  /* 0x000000080200720c */ /* 0x000fe40003f66270 */
[----:B------:R-:W5:Y:S01]  /*aad0*/  MUFU.TANH R90, R30 ;  /* 0x0000001e005a7308 */ /* 0x000f620000002400 */
[----:B------:R-:W-:-:S02]  /*aae0*/  LOP3.LUT R10, R0, 0x90, R11, 0xfe, !PT ;  /* 0x00000090000a7812 */ /* 0x000fc400078efe0b */
[--C-:B------:R-:W-:Y:S02]  /*aaf0*/  LOP3.LUT R2, R0, 0x91, R11.reuse, 0xfe, !PT ;  /* 0x0000009100027812 */ /* 0x100fe400078efe0b */
[----:B------:R-:W-:Y:S02]  /*ab00*/  FSEL R185, R185, -INF , !P4 ;  /* 0xff800000b9b97808 */ /* 0x000fe40006000000 */
[----:B------:R-:W-:Y:S01]  /*ab10*/  FSEL R53, R53, -INF , !P1 ;  /* 0xff80000035357808 */ /* 0x000fe20004800000 */
[----:B------:R2:W1:Y:S01]  /*ab20*/  MUFU.TANH R94, R31 ;  /* 0x0000001f005e7308 */ /* 0x0004620000002400 */
[----:B------:R-:W-:Y:S01]  /*ab30*/  FSEL R188, R188, -INF , !P3 ;  /* 0xff800000bcbc7808 */ /* 0x000fe20005800000 */
[----:B------:R-:W-:Y:S01]  /*ab40*/  FMUL.FTZ R24, R24, c[0x0][0x2ec] ;  /* 0x0000bb0018187a20 */ /* 0x000fe20000410000 */
[-C--:B------:R-:W-:Y:S01]  /*ab50*/  ISETP.GE.AND P4, PT, R10, R8.reuse, PT ;  /* 0x000000080a00720c */ /* 0x080fe20003f86270 */
[----:B------:R-:W-:Y:S01]  /*ab60*/  FMUL.FTZ R25, R25, c[0x0][0x2ec] ;  /* 0x0000bb0019197a20 */ /* 0x000fe20000410000 */
[----:B------:R-:W-:Y:S01]  /*ab70*/  ISETP.GE.AND P1, PT, R2, R9, PT ;  /* 0x000000090200720c */ /* 0x000fe20003f26270 */
[----:B------:R-:W-:Y:S01]  /*ab80*/  FMUL.FTZ R26, R26, c[0x0][0x2ec] ;  /* 0x0000bb001a1a7a20 */ /* 0x000fe20000410000 */
[----:B------:R-:W-:Y:S01]  /*ab90*/  ISETP.GE.AND P3, PT, R2, R8, PT ;  /* 0x000000080200720c */ /* 0x000fe20003f66270 */
[----:B------:R-:W-:Y:S01]  /*aba0*/  FMUL.FTZ R27, R27, c[0x0][0x2ec] ;  /* 0x0000bb001b1b7a20 */ /* 0x000fe20000410000 */
[----:B------:R-:W1:Y:S01]  /*abb0*/  MUFU.TANH R93, R24 ;  /* 0x00000018005d7308 */ /* 0x000e620000002400 */
[----:B------:R-:W-:Y:S01]  /*abc0*/  HMMA.16816.F32 R32, R4, R46, R16 ;  /* 0x0000002e0420723c */ /* 0x000fe20000001810 */
[----:B------:R-:W-:-:S02]  /*abd0*/  LOP3.LUT R2, R0, 0x99, R11, 0xfe, !PT ;  /* 0x0000009900027812 */ /* 0x000fc400078efe0b */
[----:B------:R-:W-:Y:S02]  /*abe0*/  FSEL R190, R190, -INF , !P4 ;  /* 0xff800000bebe7808 */ /* 0x000fe40006000000 */
[----:B------:R-:W-:Y:S02]  /*abf0*/  FSEL R195, R22, -INF , !P3 ;  /* 0xff80000016c37808 */ /* 0x000fe40005800000 */
[----:B------:R-:W1:Y:S01]  /*ac00*/  MUFU.TANH R91, R25 ;  /* 0x00000019005b7308 */ /* 0x000e620000002400 */
[----:B------:R-:W-:Y:S01]  /*ac10*/  HMMA.16816.F32 R16, R12, R36, RZ ;  /* 0x000000240c10723c */ /* 0x000fe200000018ff */
[C---:B------:R-:W-:Y:S02]  /*ac20*/  ISETP.GE.AND P4, PT, R2.reuse, R9, PT ;  /* 0x000000090200720c */ /* 0x040fe40003f86270 */
[----:B------:R-:W-:Y:S02]  /*ac30*/  ISETP.GE.AND P3, PT, R2, R8, PT ;  /* 0x000000080200720c */ /* 0x000fe40003f66270 */
[----:B------:R-:W-:-:S02]  /*ac40*/  LOP3.LUT R2, R0, 0xa1, R11, 0xfe, !PT ;  /* 0x000000a100027812 */ /* 0x000fc400078efe0b */
[----:B------:R-:W1:Y:S01]  /*ac50*/  MUFU.TANH R92, R26 ;  /* 0x0000001a005c7308 */ /* 0x000e620000002400 */
[----:B------:R-:W-:Y:S02]  /*ac60*/  FSEL R48, R48, -INF , !P4 ;  /* 0xff80000030307808 */ /* 0x000fe40006000000 */
[-C--:B------:R-:W-:Y:S02]  /*ac70*/  ISETP.GE.AND P4, PT, R2, R9.reuse, PT ;  /* 0x000000090200720c */ /* 0x080fe40003f86270 */
[----:B------:R-:W-:Y:S02]  /*ac80*/  FSEL R52, R52, -INF , !P2 ;  /* 0xff80000034347808 */ /* 0x000fe40005000000 */
[----:B------:R-:W-:Y:S01]  /*ac90*/  FSEL R47, R21, -INF , !P4 ;  /* 0xff800000152f7808 */ /* 0x000fe20006000000 */
[----:B------:R1:W1:Y:S01]  /*aca0*/  MUFU.TANH R89, R27 ;  /* 0x0000001b00597308 */ /* 0x0002620000002400 */
        /* <DEDUP_REMOVED lines=8> */
[----:B--2---:R-:W-:Y:S01]  /*ad30*/  HMMA.16816.F32 R28, R4, R40, R16 ;  /* 0x00000028041c723c */ /* 0x004fe20000001810 */
[----:B------:R-:W2:Y:S01]  /*ad40*/  MUFU.TANH R41, R32 ;  /* 0x0000002000297308 */ /* 0x000ea20000002400 */
[----:B------:R-:W-:-:S02]  /*ad50*/  ISETP.GE.AND P2, PT, R10, R9, PT ;  /* 0x000000090a00720c */ /* 0x000fc40003f46270 */
[----:B------:R-:W-:Y:S02]  /*ad60*/  ISETP.GE.AND P1, PT, R10, R8, PT ;  /* 0x000000080a00720c */ /* 0x000fe40003f26270 */
[----:B------:R-:W-:Y:S01]  /*ad70*/  LOP3.LUT R10, R0, 0xa0, R11, 0xfe, !PT ;  /* 0x000000a0000a7812 */ /* 0x000fe200078efe0b */
[----:B-1----:R-:W1:Y:S01]  /*ad80*/  LDSM.16.M88.4 R24, [R134+0x4c00] ;  /* 0x004c00008618783b */ /* 0x002e620000000200 */
[----:B------:R-:W-:Y:S01]  /*ad90*/  HMMA.16816.F32 R16, R12, R38, RZ ;  /* 0x000000260c10723c */ /* 0x000fe200000018ff */
[----:B------:R-:W-:Y:S01]  /*ada0*/  MUFU.TANH R40, R33 ;  /* 0x0000002100287308 */ /* 0x000fe20000002400 */
[----:B------:R-:W-:Y:S01]  /*adb0*/  FSEL R49, R49, -INF , !P2 ;  /* 0xff80000031317808 */ /* 0x000fe20005000000 */
[----:B------:R-:W2:Y:S01]  /*adc0*/  LDSM.16.M88.4 R36, [R168] ;  /* 0x00000000a824783b */ /* 0x000ea20000000200 */
[----:B------:R-:W-:Y:S01]  /*add0*/  FSEL R191, R191, -INF , !P1 ;  /* 0xff800000bfbf7808 */ /* 0x000fe20004800000 */
[----:B------:R-:W-:-:S04]  /*ade0*/  DEPBAR.LE SB0, 0x0 ;  /* 0x000080000000791a */ /* 0x000fc80000000000 */
[----:B------:R-:W1:Y:S01]  /*adf0*/  MUFU.TANH R22, R34 ;  /* 0x0000002200167308 */ /* 0x000e620000002400 */
[----:B------:R-:W-:Y:S02]  /*ae00*/  FSEL R194, R194, -INF , !P3 ;  /* 0xff800000c2c27808 */ /* 0x000fe40005800000 */
[CC--:B------:R-:W-:Y:S02]  /*ae10*/  ISETP.GE.AND P2, PT, R10.reuse, R9.reuse, PT ;  /* 0x000000090a00720c */ /* 0x0c0fe40003f46270 */
[-C--:B------:R-:W-:Y:S02]  /*ae20*/  ISETP.GE.AND P1, PT, R10, R8.reuse, PT ;  /* 0x000000080a00720c */ /* 0x080fe40003f26270 */
[----:B------:R-:W-:Y:S01]  /*ae30*/  ISETP.GE.AND P3, PT, R2, R8, PT ;  /* 0x000000080200720c */ /* 0x000fe20003f66270 */
[----:B------:R3:W-:Y:S01]  /*ae40*/  MUFU.TANH R21, R35 ;  /* 0x0000002300157308 */ /* 0x0007e20000002400 */
[--C-:B------:R-:W-:Y:S01]  /*ae50*/  LOP3.LUT R10, R0, 0xa8, R11.reuse, 0xfe, !PT ;  /* 0x000000a8000a7812 */ /* 0x100fe200078efe0b */
[----:B------:R-:W-:Y:S01]  /*ae60*/  FMUL.FTZ R28, R28, c[0x0][0x2ec] ;  /* 0x0000bb001c1c7a20 */ /* 0x000fe20000410000 */
[----:B------:R-:W-:Y:S01]  /*ae70*/  LOP3.LUT R2, R0, 0xa9, R11, 0xfe, !PT ;  /* 0x000000a900027812 */ /* 0x000fe200078efe0b */
[----:B------:R-:W-:Y:S01]  /*ae80*/  FMUL.FTZ R29, R29, c[0x0][0x2ec] ;  /* 0x0000bb001d1d7a20 */ /* 0x000fe20000410000 */
[----:B------:R-:W-:Y:S01]  /*ae90*/  FSEL R46, R189, -INF , !P2 ;  /* 0xff800000bd2e7808 */ /* 0x000fe20005000000 */
[----:B------:R-:W-:Y:S01]  /*aea0*/  FMUL.FTZ R31, R31, c[0x0][0x2ec] ;  /* 0x0000bb001f1f7a20 */ /* 0x000fe20000410000 */
[----:B------:R-:W-:Y:S01]  /*aeb0*/  FSEL R159, R159, -INF , !P1 ;  /* 0xff8000009f9f7808 */ /* 0x000fe20004800000 */
[----:B------:R-:W1:Y:S01]  /*aec0*/  MUFU.TANH R28, R28 ;  /* 0x0000001c001c7308 */ /* 0x000e620000002400 */
[----:B------:R-:W-:Y:S01]  /*aed0*/  FSEL R184, R184, -INF , !P3 ;  /* 0xff800000b8b87808 */ /* 0x000fe20005800000 */
[----:B------:R-:W-:Y:S01]  /*aee0*/  FMUL.FTZ R30, R30, c[0x0][0x2ec] ;  /* 0x0000bb001e1e7a20 */ /* 0x000fe20000410000 */
[----:B------:R-:W-:-:S02]  /*aef0*/  ISETP.GE.AND P2, PT, R10, R9, PT ;  /* 0x000000090a00720c */ /* 0x000fc40003f46270 */
[-C--:B------:R-:W-:Y:S02]  /*af00*/  ISETP.GE.AND P4, PT, R10, R8.reuse, PT ;  /* 0x000000080a00720c */ /* 0x080fe40003f86270 */
[C---:B------:R-:W-:Y:S01]  /*af10*/  ISETP.GE.AND P1, PT, R2.reuse, R9, PT ;  /* 0x000000090200720c */ /* 0x040fe20003f26270 */
[----:B---3--:R-:W-:Y:S01]  /*af20*/  HMMA.16816.F32 R32, R4, R42, R16 ;  /* 0x0000002a0420723c */ /* 0x008fe20000001810 */
[----:B------:R-:W-:Y:S01]  /*af30*/  ISETP.GE.AND P3, PT, R2, R8, PT ;  /* 0x000000080200720c */ /* 0x000fe20003f66270 */
[----:B------:R-:W3:Y:S01]  /*af40*/  MUFU.TANH R29, R29 ;  /* 0x0000001d001d7308 */ /* 0x000ee20000002400 */
[C-C-:B------:R-:W-:Y:S02]  /*af50*/  LOP3.LUT R2, R0.reuse, 0xb0, R11.reuse, 0xfe, !PT ;  /* 0x000000b000027812 */ /* 0x140fe400078efe0b */
[----:B------:R-:W-:Y:S02]  /*af60*/  LOP3.LUT R10, R0, 0xb1, R11, 0xfe, !PT ;  /* 0x000000b1000a7812 */ /* 0x000fe400078efe0b */
[----:B------:R-:W-:Y:S01]  /*af70*/  FSEL R45, R157, -INF , !P2 ;  /* 0xff8000009d2d7808 */ /* 0x000fe20005000000 */
[----:B-1----:R-:W-:Y:S01]  /*af80*/  HMMA.16816.F32 R16, R12, R24, RZ ;  /* 0x000000180c10723c */ /* 0x002fe200000018ff */
[----:B------:R-:W-:Y:S01]  /*af90*/  FSEL R126, R126, -INF , !P4 ;  /* 0xff8000007e7e7808 */ /* 0x000fe20006000000 */
[----:B------:R-:W-:Y:S01]  /*afa0*/  MUFU.TANH R31, R31 ;  /* 0x0000001f001f7308 */ /* 0x000fe20000002400 */
[----:B------:R-:W-:-:S02]  /*afb0*/  FSEL R44, R187, -INF , !P1 ;  /* 0xff800000bb2c7808 */ /* 0x000fc40004800000 */
[----:B------:R-:W-:Y:S02]  /*afc0*/  FSEL R153, R153, -INF , !P3 ;  /* 0xff80000099997808 */ /* 0x000fe40005800000 */
[CC--:B------:R-:W-:Y:S01]  /*afd0*/  ISETP.GE.AND P2, PT, R2.reuse, R9.reuse, PT ;  /* 0x000000090200720c */ /* 0x0c0fe20003f46270 */
[----:B------:R-:W-:Y:S01]  /*afe0*/  HMMA.16816.F32 R12, R12, R26, RZ ;  /* 0x0000001a0c0c723c */ /* 0x000fe200000018ff */
[-C--:B------:R-:W-:Y:S01]  /*aff0*/  ISETP.GE.AND P4, PT, R2, R8.reuse, PT ;  /* 0x000000080200720c */ /* 0x080fe20003f86270 */
[----:B------:R-:W-:Y:S01]  /*b000*/  MUFU.TANH R30, R30 ;  /* 0x0000001e001e7308 */ /* 0x000fe20000002400 */
[CC--:B------:R-:W-:Y:S02]  /*b010*/  ISETP.GE.AND P1, PT, R10.reuse, R9.reuse, PT ;  /* 0x000000090a00720c */ /* 0x0c0fe40003f26270 */
[----:B------:R-:W-:Y:S02]  /*b020*/  ISETP.GE.AND P3, PT, R10, R8, PT ;  /* 0x000000080a00720c */ /* 0x000fe40003f66270 */
        /* <DEDUP_REMOVED lines=9> */
[----:B--2---:R-:W-:Y:S01]  /*b0c0*/  HMMA.16816.F32 R16, R4, R36, R16 ;  /* 0x000000240410723c */ /* 0x004fe20000001810 */
[----:B------:R-:W-:Y:S01]  /*b0d0*/  FSEL R119, R119, -INF , !P3 ;  /* 0xff80000077777808 */ /* 0x000fe20005800000 */
[----:B------:R-:W-:Y:S01]  /*b0e0*/  FMUL.FTZ R33, R33, c[0x0][0x2ec] ;  /* 0x0000bb0021217a20 */ /* 0x000fe20000410000 */
[----:B------:R-:W-:-:S02]  /*b0f0*/  ISETP.GE.AND P2, PT, R2, R9, PT ;  /* 0x000000090200720c */ /* 0x000fc40003f46270 */
[-C--:B------:R-:W-:Y:S01]  /*b100*/  ISETP.GE.AND P1, PT, R2, R8.reuse, PT ;  /* 0x000000080200720c */ /* 0x080fe20003f26270 */
[----:B------:R-:W2:Y:S01]  /*b110*/  MUFU.TANH R34, R34 ;  /* 0x0000002200227308 */ /* 0x000ea20000002400 */
[C---:B------:R-:W-:Y:S01]  /*b120*/  ISETP.GE.AND P4, PT, R10.reuse, R9, PT ;  /* 0x000000090a00720c */ /* 0x040fe20003f86270 */
[----:B------:R-:W-:Y:S01]  /*b130*/  HMMA.16816.F32 R12, R4, R38, R12 ;  /* 0x00000026040c723c */ /* 0x000fe2000000180c */
[----:B------:R-:W-:Y:S02]  /*b140*/  ISETP.GE.AND P3, PT, R10, R8, PT ;  /* 0x000000080a00720c */ /* 0x000fe40003f66270 */
[C-C-:B------:R-:W-:Y:S02]  /*b150*/  LOP3.LUT R2, R0.reuse, 0xc0, R11.reuse, 0xfe, !PT ;  /* 0x000000c000027812 */ /* 0x140fe400078efe0b */
[----:B------:R-:W-:Y:S01]  /*b160*/  LOP3.LUT R10, R0, 0xc1, R11, 0xfe, !PT ;  /* 0x000000c1000a7812 */ /* 0x000fe200078efe0b */
[----:B------:R-:W1:Y:S01]  /*b170*/  MUFU.TANH R35, R35 ;  /* 0x0000002300237308 */ /* 0x000e620000002400 */
[----:B------:R-:W-:-:S02]  /*b180*/  FSEL R25, R108, -INF , !P2 ;  /* 0xff8000006c197808 */ /* 0x000fc40005000000 */
[----:B------:R-:W-:Y:S02]  /*b190*/  FSEL R99, R99, -INF , !P1 ;  /* 0xff80000063637808 */ /* 0x000fe40004800000 */
[----:B------:R-:W-:Y:S02]  /*b1a0*/  FSEL R24, R112, -INF , !P4 ;  /* 0xff80000070187808 */ /* 0x000fe40006000000 */
[CC--:B------:R-:W-:Y:S01]  /*b1b0*/  ISETP.GE.AND P2, PT, R2.reuse, R9.reuse, PT ;  /* 0x000000090200720c */ /* 0x0c0fe20003f46270 */
[----:B------:R-:W1:Y:S01]  /*b1c0*/  MUFU.TANH R33, R33 ;  /* 0x0000002100217308 */ /* 0x000e620000002400 */
[-C--:B------:R-:W-:Y:S01]  /*b1d0*/  ISETP.GE.AND P1, PT, R2, R8.reuse, PT ;  /* 0x000000080200720c */ /* 0x080fe20003f26270 */
[----:B------:R-:W-:Y:S01]  /*b1e0*/  FMUL.FTZ R16, R16, c[0x0][0x2ec] ;  /* 0x0000bb0010107a20 */ /* 0x000fe20000410000 */
[----:B------:R-:W-:Y:S01]  /*b1f0*/  ISETP.GE.AND P4, PT, R10, R9, PT ;  /* 0x000000090a00720c */ /* 0x000fe20003f86270 */
[----:B------:R-:W-:Y:S01]  /*b200*/  FMUL.FTZ R17, R17, c[0x0][0x2ec] ;  /* 0x0000bb0011117a20 */ /* 0x000fe20000410000 */
[----:B------:R-:W-:Y:S01]  /*b210*/  FSEL R106, R106, -INF , !P3 ;  /* 0xff8000006a6a7808 */ /* 0x000fe20005800000 */
[----:B------:R-:W-:Y:S01]  /*b220*/  FMUL.FTZ R18, R18, c[0x0][0x2ec] ;  /* 0x0000bb0012127a20 */ /* 0x000fe20000410000 */
[--C-:B------:R-:W-:Y:S01]  /*b230*/  LOP3.LUT R2, R0, 0xc8, R11.reuse, 0xfe, !PT ;  /* 0x000000c800027812 */ /* 0x100fe200078efe0b */
[----:B------:R-:W-:Y:S01]  /*b240*/  FMUL.FTZ R19, R19, c[0x0][0x2ec] ;  /* 0x0000bb0013137a20 */ /* 0x000fe20000410000 */
[-C--:B------:R-:W-:Y:S01]  /*b250*/  ISETP.GE.AND P3, PT, R10, R8.reuse, PT ;  /* 0x000000080a00720c */ /* 0x080fe20003f66270 */
[----:B------:R-:W-:Y:S01]  /*b260*/  FMUL.FTZ R12, R12, c[0x0][0x2ec] ;  /* 0x0000bb000c0c7a20 */ /* 0x000fe20000410000 */
[----:B------:R-:W-:Y:S01]  /*b270*/  LOP3.LUT R4, R0, 0xc9, R11, 0xfe, !PT ;  /* 0x000000c900047812 */ /* 0x000fe200078efe0b */
[----:B------:R-:W-:Y:S01]  /*b280*/  FMUL.FTZ R13, R13, c[0x0][0x2ec] ;  /* 0x0000bb000d0d7a20 */ /* 0x000fe20000410000 */
[----:B----4-:R-:W-:Y:S01]  /*b290*/  FSEL R26, R97, -INF , !P4 ;  /* 0xff800000611a7808 */ /* 0x010fe20006000000 */
[----:B------:R-:W-:Y:S01]  /*b2a0*/  FMUL.FTZ R5, R14, c[0x0][0x2ec] ;  /* 0x0000bb000e057a20 */ /* 0x000fe20000410000 */
[----:B------:R-:W-:Y:S01]  /*b2b0*/  FSEL R23, R23, -INF , !P2 ;  /* 0xff80000017177808 */ /* 0x000fe20005000000 */
[----:B------:R-:W4:Y:S01]  /*b2c0*/  MUFU.TANH R12, R12 ;  /* 0x0000000c000c7308 */ /* 0x000f220000002400 */
[----:B------:R-:W-:-:S02]  /*b2d0*/  ISETP.GE.AND P4, PT, R2, R8, PT ;  /* 0x000000080200720c */ /* 0x000fc40003f86270 */
[----:B------:R-:W-:Y:S02]  /*b2e0*/  FSEL R100, R100, -INF , !P1 ;  /* 0xff80000064647808 */ /* 0x000fe40004800000 */
[----:B------:R-:W-:Y:S02]  /*b2f0*/  FSEL R98, R98, -INF , !P3 ;  /* 0xff80000062627808 */ /* 0x000fe40005800000 */
[-C--:B------:R-:W-:Y:S01]  /*b300*/  ISETP.GE.AND P2, PT, R2, R9.reuse, PT ;  /* 0x000000090200720c */ /* 0x080fe20003f46270 */
[----:B------:R-:W1:Y:S01]  /*b310*/  MUFU.TANH R16, R16 ;  /* 0x0000001000107308 */ /* 0x000e620000002400 */
[C---:B------:R-:W-:Y:S02]  /*b320*/  ISETP.GE.AND P1, PT, R4.reuse, R9, PT ;  /* 0x000000090400720c */ /* 0x040fe40003f26270 */
[----:B------:R-:W-:Y:S02]  /*b330*/  ISETP.GE.AND P3, PT, R4, R8, PT ;  /* 0x000000080400720c */ /* 0x000fe40003f66270 */
[----:B------:R-:W-:-:S02]  /*b340*/  LOP3.LUT R2, R0, 0xd0, R11, 0xfe, !PT ;  /* 0x000000d000027812 */ /* 0x000fc400078efe0b */
[----:B------:R-:W-:Y:S01]  /*b350*/  LOP3.LUT R4, R0, 0xd1, R11, 0xfe, !PT ;  /* 0x000000d100047812 */ /* 0x000fe200078efe0b */
[----:B------:R-:W1:Y:S01]  /*b360*/  MUFU.TANH R17, R17 ;  /* 0x0000001100117308 */ /* 0x000e620000002400 */
[----:B-----5:R-:W-:Y:S02]  /*b370*/  FSEL R97, R90, -INF , !P4 ;  /* 0xff8000005a617808 */ /* 0x020fe40006000000 */
[----:B------:R-:W-:Y:S02]  /*b380*/  FSEL R36, R95, -INF , !P2 ;  /* 0xff8000005f247808 */ /* 0x000fe40005000000 */
[----:B------:R-:W-:Y:S02]  /*b390*/  FSEL R90, R96, -INF , !P1 ;  /* 0xff800000605a7808 */ /* 0x000fe40004800000 */
[----:B------:R-:W-:Y:S01]  /*b3a0*/  FSEL R108, R94, -INF , !P3 ;  /* 0xff8000005e6c7808 */ /* 0x000fe20005800000 */
[----:B------:R-:W5:Y:S01]  /*b3b0*/  MUFU.TANH R13, R13 ;  /* 0x0000000d000d7308 */ /* 0x000f620000002400 */
[----:B------:R-:W-:-:S02]  /*b3c0*/  ISETP.GE.AND P2, PT, R2, R9, PT ;  /* 0x000000090200720c */ /* 0x000fc40003f46270 */
[-C--:B------:R-:W-:Y:S02]  /*b3d0*/  ISETP.GE.AND P4, PT, R2, R8.reuse, PT ;  /* 0x000000080200720c */ /* 0x080fe40003f86270 */
[C---:B------:R-:W-:Y:S02]  /*b3e0*/  ISETP.GE.AND P1, PT, R4.reuse, R9, PT ;  /* 0x000000090400720c */ /* 0x040fe40003f26270 */
[----:B------:R-:W-:Y:S01]  /*b3f0*/  ISETP.GE.AND P3, PT, R4, R8, PT ;  /* 0x000000080400720c */ /* 0x000fe20003f66270 */
[----:B------:R-:W1:Y:S01]  /*b400*/  MUFU.TANH R18, R18 ;  /* 0x0000001200127308 */ /* 0x000e620000002400 */
[C-C-:B------:R-:W-:Y:S02]  /*b410*/  LOP3.LUT R2, R0.reuse, 0xd8, R11.reuse, 0xfe, !PT ;  /* 0x000000d800027812 */ /* 0x140fe400078efe0b */
[----:B------:R-:W-:Y:S02]  /*b420*/  LOP3.LUT R4, R0, 0xd9, R11, 0xfe, !PT ;  /* 0x000000d900047812 */ /* 0x000fe400078efe0b */
[----:B------:R-:W-:-:S02]  /*b430*/  FSEL R93, R93, -INF , !P2 ;  /* 0xff8000005d5d7808 */ /* 0x000fc40005000000 */
[----:B------:R-:W-:Y:S01]  /*b440*/  FSEL R91, R91, -INF , !P1 ;  /* 0xff8000005b5b7808 */ /* 0x000fe20004800000 */
[----:B------:R-:W1:Y:S01]  /*b450*/  MUFU.TANH R19, R19 ;  /* 0x0000001300137308 */ /* 0x000e620000002400 */
[----:B------:R-:W-:Y:S02]  /*b460*/  FSEL R112, R92, -INF , !P4 ;  /* 0xff8000005c707808 */ /* 0x000fe40006000000 */
[----:B------:R-:W-:Y:S01]  /*b470*/  FSEL R114, R89, -INF , !P3 ;  /* 0xff80000059727808 */ /* 0x000fe20005800000 */
[----:B------:R-:W-:Y:S01]  /*b480*/  BAR.SYNC.DEFER_BLOCKING 0x0 ;  /* 0x0000000000007b1d */ /* 0x000fe20000010000 */
[CC--:B------:R-:W-:Y:S02]  /*b490*/  ISETP.GE.AND P2, PT, R2.reuse, R9.reuse, PT ;  /* 0x000000090200720c */ /* 0x0c0fe40003f46270 */
[-C--:B------:R-:W-:Y:S02]  /*b4a0*/  ISETP.GE.AND P1, PT, R2, R8.reuse, PT ;  /* 0x000000080200720c */ /* 0x080fe40003f26270 */
[C---:B------:R-:W-:Y:S01]  /*b4b0*/  ISETP.GE.AND P4, PT, R4.reuse, R9, PT ;  /* 0x000000090400720c */ /* 0x040fe20003f86270 */
[----:B------:R-:W1:Y:S01]  /*b4c0*/  MUFU.TANH R5, R5 ;  /* 0x0000000500057308 */ /* 0x000e620000002400 */
[----:B------:R-:W-:-:S02]  /*b4d0*/  ISETP.GE.AND P3, PT, R4, R8, PT ;  /* 0x000000080400720c */ /* 0x000fc40003f66270 */
[C-C-:B------:R-:W-:Y:S02]  /*b4e0*/  LOP3.LUT R2, R0.reuse, 0xe0, R11.reuse, 0xfe, !PT ;  /* 0x000000e000027812 */ /* 0x140fe400078efe0b */
[----:B------:R-:W-:Y:S02]  /*b4f0*/  LOP3.LUT R4, R0, 0xe1, R11, 0xfe, !PT ;  /* 0x000000e100047812 */ /* 0x000fe400078efe0b */
[----:B------:R-:W-:Y:S02]  /*b500*/  FSEL R41, R41, -INF , !P2 ;  /* 0xff80000029297808 */ /* 0x000fe40005000000 */
[----:B------:R-:W-:Y:S02]  /*b510*/  FSEL R157, R22, -INF , !P1 ;  /* 0xff800000169d7808 */ /* 0x000fe40004800000 */
[----:B------:R-:W-:Y:S02]  /*b520*/  FSEL R40, R40, -INF , !P4 ;  /* 0xff80000028287808 */ /* 0x000fe40006000000 */
[----:B------:R-:W-:-:S02]  /*b530*/  ISETP.GE.AND P2, PT, R2, R9, PT ;  /* 0x000000090200720c */ /* 0x000fc40003f46270 */
[----:B------:R-:W-:Y:S02]  /*b540*/  ISETP.GE.AND P1, PT, R2, R8, PT ;  /* 0x000000080200720c */ /* 0x000fe40003f26270 */
[----:B------:R-:W-:Y:S02]  /*b550*/  ISETP.GE.AND P4, PT, R4, R9, PT ;  /* 0x000000090400720c */ /* 0x000fe40003f86270 */
[----:B------:R-:W-:Y:S02]  /*b560*/  LOP3.LUT R2, R0, 0xe8, R11, 0xfe, !PT ;  /* 0x000000e800027812 */ /* 0x000fe400078efe0b */
[----:B------:R-:W-:Y:S02]  /*b570*/  FSEL R89, R28, -INF , !P2 ;  /* 0xff8000001c597808 */ /* 0x000fe40005000000 */
[----:B---3--:R-:W-:Y:S02]  /*b580*/  FSEL R92, R29, -INF , !P4 ;  /* 0xff8000001d5c7808 */ /* 0x008fe40006000000 */
[----:B------:R-:W-:-:S02]  /*b590*/  FSEL R187, R21, -INF , !P3 ;  /* 0xff80000015bb7808 */ /* 0x000fc40005800000 */
[C---:B------:R-:W-:Y:S02]  /*b5a0*/  ISETP.GE.AND P2, PT, R2.reuse, R9, PT ;  /* 0x000000090200720c */ /* 0x040fe40003f46270 */
[-C--:B------:R-:W-:Y:S02]  /*b5b0*/  ISETP.GE.AND P4, PT, R2, R8.reuse, PT ;  /* 0x000000080200720c */ /* 0x080fe40003f86270 */
[----:B------:R-:W-:Y:S02]  /*b5c0*/  ISETP.GE.AND P3, PT, R4, R8, PT ;  /* 0x000000080400720c */ /* 0x000fe40003f66270 */
[C-C-:B------:R-:W-:Y:S02]  /*b5d0*/  LOP3.LUT R2, R0.reuse, 0xf0, R11.reuse, 0xfe, !PT ;  /* 0x000000f000027812 */ /* 0x140fe400078efe0b */
[----:B------:R-:W-:Y:S02]  /*b5e0*/  LOP3.LUT R4, R0, 0xe9, R11, 0xfe, !PT ;  /* 0x000000e900047812 */ /* 0x000fe400078efe0b */
[----:B-1----:R-:W-:-:S02]  /*b5f0*/  FSEL R94, R32, -INF , !P2 ;  /* 0xff800000205e7808 */ /* 0x002fc40005000000 */
[----:B--2---:R-:W-:Y:S02]  /*b600*/  FSEL R197, R34, -INF , !P4 ;  /* 0xff80000022c57808 */ /* 0x004fe40006000000 */
[----:B------:R-:W-:Y:S02]  /*b610*/  FSEL R196, R31, -INF , !P3 ;  /* 0xff8000001fc47808 */ /* 0x000fe40005800000 */
[C---:B------:R-:W-:Y:S02]  /*b620*/  ISETP.GE.AND P2, PT, R2.reuse, R9, PT ;  /* 0x000000090200720c */ /* 0x040fe40003f46270 */
[-C--:B------:R-:W-:Y:S02]  /*b630*/  ISETP.GE.AND P4, PT, R2, R8.reuse, PT ;  /* 0x000000080200720c */ /* 0x080fe40003f86270 */
[----:B------:R-:W-:Y:S02]  /*b640*/  ISETP.GE.AND P3, PT, R4, R8, PT ;  /* 0x000000080400720c */ /* 0x000fe40003f66270 */
[----:B------:R-:W-:-:S02]  /*b650*/  LOP3.LUT R2, R0, 0xf1, R11, 0xfe, !PT ;  /* 0x000000f100027812 */ /* 0x000fc400078efe0b */
[----:B------:R-:W-:Y:S02]  /*b660*/  FSEL R189, R30, -INF , !P1 ;  /* 0xff8000001ebd7808 */ /* 0x000fe40004800000 */
[----:B------:R-:W-:Y:S02]  /*b670*/  LOP3.LUT R11, R0, 0xf8, R11, 0xfe, !PT ;  /* 0x000000f8000b7812 */ /* 0x000fe400078efe0b */
[-C--:B------:R-:W-:Y:S01]  /*b680*/  ISETP.GE.AND P1, PT, R4, R9.reuse, PT ;  /* 0x000000090400720c */ /* 0x080fe20003f26270 */
[----:B------:R-:W-:Y:S01]  /*b690*/  FMUL.FTZ R4, R15, c[0x0][0x2ec] ;  /* 0x0000bb000f047a20 */ /* 0x000fe20000410000 */
[----:B------:R-:W-:Y:S02]  /*b6a0*/  FSEL R198, R35, -INF , !P3 ;  /* 0xff80000023c67808 */ /* 0x000fe40005800000 */
[----:B------:R-:W-:Y:S02]  /*b6b0*/  ISETP.GE.AND P3, PT, R11, R9, PT ;  /* 0x000000090b00720c */ /* 0x000fe40003f66270 */
[----:B------:R-:W-:Y:S01]  /*b6c0*/  FSEL R95, R33, -INF , !P1 ;  /* 0xff800000215f7808 */ /* 0x000fe20004800000 */
[----:B------:R-:W1:Y:S01]  /*b6d0*/  MUFU.TANH R4, R4 ;  /* 0x0000000400047308 */ /* 0x000e620000002400 */
[----:B----4-:R-:W-:-:S02]  /*b6e0*/  FSEL R199, R12, -INF , !P3 ;  /* 0xff8000000cc77808 */ /* 0x010fc40005800000 */
[----:B------:R-:W-:Y:S02]  /*b6f0*/  ISETP.GT.AND P3, PT, R235, R244, PT ;  /* 0x000000f4eb00720c */ /* 0x000fe40003f64270 */
[----:B------:R-:W-:Y:S02]  /*b700*/  ISETP.GE.AND P1, PT, R2, R9, PT ;  /* 0x000000090200720c */ /* 0x000fe40003f26270 */
[----:B------:R-:W-:Y:S02]  /*b710*/  FSEL R96, R16, -INF , !P2 ;  /* 0xff80000010607808 */ /* 0x000fe40005000000 */
[----:B------:R-:W-:Y:S02]  /*b720*/  FSEL R120, R17, -INF , !P1 ;  /* 0xff80000011787808 */ /* 0x000fe40004800000 */
[-C--:B------:R-:W-:Y:S02]  /*b730*/  ISETP.GE.AND P2, PT, R2, R8.reuse, PT ;  /* 0x000000080200720c */ /* 0x080fe40003f46270 */
[----:B------:R-:W-:-:S02]  /*b740*/  ISETP.GE.AND P1, PT, R11, R8, PT ;  /* 0x000000080b00720c */ /* 0x000fc40003f26270 */
[----:B-----5:R-:W-:Y:S02]  /*b750*/  FSEL R200, R13, -INF , !P5 ;  /* 0xff8000000dc87808 */ /* 0x020fe40006800000 */
[----:B------:R-:W-:Y:S02]  /*b760*/  FSEL R201, R18, -INF , !P4 ;  /* 0xff80000012c97808 */ /* 0x000fe40006000000 */
[----:B------:R-:W-:Y:S02]  /*b770*/  FSEL R202, R19, -INF , !P2 ;  /* 0xff80000013ca7808 */ /* 0x000fe40005000000 */
[----:B------:R-:W-:Y:S02]  /*b780*/  FSEL R203, R5, -INF , !P1 ;  /* 0xff80000005cb7808 */ /* 0x000fe40004800000 */
[----:B-1----:R-:W-:Y:S01]  /*b790*/  FSEL R204, R4, -INF , !P0 ;  /* 0xff80000004cc7808 */ /* 0x002fe20004000000 */
[----:B------:R-:W-:Y:S05]  /*b7a0*/  @!P3 BRA `(.L_x_2257) ;  /* 0x000006300000b947 */ /* 0x000fea0003800000 */
[----:B------:R-:W-:Y:S01]  /*b7b0*/  ULDC UR6, c[0x0][0x198] ;  /* 0x0000660000067ab9 */ /* 0x000fe20000000800 */
[----:B------:R-:W-:Y:S05]  /*b7c0*/  @!P6 BRA `(.L_x_2258) ;  /* 0x000003900000e947 */ /* 0x000fea0003800000 */
[----:B------:R-:W-:Y:S02]  /*b7d0*/  IABS R10, c[0x0][0x2d0] ;  /* 0x0000b400000a7a13 */ /* 0x000fe40000000000 */
[----:B------:R-:W-:-:S02]  /*b7e0*/  IADD3 R9, R0, -0x100, RZ ;  /* 0xffffff0000097810 */ /* 0x000fc40007ffe0ff */
        /* <DEDUP_REMOVED lines=32> */
[----:B------:R-:W-:Y:S02]  /*b9f0*/  @!P2 IADD3 R4, -R4, RZ, RZ ;  /* 0x000000ff0404a210 */ /* 0x000fe40007ffe1ff */
[----:B------:R-:W-:Y:S02]  /*ba00*/  @!P0 IMAD.MOV R2, RZ, RZ, -R2 ;  /* 0x000000ffff028224 */ /* 0x000fe400078e0a02 */
[----:B------:R-:W-:-:S03]  /*ba10*/  SEL R4, R0, R4, !P1 ;  /* 0x0000000400047207 */ /* 0x000fc60004800000 */
[----:B------:R-:W-:Y:S02]  /*ba20*/  SEL R2, R0, R2, !P1 ;  /* 0x0000000200027207 */ /* 0x000fe40004800000 */
[----:B------:R-:W-:-:S04]  /*ba30*/  IMAD.WIDE R6, R4, 0x4, R192 ;  /* 0x0000000404067825 */ /* 0x000fc800078e02c0 */
[----:B------:R-:W-:Y:S02]  /*ba40*/  IMAD.WIDE R8, R2, 0x4, R192 ;  /* 0x0000000402087825 */ /* 0x000fe400078e02c0 */
[----:B------:R-:W2:Y:S04]  /*ba50*/  LDG.E R6, [R6.64] ;  /* 0x0000000c06067981 */ /* 0x000ea8000c1e1900 */
[----:B------:R-:W2:Y:S01]  /*ba60*/  LDG.E R8, [R8.64] ;  /* 0x0000000c08087981 */ /* 0x000ea2000c1e1900 */
[----:B------:R-:W-:Y:S01]  /*ba70*/  MOV R5, c[0x0][0x2d0] ;  /* 0x0000b40000057a02 */ /* 0x000fe20000000f00 */
[----:B------:R-:W-:-:S04]  /*ba80*/  IMAD.IADD R0, R4, 0x1, -R2 ;  /* 0x0000000104007824 */ /* 0x000fc800078e0a02 */
        /* <DEDUP_REMOVED lines=12> */
[----:B------:R-:W-:Y:S05]  /*bb50*/  BRA `(.L_x_2259) ;  /* 0x0000004000007947 */ /* 0x000fea0003800000 */
.L_x_2258:
[----:B------:R-:W-:-:S04]  /*bb60*/  ULEA UR5, -UR6, URZ, 0x8 ;  /* 0x0000003f06057291 */ /* 0x000fc8000f8e413f */
[----:B------:R-:W-:Y:S02]  /*bb70*/  USHF.R.S32.HI UR4, URZ, 0x1f, UR5 ;  /* 0x0000001f3f047899 */ /* 0x000fe40008011405 */
[----:B------:R-:W-:-:S04]  /*bb80*/  MOV R4, UR5 ;  /* 0x0000000500047c02 */ /* 0x000fc80008000f00 */
[----:B------:R-:W-:Y:S02]  /*bb90*/  MOV R0, UR4 ;  /* 0x0000000400007c02 */ /* 0x000fe40008000f00 */
.L_x_2259:
[----:B------:R-:W-:Y:S01]  /*bba0*/  IADD3 R4, P0, R70, R4, RZ ;  /* 0x0000000446047210 */ /* 0x000fe20007f1e0ff */
[----:B------:R-:W-:Y:S02]  /*bbb0*/  USHF.L.U32 UR7, UR6, 0x6, URZ ;  /* 0x0000000606077899 */ /* 0x000fe4000800063f */
[----:B------:R-:W-:Y:S02]  /*bbc0*/  ULDC UR4, c[0x0][0x19c] ;  /* 0x0000670000047ab9 */ /* 0x000fe40000000800 */
[----:B------:R-:W-:Y:S01]  /*bbd0*/  IMAD.X R0, R107, 0x1, R0, P0 ;  /* 0x000000016b007824 */ /* 0x000fe200000e0600 */
[C---:B------:R-:W-:Y:S01]  /*bbe0*/  LEA R237, P0, R4.reuse, c[0x0][0x168], 0x1 ;  /* 0x00005a0004ed7a11 */ /* 0x040fe200078008ff */
[----:B------:R-:W-:Y:S02]  /*bbf0*/  UMOV UR5, 0x6 ;  /* 0x0000000600057882 */ /* 0x000fe40000000000 */
[----:B------:R-:W-:Y:S01]  /*bc00*/  USHF.L.U64.HI UR4, UR6, UR5, UR4 ;  /* 0x0000000506047299 */ /* 0x000fe20008010204 */
[----:B------:R-:W-:Y:S01]  /*bc10*/  LEA.HI.X R236, R4, c[0x0][0x16c], R0, 0x1, P0 ;  /* 0x00005b0004ec7a11 */ /* 0x000fe200000f0c00 */
        /* <DEDUP_REMOVED lines=28> */
.L_x_2257:
        /* <DEDUP_REMOVED lines=224> */
[--C-:B---3--:R-:W-:Y:S01]  /*cbe0*/  FFMA.FTZ R4, R48, c[0x0][0x23c], -R2.reuse ;  /* 0x00008f0030047a23 */ /* 0x108fe20000010802 */
        /* <DEDUP_REMOVED lines=8> */
[----:B-1----:R-:W-:-:S04]  /*cc70*/  FFMA.FTZ R4, R47, c[0x0][0x23c], -R2 ;  /* 0x00008f002f047a23 */ /* 0x002fc80000010802 */
[----:B------:R1:W-:Y:S01]  /*cc80*/  MUFU.EX2 R29, R4 ;  /* 0x00000004001d7308 */ /* 0x0003e20000000800 */
[----:B---3--:R-:W-:-:S05]  /*cc90*/  FMUL.FTZ R0, R48, c[0x0][0x23c] ;  /* 0x00008f0030007a20 */ /* 0x008fca0000410000 */
[----:B------:R-:W-:Y:S01]  /*cca0*/  FSEL R0, R0, RZ, P0 ;  /* 0x000000ff00007208 */ /* 0x000fe20000000000 */
[----:B-1----:R-:W-:Y:S02]  /*ccb0*/  FFMA.FTZ R4, R45, c[0x0][0x23c], -R2 ;  /* 0x00008f002d047a23 */ /* 0x002fe40000010802 */
[----:B------:R2:W1:Y:S08]  /*ccc0*/  MUFU.EX2 R45, R6 ;  /* 0x00000006002d7308 */ /* 0x0004700000000800 */
[----:B------:R3:W-:Y:S01]  /*ccd0*/  MUFU.EX2 R16, R4 ;  /* 0x0000000400107308 */ /* 0x0007e20000000800 */
[----:B--2---:R-:W-:Y:S01]  /*cce0*/  F2FP.PACK_AB R6, R207, R206 ;  /* 0x000000cecf06723e */ /* 0x004fe200000000ff */
[----:B-1----:R-:W-:-:S02]  /*ccf0*/  FMUL.FTZ R136, R136, R45 ;  /* 0x0000002d88887220 */ /* 0x002fc40000410000 */
[-C--:B------:R-:W-:Y:S02]  /*cd00*/  FMUL.FTZ R137, R137, R45.reuse ;  /* 0x0000002d89897220 */ /* 0x080fe40000410000 */
[-C--:B------:R-:W-:Y:S02]  /*cd10*/  FMUL.FTZ R140, R140, R45.reuse ;  /* 0x0000002d8c8c7220 */ /* 0x080fe40000410000 */
[-C--:B------:R-:W-:Y:S02]  /*cd20*/  FMUL.FTZ R141, R141, R45.reuse ;  /* 0x0000002d8d8d7220 */ /* 0x080fe40000410000 */
[----:B---3--:R-:W-:Y:S02]  /*cd30*/  FFMA.FTZ R4, R44, c[0x0][0x23c], -R2 ;  /* 0x00008f002c047a23 */ /* 0x008fe40000010802 */
[----:B------:R1:W2:Y:S01]  /*cd40*/  MUFU.EX2 R44, R3 ;  /* 0x00000003002c7308 */ /* 0x0002a20000000800 */
[-C--:B------:R-:W-:Y:S02]  /*cd50*/  FMUL.FTZ R148, R148, R45.reuse ;  /* 0x0000002d94947220 */ /* 0x080fe40000410000 */
[----:B------:R-:W-:-:S02]  /*cd60*/  FMUL.FTZ R149, R149, R45 ;  /* 0x0000002d95957220 */ /* 0x000fc40000410000 */
[-C--:B------:R-:W-:Y:S02]  /*cd70*/  FMUL.FTZ R144, R144, R45.reuse ;  /* 0x0000002d90907220 */ /* 0x080fe40000410000 */
[----:B------:R-:W-:Y:S01]  /*cd80*/  FMUL.FTZ R145, R145, R45 ;  /* 0x0000002d91917220 */ /* 0x000fe20000410000 */
[----:B------:R3:W-:Y:S01]  /*cd90*/  MUFU.EX2 R17, R4 ;  /* 0x0000000400117308 */ /* 0x0007e20000000800 */
[----:B-1----:R-:W-:Y:S02]  /*cda0*/  FFMA.FTZ R3, R26, c[0x0][0x23c], -R2 ;  /* 0x00008f001a037a23 */ /* 0x002fe40000010802 */
[----:B--2---:R-:W-:-:S05]  /*cdb0*/  FMUL.FTZ R138, R138, R44 ;  /* 0x0000002c8a8a7220 */ /* 0x004fca0000410000 */
[----:B------:R1:W2:Y:S01]  /*cdc0*/  MUFU.EX2 R22, R3 ;  /* 0x0000000300167308 */ /* 0x0002a20000000800 */
        /* <DEDUP_REMOVED lines=10> */
[----:B---3--:R-:W-:-:S04]  /*ce70*/  FFMA.FTZ R4, R42, c[0x0][0x23c], -R2 ;  /* 0x00008f002a047a23 */ /* 0x008fc80000010802 */
[----:B------:R1:W-:Y:S02]  /*ce80*/  MUFU.EX2 R19, R4 ;  /* 0x0000000400137308 */ /* 0x0003e40000000800 */
[--C-:B-1----:R-:W-:Y:S02]  /*ce90*/  FFMA.FTZ R4, R24, c[0x0][0x23c], -R2.reuse ;  /* 0x00008f0018047a23 */ /* 0x102fe40000010802 */
[----:B------:R-:W1:Y:S04]  /*cea0*/  LDSM.16.MT88.4 R24, [R135+0x5400] ;  /* 0x005400008718783b */ /* 0x000e680000004200 */
[----:B------:R3:W-:Y:S02]  /*ceb0*/  MUFU.EX2 R31, R4 ;  /* 0x00000004001f7308 */ /* 0x0007e40000000800 */
[----:B---3--:R-:W-:-:S06]  /*cec0*/  FFMA.FTZ R4, R23, c[0x0][0x23c], -R2 ;  /* 0x00008f0017047a23 */ /* 0x008fcc0000010802 */
[----:B------:R3:W4:Y:S02]  /*ced0*/  MUFU.EX2 R21, R4 ;  /* 0x0000000400157308 */ /* 0x0007240000000800 */
[----:B---3--:R-:W-:-:S06]  /*cee0*/  FFMA.FTZ R4, R101, c[0x0][0x23c], -R0 ;  /* 0x00008f0065047a23 */ /* 0x008fcc0000010800 */
[----:B------:R3:W-:Y:S08]  /*cef0*/  MUFU.EX2 R101, R3 ;  /* 0x0000000300657308 */ /* 0x0007f00000000800 */
[----:B------:R5:W-:Y:S01]  /*cf00*/  MUFU.EX2 R46, R4 ;  /* 0x00000004002e7308 */ /* 0x000be20000000800 */
[----:B---3--:R-:W-:Y:S01]  /*cf10*/  FFMA.FTZ R3, R109, c[0x0][0x23c], -R0 ;  /* 0x00008f006d037a23 */ /* 0x008fe20000010800 */
[----:B--2---:R-:W-:-:S06]  /*cf20*/  MOV R109, R22 ;  /* 0x00000016006d7202 */ /* 0x004fcc0000000f00 */
[----:B------:R2:W-:Y:S01]  /*cf30*/  MUFU.EX2 R88, R3 ;  /* 0x0000000300587308 */ /* 0x0005e20000000800 */
[----:B-----5:R-:W-:-:S07]  /*cf40*/  FFMA.FTZ R4, R105, c[0x0][0x23c], -R0 ;  /* 0x00008f0069047a23 */ /* 0x020fce0000010800 */
[----:B------:R3:W5:Y:S01]  /*cf50*/  MUFU.EX2 R47, R4 ;  /* 0x00000004002f7308 */ /* 0x0007620000000800 */
[----:B--2---:R-:W-:Y:S01]  /*cf60*/  FFMA.FTZ R3, R110, c[0x0][0x23c], -R0 ;  /* 0x00008f006e037a23 */ /* 0x004fe20000010800 */
[----:B----4-:R-:W-:-:S06]  /*cf70*/  MOV R110, R21 ;  /* 0x00000015006e7202 */ /* 0x010fcc0000000f00 */
[----:B------:R2:W-:Y:S01]  /*cf80*/  MUFU.EX2 R53, R3 ;  /* 0x0000000300357308 */ /* 0x0005e20000000800 */
[----:B---3--:R-:W-:Y:S01]  /*cf90*/  FFMA.FTZ R4, R102, c[0x0][0x23c], -R0 ;  /* 0x00008f0066047a23 */ /* 0x008fe20000010800 */
[----:B-----5:R-:W-:-:S06]  /*cfa0*/  F2FP.PACK_AB R5, R47, R46 ;  /* 0x0000002e2f05723e */ /* 0x020fcc00000000ff */
[----:B------:R3:W-:Y:S01]  /*cfb0*/  MUFU.EX2 R71, R4 ;  /* 0x0000000400477308 */ /* 0x0007e20000000800 */
[----:B--2---:R-:W-:Y:S01]  /*cfc0*/  FFMA.FTZ R3, R111, c[0x0][0x23c], -R0 ;  /* 0x00008f006f037a23 */ /* 0x004fe20000010800 */
[----:B------:R-:W-:-:S06]  /*cfd0*/  MOV R111, R31 ;  /* 0x0000001f006f7202 */ /* 0x000fcc0000000f00 */
[----:B------:R2:W-:Y:S01]  /*cfe0*/  MUFU.EX2 R52, R3 ;  /* 0x0000000300347308 */ /* 0x0005e20000000800 */
[----:B---3--:R-:W-:-:S07]  /*cff0*/  FFMA.FTZ R4, R103, c[0x0][0x23c], -R0 ;  /* 0x00008f0067047a23 */ /* 0x008fce0000010800 */
[----:B------:R3:W4:Y:S01]  /*d000*/  MUFU.EX2 R102, R4 ;  /* 0x0000000400667308 */ /* 0x0007220000000800 */
[----:B--2---:R-:W-:Y:S01]  /*d010*/  FFMA.FTZ R3, R113, c[0x0][0x23c], -R0 ;  /* 0x00008f0071037a23 */ /* 0x004fe20000010800 */
[----:B------:R-:W-:-:S06]  /*d020*/  MOV R113, R30 ;  /* 0x0000001e00717202 */ /* 0x000fcc0000000f00 */
[----:B------:R2:W-:Y:S01]  /*d030*/  MUFU.EX2 R51, R3 ;  /* 0x0000000300337308 */ /* 0x0005e20000000800 */
[----:B---3--:R-:W-:Y:S02]  /*d040*/  F2FP.PACK_AB R4, R205, R107 ;  /* 0x0000006bcd04723e */ /* 0x008fe400000000ff */
[----:B----4-:R-:W-:-:S07]  /*d050*/  F2FP.PACK_AB R7, R102, R71 ;  /* 0x000000476607723e */ /* 0x010fce00000000ff */
[----:B------:R-:W-:Y:S01]  /*d060*/  HMMA.16816.F32 R136, R4, R8, R136 ;  /* 0x000000080488723c */ /* 0x000fe20000001888 */
[----:B--2---:R-:W-:Y:S01]  /*d070*/  FFMA.FTZ R3, R116, c[0x0][0x23c], -R0 ;  /* 0x00008f0074037a23 */ /* 0x004fe20000010800 */
[----:B------:R-:W-:-:S03]  /*d080*/  MOV R116, R29 ;  /* 0x0000001d00747202 */ /* 0x000fc60000000f00 */
[----:B------:R2:W3:Y:S03]  /*d090*/  MUFU.EX2 R87, R3 ;  /* 0x0000000300577308 */ /* 0x0004e60000000800 */
[C---:B------:R-:W-:Y:S01]  /*d0a0*/  HMMA.16816.F32 R20, R4.reuse, R10, R140 ;  /* 0x0000000a0414723c */ /* 0x040fe2000000188c */
[----:B------:R-:W-:Y:S07]  /*d0b0*/  LDSM.16.MT88.4 R140, [R135+0x8800] ;  /* 0x00880000878c783b */ /* 0x000fee0000004200 */
[----:B------:R-:W-:Y:S01]  /*d0c0*/  HMMA.16816.F32 R8, R4, R14, R148 ;  /* 0x0000000e0408723c */ /* 0x000fe20000001894 */
[----:B--2---:R-:W-:-:S07]  /*d0d0*/  FFMA.FTZ R3, R118, c[0x0][0x23c], -R0 ;  /* 0x00008f0076037a23 */ /* 0x004fce0000010800 */
[----:B------:R-:W-:Y:S01]  /*d0e0*/  HMMA.16816.F32 R144, R4, R12, R144 ;  /* 0x0000000c0490723c */ /* 0x000fe20000001890 */
[----:B------:R-:W-:Y:S01]  /*d0f0*/  MOV R151, R19 ;  /* 0x0000001300977202 */ /* 0x000fe20000000f00 */
[----:B------:R2:W-:Y:S01]  /*d100*/  MUFU.EX2 R60, R3 ;  /* 0x00000003003c7308 */ /* 0x0005e20000000800 */
[----:B------:R-:W-:Y:S02]  /*d110*/  MOV R150, R18 ;  /* 0x0000001200967202 */ /* 0x000fe40000000f00 */
[----:B------:R-:W-:Y:S02]  /*d120*/  MOV R149, R17 ;  /* 0x0000001100957202 */ /* 0x000fe40000000f00 */
[----:B------:R-:W-:Y:S02]  /*d130*/  MOV R148, R16 ;  /* 0x0000001000947202 */ /* 0x000fe40000000f00 */
[----:B------:R-:W4:Y:S01]  /*d140*/  LDSM.16.MT88.4 R16, [R135+0x5800] ;  /* 0x005800008710783b */ /* 0x000f220000004200 */
[----:B------:R-:W-:-:S02]  /*d150*/  MOV R118, R28 ;  /* 0x0000001c00767202 */ /* 0x000fc40000000f00 */
[----:B------:R-:W-:Y:S01]  /*d160*/  F2FP.PACK_AB R4, R208, R209 ;  /* 0x000000d1d004723e */ /* 0x000fe200000000ff */
[----:B------:R-:W5:Y:S01]  /*d170*/  LDSM.16.MT88.4 R28, [R164+0x5800] ;  /* 0x00580000a41c783b */ /* 0x000f620000004200 */
[----:B------:R-:W-:Y:S02]  /*d180*/  F2FP.PACK_AB R5, R88, R101 ;  /* 0x000000655805723e */ /* 0x000fe400000000ff */
[----:B------:R-:W-:Y:S01]  /*d190*/  F2FP.PACK_AB R6, R212, R210 ;  /* 0x000000d2d406723e */ /* 0x000fe200000000ff */
[----:B--2---:R-:W-:Y:S01]  /*d1a0*/  FFMA.FTZ R3, R115, c[0x0][0x23c], -R0 ;  /* 0x00008f0073037a23 */ /* 0x004fe20000010800 */
[----:B------:R-:W-:Y:S02]  /*d1b0*/  F2FP.PACK_AB R7, R52, R53 ;  /* 0x000000353407723e */ /* 0x000fe400000000ff */
[----:B------:R-:W-:Y:S01]  /*d1c0*/  MOV R115, R37 ;  /* 0x0000002500737202 */ /* 0x000fe20000000f00 */
[----:B------:R2:W2:Y:S04]  /*d1d0*/  MUFU.EX2 R86, R3 ;  /* 0x0000000300567308 */ /* 0x0004a80000000800 */
[C---:B-1----:R-:W-:Y:S08]  /*d1e0*/  HMMA.16816.F32 R12, R4.reuse, R24, R136 ;  /* 0x00000018040c723c */ /* 0x042ff00000001888 */
[----:B------:R-:W-:Y:S01]  /*d1f0*/  HMMA.16816.F32 R20, R4, R26, R20 ;  /* 0x0000001a0414723c */ /* 0x000fe20000001814 */
[----:B--2---:R-:W-:-:S02]  /*d200*/  FFMA.FTZ R3, R36, c[0x0][0x23c], -R2 ;  /* 0x00008f0024037a23 */ /* 0x004fc40000010802 */
[----:B------:R-:W-:Y:S02]  /*d210*/  LDSM.16.MT88.4 R36, [R164+0x5c00] ;  /* 0x005c0000a424783b */ /* 0x000fe40000004200 */
[----:B------:R1:W-:Y:S03]  /*d220*/  MUFU.EX2 R105, R3 ;  /* 0x0000000300697308 */ /* 0x0003e60000000800 */
[C---:B------:R-:W-:Y:S08]  /*d230*/  HMMA.16816.F32 R8, R4.reuse, R34, R8 ;  /* 0x000000220408723c */ /* 0x040ff00000001808 */
[----:B------:R-:W-:Y:S01]  /*d240*/  HMMA.16816.F32 R24, R4, R32, R144 ;  /* 0x000000200418723c */ /* 0x000fe20000001890 */
[----:B------:R-:W2:Y:S01]  /*d250*/  LDSM.16.MT88.4 R32, [R135+0x5c00] ;  /* 0x005c00008720783b */ /* 0x000ea20000004200 */
[----:B-1----:R-:W-:-:S05]  /*d260*/  FFMA.FTZ R3, R117, c[0x0][0x23c], -R0 ;  /* 0x00008f0075037a23 */ /* 0x002fca0000010800 */
[----:B------:R-:W-:Y:S02]  /*d270*/  F2FP.PACK_AB R4, R214, R211 ;  /* 0x000000d3d604723e */ /* 0x000fe400000000ff */
[----:B---3--:R-:W-:Y:S01]  /*d280*/  F2FP.PACK_AB R5, R87, R51 ;  /* 0x000000335705723e */ /* 0x008fe200000000ff */
[----:B------:R1:W-:Y:S01]  /*d290*/  MUFU.EX2 R49, R3 ;  /* 0x0000000300317308 */ /* 0x0003e20000000800 */
[----:B------:R-:W-:Y:S02]  /*d2a0*/  F2FP.PACK_AB R6, R215, R213 ;  /* 0x000000d5d706723e */ /* 0x000fe400000000ff */
[----:B------:R-:W-:-:S07]  /*d2b0*/  F2FP.PACK_AB R7, R86, R60 ;  /* 0x0000003c5607723e */ /* 0x000fce00000000ff */
[----:B----4-:R-:W-:Y:S01]  /*d2c0*/  HMMA.16816.F32 R12, R4, R16, R12 ;  /* 0x00000010040c723c */ /* 0x010fe2000000180c */
[----:B-1----:R-:W-:-:S07]  /*d2d0*/  FFMA.FTZ R3, R122, c[0x0][0x23c], -R0 ;  /* 0x00008f007a037a23 */ /* 0x002fce0000010800 */
[C---:B------:R-:W-:Y:S01]  /*d2e0*/  HMMA.16816.F32 R20, R4.reuse, R18, R20 ;  /* 0x000000120414723c */ /* 0x040fe20000001814 */
[----:B------:R-:W1:Y:S01]  /*d2f0*/  LDSM.16.MT88.4 R16, [R135+0x6000] ;  /* 0x006000008710783b */ /* 0x000e620000004200 */
[----:B------:R3:W4:Y:S06]  /*d300*/  MUFU.EX2 R85, R3 ;  /* 0x0000000300557308 */ /* 0x00072c0000000800 */
[C---:B-----5:R-:W-:Y:S08]  /*d310*/  HMMA.16816.F32 R8, R4.reuse, R30, R8 ;  /* 0x0000001e0408723c */ /* 0x060ff00000001808 */
[----:B------:R-:W-:Y:S01]  /*d320*/  HMMA.16816.F32 R24, R4, R28, R24 ;  /* 0x0000001c0418723c */ /* 0x000fe20000001818 */
[----:B------:R-:W5:Y:S01]  /*d330*/  LDSM.16.MT88.4 R28, [R164+0x6000] ;  /* 0x00600000a41c783b */ /* 0x000f620000004200 */
[----:B---3--:R-:W-:-:S04]  /*d340*/  FFMA.FTZ R3, R124, c[0x0][0x23c], -R0 ;  /* 0x00008f007c037a23 */ /* 0x008fc80000010800 */
[----:B------:R3:W-:Y:S01]  /*d350*/  MUFU.EX2 R84, R3 ;  /* 0x0000000300547308 */ /* 0x0007e20000000800 */
        /* <DEDUP_REMOVED lines=8> */
[C---:B--2---:R-:W-:Y:S08]  /*d3e0*/  HMMA.16816.F32 R12, R4.reuse, R32, R12 ;  /* 0x00000020040c723c */ /* 0x044ff0000000180c */
[----:B------:R-:W-:Y:S01]  /*d3f0*/  HMMA.16816.F32 R20, R4, R34, R20 ;  /* 0x000000220414723c */ /* 0x000fe20000001814 */
[----:B------:R-:W2:Y:S01]  /*d400*/  LDSM.16.MT88.4 R32, [R135+0x6400] ;  /* 0x006400008720783b */ /* 0x000ea20000004200 */
[----:B---3--:R-:W-:-:S04]  /*d410*/  FFMA.FTZ R3, R123, c[0x0][0x23c], -R0 ;  /* 0x00008f007b037a23 */ /* 0x008fc80000010800 */
[----:B------:R3:W-:Y:S02]  /*d420*/  MUFU.EX2 R81, R3 ;  /* 0x0000000300517308 */ /* 0x0007e40000000800 */
[C---:B------:R-:W-:Y:S08]  /*d430*/  HMMA.16816.F32 R8, R4.reuse, R38, R8 ;  /* 0x000000260408723c */ /* 0x040ff00000001808 */
[----:B------:R-:W-:Y:S01]  /*d440*/  HMMA.16816.F32 R24, R4, R36, R24 ;  /* 0x000000240418723c */ /* 0x000fe20000001818 */
[----:B------:R-:W4:Y:S01]  /*d450*/  LDSM.16.MT88.4 R36, [R164+0x6400] ;  /* 0x00640000a424783b */ /* 0x000f220000004200 */
        /* <DEDUP_REMOVED lines=75> */
[----:B------:R-:W-:Y:S01]  /*d910*/  LDSM.16.MT88.4 R32, [R135+0x7400] ;  /* 0x007400008720783b */ /* 0x000fe20000004200 */
[----:B-1----:R-:W-:-:S04]  /*d920*/  FFMA.FTZ R3, R162, c[0x0][0x23c], -R0 ;  /* 0x00008f00a2037a23 */ /* 0x002fc80000010800 */
[----:B------:R1:W-:Y:S02]  /*d930*/  MUFU.EX2 R64, R3 ;  /* 0x0000000300407308 */ /* 0x0003e40000000800 */
[C---:B----4-:R-:W-:Y:S08]  /*d940*/  HMMA.16816.F32 R8, R4.reuse, R38, R8 ;  /* 0x000000260408723c */ /* 0x050ff00000001808 */
[----:B------:R-:W-:Y:S01]  /*d950*/  HMMA.16816.F32 R24, R4, R36, R24 ;  /* 0x000000240418723c */ /* 0x000fe20000001818 */
[----:B------:R-:W2:Y:S01]  /*d960*/  LDSM.16.MT88.4 R36, [R164+0x7400] ;  /* 0x00740000a424783b */ /* 0x000ea20000004200 */
        /* <DEDUP_REMOVED lines=16> */
[C---:B-----5:R-:W-:Y:S07]  /*da70*/  HMMA.16816.F32 R16, R4.reuse, R30, R8 ;  /* 0x0000001e0410723c */ /* 0x060fee0000001808 */
[----:B------:R-:W-:Y:S01]  /*da80*/  FFMA.FTZ R8, R240, R45, R107 ;  /* 0x0000002df0087223 */ /* 0x000fe2000001006b */
[----:B------:R-:W-:Y:S01]  /*da90*/  HMMA.16816.F32 R24, R4, R28, R24 ;  /* 0x0000001c0418723c */ /* 0x000fe20000001818 */
[----:B------:R-:W-:Y:S01]  /*daa0*/  FFMA.FTZ R9, R153, c[0x0][0x23c], -R0 ;  /* 0x00008f0099097a23 */ /* 0x000fe20000010800 */
[----:B------:R-:W-:Y:S01]  /*dab0*/  LDSM.16.MT88.4 R28, [R135+0x7c00] ;  /* 0x007c0000871c783b */ /* 0x000fe20000004200 */
[----:B------:R-:W-:-:S02]  /*dac0*/  FADD.FTZ R8, R205, R8 ;  /* 0x00000008cd087221 */ /* 0x000fc40000010000 */
        /* <DEDUP_REMOVED lines=101> */
[----:B------:R-:W-:Y:S01]  /*e120*/  HMMA.16816.F32 R12, R4, R34, R16 ;  /* 0x00000022040c723c */ /* 0x000fe20000001810 */
[----:B------:R-:W-:Y:S01]  /*e130*/  FADD.FTZ R3, R73, R3 ;  /* 0x0000000349037221 */ /* 0x000fe20000010000 */
[----:B------:R-:W3:Y:S03]  /*e140*/  LDSM.16.MT88.4 R16, [R135+0x8400] ;  /* 0x008400008710783b */ /* 0x000ee60000004200 */
        /* <DEDUP_REMOVED lines=68> */
[----:B------:R-:W-:Y:S01]  /*e590*/  LDSM.16.MT88.4 R16, [R135+0x8c00] ;  /* 0x008c00008710783b */ /* 0x000fe20000004200 */
[----:B-1----:R-:W-:-:S04]  /*e5a0*/  FFMA.FTZ R9, R189, c[0x0][0x23c], -R0 ;  /* 0x00008f00bd097a23 */ /* 0x002fc80000010800 */
[----:B------:R1:W-:Y:S02]  /*e5b0*/  MUFU.EX2 R38, R9 ;  /* 0x0000000900267308 */ /* 0x0003e40000000800 */
        /* <DEDUP_REMOVED lines=86> */
.L_x_2254:
        /* <DEDUP_REMOVED lines=13> */
.L_x_2264:
[----:B------:R-:W-:Y:S01]  /*ebf0*/  IADD3 R235, R235, -0x1, RZ ;  /* 0xffffffffebeb7810 */ /* 0x000fe20007ffe0ff */
[----:B------:R-:W-:Y:S04]  /*ec00*/  DEPBAR.LE SB0, 0x0 ;  /* 0x000080000000791a */ /* 0x000fe80000000000 */
[----:B------:R-:W-:Y:S01]  /*ec10*/  BAR.SYNC.DEFER_BLOCKING 0x0 ;  /* 0x0000000000007b1d */ /* 0x000fe20000010000 */
[----:B------:R-:W-:Y:S01]  /*ec20*/  MOV R0, R242 ;  /* 0x000000f200007202 */ /* 0x000fe20000000f00 */
[----:B------:R-:W-:Y:S04]  /*ec30*/  IMAD.MOV.U32 R2, RZ, RZ, R243 ;  /* 0x000000ffff027224 */ /* 0x000fe800078e00f3 */
        /* <DEDUP_REMOVED lines=60> */
.L_x_2261:
        /* <DEDUP_REMOVED lines=454> */
.L_x_2263:
        /* <DEDUP_REMOVED lines=32> */
.L_x_2262:
        /* <DEDUP_REMOVED lines=178> */
[----:B------:R-:W-:Y:S02]  /*11980*/  FMUL.FTZ R18, R0, R150 ;  /* 0x0000009600127220 */ /* 0x000fe40000410000 */
[--C-:B--2---:R-:W-:Y:S03]  /*11990*/  FFMA.FTZ R4, R187, c[0x0][0x23c], -R23.reuse ;  /* 0x00008f00bb047a23 */ /* 0x104fe60000010817 */
[----:B------:R1:W-:Y:S01]  /*119a0*/  MUFU.EX2 R187, R5 ;  /* 0x0000000500bb7308 */ /* 0x0003e20000000800 */
[--C-:B----4-:R-:W-:Y:S09]  /*119b0*/  FFMA.FTZ R8, R73, c[0x0][0x23c], -R23.reuse ;  /* 0x00008f0049087a23 */ /* 0x110ff20000010817 */
[----:B------:R2:W4:Y:S10]  /*119c0*/  MUFU.EX2 R163, R4 ;  /* 0x0000000400a37308 */ /* 0x0005340000000800 */
[----:B------:R5:W-:Y:S01]  /*119d0*/  MUFU.EX2 R229, R8 ;  /* 0x0000000800e57308 */ /* 0x000be20000000800 */
[--C-:B-1----:R-:W-:Y:S09]  /*119e0*/  FFMA.FTZ R5, R32, c[0x0][0x23c], -R23.reuse ;  /* 0x00008f0020057a23 */ /* 0x102ff20000010817 */
[----:B------:R1:W-:Y:S01]  /*119f0*/  MUFU.EX2 R197, R5 ;  /* 0x0000000500c57308 */ /* 0x0003e20000000800 */
[--C-:B--2---:R-:W-:Y:S09]  /*11a00*/  FFMA.FTZ R4, R186, c[0x0][0x23c], -R44.reuse ;  /* 0x00008f00ba047a23 */ /* 0x104ff2000001082c */
[----:B------:R2:W-:Y:S01]  /*11a10*/  MUFU.EX2 R156, R4 ;  /* 0x00000004009c7308 */ /* 0x0005e20000000800 */
[----:B-----5:R-:W-:Y:S09]  /*11a20*/  FMUL.FTZ R8, R2, R140 ;  /* 0x0000008c02087220 */ /* 0x020ff20000410000 */
[----:B------:R5:W-:Y:S01]  /*11a30*/  MUFU.EX2 R186, R6 ;  /* 0x0000000600ba7308 */ /* 0x000be20000000800 */
[--C-:B-1----:R-:W-:Y:S02]  /*11a40*/  FFMA.FTZ R5, R40, c[0x0][0x23c], -R23.reuse ;  /* 0x00008f0028057a23 */ /* 0x102fe40000010817 */
[--C-:B------:R-:W-:Y:S07]  /*11a50*/  FFMA.FTZ R40, R77, c[0x0][0x23c], -R23.reuse ;  /* 0x00008f004d287a23 */ /* 0x100fee0000010817 */
[----:B------:R1:W-:Y:S01]  /*11a60*/  MUFU.EX2 R207, R5 ;  /* 0x0000000500cf7308 */ /* 0x0003e20000000800 */
[--C-:B--2---:R-:W-:Y:S09]  /*11a70*/  FFMA.FTZ R4, R185, c[0x0][0x23c], -R44.reuse ;  /* 0x00008f00b9047a23 */ /* 0x104ff2000001082c */
[----:B------:R2:W2:Y:S01]  /*11a80*/  MUFU.EX2 R158, R4 ;  /* 0x00000004009e7308 */ /* 0x0004a20000000800 */
[--C-:B-----5:R-:W-:Y:S09]  /*11a90*/  FFMA.FTZ R6, R29, c[0x0][0x23c], -R23.reuse ;  /* 0x00008f001d067a23 */ /* 0x120ff20000010817 */
[----:B------:R5:W-:Y:S01]  /*11aa0*/  MUFU.EX2 R196, R6 ;  /* 0x0000000600c47308 */ /* 0x000be20000000800 */
[--C-:B-1----:R-:W-:Y:S09]  /*11ab0*/  FFMA.FTZ R5, R48, c[0x0][0x23c], -R23.reuse ;  /* 0x00008f0030057a23 */ /* 0x102ff20000010817 */
[----:B------:R1:W-:Y:S01]  /*11ac0*/  MUFU.EX2 R185, R7 ;  /* 0x0000000700b97308 */ /* 0x0003e20000000800 */
[--C-:B--2---:R-:W-:Y:S09]  /*11ad0*/  FFMA.FTZ R4, R160, c[0x0][0x23c], -R44.reuse ;  /* 0x00008f00a0047a23 */ /* 0x104ff2000001082c */
[----:B------:R2:W-:Y:S01]  /*11ae0*/  MUFU.EX2 R159, R4 ;  /* 0x00000004009f7308 */ /* 0x0005e20000000800 */
[--C-:B-----5:R-:W-:Y:S09]  /*11af0*/  FFMA.FTZ R6, R37, c[0x0][0x23c], -R23.reuse ;  /* 0x00008f0025067a23 */ /* 0x120ff20000010817 */
[----:B------:R5:W-:Y:S01]  /*11b00*/  MUFU.EX2 R204, R6 ;  /* 0x0000000600cc7308 */ /* 0x000be20000000800 */
[--C-:B-1----:R-:W-:Y:S09]  /*11b10*/  FFMA.FTZ R7, R28, c[0x0][0x23c], -R23.reuse ;  /* 0x00008f001c077a23 */ /* 0x102ff20000010817 */
        /* <DEDUP_REMOVED lines=19> */
[--C-:B--2---:R-:W-:Y:S02]  /*11c50*/  FFMA.FTZ R4, R19, c[0x0][0x23c], -R44.reuse ;  /* 0x00008f0013047a23 */ /* 0x104fe4000001082c */
[--C-:B------:R-:W-:Y:S07]  /*11c60*/  FFMA.FTZ R19, R76, c[0x0][0x23c], -R23.reuse ;  /* 0x00008f004c137a23 */ /* 0x100fee0000010817 */
[----:B------:R2:W2:Y:S01]  /*11c70*/  MUFU.EX2 R184, R4 ;  /* 0x0000000400b87308 */ /* 0x0004a20000000800 */
[--C-:B-----5:R-:W-:Y:S09]  /*11c80*/  FFMA.FTZ R6, R68, c[0x0][0x23c], -R23.reuse ;  /* 0x00008f0044067a23 */ /* 0x120ff20000010817 */
[----:B------:R5:W-:Y:S01]  /*11c90*/  MUFU.EX2 R230, R6 ;  /* 0x0000000600e67308 */ /* 0x000be20000000800 */
[--C-:B-1----:R-:W-:Y:S09]  /*11ca0*/  FFMA.FTZ R40, R78, c[0x0][0x23c], -R44.reuse ;  /* 0x00008f004e287a23 */ /* 0x102ff2000001082c */
[----:B------:R-:W-:Y:S01]  /*11cb0*/  MUFU.EX2 R142, R40 ;  /* 0x00000028008e7308 */ /* 0x000fe20000000800 */
[--C-:B--2---:R-:W-:Y:S02]  /*11cc0*/  FFMA.FTZ R4, R16, c[0x0][0x23c], -R44.reuse ;  /* 0x00008f0010047a23 */ /* 0x104fe4000001082c */
[--C-:B------:R-:W-:Y:S07]  /*11cd0*/  FFMA.FTZ R16, R75, c[0x0][0x23c], -R44.reuse ;  /* 0x00008f004b107a23 */ /* 0x100fee000001082c */
[----:B------:R1:W-:Y:S01]  /*11ce0*/  MUFU.EX2 R153, R4 ;  /* 0x0000000400997308 */ /* 0x0003e20000000800 */
[----:B-----5:R-:W-:Y:S02]  /*11cf0*/  FMUL.FTZ R6, R0, R138 ;  /* 0x0000008a00067220 */ /* 0x020fe40000410000 */
[--C-:B-1----:R-:W-:Y:S02]  /*11d00*/  FFMA.FTZ R4, R15, c[0x0][0x23c], -R44.reuse ;  /* 0x00008f000f047a23 */ /* 0x102fe4000001082c */
[----:B------:R-:W1:Y:S05]  /*11d10*/  LDSM.16.MT88.4 R12, [R135+0x5000] ;  /* 0x00500000870c783b */ /* 0x000e6a0000004200 */
[----:B------:R2:W5:Y:S02]  /*11d20*/  MUFU.EX2 R188, R4 ;  /* 0x0000000400bc7308 */ /* 0x0005640000000800 */
[--C-:B--2---:R-:W-:Y:S01]  /*11d30*/  FFMA.FTZ R4, R25, c[0x0][0x23c], -R23.reuse ;  /* 0x00008f0019047a23 */ /* 0x104fe20000010817 */
[----:B---3--:R-:W-:Y:S07]  /*11d40*/  F2FP.PACK_AB R25, R131, R130 ;  /* 0x000000828319723e */ /* 0x008fee00000000ff */
[----:B------:R2:W3:Y:S02]  /*11d50*/  MUFU.EX2 R191, R4 ;  /* 0x0000000400bf7308 */ /* 0x0004e40000000800 */
[--C-:B--2---:R-:W-:Y:S01]  /*11d60*/  FFMA.FTZ R4, R26, c[0x0][0x23c], -R44.reuse ;  /* 0x00008f001a047a23 */ /* 0x104fe2000001082c */
[----:B----4-:R-:W-:Y:S07]  /*11d70*/  F2FP.PACK_AB R26, R163, R157 ;  /* 0x0000009da31a723e */ /* 0x010fee00000000ff */
[----:B------:R2:W-:Y:S02]  /*11d80*/  MUFU.EX2 R189, R4 ;  /* 0x0000000400bd7308 */ /* 0x0005e40000000800 */
[--C-:B--2---:R-:W-:Y:S01]  /*11d90*/  FFMA.FTZ R4, R27, c[0x0][0x23c], -R44.reuse ;  /* 0x00008f001b047a23 */ /* 0x104fe2000001082c */
[----:B------:R-:W-:Y:S07]  /*11da0*/  F2FP.PACK_AB R27, R158, R156 ;  /* 0x0000009c9e1b723e */ /* 0x000fee00000000ff */
[----:B------:R2:W4:Y:S02]  /*11db0*/  MUFU.EX2 R195, R4 ;  /* 0x0000000400c37308 */ /* 0x0005240000000800 */
[--C-:B--2---:R-:W-:Y:S08]  /*11dc0*/  FFMA.FTZ R4, R30, c[0x0][0x23c], -R44.reuse ;  /* 0x00008f001e047a23 */ /* 0x104ff0000001082c */
[----:B------:R2:W-:Y:S02]  /*11dd0*/  MUFU.EX2 R190, R4 ;  /* 0x0000000400be7308 */ /* 0x0005e40000000800 */
[--C-:B--2---:R-:W-:Y:S02]  /*11de0*/  FFMA.FTZ R4, R31, c[0x0][0x23c], -R44.reuse ;  /* 0x00008f001f047a23 */ /* 0x104fe4000001082c */
[----:B------:R-:W2:Y:S06]  /*11df0*/  LDSM.16.MT88.4 R28, [R164+0x5000] ;  /* 0x00500000a41c783b */ /* 0x000eac0000004200 */
[----:B------:R1:W1:Y:S02]  /*11e00*/  MUFU.EX2 R198, R4 ;  /* 0x0000000400c67308 */ /* 0x0002640000000800 */
[--C-:B-1----:R-:W-:Y:S08]  /*11e10*/  FFMA.FTZ R4, R33, c[0x0][0x23c], -R23.reuse ;  /* 0x00008f0021047a23 */ /* 0x102ff00000010817 */
[----:B------:R1:W1:Y:S02]  /*11e20*/  MUFU.EX2 R201, R4 ;  /* 0x0000000400c97308 */ /* 0x0002640000000800 */
[--C-:B-1----:R-:W-:Y:S08]  /*11e30*/  FFMA.FTZ R4, R34, c[0x0][0x23c], -R44.reuse ;  /* 0x00008f0022047a23 */ /* 0x102ff0000001082c */
[----:B------:R1:W-:Y:S02]  /*11e40*/  MUFU.EX2 R199, R4 ;  /* 0x0000000400c77308 */ /* 0x0003e40000000800 */
[--C-:B-1----:R-:W-:Y:S02]  /*11e50*/  FFMA.FTZ R4, R35, c[0x0][0x23c], -R44.reuse ;  /* 0x00008f0023047a23 */ /* 0x102fe4000001082c */
[----:B------:R-:W1:Y:S06]  /*11e60*/  LDSM.16.MT88.4 R32, [R135+0x5400] ;  /* 0x005400008720783b */ /* 0x000e6c0000004200 */
[----:B------:R2:W1:Y:S02]  /*11e70*/  MUFU.EX2 R202, R4 ;  /* 0x0000000400ca7308 */ /* 0x0004640000000800 */
        /* <DEDUP_REMOVED lines=13> */
[----:B------:R1:W-:Y:S10]  /*11f50*/  MUFU.EX2 R46, R5 ;  /* 0x00000005002e7308 */ /* 0x0003f40000000800 */
[----:B------:R2:W-:Y:S01]  /*11f60*/  MUFU.EX2 R45, R4 ;  /* 0x00000004002d7308 */ /* 0x0005e20000000800 */
[--C-:B-1----:R-:W-:Y:S09]  /*11f70*/  FFMA.FTZ R5, R56, c[0x0][0x23c], -R23.reuse ;  /* 0x00008f0038057a23 */ /* 0x102ff20000010817 */
[----:B------:R1:W-:Y:S01]  /*11f80*/  MUFU.EX2 R215, R5 ;  /* 0x0000000500d77308 */ /* 0x0003e20000000800 */
[--C-:B--2---:R-:W-:Y:S09]  /*11f90*/  FFMA.FTZ R4, R47, c[0x0][0x23c], -R44.reuse ;  /* 0x00008f002f047a23 */ /* 0x104ff2000001082c */
[----:B------:R2:W2:Y:S01]  /*11fa0*/  MUFU.EX2 R47, R4 ;  /* 0x00000004002f7308 */ /* 0x0004a20000000800 */
[--C-:B-1----:R-:W-:Y:S09]  /*11fb0*/  FFMA.FTZ R5, R64, c[0x0][0x23c], -R23.reuse ;  /* 0x00008f0040057a23 */ /* 0x102ff20000010817 */
[----:B------:R1:W-:Y:S01]  /*11fc0*/  MUFU.EX2 R227, R5 ;  /* 0x0000000500e37308 */ /* 0x0003e20000000800 */
[--C-:B--2---:R-:W-:Y:S09]  /*11fd0*/  FFMA.FTZ R4, R49, c[0x0][0x23c], -R23.reuse ;  /* 0x00008f0031047a23 */ /* 0x104ff20000010817 */
[----:B------:R2:W2:Y:S10]  /*11fe0*/  MUFU.EX2 R212, R4 ;  /* 0x0000000400d47308 */ /* 0x0004b40000000800 */
[----:B------:R3:W-:Y:S01]  /*11ff0*/  MUFU.EX2 R49, R7 ;  /* 0x0000000700317308 */ /* 0x0007e20000000800 */
[----:B-1----:R-:W-:Y:S02]  /*12000*/  FMUL.FTZ R5, R2, R137 ;  /* 0x0000008902057220 */ /* 0x002fe40000410000 */
[--C-:B--2---:R-:W-:Y:S07]  /*12010*/  FFMA.FTZ R4, R50, c[0x0][0x23c], -R44.reuse ;  /* 0x00008f0032047a23 */ /* 0x104fee000001082c */
[----:B------:R1:W-:Y:S01]  /*12020*/  MUFU.EX2 R48, R4 ;  /* 0x0000000400307308 */ /* 0x0003e20000000800 */
[--C-:B---3--:R-:W-:Y:S09]  /*12030*/  FFMA.FTZ R7, R60, c[0x0][0x23c], -R23.reuse ;  /* 0x00008f003c077a23 */ /* 0x108ff20000010817 */
[----:B------:R2:W-:Y:S01]  /*12040*/  MUFU.EX2 R221, R7 ;  /* 0x0000000700dd7308 */ /* 0x0005e20000000800 */
[--C-:B-1----:R-:W-:Y:S09]  /*12050*/  FFMA.FTZ R4, R51, c[0x0][0x23c], -R44.reuse ;  /* 0x00008f0033047a23 */ /* 0x102ff2000001082c */
[----:B------:R1:W3:Y:S01]  /*12060*/  MUFU.EX2 R50, R4 ;  /* 0x0000000400327308 */ /* 0x0002e20000000800 */
[----:B--2---:R-:W-:Y:S02]  /*12070*/  FMUL.FTZ R7, R0, R139 ;  /* 0x0000008b00077220 */ /* 0x004fe40000410000 */
[--C-:B-1----:R-:W-:Y:S07]  /*12080*/  FFMA.FTZ R4, R54, c[0x0][0x23c], -R44.reuse ;  /* 0x00008f0036047a23 */ /* 0x102fee000001082c */
[----:B------:R1:W-:Y:S02]  /*12090*/  MUFU.EX2 R213, R4 ;  /* 0x0000000400d57308 */ /* 0x0003e40000000800 */
[--C-:B-1----:R-:W-:Y:S08]  /*120a0*/  FFMA.FTZ R4, R55, c[0x0][0x23c], -R44.reuse ;  /* 0x00008f0037047a23 */ /* 0x102ff0000001082c */
        /* <DEDUP_REMOVED lines=33> */
[C---:B--2---:R-:W-:Y:S02]  /*122c0*/  FMUL.FTZ R16, R2.reuse, R148 ;  /* 0x0000009402107220 */ /* 0x044fe40000410000 */
[----:B------:R-:W-:Y:S01]  /*122d0*/  FFMA.FTZ R2, R2, R240, R132 ;  /* 0x000000f002027223 */ /* 0x000fe20000010084 */
[----:B------:R-:W-:Y:S01]  /*122e0*/  MOV R132, R20 ;  /* 0x0000001400847202 */ /* 0x000fe20000000f00 */
[C---:B-1----:R-:W-:Y:S02]  /*122f0*/  FMUL.FTZ R19, R0.reuse, R151 ;  /* 0x0000009700137220 */ /* 0x042fe40000410000 */
[----:B------:R-:W-:Y:S05]  /*12300*/  FFMA.FTZ R0, R0, R241, R130 ;  /* 0x000000f100007223 */ /* 0x000fea0000010082 */
[----:B------:R-:W-:Y:S01]  /*12310*/  HMMA.16816.F32 R16, R24, R30, R16 ;  /* 0x0000001e1810723c */ /* 0x000fe20000001810 */
[----:B------:R-:W1:Y:S06]  /*12320*/  LDSM.16.MT88.4 R28, [R135+0x5800] ;  /* 0x00580000871c783b */ /* 0x000e6c0000004200 */
[----:B------:R-:W-:Y:S02]  /*12330*/  F2FP.PACK_AB R24, R161, R162 ;  /* 0x000000a2a118723e */ /* 0x000fe400000000ff */
[----:B------:R-:W-:Y:S03]  /*12340*/  F2FP.PACK_AB R25, R155, R159 ;  /* 0x0000009f9b19723e */ /* 0x000fe600000000ff */
[----:B------:R-:W-:Y:S02]  /*12350*/  F2FP.PACK_AB R26, R160, R154 ;  /* 0x0000009aa01a723e */ /* 0x000fe400000000ff */
[----:B------:R-:W-:Y:S07]  /*12360*/  F2FP.PACK_AB R27, R184, R152 ;  /* 0x00000098b81b723e */ /* 0x000fee00000000ff */
[C---:B------:R-:W-:Y:S07]  /*12370*/  HMMA.16816.F32 R4, R24.reuse, R32, R4 ;  /* 0x000000201804723c */ /* 0x040fee0000001804 */
        /* <DEDUP_REMOVED lines=11> */
[----:B----4-:R-:W-:Y:S01]  /*12430*/  F2FP.PACK_AB R27, R195, R189 ;  /* 0x000000bdc31b723e */ /* 0x010fe200000000ff */
[----:B------:R2:W-:Y:S06]  /*12440*/  MUFU.EX2 R140, R32 ;  /* 0x00000020008c7308 */ /* 0x0005ec0000000800 */
[C---:B-1----:R-:W-:Y:S03]  /*12450*/  HMMA.16816.F32 R4, R24.reuse, R28, R4 ;  /* 0x0000001c1804723c */ /* 0x042fe60000001804 */
[--C-:B---3--:R-:W-:Y:S04]  /*12460*/  FFMA.FTZ R36, R84, c[0x0][0x23c], -R23.reuse ;  /* 0x00008f0054247a23 */ /* 0x108fe80000010817 */
        /* <DEDUP_REMOVED lines=145> */
[----:B------:R-:W-:Y:S03]  /*12d80*/  F2FP.PACK_AB R25, R141, R142 ;  /* 0x0000008e8d19723e */ /* 0x000fe600000000ff */
        /* <DEDUP_REMOVED lines=9> */
[----:B--2---:R-:W-:Y:S04]  /*12e20*/  FADD.FTZ R0, R189, R2 ;  /* 0x00000002bd007221 */ /* 0x004fe80000010000 */
[C---:B------:R-:W-:Y:S04]  /*12e30*/  HMMA.16816.F32 R12, R24.reuse, R28, R12 ;  /* 0x0000001c180c723c */ /* 0x040fe8000000180c */
[----:B------:R-:W-:Y:S02]  /*12e40*/  FADD.FTZ R2, R191, R40 ;  /* 0x00000028bf027221 */ /* 0x000fe40000010000 */
[--C-:B------:R-:W-:Y:S02]  /*12e50*/  FFMA.FTZ R40, R114, c[0x0][0x23c], -R44.reuse ;  /* 0x00008f0072287a23 */ /* 0x100fe4000001082c */
[----:B------:R-:W-:Y:S01]  /*12e60*/  FFMA.FTZ R28, R115, c[0x0][0x23c], -R44 ;  /* 0x00008f00731c7a23 */ /* 0x000fe2000001082c */
[----:B------:R-:W-:Y:S01]  /*12e70*/  HMMA.16816.F32 R16, R24, R30, R16 ;  /* 0x0000001e1810723c */ /* 0x000fe20000001810 */
[----:B------:R2:W-:Y:S02]  /*12e80*/  MUFU.EX2 R56, R40 ;  /* 0x0000002800387308 */ /* 0x0005e40000000800 */
[----:B------:R-:W-:Y:S02]  /*12e90*/  FADD.FTZ R2, R194, R2 ;  /* 0x00000002c2027221 */ /* 0x000fe40000010000 */
[----:B------:R-:W-:Y:S02]  /*12ea0*/  FADD.FTZ R0, R195, R0 ;  /* 0x00000000c3007221 */ /* 0x000fe40000010000 */
[----:B-----5:R-:W-:Y:S01]  /*12eb0*/  F2FP.PACK_AB R24, R85, R137 ;  /* 0x000000895518723e */ /* 0x020fe200000000ff */
        /* <DEDUP_REMOVED lines=49> */
[----:B------:R-:W-:Y:S01]  /*131d0*/  FADD.FTZ R0, R216, R0 ;  /* 0x00000000d8007221 */ /* 0x000fe20000010000 */
[----:B------:R2:W-:Y:S03]  /*131e0*/  MUFU.EX2 R50, R40 ;  /* 0x0000002800327308 */ /* 0x0005e60000000800 */
[----:B------:R-:W-:Y:S01]  /*131f0*/  FFMA.FTZ R28, R121, c[0x0][0x23c], -R23 ;  /* 0x00008f00791c7a23 */ /* 0x000fe20000010817 */
[C---:B------:R-:W-:Y:S04]  /*13200*/  HMMA.16816.F32 R8, R24.reuse, R30, R8 ;  /* 0x0000001e1808723c */ /* 0x040fe80000001808 */
[----:B------:R-:W-:Y:S04]  /*13210*/  FADD.FTZ R0, R218, R0 ;  /* 0x00000000da007221 */ /* 0x000fe80000010000 */
[----:B------:R-:W-:Y:S04]  /*13220*/  FADD.FTZ R0, R217, R0 ;  /* 0x00000000d9007221 */ /* 0x000fe80000010000 */
[----:B-----5:R-:W-:Y:S01]  /*13230*/  FADD.FTZ R2, R212, R41 ;  /* 0x00000029d4027221 */ /* 0x020fe20000010000 */
[C---:B---3--:R-:W-:Y:S03]  /*13240*/  HMMA.16816.F32 R12, R24.reuse, R32, R12 ;  /* 0x00000020180c723c */ /* 0x048fe6000000180c */
[----:B------:R-:W-:Y:S02]  /*13250*/  FADD.FTZ R2, R49, R2 ;  /* 0x0000000231027221 */ /* 0x000fe40000010000 */
[----:B------:R-:W-:Y:S01]  /*13260*/  FADD.FTZ R0, R219, R0 ;  /* 0x00000000db007221 */ /* 0x000fe20000010000 */
[----:B------:R3:W-:Y:S01]  /*13270*/  MUFU.EX2 R49, R28 ;  /* 0x0000001c00317308 */ /* 0x0007e20000000800 */
[----:B------:R-:W-:Y:S01]  /*13280*/  FADD.FTZ R2, R214, R2 ;  /* 0x00000002d6027221 */ /* 0x000fe20000010000 */
[----:B------:R-:W-:Y:S04]  /*13290*/  HMMA.16816.F32 R16, R24, R34, R16 ;  /* 0x000000221810723c */ /* 0x000fe80000001810 */
[----:B------:R-:W-:Y:S02]  /*132a0*/  FADD.FTZ R2, R215, R2 ;  /* 0x00000002d7027221 */ /* 0x000fe40000010000 */
[----:B------:R-:W-:Y:S01]  /*132b0*/  FFMA.FTZ R32, R122, c[0x0][0x23c], -R44 ;  /* 0x00008f007a207a23 */ /* 0x000fe2000001082c */
[----:B------:R-:W-:Y:S01]  /*132c0*/  F2FP.PACK_AB R24, R69, R71 ;  /* 0x000000474518723e */ /* 0x000fe200000000ff */
[----:B------:R-:W-:Y:S01]  /*132d0*/  FADD.FTZ R2, R220, R2 ;  /* 0x00000002dc027221 */ /* 0x000fe20000010000 */
[----:B------:R-:W-:Y:S01]  /*132e0*/  F2FP.PACK_AB R25, R67, R68 ;  /* 0x000000444319723e */ /* 0x000fe200000000ff */
[----:B------:R5:W-:Y:S02]  /*132f0*/  MUFU.EX2 R48, R32 ;  /* 0x0000002000307308 */ /* 0x000be40000000800 */
[----:B------:R-:W-:Y:S01]  /*13300*/  FADD.FTZ R2, R221, R2 ;  /* 0x00000002dd027221 */ /* 0x000fe20000010000 */
[----:B------:R-:W-:Y:S01]  /*13310*/  F2FP.PACK_AB R26, R65, R66 ;  /* 0x00000042411a723e */ /* 0x000fe200000000ff */
[----:B------:R-:W-:Y:S01]  /*13320*/  FADD.FTZ R0, R223, R0 ;  /* 0x00000000df007221 */ /* 0x000fe20000010000 */
[----:B------:R-:W-:Y:S01]  /*13330*/  F2FP.PACK_AB R27, R63, R64 ;  /* 0x000000403f1b723e */ /* 0x000fe200000000ff */
[----:B------:R-:W-:Y:S02]  /*13340*/  FADD.FTZ R2, R226, R2 ;  /* 0x00000002e2027221 */ /* 0x000fe40000010000 */
[----:B------:R-:W-:Y:S02]  /*13350*/  FADD.FTZ R0, R224, R0 ;  /* 0x00000000e0007221 */ /* 0x000fe40000010000 */
[----:B------:R-:W-:Y:S02]  /*13360*/  FADD.FTZ R2, R227, R2 ;  /* 0x00000002e3027221 */ /* 0x000fe40000010000 */
[----:B--2---:R-:W-:Y:S01]  /*13370*/  FADD.FTZ R40, R225, R0 ;  /* 0x00000000e1287221 */ /* 0x004fe20000010000 */
[C---:B-1----:R-:W-:Y:S01]  /*13380*/  HMMA.16816.F32 R4, R24.reuse, R36, R4 ;  /* 0x000000241804723c */ /* 0x042fe20000001804 */
[----:B---3--:R-:W1:Y:S02]  /*13390*/  LDSM.16.MT88.4 R28, [R164+0x8000] ;  /* 0x00800000a41c783b */ /* 0x008e640000004200 */
[----:B------:R-:W-:Y:S02]  /*133a0*/  FADD.FTZ R2, R228, R2 ;  /* 0x00000002e4027221 */ /* 0x000fe40000010000 */
[----:B------:R-:W-:Y:S02]  /*133b0*/  FFMA.FTZ R0, R123, c[0x0][0x23c], -R44 ;  /* 0x00008f007b007a23 */ /* 0x000fe4000001082c */
[--C-:B------:R-:W-:Y:S01]  /*133c0*/  FFMA.FTZ R36, R124, c[0x0][0x23c], -R23.reuse ;  /* 0x00008f007c247a23 */ /* 0x100fe20000010817 */
[C---:B------:R-:W-:Y:S01]  /*133d0*/  HMMA.16816.F32 R8, R24.reuse, R38, R8 ;  /* 0x000000261808723c */ /* 0x040fe20000001808 */
[----:B------:R2:W-:Y:S01]  /*133e0*/  MUFU.EX2 R47, R0 ;  /* 0x00000000002f7308 */ /* 0x0005e20000000800 */
[----:B-----5:R-:W3:Y:S02]  /*133f0*/  LDSM.16.MT88.4 R32, [R135+0x8400] ;  /* 0x008400008720783b */ /* 0x020ee40000004200 */
[----:B------:R-:W-:Y:S04]  /*13400*/  FADD.FTZ R2, R230, R2 ;  /* 0x00000002e6027221 */ /* 0x000fe80000010000 */
[----:B------:R-:W-:Y:S03]  /*13410*/  FADD.FTZ R2, R233, R2 ;  /* 0x00000002e9027221 */ /* 0x000fe60000010000 */
[----:B------:R5:W-:Y:S01]  /*13420*/  MUFU.EX2 R46, R36 ;  /* 0x00000024002e7308 */ /* 0x000be20000000800 */
[----:B------:R-:W-:Y:S02]  /*13430*/  FADD.FTZ R2, R232, R2 ;  /* 0x00000002e8027221 */ /* 0x000fe40000010000 */
[----:B--2---:R-:W-:Y:S04]  /*13440*/  FADD.FTZ R0, R231, R40 ;  /* 0x00000028e7007221 */ /* 0x004fe80000010000 */
[----:B------:R-:W-:Y:S04]  /*13450*/  FADD.FTZ R0, R234, R0 ;  /* 0x00000000ea007221 */ /* 0x000fe80000010000 */
[----:B------:R-:W-:Y:S01]  /*13460*/  FADD.FTZ R0, R222, R0 ;  /* 0x00000000de007221 */ /* 0x000fe20000010000 */
[C---:B-1----:R-:W-:Y:S03]  /*13470*/  HMMA.16816.F32 R12, R24.reuse, R28, R12 ;  /* 0x0000001c180c723c */ /* 0x042fe6000000180c */
[----:B-----5:R-:W-:Y:S02]  /*13480*/  FADD.FTZ R36, R229, R2 ;  /* 0x00000002e5247221 */ /* 0x020fe40000010000 */
[----:B------:R-:W-:Y:S02]  /*13490*/  FFMA.FTZ R2, R125, c[0x0][0x23c], -R23 ;  /* 0x00008f007d027a23 */ /* 0x000fe40000010817 */
[----:B------:R-:W-:Y:S01]  /*134a0*/  FADD.FTZ R40, R144, R36 ;  /* 0x0000002490287221 */ /* 0x000fe20000010000 */
[----:B------:R-:W-:Y:S01]  /*134b0*/  HMMA.16816.F32 R16, R24, R30, R16 ;  /* 0x0000001e1810723c */ /* 0x000fe20000001810 */
[----:B------:R1:W2:Y:S01]  /*134c0*/  MUFU.EX2 R45, R2 ;  /* 0x00000002002d7308 */ /* 0x0002a20000000800 */
[----:B------:R-:W5:Y:S02]  /*134d0*/  LDSM.16.MT88.4 R36, [R164+0x8400] ;  /* 0x00840000a424783b */ /* 0x000f640000004200 */
[----:B------:R-:W-:Y:S02]  /*134e0*/  FADD.FTZ R0, R145, R0 ;  /* 0x0000000091007221 */ /* 0x000fe40000010000 */
[----:B------:R-:W-:Y:S01]  /*134f0*/  FFMA.FTZ R28, R126, c[0x0][0x23c], -R44 ;  /* 0x00008f007e1c7a23 */ /* 0x000fe2000001082c */
[----:B----4-:R-:W-:Y:S01]  /*13500*/  F2FP.PACK_AB R24, R61, R62 ;  /* 0x0000003e3d18723e */ /* 0x010fe200000000ff */
[----:B------:R-:W-:Y:S01]  /*13510*/  FADD.FTZ R0, R142, R0 ;  /* 0x000000008e007221 */ /* 0x000fe20000010000 */
[----:B------:R-:W-:Y:S02]  /*13520*/  F2FP.PACK_AB R25, R59, R60 ;  /* 0x0000003c3b19723e */ /* 0x000fe400000000ff */
[----:B------:R4:W-:Y:S01]  /*13530*/  MUFU.EX2 R43, R28 ;  /* 0x0000001c002b7308 */ /* 0x0009e20000000800 */
[----:B------:R-:W-:Y:S01]  /*13540*/  FADD.FTZ R0, R141, R0 ;  /* 0x000000008d007221 */ /* 0x000fe20000010000 */
[----:B------:R-:W-:Y:S02]  /*13550*/  F2FP.PACK_AB R26, R57, R58 ;  /* 0x0000003a391a723e */ /* 0x000fe400000000ff */
[----:B------:R-:W-:Y:S07]  /*13560*/  F2FP.PACK_AB R27, R55, R56 ;  /* 0x00000038371b723e */ /* 0x000fee00000000ff */
[C---:B---3--:R-:W-:Y:S03]  /*13570*/  HMMA.16816.F32 R4, R24.reuse, R32, R4 ;  /* 0x000000201804723c */ /* 0x048fe60000001804 */
[----:B-1----:R-:W-:Y:S01]  /*13580*/  FADD.FTZ R2, R143, R40 ;  /* 0x000000288f027221 */ /* 0x002fe20000010000 */
[----:B--2---:R-:W-:Y:S01]  /*13590*/  F2FP.PACK_AB R148, R45, R46 ;  /* 0x0000002e2d94723e */ /* 0x004fe200000000ff */
[----:B------:R-:W-:Y:S02]  /*135a0*/  FADD.FTZ R40, R136, R0 ;  /* 0x0000000088287221 */ /* 0x000fe40000010000 */
[----:B------:R-:W-:Y:S01]  /*135b0*/  FADD.FTZ R29, R140, R2 ;  /* 0x000000028c1d7221 */ /* 0x000fe20000010000 */
[C---:B------:R-:W-:Y:S01]  /*135c0*/  HMMA.16816.F32 R8, R24.reuse, R34, R8 ;  /* 0x000000221808723c */ /* 0x040fe20000001808 */
[----:B------:R-:W-:Y:S03]  /*135d0*/  LDSM.16.MT88.4 R140, [R135+0x8c00] ;  /* 0x008c0000878c783b */ /* 0x000fe60000004200 */
[----:B------:R-:W-:Y:S02]  /*135e0*/  FFMA.FTZ R2, R127, c[0x0][0x23c], -R44 ;  /* 0x00008f007f027a23 */ /* 0x000fe4000001082c */
[----:B------:R-:W-:Y:S02]  /*135f0*/  FADD.FTZ R0, R139, R29 ;  /* 0x0000001d8b007221 */ /* 0x000fe40000010000 */
[----:B------:R-:W-:Y:S01]  /*13600*/  FADD.FTZ R40, R138, R40 ;  /* 0x000000288a287221 */ /* 0x000fe20000010000 */
[----:B------:R1:W2:Y:S01]  /*13610*/  MUFU.EX2 R42, R2 ;  /* 0x00000002002a7308 */ /* 0x0002a20000000800 */
[----:B----4-:R-:W3:Y:S02]  /*13620*/  LDSM.16.MT88.4 R28, [R135+0x8800] ;  /* 0x00880000871c783b */ /* 0x010ee40000004200 */
[----:B------:R-:W-:Y:S01]  /*13630*/  FADD.FTZ R41, R137, R0 ;  /* 0x0000000089297221 */ /* 0x000fe20000010000 */
[C---:B-----5:R-:W-:Y:S03]  /*13640*/  HMMA.16816.F32 R12, R24.reuse, R36, R12 ;  /* 0x00000024180c723c */ /* 0x060fe6000000180c */
[----:B------:R-:W-:Y:S02]  /*13650*/  FADD.FTZ R32, R85, R41 ;  /* 0x0000002955207221 */ /* 0x000fe40000010000 */
[----:B------:R-:W-:Y:S02]  /*13660*/  FADD.FTZ R0, R83, R40 ;  /* 0x0000002853007221 */ /* 0x000fe40000010000 */
[----:B------:R-:W-:Y:S01]  /*13670*/  FFMA.FTZ R44, R22, c[0x0][0x23c], -R44 ;  /* 0x00008f00162c7a23 */ /* 0x000fe2000001082c */
[----:B------:R-:W-:Y:S04]  /*13680*/  HMMA.16816.F32 R16, R24, R38, R16 ;  /* 0x000000261810723c */ /* 0x000fe80000001810 */
[----:B------:R-:W-:Y:S01]  /*13690*/  FADD.FTZ R0, R84, R0 ;  /* 0x0000000054007221 */ /* 0x000fe20000010000 */
[----:B------:R-:W-:Y:S02]  /*136a0*/  MUFU.EX2 R44, R44 ;  /* 0x0000002c002c7308 */ /* 0x000fe40000000800 */
[----:B------:R-:W-:Y:S01]  /*136b0*/  F2FP.PACK_AB R24, R53, R54 ;  /* 0x000000363518723e */ /* 0x000fe200000000ff */
[----:B------:R-:W-:Y:S01]  /*136c0*/  FADD.FTZ R0, R80, R0 ;  /* 0x0000000050007221 */ /* 0x000fe20000010000 */
[----:B------:R-:W-:Y:S03]  /*136d0*/  F2FP.PACK_AB R25, R51, R52 ;  /* 0x000000343319723e */ /* 0x000fe600000000ff */
[--C-:B-1----:R-:W-:Y:S01]  /*136e0*/  FFMA.FTZ R2, R128, c[0x0][0x23c], -R23.reuse ;  /* 0x00008f0080027a23 */ /* 0x102fe20000010817 */
[----:B------:R-:W-:Y:S01]  /*136f0*/  F2FP.PACK_AB R26, R49, R50 ;  /* 0x00000032311a723e */ /* 0x000fe200000000ff */
[----:B------:R-:W-:Y:S01]  /*13700*/  FFMA.FTZ R23, R129, c[0x0][0x23c], -R23 ;  /* 0x00008f0081177a23 */ /* 0x000fe20000010817 */
[----:B------:R-:W-:Y:S01]  /*13710*/  F2FP.PACK_AB R27, R47, R48 ;  /* 0x000000302f1b723e */ /* 0x000fe200000000ff */
[----:B------:R-:W-:Y:S01]  /*13720*/  FADD.FTZ R0, R79, R0 ;  /* 0x000000004f007221 */ /* 0x000fe20000010000 */
[----:B------:R1:W-:Y:S01]  /*13730*/  MUFU.EX2 R41, R2 ;  /* 0x0000000200297308 */ /* 0x0003e20000000800 */
[----:B--2---:R-:W-:Y:S02]  /*13740*/  F2FP.PACK_AB R149, R42, R43 ;  /* 0x0000002b2a95723e */ /* 0x004fe400000000ff */
[----:B------:R-:W-:Y:S04]  /*13750*/  FADD.FTZ R0, R75, R0 ;  /* 0x000000004b007221 */ /* 0x000fe80000010000 */
[----:B------:R-:W-:Y:S03]  /*13760*/  FADD.FTZ R0, R73, R0 ;  /* 0x0000000049007221 */ /* 0x000fe60000010000 */
[----:B------:R-:W2:Y:S01]  /*13770*/  MUFU.EX2 R40, R23 ;  /* 0x0000001700287308 */ /* 0x000ea20000000800 */
[----:B------:R-:W-:Y:S01]  /*13780*/  FADD.FTZ R0, R72, R0 ;  /* 0x0000000048007221 */ /* 0x000fe20000010000 */
[C---:B---3--:R-:W-:Y:S03]  /*13790*/  HMMA.16816.F32 R4, R24.reuse, R28, R4 ;  /* 0x0000001c1804723c */ /* 0x048fe60000001804 */
        /* <DEDUP_REMOVED lines=8> */
[----:B--2---:R-:W-:Y:S03]  /*13820*/  F2FP.PACK_AB R150, R40, R41 ;  /* 0x000000292896723e */ /* 0x004fe600000000ff */
[----:B------:R-:W-:Y:S04]  /*13830*/  FADD.FTZ R2, R77, R2 ;  /* 0x000000024d027221 */ /* 0x000fe80000010000 */
[----:B------:R-:W-:Y:S04]  /*13840*/  FADD.FTZ R2, R76, R2 ;  /* 0x000000024c027221 */ /* 0x000fe80000010000 */
[----:B------:R-:W-:Y:S02]  /*13850*/  FADD.FTZ R2, R74, R2 ;  /* 0x000000024a027221 */ /* 0x000fe40000010000 */
[----:B---3--:R-:W-:Y:S01]  /*13860*/  FADD.FTZ R21, R68, R0 ;  /* 0x0000000044157221 */ /* 0x008fe20000010000 */
        /* <DEDUP_REMOVED lines=39> */
.L_x_2260:
[----:B------:R-:W2:Y:S04]  /*13ae0*/  LDL.LU R13, [R1+0x4] ;  /* 0x00000400010d7983 */ /* 0x000ea80000300800 */
[----:B------:R-:W3:Y:S04]  /*13af0*/  LDL.LU R35, [R1] ;  /* 0x0000000001237983 */ /* 0x000ee80000300800 */
[----:B------:R-:W3:Y:S04]  /*13b00*/  LDL.LU R34, [R1+0x8] ;  /* 0x0000080001227983 */ /* 0x000ee80000300800 */
[----:B------:R-:W1:Y:S04]  /*13b10*/  SHFL.BFLY PT, R0, R241, 0x2, 0x1f ;  /* 0x0c401f00f1007f89 */ /* 0x000e6800000e0000 */
[----:B------:R-:W4:Y:S04]  /*13b20*/  SHFL.BFLY PT, R2, R240, 0x2, 0x1f ;  /* 0x0c401f00f0027f89 */ /* 0x000f2800000e0000 */
[----:B------:R-:W5:Y:S04]  /*13b30*/  S2R R32, SR_TID.X ;  /* 0x0000000000207919 */ /* 0x000f680000002100 */
[----:B------:R-:W5:Y:S01]  /*13b40*/  S2R R8, SR_TID.X ;  /* 0x0000000000087919 */ /* 0x000f620000002100 */
[----:B-1----:R-:W-:-:S02]  /*13b50*/  FADD.FTZ R0, R0, R241 ;  /* 0x000000f100007221 */ /* 0x002fc40000010000 */
[----:B----4-:R-:W-:-:S03]  /*13b60*/  FADD.FTZ R2, R2, R240 ;  /* 0x000000f002027221 */ /* 0x010fc60000010000 */
[----:B------:R-:W1:Y:S01]  /*13b70*/  SHFL.BFLY PT, R4, R0, 0x1, 0x1f ;  /* 0x0c201f0000047f89 */ /* 0x000e6200000e0000 */
[----:B-----5:R-:W-:-:S03]  /*13b80*/  SHF.R.S32.HI R33, RZ, 0x1f, R32 ;  /* 0x0000001fff217819 */ /* 0x020fc60000011420 */
[----:B------:R-:W4:Y:S01]  /*13b90*/  SHFL.BFLY PT, R5, R2, 0x1, 0x1f ;  /* 0x0c201f0002057f89 */ /* 0x000f2200000e0000 */
[----:B------:R-:W-:-:S04]  /*13ba0*/  LEA.HI R23, R33, R32, RZ, 0x5 ;  /* 0x0000002021177211 */ /* 0x000fc800078f28ff */
[----:B------:R-:W-:Y:S01]  /*13bb0*/  SHF.R.S32.HI R12, RZ, 0x5, R23 ;  /* 0x00000005ff0c7819 */ /* 0x000fe20000011417 */
[----:B-1----:R-:W-:Y:S01]  /*13bc0*/  FADD.FTZ R21, R0, R4 ;  /* 0x0000000400157221 */ /* 0x002fe20000010000 */
[----:B------:R-:W-:Y:S01]  /*13bd0*/  LEA.HI R0, R33, R32, RZ, 0x2 ;  /* 0x0000002021007211 */ /* 0x000fe200078f10ff */
[----:B------:R-:W-:Y:S02]  /*13be0*/  IMAD.MOV.U32 R4, RZ, RZ, 0x3f800000 ;  /* 0x3f800000ff047424 */ /* 0x000fe400078e00ff */
[----:B----4-:R-:W-:Y:S01]  /*13bf0*/  FADD.FTZ R22, R2, R5 ;  /* 0x0000000502167221 */ /* 0x010fe20000010000 */
[----:B------:R-:W-:Y:S01]  /*13c00*/  SHF.R.S32.HI R5, RZ, 0x1f, R8 ;  /* 0x0000001fff057819 */ /* 0x000fe20000011408 */
[----:B------:R-:W-:Y:S01]  /*13c10*/  IMAD.MOV.U32 R2, RZ, RZ, 0x3f800000 ;  /* 0x3f800000ff027424 */ /* 0x000fe200078e00ff */
[----:B------:R-:W-:Y:S02]  /*13c20*/  LOP3.LUT R6, R0, 0xfffffffc, RZ, 0xc0, !PT ;  /* 0xfffffffc00067812 */ /* 0x000fe400078ec0ff */
[----:B------:R-:W-:-:S02]  /*13c30*/  SHF.R.S32.HI R0, RZ, 0x2, R0 ;  /* 0x00000002ff007819 */ /* 0x000fc40000011400 */
[----:B------:R-:W-:Y:S01]  /*13c40*/  LEA.HI R5, R5, R8, RZ, 0x3 ;  /* 0x0000000805057211 */ /* 0x000fe200078f18ff */
[----:B------:R-:W-:Y:S01]  /*13c50*/  IMAD.IADD R6, R32, 0x1, -R6 ;  /* 0x0000000120067824 */ /* 0x000fe200078e0a06 */
[----:B------:R-:W-:Y:S02]  /*13c60*/  SHF.R.S32.HI R9, RZ, 0x1f, R0 ;  /* 0x0000001fff097819 */ /* 0x000fe40000011400 */
[----:B------:R-:W-:Y:S01]  /*13c70*/  SHF.R.S32.HI R10, RZ, 0x3, R5 ;  /* 0x00000003ff0a7819 */ /* 0x000fe20000011405 */
[----:B------:R-:W-:Y:S01]  /*13c80*/  IMAD R12, R12, 0x100, R6 ;  /* 0x000001000c0c7824 */ /* 0x000fe200078e0206 */
[----:B------:R-:W-:Y:S02]  /*13c90*/  LEA.HI R6, R33, R32, RZ, 0x6 ;  /* 0x0000002021067211 */ /* 0x000fe400078f30ff */
[----:B------:R-:W-:Y:S02]  /*13ca0*/  LOP3.LUT R7, R5, 0xfffffff8, RZ, 0xc0, !PT ;  /* 0xfffffff805077812 */ /* 0x000fe400078ec0ff */
[----:B------:R-:W-:Y:S01]  /*13cb0*/  LEA.HI R9, R9, R0, RZ, 0x3 ;  /* 0x0000000009097211 */ /* 0x000fe200078f18ff */
[----:B------:R-:W-:Y:S01]  /*13cc0*/  IMAD.SHL.U32 R6, R6, 0x4, RZ ;  /* 0x0000000406067824 */ /* 0x000fe200078e00ff */
[----:B------:R-:W-:-:S02]  /*13cd0*/  LEA.HI R5, R5, R10, RZ, 0x1 ;  /* 0x0000000a05057211 */ /* 0x000fc400078f08ff */
[----:B------:R-:W-:Y:S02]  /*13ce0*/  LOP3.LUT R9, R9, 0xfffffff8, RZ, 0xc0, !PT ;  /* 0xfffffff809097812 */ /* 0x000fe400078ec0ff */
[----:B------:R-:W-:Y:S02]  /*13cf0*/  LOP3.LUT R5, R5, 0xfffffffe, RZ, 0xc0, !PT ;  /* 0xfffffffe05057812 */ /* 0x000fe400078ec0ff */
[----:B------:R-:W-:Y:S02]  /*13d00*/  IADD3 R9, R0, -R9, RZ ;  /* 0x8000000900097210 */ /* 0x000fe40007ffe0ff */
[----:B------:R-:W-:Y:S01]  /*13d10*/  LOP3.LUT R6, R6, 0x3fffff00, RZ, 0xc0, !PT ;  /* 0x3fffff0006067812 */ /* 0x000fe200078ec0ff */
[----:B------:R-:W-:Y:S01]  /*13d20*/  IMAD.IADD R0, R10, 0x1, -R5 ;  /* 0x000000010a007824 */ /* 0x000fe200078e0a05 */
[----:B------:R-:W-:Y:S02]  /*13d30*/  IADD3 R7, -R7, R8, RZ ;  /* 0x0000000807077210 */ /* 0x000fe40007ffe1ff */
[----:B------:R-:W-:Y:S01]  /*13d40*/  LEA.HI R8, R33, R32, RZ, 0x4 ;  /* 0x0000002021087211 */ /* 0x000fe200078f20ff */
[----:B------:R-:W-:Y:S01]  /*13d50*/  IMAD R11, R0, 0x20, R6 ;  /* 0x00000020000b7824 */ /* 0x000fe200078e0206 */
[----:B------:R-:W-:Y:S01]  /*13d60*/  LEA.HI R5, R9, R9, RZ, 0x1 ;  /* 0x0000000909057211 */ /* 0x000fe200078f08ff */
[----:B------:R-:W-:Y:S01]  /*13d70*/  BAR.SYNC.DEFER_BLOCKING 0x0 ;  /* 0x0000000000007b1d */ /* 0x000fe20000010000 */
[----:B------:R-:W-:-:S02]  /*13d80*/  FSETP.NE.FTZ.AND P3, PT, R22, RZ, PT ;  /* 0x000000ff1600720b */ /* 0x000fc40003f75000 */
[----:B------:R-:W-:Y:S02]  /*13d90*/  SHF.R.S32.HI R6, RZ, 0x4, R8 ;  /* 0x00000004ff067819 */ /* 0x000fe40000011408 */
[----:B------:R-:W-:Y:S02]  /*13da0*/  LEA.HI R7, R7, R7, RZ, 0x1 ;  /* 0x0000000707077211 */ /* 0x000fe400078f08ff */
[----:B------:R-:W-:Y:S02]  /*13db0*/  SHF.R.S32.HI R0, RZ, 0x1, R5 ;  /* 0x00000001ff007819 */ /* 0x000fe40000011405 */
[----:B------:R-:W-:Y:S02]  /*13dc0*/  FSETP.NE.FTZ.AND P2, PT, R21, RZ, PT ;  /* 0x000000ff1500720b */ /* 0x000fe40003f55000 */
[----:B------:R-:W-:Y:S02]  /*13dd0*/  LOP3.LUT R8, R5, 0x1fffffe, RZ, 0xc0, !PT ;  /* 0x01fffffe05087812 */ /* 0x000fe400078ec0ff */
[----:B------:R-:W-:Y:S01]  /*13de0*/  SHF.L.U32 R5, R6, 0x6, RZ ;  /* 0x0000000606057819 */ /* 0x000fe200000006ff */
[----:B------:R-:W1:Y:S01]  /*13df0*/  @P3 MUFU.RCP R2, R22 ;  /* 0x0000001600023308 */ /* 0x000e620000001000 */
[----:B------:R-:W-:Y:S01]  /*13e00*/  SHF.R.S32.HI R6, RZ, 0x1, R7 ;  /* 0x00000001ff067819 */ /* 0x000fe20000011407 */
[----:B------:R-:W-:Y:S01]  /*13e10*/  IMAD.SHL.U32 R7, R0, 0x40, RZ ;  /* 0x0000004000077824 */ /* 0x000fe200078e00ff */
[----:B------:R-:W-:Y:S01]  /*13e20*/  LOP3.LUT R5, R5, 0xc0, RZ, 0xc0, !PT ;  /* 0x000000c005057812 */ /* 0x000fe200078ec0ff */
[----:B------:R-:W-:Y:S01]  /*13e30*/  IMAD.IADD R8, R9, 0x1, -R8 ;  /* 0x0000000109087824 */ /* 0x000fe200078e0a08 */
[----:B------:R-:W-:-:S02]  /*13e40*/  SHF.L.U32 R6, R6, 0x3, RZ ;  /* 0x0000000306067819 */ /* 0x000fc400000006ff */
[----:B------:R-:W-:Y:S01]  /*13e50*/  LOP3.LUT R7, R7, 0xc0, RZ, 0xc0, !PT ;  /* 0x000000c007077812 */ /* 0x000fe200078ec0ff */
[----:B------:R-:W-:Y:S01]  /*13e60*/  IMAD R8, R8, 0x10, R12 ;  /* 0x0000001008087824 */ /* 0x000fe200078e020c */
[----:B------:R-:W4:Y:S02]  /*13e70*/  @P2 MUFU.RCP R4, R21 ;  /* 0x0000001500042308 */ /* 0x000f240000001000 */
[----:B------:R-:W-:Y:S02]  /*13e80*/  LEA.HI R7, R7, R7, RZ, 0x1d ;  /* 0x0000000707077211 */ /* 0x000fe400078fe8ff */
[----:B------:R-:W-:Y:S02]  /*13e90*/  LOP3.LUT R9, R5, 0x18, R6, 0xf8, !PT ;  /* 0x0000001805097812 */ /* 0x000fe400078ef806 */
[----:B------:R-:W-:Y:S01]  /*13ea0*/  LOP3.LUT P0, RZ, R0, 0x2, RZ, 0xc0, !PT ;  /* 0x0000000200ff7812 */ /* 0x000fe2000780c0ff */
[----:B-1----:R-:W-:Y:S01]  /*13eb0*/  FMUL.FTZ R136, R2, R136 ;  /* 0x0000008802887220 */ /* 0x002fe20000410000 */
[----:B------:R-:W-:Y:S01]  /*13ec0*/  LOP3.LUT R6, R0, 0x1, RZ, 0xc0, !PT ;  /* 0x0000000100067812 */ /* 0x000fe200078ec0ff */
[C---:B------:R-:W-:Y:S01]  /*13ed0*/  FMUL.FTZ R137, R2.reuse, R137 ;  /* 0x0000008902897220 */ /* 0x040fe20000410000 */
[----:B------:R-:W-:Y:S01]  /*13ee0*/  SHF.R.U32.HI R5, RZ, 0x3, R5 ;  /* 0x00000003ff057819 */ /* 0x000fe20000011605 */
[----:B------:R-:W-:Y:S01]  /*13ef0*/  FMUL.FTZ R140, R2, R140 ;  /* 0x0000008c028c7220 */ /* 0x000fe20000410000 */
[----:B------:R-:W-:Y:S01]  /*13f00*/  LEA R7, R8, R7, 0x1 ;  /* 0x0000000708077211 */ /* 0x000fe200078e08ff */
[----:B------:R-:W-:Y:S01]  /*13f10*/  FMUL.FTZ R141, R2, R141 ;  /* 0x0000008d028d7220 */ /* 0x000fe20000410000 */
[----:B------:R-:W-:Y:S01]  /*13f20*/  ISETP.NE.U32.AND P1, PT, R6, 0x1, PT ;  /* 0x000000010600780c */ /* 0x000fe20003f25070 */
[----:B------:R-:W-:Y:S01]  /*13f30*/  IMAD.MOV.U32 R6, RZ, RZ, -0x20 ;  /* 0xffffffe0ff067424 */ /* 0x000fe200078e00ff */
[----:B------:R-:W-:Y:S01]  /*13f40*/  LOP3.LUT R0, R9, R5, RZ, 0x3c, !PT ;  /* 0x0000000509007212 */ /* 0x000fe200078e3cff */
[----:B------:R-:W-:-:S02]  /*13f50*/  IMAD.SHL.U32 R5, R7, 0x4, RZ ;  /* 0x0000000407057824 */ /* 0x000fc400078e00ff */
[----:B------:R-:W-:Y:S01]  /*13f60*/  FMUL.FTZ R144, R2, R144 ;  /* 0x0000009002907220 */ /* 0x000fe20000410000 */
[----:B------:R-:W-:Y:S01]  /*13f70*/  SEL R6, R6, 0x20, !P1 ;  /* 0x0000002006067807 */ /* 0x000fe20004800000 */
[C---:B------:R-:W-:Y:S02]  /*13f80*/  FMUL.FTZ R145, R2.reuse, R145 ;  /* 0x0000009102917220 */ /* 0x040fe40000410000 */
[C---:B------:R-:W-:Y:S02]  /*13f90*/  FMUL.FTZ R148, R2.reuse, R148 ;  /* 0x0000009402947220 */ /* 0x040fe40000410000 */
[----:B------:R-:W-:Y:S01]  /*13fa0*/  FMUL.FTZ R149, R2, R149 ;  /* 0x0000009502957220 */ /* 0x000fe20000410000 */
[C---:B------:R-:W-:Y:S01]  /*13fb0*/  IADD3 R2, R5.reuse, 0x40, RZ ;  /* 0x0000004005027810 */ /* 0x040fe20007ffe0ff */
[C---:B----4-:R-:W-:Y:S01]  /*13fc0*/  FMUL.FTZ R139, R4.reuse, R139 ;  /* 0x0000008b048b7220 */ /* 0x050fe20000410000 */
[----:B------:R-:W-:Y:S01]  /*13fd0*/  @P0 IADD3 R2, R5, -0x40, RZ ;  /* 0xffffffc005020810 */ /* 0x000fe20007ffe0ff */
[----:B------:R-:W-:-:S02]  /*13fe0*/  FMUL.FTZ R138, R4, R138 ;  /* 0x0000008a048a7220 */ /* 0x000fc40000410000 */
[C---:B------:R-:W-:Y:S02]  /*13ff0*/  FMUL.FTZ R143, R4.reuse, R143 ;  /* 0x0000008f048f7220 */ /* 0x040fe40000410000 */
[C---:B------:R-:W-:Y:S02]  /*14000*/  FMUL.FTZ R142, R4.reuse, R142 ;  /* 0x0000008e048e7220 */ /* 0x040fe40000410000 */
[----:B------:R-:W-:Y:S02]  /*14010*/  IMAD.IADD R5, R5, 0x1, R6 ;  /* 0x0000000105057824 */ /* 0x000fe400078e0206 */
[C---:B------:R-:W-:Y:S02]  /*14020*/  FMUL.FTZ R147, R4.reuse, R147 ;  /* 0x0000009304937220 */ /* 0x040fe40000410000 */
[C---:B------:R-:W-:Y:S02]  /*14030*/  FMUL.FTZ R146, R4.reuse, R146 ;  /* 0x0000009204927220 */ /* 0x040fe40000410000 */
[----:B------:R-:W-:-:S02]  /*14040*/  FMUL.FTZ R151, R4, R151 ;  /* 0x0000009704977220 */ /* 0x000fc40000410000 */
[----:B------:R-:W-:Y:S02]  /*14050*/  FMUL.FTZ R150, R4, R150 ;  /* 0x0000009604967220 */ /* 0x000fe40000410000 */
[----:B------:R-:W-:Y:S01]  /*14060*/  IMAD.IADD R4, R6, 0x1, R2 ;  /* 0x0000000106047824 */ /* 0x000fe200078e0202 */
[----:B------:R-:W-:Y:S04]  /*14070*/  STS.64 [R7.X4], R136 ;  /* 0x0000008807007388 */ /* 0x000fe80000004a00 */
[----:B------:R-:W-:Y:S04]  /*14080*/  STS.64 [R7.X4+0x400], R138 ;  /* 0x0004008a07007388 */ /* 0x000fe80000004a00 */
[----:B------:R-:W-:Y:S04]  /*14090*/  STS.64 [R5], R140 ;  /* 0x0000008c05007388 */ /* 0x000fe80000000a00 */
[----:B------:R1:W-:Y:S04]  /*140a0*/  STS.64 [R5+0x400], R142 ;  /* 0x0004008e05007388 */ /* 0x0003e80000000a00 */
[----:B------:R-:W-:Y:S04]  /*140b0*/  STS.64 [R2], R144 ;  /* 0x0000009002007388 */ /* 0x000fe80000000a00 */
[----:B------:R4:W-:Y:S04]  /*140c0*/  STS.64 [R2+0x400], R146 ;  /* 0x0004009202007388 */ /* 0x0009e80000000a00 */
[----:B------:R-:W-:Y:S04]  /*140d0*/  STS.64 [R4], R148 ;  /* 0x0000009404007388 */ /* 0x000fe80000000a00 */
[----:B------:R5:W-:Y:S04]  /*140e0*/  STS.64 [R4+0x400], R150 ;  /* 0x0004009604007388 */ /* 0x000be80000000a00 */
[----:B-1----:R-:W1:Y:S04]  /*140f0*/  S2R R5, SR_CTAID.Y ;  /* 0x0000000000057919 */ /* 0x002e680000002600 */
[----:B----4-:R-:W4:Y:S01]  /*14100*/  S2R R2, SR_CTAID.Z ;  /* 0x0000000000027919 */ /* 0x010f220000002700 */
[----:B------:R-:W1:Y:S01]  /*14110*/  @P3 MUFU.LG2 R6, R22 ;  /* 0x0000001600063308 */ /* 0x000e620000000c00 */
[----:B-----5:R-:W-:-:S07]  /*14120*/  LOP3.LUT R4, R23, 0xffffffe0, RZ, 0xc0, !PT ;  /* 0xffffffe017047812 */ /* 0x020fce00078ec0ff */
[----:B------:R-:W5:Y:S01]  /*14130*/  @P2 MUFU.LG2 R9, R21 ;  /* 0x0000001500092308 */ /* 0x000f620000000c00 */
[----:B------:R-:W-:Y:S01]  /*14140*/  IMAD.IADD R4, R32, 0x1, -R4 ;  /* 0x0000000120047824 */ /* 0x000fe200078e0a04 */
[----:B------:R-:W-:Y:S04]  /*14150*/  BAR.SYNC.DEFER_BLOCKING 0x0 ;  /* 0x0000000000007b1d */ /* 0x000fe80000010000 */
[----:B------:R-:W-:Y:S01]  /*14160*/  LOP3.LUT P0, RZ, R4, 0x3, RZ, 0xc0, !PT ;  /* 0x0000000304ff7812 */ /* 0x000fe2000780c0ff */
[----:B-1----:R-:W-:Y:S01]  /*14170*/  @P3 FMUL.FTZ R4, R6, 0.69314718246459960938 ;  /* 0x3f31721806043820 */ /* 0x002fe20000410000 */
[----:B------:R-:W-:Y:S01]  /*14180*/  BSSY B0, `(.L_x_2265) ;  /* 0x000001f000007945 */ /* 0x000fe20003800000 */
[----:B------:R-:W-:Y:S02]  /*14190*/  IMAD.MOV.U32 R7, RZ, RZ, -0x800000 ;  /* 0xff800000ff077424 */ /* 0x000fe400078e00ff */
[----:B------:R-:W-:-:S02]  /*141a0*/  IMAD.MOV.U32 R8, RZ, RZ, -0x800000 ;  /* 0xff800000ff087424 */ /* 0x000fc400078e00ff */
[----:B------:R-:W-:Y:S02]  /*141b0*/  @P3 FFMA.FTZ R7, R20, c[0x0][0x238], R4 ;  /* 0x00008e0014073a23 */ /* 0x000fe40000010004 */
[----:B--2---:R-:W-:-:S05]  /*141c0*/  IMAD R11, R13, 0x4, R11 ;  /* 0x000000040d0b7824 */ /* 0x004fca00078e020b */
[----:B------:R-:W-:Y:S02]  /*141d0*/  IADD3 R0, R11, R0, RZ ;  /* 0x000000000b007210 */ /* 0x000fe40007ffe0ff */
[----:B------:R-:W1:Y:S04]  /*141e0*/  S2R R11, SR_CTAID.X ;  /* 0x00000000000b7919 */ /* 0x000e680000002500 */
[----:B------:R-:W2:Y:S04]  /*141f0*/  LDS.128 R28, [R0.X4] ;  /* 0x00000000001c7984 */ /* 0x000ea80000004c00 */
[----:B------:R-:W2:Y:S04]  /*14200*/  LDS.128 R24, [R0.X4+0x800] ;  /* 0x0008000000187984 */ /* 0x000ea80000004c00 */
[----:B------:R-:W2:Y:S04]  /*14210*/  LDS.128 R16, [R0.X4+0x1000] ;  /* 0x0010000000107984 */ /* 0x000ea80000004c00 */
[----:B------:R3:W2:Y:S01]  /*14220*/  LDS.128 R12, [R0.X4+0x1800] ;  /* 0x00180000000c7984 */ /* 0x0006a20000004c00 */
[----:B-1----:R-:W-:-:S02]  /*14230*/  SHF.L.U32 R11, R11, 0x6, RZ ;  /* 0x000000060b0b7819 */ /* 0x002fc400000006ff */
[----:B---3--:R-:W-:-:S05]  /*14240*/  IADD3 R0, -R245, RZ, RZ ;  /* 0x000000fff5007210 */ /* 0x008fca0007ffe1ff */
[----:B----4-:R-:W-:Y:S02]  /*14250*/  IMAD R2, R0, c[0x0][0x1c0], R2 ;  /* 0x0000700000027a24 */ /* 0x010fe400078e0202 */
[----:B------:R-:W-:-:S04]  /*14260*/  IMAD R0, R5, c[0x0][0x210], R245 ;  /* 0x0000840005007a24 */ /* 0x000fc800078e02f5 */
[----:B------:R-:W-:Y:S02]  /*14270*/  IMAD R5, R0, c[0x0][0x1c0], R2 ;  /* 0x0000700000057a24 */ /* 0x000fe400078e0202 */
[----:B-----5:R-:W-:Y:S01]  /*14280*/  @P2 FMUL.FTZ R2, R9, 0.69314718246459960938 ;  /* 0x3f31721809022820 */ /* 0x020fe20000410000 */
[----:B------:R-:W-:Y:S01]  /*14290*/  LEA R0, R34, R35, 0x4 ;  /* 0x0000002322007211 */ /* 0x000fe200078e20ff */
[----:B------:R-:W-:Y:S02]  /*142a0*/  IMAD R5, R5, c[0x0][0x214], R11 ;  /* 0x0000850005057a24 */ /* 0x000fe400078e020b */
[----:B------:R-:W-:Y:S01]  /*142b0*/  @P2 FFMA.FTZ R8, R3, c[0x0][0x238], R2 ;  /* 0x00008e0003082a23 */ /* 0x000fe20000010002 */
[----:B------:R-:W-:Y:S05]  /*142c0*/  @P0 BRA `(.L_x_2266) ;  /* 0x000000a000000947 */ /* 0x000fea0003800000 */
[----:B--2---:R-:W-:Y:S02]  /*142d0*/  IADD3 R3, R0, 0x8, RZ ;  /* 0x0000000800037810 */ /* 0x004fe40007ffe0ff */
[----:B------:R-:W-:Y:S02]  /*142e0*/  SHF.R.S32.HI R2, RZ, 0x1f, R0 ;  /* 0x0000001fff027819 */ /* 0x000fe40000011400 */
[----:B------:R-:W-:-:S02]  /*142f0*/  IADD3 R4, P0, R5, R0, RZ ;  /* 0x0000000005047210 */ /* 0x000fc40007f1e0ff */
[-C--:B------:R-:W-:Y:S02]  /*14300*/  ISETP.GE.AND P2, PT, R0, R246.reuse, PT ;  /* 0x000000f60000720c */ /* 0x080fe40003f46270 */
[----:B------:R-:W-:Y:S02]  /*14310*/  ISETP.GE.AND P1, PT, R3, R246, PT ;  /* 0x000000f60300720c */ /* 0x000fe40003f26270 */
[----:B------:R-:W-:Y:S02]  /*14320*/  LEA.HI.X.SX32 R0, R5, R2, 0x1, P0 ;  /* 0x0000000205007211 */ /* 0x000fe400000f0eff */
[----:B------:R-:W-:-:S04]  /*14330*/  LEA R2, P0, R4, c[0x0][0x208], 0x2 ;  /* 0x0000820004027a11 */ /* 0x000fc800078010ff */
[----:B------:R-:W-:-:S05]  /*14340*/  LEA.HI.X R3, R4, c[0x0][0x20c], R0, 0x2, P0 ;  /* 0x0000830004037a11 */ /* 0x000fca00000f1400 */
[----:B------:R1:W-:Y:S04]  /*14350*/  @!P2 STG.E [R2.64], R7 ;  /* 0x000000070200a986 */ /* 0x0003e8000c10190c */
[----:B------:R1:W-:Y:S02]  /*14360*/  @!P1 STG.E [R2.64+0x20], R8 ;  /* 0x0000200802009986 */ /* 0x0003e4000c10190c */
.L_x_2266:
[----:B--2---:R-:W-:Y:S05]  /*14370*/  BSYNC B0 ;  /* 0x0000000000007941 */ /* 0x004fea0003800000 */
.L_x_2265:
[----:B-1----:R-:W-:Y:S01]  /*14380*/  LEA.HI R2, R33, R32, RZ, 0x3 ;  /* 0x0000002021027211 */ /* 0x002fe200078f18ff */
[----:B------:R-:W-:Y:S01]  /*14390*/  IMAD R0, R5, c[0x0][0x22c], RZ ;  /* 0x00008b0005007a24 */ /* 0x000fe200078e02ff */
[----:B------:R-:W-:Y:S02]  /*143a0*/  IADD3 R6, R10, 0x10, RZ ;  /* 0x000000100a067810 */ /* 0x000fe40007ffe0ff */
        /* <DEDUP_REMOVED lines=8> */
[----:B------:R-:W-:-:S05]  /*14430*/  IMAD.WIDE R2, R10, 0x20, R2 ;  /* 0x000000200a027825 */ /* 0x000fca00078e0202 */
[----:B------:R-:W-:-:S04]  /*14440*/  IADD3 R4, P0, R0, R2, RZ ;  /* 0x0000000200047210 */ /* 0x000fc80007f1e0ff */
[----:B------:R-:W-:Y:S02]  /*14450*/  LEA.HI.X.SX32 R3, R0, R3, 0x1, P0 ;  /* 0x0000000300037211 */ /* 0x000fe400000f0eff */
[----:B------:R-:W-:Y:S02]  /*14460*/  LEA R2, P0, R4, c[0x0][0x1d8], 0x2 ;  /* 0x0000760004027a11 */ /* 0x000fe400078010ff */
[----:B------:R-:W-:Y:S02]  /*14470*/  IADD3 R0, R10, 0x30, RZ ;  /* 0x000000300a007810 */ /* 0x000fe40007ffe0ff */
[----:B------:R-:W-:Y:S02]  /*14480*/  LEA.HI.X R3, R4, c[0x0][0x1dc], R3, 0x2, P0 ;  /* 0x0000770004037a11 */ /* 0x000fe400000f1403 */
[----:B------:R-:W-:-:S03]  /*14490*/  ISETP.GE.AND P0, PT, R0, R246, PT ;  /* 0x000000f60000720c */ /* 0x000fc60003f06270 */
[----:B------:R1:W-:Y:S04]  /*144a0*/  @!P2 STG.E.128 [R2.64+0x800], R24 ;  /* 0x000800180200a986 */ /* 0x0003e8000c101d0c */
[----:B------:R1:W-:Y:S04]  /*144b0*/  @!P1 STG.E.128 [R2.64+0x1000], R16 ;  /* 0x0010001002009986 */ /* 0x0003e8000c101d0c */
[----:B------:R1:W-:Y:S04]  /*144c0*/  @!P3 STG.E.64 [R2.64], R28 ;  /* 0x0000001c0200b986 */ /* 0x0003e8000c101b0c */
[----:B------:R1:W-:Y:S01]  /*144d0*/  @!P3 STG.E.64 [R2.64+0x8], R30 ;  /* 0x0000081e0200b986 */ /* 0x0003e2000c101b0c */
[----:B------:R-:W-:Y:S05]  /*144e0*/  @P0 EXIT ;  /* 0x000000000000094d */ /* 0x000fea0003800000 */
[----:B------:R-:W-:Y:S01]  /*144f0*/  STG.E.128 [R2.64+0x1800], R12 ;  /* 0x0018000c02007986 */ /* 0x000fe2000c101d0c */
[----:B------:R-:W-:Y:S05]  /*14500*/  EXIT ;  /* 0x000000000000794d */ /* 0x000fea0003800000 */
.L_x_2267:
        /* <DEDUP_REMOVED lines=15> */
.L_x_5211:


//--------------------- .text._ZN5flash24flash_fwd_splitkv_kernelI23Flash_fwd_kernel_traitsILi32ELi64ELi256ELi4ELb0ELb0EN7cutlass6half_tE19Flash_kernel_traitsILi32ELi64ELi256ELi4ES3_EELb1ELb0ELb1ELb0ELb0ELb0ELb1ELb0EEEvNS_16Flash_fwd_paramsE --------------------------
	.section	.text._ZN5flash24flash_fwd_splitkv_kernelI23Flash_fwd_kernel_traitsILi32ELi64ELi256ELi4ELb0ELb0EN7cutlass6half_tE19Flash_kernel_traitsILi32ELi64ELi256ELi4ES3_EELb1ELb0ELb1ELb0ELb0ELb0ELb1ELb0EEEvNS_16Flash_fwd_paramsE,"ax",@progbits
	.sectioninfo	@"SHI_REGISTERS=255"
	.align	128
        .global         _ZN5flash24flash_fwd_splitkv_kernelI23Flash_fwd_kernel_traitsILi32ELi64ELi256ELi4ELb0ELb0EN7cutlass6half_tE19Flash_kernel_traitsILi32ELi64ELi256ELi4ES3_EELb1ELb0ELb1ELb0ELb0ELb0ELb1ELb0EEEvNS_16Flash_fwd_paramsE
        .type           _ZN5flash24flash_fwd_splitkv_kernelI23Flash_fwd_kernel_traitsILi32ELi64ELi256ELi4ELb0ELb0EN7cutlass6half_tE19Flash_kernel_traitsILi32ELi64ELi256ELi4ES3_EELb1ELb0ELb1ELb0ELb0ELb0ELb1ELb0EEEvNS_16Flash_fwd_paramsE,@function
        .size           _ZN5flash24flash_fwd_splitkv_kernelI23Flash_fwd_kernel_traitsILi32ELi64ELi256ELi4ELb0ELb0EN7cutlass6half_tE19Flash_kernel_traitsILi32ELi64ELi256ELi4ES3_EELb1ELb0ELb1ELb0ELb0ELb0ELb1ELb0EEEvNS_16Flash_fwd_paramsE,(.L_x_5212 - _ZN5flash24flash_fwd_splitkv_kernelI23Flash_fwd_kernel_traitsILi32ELi64ELi256ELi4ELb0ELb0EN7cutlass6half_tE19Flash_kernel_traitsILi32ELi64ELi256ELi4ES3_EELb1ELb0ELb1ELb0ELb0ELb0ELb1ELb0EEEvNS_16Flash_fwd_paramsE)
        .other          _ZN5flash24flash_fwd_splitkv_kernelI23Flash_fwd_kernel_traitsILi32ELi64ELi256ELi4ELb0ELb0EN7cutlass6half_tE19Flash_kernel_traitsILi32ELi64ELi256ELi4ES3_EELb1ELb0ELb1ELb0ELb0ELb0ELb1ELb0EEEvNS_16Flash_fwd_paramsE,@"STO_CUDA_ENTRY STV_DEFAULT"
_ZN5flash24flash_fwd_splitkv_kernelI23Flash_fwd_kernel_traitsILi32ELi64ELi256ELi4ELb0ELb0EN7cutlass6half_tE19Flash_kernel_traitsILi32ELi64ELi256ELi4ES3_EELb1ELb0ELb1ELb0ELb0ELb0ELb1ELb0EEEvNS_16Flash_fwd_paramsE:
.text._ZN5flash24flash_fwd_splitkv_kernelI23Flash_fwd_kernel_traitsILi32ELi64ELi256ELi4ELb0ELb0EN7cutlass6half_tE19Flash_kernel_traitsILi32ELi64ELi256ELi4ES3_EELb1ELb0ELb1ELb0ELb0ELb0ELb1ELb0EEEvNS_16Flash_fwd_paramsE:
        /* <DEDUP_REMOVED lines=13> */
[----:B------:R-:W-:-:S06]  /*00d0*/  IMAD.HI.U32 R2, R3, R5, R2 ;  /* 0x0000000503027227 */ /* 0x000fcc00078e0002 */
[----:B--2---:R-:W-:-:S04]  /*00e0*/  IMAD.HI.U32 R233, R2, R25, RZ ;  /* 0x0000001902e97227 */ /* 0x004fc800078e00ff */
[----:B------:R-:W-:-:S04]  /*00f0*/  IMAD.MOV R2, RZ, RZ, -R233 ;  /* 0x000000ffff027224 */ /* 0x000fc800078e0ae9 */
[----:B------:R-:W-:-:S05]  /*0100*/  IMAD R2, R2, c[0x0][0x1c0], R25 ;  /* 0x0000700002027a24 */ /* 0x000fca00078e0219 */
[----:B------:R-:W-:Y:S02]  /*0110*/  ISETP.GE.U32.AND P2, PT, R2, c[0x0][0x1c0], PT ;  /* 0x0000700002007a0c */ /* 0x000fe40003f46070 */
[----:B-1----:R-:W-:-:S11]  /*0120*/  ISETP.NE.AND P3, PT, R0, RZ, PT ;  /* 0x000000ff0000720c */ /* 0x002fd60003f65270 */
        /* <DEDUP_REMOVED lines=35> */
.L_x_2268:
[----:B-1-34-:R-:W-:Y:S02]  /*0360*/  MOV R5, c[0x0][0x218] ;  /* 0x0000860000057a02 */ /* 0x01afe40000000f00 */
.L_x_2269:
        /* <DEDUP_REMOVED lines=30> */
[----:B------:R-:W-:-:S04]  /*0550*/  IMAD.HI.U32 R10, R6, R5, RZ ;  /* 0x00000005060a7227 */ /* 0x000fc800078e00ff */
        /* <DEDUP_REMOVED lines=14> */
[----:B------:R-:W-:-:S03]  /*0640*/  IADD3 R10, R36, 0xff, RZ ;  /* 0x000000ff240a7810 */ /* 0x000fc60007ffe0ff */
        /* <DEDUP_REMOVED lines=16> */
[--C-:B------:R-:W-:Y:S02]  /*0750*/  IMAD R0, R233, c[0x0][0x214], R34.reuse ;  /* 0x00008500e9007a24 */ /* 0x100fe400078e0222 */
[----:B------:R-:W-:Y:S02]  /*0760*/  IMAD.IADD R34, R33, 0x1, -R34 ;  /* 0x0000000121227824 */ /* 0x000fe400078e0a22 */
[----:B------:R-:W-:Y:S01]  /*0770*/  IMAD.IADD R208, R208, 0x1, -R3 ;  /* 0x00000001d0d07824 */ /* 0x000fe200078e0a03 */
[----:B------:R-:W-:Y:S01]  /*0780*/  SHF.R.S32.HI R3, RZ, 0x3, R2 ;  /* 0x00000003ff037819 */ /* 0x000fe20000011402 */
[----:B------:R-:W-:Y:S02]  /*0790*/  IMAD R2, R0, c[0x0][0x22c], RZ ;  /* 0x00008b0000027a24 */ /* 0x000fe400078e02ff */
[----:B------:R-:W-:Y:S01]  /*07a0*/  IMAD.SHL.U32 R4, R208, 0x4, RZ ;  /* 0x00000004d0047824 */ /* 0x000fe200078e00ff */
[----:B------:R-:W-:-:S02]  /*07b0*/  IADD3 R7, R3, 0x10, RZ ;  /* 0x0000001003077810 */ /* 0x000fc40007ffe0ff */
[----:B------:R-:W-:Y:S02]  /*07c0*/  ISETP.NE.AND P3, PT, R208, RZ, PT ;  /* 0x000000ffd000720c */ /* 0x000fe40003f65270 */
[--C-:B------:R-:W-:Y:S02]  /*07d0*/  SHF.R.S32.HI R5, RZ, 0x1f, R4.reuse ;  /* 0x0000001fff057819 */ /* 0x100fe40000011404 */
[----:B------:R-:W-:Y:S02]  /*07e0*/  ISETP.GE.AND P6, PT, R4, c[0x0][0x220], PT ;  /* 0x0000880004007a0c */ /* 0x000fe40003fc6270 */
[-C--:B------:R-:W-:Y:S01]  /*07f0*/  ISETP.GE.AND P1, PT, R7, R34.reuse, PT ;  /* 0x000000220700720c */ /* 0x080fe20003f26270 */
[C---:B------:R-:W-:Y:S01]  /*0800*/  IMAD.WIDE R8, R3.reuse, 0x20, R4 ;  /* 0x0000002003087825 */ /* 0x040fe200078e0204 */
[-C--:B------:R-:W-:Y:S02]  /*0810*/  ISETP.GE.OR P5, PT, R3, R34.reuse, P6 ;  /* 0x000000220300720c */ /* 0x080fe400037a6670 */
[----:B------:R-:W-:-:S02]  /*0820*/  ISETP.GE.OR P4, PT, R7, R34, P6 ;  /* 0x000000220700720c */ /* 0x000fc40003786670 */
[C---:B------:R-:W-:Y:S02]  /*0830*/  IADD3 R5, P0, R2.reuse, R8, RZ ;  /* 0x0000000802057210 */ /* 0x040fe40007f1e0ff */
[----:B------:R-:W-:Y:S02]  /*0840*/  IADD3 R7, R3, 0x20, RZ ;  /* 0x0000002003077810 */ /* 0x000fe40007ffe0ff */
[----:B------:R-:W-:Y:S02]  /*0850*/  LEA.HI.X.SX32 R2, R2, R9, 0x1, P0 ;  /* 0x0000000902027211 */ /* 0x000fe400000f0eff */
[----:B------:R-:W-:Y:S02]  /*0860*/  LEA R4, P0, R5, c[0x0][0x1d8], 0x2 ;  /* 0x0000760005047a11 */ /* 0x000fe400078010ff */
[----:B------:R-:W-:Y:S02]  /*0870*/  IADD3 R9, R3, 0x30, RZ ;  /* 0x0000003003097810 */ /* 0x000fe40007ffe0ff */
[----:B------:R-:W-:-:S02]  /*0880*/  LEA.HI.X R5, R5, c[0x0][0x1dc], R2, 0x2, P0 ;  /* 0x0000770005057a11 */ /* 0x000fc400000f1402 */
[CC--:B------:R-:W-:Y:S02]  /*0890*/  ISETP.GE.AND P0, PT, R7.reuse, R34.reuse, PT ;  /* 0x000000220700720c */ /* 0x0c0fe40003f06270 */
[----:B------:R-:W-:Y:S01]  /*08a0*/  SHF.R.S32.HI R2, RZ, 0x1f, R0 ;  /* 0x0000001fff027819 */ /* 0x000fe20000011400 */
[----:B------:R1:W-:Y:S01]  /*08b0*/  @!P5 STG.E.128 [R4.64], RZ ;  /* 0x000000ff0400d986 */ /* 0x0003e2000c101d06 */
[----:B------:R-:W-:Y:S02]  /*08c0*/  ISETP.NE.OR P0, PT, R208, RZ, P0 ;  /* 0x000000ffd000720c */ /* 0x000fe40000705670 */
[----:B------:R-:W-:Y:S01]  /*08d0*/  IADD3 R0, P2, R0, R3, RZ ;  /* 0x0000000300007210 */ /* 0x000fe20007f5e0ff */
[----:B------:R1:W-:Y:S01]  /*08e0*/  @!P4 STG.E.128 [R4.64+0x800], RZ ;  /* 0x000800ff0400c986 */ /* 0x0003e2000c101d06 */
[-C--:B------:R-:W-:Y:S02]  /*08f0*/  ISETP.GE.OR P5, PT, R7, R34.reuse, P6 ;  /* 0x000000220700720c */ /* 0x080fe400037a6670 */
[----:B------:R-:W-:-:S02]  /*0900*/  ISETP.GE.OR P6, PT, R9, R34, P6 ;  /* 0x000000220900720c */ /* 0x000fc400037c6670 */
[C---:B------:R-:W-:Y:S02]  /*0910*/  ISETP.GE.OR P3, PT, R3.reuse, R34, P3 ;  /* 0x000000220300720c */ /* 0x040fe40001f66670 */
[----:B------:R-:W-:Y:S02]  /*0920*/  LEA.HI.X.SX32 R3, R3, R2, 0x1, P2 ;  /* 0x0000000203037211 */ /* 0x000fe400010f0eff */
[----:B------:R-:W-:Y:S02]  /*0930*/  LEA R6, P2, R0, c[0x0][0x208], 0x2 ;  /* 0x0000820000067a11 */ /* 0x000fe400078410ff */
[----:B------:R-:W-:Y:S02]  /*0940*/  ISETP.NE.OR P1, PT, R208, RZ, P1 ;  /* 0x000000ffd000720c */ /* 0x000fe40000f25670 */
[----:B------:R-:W-:Y:S01]  /*0950*/  LEA.HI.X R7, R0, c[0x0][0x20c], R3, 0x2, P2 ;  /* 0x0000830000077a11 */ /* 0x000fe200010f1403 */
[----:B------:R-:W-:Y:S01]  /*0960*/  @!P0 IMAD.MOV.U32 R0, RZ, RZ, -0x800000 ;  /* 0xff800000ff008424 */ /* 0x000fe200078e00ff */
[----:B------:R1:W-:Y:S03]  /*0970*/  @!P5 STG.E.128 [R4.64+0x1000], RZ ;  /* 0x001000ff0400d986 */ /* 0x0003e6000c101d06 */
[----:B------:R-:W-:Y:S01]  /*0980*/  @!P3 IMAD.MOV.U32 R3, RZ, RZ, -0x800000 ;  /* 0xff800000ff03b424 */ /* 0x000fe200078e00ff */
        /* <DEDUP_REMOVED lines=11> */
.L_x_2270:
        /* <DEDUP_REMOVED lines=82> */
[----:B------:R-:W-:-:S04]  /*0f60*/  IADD3 R11, R11, R3, RZ ;  /* 0x000000030b0b7210 */ /* 0x000fc80007ffe0ff */
[----:B------:R-:W-:Y:S01]  /*0f70*/  IADD3 R4, R15, R4, RZ ;  /* 0x000000040f047210 */ /* 0x000fe20007ffe0ff */
[----:B------:R-:W-:Y:S01]  /*0f80*/  IMAD.WIDE.U32 R12, R21, c[0x0][0x198], R10 ;  /* 0x00006600150c7a25 */ /* 0x000fe200078e000a */
[----:B------:R-:W-:-:S03]  /*0f90*/  SHF.R.S32.HI R11, RZ, 0x1f, R6 ;  /* 0x0000001fff0b7819 */ /* 0x000fc60000011406 */
[----:B------:R-:W-:Y:S02]  /*0fa0*/  IMAD.IADD R13, R13, 0x1, R2 ;  /* 0x000000010d0d7824 */ /* 0x000fe400078e0202 */
[----:B------:R-:W-:Y:S02]  /*0fb0*/  IMAD R3, R11, c[0x0][0x1b0], RZ ;  /* 0x00006c000b037a24 */ /* 0x000fe400078e02ff */
[----:B------:R-:W-:-:S04]  /*0fc0*/  IMAD.WIDE.U32 R18, R6, c[0x0][0x1b0], R12 ;  /* 0x00006c0006127a25 */ /* 0x000fc800078e000c */
[----:B------:R-:W-:-:S04]  /*0fd0*/  IMAD R3, R6, c[0x0][0x1b4], R3 ;  /* 0x00006d0006037a24 */ /* 0x000fc800078e0203 */
[----:B------:R-:W-:Y:S01]  /*0fe0*/  IMAD.IADD R2, R19, 0x1, R3 ;  /* 0x0000000113027824 */ /* 0x000fe200078e0203 */
[----:B------:R-:W-:Y:S05]  /*0ff0*/  BRA `(.L_x_2272) ;  /* 0x0000041000007947 */ /* 0x000fea0003800000 */
.L_x_2271:
        /* <DEDUP_REMOVED lines=15> */
.L_x_2273:
[----:B------:R-:W-:Y:S01]  /*10f0*/  IABS R7, c[0x0][0x1c8] ;  /* 0x0000720000077a13 */ /* 0x000fe20000000000 */
[----:B------:R-:W-:Y:S01]  /*1100*/  @P4 IMAD.IADD R4, R3, 0x1, R4 ;  /* 0x0000000103044824 */ /* 0x000fe200078e0204 */
[----:B------:R-:W-:Y:S02]  /*1110*/  LEA R21, R37, 0xffffff00, 0x8 ;  /* 0xffffff0025157811 */ /* 0x000fe400078e40ff */
        /* <DEDUP_REMOVED lines=12> */
[----:B------:R-:W-:-:S03]  /*11e0*/  MOV R9, R2 ;  /* 0x0000000200097202 */ /* 0x000fc60000000f00 */
[----:B------:R-:W-:-:S04]  /*11f0*/  IMAD.WIDE.U32 R12, R21, c[0x0][0x198], R10 ;  /* 0x00006600150c7a25 */ /* 0x000fc800078e000a */
        /* <DEDUP_REMOVED lines=33> */
.L_x_2272:
[----:B------:R-:W-:Y:S01]  /*1410*/  ISETP.NE.AND P0, PT, R8, -0x1, PT ;  /* 0xffffffff0800780c */ /* 0x000fe20003f05270 */
[----:B------:R-:W-:Y:S01]  /*1420*/  IMAD R11, R11, c[0x0][0x1b8], RZ ;  /* 0x00006e000b0b7a24 */ /* 0x000fe200078e02ff */
[----:B------:R-:W-:Y:S01]  /*1430*/  SHF.R.S32.HI R3, RZ, 0x1f, R208 ;  /* 0x0000001fff037819 */ /* 0x000fe200000114d0 */
[----:B------:R-:W-:Y:S01]  /*1440*/  IMAD.IADD R212, R33, 0x1, -R34 ;  /* 0x0000000121d47824 */ /* 0x000fe200078e0a22 */
[----:B------:R-:W-:Y:S02]  /*1450*/  BSSY B0, `(.L_x_2274) ;  /* 0x0000061000007945 */ /* 0x000fe40003800000 */
[CC--:B------:R-:W-:Y:S02]  /*1460*/  LEA.HI R5, R3.reuse, R208.reuse, RZ, 0x3 ;  /* 0x000000d003057211 */ /* 0x0c0fe400078f18ff */
[----:B------:R-:W-:Y:S02]  /*1470*/  LEA.HI R25, R3, R208, RZ, 0x2 ;  /* 0x000000d003197211 */ /* 0x000fe400078f10ff */
[----:B-----5:R-:W-:-:S02]  /*1480*/  SHF.R.S32.HI R0, RZ, 0x3, R5 ;  /* 0x00000003ff007819 */ /* 0x020fc40000011405 */
[----:B------:R-:W-:Y:S01]  /*1490*/  LOP3.LUT R15, R25, 0xfffffffc, RZ, 0xc0, !PT ;  /* 0xfffffffc190f7812 */ /* 0x000fe200078ec0ff */
[C---:B------:R-:W-:Y:S01]  /*14a0*/  @P0 IMAD.WIDE.U32 R12, R8.reuse, c[0x0][0x190], RZ ;  /* 0x00006400080c0a25 */ /* 0x040fe200078e00ff */
[----:B------:R-:W-:Y:S02]  /*14b0*/  @!P0 SHF.R.S32.HI R10, RZ, 0x1f, R233 ;  /* 0x0000001fff0a8819 */ /* 0x000fe400000114e9 */
[----:B------:R-:W-:Y:S01]  /*14c0*/  SHF.R.S32.HI R22, RZ, 0x2, R25 ;  /* 0x00000002ff167819 */ /* 0x000fe20000011419 */
[----:B------:R-:W-:Y:S01]  /*14d0*/  @P0 IMAD R8, R8, c[0x0][0x194], R13 ;  /* 0x0000650008080a24 */ /* 0x000fe200078e020d */
[C---:B------:R-:W-:Y:S01]  /*14e0*/  LEA.HI R13, R5.reuse, R0, RZ, 0x1 ;  /* 0x00000000050d7211 */ /* 0x040fe200078f08ff */
[----:B------:R-:W-:Y:S01]  /*14f0*/  @!P0 IMAD R10, R10, c[0x0][0x178], RZ ;  /* 0x00005e000a0a8a24 */ /* 0x000fe200078e02ff */
[----:B------:R-:W-:Y:S01]  /*1500*/  LOP3.LUT R5, R5, 0xfffffff8, RZ, 0xc0, !PT ;  /* 0xfffffff805057812 */ /* 0x000fe200078ec0ff */
[----:B------:R-:W-:Y:S01]  /*1510*/  IMAD.IADD R232, R208, 0x1, -R15 ;  /* 0x00000001d0e87824 */ /* 0x000fe200078e0a0f */
[----:B------:R-:W-:Y:S01]  /*1520*/  LOP3.LUT R13, R13, 0xfffffffe, RZ, 0xc0, !PT ;  /* 0xfffffffe0d0d7812 */ /* 0x000fe200078ec0ff */
[----:B------:R-:W-:Y:S01]  /*1530*/  @!P0 IMAD R9, R233, c[0x0][0x17c], R10 ;  /* 0x00005f00e9098a24 */ /* 0x000fe200078e020a */
[----:B------:R-:W-:Y:S01]  /*1540*/  LEA.HI R10, R3, R208, RZ, 0x4 ;  /* 0x000000d0030a7211 */ /* 0x000fe200078f20ff */
[----:B------:R-:W-:Y:S01]  /*1550*/  @!P0 IMAD.WIDE.U32 R26, R233, c[0x0][0x178], RZ ;  /* 0x00005e00e91a8a25 */ /* 0x000fe200078e00ff */
[----:B------:R-:W-:-:S02]  /*1560*/  LEA.HI R215, R25, R22, RZ, 0x1 ;  /* 0x0000001619d77211 */ /* 0x000fc400078f08ff */
[----:B------:R-:W-:Y:S01]  /*1570*/  LOP3.LUT R69, R10, 0xfffffff0, RZ, 0xc0, !PT ;  /* 0xfffffff00a457812 */ /* 0x000fe200078ec0ff */
[----:B------:R-:W-:Y:S01]  /*1580*/  IMAD.SHL.U32 R15, R0, 0x40, RZ ;  /* 0x00000040000f7824 */ /* 0x000fe200078e00ff */
[----:B------:R-:W-:Y:S01]  /*1590*/  LEA.HI R3, R3, R208, RZ, 0x5 ;  /* 0x000000d003037211 */ /* 0x000fe200078f28ff */
[----:B------:R-:W-:Y:S01]  /*15a0*/  IMAD.SHL.U32 R232, R232, 0x8, RZ ;  /* 0x00000008e8e87824 */ /* 0x000fe200078e00ff */
[----:B------:R-:W-:Y:S01]  /*15b0*/  LOP3.LUT R215, R215, 0x7fffffe, RZ, 0xc0, !PT ;  /* 0x07fffffed7d77812 */ /* 0x000fe200078ec0ff */
[----:B------:R-:W-:Y:S01]  /*15c0*/  @!P0 IMAD.IADD R8, R27, 0x1, R9 ;  /* 0x000000011b088824 */ /* 0x000fe200078e0209 */
[----:B------:R-:W-:Y:S01]  /*15d0*/  LOP3.LUT R15, R15, 0xc0, RZ, 0xc0, !PT ;  /* 0x000000c00f0f7812 */ /* 0x000fe200078ec0ff */
[----:B------:R-:W-:Y:S01]  /*15e0*/  IMAD.IADD R9, R0, 0x1, -R13 ;  /* 0x0000000100097824 */ /* 0x000fe200078e0a0d */
[----:B------:R-:W-:Y:S01]  /*15f0*/  IADD3 R14, P2, R232, R14, RZ ;  /* 0x0000000ee80e7210 */ /* 0x000fe20007f5e0ff */
[----:B------:R-:W-:Y:S01]  /*1600*/  @!P0 IMAD.MOV.U32 R12, RZ, RZ, R26 ;  /* 0x000000ffff0c8224 */ /* 0x000fe200078e001a */
[--C-:B------:R-:W-:Y:S01]  /*1610*/  SHF.R.S32.HI R13, RZ, 0x1f, R232.reuse ;  /* 0x0000001fff0d7819 */ /* 0x100fe200000114e8 */
[----:B------:R-:W-:Y:S01]  /*1620*/  IMAD.IADD R5, R208, 0x1, -R5 ;  /* 0x00000001d0057824 */ /* 0x000fe200078e0a05 */
[----:B------:R-:W-:Y:S01]  /*1630*/  IADD3 R18, P3, R232, R18, RZ ;  /* 0x00000012e8127210 */ /* 0x000fe20007f7e0ff */
[----:B------:R-:W-:Y:S01]  /*1640*/  IMAD.IADD R69, R208, 0x1, -R69 ;  /* 0x00000001d0457824 */ /* 0x000fe200078e0a45 */
[----:B------:R-:W-:Y:S01]  /*1650*/  LOP3.LUT R27, R15, 0x18, R232, 0xf8, !PT ;  /* 0x000000180f1b7812 */ /* 0x000fe200078ef8e8 */
[----:B------:R-:W-:Y:S01]  /*1660*/  IMAD.IADD R215, R22, 0x1, -R215 ;  /* 0x0000000116d77824 */ /* 0x000fe200078e0ad7 */
[----:B------:R-:W-:Y:S01]  /*1670*/  SHF.R.U32.HI R0, RZ, 0x3, R15 ;  /* 0x00000003ff007819 */ /* 0x000fe2000001160f */
[C---:B------:R-:W-:Y:S01]  /*1680*/  IMAD.X R15, R13.reuse, 0x1, R4, P2 ;  /* 0x000000010d0f7824 */ /* 0x040fe200010e0604 */
[----:B------:R-:W-:Y:S01]  /*1690*/  IADD3 R12, P0, R232, R12, RZ ;  /* 0x0000000ce80c7210 */ /* 0x000fe20007f1e0ff */
[----:B------:R-:W-:Y:S01]  /*16a0*/  IMAD.X R19, R13, 0x1, R2, P3 ;  /* 0x000000010d137824 */ /* 0x000fe200018e0602 */
[----:B------:R-:W-:Y:S01]  /*16b0*/  LEA.HI R4, R5, R5, RZ, 0x1 ;  /* 0x0000000505047211 */ /* 0x000fe200078f08ff */
[----:B------:R-:W-:Y:S01]  /*16c0*/  IMAD.WIDE.U32 R14, R6, c[0x0][0x1b8], R14 ;  /* 0x00006e00060e7a25 */ /* 0x000fe200078e000e */
[----:B------:R-:W-:-:S02]  /*16d0*/  SHF.R.S32.HI R32, RZ, 0x5, R3 ;  /* 0x00000005ff207819 */ /* 0x000fc40000011403 */
[----:B------:R-:W-:Y:S01]  /*16e0*/  LEA.HI R86, R69, R69, RZ, 0x1 ;  /* 0x0000004545567211 */ /* 0x000fe200078f08ff */
[----:B------:R-:W-:Y:S01]  /*16f0*/  IMAD.WIDE.U32 R172, R22, c[0x0][0x198], R18 ;  /* 0x0000660016ac7a25 */ /* 0x000fe200078e0012 */
[----:B------:R-:W-:Y:S02]  /*1700*/  IADD3.X R13, R13, R8, RZ, P0, !PT ;  /* 0x000000080d0d7210 */ /* 0x000fe400007fe4ff */
[----:B------:R-:W-:Y:S01]  /*1710*/  LOP3.LUT R2, R4, 0xfffffffe, RZ, 0xc0, !PT ;  /* 0xfffffffe04027812 */ /* 0x000fe200078ec0ff */
[----:B------:R-:W-:Y:S01]  /*1720*/  IMAD R215, R32, 0x8, R215 ;  /* 0x0000000820d77824 */ /* 0x000fe200078e02d7 */
[----:B------:R-:W-:Y:S01]  /*1730*/  SHF.R.S32.HI R23, RZ, 0x1f, R22 ;  /* 0x0000001fff177819 */ /* 0x000fe20000011416 */
[----:B------:R-:W-:Y:S01]  /*1740*/  IMAD.WIDE.U32 R12, R24, c[0x0][0x1a8], R12 ;  /* 0x00006a00180c7a25 */ /* 0x000fe200078e000c */
[----:B------:R-:W-:Y:S02]  /*1750*/  IADD3 R38, P0, R22, R21, RZ ;  /* 0x0000001516267210 */ /* 0x000fe40007f1e0ff */
[----:B------:R-:W-:Y:S01]  /*1760*/  LOP3.LUT R0, R27, R0, RZ, 0x3c, !PT ;  /* 0x000000001b007212 */ /* 0x000fe200078e3cff */
[----:B------:R-:W-:Y:S01]  /*1770*/  IMAD.IADD R5, R5, 0x1, -R2 ;  /* 0x0000000105057824 */ /* 0x000fe200078e0a02 */
[--C-:B------:R-:W-:Y:S01]  /*1780*/  SHF.R.S32.HI R113, RZ, 0x1, R86.reuse ;  /* 0x00000001ff717819 */ /* 0x100fe20000011456 */
[C---:B------:R-:W-:Y:S01]  /*1790*/  IMAD.X R2, R23.reuse, 0x1, R7, P0 ;  /* 0x0000000117027824 */ /* 0x040fe200000e0607 */
[----:B------:R-:W-:Y:S01]  /*17a0*/  SHF.R.S32.HI R8, RZ, 0x1f, R86 ;  /* 0x0000001fff087819 */ /* 0x000fe20000011456 */
[----:B------:R-:W-:Y:S01]  /*17b0*/  IMAD R7, R23, c[0x0][0x198], RZ ;  /* 0x0000660017077a24 */ /* 0x000fe200078e02ff */
[----:B------:R-:W-:Y:S01]  /*17c0*/  LEA R215, R215, R0, 0x5 ;  /* 0x00000000d7d77211 */ /* 0x000fe200078e28ff */
[----:B------:R-:W-:Y:S01]  /*17d0*/  IMAD R0, R6, c[0x0][0x1bc], R11 ;  /* 0x00006f0006007a24 */ /* 0x000fe200078e020b */
[----:B------:R-:W-:Y:S01]  /*17e0*/  LEA.HI R8, R8, R113, RZ, 0x2 ;  /* 0x0000007108087211 */ /* 0x000fe200078f10ff */
[----:B------:R-:W-:Y:S01]  /*17f0*/  IMAD R41, R2, c[0x0][0x1a0], RZ ;  /* 0x0000680002297a24 */ /* 0x000fe200078e02ff */
[----:B------:R-:W-:Y:S01]  /*1800*/  ISETP.GE.AND P0, PT, R22, R212, PT ;  /* 0x000000d41600720c */ /* 0x000fe20003f06270 */
[----:B------:R-:W-:Y:S01]  /*1810*/  IMAD.IADD R15, R15, 0x1, R0 ;  /* 0x000000010f0f7824 */ /* 0x000fe200078e0200 */
[----:B------:R-:W-:Y:S01]  /*1820*/  LOP3.LUT R8, R8, 0xfffffffc, RZ, 0xc0, !PT ;  /* 0xfffffffc08087812 */ /* 0x000fe200078ec0ff */
[C---:B------:R-:W-:Y:S01]  /*1830*/  IMAD R41, R38.reuse, c[0x0][0x1a4], R41 ;  /* 0x0000690026297a24 */ /* 0x040fe200078e0229 */
[----:B------:R-:W-:Y:S01]  /*1840*/  SHF.R.S32.HI R25, RZ, 0x1f, R24 ;  /* 0x0000001fff197819 */ /* 0x000fe20000011418 */
[----:B------:R-:W-:Y:S01]  /*1850*/  IMAD.WIDE.U32 R38, R38, c[0x0][0x1a0], R14 ;  /* 0x0000680026267a25 */ /* 0x000fe200078e000e */
[----:B------:R-:W-:-:S02]  /*1860*/  LOP3.LUT R3, R3, 0xffffffe0, RZ, 0xc0, !PT ;  /* 0xffffffe003037812 */ /* 0x000fc400078ec0ff */
[----:B------:R-:W-:Y:S01]  /*1870*/  MOV R0, 0x10 ;  /* 0x0000001000007802 */ /* 0x000fe20000000f00 */
[----:B------:R-:W-:Y:S01]  /*1880*/  IMAD.IADD R113, R113, 0x1, -R8 ;  /* 0x0000000171717824 */ /* 0x000fe200078e0a08 */
[----:B------:R-:W-:Y:S01]  /*1890*/  SHF.R.S32.HI R4, RZ, 0x1, R4 ;  /* 0x00000001ff047819 */ /* 0x000fe20000011404 */
[----:B------:R-:W-:Y:S02]  /*18a0*/  IMAD R15, R25, c[0x0][0x1a8], RZ ;  /* 0x00006a00190f7a24 */ /* 0x000fe400078e02ff */
[----:B------:R-:W-:Y:S01]  /*18b0*/  IMAD R7, R22, c[0x0][0x19c], R7 ;  /* 0x0000670016077a24 */ /* 0x000fe200078e0207 */
[----:B------:R-:W-:Y:S01]  /*18c0*/  LOP3.LUT P2, RZ, R113, 0x2, RZ, 0xc0, !PT ;  /* 0x0000000271ff7812 */ /* 0x000fe2000784c0ff */
[----:B------:R-:W-:Y:S02]  /*18d0*/  IMAD R15, R24, c[0x0][0x1ac], R15 ;  /* 0x00006b00180f7a24 */ /* 0x000fe400078e020f */
[----:B------:R-:W-:Y:S01]  /*18e0*/  IMAD.WIDE R16, R17, 0x40, R22 ;  /* 0x0000004011107825 */ /* 0x000fe200078e0216 */
[----:B------:R-:W-:-:S03]  /*18f0*/  SEL R0, R0, 0xfffffff0, !P2 ;  /* 0xfffffff000007807 */ /* 0x000fc60005000000 */
[----:B------:R-:W-:Y:S02]  /*1900*/  IMAD.IADD R135, R173, 0x1, R7 ;  /* 0x00000001ad877824 */ /* 0x000fe400078e0207 */
[----:B------:R-:W-:Y:S02]  /*1910*/  IMAD.IADD R6, R208, 0x1, -R3 ;  /* 0x00000001d0067824 */ /* 0x000fe400078e0a03 */
[----:B------:R-:W-:Y:S02]  /*1920*/  IMAD.SHL.U32 R215, R215, 0x2, RZ ;  /* 0x00000002d7d77824 */ /* 0x000fe400078e00ff */
        /* <DEDUP_REMOVED lines=19> */
.L_x_2275:
[----:B------:R-:W-:Y:S05]  /*1a60*/  BSYNC B0 ;  /* 0x0000000000007941 */ /* 0x000fea0003800000 */
.L_x_2274:
[----:B--2---:R-:W-:Y:S01]  /*1a70*/  IADD3 R21, R22, 0x20, RZ ;  /* 0x0000002016157810 */ /* 0x004fe20007ffe0ff */
        /* <DEDUP_REMOVED lines=19> */
.L_x_2277:
[----:B------:R-:W-:Y:S05]  /*1bb0*/  BSYNC B0 ;  /* 0x0000000000007941 */ /* 0x000fea0003800000 */
.L_x_2276:
        /* <DEDUP_REMOVED lines=17> */
.L_x_2279:
[----:B------:R-:W-:Y:S05]  /*1cd0*/  BSYNC B0 ;  /* 0x0000000000007941 */ /* 0x000fea0003800000 */
.L_x_2278:
[----:B------:R-:W-:Y:S01]  /*1ce0*/  ISETP.GE.AND P0, PT, R21, R2, PT ;  /* 0x000000021500720c */ /* 0x000fe20003f06270 */
[----:B------:R-:W-:-:S12]  /*1cf0*/  BSSY B0, `(.L_x_2280) ;  /* 0x000000f000007945 */ /* 0x000fd80003800000 */
        /* <DEDUP_REMOVED lines=14> */
.L_x_2281:
[----:B------:R-:W-:Y:S05]  /*1de0*/  BSYNC B0 ;  /* 0x0000000000007941 */ /* 0x000fea0003800000 */
.L_x_2280:
        /* <DEDUP_REMOVED lines=17> */
.L_x_2283:
[----:B------:R-:W-:Y:S05]  /*1f00*/  BSYNC B0 ;  /* 0x0000000000007941 */ /* 0x000fea0003800000 */
.L_x_2282:
        /* <DEDUP_REMOVED lines=11> */
[----:B---3--:R-:W-:-:S05]  /*1fc0*/  IMAD.WIDE.U32 R14, R3, 0x60, R134 ;  /* 0x00000060030e7825 */ /* 0x008fca00078e0086 */
[----:B------:R-:W-:Y:S02]  /*1fd0*/  IADD3 R3, R15, UR4, RZ ;  /* 0x000000040f037c10 */ /* 0x000fe4000fffe0ff */
[----:B-1----:R-:W-:-:S04]  /*1fe0*/  LEA R12, P0, R14, c[0x0][0x168], 0x1 ;  /* 0x00005a000e0c7a11 */ /* 0x002fc800078008ff */
[----:B------:R-:W-:-:S05]  /*1ff0*/  LEA.HI.X R13, R14, c[0x0][0x16c], R3, 0x1, P0 ;  /* 0x00005b000e0d7a11 */ /* 0x000fca00000f0c03 */
[----:B------:R-:W-:Y:S01]  /*2000*/  @!PT LDS RZ, [RZ] ;  /* 0x00000000fffff984 */ /* 0x000fe20000000800 */
[----:B------:R-:W-:Y:S01]  /*2010*/  @!PT LDS RZ, [RZ] ;  /* 0x00000000fffff984 */ /* 0x000fe20000000800 */
[----:B------:R-:W-:Y:S01]  /*2020*/  @!PT LDS RZ, [RZ] ;  /* 0x00000000fffff984 */ /* 0x000fe20000000800 */
[----:B------:R1:W-:Y:S04]  /*2030*/  LDGSTS.E.BYPASS.LTC128B.128 [R215+0x2800], [R12.64] ;  /* 0x028000000cd77fae */ /* 0x0003e8000b901d46 */
.L_x_2285:
[----:B------:R-:W-:Y:S05]  /*2040*/  BSYNC B0 ;  /* 0x0000000000007941 */ /* 0x000fea0003800000 */
.L_x_2284:
[----:B---3--:R-:W-:Y:S01]  /*2050*/  IADD3 R15, R22, 0x80, RZ ;  /* 0x00000080160f7810 */ /* 0x008fe20007ffe0ff */
        /* <DEDUP_REMOVED lines=16> */
.L_x_2287:
[----:B------:R-:W-:Y:S05]  /*2160*/  BSYNC B0 ;  /* 0x0000000000007941 */ /* 0x000fea0003800000 */
.L_x_2286:
[----:B-1----:R-:W-:Y:S01]  /*2170*/  IADD3 R13, R22, 0xa0, RZ ;  /* 0x000000a0160d7810 */ /* 0x002fe20007ffe0ff */
        /* <DEDUP_REMOVED lines=18> */
.L_x_2289:
[----:B------:R-:W-:Y:S05]  /*22a0*/  BSYNC B0 ;  /* 0x0000000000007941 */ /* 0x000fea0003800000 */
.L_x_2288:
        /* <DEDUP_REMOVED lines=19> */
.L_x_2291:
[----:B------:R-:W-:Y:S05]  /*23e0*/  BSYNC B0 ;  /* 0x0000000000007941 */ /* 0x000fea0003800000 */
.L_x_2290:
        /* <DEDUP_REMOVED lines=19> */
.L_x_2293:
[----:B------:R-:W-:Y:S05]  /*2520*/  BSYNC B0 ;  /* 0x0000000000007941 */ /* 0x000fea0003800000 */
.L_x_2292:
        /* <DEDUP_REMOVED lines=9> */
[----:B------:R-:W-:Y:S01]  /*25c0*/  ISETP.GE.AND P2, PT, R22, R2, PT ;  /* 0x000000021600720c */ /* 0x000fe20003f46270 */
[----:B------:R-:W5:Y:S01]  /*25d0*/  MUFU.RCP R206, c[0x0][0x238] ;  /* 0x00008e0000ce7b08 */ /* 0x000f620000001000 */
[----:B------:R-:W-:-:S04]  /*25e0*/  DEPBAR.LE SB0, 0x0 ;  /* 0x000080000000791a */ /* 0x000fc80000000000 */
[----:B------:R-:W-:Y:S01]  /*25f0*/  BAR.SYNC.DEFER_BLOCKING 0x0 ;  /* 0x0000000000007b1d */ /* 0x000fe20000010000 */
[----:B------:R-:W-:-:S04]  /*2600*/  LEA R242, P0, R38, c[0x0][0x170], 0x1 ;  /* 0x00005c0026f27a11 */ /* 0x000fc800078008ff */
[----:B------:R-:W-:Y:S01]  /*2610*/  LEA.HI.X R243, R38, c[0x0][0x174], R41, 0x1, P0 ;  /* 0x00005d0026f37a11 */ /* 0x000fe200000f0c29 */
[----:B------:R-:W-:Y:S01]  /*2620*/  BSSY B0, `(.L_x_2294) ;  /* 0x000000f000007945 */ /* 0x000fe20003800000 */
[----:B------:R1:W-:Y:S04]  /*2630*/  @P2 STS [R215+0x5000], RZ ;  /* 0x005000ffd7002388 */ /* 0x0003e80000000800 */
[----:B------:R1:W-:Y:S04]  /*2640*/  @P2 STS [R215+0x5004], RZ ;  /* 0x005004ffd7002388 */ /* 0x0003e80000000800 */
[----:B------:R1:W-:Y:S01]  /*2650*/  @P2 STS.64 [R215+0x5008], RZ ;  /* 0x005008ffd7002388 */ /* 0x0003e20000000a00 */
[----:B-----5:R-:W-:Y:S01]  /*2660*/  FMUL.FTZ R206, R3, R206 ;  /* 0x000000ce03ce7220 */ /* 0x020fe20000410000 */
[----:B------:R-:W-:Y:S05]  /*2670*/  @P2 BRA `(.L_x_2295) ;  /* 0x0000009000002947 */ /* 0x000fea0003800000 */
[----:B-1----:R-:W-:-:S13]  /*2680*/  ISETP.GE.AND P0, PT, R232, c[0x0][0x220], PT ;  /* 0x00008800e8007a0c */ /* 0x002fda0003f06270 */
        /* <DEDUP_REMOVED lines=8> */
.L_x_2295:
[----:B-1----:R-:W-:Y:S05]  /*2710*/  BSYNC B0 ;  /* 0x0000000000007941 */ /* 0x002fea0003800000 */
.L_x_2294:
        /* <DEDUP_REMOVED lines=15> */
.L_x_2297:
[----:B------:R-:W-:Y:S05]  /*2810*/  BSYNC B0 ;  /* 0x0000000000007941 */ /* 0x000fea0003800000 */
.L_x_2296:
        /* <DEDUP_REMOVED lines=15> */
.L_x_2299:
[----:B------:R-:W-:Y:S05]  /*2910*/  BSYNC B0 ;  /* 0x0000000000007941 */ /* 0x000fea0003800000 */
.L_x_2298:
        /* <DEDUP_REMOVED lines=16> */
.L_x_2301:
[----:B------:R-:W-:Y:S05]  /*2a20*/  BSYNC B0 ;  /* 0x0000000000007941 */ /* 0x000fea0003800000 */
.L_x_2300:
        /* <DEDUP_REMOVED lines=15> */
.L_x_2303:
[----:B------:R-:W-:Y:S05]  /*2b20*/  BSYNC B0 ;  /* 0x0000000000007941 */ /* 0x000fea0003800000 */
.L_x_2302:
        /* <DEDUP_REMOVED lines=16> */
.L_x_2305:
[----:B------:R-:W-:Y:S05]  /*2c30*/  BSYNC B0 ;  /* 0x0000000000007941 */ /* 0x000fea0003800000 */
.L_x_2304:
        /* <DEDUP_REMOVED lines=16> */
.L_x_2307:
[----:B------:R-:W-:Y:S05]  /*2d40*/  BSYNC B0 ;  /* 0x0000000000007941 */ /* 0x000fea0003800000 */
.L_x_2306:
        /* <DEDUP_REMOVED lines=20> */
.L_x_2309:
[----:B------:R-:W-:Y:S05]  /*2e90*/  BSYNC B0 ;  /* 0x0000000000007941 */ /* 0x000fea0003800000 */
.L_x_2308:
[----:B------:R-:W-:Y:S01]  /*2ea0*/  LOP3.LUT R86, R86, 0x7fffffe, RZ, 0xc0, !PT ;  /* 0x07fffffe56567812 */ /* 0x000fe200078ec0ff */
[----:B------:R-:W-:Y:S01]  /*2eb0*/  IMAD.SHL.U32 R113, R113, 0x40, RZ ;  /* 0x0000004071717824 */ /* 0x000fe200078e00ff */
[----:B------:R-:W-:Y:S01]  /*2ec0*/  LEA.HI R7, R10, R10, RZ, 0x1 ;  /* 0x0000000a0a077211 */ /* 0x000fe200078f08ff */
[----:B------:R-:W-:Y:S01]  /*2ed0*/  IMAD.SHL.U32 R9, R9, 0x8, RZ ;  /* 0x0000000809097824 */ /* 0x000fe200078e00ff */
[----:B------:R-:W-:Y:S01]  /*2ee0*/  SHF.R.S32.HI R6, RZ, 0x1f, R69 ;  /* 0x0000001fff067819 */ /* 0x000fe20000011445 */
[----:B------:R-:W-:Y:S01]  /*2ef0*/  IMAD.IADD R86, R69, 0x1, -R86 ;  /* 0x0000000145567824 */ /* 0x000fe200078e0a56 */
[----:B------:R-:W-:Y:S01]  /*2f00*/  LOP3.LUT R7, R7, 0xfffffffe, RZ, 0xc0, !PT ;  /* 0xfffffffe07077812 */ /* 0x000fe200078ec0ff */
[----:B------:R-:W-:Y:S01]  /*2f10*/  IMAD.SHL.U32 R208, R208, 0x2, RZ ;  /* 0x00000002d0d07824 */ /* 0x000fe200078e00ff */
[----:B------:R-:W-:Y:S01]  /*2f20*/  LEA.HI R69, R6, R69, RZ, 0x3 ;  /* 0x0000004506457211 */ /* 0x000fe200078f18ff */
[----:B------:R-:W-:Y:S01]  /*2f30*/  IMAD.SHL.U32 R6, R4, 0x40, RZ ;  /* 0x0000004004067824 */ /* 0x000fe200078e00ff */
[----:B------:R-:W-:Y:S01]  /*2f40*/  LOP3.LUT R113, R113, 0xc0, RZ, 0xc0, !PT ;  /* 0x000000c071717812 */ /* 0x000fe200078ec0ff */
[----:B------:R-:W-:Y:S01]  /*2f50*/  IMAD.IADD R10, R10, 0x1, -R7 ;  /* 0x000000010a0a7824 */ /* 0x000fe200078e0a07 */
[----:B------:R-:W-:Y:S01]  /*2f60*/  LOP3.LUT P0, RZ, R4, 0x2, RZ, 0xc0, !PT ;  /* 0x0000000204ff7812 */ /* 0x000fe2000780c0ff */
[----:B------:R-:W-:Y:S01]  /*2f70*/  IMAD.SHL.U32 R69, R69, 0x20, RZ ;  /* 0x0000002045457824 */ /* 0x000fe200078e00ff */
[----:B------:R-:W-:Y:S01]  /*2f80*/  LOP3.LUT R6, R6, 0xc0, RZ, 0xc0, !PT ;  /* 0x000000c006067812 */ /* 0x000fe200078ec0ff */
[----:B------:R-:W-:Y:S01]  /*2f90*/  IMAD.SHL.U32 R8, R10, 0x8, RZ ;  /* 0x000000080a087824 */ /* 0x000fe200078e00ff */
[----:B------:R-:W-:Y:S01]  /*2fa0*/  LOP3.LUT R208, R208, 0x6, RZ, 0xc0, !PT ;  /* 0x00000006d0d07812 */ /* 0x000fe200078ec0ff */
[----:B------:R-:W-:Y:S01]  /*2fb0*/  IMAD R5, R10, 0x8, R5 ;  /* 0x000000080a057824 */ /* 0x000fe200078e0205 */
[----:B------:R-:W-:Y:S01]  /*2fc0*/  LOP3.LUT R69, R69, 0xffffff00, RZ, 0xc0, !PT ;  /* 0xffffff0045457812 */ /* 0x000fe200078ec0ff */
[----:B------:R-:W5:Y:S01]  /*2fd0*/  S2R R108, SR_TID.X ;  /* 0x00000000006c7919 */ /* 0x000f620000002100 */
[----:B------:R-:W-:Y:S01]  /*2fe0*/  LOP3.LUT R8, R113, 0x8, R8, 0xf8, !PT ;  /* 0x0000000871087812 */ /* 0x000fe200078ef808 */
[C-C-:B------:R-:W-:Y:S01]  /*2ff0*/  IMAD.IADD R75, R61.reuse, 0x1, R208.reuse ;  /* 0x000000013d4b7824 */ /* 0x140fe200078e02d0 */
[----:B------:R-:W-:Y:S01]  /*3000*/  LOP3.LUT R9, R6, 0x8, R9, 0xf8, !PT ;  /* 0x0000000806097812 */ /* 0x000fe200078ef809 */
[----:B------:R-:W-:Y:S01]  /*3010*/  IMAD R7, R32, 0x200, R69 ;  /* 0x0000020020077824 */ /* 0x000fe200078e0245 */
[----:B------:R-:W-:Y:S01]  /*3020*/  SHF.R.U32.HI R113, RZ, 0x3, R113 ;  /* 0x00000003ff717819 */ /* 0x000fe20000011671 */
[----:B-1----:R-:W-:Y:S01]  /*3030*/  IMAD.IADD R2, R61, 0x1, R208 ;  /* 0x000000013d027824 */ /* 0x002fe200078e02d0 */
[----:B------:R-:W-:Y:S01]  /*3040*/  SHF.R.U32.HI R6, RZ, 0x3, R6 ;  /* 0x00000003ff067819 */ /* 0x000fe20000011606 */
[----:B------:R-:W-:Y:S01]  /*3050*/  I2F R43, R75 ;  /* 0x0000004b002b7306 */ /* 0x000fe20000201400 */
[----:B------:R-:W-:Y:S01]  /*3060*/  LOP3.LUT R113, R8, R113, RZ, 0x3c, !PT ;  /* 0x0000007108717212 */ /* 0x000fe200078e3cff */
[----:B------:R-:W-:Y:S01]  /*3070*/  IMAD R8, R86, 0x20, R7 ;  /* 0x0000002056087824 */ /* 0x000fe200078e0207 */
[----:B------:R-:W-:Y:S01]  /*3080*/  LOP3.LUT R6, R9, R6, RZ, 0x3c, !PT ;  /* 0x0000000609067212 */ /* 0x000fe200078e3cff */
[----:B------:R-:W0:Y:S01]  /*3090*/  LDGDEPBAR ;  /* 0x00000000000079af */ /* 0x000e220000000000 */
[----:B------:R-:W-:Y:S01]  /*30a0*/  IADD3 R106, R75, 0x8, RZ ;  /* 0x000000084b6a7810 */ /* 0x000fe20007ffe0ff */
[----:B------:R-:W-:Y:S01]  /*30b0*/  IMAD.IADD R205, R113, 0x1, R8 ;  /* 0x0000000171cd7824 */ /* 0x000fe200078e0208 */
[----:B------:R-:W-:Y:S01]  /*30c0*/  IADD3 R94, R75, 0x11, RZ ;  /* 0x000000114b5e7810 */ /* 0x000fe20007ffe0ff */
[----:B------:R-:W-:Y:S01]  /*30d0*/  IMAD.U32 R203, R5, 0x20, R6 ;  /* 0x0000002005cb7824 */ /* 0x000fe200078e0006 */
[----:B------:R-:W-:Y:S01]  /*30e0*/  I2F R109, R106 ;  /* 0x0000006a006d7306 */ /* 0x000fe20000201400 */
[----:B------:R-:W-:Y:S01]  /*30f0*/  IMAD.SHL.U32 R205, R205, 0x2, RZ ;  /* 0x00000002cdcd7824 */ /* 0x000fe200078e00ff */
[----:B------:R-:W-:Y:S01]  /*3100*/  IADD3 R73, R75, 0x1, RZ ;  /* 0x000000014b497810 */ /* 0x000fe20007ffe0ff */
[----:B------:R-:W-:Y:S01]  /*3110*/  IMAD.SHL.U32 R203, R203, 0x2, RZ ;  /* 0x00000002cbcb7824 */ /* 0x000fe200078e00ff */
[C---:B------:R-:W-:Y:S01]  /*3120*/  IADD3 R91, R75.reuse, 0x18, RZ ;  /* 0x000000184b5b7810 */ /* 0x040fe20007ffe0ff */
[----:B------:R-:W-:Y:S01]  /*3130*/  IMAD R204, R0, 0x2, R205 ;  /* 0x0000000200cc7824 */ /* 0x000fe200078e02cd */
[----:B------:R-:W-:Y:S01]  /*3140*/  LDSM.16.M88.4 R8, [R205] ;  /* 0x00000000cd08783b */ /* 0x000fe20000000200 */
[----:B------:R-:W-:Y:S01]  /*3150*/  IADD3 R76, R75, 0x19, RZ ;  /* 0x000000194b4c7810 */ /* 0x000fe20007ffe0ff */
[----:B------:R-:W-:Y:S01]  /*3160*/  I2F R107, R106 ;  /* 0x0000006a006b7306 */ /* 0x000fe20000201400 */
[C---:B------:R-:W-:Y:S01]  /*3170*/  IADD3 R4, R203.reuse, 0x1000, RZ ;  /* 0x00001000cb047810 */ /* 0x040fe20007ffe0ff */
[----:B------:R-:W1:Y:S01]  /*3180*/  LDSM.16.M88.4 R24, [R203+0x1000] ;  /* 0x00100000cb18783b */ /* 0x000e620000000200 */
[----:B------:R-:W-:-:S02]  /*3190*/  IADD3 R202, R203, 0x1020, RZ ;  /* 0x00001020cbca7810 */ /* 0x000fc40007ffe0ff */
[----:B------:R-:W-:Y:S01]  /*31a0*/  @P0 IADD3 R202, R4, -0x20, RZ ;  /* 0xffffffe004ca0810 */ /* 0x000fe20007ffe0ff */
[----:B------:R-:W-:Y:S01]  /*31b0*/  LDSM.16.M88.4 R12, [R204] ;  /* 0x00000000cc0c783b */ /* 0x000fe20000000200 */
[C---:B------:R-:W-:Y:S01]  /*31c0*/  IADD3 R80, R75.reuse, 0x9, RZ ;  /* 0x000000094b507810 */ /* 0x040fe20007ffe0ff */
[----:B------:R-:W-:Y:S01]  /*31d0*/  I2F R90, R94 ;  /* 0x0000005e005a7306 */ /* 0x000fe20000201400 */
[C---:B------:R-:W-:Y:S01]  /*31e0*/  IADD3 R96, R75.reuse, 0x10, RZ ;  /* 0x000000104b607810 */ /* 0x040fe20007ffe0ff */
[----:B------:R-:W-:Y:S01]  /*31f0*/  LDSM.16.M88.4 R4, [R202] ;  /* 0x00000000ca04783b */ /* 0x000fe20000000200 */
[C---:B------:R-:W-:Y:S02]  /*3200*/  IADD3 R54, R75.reuse, 0x20, RZ ;  /* 0x000000204b367810 */ /* 0x040fe40007ffe0ff */
[C---:B------:R-:W-:Y:S01]  /*3210*/  IADD3 R83, R75.reuse, 0x21, RZ ;  /* 0x000000214b537810 */ /* 0x040fe20007ffe0ff */
[----:B------:R-:W2:Y:S01]  /*3220*/  LDSM.16.M88.4 R20, [R203+0x1400] ;  /* 0x00140000cb14783b */ /* 0x000ea20000000200 */
[C---:B------:R-:W-:Y:S01]  /*3230*/  IADD3 R48, R75.reuse, 0x28, RZ ;  /* 0x000000284b307810 */ /* 0x040fe20007ffe0ff */
[----:B------:R-:W-:Y:S01]  /*3240*/  I2F R88, R94 ;  /* 0x0000005e00587306 */ /* 0x000fe20000201400 */
[C---:B------:R-:W-:Y:S01]  /*3250*/  IADD3 R93, R75.reuse, 0x29, RZ ;  /* 0x000000294b5d7810 */ /* 0x040fe20007ffe0ff */
[----:B------:R-:W3:Y:S01]  /*3260*/  LDSM.16.M88.4 R64, [R203+0x1800] ;  /* 0x00180000cb40783b */ /* 0x000ee20000000200 */
[----:B------:R-:W-:-:S02]  /*3270*/  IADD3 R78, R75, 0x30, RZ ;  /* 0x000000304b4e7810 */ /* 0x000fc40007ffe0ff */
[C---:B------:R-:W-:Y:S01]  /*3280*/  IADD3 R110, R75.reuse, 0x31, RZ ;  /* 0x000000314b6e7810 */ /* 0x040fe20007ffe0ff */
[----:B------:R-:W4:Y:S01]  /*3290*/  LDSM.16.M88.4 R44, [R202+0x400] ;  /* 0x00040000ca2c783b */ /* 0x000f220000000200 */
[C---:B------:R-:W-:Y:S01]  /*32a0*/  IADD3 R72, R75.reuse, 0x38, RZ ;  /* 0x000000384b487810 */ /* 0x040fe20007ffe0ff */
[----:B------:R-:W1:Y:S01]  /*32b0*/  I2F R102, R73 ;  /* 0x0000004900667306 */ /* 0x000e620000201400 */
[C---:B------:R-:W-:Y:S01]  /*32c0*/  IADD3 R68, R75.reuse, 0x40, RZ ;  /* 0x000000404b447810 */ /* 0x040fe20007ffe0ff */
[----:B------:R-:W3:Y:S01]  /*32d0*/  LDSM.16.M88.4 R28, [R202+0x800] ;  /* 0x00080000ca1c783b */ /* 0x000ee20000000200 */
[C---:B------:R-:W-:Y:S02]  /*32e0*/  IADD3 R117, R75.reuse, 0x39, RZ ;  /* 0x000000394b757810 */ /* 0x040fe40007ffe0ff */
[C---:B------:R-:W-:Y:S02]  /*32f0*/  IADD3 R95, R75.reuse, 0x41, RZ ;  /* 0x000000414b5f7810 */ /* 0x040fe40007ffe0ff */
[C---:B------:R-:W-:Y:S01]  /*3300*/  IADD3 R104, R75.reuse, 0x48, RZ ;  /* 0x000000484b687810 */ /* 0x040fe20007ffe0ff */
[----:B------:R-:W-:Y:S01]  /*3310*/  I2F R55, R91 ;  /* 0x0000005b00377306 */ /* 0x000fe20000201400 */
[----:B------:R-:W-:-:S02]  /*3320*/  IADD3 R99, R75, 0x49, RZ ;  /* 0x000000494b637810 */ /* 0x000fc40007ffe0ff */
[----:B------:R-:W-:Y:S02]  /*3330*/  IADD3 R114, R75, 0x61, RZ ;  /* 0x000000614b727810 */ /* 0x000fe40007ffe0ff */
[C---:B------:R-:W-:Y:S02]  /*3340*/  IADD3 R201, R202.reuse, 0x400, RZ ;  /* 0x00000400cac97810 */ /* 0x040fe40007ffe0ff */
[C---:B------:R-:W-:Y:S01]  /*3350*/  IADD3 R200, R202.reuse, 0x800, RZ ;  /* 0x00000800cac87810 */ /* 0x040fe20007ffe0ff */
[----:B------:R-:W-:Y:S01]  /*3360*/  I2F R53, R91 ;  /* 0x0000005b00357306 */ /* 0x000fe20000201400 */
[C---:B------:R-:W-:Y:S01]  /*3370*/  IADD3 R199, R202.reuse, 0xc00, RZ ;  /* 0x00000c00cac77810 */ /* 0x040fe20007ffe0ff */
[----:B-1----:R-:W-:Y:S01]  /*3380*/  HMMA.16816.F32 R56, R8, R24, RZ ;  /* 0x000000180838723c */ /* 0x002fe200000018ff */
[C---:B------:R-:W-:Y:S02]  /*3390*/  IADD3 R198, R202.reuse, 0x1000, RZ ;  /* 0x00001000cac67810 */ /* 0x040fe40007ffe0ff */
[----:B------:R-:W-:-:S02]  /*33a0*/  IADD3 R197, R202, 0x1400, RZ ;  /* 0x00001400cac57810 */ /* 0x000fc40007ffe0ff */
[C---:B------:R-:W-:Y:S01]  /*33b0*/  IADD3 R196, R202.reuse, 0x1800, RZ ;  /* 0x00001800cac47810 */ /* 0x040fe20007ffe0ff */
[----:B------:R-:W-:Y:S01]  /*33c0*/  I2F R52, R76 ;  /* 0x0000004c00347306 */ /* 0x000fe20000201400 */
[C---:B------:R-:W-:Y:S01]  /*33d0*/  IADD3 R195, R202.reuse, 0x1c00, RZ ;  /* 0x00001c00cac37810 */ /* 0x040fe20007ffe0ff */
[C---:B------:R-:W-:Y:S01]  /*33e0*/  HMMA.16816.F32 R24, R8.reuse, R26, RZ ;  /* 0x0000001a0818723c */ /* 0x040fe200000018ff */
[C---:B------:R-:W-:Y:S02]  /*33f0*/  IADD3 R194, R202.reuse, 0x2000, RZ ;  /* 0x00002000cac27810 */ /* 0x040fe40007ffe0ff */
[C---:B------:R-:W-:Y:S02]  /*3400*/  IADD3 R193, R202.reuse, 0x2400, RZ ;  /* 0x00002400cac17810 */ /* 0x040fe40007ffe0ff */
[C---:B------:R-:W-:Y:S01]  /*3410*/  IADD3 R192, R202.reuse, 0x2800, RZ ;  /* 0x00002800cac07810 */ /* 0x040fe20007ffe0ff */
[----:B------:R-:W1:Y:S01]  /*3420*/  I2F R100, R73 ;  /* 0x0000004900647306 */ /* 0x000e620000201400 */
[C---:B------:R-:W-:Y:S01]  /*3430*/  IADD3 R191, R202.reuse, 0x2c00, RZ ;  /* 0x00002c00cabf7810 */ /* 0x040fe20007ffe0ff */
[----:B--2---:R-:W-:Y:S01]  /*3440*/  HMMA.16816.F32 R16, R8, R20, RZ ;  /* 0x000000140810723c */ /* 0x004fe200000018ff */
[----:B------:R-:W-:-:S02]  /*3450*/  IADD3 R190, R202, 0x3000, RZ ;  /* 0x00003000cabe7810 */ /* 0x000fc40007ffe0ff */
[C---:B------:R-:W-:Y:S02]  /*3460*/  IADD3 R189, R202.reuse, 0x3400, RZ ;  /* 0x00003400cabd7810 */ /* 0x040fe40007ffe0ff */
[----:B------:R-:W-:Y:S01]  /*3470*/  IADD3 R188, R202, 0x3800, RZ ;  /* 0x00003800cabc7810 */ /* 0x000fe20007ffe0ff */
[----:B------:R-:W2:Y:S02]  /*3480*/  I2F R82, R80 ;  /* 0x0000005000527306 */ /* 0x000ea40000201400 */
[C---:B------:R-:W-:Y:S06]  /*3490*/  HMMA.16816.F32 R56, R12.reuse, R4, R56 ;  /* 0x000000040c38723c */ /* 0x040fec0000001838 */
[----:B------:R-:W1:Y:S01]  /*34a0*/  I2F R87, R80 ;  /* 0x0000005000577306 */ /* 0x000e620000201400 */
[----:B------:R-:W-:Y:S01]  /*34b0*/  IMAD R5, R32, 0x10, R34 ;  /* 0x0000001020057824 */ /* 0x000fe200078e0222 */
[----:B------:R-:W-:Y:S04]  /*34c0*/  HMMA.16816.F32 R24, R12, R6, R24 ;  /* 0x000000060c18723c */ /* 0x000fe80000001818 */
[----:B------:R-:W-:-:S02]  /*34d0*/  IADD3 R5, R5, 0x1, R236 ;  /* 0x0000000105057810 */ /* 0x000fc40007ffe0ec */
[----:B------:R-:W2:Y:S02]  /*34e0*/  I2F R103, R96 ;  /* 0x0000006000677306 */ /* 0x000ea40000201400 */
[----:B------:R-:W-:Y:S01]  /*34f0*/  IADD3 R125, R36, R5, -R33 ;  /* 0x00000005247d7210 */ /* 0x000fe20007ffe821 */
[C---:B------:R-:W-:Y:S01]  /*3500*/  HMMA.16816.F32 R20, R8.reuse, R22, RZ ;  /* 0x000000160814723c */ /* 0x040fe200000018ff */
[----:B------:R-:W5:Y:S02]  /*3510*/  LDSM.16.M88.4 R32, [R203+0x1c00] ;  /* 0x001c0000cb20783b */ /* 0x000f640000000200 */
[----:B------:R-:W-:Y:S02]  /*3520*/  IADD3 R125, R125, c[0x0][0x2e8], RZ ;  /* 0x0000ba007d7d7a10 */ /* 0x000fe40007ffe0ff */
[----:B------:R-:W4:Y:S02]  /*3530*/  I2F R89, R96 ;  /* 0x0000006000597306 */ /* 0x000f240000201400 */
[C---:B------:R-:W-:Y:S01]  /*3540*/  IADD3 R173, R125.reuse, 0x8, RZ ;  /* 0x000000087dad7810 */ /* 0x040fe20007ffe0ff */
[C---:B---3--:R-:W-:Y:S01]  /*3550*/  HMMA.16816.F32 R4, R8.reuse, R64, RZ ;  /* 0x000000400804723c */ /* 0x048fe200000018ff */
[----:B------:R-:W-:Y:S01]  /*3560*/  IMNMX R174, R125, R36, PT ;  /* 0x000000247dae7217 */ /* 0x000fe20003800200 */
[C---:B------:R-:W-:Y:S01]  /*3570*/  FFMA.FTZ R57, R206.reuse, R102, R57 ;  /* 0x00000066ce397223 */ /* 0x040fe20000010039 */
[----:B------:R-:W-:Y:S01]  /*3580*/  IMNMX R173, R173, R36, PT ;  /* 0x00000024adad7217 */ /* 0x000fe20003800200 */
[----:B-1----:R-:W-:Y:S01]  /*3590*/  FFMA.FTZ R100, R206, R100, R59 ;  /* 0x00000064ce647223 */ /* 0x002fe2000001003b */
[----:B------:R-:W-:Y:S01]  /*35a0*/  ISETP.GE.AND P0, PT, R106, R174, PT ;  /* 0x000000ae6a00720c */ /* 0x000fe20003f06270 */
[----:B------:R-:W1:Y:S01]  /*35b0*/  I2F R50, R76 ;  /* 0x0000004c00327306 */ /* 0x000e620000201400 */
[C---:B------:R-:W-:Y:S01]  /*35c0*/  FFMA.FTZ R24, R206.reuse, R109, R24 ;  /* 0x0000006dce187223 */ /* 0x040fe20000010018 */
[----:B------:R-:W-:Y:S01]  /*35d0*/  HMMA.16816.F32 R64, R8, R66, RZ ;  /* 0x000000420840723c */ /* 0x000fe200000018ff */
[----:B------:R-:W-:Y:S01]  /*35e0*/  FFMA.FTZ R26, R206, R107, R26 ;  /* 0x0000006bce1a7223 */ /* 0x000fe2000001001a */
[----:B------:R-:W-:Y:S01]  /*35f0*/  ISETP.GE.AND P6, PT, R106, R173, PT ;  /* 0x000000ad6a00720c */ /* 0x000fe20003fc6270 */
[----:B--2---:R-:W-:Y:S01]  /*3600*/  FFMA.FTZ R112, R206, R82, R25 ;  /* 0x00000052ce707223 */ /* 0x004fe20000010019 */
[----:B------:R-:W-:Y:S01]  /*3610*/  FSEL R116, R24, -INF , !P0 ;  /* 0xff80000018747808 */ /* 0x000fe20004000000 */
[----:B------:R-:W-:Y:S01]  /*3620*/  FFMA.FTZ R109, R206, R87, R27 ;  /* 0x00000057ce6d7223 */ /* 0x000fe2000001001b */
[----:B------:R-:W-:Y:S01]  /*3630*/  FSEL R144, R26, -INF , !P6 ;  /* 0xff8000001a907808 */ /* 0x000fe20007000000 */
[----:B------:R-:W2:Y:S01]  /*3640*/  I2F R51, R54 ;  /* 0x0000003600337306 */ /* 0x000ea20000201400 */
[----:B----4-:R-:W-:Y:S01]  /*3650*/  HMMA.16816.F32 R16, R12, R44, R16 ;  /* 0x0000002c0c10723c */ /* 0x010fe20000001810 */
[----:B------:R-:W-:Y:S01]  /*3660*/  ISETP.GE.AND P0, PT, R94, R174, PT ;  /* 0x000000ae5e00720c */ /* 0x000fe20003f06270 */
[----:B------:R-:W-:Y:S01]  /*3670*/  FFMA.FTZ R43, R206, R43, R56 ;  /* 0x0000002bce2b7223 */ /* 0x000fe20000010038 */
[----:B------:R-:W-:-:S02]  /*3680*/  ISETP.GE.AND P6, PT, R94, R173, PT ;  /* 0x000000ad5e00720c */ /* 0x000fc40003fc6270 */
[----:B------:R-:W-:Y:S02]  /*3690*/  ISETP.GE.AND P2, PT, R73, R174, PT ;  /* 0x000000ae4900720c */ /* 0x000fe40003f46270 */
[----:B------:R-:W-:Y:S01]  /*36a0*/  IMAD R44, R86, 0x20, R69 ;  /* 0x00000020562c7824 */ /* 0x000fe200078e0245 */
[C---:B------:R-:W-:Y:S01]  /*36b0*/  HMMA.16816.F32 R20, R12.reuse, R46, R20 ;  /* 0x0000002e0c14723c */ /* 0x040fe20000001814 */
[----:B-----5:R-:W-:Y:S01]  /*36c0*/  SHF.R.S32.HI R45, RZ, 0x1f, R108 ;  /* 0x0000001fff2d7819 */ /* 0x020fe2000001146c */
[----:B------:R3:W4:Y:S01]  /*36d0*/  I2F R49, R54 ;  /* 0x0000003600317306 */ /* 0x0007220000201400 */
[----:B------:R-:W-:Y:S01]  /*36e0*/  IMAD.IADD R113, R113, 0x1, R44 ;  /* 0x0000000171717824 */ /* 0x000fe200078e022c */
[----:B------:R-:W-:Y:S02]  /*36f0*/  ISETP.GE.AND P5, PT, R73, R173, PT ;  /* 0x000000ad4900720c */ /* 0x000fe40003fa6270 */
[----:B------:R-:W-:Y:S02]  /*3700*/  LEA.HI R36, R45, R108, RZ, 0x5 ;  /* 0x0000006c2d247211 */ /* 0x000fe400078f28ff */
[----:B------:R-:W-:Y:S01]  /*3710*/  HMMA.16816.F32 R4, R12, R28, R4 ;  /* 0x0000001c0c04723c */ /* 0x000fe20000001804 */
[----:B------:R-:W5:Y:S01]  /*3720*/  LDSM.16.M88.4 R44, [R202+0xc00] ;  /* 0x000c0000ca2c783b */ /* 0x000f620000000200 */
[----:B------:R-:W-:Y:S01]  /*3730*/  FSEL R118, R57, -INF , !P2 ;  /* 0xff80000039767808 */ /* 0x000fe20005000000 */
[----:B------:R-:W1:Y:S01]  /*3740*/  I2F R98, R83 ;  /* 0x0000005300627306 */ /* 0x000e620000201400 */
[----:B------:R-:W-:-:S02]  /*3750*/  FSEL R240, R100, -INF , !P5 ;  /* 0xff80000064f07808 */ /* 0x000fc40006800000 */
[----:B------:R-:W-:Y:S02]  /*3760*/  ISETP.GE.AND P3, PT, R80, R174, PT ;  /* 0x000000ae5000720c */ /* 0x000fe40003f66270 */
[----:B------:R-:W-:Y:S01]  /*3770*/  HMMA.16816.F32 R64, R12, R30, R64 ;  /* 0x0000001e0c40723c */ /* 0x000fe20000001840 */
[----:B------:R-:W5:Y:S01]  /*3780*/  LDSM.16.M88.4 R28, [R203+0x2000] ;  /* 0x00200000cb1c783b */ /* 0x000f620000000200 */
[C---:B------:R-:W-:Y:S01]  /*3790*/  FFMA.FTZ R90, R206.reuse, R90, R17 ;  /* 0x0000005ace5a7223 */ /* 0x040fe20000010011 */
[----:B------:R-:W1:Y:S01]  /*37a0*/  I2F R84, R83 ;  /* 0x0000005300547306 */ /* 0x000e620000201400 */
[----:B------:R-:W-:Y:S01]  /*37b0*/  FFMA.FTZ R88, R206, R88, R19 ;  /* 0x00000058ce587223 */ /* 0x000fe20000010013 */
[----:B------:R-:W-:Y:S01]  /*37c0*/  ISETP.GE.AND P4, PT, R80, R173, PT ;  /* 0x000000ad5000720c */ /* 0x000fe20003f86270 */
[----:B------:R-:W-:Y:S01]  /*37d0*/  FFMA.FTZ R103, R206, R103, R16 ;  /* 0x00000067ce677223 */ /* 0x000fe20000010010 */
[----:B------:R-:W-:Y:S01]  /*37e0*/  FSEL R102, R90, -INF , !P0 ;  /* 0xff8000005a667808 */ /* 0x000fe20004000000 */
[----:B------:R-:W-:Y:S01]  /*37f0*/  FFMA.FTZ R20, R206, R55, R20 ;  /* 0x00000037ce147223 */ /* 0x000fe20000010014 */
[----:B------:R-:W-:Y:S01]  /*3800*/  FSEL R107, R88, -INF , !P6 ;  /* 0xff800000586b7808 */ /* 0x000fe20007000000 */
[----:B------:R-:W-:Y:S01]  /*3810*/  FFMA.FTZ R22, R206, R53, R22 ;  /* 0x00000035ce167223 */ /* 0x000fe20000010016 */
[----:B------:R-:W-:Y:S01]  /*3820*/  ISETP.GE.AND P0, PT, R54, R174, PT ;  /* 0x000000ae3600720c */ /* 0x000fe20003f06270 */
[----:B------:R-:W-:Y:S01]  /*3830*/  FFMA.FTZ R21, R206, R52, R21 ;  /* 0x00000034ce157223 */ /* 0x000fe20000010015 */
[----:B------:R-:W-:Y:S01]  /*3840*/  ISETP.GE.AND P6, PT, R54, R173, PT ;  /* 0x000000ad3600720c */ /* 0x000fe20003fc6270 */
[----:B------:R-:W-:Y:S01]  /*3850*/  FFMA.FTZ R136, R206, R89, R18 ;  /* 0x00000059ce887223 */ /* 0x000fe20000010012 */
[----:B---3--:R-:W3:Y:S01]  /*3860*/  LDSM.16.M88.4 R52, [R202+0x1000] ;  /* 0x00100000ca34783b */ /* 0x008ee20000000200 */
[C---:B------:R-:W-:Y:S01]  /*3870*/  ISETP.GE.AND P2, PT, R96.reuse, R174, PT ;  /* 0x000000ae6000720c */ /* 0x040fe20003f46270 */
[C---:B------:R-:W-:Y:S01]  /*3880*/  HMMA.16816.F32 R24, R8.reuse, R32, RZ ;  /* 0x000000200818723c */ /* 0x040fe200000018ff */
[----:B------:R-:W-:Y:S01]  /*3890*/  ISETP.GE.AND P5, PT, R96, R173, PT ;  /* 0x000000ad6000720c */ /* 0x000fe20003fa6270 */
[----:B------:R-:W4:Y:S01]  /*38a0*/  I2F R105, R48 ;  /* 0x0000003000697306 */ /* 0x000f220000201400 */
[----:B------:R-:W-:Y:S01]  /*38b0*/  FSEL R112, R112, -INF , !P3 ;  /* 0xff80000070707808 */ /* 0x000fe20005800000 */
[C---:B-1----:R-:W-:Y:S01]  /*38c0*/  FFMA.FTZ R23, R206.reuse, R50, R23 ;  /* 0x00000032ce177223 */ /* 0x042fe20000010017 */
[----:B------:R-:W-:Y:S01]  /*38d0*/  FSEL R109, R109, -INF , !P4 ;  /* 0xff8000006d6d7808 */ /* 0x000fe20006000000 */
[----:B--2---:R-:W-:Y:S01]  /*38e0*/  FFMA.FTZ R4, R206, R51, R4 ;  /* 0x00000033ce047223 */ /* 0x004fe20000010004 */
[----:B------:R-:W-:Y:S01]  /*38f0*/  FSEL R106, R103, -INF , !P2 ;  /* 0xff800000676a7808 */ /* 0x000fe20005000000 */
[----:B------:R-:W-:Y:S01]  /*3900*/  HMMA.16816.F32 R16, R8, R34, RZ ;  /* 0x000000220810723c */ /* 0x000fe200000018ff */
[----:B------:R-:W-:Y:S01]  /*3910*/  FSEL R136, R136, -INF , !P5 ;  /* 0xff80000088887808 */ /* 0x000fe20006800000 */
[----:B------:R-:W1:Y:S01]  /*3920*/  LDSM.16.M88.4 R32, [R203+0x2400] ;  /* 0x00240000cb20783b */ /* 0x000e620000000200 */
[C---:B------:R-:W-:Y:S01]  /*3930*/  ISETP.GE.AND P3, PT, R91.reuse, R174, PT ;  /* 0x000000ae5b00720c */ /* 0x040fe20003f66270 */
[C---:B----4-:R-:W-:Y:S01]  /*3940*/  FFMA.FTZ R6, R206.reuse, R49, R6 ;  /* 0x00000031ce067223 */ /* 0x050fe20000010006 */
[-C--:B------:R-:W-:Y:S01]  /*3950*/  ISETP.GE.AND P4, PT, R91, R173.reuse, PT ;  /* 0x000000ad5b00720c */ /* 0x080fe20003f86270 */
[----:B------:R-:W-:Y:S01]  /*3960*/  FFMA.FTZ R5, R206, R98, R5 ;  /* 0x00000062ce057223 */ /* 0x000fe20000010005 */
[----:B------:R-:W-:Y:S01]  /*3970*/  ISETP.GE.AND P2, PT, R76, R174, PT ;  /* 0x000000ae4c00720c */ /* 0x000fe20003f46270 */
[----:B------:R-:W-:Y:S01]  /*3980*/  FFMA.FTZ R7, R206, R84, R7 ;  /* 0x00000054ce077223 */ /* 0x000fe20000010007 */
[----:B------:R-:W-:Y:S01]  /*3990*/  ISETP.GE.AND P5, PT, R76, R173, PT ;  /* 0x000000ad4c00720c */ /* 0x000fe20003fa6270 */
[----:B------:R-:W-:Y:S01]  /*39a0*/  FFMA.FTZ R64, R206, R105, R64 ;  /* 0x00000069ce407223 */ /* 0x000fe20000010040 */
[----:B------:R-:W-:Y:S01]  /*39b0*/  FSEL R96, R20, -INF , !P3 ;  /* 0xff80000014607808 */ /* 0x000fe20005800000 */
[----:B------:R-:W2:Y:S01]  /*39c0*/  I2F R123, R48 ;  /* 0x00000030007b7306 */ /* 0x000ea20000201400 */
[----:B------:R-:W-:-:S02]  /*39d0*/  FSEL R120, R22, -INF , !P4 ;  /* 0xff80000016787808 */ /* 0x000fc40006000000 */
[----:B------:R-:W-:Y:S01]  /*39e0*/  FSEL R94, R21, -INF , !P2 ;  /* 0xff800000155e7808 */ /* 0x000fe20005000000 */
[----:B-----5:R-:W-:Y:S01]  /*39f0*/  HMMA.16816.F32 R24, R12, R44, R24 ;  /* 0x0000002c0c18723c */ /* 0x020fe20000001818 */
[----:B------:R-:W-:Y:S02]  /*3a00*/  FSEL R103, R23, -INF , !P5 ;  /* 0xff80000017677808 */ /* 0x000fe40006800000 */
[C---:B------:R-:W-:Y:S01]  /*3a10*/  ISETP.GE.AND P3, PT, R83.reuse, R174, PT ;  /* 0x000000ae5300720c */ /* 0x040fe20003f66270 */
[----:B------:R-:W4:Y:S01]  /*3a20*/  I2F R115, R93 ;  /* 0x0000005d00737306 */ /* 0x000f220000201400 */
[----:B------:R-:W-:Y:S02]  /*3a30*/  ISETP.GE.AND P4, PT, R83, R173, PT ;  /* 0x000000ad5300720c */ /* 0x000fe40003f86270 */
[----:B------:R-:W-:Y:S01]  /*3a40*/  FSEL R88, R4, -INF , !P0 ;  /* 0xff80000004587808 */ /* 0x000fe20004000000 */
[----:B------:R-:W-:Y:S01]  /*3a50*/  HMMA.16816.F32 R20, R8, R28, RZ ;  /* 0x0000001c0814723c */ /* 0x000fe200000018ff */
[----:B------:R-:W-:-:S02]  /*3a60*/  FSEL R126, R6, -INF , !P6 ;  /* 0xff800000067e7808 */ /* 0x000fc40007000000 */
[----:B------:R-:W-:Y:S01]  /*3a70*/  FSEL R84, R5, -INF , !P3 ;  /* 0xff80000005547808 */ /* 0x000fe20005800000 */
[----:B------:R-:W5:Y:S01]  /*3a80*/  I2F R74, R93 ;  /* 0x0000005d004a7306 */ /* 0x000f620000201400 */
[----:B------:R-:W-:Y:S01]  /*3a90*/  FSEL R105, R7, -INF , !P4 ;  /* 0xff80000007697808 */ /* 0x000fe20006000000 */
[----:B--2---:R-:W-:Y:S01]  /*3aa0*/  FFMA.FTZ R66, R206, R123, R66 ;  /* 0x0000007bce427223 */ /* 0x004fe20000010042 */
[----:B------:R-:W-:Y:S01]  /*3ab0*/  LDSM.16.M88.4 R4, [R203+0x2800] ;  /* 0x00280000cb04783b */ /* 0x000fe20000000200 */
[----:B------:R-:W-:Y:S01]  /*3ac0*/  HMMA.16816.F32 R28, R8, R30, RZ ;  /* 0x0000001e081c723c */ /* 0x000fe200000018ff */
[CC--:B------:R-:W-:Y:S02]  /*3ad0*/  ISETP.GE.AND P2, PT, R48.reuse, R174.reuse, PT ;  /* 0x000000ae3000720c */ /* 0x0c0fe40003f46270 */
[----:B------:R-:W-:Y:S01]  /*3ae0*/  ISETP.GE.AND P5, PT, R48, R173, PT ;  /* 0x000000ad3000720c */ /* 0x000fe20003fa6270 */
[----:B------:R-:W2:Y:S01]  /*3af0*/  I2F R85, R78 ;  /* 0x0000004e00557306 */ /* 0x000ea20000201400 */
[----:B------:R-:W1:Y:S01]  /*3b00*/  LDSM.16.M88.4 R48, [R202+0x1400] ;  /* 0x00140000ca30783b */ /* 0x000e620000000200 */
[----:B----4-:R-:W-:Y:S01]  /*3b10*/  FFMA.FTZ R65, R206, R115, R65 ;  /* 0x00000073ce417223 */ /* 0x010fe20000010041 */
[C---:B------:R-:W-:Y:S01]  /*3b20*/  ISETP.GE.AND P0, PT, R93.reuse, R174, PT ;  /* 0x000000ae5d00720c */ /* 0x040fe20003f06270 */
[----:B------:R-:W-:Y:S01]  /*3b30*/  HMMA.16816.F32 R16, R12, R46, R16 ;  /* 0x0000002e0c10723c */ /* 0x000fe20000001810 */
[----:B------:R-:W-:-:S02]  /*3b40*/  ISETP.GE.AND P6, PT, R93, R173, PT ;  /* 0x000000ad5d00720c */ /* 0x000fc40003fc6270 */
[----:B------:R-:W-:Y:S01]  /*3b50*/  ISETP.GE.AND P3, PT, R78, R174, PT ;  /* 0x000000ae4e00720c */ /* 0x000fe20003f66270 */
[----:B------:R-:W4:Y:S01]  /*3b60*/  I2F R121, R78 ;  /* 0x0000004e00797306 */ /* 0x000f220000201400 */
[----:B-----5:R-:W-:Y:S01]  /*3b70*/  FFMA.FTZ R67, R206, R74, R67 ;  /* 0x0000004ace437223 */ /* 0x020fe20000010043 */
[-C--:B------:R-:W-:Y:S02]  /*3b80*/  ISETP.GE.AND P4, PT, R78, R173.reuse, PT ;  /* 0x000000ad4e00720c */ /* 0x080fe40003f86270 */
[----:B---3--:R-:W-:Y:S01]  /*3b90*/  HMMA.16816.F32 R20, R12, R52, R20 ;  /* 0x000000340c14723c */ /* 0x008fe20000001814 */
[----:B------:R-:W-:Y:S02]  /*3ba0*/  FSEL R128, R66, -INF , !P5 ;  /* 0xff80000042807808 */ /* 0x000fe40006800000 */
[----:B------:R-:W-:Y:S01]  /*3bb0*/  ISETP.GE.AND P5, PT, R110, R173, PT ;  /* 0x000000ad6e00720c */ /* 0x000fe20003fa6270 */
[----:B------:R-:W3:Y:S01]  /*3bc0*/  I2F R119, R110 ;  /* 0x0000006e00777306 */ /* 0x000ee20000201400 */
[----:B--2---:R-:W-:Y:S01]  /*3bd0*/  FFMA.FTZ R24, R206, R85, R24 ;  /* 0x00000055ce187223 */ /* 0x004fe20000010018 */
[----:B------:R-:W-:-:S02]  /*3be0*/  FSEL R74, R65, -INF , !P0 ;  /* 0xff800000414a7808 */ /* 0x000fc40004000000 */
[----:B------:R-:W-:Y:S01]  /*3bf0*/  HMMA.16816.F32 R28, R12, R54, R28 ;  /* 0x000000360c1c723c */ /* 0x000fe2000000181c */
[----:B------:R-:W2:Y:S01]  /*3c00*/  LDSM.16.M88.4 R52, [R202+0x1800] ;  /* 0x00180000ca34783b */ /* 0x000ea20000000200 */
[----:B------:R-:W-:Y:S02]  /*3c10*/  FSEL R85, R67, -INF , !P6 ;  /* 0xff80000043557808 */ /* 0x000fe40007000000 */
[----:B------:R-:W5:Y:S01]  /*3c20*/  I2F R70, R110 ;  /* 0x0000006e00467306 */ /* 0x000f620000201400 */
[----:B----4-:R-:W-:Y:S01]  /*3c30*/  FFMA.FTZ R26, R206, R121, R26 ;  /* 0x00000079ce1a7223 */ /* 0x010fe2000001001a */
[----:B------:R-:W-:Y:S02]  /*3c40*/  FSEL R78, R64, -INF , !P2 ;  /* 0xff800000404e7808 */ /* 0x000fe40005000000 */
[----:B-1----:R-:W-:Y:S01]  /*3c50*/  HMMA.16816.F32 R44, R8, R32, RZ ;  /* 0x00000020082c723c */ /* 0x002fe200000018ff */
[-C--:B------:R-:W-:Y:S02]  /*3c60*/  ISETP.GE.AND P2, PT, R110, R174.reuse, PT ;  /* 0x000000ae6e00720c */ /* 0x080fe40003f46270 */
[----:B------:R-:W-:Y:S01]  /*3c70*/  ISETP.GE.AND P0, PT, R72, R174, PT ;  /* 0x000000ae4800720c */ /* 0x000fe20003f06270 */
[----:B------:R-:W1:Y:S01]  /*3c80*/  I2F R111, R72 ;  /* 0x00000048006f7306 */ /* 0x000e620000201400 */
[----:B---3--:R-:W-:Y:S01]  /*3c90*/  FFMA.FTZ R25, R206, R119, R25 ;  /* 0x00000077ce197223 */ /* 0x008fe20000010019 */
[----:B------:R-:W-:-:S02]  /*3ca0*/  ISETP.GE.AND P6, PT, R72, R173, PT ;  /* 0x000000ad4800720c */ /* 0x000fc40003fc6270 */
[----:B------:R-:W-:Y:S01]  /*3cb0*/  HMMA.16816.F32 R32, R8, R34, RZ ;  /* 0x000000220820723c */ /* 0x000fe200000018ff */
[----:B------:R-:W-:Y:S02]  /*3cc0*/  FSEL R142, R26, -INF , !P4 ;  /* 0xff8000001a8e7808 */ /* 0x000fe40006000000 */
[----:B------:R-:W-:Y:S01]  /*3cd0*/  ISETP.GE.AND P4, PT, R117, R173, PT ;  /* 0x000000ad7500720c */ /* 0x000fe20003f86270 */
[----:B------:R-:W3:Y:S01]  /*3ce0*/  I2F R79, R68 ;  /* 0x00000044004f7306 */ /* 0x000ee20000201400 */
[----:B-----5:R-:W-:Y:S01]  /*3cf0*/  FFMA.FTZ R27, R206, R70, R27 ;  /* 0x00000046ce1b7223 */ /* 0x020fe2000001001b */
[----:B------:R-:W-:Y:S02]  /*3d00*/  FSEL R70, R25, -INF , !P2 ;  /* 0xff80000019467808 */ /* 0x000fe40005000000 */
[----:B------:R-:W-:Y:S02]  /*3d10*/  ISETP.GE.AND P2, PT, R68, R174, PT ;  /* 0x000000ae4400720c */ /* 0x000fe40003f46270 */
[----:B------:R-:W-:-:S02]  /*3d20*/  IADD3 R86, R75, 0x50, RZ ;  /* 0x000000504b567810 */ /* 0x000fc40007ffe0ff */
[----:B------:R-:W4:Y:S01]  /*3d30*/  I2F R81, R68 ;  /* 0x0000004400517306 */ /* 0x000f220000201400 */
[C---:B-1----:R-:W-:Y:S01]  /*3d40*/  FFMA.FTZ R16, R206.reuse, R111, R16 ;  /* 0x0000006fce107223 */ /* 0x042fe20000010010 */
[C---:B------:R-:W-:Y:S02]  /*3d50*/  IADD3 R80, R75.reuse, 0x51, RZ ;  /* 0x000000514b507810 */ /* 0x040fe40007ffe0ff */
[----:B------:R-:W-:Y:S01]  /*3d60*/  HMMA.16816.F32 R44, R12, R48, R44 ;  /* 0x000000300c2c723c */ /* 0x000fe2000000182c */
[C---:B------:R-:W-:Y:S02]  /*3d70*/  IADD3 R57, R75.reuse, 0x58, RZ ;  /* 0x000000584b397810 */ /* 0x040fe40007ffe0ff */
[C---:B------:R-:W-:Y:S01]  /*3d80*/  IADD3 R100, R75.reuse, 0x59, RZ ;  /* 0x000000594b647810 */ /* 0x040fe20007ffe0ff */
[----:B------:R1:W5:Y:S01]  /*3d90*/  I2F R97, R72 ;  /* 0x0000004800617306 */ /* 0x0003620000201400 */
[----:B---3--:R-:W-:Y:S01]  /*3da0*/  FFMA.FTZ R20, R206, R79, R20 ;  /* 0x0000004fce147223 */ /* 0x008fe20000010014 */
[----:B------:R-:W-:-:S02]  /*3db0*/  IADD3 R108, R75, 0x60, RZ ;  /* 0x000000604b6c7810 */ /* 0x000fc40007ffe0ff */
[----:B------:R-:W-:Y:S01]  /*3dc0*/  HMMA.16816.F32 R32, R12, R50, R32 ;  /* 0x000000320c20723c */ /* 0x000fe20000001820 */
[----:B------:R-:W-:Y:S01]  /*3dd0*/  LDSM.16.M88.4 R48, [R202+0x1c00] ;  /* 0x001c0000ca30783b */ /* 0x000fe20000000200 */
[----:B------:R-:W-:Y:S02]  /*3de0*/  FSEL R64, R20, -INF , !P2 ;  /* 0xff80000014407808 */ /* 0x000fe40005000000 */
[----:B------:R-:W3:Y:S01]  /*3df0*/  I2F R101, R117 ;  /* 0x0000007500657306 */ /* 0x000ee20000201400 */
[----:B----4-:R-:W-:Y:S01]  /*3e00*/  FFMA.FTZ R22, R206, R81, R22 ;  /* 0x00000051ce167223 */ /* 0x010fe20000010016 */
[----:B------:R-:W-:Y:S02]  /*3e10*/  ISETP.GE.AND P2, PT, R99, R174, PT ;  /* 0x000000ae6300720c */ /* 0x000fe40003f46270 */
[C---:B------:R-:W-:Y:S02]  /*3e20*/  IADD3 R110, R75.reuse, 0x68, RZ ;  /* 0x000000684b6e7810 */ /* 0x040fe40007ffe0ff */
[----:B------:R-:W-:-:S02]  /*3e30*/  IADD3 R123, R75, 0x69, RZ ;  /* 0x000000694b7b7810 */ /* 0x000fc40007ffe0ff */
[----:B------:R4:W2:Y:S01]  /*3e40*/  I2F R92, R117 ;  /* 0x00000075005c7306 */ /* 0x0008a20000201400 */
[----:B-1----:R-:W-:Y:S01]  /*3e50*/  FSEL R72, R24, -INF , !P3 ;  /* 0xff80000018487808 */ /* 0x002fe20005800000 */
[C---:B-----5:R-:W-:Y:S01]  /*3e60*/  FFMA.FTZ R97, R206.reuse, R97, R18 ;  /* 0x00000061ce617223 */ /* 0x060fe20000010012 */
[----:B------:R-:W-:Y:S02]  /*3e70*/  ISETP.GE.AND P3, PT, R117, R174, PT ;  /* 0x000000ae7500720c */ /* 0x000fe40003f66270 */
[----:B------:R-:W-:Y:S02]  /*3e80*/  IADD3 R111, R75, 0x70, RZ ;  /* 0x000000704b6f7810 */ /* 0x000fe40007ffe0ff */
[----:B------:R-:W-:Y:S01]  /*3e90*/  FSEL R97, R97, -INF , !P6 ;  /* 0xff80000061617808 */ /* 0x000fe20007000000 */
[----:B------:R-:W1:Y:S01]  /*3ea0*/  I2F R62, R95 ;  /* 0x0000005f003e7306 */ /* 0x000e620000201400 */
[----:B---3--:R-:W-:Y:S01]  /*3eb0*/  FFMA.FTZ R66, R206, R101, R17 ;  /* 0x00000065ce427223 */ /* 0x008fe20000010011 */
[----:B------:R-:W-:-:S02]  /*3ec0*/  ISETP.GE.AND P6, PT, R95, R173, PT ;  /* 0x000000ad5f00720c */ /* 0x000fc40003fc6270 */
[----:B------:R-:W-:Y:S02]  /*3ed0*/  SHF.R.S32.HI R36, RZ, 0x5, R36 ;  /* 0x00000005ff247819 */ /* 0x000fe40000011424 */
[----:B------:R-:W-:Y:S02]  /*3ee0*/  FSEL R66, R66, -INF , !P3 ;  /* 0xff80000042427808 */ /* 0x000fe40005800000 */
[----:B------:R-:W3:Y:S01]  /*3ef0*/  I2F R60, R95 ;  /* 0x0000005f003c7306 */ /* 0x000ee20000201400 */
[----:B----4-:R-:W-:Y:S01]  /*3f00*/  FSEL R117, R27, -INF , !P5 ;  /* 0xff8000001b757808 */ /* 0x010fe20006800000 */
[----:B--2---:R-:W-:Y:S01]  /*3f10*/  FFMA.FTZ R92, R206, R92, R19 ;  /* 0x0000005cce5c7223 */ /* 0x004fe20000010013 */
[----:B------:R-:W-:Y:S01]  /*3f20*/  ISETP.GE.AND P5, PT, R68, R173, PT ;  /* 0x000000ad4400720c */ /* 0x000fe20003fa6270 */
[----:B------:R-:W2:Y:S01]  /*3f30*/  LDSM.16.M88.4 R24, [R203+0x2c00] ;  /* 0x002c0000cb18783b */ /* 0x000ea20000000200 */
[----:B------:R-:W-:Y:S02]  /*3f40*/  FSEL R68, R16, -INF , !P0 ;  /* 0xff80000010447808 */ /* 0x000fe40004000000 */
[----:B------:R-:W-:Y:S01]  /*3f50*/  HMMA.16816.F32 R16, R8, R4, RZ ;  /* 0x000000040810723c */ /* 0x000fe200000018ff */
[----:B-1----:R-:W-:Y:S01]  /*3f60*/  FFMA.FTZ R62, R206, R62, R21 ;  /* 0x0000003ece3e7223 */ /* 0x002fe20000010015 */
[----:B------:R-:W-:Y:S01]  /*3f70*/  FSEL R158, R22, -INF , !P5 ;  /* 0xff800000169e7808 */ /* 0x000fe20006800000 */
[----:B------:R-:W1:Y:S01]  /*3f80*/  I2F R63, R104 ;  /* 0x00000068003f7306 */ /* 0x000e620000201400 */
[----:B------:R-:W-:-:S02]  /*3f90*/  FSEL R154, R92, -INF , !P4 ;  /* 0xff8000005c9a7808 */ /* 0x000fc40006000000 */
[----:B------:R-:W-:Y:S02]  /*3fa0*/  ISETP.GE.AND P0, PT, R95, R174, PT ;  /* 0x000000ae5f00720c */ /* 0x000fe40003f06270 */
[----:B------:R-:W-:Y:S01]  /*3fb0*/  HMMA.16816.F32 R4, R8, R6, RZ ;  /* 0x000000060804723c */ /* 0x000fe200000018ff */
[----:B---3--:R-:W-:Y:S01]  /*3fc0*/  FFMA.FTZ R60, R206, R60, R23 ;  /* 0x0000003cce3c7223 */ /* 0x008fe20000010017 */
[C---:B------:R-:W-:Y:S01]  /*3fd0*/  ISETP.GE.AND P3, PT, R104.reuse, R174, PT ;  /* 0x000000ae6800720c */ /* 0x040fe20003f66270 */
[----:B------:R-:W3:Y:S01]  /*3fe0*/  LDSM.16.M88.4 R20, [R203+0x3000] ;  /* 0x00300000cb14783b */ /* 0x000ee20000000200 */
[----:B------:R-:W4:Y:S01]  /*3ff0*/  I2F R77, R104 ;  /* 0x00000068004d7306 */ /* 0x000f220000201400 */
[-C--:B------:R-:W-:Y:S02]  /*4000*/  ISETP.GE.AND P4, PT, R104, R173.reuse, PT ;  /* 0x000000ad6800720c */ /* 0x080fe40003f86270 */
[----:B------:R-:W-:Y:S02]  /*4010*/  ISETP.GE.AND P5, PT, R99, R173, PT ;  /* 0x000000ad6300720c */ /* 0x000fe40003fa6270 */
[----:B------:R-:W-:Y:S01]  /*4020*/  FSEL R125, R60, -INF , !P6 ;  /* 0xff8000003c7d7808 */ /* 0x000fe20007000000 */
[----:B-1----:R-:W-:-:S02]  /*4030*/  FFMA.FTZ R28, R206, R63, R28 ;  /* 0x0000003fce1c7223 */ /* 0x002fc4000001001c */
[----:B------:R-:W1:Y:S01]  /*4040*/  I2F R42, R99 ;  /* 0x00000063002a7306 */ /* 0x000e620000201400 */
[----:B------:R-:W-:Y:S02]  /*4050*/  FSEL R62, R62, -INF , !P0 ;  /* 0xff8000003e3e7808 */ /* 0x000fe40004000000 */
[-C--:B------:R-:W-:Y:S01]  /*4060*/  ISETP.GE.AND P0, PT, R86, R174.reuse, PT ;  /* 0x000000ae5600720c */ /* 0x080fe20003f06270 */
[----:B------:R-:W-:Y:S01]  /*4070*/  HMMA.16816.F32 R16, R12, R52, R16 ;  /* 0x000000340c10723c */ /* 0x000fe20000001810 */
[----:B------:R-:W-:Y:S02]  /*4080*/  FSEL R60, R28, -INF , !P3 ;  /* 0xff8000001c3c7808 */ /* 0x000fe40005800000 */
[----:B------:R-:W-:Y:S01]  /*4090*/  ISETP.GE.AND P6, PT, R86, R173, PT ;  /* 0x000000ad5600720c */ /* 0x000fe20003fc6270 */
[----:B------:R-:W5:Y:S01]  /*40a0*/  I2F R71, R99 ;  /* 0x0000006300477306 */ /* 0x000f620000201400 */
[----:B----4-:R-:W-:Y:S01]  /*40b0*/  FFMA.FTZ R30, R206, R77, R30 ;  /* 0x0000004dce1e7223 */ /* 0x010fe2000001001e */
[----:B------:R-:W-:-:S02]  /*40c0*/  ISETP.GE.AND P3, PT, R80, R174, PT ;  /* 0x000000ae5000720c */ /* 0x000fc40003f66270 */
[----:B------:R-:W-:Y:S01]  /*40d0*/  HMMA.16816.F32 R4, R12, R54, R4 ;  /* 0x000000360c04723c */ /* 0x000fe20000001804 */
[----:B------:R-:W4:Y:S01]  /*40e0*/  LDSM.16.M88.4 R52, [R202+0x2000] ;  /* 0x00200000ca34783b */ /* 0x000f220000000200 */
[----:B------:R-:W-:Y:S02]  /*40f0*/  FSEL R164, R30, -INF , !P4 ;  /* 0xff8000001ea47808 */ /* 0x000fe40006000000 */
[----:B------:R-:W2:Y:S01]  /*4100*/  I2F R69, R86 ;  /* 0x0000005600457306 */ /* 0x000ea20000201400 */
[----:B-1----:R-:W-:Y:S01]  /*4110*/  FFMA.FTZ R29, R206, R42, R29 ;  /* 0x0000002ace1d7223 */ /* 0x002fe2000001001d */
[----:B------:R-:W-:Y:S02]  /*4120*/  ISETP.GE.AND P4, PT, R80, R173, PT ;  /* 0x000000ad5000720c */ /* 0x000fe40003f86270 */
[----:B------:R-:W-:Y:S02]  /*4130*/  IADD3 R92, R75, 0x71, RZ ;  /* 0x000000714b5c7810 */ /* 0x000fe40007ffe0ff */
[----:B------:R-:W-:-:S02]  /*4140*/  FSEL R150, R29, -INF , !P2 ;  /* 0xff8000001d967808 */ /* 0x000fc40005000000 */
[----:B------:R-:W1:Y:S01]  /*4150*/  I2F R73, R86 ;  /* 0x0000005600497306 */ /* 0x000e620000201400 */
[----:B-----5:R-:W-:Y:S01]  /*4160*/  FFMA.FTZ R31, R206, R71, R31 ;  /* 0x00000047ce1f7223 */ /* 0x020fe2000001001f */
[----:B------:R-:W-:-:S04]  /*4170*/  ISETP.GE.AND P2, PT, R57, R174, PT ;  /* 0x000000ae3900720c */ /* 0x000fc80003f46270 */
[----:B------:R-:W-:Y:S02]  /*4180*/  FSEL R122, R31, -INF , !P5 ;  /* 0xff8000001f7a7808 */ /* 0x000fe40006800000 */
[----:B------:R-:W5:Y:S01]  /*4190*/  I2F R82, R80 ;  /* 0x0000005000527306 */ /* 0x000f620000201400 */
[C---:B--2---:R-:W-:Y:S01]  /*41a0*/  FFMA.FTZ R44, R206.reuse, R69, R44 ;  /* 0x00000045ce2c7223 */ /* 0x044fe2000001002c */
[----:B------:R-:W-:Y:S01]  /*41b0*/  ISETP.GE.AND P5, PT, R57, R173, PT ;  /* 0x000000ad3900720c */ /* 0x000fe20003fa6270 */
[C---:B------:R-:W-:Y:S05]  /*41c0*/  HMMA.16816.F32 R28, R8.reuse, R24, RZ ;  /* 0x00000018081c723c */ /* 0x040fea00000018ff */
[----:B------:R-:W2:Y:S01]  /*41d0*/  I2F R87, R57 ;  /* 0x0000003900577306 */ /* 0x000ea20000201400 */
[----:B-1----:R-:W-:Y:S01]  /*41e0*/  FFMA.FTZ R46, R206, R73, R46 ;  /* 0x00000049ce2e7223 */ /* 0x002fe2000001002e */
[----:B------:R-:W-:Y:S01]  /*41f0*/  IADD3 R86, R75, 0x78, RZ ;  /* 0x000000784b567810 */ /* 0x000fe20007ffe0ff */
[----:B------:R-:W-:Y:S03]  /*4200*/  HMMA.16816.F32 R24, R8, R26, RZ ;  /* 0x0000001a0818723c */ /* 0x000fe600000018ff */
[----:B------:R-:W-:-:S02]  /*4210*/  FSEL R176, R46, -INF , !P6 ;  /* 0xff8000002eb07808 */ /* 0x000fc40007000000 */
[----:B------:R-:W1:Y:S01]  /*4220*/  I2F R89, R57 ;  /* 0x0000003900597306 */ /* 0x000e620000201400 */
[----:B-----5:R-:W-:Y:S01]  /*4230*/  FFMA.FTZ R47, R206, R82, R47 ;  /* 0x00000052ce2f7223 */ /* 0x020fe2000001002f */
[----:B------:R-:W-:-:S04]  /*4240*/  ISETP.GE.AND P6, PT, R100, R173, PT ;  /* 0x000000ad6400720c */ /* 0x000fc80003fc6270 */
[----:B------:R-:W-:Y:S02]  /*4250*/  FSEL R252, R47, -INF , !P4 ;  /* 0xff8000002ffc7808 */ /* 0x000fe40006000000 */
[----:B------:R-:W5:Y:S01]  /*4260*/  I2F R59, R80 ;  /* 0x00000050003b7306 */ /* 0x000f620000201400 */
[----:B--2---:R-:W-:Y:S01]  /*4270*/  FFMA.FTZ R32, R206, R87, R32 ;  /* 0x00000057ce207223 */ /* 0x004fe20000010020 */
[----:B------:R-:W-:Y:S01]  /*4280*/  ISETP.GE.AND P4, PT, R108, R173, PT ;  /* 0x000000ad6c00720c */ /* 0x000fe20003f86270 */
[C---:B------:R-:W-:Y:S03]  /*4290*/  HMMA.16816.F32 R28, R12.reuse, R48, R28 ;  /* 0x000000300c1c723c */ /* 0x040fe6000000181c */
[----:B------:R-:W-:Y:S02]  /*42a0*/  FSEL R63, R32, -INF , !P2 ;  /* 0xff800000203f7808 */ /* 0x000fe40005000000 */
[----:B------:R-:W2:Y:S01]  /*42b0*/  I2F R76, R100 ;  /* 0x00000064004c7306 */ /* 0x000ea20000201400 */
[----:B-1----:R-:W-:Y:S01]  /*42c0*/  FFMA.FTZ R34, R206, R89, R34 ;  /* 0x00000059ce227223 */ /* 0x002fe20000010022 */
[----:B------:R-:W-:Y:S01]  /*42d0*/  FSEL R57, R44, -INF , !P0 ;  /* 0xff8000002c397808 */ /* 0x000fe20004000000 */
[----:B------:R-:W-:Y:S01]  /*42e0*/  HMMA.16816.F32 R24, R12, R50, R24 ;  /* 0x000000320c18723c */ /* 0x000fe20000001818 */
[----:B------:R-:W-:Y:S01]  /*42f0*/  ISETP.GE.AND P0, PT, R100, R174, PT ;  /* 0x000000ae6400720c */ /* 0x000fe20003f06270 */
[----:B------:R-:W-:Y:S01]  /*4300*/  LDSM.16.M88.4 R48, [R202+0x2400] ;  /* 0x00240000ca30783b */ /* 0x000fe20000000200 */
[----:B------:R-:W-:-:S02]  /*4310*/  FSEL R250, R34, -INF , !P5 ;  /* 0xff80000022fa7808 */ /* 0x000fc40006800000 */
[----:B------:R-:W1:Y:S01]  /*4320*/  I2F R90, R100 ;  /* 0x00000064005a7306 */ /* 0x000e620000201400 */
[----:B-----5:R-:W-:Y:S01]  /*4330*/  FFMA.FTZ R59, R206, R59, R45 ;  /* 0x0000003bce3b7223 */ /* 0x020fe2000001002d */
[----:B------:R-:W-:Y:S01]  /*4340*/  IADD3 R89, R75, 0x80, RZ ;  /* 0x000000804b597810 */ /* 0x000fe20007ffe0ff */
[C---:B---3--:R-:W-:Y:S01]  /*4350*/  HMMA.16816.F32 R44, R8.reuse, R20, RZ ;  /* 0x00000014082c723c */ /* 0x048fe200000018ff */
[----:B------:R-:W-:Y:S02]  /*4360*/  ISETP.GE.AND P2, PT, R114, R174, PT ;  /* 0x000000ae7200720c */ /* 0x000fe40003f46270 */
[----:B------:R-:W-:Y:S01]  /*4370*/  FSEL R59, R59, -INF , !P3 ;  /* 0xff8000003b3b7808 */ /* 0x000fe20005800000 */
[----:B--2---:R-:W-:Y:S01]  /*4380*/  FFMA.FTZ R65, R206, R76, R33 ;  /* 0x0000004cce417223 */ /* 0x004fe20000010021 */
[----:B------:R-:W2:Y:S01]  /*4390*/  I2F R83, R108 ;  /* 0x0000006c00537306 */ /* 0x000ea20000201400 */
[----:B------:R-:W-:Y:S02]  /*43a0*/  ISETP.GE.AND P3, PT, R108, R174, PT ;  /* 0x000000ae6c00720c */ /* 0x000fe40003f66270 */
[----:B------:R-:W-:Y:S01]  /*43b0*/  HMMA.16816.F32 R20, R8, R22, RZ ;  /* 0x000000160814723c */ /* 0x000fe200000018ff */
[----:B------:R-:W-:-:S02]  /*43c0*/  IADD3 R76, R75, 0x81, RZ ;  /* 0x000000814b4c7810 */ /* 0x000fc40007ffe0ff */
[----:B------:R-:W-:Y:S01]  /*43d0*/  FSEL R65, R65, -INF , !P0 ;  /* 0xff80000041417808 */ /* 0x000fe20004000000 */
[----:B-1----:R-:W-:Y:S01]  /*43e0*/  FFMA.FTZ R90, R206, R90, R35 ;  /* 0x0000005ace5a7223 */ /* 0x002fe20000010023 */
[----:B------:R-:W1:Y:S01]  /*43f0*/  I2F R91, R108 ;  /* 0x0000006c005b7306 */ /* 0x000e620000201400 */
[----:B------:R-:W3:Y:S01]  /*4400*/  LDSM.16.M88.4 R32, [R203+0x3400] ;  /* 0x00340000cb20783b */ /* 0x000ee20000000200 */
[----:B------:R-:W-:Y:S02]  /*4410*/  ISETP.GE.AND P0, PT, R110, R174, PT ;  /* 0x000000ae6e00720c */ /* 0x000fe40003f06270 */
[----:B------:R-:W-:Y:S02]  /*4420*/  FSEL R180, R90, -INF , !P6 ;  /* 0xff8000005ab47808 */ /* 0x000fe40007000000 */
[----:B------:R-:W-:Y:S02]  /*4430*/  ISETP.GE.AND P6, PT, R110, R173, PT ;  /* 0x000000ad6e00720c */ /* 0x000fe40003fc6270 */
[----:B------:R-:W5:Y:S01]  /*4440*/  I2F R115, R110 ;  /* 0x0000006e00737306 */ /* 0x000f620000201400 */
[----:B--2---:R-:W-:-:S02]  /*4450*/  FFMA.FTZ R16, R206, R83, R16 ;  /* 0x00000053ce107223 */ /* 0x004fc40000010010 */
[C---:B----4-:R-:W-:Y:S01]  /*4460*/  HMMA.16816.F32 R44, R12.reuse, R52, R44 ;  /* 0x000000340c2c723c */ /* 0x050fe2000000182c */
[----:B------:R-:W-:Y:S02]  /*4470*/  ISETP.GE.AND P5, PT, R114, R173, PT ;  /* 0x000000ad7200720c */ /* 0x000fe40003fa6270 */
[----:B------:R-:W-:Y:S02]  /*4480*/  IADD3 R80, R75, 0x79, RZ ;  /* 0x000000794b507810 */ /* 0x000fe40007ffe0ff */
[----:B------:R-:W-:Y:S01]  /*4490*/  FSEL R67, R16, -INF , !P3 ;  /* 0xff80000010437808 */ /* 0x000fe20005800000 */
[----:B------:R-:W2:Y:S01]  /*44a0*/  I2F R121, R110 ;  /* 0x0000006e00797306 */ /* 0x000ea20000201400 */
[----:B-1----:R-:W-:Y:S01]  /*44b0*/  FFMA.FTZ R18, R206, R91, R18 ;  /* 0x0000005bce127223 */ /* 0x002fe20000010012 */
[----:B------:R-:W-:Y:S01]  /*44c0*/  ISETP.GE.AND P3, PT, R123, R174, PT ;  /* 0x000000ae7b00720c */ /* 0x000fe20003f66270 */
[----:B------:R-:W-:Y:S01]  /*44d0*/  HMMA.16816.F32 R20, R12, R54, R20 ;  /* 0x000000360c14723c */ /* 0x000fe20000001814 */
[----:B------:R-:W-:-:S02]  /*44e0*/  IADD3 R90, R75, 0x88, RZ ;  /* 0x000000884b5a7810 */ /* 0x000fc40007ffe0ff */
[----:B------:R-:W-:Y:S02]  /*44f0*/  FSEL R186, R18, -INF , !P4 ;  /* 0xff80000012ba7808 */ /* 0x000fe40006000000 */
[----:B------:R-:W1:Y:S01]  /*4500*/  I2F R119, R123 ;  /* 0x0000007b00777306 */ /* 0x000e620000201400 */
[----:B-----5:R-:W-:Y:S01]  /*4510*/  FFMA.FTZ R4, R206, R115, R4 ;  /* 0x00000073ce047223 */ /* 0x020fe20000010004 */
[----:B------:R-:W-:-:S04]  /*4520*/  ISETP.GE.AND P4, PT, R123, R173, PT ;  /* 0x000000ad7b00720c */ /* 0x000fc80003f86270 */
[----:B------:R-:W-:Y:S02]  /*4530*/  FSEL R73, R4, -INF , !P0 ;  /* 0xff80000004497808 */ /* 0x000fe40004000000 */
[----:B------:R-:W4:Y:S01]  /*4540*/  I2F R101, R123 ;  /* 0x0000007b00657306 */ /* 0x000f220000201400 */
[----:B--2---:R-:W-:Y:S01]  /*4550*/  FFMA.FTZ R6, R206, R121, R6 ;  /* 0x00000079ce067223 */ /* 0x004fe20000010006 */
[----:B------:R-:W-:-:S04]  /*4560*/  ISETP.GE.AND P0, PT, R92, R174, PT ;  /* 0x000000ae5c00720c */ /* 0x000fc80003f06270 */
[----:B------:R-:W-:Y:S02]  /*4570*/  FSEL R244, R6, -INF , !P6 ;  /* 0xff80000006f47808 */ /* 0x000fe40007000000 */
[----:B------:R-:W2:Y:S01]  /*4580*/  I2F R93, R114 ;  /* 0x00000072005d7306 */ /* 0x000ea20000201400 */
[----:B-1----:R-:W-:Y:S01]  /*4590*/  FFMA.FTZ R5, R206, R119, R5 ;  /* 0x00000077ce057223 */ /* 0x002fe20000010005 */
[----:B------:R-:W-:-:S04]  /*45a0*/  ISETP.GE.AND P6, PT, R92, R173, PT ;  /* 0x000000ad5c00720c */ /* 0x000fc80003fc6270 */
[----:B------:R-:W-:Y:S02]  /*45b0*/  FSEL R71, R5, -INF , !P3 ;  /* 0xff80000005477808 */ /* 0x000fe40005800000 */
[----:B------:R-:W1:Y:S01]  /*45c0*/  I2F R98, R114 ;  /* 0x0000007200627306 */ /* 0x000e620000201400 */
[----:B----4-:R-:W-:Y:S01]  /*45d0*/  FFMA.FTZ R7, R206, R101, R7 ;  /* 0x00000065ce077223 */ /* 0x010fe20000010007 */
[----:B------:R-:W-:-:S04]  /*45e0*/  ISETP.GE.AND P3, PT, R86, R174, PT ;  /* 0x000000ae5600720c */ /* 0x000fc80003f66270 */
[----:B------:R-:W-:Y:S02]  /*45f0*/  FSEL R216, R7, -INF , !P4 ;  /* 0xff80000007d87808 */ /* 0x000fe40006000000 */
[----:B------:R-:W4:Y:S01]  /*4600*/  I2F R79, R92 ;  /* 0x0000005c004f7306 */ /* 0x000f220000201400 */
[----:B------:R-:W5:Y:S01]  /*4610*/  LDSM.16.M88.4 R4, [R203+0x3800] ;  /* 0x00380000cb04783b */ /* 0x000f620000000200 */
[----:B--2---:R-:W-:Y:S01]  /*4620*/  FFMA.FTZ R17, R206, R93, R17 ;  /* 0x0000005dce117223 */ /* 0x004fe20000010011 */
[----:B------:R-:W-:-:S04]  /*4630*/  ISETP.GE.AND P4, PT, R86, R173, PT ;  /* 0x000000ad5600720c */ /* 0x000fc80003f86270 */
[----:B------:R-:W-:Y:S01]  /*4640*/  FSEL R69, R17, -INF , !P2 ;  /* 0xff80000011457808 */ /* 0x000fe20005000000 */
[----:B------:R-:W2:Y:S01]  /*4650*/  I2F R77, R92 ;  /* 0x0000005c004d7306 */ /* 0x000ea20000201400 */
[----:B-1----:R-:W-:Y:S01]  /*4660*/  FFMA.FTZ R19, R206, R98, R19 ;  /* 0x00000062ce137223 */ /* 0x002fe20000010013 */
[----:B------:R-:W-:-:S04]  /*4670*/  ISETP.GE.AND P2, PT, R111, R174, PT ;  /* 0x000000ae6f00720c */ /* 0x000fc80003f46270 */
[----:B------:R-:W-:Y:S02]  /*4680*/  FSEL R246, R19, -INF , !P5 ;  /* 0xff80000013f67808 */ /* 0x000fe40006800000 */
[----:B------:R-:W1:Y:S01]  /*4690*/  I2F R87, R89 ;  /* 0x0000005900577306 */ /* 0x000e620000201400 */
[----:B---3--:R-:W-:Y:S01]  /*46a0*/  HMMA.16816.F32 R16, R8, R32, RZ ;  /* 0x000000200810723c */ /* 0x008fe200000018ff */
[C---:B----4-:R-:W-:Y:S01]  /*46b0*/  FFMA.FTZ R29, R206.reuse, R79, R29 ;  /* 0x0000004fce1d7223 */ /* 0x050fe2000001001d */
[----:B------:R-:W-:Y:S02]  /*46c0*/  ISETP.GE.AND P5, PT, R111, R173, PT ;  /* 0x000000ad6f00720c */ /* 0x000fe40003fa6270 */
[----:B------:R-:W-:Y:S02]  /*46d0*/  IADD3 R79, R75, 0x98, RZ ;  /* 0x000000984b4f7810 */ /* 0x000fe40007ffe0ff */
[----:B------:R-:W-:Y:S01]  /*46e0*/  FSEL R129, R29, -INF , !P0 ;  /* 0xff8000001d817808 */ /* 0x000fe20004000000 */
[----:B------:R-:W3:Y:S01]  /*46f0*/  I2F R83, R89 ;  /* 0x0000005900537306 */ /* 0x000ee20000201400 */
[----:B--2---:R-:W-:Y:S01]  /*4700*/  FFMA.FTZ R31, R206, R77, R31 ;  /* 0x0000004dce1f7223 */ /* 0x004fe2000001001f */
[----:B------:R-:W-:-:S02]  /*4710*/  ISETP.GE.AND P0, PT, R89, R174, PT ;  /* 0x000000ae5900720c */ /* 0x000fc40003f06270 */
[----:B------:R-:W-:Y:S02]  /*4720*/  IADD3 R32, R75, 0x89, RZ ;  /* 0x000000894b207810 */ /* 0x000fe40007ffe0ff */
[----:B------:R-:W-:Y:S02]  /*4730*/  FSEL R230, R31, -INF , !P6 ;  /* 0xff8000001fe67808 */ /* 0x000fe40007000000 */
[----:B------:R-:W2:Y:S01]  /*4740*/  I2F R95, R111 ;  /* 0x0000006f005f7306 */ /* 0x000ea20000201400 */
[----:B-1----:R-:W-:Y:S01]  /*4750*/  FFMA.FTZ R44, R206, R87, R44 ;  /* 0x00000057ce2c7223 */ /* 0x002fe2000001002c */
[----:B------:R-:W-:-:S04]  /*4760*/  ISETP.GE.AND P6, PT, R89, R173, PT ;  /* 0x000000ad5900720c */ /* 0x000fc80003fc6270 */
[----:B------:R-:W-:Y:S02]  /*4770*/  FSEL R137, R44, -INF , !P0 ;  /* 0xff8000002c897808 */ /* 0x000fe40004000000 */
[----:B------:R-:W1:Y:S01]  /*4780*/  I2F R81, R111 ;  /* 0x0000006f00517306 */ /* 0x000e620000201400 */
[----:B---3--:R-:W-:Y:S01]  /*4790*/  FFMA.FTZ R46, R206, R83, R46 ;  /* 0x00000053ce2e7223 */ /* 0x008fe2000001002e */
[----:B------:R-:W-:Y:S01]  /*47a0*/  HMMA.16816.F32 R16, R12, R48, R16 ;  /* 0x000000300c10723c */ /* 0x000fe20000001810 */
[----:B------:R-:W-:-:S03]  /*47b0*/  ISETP.GE.AND P0, PT, R32, R174, PT ;  /* 0x000000ae2000720c */ /* 0x000fc60003f06270 */
[----:B------:R-:W-:Y:S02]  /*47c0*/  FSEL R222, R46, -INF , !P6 ;  /* 0xff8000002ede7808 */ /* 0x000fe40007000000 */
[----:B------:R-:W3:Y:S01]  /*47d0*/  I2F R52, R76 ;  /* 0x0000004c00347306 */ /* 0x000ee20000201400 */
[----:B--2---:R-:W-:Y:S01]  /*47e0*/  FFMA.FTZ R28, R206, R95, R28 ;  /* 0x0000005fce1c7223 */ /* 0x004fe2000001001c */
[----:B------:R-:W-:Y:S02]  /*47f0*/  IADD3 R48, R75, 0x90, RZ ;  /* 0x000000904b307810 */ /* 0x000fe40007ffe0ff */
[----:B------:R-:W-:Y:S02]  /*4800*/  ISETP.GE.AND P6, PT, R32, R173, PT ;  /* 0x000000ad2000720c */ /* 0x000fe40003fc6270 */
[----:B------:R-:W-:Y:S02]  /*4810*/  FSEL R119, R28, -INF , !P2 ;  /* 0xff8000001c777808 */ /* 0x000fe40005000000 */
[----:B------:R-:W2:Y:S01]  /*4820*/  I2F R53, R76 ;  /* 0x0000004c00357306 */ /* 0x000ea20000201400 */
[----:B-1----:R-:W-:Y:S01]  /*4830*/  FFMA.FTZ R30, R206, R81, R30 ;  /* 0x00000051ce1e7223 */ /* 0x002fe2000001001e */
[----:B------:R-:W-:-:S04]  /*4840*/  ISETP.GE.AND P2, PT, R80, R174, PT ;  /* 0x000000ae5000720c */ /* 0x000fc80003f46270 */
[----:B------:R-:W-:Y:S02]  /*4850*/  FSEL R238, R30, -INF , !P5 ;  /* 0xff8000001eee7808 */ /* 0x000fe40006800000 */
[----:B------:R-:W1:Y:S01]  /*4860*/  I2F R99, R86 ;  /* 0x0000005600637306 */ /* 0x000e620000201400 */
[----:B---3--:R-:W-:Y:S01]  /*4870*/  FFMA.FTZ R52, R206, R52, R45 ;  /* 0x00000034ce347223 */ /* 0x008fe2000001002d */
[----:B------:R-:W3:Y:S01]  /*4880*/  LDSM.16.M88.4 R28, [R202+0x2800] ;  /* 0x00280000ca1c783b */ /* 0x000ee20000000200 */
[----:B------:R-:W-:-:S05]  /*4890*/  ISETP.GE.AND P5, PT, R80, R173, PT ;  /* 0x000000ad5000720c */ /* 0x000fca0003fa6270 */
[----:B------:R-:W4:Y:S01]  /*48a0*/  I2F R127, R86 ;  /* 0x00000056007f7306 */ /* 0x000f220000201400 */
[C---:B--2---:R-:W-:Y:S02]  /*48b0*/  FFMA.FTZ R53, R206.reuse, R53, R47 ;  /* 0x00000035ce357223 */ /* 0x044fe4000001002f */
[----:B------:R-:W2:Y:S05]  /*48c0*/  LDSM.16.M88.4 R44, [R203+0x3c00] ;  /* 0x003c0000cb2c783b */ /* 0x000eaa0000000200 */
[----:B------:R-:W5:Y:S01]  /*48d0*/  I2F R42, R80 ;  /* 0x00000050002a7306 */ /* 0x000f620000201400 */
[----:B-1----:R-:W-:-:S05]  /*48e0*/  FFMA.FTZ R24, R206, R99, R24 ;  /* 0x00000063ce187223 */ /* 0x002fca0000010018 */
[----:B------:R-:W-:Y:S02]  /*48f0*/  FSEL R121, R24, -INF , !P3 ;  /* 0xff80000018797808 */ /* 0x000fe40005800000 */
[----:B------:R-:W1:Y:S01]  /*4900*/  I2F R82, R80 ;  /* 0x0000005000527306 */ /* 0x000e620000201400 */
[----:B----4-:R-:W-:Y:S01]  /*4910*/  FFMA.FTZ R26, R206, R127, R26 ;  /* 0x0000007fce1a7223 */ /* 0x010fe2000001001a */
[----:B------:R-:W-:-:S04]  /*4920*/  ISETP.GE.AND P3, PT, R76, R174, PT ;  /* 0x000000ae4c00720c */ /* 0x000fc80003f66270 */
[----:B------:R-:W-:Y:S02]  /*4930*/  FSEL R228, R26, -INF , !P4 ;  /* 0xff8000001ae47808 */ /* 0x000fe40006000000 */
[----:B------:R-:W4:Y:S01]  /*4940*/  I2F R54, R32 ;  /* 0x0000002000367306 */ /* 0x000f220000201400 */
[----:B-----5:R-:W-:Y:S01]  /*4950*/  FFMA.FTZ R25, R206, R42, R25 ;  /* 0x0000002ace197223 */ /* 0x020fe20000010019 */
[----:B------:R-:W-:Y:S02]  /*4960*/  ISETP.GE.AND P4, PT, R76, R173, PT ;  /* 0x000000ad4c00720c */ /* 0x000fe40003f86270 */
[----:B------:R-:W-:Y:S02]  /*4970*/  IADD3 R76, R75, 0x91, RZ ;  /* 0x000000914b4c7810 */ /* 0x000fe40007ffe0ff */
[----:B------:R-:W-:Y:S02]  /*4980*/  FSEL R133, R25, -INF , !P2 ;  /* 0xff80000019857808 */ /* 0x000fe40005000000 */
[----:B------:R5:W2:Y:S01]  /*4990*/  I2F R55, R32 ;  /* 0x0000002000377306 */ /* 0x000aa20000201400 */
[----:B-1----:R-:W-:Y:S01]  /*49a0*/  FFMA.FTZ R82, R206, R82, R27 ;  /* 0x00000052ce527223 */ /* 0x002fe2000001001b */
[----:B------:R-:W-:Y:S01]  /*49b0*/  FSEL R139, R52, -INF , !P3 ;  /* 0xff800000348b7808 */ /* 0x000fe20005800000 */
[----:B------:R-:W-:Y:S01]  /*49c0*/  HMMA.16816.F32 R24, R8, R34, RZ ;  /* 0x000000220818723c */ /* 0x000fe200000018ff */
[----:B------:R-:W-:-:S02]  /*49d0*/  FSEL R220, R53, -INF , !P4 ;  /* 0xff80000035dc7808 */ /* 0x000fc40006000000 */
[----:B------:R-:W-:Y:S02]  /*49e0*/  ISETP.GE.AND P3, PT, R48, R174, PT ;  /* 0x000000ae3000720c */ /* 0x000fe40003f66270 */
[----:B------:R-:W1:Y:S01]  /*49f0*/  I2F R81, R90 ;  /* 0x0000005a00517306 */ /* 0x000e620000201400 */
[----:B----4-:R-:W-:Y:S01]  /*4a00*/  FFMA.FTZ R54, R206, R54, R21 ;  /* 0x00000036ce367223 */ /* 0x010fe20000010015 */
[----:B------:R-:W-:Y:S02]  /*4a10*/  ISETP.GE.AND P4, PT, R48, R173, PT ;  /* 0x000000ad3000720c */ /* 0x000fe40003f86270 */
[----:B------:R-:W-:Y:S02]  /*4a20*/  FSEL R226, R82, -INF , !P5 ;  /* 0xff80000052e27808 */ /* 0x000fe40006800000 */
[----:B------:R-:W-:Y:S01]  /*4a30*/  FSEL R143, R54, -INF , !P0 ;  /* 0xff800000368f7808 */ /* 0x000fe20004000000 */
[----:B-----5:R-:W-:Y:S01]  /*4a40*/  HMMA.16816.F32 R32, R8, R4, RZ ;  /* 0x000000040820723c */ /* 0x020fe200000018ff */
[----:B------:R-:W4:Y:S01]  /*4a50*/  I2F R77, R48 ;  /* 0x00000030004d7306 */ /* 0x000f220000201400 */
[----:B--2---:R-:W-:Y:S01]  /*4a60*/  FFMA.FTZ R55, R206, R55, R23 ;  /* 0x00000037ce377223 */ /* 0x004fe20000010017 */
[----:B------:R-:W-:-:S02]  /*4a70*/  ISETP.GE.AND P5, PT, R90, R173, PT ;  /* 0x000000ad5a00720c */ /* 0x000fc40003fa6270 */
[-C--:B------:R-:W-:Y:S02]  /*4a80*/  ISETP.GE.AND P2, PT, R90, R174.reuse, PT ;  /* 0x000000ae5a00720c */ /* 0x080fe40003f46270 */
[----:B------:R-:W-:Y:S01]  /*4a90*/  FSEL R210, R55, -INF , !P6 ;  /* 0xff80000037d27808 */ /* 0x000fe20007000000 */
[----:B------:R-:W-:Y:S01]  /*4aa0*/  HMMA.16816.F32 R4, R8, R6, RZ ;  /* 0x000000060804723c */ /* 0x000fe200000018ff */
[----:B------:R-:W2:Y:S01]  /*4ab0*/  I2F R49, R48 ;  /* 0x0000003000317306 */ /* 0x000ea20000201400 */
[----:B------:R-:W5:Y:S01]  /*4ac0*/  LDSM.16.M88.4 R52, [R202+0x2c00] ;  /* 0x002c0000ca34783b */ /* 0x000f620000000200 */
[----:B-1----:R-:W-:Y:S01]  /*4ad0*/  FFMA.FTZ R22, R206, R81, R22 ;  /* 0x00000051ce167223 */ /* 0x002fe20000010016 */
[----:B------:R-:W-:Y:S02]  /*4ae0*/  ISETP.GE.AND P0, PT, R76, R173, PT ;  /* 0x000000ad4c00720c */ /* 0x000fe40003f06270 */
[-C--:B------:R-:W-:Y:S02]  /*4af0*/  ISETP.GE.AND P6, PT, R79, R174.reuse, PT ;  /* 0x000000ae4f00720c */ /* 0x080fe40003fc6270 */
[----:B------:R-:W-:Y:S01]  /*4b00*/  FSEL R218, R22, -INF , !P5 ;  /* 0xff80000016da7808 */ /* 0x000fe20006800000 */
[----:B------:R-:W1:Y:S01]  /*4b10*/  I2F R42, R76 ;  /* 0x0000004c002a7306 */ /* 0x000e620000201400 */
[----:B----4-:R-:W-:Y:S01]  /*4b20*/  FFMA.FTZ R16, R206, R77, R16 ;  /* 0x0000004dce107223 */ /* 0x010fe20000010010 */
[----:B------:R-:W-:Y:S01]  /*4b30*/  HMMA.16816.F32 R24, R12, R50, R24 ;  /* 0x000000320c18723c */ /* 0x000fe20000001818 */
[----:B------:R-:W-:-:S03]  /*4b40*/  ISETP.GE.AND P5, PT, R76, R174, PT ;  /* 0x000000ae4c00720c */ /* 0x000fc60003fa6270 */
[----:B------:R-:W-:Y:S02]  /*4b50*/  FSEL R147, R16, -INF , !P3 ;  /* 0xff80000010937808 */ /* 0x000fe40005800000 */
[----:B------:R-:W4:Y:S01]  /*4b60*/  I2F R91, R90 ;  /* 0x0000005a005b7306 */ /* 0x000f220000201400 */
[----:B--2---:R-:W-:Y:S01]  /*4b70*/  FFMA.FTZ R18, R206, R49, R18 ;  /* 0x00000031ce127223 */ /* 0x004fe20000010012 */
[----:B---3--:R-:W-:Y:S01]  /*4b80*/  HMMA.16816.F32 R32, R12, R28, R32 ;  /* 0x0000001c0c20723c */ /* 0x008fe20000001820 */
[----:B------:R-:W-:-:S03]  /*4b90*/  ISETP.GE.AND P3, PT, R79, R173, PT ;  /* 0x000000ad4f00720c */ /* 0x000fc60003f66270 */
[----:B------:R-:W-:Y:S02]  /*4ba0*/  FSEL R182, R18, -INF , !P4 ;  /* 0xff80000012b67808 */ /* 0x000fe40006000000 */
[----:B------:R-:W2:Y:S01]  /*4bb0*/  I2F R48, R76 ;  /* 0x0000004c00307306 */ /* 0x000ea20000201400 */
[----:B-1----:R-:W-:Y:S01]  /*4bc0*/  FFMA.FTZ R17, R206, R42, R17 ;  /* 0x0000002ace117223 */ /* 0x002fe20000010011 */
[C---:B------:R-:W-:Y:S01]  /*4bd0*/  IADD3 R28, R2.reuse, 0x99, RZ ;  /* 0x00000099021c7810 */ /* 0x040fe20007ffe0ff */
[----:B------:R-:W-:Y:S01]  /*4be0*/  HMMA.16816.F32 R4, R12, R30, R4 ;  /* 0x0000001e0c04723c */ /* 0x000fe20000001804 */
[----:B------:R-:W-:Y:S02]  /*4bf0*/  IADD3 R42, R2, 0xa0, RZ ;  /* 0x000000a0022a7810 */ /* 0x000fe40007ffe0ff */
[----:B------:R-:W-:Y:S01]  /*4c00*/  FSEL R149, R17, -INF , !P5 ;  /* 0xff80000011957808 */ /* 0x000fe20006800000 */
[----:B----4-:R-:W-:Y:S01]  /*4c10*/  FFMA.FTZ R20, R206, R91, R20 ;  /* 0x0000005bce147223 */ /* 0x010fe20000010014 */
[----:B------:R-:W1:Y:S01]  /*4c20*/  I2F R29, R79 ;  /* 0x0000004f001d7306 */ /* 0x000e620000201400 */
[----:B------:R-:W-:-:S02]  /*4c30*/  ISETP.GE.AND P4, PT, R28, R174, PT ;  /* 0x000000ae1c00720c */ /* 0x000fc40003f86270 */
[----:B------:R-:W-:Y:S02]  /*4c40*/  ISETP.GE.AND P5, PT, R28, R173, PT ;  /* 0x000000ad1c00720c */ /* 0x000fe40003fa6270 */
[----:B------:R-:W-:Y:S01]  /*4c50*/  FSEL R141, R20, -INF , !P2 ;  /* 0xff800000148d7808 */ /* 0x000fe20005000000 */
[----:B--2---:R-:W-:Y:S01]  /*4c60*/  FFMA.FTZ R48, R206, R48, R19 ;  /* 0x00000030ce307223 */ /* 0x004fe20000010013 */
[-C--:B------:R-:W-:Y:S01]  /*4c70*/  ISETP.GE.AND P2, PT, R75, R174.reuse, PT ;  /* 0x000000ae4b00720c */ /* 0x080fe20003f46270 */
[C---:B------:R-:W-:Y:S01]  /*4c80*/  HMMA.16816.F32 R16, R8.reuse, R44, RZ ;  /* 0x0000002c0810723c */ /* 0x040fe200000018ff */
[----:B------:R-:W2:Y:S01]  /*4c90*/  LDSM.16.M88.4 R20, [R203+0x4000] ;  /* 0x00400000cb14783b */ /* 0x000ea20000000200 */
[----:B------:R-:W3:Y:S01]  /*4ca0*/  I2F R75, R79 ;  /* 0x0000004f004b7306 */ /* 0x000ee20000201400 */
[----:B------:R-:W-:Y:S02]  /*4cb0*/  FSEL R178, R48, -INF , !P0 ;  /* 0xff80000030b27808 */ /* 0x000fe40004000000 */
[----:B------:R-:W-:Y:S01]  /*4cc0*/  FSEL R77, R43, -INF , !P2 ;  /* 0xff8000002b4d7808 */ /* 0x000fe20005000000 */
[----:B------:R-:W4:Y:S01]  /*4cd0*/  LDSM.16.M88.4 R48, [R202+0x3000] ;  /* 0x00300000ca30783b */ /* 0x000f220000000200 */
[----:B-1----:R-:W-:Y:S01]  /*4ce0*/  FFMA.FTZ R29, R206, R29, R26 ;  /* 0x0000001dce1d7223 */ /* 0x002fe2000001001a */
[----:B------:R-:W-:Y:S01]  /*4cf0*/  HMMA.16816.F32 R44, R8, R46, RZ ;  /* 0x0000002e082c723c */ /* 0x000fe200000018ff */
[C---:B------:R-:W-:Y:S01]  /*4d00*/  ISETP.GE.AND P0, PT, R42.reuse, R174, PT ;  /* 0x000000ae2a00720c */ /* 0x040fe20003f06270 */
[----:B------:R1:W1:Y:S01]  /*4d10*/  I2F R30, R28 ;  /* 0x0000001c001e7306 */ /* 0x0002620000201400 */
[----:B------:R-:W-:-:S02]  /*4d20*/  ISETP.GE.AND P2, PT, R42, R173, PT ;  /* 0x000000ad2a00720c */ /* 0x000fc40003f46270 */
[----:B------:R-:W-:Y:S02]  /*4d30*/  FSEL R170, R29, -INF , !P3 ;  /* 0xff8000001daa7808 */ /* 0x000fe40005800000 */
[----:B------:R-:W-:-:S03]  /*4d40*/  IADD3 R43, R2, 0xa9, RZ ;  /* 0x000000a9022b7810 */ /* 0x000fc60007ffe0ff */
[----:B------:R-:W2:Y:S01]  /*4d50*/  I2F R31, R42 ;  /* 0x0000002a001f7306 */ /* 0x000ea20000201400 */
[----:B---3--:R-:W-:Y:S01]  /*4d60*/  FFMA.FTZ R24, R206, R75, R24 ;  /* 0x0000004bce187223 */ /* 0x008fe20000010018 */
[----:B------:R-:W-:-:S04]  /*4d70*/  IADD3 R75, R2, 0xa8, RZ ;  /* 0x000000a8024b7810 */ /* 0x000fc80007ffe0ff */
[----:B------:R-:W-:Y:S01]  /*4d80*/  FSEL R56, R24, -INF , !P6 ;  /* 0xff80000018387808 */ /* 0x000fe20007000000 */
[C---:B-----5:R-:W-:Y:S01]  /*4d90*/  HMMA.16816.F32 R16, R12.reuse, R52, R16 ;  /* 0x000000340c10723c */ /* 0x060fe20000001810 */
[----:B-1----:R-:W-:Y:S01]  /*4da0*/  IADD3 R28, R2, 0xa1, RZ ;  /* 0x000000a1021c7810 */ /* 0x002fe20007ffe0ff */
[CC--:B------:R-:W-:Y:S01]  /*4db0*/  FFMA.FTZ R151, R206.reuse, R30.reuse, R25 ;  /* 0x0000001ece977223 */ /* 0x0c0fe20000010019 */
[----:B------:R-:W-:Y:S01]  /*4dc0*/  I2F R3, R2 ;  /* 0x0000000200037306 */ /* 0x000fe20000201400 */
[----:B------:R-:W-:Y:S01]  /*4dd0*/  FFMA.FTZ R166, R206, R30, R27 ;  /* 0x0000001ecea67223 */ /* 0x000fe2000001001b */
[C---:B------:R-:W-:Y:S02]  /*4de0*/  ISETP.GE.AND P6, PT, R28.reuse, R174, PT ;  /* 0x000000ae1c00720c */ /* 0x040fe40003fc6270 */
[----:B------:R-:W-:Y:S01]  /*4df0*/  ISETP.GE.AND P3, PT, R28, R173, PT ;  /* 0x000000ad1c00720c */ /* 0x000fe20003f66270 */
[----:B------:R-:W-:Y:S01]  /*4e00*/  HMMA.16816.F32 R44, R12, R54, R44 ;  /* 0x000000360c2c723c */ /* 0x000fe2000000182c */
[-C--:B--2---:R-:W-:Y:S01]  /*4e10*/  FFMA.FTZ R53, R206, R31.reuse, R32 ;  /* 0x0000001fce357223 */ /* 0x084fe20000010020 */
[----:B------:R-:W-:Y:S01]  /*4e20*/  IADD3 R32, R2, 0xb0, RZ ;  /* 0x000000b002207810 */ /* 0x000fe20007ffe0ff */
[----:B------:R1:W2:Y:S01]  /*4e30*/  I2F R42, R28 ;  /* 0x0000001c002a7306 */ /* 0x0002a20000201400 */
[----:B------:R-:W-:Y:S01]  /*4e40*/  FFMA.FTZ R34, R206, R31, R34 ;  /* 0x0000001fce227223 */ /* 0x000fe20000010022 */
[----:B------:R-:W-:-:S02]  /*4e50*/  FSEL R151, R151, -INF , !P4 ;  /* 0xff80000097977808 */ /* 0x000fc40006000000 */
[----:B------:R-:W-:Y:S01]  /*4e60*/  FSEL R166, R166, -INF , !P5 ;  /* 0xff800000a6a67808 */ /* 0x000fe20006800000 */
[----:B------:R-:W-:Y:S01]  /*4e70*/  HMMA.16816.F32 R24, R8, R20, RZ ;  /* 0x000000140818723c */ /* 0x000fe200000018ff */
[CC--:B------:R-:W-:Y:S02]  /*4e80*/  ISETP.GE.AND P4, PT, R75.reuse, R174.reuse, PT ;  /* 0x000000ae4b00720c */ /* 0x0c0fe40003f86270 */
[----:B------:R-:W3:Y:S01]  /*4e90*/  I2F R20, R43 ;  /* 0x0000002b00147306 */ /* 0x000ee20000201400 */
[----:B------:R-:W-:Y:S02]  /*4ea0*/  ISETP.GE.AND P5, PT, R75, R173, PT ;  /* 0x000000ad4b00720c */ /* 0x000fe40003fa6270 */
[----:B------:R-:W-:Y:S02]  /*4eb0*/  FSEL R160, R34, -INF , !P2 ;  /* 0xff80000022a07808 */ /* 0x000fe40005000000 */
[----:B------:R-:W-:Y:S02]  /*4ec0*/  FSEL R53, R53, -INF , !P0 ;  /* 0xff80000035357808 */ /* 0x000fe40004000000 */
[----:B------:R-:W-:Y:S01]  /*4ed0*/  ISETP.GE.AND P0, PT, R43, R174, PT ;  /* 0x000000ae2b00720c */ /* 0x000fe20003f06270 */
[----:B-1----:R-:W1:Y:S01]  /*4ee0*/  LDSM.16.M88.4 R28, [R203+0x4400] ;  /* 0x00440000cb1c783b */ /* 0x002e620000000200 */
[CC--:B--2---:R-:W-:Y:S01]  /*4ef0*/  FFMA.FTZ R33, R206.reuse, R42.reuse, R33 ;  /* 0x0000002ace217223 */ /* 0x0c4fe20000010021 */
[----:B------:R-:W2:Y:S01]  /*4f00*/  I2F R21, R75 ;  /* 0x0000004b00157306 */ /* 0x000ea20000201400 */
[----:B------:R-:W-:Y:S01]  /*4f10*/  FFMA.FTZ R35, R206, R42, R35 ;  /* 0x0000002ace237223 */ /* 0x000fe20000010023 */
[----:B------:R-:W-:-:S02]  /*4f20*/  IADD3 R42, R2, 0xb1, RZ ;  /* 0x000000b1022a7810 */ /* 0x000fc40007ffe0ff */
[----:B------:R-:W-:Y:S02]  /*4f30*/  FSEL R54, R33, -INF , !P6 ;  /* 0xff80000021367808 */ /* 0x000fe40007000000 */
[----:B------:R-:W-:Y:S01]  /*4f40*/  FSEL R156, R35, -INF , !P3 ;  /* 0xff800000239c7808 */ /* 0x000fe20005800000 */
[----:B---3--:R-:W-:Y:S01]  /*4f50*/  FFMA.FTZ R5, R206, R20, R5 ;  /* 0x00000014ce057223 */ /* 0x008fe20000010005 */
[----:B------:R3:W5:Y:S01]  /*4f60*/  I2F R75, R32 ;  /* 0x00000020004b7306 */ /* 0x0007620000201400 */
[----:B------:R-:W-:Y:S01]  /*4f70*/  ISETP.GE.AND P6, PT, R32, R174, PT ;  /* 0x000000ae2000720c */ /* 0x000fe20003fc6270 */
[----:B------:R-:W-:Y:S01]  /*4f80*/  FFMA.FTZ R7, R206, R20, R7 ;  /* 0x00000014ce077223 */ /* 0x000fe20000010007 */
[-C--:B------:R-:W-:Y:S01]  /*4f90*/  ISETP.GE.AND P3, PT, R32, R173.reuse, PT ;  /* 0x000000ad2000720c */ /* 0x080fe20003f66270 */
[----:B----4-:R-:W-:Y:S01]  /*4fa0*/  HMMA.16816.F32 R24, R12, R48, R24 ;  /* 0x000000300c18723c */ /* 0x010fe20000001818 */
[----:B------:R-:W-:Y:S02]  /*4fb0*/  ISETP.GE.AND P2, PT, R43, R173, PT ;  /* 0x000000ad2b00720c */ /* 0x000fe40003f46270 */
[----:B------:R-:W-:Y:S01]  /*4fc0*/  FSEL R155, R5, -INF , !P0 ;  /* 0xff800000059b7808 */ /* 0x000fe20004000000 */
[----:B------:R-:W4:Y:S01]  /*4fd0*/  I2F R124, R42 ;  /* 0x0000002a007c7306 */ /* 0x000f220000201400 */
[-C--:B--2---:R-:W-:Y:S01]  /*4fe0*/  FFMA.FTZ R55, R206, R21.reuse, R4 ;  /* 0x00000015ce377223 */ /* 0x084fe20000010004 */
[----:B------:R-:W-:Y:S01]  /*4ff0*/  IADD3 R4, R2, 0xb8, RZ ;  /* 0x000000b802047810 */ /* 0x000fe20007ffe0ff */
[----:B------:R-:W-:Y:S01]  /*5000*/  FFMA.FTZ R6, R206, R21, R6 ;  /* 0x00000015ce067223 */ /* 0x000fe20000010006 */
[----:B------:R-:W-:Y:S01]  /*5010*/  FSEL R146, R7, -INF , !P2 ;  /* 0xff80000007927808 */ /* 0x000fe20005000000 */
[----:B------:R-:W-:Y:S01]  /*5020*/  HMMA.16816.F32 R20, R8, R22, RZ ;  /* 0x000000160814723c */ /* 0x000fe200000018ff */
[----:B------:R-:W-:Y:S01]  /*5030*/  ISETP.GE.AND P0, PT, R4, R174, PT ;  /* 0x000000ae0400720c */ /* 0x000fe20003f06270 */
[----:B---3--:R-:W2:Y:S01]  /*5040*/  LDSM.16.M88.4 R32, [R202+0x3400] ;  /* 0x00340000ca20783b */ /* 0x008ea20000000200 */
[----:B------:R-:W-:Y:S01]  /*5050*/  FSEL R148, R6, -INF , !P5 ;  /* 0xff80000006947808 */ /* 0x000fe20006800000 */
[----:B------:R1:W3:Y:S01]  /*5060*/  I2F R43, R4 ;  /* 0x00000004002b7306 */ /* 0x0002e20000201400 */
[----:B-----5:R-:W-:Y:S01]  /*5070*/  FFMA.FTZ R16, R206, R75, R16 ;  /* 0x0000004bce107223 */ /* 0x020fe20000010010 */
[----:B------:R-:W-:Y:S01]  /*5080*/  ISETP.GE.AND P2, PT, R4, R173, PT ;  /* 0x000000ad0400720c */ /* 0x000fe20003f46270 */
[----:B------:R-:W-:Y:S01]  /*5090*/  FFMA.FTZ R18, R206, R75, R18 ;  /* 0x0000004bce127223 */ /* 0x000fe20000010012 */
[----:B------:R-:W-:Y:S01]  /*50a0*/  IADD3 R48, R2, 0xb9, RZ ;  /* 0x000000b902307810 */ /* 0x000fe20007ffe0ff */
[-C--:B----4-:R-:W-:Y:S01]  /*50b0*/  FFMA.FTZ R159, R206, R124.reuse, R17 ;  /* 0x0000007cce9f7223 */ /* 0x090fe20000010011 */
[----:B------:R-:W-:Y:S01]  /*50c0*/  FSEL R157, R16, -INF , !P6 ;  /* 0xff800000109d7808 */ /* 0x000fe20007000000 */
[----:B------:R-:W-:Y:S01]  /*50d0*/  FFMA.FTZ R124, R206, R124, R19 ;  /* 0x0000007cce7c7223 */ /* 0x000fe20000010013 */
[----:B------:R-:W-:-:S02]  /*50e0*/  FSEL R130, R18, -INF , !P3 ;  /* 0xff80000012827808 */ /* 0x000fc40005800000 */
[----:B------:R-:W-:Y:S01]  /*50f0*/  IADD3 R75, R2, 0xc0, RZ ;  /* 0x000000c0024b7810 */ /* 0x000fe20007ffe0ff */
[----:B------:R-:W4:Y:S01]  /*5100*/  LDSM.16.M88.4 R16, [R203+0x4800] ;  /* 0x00480000cb10783b */ /* 0x000f220000000200 */
[----:B------:R-:W-:Y:S02]  /*5110*/  FSEL R55, R55, -INF , !P4 ;  /* 0xff80000037377808 */ /* 0x000fe40006000000 */
[CC--:B------:R-:W-:Y:S01]  /*5120*/  ISETP.GE.AND P4, PT, R42.reuse, R174.reuse, PT ;  /* 0x000000ae2a00720c */ /* 0x0c0fe20003f86270 */
[----:B-1----:R-:W-:Y:S01]  /*5130*/  HMMA.16816.F32 R4, R8, R28, RZ ;  /* 0x0000001c0804723c */ /* 0x002fe200000018ff */
[----:B------:R-:W-:Y:S01]  /*5140*/  ISETP.GE.AND P5, PT, R42, R173, PT ;  /* 0x000000ad2a00720c */ /* 0x000fe20003fa6270 */
[----:B------:R-:W1:Y:S01]  /*5150*/  I2F R49, R75 ;  /* 0x0000004b00317306 */ /* 0x000e620000201400 */
[-C--:B---3--:R-:W-:Y:S01]  /*5160*/  FFMA.FTZ R44, R206, R43.reuse, R44 ;  /* 0x0000002bce2c7223 */ /* 0x088fe2000001002c */
[----:B------:R-:W-:Y:S01]  /*5170*/  ISETP.GE.AND P6, PT, R48, R174, PT ;  /* 0x000000ae3000720c */ /* 0x000fe20003fc6270 */
[----:B------:R-:W-:Y:S01]  /*5180*/  FFMA.FTZ R46, R206, R43, R46 ;  /* 0x0000002bce2e7223 */ /* 0x000fe2000001002e */
[----:B------:R-:W-:-:S02]  /*5190*/  IADD3 R52, R2, 0xc1, RZ ;  /* 0x000000c102347810 */ /* 0x000fc40007ffe0ff */
[----:B------:R-:W-:Y:S01]  /*51a0*/  HMMA.16816.F32 R28, R8, R30, RZ ;  /* 0x0000001e081c723c */ /* 0x000fe200000018ff */
[----:B------:R-:W-:Y:S01]  /*51b0*/  FSEL R159, R159, -INF , !P4 ;  /* 0xff8000009f9f7808 */ /* 0x000fe20006000000 */
[----:B------:R-:W3:Y:S01]  /*51c0*/  I2F R42, R48 ;  /* 0x00000030002a7306 */ /* 0x000ee20000201400 */
[----:B------:R-:W-:Y:S02]  /*51d0*/  FSEL R124, R124, -INF , !P5 ;  /* 0xff8000007c7c7808 */ /* 0x000fe40006800000 */
[C---:B------:R-:W-:Y:S02]  /*51e0*/  ISETP.GE.AND P4, PT, R75.reuse, R174, PT ;  /* 0x000000ae4b00720c */ /* 0x040fe40003f86270 */
[-C--:B------:R-:W-:Y:S01]  /*51f0*/  ISETP.GE.AND P5, PT, R75, R173.reuse, PT ;  /* 0x000000ad4b00720c */ /* 0x080fe20003fa6270 */
[----:B------:R-:W-:Y:S01]  /*5200*/  HMMA.16816.F32 R20, R12, R50, R20 ;  /* 0x000000320c14723c */ /* 0x000fe20000001814 */
[----:B------:R-:W-:Y:S01]  /*5210*/  ISETP.GE.AND P3, PT, R48, R173, PT ;  /* 0x000000ad3000720c */ /* 0x000fe20003f66270 */
[CC--:B-1----:R-:W-:Y:S01]  /*5220*/  FFMA.FTZ R24, R206.reuse, R49.reuse, R24 ;  /* 0x00000031ce187223 */ /* 0x0c2fe20000010018 */
[----:B------:R-:W1:Y:S01]  /*5230*/  I2F R48, R52 ;  /* 0x0000003400307306 */ /* 0x000e620000201400 */
[----:B------:R-:W-:Y:S01]  /*5240*/  FFMA.FTZ R26, R206, R49, R26 ;  /* 0x00000031ce1a7223 */ /* 0x000fe2000001001a */
[----:B------:R-:W-:-:S02]  /*5250*/  FSEL R161, R44, -INF , !P0 ;  /* 0xff8000002ca17808 */ /* 0x000fc40004000000 */
[----:B------:R-:W-:Y:S01]  /*5260*/  FSEL R114, R46, -INF , !P2 ;  /* 0xff8000002e727808 */ /* 0x000fe20005000000 */
[C---:B--2---:R-:W-:Y:S01]  /*5270*/  HMMA.16816.F32 R4, R12.reuse, R32, R4 ;  /* 0x000000200c04723c */ /* 0x044fe20000001804 */
[----:B------:R-:W-:Y:S01]  /*5280*/  IADD3 R50, R2, 0xc8, RZ ;  /* 0x000000c802327810 */ /* 0x000fe20007ffe0ff */
[-C--:B---3--:R-:W-:Y:S01]  /*5290*/  FFMA.FTZ R45, R206, R42.reuse, R45 ;  /* 0x0000002ace2d7223 */ /* 0x088fe2000001002d */
[----:B------:R-:W-:Y:S01]  /*52a0*/  FSEL R153, R24, -INF , !P4 ;  /* 0xff80000018997808 */ /* 0x000fe20006000000 */
[----:B------:R-:W-:Y:S01]  /*52b0*/  FFMA.FTZ R110, R206, R42, R47 ;  /* 0x0000002ace6e7223 */ /* 0x000fe2000001002f */
[----:B------:R-:W-:Y:S01]  /*52c0*/  FSEL R104, R26, -INF , !P5 ;  /* 0xff8000001a687808 */ /* 0x000fe20006800000 */
[----:B------:R-:W2:Y:S01]  /*52d0*/  I2F R43, R50 ;  /* 0x00000032002b7306 */ /* 0x000ea20000201400 */
[----:B------:R-:W-:Y:S01]  /*52e0*/  IADD3 R32, R2, 0xc9, RZ ;  /* 0x000000c902207810 */ /* 0x000fe20007ffe0ff */
[----:B------:R-:W-:Y:S01]  /*52f0*/  HMMA.16816.F32 R28, R12, R34, R28 ;  /* 0x000000220c1c723c */ /* 0x000fe2000000181c */
[----:B------:R-:W-:-:S02]  /*5300*/  FSEL R163, R45, -INF , !P6 ;  /* 0xff8000002da37808 */ /* 0x000fc40007000000 */
[----:B------:R-:W3:Y:S01]  /*5310*/  LDSM.16.M88.4 R44, [R202+0x3800] ;  /* 0x00380000ca2c783b */ /* 0x000ee20000000200 */
[----:B------:R-:W-:Y:S01]  /*5320*/  ISETP.GE.AND P4, PT, R32, R174, PT ;  /* 0x000000ae2000720c */ /* 0x000fe20003f86270 */
[-C--:B-1----:R-:W-:Y:S01]  /*5330*/  FFMA.FTZ R145, R206, R48.reuse, R25 ;  /* 0x00000030ce917223 */ /* 0x082fe20000010019 */
[----:B------:R1:W5:Y:S01]  /*5340*/  I2F R42, R32 ;  /* 0x00000020002a7306 */ /* 0x0003620000201400 */
[----:B------:R-:W-:Y:S01]  /*5350*/  ISETP.GE.AND P5, PT, R32, R173, PT ;  /* 0x000000ad2000720c */ /* 0x000fe20003fa6270 */
[----:B------:R-:W-:Y:S01]  /*5360*/  FFMA.FTZ R100, R206, R48, R27 ;  /* 0x00000030ce647223 */ /* 0x000fe2000001001b */
[C---:B------:R-:W-:Y:S01]  /*5370*/  IADD3 R49, R2.reuse, 0xd0, RZ ;  /* 0x000000d002317810 */ /* 0x040fe20007ffe0ff */
[C---:B----4-:R-:W-:Y:S01]  /*5380*/  HMMA.16816.F32 R24, R8.reuse, R16, RZ ;  /* 0x000000100818723c */ /* 0x050fe200000018ff */
[----:B------:R-:W-:Y:S02]  /*5390*/  IADD3 R48, R2, 0xd1, RZ ;  /* 0x000000d102307810 */ /* 0x000fe40007ffe0ff */
[----:B------:R-:W-:Y:S01]  /*53a0*/  FSEL R110, R110, -INF , !P3 ;  /* 0xff8000006e6e7808 */ /* 0x000fe20005800000 */
[CC--:B--2---:R-:W-:Y:S01]  /*53b0*/  FFMA.FTZ R20, R206.reuse, R43.reuse, R20 ;  /* 0x0000002bce147223 */ /* 0x0c4fe20000010014 */
[----:B------:R-:W2:Y:S01]  /*53c0*/  I2F R51, R49 ;  /* 0x0000003100337306 */ /* 0x000ea20000201400 */
[----:B------:R-:W-:Y:S01]  /*53d0*/  FFMA.FTZ R22, R206, R43, R22 ;  /* 0x0000002bce167223 */ /* 0x000fe20000010016 */
[C---:B------:R-:W-:Y:S01]  /*53e0*/  ISETP.GE.AND P6, PT, R50.reuse, R174, PT ;  /* 0x000000ae3200720c */ /* 0x040fe20003fc6270 */
[----:B------:R-:W-:Y:S01]  /*53f0*/  HMMA.16816.F32 R16, R8, R18, RZ ;  /* 0x000000120810723c */ /* 0x000fe200000018ff */
[----:B------:R-:W-:-:S02]  /*5400*/  ISETP.GE.AND P3, PT, R50, R173, PT ;  /* 0x000000ad3200720c */ /* 0x000fc40003f66270 */
[----:B------:R-:W-:Y:S01]  /*5410*/  FSEL R127, R20, -INF , !P6 ;  /* 0xff800000147f7808 */ /* 0x000fe20007000000 */
[----:B-1----:R-:W1:Y:S01]  /*5420*/  LDSM.16.M88.4 R32, [R203+0x4c00] ;  /* 0x004c0000cb20783b */ /* 0x002e620000000200 */
[----:B------:R-:W4:Y:S01]  /*5430*/  I2F R43, R48 ;  /* 0x00000030002b7306 */ /* 0x000f220000201400 */
[-C--:B-----5:R-:W-:Y:S01]  /*5440*/  FFMA.FTZ R21, R206, R42.reuse, R21 ;  /* 0x0000002ace157223 */ /* 0x0a0fe20000010015 */
[----:B------:R-:W-:Y:S01]  /*5450*/  FSEL R98, R22, -INF , !P3 ;  /* 0xff80000016627808 */ /* 0x000fe20005800000 */
[----:B------:R-:W-:Y:S01]  /*5460*/  FFMA.FTZ R23, R206, R42, R23 ;  /* 0x0000002ace177223 */ /* 0x000fe20000010017 */
[----:B------:R-:W-:Y:S02]  /*5470*/  ISETP.GE.AND P0, PT, R52, R174, PT ;  /* 0x000000ae3400720c */ /* 0x000fe40003f06270 */
[----:B------:R-:W-:Y:S02]  /*5480*/  FSEL R131, R21, -INF , !P4 ;  /* 0xff80000015837808 */ /* 0x000fe40006000000 */
[----:B------:R-:W-:Y:S01]  /*5490*/  FSEL R90, R23, -INF , !P5 ;  /* 0xff800000175a7808 */ /* 0x000fe20006800000 */
[----:B--2---:R-:W-:Y:S01]  /*54a0*/  FFMA.FTZ R4, R206, R51, R4 ;  /* 0x00000033ce047223 */ /* 0x004fe20000010004 */
[----:B------:R-:W-:Y:S01]  /*54b0*/  ISETP.GE.AND P2, PT, R52, R173, PT ;  /* 0x000000ad3400720c */ /* 0x000fe20003f46270 */
[----:B------:R-:W2:Y:S01]  /*54c0*/  LDSM.16.M88.4 R20, [R202+0x3c00] ;  /* 0x003c0000ca14783b */ /* 0x000ea20000000200 */
[----:B------:R-:W-:Y:S01]  /*54d0*/  IADD3 R50, R2, 0xd8, RZ ;  /* 0x000000d802327810 */ /* 0x000fe20007ffe0ff */
[----:B------:R-:W-:Y:S01]  /*54e0*/  FFMA.FTZ R6, R206, R51, R6 ;  /* 0x00000033ce067223 */ /* 0x000fe20000010006 */
[----:B------:R-:W-:Y:S01]  /*54f0*/  FSEL R145, R145, -INF , !P0 ;  /* 0xff80000091917808 */ /* 0x000fe20004000000 */
[----:B------:R-:W-:-:S04]  /*5500*/  DEPBAR.LE SB0, 0x0 ;  /* 0x000080000000791a */ /* 0x000fc80000000000 */
[----:B------:R-:W-:Y:S01]  /*5510*/  FSEL R100, R100, -INF , !P2 ;  /* 0xff80000064647808 */ /* 0x000fe20005000000 */
[C---:B----4-:R-:W-:Y:S01]  /*5520*/  FFMA.FTZ R5, R206.reuse, R43, R5 ;  /* 0x0000002bce057223 */ /* 0x050fe20000010005 */
[CC--:B------:R-:W-:Y:S01]  /*5530*/  ISETP.GE.AND P0, PT, R49.reuse, R174.reuse, PT ;  /* 0x000000ae3100720c */ /* 0x0c0fe20003f06270 */
[C---:B---3--:R-:W-:Y:S01]  /*5540*/  HMMA.16816.F32 R24, R12.reuse, R44, R24 ;  /* 0x0000002c0c18723c */ /* 0x048fe20000001818 */
[----:B------:R-:W-:Y:S01]  /*5550*/  ISETP.GE.AND P2, PT, R49, R173, PT ;  /* 0x000000ad3100720c */ /* 0x000fe20003f46270 */
[----:B------:R-:W-:Y:S01]  /*5560*/  FFMA.FTZ R80, R206, R43, R7 ;  /* 0x0000002bce507223 */ /* 0x000fe20000010007 */
[----:B------:R-:W3:Y:S01]  /*5570*/  I2F R49, R50 ;  /* 0x0000003200317306 */ /* 0x000ee20000201400 */
[C---:B------:R-:W-:Y:S02]  /*5580*/  ISETP.GE.AND P6, PT, R48.reuse, R174, PT ;  /* 0x000000ae3000720c */ /* 0x040fe40003fc6270 */
[----:B------:R-:W-:Y:S02]  /*5590*/  ISETP.GE.AND P3, PT, R48, R173, PT ;  /* 0x000000ad3000720c */ /* 0x000fe40003f66270 */
[----:B------:R-:W-:Y:S01]  /*55a0*/  IADD3 R48, R2, 0xd9, RZ ;  /* 0x000000d902307810 */ /* 0x000fe20007ffe0ff */
[----:B------:R-:W-:Y:S01]  /*55b0*/  HMMA.16816.F32 R16, R12, R46, R16 ;  /* 0x0000002e0c10723c */ /* 0x000fe20000001810 */
[----:B------:R-:W-:-:S02]  /*55c0*/  FSEL R248, R4, -INF , !P0 ;  /* 0xff80000004f87808 */ /* 0x000fc40004000000 */
[----:B------:R-:W4:Y:S01]  /*55d0*/  I2F R42, R48 ;  /* 0x00000030002a7306 */ /* 0x000f220000201400 */
[----:B------:R-:W-:Y:S02]  /*55e0*/  FSEL R82, R6, -INF , !P2 ;  /* 0xff80000006527808 */ /* 0x000fe40005000000 */
[----:B------:R-:W-:Y:S02]  /*55f0*/  FSEL R168, R5, -INF , !P6 ;  /* 0xff80000005a87808 */ /* 0x000fe40007000000 */
[----:B-1----:R-:W-:Y:S01]  /*5600*/  HMMA.16816.F32 R4, R8, R32, RZ ;  /* 0x000000200804723c */ /* 0x002fe200000018ff */
[----:B------:R-:W-:Y:S01]  /*5610*/  IADD3 R44, R2, 0xe0, RZ ;  /* 0x000000e0022c7810 */ /* 0x000fe20007ffe0ff */
[----:B---3--:R-:W-:Y:S01]  /*5620*/  FFMA.FTZ R30, R206, R49, R30 ;  /* 0x00000031ce1e7223 */ /* 0x008fe2000001001e */
[----:B------:R-:W-:Y:S01]  /*5630*/  ISETP.GE.AND P5, PT, R50, R173, PT ;  /* 0x000000ad3200720c */ /* 0x000fe20003fa6270 */
[----:B------:R-:W-:Y:S01]  /*5640*/  FFMA.FTZ R224, R206, R49, R28 ;  /* 0x00000031cee07223 */ /* 0x000fe2000001001c */
[----:B------:R-:W1:Y:S01]  /*5650*/  I2F R43, R44 ;  /* 0x0000002c002b7306 */ /* 0x000e620000201400 */
[----:B------:R-:W-:-:S02]  /*5660*/  FSEL R80, R80, -INF , !P3 ;  /* 0xff80000050507808 */ /* 0x000fc40005800000 */
[----:B------:R-:W-:Y:S01]  /*5670*/  FSEL R76, R30, -INF , !P5 ;  /* 0xff8000001e4c7808 */ /* 0x000fe20006800000 */
[----:B------:R-:W-:Y:S01]  /*5680*/  HMMA.16816.F32 R8, R8, R34, RZ ;  /* 0x000000220808723c */ /* 0x000fe200000018ff */
[----:B------:R-:W-:Y:S01]  /*5690*/  IADD3 R30, R2, 0xe8, RZ ;  /* 0x000000e8021e7810 */ /* 0x000fe20007ffe0ff */
[-C--:B----4-:R-:W-:Y:S01]  /*56a0*/  FFMA.FTZ R184, R206, R42.reuse, R29 ;  /* 0x0000002aceb87223 */ /* 0x090fe2000001001d */
[-C--:B------:R-:W-:Y:S01]  /*56b0*/  ISETP.GE.AND P3, PT, R44, R173.reuse, PT ;  /* 0x000000ad2c00720c */ /* 0x080fe20003f66270 */
[----:B------:R-:W-:Y:S01]  /*56c0*/  FFMA.FTZ R49, R206, R42, R31 ;  /* 0x0000002ace317223 */ /* 0x000fe2000001001f */
[----:B------:R-:W3:Y:S01]  /*56d0*/  I2F R29, R30 ;  /* 0x0000001e001d7306 */ /* 0x000ee20000201400 */
[C---:B------:R-:W-:Y:S02]  /*56e0*/  ISETP.GE.AND P0, PT, R48.reuse, R174, PT ;  /* 0x000000ae3000720c */ /* 0x040fe40003f06270 */
[----:B------:R-:W-:Y:S02]  /*56f0*/  ISETP.GE.AND P2, PT, R48, R173, PT ;  /* 0x000000ad3000720c */ /* 0x000fe40003f46270 */
[----:B------:R-:W-:Y:S01]  /*5700*/  IADD3 R45, R2, 0xe1, RZ ;  /* 0x000000e1022d7810 */ /* 0x000fe20007ffe0ff */
[----:B-1----:R-:W-:Y:S01]  /*5710*/  FFMA.FTZ R26, R206, R43, R26 ;  /* 0x0000002bce1a7223 */ /* 0x002fe2000001001a */
[----:B------:R-:W-:-:S02]  /*5720*/  FSEL R49, R49, -INF , !P2 ;  /* 0xff80000031317808 */ /* 0x000fc40005000000 */
[----:B------:R-:W1:Y:S01]  /*5730*/  I2F R28, R45 ;  /* 0x0000002d001c7306 */ /* 0x000e620000201400 */
[C---:B--2---:R-:W-:Y:S01]  /*5740*/  HMMA.16816.F32 R4, R12.reuse, R20, R4 ;  /* 0x000000140c04723c */ /* 0x044fe20000001804 */
[----:B------:R-:W-:Y:S01]  /*5750*/  IADD3 R31, R2, 0xe9, RZ ;  /* 0x000000e9021f7810 */ /* 0x000fe20007ffe0ff */
[----:B------:R-:W-:Y:S01]  /*5760*/  FFMA.FTZ R162, R206, R43, R24 ;  /* 0x0000002bcea27223 */ /* 0x000fe20000010018 */
[----:B------:R-:W-:Y:S02]  /*5770*/  FSEL R48, R26, -INF , !P3 ;  /* 0xff8000001a307808 */ /* 0x000fe40005800000 */
[----:B------:R-:W-:Y:S01]  /*5780*/  IADD3 R26, R2, 0xf0, RZ ;  /* 0x000000f0021a7810 */ /* 0x000fe20007ffe0ff */
[-C--:B---3--:R-:W-:Y:S01]  /*5790*/  FFMA.FTZ R108, R206, R29.reuse, R16 ;  /* 0x0000001dce6c7223 */ /* 0x088fe20000010010 */
[----:B------:R-:W-:Y:S01]  /*57a0*/  IADD3 R20, R2, 0xf1, RZ ;  /* 0x000000f102147810 */ /* 0x000fe20007ffe0ff */
[----:B------:R-:W-:Y:S01]  /*57b0*/  FFMA.FTZ R18, R206, R29, R18 ;  /* 0x0000001dce127223 */ /* 0x000fe20000010012 */
[----:B------:R-:W2:Y:S01]  /*57c0*/  I2F R21, R26 ;  /* 0x0000001a00157306 */ /* 0x000ea20000201400 */
[----:B------:R-:W-:Y:S01]  /*57d0*/  ISETP.GE.AND P2, PT, R30, R173, PT ;  /* 0x000000ad1e00720c */ /* 0x000fe20003f46270 */
[----:B------:R-:W-:Y:S01]  /*57e0*/  HMMA.16816.F32 R8, R12, R22, R8 ;  /* 0x000000160c08723c */ /* 0x000fe20000001808 */
[----:B------:R-:W-:-:S02]  /*57f0*/  ISETP.GE.AND P6, PT, R44, R174, PT ;  /* 0x000000ae2c00720c */ /* 0x000fc40003fc6270 */
[----:B------:R-:W-:Y:S01]  /*5800*/  FSEL R46, R18, -INF , !P2 ;  /* 0xff800000122e7808 */ /* 0x000fe20005000000 */
[-C--:B-1----:R-:W-:Y:S01]  /*5810*/  FFMA.FTZ R25, R206, R28.reuse, R25 ;  /* 0x0000001cce197223 */ /* 0x082fe20000010019 */
[C---:B------:R-:W-:Y:S01]  /*5820*/  IADD3 R18, R2.reuse, 0xf8, RZ ;  /* 0x000000f802127810 */ /* 0x040fe20007ffe0ff */
[----:B------:R-:W1:Y:S01]  /*5830*/  I2F R16, R20 ;  /* 0x0000001400107306 */ /* 0x000e620000201400 */
[----:B------:R-:W-:Y:S01]  /*5840*/  IADD3 R12, R2, 0xf9, RZ ;  /* 0x000000f9020c7810 */ /* 0x000fe20007ffe0ff */
[----:B------:R-:W-:Y:S01]  /*5850*/  FFMA.FTZ R27, R206, R28, R27 ;  /* 0x0000001cce1b7223 */ /* 0x000fe2000001001b */
[-C--:B------:R-:W-:Y:S02]  /*5860*/  ISETP.GE.AND P4, PT, R50, R174.reuse, PT ;  /* 0x000000ae3200720c */ /* 0x080fe40003f86270 */
[----:B------:R-:W-:Y:S02]  /*5870*/  ISETP.GE.AND P2, PT, R20, R173, PT ;  /* 0x000000ad1400720c */ /* 0x000fe40003f46270 */
[----:B------:R-:W-:Y:S01]  /*5880*/  FSEL R224, R224, -INF , !P4 ;  /* 0xff800000e0e07808 */ /* 0x000fe20006000000 */
[----:B------:R-:W3:Y:S01]  /*5890*/  I2F R24, R31 ;  /* 0x0000001f00187306 */ /* 0x000ee20000201400 */
[CC--:B--2---:R-:W-:Y:S01]  /*58a0*/  FFMA.FTZ R44, R206.reuse, R21.reuse, R6 ;  /* 0x00000015ce2c7223 */ /* 0x0c4fe20000010006 */
[----:B------:R-:W-:Y:S01]  /*58b0*/  ISETP.GE.AND P4, PT, R45, R174, PT ;  /* 0x000000ae2d00720c */ /* 0x000fe20003f86270 */
[----:B------:R-:W-:Y:S01]  /*58c0*/  FFMA.FTZ R4, R206, R21, R4 ;  /* 0x00000015ce047223 */ /* 0x000fe20000010004 */
[----:B------:R-:W-:-:S02]  /*58d0*/  FSEL R184, R184, -INF , !P0 ;  /* 0xff800000b8b87808 */ /* 0x000fc40004000000 */
[----:B------:R-:W-:Y:S02]  /*58e0*/  ISETP.GE.AND P5, PT, R45, R173, PT ;  /* 0x000000ad2d00720c */ /* 0x000fe40003fa6270 */
[----:B------:R-:W2:Y:S01]  /*58f0*/  I2F R13, R18 ;  /* 0x00000012000d7306 */ /* 0x000ea20000201400 */
[----:B-1----:R-:W-:Y:S01]  /*5900*/  FFMA.FTZ R7, R206, R16, R7 ;  /* 0x00000010ce077223 */ /* 0x002fe20000010007 */
[----:B------:R-:W-:Y:S01]  /*5910*/  ISETP.GE.AND P0, PT, R30, R174, PT ;  /* 0x000000ae1e00720c */ /* 0x000fe20003f06270 */
[C---:B------:R-:W-:Y:S01]  /*5920*/  FFMA.FTZ R5, R206.reuse, R16, R5 ;  /* 0x00000010ce057223 */ /* 0x040fe20000010005 */
[----:B------:R-:W-:Y:S02]  /*5930*/  SHF.R.S32.HI R15, RZ, 0x1f, R36 ;  /* 0x0000001fff0f7819 */ /* 0x000fe40000011424 */
[----:B------:R-:W-:Y:S02]  /*5940*/  FSEL R43, R7, -INF , !P2 ;  /* 0xff800000072b7808 */ /* 0x000fe40005000000 */
[----:B------:R-:W1:Y:S01]  /*5950*/  I2F R6, R12 ;  /* 0x0000000c00067306 */ /* 0x000e620000201400 */
[----:B------:R-:W-:Y:S01]  /*5960*/  ISETP.GT.AND P2, PT, R211, R214, PT ;  /* 0x000000d6d300720c */ /* 0x000fe20003f44270 */
[CC--:B---3--:R-:W-:Y:S01]  /*5970*/  FFMA.FTZ R17, R206.reuse, R24.reuse, R17 ;  /* 0x00000018ce117223 */ /* 0x0c8fe20000010011 */
[----:B------:R-:W-:Y:S01]  /*5980*/  FSEL R138, R25, -INF , !P4 ;  /* 0xff800000198a7808 */ /* 0x000fe20006000000 */
[----:B------:R-:W-:Y:S01]  /*5990*/  FFMA.FTZ R19, R206, R24, R19 ;  /* 0x00000018ce137223 */ /* 0x000fe20000010013 */
[----:B------:R-:W-:-:S02]  /*59a0*/  FSEL R162, R162, -INF , !P6 ;  /* 0xff800000a2a27808 */ /* 0x000fc40007000000 */
[----:B------:R-:W-:Y:S01]  /*59b0*/  ISETP.GE.AND P4, PT, R26, R174, PT ;  /* 0x000000ae1a00720c */ /* 0x000fe20003f86270 */
[CC--:B--2---:R-:W-:Y:S01]  /*59c0*/  FFMA.FTZ R8, R206.reuse, R13.reuse, R8 ;  /* 0x0000000dce087223 */ /* 0x0c4fe20000010008 */
[----:B------:R-:W-:Y:S01]  /*59d0*/  FSEL R47, R27, -INF , !P5 ;  /* 0xff8000001b2f7808 */ /* 0x000fe20006800000 */
[----:B------:R-:W-:Y:S01]  /*59e0*/  FFMA.FTZ R10, R206, R13, R10 ;  /* 0x0000000dce0a7223 */ /* 0x000fe2000001000a */
[----:B------:R-:W-:Y:S02]  /*59f0*/  FSEL R108, R108, -INF , !P0 ;  /* 0xff8000006c6c7808 */ /* 0x000fe40004000000 */
[----:B------:R-:W-:Y:S02]  /*5a00*/  LEA.HI R15, R15, R36, RZ, 0x2 ;  /* 0x000000240f0f7211 */ /* 0x000fe400078f10ff */
[C---:B------:R-:W-:Y:S01]  /*5a10*/  ISETP.GE.AND P6, PT, R31.reuse, R174, PT ;  /* 0x000000ae1f00720c */ /* 0x040fe20003fc6270 */
[CC--:B-1----:R-:W-:Y:S01]  /*5a20*/  FFMA.FTZ R9, R206.reuse, R6.reuse, R9 ;  /* 0x00000006ce097223 */ /* 0x0c2fe20000010009 */
[----:B------:R-:W-:Y:S01]  /*5a30*/  BAR.SYNC.DEFER_BLOCKING 0x0 ;  /* 0x0000000000007b1d */ /* 0x000fe20000010000 */
[-C--:B------:R-:W-:Y:S01]  /*5a40*/  ISETP.GE.AND P3, PT, R31, R173.reuse, PT ;  /* 0x000000ad1f00720c */ /* 0x080fe20003f66270 */
[----:B------:R-:W-:Y:S01]  /*5a50*/  FFMA.FTZ R11, R206, R6, R11 ;  /* 0x00000006ce0b7223 */ /* 0x000fe2000001000b */
[----:B------:R-:W-:-:S02]  /*5a60*/  ISETP.GE.AND P5, PT, R26, R173, PT ;  /* 0x000000ad1a00720c */ /* 0x000fc40003fa6270 */
[----:B------:R-:W-:Y:S02]  /*5a70*/  ISETP.GE.AND P0, PT, R20, R174, PT ;  /* 0x000000ae1400720c */ /* 0x000fe40003f06270 */
[----:B------:R-:W-:Y:S01]  /*5a80*/  FSEL R86, R4, -INF , !P4 ;  /* 0xff80000004567808 */ /* 0x000fe20006000000 */
[----:B------:R-:W-:Y:S01]  /*5a90*/  FFMA.FTZ R4, R206, R3, R58 ;  /* 0x00000003ce047223 */ /* 0x000fe2000001003a */
[----:B------:R-:W-:Y:S02]  /*5aa0*/  LOP3.LUT R15, R15, 0xfffffffc, RZ, 0xc0, !PT ;  /* 0xfffffffc0f0f7812 */ /* 0x000fe400078ec0ff */
[----:B------:R-:W-:Y:S02]  /*5ab0*/  FSEL R92, R17, -INF , !P6 ;  /* 0xff800000115c7808 */ /* 0x000fe40007000000 */
[----:B------:R-:W-:Y:S01]  /*5ac0*/  FSEL R45, R19, -INF , !P3 ;  /* 0xff800000132d7808 */ /* 0x000fe20005800000 */
[----:B------:R-:W-:Y:S01]  /*5ad0*/  IMAD.IADD R239, R36, 0x1, -R15 ;  /* 0x0000000124ef7824 */ /* 0x000fe200078e0a0f */
[----:B------:R-:W-:-:S02]  /*5ae0*/  FSEL R44, R44, -INF , !P5 ;  /* 0xff8000002c2c7808 */ /* 0x000fc40006800000 */
[----:B------:R-:W-:Y:S02]  /*5af0*/  FSEL R52, R5, -INF , !P0 ;  /* 0xff80000005347808 */ /* 0x000fe40004000000 */
[CC--:B------:R-:W-:Y:S02]  /*5b00*/  ISETP.GE.AND P6, PT, R18.reuse, R174.reuse, PT ;  /* 0x000000ae1200720c */ /* 0x0c0fe40003fc6270 */
[-C--:B------:R-:W-:Y:S02]  /*5b10*/  ISETP.GE.AND P3, PT, R18, R173.reuse, PT ;  /* 0x000000ad1200720c */ /* 0x080fe40003f66270 */
[-C--:B------:R-:W-:Y:S02]  /*5b20*/  ISETP.GE.AND P4, PT, R2, R173.reuse, PT ;  /* 0x000000ad0200720c */ /* 0x080fe40003f86270 */
[C---:B------:R-:W-:Y:S02]  /*5b30*/  ISETP.GE.AND P5, PT, R12.reuse, R174, PT ;  /* 0x000000ae0c00720c */ /* 0x040fe40003fa6270 */
[----:B------:R-:W-:-:S02]  /*5b40*/  ISETP.GE.AND P0, PT, R12, R173, PT ;  /* 0x000000ad0c00720c */ /* 0x000fc40003f06270 */
[----:B------:R-:W-:Y:S02]  /*5b50*/  IABS R2, c[0x0][0x2d0] ;  /* 0x0000b40000027a13 */ /* 0x000fe40000000000 */
[----:B------:R-:W-:Y:S02]  /*5b60*/  IADD3 R3, R202, 0x3c00, RZ ;  /* 0x00003c00ca037810 */ /* 0x000fe40007ffe0ff */
[----:B------:R-:W-:Y:S02]  /*5b70*/  FSEL R51, R8, -INF , !P6 ;  /* 0xff80000008337808 */ /* 0x000fe40007000000 */
[----:B------:R-:W-:Y:S02]  /*5b80*/  FSEL R42, R10, -INF , !P3 ;  /* 0xff8000000a2a7808 */ /* 0x000fe40005800000 */
[----:B------:R-:W-:Y:S02]  /*5b90*/  FSEL R4, R4, -INF , !P4 ;  /* 0xff80000004047808 */ /* 0x000fe40006000000 */
[----:B------:R-:W-:-:S02]  /*5ba0*/  FSEL R50, R9, -INF , !P5 ;  /* 0xff80000009327808 */ /* 0x000fc40006800000 */
[----:B------:R-:W-:Y:S01]  /*5bb0*/  FSEL R36, R11, -INF , !P0 ;  /* 0xff8000000b247808 */ /* 0x000fe20004000000 */
        /* <DEDUP_REMOVED lines=59> */
.L_x_2311:
[----:B------:R-:W-:-:S05]  /*5f70*/  IMAD.MOV.U32 R15, RZ, RZ, c[0x0][0x198] ;  /* 0x00006600ff0f7624 */ /* 0x000fca00078e00ff */
[----:B------:R-:W-:-:S04]  /*5f80*/  LEA R15, -R15, RZ, 0x8 ;  /* 0x000000ff0f0f7211 */ /* 0x000fc800078e41ff */
[----:B------:R-:W-:Y:S02]  /*5f90*/  SHF.R.S32.HI R14, RZ, 0x1f, R15 ;  /* 0x0000001fff0e7819 */ /* 0x000fe4000001140f */
.L_x_2312:
        /* <DEDUP_REMOVED lines=8> */
[-C--:B------:R-:W-:Y:S01]  /*6020*/  @!P0 LEA R13, P3, R7, R172.reuse, 0x5 ;  /* 0x000000ac070d8211 */ /* 0x080fe200078628ff */
[----:B------:R-:W-:Y:S01]  /*6030*/  @!P0 IMAD.MOV.U32 R26, RZ, RZ, c[0x0][0x198] ;  /* 0x00006600ff1a8624 */ /* 0x000fe200078e00ff */
[----:B------:R1:W-:Y:S01]  /*6040*/  @P0 STS [R215+0x1004], RZ ;  /* 0x001004ffd7000388 */ /* 0x0003e20000000800 */
[----:B------:R-:W-:Y:S01]  /*6050*/  @!P0 IMAD.MOV.U32 R134, RZ, RZ, R172 ;  /* 0x000000ffff868224 */ /* 0x000fe200078e00ac */
[----:B------:R-:W-:Y:S01]  /*6060*/  @!P0 LEA.HI.X R25, R9, c[0x0][0x16c], R6, 0x1, P4 ;  /* 0x00005b0009198a11 */ /* 0x000fe200020f0c06 */
[----:B------:R-:W-:Y:S01]  /*6070*/  @!P0 IMAD.MOV.U32 R5, RZ, RZ, c[0x0][0x198] ;  /* 0x00006600ff058624 */ /* 0x000fe200078e00ff */
[----:B------:R-:W-:Y:S01]  /*6080*/  @!P0 LEA.HI.X R12, R7, R135, R12, 0x5, P3 ;  /* 0x00000087070c8211 */ /* 0x000fe200018f2c0c */
[----:B------:R-:W-:Y:S01]  /*6090*/  @!P0 IMAD.MOV.U32 R22, RZ, RZ, c[0x0][0x198] ;  /* 0x00006600ff168624 */ /* 0x000fe200078e00ff */
[----:B------:R1:W-:Y:S01]  /*60a0*/  @P0 STS.64 [R215+0x1008], RZ ;  /* 0x001008ffd7000388 */ /* 0x0003e20000000a00 */
[----:B------:R-:W-:Y:S01]  /*60b0*/  @!P0 IMAD.WIDE.U32 R26, R26, 0x60, R134 ;  /* 0x000000601a1a8825 */ /* 0x000fe200078e0086 */
[----:B------:R-:W-:-:S02]  /*60c0*/  @!P0 LEA R11, P3, R5, R172, 0x6 ;  /* 0x000000ac050b8211 */ /* 0x000fc400078630ff */
[----:B------:R-:W-:Y:S01]  /*60d0*/  @!PT LDS RZ, [RZ] ;  /* 0x00000000fffff984 */ /* 0x000fe20000000800 */
[----:B------:R-:W-:Y:S01]  /*60e0*/  @!PT LDS RZ, [RZ] ;  /* 0x00000000fffff984 */ /* 0x000fe20000000800 */
[----:B------:R-:W-:Y:S01]  /*60f0*/  @!PT LDS RZ, [RZ] ;  /* 0x00000000fffff984 */ /* 0x000fe20000000800 */
[----:B------:R1:W-:Y:S01]  /*6100*/  @!P0 LDGSTS.E.BYPASS.LTC128B.128 [R215+0x1000], [R24.64] ;  /* 0x0100000018d78fae */ /* 0x0003e2000b901d46 */
[----:B------:R-:W-:Y:S01]  /*6110*/  @!P0 IMAD.MOV.U32 R10, RZ, RZ, c[0x0][0x19c] ;  /* 0x00006700ff0a8624 */ /* 0x000fe200078e00ff */
[----:B------:R-:W-:Y:S01]  /*6120*/  @!P0 IADD3 R16, P5, R15, R26, RZ ;  /* 0x0000001a0f108210 */ /* 0x000fe20007fbe0ff */
[----:B------:R-:W-:Y:S01]  /*6130*/  @!P0 IMAD.MOV.U32 R9, RZ, RZ, c[0x0][0x19c] ;  /* 0x00006700ff098624 */ /* 0x000fe200078e00ff */
[----:B------:R1:W-:Y:S01]  /*6140*/  @P0 STS.128 [R215+0x1800], RZ ;  /* 0x001800ffd7000388 */ /* 0x0003e20000000c00 */
[----:B------:R-:W-:Y:S01]  /*6150*/  @!P0 IMAD.WIDE.U32 R22, R22, 0xa0, R134 ;  /* 0x000000a016168825 */ /* 0x000fe200078e0086 */
[----:B------:R-:W-:Y:S02]  /*6160*/  @!P0 LEA.HI.X R10, R5, R135, R10, 0x6, P3 ;  /* 0x00000087050a8211 */ /* 0x000fe400018f340a */
[----:B------:R-:W-:Y:S01]  /*6170*/  @!P0 LEA R8, P3, R7, R172, 0x7 ;  /* 0x000000ac07088211 */ /* 0x000fe200078638ff */
[----:B------:R-:W-:Y:S01]  /*6180*/  @!P0 IMAD.MOV.U32 R6, RZ, RZ, c[0x0][0x19c] ;  /* 0x00006700ff068624 */ /* 0x000fe200078e00ff */
[----:B------:R-:W-:Y:S01]  /*6190*/  @!P0 IADD3 R17, P4, R15, R22, RZ ;  /* 0x000000160f118210 */ /* 0x000fe20007f9e0ff */
[----:B------:R-:W-:-:S02]  /*61a0*/  @!P0 IMAD.MOV.U32 R20, RZ, RZ, c[0x0][0x198] ;  /* 0x00006600ff148624 */ /* 0x000fc400078e00ff */
[----:B------:R-:W-:Y:S02]  /*61b0*/  @!P0 IMAD R9, R9, 0x60, RZ ;  /* 0x0000006009098824 */ /* 0x000fe400078e02ff */
[----:B------:R-:W-:Y:S02]  /*61c0*/  @!P0 IMAD.MOV.U32 R18, RZ, RZ, c[0x0][0x19c] ;  /* 0x00006700ff128624 */ /* 0x000fe400078e00ff */
[----:B------:R-:W-:Y:S01]  /*61d0*/  @!P0 IMAD R6, R6, 0xa0, RZ ;  /* 0x000000a006068824 */ /* 0x000fe200078e02ff */
[----:B------:R-:W-:Y:S01]  /*61e0*/  @!P0 IADD3.X R9, R14, R27, R9, P5, !PT ;  /* 0x0000001b0e098210 */ /* 0x000fe20002ffe409 */
[----:B------:R-:W-:Y:S01]  /*61f0*/  @!P0 IMAD.WIDE.U32 R20, R20, 0xc0, R134 ;  /* 0x000000c014148825 */ /* 0x000fe200078e0086 */
[----:B------:R-:W-:Y:S02]  /*6200*/  @!P0 LEA.HI.X R7, R7, R135, R18, 0x7, P3 ;  /* 0x0000008707078211 */ /* 0x000fe400018f3c12 */
[----:B------:R-:W-:Y:S01]  /*6210*/  @!P0 IADD3.X R6, R14, R23, R6, P4, !PT ;  /* 0x000000170e068210 */ /* 0x000fe200027fe406 */
[----:B------:R-:W-:Y:S01]  /*6220*/  @!P0 IMAD.MOV.U32 R5, RZ, RZ, c[0x0][0x19c] ;  /* 0x00006700ff058624 */ /* 0x000fe200078e00ff */
[----:B------:R-:W-:-:S02]  /*6230*/  @!P0 IADD3 R13, P5, R15, R13, RZ ;  /* 0x0000000d0f0d8210 */ /* 0x000fc40007fbe0ff */
[----:B------:R-:W-:Y:S01]  /*6240*/  @!P0 IADD3 R11, P4, R15, R11, RZ ;  /* 0x0000000b0f0b8210 */ /* 0x000fe20007f9e0ff */
[----:B------:R-:W-:Y:S01]  /*6250*/  @!P0 IMAD R5, R5, 0xc0, RZ ;  /* 0x000000c005058824 */ /* 0x000fe200078e02ff */
[----:B------:R-:W-:Y:S01]  /*6260*/  @!P0 IADD3 R18, P3, R15, R20, RZ ;  /* 0x000000140f128210 */ /* 0x000fe20007f7e0ff */
[C---:B------:R-:W-:Y:S01]  /*6270*/  @!P0 IMAD.X R12, R14.reuse, 0x1, R12, P5 ;  /* 0x000000010e0c8824 */ /* 0x040fe200028e060c */
[----:B------:R-:W-:Y:S01]  /*6280*/  @!P0 LEA R26, P6, R13, c[0x0][0x168], 0x1 ;  /* 0x00005a000d1a8a11 */ /* 0x000fe200078c08ff */
[C---:B------:R-:W-:Y:S01]  /*6290*/  @!P0 IMAD.X R10, R14.reuse, 0x1, R10, P4 ;  /* 0x000000010e0a8824 */ /* 0x040fe200020e060a */
[----:B------:R-:W-:Y:S02]  /*62a0*/  @!P0 IADD3.X R5, R14, R21, R5, P3, !PT ;  /* 0x000000150e058210 */ /* 0x000fe40001ffe405 */
[----:B------:R-:W-:Y:S02]  /*62b0*/  @!P0 IADD3 R8, P3, R15, R8, RZ ;  /* 0x000000080f088210 */ /* 0x000fe40007f7e0ff */
[----:B------:R-:W-:-:S02]  /*62c0*/  @!P0 LEA R22, P5, R11, c[0x0][0x168], 0x1 ;  /* 0x00005a000b168a11 */ /* 0x000fc400078a08ff */
[----:B------:R-:W-:Y:S01]  /*62d0*/  @!P0 LEA R20, P4, R16, c[0x0][0x168], 0x1 ;  /* 0x00005a0010148a11 */ /* 0x000fe200078808ff */
[----:B------:R-:W-:Y:S01]  /*62e0*/  @!P0 IMAD.X R7, R14, 0x1, R7, P3 ;  /* 0x000000010e078824 */ /* 0x000fe200018e0607 */
[----:B------:R-:W-:Y:S02]  /*62f0*/  @!P0 LEA.HI.X R27, R13, c[0x0][0x16c], R12, 0x1, P6 ;  /* 0x00005b000d1b8a11 */ /* 0x000fe400030f0c0c */
        /* <DEDUP_REMOVED lines=9> */
[----:B------:R-:W-:-:S02]  /*6390*/  @!P0 LEA R10, P3, R18, c[0x0][0x168], 0x1 ;  /* 0x00005a00120a8a11 */ /* 0x000fc400078608ff */
        /* <DEDUP_REMOVED lines=42> */
.L_x_2314:
[----:B------:R-:W-:Y:S05]  /*6640*/  BSYNC B0 ;  /* 0x0000000000007941 */ /* 0x000fea0003800000 */
.L_x_2313:
[----:B------:R-:W0:Y:S01]  /*6650*/  LDGDEPBAR ;  /* 0x00000000000079af */ /* 0x000e220000000000 */
[----:B------:R-:W-:-:S04]  /*6660*/  IADD3 R172, P0, R15, R172, RZ ;  /* 0x000000ac0fac7210 */ /* 0x000fc80007f1e0ff */
[----:B------:R-:W-:Y:S02]  /*6670*/  IADD3.X R135, R14, R135, RZ, P0, !PT ;  /* 0x000000870e877210 */ /* 0x000fe400007fe4ff */
.L_x_2310:
[----:B------:R-:W-:Y:S02]  /*6680*/  FMNMX.FTZ R5, R77, R118, !PT ;  /* 0x000000764d057209 */ /* 0x000fe40007810000 */
[----:B------:R-:W-:Y:S02]  /*6690*/  SHF.L.U32 R237, R113, 0x1, RZ ;  /* 0x0000000171ed7819 */ /* 0x000fe400000006ff */
[----:B------:R-:W-:-:S03]  /*66a0*/  FMNMX.FTZ R5, R116, R5, !PT ;  /* 0x0000000574057209 */ /* 0x000fc60007810000 */
[----:B------:R-:W-:Y:S01]  /*66b0*/  LDSM.16.MT88.4 R32, [R237+0x5400] ;  /* 0x00540000ed20783b */ /* 0x000fe20000004200 */
[----:B------:R-:W-:-:S03]  /*66c0*/  FMNMX.FTZ R5, R112, R5, !PT ;  /* 0x0000000570057209 */ /* 0x000fc60007810000 */
[----:B-1----:R-:W-:Y:S01]  /*66d0*/  LDSM.16.MT88.4 R28, [R237+0x5800] ;  /* 0x00580000ed1c783b */ /* 0x002fe20000004200 */
        /* <DEDUP_REMOVED lines=159> */
[----:B------:R-:W-:Y:S02]  /*70d0*/  FADD.FTZ R123, R152, R123 ;  /* 0x0000007b987b7221 */ /* 0x000fe40000010000 */
[----:B------:R-:W-:Y:S01]  /*70e0*/  FFMA.FTZ R55, R161, c[0x0][0x23c], -R75 ;  /* 0x00008f00a1377a23 */ /* 0x000fe2000001084b */
        /* <DEDUP_REMOVED lines=79> */
[--C-:B------:R-:W-:Y:S01]  /*75e0*/  FFMA.FTZ R121, R240, c[0x0][0x23c], -R53.reuse ;  /* 0x00008f00f0797a23 */ /* 0x100fe20000010835 */
[----:B------:R-:W-:Y:S01]  /*75f0*/  LEA R240, R0, R237, 0x1 ;  /* 0x000000ed00f07211 */ /* 0x000fe200078e08ff */
[--C-:B------:R-:W-:Y:S02]  /*7600*/  FFMA.FTZ R144, R144, c[0x0][0x23c], -R53.reuse ;  /* 0x00008f0090907a23 */ /* 0x100fe40000010835 */
[--C-:B------:R-:W-:Y:S01]  /*7610*/  FFMA.FTZ R113, R109, c[0x0][0x23c], -R53.reuse ;  /* 0x00008f006d717a23 */ /* 0x100fe20000010835 */
[----:B------:R-:W-:Y:S01]  /*7620*/  MUFU.EX2 R150, R150 ;  /* 0x0000009600967308 */ /* 0x000fe20000000800 */
[----:B------:R-:W3:Y:S01]  /*7630*/  LDSM.16.MT88.4 R12, [R240+0x5000] ;  /* 0x00500000f00c783b */ /* 0x000ee20000004200 */
[----:B------:R-:W-:-:S02]  /*7640*/  FFMA.FTZ R136, R136, c[0x0][0x23c], -R53 ;  /* 0x00008f0088887a23 */ /* 0x000fc40000010835 */
[--C-:B------:R-:W-:Y:S01]  /*7650*/  FFMA.FTZ R107, R107, c[0x0][0x23c], -R53.reuse ;  /* 0x00008f006b6b7a23 */ /* 0x100fe20000010835 */
[----:B------:R-:W4:Y:S01]  /*7660*/  LDSM.16.MT88.4 R16, [R240+0x5400] ;  /* 0x00540000f010783b */ /* 0x000f220000004200 */
[--C-:B------:R-:W-:Y:S02]  /*7670*/  FFMA.FTZ R120, R120, c[0x0][0x23c], -R53.reuse ;  /* 0x00008f0078787a23 */ /* 0x100fe40000010835 */
[----:B------:R-:W5:Y:S01]  /*7680*/  MUFU.EX2 R121, R121 ;  /* 0x0000007900797308 */ /* 0x000f620000000800 */
        /* <DEDUP_REMOVED lines=10> */
[----:B-----5:R-:W-:Y:S01]  /*7730*/  F2FP.PACK_AB R21, R121, R150 ;  /* 0x000000967915723e */ /* 0x020fe200000000ff */
[----:B------:R-:W-:Y:S02]  /*7740*/  FFMA.FTZ R154, R154, c[0x0][0x23c], -R53 ;  /* 0x00008f009a9a7a23 */ /* 0x000fe40000010835 */
[----:B------:R-:W-:Y:S02]  /*7750*/  FFMA.FTZ R97, R127, c[0x0][0x23c], -R75 ;  /* 0x00008f007f617a23 */ /* 0x000fe4000001084b */
[----:B------:R-:W-:-:S02]  /*7760*/  FFMA.FTZ R129, R164, c[0x0][0x23c], -R53 ;  /* 0x00008f00a4817a23 */ /* 0x000fc40000010835 */
[----:B------:R-:W-:Y:S01]  /*7770*/  MUFU.EX2 R136, R136 ;  /* 0x0000008800887308 */ /* 0x000fe20000000800 */
[--C-:B------:R-:W-:Y:S02]  /*7780*/  FFMA.FTZ R158, R158, c[0x0][0x23c], -R53.reuse ;  /* 0x00008f009e9e7a23 */ /* 0x100fe40000010835 */
[--C-:B------:R-:W-:Y:S02]  /*7790*/  FFMA.FTZ R127, R125, c[0x0][0x23c], -R53.reuse ;  /* 0x00008f007d7f7a23 */ /* 0x100fe40000010835 */
[----:B------:R-:W-:Y:S02]  /*77a0*/  FFMA.FTZ R164, R122, c[0x0][0x23c], -R53 ;  /* 0x00008f007aa47a23 */ /* 0x000fe40000010835 */
[----:B------:R-:W-:Y:S01]  /*77b0*/  FFMA.FTZ R122, R131, c[0x0][0x23c], -R75 ;  /* 0x00008f00837a7a23 */ /* 0x000fe2000001084b */
[----:B--2---:R-:W-:Y:S01]  /*77c0*/  F2FP.PACK_AB R23, R113, R144 ;  /* 0x000000907117723e */ /* 0x004fe200000000ff */
        /* <DEDUP_REMOVED lines=11> */
[----:B------:R-:W-:Y:S01]  /*7880*/  FFMA.FTZ R216, R216, c[0x0][0x23c], -R53 ;  /* 0x00008f00d8d87a23 */ /* 0x000fe20000010835 */
[----:B------:R-:W1:Y:S01]  /*7890*/  MUFU.EX2 R103, R103 ;  /* 0x0000006700677308 */ /* 0x000e620000000800 */
[----:B------:R-:W-:-:S02]  /*78a0*/  FFMA.FTZ R85, R145, c[0x0][0x23c], -R75 ;  /* 0x00008f0091557a23 */ /* 0x000fc4000001084b */
[--C-:B------:R-:W-:Y:S02]  /*78b0*/  FFMA.FTZ R238, R238, c[0x0][0x23c], -R53.reuse ;  /* 0x00008f00eeee7a23 */ /* 0x100fe40000010835 */
[--C-:B------:R-:W-:Y:S01]  /*78c0*/  FFMA.FTZ R145, R230, c[0x0][0x23c], -R53.reuse ;  /* 0x00008f00e6917a23 */ /* 0x100fe20000010835 */
[C---:B---3--:R-:W-:Y:S01]  /*78d0*/  HMMA.16816.F32 R24, R20.reuse, R12, RZ ;  /* 0x0000000c1418723c */ /* 0x048fe200000018ff */
[--C-:B------:R-:W-:Y:S01]  /*78e0*/  FFMA.FTZ R147, R228, c[0x0][0x23c], -R53.reuse ;  /* 0x00008f00e4937a23 */ /* 0x100fe20000010835 */
[----:B------:R-:W-:Y:S01]  /*78f0*/  MUFU.EX2 R126, R126 ;  /* 0x0000007e007e7308 */ /* 0x000fe20000000800 */
[----:B------:R-:W-:Y:S02]  /*7900*/  FFMA.FTZ R226, R226, c[0x0][0x23c], -R53 ;  /* 0x00008f00e2e27a23 */ /* 0x000fe40000010835 */
        /* <DEDUP_REMOVED lines=18> */
[--C-:B------:R-:W-:Y:S02]  /*7a30*/  FFMA.FTZ R159, R160, c[0x0][0x23c], -R53.reuse ;  /* 0x00008f00a09f7a23 */ /* 0x100fe40000010835 */
[--C-:B------:R-:W-:Y:S01]  /*7a40*/  FFMA.FTZ R156, R156, c[0x0][0x23c], -R53.reuse ;  /* 0x00008f009c9c7a23 */ /* 0x100fe20000010835 */
[C---:B------:R-:W-:Y:S01]  /*7a50*/  HMMA.16816.F32 R4, R12.reuse, R34, R4 ;  /* 0x000000220c04723c */ /* 0x040fe20000001804 */
[----:B------:R-:W3:Y:S01]  /*7a60*/  LDSM.16.MT88.4 R32, [R240+0x5800] ;  /* 0x00580000f020783b */ /* 0x000ee20000004200 */
[----:B------:R-:W-:Y:S01]  /*7a70*/  MUFU.EX2 R142, R142 ;  /* 0x0000008e008e7308 */ /* 0x000fe20000000800 */
[--C-:B------:R-:W-:Y:S02]  /*7a80*/  FFMA.FTZ R148, R148, c[0x0][0x23c], -R53.reuse ;  /* 0x00008f0094947a23 */ /* 0x100fe40000010835 */
[----:B------:R-:W-:Y:S02]  /*7a90*/  FFMA.FTZ R146, R146, c[0x0][0x23c], -R53 ;  /* 0x00008f0092927a23 */ /* 0x000fe40000010835 */
[----:B------:R-:W-:Y:S01]  /*7aa0*/  FADD.FTZ R132, R132, R115 ;  /* 0x0000007384847221 */ /* 0x000fe20000010000 */
[----:B----4-:R-:W-:Y:S01]  /*7ab0*/  HMMA.16816.F32 R24, R12, R16, R24 ;  /* 0x000000100c18723c */ /* 0x010fe20000001818 */
        /* <DEDUP_REMOVED lines=34> */
[----:B------:R-:W-:-:S05]  /*7ce0*/  FFMA.FTZ R36, R36, c[0x0][0x23c], -R53 ;  /* 0x00008f0024247a23 */ /* 0x000fca0000010835 */
        /* <DEDUP_REMOVED lines=114> */
[----:B------:R-:W-:Y:S03]  /*8410*/  MUFU.EX2 R124, R130 ;  /* 0x00000082007c7308 */ /* 0x000fe60000000800 */
[----:B------:R-:W-:Y:S01]  /*8420*/  F2FP.PACK_AB R32, R60, R61 ;  /* 0x0000003d3c20723e */ /* 0x000fe200000000ff */
[----:B------:R-:W-:Y:S01]  /*8430*/  FADD.FTZ R21, R107, R136 ;  /* 0x000000886b157221 */ /* 0x000fe20000010000 */
[----:B------:R-:W-:Y:S02]  /*8440*/  F2FP.PACK_AB R33, R156, R159 ;  /* 0x0000009f9c21723e */ /* 0x000fe400000000ff */
[----:B------:R-:W-:Y:S01]  /*8450*/  F2FP.PACK_AB R34, R58, R59 ;  /* 0x0000003b3a22723e */ /* 0x000fe200000000ff */
[----:B------:R-:W-:Y:S01]  /*8460*/  FADD.FTZ R120, R120, R21 ;  /* 0x0000001578787221 */ /* 0x000fe20000010000 */
[----:B-1----:R-:W-:Y:S01]  /*8470*/  F2FP.PACK_AB R35, R121, R148 ;  /* 0x000000947923723e */ /* 0x002fe200000000ff */
[----:B------:R-:W1:Y:S01]  /*8480*/  MUFU.EX2 R107, R113 ;  /* 0x00000071006b7308 */ /* 0x000e620000000800 */
[----:B------:R-:W2:Y:S01]  /*8490*/  LDSM.16.MT88.4 R20, [R237+0x7c00] ;  /* 0x007c0000ed14783b */ /* 0x000ea20000004200 */
        /* <DEDUP_REMOVED lines=10> */
[----:B------:R-:W5:Y:S01]  /*8540*/  LDSM.16.MT88.4 R16, [R240+0x7c00] ;  /* 0x007c0000f010783b */ /* 0x000f620000004200 */
[----:B------:R-:W-:Y:S02]  /*8550*/  FADD.FTZ R109, R109, R128 ;  /* 0x000000806d6d7221 */ /* 0x000fe40000010000 */
        /* <DEDUP_REMOVED lines=9> */
[----:B------:R-:W-:Y:S01]  /*85f0*/  F2FP.PACK_AB R12, R56, R57 ;  /* 0x00000039380c723e */ /* 0x000fe200000000ff */
[----:B------:R-:W-:Y:S01]  /*8600*/  FADD.FTZ R106, R106, R13 ;  /* 0x0000000d6a6a7221 */ /* 0x000fe20000010000 */
[----:B-1----:R-:W-:Y:S01]  /*8610*/  F2FP.PACK_AB R13, R107, R124 ;  /* 0x0000007c6b0d723e */ /* 0x002fe200000000ff */
[----:B------:R-:W-:Y:S01]  /*8620*/  FADD.FTZ R119, R154, R119 ;  /* 0x000000779a777221 */ /* 0x000fe20000010000 */
[----:B------:R-:W1:Y:S01]  /*8630*/  LDSM.16.MT88.4 R32, [R237+0x8000] ;  /* 0x00800000ed20783b */ /* 0x000e620000004200 */
[----:B------:R-:W-:Y:S01]  /*8640*/  FADD.FTZ R93, R93, R106 ;  /* 0x0000006a5d5d7221 */ /* 0x000fe20000010000 */
[----:B------:R-:W-:Y:S01]  /*8650*/  F2FP.PACK_AB R14, R54, R55 ;  /* 0x00000037360e723e */ /* 0x000fe200000000ff */
[----:B------:R-:W-:Y:S01]  /*8660*/  FADD.FTZ R158, R158, R119 ;  /* 0x000000779e9e7221 */ /* 0x000fe20000010000 */
[----:B---3--:R-:W-:Y:S01]  /*8670*/  F2FP.PACK_AB R15, R110, R101 ;  /* 0x000000656e0f723e */ /* 0x008fe200000000ff */
[----:B------:R-:W-:Y:S01]  /*8680*/  FADD.FTZ R102, R102, R93 ;  /* 0x0000005d66667221 */ /* 0x000fe20000010000 */
[----:B------:R-:W-:Y:S01]  /*8690*/  MUFU.EX2 R104, R104 ;  /* 0x0000006800687308 */ /* 0x000fe20000000800 */
[----:B------:R-:W-:-:S02]  /*86a0*/  FADD.FTZ R158, R127, R158 ;  /* 0x0000009e7f9e7221 */ /* 0x000fc40000010000 */
[----:B------:R-:W-:Y:S02]  /*86b0*/  FADD.FTZ R91, R91, R102 ;  /* 0x000000665b5b7221 */ /* 0x000fe40000010000 */
[----:B------:R-:W-:Y:S01]  /*86c0*/  FADD.FTZ R129, R129, R158 ;  /* 0x0000009e81817221 */ /* 0x000fe20000010000 */
[C---:B--2---:R-:W-:Y:S01]  /*86d0*/  HMMA.16816.F32 R8, R12.reuse, R20, R8 ;  /* 0x000000140c08723c */ /* 0x044fe20000001808 */
        /* <DEDUP_REMOVED lines=8> */
[----:B------:R-:W-:Y:S02]  /*8760*/  MUFU.EX2 R91, R98 ;  /* 0x00000062005b7308 */ /* 0x000fe40000000800 */
[----:B------:R-:W-:-:S03]  /*8770*/  FADD.FTZ R87, R87, R94 ;  /* 0x0000005e57577221 */ /* 0x000fc60000010000 */
[C---:B-----5:R-:W-:Y:S03]  /*8780*/  HMMA.16816.F32 R24, R12.reuse, R16, R24 ;  /* 0x000000100c18723c */ /* 0x060fe60000001818 */
[----:B------:R-:W4:Y:S04]  /*8790*/  MUFU.EX2 R90, R90 ;  /* 0x0000005a005a7308 */ /* 0x000f280000000800 */
[----:B------:R-:W-:Y:S01]  /*87a0*/  FADD.FTZ R16, R88, R87 ;  /* 0x0000005758107221 */ /* 0x000fe20000010000 */
[----:B------:R-:W-:Y:S03]  /*87b0*/  HMMA.16816.F32 R28, R12, R18, R28 ;  /* 0x000000120c1c723c */ /* 0x000fe6000000181c */
        /* <DEDUP_REMOVED lines=10> */
[----:B----4-:R-:W-:Y:S01]  /*8860*/  F2FP.PACK_AB R15, R90, R91 ;  /* 0x0000005b5a0f723e */ /* 0x010fe200000000ff */
[----:B------:R-:W-:Y:S01]  /*8870*/  FADD.FTZ R19, R79, R84 ;  /* 0x000000544f137221 */ /* 0x000fe20000010000 */
[----:B------:R-:W2:Y:S01]  /*8880*/  MUFU.EX2 R168, R168 ;  /* 0x000000a800a87308 */ /* 0x000ea20000000800 */
[----:B------:R-:W-:-:S02]  /*8890*/  FADD.FTZ R186, R186, R17 ;  /* 0x00000011baba7221 */ /* 0x000fc40000010000 */
[----:B------:R-:W-:Y:S02]  /*88a0*/  FADD.FTZ R78, R78, R19 ;  /* 0x000000134e4e7221 */ /* 0x000fe40000010000 */
[----:B------:R-:W-:Y:S01]  /*88b0*/  FADD.FTZ R186, R139, R186 ;  /* 0x000000ba8bba7221 */ /* 0x000fe20000010000 */
[----:B------:R-:W4:Y:S01]  /*88c0*/  LDSM.16.MT88.4 R16, [R237+0x8400] ;  /* 0x00840000ed10783b */ /* 0x000f220000004200 */
[----:B------:R-:W-:Y:S01]  /*88d0*/  FADD.FTZ R77, R77, R78 ;  /* 0x0000004e4d4d7221 */ /* 0x000fe20000010000 */
[----:B-1----:R-:W-:Y:S01]  /*88e0*/  HMMA.16816.F32 R8, R12, R32, R8 ;  /* 0x000000200c08723c */ /* 0x002fe20000001808 */
[----:B------:R-:W-:Y:S01]  /*88f0*/  FADD.FTZ R141, R141, R186 ;  /* 0x000000ba8d8d7221 */ /* 0x000fe20000010000 */
[----:B------:R-:W-:Y:S01]  /*8900*/  MUFU.EX2 R143, R143 ;  /* 0x0000008f008f7308 */ /* 0x000fe20000000800 */
[----:B------:R-:W-:Y:S02]  /*8910*/  FADD.FTZ R74, R74, R77 ;  /* 0x0000004d4a4a7221 */ /* 0x000fe40000010000 */
[----:B------:R-:W-:-:S02]  /*8920*/  FADD.FTZ R141, R216, R141 ;  /* 0x0000008dd88d7221 */ /* 0x000fc40000010000 */
[----:B------:R-:W-:Y:S01]  /*8930*/  FADD.FTZ R73, R73, R74 ;  /* 0x0000004a49497221 */ /* 0x000fe20000010000 */
[C---:B------:R-:W-:Y:S01]  /*8940*/  HMMA.16816.F32 R4, R12.reuse, R34, R4 ;  /* 0x000000220c04723c */ /* 0x040fe20000001804 */
[----:B------:R-:W-:Y:S01]  /*8950*/  FADD.FTZ R238, R238, R141 ;  /* 0x0000008deeee7221 */ /* 0x000fe20000010000 */
[----:B------:R-:W1:Y:S01]  /*8960*/  LDSM.16.MT88.4 R32, [R240+0x8400] ;  /* 0x00840000f020783b */ /* 0x000e620000004200 */
[----:B------:R-:W-:Y:S01]  /*8970*/  FADD.FTZ R72, R72, R73 ;  /* 0x0000004948487221 */ /* 0x000fe20000010000 */
[----:B------:R-:W5:Y:S01]  /*8980*/  MUFU.EX2 R184, R184 ;  /* 0x000000b800b87308 */ /* 0x000f620000000800 */
[----:B------:R-:W-:Y:S01]  /*8990*/  FADD.FTZ R238, R145, R238 ;  /* 0x000000ee91ee7221 */ /* 0x000fe20000010000 */
[----:B------:R-:W-:Y:S01]  /*89a0*/  LDSM.16.MT88.4 R216, [R240+0x8c00] ;  /* 0x008c0000f0d8783b */ /* 0x000fe20000004200 */
[----:B------:R-:W-:Y:S01]  /*89b0*/  FADD.FTZ R71, R71, R72 ;  /* 0x0000004847477221 */ /* 0x000fe20000010000 */
[C---:B---3--:R-:W-:Y:S01]  /*89c0*/  HMMA.16816.F32 R24, R12.reuse, R20, R24 ;  /* 0x000000140c18723c */ /* 0x048fe20000001818 */
[----:B------:R-:W-:Y:S01]  /*89d0*/  FADD.FTZ R147, R147, R238 ;  /* 0x000000ee93937221 */ /* 0x000fe20000010000 */
[----:B------:R-:W-:Y:S01]  /*89e0*/  LEA R238, P0, R172, c[0x0][0x168], 0x1 ;  /* 0x00005a00acee7a11 */ /* 0x000fe200078008ff */
[----:B------:R-:W-:Y:S01]  /*89f0*/  FADD.FTZ R70, R70, R71 ;  /* 0x0000004746467221 */ /* 0x000fe20000010000 */
[----:B------:R-:W-:Y:S01]  /*8a00*/  MUFU.EX2 R82, R82 ;  /* 0x0000005200527308 */ /* 0x000fe20000000800 */
[----:B------:R-:W-:Y:S01]  /*8a10*/  FADD.FTZ R226, R226, R147 ;  /* 0x00000093e2e27221 */ /* 0x000fe20000010000 */
[----:B------:R-:W-:Y:S01]  /*8a20*/  LEA.HI.X R241, R172, c[0x0][0x16c], R135, 0x1, P0 ;  /* 0x00005b00acf17a11 */ /* 0x000fe200000f0c87 */
[----:B------:R-:W-:Y:S01]  /*8a30*/  FADD.FTZ R69, R69, R70 ;  /* 0x0000004645457221 */ /* 0x000fe20000010000 */
[----:B------:R-:W-:Y:S01]  /*8a40*/  HMMA.16816.F32 R28, R12, R22, R28 ;  /* 0x000000160c1c723c */ /* 0x000fe2000000181c */
[----:B------:R-:W-:Y:S01]  /*8a50*/  FADD.FTZ R149, R149, R226 ;  /* 0x000000e295957221 */ /* 0x000fe20000010000 */
[----:B------:R-:W3:Y:S01]  /*8a60*/  LDSM.16.MT88.4 R20, [R237+0x8800] ;  /* 0x00880000ed14783b */ /* 0x000ee20000004200 */
[----:B------:R-:W-:Y:S01]  /*8a70*/  FADD.FTZ R68, R68, R69 ;  /* 0x0000004544447221 */ /* 0x000fe20000010000 */
[----:B------:R-:W4:Y:S01]  /*8a80*/  MUFU.EX2 R79, R80 ;  /* 0x00000050004f7308 */ /* 0x000f220000000800 */
[----:B------:R-:W-:Y:S01]  /*8a90*/  FADD.FTZ R220, R220, R149 ;  /* 0x00000095dcdc7221 */ /* 0x000fe20000010000 */
[----:B------:R-:W-:Y:S01]  /*8aa0*/  LDSM.16.MT88.4 R224, [R237+0x8c00] ;  /* 0x008c0000ede0783b */ /* 0x000fe20000004200 */
[----:B------:R-:W-:Y:S01]  /*8ab0*/  FADD.FTZ R67, R67, R68 ;  /* 0x0000004443437221 */ /* 0x000fe20000010000 */
[----:B--2---:R-:W-:Y:S01]  /*8ac0*/  F2FP.PACK_AB R12, R168, R125 ;  /* 0x0000007da80c723e */ /* 0x004fe200000000ff */
[----:B------:R-:W-:Y:S01]  /*8ad0*/  FADD.FTZ R153, R153, R220 ;  /* 0x000000dc99997221 */ /* 0x000fe20000010000 */
[----:B-----5:R-:W-:Y:S01]  /*8ae0*/  F2FP.PACK_AB R14, R184, R143 ;  /* 0x0000008fb80e723e */ /* 0x020fe200000000ff */
[----:B------:R-:W-:Y:S01]  /*8af0*/  FADD.FTZ R66, R66, R67 ;  /* 0x0000004342427221 */ /* 0x000fe20000010000 */
[----:B------:R-:W-:Y:S01]  /*8b00*/  MUFU.EX2 R76, R76 ;  /* 0x0000004c004c7308 */ /* 0x000fe20000000800 */
[----:B------:R-:W-:-:S02]  /*8b10*/  FADD.FTZ R153, R210, R153 ;  /* 0x00000099d2997221 */ /* 0x000fc40000010000 */
[----:B------:R-:W-:Y:S02]  /*8b20*/  FADD.FTZ R65, R65, R66 ;  /* 0x0000004241417221 */ /* 0x000fe40000010000 */
[----:B------:R-:W-:Y:S02]  /*8b30*/  FADD.FTZ R182, R182, R153 ;  /* 0x00000099b6b67221 */ /* 0x000fe40000010000 */
[----:B------:R-:W-:Y:S01]  /*8b40*/  FADD.FTZ R64, R64, R65 ;  /* 0x0000004140407221 */ /* 0x000fe20000010000 */
[----:B------:R-:W2:Y:S01]  /*8b50*/  MUFU.EX2 R49, R49 ;  /* 0x0000003100317308 */ /* 0x000ea20000000800 */
[----:B------:R-:W-:Y:S01]  /*8b60*/  FADD.FTZ R182, R155, R182 ;  /* 0x000000b69bb67221 */ /* 0x000fe20000010000 */
[----:B----4-:R-:W-:Y:S01]  /*8b70*/  F2FP.PACK_AB R13, R79, R82 ;  /* 0x000000524f0d723e */ /* 0x010fe200000000ff */
[----:B------:R-:W-:Y:S02]  /*8b80*/  FADD.FTZ R63, R63, R64 ;  /* 0x000000403f3f7221 */ /* 0x000fe40000010000 */
[----:B------:R-:W-:-:S02]  /*8b90*/  FADD.FTZ R157, R157, R182 ;  /* 0x000000b69d9d7221 */ /* 0x000fc40000010000 */
[----:B------:R-:W-:Y:S01]  /*8ba0*/  FADD.FTZ R62, R62, R63 ;  /* 0x0000003f3e3e7221 */ /* 0x000fe20000010000 */
[----:B------:R-:W-:Y:S01]  /*8bb0*/  MUFU.EX2 R151, R151 ;  /* 0x0000009700977308 */ /* 0x000fe20000000800 */
[----:B------:R-:W-:Y:S02]  /*8bc0*/  FADD.FTZ R166, R166, R157 ;  /* 0x0000009da6a67221 */ /* 0x000fe40000010000 */
[----:B------:R-:W-:Y:S02]  /*8bd0*/  FADD.FTZ R61, R61, R62 ;  /* 0x0000003e3d3d7221 */ /* 0x000fe40000010000 */
[----:B------:R-:W-:Y:S02]  /*8be0*/  FADD.FTZ R159, R159, R166 ;  /* 0x000000a69f9f7221 */ /* 0x000fe40000010000 */
[----:B------:R-:W-:Y:S01]  /*8bf0*/  FADD.FTZ R60, R60, R61 ;  /* 0x0000003d3c3c7221 */ /* 0x000fe20000010000 */
[----:B--2---:R-:W-:Y:S01]  /*8c00*/  F2FP.PACK_AB R15, R49, R76 ;  /* 0x0000004c310f723e */ /* 0x004fe200000000ff */
[----:B------:R-:W-:Y:S01]  /*8c10*/  FADD.FTZ R159, R156, R159 ;  /* 0x0000009f9c9f7221 */ /* 0x000fe20000010000 */
[----:B------:R-:W2:Y:S01]  /*8c20*/  MUFU.EX2 R138, R138 ;  /* 0x0000008a008a7308 */ /* 0x000ea20000000800 */
[----:B------:R-:W-:-:S02]  /*8c30*/  FADD.FTZ R59, R59, R60 ;  /* 0x0000003c3b3b7221 */ /* 0x000fc40000010000 */
[----:B------:R-:W-:Y:S02]  /*8c40*/  FADD.FTZ R148, R148, R159 ;  /* 0x0000009f94947221 */ /* 0x000fe40000010000 */
[C---:B------:R-:W-:Y:S01]  /*8c50*/  HMMA.16816.F32 R4, R12.reuse, R18, R4 ;  /* 0x000000120c04723c */ /* 0x040fe20000001804 */
[----:B------:R-:W-:Y:S02]  /*8c60*/  FADD.FTZ R58, R58, R59 ;  /* 0x0000003b3a3a7221 */ /* 0x000fe40000010000 */
[----:B------:R-:W-:Y:S01]  /*8c70*/  MUFU.EX2 R95, R108 ;  /* 0x0000006c005f7308 */ /* 0x000fe20000000800 */
[----:B------:R-:W-:Y:S02]  /*8c80*/  FADD.FTZ R121, R121, R148 ;  /* 0x0000009479797221 */ /* 0x000fe40000010000 */
[----:B------:R-:W-:Y:S02]  /*8c90*/  FADD.FTZ R57, R57, R58 ;  /* 0x0000003a39397221 */ /* 0x000fe40000010000 */
[----:B------:R-:W-:Y:S01]  /*8ca0*/  FADD.FTZ R124, R124, R121 ;  /* 0x000000797c7c7221 */ /* 0x000fe20000010000 */
[----:B------:R-:W-:Y:S01]  /*8cb0*/  HMMA.16816.F32 R8, R12, R16, R8 ;  /* 0x000000100c08723c */ /* 0x000fe20000001808 */
[----:B------:R-:W-:Y:S01]  /*8cc0*/  FADD.FTZ R56, R56, R57 ;  /* 0x0000003938387221 */ /* 0x000fe20000010000 */
[----:B------:R-:W4:Y:S01]  /*8cd0*/  MUFU.EX2 R88, R92 ;  /* 0x0000005c00587308 */ /* 0x000f220000000800 */
[----:B------:R-:W-:Y:S01]  /*8ce0*/  FADD.FTZ R124, R107, R124 ;  /* 0x0000007c6b7c7221 */ /* 0x000fe20000010000 */
[----:B------:R-:W5:Y:S01]  /*8cf0*/  LDSM.16.MT88.4 R16, [R240+0x8800] ;  /* 0x00880000f010783b */ /* 0x000f620000004200 */
[----:B------:R-:W-:-:S02]  /*8d00*/  FADD.FTZ R55, R55, R56 ;  /* 0x0000003837377221 */ /* 0x000fc40000010000 */
[----:B------:R-:W-:Y:S01]  /*8d10*/  FADD.FTZ R101, R101, R124 ;  /* 0x0000007c65657221 */ /* 0x000fe20000010000 */
[----:B-1----:R-:W-:Y:S01]  /*8d20*/  HMMA.16816.F32 R24, R12, R32, R24 ;  /* 0x000000200c18723c */ /* 0x002fe20000001818 */
[----:B------:R-:W-:Y:S01]  /*8d30*/  FADD.FTZ R55, R54, R55 ;  /* 0x0000003736377221 */ /* 0x000fe20000010000 */
[----:B------:R-:W-:Y:S01]  /*8d40*/  MUFU.EX2 R48, R48 ;  /* 0x0000003000307308 */ /* 0x000fe20000000800 */
[----:B------:R-:W-:-:S04]  /*8d50*/  FADD.FTZ R101, R110, R101 ;  /* 0x000000656e657221 */ /* 0x000fc80000010000 */
[----:B------:R-:W-:Y:S01]  /*8d60*/  FADD.FTZ R104, R104, R101 ;  /* 0x0000006568687221 */ /* 0x000fe20000010000 */
[----:B------:R-:W-:Y:S01]  /*8d70*/  HMMA.16816.F32 R28, R12, R34, R28 ;  /* 0x000000220c1c723c */ /* 0x000fe2000000181c */
[----:B------:R-:W-:Y:S01]  /*8d80*/  FFMA.FTZ R33, R44, c[0x0][0x23c], -R53 ;  /* 0x00008f002c217a23 */ /* 0x000fe20000010835 */
[----:B------:R-:W1:Y:S01]  /*8d90*/  MUFU.EX2 R47, R47 ;  /* 0x0000002f002f7308 */ /* 0x000e620000000800 */
[----:B------:R-:W-:Y:S02]  /*8da0*/  FADD.FTZ R104, R93, R104 ;  /* 0x000000685d687221 */ /* 0x000fe40000010000 */
[----:B------:R-:W-:Y:S02]  /*8db0*/  FFMA.FTZ R32, R51, c[0x0][0x23c], -R75 ;  /* 0x00008f0033207a23 */ /* 0x000fe4000001084b */
[----:B--2---:R-:W-:Y:S01]  /*8dc0*/  F2FP.PACK_AB R12, R138, R151 ;  /* 0x000000978a0c723e */ /* 0x004fe200000000ff */
[----:B------:R-:W-:Y:S01]  /*8dd0*/  FADD.FTZ R91, R91, R104 ;  /* 0x000000685b5b7221 */ /* 0x000fe20000010000 */
[----:B----4-:R-:W-:Y:S01]  /*8de0*/  F2FP.PACK_AB R14, R88, R95 ;  /* 0x0000005f580e723e */ /* 0x010fe200000000ff */
[----:B------:R-:W-:Y:S02]  /*8df0*/  MUFU.EX2 R46, R46 ;  /* 0x0000002e002e7308 */ /* 0x000fe40000000800 */
[----:B------:R-:W-:-:S04]  /*8e00*/  FADD.FTZ R91, R90, R91 ;  /* 0x0000005b5a5b7221 */ /* 0x000fc80000010000 */
[----:B------:R-:W-:Y:S02]  /*8e10*/  FADD.FTZ R82, R82, R91 ;  /* 0x0000005b52527221 */ /* 0x000fe40000010000 */
[----:B------:R-:W2:Y:S01]  /*8e20*/  MUFU.EX2 R45, R45 ;  /* 0x0000002d002d7308 */ /* 0x000ea20000000800 */
[----:B-1----:R-:W-:Y:S01]  /*8e30*/  F2FP.PACK_AB R13, R47, R48 ;  /* 0x000000302f0d723e */ /* 0x002fe200000000ff */
[----:B------:R-:W-:-:S04]  /*8e40*/  FADD.FTZ R79, R79, R82 ;  /* 0x000000524f4f7221 */ /* 0x000fc80000010000 */
[----:B------:R-:W-:Y:S02]  /*8e50*/  FADD.FTZ R76, R76, R79 ;  /* 0x0000004f4c4c7221 */ /* 0x000fe40000010000 */
[----:B------:R-:W-:Y:S02]  /*8e60*/  MUFU.EX2 R83, R86 ;  /* 0x0000005600537308 */ /* 0x000fe40000000800 */
[----:B------:R-:W-:-:S04]  /*8e70*/  FADD.FTZ R49, R49, R76 ;  /* 0x0000004c31317221 */ /* 0x000fc80000010000 */
[----:B------:R-:W-:Y:S01]  /*8e80*/  FADD.FTZ R48, R48, R49 ;  /* 0x0000003130307221 */ /* 0x000fe20000010000 */
[----:B--2---:R-:W-:Y:S01]  /*8e90*/  F2FP.PACK_AB R15, R45, R46 ;  /* 0x0000002e2d0f723e */ /* 0x004fe200000000ff */
[----:B------:R-:W1:Y:S02]  /*8ea0*/  MUFU.EX2 R52, R52 ;  /* 0x0000003400347308 */ /* 0x000e640000000800 */
[----:B------:R-:W-:-:S04]  /*8eb0*/  FADD.FTZ R47, R47, R48 ;  /* 0x000000302f2f7221 */ /* 0x000fc80000010000 */
[----:B------:R-:W-:Y:S01]  /*8ec0*/  FADD.FTZ R46, R46, R47 ;  /* 0x0000002f2e2e7221 */ /* 0x000fe20000010000 */
[----:B---3--:R-:W-:Y:S01]  /*8ed0*/  HMMA.16816.F32 R4, R12, R22, R4 ;  /* 0x000000160c04723c */ /* 0x008fe20000001804 */
[----:B------:R-:W-:Y:S02]  /*8ee0*/  MUFU.EX2 R33, R33 ;  /* 0x0000002100217308 */ /* 0x000fe40000000800 */
[----:B------:R-:W-:-:S04]  /*8ef0*/  FADD.FTZ R46, R45, R46 ;  /* 0x0000002e2d2e7221 */ /* 0x000fc80000010000 */
[----:B------:R-:W-:Y:S01]  /*8f00*/  FADD.FTZ R22, R0, R55 ;  /* 0x0000003700167221 */ /* 0x000fe20000010000 */
[----:B------:R-:W-:Y:S01]  /*8f10*/  HMMA.16816.F32 R8, R12, R20, R8 ;  /* 0x000000140c08723c */ /* 0x000fe20000001808 */
[----:B------:R-:W-:Y:S02]  /*8f20*/  MUFU.EX2 R32, R32 ;  /* 0x0000002000207308 */ /* 0x000fe40000000800 */
[----:B------:R-:W-:-:S04]  /*8f30*/  FADD.FTZ R22, R85, R22 ;  /* 0x0000001655167221 */ /* 0x000fc80000010000 */
[----:B------:R-:W-:Y:S01]  /*8f40*/  FADD.FTZ R97, R97, R22 ;  /* 0x0000001661617221 */ /* 0x000fe20000010000 */
[C---:B-----5:R-:W-:Y:S01]  /*8f50*/  HMMA.16816.F32 R24, R12.reuse, R16, R24 ;  /* 0x000000100c18723c */ /* 0x060fe20000001818 */
[----:B------:R-:W-:Y:S01]  /*8f60*/  FFMA.FTZ R20, R43, c[0x0][0x23c], -R53 ;  /* 0x00008f002b147a23 */ /* 0x000fe20000010835 */
[----:B------:R-:W2:Y:S01]  /*8f70*/  MUFU.EX2 R207, R207 ;  /* 0x000000cf00cf7308 */ /* 0x000ea20000000800 */
[----:B------:R-:W-:Y:S02]  /*8f80*/  FADD.FTZ R122, R122, R97 ;  /* 0x000000617a7a7221 */ /* 0x000fe40000010000 */
[----:B------:R-:W-:Y:S02]  /*8f90*/  FFMA.FTZ R21, R42, c[0x0][0x23c], -R53 ;  /* 0x00008f002a157a23 */ /* 0x000fe40000010835 */
[----:B------:R-:W-:Y:S01]  /*8fa0*/  FADD.FTZ R125, R125, R122 ;  /* 0x0000007a7d7d7221 */ /* 0x000fe20000010000 */
[----:B------:R-:W-:Y:S02]  /*8fb0*/  HMMA.16816.F32 R28, R12, R18, R28 ;  /* 0x000000120c1c723c */ /* 0x000fe4000000181c */
        /* <DEDUP_REMOVED lines=9> */
[----:B------:R-:W-:Y:S01]  /*9050*/  FADD.FTZ R138, R138, R151 ;  /* 0x000000978a8a7221 */ /* 0x000fe20000010000 */
[C---:B---3--:R-:W-:Y:S01]  /*9060*/  F2FP.PACK_AB R13, R20.reuse, R33 ;  /* 0x00000021140d723e */ /* 0x048fe200000000ff */
[----:B------:R-:W-:Y:S02]  /*9070*/  FADD.FTZ R33, R33, R46 ;  /* 0x0000002e21217221 */ /* 0x000fe40000010000 */
[----:B------:R-:W-:Y:S02]  /*9080*/  FADD.FTZ R95, R95, R138 ;  /* 0x0000008a5f5f7221 */ /* 0x000fe40000010000 */
[----:B------:R-:W-:Y:S02]  /*9090*/  FADD.FTZ R20, R20, R33 ;  /* 0x0000002114147221 */ /* 0x000fe40000010000 */
[----:B------:R-:W-:-:S04]  /*90a0*/  FADD.FTZ R88, R88, R95 ;  /* 0x0000005f58587221 */ /* 0x000fc80000010000 */
[----:B------:R-:W-:Y:S01]  /*90b0*/  FADD.FTZ R83, R83, R88 ;  /* 0x0000005853537221 */ /* 0x000fe20000010000 */
[----:B-1----:R-:W-:-:S03]  /*90c0*/  F2FP.PACK_AB R15, R0, R21 ;  /* 0x00000015000f723e */ /* 0x002fc600000000ff */
[----:B------:R-:W-:Y:S02]  /*90d0*/  FADD.FTZ R83, R52, R83 ;  /* 0x0000005334537221 */ /* 0x000fe40000010000 */
[----:B------:R-:W-:Y:S02]  /*90e0*/  FADD.FTZ R21, R21, R20 ;  /* 0x0000001415157221 */ /* 0x000fe40000010000 */
[----:B------:R-:W-:Y:S01]  /*90f0*/  FADD.FTZ R32, R32, R83 ;  /* 0x0000005320207221 */ /* 0x000fe20000010000 */
[----:B------:R-:W-:Y:S01]  /*9100*/  HMMA.16816.F32 R228, R12, R224, R8 ;  /* 0x000000e00ce4723c */ /* 0x000fe20000001808 */
[----:B------:R-:W-:Y:S02]  /*9110*/  FADD.FTZ R209, R0, R21 ;  /* 0x0000001500d17221 */ /* 0x000fe40000010000 */
[----:B------:R-:W-:-:S05]  /*9120*/  FADD.FTZ R207, R207, R32 ;  /* 0x00000020cfcf7221 */ /* 0x000fca0000010000 */
        /* <DEDUP_REMOVED lines=67> */
.L_x_2316:
[----:B------:R-:W-:-:S05]  /*9560*/  IMAD.MOV.U32 R2, RZ, RZ, c[0x0][0x1a0] ;  /* 0x00006800ff027624 */ /* 0x000fca00078e00ff */
[----:B------:R-:W-:-:S04]  /*9570*/  LEA R2, -R2, RZ, 0x8 ;  /* 0x000000ff02027211 */ /* 0x000fc800078e41ff */
[----:B------:R-:W-:Y:S02]  /*9580*/  SHF.R.S32.HI R0, RZ, 0x1f, R2 ;  /* 0x0000001fff007819 */ /* 0x000fe40000011402 */
.L_x_2317:
[----:B------:R-:W-:Y:S02]  /*9590*/  ISETP.GE.AND P0, PT, R232, c[0x0][0x220], PT ;  /* 0x00008800e8007a0c */ /* 0x000fe40003f06270 */
[----:B------:R-:W-:-:S04]  /*95a0*/  LEA R242, P5, R2, R242, 0x1 ;  /* 0x000000f202f27211 */ /* 0x000fc800078a08ff */
[----:B------:R-:W-:-:S07]  /*95b0*/  LEA.HI.X R243, R2, R243, R0, 0x1, P5 ;  /* 0x000000f302f37211 */ /* 0x000fce00028f0c00 */
[----:B------:R-:W-:Y:S01]  /*95c0*/  @!P0 IMAD.MOV.U32 R25, RZ, RZ, c[0x0][0x1a0] ;  /* 0x00006800ff198624 */ /* 0x000fe200078e00ff */
[----:B------:R-:W-:Y:S01]  /*95d0*/  @P0 STS [R215+0x5000], RZ ;  /* 0x005000ffd7000388 */ /* 0x000fe20000000800 */
[----:B------:R-:W-:Y:S02]  /*95e0*/  @!P0 IMAD.MOV.U32 R22, RZ, RZ, c[0x0][0x1a0] ;  /* 0x00006800ff168624 */ /* 0x000fe400078e00ff */
[----:B------:R-:W-:Y:S01]  /*95f0*/  @!P0 IMAD.MOV.U32 R20, RZ, RZ, c[0x0][0x1a0] ;  /* 0x00006800ff148624 */ /* 0x000fe200078e00ff */
[----:B------:R-:W-:Y:S01]  /*9600*/  @P0 STS [R215+0x5004], RZ ;  /* 0x005004ffd7000388 */ /* 0x000fe20000000800 */
[--C-:B------:R-:W-:Y:S02]  /*9610*/  @!P0 IMAD.MOV.U32 R40, RZ, RZ, R38.reuse ;  /* 0x000000ffff288224 */ /* 0x100fe400078e0026 */
[----:B------:R-:W-:Y:S01]  /*9620*/  @!P0 IMAD.MOV.U32 R4, RZ, RZ, R38 ;  /* 0x000000ffff048224 */ /* 0x000fe200078e0026 */
[----:B------:R-:W-:Y:S01]  /*9630*/  @P0 STS.64 [R215+0x5008], RZ ;  /* 0x005008ffd7000388 */ /* 0x000fe20000000a00 */
[----:B------:R-:W-:-:S02]  /*9640*/  @!P0 IMAD.MOV.U32 R5, RZ, RZ, R41 ;  /* 0x000000ffff058224 */ /* 0x000fc400078e0029 */
[----:B------:R-:W-:Y:S01]  /*9650*/  @!P0 IMAD.MOV.U32 R17, RZ, RZ, c[0x0][0x1a0] ;  /* 0x00006800ff118624 */ /* 0x000fe200078e00ff */
[----:B------:R-:W-:Y:S01]  /*9660*/  @!PT LDS RZ, [RZ] ;  /* 0x00000000fffff984 */ /* 0x000fe20000000800 */
[----:B------:R-:W-:Y:S01]  /*9670*/  @!PT LDS RZ, [RZ] ;  /* 0x00000000fffff984 */ /* 0x000fe20000000800 */
[----:B------:R-:W-:Y:S01]  /*9680*/  @!PT LDS RZ, [RZ] ;  /* 0x00000000fffff984 */ /* 0x000fe20000000800 */
[----:B------:R1:W-:Y:S01]  /*9690*/  @!P0 LDGSTS.E.BYPASS.LTC128B.128 [R215+0x5000], [R242.64] ;  /* 0x05000000f2d78fae */ /* 0x0003e2000b901d46 */
[----:B------:R-:W-:Y:S02]  /*96a0*/  @!P0 IMAD.MOV.U32 R19, RZ, RZ, c[0x0][0x1a0] ;  /* 0x00006800ff138624 */ /* 0x000fe400078e00ff */
[----:B------:R-:W-:Y:S01]  /*96b0*/  @!P0 IMAD.WIDE.U32 R24, R25, 0x60, R40 ;  /* 0x0000006019188825 */ /* 0x000fe200078e0028 */
[-C--:B------:R-:W-:Y:S01]  /*96c0*/  @!P0 LEA R7, P4, R17, R38.reuse, 0x5 ;  /* 0x0000002611078211 */ /* 0x080fe200078828ff */
[----:B------:R-:W-:Y:S01]  /*96d0*/  @P0 STS.128 [R215+0x5800], RZ ;  /* 0x005800ffd7000388 */ /* 0x000fe20000000c00 */
[----:B------:R-:W-:Y:S01]  /*96e0*/  @!P0 LEA R9, P3, R19, R38, 0x6 ;  /* 0x0000002613098211 */ /* 0x000fe200078630ff */
[--C-:B------:R-:W-:Y:S01]  /*96f0*/  @!P0 IMAD.WIDE.U32 R22, R22, 0xa0, R4.reuse ;  /* 0x000000a016168825 */ /* 0x100fe200078e0004 */
[C---:B------:R-:W-:Y:S02]  /*9700*/  @!P0 IADD3 R7, P6, R2.reuse, R7, RZ ;  /* 0x0000000702078210 */ /* 0x040fe40007fde0ff */
[----:B------:R-:W-:Y:S01]  /*9710*/  @!P0 IADD3 R9, P5, R2, R9, RZ ;  /* 0x0000000902098210 */ /* 0x000fe20007fbe0ff */
[----:B------:R-:W-:-:S04]  /*9720*/  @!P0 IMAD.WIDE.U32 R20, R20, 0xc0, R4 ;  /* 0x000000c014148825 */ /* 0x000fc800078e0004 */
[----:B------:R-:W-:Y:S02]  /*9730*/  @!P0 IMAD.MOV.U32 R4, RZ, RZ, c[0x0][0x1a4] ;  /* 0x00006900ff048624 */ /* 0x000fe400078e00ff */
[----:B------:R-:W-:Y:S02]  /*9740*/  @!P0 IMAD.MOV.U32 R40, RZ, RZ, c[0x0][0x1a4] ;  /* 0x00006900ff288624 */ /* 0x000fe400078e00ff */
[----:B------:R-:W-:Y:S01]  /*9750*/  @!P0 IMAD.MOV.U32 R15, RZ, RZ, c[0x0][0x1a4] ;  /* 0x00006900ff0f8624 */ /* 0x000fe200078e00ff */
[-C--:B------:R-:W-:Y:S01]  /*9760*/  @!P0 LEA.HI.X R17, R17, R41.reuse, R4, 0x5, P4 ;  /* 0x0000002911118211 */ /* 0x080fe200020f2c04 */
[----:B------:R-:W-:Y:S01]  /*9770*/  @!P0 IMAD.MOV.U32 R13, RZ, RZ, c[0x0][0x1a4] ;  /* 0x00006900ff0d8624 */ /* 0x000fe200078e00ff */
[----:B------:R-:W-:Y:S01]  /*9780*/  @!P0 LEA.HI.X R19, R19, R41, R40, 0x6, P3 ;  /* 0x0000002913138211 */ /* 0x000fe200018f3428 */
[----:B------:R-:W-:Y:S01]  /*9790*/  @!P0 IMAD.MOV.U32 R5, RZ, RZ, c[0x0][0x1a0] ;  /* 0x00006800ff058624 */ /* 0x000fe200078e00ff */
[C---:B------:R-:W-:Y:S01]  /*97a0*/  @!P0 IADD3 R8, P4, R2.reuse, R24, RZ ;  /* 0x0000001802088210 */ /* 0x040fe20007f9e0ff */
[----:B------:R-:W-:Y:S01]  /*97b0*/  @!P0 IMAD.MOV.U32 R26, RZ, RZ, c[0x0][0x1a0] ;  /* 0x00006800ff1a8624 */ /* 0x000fe200078e00ff */
[----:B------:R-:W-:Y:S01]  /*97c0*/  @!P0 IADD3 R10, P3, R2, R22, RZ ;  /* 0x00000016020a8210 */ /* 0x000fe20007f7e0ff */
[----:B------:R-:W-:Y:S01]  /*97d0*/  @!P0 IMAD.MOV.U32 R39, RZ, RZ, R41 ;  /* 0x000000ffff278224 */ /* 0x000fe200078e0029 */
[----:B------:R-:W-:Y:S01]  /*97e0*/  @!P0 LEA R11, P2, R5, R38, 0x7 ;  /* 0x00000026050b8211 */ /* 0x000fe200078438ff */
[----:B------:R-:W-:-:S02]  /*97f0*/  @!P0 IMAD R15, R15, 0x60, RZ ;  /* 0x000000600f0f8824 */ /* 0x000fc400078e02ff */
[----:B------:R-:W-:Y:S01]  /*9800*/  @!P0 IMAD R13, R13, 0xa0, RZ ;  /* 0x000000a00d0d8824 */ /* 0x000fe200078e02ff */
[----:B------:R-:W-:Y:S01]  /*9810*/  @!P0 LEA.HI.X R5, R5, R41, R40, 0x7, P2 ;  /* 0x0000002905058211 */ /* 0x000fe200010f3c28 */
[----:B------:R-:W-:Y:S01]  /*9820*/  @!P0 IMAD.MOV.U32 R6, RZ, RZ, c[0x0][0x1a4] ;  /* 0x00006900ff068624 */ /* 0x000fe200078e00ff */
[----:B------:R-:W-:Y:S01]  /*9830*/  @!P0 IADD3.X R15, R0, R25, R15, P4, !PT ;  /* 0x00000019000f8210 */ /* 0x000fe200027fe40f */
[----:B------:R-:W-:Y:S01]  /*9840*/  @!P0 IMAD.WIDE.U32 R26, R26, 0xe0, R38 ;  /* 0x000000e01a1a8825 */ /* 0x000fe200078e0026 */
[----:B------:R-:W-:Y:S02]  /*9850*/  @!P0 IADD3.X R13, R0, R23, R13, P3, !PT ;  /* 0x00000017000d8210 */ /* 0x000fe40001ffe40d */
[----:B------:R-:W-:Y:S01]  /*9860*/  @!P0 IADD3 R11, P4, R2, R11, RZ ;  /* 0x0000000b020b8210 */ /* 0x000fe20007f9e0ff */
[----:B------:R-:W-:Y:S01]  /*9870*/  @!P0 IMAD R23, R6, 0xc0, RZ ;  /* 0x000000c006178824 */ /* 0x000fe200078e02ff */
[----:B------:R-:W-:Y:S01]  /*9880*/  @!P0 IADD3 R6, P2, R2, R26, RZ ;  /* 0x0000001a02068210 */ /* 0x000fe20007f5e0ff */
[----:B------:R-:W-:Y:S01]  /*9890*/  @!P0 IMAD R25, R4, 0xe0, RZ ;  /* 0x000000e004198824 */ /* 0x000fe200078e02ff */
[----:B------:R-:W-:Y:S01]  /*98a0*/  @!P0 IADD3 R4, P3, R2, R20, RZ ;  /* 0x0000001402048210 */ /* 0x000fe20007f7e0ff */
[----:B------:R-:W-:-:S02]  /*98b0*/  @!P0 IMAD.X R2, R0, 0x1, R17, P6 ;  /* 0x0000000100028824 */ /* 0x000fc400030e0611 */
[C---:B------:R-:W-:Y:S01]  /*98c0*/  @!P0 IMAD.X R12, R0.reuse, 0x1, R19, P5 ;  /* 0x00000001000c8824 */ /* 0x040fe200028e0613 */
[----:B------:R-:W-:Y:S02]  /*98d0*/  @!P0 LEA R18, P5, R7, c[0x0][0x170], 0x1 ;  /* 0x00005c0007128a11 */ /* 0x000fe400078a08ff */
[C---:B------:R-:W-:Y:S02]  /*98e0*/  @!P0 IADD3.X R23, R0.reuse, R23, R21, P3, !PT ;  /* 0x0000001700178210 */ /* 0x040fe40001ffe415 */
[----:B------:R-:W-:Y:S02]  /*98f0*/  @!P0 LEA R16, P3, R9, c[0x0][0x170], 0x1 ;  /* 0x00005c0009108a11 */ /* 0x000fe400078608ff */
[C---:B------:R-:W-:Y:S01]  /*9900*/  @!P0 IADD3.X R25, R0.reuse, R27, R25, P2, !PT ;  /* 0x0000001b00198210 */ /* 0x040fe200017fe419 */
[----:B------:R-:W-:Y:S01]  /*9910*/  @!P0 IMAD.X R0, R0, 0x1, R5, P4 ;  /* 0x0000000100008824 */ /* 0x000fe200020e0605 */
[----:B------:R-:W-:Y:S02]  /*9920*/  @!P0 LEA R14, P2, R8, c[0x0][0x170], 0x1 ;  /* 0x00005c00080e8a11 */ /* 0x000fe400078408ff */
[----:B------:R-:W-:-:S02]  /*9930*/  @!P0 LEA.HI.X R19, R7, c[0x0][0x174], R2, 0x1, P5 ;  /* 0x00005d0007138a11 */ /* 0x000fc400028f0c02 */
[----:B------:R-:W-:Y:S02]  /*9940*/  @!P0 LEA.HI.X R17, R9, c[0x0][0x174], R12, 0x1, P3 ;  /* 0x00005d0009118a11 */ /* 0x000fe400018f0c0c */
[C---:B------:R-:W-:Y:S01]  /*9950*/  @!P0 LEA R26, P5, R11.reuse, c[0x0][0x170], 0x1 ;  /* 0x00005c000b1a8a11 */ /* 0x040fe200078a08ff */
        /* <DEDUP_REMOVED lines=46> */
[----:B------:R-:W3:Y:S04]  /*9c40*/  LDSM.16.M88.4 R100, [R203+0x1c00] ;  /* 0x001c0000cb64783b */ /* 0x000ee80000000200 */
[----:B------:R-:W3:Y:S04]  /*9c50*/  LDSM.16.M88.4 R92, [R203+0x2000] ;  /* 0x00200000cb5c783b */ /* 0x000ee80000000200 */
[----:B------:R-:W4:Y:S04]  /*9c60*/  LDSM.16.M88.4 R84, [R203+0x2400] ;  /* 0x00240000cb54783b */ /* 0x000f280000000200 */
[----:B------:R-:W4:Y:S04]  /*9c70*/  LDSM.16.M88.4 R76, [R203+0x2800] ;  /* 0x00280000cb4c783b */ /* 0x000f280000000200 */
[----:B------:R-:W4:Y:S04]  /*9c80*/  LDSM.16.M88.4 R68, [R203+0x2c00] ;  /* 0x002c0000cb44783b */ /* 0x000f280000000200 */
[----:B------:R-:W4:Y:S04]  /*9c90*/  LDSM.16.M88.4 R60, [R203+0x3000] ;  /* 0x00300000cb3c783b */ /* 0x000f280000000200 */
[----:B------:R-:W4:Y:S04]  /*9ca0*/  LDSM.16.M88.4 R52, [R203+0x3400] ;  /* 0x00340000cb34783b */ /* 0x000f280000000200 */
[----:B------:R-:W4:Y:S01]  /*9cb0*/  LDSM.16.M88.4 R44, [R203+0x3800] ;  /* 0x00380000cb2c783b */ /* 0x000f220000000200 */
[C---:B-1----:R-:W-:Y:S03]  /*9cc0*/  HMMA.16816.F32 R128, R4.reuse, R124, RZ ;  /* 0x0000007c0480723c */ /* 0x042fe600000018ff */
[----:B------:R-:W1:Y:S04]  /*9cd0*/  LDSM.16.M88.4 R36, [R203+0x3c00] ;  /* 0x003c0000cb24783b */ /* 0x000e680000000200 */
[----:B------:R-:W1:Y:S01]  /*9ce0*/  LDSM.16.M88.4 R28, [R203+0x4000] ;  /* 0x00400000cb1c783b */ /* 0x000e620000000200 */
[C---:B--2---:R-:W-:Y:S03]  /*9cf0*/  HMMA.16816.F32 R120, R4.reuse, R116, RZ ;  /* 0x000000740478723c */ /* 0x044fe600000018ff */
[----:B-----5:R-:W2:Y:S04]  /*9d00*/  LDSM.16.M88.4 R20, [R203+0x4400] ;  /* 0x00440000cb14783b */ /* 0x020ea80000000200 */
[----:B---3--:R-:W3:Y:S01]  /*9d10*/  LDSM.16.M88.4 R12, [R203+0x4800] ;  /* 0x00480000cb0c783b */ /* 0x008ee20000000200 */
[C---:B------:R-:W-:Y:S03]  /*9d20*/  HMMA.16816.F32 R112, R4.reuse, R108, RZ ;  /* 0x0000006c0470723c */ /* 0x040fe600000018ff */
[----:B------:R-:W5:Y:S04]  /*9d30*/  LDSM.16.M88.4 R136, [R203+0x4c00] ;  /* 0x004c0000cb88783b */ /* 0x000f680000000200 */
[----:B------:R-:W-:Y:S01]  /*9d40*/  LDSM.16.M88.4 R168, [R204] ;  /* 0x00000000cca8783b */ /* 0x000fe20000000200 */
[C---:B------:R-:W-:Y:S03]  /*9d50*/  HMMA.16816.F32 R104, R4.reuse, R100, RZ ;  /* 0x000000640468723c */ /* 0x040fe600000018ff */
[----:B------:R-:W1:Y:S04]  /*9d60*/  LDSM.16.M88.4 R144, [R197] ;  /* 0x00000000c590783b */ /* 0x000e680000000200 */
[----:B------:R-:W1:Y:S01]  /*9d70*/  LDSM.16.M88.4 R140, [R196] ;  /* 0x00000000c48c783b */ /* 0x000e620000000200 */
[C---:B------:R-:W-:Y:S03]  /*9d80*/  HMMA.16816.F32 R96, R4.reuse, R92, RZ ;  /* 0x0000005c0460723c */ /* 0x040fe600000018ff */
[----:B------:R-:W1:Y:S04]  /*9d90*/  LDSM.16.M88.4 R152, [R199] ;  /* 0x00000000c798783b */ /* 0x000e680000000200 */
[----:B------:R-:W-:Y:S01]  /*9da0*/  LDSM.16.M88.4 R148, [R198] ;  /* 0x00000000c694783b */ /* 0x000fe20000000200 */
[C---:B----4-:R-:W-:Y:S03]  /*9db0*/  HMMA.16816.F32 R88, R4.reuse, R84, RZ ;  /* 0x000000540458723c */ /* 0x050fe600000018ff */
[----:B------:R-:W-:Y:S04]  /*9dc0*/  LDSM.16.M88.4 R156, [R200] ;  /* 0x00000000c89c783b */ /* 0x000fe80000000200 */
[----:B------:R-:W-:Y:S01]  /*9dd0*/  LDSM.16.M88.4 R160, [R201] ;  /* 0x00000000c9a0783b */ /* 0x000fe20000000200 */
[C---:B------:R-:W-:Y:S03]  /*9de0*/  HMMA.16816.F32 R80, R4.reuse, R76, RZ ;  /* 0x0000004c0450723c */ /* 0x040fe600000018ff */
[----:B------:R-:W-:Y:S04]  /*9df0*/  LDSM.16.M88.4 R164, [R202] ;  /* 0x00000000caa4783b */ /* 0x000fe80000000200 */
[----:B------:R-:W0:Y:S01]  /*9e00*/  LDGDEPBAR ;  /* 0x00000000000079af */ /* 0x000e220000000000 */
[C---:B------:R-:W-:Y:S08]  /*9e10*/  HMMA.16816.F32 R72, R4.reuse, R68, RZ ;  /* 0x000000440448723c */ /* 0x040ff000000018ff */
[C---:B------:R-:W-:Y:S08]  /*9e20*/  HMMA.16816.F32 R64, R4.reuse, R60, RZ ;  /* 0x0000003c0440723c */ /* 0x040ff000000018ff */
[C---:B------:R-:W-:Y:S08]  /*9e30*/  HMMA.16816.F32 R56, R4.reuse, R52, RZ ;  /* 0x000000340438723c */ /* 0x040ff000000018ff */
[C---:B------:R-:W-:Y:S08]  /*9e40*/  HMMA.16816.F32 R48, R4.reuse, R44, RZ ;  /* 0x0000002c0430723c */ /* 0x040ff000000018ff */
[C---:B-1----:R-:W-:Y:S08]  /*9e50*/  HMMA.16816.F32 R40, R4.reuse, R36, RZ ;  /* 0x000000240428723c */ /* 0x042ff000000018ff */
[C---:B------:R-:W-:Y:S08]  /*9e60*/  HMMA.16816.F32 R32, R4.reuse, R28, RZ ;  /* 0x0000001c0420723c */ /* 0x040ff000000018ff */
[C---:B--2---:R-:W-:Y:S08]  /*9e70*/  HMMA.16816.F32 R24, R4.reuse, R20, RZ ;  /* 0x000000140418723c */ /* 0x044ff000000018ff */
        /* <DEDUP_REMOVED lines=17> */
[----:B------:R-:W-:Y:S01]  /*9f90*/  HMMA.16816.F32 R4, R4, R138, RZ ;  /* 0x0000008a0404723c */ /* 0x000fe200000018ff */
[----:B------:R-:W1:Y:S07]  /*9fa0*/  LDSM.16.M88.4 R136, [R195] ;  /* 0x00000000c388783b */ /* 0x000e6e0000000200 */
[C---:B------:R-:W-:Y:S08]  /*9fb0*/  HMMA.16816.F32 R88, R168.reuse, R144, R88 ;  /* 0x00000090a858723c */ /* 0x040ff00000001858 */
[C---:B------:R-:W-:Y:S01]  /*9fc0*/  HMMA.16816.F32 R84, R168.reuse, R146, R84 ;  /* 0x00000092a854723c */ /* 0x040fe20000001854 */
[----:B------:R-:W2:Y:S07]  /*9fd0*/  LDSM.16.M88.4 R144, [R193] ;  /* 0x00000000c190783b */ /* 0x000eae0000000200 */
[C---:B------:R-:W-:Y:S08]  /*9fe0*/  HMMA.16816.F32 R80, R168.reuse, R140, R80 ;  /* 0x0000008ca850723c */ /* 0x040ff00000001850 */
[C---:B------:R-:W-:Y:S01]  /*9ff0*/  HMMA.16816.F32 R76, R168.reuse, R142, R76 ;  /* 0x0000008ea84c723c */ /* 0x040fe2000000184c */
[----:B------:R-:W-:Y:S07]  /*a000*/  LDSM.16.M88.4 R140, [R192] ;  /* 0x00000000c08c783b */ /* 0x000fee0000000200 */
[C---:B------:R-:W-:Y:S08]  /*a010*/  HMMA.16816.F32 R104, R168.reuse, R152, R104 ;  /* 0x00000098a868723c */ /* 0x040ff00000001868 */
[C---:B-1----:R-:W-:Y:S08]  /*a020*/  HMMA.16816.F32 R72, R168.reuse, R136, R72 ;  /* 0x00000088a848723c */ /* 0x042ff00000001848 */
[C---:B------:R-:W-:Y:S01]  /*a030*/  HMMA.16816.F32 R68, R168.reuse, R138, R68 ;  /* 0x0000008aa844723c */ /* 0x040fe20000001844 */
[----:B------:R-:W1:Y:S07]  /*a040*/  LDSM.16.M88.4 R136, [R191] ;  /* 0x00000000bf88783b */ /* 0x000e6e0000000200 */
[C---:B------:R-:W-:Y:S01]  /*a050*/  HMMA.16816.F32 R100, R168.reuse, R154, R100 ;  /* 0x0000009aa864723c */ /* 0x040fe20000001864 */
[----:B------:R-:W-:Y:S07]  /*a060*/  LDSM.16.M88.4 R152, [R194] ;  /* 0x00000000c298783b */ /* 0x000fee0000000200 */
[C---:B------:R-:W-:Y:S08]  /*a070*/  HMMA.16816.F32 R96, R168.reuse, R148, R96 ;  /* 0x00000094a860723c */ /* 0x040ff00000001860 */
[C---:B------:R-:W-:Y:S01]  /*a080*/  HMMA.16816.F32 R92, R168.reuse, R150, R92 ;  /* 0x00000096a85c723c */ /* 0x040fe2000000185c */
[----:B------:R-:W-:Y:S07]  /*a090*/  LDSM.16.M88.4 R148, [R190] ;  /* 0x00000000be94783b */ /* 0x000fee0000000200 */
[C---:B--2---:R-:W-:Y:S08]  /*a0a0*/  HMMA.16816.F32 R56, R168.reuse, R144, R56 ;  /* 0x00000090a838723c */ /* 0x044ff00000001838 */
[C---:B------:R-:W-:Y:S01]  /*a0b0*/  HMMA.16816.F32 R52, R168.reuse, R146, R52 ;  /* 0x00000092a834723c */ /* 0x040fe20000001834 */
[----:B------:R-:W-:Y:S07]  /*a0c0*/  LDSM.16.M88.4 R144, [R189] ;  /* 0x00000000bd90783b */ /* 0x000fee0000000200 */
[C---:B-1----:R-:W-:Y:S08]  /*a0d0*/  HMMA.16816.F32 R40, R168.reuse, R136, R40 ;  /* 0x00000088a828723c */ /* 0x042ff00000001828 */
[C---:B------:R-:W-:Y:S01]  /*a0e0*/  HMMA.16816.F32 R36, R168.reuse, R138, R36 ;  /* 0x0000008aa824723c */ /* 0x040fe20000001824 */
[----:B------:R-:W1:Y:S07]  /*a0f0*/  LDSM.16.M88.4 R136, [R3] ;  /* 0x000000000388783b */ /* 0x000e6e0000000200 */
[C---:B------:R-:W-:Y:S08]  /*a100*/  HMMA.16816.F32 R48, R168.reuse, R140, R48 ;  /* 0x0000008ca830723c */ /* 0x040ff00000001830 */
[----:B------:R-:W-:Y:S01]  /*a110*/  HMMA.16816.F32 R44, R168, R142, R44 ;  /* 0x0000008ea82c723c */ /* 0x000fe2000000182c */
[----:B------:R-:W2:Y:S01]  /*a120*/  LDSM.16.M88.4 R140, [R188] ;  /* 0x00000000bc8c783b */ /* 0x000ea20000000200 */
[----:B------:R-:W-:-:S06]  /*a130*/  DEPBAR.LE SB0, 0x0 ;  /* 0x000080000000791a */ /* 0x000fcc0000000000 */
[C---:B------:R-:W-:Y:S07]  /*a140*/  HMMA.16816.F32 R112, R168.reuse, R156, R112 ;  /* 0x0000009ca870723c */ /* 0x040fee0000001870 */
[----:B------:R-:W-:Y:S01]  /*a150*/  IMAD.SHL.U32 R157, R211, 0x100, RZ ;  /* 0x00000100d39d7824 */ /* 0x000fe200078e00ff */
[----:B------:R-:W-:Y:S04]  /*a160*/  HMMA.16816.F32 R108, R168, R158, R108 ;  /* 0x0000009ea86c723c */ /* 0x000fe8000000186c */
[----:B------:R-:W-:-:S02]  /*a170*/  LOP3.LUT R0, R157, 0xf9, R208, 0xfe, !PT ;  /* 0x000000f99d007812 */ /* 0x000fc400078efed0 */
[C-C-:B------:R-:W-:Y:S02]  /*a180*/  LOP3.LUT R156, R157.reuse, 0x71, R208.reuse, 0xfe, !PT ;  /* 0x000000719d9c7812 */ /* 0x140fe400078efed0 */
[----:B------:R-:W-:Y:S01]  /*a190*/  I2F R132, R0 ;  /* 0x0000000000847306 */ /* 0x000fe20000201400 */
[C---:B-1----:R-:W-:Y:S01]  /*a1a0*/  HMMA.16816.F32 R4, R168.reuse, R138, R4 ;  /* 0x0000008aa804723c */ /* 0x042fe20000001804 */
[C-C-:B------:R-:W-:Y:S02]  /*a1b0*/  LOP3.LUT R158, R157.reuse, 0x78, R208.reuse, 0xfe, !PT ;  /* 0x000000789d9e7812 */ /* 0x140fe400078efed0 */
[C---:B------:R-:W-:Y:S02]  /*a1c0*/  ISETP.GE.AND P5, PT, R0.reuse, R174, PT ;  /* 0x000000ae0000720c */ /* 0x040fe40003fa6270 */
[----:B------:R-:W-:Y:S02]  /*a1d0*/  ISETP.GE.AND P4, PT, R0, R173, PT ;  /* 0x000000ad0000720c */ /* 0x000fe40003f86270 */
[----:B------:R-:W1:Y:S01]  /*a1e0*/  I2F R2, R156 ;  /* 0x0000009c00027306 */ /* 0x000e620000201400 */
[----:B------:R-:W-:Y:S01]  /*a1f0*/  HMMA.16816.F32 R64, R168, R152, R64 ;  /* 0x00000098a840723c */ /* 0x000fe20000001840 */
[----:B------:R-:W-:-:S02]  /*a200*/  LOP3.LUT R176, R157, 0x91, R208, 0xfe, !PT ;  /* 0x000000919db07812 */ /* 0x000fc400078efed0 */
[C-C-:B------:R-:W-:Y:S02]  /*a210*/  LOP3.LUT R178, R157.reuse, 0x98, R208.reuse, 0xfe, !PT ;  /* 0x000000989db27812 */ /* 0x140fe400078efed0 */
[CC--:B------:R-:W-:Y:S02]  /*a220*/  ISETP.GE.AND P3, PT, R156.reuse, R174.reuse, PT ;  /* 0x000000ae9c00720c */ /* 0x0c0fe40003f66270 */
[C-C-:B------:R-:W-:Y:S01]  /*a230*/  LOP3.LUT R153, R157.reuse, 0x79, R208.reuse, 0xfe, !PT ;  /* 0x000000799d997812 */ /* 0x140fe200078efed0 */
[----:B------:R-:W3:Y:S01]  /*a240*/  I2F R159, R158 ;  /* 0x0000009e009f7306 */ /* 0x000ee20000201400 */
[C---:B------:R-:W-:Y:S01]  /*a250*/  HMMA.16816.F32 R60, R168.reuse, R154, R60 ;  /* 0x0000009aa83c723c */ /* 0x040fe2000000183c */
[C-C-:B------:R-:W-:Y:S02]  /*a260*/  LOP3.LUT R179, R157.reuse, 0xa0, R208.reuse, 0xfe, !PT ;  /* 0x000000a09db37812 */ /* 0x140fe400078efed0 */
[----:B------:R-:W-:Y:S02]  /*a270*/  ISETP.GE.AND P2, PT, R156, R173, PT ;  /* 0x000000ad9c00720c */ /* 0x000fe40003f46270 */
[----:B------:R-:W-:Y:S01]  /*a280*/  ISETP.GE.AND P6, PT, R158, R174, PT ;  /* 0x000000ae9e00720c */ /* 0x000fe20003fc6270 */
[C---:B-1----:R-:W-:Y:S01]  /*a290*/  FFMA.FTZ R73, R206.reuse, R2, R73 ;  /* 0x00000002ce497223 */ /* 0x042fe20000010049 */
[----:B------:R-:W1:Y:S01]  /*a2a0*/  I2F R152, R153 ;  /* 0x0000009900987306 */ /* 0x000e620000201400 */
[C---:B------:R-:W-:Y:S01]  /*a2b0*/  HMMA.16816.F32 R120, R168.reuse, R160, R120 ;  /* 0x000000a0a878723c */ /* 0x040fe20000001878 */
[C-C-:B------:R-:W-:Y:S01]  /*a2c0*/  LOP3.LUT R154, R157.reuse, 0x80, R208.reuse, 0xfe, !PT ;  /* 0x000000809d9a7812 */ /* 0x140fe200078efed0 */
[CC--:B------:R-:W-:Y:S01]  /*a2d0*/  FFMA.FTZ R0, R206.reuse, R132.reuse, R5 ;  /* 0x00000084ce007223 */ /* 0x0c0fe20000010005 */
[C-C-:B------:R-:W-:Y:S01]  /*a2e0*/  LOP3.LUT R180, R157.reuse, 0xa1, R208.reuse, 0xfe, !PT ;  /* 0x000000a19db47812 */ /* 0x140fe200078efed0 */
[C---:B------:R-:W-:Y:S01]  /*a2f0*/  FFMA.FTZ R7, R206.reuse, R132, R7 ;  /* 0x00000084ce077223 */ /* 0x040fe20000010007 */
[C-C-:B------:R-:W-:Y:S01]  /*a300*/  LOP3.LUT R184, R157.reuse, 0xa9, R208.reuse, 0xfe, !PT ;  /* 0x000000a99db87812 */ /* 0x140fe200078efed0 */
[----:B------:R-:W-:Y:S01]  /*a310*/  FFMA.FTZ R75, R206, R2, R75 ;  /* 0x00000002ce4b7223 */ /* 0x000fe2000001004b */
[----:B------:R-:W-:Y:S01]  /*a320*/  LOP3.LUT R161, R157, 0x81, R208, 0xfe, !PT ;  /* 0x000000819da17812 */ /* 0x000fe200078efed0 */
[C---:B------:R-:W-:Y:S01]  /*a330*/  HMMA.16816.F32 R116, R168.reuse, R162, R116 ;  /* 0x000000a2a874723c */ /* 0x040fe20000001874 */
[----:B------:R-:W4:Y:S01]  /*a340*/  I2F R155, R154 ;  /* 0x0000009a009b7306 */ /* 0x000f220000201400 */
[----:B------:R-:W-:Y:S01]  /*a350*/  FSEL R0, R0, -INF , !P5 ;  /* 0xff80000000007808 */ /* 0x000fe20006800000 */
[----:B---3--:R-:W-:Y:S01]  /*a360*/  FFMA.FTZ R70, R206, R159, R70 ;  /* 0x0000009fce467223 */ /* 0x008fe20000010046 */
[----:B------:R-:W-:Y:S01]  /*a370*/  ISETP.GE.AND P5, PT, R158, R173, PT ;  /* 0x000000ad9e00720c */ /* 0x000fe20003fa6270 */
[C---:B------:R-:W-:Y:S01]  /*a380*/  FFMA.FTZ R68, R206.reuse, R159, R68 ;  /* 0x0000009fce447223 */ /* 0x040fe20000010044 */
[----:B------:R-:W-:Y:S01]  /*a390*/  FSEL R2, R7, -INF , !P4 ;  /* 0xff80000007027808 */ /* 0x000fe20006000000 */
[C---:B-1----:R-:W-:Y:S01]  /*a3a0*/  FFMA.FTZ R69, R206.reuse, R152, R69 ;  /* 0x00000098ce457223 */ /* 0x042fe20000010045 */
[----:B------:R-:W-:Y:S01]  /*a3b0*/  LOP3.LUT R162, R157, 0x88, R208, 0xfe, !PT ;  /* 0x000000889da27812 */ /* 0x000fe200078efed0 */
[----:B------:R-:W-:Y:S01]  /*a3c0*/  HMMA.16816.F32 R128, R168, R164, R128 ;  /* 0x000000a4a880723c */ /* 0x000fe20000001880 */
[----:B------:R-:W1:Y:S01]  /*a3d0*/  I2F R160, R161 ;  /* 0x000000a100a07306 */ /* 0x000e620000201400 */
[----:B------:R-:W-:Y:S01]  /*a3e0*/  ISETP.GE.AND P4, PT, R153, R174, PT ;  /* 0x000000ae9900720c */ /* 0x000fe20003f86270 */
[----:B------:R-:W-:Y:S01]  /*a3f0*/  FFMA.FTZ R71, R206, R152, R71 ;  /* 0x00000098ce477223 */ /* 0x000fe20000010047 */
[----:B------:R-:W-:-:S02]  /*a400*/  FSEL R68, R68, -INF , !P6 ;  /* 0xff80000044447808 */ /* 0x000fc40007000000 */
[----:B------:R-:W-:Y:S02]  /*a410*/  ISETP.GE.AND P6, PT, R154, R173, PT ;  /* 0x000000ad9a00720c */ /* 0x000fe40003fc6270 */
[C---:B------:R-:W-:Y:S01]  /*a420*/  HMMA.16816.F32 R124, R168.reuse, R166, R124 ;  /* 0x000000a6a87c723c */ /* 0x040fe2000000187c */
[C---:B------:R-:W-:Y:S01]  /*a430*/  LOP3.LUT R165, R157.reuse, 0x89, R208, 0xfe, !PT ;  /* 0x000000899da57812 */ /* 0x040fe200078efed0 */
[----:B------:R-:W3:Y:S01]  /*a440*/  I2F R163, R162 ;  /* 0x000000a200a37306 */ /* 0x000ee20000201400 */
[CC--:B----4-:R-:W-:Y:S01]  /*a450*/  FFMA.FTZ R64, R206.reuse, R155.reuse, R64 ;  /* 0x0000009bce407223 */ /* 0x0d0fe20000010040 */
[C---:B------:R-:W-:Y:S01]  /*a460*/  LOP3.LUT R181, R157.reuse, 0xb0, R208, 0xfe, !PT ;  /* 0x000000b09db57812 */ /* 0x040fe200078efed0 */
[C---:B------:R-:W-:Y:S01]  /*a470*/  FFMA.FTZ R138, R206.reuse, R155, R66 ;  /* 0x0000009bce8a7223 */ /* 0x040fe20000010042 */
[C-C-:B------:R-:W-:Y:S02]  /*a480*/  LOP3.LUT R185, R157.reuse, 0xb1, R208.reuse, 0xfe, !PT ;  /* 0x000000b19db97812 */ /* 0x140fe400078efed0 */
[----:B------:R-:W-:Y:S01]  /*a490*/  LOP3.LUT R166, R157, 0x90, R208, 0xfe, !PT ;  /* 0x000000909da67812 */ /* 0x000fe200078efed0 */
[----:B------:R-:W-:Y:S01]  /*a4a0*/  HMMA.16816.F32 R32, R168, R148, R32 ;  /* 0x00000094a820723c */ /* 0x000fe20000001820 */
[----:B------:R-:W4:Y:S01]  /*a4b0*/  I2F R164, R165 ;  /* 0x000000a500a47306 */ /* 0x000f220000201400 */
[-C--:B-1----:R-:W-:Y:S01]  /*a4c0*/  FFMA.FTZ R67, R206, R160.reuse, R67 ;  /* 0x000000a0ce437223 */ /* 0x082fe20000010043 */
[----:B------:R-:W-:Y:S01]  /*a4d0*/  FSEL R138, R138, -INF , !P6 ;  /* 0xff8000008a8a7808 */ /* 0x000fe20007000000 */
[----:B------:R-:W-:Y:S01]  /*a4e0*/  FFMA.FTZ R65, R206, R160, R65 ;  /* 0x000000a0ce417223 */ /* 0x000fe20000010041 */
[----:B------:R-:W-:-:S02]  /*a4f0*/  ISETP.GE.AND P6, PT, R165, R174, PT ;  /* 0x000000aea500720c */ /* 0x000fc40003fc6270 */
[C---:B------:R-:W-:Y:S01]  /*a500*/  LOP3.LUT R149, R157.reuse, 0x99, R208, 0xfe, !PT ;  /* 0x000000999d957812 */ /* 0x040fe200078efed0 */
[C---:B------:R-:W-:Y:S01]  /*a510*/  HMMA.16816.F32 R28, R168.reuse, R150, R28 ;  /* 0x00000096a81c723c */ /* 0x040fe2000000181c */
[----:B------:R-:W-:Y:S01]  /*a520*/  I2F R167, R166 ;  /* 0x000000a600a77306 */ /* 0x000fe20000201400 */
[CC--:B---3--:R-:W-:Y:S01]  /*a530*/  FFMA.FTZ R5, R206.reuse, R163.reuse, R60 ;  /* 0x000000a3ce057223 */ /* 0x0c8fe2000001003c */
[C---:B------:R-:W-:Y:S01]  /*a540*/  LOP3.LUT R186, R157.reuse, 0xb8, R208, 0xfe, !PT ;  /* 0x000000b89dba7812 */ /* 0x040fe200078efed0 */
[C---:B------:R-:W-:Y:S01]  /*a550*/  FFMA.FTZ R132, R206.reuse, R163, R62 ;  /* 0x000000a3ce847223 */ /* 0x040fe2000001003e */
[--C-:B------:R-:W-:Y:S02]  /*a560*/  LOP3.LUT R246, R157, 0xb9, R208.reuse, 0xfe, !PT ;  /* 0x000000b99df67812 */ /* 0x100fe400078efed0 */
[----:B------:R-:W-:Y:S01]  /*a570*/  FSEL R150, R73, -INF , !P3 ;  /* 0xff80000049967808 */ /* 0x000fe20005800000 */
[----:B------:R-:W-:Y:S01]  /*a580*/  HMMA.16816.F32 R24, R168, R144, R24 ;  /* 0x00000090a818723c */ /* 0x000fe20000001818 */
[----:B------:R-:W1:Y:S01]  /*a590*/  I2F R175, R176 ;  /* 0x000000b000af7306 */ /* 0x000e620000201400 */
[----:B------:R-:W-:Y:S01]  /*a5a0*/  ISETP.GE.AND P3, PT, R153, R173, PT ;  /* 0x000000ad9900720c */ /* 0x000fe20003f66270 */
[CC--:B----4-:R-:W-:Y:S01]  /*a5b0*/  FFMA.FTZ R7, R206.reuse, R164.reuse, R61 ;  /* 0x000000a4ce077223 */ /* 0x0d0fe2000001003d */
[C-C-:B------:R-:W-:Y:S01]  /*a5c0*/  LOP3.LUT R244, R157.reuse, 0xc0, R208.reuse, 0xfe, !PT ;  /* 0x000000c09df47812 */ /* 0x140fe200078efed0 */
[----:B------:R-:W-:Y:S01]  /*a5d0*/  FFMA.FTZ R164, R206, R164, R63 ;  /* 0x000000a4cea47223 */ /* 0x000fe2000001003f */
[----:B------:R-:W-:-:S02]  /*a5e0*/  LOP3.LUT R158, R157, 0xd0, R208, 0xfe, !PT ;  /* 0x000000d09d9e7812 */ /* 0x000fc400078efed0 */
[C---:B------:R-:W-:Y:S01]  /*a5f0*/  HMMA.16816.F32 R20, R168.reuse, R146, R20 ;  /* 0x00000092a814723c */ /* 0x040fe20000001814 */
[----:B------:R-:W3:Y:S01]  /*a600*/  I2F R177, R178 ;  /* 0x000000b200b17306 */ /* 0x000ee20000201400 */
[----:B------:R-:W-:Y:S02]  /*a610*/  FSEL R144, R75, -INF , !P2 ;  /* 0xff8000004b907808 */ /* 0x000fe40005000000 */
[----:B------:R-:W-:Y:S02]  /*a620*/  ISETP.GE.AND P2, PT, R154, R174, PT ;  /* 0x000000ae9a00720c */ /* 0x000fe40003f46270 */
[----:B------:R-:W-:Y:S02]  /*a630*/  FSEL R7, R7, -INF , !P6 ;  /* 0xff80000007077808 */ /* 0x000fe40007000000 */
[----:B--2---:R-:W-:Y:S01]  /*a640*/  HMMA.16816.F32 R12, R168, R142, R12 ;  /* 0x0000008ea80c723c */ /* 0x004fe2000000180c */
[----:B------:R-:W2:Y:S01]  /*a650*/  I2F R148, R149 ;  /* 0x0000009500947306 */ /* 0x000ea20000201400 */
[----:B------:R-:W-:-:S02]  /*a660*/  LOP3.LUT R146, R157, 0xa8, R208, 0xfe, !PT ;  /* 0x000000a89d927812 */ /* 0x000fc400078efed0 */
[----:B------:R-:W-:Y:S02]  /*a670*/  FSEL R66, R64, -INF , !P2 ;  /* 0xff80000040427808 */ /* 0x000fe40005000000 */
[-C--:B------:R-:W-:Y:S02]  /*a680*/  ISETP.GE.AND P2, PT, R162, R173.reuse, PT ;  /* 0x000000ada200720c */ /* 0x080fe40003f46270 */
[----:B------:R-:W-:Y:S01]  /*a690*/  FSEL R142, R70, -INF , !P5 ;  /* 0xff800000468e7808 */ /* 0x000fe20006800000 */
[----:B------:R-:W4:Y:S01]  /*a6a0*/  I2F R151, R179 ;  /* 0x000000b300977306 */ /* 0x000f220000201400 */
[----:B------:R-:W-:Y:S01]  /*a6b0*/  FSEL R70, R69, -INF , !P4 ;  /* 0xff80000045467808 */ /* 0x000fe20006000000 */
[C---:B------:R-:W-:Y:S01]  /*a6c0*/  HMMA.16816.F32 R16, R168.reuse, R140, R16 ;  /* 0x0000008ca810723c */ /* 0x040fe20000001810 */
[C---:B------:R-:W-:Y:S01]  /*a6d0*/  ISETP.GE.AND P4, PT, R161.reuse, R173, PT ;  /* 0x000000ada100720c */ /* 0x040fe20003f86270 */
[CC--:B-1----:R-:W-:Y:S01]  /*a6e0*/  FFMA.FTZ R69, R206.reuse, R175.reuse, R57 ;  /* 0x000000afce457223 */ /* 0x0c2fe20000010039 */
[-C--:B------:R-:W-:Y:S01]  /*a6f0*/  ISETP.GE.AND P5, PT, R161, R174.reuse, PT ;  /* 0x000000aea100720c */ /* 0x080fe20003fa6270 */
[----:B------:R-:W-:Y:S01]  /*a700*/  FFMA.FTZ R175, R206, R175, R59 ;  /* 0x000000afceaf7223 */ /* 0x000fe2000001003b */
[----:B------:R-:W-:Y:S01]  /*a710*/  FSEL R132, R132, -INF , !P2 ;  /* 0xff80000084847808 */ /* 0x000fe20005000000 */
[----:B------:R-:W1:Y:S01]  /*a720*/  I2F R145, R180 ;  /* 0x000000b400917306 */ /* 0x000e620000201400 */
[----:B------:R-:W-:Y:S01]  /*a730*/  FSEL R140, R71, -INF , !P3 ;  /* 0xff800000478c7808 */ /* 0x000fe20005800000 */
[----:B------:R-:W-:Y:S01]  /*a740*/  HMMA.16816.F32 R8, R168, R136, R8 ;  /* 0x00000088a808723c */ /* 0x000fe20000001808 */
[----:B------:R-:W-:Y:S01]  /*a750*/  ISETP.GE.AND P3, PT, R162, R174, PT ;  /* 0x000000aea200720c */ /* 0x000fe20003f66270 */
[C---:B---3--:R-:W-:Y:S01]  /*a760*/  FFMA.FTZ R71, R206.reuse, R177, R52 ;  /* 0x000000b1ce477223 */ /* 0x048fe20000010034 */
[----:B------:R-:W-:Y:S01]  /*a770*/  FSEL R252, R65, -INF , !P5 ;  /* 0xff80000041fc7808 */ /* 0x000fe20006800000 */
[CC--:B--2---:R-:W-:Y:S01]  /*a780*/  FFMA.FTZ R73, R206.reuse, R148.reuse, R53 ;  /* 0x00000094ce497223 */ /* 0x0c4fe20000010035 */
[----:B------:R-:W-:Y:S01]  /*a790*/  FSEL R5, R5, -INF , !P3 ;  /* 0xff80000005057808 */ /* 0x000fe20005800000 */
[----:B------:R-:W2:Y:S01]  /*a7a0*/  I2F R147, R146 ;  /* 0x0000009200937306 */ /* 0x000ea20000201400 */
[----:B------:R-:W-:Y:S01]  /*a7b0*/  FSEL R136, R67, -INF , !P4 ;  /* 0xff80000043887808 */ /* 0x000fe20006000000 */
[C---:B------:R-:W-:Y:S01]  /*a7c0*/  FFMA.FTZ R67, R206.reuse, R167, R56 ;  /* 0x000000a7ce437223 */ /* 0x040fe20000010038 */
[----:B------:R-:W-:Y:S01]  /*a7d0*/  ISETP.GE.AND P5, PT, R165, R173, PT ;  /* 0x000000ada500720c */ /* 0x000fe20003fa6270 */
[----:B------:R-:W-:Y:S01]  /*a7e0*/  FFMA.FTZ R167, R206, R167, R58 ;  /* 0x000000a7cea77223 */ /* 0x000fe2000001003a */
[-C--:B------:R-:W-:Y:S01]  /*a7f0*/  ISETP.GE.AND P3, PT, R166, R173.reuse, PT ;  /* 0x000000ada600720c */ /* 0x080fe20003f66270 */
[----:B------:R-:W-:Y:S01]  /*a800*/  FFMA.FTZ R55, R206, R148, R55 ;  /* 0x00000094ce377223 */ /* 0x000fe20000010037 */
[CC--:B------:R-:W-:Y:S01]  /*a810*/  ISETP.GE.AND P2, PT, R176.reuse, R174.reuse, PT ;  /* 0x000000aeb000720c */ /* 0x0c0fe20003f46270 */
[----:B------:R-:W3:Y:S01]  /*a820*/  I2F R182, R184 ;  /* 0x000000b800b67306 */ /* 0x000ee20000201400 */
[----:B------:R-:W-:Y:S01]  /*a830*/  ISETP.GE.AND P6, PT, R176, R173, PT ;  /* 0x000000adb000720c */ /* 0x000fe20003fc6270 */
[-C--:B----4-:R-:W-:Y:S01]  /*a840*/  FFMA.FTZ R75, R206, R151.reuse, R48 ;  /* 0x00000097ce4b7223 */ /* 0x090fe20000010030 */
[----:B------:R-:W-:Y:S01]  /*a850*/  FSEL R56, R164, -INF , !P5 ;  /* 0xff800000a4387808 */ /* 0x000fe20006800000 */
[C---:B------:R-:W-:Y:S01]  /*a860*/  FFMA.FTZ R50, R206.reuse, R151, R50 ;  /* 0x00000097ce327223 */ /* 0x040fe20000010032 */
[----:B------:R-:W-:Y:S01]  /*a870*/  FSEL R57, R167, -INF , !P3 ;  /* 0xff800000a7397808 */ /* 0x000fe20005800000 */
[----:B-1----:R-:W-:Y:S01]  /*a880*/  FFMA.FTZ R51, R206, R145, R51 ;  /* 0x00000091ce337223 */ /* 0x002fe20000010033 */
[-C--:B------:R-:W-:Y:S01]  /*a890*/  ISETP.GE.AND P5, PT, R178, R174.reuse, PT ;  /* 0x000000aeb200720c */ /* 0x080fe20003fa6270 */
[----:B------:R-:W1:Y:S01]  /*a8a0*/  I2F R187, R181 ;  /* 0x000000b500bb7306 */ /* 0x000e620000201400 */
[----:B------:R-:W-:Y:S01]  /*a8b0*/  ISETP.GE.AND P3, PT, R149, R174, PT ;  /* 0x000000ae9500720c */ /* 0x000fe20003f66270 */
[CC--:B--2---:R-:W-:Y:S01]  /*a8c0*/  FFMA.FTZ R143, R206.reuse, R147.reuse, R44 ;  /* 0x00000093ce8f7223 */ /* 0x0c4fe2000001002c */
[----:B------:R-:W-:Y:S01]  /*a8d0*/  LOP3.LUT R170, R157, 0xc1, R208, 0xfe, !PT ;  /* 0x000000c19daa7812 */ /* 0x000fe200078efed0 */
[C---:B------:R-:W-:Y:S01]  /*a8e0*/  FFMA.FTZ R46, R206.reuse, R147, R46 ;  /* 0x00000093ce2e7223 */ /* 0x040fe2000001002e */
[----:B------:R-:W-:Y:S01]  /*a8f0*/  FSEL R69, R69, -INF , !P2 ;  /* 0xff80000045457808 */ /* 0x000fe20005000000 */
[C---:B------:R-:W-:Y:S01]  /*a900*/  FFMA.FTZ R141, R206.reuse, R145, R49 ;  /* 0x00000091ce8d7223 */ /* 0x040fe20000010031 */
[----:B------:R-:W-:Y:S01]  /*a910*/  LOP3.LUT R168, R157, 0xc8, R208, 0xfe, !PT ;  /* 0x000000c89da87812 */ /* 0x000fe200078efed0 */
[----:B------:R-:W2:Y:S01]  /*a920*/  I2F R183, R185 ;  /* 0x000000b900b77306 */ /* 0x000ea20000201400 */
[----:B------:R-:W-:Y:S01]  /*a930*/  ISETP.GE.AND P2, PT, R149, R173, PT ;  /* 0x000000ad9500720c */ /* 0x000fe20003f46270 */
[C---:B------:R-:W-:Y:S01]  /*a940*/  FFMA.FTZ R54, R206.reuse, R177, R54 ;  /* 0x000000b1ce367223 */ /* 0x040fe20000010036 */
[----:B------:R-:W-:Y:S01]  /*a950*/  FSEL R52, R175, -INF , !P6 ;  /* 0xff800000af347808 */ /* 0x000fe20007000000 */
[C---:B---3--:R-:W-:Y:S01]  /*a960*/  FFMA.FTZ R145, R206.reuse, R182, R45 ;  /* 0x000000b6ce917223 */ /* 0x048fe2000001002d */
[----:B------:R-:W-:Y:S01]  /*a970*/  ISETP.GE.AND P6, PT, R179, R174, PT ;  /* 0x000000aeb300720c */ /* 0x000fe20003fc6270 */
[C---:B------:R-:W-:Y:S01]  /*a980*/  FFMA.FTZ R47, R206.reuse, R182, R47 ;  /* 0x000000b6ce2f7223 */ /* 0x040fe2000001002f */
[----:B------:R-:W-:Y:S01]  /*a990*/  FSEL R71, R71, -INF , !P5 ;  /* 0xff80000047477808 */ /* 0x000fe20006800000 */
[----:B------:R-:W3:Y:S01]  /*a9a0*/  I2F R139, R186 ;  /* 0x000000ba008b7306 */ /* 0x000ee20000201400 */
[----:B------:R-:W-:Y:S01]  /*a9b0*/  FSEL R73, R73, -INF , !P3 ;  /* 0xff80000049497808 */ /* 0x000fe20005800000 */
[-C--:B-1----:R-:W-:Y:S01]  /*a9c0*/  FFMA.FTZ R147, R206, R187.reuse, R40 ;  /* 0x000000bbce937223 */ /* 0x082fe20000010028 */
[----:B------:R-:W-:Y:S01]  /*a9d0*/  ISETP.GE.AND P4, PT, R166, R174, PT ;  /* 0x000000aea600720c */ /* 0x000fe20003f86270 */
[----:B------:R-:W-:Y:S01]  /*a9e0*/  FFMA.FTZ R42, R206, R187, R42 ;  /* 0x000000bbce2a7223 */ /* 0x000fe2000001002a */
[----:B------:R-:W-:-:S02]  /*a9f0*/  ISETP.GE.AND P5, PT, R179, R173, PT ;  /* 0x000000adb300720c */ /* 0x000fc40003fa6270 */
[----:B------:R-:W-:Y:S01]  /*aa00*/  ISETP.GE.AND P3, PT, R180, R173, PT ;  /* 0x000000adb400720c */ /* 0x000fe20003f66270 */
[----:B------:R-:W1:Y:S01]  /*aa10*/  I2F R245, R246 ;  /* 0x000000f600f57306 */ /* 0x000e620000201400 */
[----:B------:R-:W-:Y:S01]  /*aa20*/  FSEL R48, R55, -INF , !P2 ;  /* 0xff80000037307808 */ /* 0x000fe20005000000 */
[-C--:B--2---:R-:W-:Y:S01]  /*aa30*/  FFMA.FTZ R151, R206, R183.reuse, R41 ;  /* 0x000000b7ce977223 */ /* 0x084fe20000010029 */
[----:B------:R-:W-:Y:S01]  /*aa40*/  ISETP.GE.AND P2, PT, R146, R174, PT ;  /* 0x000000ae9200720c */ /* 0x000fe20003f46270 */
[----:B------:R-:W-:Y:S01]  /*aa50*/  FFMA.FTZ R43, R206, R183, R43 ;  /* 0x000000b7ce2b7223 */ /* 0x000fe2000001002b */
[----:B------:R-:W-:Y:S02]  /*aa60*/  FSEL R75, R75, -INF , !P6 ;  /* 0xff8000004b4b7808 */ /* 0x000fe40007000000 */
[----:B------:R-:W-:Y:S01]  /*aa70*/  ISETP.GE.AND P6, PT, R146, R173, PT ;  /* 0x000000ad9200720c */ /* 0x000fe20003fc6270 */
[----:B------:R-:W2:Y:S01]  /*aa80*/  I2F R171, R244 ;  /* 0x000000f400ab7306 */ /* 0x000ea20000201400 */
[----:B------:R-:W-:Y:S01]  /*aa90*/  LOP3.LUT R247, R157, 0xd1, R208, 0xfe, !PT ;  /* 0x000000d19df77812 */ /* 0x000fe200078efed0 */
[CC--:B---3--:R-:W-:Y:S01]  /*aaa0*/  FFMA.FTZ R38, R206.reuse, R139.reuse, R38 ;  /* 0x0000008bce267223 */ /* 0x0c8fe20000010026 */
[----:B------:R-:W-:Y:S01]  /*aab0*/  FSEL R67, R67, -INF , !P4 ;  /* 0xff80000043437808 */ /* 0x000fe20006000000 */
[----:B------:R-:W-:Y:S01]  /*aac0*/  FFMA.FTZ R149, R206, R139, R36 ;  /* 0x0000008bce957223 */ /* 0x000fe20000010024 */
[----:B------:R-:W-:-:S02]  /*aad0*/  FSEL R49, R50, -INF , !P5 ;  /* 0xff80000032317808 */ /* 0x000fc40006800000 */
[----:B------:R-:W-:Y:S01]  /*aae0*/  FSEL R44, R51, -INF , !P3 ;  /* 0xff800000332c7808 */ /* 0x000fe20005800000 */
[----:B------:R-:W-:Y:S01]  /*aaf0*/  I2F R137, R170 ;  /* 0x000000aa00897306 */ /* 0x000fe20000201400 */
[--C-:B------:R-:W-:Y:S01]  /*ab00*/  LOP3.LUT R210, R157, 0xc9, R208.reuse, 0xfe, !PT ;  /* 0x000000c99dd27812 */ /* 0x100fe200078efed0 */
[----:B-1----:R-:W-:Y:S01]  /*ab10*/  FFMA.FTZ R155, R206, R245, R37 ;  /* 0x000000f5ce9b7223 */ /* 0x002fe20000010025 */
[----:B------:R-:W-:Y:S01]  /*ab20*/  ISETP.GE.AND P4, PT, R178, R173, PT ;  /* 0x000000adb200720c */ /* 0x000fe20003f86270 */
[----:B------:R-:W-:Y:S01]  /*ab30*/  FFMA.FTZ R39, R206, R245, R39 ;  /* 0x000000f5ce277223 */ /* 0x000fe20000010027 */
[-C--:B------:R-:W-:Y:S02]  /*ab40*/  ISETP.GE.AND P5, PT, R184, R174.reuse, PT ;  /* 0x000000aeb800720c */ /* 0x080fe40003fa6270 */
[----:B------:R-:W-:Y:S01]  /*ab50*/  ISETP.GE.AND P3, PT, R181, R174, PT ;  /* 0x000000aeb500720c */ /* 0x000fe20003f66270 */
[----:B------:R-:W1:Y:S01]  /*ab60*/  I2F R169, R168 ;  /* 0x000000a800a97306 */ /* 0x000e620000201400 */
[----:B------:R-:W-:Y:S01]  /*ab70*/  LOP3.LUT R152, R157, 0xd8, R208, 0xfe, !PT ;  /* 0x000000d89d987812 */ /* 0x000fe200078efed0 */
[----:B--2---:R-:W-:Y:S01]  /*ab80*/  FFMA.FTZ R153, R206, R171, R32 ;  /* 0x000000abce997223 */ /* 0x004fe20000010020 */
[----:B------:R-:W-:-:S02]  /*ab90*/  FSEL R143, R143, -INF , !P2 ;  /* 0xff8000008f8f7808 */ /* 0x000fc40005000000 */
[----:B------:R-:W-:Y:S02]  /*aba0*/  LOP3.LUT R248, R157, 0xd9, R208, 0xfe, !PT ;  /* 0x000000d99df87812 */ /* 0x000fe400078efed0 */
[----:B------:R-:W-:Y:S01]  /*abb0*/  ISETP.GE.AND P2, PT, R181, R173, PT ;  /* 0x000000adb500720c */ /* 0x000fe20003f46270 */
[----:B------:R-:W2:Y:S01]  /*abc0*/  I2F R213, R158 ;  /* 0x0000009e00d57306 */ /* 0x000ea20000201400 */
[----:B------:R-:W-:Y:S02]  /*abd0*/  FSEL R45, R46, -INF , !P6 ;  /* 0xff8000002e2d7808 */ /* 0x000fe40007000000 */
[-C--:B------:R-:W-:Y:S02]  /*abe0*/  ISETP.GE.AND P6, PT, R185, R174.reuse, PT ;  /* 0x000000aeb900720c */ /* 0x080fe40003fc6270 */
[----:B------:R-:W-:Y:S02]  /*abf0*/  FSEL R53, R54, -INF , !P4 ;  /* 0xff80000036357808 */ /* 0x000fe40006000000 */
        /* <DEDUP_REMOVED lines=9> */
[----:B------:R-:W-:Y:S01]  /*ac90*/  LOP3.LUT R62, R157, 0xe1, R208, 0xfe, !PT ;  /* 0x000000e19d3e7812 */ /* 0x000fe200078efed0 */
[-C--:B--2---:R-:W-:Y:S01]  /*aca0*/  FFMA.FTZ R24, R206, R213.reuse, R24 ;  /* 0x000000d5ce187223 */ /* 0x084fe20000010018 */
[----:B------:R-:W-:Y:S01]  /*acb0*/  FSEL R41, R42, -INF , !P2 ;  /* 0xff8000002a297808 */ /* 0x000fe20005000000 */
[----:B------:R-:W-:Y:S01]  /*acc0*/  FFMA.FTZ R26, R206, R213, R26 ;  /* 0x000000d5ce1a7223 */ /* 0x000fe2000001001a */
[C---:B------:R-:W-:Y:S02]  /*acd0*/  ISETP.GE.AND P2, PT, R246.reuse, R174, PT ;  /* 0x000000aef600720c */ /* 0x040fe40003f46270 */
[----:B------:R-:W-:Y:S01]  /*ace0*/  FSEL R151, R151, -INF , !P6 ;  /* 0xff80000097977808 */ /* 0x000fe20007000000 */
[----:B------:R-:W2:Y:S01]  /*acf0*/  I2F R161, R152 ;  /* 0x0000009800a17306 */ /* 0x000ea20000201400 */
[----:B------:R-:W-:Y:S01]  /*ad00*/  ISETP.GE.AND P6, PT, R246, R173, PT ;  /* 0x000000adf600720c */ /* 0x000fe20003fc6270 */
[CC--:B---3--:R-:W-:Y:S01]  /*ad10*/  FFMA.FTZ R160, R206.reuse, R159.reuse, R25 ;  /* 0x0000009fcea07223 */ /* 0x0c8fe20000010019 */
[----:B------:R-:W-:Y:S01]  /*ad20*/  LOP3.LUT R63, R157, 0xe8, R208, 0xfe, !PT ;  /* 0x000000e89d3f7812 */ /* 0x000fe200078efed0 */
[----:B------:R-:W-:Y:S01]  /*ad30*/  FFMA.FTZ R27, R206, R159, R27 ;  /* 0x0000009fce1b7223 */ /* 0x000fe2000001001b */
[----:B------:R-:W-:-:S02]  /*ad40*/  FSEL R141, R141, -INF , !P4 ;  /* 0xff8000008d8d7808 */ /* 0x000fc40006000000 */
[----:B------:R-:W-:Y:S01]  /*ad50*/  FSEL R36, R43, -INF , !P5 ;  /* 0xff8000002b247808 */ /* 0x000fe20006800000 */
[----:B------:R-:W3:Y:S01]  /*ad60*/  I2F R64, R248 ;  /* 0x000000f800407306 */ /* 0x000ee20000201400 */
[----:B------:R-:W-:Y:S01]  /*ad70*/  FSEL R37, R38, -INF , !P3 ;  /* 0xff80000026257808 */ /* 0x000fe20005800000 */
[C---:B------:R-:W-:Y:S01]  /*ad80*/  FFMA.FTZ R38, R206.reuse, R171, R34 ;  /* 0x000000abce267223 */ /* 0x040fe20000010022 */
[C-C-:B------:R-:W-:Y:S01]  /*ad90*/  LOP3.LUT R162, R157.reuse, 0xe0, R208.reuse, 0xfe, !PT ;  /* 0x000000e09da27812 */ /* 0x140fe200078efed0 */
[----:B------:R-:W-:Y:S01]  /*ada0*/  FFMA.FTZ R34, R206, R137, R35 ;  /* 0x00000089ce227223 */ /* 0x000fe20000010023 */
[----:B------:R-:W-:Y:S01]  /*adb0*/  ISETP.GE.AND P4, PT, R184, R173, PT ;  /* 0x000000adb800720c */ /* 0x000fe20003f86270 */
[----:B-1----:R-:W-:Y:S01]  /*adc0*/  FFMA.FTZ R31, R206, R156, R31 ;  /* 0x0000009cce1f7223 */ /* 0x002fe2000001001f */
[----:B------:R-:W-:Y:S01]  /*add0*/  ISETP.GE.AND P5, PT, R244, R174, PT ;  /* 0x000000aef400720c */ /* 0x000fe20003fa6270 */
[----:B------:R-:W1:Y:S01]  /*ade0*/  I2F R60, R62 ;  /* 0x0000003e003c7306 */ /* 0x000e620000201400 */
[----:B------:R-:W-:Y:S01]  /*adf0*/  LOP3.LUT R163, R157, 0xe9, R208, 0xfe, !PT ;  /* 0x000000e99da37812 */ /* 0x000fe200078efed0 */
[CC--:B--2---:R-:W-:Y:S01]  /*ae00*/  FFMA.FTZ R22, R206.reuse, R161.reuse, R22 ;  /* 0x000000a1ce167223 */ /* 0x0c4fe20000010016 */
[----:B------:R-:W-:Y:S01]  /*ae10*/  FSEL R155, R155, -INF , !P2 ;  /* 0xff8000009b9b7808 */ /* 0x000fe20005000000 */
[----:B------:R-:W-:Y:S01]  /*ae20*/  FFMA.FTZ R20, R206, R161, R20 ;  /* 0x000000a1ce147223 */ /* 0x000fe20000010014 */
[----:B------:R-:W-:-:S02]  /*ae30*/  LOP3.LUT R166, R157, 0xf0, R208, 0xfe, !PT ;  /* 0x000000f09da67812 */ /* 0x000fc400078efed0 */
[----:B------:R-:W-:Y:S01]  /*ae40*/  ISETP.GE.AND P2, PT, R170, R173, PT ;  /* 0x000000adaa00720c */ /* 0x000fe20003f46270 */
[----:B------:R-:W2:Y:S01]  /*ae50*/  I2F R61, R63 ;  /* 0x0000003f003d7306 */ /* 0x000ea20000201400 */
[----:B------:R-:W-:Y:S01]  /*ae60*/  FSEL R32, R39, -INF , !P6 ;  /* 0xff80000027207808 */ /* 0x000fe20007000000 */
[----:B------:R-:W-:Y:S01]  /*ae70*/  FFMA.FTZ R39, R206, R137, R33 ;  /* 0x00000089ce277223 */ /* 0x000fe20000010021 */
[----:B------:R-:W-:Y:S01]  /*ae80*/  ISETP.GE.AND P6, PT, R168, R174, PT ;  /* 0x000000aea800720c */ /* 0x000fe20003fc6270 */
[CC--:B---3--:R-:W-:Y:S01]  /*ae90*/  FFMA.FTZ R148, R206.reuse, R64.reuse, R21 ;  /* 0x00000040ce947223 */ /* 0x0c8fe20000010015 */
[----:B------:R-:W-:Y:S01]  /*aea0*/  FSEL R40, R47, -INF , !P4 ;  /* 0xff8000002f287808 */ /* 0x000fe20006000000 */
[----:B------:R-:W-:Y:S01]  /*aeb0*/  FFMA.FTZ R23, R206, R64, R23 ;  /* 0x00000040ce177223 */ /* 0x000fe20000010017 */
[----:B------:R-:W-:Y:S01]  /*aec0*/  FSEL R153, R153, -INF , !P5 ;  /* 0xff80000099997808 */ /* 0x000fe20006800000 */
[----:B------:R-:W3:Y:S01]  /*aed0*/  I2F R65, R162 ;  /* 0x000000a200417306 */ /* 0x000ee20000201400 */
[----:B------:R-:W-:Y:S01]  /*aee0*/  ISETP.GE.AND P4, PT, R186, R174, PT ;  /* 0x000000aeba00720c */ /* 0x000fe20003f86270 */
[-C--:B-1----:R-:W-:Y:S01]  /*aef0*/  FFMA.FTZ R50, R206, R60.reuse, R17 ;  /* 0x0000003cce327223 */ /* 0x082fe20000010011 */
[----:B------:R-:W-:Y:S01]  /*af00*/  ISETP.GE.AND P5, PT, R168, R173, PT ;  /* 0x000000ada800720c */ /* 0x000fe20003fa6270 */
[----:B------:R-:W-:Y:S01]  /*af10*/  FFMA.FTZ R19, R206, R60, R19 ;  /* 0x0000003cce137223 */ /* 0x000fe20000010013 */
[----:B------:R-:W-:-:S02]  /*af20*/  LOP3.LUT R176, R157, 0xf8, R208, 0xfe, !PT ;  /* 0x000000f89db07812 */ /* 0x000fc400078efed0 */
[-C--:B------:R-:W-:Y:S01]  /*af30*/  ISETP.GE.AND P3, PT, R170, R174.reuse, PT ;  /* 0x000000aeaa00720c */ /* 0x080fe20003f66270 */
        /* <DEDUP_REMOVED lines=8> */
[----:B------:R-:W-:Y:S01]  /*afc0*/  FSEL R149, R149, -INF , !P4 ;  /* 0xff80000095957808 */ /* 0x000fe20006000000 */
[-C--:B---3--:R-:W-:Y:S01]  /*afd0*/  FFMA.FTZ R18, R206, R65.reuse, R18 ;  /* 0x00000041ce127223 */ /* 0x088fe20000010012 */
[----:B------:R-:W-:Y:S01]  /*afe0*/  FSEL R35, R30, -INF , !P5 ;  /* 0xff8000001e237808 */ /* 0x000fe20006800000 */
[C---:B------:R-:W-:Y:S01]  /*aff0*/  FFMA.FTZ R158, R206.reuse, R156, R29 ;  /* 0x0000009cce9e7223 */ /* 0x040fe2000001001d */
[----:B------:R-:W-:Y:S01]  /*b000*/  LOP3.LUT R175, R157, 0xf1, R208, 0xfe, !PT ;  /* 0x000000f19daf7812 */ /* 0x000fe200078efed0 */
[----:B------:R-:W-:Y:S01]  /*b010*/  FFMA.FTZ R16, R206, R65, R16 ;  /* 0x00000041ce107223 */ /* 0x000fe20000010010 */
[----:B------:R-:W-:Y:S01]  /*b020*/  ISETP.GE.AND P4, PT, R244, R173, PT ;  /* 0x000000adf400720c */ /* 0x000fe20003f86270 */
[----:B------:R-:W3:Y:S01]  /*b030*/  I2F R167, R176 ;  /* 0x000000b000a77306 */ /* 0x000ee20000201400 */
[----:B------:R-:W-:Y:S01]  /*b040*/  FSEL R137, R39, -INF , !P3 ;  /* 0xff80000027897808 */ /* 0x000fe20005800000 */
[----:B-1----:R-:W-:Y:S01]  /*b050*/  FFMA.FTZ R15, R206, R58, R15 ;  /* 0x0000003ace0f7223 */ /* 0x002fe2000001000f */
[----:B------:R-:W-:-:S02]  /*b060*/  ISETP.GE.AND P5, PT, R247, R174, PT ;  /* 0x000000aef700720c */ /* 0x000fc40003fa6270 */
[C---:B------:R-:W-:Y:S02]  /*b070*/  LOP3.LUT R182, R157.reuse, 0x9, R208, 0xfe, !PT ;  /* 0x000000099db67812 */ /* 0x040fe400078efed0 */
[----:B------:R-:W-:Y:S01]  /*b080*/  ISETP.GE.AND P3, PT, R210, R173, PT ;  /* 0x000000add200720c */ /* 0x000fe20003f66270 */
[----:B------:R-:W1:Y:S01]  /*b090*/  I2F R165, R175 ;  /* 0x000000af00a57306 */ /* 0x000e620000201400 */
[----:B------:R-:W-:Y:S01]  /*b0a0*/  FSEL R164, R24, -INF , !P2 ;  /* 0xff80000018a47808 */ /* 0x000fe20005000000 */
[----:B--2---:R-:W-:Y:S01]  /*b0b0*/  FFMA.FTZ R8, R206, R59, R8 ;  /* 0x0000003bce087223 */ /* 0x004fe20000010008 */
[----:B------:R-:W-:Y:S01]  /*b0c0*/  ISETP.GE.AND P2, PT, R152, R173, PT ;  /* 0x000000ad9800720c */ /* 0x000fe20003f46270 */
[----:B------:R-:W-:Y:S01]  /*b0d0*/  FFMA.FTZ R59, R206, R59, R10 ;  /* 0x0000003bce3b7223 */ /* 0x000fe2000001000a */
[----:B------:R-:W-:Y:S02]  /*b0e0*/  FSEL R39, R26, -INF , !P6 ;  /* 0xff8000001a277808 */ /* 0x000fe40007000000 */
[----:B------:R-:W-:Y:S01]  /*b0f0*/  LOP3.LUT R179, R157, R208, RZ, 0xfc, !PT ;  /* 0x000000d09db37212 */ /* 0x000fe200078efcff */
[----:B------:R-:W2:Y:S01]  /*b100*/  I2F R180, R182 ;  /* 0x000000b600b47306 */ /* 0x000ea20000201400 */
[----:B------:R-:W-:Y:S01]  /*b110*/  ISETP.GE.AND P6, PT, R248, R174, PT ;  /* 0x000000aef800720c */ /* 0x000fe20003fc6270 */
[-C--:B---3--:R-:W-:Y:S01]  /*b120*/  FFMA.FTZ R4, R206, R167.reuse, R4 ;  /* 0x000000a7ce047223 */ /* 0x088fe20000010004 */
[----:B------:R-:W-:Y:S01]  /*b130*/  FSEL R33, R38, -INF , !P4 ;  /* 0xff80000026217808 */ /* 0x000fe20006000000 */
[----:B------:R-:W-:Y:S01]  /*b140*/  FFMA.FTZ R6, R206, R167, R6 ;  /* 0x000000a7ce067223 */ /* 0x000fe20000010006 */
[----:B------:R-:W-:-:S02]  /*b150*/  FSEL R160, R160, -INF , !P5 ;  /* 0xff800000a0a07808 */ /* 0x000fc40006800000 */
[----:B------:R-:W-:Y:S01]  /*b160*/  FSEL R38, R31, -INF , !P3 ;  /* 0xff8000001f267808 */ /* 0x000fe20005800000 */
[----:B------:R-:W-:Y:S01]  /*b170*/  I2F R177, R179 ;  /* 0x000000b300b17306 */ /* 0x000fe20000201400 */
[----:B------:R-:W-:Y:S01]  /*b180*/  ISETP.GE.AND P5, PT, R248, R173, PT ;  /* 0x000000adf800720c */ /* 0x000fe20003fa6270 */
[CC--:B-1----:R-:W-:Y:S01]  /*b190*/  FFMA.FTZ R11, R206.reuse, R165.reuse, R11 ;  /* 0x000000a5ce0b7223 */ /* 0x0c2fe2000001000b */
[----:B------:R-:W-:Y:S01]  /*b1a0*/  LOP3.LUT R171, R157, 0x20, R208, 0xfe, !PT ;  /* 0x000000209dab7812 */ /* 0x000fe200078efed0 */
[----:B------:R-:W-:Y:S01]  /*b1b0*/  FFMA.FTZ R9, R206, R165, R9 ;  /* 0x000000a5ce097223 */ /* 0x000fe20000010009 */
[-C--:B------:R-:W-:Y:S02]  /*b1c0*/  ISETP.GE.AND P3, PT, R152, R174.reuse, PT ;  /* 0x000000ae9800720c */ /* 0x080fe40003f66270 */
[----:B------:R-:W-:Y:S01]  /*b1d0*/  FSEL R43, R22, -INF , !P2 ;  /* 0xff800000162b7808 */ /* 0x000fe20005000000 */
[----:B------:R-:W-:Y:S01]  /*b1e0*/  I2F R168, R171 ;  /* 0x000000ab00a87306 */ /* 0x000fe20000201400 */
[----:B------:R-:W-:Y:S01]  /*b1f0*/  ISETP.GE.AND P2, PT, R62, R174, PT ;  /* 0x000000ae3e00720c */ /* 0x000fe20003f46270 */
[----:B--2---:R-:W-:Y:S01]  /*b200*/  FFMA.FTZ R10, R206, R180, R125 ;  /* 0x000000b4ce0a7223 */ /* 0x004fe2000001007d */
[----:B------:R-:W-:-:S02]  /*b210*/  FSEL R148, R148, -INF , !P6 ;  /* 0xff80000094947808 */ /* 0x000fc40007000000 */
[--C-:B------:R-:W-:Y:S02]  /*b220*/  LOP3.LUT R183, R157, 0x11, R208.reuse, 0xfe, !PT ;  /* 0x000000119db77812 */ /* 0x100fe400078efed0 */
[----:B------:R-:W-:Y:S02]  /*b230*/  ISETP.GE.AND P6, PT, R62, R173, PT ;  /* 0x000000ad3e00720c */ /* 0x000fe40003fc6270 */
[----:B------:R-:W-:Y:S01]  /*b240*/  FSEL R46, R23, -INF , !P5 ;  /* 0xff800000172e7808 */ /* 0x000fe20006800000 */
[----:B------:R-:W1:Y:S01]  /*b250*/  I2F R184, R183 ;  /* 0x000000b700b87306 */ /* 0x000e620000201400 */
[----:B------:R-:W-:Y:S02]  /*b260*/  LOP3.LUT R251, R157, 0x8, R208, 0xfe, !PT ;  /* 0x000000089dfb7812 */ /* 0x000fe400078efed0 */
[----:B------:R-:W-:Y:S02]  /*b270*/  FSEL R152, R20, -INF , !P3 ;  /* 0xff80000014987808 */ /* 0x000fe40005800000 */
[----:B------:R-:W-:-:S02]  /*b280*/  ISETP.GE.AND P5, PT, R63, R174, PT ;  /* 0x000000ae3f00720c */ /* 0x000fc40003fa6270 */
[-C--:B------:R-:W-:Y:S01]  /*b290*/  ISETP.GE.AND P3, PT, R162, R173.reuse, PT ;  /* 0x000000ada200720c */ /* 0x080fe20003f66270 */
[----:B------:R-:W-:Y:S01]  /*b2a0*/  I2F R181, R251 ;  /* 0x000000fb00b57306 */ /* 0x000fe20000201400 */
[----:B------:R-:W-:Y:S02]  /*b2b0*/  FSEL R50, R50, -INF , !P2 ;  /* 0xff80000032327808 */ /* 0x000fe40005000000 */
[----:B------:R-:W-:Y:S02]  /*b2c0*/  ISETP.GE.AND P2, PT, R163, R173, PT ;  /* 0x000000ada300720c */ /* 0x000fe40003f46270 */
[----:B------:R-:W-:Y:S02]  /*b2d0*/  FSEL R51, R19, -INF , !P6 ;  /* 0xff80000013337808 */ /* 0x000fe40007000000 */
[----:B------:R-:W-:Y:S02]  /*b2e0*/  LOP3.LUT R169, R157, 0x28, R208, 0xfe, !PT ;  /* 0x000000289da97812 */ /* 0x000fe400078efed0 */
[----:B------:R-:W-:-:S02]  /*b2f0*/  ISETP.GE.AND P6, PT, R166, R174, PT ;  /* 0x000000aea600720c */ /* 0x000fc40003fc6270 */
[----:B------:R-:W-:Y:S01]  /*b300*/  FSEL R54, R12, -INF , !P5 ;  /* 0xff8000000c367808 */ /* 0x000fe20006800000 */
[----:B------:R-:W-:Y:S01]  /*b310*/  FFMA.FTZ R12, R206, R58, R13 ;  /* 0x0000003ace0c7223 */ /* 0x000fe2000001000d */
[--C-:B------:R-:W-:Y:S01]  /*b320*/  LOP3.LUT R245, R157, 0x19, R208.reuse, 0xfe, !PT ;  /* 0x000000199df57812 */ /* 0x100fe200078efed0 */
[----:B------:R-:W-:Y:S01]  /*b330*/  I2F R28, R169 ;  /* 0x000000a9001c7306 */ /* 0x000fe20000201400 */
[----:B------:R-:W-:Y:S02]  /*b340*/  ISETP.GE.AND P4, PT, R210, R174, PT ;  /* 0x000000aed200720c */ /* 0x000fe40003f86270 */
[----:B------:R-:W-:Y:S01]  /*b350*/  FSEL R47, R18, -INF , !P3 ;  /* 0xff800000122f7808 */ /* 0x000fe20005800000 */
[----:B-1----:R-:W-:Y:S01]  /*b360*/  FFMA.FTZ R18, R206, R184, R121 ;  /* 0x000000b8ce127223 */ /* 0x002fe20000010079 */
[----:B------:R-:W-:Y:S02]  /*b370*/  ISETP.GE.AND P3, PT, R163, R174, PT ;  /* 0x000000aea300720c */ /* 0x000fe40003f66270 */
[----:B------:R-:W-:Y:S01]  /*b380*/  FSEL R60, R15, -INF , !P2 ;  /* 0xff8000000f3c7808 */ /* 0x000fe20005000000 */
[----:B------:R-:W1:Y:S01]  /*b390*/  I2F R170, R245 ;  /* 0x000000f500aa7306 */ /* 0x000e620000201400 */
[----:B------:R-:W-:-:S02]  /*b3a0*/  LOP3.LUT R185, R157, 0x10, R208, 0xfe, !PT ;  /* 0x000000109db97812 */ /* 0x000fc400078efed0 */
[----:B------:R-:W-:Y:S02]  /*b3b0*/  ISETP.GE.AND P2, PT, R176, R174, PT ;  /* 0x000000aeb000720c */ /* 0x000fe40003f46270 */
[----:B------:R-:W-:Y:S02]  /*b3c0*/  FSEL R61, R8, -INF , !P6 ;  /* 0xff800000083d7808 */ /* 0x000fe40007000000 */
[-C--:B------:R-:W-:Y:S01]  /*b3d0*/  ISETP.GE.AND P6, PT, R176, R173.reuse, PT ;  /* 0x000000adb000720c */ /* 0x080fe20003fc6270 */
[----:B------:R-:W2:Y:S01]  /*b3e0*/  I2F R187, R185 ;  /* 0x000000b900bb7306 */ /* 0x000ea20000201400 */
[----:B------:R-:W-:Y:S02]  /*b3f0*/  LOP3.LUT R249, R157, 0x1, R208, 0xfe, !PT ;  /* 0x000000019df97812 */ /* 0x000fe400078efed0 */
[----:B------:R-:W-:Y:S02]  /*b400*/  FSEL R158, R158, -INF , !P4 ;  /* 0xff8000009e9e7808 */ /* 0x000fe40006000000 */
[----:B------:R-:W-:-:S02]  /*b410*/  ISETP.GE.AND P5, PT, R166, R173, PT ;  /* 0x000000ada600720c */ /* 0x000fc40003fa6270 */
[----:B------:R-:W-:Y:S01]  /*b420*/  ISETP.GE.AND P4, PT, R247, R173, PT ;  /* 0x000000adf700720c */ /* 0x000fe20003f86270 */
[----:B------:R-:W3:Y:S01]  /*b430*/  I2F R178, R249 ;  /* 0x000000f900b27306 */ /* 0x000ee20000201400 */
[----:B------:R-:W-:Y:S01]  /*b440*/  LOP3.LUT R31, R157, 0x30, R208, 0xfe, !PT ;  /* 0x000000309d1f7812 */ /* 0x000fe200078efed0 */
[----:B-1----:R-:W-:Y:S01]  /*b450*/  FFMA.FTZ R117, R206, R170, R117 ;  /* 0x000000aace757223 */ /* 0x002fe20000010075 */
[----:B------:R-:W-:Y:S01]  /*b460*/  FSEL R58, R12, -INF , !P3 ;  /* 0xff8000000c3a7808 */ /* 0x000fe20005800000 */
[----:B------:R-:W-:Y:S01]  /*b470*/  FFMA.FTZ R12, R206, R181, R124 ;  /* 0x000000b5ce0c7223 */ /* 0x000fe2000001007c */
[----:B------:R-:W-:Y:S02]  /*b480*/  ISETP.GE.AND P3, PT, R175, R173, PT ;  /* 0x000000adaf00720c */ /* 0x000fe40003f66270 */
[----:B------:R-:W-:Y:S01]  /*b490*/  FSEL R65, R4, -INF , !P2 ;  /* 0xff80000004417808 */ /* 0x000fe20005000000 */
[----:B------:R-:W-:Y:S01]  /*b4a0*/  I2F R213, R31 ;  /* 0x0000001f00d57306 */ /* 0x000fe20000201400 */
[----:B------:R-:W-:Y:S01]  /*b4b0*/  LOP3.LUT R244, R157, 0x21, R208, 0xfe, !PT ;  /* 0x000000219df47812 */ /* 0x000fe200078efed0 */
[----:B--2---:R-:W-:Y:S01]  /*b4c0*/  FFMA.FTZ R22, R206, R187, R120 ;  /* 0x000000bbce167223 */ /* 0x004fe20000010078 */
[----:B------:R-:W-:-:S02]  /*b4d0*/  ISETP.GE.AND P2, PT, R182, R174, PT ;  /* 0x000000aeb600720c */ /* 0x000fc40003f46270 */
[----:B------:R-:W-:Y:S01]  /*b4e0*/  FSEL R64, R6, -INF , !P6 ;  /* 0xff80000006407808 */ /* 0x000fe20007000000 */
[C---:B------:R-:W-:Y:S01]  /*b4f0*/  FFMA.FTZ R6, R206.reuse, R177, R128 ;  /* 0x000000b1ce067223 */ /* 0x040fe20000010080 */
[----:B------:R-:W-:Y:S01]  /*b500*/  FSEL R59, R59, -INF , !P5 ;  /* 0xff8000003b3b7808 */ /* 0x000fe20006800000 */
[----:B------:R-:W-:Y:S01]  /*b510*/  I2F R210, R244 ;  /* 0x000000f400d27306 */ /* 0x000fe20000201400 */
[----:B------:R-:W-:Y:S01]  /*b520*/  LOP3.LUT R139, R157, 0x18, R208, 0xfe, !PT ;  /* 0x000000189d8b7812 */ /* 0x000fe200078efed0 */
[----:B---3--:R-:W-:Y:S01]  /*b530*/  FFMA.FTZ R4, R206, R178, R129 ;  /* 0x000000b2ce047223 */ /* 0x008fe20000010081 */
[----:B------:R-:W-:Y:S02]  /*b540*/  FSEL R42, R27, -INF , !P4 ;  /* 0xff8000001b2a7808 */ /* 0x000fe40006000000 */
[-C--:B------:R-:W-:Y:S02]  /*b550*/  ISETP.GE.AND P5, PT, R179, R174.reuse, PT ;  /* 0x000000aeb300720c */ /* 0x080fe40003fa6270 */
[----:B------:R-:W-:Y:S01]  /*b560*/  ISETP.GE.AND P4, PT, R162, R174, PT ;  /* 0x000000aea200720c */ /* 0x000fe20003f86270 */
[----:B------:R-:W1:Y:S01]  /*b570*/  I2F R186, R139 ;  /* 0x0000008b00ba7306 */ /* 0x000e620000201400 */
[----:B------:R-:W-:Y:S01]  /*b580*/  FSEL R62, R11, -INF , !P3 ;  /* 0xff8000000b3e7808 */ /* 0x000fe20005800000 */
[----:B------:R-:W-:Y:S01]  /*b590*/  FFMA.FTZ R11, R206, R168, R112 ;  /* 0x000000a8ce0b7223 */ /* 0x000fe20000010070 */
[----:B------:R-:W-:-:S02]  /*b5a0*/  FSEL R10, R10, -INF , !P2 ;  /* 0xff8000000a0a7808 */ /* 0x000fc40005000000 */
[--C-:B------:R-:W-:Y:S02]  /*b5b0*/  LOP3.LUT R27, R157, 0x38, R208.reuse, 0xfe, !PT ;  /* 0x000000389d1b7812 */ /* 0x100fe400078efed0 */
[----:B------:R-:W-:Y:S02]  /*b5c0*/  ISETP.GE.AND P2, PT, R171, R174, PT ;  /* 0x000000aeab00720c */ /* 0x000fe40003f46270 */
[C-C-:B------:R-:W-:Y:S01]  /*b5d0*/  LOP3.LUT R25, R157.reuse, 0x31, R208.reuse, 0xfe, !PT ;  /* 0x000000319d197812 */ /* 0x140fe200078efed0 */
[----:B------:R-:W-:Y:S01]  /*b5e0*/  I2F R159, R27 ;  /* 0x0000001b009f7306 */ /* 0x000fe20000201400 */
[----:B------:R-:W-:Y:S02]  /*b5f0*/  FSEL R6, R6, -INF , !P5 ;  /* 0xff80000006067808 */ /* 0x000fe40006800000 */
[----:B------:R-:W-:Y:S02]  /*b600*/  LOP3.LUT R29, R157, 0x29, R208, 0xfe, !PT ;  /* 0x000000299d1d7812 */ /* 0x000fe400078efed0 */
[----:B------:R-:W-:Y:S01]  /*b610*/  FSEL R146, R16, -INF , !P4 ;  /* 0xff80000010927808 */ /* 0x000fe20006000000 */
[----:B-1----:R-:W-:Y:S01]  /*b620*/  FFMA.FTZ R128, R206, R186, R116 ;  /* 0x000000bace807223 */ /* 0x002fe20000010074 */
[----:B------:R-:W-:Y:S01]  /*b630*/  ISETP.GE.AND P5, PT, R183, R174, PT ;  /* 0x000000aeb700720c */ /* 0x000fe20003fa6270 */
[----:B------:R1:W-:Y:S01]  /*b640*/  I2F R24, R25 ;  /* 0x0000001900187306 */ /* 0x0003e20000201400 */
[----:B------:R-:W-:-:S02]  /*b650*/  ISETP.GE.AND P4, PT, R63, R173, PT ;  /* 0x000000ad3f00720c */ /* 0x000fc40003f86270 */
[-C--:B------:R-:W-:Y:S02]  /*b660*/  ISETP.GE.AND P3, PT, R251, R174.reuse, PT ;  /* 0x000000aefb00720c */ /* 0x080fe40003f66270 */
[----:B------:R-:W-:Y:S02]  /*b670*/  FSEL R11, R11, -INF , !P2 ;  /* 0xff8000000b0b7808 */ /* 0x000fe40005000000 */
[--C-:B------:R-:W-:Y:S01]  /*b680*/  LOP3.LUT R21, R157, 0x39, R208.reuse, 0xfe, !PT ;  /* 0x000000399d157812 */ /* 0x100fe200078efed0 */
[----:B------:R-:W2:Y:S01]  /*b690*/  I2F R30, R29 ;  /* 0x0000001d001e7306 */ /* 0x000ea20000201400 */
[----:B------:R-:W-:Y:S02]  /*b6a0*/  ISETP.GE.AND P2, PT, R25, R174, PT ;  /* 0x000000ae1900720c */ /* 0x000fe40003f46270 */
[----:B------:R-:W-:Y:S02]  /*b6b0*/  FSEL R18, R18, -INF , !P5 ;  /* 0xff80000012127808 */ /* 0x000fe40006800000 */
[----:B------:R-:W-:-:S02]  /*b6c0*/  LOP3.LUT R23, R157, 0x40, R208, 0xfe, !PT ;  /* 0x000000409d177812 */ /* 0x000fc400078efed0 */
[----:B------:R-:W-:Y:S01]  /*b6d0*/  FSEL R55, R14, -INF , !P4 ;  /* 0xff8000000e377808 */ /* 0x000fe20006000000 */
[----:B-1----:R-:W-:Y:S01]  /*b6e0*/  FFMA.FTZ R25, R206, R28, R108 ;  /* 0x0000001cce197223 */ /* 0x002fe2000001006c */
[-C--:B------:R-:W-:Y:S01]  /*b6f0*/  ISETP.GE.AND P5, PT, R169, R174.reuse, PT ;  /* 0x000000aea900720c */ /* 0x080fe20003fa6270 */
[----:B------:R1:W3:Y:S01]  /*b700*/  I2F R20, R21 ;  /* 0x0000001500147306 */ /* 0x0002e20000201400 */
[----:B------:R-:W-:Y:S02]  /*b710*/  LOP3.LUT R17, R157, 0x41, R208, 0xfe, !PT ;  /* 0x000000419d117812 */ /* 0x000fe400078efed0 */
[----:B------:R-:W-:Y:S02]  /*b720*/  ISETP.GE.AND P4, PT, R175, R174, PT ;  /* 0x000000aeaf00720c */ /* 0x000fe40003f86270 */
[----:B------:R-:W-:Y:S01]  /*b730*/  FSEL R12, R12, -INF , !P3 ;  /* 0xff8000000c0c7808 */ /* 0x000fe20005800000 */
[----:B--2---:R-:W-:Y:S01]  /*b740*/  FFMA.FTZ R30, R206, R30, R109 ;  /* 0x0000001ece1e7223 */ /* 0x004fe2000001006d */
[-C--:B------:R-:W-:Y:S01]  /*b750*/  ISETP.GE.AND P3, PT, R245, R174.reuse, PT ;  /* 0x000000aef500720c */ /* 0x080fe20003f66270 */
[----:B------:R-:W-:Y:S01]  /*b760*/  I2F R161, R23 ;  /* 0x0000001700a17306 */ /* 0x000fe20000201400 */
[----:B------:R-:W-:-:S02]  /*b770*/  ISETP.GE.AND P6, PT, R185, R174, PT ;  /* 0x000000aeb900720c */ /* 0x000fc40003fc6270 */
[----:B------:R-:W-:Y:S02]  /*b780*/  FSEL R25, R25, -INF , !P5 ;  /* 0xff80000019197808 */ /* 0x000fe40006800000 */
[C-C-:B------:R-:W-:Y:S02]  /*b790*/  LOP3.LUT R19, R157.reuse, 0x48, R208.reuse, 0xfe, !PT ;  /* 0x000000489d137812 */ /* 0x140fe400078efed0 */
[----:B------:R-:W-:Y:S01]  /*b7a0*/  LOP3.LUT R179, R157, 0x51, R208, 0xfe, !PT ;  /* 0x000000519db37812 */ /* 0x000fe200078efed0 */
[----:B------:R-:W2:Y:S01]  /*b7b0*/  I2F R16, R17 ;  /* 0x0000001100107306 */ /* 0x000ea20000201400 */
[----:B------:R-:W-:Y:S01]  /*b7c0*/  FSEL R63, R9, -INF , !P4 ;  /* 0xff800000093f7808 */ /* 0x000fe20006000000 */
[C---:B------:R-:W-:Y:S01]  /*b7d0*/  FFMA.FTZ R9, R206.reuse, R210, R113 ;  /* 0x000000d2ce097223 */ /* 0x040fe20000010071 */
[-C--:B------:R-:W-:Y:S01]  /*b7e0*/  ISETP.GE.AND P5, PT, R21, R174.reuse, PT ;  /* 0x000000ae1500720c */ /* 0x080fe20003fa6270 */
[C---:B-1----:R-:W-:Y:S01]  /*b7f0*/  FFMA.FTZ R21, R206.reuse, R213, R104 ;  /* 0x000000d5ce157223 */ /* 0x042fe20000010068 */
[----:B------:R-:W-:Y:S01]  /*b800*/  ISETP.GE.AND P4, PT, R249, R174, PT ;  /* 0x000000aef900720c */ /* 0x000fe20003f86270 */
[C---:B---3--:R-:W-:Y:S01]  /*b810*/  FFMA.FTZ R20, R206.reuse, R20, R101 ;  /* 0x00000014ce147223 */ /* 0x048fe20000010065 */
[--C-:B------:R-:W-:Y:S01]  /*b820*/  LOP3.LUT R165, R157, 0x58, R208.reuse, 0xfe, !PT ;  /* 0x000000589da57812 */ /* 0x100fe200078efed0 */
[----:B------:R-:W-:Y:S01]  /*b830*/  I2F R163, R19 ;  /* 0x0000001300a37306 */ /* 0x000fe20000201400 */
[----:B------:R-:W-:Y:S01]  /*b840*/  FSEL R124, R117, -INF , !P3 ;  /* 0xff800000757c7808 */ /* 0x000fe20005800000 */
[----:B------:R-:W-:Y:S01]  /*b850*/  FFMA.FTZ R104, R206, R24, R105 ;  /* 0x00000018ce687223 */ /* 0x000fe20000010069 */
[----:B------:R-:W-:-:S02]  /*b860*/  LOP3.LUT R13, R157, 0x49, R208, 0xfe, !PT ;  /* 0x000000499d0d7812 */ /* 0x000fc400078efed0 */
[----:B------:R-:W-:Y:S02]  /*b870*/  ISETP.GE.AND P3, PT, R31, R174, PT ;  /* 0x000000ae1f00720c */ /* 0x000fe40003f66270 */
[----:B------:R-:W-:Y:S01]  /*b880*/  FSEL R22, R22, -INF , !P6 ;  /* 0xff80000016167808 */ /* 0x000fe20007000000 */
[----:B------:R-:W1:Y:S01]  /*b890*/  I2F R8, R179 ;  /* 0x000000b300087306 */ /* 0x000e620000201400 */
[--C-:B------:R-:W-:Y:S01]  /*b8a0*/  LOP3.LUT R15, R157, 0x50, R208.reuse, 0xfe, !PT ;  /* 0x000000509d0f7812 */ /* 0x100fe200078efed0 */
[----:B--2---:R-:W-:Y:S01]  /*b8b0*/  FFMA.FTZ R16, R206, R16, R97 ;  /* 0x00000010ce107223 */ /* 0x004fe20000010061 */
[-C--:B------:R-:W-:Y:S02]  /*b8c0*/  ISETP.GE.AND P6, PT, R244, R174.reuse, PT ;  /* 0x000000aef400720c */ /* 0x080fe40003fc6270 */
[----:B------:R-:W-:Y:S02]  /*b8d0*/  FSEL R4, R4, -INF , !P4 ;  /* 0xff80000004047808 */ /* 0x000fe40006000000 */
[----:B------:R-:W-:Y:S01]  /*b8e0*/  ISETP.GE.AND P4, PT, R139, R174, PT ;  /* 0x000000ae8b00720c */ /* 0x000fe20003f86270 */
[----:B------:R-:W-:Y:S01]  /*b8f0*/  I2F R247, R165 ;  /* 0x000000a500f77306 */ /* 0x000fe20000201400 */
[----:B------:R-:W-:-:S02]  /*b900*/  LOP3.LUT R125, R157, 0x69, R208, 0xfe, !PT ;  /* 0x000000699d7d7812 */ /* 0x000fc400078efed0 */
[----:B------:R-:W-:Y:S02]  /*b910*/  FSEL R21, R21, -INF , !P3 ;  /* 0xff80000015157808 */ /* 0x000fe40005800000 */
[----:B------:R-:W-:Y:S02]  /*b920*/  LOP3.LUT R185, R157, 0x60, R208, 0xfe, !PT ;  /* 0x000000609db97812 */ /* 0x000fe400078efed0 */
[----:B------:R-:W-:Y:S01]  /*b930*/  ISETP.GE.AND P3, PT, R17, R174, PT ;  /* 0x000000ae1100720c */ /* 0x000fe20003f66270 */
[----:B------:R-:W2:Y:S01]  /*b940*/  I2F R14, R13 ;  /* 0x0000000d000e7306 */ /* 0x000ea20000201400 */
[----:B------:R-:W-:Y:S01]  /*b950*/  FSEL R9, R9, -INF , !P6 ;  /* 0xff80000009097808 */ /* 0x000fe20007000000 */
[C---:B------:R-:W-:Y:S01]  /*b960*/  FFMA.FTZ R17, R206.reuse, R159, R100 ;  /* 0x0000009fce117223 */ /* 0x040fe20000010064 */
[C-C-:B------:R-:W-:Y:S01]  /*b970*/  LOP3.LUT R167, R157.reuse, 0x59, R208.reuse, 0xfe, !PT ;  /* 0x000000599da77812 */ /* 0x140fe200078efed0 */
[----:B-1----:R-:W-:Y:S01]  /*b980*/  FFMA.FTZ R8, R206, R8, R89 ;  /* 0x00000008ce087223 */ /* 0x002fe20000010059 */
[----:B------:R-:W-:-:S02]  /*b990*/  LOP3.LUT R129, R157, 0x61, R208, 0xfe, !PT ;  /* 0x000000619d817812 */ /* 0x000fc400078efed0 */
[-C--:B------:R-:W-:Y:S01]  /*b9a0*/  ISETP.GE.AND P6, PT, R27, R174.reuse, PT ;  /* 0x000000ae1b00720c */ /* 0x080fe20003fc6270 */
[----:B------:R1:W-:Y:S01]  /*b9b0*/  I2F R175, R15 ;  /* 0x0000000f00af7306 */ /* 0x0003e20000201400 */
[--C-:B------:R-:W-:Y:S02]  /*b9c0*/  LOP3.LUT R171, R157, 0x70, R208.reuse, 0xfe, !PT ;  /* 0x000000709dab7812 */ /* 0x100fe400078efed0 */
[----:B------:R-:W-:Y:S02]  /*b9d0*/  FSEL R128, R128, -INF , !P4 ;  /* 0xff80000080807808 */ /* 0x000fe40006000000 */
[----:B------:R-:W-:Y:S02]  /*b9e0*/  ISETP.GE.AND P4, PT, R29, R174, PT ;  /* 0x000000ae1d00720c */ /* 0x000fe40003f86270 */
[C---:B------:R-:W-:Y:S01]  /*b9f0*/  LOP3.LUT R120, R157.reuse, R208, RZ, 0xfc, !PT ;  /* 0x000000d09d787212 */ /* 0x040fe200078efcff */
[----:B------:R-:W-:Y:S01]  /*ba00*/  I2F R162, R125 ;  /* 0x0000007d00a27306 */ /* 0x000fe20000201400 */
[----:B------:R-:W-:Y:S01]  /*ba10*/  LOP3.LUT R139, R157, 0x68, R208, 0xfe, !PT ;  /* 0x000000689d8b7812 */ /* 0x000fe200078efed0 */
[----:B--2---:R-:W-:Y:S01]  /*ba20*/  FFMA.FTZ R14, R206, R14, R93 ;  /* 0x0000000ece0e7223 */ /* 0x004fe2000001005d */
[----:B------:R-:W-:-:S02]  /*ba30*/  FSEL R17, R17, -INF , !P6 ;  /* 0xff80000011117808 */ /* 0x000fc40007000000 */
[-C--:B------:R-:W-:Y:S01]  /*ba40*/  ISETP.GE.AND P6, PT, R13, R174.reuse, PT ;  /* 0x000000ae0d00720c */ /* 0x080fe20003fc6270 */
[----:B------:R-:W-:Y:S01]  /*ba50*/  FFMA.FTZ R13, R206, R161, R96 ;  /* 0x000000a1ce0d7223 */ /* 0x000fe20000010060 */
[----:B------:R-:W-:Y:S01]  /*ba60*/  FSEL R108, R30, -INF , !P4 ;  /* 0xff8000001e6c7808 */ /* 0x000fe20006000000 */
[----:B------:R-:W2:Y:S01]  /*ba70*/  I2F R177, R185 ;  /* 0x000000b900b17306 */ /* 0x000ea20000201400 */
[----:B------:R-:W-:Y:S02]  /*ba80*/  LOP3.LUT R166, R157, 0x1, R208, 0xfe, !PT ;  /* 0x000000019da67812 */ /* 0x000fe400078efed0 */
[----:B------:R-:W-:Y:S01]  /*ba90*/  ISETP.GE.AND P4, PT, R23, R174, PT ;  /* 0x000000ae1700720c */ /* 0x000fe20003f86270 */
[----:B------:R-:W-:Y:S01]  /*baa0*/  FFMA.FTZ R23, R206, R247, R84 ;  /* 0x000000f7ce177223 */ /* 0x000fe20000010054 */
[C-C-:B------:R-:W-:Y:S02]  /*bab0*/  LOP3.LUT R168, R157.reuse, 0x11, R208.reuse, 0xfe, !PT ;  /* 0x000000119da87812 */ /* 0x140fe400078efed0 */
[----:B------:R-:W-:Y:S01]  /*bac0*/  FSEL R96, R20, -INF , !P5 ;  /* 0xff80000014607808 */ /* 0x000fe20006800000 */
[----:B------:R-:W3:Y:S01]  /*bad0*/  I2F R26, R167 ;  /* 0x000000a7001a7306 */ /* 0x000ee20000201400 */
[----:B------:R-:W-:-:S02]  /*bae0*/  LOP3.LUT R178, R157, 0x18, R208, 0xfe, !PT ;  /* 0x000000189db27812 */ /* 0x000fc400078efed0 */
[-C--:B------:R-:W-:Y:S01]  /*baf0*/  ISETP.GE.AND P5, PT, R15, R174.reuse, PT ;  /* 0x000000ae0f00720c */ /* 0x080fe20003fa6270 */
[C---:B-1----:R-:W-:Y:S01]  /*bb00*/  FFMA.FTZ R15, R206.reuse, R163, R92 ;  /* 0x000000a3ce0f7223 */ /* 0x042fe2000001005c */
[----:B------:R-:W-:Y:S02]  /*bb10*/  LOP3.LUT R170, R157, 0x8, R208, 0xfe, !PT ;  /* 0x000000089daa7812 */ /* 0x000fe400078efed0 */
[----:B------:R-:W-:Y:S01]  /*bb20*/  FSEL R13, R13, -INF , !P4 ;  /* 0xff8000000d0d7808 */ /* 0x000fe20006000000 */
[----:B------:R-:W1:Y:S01]  /*bb30*/  I2F R156, R129 ;  /* 0x00000081009c7306 */ /* 0x000e620000201400 */
[----:B------:R-:W-:Y:S01]  /*bb40*/  ISETP.GE.AND P4, PT, R179, R174, PT ;  /* 0x000000aeb300720c */ /* 0x000fe20003f86270 */
[----:B--2---:R-:W-:Y:S01]  /*bb50*/  FFMA.FTZ R27, R206, R177, R80 ;  /* 0x000000b1ce1b7223 */ /* 0x004fe20000010050 */
[----:B------:R-:W-:Y:S02]  /*bb60*/  FSEL R92, R16, -INF , !P3 ;  /* 0xff800000105c7808 */ /* 0x000fe40005800000 */
[----:B------:R-:W-:-:S02]  /*bb70*/  FSEL R104, R104, -INF , !P2 ;  /* 0xff80000068687808 */ /* 0x000fc40005000000 */
[----:B------:R-:W-:Y:S01]  /*bb80*/  LOP3.LUT R184, R157, 0x28, R208, 0xfe, !PT ;  /* 0x000000289db87812 */ /* 0x000fe200078efed0 */
[----:B------:R-:W2:Y:S01]  /*bb90*/  I2F R183, R171 ;  /* 0x000000ab00b77306 */ /* 0x000ea20000201400 */
[----:B------:R-:W-:Y:S01]  /*bba0*/  ISETP.GE.AND P3, PT, R165, R174, PT ;  /* 0x000000aea500720c */ /* 0x000fe20003f66270 */
[C---:B---3--:R-:W-:Y:S01]  /*bbb0*/  FFMA.FTZ R26, R206.reuse, R26, R85 ;  /* 0x0000001ace1a7223 */ /* 0x048fe20000010055 */
[----:B------:R-:W-:Y:S01]  /*bbc0*/  ISETP.GE.AND P2, PT, R19, R174, PT ;  /* 0x000000ae1300720c */ /* 0x000fe20003f46270 */
[C---:B------:R-:W-:Y:S01]  /*bbd0*/  FFMA.FTZ R19, R206.reuse, R175, R88 ;  /* 0x000000afce137223 */ /* 0x040fe20000010058 */
[C-C-:B------:R-:W-:Y:S02]  /*bbe0*/  LOP3.LUT R176, R157.reuse, 0x9, R208.reuse, 0xfe, !PT ;  /* 0x000000099db07812 */ /* 0x140fe400078efed0 */
[C-C-:B------:R-:W-:Y:S01]  /*bbf0*/  LOP3.LUT R112, R157.reuse, 0x10, R208.reuse, 0xfe, !PT ;  /* 0x000000109d707812 */ /* 0x140fe200078efed0 */
[----:B------:R-:W-:Y:S01]  /*bc00*/  I2F R121, R120 ;  /* 0x0000007800797306 */ /* 0x000fe20000201400 */
[----:B------:R-:W-:Y:S01]  /*bc10*/  LOP3.LUT R210, R157, 0x30, R208, 0xfe, !PT ;  /* 0x000000309dd27812 */ /* 0x000fe200078efed0 */
[----:B-1----:R-:W-:Y:S01]  /*bc20*/  FFMA.FTZ R156, R206, R156, R81 ;  /* 0x0000009cce9c7223 */ /* 0x002fe20000010051 */
[----:B------:R-:W-:Y:S01]  /*bc30*/  FSEL R84, R8, -INF , !P4 ;  /* 0xff80000008547808 */ /* 0x000fe20006000000 */
[----:B------:R-:W-:Y:S01]  /*bc40*/  FFMA.FTZ R8, R206, R162, R77 ;  /* 0x000000a2ce087223 */ /* 0x000fe2000001004d */
[----:B------:R-:W-:-:S02]  /*bc50*/  FSEL R23, R23, -INF , !P3 ;  /* 0xff80000017177808 */ /* 0x000fc40005800000 */
[----:B------:R-:W-:Y:S01]  /*bc60*/  FSEL R88, R14, -INF , !P6 ;  /* 0xff8000000e587808 */ /* 0x000fe20007000000 */
[----:B------:R-:W1:Y:S01]  /*bc70*/  I2F R181, R139 ;  /* 0x0000008b00b57306 */ /* 0x000e620000201400 */
[-C--:B------:R-:W-:Y:S01]  /*bc80*/  ISETP.GE.AND P3, PT, R125, R174.reuse, PT ;  /* 0x000000ae7d00720c */ /* 0x080fe20003f66270 */
[----:B--2---:R-:W-:Y:S01]  /*bc90*/  FFMA.FTZ R183, R206, R183, R72 ;  /* 0x000000b7ceb77223 */ /* 0x004fe20000010048 */
[----:B------:R-:W-:Y:S02]  /*bca0*/  ISETP.GE.AND P6, PT, R185, R174, PT ;  /* 0x000000aeb900720c */ /* 0x000fe40003fc6270 */
[----:B------:R-:W-:Y:S02]  /*bcb0*/  LOP3.LUT R182, R157, 0x21, R208, 0xfe, !PT ;  /* 0x000000219db67812 */ /* 0x000fe400078efed0 */
[----:B------:R-:W-:Y:S01]  /*bcc0*/  FSEL R15, R15, -INF , !P2 ;  /* 0xff8000000f0f7808 */ /* 0x000fe20005000000 */
[----:B------:R-:W2:Y:S01]  /*bcd0*/  I2F R116, R166 ;  /* 0x000000a600747306 */ /* 0x000ea20000201400 */
[----:B------:R-:W-:-:S02]  /*bce0*/  FSEL R19, R19, -INF , !P5 ;  /* 0xff80000013137808 */ /* 0x000fc40006800000 */
[--C-:B------:R-:W-:Y:S02]  /*bcf0*/  LOP3.LUT R246, R157, 0x38, R208.reuse, 0xfe, !PT ;  /* 0x000000389df67812 */ /* 0x100fe400078efed0 */
[-C--:B------:R-:W-:Y:S02]  /*bd00*/  ISETP.GE.AND P2, PT, R167, R174.reuse, PT ;  /* 0x000000aea700720c */ /* 0x080fe40003f46270 */
[----:B------:R-:W-:Y:S01]  /*bd10*/  ISETP.GE.AND P5, PT, R129, R174, PT ;  /* 0x000000ae8100720c */ /* 0x000fe20003fa6270 */
[----:B------:R-:W3:Y:S01]  /*bd20*/  I2F R28, R168 ;  /* 0x000000a8001c7306 */ /* 0x000ee20000201400 */
[----:B------:R-:W-:Y:S01]  /*bd30*/  LOP3.LUT R248, R157, 0x39, R208, 0xfe, !PT ;  /* 0x000000399df87812 */ /* 0x000fe200078efed0 */
[----:B-1----:R-:W-:Y:S01]  /*bd40*/  FFMA.FTZ R181, R206, R181, R76 ;  /* 0x000000b5ceb57223 */ /* 0x002fe2000001004c */
[----:B------:R-:W-:Y:S01]  /*bd50*/  FSEL R72, R8, -INF , !P3 ;  /* 0xff80000008487808 */ /* 0x000fe20005800000 */
[----:B------:R-:W-:Y:S01]  /*bd60*/  FFMA.FTZ R8, R206, R121, R130 ;  /* 0x00000079ce087223 */ /* 0x000fe20000010082 */
[----:B------:R-:W-:-:S02]  /*bd70*/  FSEL R27, R27, -INF , !P6 ;  /* 0xff8000001b1b7808 */ /* 0x000fc40007000000 */
[-C--:B------:R-:W-:Y:S01]  /*bd80*/  ISETP.GE.AND P6, PT, R120, R173.reuse, PT ;  /* 0x000000ad7800720c */ /* 0x080fe20003fc6270 */
[----:B------:R-:W1:Y:S01]  /*bd90*/  I2F R109, R178 ;  /* 0x000000b2006d7306 */ /* 0x000e620000201400 */
[--C-:B------:R-:W-:Y:S01]  /*bda0*/  LOP3.LUT R180, R157, 0x19, R208.reuse, 0xfe, !PT ;  /* 0x000000199db47812 */ /* 0x100fe200078efed0 */
[----:B--2---:R-:W-:Y:S01]  /*bdb0*/  FFMA.FTZ R30, R206, R116, R131 ;  /* 0x00000074ce1e7223 */ /* 0x004fe20000010083 */
[----:B------:R-:W-:Y:S02]  /*bdc0*/  FSEL R80, R26, -INF , !P2 ;  /* 0xff8000001a507808 */ /* 0x000fe40005000000 */
[----:B------:R-:W-:Y:S02]  /*bdd0*/  FSEL R76, R156, -INF , !P5 ;  /* 0xff8000009c4c7808 */ /* 0x000fe40006800000 */
[----:B------:R-:W-:Y:S01]  /*bde0*/  ISETP.GE.AND P2, PT, R171, R174, PT ;  /* 0x000000aeab00720c */ /* 0x000fe20003f46270 */
[----:B------:R-:W2:Y:S01]  /*bdf0*/  I2F R29, R170 ;  /* 0x000000aa001d7306 */ /* 0x000ea20000201400 */
[----:B------:R-:W-:Y:S01]  /*be00*/  ISETP.GE.AND P5, PT, R166, R173, PT ;  /* 0x000000ada600720c */ /* 0x000fe20003fa6270 */
[----:B---3--:R-:W-:Y:S01]  /*be10*/  FFMA.FTZ R20, R206, R28, R123 ;  /* 0x0000001cce147223 */ /* 0x008fe2000001007b */
[----:B------:R-:W-:-:S02]  /*be20*/  LOP3.LUT R166, R157, 0x50, R208, 0xfe, !PT ;  /* 0x000000509da67812 */ /* 0x000fc400078efed0 */
[----:B------:R-:W-:Y:S02]  /*be30*/  FSEL R116, R8, -INF , !P6 ;  /* 0xff80000008747808 */ /* 0x000fe40007000000 */
[----:B------:R-:W-:Y:S01]  /*be40*/  ISETP.GE.AND P6, PT, R168, R173, PT ;  /* 0x000000ada800720c */ /* 0x000fe20003fc6270 */
[----:B------:R-:W3:Y:S01]  /*be50*/  I2F R101, R184 ;  /* 0x000000b800657306 */ /* 0x000ee20000201400 */
[----:B------:R-:W-:Y:S01]  /*be60*/  FSEL R130, R183, -INF , !P2 ;  /* 0xff800000b7827808 */ /* 0x000fe20005000000 */
[----:B-1----:R-:W-:Y:S01]  /*be70*/  FFMA.FTZ R26, R206, R109, R118 ;  /* 0x0000006dce1a7223 */ /* 0x002fe20000010076 */
[----:B------:R-:W-:Y:S02]  /*be80*/  LOP3.LUT R24, R157, 0x20, R208, 0xfe, !PT ;  /* 0x000000209d187812 */ /* 0x000fe400078efed0 */
[----:B------:R-:W-:Y:S02]  /*be90*/  ISETP.GE.AND P2, PT, R112, R173, PT ;  /* 0x000000ad7000720c */ /* 0x000fe40003f46270 */
[----:B------:R-:W-:Y:S01]  /*bea0*/  ISETP.GE.AND P4, PT, R139, R174, PT ;  /* 0x000000ae8b00720c */ /* 0x000fe20003f86270 */
[----:B------:R-:W1:Y:S01]  /*beb0*/  I2F R31, R176 ;  /* 0x000000b0001f7306 */ /* 0x000e620000201400 */
[----:B--2---:R-:W-:Y:S01]  /*bec0*/  FFMA.FTZ R16, R206, R29, R126 ;  /* 0x0000001dce107223 */ /* 0x004fe2000001007e */
[----:B------:R-:W-:-:S02]  /*bed0*/  LOP3.LUT R120, R157, 0x40, R208, 0xfe, !PT ;  /* 0x000000409d787812 */ /* 0x000fc400078efed0 */
[C---:B------:R-:W-:Y:S02]  /*bee0*/  LOP3.LUT R126, R157.reuse, 0x49, R208, 0xfe, !PT ;  /* 0x000000499d7e7812 */ /* 0x040fe400078efed0 */
[----:B------:R-:W-:Y:S02]  /*bef0*/  FSEL R20, R20, -INF , !P6 ;  /* 0xff80000014147808 */ /* 0x000fe40007000000 */
[----:B------:R2:W4:Y:S01]  /*bf00*/  I2F R113, R112 ;  /* 0x0000007000717306 */ /* 0x0005220000201400 */
[----:B---3--:R-:W-:Y:S01]  /*bf10*/  FFMA.FTZ R139, R206, R101, R110 ;  /* 0x00000065ce8b7223 */ /* 0x008fe2000001006e */
[----:B------:R-:W-:Y:S02]  /*bf20*/  ISETP.GE.AND P6, PT, R184, R173, PT ;  /* 0x000000adb800720c */ /* 0x000fe40003fc6270 */
[C-C-:B------:R-:W-:Y:S02]  /*bf30*/  LOP3.LUT R110, R157.reuse, 0x59, R208.reuse, 0xfe, !PT ;  /* 0x000000599d6e7812 */ /* 0x140fe400078efed0 */
[----:B------:R-:W-:-:S02]  /*bf40*/  LOP3.LUT R186, R157, 0x29, R208, 0xfe, !PT ;  /* 0x000000299dba7812 */ /* 0x000fc400078efed0 */
[----:B------:R-:W3:Y:S01]  /*bf50*/  I2F R93, R210 ;  /* 0x000000d2005d7306 */ /* 0x000ee20000201400 */
[----:B-1----:R-:W-:Y:S01]  /*bf60*/  FFMA.FTZ R14, R206, R31, R127 ;  /* 0x0000001fce0e7223 */ /* 0x002fe2000001007f */
[--C-:B------:R-:W-:Y:S02]  /*bf70*/  LOP3.LUT R244, R157, 0x31, R208.reuse, 0xfe, !PT ;  /* 0x000000319df47812 */ /* 0x100fe400078efed0 */
[----:B------:R-:W-:Y:S02]  /*bf80*/  FSEL R139, R139, -INF , !P6 ;  /* 0xff8000008b8b7808 */ /* 0x000fe40007000000 */
[----:B------:R-:W-:Y:S02]  /*bf90*/  ISETP.GE.AND P3, PT, R176, R173, PT ;  /* 0x000000adb000720c */ /* 0x000fe40003f66270 */
[----:B------:R-:W1:Y:S01]  /*bfa0*/  I2F R100, R182 ;  /* 0x000000b600647306 */ /* 0x000e620000201400 */
[----:B--2---:R-:W-:Y:S01]  /*bfb0*/  LOP3.LUT R112, R157, 0x48, R208, 0xfe, !PT ;  /* 0x000000489d707812 */ /* 0x004fe200078efed0 */
[----:B----4-:R-:W-:Y:S01]  /*bfc0*/  FFMA.FTZ R8, R206, R113, R122 ;  /* 0x00000071ce087223 */ /* 0x010fe2000001007a */
[----:B------:R-:W-:-:S02]  /*bfd0*/  ISETP.GE.AND P6, PT, R248, R173, PT ;  /* 0x000000adf800720c */ /* 0x000fc40003fc6270 */
[----:B------:R-:W-:Y:S02]  /*bfe0*/  FSEL R77, R181, -INF , !P4 ;  /* 0xff800000b54d7808 */ /* 0x000fe40006000000 */
[----:B------:R-:W-:Y:S01]  /*bff0*/  FSEL R8, R8, -INF , !P2 ;  /* 0xff80000008087808 */ /* 0x000fe20005000000 */
[----:B------:R-:W2:Y:S01]  /*c000*/  I2F R85, R246 ;  /* 0x000000f600557306 */ /* 0x000ea20000201400 */
[----:B---3--:R-:W-:Y:S01]  /*c010*/  FFMA.FTZ R156, R206, R93, R106 ;  /* 0x0000005dce9c7223 */ /* 0x008fe2000001006a */
[C-C-:B------:R-:W-:Y:S02]  /*c020*/  LOP3.LUT R106, R157.reuse, 0x60, R208.reuse, 0xfe, !PT ;  /* 0x000000609d6a7812 */ /* 0x140fe400078efed0 */
[-C--:B------:R-:W-:Y:S02]  /*c030*/  ISETP.GE.AND P4, PT, R170, R173.reuse, PT ;  /* 0x000000adaa00720c */ /* 0x080fe40003f86270 */
[----:B------:R-:W-:Y:S02]  /*c040*/  ISETP.GE.AND P2, PT, R182, R173, PT ;  /* 0x000000adb600720c */ /* 0x000fe40003f46270 */
[----:B------:R2:W3:Y:S01]  /*c050*/  I2F R81, R248 ;  /* 0x000000f800517306 */ /* 0x0004e20000201400 */
[----:B-1----:R-:W-:Y:S01]  /*c060*/  FFMA.FTZ R115, R206, R100, R115 ;  /* 0x00000064ce737223 */ /* 0x002fe20000010073 */
[----:B------:R-:W-:-:S02]  /*c070*/  LOP3.LUT R162, R157, 0x41, R208, 0xfe, !PT ;  /* 0x000000419da27812 */ /* 0x000fc400078efed0 */
[----:B------:R-:W-:Y:S02]  /*c080*/  FSEL R14, R14, -INF , !P3 ;  /* 0xff8000000e0e7808 */ /* 0x000fe40005800000 */
[-C--:B------:R-:W-:Y:S02]  /*c090*/  ISETP.GE.AND P3, PT, R24, R173.reuse, PT ;  /* 0x000000ad1800720c */ /* 0x080fe40003f66270 */
[----:B------:R-:W-:Y:S01]  /*c0a0*/  I2F R117, R180 ;  /* 0x000000b400757306 */ /* 0x000fe20000201400 */
[----:B------:R-:W-:Y:S02]  /*c0b0*/  FSEL R30, R30, -INF , !P5 ;  /* 0xff8000001e1e7808 */ /* 0x000fe40006800000 */
[----:B------:R-:W-:Y:S02]  /*c0c0*/  FSEL R16, R16, -INF , !P4 ;  /* 0xff80000010107808 */ /* 0x000fe40006000000 */
[----:B------:R-:W-:Y:S02]  /*c0d0*/  FSEL R131, R115, -INF , !P2 ;  /* 0xff80000073837808 */ /* 0x000fe40005000000 */
[----:B------:R-:W-:Y:S01]  /*c0e0*/  ISETP.GE.AND P5, PT, R178, R173, PT ;  /* 0x000000adb200720c */ /* 0x000fe20003fa6270 */
[----:B------:R-:W1:Y:S01]  /*c0f0*/  I2F R109, R166 ;  /* 0x000000a6006d7306 */ /* 0x000e620000201400 */
[----:B--2---:R-:W-:Y:S01]  /*c100*/  FFMA.FTZ R248, R206, R85, R102 ;  /* 0x00000055cef87223 */ /* 0x004fe20000010066 */
[----:B------:R-:W-:Y:S01]  /*c110*/  ISETP.GE.AND P4, PT, R180, R173, PT ;  /* 0x000000adb400720c */ /* 0x000fe20003f86270 */
[----:B---3--:R-:W-:Y:S01]  /*c120*/  FFMA.FTZ R103, R206, R81, R103 ;  /* 0x00000051ce677223 */ /* 0x008fe20000010067 */
[----:B------:R-:W-:-:S02]  /*c130*/  ISETP.GE.AND P2, PT, R246, R173, PT ;  /* 0x000000adf600720c */ /* 0x000fc40003f46270 */
[--C-:B------:R-:W-:Y:S02]  /*c140*/  LOP3.LUT R118, R157, 0x51, R208.reuse, 0xfe, !PT ;  /* 0x000000519d767812 */ /* 0x100fe400078efed0 */
[----:B------:R2:W3:Y:S01]  /*c150*/  I2F R105, R24 ;  /* 0x0000001800697306 */ /* 0x0004e20000201400 */
[----:B------:R-:W-:Y:S02]  /*c160*/  FSEL R246, R103, -INF , !P6 ;  /* 0xff80000067f67808 */ /* 0x000fe40007000000 */
[----:B------:R-:W-:Y:S02]  /*c170*/  LOP3.LUT R100, R157, 0x58, R208, 0xfe, !PT ;  /* 0x000000589d647812 */ /* 0x000fe400078efed0 */
[----:B------:R-:W-:Y:S02]  /*c180*/  ISETP.GE.AND P6, PT, R166, R173, PT ;  /* 0x000000ada600720c */ /* 0x000fe40003fc6270 */
[----:B------:R-:W-:Y:S01]  /*c190*/  FSEL R26, R26, -INF , !P5 ;  /* 0xff8000001a1a7808 */ /* 0x000fe20006800000 */
[----:B------:R-:W4:Y:S01]  /*c1a0*/  I2F R125, R120 ;  /* 0x00000078007d7306 */ /* 0x000f220000201400 */
[----:B-1----:R-:W-:Y:S01]  /*c1b0*/  FFMA.FTZ R90, R206, R109, R90 ;  /* 0x0000006dce5a7223 */ /* 0x002fe2000001005a */
[----:B------:R-:W-:-:S02]  /*c1c0*/  ISETP.GE.AND P5, PT, R186, R173, PT ;  /* 0x000000adba00720c */ /* 0x000fc40003fa6270 */
[----:B------:R-:W-:Y:S02]  /*c1d0*/  FSEL R248, R248, -INF , !P2 ;  /* 0xff800000f8f87808 */ /* 0x000fe40005000000 */
[----:B------:R-:W-:Y:S02]  /*c1e0*/  FSEL R166, R90, -INF , !P6 ;  /* 0xff8000005aa67808 */ /* 0x000fe40007000000 */
[----:B------:R-:W-:Y:S01]  /*c1f0*/  I2F R29, R112 ;  /* 0x00000070001d7306 */ /* 0x000fe20000201400 */
[C---:B--2---:R-:W-:Y:S01]  /*c200*/  FFMA.FTZ R24, R206.reuse, R117, R119 ;  /* 0x00000075ce187223 */ /* 0x044fe20000010077 */
[----:B------:R-:W-:Y:S01]  /*c210*/  LOP3.LUT R102, R157, 0x61, R208, 0xfe, !PT ;  /* 0x000000619d667812 */ /* 0x000fe200078efed0 */
[----:B---3--:R-:W-:Y:S01]  /*c220*/  FFMA.FTZ R28, R206, R105, R114 ;  /* 0x00000069ce1c7223 */ /* 0x008fe20000010072 */
[----:B------:R-:W-:Y:S02]  /*c230*/  ISETP.GE.AND P2, PT, R126, R173, PT ;  /* 0x000000ad7e00720c */ /* 0x000fe40003f46270 */
[----:B------:R-:W-:-:S02]  /*c240*/  FSEL R24, R24, -INF , !P4 ;  /* 0xff80000018187808 */ /* 0x000fc40006000000 */
[----:B------:R-:W1:Y:S01]  /*c250*/  I2F R31, R126 ;  /* 0x0000007e001f7306 */ /* 0x000e620000201400 */
[----:B------:R-:W-:Y:S01]  /*c260*/  ISETP.GE.AND P4, PT, R210, R173, PT ;  /* 0x000000add200720c */ /* 0x000fe20003f86270 */
[----:B----4-:R-:W-:Y:S01]  /*c270*/  FFMA.FTZ R125, R206, R125, R98 ;  /* 0x0000007dce7d7223 */ /* 0x010fe20000010062 */
[C-C-:B------:R-:W-:Y:S02]  /*c280*/  LOP3.LUT R98, R157.reuse, 0x68, R208.reuse, 0xfe, !PT ;  /* 0x000000689d627812 */ /* 0x140fe400078efed0 */
[----:B------:R-:W-:Y:S02]  /*c290*/  LOP3.LUT R90, R157, 0x70, R208, 0xfe, !PT ;  /* 0x000000709d5a7812 */ /* 0x000fe400078efed0 */
[----:B------:R-:W-:Y:S01]  /*c2a0*/  FSEL R156, R156, -INF , !P4 ;  /* 0xff8000009c9c7808 */ /* 0x000fe20006000000 */
[----:B------:R-:W2:Y:S01]  /*c2b0*/  I2F R93, R110 ;  /* 0x0000006e005d7306 */ /* 0x000ea20000201400 */
[----:B------:R-:W-:Y:S02]  /*c2c0*/  ISETP.GE.AND P4, PT, R162, R173, PT ;  /* 0x000000ada200720c */ /* 0x000fe40003f86270 */
[----:B------:R-:W-:-:S02]  /*c2d0*/  FSEL R28, R28, -INF , !P3 ;  /* 0xff8000001c1c7808 */ /* 0x000fc40005800000 */
[-C--:B------:R-:W-:Y:S02]  /*c2e0*/  ISETP.GE.AND P3, PT, R244, R173.reuse, PT ;  /* 0x000000adf400720c */ /* 0x080fe40003f66270 */
[----:B------:R-:W-:Y:S01]  /*c2f0*/  ISETP.GE.AND P6, PT, R102, R173, PT ;  /* 0x000000ad6600720c */ /* 0x000fe20003fc6270 */
[----:B------:R-:W3:Y:S01]  /*c300*/  I2F R85, R106 ;  /* 0x0000006a00557306 */ /* 0x000ee20000201400 */
[----:B-1----:R-:W-:-:S07]  /*c310*/  FFMA.FTZ R95, R206, R31, R95 ;  /* 0x0000001fce5f7223 */ /* 0x002fce000001005f */
[----:B------:R1:W4:Y:S01]  /*c320*/  I2F R97, R186 ;  /* 0x000000ba00617306 */ /* 0x0003220000201400 */
[----:B--2---:R-:W-:-:S07]  /*c330*/  FFMA.FTZ R93, R206, R93, R87 ;  /* 0x0000005dce5d7223 */ /* 0x004fce0000010057 */
[----:B------:R-:W2:Y:S01]  /*c340*/  I2F R89, R244 ;  /* 0x000000f400597306 */ /* 0x000ea20000201400 */
[----:B---3--:R-:W-:-:S07]  /*c350*/  FFMA.FTZ R82, R206, R85, R82 ;  /* 0x00000055ce527223 */ /* 0x008fce0000010052 */
[----:B------:R3:W5:Y:S01]  /*c360*/  I2F R121, R162 ;  /* 0x000000a200797306 */ /* 0x0007620000201400 */
[C---:B-1----:R-:W-:Y:S01]  /*c370*/  FFMA.FTZ R186, R206.reuse, R29, R94 ;  /* 0x0000001dceba7223 */ /* 0x042fe2000001005e */
[----:B------:R-:W-:Y:S01]  /*c380*/  LOP3.LUT R94, R157, 0x69, R208, 0xfe, !PT ;  /* 0x000000699d5e7812 */ /* 0x000fe200078efed0 */
[----:B----4-:R-:W-:-:S05]  /*c390*/  FFMA.FTZ R97, R206, R97, R111 ;  /* 0x00000061ce617223 */ /* 0x010fca000001006f */
[----:B------:R-:W1:Y:S01]  /*c3a0*/  I2F R105, R118 ;  /* 0x0000007600697306 */ /* 0x000e620000201400 */
[----:B--2---:R-:W-:Y:S01]  /*c3b0*/  FFMA.FTZ R89, R206, R89, R107 ;  /* 0x00000059ce597223 */ /* 0x004fe2000001006b */
[----:B------:R-:W-:Y:S02]  /*c3c0*/  FSEL R122, R97, -INF , !P5 ;  /* 0xff800000617a7808 */ /* 0x000fe40006800000 */
[----:B------:R-:W-:Y:S02]  /*c3d0*/  ISETP.GE.AND P5, PT, R120, R173, PT ;  /* 0x000000ad7800720c */ /* 0x000fe40003fa6270 */
[----:B------:R-:W-:Y:S02]  /*c3e0*/  FSEL R250, R89, -INF , !P3 ;  /* 0xff80000059fa7808 */ /* 0x000fe40005800000 */
[----:B------:R-:W2:Y:S01]  /*c3f0*/  I2F R101, R100 ;  /* 0x0000006400657306 */ /* 0x000ea20000201400 */
[----:B---3--:R-:W-:Y:S01]  /*c400*/  FSEL R162, R95, -INF , !P2 ;  /* 0xff8000005fa27808 */ /* 0x008fe20005000000 */
[----:B-----5:R-:W-:Y:S01]  /*c410*/  FFMA.FTZ R99, R206, R121, R99 ;  /* 0x00000079ce637223 */ /* 0x020fe20000010063 */
[----:B------:R-:W-:-:S02]  /*c420*/  ISETP.GE.AND P2, PT, R106, R173, PT ;  /* 0x000000ad6a00720c */ /* 0x000fc40003f46270 */
[----:B------:R-:W-:Y:S02]  /*c430*/  ISETP.GE.AND P3, PT, R112, R173, PT ;  /* 0x000000ad7000720c */ /* 0x000fe40003f66270 */
[----:B------:R-:W-:Y:S01]  /*c440*/  FSEL R170, R82, -INF , !P2 ;  /* 0xff80000052aa7808 */ /* 0x000fe20005000000 */
[----:B------:R-:W3:Y:S01]  /*c450*/  I2F R81, R102 ;  /* 0x0000006600517306 */ /* 0x000ee20000201400 */
[----:B------:R-:W-:Y:S01]  /*c460*/  ISETP.GT.AND P2, PT, R211, R214, PT ;  /* 0x000000d6d300720c */ /* 0x000fe20003f44270 */
[----:B-1----:R-:W-:Y:S01]  /*c470*/  FFMA.FTZ R91, R206, R105, R91 ;  /* 0x00000069ce5b7223 */ /* 0x002fe2000001005b */
[----:B------:R-:W-:Y:S02]  /*c480*/  FSEL R244, R125, -INF , !P5 ;  /* 0xff8000007df47808 */ /* 0x000fe40006800000 */
[----:B------:R-:W-:Y:S02]  /*c490*/  FSEL R210, R99, -INF , !P4 ;  /* 0xff80000063d27808 */ /* 0x000fe40006000000 */
[----:B------:R-:W-:Y:S01]  /*c4a0*/  FSEL R186, R186, -INF , !P3 ;  /* 0xff800000baba7808 */ /* 0x000fe20005800000 */
[----:B------:R-:W1:Y:S01]  /*c4b0*/  I2F R29, R98 ;  /* 0x00000062001d7306 */ /* 0x000e620000201400 */
[----:B--2---:R-:W-:Y:S01]  /*c4c0*/  FFMA.FTZ R86, R206, R101, R86 ;  /* 0x00000065ce567223 */ /* 0x004fe20000010056 */
[----:B------:R-:W-:Y:S01]  /*c4d0*/  BAR.SYNC.DEFER_BLOCKING 0x0 ;  /* 0x0000000000007b1d */ /* 0x000fe20000010000 */
[----:B------:R-:W-:-:S02]  /*c4e0*/  ISETP.GE.AND P5, PT, R118, R173, PT ;  /* 0x000000ad7600720c */ /* 0x000fc40003fa6270 */
[-C--:B------:R-:W-:Y:S02]  /*c4f0*/  ISETP.GE.AND P4, PT, R100, R173.reuse, PT ;  /* 0x000000ad6400720c */ /* 0x080fe40003f86270 */
[----:B------:R-:W-:Y:S01]  /*c500*/  ISETP.GE.AND P3, PT, R110, R173, PT ;  /* 0x000000ad6e00720c */ /* 0x000fe20003f66270 */
[----:B------:R-:W2:Y:S01]  /*c510*/  I2F R31, R94 ;  /* 0x0000005e001f7306 */ /* 0x000ea20000201400 */
[----:B------:R-:W-:Y:S01]  /*c520*/  FSEL R184, R91, -INF , !P5 ;  /* 0xff8000005bb87808 */ /* 0x000fe20006800000 */
[----:B---3--:R-:W-:Y:S01]  /*c530*/  FFMA.FTZ R81, R206, R81, R83 ;  /* 0x00000051ce517223 */ /* 0x008fe20000010053 */
[----:B------:R-:W-:Y:S02]  /*c540*/  FSEL R182, R86, -INF , !P4 ;  /* 0xff80000056b67808 */ /* 0x000fe40006000000 */
[----:B------:R-:W-:Y:S02]  /*c550*/  FSEL R180, R93, -INF , !P3 ;  /* 0xff8000005db47808 */ /* 0x000fe40005800000 */
[----:B------:R-:W-:Y:S01]  /*c560*/  ISETP.GE.AND P5, PT, R98, R173, PT ;  /* 0x000000ad6200720c */ /* 0x000fe20003fa6270 */
[----:B------:R-:W3:Y:S01]  /*c570*/  I2F R87, R90 ;  /* 0x0000005a00577306 */ /* 0x000ee20000201400 */
[----:B-1----:R-:W-:Y:S01]  /*c580*/  FFMA.FTZ R29, R206, R29, R78 ;  /* 0x0000001dce1d7223 */ /* 0x002fe2000001004e */
[----:B------:R-:W-:-:S02]  /*c590*/  ISETP.GE.AND P4, PT, R94, R173, PT ;  /* 0x000000ad5e00720c */ /* 0x000fc40003f86270 */
[----:B------:R-:W-:Y:S02]  /*c5a0*/  ISETP.GE.AND P3, PT, R90, R173, PT ;  /* 0x000000ad5a00720c */ /* 0x000fe40003f66270 */
[----:B------:R-:W-:Y:S01]  /*c5b0*/  FSEL R178, R81, -INF , !P6 ;  /* 0xff80000051b27808 */ /* 0x000fe20007000000 */
[----:B--2---:R-:W-:Y:S01]  /*c5c0*/  FFMA.FTZ R31, R206, R31, R79 ;  /* 0x0000001fce1f7223 */ /* 0x004fe2000001004f */
[----:B------:R-:W-:-:S04]  /*c5d0*/  FSEL R176, R29, -INF , !P5 ;  /* 0xff8000001db07808 */ /* 0x000fc80006800000 */
[----:B------:R-:W-:Y:S01]  /*c5e0*/  FSEL R168, R31, -INF , !P4 ;  /* 0xff8000001fa87808 */ /* 0x000fe20006000000 */
[----:B---3--:R-:W-:-:S05]  /*c5f0*/  FFMA.FTZ R74, R206, R87, R74 ;  /* 0x00000057ce4a7223 */ /* 0x008fca000001004a */
[----:B------:R-:W-:Y:S01]  /*c600*/  FSEL R174, R74, -INF , !P3 ;  /* 0xff8000004aae7808 */ /* 0x000fe20005800000 */
[----:B------:R-:W-:Y:S05]  /*c610*/  @!P2 BRA `(.L_x_2318) ;  /* 0x00000a900000a947 */ /* 0x000fea0003800000 */
[----:B------:R-:W-:Y:S05]  /*c620*/  @!P1 BRA `(.L_x_2319) ;  /* 0x000003a000009947 */ /* 0x000fea0003800000 */
[----:B------:R-:W-:Y:S02]  /*c630*/  IABS R29, c[0x0][0x2d0] ;  /* 0x0000b400001d7a13 */ /* 0x000fe40000000000 */
[----:B------:R-:W-:Y:S02]  /*c640*/  IABS R82, R157 ;  /* 0x0000009d00527213 */ /* 0x000fe40000000000 */
[----:B------:R-:W1:Y:S01]  /*c650*/  I2F.RP R74, R29 ;  /* 0x0000001d004a7306 */ /* 0x000e620000209400 */
[C---:B------:R-:W-:Y:S02]  /*c660*/  IADD3 R79, R157.reuse, -0x100, RZ ;  /* 0xffffff009d4f7810 */ /* 0x040fe40007ffe0ff */
        /* <DEDUP_REMOVED lines=54> */
.L_x_2319:
[----:B------:R-:W-:-:S05]  /*c9d0*/  IMAD.MOV.U32 R79, RZ, RZ, c[0x0][0x198] ;  /* 0x00006600ff4f7624 */ /* 0x000fca00078e00ff */
[----:B------:R-:W-:-:S04]  /*c9e0*/  LEA R79, -R79, RZ, 0x8 ;  /* 0x000000ff4f4f7211 */ /* 0x000fc800078e41ff */
[----:B------:R-:W-:Y:S02]  /*c9f0*/  SHF.R.S32.HI R78, RZ, 0x1f, R79 ;  /* 0x0000001fff4e7819 */ /* 0x000fe4000001144f */
.L_x_2320:
[----:B------:R-:W-:Y:S01]  /*ca00*/  @!P0 IMAD.MOV.U32 R81, RZ, RZ, c[0x0][0x198] ;  /* 0x00006600ff518624 */ /* 0x000fe200078e00ff */
[----:B------:R1:W-:Y:S01]  /*ca10*/  @P0 STS [R215+0x1004], RZ ;  /* 0x001004ffd7000388 */ /* 0x0003e20000000800 */
[----:B------:R-:W-:Y:S01]  /*ca20*/  @!P0 IMAD.MOV.U32 R74, RZ, RZ, c[0x0][0x19c] ;  /* 0x00006700ff4a8624 */ /* 0x000fe200078e00ff */
[----:B------:R-:W-:Y:S01]  /*ca30*/  BSSY B0, `(.L_x_2321) ;  /* 0x0000064000007945 */ /* 0x000fe20003800000 */
[----:B------:R-:W-:Y:S01]  /*ca40*/  @!P0 IMAD.MOV.U32 R83, RZ, RZ, c[0x0][0x198] ;  /* 0x00006600ff538624 */ /* 0x000fe200078e00ff */
[CC--:B------:R-:W-:Y:S01]  /*ca50*/  @!P0 LEA R82, P3, R81.reuse, R172.reuse, 0x5 ;  /* 0x000000ac51528211 */ /* 0x0c0fe200078628ff */
[----:B------:R-:W-:Y:S01]  /*ca60*/  @!P0 IMAD.MOV.U32 R87, RZ, RZ, c[0x0][0x198] ;  /* 0x00006600ff578624 */ /* 0x000fe200078e00ff */
[----:B------:R1:W-:Y:S01]  /*ca70*/  @P0 STS.64 [R215+0x1008], RZ ;  /* 0x001008ffd7000388 */ /* 0x0003e20000000a00 */
[----:B------:R-:W-:Y:S01]  /*ca80*/  @!P0 IMAD.MOV.U32 R100, RZ, RZ, c[0x0][0x198] ;  /* 0x00006600ff648624 */ /* 0x000fe200078e00ff */
[-C--:B------:R-:W-:Y:S01]  /*ca90*/  @!P0 LEA.HI.X R81, R81, R135.reuse, R74, 0x5, P3 ;  /* 0x0000008751518211 */ /* 0x080fe200018f2c4a */
[----:B------:R-:W-:Y:S01]  /*caa0*/  @!P0 IMAD.MOV.U32 R98, RZ, RZ, c[0x0][0x198] ;  /* 0x00006600ff628624 */ /* 0x000fe200078e00ff */
[-C--:B------:R-:W-:Y:S01]  /*cab0*/  @!P0 LEA R86, P4, R83, R172.reuse, 0x6 ;  /* 0x000000ac53568211 */ /* 0x080fe200078830ff */
[----:B------:R-:W-:Y:S01]  /*cac0*/  @!P0 IMAD.MOV.U32 R173, RZ, RZ, R135 ;  /* 0x000000ffffad8224 */ /* 0x000fe200078e0087 */
[----:B------:R-:W-:Y:S01]  /*cad0*/  @!P0 LEA R90, P3, R87, R172, 0x7 ;  /* 0x000000ac575a8211 */ /* 0x000fe200078638ff */
[----:B------:R-:W-:Y:S01]  /*cae0*/  @!P0 IMAD.MOV.U32 R106, RZ, RZ, c[0x0][0x19c] ;  /* 0x00006700ff6a8624 */ /* 0x000fe200078e00ff */
[----:B------:R-:W-:Y:S01]  /*caf0*/  @!P0 IADD3 R82, P5, R79, R82, RZ ;  /* 0x000000524f528210 */ /* 0x000fe20007fbe0ff */
[----:B------:R-:W-:Y:S01]  /*cb00*/  @!P0 IMAD.MOV.U32 R102, RZ, RZ, c[0x0][0x19c] ;  /* 0x00006700ff668624 */ /* 0x000fe200078e00ff */
[----:B------:R1:W-:Y:S01]  /*cb10*/  @P0 STS [R215+0x1000], RZ ;  /* 0x001000ffd7000388 */ /* 0x0003e20000000800 */
[----:B------:R-:W-:Y:S01]  /*cb20*/  @!P0 IMAD.WIDE.U32 R100, R100, 0x60, R172 ;  /* 0x0000006064648825 */ /* 0x000fe200078e00ac */
[----:B------:R-:W-:-:S02]  /*cb30*/  @!P0 LEA.HI.X R83, R83, R135, R106, 0x6, P4 ;  /* 0x0000008753538211 */ /* 0x000fc400020f346a */
[----:B------:R-:W-:Y:S01]  /*cb40*/  @!P0 LEA.HI.X R87, R87, R135, R102, 0x7, P3 ;  /* 0x0000008757578211 */ /* 0x000fe200018f3c66 */
[----:B------:R-:W-:Y:S01]  /*cb50*/  @!P0 IMAD.WIDE.U32 R98, R98, 0xa0, R172 ;  /* 0x000000a062628825 */ /* 0x000fe200078e00ac */
[C---:B------:R-:W-:Y:S02]  /*cb60*/  @!P0 IADD3 R85, P4, R79.reuse, R100, RZ ;  /* 0x000000644f558210 */ /* 0x040fe40007f9e0ff */
[C---:B------:R-:W-:Y:S01]  /*cb70*/  @!P0 LEA R106, P6, R79.reuse, R238, 0x1 ;  /* 0x000000ee4f6a8211 */ /* 0x040fe200078c08ff */
[----:B------:R-:W-:Y:S01]  /*cb80*/  @!P0 IMAD.MOV.U32 R31, RZ, RZ, c[0x0][0x19c] ;  /* 0x00006700ff1f8624 */ /* 0x000fe200078e00ff */
[C---:B------:R-:W-:Y:S01]  /*cb90*/  @!P0 IADD3 R89, P3, R79.reuse, R98, RZ ;  /* 0x000000624f598210 */ /* 0x040fe20007f7e0ff */
[----:B------:R-:W-:Y:S01]  /*cba0*/  @!P0 IMAD.MOV.U32 R94, RZ, RZ, c[0x0][0x198] ;  /* 0x00006600ff5e8624 */ /* 0x000fe200078e00ff */
[----:B------:R-:W-:Y:S01]  /*cbb0*/  @!P0 LEA.HI.X R107, R79, R241, R78, 0x1, P6 ;  /* 0x000000f14f6b8211 */ /* 0x000fe200030f0c4e */
[----:B------:R-:W-:Y:S02]  /*cbc0*/  @!P0 IMAD R74, R74, 0x60, RZ ;  /* 0x000000604a4a8824 */ /* 0x000fe400078e02ff */
[----:B------:R-:W-:-:S02]  /*cbd0*/  @!P0 IMAD R31, R31, 0xa0, RZ ;  /* 0x000000a01f1f8824 */ /* 0x000fc400078e02ff */
[----:B------:R-:W-:Y:S01]  /*cbe0*/  @!P0 IMAD.WIDE.U32 R94, R94, 0xc0, R172 ;  /* 0x000000c05e5e8825 */ /* 0x000fe200078e00ac */
[C---:B------:R-:W-:Y:S01]  /*cbf0*/  @!P0 IADD3.X R74, R78.reuse, R74, R101, P4, !PT ;  /* 0x0000004a4e4a8210 */ /* 0x040fe200027fe465 */
[----:B------:R-:W-:Y:S01]  /*cc00*/  @!PT LDS RZ, [RZ] ;  /* 0x00000000fffff984 */ /* 0x000fe20000000800 */
[----:B------:R-:W-:Y:S01]  /*cc10*/  @!PT LDS RZ, [RZ] ;  /* 0x00000000fffff984 */ /* 0x000fe20000000800 */
[----:B------:R-:W-:Y:S01]  /*cc20*/  @!PT LDS RZ, [RZ] ;  /* 0x00000000fffff984 */ /* 0x000fe20000000800 */
[----:B------:R1:W-:Y:S01]  /*cc30*/  @!P0 LDGSTS.E.BYPASS.LTC128B.128 [R215+0x1000], [R106.64] ;  /* 0x010000006ad78fae */ /* 0x0003e2000b901d46 */
[C---:B------:R-:W-:Y:S01]  /*cc40*/  @!P0 IADD3.X R98, R78.reuse, R31, R99, P3, !PT ;  /* 0x0000001f4e628210 */ /* 0x040fe20001ffe463 */
[----:B------:R-:W-:Y:S01]  /*cc50*/  @!P0 IMAD.MOV.U32 R29, RZ, RZ, c[0x0][0x19c] ;  /* 0x00006700ff1d8624 */ /* 0x000fe200078e00ff */
[C---:B------:R-:W-:Y:S01]  /*cc60*/  @!P0 IADD3 R86, P4, R79.reuse, R86, RZ ;  /* 0x000000564f568210 */ /* 0x040fe20007f9e0ff */
[----:B------:R-:W-:Y:S01]  /*cc70*/  @!P0 IMAD.X R81, R78, 0x1, R81, P5 ;  /* 0x000000014e518824 */ /* 0x000fe200028e0651 */
[----:B------:R-:W-:Y:S01]  /*cc80*/  @!P0 IADD3 R31, P3, R79, R94, RZ ;  /* 0x0000005e4f1f8210 */ /* 0x000fe20007f7e0ff */
[----:B------:R-:W-:Y:S01]  /*cc90*/  @!P0 IMAD R29, R29, 0xc0, RZ ;  /* 0x000000c01d1d8824 */ /* 0x000fe200078e02ff */
[----:B------:R-:W-:Y:S01]  /*cca0*/  @!P0 LEA R100, P5, R82, c[0x0][0x168], 0x1 ;  /* 0x00005a0052648a11 */ /* 0x000fe200078a08ff */
[C---:B------:R-:W-:Y:S01]  /*ccb0*/  @!P0 IMAD.X R83, R78.reuse, 0x1, R83, P4 ;  /* 0x000000014e538824 */ /* 0x040fe200020e0653 */
[----:B------:R1:W-:Y:S02]  /*ccc0*/  @P0 STS.128 [R215+0x1800], RZ ;  /* 0x001800ffd7000388 */ /* 0x0003e40000000c00 */
[----:B------:R-:W-:-:S02]  /*ccd0*/  @!P0 IADD3.X R94, R78, R29, R95, P3, !PT ;  /* 0x0000001d4e5e8210 */ /* 0x000fc40001ffe45f */
[----:B------:R-:W-:Y:S02]  /*cce0*/  @!P0 LEA.HI.X R101, R82, c[0x0][0x16c], R81, 0x1, P5 ;  /* 0x00005b0052658a11 */ /* 0x000fe400028f0c51 */
[----:B------:R-:W-:Y:S02]  /*ccf0*/  @!P0 IADD3 R90, P3, R79, R90, RZ ;  /* 0x0000005a4f5a8210 */ /* 0x000fe40007f7e0ff */
[----:B------:R-:W-:Y:S01]  /*cd00*/  @!P0 LEA R102, P5, R86, c[0x0][0x168], 0x1 ;  /* 0x00005a0056668a11 */ /* 0x000fe200078a08ff */
[----:B------:R-:W-:Y:S01]  /*cd10*/  @!PT LDS RZ, [RZ] ;  /* 0x00000000fffff984 */ /* 0x000fe20000000800 */
[----:B------:R-:W-:Y:S01]  /*cd20*/  @!PT LDS RZ, [RZ] ;  /* 0x00000000fffff984 */ /* 0x000fe20000000800 */
[----:B------:R-:W-:Y:S01]  /*cd30*/  @!PT LDS RZ, [RZ] ;  /* 0x00000000fffff984 */ /* 0x000fe20000000800 */
[----:B------:R1:W-:Y:S01]  /*cd40*/  @!P0 LDGSTS.E.BYPASS.LTC128B.128 [R215+0x1800], [R100.64] ;  /* 0x0180000064d78fae */ /* 0x0003e2000b901d46 */
[----:B------:R-:W-:Y:S01]  /*cd50*/  @!P0 LEA R82, P4, R85, c[0x0][0x168], 0x1 ;  /* 0x00005a0055528a11 */ /* 0x000fe200078808ff */
[----:B------:R-:W-:Y:S01]  /*cd60*/  @!P0 IMAD.X R87, R78, 0x1, R87, P3 ;  /* 0x000000014e578824 */ /* 0x000fe200018e0657 */
        /* <DEDUP_REMOVED lines=11> */
[----:B------:R-:W-:Y:S02]  /*ce20*/  @!P0 LEA.HI.X R113, R90, c[0x0][0x16c], R87, 0x1, P5 ;  /* 0x00005b005a718a11 */ /* 0x000fe400028f0c57 */
        /* <DEDUP_REMOVED lines=36> */
.L_x_2322:
[----:B------:R-:W-:Y:S05]  /*d070*/  BSYNC B0 ;  /* 0x0000000000007941 */ /* 0x000fea0003800000 */
.L_x_2321:
[----:B------:R-:W0:Y:S01]  /*d080*/  LDGDEPBAR ;  /* 0x00000000000079af */ /* 0x000e220000000000 */
[----:B------:R-:W-:-:S04]  /*d090*/  LEA R238, P0, R79, R238, 0x1 ;  /* 0x000000ee4fee7211 */ /* 0x000fc800078008ff */
[----:B------:R-:W-:Y:S02]  /*d0a0*/  LEA.HI.X R241, R79, R241, R78, 0x1, P0 ;  /* 0x000000f14ff17211 */ /* 0x000fe400000f0c4e */
.L_x_2318:
        /* <DEDUP_REMOVED lines=168> */
[----:B------:R-:W-:Y:S01]  /*db30*/  FFMA.FTZ R61, R61, c[0x0][0x23c], -R99 ;  /* 0x00008f003d3d7a23 */ /* 0x000fe20000010863 */
[----:B------:R-:W-:Y:S02]  /*db40*/  MUFU.EX2 R107, R107 ;  /* 0x0000006b006b7308 */ /* 0x000fe40000000800 */
[----:B------:R-:W-:-:S04]  /*db50*/  FMNMX.FTZ R9, R140, R9, !PT ;  /* 0x000000098c097209 */ /* 0x000fc80007810000 */
[----:B------:R-:W-:Y:S02]  /*db60*/  FMNMX.FTZ R9, R138, R9, !PT ;  /* 0x000000098a097209 */ /* 0x000fe40007810000 */
        /* <DEDUP_REMOVED lines=45> */
[----:B------:R-:W-:Y:S01]  /*de40*/  FSEL R9, R100, RZ, P3 ;  /* 0x000000ff64097208 */ /* 0x000fe20001800000 */
[----:B------:R-:W-:Y:S01]  /*de50*/  MUFU.EX2 R87, R87 ;  /* 0x0000005700577308 */ /* 0x000fe20000000800 */
[----:B------:R-:W-:-:S03]  /*de60*/  FMNMX.FTZ R5, R2, R5, !PT ;  /* 0x0000000502057209 */ /* 0x000fc60007810000 */
[----:B------:R-:W-:Y:S02]  /*de70*/  FADD.FTZ R9, R134, -R9 ;  /* 0x8000000986097221 */ /* 0x000fe40000010000 */
[----:B------:R-:W1:Y:S02]  /*de80*/  SHFL.BFLY PT, R4, R5, 0x2, 0x1f ;  /* 0x0c401f0005047f89 */ /* 0x000e6400000e0000 */
[----:B------:R-:W-:Y:S01]  /*de90*/  FMUL.FTZ R129, R9, c[0x0][0x23c] ;  /* 0x00008f0009817a20 */ /* 0x000fe20000410000 */
[----:B------:R-:W-:Y:S08]  /*dea0*/  MUFU.EX2 R86, R86 ;  /* 0x0000005600567308 */ /* 0x000ff00000000800 */
[----:B------:R-:W2:Y:S08]  /*deb0*/  MUFU.EX2 R129, R129 ;  /* 0x0000008100817308 */ /* 0x000eb00000000800 */
[----:B------:R-:W-:Y:S01]  /*dec0*/  MUFU.EX2 R85, R85 ;  /* 0x0000005500557308 */ /* 0x000fe20000000800 */
[----:B-1----:R-:W-:Y:S01]  /*ded0*/  FMNMX.FTZ R4, R5, R4, !PT ;  /* 0x0000000405047209 */ /* 0x002fe20007810000 */
[----:B--2---:R-:W-:-:S06]  /*dee0*/  FMUL.FTZ R17, R229, R129 ;  /* 0x00000081e5117220 */ /* 0x004fcc0000410000 */
[----:B------:R-:W-:Y:S01]  /*def0*/  MUFU.EX2 R84, R84 ;  /* 0x0000005400547308 */ /* 0x000fe20000000800 */
[----:B------:R-:W1:Y:S01]  /*df00*/  SHFL.BFLY PT, R5, R4, 0x1, 0x1f ;  /* 0x0c201f0004057f89 */ /* 0x000e6200000e0000 */
[-C--:B------:R-:W-:Y:S02]  /*df10*/  FMUL.FTZ R224, R224, R129.reuse ;  /* 0x00000081e0e07220 */ /* 0x080fe40000410000 */
[-C--:B------:R-:W-:Y:S02]  /*df20*/  FMUL.FTZ R225, R225, R129.reuse ;  /* 0x00000081e1e17220 */ /* 0x080fe40000410000 */
[-C--:B------:R-:W-:Y:S02]  /*df30*/  FMUL.FTZ R220, R220, R129.reuse ;  /* 0x00000081dcdc7220 */ /* 0x080fe40000410000 */
[-C--:B------:R-:W-:Y:S01]  /*df40*/  FMUL.FTZ R221, R221, R129.reuse ;  /* 0x00000081dddd7220 */ /* 0x080fe20000410000 */
[----:B------:R-:W-:Y:S01]  /*df50*/  MUFU.EX2 R83, R83 ;  /* 0x0000005300537308 */ /* 0x000fe20000000800 */
[----:B------:R-:W-:-:S02]  /*df60*/  FMUL.FTZ R216, R216, R129 ;  /* 0x00000081d8d87220 */ /* 0x000fc40000410000 */
[----:B------:R-:W-:-:S05]  /*df70*/  FMUL.FTZ R217, R217, R129 ;  /* 0x00000081d9d97220 */ /* 0x000fca0000410000 */
[----:B------:R-:W-:Y:S01]  /*df80*/  MUFU.EX2 R82, R82 ;  /* 0x0000005200527308 */ /* 0x000fe20000000800 */
[----:B-1----:R-:W-:-:S07]  /*df90*/  FMNMX.FTZ R98, R4, R5, !PT ;  /* 0x0000000504627209 */ /* 0x002fce0007810000 */
[----:B------:R-:W-:Y:S01]  /*dfa0*/  MUFU.EX2 R81, R81 ;  /* 0x0000005100517308 */ /* 0x000fe20000000800 */
[----:B------:R-:W1:Y:S01]  /*dfb0*/  LDSM.16.MT88.4 R4, [R237+0x5000] ;  /* 0x00500000ed04783b */ /* 0x000e620000004200 */
[C---:B------:R-:W-:Y:S01]  /*dfc0*/  FSETP.NEU.FTZ.AND P0, PT, R98.reuse, -INF , PT ;  /* 0xff8000006200780b */ /* 0x040fe20003f1d000 */
[----:B------:R-:W-:-:S03]  /*dfd0*/  FMUL.FTZ R67, R98, c[0x0][0x23c] ;  /* 0x00008f0062437a20 */ /* 0x000fc60000410000 */
[----:B------:R-:W-:Y:S02]  /*dfe0*/  FSEL R10, R98, RZ, P0 ;  /* 0x000000ff620a7208 */ /* 0x000fe40000000000 */
[----:B------:R-:W-:Y:S01]  /*dff0*/  MUFU.EX2 R80, R80 ;  /* 0x0000005000507308 */ /* 0x000fe20000000800 */
[----:B------:R-:W-:Y:S02]  /*e000*/  FSEL R67, R67, RZ, P0 ;  /* 0x000000ff43437208 */ /* 0x000fe40000000000 */
[----:B------:R-:W-:-:S03]  /*e010*/  FADD.FTZ R10, R133, -R10 ;  /* 0x8000000a850a7221 */ /* 0x000fc60000010000 */
[--C-:B------:R-:W-:Y:S02]  /*e020*/  FFMA.FTZ R117, R8, c[0x0][0x23c], -R67.reuse ;  /* 0x00008f0008757a23 */ /* 0x100fe40000010843 */
[----:B------:R-:W-:Y:S01]  /*e030*/  FMUL.FTZ R128, R10, c[0x0][0x23c] ;  /* 0x00008f000a807a20 */ /* 0x000fe20000410000 */
[----:B------:R-:W-:Y:S01]  /*e040*/  MUFU.EX2 R79, R79 ;  /* 0x0000004f004f7308 */ /* 0x000fe20000000800 */
[----:B------:R-:W2:Y:S01]  /*e050*/  LDSM.16.MT88.4 R8, [R240+0x5000] ;  /* 0x00500000f008783b */ /* 0x000ea20000004200 */
[--C-:B------:R-:W-:Y:S02]  /*e060*/  FFMA.FTZ R124, R116, c[0x0][0x23c], -R67.reuse ;  /* 0x00008f00747c7a23 */ /* 0x100fe40000010843 */
[--C-:B------:R-:W-:Y:S01]  /*e070*/  FFMA.FTZ R121, R30, c[0x0][0x23c], -R67.reuse ;  /* 0x00008f001e797a23 */ /* 0x100fe20000010843 */
[----:B------:R-:W-:Y:S01]  /*e080*/  F2FP.PACK_AB R30, R112, R113 ;  /* 0x00000071701e723e */ /* 0x000fe200000000ff */
[--C-:B------:R-:W-:Y:S02]  /*e090*/  FFMA.FTZ R119, R16, c[0x0][0x23c], -R67.reuse ;  /* 0x00008f0010777a23 */ /* 0x100fe40000010843 */
[--C-:B------:R-:W-:Y:S01]  /*e0a0*/  FFMA.FTZ R116, R14, c[0x0][0x23c], -R67.reuse ;  /* 0x00008f000e747a23 */ /* 0x100fe20000010843 */
[----:B------:R-:W-:Y:S01]  /*e0b0*/  MUFU.EX2 R124, R124 ;  /* 0x0000007c007c7308 */ /* 0x000fe20000000800 */
[--C-:B------:R-:W-:Y:S01]  /*e0c0*/  FFMA.FTZ R118, R20, c[0x0][0x23c], -R67.reuse ;  /* 0x00008f0014767a23 */ /* 0x100fe20000010843 */
[----:B------:R-:W-:Y:S01]  /*e0d0*/  F2FP.PACK_AB R14, R120, R123 ;  /* 0x0000007b780e723e */ /* 0x000fe200000000ff */
[----:B------:R-:W3:Y:S01]  /*e0e0*/  LDSM.16.MT88.4 R20, [R237+0x5400] ;  /* 0x00540000ed14783b */ /* 0x000ee20000004200 */
[----:B------:R-:W-:-:S02]  /*e0f0*/  FFMA.FTZ R127, R26, c[0x0][0x23c], -R67 ;  /* 0x00008f001a7f7a23 */ /* 0x000fc40000010843 */
[--C-:B------:R-:W-:Y:S02]  /*e100*/  FFMA.FTZ R130, R24, c[0x0][0x23c], -R67.reuse ;  /* 0x00008f0018827a23 */ /* 0x100fe40000010843 */
[----:B------:R-:W4:Y:S01]  /*e110*/  MUFU.EX2 R121, R121 ;  /* 0x0000007900797308 */ /* 0x000f220000000800 */
[----:B------:R-:W5:Y:S01]  /*e120*/  LDSM.16.MT88.4 R24, [R240+0x5400] ;  /* 0x00540000f018783b */ /* 0x000f620000004200 */
[----:B------:R-:W-:Y:S02]  /*e130*/  FMUL.FTZ R16, R228, R129 ;  /* 0x00000081e4107220 */ /* 0x000fe40000410000 */
[--C-:B------:R-:W-:Y:S01]  /*e140*/  FFMA.FTZ R150, R28, c[0x0][0x23c], -R67.reuse ;  /* 0x00008f001c967a23 */ /* 0x100fe20000010843 */
[----:B------:R-:W-:Y:S01]  /*e150*/  F2FP.PACK_AB R28, R114, R115 ;  /* 0x00000073721c723e */ /* 0x000fe200000000ff */
[--C-:B------:R-:W-:Y:S02]  /*e160*/  FFMA.FTZ R131, R131, c[0x0][0x23c], -R67.reuse ;  /* 0x00008f0083837a23 */ /* 0x100fe40000010843 */
[----:B------:R-:W-:Y:S01]  /*e170*/  MUFU.EX2 R119, R119 ;  /* 0x0000007700777308 */ /* 0x000fe20000000800 */
[----:B------:R-:W-:-:S02]  /*e180*/  FFMA.FTZ R135, R139, c[0x0][0x23c], -R67 ;  /* 0x00008f008b877a23 */ /* 0x000fc40000010843 */
[----:B------:R-:W-:Y:S02]  /*e190*/  FFMA.FTZ R134, R122, c[0x0][0x23c], -R67 ;  /* 0x00008f007a867a23 */ /* 0x000fe40000010843 */
[----:B------:R-:W-:Y:S02]  /*e1a0*/  FFMA.FTZ R122, R154, c[0x0][0x23c], -R99 ;  /* 0x00008f009a7a7a23 */ /* 0x000fe40000010863 */
[--C-:B------:R-:W-:Y:S01]  /*e1b0*/  FFMA.FTZ R156, R156, c[0x0][0x23c], -R67.reuse ;  /* 0x00008f009c9c7a23 */ /* 0x100fe20000010843 */
[----:B------:R-:W1:Y:S01]  /*e1c0*/  MUFU.EX2 R116, R116 ;  /* 0x0000007400747308 */ /* 0x000e620000000800 */
[----:B----4-:R-:W-:Y:S01]  /*e1d0*/  F2FP.PACK_AB R13, R121, R124 ;  /* 0x0000007c790d723e */ /* 0x010fe200000000ff */
[--C-:B------:R-:W-:Y:S02]  /*e1e0*/  FFMA.FTZ R137, R250, c[0x0][0x23c], -R67.reuse ;  /* 0x00008f00fa897a23 */ /* 0x100fe40000010843 */
[--C-:B------:R-:W-:Y:S02]  /*e1f0*/  FFMA.FTZ R139, R248, c[0x0][0x23c], -R67.reuse ;  /* 0x00008f00f88b7a23 */ /* 0x100fe40000010843 */
[----:B------:R-:W-:-:S02]  /*e200*/  FFMA.FTZ R154, R246, c[0x0][0x23c], -R67 ;  /* 0x00008f00f69a7a23 */ /* 0x000fc40000010843 */
[----:B------:R-:W4:Y:S01]  /*e210*/  MUFU.EX2 R128, R128 ;  /* 0x0000008000807308 */ /* 0x000f220000000800 */
[----:B------:R-:W-:Y:S02]  /*e220*/  FFMA.FTZ R133, R158, c[0x0][0x23c], -R99 ;  /* 0x00008f009e857a23 */ /* 0x000fe40000010863 */
        /* <DEDUP_REMOVED lines=8> */
[-C--:B----4-:R-:W-:Y:S01]  /*e2b0*/  FMUL.FTZ R18, R230, R128.reuse ;  /* 0x00000080e6127220 */ /* 0x090fe20000410000 */
        /* <DEDUP_REMOVED lines=14> */
[--C-:B------:R-:W-:Y:S01]  /*e3a0*/  FFMA.FTZ R164, R180, c[0x0][0x23c], -R67.reuse ;  /* 0x00008f00b4a47a23 */ /* 0x100fe20000010843 */
[----:B------:R-:W-:Y:S01]  /*e3b0*/  LDSM.16.MT88.4 R224, [R237+0x8c00] ;  /* 0x008c0000ede0783b */ /* 0x000fe20000004200 */
[----:B------:R-:W-:-:S02]  /*e3c0*/  FFMA.FTZ R170, R170, c[0x0][0x23c], -R67 ;  /* 0x00008f00aaaa7a23 */ /* 0x000fc40000010843 */
[--C-:B------:R-:W-:Y:S01]  /*e3d0*/  FFMA.FTZ R153, R178, c[0x0][0x23c], -R67.reuse ;  /* 0x00008f00b2997a23 */ /* 0x100fe20000010843 */
[C---:B--2---:R-:W-:Y:S01]  /*e3e0*/  HMMA.16816.F32 R220, R12.reuse, R8, R220 ;  /* 0x000000080cdc723c */ /* 0x044fe200000018dc */
        /* <DEDUP_REMOVED lines=9> */
[--C-:B------:R-:W-:Y:S01]  /*e480*/  FFMA.FTZ R142, R142, c[0x0][0x23c], -R67.reuse ;  /* 0x00008f008e8e7a23 */ /* 0x100fe20000010843 */
[----:B------:R-:W-:Y:S01]  /*e490*/  LDSM.16.MT88.4 R216, [R240+0x8c00] ;  /* 0x008c0000f0d8783b */ /* 0x000fe20000004200 */
[----:B------:R-:W-:-:S02]  /*e4a0*/  FFMA.FTZ R159, R140, c[0x0][0x23c], -R67 ;  /* 0x00008f008c9f7a23 */ /* 0x000fc40000010843 */
        /* <DEDUP_REMOVED lines=13> */
[C---:B-----5:R-:W-:Y:S01]  /*e580*/  HMMA.16816.F32 R220, R28.reuse, R24, R220 ;  /* 0x000000181cdc723c */ /* 0x060fe200000018dc */
[----:B------:R-:W-:Y:S01]  /*e590*/  FFMA.FTZ R124, R209, R128, R124 ;  /* 0x00000080d17c7223 */ /* 0x000fe2000001007c */
[----:B------:R-:W-:Y:S01]  /*e5a0*/  MUFU.EX2 R156, R156 ;  /* 0x0000009c009c7308 */ /* 0x000fe20000000800 */
[--C-:B------:R-:W-:Y:S02]  /*e5b0*/  FFMA.FTZ R49, R49, c[0x0][0x23c], -R67.reuse ;  /* 0x00008f0031317a23 */ /* 0x100fe40000010843 */
[----:B------:R-:W-:Y:S02]  /*e5c0*/  FADD.FTZ R124, R121, R124 ;  /* 0x0000007c797c7221 */ /* 0x000fe40000010000 */
[----:B------:R-:W-:Y:S01]  /*e5d0*/  FFMA.FTZ R44, R44, c[0x0][0x23c], -R67 ;  /* 0x00008f002c2c7a23 */ /* 0x000fe20000010843 */
[----:B------:R-:W-:Y:S01]  /*e5e0*/  HMMA.16816.F32 R24, R28, R26, R12 ;  /* 0x0000001a1c18723c */ /* 0x000fe2000000180c */
[----:B------:R-:W5:Y:S01]  /*e5f0*/  LDSM.16.MT88.4 R12, [R237+0x5c00] ;  /* 0x005c0000ed0c783b */ /* 0x000f620000004200 */
[----:B------:R-:W2:Y:S01]  /*e600*/  MUFU.EX2 R137, R137 ;  /* 0x0000008900897308 */ /* 0x000ea20000000800 */
[----:B------:R-:W-:-:S02]  /*e610*/  FADD.FTZ R119, R119, R124 ;  /* 0x0000007c77777221 */ /* 0x000fc40000010000 */
        /* <DEDUP_REMOVED lines=21> */
[----:B------:R-:W-:Y:S02]  /*e770*/  FFMA.FTZ R50, R33, c[0x0][0x23c], -R67 ;  /* 0x00008f0021327a23 */ /* 0x000fe40000010843 */
[----:B------:R-:W4:Y:S01]  /*e780*/  MUFU.EX2 R143, R143 ;  /* 0x0000008f008f7308 */ /* 0x000f220000000800 */
[----:B------:R-:W-:Y:S01]  /*e790*/  FADD.FTZ R150, R150, R127 ;  /* 0x0000007f96967221 */ /* 0x000fe20000010000 */
[C---:B---3--:R-:W-:Y:S01]  /*e7a0*/  HMMA.16816.F32 R220, R28.reuse, R20, R220 ;  /* 0x000000141cdc723c */ /* 0x048fe200000018dc */
[--C-:B------:R-:W-:Y:S02]  /*e7b0*/  FFMA.FTZ R33, R34, c[0x0][0x23c], -R67.reuse ;  /* 0x00008f0022217a23 */ /* 0x100fe40000010843 */
[----:B------:R-:W-:Y:S02]  /*e7c0*/  FADD.FTZ R150, R131, R150 ;  /* 0x0000009683967221 */ /* 0x000fe40000010000 */
[--C-:B------:R-:W-:Y:S01]  /*e7d0*/  FFMA.FTZ R34, R35, c[0x0][0x23c], -R67.reuse ;  /* 0x00008f0023227a23 */ /* 0x100fe20000010843 */
[----:B------:R-:W-:Y:S01]  /*e7e0*/  MUFU.EX2 R145, R145 ;  /* 0x0000009100917308 */ /* 0x000fe20000000800 */
[----:B------:R-:W-:Y:S01]  /*e7f0*/  FADD.FTZ R135, R135, R150 ;  /* 0x0000009687877221 */ /* 0x000fe20000010000 */
[----:B------:R-:W-:Y:S01]  /*e800*/  HMMA.16816.F32 R24, R28, R22, R24 ;  /* 0x000000161c18723c */ /* 0x000fe20000001818 */
[----:B------:R-:W3:Y:S01]  /*e810*/  LDSM.16.MT88.4 R20, [R237+0x6000] ;  /* 0x00600000ed14783b */ /* 0x000ee20000004200 */
[----:B------:R-:W-:-:S02]  /*e820*/  FFMA.FTZ R38, R38, c[0x0][0x23c], -R67 ;  /* 0x00008f0026267a23 */ /* 0x000fc40000010843 */
[----:B------:R-:W-:Y:S01]  /*e830*/  FADD.FTZ R135, R134, R135 ;  /* 0x0000008786877221 */ /* 0x000fe20000010000 */
[----:B------:R-:W-:Y:S01]  /*e840*/  MOV R134, R100 ;  /* 0x0000006400867202 */ /* 0x000fe20000000f00 */
[----:B------:R-:W2:Y:S01]  /*e850*/  MUFU.EX2 R162, R162 ;  /* 0x000000a200a27308 */ /* 0x000ea20000000800 */
[----:B------:R-:W-:Y:S01]  /*e860*/  F2FP.PACK_AB R28, R106, R107 ;  /* 0x0000006b6a1c723e */ /* 0x000fe200000000ff */
[----:B------:R-:W-:Y:S01]  /*e870*/  FFMA.FTZ R140, R148, c[0x0][0x23c], -R99 ;  /* 0x00008f00948c7a23 */ /* 0x000fe20000010863 */
[----:B------:R-:W-:Y:S01]  /*e880*/  F2FP.PACK_AB R29, R137, R156 ;  /* 0x0000009c891d723e */ /* 0x000fe200000000ff */
[----:B------:R-:W-:Y:S01]  /*e890*/  FADD.FTZ R156, R156, R135 ;  /* 0x000000879c9c7221 */ /* 0x000fe20000010000 */
[----:B------:R-:W-:Y:S01]  /*e8a0*/  F2FP.PACK_AB R30, R104, R105 ;  /* 0x00000069681e723e */ /* 0x000fe200000000ff */
[----:B------:R-:W-:Y:S01]  /*e8b0*/  FFMA.FTZ R39, R39, c[0x0][0x23c], -R67 ;  /* 0x00008f0027277a23 */ /* 0x000fe20000010843 */
[----:B-1----:R-:W-:Y:S01]  /*e8c0*/  F2FP.PACK_AB R31, R154, R139 ;  /* 0x0000008b9a1f723e */ /* 0x002fe200000000ff */
[----:B------:R-:W-:Y:S01]  /*e8d0*/  MUFU.EX2 R166, R166 ;  /* 0x000000a600a67308 */ /* 0x000fe20000000800 */
[----:B------:R-:W-:-:S02]  /*e8e0*/  FADD.FTZ R156, R137, R156 ;  /* 0x0000009c899c7221 */ /* 0x000fc40000010000 */
[--C-:B------:R-:W-:Y:S02]  /*e8f0*/  FFMA.FTZ R42, R42, c[0x0][0x23c], -R67.reuse ;  /* 0x00008f002a2a7a23 */ /* 0x100fe40000010843 */
[----:B------:R-:W-:Y:S01]  /*e900*/  FADD.FTZ R139, R139, R156 ;  /* 0x0000009c8b8b7221 */ /* 0x000fe20000010000 */
[C---:B-----5:R-:W-:Y:S01]  /*e910*/  HMMA.16816.F32 R16, R28.reuse, R12, R16 ;  /* 0x0000000c1c10723c */ /* 0x060fe20000001810 */
[----:B------:R-:W-:Y:S01]  /*e920*/  FFMA.FTZ R43, R43, c[0x0][0x23c], -R67 ;  /* 0x00008f002b2b7a23 */ /* 0x000fe20000010843 */
[----:B------:R-:W1:Y:S01]  /*e930*/  MUFU.EX2 R147, R147 ;  /* 0x0000009300937308 */ /* 0x000e620000000800 */
[----:B------:R-:W-:Y:S02]  /*e940*/  FADD.FTZ R139, R154, R139 ;  /* 0x0000008b9a8b7221 */ /* 0x000fe40000010000 */
[----:B------:R-:W-:Y:S02]  /*e950*/  FFMA.FTZ R46, R46, c[0x0][0x23c], -R67 ;  /* 0x00008f002e2e7a23 */ /* 0x000fe40000010843 */
[--C-:B------:R-:W-:Y:S01]  /*e960*/  FFMA.FTZ R56, R146, c[0x0][0x23c], -R99.reuse ;  /* 0x00008f0092387a23 */ /* 0x100fe20000010863 */
[----:B------:R-:W-:Y:S01]  /*e970*/  HMMA.16816.F32 R4, R28, R14, R4 ;  /* 0x0000000e1c04723c */ /* 0x000fe20000001804 */
[----:B------:R-:W5:Y:S01]  /*e980*/  LDSM.16.MT88.4 R12, [R240+0x6000] ;  /* 0x00600000f00c783b */ /* 0x000f620000004200 */
[----:B------:R-:W-:Y:S01]  /*e990*/  MUFU.EX2 R149, R149 ;  /* 0x0000009500957308 */ /* 0x000fe20000000800 */
[----:B------:R-:W-:-:S02]  /*e9a0*/  FFMA.FTZ R35, R58, c[0x0][0x23c], -R99 ;  /* 0x00008f003a237a23 */ /* 0x000fc40000010863 */
[--C-:B------:R-:W-:Y:S02]  /*e9b0*/  FFMA.FTZ R47, R47, c[0x0][0x23c], -R67.reuse ;  /* 0x00008f002f2f7a23 */ /* 0x100fe40000010843 */
[--C-:B------:R-:W-:Y:S01]  /*e9c0*/  FFMA.FTZ R60, R60, c[0x0][0x23c], -R67.reuse ;  /* 0x00008f003c3c7a23 */ /* 0x100fe20000010843 */
[C---:B--2---:R-:W-:Y:S01]  /*e9d0*/  HMMA.16816.F32 R220, R28.reuse, R8, R220 ;  /* 0x000000081cdc723c */ /* 0x044fe200000018dc */
[----:B------:R-:W-:Y:S01]  /*e9e0*/  FFMA.FTZ R209, R2, c[0x0][0x23c], -R67 ;  /* 0x00008f0002d17a23 */ /* 0x000fe20000010843 */
[----:B------:R-:W2:Y:S06]  /*e9f0*/  MUFU.EX2 R164, R164 ;  /* 0x000000a400a47308 */ /* 0x000eac0000000800 */
[----:B------:R-:W-:Y:S01]  /*ea00*/  HMMA.16816.F32 R24, R28, R10, R24 ;  /* 0x0000000a1c18723c */ /* 0x000fe20000001818 */
[----:B------:R-:W1:Y:S01]  /*ea10*/  LDSM.16.MT88.4 R8, [R237+0x6400] ;  /* 0x00640000ed08783b */ /* 0x000e620000004200 */
[----:B------:R-:W-:Y:S05]  /*ea20*/  MUFU.EX2 R170, R170 ;  /* 0x000000aa00aa7308 */ /* 0x000fea0000000800 */
[----:B------:R-:W-:-:S02]  /*ea30*/  F2FP.PACK_AB R28, R102, R103 ;  /* 0x00000067661c723e */ /* 0x000fc400000000ff */
        /* <DEDUP_REMOVED lines=32> */
[----:B------:R-:W4:Y:S01]  /*ec40*/  MUFU.EX2 R78, R78 ;  /* 0x0000004e004e7308 */ /* 0x000f220000000800 */
[----:B------:R-:W-:Y:S02]  /*ec50*/  F2FP.PACK_AB R30, R88, R89 ;  /* 0x00000059581e723e */ /* 0x000fe400000000ff */
[----:B------:R-:W-:-:S05]  /*ec60*/  F2FP.PACK_AB R31, R168, R155 ;  /* 0x0000009ba81f723e */ /* 0x000fca00000000ff */
[----:B------:R-:W-:Y:S02]  /*ec70*/  MUFU.EX2 R77, R77 ;  /* 0x0000004d004d7308 */ /* 0x000fe40000000800 */
[C---:B------:R-:W-:Y:S06]  /*ec80*/  HMMA.16816.F32 R16, R28.reuse, R12, R16 ;  /* 0x0000000c1c10723c */ /* 0x040fec0000001810 */
        /* <DEDUP_REMOVED lines=9> */
[----:B------:R-:W-:-:S02]  /*ed20*/  F2FP.PACK_AB R28, R86, R87 ;  /* 0x00000057561c723e */ /* 0x000fc400000000ff */
[----:B-----5:R-:W-:Y:S02]  /*ed30*/  F2FP.PACK_AB R29, R144, R157 ;  /* 0x0000009d901d723e */ /* 0x020fe400000000ff */
[----:B------:R-:W-:Y:S02]  /*ed40*/  F2FP.PACK_AB R30, R84, R85 ;  /* 0x00000055541e723e */ /* 0x000fe400000000ff */
[----:B-1----:R-:W-:Y:S01]  /*ed50*/  F2FP.PACK_AB R31, R159, R142 ;  /* 0x0000008e9f1f723e */ /* 0x002fe200000000ff */
[----:B------:R-:W1:Y:S06]  /*ed60*/  MUFU.EX2 R48, R48 ;  /* 0x0000003000307308 */ /* 0x000e6c0000000800 */
[C---:B---3--:R-:W-:Y:S02]  /*ed70*/  HMMA.16816.F32 R16, R28.reuse, R20, R16 ;  /* 0x000000141c10723c */ /* 0x048fe40000001810 */
[----:B------:R-:W-:Y:S06]  /*ed80*/  MUFU.EX2 R75, R75 ;  /* 0x0000004b004b7308 */ /* 0x000fec0000000800 */
[C---:B------:R-:W-:Y:S01]  /*ed90*/  HMMA.16816.F32 R4, R28.reuse, R22, R4 ;  /* 0x000000161c04723c */ /* 0x040fe20000001804 */
[----:B------:R-:W3:Y:S01]  /*eda0*/  LDSM.16.MT88.4 R20, [R240+0x7000] ;  /* 0x00700000f014783b */ /* 0x000ee20000004200 */
[----:B------:R-:W5:Y:S06]  /*edb0*/  MUFU.EX2 R74, R74 ;  /* 0x0000004a004a7308 */ /* 0x000f6c0000000800 */
        /* <DEDUP_REMOVED lines=8> */
[----:B------:R-:W-:Y:S02]  /*ee40*/  F2FP.PACK_AB R30, R80, R81 ;  /* 0x00000051501e723e */ /* 0x000fe400000000ff */
[----:B------:R-:W-:-:S05]  /*ee50*/  F2FP.PACK_AB R31, R163, R132 ;  /* 0x00000084a31f723e */ /* 0x000fca00000000ff */
[----:B------:R-:W1:Y:S02]  /*ee60*/  MUFU.EX2 R44, R44 ;  /* 0x0000002c002c7308 */ /* 0x000e640000000800 */
        /* <DEDUP_REMOVED lines=13> */
[----:B-1----:R-:W-:Y:S01]  /*ef40*/  F2FP.PACK_AB R31, R48, R53 ;  /* 0x00000035301f723e */ /* 0x002fe200000000ff */
[----:B------:R-:W-:Y:S06]  /*ef50*/  MUFU.EX2 R68, R68 ;  /* 0x0000004400447308 */ /* 0x000fec0000000800 */
[C---:B----4-:R-:W-:Y:S02]  /*ef60*/  HMMA.16816.F32 R16, R28.reuse, R12, R16 ;  /* 0x0000000c1c10723c */ /* 0x050fe40000001810 */
[----:B------:R-:W-:Y:S05]  /*ef70*/  MUFU.EX2 R41, R41 ;  /* 0x0000002900297308 */ /* 0x000fea0000000800 */
[----:B------:R-:W-:Y:S01]  /*ef80*/  FFMA.FTZ R12, R207, R129, R126 ;  /* 0x00000081cf0c7223 */ /* 0x000fe2000001007e */
[----:B------:R-:W-:Y:S01]  /*ef90*/  HMMA.16816.F32 R4, R28, R14, R4 ;  /* 0x0000000e1c04723c */ /* 0x000fe20000001804 */
[----:B------:R-:W-:Y:S01]  /*efa0*/  FFMA.FTZ R207, R0, c[0x0][0x23c], -R99 ;  /* 0x00008f0000cf7a23 */ /* 0x000fe20000010863 */
[----:B------:R-:W-:Y:S01]  /*efb0*/  MUFU.EX2 R36, R36 ;  /* 0x0000002400247308 */ /* 0x000fe20000000800 */
[----:B------:R-:W-:-:S02]  /*efc0*/  FADD.FTZ R12, R125, R12 ;  /* 0x0000000c7d0c7221 */ /* 0x000fc40000010000 */
[----:B------:R-:W-:Y:S02]  /*efd0*/  FFMA.FTZ R0, R59, c[0x0][0x23c], -R67 ;  /* 0x00008f003b007a23 */ /* 0x000fe40000010843 */
[----:B------:R-:W-:Y:S01]  /*efe0*/  FADD.FTZ R123, R123, R12 ;  /* 0x0000000c7b7b7221 */ /* 0x000fe20000010000 */
[----:B--2---:R-:W-:Y:S01]  /*eff0*/  HMMA.16816.F32 R220, R28, R8, R220 ;  /* 0x000000081cdc723c */ /* 0x004fe200000018dc */
[----:B------:R-:W1:Y:S01]  /*f000*/  LDSM.16.MT88.4 R12, [R240+0x7800] ;  /* 0x00780000f00c783b */ /* 0x000e620000004200 */
[----:B------:R-:W2:Y:S01]  /*f010*/  MUFU.EX2 R125, R40 ;  /* 0x00000028007d7308 */ /* 0x000ea20000000800 */
[----:B------:R-:W-:-:S04]  /*f020*/  FADD.FTZ R120, R120, R123 ;  /* 0x0000007b78787221 */ /* 0x000fc80000010000 */
[----:B------:R-:W-:Y:S01]  /*f030*/  FADD.FTZ R115, R115, R120 ;  /* 0x0000007873737221 */ /* 0x000fe20000010000 */
[----:B------:R-:W-:Y:S01]  /*f040*/  HMMA.16816.F32 R24, R28, R10, R24 ;  /* 0x0000000a1c18723c */ /* 0x000fe20000001818 */
[----:B------:R-:W4:Y:S01]  /*f050*/  LDSM.16.MT88.4 R28, [R237+0x7c00] ;  /* 0x007c0000ed1c783b */ /* 0x000f220000004200 */
[----:B-----5:R-:W-:Y:S01]  /*f060*/  F2FP.PACK_AB R8, R74, R75 ;  /* 0x0000004b4a08723e */ /* 0x020fe200000000ff */
[----:B------:R-:W-:Y:S01]  /*f070*/  FADD.FTZ R114, R114, R115 ;  /* 0x0000007372727221 */ /* 0x000fe20000010000 */
[----:B------:R-:W-:Y:S01]  /*f080*/  F2FP.PACK_AB R9, R44, R49 ;  /* 0x000000312c09723e */ /* 0x000fe200000000ff */
[----:B------:R-:W-:Y:S02]  /*f090*/  MUFU.EX2 R37, R37 ;  /* 0x0000002500257308 */ /* 0x000fe40000000800 */
[----:B------:R-:W-:Y:S01]  /*f0a0*/  FADD.FTZ R113, R113, R114 ;  /* 0x0000007271717221 */ /* 0x000fe20000010000 */
[----:B------:R-:W-:Y:S02]  /*f0b0*/  F2FP.PACK_AB R10, R72, R73 ;  /* 0x00000049480a723e */ /* 0x000fe400000000ff */
[----:B--2---:R-:W-:Y:S01]  /*f0c0*/  F2FP.PACK_AB R11, R125, R138 ;  /* 0x0000008a7d0b723e */ /* 0x004fe200000000ff */
[----:B------:R-:W-:-:S02]  /*f0d0*/  FADD.FTZ R112, R112, R113 ;  /* 0x0000007170707221 */ /* 0x000fc40000010000 */
[----:B------:R-:W-:Y:S01]  /*f0e0*/  FFMA.FTZ R40, R32, c[0x0][0x23c], -R67 ;  /* 0x00008f0020287a23 */ /* 0x000fe20000010843 */
[----:B------:R-:W-:Y:S01]  /*f0f0*/  MUFU.EX2 R66, R66 ;  /* 0x0000004200427308 */ /* 0x000fe20000000800 */
[----:B------:R-:W-:Y:S02]  /*f100*/  FADD.FTZ R111, R111, R112 ;  /* 0x000000706f6f7221 */ /* 0x000fe40000010000 */
[----:B---3--:R-:W-:Y:S01]  /*f110*/  HMMA.16816.F32 R16, R8, R20, R16 ;  /* 0x000000140810723c */ /* 0x008fe20000001810 */
[----:B------:R-:W-:Y:S02]  /*f120*/  FFMA.FTZ R32, R54, c[0x0][0x23c], -R99 ;  /* 0x00008f0036207a23 */ /* 0x000fe40000010863 */
[----:B------:R-:W-:Y:S02]  /*f130*/  FADD.FTZ R110, R110, R111 ;  /* 0x0000006f6e6e7221 */ /* 0x000fe40000010000 */
[----:B------:R-:W2:Y:S01]  /*f140*/  MUFU.EX2 R40, R40 ;  /* 0x0000002800287308 */ /* 0x000ea20000000800 */
[----:B------:R-:W-:-:S02]  /*f150*/  FFMA.FTZ R54, R51, c[0x0][0x23c], -R67 ;  /* 0x00008f0033367a23 */ /* 0x000fc40000010843 */
[C---:B------:R-:W-:Y:S01]  /*f160*/  HMMA.16816.F32 R4, R8.reuse, R22, R4 ;  /* 0x000000160804723c */ /* 0x040fe20000001804 */
[----:B------:R-:W-:Y:S01]  /*f170*/  FADD.FTZ R109, R109, R110 ;  /* 0x0000006e6d6d7221 */ /* 0x000fe20000010000 */
[----:B------:R-:W3:Y:S01]  /*f180*/  LDSM.16.MT88.4 R20, [R240+0x7c00] ;  /* 0x007c0000f014783b */ /* 0x000ee20000004200 */
[----:B------:R-:W-:Y:S02]  /*f190*/  FFMA.FTZ R51, R55, c[0x0][0x23c], -R67 ;  /* 0x00008f0037337a23 */ /* 0x000fe40000010843 */
[----:B------:R-:W-:Y:S01]  /*f1a0*/  FADD.FTZ R108, R108, R109 ;  /* 0x0000006d6c6c7221 */ /* 0x000fe20000010000 */
[----:B------:R-:W5:Y:S02]  /*f1b0*/  MUFU.EX2 R101, R101 ;  /* 0x0000006500657308 */ /* 0x000f640000000800 */
[----:B-1----:R-:W-:Y:S01]  /*f1c0*/  HMMA.16816.F32 R220, R8, R12, R220 ;  /* 0x0000000c08dc723c */ /* 0x002fe200000018dc */
[----:B------:R-:W-:-:S04]  /*f1d0*/  FADD.FTZ R107, R107, R108 ;  /* 0x0000006c6b6b7221 */ /* 0x000fc80000010000 */
[----:B------:R-:W-:Y:S01]  /*f1e0*/  FADD.FTZ R106, R106, R107 ;  /* 0x0000006b6a6a7221 */ /* 0x000fe20000010000 */
[----:B------:R-:W-:Y:S02]  /*f1f0*/  MUFU.EX2 R122, R122 ;  /* 0x0000007a007a7308 */ /* 0x000fe40000000800 */
[----:B------:R-:W-:Y:S01]  /*f200*/  HMMA.16816.F32 R24, R8, R14, R24 ;  /* 0x0000000e0818723c */ /* 0x000fe20000001818 */
[----:B------:R-:W-:Y:S01]  /*f210*/  FADD.FTZ R105, R105, R106 ;  /* 0x0000006a69697221 */ /* 0x000fe20000010000 */
[----:B------:R-:W1:Y:S03]  /*f220*/  LDSM.16.MT88.4 R12, [R237+0x8000] ;  /* 0x00800000ed0c783b */ /* 0x000e660000004200 */
[----:B------:R-:W-:Y:S01]  /*f230*/  FADD.FTZ R104, R104, R105 ;  /* 0x0000006968687221 */ /* 0x000fe20000010000 */
[----:B------:R-:W-:Y:S01]  /*f240*/  MUFU.EX2 R133, R133 ;  /* 0x0000008500857308 */ /* 0x000fe20000000800 */
[----:B------:R-:W-:-:S02]  /*f250*/  F2FP.PACK_AB R8, R70, R71 ;  /* 0x000000474608723e */ /* 0x000fc400000000ff */
[----:B------:R-:W-:Y:S01]  /*f260*/  F2FP.PACK_AB R9, R36, R41 ;  /* 0x000000292409723e */ /* 0x000fe200000000ff */
[----:B------:R-:W-:Y:S01]  /*f270*/  FADD.FTZ R103, R103, R104 ;  /* 0x0000006867677221 */ /* 0x000fe20000010000 */
[----:B------:R-:W-:Y:S02]  /*f280*/  F2FP.PACK_AB R10, R68, R69 ;  /* 0x00000045440a723e */ /* 0x000fe400000000ff */
[----:B--2---:R-:W-:Y:S01]  /*f290*/  F2FP.PACK_AB R11, R40, R37 ;  /* 0x00000025280b723e */ /* 0x004fe200000000ff */
[----:B------:R-:W-:Y:S01]  /*f2a0*/  FADD.FTZ R102, R102, R103 ;  /* 0x0000006766667221 */ /* 0x000fe20000010000 */
[----:B------:R-:W-:Y:S05]  /*f2b0*/  MUFU.EX2 R50, R50 ;  /* 0x0000003200327308 */ /* 0x000fea0000000800 */
[C---:B----4-:R-:W-:Y:S03]  /*f2c0*/  HMMA.16816.F32 R16, R8.reuse, R28, R16 ;  /* 0x0000001c0810723c */ /* 0x050fe60000001810 */
[----:B------:R-:W2:Y:S04]  /*f2d0*/  MUFU.EX2 R33, R33 ;  /* 0x0000002100217308 */ /* 0x000ea80000000800 */
[----:B------:R-:W-:Y:S01]  /*f2e0*/  FADD.FTZ R28, R158, R139 ;  /* 0x0000008b9e1c7221 */ /* 0x000fe20000010000 */
[----:B---3--:R-:W-:Y:S01]  /*f2f0*/  HMMA.16816.F32 R220, R8, R20, R220 ;  /* 0x0000001408dc723c */ /* 0x008fe200000018dc */
[----:B------:R-:W-:-:S02]  /*f300*/  FADD.FTZ R29, R97, R102 ;  /* 0x00000066611d7221 */ /* 0x000fc40000010000 */
[----:B------:R-:W-:Y:S01]  /*f310*/  FADD.FTZ R28, R143, R28 ;  /* 0x0000001c8f1c7221 */ /* 0x000fe20000010000 */
[----:B------:R-:W-:Y:S01]  /*f320*/  MUFU.EX2 R34, R34 ;  /* 0x0000002200227308 */ /* 0x000fe20000000800 */
        /* <DEDUP_REMOVED lines=8> */
[----:B------:R-:W-:Y:S01]  /*f3b0*/  HMMA.16816.F32 R24, R8, R22, R24 ;  /* 0x000000160818723c */ /* 0x000fe20000001818 */
[----:B------:R-:W4:Y:S01]  /*f3c0*/  LDSM.16.MT88.4 R28, [R240+0x8000] ;  /* 0x00800000f01c783b */ /* 0x000f220000004200 */
[----:B------:R-:W-:Y:S02]  /*f3d0*/  FADD.FTZ R93, R93, R94 ;  /* 0x0000005e5d5d7221 */ /* 0x000fe40000010000 */
[----:B------:R-:W-:Y:S01]  /*f3e0*/  FADD.FTZ R20, R147, R20 ;  /* 0x0000001493147221 */ /* 0x000fe20000010000 */
[----:B------:R-:W-:Y:S01]  /*f3f0*/  MUFU.EX2 R141, R141 ;  /* 0x0000008d008d7308 */ /* 0x000fe20000000800 */
[----:B------:R-:W-:Y:S01]  /*f400*/  FADD.FTZ R92, R92, R93 ;  /* 0x0000005d5c5c7221 */ /* 0x000fe20000010000 */
[----:B-----5:R-:W-:Y:S01]  /*f410*/  F2FP.PACK_AB R8, R101, R66 ;  /* 0x000000426508723e */ /* 0x020fe200000000ff */
[----:B------:R-:W-:Y:S01]  /*f420*/  FADD.FTZ R149, R149, R20 ;  /* 0x0000001495957221 */ /* 0x000fe20000010000 */
[----:B--2---:R-:W-:Y:S01]  /*f430*/  F2FP.PACK_AB R9, R33, R50 ;  /* 0x000000322109723e */ /* 0x004fe200000000ff */
[----:B------:R-:W-:Y:S01]  /*f440*/  FADD.FTZ R91, R91, R92 ;  /* 0x0000005c5b5b7221 */ /* 0x000fe20000010000 */
[----:B------:R-:W-:Y:S01]  /*f450*/  F2FP.PACK_AB R10, R133, R122 ;  /* 0x0000007a850a723e */ /* 0x000fe200000000ff */
[----:B------:R-:W-:Y:S01]  /*f460*/  FADD.FTZ R149, R164, R149 ;  /* 0x00000095a4957221 */ /* 0x000fe20000010000 */
[----:B---3--:R-:W-:Y:S01]  /*f470*/  F2FP.PACK_AB R11, R97, R34 ;  /* 0x00000022610b723e */ /* 0x008fe200000000ff */
[----:B------:R-:W-:Y:S01]  /*f480*/  FADD.FTZ R90, R90, R91 ;  /* 0x0000005b5a5a7221 */ /* 0x000fe20000010000 */
[----:B------:R-:W-:Y:S01]  /*f490*/  LDSM.16.MT88.4 R20, [R237+0x8400] ;  /* 0x00840000ed14783b */ /* 0x000fe20000004200 */
[----:B------:R-:W-:Y:S01]  /*f4a0*/  FADD.FTZ R170, R170, R149 ;  /* 0x00000095aaaa7221 */ /* 0x000fe20000010000 */
[----:B------:R-:W2:Y:S01]  /*f4b0*/  MUFU.EX2 R160, R160 ;  /* 0x000000a000a07308 */ /* 0x000ea20000000800 */
        /* <DEDUP_REMOVED lines=12> */
[----:B------:R-:W3:Y:S01]  /*f580*/  MUFU.EX2 R140, R140 ;  /* 0x0000008c008c7308 */ /* 0x000ee20000000800 */
[----:B------:R-:W-:-:S02]  /*f590*/  FADD.FTZ R85, R85, R86 ;  /* 0x0000005655557221 */ /* 0x000fc40000010000 */
[----:B------:R-:W-:Y:S02]  /*f5a0*/  FADD.FTZ R157, R144, R157 ;  /* 0x0000009d909d7221 */ /* 0x000fe40000010000 */
[----:B------:R-:W-:Y:S01]  /*f5b0*/  FADD.FTZ R84, R84, R85 ;  /* 0x0000005554547221 */ /* 0x000fe20000010000 */
[----:B----4-:R-:W-:Y:S03]  /*f5c0*/  HMMA.16816.F32 R220, R8, R28, R220 ;  /* 0x0000001c08dc723c */ /* 0x010fe600000018dc */
[----:B------:R-:W-:Y:S01]  /*f5d0*/  FADD.FTZ R83, R83, R84 ;  /* 0x0000005453537221 */ /* 0x000fe20000010000 */
[----:B------:R-:W-:Y:S03]  /*f5e0*/  MUFU.EX2 R39, R39 ;  /* 0x0000002700277308 */ /* 0x000fe60000000800 */
[----:B------:R-:W-:-:S02]  /*f5f0*/  FADD.FTZ R82, R82, R83 ;  /* 0x0000005352527221 */ /* 0x000fc40000010000 */
[----:B------:R-:W-:Y:S01]  /*f600*/  FADD.FTZ R28, R142, R157 ;  /* 0x0000009d8e1c7221 */ /* 0x000fe20000010000 */
[----:B------:R-:W-:Y:S01]  /*f610*/  HMMA.16816.F32 R24, R8, R30, R24 ;  /* 0x0000001e0818723c */ /* 0x000fe20000001818 */
[----:B------:R-:W-:Y:S01]  /*f620*/  FADD.FTZ R81, R81, R82 ;  /* 0x0000005251517221 */ /* 0x000fe20000010000 */
[----:B------:R-:W4:Y:S01]  /*f630*/  MUFU.EX2 R42, R42 ;  /* 0x0000002a002a7308 */ /* 0x000f220000000800 */
[----:B------:R-:W-:Y:S02]  /*f640*/  FADD.FTZ R28, R159, R28 ;  /* 0x0000001c9f1c7221 */ /* 0x000fe40000010000 */
[----:B------:R-:W-:Y:S02]  /*f650*/  FADD.FTZ R80, R80, R81 ;  /* 0x0000005150507221 */ /* 0x000fe40000010000 */
[----:B------:R-:W-:Y:S01]  /*f660*/  FADD.FTZ R161, R161, R28 ;  /* 0x0000001ca1a17221 */ /* 0x000fe20000010000 */
[----:B--2---:R-:W-:Y:S01]  /*f670*/  F2FP.PACK_AB R8, R160, R141 ;  /* 0x0000008da008723e */ /* 0x004fe200000000ff */
[----:B------:R-:W-:Y:S01]  /*f680*/  FADD.FTZ R79, R79, R80 ;  /* 0x000000504f4f7221 */ /* 0x000fe20000010000 */
[----:B------:R-:W-:Y:S01]  /*f690*/  MUFU.EX2 R43, R43 ;  /* 0x0000002b002b7308 */ /* 0x000fe20000000800 */
[----:B------:R-:W-:Y:S01]  /*f6a0*/  FADD.FTZ R161, R136, R161 ;  /* 0x000000a188a17221 */ /* 0x000fe20000010000 */
[----:B---3--:R-:W-:Y:S01]  /*f6b0*/  F2FP.PACK_AB R10, R140, R151 ;  /* 0x000000978c0a723e */ /* 0x008fe200000000ff */
[----:B------:R-:W-:Y:S01]  /*f6c0*/  FADD.FTZ R78, R78, R79 ;  /* 0x0000004f4e4e7221 */ /* 0x000fe20000010000 */
[----:B------:R-:W2:Y:S01]  /*f6d0*/  LDSM.16.MT88.4 R28, [R237+0x8800] ;  /* 0x00880000ed1c783b */ /* 0x000ea20000004200 */
[----:B------:R-:W-:-:S02]  /*f6e0*/  FADD.FTZ R132, R132, R161 ;  /* 0x000000a184847221 */ /* 0x000fc40000010000 */
[----:B------:R-:W-:Y:S01]  /*f6f0*/  FADD.FTZ R77, R77, R78 ;  /* 0x0000004e4d4d7221 */ /* 0x000fe20000010000 */
[----:B------:R-:W3:Y:S01]  /*f700*/  MUFU.EX2 R46, R46 ;  /* 0x0000002e002e7308 */ /* 0x000ee20000000800 */
        /* <DEDUP_REMOVED lines=10> */
[----:B---3--:R-:W-:Y:S01]  /*f7b0*/  F2FP.PACK_AB R11, R46, R43 ;  /* 0x0000002b2e0b723e */ /* 0x008fe200000000ff */
[----:B------:R-:W-:Y:S01]  /*f7c0*/  FADD.FTZ R48, R48, R53 ;  /* 0x0000003530307221 */ /* 0x000fe20000010000 */
[----:B------:R-:W3:Y:S01]  /*f7d0*/  MUFU.EX2 R45, R45 ;  /* 0x0000002d002d7308 */ /* 0x000ee20000000800 */
[----:B------:R-:W-:Y:S02]  /*f7e0*/  FADD.FTZ R72, R72, R73 ;  /* 0x0000004948487221 */ /* 0x000fe40000010000 */
[----:B------:R-:W-:-:S02]  /*f7f0*/  FADD.FTZ R49, R49, R48 ;  /* 0x0000003031317221 */ /* 0x000fc40000010000 */
[C---:B-1----:R-:W-:Y:S01]  /*f800*/  HMMA.16816.F32 R24, R8.reuse, R14, R24 ;  /* 0x0000000e0818723c */ /* 0x042fe20000001818 */
[----:B------:R-:W-:Y:S02]  /*f810*/  FADD.FTZ R71, R71, R72 ;  /* 0x0000004847477221 */ /* 0x000fe40000010000 */
[----:B------:R-:W-:Y:S01]  /*f820*/  FADD.FTZ R49, R44, R49 ;  /* 0x000000312c317221 */ /* 0x000fe20000010000 */
[----:B------:R-:W-:Y:S01]  /*f830*/  MUFU.EX2 R32, R32 ;  /* 0x0000002000207308 */ /* 0x000fe20000000800 */
[----:B------:R-:W-:Y:S02]  /*f840*/  FADD.FTZ R70, R70, R71 ;  /* 0x0000004746467221 */ /* 0x000fe40000010000 */
[----:B------:R-:W-:Y:S01]  /*f850*/  FADD.FTZ R14, R138, R49 ;  /* 0x000000318a0e7221 */ /* 0x000fe20000010000 */
[----:B------:R-:W-:Y:S01]  /*f860*/  HMMA.16816.F32 R16, R8, R20, R16 ;  /* 0x000000140810723c */ /* 0x000fe20000001810 */
[----:B------:R-:W-:Y:S02]  /*f870*/  FADD.FTZ R15, R69, R70 ;  /* 0x00000046450f7221 */ /* 0x000fe40000010000 */
[----:B------:R-:W-:Y:S01]  /*f880*/  FADD.FTZ R14, R125, R14 ;  /* 0x0000000e7d0e7221 */ /* 0x000fe20000010000 */
[----:B------:R-:W1:Y:S01]  /*f890*/  MUFU.EX2 R35, R35 ;  /* 0x0000002300237308 */ /* 0x000e620000000800 */
        /* <DEDUP_REMOVED lines=13> */
[----:B------:R-:W-:Y:S02]  /*f970*/  FFMA.FTZ R14, R64, c[0x0][0x23c], -R67 ;  /* 0x00008f00400e7a23 */ /* 0x000fe40000010843 */
[----:B------:R-:W-:Y:S01]  /*f980*/  FADD.FTZ R50, R50, R37 ;  /* 0x0000002532327221 */ /* 0x000fe20000010000 */
[----:B---3--:R-:W-:Y:S01]  /*f990*/  F2FP.PACK_AB R8, R45, R56 ;  /* 0x000000382d08723e */ /* 0x008fe200000000ff */
[----:B------:R-:W-:Y:S01]  /*f9a0*/  FFMA.FTZ R12, R65, c[0x0][0x23c], -R99 ;  /* 0x00008f00410c7a23 */ /* 0x000fe20000010863 */
[----:B-1----:R-:W-:Y:S01]  /*f9b0*/  F2FP.PACK_AB R10, R35, R32 ;  /* 0x00000020230a723e */ /* 0x002fe200000000ff */
[----:B------:R-:W-:Y:S01]  /*f9c0*/  FADD.FTZ R33, R33, R50 ;  /* 0x0000003221217221 */ /* 0x000fe20000010000 */
[----:B------:R-:W-:Y:S01]  /*f9d0*/  MUFU.EX2 R51, R51 ;  /* 0x0000003300337308 */ /* 0x000fe20000000800 */
[----:B------:R-:W-:-:S02]  /*f9e0*/  FFMA.FTZ R13, R62, c[0x0][0x23c], -R67 ;  /* 0x00008f003e0d7a23 */ /* 0x000fc40000010843 */
[----:B------:R-:W-:Y:S02]  /*f9f0*/  FADD.FTZ R34, R34, R33 ;  /* 0x0000002122227221 */ /* 0x000fe40000010000 */
[----:B------:R-:W-:Y:S01]  /*fa00*/  FADD.FTZ R2, R133, R2 ;  /* 0x0000000285027221 */ /* 0x000fe20000010000 */
[----:B------:R-:W-:Y:S01]  /*fa10*/  MOV R133, R98 ;  /* 0x0000006200857202 */ /* 0x000fe20000000f00 */
[----:B------:R-:W-:Y:S01]  /*fa20*/  FADD.FTZ R34, R97, R34 ;  /* 0x0000002261227221 */ /* 0x000fe20000010000 */
[----:B------:R-:W1:Y:S01]  /*fa30*/  MUFU.EX2 R52, R60 ;  /* 0x0000003c00347308 */ /* 0x000e620000000800 */
[----:B-----5:R-:W-:Y:S01]  /*fa40*/  F2FP.PACK_AB R9, R54, R47 ;  /* 0x0000002f3609723e */ /* 0x020fe200000000ff */
[----:B------:R-:W-:Y:S02]  /*fa50*/  FADD.FTZ R141, R141, R2 ;  /* 0x000000028d8d7221 */ /* 0x000fe40000010000 */
[----:B------:R-:W-:Y:S02]  /*fa60*/  FADD.FTZ R39, R39, R34 ;  /* 0x0000002227277221 */ /* 0x000fe40000010000 */
[----:B------:R-:W-:-:S02]  /*fa70*/  FADD.FTZ R160, R160, R141 ;  /* 0x0000008da0a07221 */ /* 0x000fc40000010000 */
[----:B------:R3:W-:Y:S01]  /*fa80*/  MUFU.EX2 R38, R61 ;  /* 0x0000003d00267308 */ /* 0x0007e20000000800 */
[----:B------:R-:W-:Y:S02]  /*fa90*/  FADD.FTZ R42, R42, R39 ;  /* 0x000000272a2a7221 */ /* 0x000fe40000010000 */
[----:B------:R-:W-:Y:S02]  /*faa0*/  FADD.FTZ R15, R151, R160 ;  /* 0x000000a0970f7221 */ /* 0x000fe40000010000 */
[----:B------:R-:W-:Y:S02]  /*fab0*/  FADD.FTZ R43, R43, R42 ;  /* 0x0000002a2b2b7221 */ /* 0x000fe40000010000 */
[----:B------:R-:W-:Y:S01]  /*fac0*/  FADD.FTZ R15, R140, R15 ;  /* 0x0000000f8c0f7221 */ /* 0x000fe20000010000 */
[----:B-1----:R-:W-:Y:S01]  /*fad0*/  F2FP.PACK_AB R11, R52, R51 ;  /* 0x00000033340b723e */ /* 0x002fe200000000ff */
[----:B------:R-:W-:Y:S01]  /*fae0*/  MUFU.EX2 R12, R12 ;  /* 0x0000000c000c7308 */ /* 0x000fe20000000800 */
[----:B------:R-:W-:-:S02]  /*faf0*/  FADD.FTZ R46, R46, R43 ;  /* 0x0000002b2e2e7221 */ /* 0x000fc40000010000 */
[----:B------:R-:W-:Y:S02]  /*fb00*/  FADD.FTZ R56, R56, R15 ;  /* 0x0000000f38387221 */ /* 0x000fe40000010000 */
[----:B------:R-:W-:Y:S01]  /*fb10*/  FADD.FTZ R47, R47, R46 ;  /* 0x0000002e2f2f7221 */ /* 0x000fe20000010000 */
[C---:B--2---:R-:W-:Y:S01]  /*fb20*/  HMMA.16816.F32 R16, R8.reuse, R28, R16 ;  /* 0x0000001c0810723c */ /* 0x044fe20000001810 */
[----:B---3--:R-:W-:Y:S01]  /*fb30*/  FFMA.FTZ R61, R63, c[0x0][0x23c], -R99 ;  /* 0x00008f003f3d7a23 */ /* 0x008fe20000010863 */
[----:B------:R-:W-:Y:S01]  /*fb40*/  MUFU.EX2 R207, R207 ;  /* 0x000000cf00cf7308 */ /* 0x000fe20000000800 */
[----:B------:R-:W-:Y:S02]  /*fb50*/  FADD.FTZ R45, R45, R56 ;  /* 0x000000382d2d7221 */ /* 0x000fe40000010000 */
[----:B------:R-:W-:Y:S02]  /*fb60*/  FADD.FTZ R54, R54, R47 ;  /* 0x0000002f36367221 */ /* 0x000fe40000010000 */
[----:B------:R-:W-:Y:S01]  /*fb70*/  FADD.FTZ R32, R32, R45 ;  /* 0x0000002d20207221 */ /* 0x000fe20000010000 */
[----:B------:R-:W-:Y:S02]  /*fb80*/  HMMA.16816.F32 R4, R8, R30, R4 ;  /* 0x0000001e0804723c */ /* 0x000fe40000001804 */
[----:B------:R-:W1:Y:S01]  /*fb90*/  MUFU.EX2 R61, R61 ;  /* 0x0000003d003d7308 */ /* 0x000e620000000800 */
[----:B------:R-:W-:-:S05]  /*fba0*/  FADD.FTZ R35, R35, R32 ;  /* 0x0000002023237221 */ /* 0x000fca0000010000 */
[C---:B----4-:R-:W-:Y:S02]  /*fbb0*/  HMMA.16816.F32 R220, R8.reuse, R20, R220 ;  /* 0x0000001408dc723c */ /* 0x050fe400000018dc */
[----:B------:R-:W-:Y:S06]  /*fbc0*/  MUFU.EX2 R0, R0 ;  /* 0x0000000000007308 */ /* 0x000fec0000000800 */
[----:B------:R-:W-:Y:S02]  /*fbd0*/  HMMA.16816.F32 R24, R8, R22, R24 ;  /* 0x000000160818723c */ /* 0x000fe40000001818 */
[----:B------:R-:W2:Y:S05]  /*fbe0*/  MUFU.EX2 R13, R13 ;  /* 0x0000000d000d7308 */ /* 0x000eaa0000000800 */
[----:B-1----:R-:W-:Y:S01]  /*fbf0*/  F2FP.PACK_AB R8, R61, R38 ;  /* 0x000000263d08723e */ /* 0x002fe200000000ff */
[----:B------:R-:W-:Y:S01]  /*fc00*/  FADD.FTZ R38, R38, R35 ;  /* 0x0000002326267221 */ /* 0x000fe20000010000 */
[----:B------:R-:W-:Y:S01]  /*fc10*/  F2FP.PACK_AB R10, R207, R12 ;  /* 0x0000000ccf0a723e */ /* 0x000fe200000000ff */
[----:B------:R-:W-:Y:S02]  /*fc20*/  MUFU.EX2 R14, R14 ;  /* 0x0000000e000e7308 */ /* 0x000fe40000000800 */
[----:B------:R-:W-:-:S04]  /*fc30*/  FADD.FTZ R61, R61, R38 ;  /* 0x000000263d3d7221 */ /* 0x000fc80000010000 */
[----:B------:R-:W-:Y:S02]  /*fc40*/  FADD.FTZ R12, R12, R61 ;  /* 0x0000003d0c0c7221 */ /* 0x000fe40000010000 */
[----:B------:R-:W1:Y:S01]  /*fc50*/  MUFU.EX2 R209, R209 ;  /* 0x000000d100d17308 */ /* 0x000e620000000800 */
[----:B--2---:R-:W-:Y:S01]  /*fc60*/  F2FP.PACK_AB R9, R13, R0 ;  /* 0x000000000d09723e */ /* 0x004fe200000000ff */
[----:B------:R-:W-:Y:S01]  /*fc70*/  FADD.FTZ R207, R207, R12 ;  /* 0x0000000ccfcf7221 */ /* 0x000fe20000010000 */
[----:B-1----:R-:W-:-:S07]  /*fc80*/  F2FP.PACK_AB R11, R209, R14 ;  /* 0x0000000ed10b723e */ /* 0x002fce00000000ff */
[C---:B------:R-:W-:Y:S08]  /*fc90*/  HMMA.16816.F32 R228, R8.reuse, R224, R16 ;  /* 0x000000e008e4723c */ /* 0x040ff00000001810 */
[C---:B------:R-:W-:Y:S07]  /*fca0*/  HMMA.16816.F32 R224, R8.reuse, R226, R4 ;  /* 0x000000e208e0723c */ /* 0x040fee0000001804 */
[----:B------:R-:W-:Y:S01]  /*fcb0*/  FADD.FTZ R5, R51, R54 ;  /* 0x0000003633057221 */ /* 0x000fe20000010000 */
[----:B------:R-:W-:Y:S03]  /*fcc0*/  HMMA.16816.F32 R220, R8, R216, R220 ;  /* 0x000000d808dc723c */ /* 0x000fe600000018dc */
[----:B------:R-:W-:-:S04]  /*fcd0*/  FADD.FTZ R5, R52, R5 ;  /* 0x0000000534057221 */ /* 0x000fc80000010000 */
[----:B------:R-:W-:Y:S01]  /*fce0*/  FADD.FTZ R0, R0, R5 ;  /* 0x0000000500007221 */ /* 0x000fe20000010000 */
[----:B------:R-:W-:Y:S03]  /*fcf0*/  HMMA.16816.F32 R216, R8, R218, R24 ;  /* 0x000000da08d8723c */ /* 0x000fe60000001818 */
[----:B------:R-:W-:-:S04]  /*fd00*/  FADD.FTZ R13, R13, R0 ;  /* 0x000000000d0d7221 */ /* 0x000fc80000010000 */
[----:B------:R-:W-:-:S04]  /*fd10*/  FADD.FTZ R14, R14, R13 ;  /* 0x0000000d0e0e7221 */ /* 0x000fc80000010000 */
[----:B------:R-:W-:-:S08]  /*fd20*/  FADD.FTZ R209, R209, R14 ;  /* 0x0000000ed1d17221 */ /* 0x000fd00000010000 */
.L_x_2315:
[----:B------:R-:W-:Y:S05]  /*fd30*/  @!P2 BRA `(.L_x_2323) ;  /* 0x000056a00000a947 */ /* 0x000fea0003800000 */
[----:B------:R-:W-:Y:S02]  /*fd40*/  MOV R210, R133 ;  /* 0x0000008500d27202 */ /* 0x000fe40000000f00 */
[----:B------:R-:W-:Y:S02]  /*fd50*/  MOV R213, R134 ;  /* 0x0000008600d57202 */ /* 0x000fe40000000f00 */
[----:B------:R-:W-:Y:S02]  /*fd60*/  MOV R244, c[0x0][0x1a0] ;  /* 0x0000680000f47a02 */ /* 0x000fe40000000f00 */
.L_x_2327:
[----:B------:R-:W-:Y:S01]  /*fd70*/  IADD3 R211, R211, -0x1, RZ ;  /* 0xffffffffd3d37810 */ /* 0x000fe20007ffe0ff */
[----:B------:R-:W-:Y:S04]  /*fd80*/  DEPBAR.LE SB0, 0x0 ;  /* 0x000080000000791a */ /* 0x000fe80000000000 */
[----:B------:R-:W-:Y:S01]  /*fd90*/  BAR.SYNC.DEFER_BLOCKING 0x0 ;  /* 0x0000000000007b1d */ /* 0x000fe20000010000 */
[----:B------:R-:W-:Y:S05]  /*fda0*/  IMAD.U32 R154, R244, -0x100, RZ ;  /* 0xffffff00f49a7824 */ /* 0x000fea00078e00ff */
[----:B------:R-:W-:Y:S01]  /*fdb0*/  SHF.R.S32.HI R155, RZ, 0x1f, R154 ;  /* 0x0000001fff9b7819 */ /* 0x000fe2000001149a */
[----:B------:R-:W-:-:S05]  /*fdc0*/  @!P1 BRA `(.L_x_2324) ;  /* 0x000003b000009947 */ /* 0x000fca0003800000 */
[----:B------:R-:W-:Y:S02]  /*fdd0*/  IABS R6, c[0x0][0x2d0] ;  /* 0x0000b40000067a13 */ /* 0x000fe40000000000 */
[----:B------:R-:W-:Y:S02]  /*fde0*/  LOP3.LUT R2, RZ, c[0x0][0x2d0], RZ, 0x33, !PT ;  /* 0x0000b400ff027a12 */ /* 0x000fe400078e33ff */
[----:B------:R-:W1:Y:S10]  /*fdf0*/  I2F.RP R13, R6 ;  /* 0x00000006000d7306 */ /* 0x000e740000209400 */
[----:B-1----:R-:W1:Y:S02]  /*fe00*/  MUFU.RCP R8, R13 ;  /* 0x0000000d00087308 */ /* 0x002e640000001000 */
[----:B-1----:R-:W-:Y:S01]  /*fe10*/  IADD3 R16, R8, 0xffffffe, RZ ;  /* 0x0ffffffe08107810 */ /* 0x002fe20007ffe0ff */
[----:B------:R-:W-:Y:S07]  /*fe20*/  IMAD.SHL.U32 R8, R211, 0x100, RZ ;  /* 0x00000100d3087824 */ /* 0x000fee00078e00ff */
[----:B------:R-:W1:Y:S01]  /*fe30*/  F2I.FTZ.U32.TRUNC.NTZ R17, R16 ;  /* 0x0000001000117305 */ /* 0x000e62000021f000 */
[----:B------:R-:W-:Y:S02]  /*fe40*/  IABS R10, R8 ;  /* 0x00000008000a7213 */ /* 0x000fe40000000000 */
[C---:B------:R-:W-:Y:S02]  /*fe50*/  IADD3 R14, R8.reuse, 0x100, RZ ;  /* 0x00000100080e7810 */ /* 0x040fe40007ffe0ff */
        /* <DEDUP_REMOVED lines=50> */
.L_x_2324:
[----:B------:R-:W-:Y:S02]  /*10180*/  ISETP.GE.AND P2, PT, R232, c[0x0][0x220], PT ;  /* 0x00008800e8007a0c */ /* 0x000fe40003f46270 */
[C---:B------:R-:W-:Y:S04]  /*10190*/  LEA R246, P4, R154.reuse, R242, 0x1 ;  /* 0x000000f29af67211 */ /* 0x040fe800078808ff */
[--C-:B------:R-:W-:Y:S07]  /*101a0*/  LEA.HI.X R247, R154, R243, R155.reuse, 0x1, P4 ;  /* 0x000000f39af77211 */ /* 0x100fee00020f0c9b */
[----:B------:R-:W-:Y:S01]  /*101b0*/  @P2 STS [R215+0x5000], RZ ;  /* 0x005000ffd7002388 */ /* 0x000fe20000000800 */
[-C--:B------:R-:W-:Y:S01]  /*101c0*/  @!P2 MOV R159, R155.reuse ;  /* 0x0000009b009fa202 */ /* 0x080fe20000000f00 */
[--C-:B------:R-:W-:Y:S01]  /*101d0*/  @!P2 IMAD.MOV.U32 R166, RZ, RZ, R154.reuse ;  /* 0x000000ffffa6a224 */ /* 0x100fe200078e009a */
[CC--:B------:R-:W-:Y:S01]  /*101e0*/  @!P2 LEA R245, P3, R244.reuse, R154.reuse, 0x5 ;  /* 0x0000009af4f5a211 */ /* 0x0c0fe200078628ff */
[----:B------:R-:W-:Y:S01]  /*101f0*/  @P2 STS [R215+0x5004], RZ ;  /* 0x005004ffd7002388 */ /* 0x000fe20000000800 */
[C---:B------:R-:W-:Y:S01]  /*10200*/  @!P2 LEA R249, P0, R244.reuse, R154, 0x6 ;  /* 0x0000009af4f9a211 */ /* 0x040fe200078030ff */
[----:B------:R-:W-:Y:S02]  /*10210*/  @!P2 IMAD.MOV.U32 R167, RZ, RZ, R155 ;  /* 0x000000ffffa7a224 */ /* 0x000fe400078e009b */
[----:B------:R-:W-:Y:S01]  /*10220*/  @P2 STS.64 [R215+0x5008], RZ ;  /* 0x005008ffd7002388 */ /* 0x000fe20000000a00 */
[----:B------:R-:W-:Y:S02]  /*10230*/  @!P2 IMAD.MOV.U32 R158, RZ, RZ, R154 ;  /* 0x000000ffff9ea224 */ /* 0x000fe400078e009a */
[C---:B------:R-:W-:Y:S01]  /*10240*/  @!P2 IMAD.WIDE.U32 R166, R244.reuse, 0x60, R166 ;  /* 0x00000060f4a6a825 */ /* 0x040fe200078e00a6 */
[----:B------:R-:W-:Y:S01]  /*10250*/  @!PT LDS RZ, [RZ] ;  /* 0x00000000fffff984 */ /* 0x000fe20000000800 */
[----:B------:R-:W-:Y:S01]  /*10260*/  @!PT LDS RZ, [RZ] ;  /* 0x00000000fffff984 */ /* 0x000fe20000000800 */
[----:B------:R-:W-:Y:S01]  /*10270*/  @!PT LDS RZ, [RZ] ;  /* 0x00000000fffff984 */ /* 0x000fe20000000800 */
[----:B------:R1:W-:Y:S03]  /*10280*/  @!P2 LDGSTS.E.BYPASS.LTC128B.128 [R215+0x5000], [R246.64] ;  /* 0x05000000f6d7afae */ /* 0x0003e6000b901d46 */
[----:B------:R-:W-:Y:S01]  /*10290*/  @!P2 IMAD.WIDE.U32 R158, R244, 0xa0, R158 ;  /* 0x000000a0f49ea825 */ /* 0x000fe200078e009e */
[----:B------:R-:W-:Y:S01]  /*102a0*/  @P2 STS.128 [R215+0x5800], RZ ;  /* 0x005800ffd7002388 */ /* 0x000fe20000000c00 */
[-C--:B------:R-:W-:Y:S02]  /*102b0*/  @!P2 LEA R186, P5, R166, R242.reuse, 0x1 ;  /* 0x000000f2a6baa211 */ /* 0x080fe400078a08ff */
[----:B------:R-:W-:Y:S01]  /*102c0*/  @!P2 IMAD.MOV.U32 R178, RZ, RZ, R154 ;  /* 0x000000ffffb2a224 */ /* 0x000fe200078e009a */
[-C--:B------:R-:W-:Y:S01]  /*102d0*/  @!P2 LEA R182, P4, R158, R242.reuse, 0x1 ;  /* 0x000000f29eb6a211 */ /* 0x080fe200078808ff */
[----:B------:R-:W-:Y:S02]  /*102e0*/  @!P2 IMAD.MOV.U32 R179, RZ, RZ, R155 ;  /* 0x000000ffffb3a224 */ /* 0x000fe400078e009b */
[----:B------:R-:W-:Y:S02]  /*102f0*/  @!P2 IMAD.MOV.U32 R0, RZ, RZ, c[0x0][0x1a4] ;  /* 0x00006900ff00a624 */ /* 0x000fe400078e00ff */
[C---:B------:R-:W-:Y:S03]  /*10300*/  @!P2 IMAD.WIDE.U32 R178, R244.reuse, 0xe0, R178 ;  /* 0x000000e0f4b2a825 */ /* 0x040fe600078e00b2 */
[----:B------:R-:W-:Y:S01]  /*10310*/  @!P2 LEA.HI.X R0, R244, R155, R0, 0x5, P3 ;  /* 0x0000009bf400a211 */ /* 0x000fe200018f2c00 */
[----:B------:R-:W-:Y:S01]  /*10320*/  @!P2 IMAD.MOV.U32 R2, RZ, RZ, c[0x0][0x1a4] ;  /* 0x00006900ff02a624 */ /* 0x000fe200078e00ff */
[CC--:B------:R-:W-:Y:S01]  /*10330*/  @!P2 LEA R174, P3, R245.reuse, R242.reuse, 0x1 ;  /* 0x000000f2f5aea211 */ /* 0x0c0fe200078608ff */
[----:B------:R-:W-:Y:S02]  /*10340*/  @!P2 IMAD.MOV.U32 R248, RZ, RZ, c[0x0][0x1a4] ;  /* 0x00006900fff8a624 */ /* 0x000fe400078e00ff */
[----:B------:R-:W-:Y:S01]  /*10350*/  @!P2 IMAD.MOV.U32 R250, RZ, RZ, c[0x0][0x1a4] ;  /* 0x00006900fffaa624 */ /* 0x000fe200078e00ff */
[----:B------:R-:W-:Y:S01]  /*10360*/  @!P2 LEA.HI.X R175, R245, R243, R0, 0x1, P3 ;  /* 0x000000f3f5afa211 */ /* 0x000fe200018f0c00 */
[----:B------:R-:W-:Y:S01]  /*10370*/  @!P2 IMAD R248, R248, 0x60, RZ ;  /* 0x00000060f8f8a824 */ /* 0x000fe200078e02ff */
[----:B------:R-:W-:Y:S01]  /*10380*/  @!P2 LEA.HI.X R2, R244, R155, R2, 0x6, P0 ;  /* 0x0000009bf402a211 */ /* 0x000fe200000f3402 */
[----:B------:R-:W-:Y:S01]  /*10390*/  @!P2 IMAD.MOV.U32 R245, RZ, RZ, c[0x0][0x1a4] ;  /* 0x00006900fff5a624 */ /* 0x000fe200078e00ff */
[C---:B------:R-:W-:Y:S01]  /*103a0*/  @!P2 LEA R170, P0, R249.reuse, R242, 0x1 ;  /* 0x000000f2f9aaa211 */ /* 0x040fe200078008ff */
[----:B------:R-:W-:Y:S01]  /*103b0*/  @!PT LDS RZ, [RZ] ;  /* 0x00000000fffff984 */ /* 0x000fe20000000800 */
[----:B------:R-:W-:Y:S01]  /*103c0*/  @!PT LDS RZ, [RZ] ;  /* 0x00000000fffff984 */ /* 0x000fe20000000800 */
[----:B------:R-:W-:Y:S01]  /*103d0*/  @!PT LDS RZ, [RZ] ;  /* 0x00000000fffff984 */ /* 0x000fe20000000800 */
[----:B------:R2:W-:Y:S01]  /*103e0*/  @!P2 LDGSTS.E.BYPASS.LTC128B.128 [R215+0x5800], [R174.64] ;  /* 0x05800000aed7afae */ /* 0x0005e2000b901d46 */
[----:B------:R-:W-:Y:S02]  /*103f0*/  @!P2 IMAD.IADD R248, R248, 0x1, R167 ;  /* 0x00000001f8f8a824 */ /* 0x000fe400078e02a7 */
[-C--:B------:R-:W-:Y:S01]  /*10400*/  @!P2 LEA.HI.X R171, R249, R243.reuse, R2, 0x1, P0 ;  /* 0x000000f3f9aba211 */ /* 0x080fe200000f0c02 */
[----:B------:R-:W-:Y:S01]  /*10410*/  @P2 STS.128 [R215+0x6000], RZ ;  /* 0x006000ffd7002388 */ /* 0x000fe20000000c00 */
[----:B------:R-:W-:Y:S01]  /*10420*/  @!P2 LEA R249, P0, R244, R154, 0x7 ;  /* 0x0000009af4f9a211 */ /* 0x000fe200078038ff */
[----:B------:R-:W-:Y:S01]  /*10430*/  @!P2 IMAD R245, R245, 0xa0, RZ ;  /* 0x000000a0f5f5a824 */ /* 0x000fe200078e02ff */
[----:B------:R-:W-:Y:S01]  /*10440*/  @!P2 LEA.HI.X R187, R166, R243, R248, 0x1, P5 ;  /* 0x000000f3a6bba211 */ /* 0x000fe200028f0cf8 */
[----:B------:R-:W-:Y:S01]  /*10450*/  @!PT LDS RZ, [RZ] ;  /* 0x00000000fffff984 */ /* 0x000fe20000000800 */
[----:B------:R-:W-:Y:S01]  /*10460*/  @!PT LDS RZ, [RZ] ;  /* 0x00000000fffff984 */ /* 0x000fe20000000800 */
[----:B------:R-:W-:Y:S01]  /*10470*/  @!PT LDS RZ, [RZ] ;  /* 0x00000000fffff984 */ /* 0x000fe20000000800 */
[----:B------:R3:W-:Y:S01]  /*10480*/  @!P2 LDGSTS.E.BYPASS.LTC128B.128 [R215+0x6000], [R170.64] ;  /* 0x06000000aad7afae */ /* 0x0007e2000b901d46 */
[C---:B------:R-:W-:Y:S01]  /*10490*/  @!P2 LEA.HI.X R250, R244.reuse, R155, R250, 0x7, P0 ;  /* 0x0000009bf4faa211 */ /* 0x040fe200000f3cfa */
[----:B------:R-:W-:Y:S01]  /*104a0*/  @!P2 IMAD.IADD R245, R245, 0x1, R159 ;  /* 0x00000001f5f5a824 */ /* 0x000fe200078e029f */
[CC--:B------:R-:W-:Y:S01]  /*104b0*/  @!P2 LEA R162, P0, R249.reuse, R242.reuse, 0x1 ;  /* 0x000000f2f9a2a211 */ /* 0x0c0fe200078008ff */
[----:B------:R-:W-:Y:S01]  /*104c0*/  @P2 STS.128 [R215+0x6800], RZ ;  /* 0x006800ffd7002388 */ /* 0x000fe20000000c00 */
[----:B------:R-:W-:Y:S01]  /*104d0*/  @!P2 IMAD.WIDE.U32 R154, R244, 0xc0, R154 ;  /* 0x000000c0f49aa825 */ /* 0x000fe200078e009a */
[----:B------:R-:W-:Y:S02]  /*104e0*/  @!P2 MOV R2, c[0x0][0x1a4] ;  /* 0x000069000002aa02 */ /* 0x000fe40000000f00 */
        /* <DEDUP_REMOVED lines=8> */
[-C--:B------:R-:W-:Y:S01]  /*10570*/  @!P2 LEA R250, P3, R154, R242.reuse, 0x1 ;  /* 0x000000f29afaa211 */ /* 0x080fe200078608ff */
[----:B------:R-:W-:Y:S01]  /*10580*/  @!P2 IMAD R2, R2, 0xc0, RZ ;  /* 0x000000c00202a824 */ /* 0x000fe200078e02ff */
[----:B------:R-:W-:Y:S01]  /*10590*/  @!P2 LEA R242, P0, R178, R242, 0x1 ;  /* 0x000000f2b2f2a211 */ /* 0x000fe200078008ff */
[----:B------:R-:W-:Y:S01]  /*105a0*/  @!PT LDS RZ, [RZ] ;  /* 0x00000000fffff984 */ /* 0x000fe20000000800 */
[----:B------:R-:W-:Y:S01]  /*105b0*/  @!PT LDS RZ, [RZ] ;  /* 0x00000000fffff984 */ /* 0x000fe20000000800 */
[----:B------:R-:W-:Y:S01]  /*105c0*/  @!PT LDS RZ, [RZ] ;  /* 0x00000000fffff984 */ /* 0x000fe20000000800 */
[----:B------:R5:W-:Y:S01]  /*105d0*/  @!P2 LDGSTS.E.BYPASS.LTC128B.128 [R215+0x7000], [R162.64] ;  /* 0x07000000a2d7afae */ /* 0x000be2000b901d46 */
[----:B------:R-:W-:Y:S02]  /*105e0*/  @!P2 IMAD R0, R0, 0xe0, RZ ;  /* 0x000000e00000a824 */ /* 0x000fe400078e02ff */
[----:B------:R-:W-:Y:S01]  /*105f0*/  @!P2 IMAD.IADD R2, R2, 0x1, R155 ;  /* 0x000000010202a824 */ /* 0x000fe200078e029b */
[----:B------:R-:W-:Y:S02]  /*10600*/  @P2 STS.128 [R215+0x7800], RZ ;  /* 0x007800ffd7002388 */ /* 0x000fe40000000c00 */
[----:B------:R-:W-:Y:S02]  /*10610*/  @!P2 IADD3 R0, R0, R179, RZ ;  /* 0x000000b30000a210 */ /* 0x000fe40007ffe0ff */
[----:B------:R-:W-:Y:S01]  /*10620*/  @!PT LDS RZ, [RZ] ;  /* 0x00000000fffff984 */ /* 0x000fe20000000800 */
[----:B------:R-:W-:Y:S01]  /*10630*/  @!PT LDS RZ, [RZ] ;  /* 0x00000000fffff984 */ /* 0x000fe20000000800 */
[----:B------:R-:W-:Y:S01]  /*10640*/  @!PT LDS RZ, [RZ] ;  /* 0x00000000fffff984 */ /* 0x000fe20000000800 */
[----:B------:R1:W-:Y:S01]  /*10650*/  @!P2 LDGSTS.E.BYPASS.LTC128B.128 [R215+0x7800], [R182.64] ;  /* 0x07800000b6d7afae */ /* 0x0003e2000b901d46 */
[-C--:B------:R-:W-:Y:S02]  /*10660*/  @!P2 LEA.HI.X R251, R154, R243.reuse, R2, 0x1, P3 ;  /* 0x000000f39afba211 */ /* 0x080fe400018f0c02 */
[----:B------:R-:W-:Y:S01]  /*10670*/  @!P2 LEA.HI.X R243, R178, R243, R0, 0x1, P0 ;  /* 0x000000f3b2f3a211 */ /* 0x000fe200000f0c00 */
[----:B------:R-:W-:Y:S01]  /*10680*/  @P2 STS.128 [R215+0x8000], RZ ;  /* 0x008000ffd7002388 */ /* 0x000fe20000000c00 */
[----:B------:R-:W-:Y:S03]  /*10690*/  ISETP.GT.AND P0, PT, R211, R214, PT ;  /* 0x000000d6d300720c */ /* 0x000fe60003f04270 */
        /* <DEDUP_REMOVED lines=11> */
[----:B------:R-:W2:Y:S04]  /*10750*/  LDSM.16.M88.4 R8, [R203+0x1000] ;  /* 0x00100000cb08783b */ /* 0x000ea80000000200 */
[----:B------:R-:W3:Y:S04]  /*10760*/  LDSM.16.M88.4 R16, [R203+0x1400] ;  /* 0x00140000cb10783b */ /* 0x000ee80000000200 */
[----:B------:R-:W3:Y:S04]  /*10770*/  LDSM.16.M88.4 R24, [R203+0x1800] ;  /* 0x00180000cb18783b */ /* 0x000ee80000000200 */
[----:B------:R-:W3:Y:S01]  /*10780*/  LDSM.16.M88.4 R32, [R203+0x1c00] ;  /* 0x001c0000cb20783b */ /* 0x000ee20000000200 */
[----:B-1----:R-:W-:Y:S03]  /*10790*/  IMAD.MOV.U32 R242, RZ, RZ, R246 ;  /* 0x000000fffff27224 */ /* 0x002fe600078e00f6 */
[----:B------:R-:W1:Y:S01]  /*107a0*/  LDSM.16.M88.4 R40, [R203+0x2000] ;  /* 0x00200000cb28783b */ /* 0x000e620000000200 */
[----:B------:R-:W-:Y:S03]  /*107b0*/  IMAD.MOV.U32 R243, RZ, RZ, R247 ;  /* 0x000000fffff37224 */ /* 0x000fe600078e00f7 */
[----:B------:R-:W1:Y:S04]  /*107c0*/  LDSM.16.M88.4 R48, [R203+0x2400] ;  /* 0x00240000cb30783b */ /* 0x000e680000000200 */
[----:B------:R-:W1:Y:S04]  /*107d0*/  LDSM.16.M88.4 R56, [R203+0x2800] ;  /* 0x00280000cb38783b */ /* 0x000e680000000200 */
[----:B------:R-:W1:Y:S04]  /*107e0*/  LDSM.16.M88.4 R64, [R203+0x2c00] ;  /* 0x002c0000cb40783b */ /* 0x000e680000000200 */
        /* <DEDUP_REMOVED lines=8> */
[C---:B---3--:R-:W-:Y:S03]  /*10870*/  HMMA.16816.F32 R12, R128.reuse, R16, RZ ;  /* 0x00000010800c723c */ /* 0x048fe600000018ff */
[----:B------:R-:W3:Y:S04]  /*10880*/  LDSM.16.M88.4 R120, [R203+0x4800] ;  /* 0x00480000cb78783b */ /* 0x000ee80000000200 */
[----:B------:R-:W1:Y:S01]  /*10890*/  LDSM.16.M88.4 R148, [R203+0x4c00] ;  /* 0x004c0000cb94783b */ /* 0x000e620000000200 */
[C---:B------:R-:W-:Y:S03]  /*108a0*/  HMMA.16816.F32 R16, R128.reuse, R18, RZ ;  /* 0x000000128010723c */ /* 0x040fe600000018ff */
[----:B------:R-:W-:Y:S04]  /*108b0*/  LDSM.16.M88.4 R132, [R204] ;  /* 0x00000000cc84783b */ /* 0x000fe80000000200 */
[----:B------:R-:W2:Y:S01]  /*108c0*/  LDSM.16.M88.4 R144, [R202] ;  /* 0x00000000ca90783b */ /* 0x000ea20000000200 */
[C---:B------:R-:W-:Y:S03]  /*108d0*/  HMMA.16816.F32 R20, R128.reuse, R24, RZ ;  /* 0x000000188014723c */ /* 0x040fe600000018ff */
[----:B------:R-:W2:Y:S04]  /*108e0*/  LDSM.16.M88.4 R140, [R201] ;  /* 0x00000000c98c783b */ /* 0x000ea80000000200 */
[----:B------:R-:W2:Y:S01]  /*108f0*/  LDSM.16.M88.4 R136, [R200] ;  /* 0x00000000c888783b */ /* 0x000ea20000000200 */
[C---:B------:R-:W-:Y:S03]  /*10900*/  HMMA.16816.F32 R24, R128.reuse, R26, RZ ;  /* 0x0000001a8018723c */ /* 0x040fe600000018ff */
[----:B----4-:R-:W4:Y:S04]  /*10910*/  LDSM.16.M88.4 R184, [R199] ;  /* 0x00000000c7b8783b */ /* 0x010f280000000200 */
[----:B------:R-:W2:Y:S01]  /*10920*/  LDSM.16.M88.4 R180, [R198] ;  /* 0x00000000c6b4783b */ /* 0x000ea20000000200 */
[C---:B------:R-:W-:Y:S03]  /*10930*/  HMMA.16816.F32 R28, R128.reuse, R32, RZ ;  /* 0x00000020801c723c */ /* 0x040fe600000018ff */
[----:B------:R-:W2:Y:S04]  /*10940*/  LDSM.16.M88.4 R176, [R197] ;  /* 0x00000000c5b0783b */ /* 0x000ea80000000200 */
[----:B------:R-:W2:Y:S01]  /*10950*/  LDSM.16.M88.4 R172, [R196] ;  /* 0x00000000c4ac783b */ /* 0x000ea20000000200 */
[C---:B------:R-:W-:Y:S03]  /*10960*/  HMMA.16816.F32 R32, R128.reuse, R34, RZ ;  /* 0x000000228020723c */ /* 0x040fe600000018ff */
[----:B------:R-:W2:Y:S04]  /*10970*/  LDSM.16.M88.4 R168, [R195] ;  /* 0x00000000c3a8783b */ /* 0x000ea80000000200 */
[----:B------:R-:W2:Y:S01]  /*10980*/  LDSM.16.M88.4 R164, [R194] ;  /* 0x00000000c2a4783b */ /* 0x000ea20000000200 */
[C---:B-1----:R-:W-:Y:S03]  /*10990*/  HMMA.16816.F32 R36, R128.reuse, R40, RZ ;  /* 0x000000288024723c */ /* 0x042fe600000018ff */
[----:B-----5:R-:W1:Y:S04]  /*109a0*/  LDSM.16.M88.4 R160, [R193] ;  /* 0x00000000c1a0783b */ /* 0x020e680000000200 */
[----:B------:R-:W5:Y:S01]  /*109b0*/  LDSM.16.M88.4 R156, [R192] ;  /* 0x00000000c09c783b */ /* 0x000f620000000200 */
[C---:B------:R-:W-:Y:S03]  /*109c0*/  HMMA.16816.F32 R40, R128.reuse, R42, RZ ;  /* 0x0000002a8028723c */ /* 0x040fe600000018ff */
[----:B------:R-:W1:Y:S05]  /*109d0*/  LDSM.16.M88.4 R152, [R191] ;  /* 0x00000000bf98783b */ /* 0x000e6a0000000200 */
        /* <DEDUP_REMOVED lines=21> */
[----:B------:R-:W-:Y:S01]  /*10b30*/  HMMA.16816.F32 R128, R128, R150, RZ ;  /* 0x000000968080723c */ /* 0x000fe200000018ff */
[----:B------:R-:W2:Y:S07]  /*10b40*/  LDSM.16.M88.4 R148, [R190] ;  /* 0x00000000be94783b */ /* 0x000eae0000000200 */
[C---:B------:R-:W-:Y:S08]  /*10b50*/  HMMA.16816.F32 R4, R132.reuse, R144, R4 ;  /* 0x000000908404723c */ /* 0x040ff00000001804 */
[C---:B------:R-:W-:Y:S01]  /*10b60*/  HMMA.16816.F32 R8, R132.reuse, R146, R8 ;  /* 0x000000928408723c */ /* 0x040fe20000001808 */
[----:B------:R-:W3:Y:S07]  /*10b70*/  LDSM.16.M88.4 R144, [R189] ;  /* 0x00000000bd90783b */ /* 0x000eee0000000200 */
[C---:B------:R-:W-:Y:S08]  /*10b80*/  HMMA.16816.F32 R12, R132.reuse, R140, R12 ;  /* 0x0000008c840c723c */ /* 0x040ff0000000180c */
[C---:B------:R-:W-:Y:S01]  /*10b90*/  HMMA.16816.F32 R16, R132.reuse, R142, R16 ;  /* 0x0000008e8410723c */ /* 0x040fe20000001810 */
[----:B------:R-:W1:Y:S07]  /*10ba0*/  LDSM.16.M88.4 R140, [R188] ;  /* 0x00000000bc8c783b */ /* 0x000e6e0000000200 */
[C---:B------:R-:W-:Y:S08]  /*10bb0*/  HMMA.16816.F32 R20, R132.reuse, R136, R20 ;  /* 0x000000888414723c */ /* 0x040ff00000001814 */
[C---:B------:R-:W-:Y:S01]  /*10bc0*/  HMMA.16816.F32 R24, R132.reuse, R138, R24 ;  /* 0x0000008a8418723c */ /* 0x040fe20000001818 */
[----:B------:R-:W1:Y:S01]  /*10bd0*/  LDSM.16.M88.4 R136, [R3] ;  /* 0x000000000388783b */ /* 0x000e620000000200 */
[----:B------:R-:W-:Y:S04]  /*10be0*/  DEPBAR.LE SB0, 0x0 ;  /* 0x000080000000791a */ /* 0x000fe80000000000 */
[----:B------:R-:W-:Y:S02]  /*10bf0*/  BAR.SYNC.DEFER_BLOCKING 0x0 ;  /* 0x0000000000007b1d */ /* 0x000fe40000010000 */
        /* <DEDUP_REMOVED lines=14> */
[C---:B-----5:R-:W-:Y:S08]  /*10ce0*/  HMMA.16816.F32 R84, R132.reuse, R156, R84 ;  /* 0x0000009c8454723c */ /* 0x060ff00000001854 */
        /* <DEDUP_REMOVED lines=24> */
[C---:B------:R-:W-:Y:S02]  /*10e70*/  IADD3 R143, R138.reuse, -0x100, RZ ;  /* 0xffffff008a8f7810 */ /* 0x040fe40007ffe0ff */
        /* <DEDUP_REMOVED lines=50> */
.L_x_2326:
[----:B------:R1:W-:Y:S01]  /*111a0*/  @P2 STS [R215+0x1004], RZ ;  /* 0x001004ffd7002388 */ /* 0x0003e20000000800 */
[----:B------:R-:W-:Y:S01]  /*111b0*/  LEA R148, P5, R138, R238, 0x1 ;  /* 0x000000ee8a947211 */ /* 0x000fe200078a08ff */
[----:B------:R-:W-:Y:S01]  /*111c0*/  @!P2 IMAD.MOV.U32 R0, RZ, RZ, c[0x0][0x19c] ;  /* 0x00006700ff00a624 */ /* 0x000fe200078e00ff */
[-C--:B------:R-:W-:Y:S01]  /*111d0*/  @!P2 LEA R133, P4, R134, R138.reuse, 0x5 ;  /* 0x0000008a8685a211 */ /* 0x080fe200078828ff */
[----:B------:R1:W-:Y:S01]  /*111e0*/  @P2 STS.64 [R215+0x1008], RZ ;  /* 0x001008ffd7002388 */ /* 0x0003e20000000a00 */
[----:B------:R-:W-:Y:S01]  /*111f0*/  @!P2 IMAD.MOV.U32 R2, RZ, RZ, c[0x0][0x19c] ;  /* 0x00006700ff02a624 */ /* 0x000fe200078e00ff */
[--C-:B------:R-:W-:Y:S01]  /*11200*/  LEA.HI.X R149, R138, R241, R139.reuse, 0x1, P5 ;  /* 0x000000f18a957211 */ /* 0x100fe200028f0c8b */
[C---:B------:R-:W-:Y:S01]  /*11210*/  @!P2 IMAD.WIDE.U32 R144, R134.reuse, 0x60, R138 ;  /* 0x000000608690a825 */ /* 0x040fe200078e008a */
[----:B------:R1:W-:Y:S01]  /*11220*/  @P2 STS [R215+0x1000], RZ ;  /* 0x001000ffd7002388 */ /* 0x0003e20000000800 */
[C---:B------:R-:W-:Y:S02]  /*11230*/  @!P2 LEA R135, P3, R134.reuse, R138, 0x6 ;  /* 0x0000008a8687a211 */ /* 0x040fe400078630ff */
[CC--:B------:R-:W-:Y:S01]  /*11240*/  @!P2 LEA.HI.X R0, R134.reuse, R139.reuse, R0, 0x5, P4 ;  /* 0x0000008b8600a211 */ /* 0x0c0fe200020f2c00 */
[----:B------:R-:W-:Y:S01]  /*11250*/  @!PT LDS RZ, [RZ] ;  /* 0x00000000fffff984 */ /* 0x000fe20000000800 */
[----:B------:R-:W-:Y:S01]  /*11260*/  @!PT LDS RZ, [RZ] ;  /* 0x00000000fffff984 */ /* 0x000fe20000000800 */
[----:B------:R-:W-:Y:S01]  /*11270*/  @!PT LDS RZ, [RZ] ;  /* 0x00000000fffff984 */ /* 0x000fe20000000800 */
[----:B------:R1:W-:Y:S01]  /*11280*/  @!P2 LDGSTS.E.BYPASS.LTC128B.128 [R215+0x1000], [R148.64] ;  /* 0x0100000094d7afae */ /* 0x0003e2000b901d46 */
[C---:B------:R-:W-:Y:S01]  /*11290*/  @!P2 LEA.HI.X R2, R134.reuse, R139, R2, 0x6, P3 ;  /* 0x0000008b8602a211 */ /* 0x040fe200018f3402 */
[----:B------:R-:W-:Y:S01]  /*112a0*/  @!P2 IMAD.MOV.U32 R132, RZ, RZ, c[0x0][0x19c] ;  /* 0x00006700ff84a624 */ /* 0x000fe200078e00ff */
[C---:B------:R-:W-:Y:S01]  /*112b0*/  @!P2 LEA R146, P3, R133.reuse, R238, 0x1 ;  /* 0x000000ee8592a211 */ /* 0x040fe200078608ff */
[----:B------:R1:W-:Y:S01]  /*112c0*/  @P2 STS.128 [R215+0x1800], RZ ;  /* 0x001800ffd7002388 */ /* 0x0003e20000000c00 */
[C---:B------:R-:W-:Y:S01]  /*112d0*/  @!P2 LEA R137, P0, R134.reuse, R138, 0x7 ;  /* 0x0000008a8689a211 */ /* 0x040fe200078038ff */
[----:B------:R-:W-:Y:S01]  /*112e0*/  @!P2 IMAD.MOV.U32 R142, RZ, RZ, R138 ;  /* 0x000000ffff8ea224 */ /* 0x000fe200078e008a */
[----:B------:R-:W-:Y:S01]  /*112f0*/  @!P2 LEA.HI.X R147, R133, R241, R0, 0x1, P3 ;  /* 0x000000f18593a211 */ /* 0x000fe200018f0c00 */
[----:B------:R-:W-:Y:S01]  /*11300*/  @!P2 IMAD.MOV.U32 R0, RZ, RZ, c[0x0][0x19c] ;  /* 0x00006700ff00a624 */ /* 0x000fe200078e00ff */
[----:B------:R-:W-:Y:S01]  /*11310*/  @!P2 LEA.HI.X R132, R134, R139, R132, 0x7, P0 ;  /* 0x0000008b8684a211 */ /* 0x000fe200000f3c84 */
[--C-:B------:R-:W-:Y:S01]  /*11320*/  @!P2 IMAD.MOV.U32 R140, RZ, RZ, R138.reuse ;  /* 0x000000ffff8ca224 */ /* 0x100fe200078e008a */
[CC--:B------:R-:W-:Y:S01]  /*11330*/  @!P2 LEA R152, P0, R135.reuse, R238.reuse, 0x1 ;  /* 0x000000ee8798a211 */ /* 0x0c0fe200078008ff */
[----:B------:R-:W-:Y:S01]  /*11340*/  @!PT LDS RZ, [RZ] ;  /* 0x00000000fffff984 */ /* 0x000fe20000000800 */
[----:B------:R-:W-:Y:S01]  /*11350*/  @!PT LDS RZ, [RZ] ;  /* 0x00000000fffff984 */ /* 0x000fe20000000800 */
[----:B------:R-:W-:Y:S01]  /*11360*/  @!PT LDS RZ, [RZ] ;  /* 0x00000000fffff984 */ /* 0x000fe20000000800 */
[----:B------:R1:W-:Y:S01]  /*11370*/  @!P2 LDGSTS.E.BYPASS.LTC128B.128 [R215+0x1800], [R146.64] ;  /* 0x0180000092d7afae */ /* 0x0003e2000b901d46 */
[-C--:B------:R-:W-:Y:S01]  /*11380*/  @!P2 LEA R156, P5, R144, R238.reuse, 0x1 ;  /* 0x000000ee909ca211 */ /* 0x080fe200078a08ff */
[----:B------:R-:W-:Y:S01]  /*11390*/  @!P2 IMAD.MOV.U32 R150, RZ, RZ, R138 ;  /* 0x000000ffff96a224 */ /* 0x000fe200078e008a */
[----:B------:R-:W-:Y:S01]  /*113a0*/  @!P2 LEA.HI.X R153, R135, R241, R2, 0x1, P0 ;  /* 0x000000f18799a211 */ /* 0x000fe200000f0c02 */
[----:B------:R1:W-:Y:S01]  /*113b0*/  @P2 STS.128 [R215+0x2000], RZ ;  /* 0x002000ffd7002388 */ /* 0x0003e20000000c00 */
[----:B------:R-:W-:Y:S01]  /*113c0*/  @!P2 IMAD R135, R0, 0x60, RZ ;  /* 0x000000600087a824 */ /* 0x000fe200078e02ff */
[-C--:B------:R-:W-:Y:S01]  /*113d0*/  @!P2 LEA R136, P0, R137, R238.reuse, 0x1 ;  /* 0x000000ee8988a211 */ /* 0x080fe200078008ff */
[----:B------:R-:W-:Y:S01]  /*113e0*/  @!P2 IMAD.MOV.U32 R141, RZ, RZ, R139 ;  /* 0x000000ffff8da224 */ /* 0x000fe200078e008b */
[----:B------:R-:W-:Y:S01]  /*113f0*/  @!PT LDS RZ, [RZ] ;  /* 0x00000000fffff984 */ /* 0x000fe20000000800 */
[----:B------:R-:W-:Y:S01]  /*11400*/  @!PT LDS RZ, [RZ] ;  /* 0x00000000fffff984 */ /* 0x000fe20000000800 */
[----:B------:R-:W-:Y:S01]  /*11410*/  @!PT LDS RZ, [RZ] ;  /* 0x00000000fffff984 */ /* 0x000fe20000000800 */
[----:B------:R1:W-:Y:S01]  /*11420*/  @!P2 LDGSTS.E.BYPASS.LTC128B.128 [R215+0x2000], [R152.64] ;  /* 0x0200000098d7afae */ /* 0x0003e2000b901d46 */
[----:B------:R-:W-:Y:S01]  /*11430*/  @!P2 IMAD.IADD R135, R135, 0x1, R145 ;  /* 0x000000018787a824 */ /* 0x000fe200078e0291 */
[-C--:B------:R-:W-:Y:S01]  /*11440*/  @!P2 MOV R143, R139.reuse ;  /* 0x0000008b008fa202 */ /* 0x080fe20000000f00 */
[----:B------:R-:W-:Y:S01]  /*11450*/  @!P2 IMAD.WIDE.U32 R140, R134, 0xc0, R140 ;  /* 0x000000c0868ca825 */ /* 0x000fe200078e008c */
[----:B------:R1:W-:Y:S01]  /*11460*/  @P2 STS.128 [R215+0x2800], RZ ;  /* 0x002800ffd7002388 */ /* 0x0003e20000000c00 */
[----:B------:R-:W-:Y:S02]  /*11470*/  @!P2 MOV R151, R139 ;  /* 0x0000008b0097a202 */ /* 0x000fe40000000f00 */
[-C--:B------:R-:W-:Y:S01]  /*11480*/  @!P2 LEA.HI.X R157, R144, R241.reuse, R135, 0x1, P5 ;  /* 0x000000f1909da211 */ /* 0x080fe200028f0c87 */
[----:B------:R-:W-:Y:S01]  /*11490*/  @!P2 IMAD.WIDE.U32 R142, R134, 0xa0, R142 ;  /* 0x000000a0868ea825 */ /* 0x000fe200078e008e */
[-C--:B------:R-:W-:Y:S02]  /*114a0*/  @!P2 LEA.HI.X R137, R137, R241.reuse, R132, 0x1, P0 ;  /* 0x000000f18989a211 */ /* 0x080fe400000f0c84 */
[-C--:B------:R-:W-:Y:S01]  /*114b0*/  @!P2 LEA R132, P3, R140, R238.reuse, 0x1 ;  /* 0x000000ee8c84a211 */ /* 0x080fe200078608ff */
[----:B------:R-:W-:Y:S01]  /*114c0*/  @!PT LDS RZ, [RZ] ;  /* 0x00000000fffff984 */ /* 0x000fe20000000800 */
[----:B------:R-:W-:Y:S01]  /*114d0*/  @!PT LDS RZ, [RZ] ;  /* 0x00000000fffff984 */ /* 0x000fe20000000800 */
[----:B------:R-:W-:Y:S01]  /*114e0*/  @!PT LDS RZ, [RZ] ;  /* 0x00000000fffff984 */ /* 0x000fe20000000800 */
[----:B------:R1:W-:Y:S01]  /*114f0*/  @!P2 LDGSTS.E.BYPASS.LTC128B.128 [R215+0x2800], [R156.64] ;  /* 0x028000009cd7afae */ /* 0x0003e2000b901d46 */
[----:B------:R-:W-:Y:S01]  /*11500*/  @!P2 IMAD.WIDE.U32 R150, R134, 0xe0, R150 ;  /* 0x000000e08696a825 */ /* 0x000fe200078e0096 */
[----:B------:R-:W-:Y:S02]  /*11510*/  @!P2 MOV R2, c[0x0][0x19c] ;  /* 0x000067000002aa02 */ /* 0x000fe40000000f00 */
        /* <DEDUP_REMOVED lines=36> */
.L_x_2325:
        /* <DEDUP_REMOVED lines=50> */
[----:B-1----:R-:W-:Y:S09]  /*11a80*/  IADD3 R146, R164, 0x49, RZ ;  /* 0x00000049a4927810 */ /* 0x002ff20007ffe0ff */
        /* <DEDUP_REMOVED lines=21> */
[CC--:B------:R-:W-:Y:S02]  /*11be0*/  FFMA.FTZ R4, R206.reuse, R139.reuse, R4 ;  /* 0x0000008bce047223 */ /* 0x0c0fe40000010004 */
[----:B------:R-:W-:Y:S01]  /*11bf0*/  FFMA.FTZ R6, R206, R139, R6 ;  /* 0x0000008bce067223 */ /* 0x000fe20000010006 */
[----:B------:R-:W-:Y:S01]  /*11c00*/  IADD3 R139, R164, 0x90, RZ ;  /* 0x00000090a48b7810 */ /* 0x000fe20007ffe0ff */
[-C--:B--2---:R-:W-:Y:S01]  /*11c10*/  FFMA.FTZ R5, R206, R136.reuse, R5 ;  /* 0x00000088ce057223 */ /* 0x084fe20000010005 */
[----:B------:R-:W-:Y:S01]  /*11c20*/  FMNMX.FTZ R166, R4, R213, !PT ;  /* 0x000000d504a67209 */ /* 0x000fe20007810000 */
[----:B------:R-:W-:Y:S01]  /*11c30*/  FFMA.FTZ R7, R206, R136, R7 ;  /* 0x00000088ce077223 */ /* 0x000fe20000010007 */
[----:B------:R-:W-:Y:S01]  /*11c40*/  FMNMX.FTZ R168, R6, R210, !PT ;  /* 0x000000d206a87209 */ /* 0x000fe20007810000 */
[CC--:B------:R-:W-:Y:S01]  /*11c50*/  FFMA.FTZ R8, R206.reuse, R141.reuse, R8 ;  /* 0x0000008dce087223 */ /* 0x0c0fe20000010008 */
[----:B------:R-:W2:Y:S01]  /*11c60*/  I2F R139, R139 ;  /* 0x0000008b008b7306 */ /* 0x000ea20000201400 */
[C---:B------:R-:W-:Y:S01]  /*11c70*/  FFMA.FTZ R10, R206.reuse, R141, R10 ;  /* 0x0000008dce0a7223 */ /* 0x040fe2000001000a */
[----:B------:R-:W-:Y:S01]  /*11c80*/  FMNMX.FTZ R169, R5, R166, !PT ;  /* 0x000000a605a97209 */ /* 0x000fe20007810000 */
[C---:B------:R-:W-:Y:S01]  /*11c90*/  FFMA.FTZ R9, R206.reuse, R138, R9 ;  /* 0x0000008ace097223 */ /* 0x040fe20000010009 */
[----:B------:R-:W-:Y:S01]  /*11ca0*/  FMNMX.FTZ R171, R7, R168, !PT ;  /* 0x000000a807ab7209 */ /* 0x000fe20007810000 */
[----:B------:R-:W-:Y:S01]  /*11cb0*/  FFMA.FTZ R11, R206, R138, R11 ;  /* 0x0000008ace0b7223 */ /* 0x000fe2000001000b */
[----:B------:R-:W-:Y:S01]  /*11cc0*/  FMNMX.FTZ R166, R8, R169, !PT ;  /* 0x000000a908a67209 */ /* 0x000fe20007810000 */
[----:B---3--:R-:W-:Y:S01]  /*11cd0*/  FFMA.FTZ R12, R206, R143, R12 ;  /* 0x0000008fce0c7223 */ /* 0x008fe2000001000c */
[----:B------:R-:W-:Y:S01]  /*11ce0*/  FMNMX.FTZ R168, R10, R171, !PT ;  /* 0x000000ab0aa87209 */ /* 0x000fe20007810000 */
[C---:B------:R-:W-:Y:S01]  /*11cf0*/  FFMA.FTZ R14, R206.reuse, R143, R14 ;  /* 0x0000008fce0e7223 */ /* 0x040fe2000001000e */
[----:B------:R-:W-:Y:S01]  /*11d00*/  FMNMX.FTZ R169, R9, R166, !PT ;  /* 0x000000a609a97209 */ /* 0x000fe20007810000 */
[C---:B----4-:R-:W-:Y:S01]  /*11d10*/  FFMA.FTZ R13, R206.reuse, R140, R13 ;  /* 0x0000008cce0d7223 */ /* 0x050fe2000001000d */
[----:B------:R-:W-:Y:S01]  /*11d20*/  FMNMX.FTZ R171, R11, R168, !PT ;  /* 0x000000a80bab7209 */ /* 0x000fe20007810000 */
[----:B------:R-:W-:Y:S01]  /*11d30*/  FFMA.FTZ R15, R206, R140, R15 ;  /* 0x0000008cce0f7223 */ /* 0x000fe2000001000f */
[----:B------:R-:W-:Y:S01]  /*11d40*/  FMNMX.FTZ R166, R12, R169, !PT ;  /* 0x000000a90ca67209 */ /* 0x000fe20007810000 */
[----:B-----5:R-:W-:Y:S01]  /*11d50*/  FFMA.FTZ R16, R206, R145, R16 ;  /* 0x00000091ce107223 */ /* 0x020fe20000010010 */
[----:B------:R-:W-:Y:S01]  /*11d60*/  FMNMX.FTZ R168, R14, R171, !PT ;  /* 0x000000ab0ea87209 */ /* 0x000fe20007810000 */
[C---:B------:R-:W-:Y:S01]  /*11d70*/  FFMA.FTZ R18, R206.reuse, R145, R18 ;  /* 0x00000091ce127223 */ /* 0x040fe20000010012 */
[----:B------:R-:W-:Y:S01]  /*11d80*/  FMNMX.FTZ R169, R13, R166, !PT ;  /* 0x000000a60da97209 */ /* 0x000fe20007810000 */
[C---:B------:R-:W-:Y:S01]  /*11d90*/  FFMA.FTZ R17, R206.reuse, R142, R17 ;  /* 0x0000008ece117223 */ /* 0x040fe20000010011 */
[----:B------:R-:W-:Y:S01]  /*11da0*/  FMNMX.FTZ R171, R15, R168, !PT ;  /* 0x000000a80fab7209 */ /* 0x000fe20007810000 */
[----:B------:R-:W-:Y:S01]  /*11db0*/  FFMA.FTZ R19, R206, R142, R19 ;  /* 0x0000008ece137223 */ /* 0x000fe20000010013 */
[----:B------:R-:W-:Y:S01]  /*11dc0*/  FMNMX.FTZ R166, R16, R169, !PT ;  /* 0x000000a910a67209 */ /* 0x000fe20007810000 */
[----:B------:R-:W-:Y:S01]  /*11dd0*/  FFMA.FTZ R20, R206, R147, R20 ;  /* 0x00000093ce147223 */ /* 0x000fe20000010014 */
        /* <DEDUP_REMOVED lines=14> */
[----:B------:R-:W-:Y:S01]  /*11ec0*/  IADD3 R144, R164, 0xd0, RZ ;  /* 0x000000d0a4907810 */ /* 0x000fe20007ffe0ff */
[----:B------:R-:W-:Y:S01]  /*11ed0*/  FFMA.FTZ R28, R206, R133, R28 ;  /* 0x00000085ce1c7223 */ /* 0x000fe2000001001c */
[----:B------:R-:W-:Y:S01]  /*11ee0*/  FMNMX.FTZ R166, R24, R169, !PT ;  /* 0x000000a918a67209 */ /* 0x000fe20007810000 */
[C---:B------:R-:W-:Y:S01]  /*11ef0*/  FFMA.FTZ R30, R206.reuse, R133, R30 ;  /* 0x00000085ce1e7223 */ /* 0x040fe2000001001e */
[----:B------:R-:W-:Y:S01]  /*11f00*/  I2F R149, R144 ;  /* 0x0000009000957306 */ /* 0x000fe20000201400 */
[C---:B------:R-:W-:Y:S01]  /*11f10*/  FFMA.FTZ R29, R206.reuse, R2, R29 ;  /* 0x00000002ce1d7223 */ /* 0x040fe2000001001d */
[----:B------:R-:W-:Y:S01]  /*11f20*/  FMNMX.FTZ R169, R25, R166, !PT ;  /* 0x000000a619a97209 */ /* 0x000fe20007810000 */
[----:B------:R-:W-:Y:S01]  /*11f30*/  FFMA.FTZ R31, R206, R2, R31 ;  /* 0x00000002ce1f7223 */ /* 0x000fe2000001001f */
[----:B------:R-:W-:Y:S01]  /*11f40*/  IADD3 R142, R164, 0xc0, RZ ;  /* 0x000000c0a48e7810 */ /* 0x000fe20007ffe0ff */
[----:B-1----:R-:W-:Y:S01]  /*11f50*/  FFMA.FTZ R32, R206, R135, R32 ;  /* 0x00000087ce207223 */ /* 0x002fe20000010020 */
[----:B------:R-:W-:Y:S01]  /*11f60*/  FMNMX.FTZ R2, R28, R169, !PT ;  /* 0x000000a91c027209 */ /* 0x000fe20007810000 */
[----:B------:R-:W-:Y:S01]  /*11f70*/  FFMA.FTZ R34, R206, R135, R34 ;  /* 0x00000087ce227223 */ /* 0x000fe20000010022 */
[----:B------:R-:W-:Y:S01]  /*11f80*/  IADD3 R140, R164, 0xc1, RZ ;  /* 0x000000c1a48c7810 */ /* 0x000fe20007ffe0ff */
[CC--:B------:R-:W-:Y:S01]  /*11f90*/  FFMA.FTZ R33, R206.reuse, R132.reuse, R33 ;  /* 0x00000084ce217223 */ /* 0x0c0fe20000010021 */
[----:B------:R1:W-:Y:S01]  /*11fa0*/  I2F R145, R142 ;  /* 0x0000008e00917306 */ /* 0x0003e20000201400 */
[C---:B------:R-:W-:Y:S01]  /*11fb0*/  FFMA.FTZ R35, R206.reuse, R132, R35 ;  /* 0x00000084ce237223 */ /* 0x040fe20000010023 */
[----:B------:R-:W-:Y:S01]  /*11fc0*/  FMNMX.FTZ R135, R29, R2, !PT ;  /* 0x000000021d877209 */ /* 0x000fe20007810000 */
[-C--:B------:R-:W-:Y:S01]  /*11fd0*/  FFMA.FTZ R36, R206, R137.reuse, R36 ;  /* 0x00000089ce247223 */ /* 0x080fe20000010024 */
[----:B------:R-:W-:Y:S01]  /*11fe0*/  IADD3 R147, R164, 0xc8, RZ ;  /* 0x000000c8a4937810 */ /* 0x000fe20007ffe0ff */
[----:B------:R-:W-:Y:S01]  /*11ff0*/  FFMA.FTZ R38, R206, R137, R38 ;  /* 0x00000089ce267223 */ /* 0x000fe20000010026 */
[----:B------:R-:W-:Y:S01]  /*12000*/  FMNMX.FTZ R132, R32, R135, !PT ;  /* 0x0000008720847209 */ /* 0x000fe20007810000 */
[-C--:B------:R-:W-:Y:S01]  /*12010*/  FFMA.FTZ R37, R206, R134.reuse, R37 ;  /* 0x00000086ce257223 */ /* 0x080fe20000010025 */
[----:B------:R-:W-:Y:S01]  /*12020*/  FMNMX.FTZ R168, R26, R171, !PT ;  /* 0x000000ab1aa87209 */ /* 0x000fe20007810000 */
[C---:B------:R-:W-:Y:S01]  /*12030*/  FFMA.FTZ R39, R206.reuse, R134, R39 ;  /* 0x00000086ce277223 */ /* 0x040fe20000010027 */
[----:B------:R-:W-:Y:S01]  /*12040*/  I2F R140, R140 ;  /* 0x0000008c008c7306 */ /* 0x000fe20000201400 */
[CC--:B------:R-:W-:Y:S01]  /*12050*/  FFMA.FTZ R40, R206.reuse, R151.reuse, R40 ;  /* 0x00000097ce287223 */ /* 0x0c0fe20000010028 */
[----:B------:R-:W-:Y:S01]  /*12060*/  FMNMX.FTZ R171, R27, R168, !PT ;  /* 0x000000a81bab7209 */ /* 0x000fe20007810000 */
[C---:B------:R-:W-:Y:S01]  /*12070*/  FFMA.FTZ R42, R206.reuse, R151, R42 ;  /* 0x00000097ce2a7223 */ /* 0x040fe2000001002a */
[----:B------:R-:W-:Y:S01]  /*12080*/  FMNMX.FTZ R137, R33, R132, !PT ;  /* 0x0000008421897209 */ /* 0x000fe20007810000 */
[-C--:B------:R-:W-:Y:S01]  /*12090*/  FFMA.FTZ R41, R206, R146.reuse, R41 ;  /* 0x00000092ce297223 */ /* 0x080fe20000010029 */
[----:B------:R-:W-:Y:S01]  /*120a0*/  FMNMX.FTZ R166, R30, R171, !PT ;  /* 0x000000ab1ea67209 */ /* 0x000fe20007810000 */
[----:B------:R-:W-:Y:S01]  /*120b0*/  FFMA.FTZ R43, R206, R146, R43 ;  /* 0x00000092ce2b7223 */ /* 0x000fe2000001002b */
[----:B------:R-:W-:Y:S01]  /*120c0*/  FMNMX.FTZ R132, R36, R137, !PT ;  /* 0x0000008924847209 */ /* 0x000fe20007810000 */
[CC--:B------:R-:W-:Y:S01]  /*120d0*/  FFMA.FTZ R44, R206.reuse, R153.reuse, R44 ;  /* 0x00000099ce2c7223 */ /* 0x0c0fe2000001002c */
[----:B------:R-:W-:Y:S01]  /*120e0*/  I2F R147, R147 ;  /* 0x0000009300937306 */ /* 0x000fe20000201400 */
[C---:B------:R-:W-:Y:S01]  /*120f0*/  FFMA.FTZ R46, R206.reuse, R153, R46 ;  /* 0x00000099ce2e7223 */ /* 0x040fe2000001002e */
[----:B------:R-:W-:Y:S01]  /*12100*/  FMNMX.FTZ R169, R31, R166, !PT ;  /* 0x000000a61fa97209 */ /* 0x000fe20007810000 */
[-C--:B------:R-:W-:Y:S01]  /*12110*/  FFMA.FTZ R45, R206, R148.reuse, R45 ;  /* 0x00000094ce2d7223 */ /* 0x080fe2000001002d */
[----:B-1----:R-:W-:Y:S01]  /*12120*/  IADD3 R142, R164, 0xc9, RZ ;  /* 0x000000c9a48e7810 */ /* 0x002fe20007ffe0ff */
[----:B------:R-:W-:Y:S01]  /*12130*/  FFMA.FTZ R47, R206, R148, R47 ;  /* 0x00000094ce2f7223 */ /* 0x000fe2000001002f */
[----:B------:R-:W-:Y:S01]  /*12140*/  FMNMX.FTZ R166, R34, R169, !PT ;  /* 0x000000a922a67209 */ /* 0x000fe20007810000 */
[CC--:B------:R-:W-:Y:S01]  /*12150*/  FFMA.FTZ R48, R206.reuse, R155.reuse, R48 ;  /* 0x0000009bce307223 */ /* 0x0c0fe20000010030 */
[----:B------:R-:W-:Y:S01]  /*12160*/  FMNMX.FTZ R137, R37, R132, !PT ;  /* 0x0000008425897209 */ /* 0x000fe20007810000 */
[C---:B------:R-:W-:Y:S01]  /*12170*/  FFMA.FTZ R50, R206.reuse, R155, R50 ;  /* 0x0000009bce327223 */ /* 0x040fe20000010032 */
[----:B------:R-:W-:Y:S01]  /*12180*/  I2F R142, R142 ;  /* 0x0000008e008e7306 */ /* 0x000fe20000201400 */
[----:B------:R-:W-:Y:S01]  /*12190*/  FMNMX.FTZ R169, R35, R166, !PT ;  /* 0x000000a623a97209 */ /* 0x000fe20007810000 */
[-C--:B------:R-:W-:Y:S01]  /*121a0*/  FFMA.FTZ R49, R206, R150.reuse, R49 ;  /* 0x00000096ce317223 */ /* 0x080fe20000010031 */
[----:B------:R-:W-:Y:S01]  /*121b0*/  IADD3 R132, R164, 0xb1, RZ ;  /* 0x000000b1a4847810 */ /* 0x000fe20007ffe0ff */
[----:B------:R-:W-:Y:S01]  /*121c0*/  FFMA.FTZ R51, R206, R150, R51 ;  /* 0x00000096ce337223 */ /* 0x000fe20000010033 */
[----:B------:R-:W-:Y:S01]  /*121d0*/  FMNMX.FTZ R134, R38, R169, !PT ;  /* 0x000000a926867209 */ /* 0x000fe20007810000 */
[-C--:B------:R-:W-:Y:S01]  /*121e0*/  FFMA.FTZ R52, R206, R157.reuse, R52 ;  /* 0x0000009dce347223 */ /* 0x080fe20000010034 */
[----:B------:R-:W-:Y:S01]  /*121f0*/  IADD3 R136, R164, 0x91, RZ ;  /* 0x00000091a4887810 */ /* 0x000fe20007ffe0ff */
[C---:B------:R-:W-:Y:S01]  /*12200*/  FFMA.FTZ R54, R206.reuse, R157, R54 ;  /* 0x0000009dce367223 */ /* 0x040fe20000010036 */
[----:B------:R-:W-:Y:S01]  /*12210*/  FMNMX.FTZ R151, R39, R134, !PT ;  /* 0x0000008627977209 */ /* 0x000fe20007810000 */
[----:B------:R-:W-:Y:S01]  /*12220*/  I2F R132, R132 ;  /* 0x0000008400847306 */ /* 0x000fe20000201400 */
[-C--:B------:R-:W-:Y:S01]  /*12230*/  FFMA.FTZ R53, R206, R152.reuse, R53 ;  /* 0x00000098ce357223 */ /* 0x080fe20000010035 */
[----:B------:R-:W-:Y:S01]  /*12240*/  FMNMX.FTZ R134, R40, R137, !PT ;  /* 0x0000008928867209 */ /* 0x000fe20007810000 */
[----:B------:R-:W-:Y:S01]  /*12250*/  FFMA.FTZ R55, R206, R152, R55 ;  /* 0x00000098ce377223 */ /* 0x000fe20000010037 */
[----:B------:R-:W-:Y:S01]  /*12260*/  FMNMX.FTZ R166, R42, R151, !PT ;  /* 0x000000972aa67209 */ /* 0x000fe20007810000 */
[CC--:B------:R-:W-:Y:S01]  /*12270*/  FFMA.FTZ R56, R206.reuse, R159.reuse, R56 ;  /* 0x0000009fce387223 */ /* 0x0c0fe20000010038 */
[----:B------:R-:W-:Y:S01]  /*12280*/  FMNMX.FTZ R151, R41, R134, !PT ;  /* 0x0000008629977209 */ /* 0x000fe20007810000 */
[C---:B------:R-:W-:Y:S01]  /*12290*/  FFMA.FTZ R58, R206.reuse, R159, R58 ;  /* 0x0000009fce3a7223 */ /* 0x040fe2000001003a */
[----:B------:R-:W-:Y:S01]  /*122a0*/  FMNMX.FTZ R153, R43, R166, !PT ;  /* 0x000000a62b997209 */ /* 0x000fe20007810000 */
[CC--:B------:R-:W-:Y:S01]  /*122b0*/  FFMA.FTZ R57, R206.reuse, R154.reuse, R57 ;  /* 0x0000009ace397223 */ /* 0x0c0fe20000010039 */
[----:B------:R-:W1:Y:S01]  /*122c0*/  I2F R136, R136 ;  /* 0x0000008800887306 */ /* 0x000e620000201400 */
        /* <DEDUP_REMOVED lines=34> */
[----:B--2---:R-:W-:Y:S01]  /*124f0*/  FFMA.FTZ R76, R206, R139, R76 ;  /* 0x0000008bce4c7223 */ /* 0x004fe2000001004c */
[----:B------:R-:W-:Y:S01]  /*12500*/  FMNMX.FTZ R150, R62, R153, !PT ;  /* 0x000000993e967209 */ /* 0x000fe20007810000 */
[C---:B------:R-:W-:Y:S01]  /*12510*/  FFMA.FTZ R78, R206.reuse, R139, R78 ;  /* 0x0000008bce4e7223 */ /* 0x040fe2000001004e */
[----:B------:R-:W-:Y:S01]  /*12520*/  FMNMX.FTZ R151, R61, R148, !PT ;  /* 0x000000943d977209 */ /* 0x000fe20007810000 */
[C---:B-1----:R-:W-:Y:S01]  /*12530*/  FFMA.FTZ R77, R206.reuse, R136, R77 ;  /* 0x00000088ce4d7223 */ /* 0x042fe2000001004d */
[----:B------:R-:W-:Y:S01]  /*12540*/  FMNMX.FTZ R153, R63, R150, !PT ;  /* 0x000000963f997209 */ /* 0x000fe20007810000 */
[----:B------:R-:W-:Y:S01]  /*12550*/  FFMA.FTZ R79, R206, R136, R79 ;  /* 0x00000088ce4f7223 */ /* 0x000fe2000001004f */
        /* <DEDUP_REMOVED lines=16> */
[C---:B------:R-:W-:Y:S02]  /*12660*/  IADD3 R141, R164.reuse, 0x98, RZ ;  /* 0x00000098a48d7810 */ /* 0x040fe40007ffe0ff */
[C---:B------:R-:W-:Y:S02]  /*12670*/  IADD3 R138, R164.reuse, 0x99, RZ ;  /* 0x00000099a48a7810 */ /* 0x040fe40007ffe0ff */
[C---:B------:R-:W-:Y:S02]  /*12680*/  IADD3 R133, R164.reuse, 0xa8, RZ ;  /* 0x000000a8a4857810 */ /* 0x040fe40007ffe0ff */
[----:B------:R-:W1:Y:S01]  /*12690*/  I2F R141, R141 ;  /* 0x0000008d008d7306 */ /* 0x000e620000201400 */
        /* <DEDUP_REMOVED lines=9> */
[----:B------:R-:W-:Y:S03]  /*12730*/  IADD3 R134, R164, 0xb9, RZ ;  /* 0x000000b9a4867810 */ /* 0x000fe60007ffe0ff */
[----:B------:R-:W3:Y:S01]  /*12740*/  I2F R143, R143 ;  /* 0x0000008f008f7306 */ /* 0x000ee20000201400 */
[CC--:B-1----:R-:W-:Y:S02]  /*12750*/  FFMA.FTZ R80, R206.reuse, R141.reuse, R80 ;  /* 0x0000008dce507223 */ /* 0x0c2fe40000010050 */
[----:B------:R-:W-:Y:S03]  /*12760*/  FFMA.FTZ R82, R206, R141, R82 ;  /* 0x0000008dce527223 */ /* 0x000fe60000010052 */
[----:B------:R-:W-:Y:S04]  /*12770*/  FMNMX.FTZ R148, R80, R151, !PT ;  /* 0x0000009750947209 */ /* 0x000fe80007810000 */
[----:B------:R-:W1:Y:S01]  /*12780*/  I2F R0, R0 ;  /* 0x0000000000007306 */ /* 0x000e620000201400 */
[----:B------:R-:W-:Y:S01]  /*12790*/  FMNMX.FTZ R150, R82, R153, !PT ;  /* 0x0000009952967209 */ /* 0x000fe20007810000 */
[CC--:B--2---:R-:W-:Y:S02]  /*127a0*/  FFMA.FTZ R81, R206.reuse, R138.reuse, R81 ;  /* 0x0000008ace517223 */ /* 0x0c4fe40000010051 */
[----:B------:R-:W-:Y:S01]  /*127b0*/  FFMA.FTZ R83, R206, R138, R83 ;  /* 0x0000008ace537223 */ /* 0x000fe20000010053 */
[----:B------:R-:W-:Y:S02]  /*127c0*/  IADD3 R138, R164, 0xe0, RZ ;  /* 0x000000e0a48a7810 */ /* 0x000fe40007ffe0ff */
[----:B------:R-:W-:Y:S03]  /*127d0*/  FMNMX.FTZ R151, R81, R148, !PT ;  /* 0x0000009451977209 */ /* 0x000fe60007810000 */
[----:B------:R-:W2:Y:S01]  /*127e0*/  I2F R133, R133 ;  /* 0x0000008500857306 */ /* 0x000ea20000201400 */
[----:B------:R-:W-:Y:S01]  /*127f0*/  FMNMX.FTZ R153, R83, R150, !PT ;  /* 0x0000009653997209 */ /* 0x000fe20007810000 */
[CC--:B---3--:R-:W-:Y:S02]  /*12800*/  FFMA.FTZ R84, R206.reuse, R143.reuse, R84 ;  /* 0x0000008fce547223 */ /* 0x0c8fe40000010054 */
[----:B------:R-:W-:Y:S06]  /*12810*/  FFMA.FTZ R86, R206, R143, R86 ;  /* 0x0000008fce567223 */ /* 0x000fec0000010056 */
[----:B------:R-:W3:Y:S01]  /*12820*/  I2F R2, R2 ;  /* 0x0000000200027306 */ /* 0x000ee20000201400 */
[----:B------:R-:W-:Y:S01]  /*12830*/  FMNMX.FTZ R148, R86, R153, !PT ;  /* 0x0000009956947209 */ /* 0x000fe20007810000 */
[CC--:B-1----:R-:W-:Y:S02]  /*12840*/  FFMA.FTZ R85, R206.reuse, R0.reuse, R85 ;  /* 0x00000000ce557223 */ /* 0x0c2fe40000010055 */
[----:B------:R-:W-:Y:S01]  /*12850*/  FFMA.FTZ R87, R206, R0, R87 ;  /* 0x00000000ce577223 */ /* 0x000fe20000010057 */
[----:B------:R-:W-:Y:S05]  /*12860*/  FMNMX.FTZ R0, R84, R151, !PT ;  /* 0x0000009754007209 */ /* 0x000fea0007810000 */
[----:B------:R-:W1:Y:S01]  /*12870*/  I2F R135, R135 ;  /* 0x0000008700877306 */ /* 0x000e620000201400 */
[----:B------:R-:W-:Y:S02]  /*12880*/  FMNMX.FTZ R153, R87, R148, !PT ;  /* 0x0000009457997209 */ /* 0x000fe40007810000 */
[----:B------:R-:W-:Y:S01]  /*12890*/  FMNMX.FTZ R151, R85, R0, !PT ;  /* 0x0000000055977209 */ /* 0x000fe20007810000 */
[-C--:B--2---:R-:W-:Y:S01]  /*128a0*/  FFMA.FTZ R88, R206, R133.reuse, R88 ;  /* 0x00000085ce587223 */ /* 0x084fe20000010058 */
[----:B------:R-:W-:Y:S01]  /*128b0*/  IADD3 R0, R164, 0xe1, RZ ;  /* 0x000000e1a4007810 */ /* 0x000fe20007ffe0ff */
[----:B------:R-:W-:Y:S04]  /*128c0*/  FFMA.FTZ R90, R206, R133, R90 ;  /* 0x00000085ce5a7223 */ /* 0x000fe8000001005a */
[----:B------:R-:W2:Y:S01]  /*128d0*/  I2F R137, R137 ;  /* 0x0000008900897306 */ /* 0x000ea20000201400 */
[----:B------:R-:W-:Y:S01]  /*128e0*/  FMNMX.FTZ R148, R90, R153, !PT ;  /* 0x000000995a947209 */ /* 0x000fe20007810000 */
[CC--:B---3--:R-:W-:Y:S02]  /*128f0*/  FFMA.FTZ R89, R206.reuse, R2.reuse, R89 ;  /* 0x00000002ce597223 */ /* 0x0c8fe40000010059 */
[----:B------:R-:W-:Y:S01]  /*12900*/  FFMA.FTZ R91, R206, R2, R91 ;  /* 0x00000002ce5b7223 */ /* 0x000fe2000001005b */
[----:B------:R-:W-:Y:S05]  /*12910*/  FMNMX.FTZ R2, R88, R151, !PT ;  /* 0x0000009758027209 */ /* 0x000fea0007810000 */
[----:B------:R-:W3:Y:S01]  /*12920*/  I2F R134, R134 ;  /* 0x0000008600867306 */ /* 0x000ee20000201400 */
[----:B------:R-:W-:Y:S02]  /*12930*/  FMNMX.FTZ R153, R91, R148, !PT ;  /* 0x000000945b997209 */ /* 0x000fe40007810000 */
[----:B------:R-:W-:Y:S01]  /*12940*/  FMNMX.FTZ R151, R89, R2, !PT ;  /* 0x0000000259977209 */ /* 0x000fe20007810000 */
[CC--:B-1----:R-:W-:Y:S02]  /*12950*/  FFMA.FTZ R92, R206.reuse, R135.reuse, R92 ;  /* 0x00000087ce5c7223 */ /* 0x0c2fe4000001005c */
[----:B------:R-:W-:Y:S01]  /*12960*/  FFMA.FTZ R94, R206, R135, R94 ;  /* 0x00000087ce5e7223 */ /* 0x000fe2000001005e */
[----:B------:R-:W-:Y:S01]  /*12970*/  IADD3 R135, R164, 0xe8, RZ ;  /* 0x000000e8a4877810 */ /* 0x000fe20007ffe0ff */
[-C--:B------:R-:W-:Y:S01]  /*12980*/  FFMA.FTZ R93, R206, R132.reuse, R93 ;  /* 0x00000084ce5d7223 */ /* 0x080fe2000001005d */
[----:B------:R-:W-:Y:S01]  /*12990*/  FMNMX.FTZ R2, R92, R151, !PT ;  /* 0x000000975c027209 */ /* 0x000fe20007810000 */
[----:B------:R-:W1:Y:S01]  /*129a0*/  I2F R139, R146 ;  /* 0x00000092008b7306 */ /* 0x000e620000201400 */
[----:B------:R-:W-:Y:S01]  /*129b0*/  FFMA.FTZ R95, R206, R132, R95 ;  /* 0x00000084ce5f7223 */ /* 0x000fe2000001005f */
[----:B------:R-:W-:Y:S01]  /*129c0*/  FMNMX.FTZ R132, R94, R153, !PT ;  /* 0x000000995e847209 */ /* 0x000fe20007810000 */
[CC--:B--2---:R-:W-:Y:S02]  /*129d0*/  FFMA.FTZ R96, R206.reuse, R137.reuse, R96 ;  /* 0x00000089ce607223 */ /* 0x0c4fe40000010060 */
[----:B------:R-:W-:Y:S01]  /*129e0*/  FFMA.FTZ R98, R206, R137, R98 ;  /* 0x00000089ce627223 */ /* 0x000fe20000010062 */
[----:B------:R-:W-:Y:S02]  /*129f0*/  FMNMX.FTZ R137, R93, R2, !PT ;  /* 0x000000025d897209 */ /* 0x000fe40007810000 */
[----:B------:R-:W-:Y:S02]  /*12a00*/  IADD3 R2, R164, 0xe9, RZ ;  /* 0x000000e9a4027810 */ /* 0x000fe40007ffe0ff */
[----:B------:R-:W2:Y:S01]  /*12a10*/  I2F R141, R144 ;  /* 0x00000090008d7306 */ /* 0x000ea20000201400 */
[----:B------:R-:W-:Y:S02]  /*12a20*/  FMNMX.FTZ R151, R95, R132, !PT ;  /* 0x000000845f977209 */ /* 0x000fe40007810000 */
[----:B------:R-:W-:Y:S01]  /*12a30*/  FMNMX.FTZ R132, R96, R137, !PT ;  /* 0x0000008960847209 */ /* 0x000fe20007810000 */
[-C--:B---3--:R-:W-:Y:S01]  /*12a40*/  FFMA.FTZ R97, R206, R134.reuse, R97 ;  /* 0x00000086ce617223 */ /* 0x088fe20000010061 */
[----:B------:R-:W-:Y:S01]  /*12a50*/  FMNMX.FTZ R148, R98, R151, !PT ;  /* 0x0000009762947209 */ /* 0x000fe20007810000 */
[----:B------:R-:W-:Y:S01]  /*12a60*/  FFMA.FTZ R99, R206, R134, R99 ;  /* 0x00000086ce637223 */ /* 0x000fe20000010063 */
[----:B------:R-:W-:Y:S01]  /*12a70*/  IADD3 R134, R164, 0xf0, RZ ;  /* 0x000000f0a4867810 */ /* 0x000fe20007ffe0ff */
[CC--:B------:R-:W-:Y:S01]  /*12a80*/  FFMA.FTZ R100, R206.reuse, R145.reuse, R100 ;  /* 0x00000091ce647223 */ /* 0x0c0fe20000010064 */
[----:B------:R-:W-:Y:S01]  /*12a90*/  FMNMX.FTZ R137, R97, R132, !PT ;  /* 0x0000008461897209 */ /* 0x000fe20007810000 */
[----:B------:R-:W3:Y:S01]  /*12aa0*/  I2F R136, R136 ;  /* 0x0000008800887306 */ /* 0x000ee20000201400 */
[C---:B------:R-:W-:Y:S01]  /*12ab0*/  FFMA.FTZ R102, R206.reuse, R145, R102 ;  /* 0x00000091ce667223 */ /* 0x040fe20000010066 */
[----:B------:R-:W-:Y:S01]  /*12ac0*/  FMNMX.FTZ R151, R99, R148, !PT ;  /* 0x0000009463977209 */ /* 0x000fe20007810000 */
[-C--:B------:R-:W-:Y:S01]  /*12ad0*/  FFMA.FTZ R101, R206, R140.reuse, R101 ;  /* 0x0000008cce657223 */ /* 0x080fe20000010065 */
[----:B------:R-:W-:Y:S01]  /*12ae0*/  FMNMX.FTZ R132, R100, R137, !PT ;  /* 0x0000008964847209 */ /* 0x000fe20007810000 */
[----:B------:R-:W-:Y:S01]  /*12af0*/  FFMA.FTZ R103, R206, R140, R103 ;  /* 0x0000008cce677223 */ /* 0x000fe20000010067 */
[----:B------:R-:W-:Y:S01]  /*12b00*/  FMNMX.FTZ R148, R102, R151, !PT ;  /* 0x0000009766947209 */ /* 0x000fe20007810000 */
[CC--:B------:R-:W-:Y:S01]  /*12b10*/  FFMA.FTZ R104, R206.reuse, R147.reuse, R104 ;  /* 0x00000093ce687223 */ /* 0x0c0fe20000010068 */
[----:B------:R-:W-:Y:S01]  /*12b20*/  FMNMX.FTZ R151, R101, R132, !PT ;  /* 0x0000008465977209 */ /* 0x000fe20007810000 */
[C---:B------:R-:W-:Y:S01]  /*12b30*/  FFMA.FTZ R106, R206.reuse, R147, R106 ;  /* 0x00000093ce6a7223 */ /* 0x040fe2000001006a */
[----:B------:R4:W-:Y:S01]  /*12b40*/  I2F R137, R134 ;  /* 0x0000008600897306 */ /* 0x0009e20000201400 */
        /* <DEDUP_REMOVED lines=9> */
[----:B------:R-:W5:Y:S01]  /*12be0*/  I2F R133, R138 ;  /* 0x0000008a00857306 */ /* 0x000f620000201400 */
[----:B-1----:R-:W-:Y:S01]  /*12bf0*/  FFMA.FTZ R109, R206, R139, R109 ;  /* 0x0000008bce6d7223 */ /* 0x002fe2000001006d */
[----:B------:R-:W-:Y:S01]  /*12c00*/  FMNMX.FTZ R148, R108, R151, !PT ;  /* 0x000000976c947209 */ /* 0x000fe20007810000 */
[----:B------:R-:W-:Y:S01]  /*12c10*/  FFMA.FTZ R111, R206, R139, R111 ;  /* 0x0000008bce6f7223 */ /* 0x000fe2000001006f */
[----:B------:R-:W-:Y:S01]  /*12c20*/  FMNMX.FTZ R150, R110, R153, !PT ;  /* 0x000000996e967209 */ /* 0x000fe20007810000 */
[CC--:B--2---:R-:W-:Y:S01]  /*12c30*/  FFMA.FTZ R112, R206.reuse, R141.reuse, R112 ;  /* 0x0000008dce707223 */ /* 0x0c4fe20000010070 */
[----:B------:R-:W-:Y:S01]  /*12c40*/  LDSM.16.MT88.4 R152, [R237+0x5000] ;  /* 0x00500000ed98783b */ /* 0x000fe20000004200 */
[C---:B------:R-:W-:Y:S01]  /*12c50*/  FFMA.FTZ R114, R206.reuse, R141, R114 ;  /* 0x0000008dce727223 */ /* 0x040fe20000010072 */
[----:B------:R-:W-:Y:S01]  /*12c60*/  FMNMX.FTZ R151, R109, R148, !PT ;  /* 0x000000946d977209 */ /* 0x000fe20007810000 */
[CC--:B---3--:R-:W-:Y:S01]  /*12c70*/  FFMA.FTZ R113, R206.reuse, R136.reuse, R113 ;  /* 0x00000088ce717223 */ /* 0x0c8fe20000010071 */
[----:B------:R-:W1:Y:S01]  /*12c80*/  I2F R0, R0 ;  /* 0x0000000000007306 */ /* 0x000e620000201400 */
[----:B------:R-:W-:Y:S01]  /*12c90*/  FFMA.FTZ R115, R206, R136, R115 ;  /* 0x00000088ce737223 */ /* 0x000fe20000010073 */
[----:B------:R-:W-:Y:S02]  /*12ca0*/  FMNMX.FTZ R148, R112, R151, !PT ;  /* 0x0000009770947209 */ /* 0x000fe40007810000 */
[----:B------:R-:W-:Y:S02]  /*12cb0*/  FMNMX.FTZ R151, R111, R150, !PT ;  /* 0x000000966f977209 */ /* 0x000fe40007810000 */
[C---:B----4-:R-:W-:Y:S02]  /*12cc0*/  IADD3 R134, R164.reuse, 0xf8, RZ ;  /* 0x000000f8a4867810 */ /* 0x050fe40007ffe0ff */
[C---:B------:R-:W-:Y:S02]  /*12cd0*/  IADD3 R136, R164.reuse, 0xf9, RZ ;  /* 0x000000f9a4887810 */ /* 0x040fe40007ffe0ff */
[----:B------:R-:W2:Y:S01]  /*12ce0*/  I2F R135, R135 ;  /* 0x0000008700877306 */ /* 0x000ea20000201400 */
[----:B------:R-:W-:Y:S01]  /*12cf0*/  IADD3 R132, R164, 0xf1, RZ ;  /* 0x000000f1a4847810 */ /* 0x000fe20007ffe0ff */
[CC--:B-----5:R-:W-:Y:S02]  /*12d00*/  FFMA.FTZ R116, R206.reuse, R133.reuse, R116 ;  /* 0x00000085ce747223 */ /* 0x0e0fe40000010074 */
[----:B------:R-:W-:Y:S01]  /*12d10*/  FFMA.FTZ R118, R206, R133, R118 ;  /* 0x00000085ce767223 */ /* 0x000fe20000010076 */
[----:B------:R-:W-:Y:S02]  /*12d20*/  FMNMX.FTZ R133, R113, R148, !PT ;  /* 0x0000009471857209 */ /* 0x000fe40007810000 */
[----:B------:R-:W-:Y:S03]  /*12d30*/  FMNMX.FTZ R148, R114, R151, !PT ;  /* 0x0000009772947209 */ /* 0x000fe60007810000 */
[----:B------:R-:W3:Y:S01]  /*12d40*/  I2F R2, R2 ;  /* 0x0000000200027306 */ /* 0x000ee20000201400 */
[----:B------:R-:W-:Y:S02]  /*12d50*/  FMNMX.FTZ R150, R116, R133, !PT ;  /* 0x0000008574967209 */ /* 0x000fe40007810000 */
[----:B------:R-:W-:Y:S01]  /*12d60*/  FMNMX.FTZ R133, R115, R148, !PT ;  /* 0x0000009473857209 */ /* 0x000fe20007810000 */
[CC--:B-1----:R-:W-:Y:S02]  /*12d70*/  FFMA.FTZ R117, R206.reuse, R0.reuse, R117 ;  /* 0x00000000ce757223 */ /* 0x0c2fe40000010075 */
[----:B------:R-:W-:Y:S01]  /*12d80*/  FFMA.FTZ R119, R206, R0, R119 ;  /* 0x00000000ce777223 */ /* 0x000fe20000010077 */
[----:B------:R-:W-:Y:S02]  /*12d90*/  FMNMX.FTZ R0, R118, R133, !PT ;  /* 0x0000008576007209 */ /* 0x000fe40007810000 */
[----:B------:R-:W-:Y:S01]  /*12da0*/  FMNMX.FTZ R151, R117, R150, !PT ;  /* 0x0000009675977209 */ /* 0x000fe20007810000 */
[----:B------:R-:W1:Y:S01]  /*12db0*/  I2F R132, R132 ;  /* 0x0000008400847306 */ /* 0x000e620000201400 */
[----:B------:R-:W-:Y:S01]  /*12dc0*/  FMNMX.FTZ R133, R119, R0, !PT ;  /* 0x0000000077857209 */ /* 0x000fe20007810000 */
[CC--:B--2---:R-:W-:Y:S02]  /*12dd0*/  FFMA.FTZ R120, R206.reuse, R135.reuse, R120 ;  /* 0x00000087ce787223 */ /* 0x0c4fe40000010078 */
[----:B------:R-:W-:Y:S03]  /*12de0*/  FFMA.FTZ R122, R206, R135, R122 ;  /* 0x00000087ce7a7223 */ /* 0x000fe6000001007a */
[----:B------:R-:W-:Y:S03]  /*12df0*/  FMNMX.FTZ R148, R120, R151, !PT ;  /* 0x0000009778947209 */ /* 0x000fe60007810000 */
[----:B------:R-:W2:Y:S01]  /*12e00*/  I2F R139, R134 ;  /* 0x00000086008b7306 */ /* 0x000ea20000201400 */
[----:B------:R-:W-:Y:S01]  /*12e10*/  FMNMX.FTZ R0, R122, R133, !PT ;  /* 0x000000857a007209 */ /* 0x000fe20007810000 */
[CC--:B---3--:R-:W-:Y:S02]  /*12e20*/  FFMA.FTZ R121, R206.reuse, R2.reuse, R121 ;  /* 0x00000002ce797223 */ /* 0x0c8fe40000010079 */
[C---:B------:R-:W-:Y:S02]  /*12e30*/  FFMA.FTZ R123, R206.reuse, R2, R123 ;  /* 0x00000002ce7b7223 */ /* 0x040fe4000001007b */
[CC--:B------:R-:W-:Y:S01]  /*12e40*/  FFMA.FTZ R124, R206.reuse, R137.reuse, R124 ;  /* 0x00000089ce7c7223 */ /* 0x0c0fe2000001007c */
[----:B------:R-:W-:Y:S03]  /*12e50*/  FMNMX.FTZ R135, R121, R148, !PT ;  /* 0x0000009479877209 */ /* 0x000fe60007810000 */
[----:B------:R-:W3:Y:S01]  /*12e60*/  I2F R134, R136 ;  /* 0x0000008800867306 */ /* 0x000ee20000201400 */
[C---:B------:R-:W-:Y:S01]  /*12e70*/  FFMA.FTZ R126, R206.reuse, R137, R126 ;  /* 0x00000089ce7e7223 */ /* 0x040fe2000001007e */
[----:B------:R-:W-:Y:S01]  /*12e80*/  FMNMX.FTZ R133, R123, R0, !PT ;  /* 0x000000007b857209 */ /* 0x000fe20007810000 */
[-C--:B-1----:R-:W-:Y:S01]  /*12e90*/  FFMA.FTZ R125, R206, R132.reuse, R125 ;  /* 0x00000084ce7d7223 */ /* 0x082fe2000001007d */
[----:B------:R-:W-:Y:S01]  /*12ea0*/  FMNMX.FTZ R2, R124, R135, !PT ;  /* 0x000000877c027209 */ /* 0x000fe20007810000 */
[----:B------:R-:W-:Y:S01]  /*12eb0*/  FFMA.FTZ R127, R206, R132, R127 ;  /* 0x00000084ce7f7223 */ /* 0x000fe2000001007f */
[----:B------:R-:W-:Y:S02]  /*12ec0*/  FMNMX.FTZ R0, R126, R133, !PT ;  /* 0x000000857e007209 */ /* 0x000fe40007810000 */
[----:B------:R-:W-:Y:S02]  /*12ed0*/  FMNMX.FTZ R135, R125, R2, !PT ;  /* 0x000000027d877209 */ /* 0x000fe40007810000 */
[----:B------:R-:W-:Y:S01]  /*12ee0*/  FMNMX.FTZ R133, R127, R0, !PT ;  /* 0x000000007f857209 */ /* 0x000fe20007810000 */
[CC--:B--2---:R-:W-:Y:S02]  /*12ef0*/  FFMA.FTZ R128, R206.reuse, R139.reuse, R128 ;  /* 0x0000008bce807223 */ /* 0x0c4fe40000010080 */
[----:B------:R-:W-:Y:S03]  /*12f00*/  FFMA.FTZ R130, R206, R139, R130 ;  /* 0x0000008bce827223 */ /* 0x000fe60000010082 */
[----:B------:R-:W-:Y:S02]  /*12f10*/  FMNMX.FTZ R2, R128, R135, !PT ;  /* 0x0000008780027209 */ /* 0x000fe40007810000 */
[----:B------:R-:W-:Y:S01]  /*12f20*/  FMNMX.FTZ R0, R130, R133, !PT ;  /* 0x0000008582007209 */ /* 0x000fe20007810000 */
[CC--:B---3--:R-:W-:Y:S02]  /*12f30*/  FFMA.FTZ R129, R206.reuse, R134.reuse, R129 ;  /* 0x00000086ce817223 */ /* 0x0c8fe40000010081 */
[----:B------:R-:W-:Y:S03]  /*12f40*/  FFMA.FTZ R131, R206, R134, R131 ;  /* 0x00000086ce837223 */ /* 0x000fe60000010083 */
        /* <DEDUP_REMOVED lines=76> */
[----:B------:R-:W-:Y:S01]  /*13410*/  ISETP.GT.AND P0, PT, R211, R214, PT ;  /* 0x000000d6d300720c */ /* 0x000fe20003f04270 */
[----:B------:R-:W-:Y:S02]  /*13420*/  FFMA.FTZ R32, R32, c[0x0][0x23c], -R132 ;  /* 0x00008f0020207a23 */ /* 0x000fe40000010884 */
        /* <DEDUP_REMOVED lines=28> */
[----:B------:R-:W-:Y:S02]  /*135f0*/  FFMA.FTZ R31, R31, c[0x0][0x23c], -R4 ;  /* 0x00008f001f1f7a23 */ /* 0x000fe40000010804 */
[--C-:B------:R-:W-:Y:S02]  /*13600*/  FFMA.FTZ R36, R36, c[0x0][0x23c], -R132.reuse ;  /* 0x00008f0024247a23 */ /* 0x100fe40000010884 */
[--C-:B------:R-:W-:Y:S02]  /*13610*/  FFMA.FTZ R37, R37, c[0x0][0x23c], -R132.reuse ;  /* 0x00008f0025257a23 */ /* 0x100fe40000010884 */
[--C-:B------:R-:W-:Y:S02]  /*13620*/  FFMA.FTZ R40, R40, c[0x0][0x23c], -R132.reuse ;  /* 0x00008f0028287a23 */ /* 0x100fe40000010884 */
[----:B------:R-:W-:Y:S01]  /*13630*/  FFMA.FTZ R41, R41, c[0x0][0x23c], -R132 ;  /* 0x00008f0029297a23 */ /* 0x000fe20000010884 */
[----:B------:R-:W2:Y:S01]  /*13640*/  MUFU.EX2 R166, R166 ;  /* 0x000000a600a67308 */ /* 0x000ea20000000800 */
[----:B------:R-:W-:Y:S02]  /*13650*/  FFMA.FTZ R43, R43, c[0x0][0x23c], -R4 ;  /* 0x00008f002b2b7a23 */ /* 0x000fe40000010804 */
[--C-:B------:R-:W-:Y:S01]  /*13660*/  FFMA.FTZ R44, R44, c[0x0][0x23c], -R132.reuse ;  /* 0x00008f002c2c7a23 */ /* 0x100fe20000010884 */
[----:B----4-:R-:W-:Y:S01]  /*13670*/  F2FP.PACK_AB R157, R167, R2 ;  /* 0x00000002a79d723e */ /* 0x010fe200000000ff */
[--C-:B------:R-:W-:Y:S02]  /*13680*/  FFMA.FTZ R45, R45, c[0x0][0x23c], -R132.reuse ;  /* 0x00008f002d2d7a23 */ /* 0x100fe40000010884 */
[--C-:B------:R-:W-:Y:S02]  /*13690*/  FFMA.FTZ R48, R48, c[0x0][0x23c], -R132.reuse ;  /* 0x00008f0030307a23 */ /* 0x100fe40000010884 */
[----:B------:R-:W-:Y:S01]  /*136a0*/  FFMA.FTZ R49, R49, c[0x0][0x23c], -R132 ;  /* 0x00008f0031317a23 */ /* 0x000fe20000010884 */
[----:B------:R-:W-:Y:S01]  /*136b0*/  MUFU.EX2 R121, R121 ;  /* 0x0000007900797308 */ /* 0x000fe20000000800 */
[--C-:B------:R-:W-:Y:S02]  /*136c0*/  FFMA.FTZ R46, R46, c[0x0][0x23c], -R4.reuse ;  /* 0x00008f002e2e7a23 */ /* 0x100fe40000010804 */
[----:B------:R-:W-:Y:S02]  /*136d0*/  FFMA.FTZ R47, R47, c[0x0][0x23c], -R4 ;  /* 0x00008f002f2f7a23 */ /* 0x000fe40000010804 */
[--C-:B------:R-:W-:Y:S02]  /*136e0*/  FFMA.FTZ R52, R52, c[0x0][0x23c], -R132.reuse ;  /* 0x00008f0034347a23 */ /* 0x100fe40000010884 */
[--C-:B------:R-:W-:Y:S02]  /*136f0*/  FFMA.FTZ R53, R53, c[0x0][0x23c], -R132.reuse ;  /* 0x00008f0035357a23 */ /* 0x100fe40000010884 */
[--C-:B------:R-:W-:Y:S01]  /*13700*/  FFMA.FTZ R56, R56, c[0x0][0x23c], -R132.reuse ;  /* 0x00008f0038387a23 */ /* 0x100fe20000010884 */
[----:B------:R-:W4:Y:S01]  /*13710*/  MUFU.EX2 R120, R120 ;  /* 0x0000007800787308 */ /* 0x000f220000000800 */
[----:B------:R-:W-:Y:S02]  /*13720*/  FFMA.FTZ R57, R57, c[0x0][0x23c], -R132 ;  /* 0x00008f0039397a23 */ /* 0x000fe40000010884 */
[--C-:B------:R-:W-:Y:S01]  /*13730*/  FFMA.FTZ R58, R58, c[0x0][0x23c], -R4.reuse ;  /* 0x00008f003a3a7a23 */ /* 0x100fe20000010804 */
[----:B--2---:R-:W-:Y:S01]  /*13740*/  F2FP.PACK_AB R159, R166, R165 ;  /* 0x000000a5a69f723e */ /* 0x004fe200000000ff */
[----:B------:R-:W-:Y:S02]  /*13750*/  FFMA.FTZ R59, R59, c[0x0][0x23c], -R4 ;  /* 0x00008f003b3b7a23 */ /* 0x000fe40000010804 */
[--C-:B------:R-:W-:Y:S02]  /*13760*/  FFMA.FTZ R60, R60, c[0x0][0x23c], -R132.reuse ;  /* 0x00008f003c3c7a23 */ /* 0x100fe40000010884 */
[--C-:B------:R-:W-:Y:S01]  /*13770*/  FFMA.FTZ R61, R61, c[0x0][0x23c], -R132.reuse ;  /* 0x00008f003d3d7a23 */ /* 0x100fe20000010884 */
[----:B------:R-:W-:Y:S01]  /*13780*/  MUFU.EX2 R24, R24 ;  /* 0x0000001800187308 */ /* 0x000fe20000000800 */
[C---:B-1----:R-:W-:Y:S05]  /*13790*/  HMMA.16816.F32 R220, R156.reuse, R8, R220 ;  /* 0x000000089cdc723c */ /* 0x042fea00000018dc */
[--C-:B------:R-:W-:Y:S02]  /*137a0*/  FFMA.FTZ R64, R64, c[0x0][0x23c], -R132.reuse ;  /* 0x00008f0040407a23 */ /* 0x100fe40000010884 */
[----:B------:R-:W-:Y:S01]  /*137b0*/  FFMA.FTZ R65, R65, c[0x0][0x23c], -R132 ;  /* 0x00008f0041417a23 */ /* 0x000fe20000010884 */
        /* <DEDUP_REMOVED lines=8> */
[--C-:B------:R-:W-:Y:S02]  /*13840*/  FFMA.FTZ R66, R66, c[0x0][0x23c], -R4.reuse ;  /* 0x00008f0042427a23 */ /* 0x100fe40000010804 */
[--C-:B------:R-:W-:Y:S02]  /*13850*/  FFMA.FTZ R67, R67, c[0x0][0x23c], -R4.reuse ;  /* 0x00008f0043437a23 */ /* 0x100fe40000010804 */
[--C-:B------:R-:W-:Y:S01]  /*13860*/  FFMA.FTZ R152, R18, c[0x0][0x23c], -R4.reuse ;  /* 0x00008f0012987a23 */ /* 0x100fe20000010804 */
[----:B------:R-:W-:Y:S03]  /*13870*/  HMMA.16816.F32 R224, R156, R154, R224 ;  /* 0x0000009a9ce0723c */ /* 0x000fe600000018e0 */
[----:B------:R-:W-:Y:S01]  /*13880*/  FFMA.FTZ R153, R19, c[0x0][0x23c], -R4 ;  /* 0x00008f0013997a23 */ /* 0x000fe20000010804 */
[----:B------:R-:W-:Y:S01]  /*13890*/  MUFU.EX2 R28, R28 ;  /* 0x0000001c001c7308 */ /* 0x000fe20000000800 */
[----:B------:R-:W1:Y:S01]  /*138a0*/  LDSM.16.MT88.4 R16, [R240+0x5400] ;  /* 0x00540000f010783b */ /* 0x000e620000004200 */
[----:B------:R-:W-:Y:S02]  /*138b0*/  FFMA.FTZ R84, R84, c[0x0][0x23c], -R132 ;  /* 0x00008f0054547a23 */ /* 0x000fe40000010884 */
        /* <DEDUP_REMOVED lines=13> */
[----:B------:R-:W-:Y:S02]  /*13990*/  FFMA.FTZ R54, R55, c[0x0][0x23c], -R4 ;  /* 0x00008f0037367a23 */ /* 0x000fe40000010804 */
[--C-:B------:R-:W-:Y:S01]  /*139a0*/  FFMA.FTZ R85, R85, c[0x0][0x23c], -R132.reuse ;  /* 0x00008f0055557a23 */ /* 0x100fe20000010884 */
        /* <DEDUP_REMOVED lines=10> */
[--C-:B------:R-:W-:Y:S02]  /*13a50*/  FFMA.FTZ R93, R93, c[0x0][0x23c], -R132.reuse ;  /* 0x00008f005d5d7a23 */ /* 0x100fe40000010884 */
[--C-:B------:R-:W-:Y:S02]  /*13a60*/  FFMA.FTZ R96, R96, c[0x0][0x23c], -R132.reuse ;  /* 0x00008f0060607a23 */ /* 0x100fe40000010884 */
[----:B------:R-:W-:Y:S01]  /*13a70*/  FFMA.FTZ R97, R97, c[0x0][0x23c], -R132 ;  /* 0x00008f0061617a23 */ /* 0x000fe20000010884 */
[----:B------:R-:W2:Y:S01]  /*13a80*/  MUFU.EX2 R156, R156 ;  /* 0x0000009c009c7308 */ /* 0x000ea20000000800 */
[C---:B---3--:R-:W-:Y:S05]  /*13a90*/  HMMA.16816.F32 R228, R20.reuse, R12, R228 ;  /* 0x0000000c14e4723c */ /* 0x048fea00000018e4 */
[----:B------:R-:W-:Y:S02]  /*13aa0*/  FFMA.FTZ R99, R99, c[0x0][0x23c], -R4 ;  /* 0x00008f0063637a23 */ /* 0x000fe40000010804 */
[--C-:B------:R-:W-:Y:S01]  /*13ab0*/  FFMA.FTZ R100, R100, c[0x0][0x23c], -R132.reuse ;  /* 0x00008f0064647a23 */ /* 0x100fe20000010884 */
[C---:B------:R-:W-:Y:S01]  /*13ac0*/  HMMA.16816.F32 R224, R20.reuse, R14, R224 ;  /* 0x0000000e14e0723c */ /* 0x040fe200000018e0 */
[----:B------:R-:W3:Y:S01]  /*13ad0*/  MUFU.EX2 R29, R29 ;  /* 0x0000001d001d7308 */ /* 0x000ee20000000800 */
[----:B------:R-:W5:Y:S02]  /*13ae0*/  LDSM.16.MT88.4 R12, [R240+0x5800] ;  /* 0x00580000f00c783b */ /* 0x000f640000004200 */
        /* <DEDUP_REMOVED lines=8> */
[----:B------:R-:W-:Y:S01]  /*13b70*/  FFMA.FTZ R117, R117, c[0x0][0x23c], -R132 ;  /* 0x00008f0075757a23 */ /* 0x000fe20000010884 */
[----:B------:R-:W1:Y:S01]  /*13b80*/  MUFU.EX2 R33, R33 ;  /* 0x0000002100217308 */ /* 0x000e620000000800 */
[----:B------:R-:W-:Y:S01]  /*13b90*/  FFMA.FTZ R0, R207, R136, R0 ;  /* 0x00000088cf007223 */ /* 0x000fe20000010000 */
[----:B------:R-:W-:Y:S01]  /*13ba0*/  F2FP.PACK_AB R20, R163, R162 ;  /* 0x000000a2a314723e */ /* 0x000fe200000000ff */
[----:B------:R-:W-:Y:S01]  /*13bb0*/  FFMA.FTZ R2, R209, R137, R2 ;  /* 0x00000089d1027223 */ /* 0x000fe20000010002 */
[----:B------:R-:W-:Y:S03]  /*13bc0*/  F2FP.PACK_AB R22, R25, R24 ;  /* 0x000000181916723e */ /* 0x000fe600000000ff */
[----:B----4-:R-:W-:Y:S01]  /*13bd0*/  F2FP.PACK_AB R21, R154, R155 ;  /* 0x0000009b9a15723e */ /* 0x010fe200000000ff */
[----:B------:R-:W-:Y:S01]  /*13be0*/  FADD.FTZ R0, R5, R0 ;  /* 0x0000000005007221 */ /* 0x000fe20000010000 */
[----:B--2---:R-:W-:Y:S01]  /*13bf0*/  F2FP.PACK_AB R23, R27, R156 ;  /* 0x0000009c1b17723e */ /* 0x004fe200000000ff */
[----:B------:R-:W-:Y:S01]  /*13c00*/  MUFU.EX2 R30, R30 ;  /* 0x0000001e001e7308 */ /* 0x000fe20000000800 */
[----:B------:R-:W-:Y:S02]  /*13c10*/  FADD.FTZ R2, R167, R2 ;  /* 0x00000002a7027221 */ /* 0x000fe40000010000 */
[----:B------:R-:W-:Y:S02]  /*13c20*/  FADD.FTZ R5, R135, R0 ;  /* 0x0000000087057221 */ /* 0x000fe40000010000 */
[----:B------:R-:W-:Y:S01]  /*13c30*/  FFMA.FTZ R0, R94, c[0x0][0x23c], -R4 ;  /* 0x00008f005e007a23 */ /* 0x000fe20000010804 */
[C---:B------:R-:W-:Y:S03]  /*13c40*/  HMMA.16816.F32 R228, R20.reuse, R8, R228 ;  /* 0x0000000814e4723c */ /* 0x040fe600000018e4 */
[----:B------:R-:W-:Y:S01]  /*13c50*/  FADD.FTZ R165, R165, R2 ;  /* 0x00000002a5a57221 */ /* 0x000fe20000010000 */
[----:B------:R-:W2:Y:S01]  /*13c60*/  MUFU.EX2 R31, R31 ;  /* 0x0000001f001f7308 */ /* 0x000ea20000000800 */
[--C-:B------:R-:W-:Y:S02]  /*13c70*/  FFMA.FTZ R2, R98, c[0x0][0x23c], -R4.reuse ;  /* 0x00008f0062027a23 */ /* 0x100fe40000010804 */
[----:B------:R-:W-:Y:S01]  /*13c80*/  FADD.FTZ R5, R148, R5 ;  /* 0x0000000594057221 */ /* 0x000fe20000010000 */
[C---:B------:R-:W-:Y:S01]  /*13c90*/  HMMA.16816.F32 R224, R20.reuse, R10, R224 ;  /* 0x0000000a14e0723c */ /* 0x040fe200000018e0 */
[----:B------:R-:W4:Y:S03]  /*13ca0*/  LDSM.16.MT88.4 R8, [R240+0x5c00] ;  /* 0x005c0000f008783b */ /* 0x000f260000004200 */
[----:B------:R-:W-:Y:S02]  /*13cb0*/  FADD.FTZ R150, R150, R5 ;  /* 0x0000000596967221 */ /* 0x000fe40000010000 */
[----:B------:R-:W-:Y:S01]  /*13cc0*/  MUFU.EX2 R157, R157 ;  /* 0x0000009d009d7308 */ /* 0x000fe20000000800 */
[----:B------:R-:W-:Y:S01]  /*13cd0*/  FFMA.FTZ R5, R95, c[0x0][0x23c], -R4 ;  /* 0x00008f005f057a23 */ /* 0x000fe20000010804 */
[C---:B-----5:R-:W-:Y:S04]  /*13ce0*/  HMMA.16816.F32 R220, R20.reuse, R12, R220 ;  /* 0x0000000c14dc723c */ /* 0x060fe800000018dc */
[----:B------:R-:W-:Y:S02]  /*13cf0*/  FADD.FTZ R151, R151, R150 ;  /* 0x0000009697977221 */ /* 0x000fe40000010000 */
[----:B------:R-:W-:Y:S02]  /*13d00*/  FADD.FTZ R166, R166, R165 ;  /* 0x000000a5a6a67221 */ /* 0x000fe40000010000 */
[----:B------:R-:W5:Y:S01]  /*13d10*/  MUFU.EX2 R34, R34 ;  /* 0x0000002200227308 */ /* 0x000f620000000800 */
[----:B------:R-:W-:Y:S01]  /*13d20*/  HMMA.16816.F32 R216, R20, R14, R216 ;  /* 0x0000000e14d8723c */ /* 0x000fe200000018d8 */
[----:B------:R-:W4:Y:S02]  /*13d30*/  LDSM.16.MT88.4 R12, [R237+0x6000] ;  /* 0x00600000ed0c783b */ /* 0x000f240000004200 */
[----:B------:R-:W-:Y:S02]  /*13d40*/  FADD.FTZ R160, R160, R151 ;  /* 0x00000097a0a07221 */ /* 0x000fe40000010000 */
[----:B------:R-:W-:Y:S02]  /*13d50*/  FADD.FTZ R121, R121, R166 ;  /* 0x000000a679797221 */ /* 0x000fe40000010000 */
[----:B---3--:R-:W-:Y:S01]  /*13d60*/  F2FP.PACK_AB R20, R29, R28 ;  /* 0x0000001c1d14723e */ /* 0x008fe200000000ff */
[----:B------:R-:W-:Y:S01]  /*13d70*/  FADD.FTZ R161, R161, R160 ;  /* 0x000000a0a1a17221 */ /* 0x000fe20000010000 */
[----:B------:R-:W-:Y:S03]  /*13d80*/  MUFU.EX2 R36, R36 ;  /* 0x0000002400247308 */ /* 0x000fe60000000800 */
[----:B-1----:R-:W-:Y:S01]  /*13d90*/  F2FP.PACK_AB R22, R33, R32 ;  /* 0x000000202116723e */ /* 0x002fe200000000ff */
[----:B------:R-:W-:Y:S01]  /*13da0*/  FADD.FTZ R162, R162, R161 ;  /* 0x000000a1a2a27221 */ /* 0x000fe20000010000 */
[----:B--2---:R-:W-:Y:S01]  /*13db0*/  F2FP.PACK_AB R21, R31, R30 ;  /* 0x0000001e1f15723e */ /* 0x004fe200000000ff */
[----:B------:R-:W-:Y:S02]  /*13dc0*/  FADD.FTZ R121, R120, R121 ;  /* 0x0000007978797221 */ /* 0x000fe40000010000 */
[----:B------:R-:W-:Y:S02]  /*13dd0*/  FADD.FTZ R163, R163, R162 ;  /* 0x000000a2a3a37221 */ /* 0x000fe40000010000 */
[----:B------:R-:W1:Y:S01]  /*13de0*/  MUFU.EX2 R37, R37 ;  /* 0x0000002500257308 */ /* 0x000e620000000800 */
[----:B------:R-:W-:Y:S02]  /*13df0*/  FADD.FTZ R152, R152, R121 ;  /* 0x0000007998987221 */ /* 0x000fe40000010000 */
[----:B------:R-:W-:Y:S01]  /*13e00*/  FADD.FTZ R24, R24, R163 ;  /* 0x000000a318187221 */ /* 0x000fe20000010000 */
[----:B-----5:R-:W-:Y:S01]  /*13e10*/  F2FP.PACK_AB R23, R34, R157 ;  /* 0x0000009d2217723e */ /* 0x020fe200000000ff */
[----:B------:R-:W-:Y:S02]  /*13e20*/  FADD.FTZ R152, R153, R152 ;  /* 0x0000009899987221 */ /* 0x000fe40000010000 */
[----:B------:R-:W-:Y:S02]  /*13e30*/  FFMA.FTZ R26, R124, c[0x0][0x23c], -R132 ;  /* 0x00008f007c1a7a23 */ /* 0x000fe40000010884 */
[----:B------:R-:W-:Y:S01]  /*13e40*/  FADD.FTZ R155, R155, R152 ;  /* 0x000000989b9b7221 */ /* 0x000fe20000010000 */
[----:B------:R-:W-:Y:S01]  /*13e50*/  MUFU.EX2 R40, R40 ;  /* 0x0000002800287308 */ /* 0x000fe20000000800 */
[C---:B------:R-:W-:Y:S03]  /*13e60*/  HMMA.16816.F32 R228, R20.reuse, R16, R228 ;  /* 0x0000001014e4723c */ /* 0x040fe600000018e4 */
[----:B------:R-:W-:Y:S02]  /*13e70*/  FADD.FTZ R155, R154, R155 ;  /* 0x0000009b9a9b7221 */ /* 0x000fe40000010000 */
[----:B------:R-:W-:Y:S02]  /*13e80*/  FFMA.FTZ R39, R125, c[0x0][0x23c], -R132 ;  /* 0x00008f007d277a23 */ /* 0x000fe40000010884 */
[----:B------:R-:W-:Y:S01]  /*13e90*/  FADD.FTZ R156, R156, R155 ;  /* 0x0000009b9c9c7221 */ /* 0x000fe20000010000 */
[C---:B------:R-:W-:Y:S01]  /*13ea0*/  HMMA.16816.F32 R224, R20.reuse, R18, R224 ;  /* 0x0000001214e0723c */ /* 0x040fe200000018e0 */
[----:B------:R-:W2:Y:S01]  /*13eb0*/  MUFU.EX2 R41, R41 ;  /* 0x0000002900297308 */ /* 0x000ea20000000800 */
[----:B------:R-:W3:Y:S02]  /*13ec0*/  LDSM.16.MT88.4 R16, [R240+0x6000] ;  /* 0x00600000f010783b */ /* 0x000ee40000004200 */
[----:B------:R-:W-:Y:S02]  /*13ed0*/  FADD.FTZ R27, R27, R156 ;  /* 0x0000009c1b1b7221 */ /* 0x000fe40000010000 */
[----:B------:R-:W-:Y:S02]  /*13ee0*/  FFMA.FTZ R55, R128, c[0x0][0x23c], -R132 ;  /* 0x00008f0080377a23 */ /* 0x000fe40000010884 */
[C---:B----4-:R-:W-:Y:S03]  /*13ef0*/  HMMA.16816.F32 R220, R20.reuse, R8, R220 ;  /* 0x0000000814dc723c */ /* 0x050fe600000018dc */
[----:B------:R-:W-:Y:S01]  /*13f00*/  MUFU.EX2 R35, R35 ;  /* 0x0000002300237308 */ /* 0x000fe20000000800 */
[----:B------:R-:W-:Y:S02]  /*13f10*/  FADD.FTZ R30, R30, R27 ;  /* 0x0000001b1e1e7221 */ /* 0x000fe40000010000 */
[----:B------:R-:W-:Y:S02]  /*13f20*/  FFMA.FTZ R27, R103, c[0x0][0x23c], -R4 ;  /* 0x00008f00671b7a23 */ /* 0x000fe40000010804 */
[----:B------:R-:W-:Y:S01]  /*13f30*/  HMMA.16816.F32 R216, R20, R10, R216 ;  /* 0x0000000a14d8723c */ /* 0x000fe200000018d8 */
[----:B------:R-:W4:Y:S03]  /*13f40*/  LDSM.16.MT88.4 R8, [R237+0x6400] ;  /* 0x00640000ed08783b */ /* 0x000f260000004200 */
[----:B------:R-:W-:Y:S01]  /*13f50*/  FADD.FTZ R30, R31, R30 ;  /* 0x0000001e1f1e7221 */ /* 0x000fe20000010000 */
[----:B------:R-:W5:Y:S01]  /*13f60*/  MUFU.EX2 R38, R38 ;  /* 0x0000002600267308 */ /* 0x000f620000000800 */
[----:B------:R-:W-:Y:S01]  /*13f70*/  FFMA.FTZ R31, R111, c[0x0][0x23c], -R4 ;  /* 0x00008f006f1f7a23 */ /* 0x000fe20000010804 */
[----:B-1----:R-:W-:Y:S01]  /*13f80*/  F2FP.PACK_AB R20, R37, R36 ;  /* 0x000000242514723e */ /* 0x002fe200000000ff */
[----:B------:R-:W-:Y:S01]  /*13f90*/  FADD.FTZ R157, R157, R30 ;  /* 0x0000001e9d9d7221 */ /* 0x000fe20000010000 */
[----:B--2---:R-:W-:Y:S03]  /*13fa0*/  F2FP.PACK_AB R22, R41, R40 ;  /* 0x000000282916723e */ /* 0x004fe600000000ff */
[----:B------:R-:W-:Y:S02]  /*13fb0*/  FADD.FTZ R34, R34, R157 ;  /* 0x0000009d22227221 */ /* 0x000fe40000010000 */
[----:B------:R-:W-:Y:S01]  /*13fc0*/  FFMA.FTZ R30, R110, c[0x0][0x23c], -R4 ;  /* 0x00008f006e1e7a23 */ /* 0x000fe20000010804 */
[----:B------:R-:W-:Y:S01]  /*13fd0*/  MUFU.EX2 R42, R42 ;  /* 0x0000002a002a7308 */ /* 0x000fe20000000800 */
[----:B------:R-:W-:Y:S02]  /*13fe0*/  FFMA.FTZ R132, R129, c[0x0][0x23c], -R132 ;  /* 0x00008f0081847a23 */ /* 0x000fe40000010884 */
[----:B------:R-:W-:Y:S07]  /*13ff0*/  FFMA.FTZ R130, R130, c[0x0][0x23c], -R4 ;  /* 0x00008f0082827a23 */ /* 0x000fee0000010804 */
        /* <DEDUP_REMOVED lines=96> */
[C---:B-----5:R-:W-:Y:S08]  /*14600*/  HMMA.16816.F32 R228, R12.reuse, R16, R228 ;  /* 0x000000100ce4723c */ /* 0x060ff000000018e4 */
[C---:B------:R-:W-:Y:S01]  /*14610*/  HMMA.16816.F32 R224, R12.reuse, R18, R224 ;  /* 0x000000120ce0723c */ /* 0x040fe200000018e0 */
[----:B------:R-:W1:Y:S01]  /*14620*/  MUFU.EX2 R89, R89 ;  /* 0x0000005900597308 */ /* 0x000e620000000800 */
[----:B------:R-:W5:Y:S06]  /*14630*/  LDSM.16.MT88.4 R16, [R240+0x7800] ;  /* 0x00780000f010783b */ /* 0x000f6c0000004200 */
[C---:B---3--:R-:W-:Y:S03]  /*14640*/  HMMA.16816.F32 R220, R12.reuse, R8, R220 ;  /* 0x000000080cdc723c */ /* 0x048fe600000018dc */
[----:B------:R-:W-:Y:S04]  /*14650*/  MUFU.EX2 R86, R86 ;  /* 0x0000005600567308 */ /* 0x000fe80000000800 */
[----:B----4-:R-:W-:Y:S01]  /*14660*/  F2FP.PACK_AB R8, R85, R84 ;  /* 0x000000545508723e */ /* 0x010fe200000000ff */
[----:B------:R-:W-:Y:S01]  /*14670*/  HMMA.16816.F32 R216, R12, R10, R216 ;  /* 0x0000000a0cd8723c */ /* 0x000fe200000018d8 */
[----:B------:R-:W3:Y:S04]  /*14680*/  LDSM.16.MT88.4 R12, [R237+0x7c00] ;  /* 0x007c0000ed0c783b */ /* 0x000ee80000004200 */
        /* <DEDUP_REMOVED lines=9> */
[C---:B--2---:R-:W-:Y:S07]  /*14720*/  HMMA.16816.F32 R228, R8.reuse, R20, R228 ;  /* 0x0000001408e4723c */ /* 0x044fee00000018e4 */
[----:B------:R-:W-:Y:S01]  /*14730*/  FADD.FTZ R21, R25, R24 ;  /* 0x0000001819157221 */ /* 0x000fe20000010000 */
[C---:B-----5:R-:W-:Y:S01]  /*14740*/  HMMA.16816.F32 R220, R8.reuse, R16, R220 ;  /* 0x0000001008dc723c */ /* 0x060fe200000018dc */
[----:B------:R-:W1:Y:S03]  /*14750*/  MUFU.EX2 R97, R97 ;  /* 0x0000006100617308 */ /* 0x000e660000000800 */
[----:B------:R-:W-:Y:S02]  /*14760*/  FADD.FTZ R28, R28, R21 ;  /* 0x000000151c1c7221 */ /* 0x000fe40000010000 */
[----:B------:R-:W-:Y:S02]  /*14770*/  FFMA.FTZ R24, R102, c[0x0][0x23c], -R4 ;  /* 0x00008f0066187a23 */ /* 0x000fe40000010804 */
[C---:B------:R-:W-:Y:S01]  /*14780*/  HMMA.16816.F32 R224, R8.reuse, R22, R224 ;  /* 0x0000001608e0723c */ /* 0x040fe200000018e0 */
[----:B------:R-:W2:Y:S02]  /*14790*/  LDSM.16.MT88.4 R20, [R240+0x7c00] ;  /* 0x007c0000f014783b */ /* 0x000ea40000004200 */
[----:B------:R-:W-:Y:S01]  /*147a0*/  MUFU.EX2 R0, R0 ;  /* 0x0000000000007308 */ /* 0x000fe20000000800 */
[----:B------:R-:W-:Y:S02]  /*147b0*/  FADD.FTZ R17, R35, R34 ;  /* 0x0000002223117221 */ /* 0x000fe40000010000 */
[--C-:B------:R-:W-:Y:S02]  /*147c0*/  FFMA.FTZ R34, R118, c[0x0][0x23c], -R4.reuse ;  /* 0x00008f0076227a23 */ /* 0x100fe40000010804 */
[----:B------:R-:W-:Y:S01]  /*147d0*/  FADD.FTZ R17, R38, R17 ;  /* 0x0000001126117221 */ /* 0x000fe20000010000 */
[----:B------:R-:W-:Y:S03]  /*147e0*/  HMMA.16816.F32 R216, R8, R18, R216 ;  /* 0x0000001208d8723c */ /* 0x000fe600000018d8 */
[----:B------:R-:W-:Y:S01]  /*147f0*/  FADD.FTZ R42, R42, R17 ;  /* 0x000000112a2a7221 */ /* 0x000fe20000010000 */
[----:B------:R-:W5:Y:S01]  /*14800*/  MUFU.EX2 R5, R5 ;  /* 0x0000000500057308 */ /* 0x000f620000000800 */
[----:B------:R-:W2:Y:S01]  /*14810*/  LDSM.16.MT88.4 R16, [R237+0x8000] ;  /* 0x00800000ed10783b */ /* 0x000ea20000004200 */
[----:B------:R-:W-:Y:S01]  /*14820*/  FFMA.FTZ R35, R119, c[0x0][0x23c], -R4 ;  /* 0x00008f0077237a23 */ /* 0x000fe20000010804 */
[----:B----4-:R-:W-:Y:S01]  /*14830*/  F2FP.PACK_AB R8, R93, R92 ;  /* 0x0000005c5d08723e */ /* 0x010fe200000000ff */
[----:B------:R-:W-:Y:S01]  /*14840*/  FADD.FTZ R29, R29, R28 ;  /* 0x0000001c1d1d7221 */ /* 0x000fe20000010000 */
[----:B-1----:R-:W-:Y:S03]  /*14850*/  F2FP.PACK_AB R10, R97, R96 ;  /* 0x00000060610a723e */ /* 0x002fe600000000ff */
[----:B------:R-:W-:Y:S02]  /*14860*/  FADD.FTZ R32, R32, R29 ;  /* 0x0000001d20207221 */ /* 0x000fe40000010000 */
[----:B------:R-:W-:Y:S01]  /*14870*/  MUFU.EX2 R2, R2 ;  /* 0x0000000200027308 */ /* 0x000fe20000000800 */
[----:B------:R-:W-:Y:S02]  /*14880*/  FFMA.FTZ R28, R106, c[0x0][0x23c], -R4 ;  /* 0x00008f006a1c7a23 */ /* 0x000fe40000010804 */
[----:B------:R-:W-:Y:S02]  /*14890*/  FADD.FTZ R33, R33, R32 ;  /* 0x0000002021217221 */ /* 0x000fe40000010000 */
[--C-:B------:R-:W-:Y:S02]  /*148a0*/  FFMA.FTZ R32, R114, c[0x0][0x23c], -R4.reuse ;  /* 0x00008f0072207a23 */ /* 0x100fe40000010804 */
[----:B------:R-:W-:Y:S02]  /*148b0*/  FADD.FTZ R36, R36, R33 ;  /* 0x0000002124247221 */ /* 0x000fe40000010000 */
[--C-:B------:R-:W-:Y:S01]  /*148c0*/  FFMA.FTZ R33, R115, c[0x0][0x23c], -R4.reuse ;  /* 0x00008f0073217a23 */ /* 0x100fe20000010804 */
[----:B------:R-:W1:Y:S01]  /*148d0*/  MUFU.EX2 R25, R99 ;  /* 0x0000006300197308 */ /* 0x000e620000000800 */
[----:B------:R-:W-:Y:S02]  /*148e0*/  FFMA.FTZ R29, R107, c[0x0][0x23c], -R4 ;  /* 0x00008f006b1d7a23 */ /* 0x000fe40000010804 */
[----:B------:R-:W-:Y:S01]  /*148f0*/  FADD.FTZ R37, R37, R36 ;  /* 0x0000002425257221 */ /* 0x000fe20000010000 */
[----:B-----5:R-:W-:Y:S01]  /*14900*/  F2FP.PACK_AB R9, R5, R0 ;  /* 0x000000000509723e */ /* 0x020fe200000000ff */
[--C-:B------:R-:W-:Y:S02]  /*14910*/  FFMA.FTZ R36, R122, c[0x0][0x23c], -R4.reuse ;  /* 0x00008f007a247a23 */ /* 0x100fe40000010804 */
[----:B------:R-:W-:Y:S02]  /*14920*/  FADD.FTZ R40, R40, R37 ;  /* 0x0000002528287221 */ /* 0x000fe40000010000 */
[----:B------:R-:W-:Y:S01]  /*14930*/  FFMA.FTZ R37, R123, c[0x0][0x23c], -R4 ;  /* 0x00008f007b257a23 */ /* 0x000fe20000010804 */
        /* <DEDUP_REMOVED lines=23> */
[C---:B--2---:R-:W-:Y:S03]  /*14ab0*/  HMMA.16816.F32 R220, R8.reuse, R20, R220 ;  /* 0x0000001408dc723c */ /* 0x044fe600000018dc */
[----:B------:R-:W-:Y:S01]  /*14ac0*/  MUFU.EX2 R24, R24 ;  /* 0x0000001800187308 */ /* 0x000fe20000000800 */
[----:B------:R-:W-:Y:S02]  /*14ad0*/  FADD.FTZ R58, R58, R51 ;  /* 0x000000333a3a7221 */ /* 0x000fe40000010000 */
[----:B------:R-:W-:Y:S02]  /*14ae0*/  FADD.FTZ R57, R57, R56 ;  /* 0x0000003839397221 */ /* 0x000fe40000010000 */
[----:B------:R-:W-:Y:S01]  /*14af0*/  HMMA.16816.F32 R216, R8, R22, R216 ;  /* 0x0000001608d8723c */ /* 0x000fe200000018d8 */
[----:B------:R-:W2:Y:S03]  /*14b00*/  LDSM.16.MT88.4 R20, [R237+0x8400] ;  /* 0x00840000ed14783b */ /* 0x000ea60000004200 */
[----:B------:R-:W-:Y:S01]  /*14b10*/  FADD.FTZ R59, R59, R58 ;  /* 0x0000003a3b3b7221 */ /* 0x000fe20000010000 */
[----:B------:R-:W5:Y:S01]  /*14b20*/  MUFU.EX2 R27, R27 ;  /* 0x0000001b001b7308 */ /* 0x000f620000000800 */
        /* <DEDUP_REMOVED lines=67> */
[--C-:B------:R-:W-:Y:S02]  /*14f60*/  FFMA.FTZ R38, R126, c[0x0][0x23c], -R4.reuse ;  /* 0x00008f007e267a23 */ /* 0x100fe40000010804 */
        /* <DEDUP_REMOVED lines=21> */
[----:B------:R-:W4:Y:S06]  /*150c0*/  LDSM.16.MT88.4 R20, [R240+0x8800] ;  /* 0x00880000f014783b */ /* 0x000f2c0000004200 */
[C---:B-----5:R-:W-:Y:S03]  /*150d0*/  HMMA.16816.F32 R220, R8.reuse, R16, R220 ;  /* 0x0000001008dc723c */ /* 0x060fe600000018dc */
[----:B------:R-:W-:Y:S04]  /*150e0*/  MUFU.EX2 R34, R34 ;  /* 0x0000002200227308 */ /* 0x000fe80000000800 */
[C---:B--2---:R-:W-:Y:S01]  /*150f0*/  F2FP.PACK_AB R16, R117.reuse, R116 ;  /* 0x000000747510723e */ /* 0x044fe200000000ff */
[----:B------:R-:W-:Y:S01]  /*15100*/  HMMA.16816.F32 R216, R8, R18, R216 ;  /* 0x0000001208d8723c */ /* 0x000fe200000018d8 */
[----:B------:R-:W2:Y:S03]  /*15110*/  LDSM.16.MT88.4 R8, [R237+0x8c00] ;  /* 0x008c0000ed08783b */ /* 0x000ea60000004200 */
        /* <DEDUP_REMOVED lines=21> */
[C---:B----4-:R-:W-:Y:S03]  /*15270*/  HMMA.16816.F32 R220, R16.reuse, R20, R220 ;  /* 0x0000001410dc723c */ /* 0x050fe600000018dc */
[----:B------:R-:W-:Y:S05]  /*15280*/  MUFU.EX2 R38, R38 ;  /* 0x0000002600267308 */ /* 0x000fea0000000800 */
[----:B------:R-:W-:Y:S05]  /*15290*/  HMMA.16816.F32 R216, R16, R22, R216 ;  /* 0x0000001610d8723c */ /* 0x000fea00000018d8 */
[----:B------:R-:W4:Y:S02]  /*152a0*/  MUFU.EX2 R41, R41 ;  /* 0x0000002900297308 */ /* 0x000f240000000800 */
[C---:B-----5:R-:W-:Y:S01]  /*152b0*/  F2FP.PACK_AB R16, R39.reuse, R26 ;  /* 0x0000001a2710723e */ /* 0x060fe200000000ff */
[----:B------:R-:W-:Y:S01]  /*152c0*/  FADD.FTZ R26, R26, R7 ;  /* 0x000000071a1a7221 */ /* 0x000fe20000010000 */
[C---:B-1----:R-:W-:Y:S03]  /*152d0*/  F2FP.PACK_AB R18, R132.reuse, R55 ;  /* 0x000000378412723e */ /* 0x042fe600000000ff */
        /* <DEDUP_REMOVED lines=11> */
[C---:B--2---:R-:W-:Y:S08]  /*15390*/  HMMA.16816.F32 R228, R16.reuse, R8, R228 ;  /* 0x0000000810e4723c */ /* 0x044ff000000018e4 */
[C---:B------:R-:W-:Y:S08]  /*153a0*/  HMMA.16816.F32 R224, R16.reuse, R10, R224 ;  /* 0x0000000a10e0723c */ /* 0x040ff000000018e0 */
[C---:B---3--:R-:W-:Y:S08]  /*153b0*/  HMMA.16816.F32 R220, R16.reuse, R12, R220 ;  /* 0x0000000c10dc723c */ /* 0x048ff000000018dc */
[----:B------:R-:W-:Y:S01]  /*153c0*/  HMMA.16816.F32 R216, R16, R14, R216 ;  /* 0x0000000e10d8723c */ /* 0x000fe200000018d8 */
[----:B------:R-:W-:-:S07]  /*153d0*/  @P0 BRA `(.L_x_2327) ;  /* 0xffffa99000000947 */ /* 0x000fce000383ffff */
.L_x_2323:
[----:B------:R-:W1:Y:S01]  /*153e0*/  SHFL.BFLY PT, R2, R207, 0x2, 0x1f ;  /* 0x0c401f00cf027f89 */ /* 0x000e6200000e0000 */
[----:B------:R-:W-:Y:S01]  /*153f0*/  IMAD.MOV.U32 R6, RZ, RZ, 0x3f800000 ;  /* 0x3f800000ff067424 */ /* 0x000fe200078e00ff */
[----:B------:R-:W-:Y:S01]  /*15400*/  BSSY B0, `(.L_x_2328) ;  /* 0x0000085000007945 */ /* 0x000fe20003800000 */
[----:B------:R-:W-:Y:S01]  /*15410*/  IMAD.MOV R29, RZ, RZ, -R233 ;  /* 0x000000ffff1d7224 */ /* 0x000fe200078e0ae9 */
[----:B------:R-:W2:Y:S01]  /*15420*/  SHFL.BFLY PT, R0, R209, 0x2, 0x1f ;  /* 0x0c401f00d1007f89 */ /* 0x000ea200000e0000 */
[----:B------:R-:W-:-:S03]  /*15430*/  IMAD R239, R239, 0x10, R236 ;  /* 0x00000010efef7824 */ /* 0x000fc600078e02ec */
        /* <DEDUP_REMOVED lines=9> */
[-C--:B------:R-:W-:Y:S01]  /*154d0*/  LEA.HI R8, R11, R2.reuse, RZ, 0x3 ;  /* 0x000000020b087211 */ /* 0x080fe200078f18ff */
[----:B------:R-:W-:Y:S01]  /*154e0*/  IMAD.MOV.U32 R5, RZ, RZ, 0x3f800000 ;  /* 0x3f800000ff057424 */ /* 0x000fe200078e00ff */
[----:B------:R-:W-:Y:S01]  /*154f0*/  LOP3.LUT R9, R7, 0xfffffffc, RZ, 0xc0, !PT ;  /* 0xfffffffc07097812 */ /* 0x000fe200078ec0ff */
[----:B---3--:R-:W-:Y:S01]  /*15500*/  FADD.FTZ R3, R0, R3 ;  /* 0x0000000300037221 */ /* 0x008fe20000010000 */
[----:B------:R-:W-:Y:S02]  /*15510*/  SHF.R.S32.HI R7, RZ, 0x2, R7 ;  /* 0x00000002ff077819 */ /* 0x000fe40000011407 */
[----:B------:R-:W-:Y:S02]  /*15520*/  LEA.HI R0, R11, R2, RZ, 0x5 ;  /* 0x000000020b007211 */ /* 0x000fe400078f28ff */
[----:B------:R-:W-:-:S02]  /*15530*/  SHF.R.S32.HI R14, RZ, 0x1f, R7 ;  /* 0x0000001fff0e7819 */ /* 0x000fc40000011407 */
[----:B------:R-:W-:Y:S02]  /*15540*/  SHF.R.S32.HI R10, RZ, 0x5, R0 ;  /* 0x00000005ff0a7819 */ /* 0x000fe40000011400 */
[-C--:B------:R-:W-:Y:S02]  /*15550*/  IADD3 R9, -R9, R2.reuse, RZ ;  /* 0x0000000209097210 */ /* 0x080fe40007ffe1ff */
[----:B------:R-:W-:Y:S02]  /*15560*/  LEA.HI R14, R14, R7, RZ, 0x3 ;  /* 0x000000070e0e7211 */ /* 0x000fe400078f18ff */
[----:B------:R-:W-:Y:S01]  /*15570*/  LEA.HI R13, R11, R2, RZ, 0x6 ;  /* 0x000000020b0d7211 */ /* 0x000fe200078f30ff */
[----:B------:R-:W-:Y:S01]  /*15580*/  IMAD R10, R10, 0x100, R9 ;  /* 0x000001000a0a7824 */ /* 0x000fe200078e0209 */
[----:B------:R-:W-:Y:S02]  /*15590*/  SHF.R.S32.HI R9, RZ, 0x3, R8 ;  /* 0x00000003ff097819 */ /* 0x000fe40000011408 */
[----:B------:R-:W-:Y:S01]  /*155a0*/  LOP3.LUT R14, R14, 0xfffffff8, RZ, 0xc0, !PT ;  /* 0xfffffff80e0e7812 */ /* 0x000fe200078ec0ff */
[----:B------:R-:W-:Y:S01]  /*155b0*/  IMAD.SHL.U32 R13, R13, 0x4, RZ ;  /* 0x000000040d0d7824 */ /* 0x000fe200078e00ff */
[----:B------:R-:W-:-:S02]  /*155c0*/  LEA.HI R12, R8, R9, RZ, 0x1 ;  /* 0x00000009080c7211 */ /* 0x000fc400078f08ff */
[----:B------:R-:W-:Y:S02]  /*155d0*/  IADD3 R14, R7, -R14, RZ ;  /* 0x8000000e070e7210 */ /* 0x000fe40007ffe0ff */
[----:B------:R-:W-:Y:S02]  /*155e0*/  LOP3.LUT R7, R8, 0xfffffff8, RZ, 0xc0, !PT ;  /* 0xfffffff808077812 */ /* 0x000fe400078ec0ff */
[----:B------:R-:W-:Y:S02]  /*155f0*/  LOP3.LUT R12, R12, 0xfffffffe, RZ, 0xc0, !PT ;  /* 0xfffffffe0c0c7812 */ /* 0x000fe400078ec0ff */
[----:B------:R-:W-:Y:S01]  /*15600*/  LEA.HI R15, R14, R14, RZ, 0x1 ;  /* 0x0000000e0e0f7211 */ /* 0x000fe200078f08ff */
[----:B------:R-:W-:Y:S01]  /*15610*/  IMAD.IADD R7, R2, 0x1, -R7 ;  /* 0x0000000102077824 */ /* 0x000fe200078e0a07 */
[----:B------:R-:W-:Y:S01]  /*15620*/  FSETP.NE.FTZ.AND P3, PT, R4, RZ, PT ;  /* 0x000000ff0400720b */ /* 0x000fe20003f75000 */
[----:B------:R-:W-:Y:S01]  /*15630*/  IMAD.IADD R17, R9, 0x1, -R12 ;  /* 0x0000000109117824 */ /* 0x000fe200078e0a0c */
[----:B------:R-:W-:-:S02]  /*15640*/  LOP3.LUT R8, R13, 0x3fffff00, RZ, 0xc0, !PT ;  /* 0x3fffff000d087812 */ /* 0x000fc400078ec0ff */
[----:B------:R-:W-:Y:S02]  /*15650*/  LEA.HI R12, R7, R7, RZ, 0x1 ;  /* 0x00000007070c7211 */ /* 0x000fe400078f08ff */
[----:B------:R-:W-:Y:S02]  /*15660*/  LEA.HI R11, R11, R2, RZ, 0x4 ;  /* 0x000000020b0b7211 */ /* 0x000fe400078f20ff */
[----:B------:R-:W-:Y:S02]  /*15670*/  LOP3.LUT R13, R15, 0x1fffffe, RZ, 0xc0, !PT ;  /* 0x01fffffe0f0d7812 */ /* 0x000fe400078ec0ff */
[----:B------:R-:W-:Y:S02]  /*15680*/  FSETP.NE.FTZ.AND P2, PT, R3, RZ, PT ;  /* 0x000000ff0300720b */ /* 0x000fe40003f55000 */
[----:B------:R-:W-:Y:S01]  /*15690*/  LEA R17, R17, R8, 0x5 ;  /* 0x0000000811117211 */ /* 0x000fe200078e28ff */
[----:B------:R-:W-:Y:S01]  /*156a0*/  IMAD.IADD R13, R14, 0x1, -R13 ;  /* 0x000000010e0d7824 */ /* 0x000fe200078e0a0d */
[----:B------:R-:W-:Y:S01]  /*156b0*/  SHF.R.S32.HI R15, RZ, 0x1, R15 ;  /* 0x00000001ff0f7819 */ /* 0x000fe2000001140f */
[----:B------:R-:W1:Y:S01]  /*156c0*/  @P3 MUFU.RCP R6, R4 ;  /* 0x0000000400063308 */ /* 0x000e620000001000 */
[----:B------:R-:W-:Y:S01]  /*156d0*/  LOP3.LUT R8, R12, 0xfffffffe, RZ, 0xc0, !PT ;  /* 0xfffffffe0c087812 */ /* 0x000fe200078ec0ff */
[----:B------:R-:W-:Y:S01]  /*156e0*/  IMAD R10, R13, 0x10, R10 ;  /* 0x000000100d0a7824 */ /* 0x000fe200078e020a */
[----:B------:R-:W-:-:S02]  /*156f0*/  SHF.R.S32.HI R11, RZ, 0x4, R11 ;  /* 0x00000004ff0b7819 */ /* 0x000fc4000001140b */
[----:B------:R-:W-:Y:S01]  /*15700*/  SHF.L.U32 R14, R15, 0x6, RZ ;  /* 0x000000060f0e7819 */ /* 0x000fe200000006ff */
[----:B------:R-:W-:Y:S01]  /*15710*/  IMAD.IADD R8, R7, 0x1, -R8 ;  /* 0x0000000107087824 */ /* 0x000fe200078e0a08 */
[----:B------:R-:W-:Y:S01]  /*15720*/  SHF.R.S32.HI R12, RZ, 0x1, R12 ;  /* 0x00000001ff0c7819 */ /* 0x000fe2000001140c */
[----:B------:R-:W-:Y:S01]  /*15730*/  IMAD.SHL.U32 R11, R11, 0x40, RZ ;  /* 0x000000400b0b7824 */ /* 0x000fe200078e00ff */
[----:B------:R-:W-:Y:S01]  /*15740*/  LOP3.LUT R14, R14, 0xc0, RZ, 0xc0, !PT ;  /* 0x000000c00e0e7812 */ /* 0x000fe200078ec0ff */
[----:B------:R-:W2:Y:S01]  /*15750*/  @P2 MUFU.RCP R5, R3 ;  /* 0x0000000300052308 */ /* 0x000ea20000001000 */
[----:B------:R-:W-:Y:S01]  /*15760*/  LEA R8, R8, R17, 0x2 ;  /* 0x0000001108087211 */ /* 0x000fe200078e10ff */
[----:B------:R-:W-:Y:S01]  /*15770*/  IMAD.SHL.U32 R12, R12, 0x8, RZ ;  /* 0x000000080c0c7824 */ /* 0x000fe200078e00ff */
[----:B------:R-:W-:Y:S02]  /*15780*/  LOP3.LUT R11, R11, 0xc0, RZ, 0xc0, !PT ;  /* 0x000000c00b0b7812 */ /* 0x000fe400078ec0ff */
[----:B------:R-:W-:Y:S01]  /*15790*/  LEA.HI R17, R14, R14, RZ, 0x1d ;  /* 0x0000000e0e117211 */ /* 0x000fe200078fe8ff */
[C---:B-1----:R-:W-:Y:S01]  /*157a0*/  FMUL.FTZ R228, R6.reuse, R228 ;  /* 0x000000e406e47220 */ /* 0x042fe20000410000 */
[----:B------:R-:W-:Y:S01]  /*157b0*/  LOP3.LUT P0, RZ, R15, 0x2, RZ, 0xc0, !PT ;  /* 0x000000020fff7812 */ /* 0x000fe2000780c0ff */
[C---:B------:R-:W-:Y:S01]  /*157c0*/  FMUL.FTZ R229, R6.reuse, R229 ;  /* 0x000000e506e57220 */ /* 0x040fe20000410000 */
[----:B------:R-:W-:Y:S01]  /*157d0*/  LOP3.LUT R12, R11, 0x18, R12, 0xf8, !PT ;  /* 0x000000180b0c7812 */ /* 0x000fe200078ef80c */
[----:B------:R-:W-:Y:S01]  /*157e0*/  FMUL.FTZ R224, R6, R224 ;  /* 0x000000e006e07220 */ /* 0x000fe20000410000 */
[----:B------:R-:W-:Y:S01]  /*157f0*/  SHF.R.U32.HI R13, RZ, 0x3, R11 ;  /* 0x00000003ff0d7819 */ /* 0x000fe2000001160b */
[----:B------:R-:W-:Y:S01]  /*15800*/  IMAD.U32 R11, R10, 0x2, R17 ;  /* 0x000000020a0b7824 */ /* 0x000fe200078e0011 */
[----:B------:R-:W-:Y:S01]  /*15810*/  LOP3.LUT R14, R15, 0x1, RZ, 0xc0, !PT ;  /* 0x000000010f0e7812 */ /* 0x000fe200078ec0ff */
[----:B------:R-:W-:Y:S01]  /*15820*/  FMUL.FTZ R225, R6, R225 ;  /* 0x000000e106e17220 */ /* 0x000fe20000410000 */
[----:B------:R-:W-:Y:S01]  /*15830*/  LOP3.LUT R13, R12, R13, RZ, 0x3c, !PT ;  /* 0x0000000d0c0d7212 */ /* 0x000fe200078e3cff */
[----:B------:R-:W-:Y:S01]  /*15840*/  IMAD.SHL.U32 R10, R11, 0x4, RZ ;  /* 0x000000040b0a7824 */ /* 0x000fe200078e00ff */
[----:B------:R-:W-:Y:S01]  /*15850*/  ISETP.NE.U32.AND P1, PT, R14, 0x1, PT ;  /* 0x000000010e00780c */ /* 0x000fe20003f25070 */
[C---:B------:R-:W-:Y:S01]  /*15860*/  FMUL.FTZ R220, R6.reuse, R220 ;  /* 0x000000dc06dc7220 */ /* 0x040fe20000410000 */
[----:B------:R-:W-:Y:S01]  /*15870*/  MOV R12, 0xffffffe0 ;  /* 0xffffffe0000c7802 */ /* 0x000fe20000000f00 */
[C---:B------:R-:W-:Y:S01]  /*15880*/  FMUL.FTZ R221, R6.reuse, R221 ;  /* 0x000000dd06dd7220 */ /* 0x040fe20000410000 */
[----:B------:R-:W-:Y:S01]  /*15890*/  STS.64 [R11.X4], R228 ;  /* 0x000000e40b007388 */ /* 0x000fe20000004a00 */
[----:B------:R-:W-:Y:S01]  /*158a0*/  FMUL.FTZ R216, R6, R216 ;  /* 0x000000d806d87220 */ /* 0x000fe20000410000 */
[----:B------:R-:W-:Y:S01]  /*158b0*/  SEL R15, R12, 0x20, !P1 ;  /* 0x000000200c0f7807 */ /* 0x000fe20004800000 */
[----:B------:R-:W-:Y:S01]  /*158c0*/  FMUL.FTZ R217, R6, R217 ;  /* 0x000000d906d97220 */ /* 0x000fe20000410000 */
[C---:B------:R-:W-:Y:S01]  /*158d0*/  IADD3 R6, R10.reuse, 0x40, RZ ;  /* 0x000000400a067810 */ /* 0x040fe20007ffe0ff */
[C---:B--2---:R-:W-:Y:S01]  /*158e0*/  FMUL.FTZ R231, R5.reuse, R231 ;  /* 0x000000e705e77220 */ /* 0x044fe20000410000 */
[C---:B------:R-:W-:Y:S01]  /*158f0*/  @P0 IADD3 R6, R10.reuse, -0x40, RZ ;  /* 0xffffffc00a060810 */ /* 0x040fe20007ffe0ff */
[C---:B------:R-:W-:Y:S01]  /*15900*/  FMUL.FTZ R230, R5.reuse, R230 ;  /* 0x000000e605e67220 */ /* 0x040fe20000410000 */
[----:B------:R-:W-:Y:S01]  /*15910*/  IADD3 R24, R10, R15, RZ ;  /* 0x0000000f0a187210 */ /* 0x000fe20007ffe0ff */
[C---:B------:R-:W-:Y:S01]  /*15920*/  FMUL.FTZ R227, R5.reuse, R227 ;  /* 0x000000e305e37220 */ /* 0x040fe20000410000 */
[----:B------:R-:W1:Y:S01]  /*15930*/  S2R R10, SR_CTAID.Z ;  /* 0x00000000000a7919 */ /* 0x000e620000002700 */
[C---:B------:R-:W-:Y:S01]  /*15940*/  FMUL.FTZ R226, R5.reuse, R226 ;  /* 0x000000e205e27220 */ /* 0x040fe20000410000 */
[----:B------:R-:W-:Y:S01]  /*15950*/  LOP3.LUT R31, R0, 0xffffffe0, RZ, 0xc0, !PT ;  /* 0xffffffe0001f7812 */ /* 0x000fe200078ec0ff */
[C---:B------:R-:W-:Y:S01]  /*15960*/  FMUL.FTZ R223, R5.reuse, R223 ;  /* 0x000000df05df7220 */ /* 0x040fe20000410000 */
[----:B------:R2:W-:Y:S01]  /*15970*/  STS.64 [R11.X4+0x400], R230 ;  /* 0x000400e60b007388 */ /* 0x0005e20000004a00 */
[C---:B------:R-:W-:Y:S01]  /*15980*/  FMUL.FTZ R222, R5.reuse, R222 ;  /* 0x000000de05de7220 */ /* 0x040fe20000410000 */
[----:B------:R-:W3:Y:S01]  /*15990*/  @P3 MUFU.LG2 R4, R4 ;  /* 0x0000000400043308 */ /* 0x000ee20000000c00 */
[C---:B------:R-:W-:Y:S01]  /*159a0*/  FMUL.FTZ R219, R5.reuse, R219 ;  /* 0x000000db05db7220 */ /* 0x040fe20000410000 */
[----:B------:R-:W-:Y:S01]  /*159b0*/  STS.64 [R24], R224 ;  /* 0x000000e018007388 */ /* 0x000fe20000000a00 */
[----:B------:R-:W-:Y:S01]  /*159c0*/  FMUL.FTZ R218, R5, R218 ;  /* 0x000000da05da7220 */ /* 0x000fe20000410000 */
[----:B------:R-:W-:Y:S01]  /*159d0*/  IADD3 R31, -R31, R2, RZ ;  /* 0x000000021f1f7210 */ /* 0x000fe20007ffe1ff */
[----:B------:R-:W-:Y:S01]  /*159e0*/  IMAD.IADD R28, R15, 0x1, R6 ;  /* 0x000000010f1c7824 */ /* 0x000fe200078e0206 */
[----:B------:R-:W-:Y:S01]  /*159f0*/  STS.64 [R24+0x400], R226 ;  /* 0x000400e218007388 */ /* 0x000fe20000000a00 */
[----:B------:R-:W-:Y:S01]  /*15a00*/  IMAD.IADD R5, R8, 0x1, R13 ;  /* 0x0000000108057824 */ /* 0x000fe200078e020d */
[----:B------:R-:W4:Y:S01]  /*15a10*/  @P2 MUFU.LG2 R3, R3 ;  /* 0x0000000300032308 */ /* 0x000f220000000c00 */
[----:B------:R-:W-:Y:S01]  /*15a20*/  LOP3.LUT P0, RZ, R31, 0x3, RZ, 0xc0, !PT ;  /* 0x000000031fff7812 */ /* 0x000fe2000780c0ff */
[----:B------:R-:W-:Y:S01]  /*15a30*/  STS.64 [R6], R220 ;  /* 0x000000dc06007388 */ /* 0x000fe20000000a00 */
[----:B------:R-:W-:Y:S01]  /*15a40*/  IMAD.MOV.U32 R0, RZ, RZ, -0x800000 ;  /* 0xff800000ff007424 */ /* 0x000fe200078e00ff */
[----:B------:R-:W-:-:S02]  /*15a50*/  MOV R2, 0xff800000 ;  /* 0xff80000000027802 */ /* 0x000fc40000000f00 */
[----:B------:R-:W-:Y:S04]  /*15a60*/  STS.64 [R6+0x400], R222 ;  /* 0x000400de06007388 */ /* 0x000fe80000000a00 */
[----:B------:R-:W5:Y:S01]  /*15a70*/  S2R R8, SR_CTAID.Y ;  /* 0x0000000000087919 */ /* 0x000f620000002600 */
[----:B-1----:R-:W-:-:S03]  /*15a80*/  IMAD R10, R29, c[0x0][0x1c0], R10 ;  /* 0x000070001d0a7a24 */ /* 0x002fc600078e020a */
[----:B------:R-:W-:Y:S04]  /*15a90*/  STS.64 [R28], R216 ;  /* 0x000000d81c007388 */ /* 0x000fe80000000a00 */
[----:B------:R1:W-:Y:S04]  /*15aa0*/  STS.64 [R28+0x400], R218 ;  /* 0x000400da1c007388 */ /* 0x0003e80000000a00 */
[----:B------:R-:W-:Y:S06]  /*15ab0*/  BAR.SYNC.DEFER_BLOCKING 0x0 ;  /* 0x0000000000007b1d */ /* 0x000fec0000010000 */
[----:B--2---:R-:W2:Y:S01]  /*15ac0*/  S2R R11, SR_CTAID.X ;  /* 0x00000000000b7919 */ /* 0x004ea20000002500 */
[----:B-----5:R-:W-:-:S04]  /*15ad0*/  IMAD R233, R8, c[0x0][0x210], R233 ;  /* 0x0000840008e97a24 */ /* 0x020fc800078e02e9 */
[----:B------:R-:W-:Y:S01]  /*15ae0*/  IMAD R10, R233, c[0x0][0x1c0], R10 ;  /* 0x00007000e90a7a24 */ /* 0x000fe200078e020a */
[----:B-1----:R-:W-:Y:S01]  /*15af0*/  SHF.L.U32 R28, R7, 0x2, RZ ;  /* 0x00000002071c7819 */ /* 0x002fe200000006ff */
[----:B------:R-:W1:Y:S04]  /*15b00*/  LDS.128 R20, [R5.X4] ;  /* 0x0000000005147984 */ /* 0x000e680000004c00 */
[----:B------:R-:W1:Y:S01]  /*15b10*/  LDS.128 R16, [R5.X4+0x800] ;  /* 0x0008000005107984 */ /* 0x000e620000004c00 */
[----:B--2---:R-:W-:-:S03]  /*15b20*/  IMAD.SHL.U32 R11, R11, 0x40, RZ ;  /* 0x000000400b0b7824 */ /* 0x004fc600078e00ff */
[----:B------:R-:W2:Y:S01]  /*15b30*/  LDS.128 R12, [R5.X4+0x1000] ;  /* 0x00100000050c7984 */ /* 0x000ea20000004c00 */
[----:B------:R-:W-:-:S03]  /*15b40*/  IMAD R10, R10, c[0x0][0x214], R11 ;  /* 0x000085000a0a7a24 */ /* 0x000fc600078e020b */
[----:B------:R3:W1:Y:S02]  /*15b50*/  LDS.128 R24, [R5.X4+0x1800] ;  /* 0x0018000005187984 */ /* 0x0006640000004c00 */
[----:B---3--:R-:W-:Y:S02]  /*15b60*/  @P3 FMUL.FTZ R5, R4, 0.69314718246459960938 ;  /* 0x3f31721804053820 */ /* 0x008fe40000410000 */
[----:B----4-:R-:W-:Y:S02]  /*15b70*/  @P2 FMUL.FTZ R4, R3, 0.69314718246459960938 ;  /* 0x3f31721803042820 */ /* 0x010fe40000410000 */
[----:B------:R-:W-:Y:S02]  /*15b80*/  @P3 FFMA.FTZ R0, R134, c[0x0][0x238], R5 ;  /* 0x00008e0086003a23 */ /* 0x000fe40000010005 */
        /* <DEDUP_REMOVED lines=12> */
.L_x_2329:
[----:B------:R-:W-:Y:S05]  /*15c50*/  BSYNC B0 ;  /* 0x0000000000007941 */ /* 0x000fea0003800000 */
.L_x_2328:
[--C-:B------:R-:W-:Y:S01]  /*15c60*/  SHF.R.S32.HI R29, RZ, 0x1f, R28.reuse ;  /* 0x0000001fff1d7819 */ /* 0x100fe2000001141c */
[----:B------:R-:W-:Y:S01]  /*15c70*/  IMAD R10, R10, c[0x0][0x22c], RZ ;  /* 0x00008b000a0a7a24 */ /* 0x000fe200078e02ff */
[----:B------:R-:W-:Y:S02]  /*15c80*/  ISETP.GE.AND P1, PT, R28, c[0x0][0x220], PT ;  /* 0x000088001c007a0c */ /* 0x000fe40003f26270 */
[C---:B------:R-:W-:Y:S01]  /*15c90*/  IADD3 R5, R9.reuse, 0x10, RZ ;  /* 0x0000001009057810 */ /* 0x040fe20007ffe0ff */
[C---:B---3--:R-:W-:Y:S01]  /*15ca0*/  IMAD.WIDE R6, R9.reuse, 0x20, R28 ;  /* 0x0000002009067825 */ /* 0x048fe200078e021c */
[----:B------:R-:W-:-:S02]  /*15cb0*/  IADD3 R3, R9, 0x20, RZ ;  /* 0x0000002009037810 */ /* 0x000fc40007ffe0ff */
[C---:B------:R-:W-:Y:S02]  /*15cc0*/  ISETP.GE.OR P4, PT, R9.reuse, R212, P1 ;  /* 0x000000d40900720c */ /* 0x040fe40000f86670 */
        /* <DEDUP_REMOVED lines=8> */
[----:B-1----:R1:W-:Y:S04]  /*15d50*/  @!P3 STG.E.128 [R2.64+0x800], R16 ;  /* 0x000800100200b986 */ /* 0x0023e8000c101d06 */
[----:B--2---:R1:W-:Y:S04]  /*15d60*/  @!P2 STG.E.128 [R2.64+0x1000], R12 ;  /* 0x0010000c0200a986 */ /* 0x0043e8000c101d06 */
[----:B------:R1:W-:Y:S04]  /*15d70*/  @!P4 STG.E.64 [R2.64], R20 ;  /* 0x000000140200c986 */ /* 0x0003e8000c101b06 */
[----:B------:R1:W-:Y:S01]  /*15d80*/  @!P4 STG.E.64 [R2.64+0x8], R22 ;  /* 0x000008160200c986 */ /* 0x0003e2000c101b06 */
[----:B------:R-:W-:Y:S05]  /*15d90*/  @P1 EXIT ;  /* 0x000000000000194d */ /* 0x000fea0003800000 */
[----:B------:R-:W-:Y:S01]  /*15da0*/  STG.E.128 [R2.64+0x1800], R24 ;  /* 0x0018001802007986 */ /* 0x000fe2000c101d06 */
[----:B------:R-:W-:Y:S05]  /*15db0*/  EXIT ;  /* 0x000000000000794d */ /* 0x000fea0003800000 */
.L_x_2330:
        /* <DEDUP_REMOVED lines=12> */
.L_x_5212:


//--------------------- .text._ZN5flash24flash_fwd_splitkv_kernelI23Flash_fwd_kernel_traitsILi32ELi64ELi256ELi4ELb0ELb0EN7cutlass6half_tE19Flash_kernel_traitsILi32ELi64ELi256ELi4ES3_EELb1ELb0ELb1ELb0ELb0ELb1ELb1ELb0EEEvNS_16Flash_fwd_paramsE --------------------------
	.section	.text._ZN5flash24flash_fwd_splitkv_kernelI23Flash_fwd_kernel_traitsILi32ELi64ELi256ELi4ELb0ELb0EN7cutlass6half_tE19Flash_kernel_traitsILi32ELi64ELi256ELi4ES3_EELb1ELb0ELb1ELb0ELb0ELb1ELb1ELb0EEEvNS_16Flash_fwd_paramsE,"ax",@progbits
	.sectioninfo	@"SHI_REGISTERS=255"
	.align	128
        .global         _ZN5flash24flash_fwd_splitkv_kernelI23Flash_fwd_kernel_traitsILi32ELi64ELi256ELi4ELb0ELb0EN7cutlass6half_tE19Flash_kernel_traitsILi32ELi64ELi256ELi4ES3_EELb1ELb0ELb1ELb0ELb0ELb1ELb1ELb0EEEvNS_16Flash_fwd_paramsE
        .type           _ZN5flash24flash_fwd_splitkv_kernelI23Flash_fwd_kernel_traitsILi32ELi64ELi256ELi4ELb0ELb0EN7cutlass6half_tE19Flash_kernel_traitsILi32ELi64ELi256ELi4ES3_EELb1ELb0ELb1ELb0ELb0ELb1ELb1ELb0EEEvNS_16Flash_fwd_paramsE,@function
        .size           _ZN5flash24flash_fwd_splitkv_kernelI23Flash_fwd_kernel_traitsILi32ELi64ELi256ELi4ELb0ELb0EN7cutlass6half_tE19Flash_kernel_traitsILi32ELi64ELi256ELi4ES3_EELb1ELb0ELb1ELb0ELb0ELb1ELb1ELb0EEEvNS_16Flash_fwd_paramsE,(.L_x_5213 - _ZN5flash24flash_fwd_splitkv_kernelI23Flash_fwd_kernel_traitsILi32ELi64ELi256ELi4ELb0ELb0EN7cutlass6half_tE19Flash_kernel_traitsILi32ELi64ELi256ELi4ES3_EELb1ELb0ELb1ELb0ELb0ELb1ELb1ELb0EEEvNS_16Flash_fwd_paramsE)
        .other          _ZN5flash24flash_fwd_splitkv_kernelI23Flash_fwd_kernel_traitsILi32ELi64ELi256ELi4ELb0ELb0EN7cutlass6half_tE19Flash_kernel_traitsILi32ELi64ELi256ELi4ES3_EELb1ELb0ELb1ELb0ELb0ELb1ELb1ELb0EEEvNS_16Flash_fwd_paramsE,@"STO_CUDA_ENTRY STV_DEFAULT"
_ZN5flash24flash_fwd_splitkv_kernelI23Flash_fwd_kernel_traitsILi32ELi64ELi256ELi4ELb0ELb0EN7cutlass6half_tE19Flash_kernel_traitsILi32ELi64ELi256ELi4ES3_EELb1ELb0ELb1ELb0ELb0ELb1ELb1ELb0EEEvNS_16Flash_fwd_paramsE:
.text._ZN5flash24flash_fwd_splitkv_kernelI23Flash_fwd_kernel_traitsILi32ELi64ELi256ELi4ELb0ELb0EN7cutlass6half_tE19Flash_kernel_traitsILi32ELi64ELi256ELi4ES3_EELb1ELb0ELb1ELb0ELb0ELb1ELb1ELb0EEEvNS_16Flash_fwd_paramsE:
[----:B------:R-:W-:Y:S02]  /*0000*/  MOV R1, c[0x0][0x28] ;  /* 0x00000a0000017a02 */ /* 0x000fe40000000f00 */
[----:B------:R-:W1:Y:S01]  /*0010*/  I2F.U32.RP R2, c[0x0][0x1c0] ;  /* 0x0000700000027b06 */ /* 0x000e620000209000 */
[----:B------:R-:W2:Y:S01]  /*0020*/  S2R R21, SR_CTAID.Z ;  /* 0x0000000000157919 */ /* 0x000ea20000002700 */
[----:B------:R-:W-:Y:S01]  /*0030*/  ISETP.NE.U32.AND P1, PT, RZ, c[0x0][0x1c0], PT ;  /* 0x00007000ff007a0c */ /* 0x000fe20003f25070 */
[----:B------:R-:W-:Y:S01]  /*0040*/  IMAD.MOV.U32 R15, RZ, RZ, -0x1 ;  /* 0xffffffffff0f7424 */ /* 0x000fe200078e00ff */
[----:B------:R-:W-:-:S04]  /*0050*/  ULDC.64 UR6, c[0x0][0x118] ;  /* 0x0000460000067ab9 */ /* 0x000fc80000000a00 */
[----:B-1----:R-:W1:Y:S02]  /*0060*/  MUFU.RCP R2, R2 ;  /* 0x0000000200027308 */ /* 0x002e640000001000 */
[----:B-1----:R-:W-:-:S06]  /*0070*/  IADD3 R2, R2, 0xffffffe, RZ ;  /* 0x0ffffffe02027810 */ /* 0x002fcc0007ffe0ff */
[----:B------:R-:W1:Y:S02]  /*0080*/  F2I.FTZ.U32.TRUNC.NTZ R3, R2 ;  /* 0x0000000200037305 */ /* 0x000e64000021f000 */
[----:B-1----:R-:W-:Y:S02]  /*0090*/  IMAD.MOV R0, RZ, RZ, -R3 ;  /* 0x000000ffff007224 */ /* 0x002fe400078e0a03 */
[----:B------:R-:W-:Y:S02]  /*00a0*/  IMAD.MOV.U32 R2, RZ, RZ, RZ ;  /* 0x000000ffff027224 */ /* 0x000fe400078e00ff */
[----:B------:R-:W-:-:S04]  /*00b0*/  IMAD R0, R0, c[0x0][0x1c0], RZ ;  /* 0x0000700000007a24 */ /* 0x000fc800078e02ff */
[----:B------:R-:W-:Y:S02]  /*00c0*/  IMAD.HI.U32 R0, R3, R0, R2 ;  /* 0x0000000003007227 */ /* 0x000fe400078e0002 */
[----:B------:R-:W1:Y:S04]  /*00d0*/  LDC.U8 R2, c[0x0][0x312] ;  /* 0x0000c480ff027b82 */ /* 0x000e680000000000 */
        /* <DEDUP_REMOVED lines=22> */
[----:B------:R-:W-:-:S04]  /*0240*/  MOV R5, RZ ;  /* 0x000000ff00057202 */ /* 0x000fc80000000f00 */
[----:B------:R3:W5:Y:S04]  /*0250*/  @!P1 LDG.E R14, [R6.64] ;  /* 0x00000006060e9981 */ /* 0x000768000c1e1900 */
[----:B------:R-:W4:Y:S04]  /*0260*/  S2R R12, SR_CTAID.X ;  /* 0x00000000000c7919 */ /* 0x000f280000002500 */
[----:B------:R-:W2:Y:S01]  /*0270*/  S2R R187, SR_TID.X ;  /* 0x0000000000bb7919 */ /* 0x000ea20000002100 */
[----:B-1----:R-:W-:-:S05]  /*0280*/  @P0 IMAD.WIDE R2, R212, R0, c[0x0][0x250] ;  /* 0x00009400d4020625 */ /* 0x002fca00078e0200 */
[----:B------:R1:W5:Y:S01]  /*0290*/  @P0 LDG.E R5, [R2.64] ;  /* 0x0000000602050981 */ /* 0x000362000c1e1900 */
[----:B------:R-:W-:-:S04]  /*02a0*/  ISETP.NE.U32.AND P0, PT, RZ, c[0x0][0x248], PT ;  /* 0x00009200ff007a0c */ /* 0x000fc80003f05070 */
[----:B------:R-:W-:Y:S01]  /*02b0*/  ISETP.NE.AND.EX P0, PT, RZ, c[0x0][0x24c], PT, P0 ;  /* 0x00009300ff007a0c */ /* 0x000fe20003f05300 */
[----:B------:R-:W-:Y:S01]  /*02c0*/  IMAD.MOV R20, RZ, RZ, -R212 ;  /* 0x000000ffff147224 */ /* 0x000fe200078e0ad4 */
[----:B-1----:R-:W1:Y:S03]  /*02d0*/  S2R R2, SR_CTAID.Y ;  /* 0x0000000000027919 */ /* 0x002e660000002600 */
        /* <DEDUP_REMOVED lines=8> */
.L_x_2331:
[----:B-1-34-:R-:W-:Y:S02]  /*0360*/  MOV R4, c[0x0][0x218] ;  /* 0x0000860000047a02 */ /* 0x01afe40000000f00 */
.L_x_2332:
        /* <DEDUP_REMOVED lines=69> */
[C---:B------:R-:W-:Y:S01]  /*07c0*/  IMAD.SHL.U32 R4, R187.reuse, 0x4, RZ ;  /* 0x00000004bb047824 */ /* 0x040fe200078e00ff */
[----:B------:R-:W-:Y:S02]  /*07d0*/  ISETP.GE.AND P1, PT, R6, R127, PT ;  /* 0x0000007f0600720c */ /* 0x000fe40003f26270 */
[----:B------:R-:W-:Y:S02]  /*07e0*/  ISETP.NE.AND P3, PT, R187, RZ, PT ;  /* 0x000000ffbb00720c */ /* 0x000fe40003f65270 */
[----:B------:R-:W-:Y:S02]  /*07f0*/  SHF.R.S32.HI R5, RZ, 0x1f, R4 ;  /* 0x0000001fff057819 */ /* 0x000fe40000011404 */
[----:B------:R-:W-:-:S02]  /*0800*/  ISETP.GE.AND P6, PT, R4, c[0x0][0x220], PT ;  /* 0x0000880004007a0c */ /* 0x000fc40003fc6270 */
[CC--:B------:R-:W-:Y:S01]  /*0810*/  ISETP.GE.OR P3, PT, R0.reuse, R127.reuse, P3 ;  /* 0x0000007f0000720c */ /* 0x0c0fe20001f66670 */
[C---:B------:R-:W-:Y:S01]  /*0820*/  IMAD.WIDE R8, R0.reuse, 0x20, R4 ;  /* 0x0000002000087825 */ /* 0x040fe200078e0204 */
[CC--:B------:R-:W-:Y:S02]  /*0830*/  ISETP.GE.OR P5, PT, R0.reuse, R127.reuse, P6 ;  /* 0x0000007f0000720c */ /* 0x0c0fe400037a6670 */
[----:B------:R-:W-:Y:S02]  /*0840*/  IADD3 R4, R0, 0x20, RZ ;  /* 0x0000002000047810 */ /* 0x000fe40007ffe0ff */
[C---:B------:R-:W-:Y:S02]  /*0850*/  IADD3 R5, P0, R3.reuse, R8, RZ ;  /* 0x0000000803057210 */ /* 0x040fe40007f1e0ff */
[----:B------:R-:W-:Y:S02]  /*0860*/  ISETP.GE.OR P4, PT, R6, R127, P6 ;  /* 0x0000007f0600720c */ /* 0x000fe40003786670 */
[----:B------:R-:W-:-:S02]  /*0870*/  LEA.HI.X.SX32 R3, R3, R9, 0x1, P0 ;  /* 0x0000000903037211 */ /* 0x000fc400000f0eff */
[----:B------:R-:W-:Y:S02]  /*0880*/  LEA R8, P0, R5, c[0x0][0x1d8], 0x2 ;  /* 0x0000760005087a11 */ /* 0x000fe400078010ff */
[----:B------:R-:W-:Y:S02]  /*0890*/  ISETP.NE.OR P1, PT, R187, RZ, P1 ;  /* 0x000000ffbb00720c */ /* 0x000fe40000f25670 */
[----:B------:R-:W-:Y:S02]  /*08a0*/  LEA.HI.X R9, R5, c[0x0][0x1dc], R3, 0x2, P0 ;  /* 0x0000770005097a11 */ /* 0x000fe400000f1403 */
[----:B------:R-:W-:Y:S02]  /*08b0*/  ISETP.GE.AND P0, PT, R4, R127, PT ;  /* 0x0000007f0400720c */ /* 0x000fe40003f06270 */
[----:B------:R-:W-:Y:S01]  /*08c0*/  IADD3 R5, R0, 0x30, RZ ;  /* 0x0000003000057810 */ /* 0x000fe20007ffe0ff */
[----:B------:R1:W-:Y:S01]  /*08d0*/  @!P5 STG.E.128 [R8.64], RZ ;  /* 0x000000ff0800d986 */ /* 0x0003e2000c101d06 */
[----:B------:R-:W-:-:S02]  /*08e0*/  ISETP.NE.OR P0, PT, R187, RZ, P0 ;  /* 0x000000ffbb00720c */ /* 0x000fc40000705670 */
[----:B------:R-:W-:Y:S01]  /*08f0*/  SHF.R.S32.HI R3, RZ, 0x1f, R2 ;  /* 0x0000001fff037819 */ /* 0x000fe20000011402 */
[----:B------:R1:W-:Y:S01]  /*0900*/  @!P4 STG.E.128 [R8.64+0x800], RZ ;  /* 0x000800ff0800c986 */ /* 0x0003e2000c101d06 */
[-C--:B------:R-:W-:Y:S02]  /*0910*/  ISETP.GE.OR P5, PT, R4, R127.reuse, P6 ;  /* 0x0000007f0400720c */ /* 0x080fe400037a6670 */
[----:B------:R-:W-:Y:S02]  /*0920*/  IADD3 R2, P2, R2, R0, RZ ;  /* 0x0000000002027210 */ /* 0x000fe40007f5e0ff */
[----:B------:R-:W-:Y:S02]  /*0930*/  ISETP.GE.OR P6, PT, R5, R127, P6 ;  /* 0x0000007f0500720c */ /* 0x000fe400037c6670 */
[----:B------:R-:W-:Y:S02]  /*0940*/  LEA.HI.X.SX32 R3, R0, R3, 0x1, P2 ;  /* 0x0000000300037211 */ /* 0x000fe400010f0eff */
[----:B------:R-:W-:Y:S01]  /*0950*/  LEA R6, P2, R2, c[0x0][0x208], 0x2 ;  /* 0x0000820002067a11 */ /* 0x000fe200078410ff */
[----:B------:R-:W-:-:S03]  /*0960*/  @!P0 IMAD.MOV.U32 R0, RZ, RZ, -0x800000 ;  /* 0xff800000ff008424 */ /* 0x000fc600078e00ff */
[----:B------:R-:W-:Y:S01]  /*0970*/  LEA.HI.X R7, R2, c[0x0][0x20c], R3, 0x2, P2 ;  /* 0x0000830002077a11 */ /* 0x000fe200010f1403 */
[----:B------:R1:W-:Y:S01]  /*0980*/  @!P5 STG.E.128 [R8.64+0x1000], RZ ;  /* 0x001000ff0800d986 */ /* 0x0003e2000c101d06 */
[----:B------:R-:W-:Y:S02]  /*0990*/  @!P1 IMAD.MOV.U32 R2, RZ, RZ, -0x800000 ;  /* 0xff800000ff029424 */ /* 0x000fe400078e00ff */
[----:B------:R-:W-:Y:S01]  /*09a0*/  @!P3 IMAD.MOV.U32 R3, RZ, RZ, -0x800000 ;  /* 0xff800000ff03b424 */ /* 0x000fe200078e00ff */
        /* <DEDUP_REMOVED lines=10> */
.L_x_2333:
[----:B------:R-:W-:Y:S01]  /*0a50*/  ISETP.NE.U32.AND P0, PT, RZ, c[0x0][0x2b8], PT ;  /* 0x0000ae00ff007a0c */ /* 0x000fe20003f05070 */
        /* <DEDUP_REMOVED lines=9> */
[----:B------:R-:W-:-:S03]  /*0af0*/  PLOP3.LUT P1, PT, PT, PT, PT, 0x8, 0x0 ;  /* 0x000000000000781c */ /* 0x000fc60003f2e170 */
[C---:B------:R-:W-:Y:S02]  /*0b00*/  @P2 IMAD R0, R212.reuse, c[0x0][0x2cc], R0 ;  /* 0x0000b300d4002a24 */ /* 0x040fe400078e0200 */
[----:B-1----:R-:W-:-:S04]  /*0b10*/  @P2 IMAD.WIDE.U32 R6, R212, c[0x0][0x2c8], RZ ;  /* 0x0000b200d4062a25 */ /* 0x002fc800078e00ff */
[----:B------:R-:W-:Y:S01]  /*0b20*/  @P2 IMAD.IADD R0, R7, 0x1, R0 ;  /* 0x0000000107002824 */ /* 0x000fe200078e0200 */
[----:B------:R-:W-:-:S04]  /*0b30*/  @P2 LEA R215, P0, R6, c[0x0][0x2c0], 0x2 ;  /* 0x0000b00006d72a11 */ /* 0x000fc800078010ff */
[----:B------:R-:W-:-:S04]  /*0b40*/  @P2 SHF.L.U64.HI R0, R6, 0x2, R0 ;  /* 0x0000000206002819 */ /* 0x000fc80000010200 */
[----:B------:R-:W-:Y:S02]  /*0b50*/  @P2 IADD3.X R214, R0, c[0x0][0x2c4], RZ, P0, !PT ;  /* 0x0000b10000d62a10 */ /* 0x000fe400007fe4ff */
[C---:B------:R-:W-:Y:S02]  /*0b60*/  @P2 ISETP.NE.U32.AND P0, PT, R215.reuse, RZ, PT ;  /* 0x000000ffd700220c */ /* 0x040fe40003f05070 */
[-C--:B------:R-:W-:Y:S02]  /*0b70*/  LOP3.LUT R215, R215, R214.reuse, RZ, 0x3c, !PT ;  /* 0x000000d6d7d77212 */ /* 0x080fe400078e3cff */
[----:B------:R-:W-:Y:S02]  /*0b80*/  @P2 ISETP.NE.AND.EX P1, PT, R214, RZ, PT, P0 ;  /* 0x000000ffd600220c */ /* 0x000fe40003f25300 */
[----:B------:R-:W-:Y:S02]  /*0b90*/  LOP3.LUT R214, R215, R214, RZ, 0x3c, !PT ;  /* 0x000000d6d7d67212 */ /* 0x000fe400078e3cff */
[----:B------:R-:W-:-:S02]  /*0ba0*/  IABS R0, c[0x0][0x2d0] ;  /* 0x0000b40000007a13 */ /* 0x000fc40000000000 */
[----:B------:R-:W-:-:S07]  /*0bb0*/  LOP3.LUT R215, R215, R214, RZ, 0x3c, !PT ;  /* 0x000000d6d7d77212 */ /* 0x000fce00078e3cff */
        /* <DEDUP_REMOVED lines=25> */
[----:B------:R-:W-:-:S06]  /*0d50*/  IMAD.WIDE R4, R2, 0x4, R214 ;  /* 0x0000000402047825 */ /* 0x000fcc00078e02d6 */
[----:B------:R1:W2:Y:S01]  /*0d60*/  LDG.E R4, [R4.64] ;  /* 0x0000000604047981 */ /* 0x0002a2000c1e1900 */
[----:B------:R-:W-:Y:S01]  /*0d70*/  IABS R0, c[0x0][0x1c8] ;  /* 0x0000720000007a13 */ /* 0x000fe20000000000 */
[----:B------:R-:W-:-:S03]  /*0d80*/  IMAD.MOV R2, RZ, RZ, -R2 ;  /* 0x000000ffff027224 */ /* 0x000fc600078e0a02 */
[----:B------:R-:W3:Y:S01]  /*0d90*/  I2F.RP R8, R0 ;  /* 0x0000000000087306 */ /* 0x000ee20000209400 */
[----:B------:R-:W-:-:S05]  /*0da0*/  IMAD R36, R2, c[0x0][0x2d0], R36 ;  /* 0x0000b40002247a24 */ /* 0x000fca00078e0224 */
[----:B------:R-:W-:Y:S02]  /*0db0*/  SHF.R.S32.HI R2, RZ, 0x1f, R36 ;  /* 0x0000001fff027819 */ /* 0x000fe40000011424 */
[----:B---3--:R-:W3:Y:S02]  /*0dc0*/  MUFU.RCP R8, R8 ;  /* 0x0000000800087308 */ /* 0x008ee40000001000 */
[----:B---3--:R-:W-:-:S06]  /*0dd0*/  IADD3 R8, R8, 0xffffffe, RZ ;  /* 0x0ffffffe08087810 */ /* 0x008fcc0007ffe0ff */
        /* <DEDUP_REMOVED lines=13> */
[----:B------:R-:W-:Y:S01]  /*0eb0*/  ISETP.GE.U32.AND P2, PT, R5, R0, PT ;  /* 0x000000000500720c */ /* 0x000fe20003f46070 */
[----:B------:R-:W-:Y:S01]  /*0ec0*/  IMAD R5, R2, c[0x0][0x198], RZ ;  /* 0x0000660002057a24 */ /* 0x000fe200078e02ff */
[----:B------:R-:W-:-:S03]  /*0ed0*/  LOP3.LUT R0, R20, c[0x0][0x1c8], RZ, 0x3c, !PT ;  /* 0x0000720014007a12 */ /* 0x000fc600078e3cff */
[----:B------:R-:W-:Y:S01]  /*0ee0*/  IMAD R5, R36, c[0x0][0x19c], R5 ;  /* 0x0000670024057a24 */ /* 0x000fe200078e0205 */
        /* <DEDUP_REMOVED lines=15> */
[----:B------:R-:W-:-:S03]  /*0fe0*/  IADD3 R14, R11, R14, RZ ;  /* 0x0000000e0b0e7210 */ /* 0x000fc60007ffe0ff */
[----:B------:R-:W-:Y:S01]  /*0ff0*/  IMAD.MOV.U32 R22, RZ, RZ, R10 ;  /* 0x000000ffff167224 */ /* 0x000fe200078e000a */
[----:B------:R-:W-:Y:S01]  /*1000*/  IADD3 R9, R9, R5, RZ ;  /* 0x0000000509097210 */ /* 0x000fe20007ffe0ff */
[----:B------:R-:W-:-:S04]  /*1010*/  IMAD R5, R0, c[0x0][0x1b0], RZ ;  /* 0x00006c0000057a24 */ /* 0x000fc800078e02ff */
[----:B------:R-:W-:-:S04]  /*1020*/  IMAD.WIDE.U32 R8, R7, c[0x0][0x1b0], R8 ;  /* 0x00006c0007087a25 */ /* 0x000fc800078e0008 */
[----:B------:R-:W-:Y:S01]  /*1030*/  IMAD R5, R7, c[0x0][0x1b4], R5 ;  /* 0x00006d0007057a24 */ /* 0x000fe200078e0205 */
[----:B------:R-:W-:-:S03]  /*1040*/  MOV R24, R8 ;  /* 0x0000000800187202 */ /* 0x000fc60000000f00 */
[----:B------:R-:W-:Y:S01]  /*1050*/  IMAD.IADD R11, R9, 0x1, R5 ;  /* 0x00000001090b7824 */ /* 0x000fe200078e0205 */
[----:B------:R-:W-:Y:S05]  /*1060*/  BRA `(.L_x_2335) ;  /* 0x0000046000007947 */ /* 0x000fea0003800000 */
.L_x_2334:
        /* <DEDUP_REMOVED lines=16> */
.L_x_2336:
        /* <DEDUP_REMOVED lines=17> */
[----:B------:R-:W-:Y:S02]  /*1280*/  IMAD R2, R7, R2, R9 ;  /* 0x0000000207027224 */ /* 0x000fe400078e0209 */
[----:B------:R-:W-:-:S03]  /*1290*/  IMAD.MOV.U32 R9, RZ, RZ, R0 ;  /* 0x000000ffff097224 */ /* 0x000fc600078e0000 */
[----:B------:R-:W-:Y:S01]  /*12a0*/  ISETP.GT.U32.AND P0, PT, R7, R2, PT ;  /* 0x000000020700720c */ /* 0x000fe20003f04070 */
[----:B------:R-:W-:-:S12]  /*12b0*/  IMAD.WIDE.U32 R8, R36, c[0x0][0x198], R8 ;  /* 0x0000660024087a25 */ /* 0x000fd800078e0008 */
[-C--:B------:R-:W-:Y:S02]  /*12c0*/  @!P0 IADD3 R2, R2, -R7.reuse, RZ ;  /* 0x8000000702028210 */ /* 0x080fe40007ffe0ff */
[----:B------:R-:W-:Y:S02]  /*12d0*/  @!P0 IADD3 R6, R6, 0x1, RZ ;  /* 0x0000000106068810 */ /* 0x000fe40007ffe0ff */
[----:B------:R-:W-:Y:S02]  /*12e0*/  ISETP.GE.U32.AND P3, PT, R2, R7, PT ;  /* 0x000000070200720c */ /* 0x000fe40003f66070 */
[----:B------:R-:W-:Y:S02]  /*12f0*/  LOP3.LUT R2, R20, c[0x0][0x1c8], RZ, 0x3c, !PT ;  /* 0x0000720014027a12 */ /* 0x000fe400078e3cff */
[----:B------:R-:W-:Y:S02]  /*1300*/  ISETP.NE.AND P0, PT, RZ, c[0x0][0x1c8], PT ;  /* 0x00007200ff007a0c */ /* 0x000fe40003f05270 */
[----:B------:R-:W-:-:S02]  /*1310*/  ISETP.GE.AND P2, PT, R2, RZ, PT ;  /* 0x000000ff0200720c */ /* 0x000fc40003f46270 */
[----:B------:R-:W-:-:S05]  /*1320*/  SHF.R.S32.HI R2, RZ, 0x1f, R36 ;  /* 0x0000001fff027819 */ /* 0x000fca0000011424 */
[----:B------:R-:W-:-:S05]  /*1330*/  @P3 IADD3 R6, R6, 0x1, RZ ;  /* 0x0000000106063810 */ /* 0x000fca0007ffe0ff */
[----:B------:R-:W-:Y:S02]  /*1340*/  IMAD.MOV.U32 R7, RZ, RZ, R6 ;  /* 0x000000ffff077224 */ /* 0x000fe400078e0006 */
[----:B------:R-:W-:-:S03]  /*1350*/  IMAD R6, R2, c[0x0][0x198], RZ ;  /* 0x0000660002067a24 */ /* 0x000fc600078e02ff */
[----:B------:R-:W-:Y:S01]  /*1360*/  @!P2 IADD3 R7, -R7, RZ, RZ ;  /* 0x000000ff0707a210 */ /* 0x000fe20007ffe1ff */
[----:B------:R-:W-:Y:S01]  /*1370*/  IMAD R6, R36, c[0x0][0x19c], R6 ;  /* 0x0000670024067a24 */ /* 0x000fe200078e0206 */
[----:B------:R-:W-:-:S03]  /*1380*/  @!P0 LOP3.LUT R7, RZ, c[0x0][0x1c8], RZ, 0x33, !PT ;  /* 0x00007200ff078a12 */ /* 0x000fc600078e33ff */
[----:B------:R-:W-:Y:S01]  /*1390*/  IMAD.IADD R9, R9, 0x1, R6 ;  /* 0x0000000109097824 */ /* 0x000fe200078e0206 */
[----:B------:R-:W-:-:S03]  /*13a0*/  SHF.R.S32.HI R0, RZ, 0x1f, R7 ;  /* 0x0000001fff007819 */ /* 0x000fc60000011407 */
        /* <DEDUP_REMOVED lines=18> */
.L_x_2335:
[----:B------:R-:W-:Y:S01]  /*14d0*/  ISETP.NE.AND P0, PT, R15, -0x1, PT ;  /* 0xffffffff0f00780c */ /* 0x000fe20003f05270 */
[----:B------:R-:W-:Y:S01]  /*14e0*/  IMAD.IADD R208, R127, 0x1, -R140 ;  /* 0x000000017fd07824 */ /* 0x000fe200078e0a8c */
[----:B------:R-:W-:Y:S01]  /*14f0*/  SHF.R.S32.HI R16, RZ, 0x1f, R187 ;  /* 0x0000001fff107819 */ /* 0x000fe200000114bb */
[----:B------:R-:W-:Y:S01]  /*1500*/  IMAD R0, R0, c[0x0][0x1b8], RZ ;  /* 0x00006e0000007a24 */ /* 0x000fe200078e02ff */
[----:B------:R-:W-:Y:S01]  /*1510*/  SHF.R.S32.HI R21, RZ, 0x1f, R20 ;  /* 0x0000001fff157819 */ /* 0x000fe20000011414 */
[----:B------:R-:W-:Y:S01]  /*1520*/  BSSY B0, `(.L_x_2337) ;  /* 0x0000062000007945 */ /* 0x000fe20003800000 */
[CC--:B-----5:R-:W-:Y:S01]  /*1530*/  LEA.HI R4, R16.reuse, R187.reuse, RZ, 0x2 ;  /* 0x000000bb10047211 */ /* 0x0e0fe200078f10ff */
[----:B------:R-:W-:Y:S01]  /*1540*/  IMAD R0, R7, c[0x0][0x1bc], R0 ;  /* 0x00006f0007007a24 */ /* 0x000fe200078e0200 */
[----:B------:R-:W-:-:S02]  /*1550*/  LEA.HI R5, R16, R187, RZ, 0x3 ;  /* 0x000000bb10057211 */ /* 0x000fc400078f18ff */
[----:B------:R-:W-:Y:S02]  /*1560*/  LOP3.LUT R211, R4, 0xfffffffc, RZ, 0xc0, !PT ;  /* 0xfffffffc04d37812 */ /* 0x000fe400078ec0ff */
[----:B------:R-:W-:Y:S01]  /*1570*/  SHF.R.S32.HI R6, RZ, 0x3, R5 ;  /* 0x00000003ff067819 */ /* 0x000fe20000011405 */
[----:B------:R-:W-:Y:S01]  /*1580*/  @P0 IMAD.WIDE.U32 R18, R15, c[0x0][0x190], RZ ;  /* 0x000064000f120a25 */ /* 0x000fe200078e00ff */
[----:B------:R-:W-:Y:S02]  /*1590*/  @!P0 SHF.R.S32.HI R8, RZ, 0x1f, R212 ;  /* 0x0000001fff088819 */ /* 0x000fe400000114d4 */
[----:B------:R-:W-:Y:S01]  /*15a0*/  LEA.HI R9, R5, R6, RZ, 0x1 ;  /* 0x0000000605097211 */ /* 0x000fe200078f08ff */
[----:B------:R-:W-:Y:S01]  /*15b0*/  IMAD.IADD R211, R187, 0x1, -R211 ;  /* 0x00000001bbd37824 */ /* 0x000fe200078e0ad3 */
[----:B------:R-:W-:Y:S01]  /*15c0*/  LOP3.LUT R5, R5, 0xfffffff8, RZ, 0xc0, !PT ;  /* 0xfffffff805057812 */ /* 0x000fe200078ec0ff */
[----:B------:R-:W-:Y:S01]  /*15d0*/  @!P0 IMAD.WIDE.U32 R26, R212, c[0x0][0x178], RZ ;  /* 0x00005e00d41a8a25 */ /* 0x000fe200078e00ff */
[----:B------:R-:W-:-:S02]  /*15e0*/  LOP3.LUT R9, R9, 0xfffffffe, RZ, 0xc0, !PT ;  /* 0xfffffffe09097812 */ /* 0x000fc400078ec0ff */
[----:B------:R-:W-:Y:S01]  /*15f0*/  SHF.L.U32 R211, R211, 0x3, RZ ;  /* 0x00000003d3d37819 */ /* 0x000fe200000006ff */
[----:B------:R-:W-:Y:S02]  /*1600*/  @!P0 IMAD R8, R8, c[0x0][0x178], RZ ;  /* 0x00005e0008088a24 */ /* 0x000fe400078e02ff */
[----:B------:R-:W-:Y:S01]  /*1610*/  @P0 IMAD.MOV.U32 R10, RZ, RZ, R18 ;  /* 0x000000ffff0a0224 */ /* 0x000fe200078e0012 */
[----:B------:R-:W-:Y:S01]  /*1620*/  IADD3 R24, P3, R211, R24, RZ ;  /* 0x00000018d3187210 */ /* 0x000fe20007f7e0ff */
[----:B------:R-:W-:Y:S01]  /*1630*/  @!P0 IMAD R8, R212, c[0x0][0x17c], R8 ;  /* 0x00005f00d4088a24 */ /* 0x000fe200078e0208 */
[----:B------:R-:W-:Y:S01]  /*1640*/  SHF.R.S32.HI R17, RZ, 0x1f, R211 ;  /* 0x0000001fff117819 */ /* 0x000fe200000114d3 */
[----:B------:R-:W-:Y:S01]  /*1650*/  @!P0 IMAD.MOV.U32 R10, RZ, RZ, R26 ;  /* 0x000000ffff0a8224 */ /* 0x000fe200078e001a */
[----:B------:R-:W-:Y:S01]  /*1660*/  SHF.R.S32.HI R18, RZ, 0x2, R4 ;  /* 0x00000002ff127819 */ /* 0x000fe20000011404 */
[----:B------:R-:W-:Y:S01]  /*1670*/  @P0 IMAD R15, R15, c[0x0][0x194], R19 ;  /* 0x000065000f0f0a24 */ /* 0x000fe200078e0213 */
[----:B------:R-:W-:Y:S01]  /*1680*/  IADD3 R22, P2, R211, R22, RZ ;  /* 0x00000016d3167210 */ /* 0x000fe20007f5e0ff */
[----:B------:R-:W-:Y:S01]  /*1690*/  @!P0 IMAD.IADD R15, R27, 0x1, R8 ;  /* 0x000000011b0f8824 */ /* 0x000fe200078e0208 */
[----:B------:R-:W-:Y:S01]  /*16a0*/  IADD3 R10, P0, R211, R10, RZ ;  /* 0x0000000ad30a7210 */ /* 0x000fe20007f1e0ff */
[----:B------:R-:W-:Y:S01]  /*16b0*/  IMAD.IADD R8, R6, 0x1, -R9 ;  /* 0x0000000106087824 */ /* 0x000fe200078e0a09 */
[----:B------:R-:W-:Y:S01]  /*16c0*/  LEA.HI R210, R4, R18, RZ, 0x1 ;  /* 0x0000001204d27211 */ /* 0x000fe200078f08ff */
[----:B------:R-:W-:Y:S01]  /*16d0*/  IMAD.SHL.U32 R6, R6, 0x40, RZ ;  /* 0x0000004006067824 */ /* 0x000fe200078e00ff */
[----:B------:R-:W-:Y:S01]  /*16e0*/  SHF.R.S32.HI R19, RZ, 0x1f, R18 ;  /* 0x0000001fff137819 */ /* 0x000fe20000011412 */
[C---:B------:R-:W-:Y:S01]  /*16f0*/  IMAD.X R25, R17.reuse, 0x1, R11, P3 ;  /* 0x0000000111197824 */ /* 0x040fe200018e060b */
[----:B------:R-:W-:Y:S01]  /*1700*/  LOP3.LUT R210, R210, 0x7fffffe, RZ, 0xc0, !PT ;  /* 0x07fffffed2d27812 */ /* 0x000fe200078ec0ff */
[----:B------:R-:W-:Y:S01]  /*1710*/  IMAD.X R11, R17, 0x1, R15, P0 ;  /* 0x00000001110b7824 */ /* 0x000fe200000e060f */
[----:B------:R-:W-:Y:S01]  /*1720*/  LEA.HI R15, R16, R187, RZ, 0x4 ;  /* 0x000000bb100f7211 */ /* 0x000fe200078f20ff */
[----:B------:R-:W-:Y:S01]  /*1730*/  IMAD.IADD R5, R187, 0x1, -R5 ;  /* 0x00000001bb057824 */ /* 0x000fe200078e0a05 */
[----:B------:R-:W-:Y:S01]  /*1740*/  LOP3.LUT R6, R6, 0xc0, RZ, 0xc0, !PT ;  /* 0x000000c006067812 */ /* 0x000fe200078ec0ff */
[----:B------:R-:W-:Y:S01]  /*1750*/  IMAD.X R23, R17, 0x1, R14, P2 ;  /* 0x0000000111177824 */ /* 0x000fe200010e060e */
[----:B------:R-:W-:Y:S01]  /*1760*/  LOP3.LUT R125, R15, 0xfffffff0, RZ, 0xc0, !PT ;  /* 0xfffffff00f7d7812 */ /* 0x000fe200078ec0ff */
[----:B------:R-:W-:Y:S01]  /*1770*/  IMAD.WIDE.U32 R24, R18, c[0x0][0x198], R24 ;  /* 0x0000660012187a25 */ /* 0x000fe200078e0018 */
[----:B------:R-:W-:-:S02]  /*1780*/  LOP3.LUT R9, R6, 0x18, R211, 0xf8, !PT ;  /* 0x0000001806097812 */ /* 0x000fc400078ef8d3 */
[----:B------:R-:W-:Y:S01]  /*1790*/  SHF.R.U32.HI R6, RZ, 0x3, R6 ;  /* 0x00000003ff067819 */ /* 0x000fe20000011606 */
[----:B------:R-:W-:Y:S01]  /*17a0*/  IMAD.IADD R125, R187, 0x1, -R125 ;  /* 0x00000001bb7d7824 */ /* 0x000fe200078e0a7d */
[----:B------:R-:W-:Y:S01]  /*17b0*/  LEA.HI R4, R5, R5, RZ, 0x1 ;  /* 0x0000000505047211 */ /* 0x000fe200078f08ff */
[----:B------:R-:W-:Y:S01]  /*17c0*/  IMAD.WIDE.U32 R22, R7, c[0x0][0x1b8], R22 ;  /* 0x00006e0007167a25 */ /* 0x000fe200078e0016 */
[----:B------:R-:W-:Y:S02]  /*17d0*/  LEA.HI R16, R16, R187, RZ, 0x5 ;  /* 0x000000bb10107211 */ /* 0x000fe400078f28ff */
[----:B------:R-:W-:Y:S01]  /*17e0*/  LOP3.LUT R6, R9, R6, RZ, 0x3c, !PT ;  /* 0x0000000609067212 */ /* 0x000fe200078e3cff */
[----:B------:R-:W-:Y:S01]  /*17f0*/  IMAD.WIDE.U32 R10, R20, c[0x0][0x1a8], R10 ;  /* 0x00006a00140a7a25 */ /* 0x000fe200078e000a */
[----:B------:R-:W-:Y:S02]  /*1800*/  LOP3.LUT R9, R4, 0xfffffffe, RZ, 0xc0, !PT ;  /* 0xfffffffe04097812 */ /* 0x000fe400078ec0ff */
[----:B------:R-:W-:Y:S01]  /*1810*/  SHF.R.S32.HI R139, RZ, 0x5, R16 ;  /* 0x00000005ff8b7819 */ /* 0x000fe20000011410 */
[----:B------:R-:W-:Y:S01]  /*1820*/  IMAD.WIDE R12, R12, 0x40, R18 ;  /* 0x000000400c0c7825 */ /* 0x000fe200078e0212 */
[----:B------:R-:W-:-:S02]  /*1830*/  IADD3 R210, R18, -R210, RZ ;  /* 0x800000d212d27210 */ /* 0x000fc40007ffe0ff */
[----:B------:R-:W-:Y:S01]  /*1840*/  LEA.HI R126, R125, R125, RZ, 0x1 ;  /* 0x0000007d7d7e7211 */ /* 0x000fe200078f08ff */
[----:B------:R-:W-:Y:S01]  /*1850*/  IMAD.IADD R5, R5, 0x1, -R9 ;  /* 0x0000000105057824 */ /* 0x000fe200078e0a09 */
[----:B------:R-:W-:Y:S01]  /*1860*/  IADD3 R36, P0, R18, R36, RZ ;  /* 0x0000002412247210 */ /* 0x000fe20007f1e0ff */
[----:B------:R-:W-:Y:S01]  /*1870*/  IMAD R210, R139, 0x8, R210 ;  /* 0x000000088bd27824 */ /* 0x000fe200078e02d2 */
[----:B------:R-:W-:Y:S01]  /*1880*/  SHF.R.S32.HI R114, RZ, 0x1, R126 ;  /* 0x00000001ff727819 */ /* 0x000fe2000001147e */
[----:B------:R-:W-:Y:S01]  /*1890*/  IMAD.MOV.U32 R130, RZ, RZ, R24 ;  /* 0x000000ffff827224 */ /* 0x000fe200078e0018 */
[----:B------:R-:W-:Y:S01]  /*18a0*/  SHF.R.S32.HI R9, RZ, 0x1f, R126 ;  /* 0x0000001fff097819 */ /* 0x000fe2000001147e */
[----:B------:R-:W-:Y:S01]  /*18b0*/  IMAD.U32 R210, R210, 0x20, R6 ;  /* 0x00000020d2d27824 */ /* 0x000fe200078e0006 */
[----:B------:R-:W-:Y:S01]  /*18c0*/  IADD3 R23, R23, R0, RZ ;  /* 0x0000000017177210 */ /* 0x000fe20007ffe0ff */
[----:B------:R-:W-:Y:S01]  /*18d0*/  IMAD R6, R19, c[0x0][0x198], RZ ;  /* 0x0000660013067a24 */ /* 0x000fe200078e02ff */
[----:B------:R-:W-:Y:S01]  /*18e0*/  LEA.HI R9, R9, R114, RZ, 0x2 ;  /* 0x0000007209097211 */ /* 0x000fe200078f10ff */
[----:B------:R-:W-:Y:S01]  /*18f0*/  IMAD.X R2, R19, 0x1, R2, P0 ;  /* 0x0000000113027824 */ /* 0x000fe200000e0602 */
[C---:B------:R-:W-:Y:S01]  /*1900*/  ISETP.GE.AND P0, PT, R18.reuse, R208, PT ;  /* 0x000000d01200720c */ /* 0x040fe20003f06270 */
[----:B------:R-:W-:Y:S01]  /*1910*/  IMAD R6, R18, c[0x0][0x19c], R6 ;  /* 0x0000670012067a24 */ /* 0x000fe200078e0206 */
[----:B------:R-:W-:Y:S01]  /*1920*/  LOP3.LUT R9, R9, 0xfffffffc, RZ, 0xc0, !PT ;  /* 0xfffffffc09097812 */ /* 0x000fe200078ec0ff */
[----:B------:R-:W-:Y:S01]  /*1930*/  IMAD R2, R2, c[0x0][0x1a0], RZ ;  /* 0x0000680002027a24 */ /* 0x000fe200078e02ff */
[----:B------:R-:W-:Y:S01]  /*1940*/  LOP3.LUT R16, R16, 0xffffffe0, RZ, 0xc0, !PT ;  /* 0xffffffe010107812 */ /* 0x000fe200078ec0ff */
[----:B------:R-:W-:Y:S01]  /*1950*/  IMAD.IADD R128, R25, 0x1, R6 ;  /* 0x0000000119807824 */ /* 0x000fe200078e0206 */
[----:B------:R-:W-:Y:S01]  /*1960*/  SHF.R.S32.HI R4, RZ, 0x1, R4 ;  /* 0x00000001ff047819 */ /* 0x000fe20000011404 */
[----:B------:R-:W-:Y:S01]  /*1970*/  IMAD.IADD R114, R114, 0x1, -R9 ;  /* 0x0000000172727824 */ /* 0x000fe200078e0a09 */
[----:B------:R-:W-:Y:S01]  /*1980*/  IADD3 R16, -R16, R187, RZ ;  /* 0x000000bb10107210 */ /* 0x000fe20007ffe1ff */
[----:B------:R-:W-:-:S02]  /*1990*/  IMAD R6, R21, c[0x0][0x1a8], RZ ;  /* 0x00006a0015067a24 */ /* 0x000fc400078e02ff */
[----:B------:R-:W-:Y:S01]  /*19a0*/  IMAD R39, R36, c[0x0][0x1a4], R2 ;  /* 0x0000690024277a24 */ /* 0x000fe200078e0202 */
[----:B------:R-:W-:Y:S01]  /*19b0*/  LOP3.LUT P2, RZ, R114, 0x2, RZ, 0xc0, !PT ;  /* 0x0000000272ff7812 */ /* 0x000fe2000784c0ff */
[----:B------:R-:W-:Y:S02]  /*19c0*/  IMAD.MOV.U32 R0, RZ, RZ, 0x10 ;  /* 0x00000010ff007424 */ /* 0x000fe400078e00ff */
[----:B------:R-:W-:-:S03]  /*19d0*/  IMAD.WIDE.U32 R36, R36, c[0x0][0x1a0], R22 ;  /* 0x0000680024247a25 */ /* 0x000fc600078e0016 */
[----:B------:R-:W-:Y:S01]  /*19e0*/  SEL R0, R0, 0xfffffff0, !P2 ;  /* 0xfffffff000007807 */ /* 0x000fe20005000000 */
[----:B------:R-:W-:Y:S02]  /*19f0*/  IMAD R6, R20, c[0x0][0x1ac], R6 ;  /* 0x00006b0014067a24 */ /* 0x000fe400078e0206 */
        /* <DEDUP_REMOVED lines=20> */
.L_x_2338:
[----:B------:R-:W-:Y:S05]  /*1b40*/  BSYNC B0 ;  /* 0x0000000000007941 */ /* 0x000fea0003800000 */
.L_x_2337:
        /* <DEDUP_REMOVED lines=20> */
.L_x_2340:
[----:B------:R-:W-:Y:S05]  /*1c90*/  BSYNC B0 ;  /* 0x0000000000007941 */ /* 0x000fea0003800000 */
.L_x_2339:
[----:B------:R-:W-:Y:S01]  /*1ca0*/  IADD3 R188, R3, -0x1, RZ ;  /* 0xffffffff03bc7810 */ /* 0x000fe20007ffe0ff */
[----:B------:R-:W-:Y:S04]  /*1cb0*/  BSSY B0, `(.L_x_2341) ;  /* 0x0000010000007945 */ /* 0x000fe80003800000 */
[----:B------:R-:W-:-:S04]  /*1cc0*/  IMAD.SHL.U32 R113, R188, 0x100, RZ ;  /* 0x00000100bc717824 */ /* 0x000fc800078e00ff */
[----:B----4-:R-:W-:-:S05]  /*1cd0*/  IMAD.IADD R6, R38, 0x1, -R113 ;  /* 0x0000000126067824 */ /* 0x010fca00078e0a71 */
        /* <DEDUP_REMOVED lines=13> */
.L_x_2342:
[----:B------:R-:W-:Y:S05]  /*1db0*/  BSYNC B0 ;  /* 0x0000000000007941 */ /* 0x000fea0003800000 */
.L_x_2341:
        /* <DEDUP_REMOVED lines=16> */
.L_x_2344:
[----:B------:R-:W-:Y:S05]  /*1ec0*/  BSYNC B0 ;  /* 0x0000000000007941 */ /* 0x000fea0003800000 */
.L_x_2343:
        /* <DEDUP_REMOVED lines=17> */
.L_x_2346:
[----:B------:R-:W-:Y:S05]  /*1fe0*/  BSYNC B0 ;  /* 0x0000000000007941 */ /* 0x000fea0003800000 */
.L_x_2345:
        /* <DEDUP_REMOVED lines=20> */
.L_x_2348:
[----:B------:R-:W-:Y:S05]  /*2130*/  BSYNC B0 ;  /* 0x0000000000007941 */ /* 0x000fea0003800000 */
.L_x_2347:
        /* <DEDUP_REMOVED lines=17> */
.L_x_2350:
[----:B------:R-:W-:Y:S05]  /*2250*/  BSYNC B0 ;  /* 0x0000000000007941 */ /* 0x000fea0003800000 */
.L_x_2349:
        /* <DEDUP_REMOVED lines=20> */
.L_x_2352:
[----:B------:R-:W-:Y:S05]  /*23a0*/  BSYNC B0 ;  /* 0x0000000000007941 */ /* 0x000fea0003800000 */
.L_x_2351:
        /* <DEDUP_REMOVED lines=20> */
.L_x_2354:
[----:B------:R-:W-:Y:S05]  /*24f0*/  BSYNC B0 ;  /* 0x0000000000007941 */ /* 0x000fea0003800000 */
.L_x_2353:
        /* <DEDUP_REMOVED lines=20> */
.L_x_2356:
[----:B------:R-:W-:Y:S05]  /*2640*/  BSYNC B0 ;  /* 0x0000000000007941 */ /* 0x000fea0003800000 */
.L_x_2355:
        /* <DEDUP_REMOVED lines=32> */
.L_x_2358:
[----:B-1----:R-:W-:Y:S05]  /*2850*/  BSYNC B0 ;  /* 0x0000000000007941 */ /* 0x002fea0003800000 */
.L_x_2357:
        /* <DEDUP_REMOVED lines=15> */
.L_x_2360:
[----:B------:R-:W-:Y:S05]  /*2950*/  BSYNC B0 ;  /* 0x0000000000007941 */ /* 0x000fea0003800000 */
.L_x_2359:
        /* <DEDUP_REMOVED lines=15> */
.L_x_2362:
[----:B------:R-:W-:Y:S05]  /*2a50*/  BSYNC B0 ;  /* 0x0000000000007941 */ /* 0x000fea0003800000 */
.L_x_2361:
        /* <DEDUP_REMOVED lines=18> */
.L_x_2364:
[----:B------:R-:W-:Y:S05]  /*2b80*/  BSYNC B0 ;  /* 0x0000000000007941 */ /* 0x000fea0003800000 */
.L_x_2363:
        /* <DEDUP_REMOVED lines=15> */
.L_x_2366:
[----:B------:R-:W-:Y:S05]  /*2c80*/  BSYNC B0 ;  /* 0x0000000000007941 */ /* 0x000fea0003800000 */
.L_x_2365:
        /* <DEDUP_REMOVED lines=18> */
.L_x_2368:
[----:B------:R-:W-:Y:S05]  /*2db0*/  BSYNC B0 ;  /* 0x0000000000007941 */ /* 0x000fea0003800000 */
.L_x_2367:
        /* <DEDUP_REMOVED lines=18> */
.L_x_2370:
[----:B------:R-:W-:Y:S05]  /*2ee0*/  BSYNC B0 ;  /* 0x0000000000007941 */ /* 0x000fea0003800000 */
.L_x_2369:
[----:B------:R-:W-:Y:S01]  /*2ef0*/  ISETP.GE.AND P0, PT, R7, R6, PT ;  /* 0x000000060700720c */ /* 0x000fe20003f06270 */
[----:B------:R-:W-:Y:S01]  /*2f00*/  BSSY B0, `(.L_x_2371) ;  /* 0x0000015000007945 */ /* 0x000fe20003800000 */
[----:B------:R-:W-:Y:S02]  /*2f10*/  SHF.R.S32.HI R213, RZ, 0x1f, R16 ;  /* 0x0000001fffd57819 */ /* 0x000fe40000011410 */
[----:B-1----:R-:W-:Y:S02]  /*2f20*/  SHF.R.S32.HI R10, RZ, 0x4, R15 ;  /* 0x00000004ff0a7819 */ /* 0x002fe4000001140f */
        /* <DEDUP_REMOVED lines=18> */
.L_x_2372:
[----:B------:R-:W-:Y:S05]  /*3050*/  BSYNC B0 ;  /* 0x0000000000007941 */ /* 0x000fea0003800000 */
.L_x_2371:
[----:B------:R-:W-:Y:S01]  /*3060*/  LOP3.LUT R126, R126, 0x7fffffe, RZ, 0xc0, !PT ;  /* 0x07fffffe7e7e7812 */ /* 0x000fe200078ec0ff */
[----:B------:R-:W-:Y:S01]  /*3070*/  IMAD.SHL.U32 R114, R114, 0x40, RZ ;  /* 0x0000004072727824 */ /* 0x000fe200078e00ff */
[----:B-1----:R-:W-:Y:S01]  /*3080*/  LEA.HI R6, R10, R10, RZ, 0x1 ;  /* 0x0000000a0a067211 */ /* 0x002fe200078f08ff */
        /* <DEDUP_REMOVED lines=13> */
[----:B------:R-:W-:Y:S01]  /*3160*/  LOP3.LUT R187, R187, 0x6, RZ, 0xc0, !PT ;  /* 0x00000006bbbb7812 */ /* 0x000fe200078ec0ff */
[----:B------:R-:W-:Y:S01]  /*3170*/  IMAD R5, R10, 0x8, R5 ;  /* 0x000000080a057824 */ /* 0x000fe200078e0205 */
[----:B------:R-:W-:Y:S01]  /*3180*/  LOP3.LUT R125, R125, 0xffffff00, RZ, 0xc0, !PT ;  /* 0xffffff007d7d7812 */ /* 0x000fe200078ec0ff */
[----:B------:R-:W0:Y:S01]  /*3190*/  LDGDEPBAR ;  /* 0x00000000000079af */ /* 0x000e220000000000 */
[----:B------:R-:W-:Y:S01]  /*31a0*/  LOP3.LUT R9, R114, 0x8, R9, 0xf8, !PT ;  /* 0x0000000872097812 */ /* 0x000fe200078ef809 */
[----:B------:R-:W-:Y:S01]  /*31b0*/  IMAD.IADD R113, R113, 0x1, R187 ;  /* 0x0000000171717824 */ /* 0x000fe200078e02bb */
[----:B------:R-:W-:Y:S01]  /*31c0*/  LOP3.LUT R8, R7, 0x8, R8, 0xf8, !PT ;  /* 0x0000000807087812 */ /* 0x000fe200078ef808 */
[----:B------:R-:W-:Y:S01]  /*31d0*/  IMAD R6, R139, 0x200, R125 ;  /* 0x000002008b067824 */ /* 0x000fe200078e027d */
[----:B------:R-:W-:Y:S01]  /*31e0*/  SHF.R.U32.HI R114, RZ, 0x3, R114 ;  /* 0x00000003ff727819 */ /* 0x000fe20000011672 */
[----:B------:R-:W-:Y:S01]  /*31f0*/  I2F R69, R113 ;  /* 0x0000007100457306 */ /* 0x000fe20000201400 */
[----:B------:R-:W-:Y:S01]  /*3200*/  SHF.R.U32.HI R7, RZ, 0x3, R7 ;  /* 0x00000003ff077819 */ /* 0x000fe20000011607 */
[C---:B------:R-:W-:Y:S01]  /*3210*/  IMAD R6, R126.reuse, 0x20, R6 ;  /* 0x000000207e067824 */ /* 0x040fe200078e0206 */
[----:B------:R-:W-:Y:S01]  /*3220*/  LOP3.LUT R114, R9, R114, RZ, 0x3c, !PT ;  /* 0x0000007209727212 */ /* 0x000fe200078e3cff */
[----:B------:R-:W-:Y:S01]  /*3230*/  IMAD R204, R126, 0x20, R125 ;  /* 0x000000207ecc7824 */ /* 0x000fe200078e027d */
[----:B------:R-:W-:Y:S01]  /*3240*/  LOP3.LUT R7, R8, R7, RZ, 0x3c, !PT ;  /* 0x0000000708077212 */ /* 0x000fe200078e3cff */
[----:B------:R-:W-:Y:S01]  /*3250*/  ULDC.64 UR6, c[0x0][0x118] ;  /* 0x0000460000067ab9 */ /* 0x000fe20000000a00 */
[C---:B------:R-:W-:Y:S01]  /*3260*/  IADD3 R112, R113.reuse, 0x1, RZ ;  /* 0x0000000171707810 */ /* 0x040fe20007ffe0ff */
[----:B------:R-:W-:Y:S01]  /*3270*/  IMAD.IADD R166, R114, 0x1, R6 ;  /* 0x0000000172a67824 */ /* 0x000fe200078e0206 */
[----:B------:R-:W-:Y:S01]  /*3280*/  IADD3 R110, R113, 0x8, RZ ;  /* 0x00000008716e7810 */ /* 0x000fe20007ffe0ff */
[----:B------:R-:W-:Y:S01]  /*3290*/  IMAD.U32 R164, R5, 0x20, R7 ;  /* 0x0000002005a47824 */ /* 0x000fe200078e0007 */
[----:B------:R-:W-:Y:S01]  /*32a0*/  I2F R111, R112 ;  /* 0x00000070006f7306 */ /* 0x000fe20000201400 */
[----:B------:R-:W-:Y:S01]  /*32b0*/  IMAD.SHL.U32 R166, R166, 0x2, RZ ;  /* 0x00000002a6a67824 */ /* 0x000fe200078e00ff */
[C---:B------:R-:W-:Y:S01]  /*32c0*/  IADD3 R108, R113.reuse, 0x9, RZ ;  /* 0x00000009716c7810 */ /* 0x040fe20007ffe0ff */
[----:B------:R-:W-:Y:S01]  /*32d0*/  IMAD.SHL.U32 R164, R164, 0x2, RZ ;  /* 0x00000002a4a47824 */ /* 0x000fe200078e00ff */
[C---:B------:R-:W-:Y:S01]  /*32e0*/  IADD3 R104, R113.reuse, 0x11, RZ ;  /* 0x0000001171687810 */ /* 0x040fe20007ffe0ff */
[----:B------:R-:W-:Y:S01]  /*32f0*/  IMAD R165, R0, 0x2, R166 ;  /* 0x0000000200a57824 */ /* 0x000fe200078e02a6 */
[----:B------:R-:W-:Y:S01]  /*3300*/  LDSM.16.M88.4 R8, [R166] ;  /* 0x00000000a608783b */ /* 0x000fe20000000200 */
[C---:B------:R-:W-:Y:S01]  /*3310*/  IADD3 R98, R113.reuse, 0x20, RZ ;  /* 0x0000002071627810 */ /* 0x040fe20007ffe0ff */
[----:B------:R-:W-:Y:S01]  /*3320*/  I2F R48, R112 ;  /* 0x0000007000307306 */ /* 0x000fe20000201400 */
[C---:B------:R-:W-:Y:S01]  /*3330*/  IADD3 R4, R164.reuse, 0x1000, RZ ;  /* 0x00001000a4047810 */ /* 0x040fe20007ffe0ff */
[----:B------:R-:W1:Y:S01]  /*3340*/  LDSM.16.M88.4 R16, [R164+0x1000] ;  /* 0x00100000a410783b */ /* 0x000e620000000200 */
[----:B------:R-:W-:Y:S01]  /*3350*/  IADD3 R163, R164, 0x1020, RZ ;  /* 0x00001020a4a37810 */ /* 0x000fe20007ffe0ff */
[----:B------:R-:W-:Y:S01]  /*3360*/  IMAD.IADD R204, R114, 0x1, R204 ;  /* 0x0000000172cc7824 */ /* 0x000fe200078e02cc */
[----:B------:R-:W-:Y:S01]  /*3370*/  @P0 IADD3 R163, R4, -0x20, RZ ;  /* 0xffffffe004a30810 */ /* 0x000fe20007ffe0ff */
[----:B------:R-:W5:Y:S01]  /*3380*/  LDSM.16.M88.4 R28, [R164+0x1400] ;  /* 0x00140000a41c783b */ /* 0x000f620000000200 */
[C---:B------:R-:W-:Y:S01]  /*3390*/  IADD3 R106, R113.reuse, 0x10, RZ ;  /* 0x00000010716a7810 */ /* 0x040fe20007ffe0ff */
[----:B------:R-:W-:Y:S01]  /*33a0*/  I2F R109, R110 ;  /* 0x0000006e006d7306 */ /* 0x000fe20000201400 */
[C---:B------:R-:W-:Y:S01]  /*33b0*/  IADD3 R102, R113.reuse, 0x18, RZ ;  /* 0x0000001871667810 */ /* 0x040fe20007ffe0ff */
[----:B------:R-:W-:Y:S01]  /*33c0*/  LDSM.16.M88.4 R32, [R163] ;  /* 0x00000000a320783b */ /* 0x000fe20000000200 */
[----:B------:R-:W-:-:S02]  /*33d0*/  IADD3 R92, R113, 0x29, RZ ;  /* 0x00000029715c7810 */ /* 0x000fc40007ffe0ff */
[C---:B------:R-:W-:Y:S01]  /*33e0*/  IADD3 R86, R113.reuse, 0x38, RZ ;  /* 0x0000003871567810 */ /* 0x040fe20007ffe0ff */
[----:B------:R-:W2:Y:S01]  /*33f0*/  LDSM.16.M88.4 R4, [R165] ;  /* 0x00000000a504783b */ /* 0x000ea20000000200 */
[C---:B------:R-:W-:Y:S01]  /*3400*/  IADD3 R96, R113.reuse, 0x21, RZ ;  /* 0x0000002171607810 */ /* 0x040fe20007ffe0ff */
[----:B------:R-:W-:Y:S01]  /*3410*/  I2F R68, R110 ;  /* 0x0000006e00447306 */ /* 0x000fe20000201400 */
[C---:B------:R-:W-:Y:S01]  /*3420*/  IADD3 R100, R113.reuse, 0x19, RZ ;  /* 0x0000001971647810 */ /* 0x040fe20007ffe0ff */
[----:B------:R-:W3:Y:S01]  /*3430*/  LDSM.16.M88.4 R40, [R163+0x400] ;  /* 0x00040000a328783b */ /* 0x000ee20000000200 */
[C---:B------:R-:W-:Y:S02]  /*3440*/  IADD3 R80, R113.reuse, 0x41, RZ ;  /* 0x0000004171507810 */ /* 0x040fe40007ffe0ff */
[C---:B------:R-:W-:Y:S01]  /*3450*/  IADD3 R90, R113.reuse, 0x30, RZ ;  /* 0x00000030715a7810 */ /* 0x040fe20007ffe0ff */
[----:B------:R-:W4:Y:S01]  /*3460*/  LDSM.16.M88.4 R20, [R164+0x1800] ;  /* 0x00180000a414783b */ /* 0x000f220000000200 */
[C---:B------:R-:W-:Y:S01]  /*3470*/  IADD3 R94, R113.reuse, 0x28, RZ ;  /* 0x00000028715e7810 */ /* 0x040fe20007ffe0ff */
[----:B------:R-:W-:Y:S01]  /*3480*/  I2F R107, R108 ;  /* 0x0000006c006b7306 */ /* 0x000fe20000201400 */
[----:B------:R-:W-:-:S02]  /*3490*/  IADD3 R78, R113, 0x48, RZ ;  /* 0x00000048714e7810 */ /* 0x000fc40007ffe0ff */
[C---:B------:R-:W-:Y:S02]  /*34a0*/  IADD3 R88, R113.reuse, 0x31, RZ ;  /* 0x0000003171587810 */ /* 0x040fe40007ffe0ff */
[C---:B------:R-:W-:Y:S02]  /*34b0*/  IADD3 R84, R113.reuse, 0x39, RZ ;  /* 0x0000003971547810 */ /* 0x040fe40007ffe0ff */
[C---:B------:R-:W-:Y:S01]  /*34c0*/  IADD3 R82, R113.reuse, 0x40, RZ ;  /* 0x0000004071527810 */ /* 0x040fe20007ffe0ff */
[----:B------:R-:W-:Y:S01]  /*34d0*/  I2F R67, R108 ;  /* 0x0000006c00437306 */ /* 0x000fe20000201400 */
[C---:B------:R-:W-:Y:S02]  /*34e0*/  IADD3 R76, R113.reuse, 0x49, RZ ;  /* 0x00000049714c7810 */ /* 0x040fe40007ffe0ff */
[C---:B------:R-:W-:Y:S02]  /*34f0*/  IADD3 R74, R113.reuse, 0x50, RZ ;  /* 0x00000050714a7810 */ /* 0x040fe40007ffe0ff */
[----:B------:R-:W-:-:S02]  /*3500*/  IADD3 R72, R113, 0x51, RZ ;  /* 0x0000005171487810 */ /* 0x000fc40007ffe0ff */
[C---:B------:R-:W-:Y:S01]  /*3510*/  IADD3 R70, R113.reuse, 0x58, RZ ;  /* 0x0000005871467810 */ /* 0x040fe20007ffe0ff */
[----:B------:R-:W-:Y:S01]  /*3520*/  I2F R65, R104 ;  /* 0x0000006800417306 */ /* 0x000fe20000201400 */
[C---:B------:R-:W-:Y:S01]  /*3530*/  IADD3 R123, R113.reuse, 0x59, RZ ;  /* 0x00000059717b7810 */ /* 0x040fe20007ffe0ff */
[C---:B-1----:R-:W-:Y:S01]  /*3540*/  HMMA.16816.F32 R12, R8.reuse, R16, RZ ;  /* 0x00000010080c723c */ /* 0x042fe200000018ff */
[C---:B------:R-:W-:Y:S02]  /*3550*/  IADD3 R121, R113.reuse, 0x60, RZ ;  /* 0x0000006071797810 */ /* 0x040fe40007ffe0ff */
[C---:B------:R-:W-:Y:S02]  /*3560*/  IADD3 R119, R113.reuse, 0x61, RZ ;  /* 0x0000006171777810 */ /* 0x040fe40007ffe0ff */
[C---:B------:R-:W-:Y:S01]  /*3570*/  IADD3 R136, R113.reuse, 0x68, RZ ;  /* 0x0000006871887810 */ /* 0x040fe20007ffe0ff */
[----:B------:R-:W-:Y:S01]  /*3580*/  I2F R103, R104 ;  /* 0x0000006800677306 */ /* 0x000fe20000201400 */
[C---:B------:R-:W-:Y:S01]  /*3590*/  IADD3 R134, R113.reuse, 0x69, RZ ;  /* 0x0000006971867810 */ /* 0x040fe20007ffe0ff */
[----:B------:R-:W-:Y:S01]  /*35a0*/  HMMA.16816.F32 R16, R8, R18, RZ ;  /* 0x000000120810723c */ /* 0x000fe200000018ff */
[----:B------:R-:W-:-:S02]  /*35b0*/  IADD3 R138, R113, 0x70, RZ ;  /* 0x00000070718a7810 */ /* 0x000fc40007ffe0ff */
[C---:B------:R-:W-:Y:S02]  /*35c0*/  IADD3 R146, R113.reuse, 0x78, RZ ;  /* 0x0000007871927810 */ /* 0x040fe40007ffe0ff */
[C---:B------:R-:W-:Y:S01]  /*35d0*/  IADD3 R252, R113.reuse, 0x79, RZ ;  /* 0x0000007971fc7810 */ /* 0x040fe20007ffe0ff */
[----:B------:R-:W-:Y:S01]  /*35e0*/  I2F R62, R98 ;  /* 0x00000062003e7306 */ /* 0x000fe20000201400 */
[----:B------:R-:W-:Y:S01]  /*35f0*/  IADD3 R143, R113, 0x71, RZ ;  /* 0x00000071718f7810 */ /* 0x000fe20007ffe0ff */
[C---:B--2--5:R-:W-:Y:S06]  /*3600*/  HMMA.16816.F32 R24, R8.reuse, R28, RZ ;  /* 0x0000001c0818723c */ /* 0x064fec00000018ff */
[----:B------:R-:W-:Y:S02]  /*3610*/  I2F R105, R106 ;  /* 0x0000006a00697306 */ /* 0x000fe40000201400 */
[----:B------:R-:W-:Y:S06]  /*3620*/  HMMA.16816.F32 R28, R8, R30, RZ ;  /* 0x0000001e081c723c */ /* 0x000fec00000018ff */
[----:B------:R-:W-:Y:S02]  /*3630*/  I2F R101, R102 ;  /* 0x0000006600657306 */ /* 0x000fe40000201400 */
[C---:B------:R-:W-:Y:S06]  /*3640*/  HMMA.16816.F32 R16, R4.reuse, R34, R16 ;  /* 0x000000220410723c */ /* 0x040fec0000001810 */
[----:B------:R-:W-:Y:S02]  /*3650*/  I2F R97, R98 ;  /* 0x0000006200617306 */ /* 0x000fe40000201400 */
[C---:B---3--:R-:W-:Y:S06]  /*3660*/  HMMA.16816.F32 R24, R4.reuse, R40, R24 ;  /* 0x000000280418723c */ /* 0x048fec0000001818 */
[----:B------:R-:W-:Y:S02]  /*3670*/  I2F R59, R92 ;  /* 0x0000005c003b7306 */ /* 0x000fe40000201400 */
[C---:B------:R-:W-:Y:S01]  /*3680*/  HMMA.16816.F32 R12, R4.reuse, R32, R12 ;  /* 0x00000020040c723c */ /* 0x040fe2000000180c */
[----:B------:R-:W1:Y:S05]  /*3690*/  LDSM.16.M88.4 R32, [R163+0x800] ;  /* 0x00080000a320783b */ /* 0x000e6a0000000200 */
[----:B------:R-:W-:Y:S02]  /*36a0*/  I2F R66, R106 ;  /* 0x0000006a00427306 */ /* 0x000fe40000201400 */
[----:B------:R-:W-:Y:S01]  /*36b0*/  FMUL.FTZ R16, R16, c[0x0][0x2ec] ;  /* 0x0000bb0010107a20 */ /* 0x000fe20000410000 */
[----:B------:R-:W-:Y:S01]  /*36c0*/  HMMA.16816.F32 R28, R4, R42, R28 ;  /* 0x0000002a041c723c */ /* 0x000fe2000000181c */
[----:B------:R-:W-:-:S02]  /*36d0*/  FMUL.FTZ R17, R17, c[0x0][0x2ec] ;  /* 0x0000bb0011117a20 */ /* 0x000fc40000410000 */
[----:B------:R-:W-:Y:S02]  /*36e0*/  FMUL.FTZ R18, R18, c[0x0][0x2ec] ;  /* 0x0000bb0012127a20 */ /* 0x000fe40000410000 */
[----:B------:R-:W-:Y:S01]  /*36f0*/  FMUL.FTZ R19, R19, c[0x0][0x2ec] ;  /* 0x0000bb0013137a20 */ /* 0x000fe20000410000 */
[----:B------:R-:W2:Y:S01]  /*3700*/  MUFU.TANH R147, R16 ;  /* 0x0000001000937308 */ /* 0x000ea20000002400 */
[----:B------:R-:W-:Y:S01]  /*3710*/  FMUL.FTZ R24, R24, c[0x0][0x2ec] ;  /* 0x0000bb0018187a20 */ /* 0x000fe20000410000 */
[C---:B----4-:R-:W-:Y:S01]  /*3720*/  HMMA.16816.F32 R44, R8.reuse, R20, RZ ;  /* 0x00000014082c723c */ /* 0x050fe200000018ff */
[----:B------:R-:W-:Y:S02]  /*3730*/  FMUL.FTZ R25, R25, c[0x0][0x2ec] ;  /* 0x0000bb0019197a20 */ /* 0x000fe40000410000 */
[----:B------:R-:W-:Y:S02]  /*3740*/  FMUL.FTZ R26, R26, c[0x0][0x2ec] ;  /* 0x0000bb001a1a7a20 */ /* 0x000fe40000410000 */
[----:B------:R-:W-:Y:S01]  /*3750*/  FMUL.FTZ R27, R27, c[0x0][0x2ec] ;  /* 0x0000bb001b1b7a20 */ /* 0x000fe20000410000 */
[----:B------:R-:W3:Y:S01]  /*3760*/  MUFU.TANH R148, R17 ;  /* 0x0000001100947308 */ /* 0x000ee20000002400 */
[----:B------:R-:W-:Y:S01]  /*3770*/  FMUL.FTZ R13, R13, c[0x0][0x2ec] ;  /* 0x0000bb000d0d7a20 */ /* 0x000fe20000410000 */
[----:B------:R-:W-:Y:S01]  /*3780*/  HMMA.16816.F32 R20, R8, R22, RZ ;  /* 0x000000160814723c */ /* 0x000fe200000018ff */
[----:B------:R-:W-:-:S02]  /*3790*/  FMUL.FTZ R15, R15, c[0x0][0x2ec] ;  /* 0x0000bb000f0f7a20 */ /* 0x000fc40000410000 */
[----:B------:R-:W-:-:S03]  /*37a0*/  FMUL.FTZ R14, R14, c[0x0][0x2ec] ;  /* 0x0000bb000e0e7a20 */ /* 0x000fc60000410000 */
[----:B------:R-:W-:Y:S01]  /*37b0*/  MUFU.TANH R149, R18 ;  /* 0x0000001200957308 */ /* 0x000fe20000002400 */
[----:B--2---:R-:W-:Y:S02]  /*37c0*/  FFMA.FTZ R109, R167, R109, R147 ;  /* 0x0000006da76d7223 */ /* 0x004fe40000010093 */
[----:B------:R-:W-:Y:S02]  /*37d0*/  FMUL.FTZ R28, R28, c[0x0][0x2ec] ;  /* 0x0000bb001c1c7a20 */ /* 0x000fe40000410000 */
[----:B------:R-:W-:Y:S02]  /*37e0*/  FMUL.FTZ R29, R29, c[0x0][0x2ec] ;  /* 0x0000bb001d1d7a20 */ /* 0x000fe40000410000 */
[----:B------:R-:W-:Y:S01]  /*37f0*/  FMUL.FTZ R30, R30, c[0x0][0x2ec] ;  /* 0x0000bb001e1e7a20 */ /* 0x000fe20000410000 */
[----:B------:R2:W-:Y:S01]  /*3800*/  MUFU.TANH R150, R19 ;  /* 0x0000001300967308 */ /* 0x0005e20000002400 */
[----:B------:R-:W-:Y:S01]  /*3810*/  FMUL.FTZ R31, R31, c[0x0][0x2ec] ;  /* 0x0000bb001f1f7a20 */ /* 0x000fe20000410000 */
[----:B-1----:R-:W-:Y:S01]  /*3820*/  HMMA.16816.F32 R44, R4, R32, R44 ;  /* 0x00000020042c723c */ /* 0x002fe2000000182c */
[----:B---3--:R-:W-:Y:S01]  /*3830*/  FFMA.FTZ R107, R167, R107, R148 ;  /* 0x0000006ba76b7223 */ /* 0x008fe20000010094 */
[----:B------:R-:W-:-:S04]  /*3840*/  IADD3 R148, R113, 0xb0, RZ ;  /* 0x000000b071947810 */ /* 0x000fc80007ffe0ff */
[----:B------:R-:W-:Y:S02]  /*3850*/  MUFU.TANH R151, R24 ;  /* 0x0000001800977308 */ /* 0x000fe40000002400 */
[----:B------:R-:W-:Y:S01]  /*3860*/  HMMA.16816.F32 R20, R4, R34, R20 ;  /* 0x000000220414723c */ /* 0x000fe20000001814 */
[----:B------:R-:W-:Y:S04]  /*3870*/  LDSM.16.M88.4 R32, [R163+0x1000] ;  /* 0x00100000a320783b */ /* 0x000fe80000000200 */
[----:B--2---:R-:W1:Y:S01]  /*3880*/  LDSM.16.M88.4 R16, [R164+0x1c00] ;  /* 0x001c0000a410783b */ /* 0x004e620000000200 */
[----:B------:R-:W2:Y:S08]  /*3890*/  MUFU.TANH R152, R25 ;  /* 0x0000001900987308 */ /* 0x000eb00000002400 */
[----:B------:R-:W-:Y:S02]  /*38a0*/  MUFU.TANH R153, R26 ;  /* 0x0000001a00997308 */ /* 0x000fe40000002400 */
[----:B------:R-:W-:-:S02]  /*38b0*/  FMUL.FTZ R44, R44, c[0x0][0x2ec] ;  /* 0x0000bb002c2c7a20 */ /* 0x000fc40000410000 */
[----:B------:R-:W-:Y:S02]  /*38c0*/  FMUL.FTZ R45, R45, c[0x0][0x2ec] ;  /* 0x0000bb002d2d7a20 */ /* 0x000fe40000410000 */
[----:B------:R-:W-:Y:S02]  /*38d0*/  FMUL.FTZ R46, R46, c[0x0][0x2ec] ;  /* 0x0000bb002e2e7a20 */ /* 0x000fe40000410000 */
[----:B------:R-:W-:Y:S01]  /*38e0*/  FMUL.FTZ R47, R47, c[0x0][0x2ec] ;  /* 0x0000bb002f2f7a20 */ /* 0x000fe20000410000 */
[----:B------:R3:W4:Y:S01]  /*38f0*/  MUFU.TANH R154, R27 ;  /* 0x0000001b009a7308 */ /* 0x0007220000002400 */
[----:B------:R-:W-:Y:S02]  /*3900*/  FMUL.FTZ R20, R20, c[0x0][0x2ec] ;  /* 0x0000bb0014147a20 */ /* 0x000fe40000410000 */
[----:B------:R-:W-:Y:S02]  /*3910*/  FMUL.FTZ R21, R21, c[0x0][0x2ec] ;  /* 0x0000bb0015157a20 */ /* 0x000fe40000410000 */
[----:B------:R-:W-:-:S02]  /*3920*/  FMUL.FTZ R22, R22, c[0x0][0x2ec] ;  /* 0x0000bb0016167a20 */ /* 0x000fc40000410000 */
[----:B------:R-:W-:Y:S01]  /*3930*/  FMUL.FTZ R23, R23, c[0x0][0x2ec] ;  /* 0x0000bb0017177a20 */ /* 0x000fe20000410000 */
[----:B------:R-:W5:Y:S01]  /*3940*/  MUFU.TANH R156, R28 ;  /* 0x0000001c009c7308 */ /* 0x000f620000002400 */
[C---:B--2---:R-:W-:Y:S01]  /*3950*/  FFMA.FTZ R152, R167.reuse, R103, R152 ;  /* 0x00000067a7987223 */ /* 0x044fe20000010098 */
[----:B---3--:R-:W2:Y:S06]  /*3960*/  LDSM.16.M88.4 R24, [R163+0xc00] ;  /* 0x000c0000a318783b */ /* 0x008eac0000000200 */
[----:B------:R-:W-:Y:S01]  /*3970*/  MUFU.TANH R155, R29 ;  /* 0x0000001d009b7308 */ /* 0x000fe20000002400 */
[----:B----4-:R-:W-:Y:S01]  /*3980*/  FFMA.FTZ R207, R167, R65, R154 ;  /* 0x00000041a7cf7223 */ /* 0x010fe2000001009a */
[----:B------:R-:W-:Y:S01]  /*3990*/  IADD3 R154, R113, 0xa1, RZ ;  /* 0x000000a1719a7810 */ /* 0x000fe20007ffe0ff */
[----:B-1----:R-:W-:Y:S01]  /*39a0*/  HMMA.16816.F32 R40, R8, R16, RZ ;  /* 0x000000100828723c */ /* 0x002fe200000018ff */
[----:B-----5:R-:W-:-:S04]  /*39b0*/  FFMA.FTZ R101, R167, R101, R156 ;  /* 0x00000065a7657223 */ /* 0x020fc8000001009c */
[----:B------:R-:W-:Y:S01]  /*39c0*/  MUFU.TANH R157, R30 ;  /* 0x0000001e009d7308 */ /* 0x000fe20000002400 */
[----:B------:R-:W-:Y:S02]  /*39d0*/  IADD3 R156, R113, 0xe0, RZ ;  /* 0x000000e0719c7810 */ /* 0x000fe40007ffe0ff */
[----:B------:R-:W-:Y:S05]  /*39e0*/  HMMA.16816.F32 R16, R8, R18, RZ ;  /* 0x000000120810723c */ /* 0x000fea00000018ff */
[----:B------:R1:W-:Y:S08]  /*39f0*/  MUFU.TANH R158, R31 ;  /* 0x0000001f009e7308 */ /* 0x0003f00000002400 */
[----:B------:R-:W3:Y:S01]  /*3a00*/  MUFU.TANH R160, R44 ;  /* 0x0000002c00a07308 */ /* 0x000ee20000002400 */
[----:B-1----:R-:W1:Y:S07]  /*3a10*/  LDSM.16.M88.4 R28, [R164+0x2000] ;  /* 0x00200000a41c783b */ /* 0x002e6e0000000200 */
[----:B------:R-:W-:Y:S03]  /*3a20*/  MUFU.TANH R159, R45 ;  /* 0x0000002d009f7308 */ /* 0x000fe60000002400 */
[----:B--2---:R-:W-:Y:S01]  /*3a30*/  HMMA.16816.F32 R16, R4, R26, R16 ;  /* 0x0000001a0410723c */ /* 0x004fe20000001810 */
[----:B---3--:R-:W-:-:S04]  /*3a40*/  FFMA.FTZ R97, R167, R97, R160 ;  /* 0x00000061a7617223 */ /* 0x008fc800000100a0 */
[----:B------:R-:W2:Y:S03]  /*3a50*/  MUFU.TANH R161, R46 ;  /* 0x0000002e00a17308 */ /* 0x000ea60000002400 */
[----:B------:R-:W-:Y:S01]  /*3a60*/  HMMA.16816.F32 R40, R4, R24, R40 ;  /* 0x000000180428723c */ /* 0x000fe20000001828 */
[----:B------:R-:W-:Y:S04]  /*3a70*/  LDSM.16.M88.4 R24, [R163+0x1400] ;  /* 0x00140000a318783b */ /* 0x000fe80000000200 */
[----:B------:R1:W-:Y:S08]  /*3a80*/  MUFU.TANH R162, R47 ;  /* 0x0000002f00a27308 */ /* 0x0003f00000002400 */
[----:B------:R-:W-:Y:S01]  /*3a90*/  MUFU.TANH R169, R20 ;  /* 0x0000001400a97308 */ /* 0x000fe20000002400 */
[----:B--2---:R-:W-:-:S02]  /*3aa0*/  FFMA.FTZ R161, R167, R62, R161 ;  /* 0x0000003ea7a17223 */ /* 0x004fc400000100a1 */
[----:B------:R-:W-:-:S05]  /*3ab0*/  FMUL.FTZ R16, R16, c[0x0][0x2ec] ;  /* 0x0000bb0010107a20 */ /* 0x000fca0000410000 */
[----:B------:R-:W-:Y:S01]  /*3ac0*/  MUFU.TANH R168, R21 ;  /* 0x0000001500a87308 */ /* 0x000fe20000002400 */
[----:B------:R-:W-:Y:S02]  /*3ad0*/  FMUL.FTZ R17, R17, c[0x0][0x2ec] ;  /* 0x0000bb0011117a20 */ /* 0x000fe40000410000 */
[----:B------:R-:W-:Y:S02]  /*3ae0*/  FMUL.FTZ R18, R18, c[0x0][0x2ec] ;  /* 0x0000bb0012127a20 */ /* 0x000fe40000410000 */
[----:B------:R-:W-:Y:S01]  /*3af0*/  FMUL.FTZ R19, R19, c[0x0][0x2ec] ;  /* 0x0000bb0013137a20 */ /* 0x000fe20000410000 */
[----:B-1----:R-:W-:Y:S02]  /*3b00*/  HMMA.16816.F32 R44, R8, R28, RZ ;  /* 0x0000001c082c723c */ /* 0x002fe400000018ff */
[----:B------:R-:W-:Y:S01]  /*3b10*/  MUFU.TANH R170, R22 ;  /* 0x0000001600aa7308 */ /* 0x000fe20000002400 */
[----:B------:R-:W-:Y:S02]  /*3b20*/  FMUL.FTZ R40, R40, c[0x0][0x2ec] ;  /* 0x0000bb0028287a20 */ /* 0x000fe40000410000 */
[----:B------:R-:W-:-:S02]  /*3b30*/  FMUL.FTZ R41, R41, c[0x0][0x2ec] ;  /* 0x0000bb0029297a20 */ /* 0x000fc40000410000 */
[----:B------:R-:W-:Y:S01]  /*3b40*/  FMUL.FTZ R42, R42, c[0x0][0x2ec] ;  /* 0x0000bb002a2a7a20 */ /* 0x000fe20000410000 */
[----:B------:R-:W-:Y:S02]  /*3b50*/  HMMA.16816.F32 R28, R8, R30, RZ ;  /* 0x0000001e081c723c */ /* 0x000fe400000018ff */
[----:B------:R1:W2:Y:S01]  /*3b60*/  MUFU.TANH R171, R23 ;  /* 0x0000001700ab7308 */ /* 0x0002a20000002400 */
[----:B------:R-:W-:-:S07]  /*3b70*/  FMUL.FTZ R43, R43, c[0x0][0x2ec] ;  /* 0x0000bb002b2b7a20 */ /* 0x000fce0000410000 */
[----:B------:R-:W-:Y:S06]  /*3b80*/  MUFU.TANH R177, R16 ;  /* 0x0000001000b17308 */ /* 0x000fec0000002400 */
[----:B------:R-:W-:Y:S01]  /*3b90*/  HMMA.16816.F32 R44, R4, R32, R44 ;  /* 0x00000020042c723c */ /* 0x000fe2000000182c */
[----:B-1----:R-:W1:Y:S01]  /*3ba0*/  LDSM.16.M88.4 R20, [R164+0x2400] ;  /* 0x00240000a414783b */ /* 0x002e620000000200 */
[----:B------:R-:W-:Y:S01]  /*3bb0*/  MUFU.TANH R176, R17 ;  /* 0x0000001100b07308 */ /* 0x000fe20000002400 */
[----:B--2---:R-:W-:-:S05]  /*3bc0*/  FFMA.FTZ R171, R167, R59, R171 ;  /* 0x0000003ba7ab7223 */ /* 0x004fca00000100ab */
[----:B------:R-:W-:Y:S01]  /*3bd0*/  HMMA.16816.F32 R28, R4, R34, R28 ;  /* 0x00000022041c723c */ /* 0x000fe2000000181c */
[----:B------:R-:W-:Y:S01]  /*3be0*/  LDSM.16.M88.4 R32, [R163+0x1800] ;  /* 0x00180000a320783b */ /* 0x000fe20000000200 */
[----:B------:R-:W-:Y:S08]  /*3bf0*/  MUFU.TANH R178, R18 ;  /* 0x0000001200b27308 */ /* 0x000ff00000002400 */
[----:B------:R2:W-:Y:S06]  /*3c00*/  MUFU.TANH R179, R19 ;  /* 0x0000001300b37308 */ /* 0x0005ec0000002400 */
[----:B------:R-:W-:-:S02]  /*3c10*/  FMUL.FTZ R44, R44, c[0x0][0x2ec] ;  /* 0x0000bb002c2c7a20 */ /* 0x000fc40000410000 */
[----:B------:R-:W-:Y:S01]  /*3c20*/  MUFU.TANH R173, R40 ;  /* 0x0000002800ad7308 */ /* 0x000fe20000002400 */
[----:B------:R-:W-:Y:S02]  /*3c30*/  FMUL.FTZ R45, R45, c[0x0][0x2ec] ;  /* 0x0000bb002d2d7a20 */ /* 0x000fe40000410000 */
[----:B------:R-:W-:Y:S02]  /*3c40*/  FMUL.FTZ R46, R46, c[0x0][0x2ec] ;  /* 0x0000bb002e2e7a20 */ /* 0x000fe40000410000 */
[----:B------:R-:W-:Y:S02]  /*3c50*/  FMUL.FTZ R47, R47, c[0x0][0x2ec] ;  /* 0x0000bb002f2f7a20 */ /* 0x000fe40000410000 */
[----:B------:R-:W-:Y:S01]  /*3c60*/  FMUL.FTZ R28, R28, c[0x0][0x2ec] ;  /* 0x0000bb001c1c7a20 */ /* 0x000fe20000410000 */
[----:B--2---:R-:W2:Y:S01]  /*3c70*/  LDSM.16.M88.4 R16, [R164+0x2800] ;  /* 0x00280000a410783b */ /* 0x004ea20000000200 */
[----:B------:R-:W-:Y:S01]  /*3c80*/  MUFU.TANH R172, R41 ;  /* 0x0000002900ac7308 */ /* 0x000fe20000002400 */
[----:B------:R-:W-:-:S02]  /*3c90*/  FMUL.FTZ R29, R29, c[0x0][0x2ec] ;  /* 0x0000bb001d1d7a20 */ /* 0x000fc40000410000 */
[----:B------:R-:W-:Y:S02]  /*3ca0*/  FMUL.FTZ R30, R30, c[0x0][0x2ec] ;  /* 0x0000bb001e1e7a20 */ /* 0x000fe40000410000 */
[----:B------:R-:W-:-:S03]  /*3cb0*/  FMUL.FTZ R31, R31, c[0x0][0x2ec] ;  /* 0x0000bb001f1f7a20 */ /* 0x000fc60000410000 */
[----:B------:R-:W-:Y:S08]  /*3cc0*/  MUFU.TANH R174, R42 ;  /* 0x0000002a00ae7308 */ /* 0x000ff00000002400 */
[----:B------:R1:W-:Y:S08]  /*3cd0*/  MUFU.TANH R175, R43 ;  /* 0x0000002b00af7308 */ /* 0x0003f00000002400 */
[----:B------:R-:W-:Y:S01]  /*3ce0*/  MUFU.TANH R181, R44 ;  /* 0x0000002c00b57308 */ /* 0x000fe20000002400 */
[C---:B-1----:R-:W-:Y:S07]  /*3cf0*/  HMMA.16816.F32 R40, R8.reuse, R20, RZ ;  /* 0x000000140828723c */ /* 0x042fee00000018ff */
[----:B------:R-:W-:Y:S01]  /*3d00*/  MUFU.TANH R180, R45 ;  /* 0x0000002d00b47308 */ /* 0x000fe20000002400 */
[----:B------:R-:W-:Y:S07]  /*3d10*/  HMMA.16816.F32 R20, R8, R22, RZ ;  /* 0x000000160814723c */ /* 0x000fee00000018ff */
[----:B------:R-:W-:Y:S08]  /*3d20*/  MUFU.TANH R182, R46 ;  /* 0x0000002e00b67308 */ /* 0x000ff00000002400 */
[----:B------:R2:W-:Y:S01]  /*3d30*/  MUFU.TANH R183, R47 ;  /* 0x0000002f00b77308 */ /* 0x0005e20000002400 */
[C---:B------:R-:W-:Y:S07]  /*3d40*/  HMMA.16816.F32 R40, R4.reuse, R24, R40 ;  /* 0x000000180428723c */ /* 0x040fee0000001828 */
[----:B------:R-:W-:Y:S01]  /*3d50*/  MUFU.TANH R186, R28 ;  /* 0x0000001c00ba7308 */ /* 0x000fe20000002400 */
[----:B------:R-:W-:Y:S07]  /*3d60*/  HMMA.16816.F32 R20, R4, R26, R20 ;  /* 0x0000001a0414723c */ /* 0x000fee0000001814 */
[----:B------:R-:W-:Y:S01]  /*3d70*/  MUFU.TANH R185, R29 ;  /* 0x0000001d00b97308 */ /* 0x000fe20000002400 */
[----:B------:R-:W-:Y:S01]  /*3d80*/  LDSM.16.M88.4 R24, [R163+0x1c00] ;  /* 0x001c0000a318783b */ /* 0x000fe20000000200 */
[C---:B--2---:R-:W-:Y:S06]  /*3d90*/  HMMA.16816.F32 R44, R8.reuse, R16, RZ ;  /* 0x00000010082c723c */ /* 0x044fec00000018ff */
[----:B------:R-:W-:Y:S02]  /*3da0*/  MUFU.TANH R190, R30 ;  /* 0x0000001e00be7308 */ /* 0x000fe40000002400 */
[----:B------:R-:W-:Y:S06]  /*3db0*/  HMMA.16816.F32 R16, R8, R18, RZ ;  /* 0x000000120810723c */ /* 0x000fec00000018ff */
[----:B------:R1:W-:Y:S01]  /*3dc0*/  MUFU.TANH R191, R31 ;  /* 0x0000001f00bf7308 */ /* 0x0003e20000002400 */
        /* <DEDUP_REMOVED lines=9> */
[----:B-1----:R-:W1:Y:S01]  /*3e60*/  LDSM.16.M88.4 R28, [R164+0x2c00] ;  /* 0x002c0000a41c783b */ /* 0x002e620000000200 */
[----:B------:R-:W-:Y:S01]  /*3e70*/  MUFU.TANH R195, R41 ;  /* 0x0000002900c37308 */ /* 0x000fe20000002400 */
[C---:B------:R-:W-:Y:S07]  /*3e80*/  HMMA.16816.F32 R44, R4.reuse, R32, R44 ;  /* 0x00000020042c723c */ /* 0x040fee000000182c */
[----:B------:R-:W-:Y:S01]  /*3e90*/  MUFU.TANH R216, R42 ;  /* 0x0000002a00d87308 */ /* 0x000fe20000002400 */
[----:B------:R-:W-:Y:S01]  /*3ea0*/  HMMA.16816.F32 R16, R4, R34, R16 ;  /* 0x000000220410723c */ /* 0x000fe20000001810 */
[----:B------:R-:W-:Y:S06]  /*3eb0*/  LDSM.16.M88.4 R32, [R163+0x2000] ;  /* 0x00200000a320783b */ /* 0x000fec0000000200 */
[----:B------:R1:W-:Y:S08]  /*3ec0*/  MUFU.TANH R232, R43 ;  /* 0x0000002b00e87308 */ /* 0x0003f00000002400 */
        /* <DEDUP_REMOVED lines=9> */
[----:B-1----:R-:W-:Y:S02]  /*3f60*/  HMMA.16816.F32 R40, R8, R28, RZ ;  /* 0x0000001c0828723c */ /* 0x002fe400000018ff */
[----:B------:R-:W-:Y:S01]  /*3f70*/  MUFU.TANH R218, R22 ;  /* 0x0000001600da7308 */ /* 0x000fe20000002400 */
[----:B------:R-:W-:-:S05]  /*3f80*/  FMUL.FTZ R19, R19, c[0x0][0x2ec] ;  /* 0x0000bb0013137a20 */ /* 0x000fca0000410000 */
[----:B------:R-:W-:Y:S02]  /*3f90*/  HMMA.16816.F32 R28, R8, R30, RZ ;  /* 0x0000001e081c723c */ /* 0x000fe400000018ff */
[----:B------:R1:W-:Y:S08]  /*3fa0*/  MUFU.TANH R192, R23 ;  /* 0x0000001700c07308 */ /* 0x0003f00000002400 */
[----:B------:R-:W-:Y:S06]  /*3fb0*/  MUFU.TANH R221, R16 ;  /* 0x0000001000dd7308 */ /* 0x000fec0000002400 */
[C---:B------:R-:W-:Y:S01]  /*3fc0*/  HMMA.16816.F32 R40, R4.reuse, R24, R40 ;  /* 0x000000180428723c */ /* 0x040fe20000001828 */
[----:B-1----:R-:W1:Y:S01]  /*3fd0*/  LDSM.16.M88.4 R20, [R164+0x3000] ;  /* 0x00300000a414783b */ /* 0x002e620000000200 */
[----:B------:R-:W-:Y:S06]  /*3fe0*/  MUFU.TANH R227, R17 ;  /* 0x0000001100e37308 */ /* 0x000fec0000002400 */
        /* <DEDUP_REMOVED lines=45> */
[----:B------:R-:W3:Y:S01]  /*42c0*/  LDSM.16.M88.4 R24, [R163+0x2800] ;  /* 0x00280000a318783b */ /* 0x000ee20000000200 */
[----:B------:R-:W-:Y:S01]  /*42d0*/  MUFU.TANH R240, R21 ;  /* 0x0000001500f07308 */ /* 0x000fe20000002400 */
[----:B--2---:R-:W-:-:S07]  /*42e0*/  FFMA.FTZ R13, R167, R111, R13 ;  /* 0x0000006fa70d7223 */ /* 0x004fce000001000d */
[----:B------:R2:W-:Y:S06]  /*42f0*/  MUFU.TANH R248, R22 ;  /* 0x0000001600f87308 */ /* 0x0005ec0000002400 */
[----:B------:R-:W-:Y:S02]  /*4300*/  FMUL.FTZ R40, R40, c[0x0][0x2ec] ;  /* 0x0000bb0028287a20 */ /* 0x000fe40000410000 */
[----:B------:R-:W-:Y:S01]  /*4310*/  FMUL.FTZ R41, R41, c[0x0][0x2ec] ;  /* 0x0000bb0029297a20 */ /* 0x000fe20000410000 */
[----:B------:R-:W4:Y:S01]  /*4320*/  MUFU.TANH R15, R15 ;  /* 0x0000000f000f7308 */ /* 0x000f220000002400 */
[----:B------:R-:W-:-:S02]  /*4330*/  FMUL.FTZ R42, R42, c[0x0][0x2ec] ;  /* 0x0000bb002a2a7a20 */ /* 0x000fc40000410000 */
[----:B------:R-:W-:Y:S02]  /*4340*/  FMUL.FTZ R244, R43, c[0x0][0x2ec] ;  /* 0x0000bb002bf47a20 */ /* 0x000fe40000410000 */
[----:B------:R-:W-:Y:S01]  /*4350*/  FMUL.FTZ R16, R16, c[0x0][0x2ec] ;  /* 0x0000bb0010107a20 */ /* 0x000fe20000410000 */
[----:B--2---:R-:W2:Y:S02]  /*4360*/  LDSM.16.M88.4 R20, [R164+0x3c00] ;  /* 0x003c0000a414783b */ /* 0x004ea40000000200 */
[----:B------:R-:W-:Y:S01]  /*4370*/  MUFU.TANH R249, R40 ;  /* 0x0000002800f97308 */ /* 0x000fe20000002400 */
[----:B------:R-:W-:Y:S02]  /*4380*/  FMUL.FTZ R17, R17, c[0x0][0x2ec] ;  /* 0x0000bb0011117a20 */ /* 0x000fe40000410000 */
[----:B------:R-:W-:Y:S02]  /*4390*/  FMUL.FTZ R19, R19, c[0x0][0x2ec] ;  /* 0x0000bb0013137a20 */ /* 0x000fe40000410000 */
[----:B------:R-:W-:-:S03]  /*43a0*/  FMUL.FTZ R18, R18, c[0x0][0x2ec] ;  /* 0x0000bb0012127a20 */ /* 0x000fc60000410000 */
[----:B------:R5:W-:Y:S01]  /*43b0*/  MUFU.TANH R238, R16 ;  /* 0x0000001000ee7308 */ /* 0x000be20000002400 */
[----:B----4-:R-:W-:-:S07]  /*43c0*/  FFMA.FTZ R15, R167, R48, R15 ;  /* 0x00000030a70f7223 */ /* 0x010fce000001000f */
[----:B------:R-:W-:Y:S01]  /*43d0*/  MUFU.TANH R239, R41 ;  /* 0x0000002900ef7308 */ /* 0x000fe20000002400 */
[----:B-----5:R-:W-:-:S07]  /*43e0*/  IMAD R16, R139, 0x10, R140 ;  /* 0x000000108b107824 */ /* 0x020fce00078e028c */
[----:B------:R1:W-:Y:S01]  /*43f0*/  MUFU.TANH R247, R42 ;  /* 0x0000002a00f77308 */ /* 0x0003e20000002400 */
[----:B------:R-:W-:Y:S02]  /*4400*/  IADD3 R140, R113, 0x80, RZ ;  /* 0x00000080718c7810 */ /* 0x000fe40007ffe0ff */
[----:B------:R-:W-:-:S04]  /*4410*/  IADD3 R16, R16, 0x1, R213 ;  /* 0x0000000110107810 */ /* 0x000fc80007ffe0d5 */
[----:B------:R-:W-:Y:S01]  /*4420*/  IADD3 R16, R38, R16, -R127 ;  /* 0x0000001026107210 */ /* 0x000fe20007ffe87f */
[----:B------:R-:W4:Y:S03]  /*4430*/  MUFU.TANH R14, R14 ;  /* 0x0000000e000e7308 */ /* 0x000f260000002400 */
[----:B------:R-:W-:Y:S01]  /*4440*/  IADD3 R16, R16, c[0x0][0x2e8], RZ ;  /* 0x0000ba0010107a10 */ /* 0x000fe20007ffe0ff */
[----:B-1----:R-:W-:Y:S03]  /*4450*/  HMMA.16816.F32 R40, R8, R28, RZ ;  /* 0x0000001c0828723c */ /* 0x002fe600000018ff */
[C---:B------:R-:W-:Y:S01]  /*4460*/  IADD3 R184, R16.reuse, 0x8, RZ ;  /* 0x0000000810b87810 */ /* 0x040fe20007ffe0ff */
[----:B------:R1:W-:Y:S01]  /*4470*/  MUFU.TANH R241, R17 ;  /* 0x0000001100f17308 */ /* 0x0003e20000002400 */
[----:B------:R-:W-:-:S02]  /*4480*/  IMNMX R189, R16, R38, PT ;  /* 0x0000002610bd7217 */ /* 0x000fc40003800200 */
[----:B------:R-:W-:Y:S02]  /*4490*/  IMNMX R184, R184, R38, PT ;  /* 0x00000026b8b87217 */ /* 0x000fe40003800200 */
[C---:B------:R-:W-:Y:S01]  /*44a0*/  ISETP.GE.AND P4, PT, R112.reuse, R189, PT ;  /* 0x000000bd7000720c */ /* 0x040fe20003f86270 */
[----:B------:R-:W-:Y:S01]  /*44b0*/  HMMA.16816.F32 R28, R8, R30, RZ ;  /* 0x0000001e081c723c */ /* 0x000fe200000018ff */
[-C--:B------:R-:W-:Y:S01]  /*44c0*/  ISETP.GE.AND P0, PT, R112, R184.reuse, PT ;  /* 0x000000b87000720c */ /* 0x080fe20003f06270 */
[----:B----4-:R-:W-:Y:S01]  /*44d0*/  FFMA.FTZ R14, R167, R69, R14 ;  /* 0x00000045a70e7223 */ /* 0x010fe2000001000e */
[----:B------:R-:W-:Y:S01]  /*44e0*/  ISETP.GE.AND P6, PT, R110, R189, PT ;  /* 0x000000bd6e00720c */ /* 0x000fe20003fc6270 */
[----:B------:R-:W-:Y:S01]  /*44f0*/  MUFU.TANH R243, R44 ;  /* 0x0000002c00f37308 */ /* 0x000fe20000002400 */
[----:B------:R-:W-:Y:S01]  /*4500*/  ISETP.GE.AND P3, PT, R113, R184, PT ;  /* 0x000000b87100720c */ /* 0x000fe20003f66270 */
[----:B------:R-:W-:Y:S01]  /*4510*/  FFMA.FTZ R112, R167, R66, R153 ;  /* 0x00000042a7707223 */ /* 0x000fe20000010099 */
[----:B------:R-:W-:-:S02]  /*4520*/  FSEL R69, R13, -INF , !P4 ;  /* 0xff8000000d457808 */ /* 0x000fc40006000000 */
[----:B------:R-:W-:Y:S01]  /*4530*/  FSEL R13, R15, -INF , !P0 ;  /* 0xff8000000f0d7808 */ /* 0x000fe20004000000 */
[----:B------:R-:W-:Y:S01]  /*4540*/  FFMA.FTZ R15, R167, R68, R149 ;  /* 0x00000044a70f7223 */ /* 0x000fe20000010095 */
[----:B-1----:R-:W-:Y:S01]  /*4550*/  IADD3 R17, R113, 0x88, RZ ;  /* 0x0000008871117810 */ /* 0x002fe20007ffe0ff */
[----:B------:R-:W-:Y:S01]  /*4560*/  MUFU.TANH R236, R45 ;  /* 0x0000002d00ec7308 */ /* 0x000fe20000002400 */
[----:B------:R-:W-:Y:S01]  /*4570*/  FSEL R68, R109, -INF , !P6 ;  /* 0xff8000006d447808 */ /* 0x000fe20007000000 */
[----:B------:R-:W-:Y:S01]  /*4580*/  FFMA.FTZ R109, R167, R67, R150 ;  /* 0x00000043a76d7223 */ /* 0x000fe20000010096 */
[----:B------:R-:W-:Y:S01]  /*4590*/  FSEL R14, R14, -INF , !P3 ;  /* 0xff8000000e0e7808 */ /* 0x000fe20005800000 */
[----:B---3--:R-:W-:Y:S01]  /*45a0*/  HMMA.16816.F32 R40, R4, R24, R40 ;  /* 0x000000180428723c */ /* 0x008fe20000001828 */
[-C--:B------:R-:W-:Y:S02]  /*45b0*/  ISETP.GE.AND P2, PT, R110, R184.reuse, PT ;  /* 0x000000b86e00720c */ /* 0x080fe40003f46270 */
[C---:B------:R-:W-:Y:S01]  /*45c0*/  ISETP.GE.AND P5, PT, R108.reuse, R189, PT ;  /* 0x000000bd6c00720c */ /* 0x040fe20003fa6270 */
[----:B------:R-:W-:Y:S01]  /*45d0*/  MUFU.TANH R246, R46 ;  /* 0x0000002e00f67308 */ /* 0x000fe20000002400 */
[----:B------:R-:W-:-:S02]  /*45e0*/  ISETP.GE.AND P3, PT, R108, R184, PT ;  /* 0x000000b86c00720c */ /* 0x000fc40003f66270 */
[----:B------:R-:W-:Y:S01]  /*45f0*/  IADD3 R16, R113, 0x89, RZ ;  /* 0x0000008971107810 */ /* 0x000fe20007ffe0ff */
[----:B------:R-:W-:Y:S01]  /*4600*/  HMMA.16816.F32 R28, R4, R26, R28 ;  /* 0x0000001a041c723c */ /* 0x000fe2000000181c */
[----:B------:R-:W-:Y:S02]  /*4610*/  FSEL R15, R15, -INF , !P2 ;  /* 0xff8000000f0f7808 */ /* 0x000fe40005000000 */
[----:B------:R-:W-:Y:S01]  /*4620*/  FSEL R67, R107, -INF , !P5 ;  /* 0xff8000006b437808 */ /* 0x000fe20006800000 */
[----:B------:R2:W-:Y:S01]  /*4630*/  MUFU.TANH R235, R47 ;  /* 0x0000002f00eb7308 */ /* 0x0005e20000002400 */
[----:B------:R-:W-:Y:S02]  /*4640*/  FSEL R109, R109, -INF , !P3 ;  /* 0xff8000006d6d7808 */ /* 0x000fe40005800000 */
[----:B------:R-:W-:Y:S02]  /*4650*/  ISETP.GE.AND P2, PT, R104, R184, PT ;  /* 0x000000b86800720c */ /* 0x000fe40003f46270 */
[----:B------:R-:W-:-:S02]  /*4660*/  ISETP.GE.AND P5, PT, R102, R189, PT ;  /* 0x000000bd6600720c */ /* 0x000fc40003fa6270 */
[-C--:B------:R-:W-:Y:S01]  /*4670*/  ISETP.GE.AND P3, PT, R102, R184.reuse, PT ;  /* 0x000000b86600720c */ /* 0x080fe20003f66270 */
[----:B------:R-:W1:Y:S01]  /*4680*/  I2F R64, R102 ;  /* 0x0000006600407306 */ /* 0x000e620000201400 */
[-C--:B------:R-:W-:Y:S02]  /*4690*/  ISETP.GE.AND P6, PT, R104, R189.reuse, PT ;  /* 0x000000bd6800720c */ /* 0x080fe40003fc6270 */
[----:B------:R-:W-:Y:S01]  /*46a0*/  FSEL R207, R207, -INF , !P2 ;  /* 0xff800000cfcf7808 */ /* 0x000fe20005000000 */
[----:B------:R-:W-:Y:S01]  /*46b0*/  FMUL.FTZ R42, R42, c[0x0][0x2ec] ;  /* 0x0000bb002a2a7a20 */ /* 0x000fe20000410000 */
[-C--:B------:R-:W-:Y:S01]  /*46c0*/  ISETP.GE.AND P4, PT, R106, R189.reuse, PT ;  /* 0x000000bd6a00720c */ /* 0x080fe20003f86270 */
[----:B------:R-:W-:Y:S01]  /*46d0*/  FMUL.FTZ R40, R40, c[0x0][0x2ec] ;  /* 0x0000bb0028287a20 */ /* 0x000fe20000410000 */
[-C--:B------:R-:W-:Y:S01]  /*46e0*/  ISETP.GE.AND P0, PT, R106, R184.reuse, PT ;  /* 0x000000b86a00720c */ /* 0x080fe20003f06270 */
[----:B--2---:R-:W-:Y:S01]  /*46f0*/  HMMA.16816.F32 R44, R8, R20, RZ ;  /* 0x00000014082c723c */ /* 0x004fe200000018ff */
[----:B------:R-:W-:Y:S01]  /*4700*/  I2F R21, R17 ;  /* 0x0000001100157306 */ /* 0x000fe20000201400 */
[-C--:B------:R-:W-:Y:S01]  /*4710*/  ISETP.GE.AND P2, PT, R98, R184.reuse, PT ;  /* 0x000000b86200720c */ /* 0x080fe20003f46270 */
[----:B------:R-:W-:Y:S01]  /*4720*/  FMUL.FTZ R41, R41, c[0x0][0x2ec] ;  /* 0x0000bb0029297a20 */ /* 0x000fe20000410000 */
[----:B------:R-:W-:Y:S01]  /*4730*/  FSEL R65, R152, -INF , !P6 ;  /* 0xff80000098417808 */ /* 0x000fe20007000000 */
[----:B------:R-:W-:Y:S01]  /*4740*/  FMUL.FTZ R28, R28, c[0x0][0x2ec] ;  /* 0x0000bb001c1c7a20 */ /* 0x000fe20000410000 */
[-C--:B------:R-:W-:Y:S01]  /*4750*/  ISETP.GE.AND P6, PT, R98, R189.reuse, PT ;  /* 0x000000bd6200720c */ /* 0x080fe20003fc6270 */
[----:B------:R-:W-:Y:S01]  /*4760*/  FMUL.FTZ R29, R29, c[0x0][0x2ec] ;  /* 0x0000bb001d1d7a20 */ /* 0x000fe20000410000 */
[----:B------:R-:W-:Y:S01]  /*4770*/  FSEL R203, R161, -INF , !P2 ;  /* 0xff800000a1cb7808 */ /* 0x000fe20005000000 */
[----:B------:R2:W-:Y:S01]  /*4780*/  I2F R24, R17 ;  /* 0x0000001100187306 */ /* 0x0005e20000201400 */
[----:B------:R-:W-:Y:S01]  /*4790*/  ISETP.GE.AND P2, PT, R92, R184, PT ;  /* 0x000000b85c00720c */ /* 0x000fe20003f46270 */
[----:B-1----:R-:W-:Y:S01]  /*47a0*/  FFMA.FTZ R157, R167, R64, R157 ;  /* 0x00000040a79d7223 */ /* 0x002fe2000001009d */
[----:B------:R-:W-:Y:S01]  /*47b0*/  FSEL R64, R101, -INF , !P5 ;  /* 0xff80000065407808 */ /* 0x000fe20006800000 */
[----:B------:R-:W-:Y:S01]  /*47c0*/  FMUL.FTZ R30, R30, c[0x0][0x2ec] ;  /* 0x0000bb001e1e7a20 */ /* 0x000fe20000410000 */
[----:B------:R-:W-:Y:S01]  /*47d0*/  FSEL R62, R97, -INF , !P6 ;  /* 0xff800000613e7808 */ /* 0x000fe20007000000 */
[----:B------:R-:W-:Y:S01]  /*47e0*/  FMUL.FTZ R31, R31, c[0x0][0x2ec] ;  /* 0x0000bb001f1f7a20 */ /* 0x000fe20000410000 */
[----:B------:R-:W-:Y:S01]  /*47f0*/  ISETP.GE.AND P6, PT, R92, R189, PT ;  /* 0x000000bd5c00720c */ /* 0x000fe20003fc6270 */
[----:B------:R-:W-:Y:S01]  /*4800*/  I2F R91, R92 ;  /* 0x0000005c005b7306 */ /* 0x000fe20000201400 */
[----:B------:R-:W-:Y:S01]  /*4810*/  FSEL R201, R171, -INF , !P2 ;  /* 0xff800000abc97808 */ /* 0x000fe20005000000 */
[----:B------:R-:W-:Y:S01]  /*4820*/  FMUL.FTZ R43, R43, c[0x0][0x2ec] ;  /* 0x0000bb002b2b7a20 */ /* 0x000fe20000410000 */
[----:B------:R-:W-:-:S02]  /*4830*/  ISETP.GE.AND P2, PT, R86, R184, PT ;  /* 0x000000b85600720c */ /* 0x000fc40003f46270 */
[----:B------:R-:W-:Y:S02]  /*4840*/  FSEL R205, R157, -INF , !P3 ;  /* 0xff8000009dcd7808 */ /* 0x000fe40005800000 */
[C---:B------:R-:W-:Y:S01]  /*4850*/  ISETP.GE.AND P5, PT, R96.reuse, R189, PT ;  /* 0x000000bd6000720c */ /* 0x040fe20003fa6270 */
[----:B------:R-:W1:Y:S01]  /*4860*/  I2F R56, R86 ;  /* 0x0000005600387306 */ /* 0x000e620000201400 */
[C---:B--2---:R-:W-:Y:S01]  /*4870*/  IADD3 R17, R113.reuse, 0x98, RZ ;  /* 0x0000009871117810 */ /* 0x044fe20007ffe0ff */
[----:B------:R-:W-:Y:S01]  /*4880*/  HMMA.16816.F32 R44, R4, R32, R44 ;  /* 0x00000020042c723c */ /* 0x000fe2000000182c */
[-C--:B------:R-:W-:Y:S02]  /*4890*/  ISETP.GE.AND P3, PT, R96, R184.reuse, PT ;  /* 0x000000b86000720c */ /* 0x080fe40003f66270 */
[----:B------:R-:W-:Y:S02]  /*48a0*/  FSEL R112, R112, -INF , !P0 ;  /* 0xff80000070707808 */ /* 0x000fe40004000000 */
[----:B------:R-:W-:Y:S01]  /*48b0*/  ISETP.GE.AND P0, PT, R100, R184, PT ;  /* 0x000000b86400720c */ /* 0x000fe20003f06270 */
[----:B------:R-:W2:Y:S01]  /*48c0*/  I2F R95, R96 ;  /* 0x00000060005f7306 */ /* 0x000ea20000201400 */
[----:B------:R-:W-:-:S02]  /*48d0*/  IADD3 R33, R113, 0x81, RZ ;  /* 0x0000008171217810 */ /* 0x000fc40007ffe0ff */
[C---:B------:R-:W-:Y:S02]  /*48e0*/  IADD3 R32, R113.reuse, 0x90, RZ ;  /* 0x0000009071207810 */ /* 0x040fe40007ffe0ff */
[C---:B------:R-:W-:Y:S02]  /*48f0*/  IADD3 R150, R113.reuse, 0xa0, RZ ;  /* 0x000000a071967810 */ /* 0x040fe40007ffe0ff */
[----:B------:R-:W-:Y:S01]  /*4900*/  IADD3 R157, R113, 0xa8, RZ ;  /* 0x000000a8719d7810 */ /* 0x000fe20007ffe0ff */
[----:B------:R-:W3:Y:S01]  /*4910*/  I2F R61, R96 ;  /* 0x00000060003d7306 */ /* 0x000ee20000201400 */
[----:B-1----:R-:W-:Y:S01]  /*4920*/  FFMA.FTZ R101, R167, R56, R178 ;  /* 0x00000038a7657223 */ /* 0x002fe200000100b2 */
[C---:B------:R-:W-:Y:S02]  /*4930*/  IADD3 R149, R113.reuse, 0xa9, RZ ;  /* 0x000000a971957810 */ /* 0x040fe40007ffe0ff */
[----:B------:R-:W-:Y:S02]  /*4940*/  IADD3 R152, R113, 0xb1, RZ ;  /* 0x000000b171987810 */ /* 0x000fe40007ffe0ff */
[----:B------:R-:W-:-:S02]  /*4950*/  FSEL R101, R101, -INF , !P2 ;  /* 0xff80000065657808 */ /* 0x000fc40005000000 */
[----:B------:R1:W-:Y:S01]  /*4960*/  I2F R110, R16 ;  /* 0x00000010006e7306 */ /* 0x0003e20000201400 */
[----:B--2---:R-:W-:Y:S01]  /*4970*/  FFMA.FTZ R95, R167, R95, R159 ;  /* 0x0000005fa75f7223 */ /* 0x004fe2000001009f */
[----:B------:R-:W-:Y:S01]  /*4980*/  ISETP.GE.AND P2, PT, R80, R184, PT ;  /* 0x000000b85000720c */ /* 0x000fe20003f46270 */
[----:B------:R-:W-:Y:S01]  /*4990*/  FMUL.FTZ R44, R44, c[0x0][0x2ec] ;  /* 0x0000bb002c2c7a20 */ /* 0x000fe20000410000 */
[----:B------:R-:W-:Y:S01]  /*49a0*/  IADD3 R107, R113, 0xb8, RZ ;  /* 0x000000b8716b7810 */ /* 0x000fe20007ffe0ff */
[----:B------:R-:W-:Y:S01]  /*49b0*/  FMUL.FTZ R47, R47, c[0x0][0x2ec] ;  /* 0x0000bb002f2f7a20 */ /* 0x000fe20000410000 */
[----:B------:R-:W-:Y:S01]  /*49c0*/  IADD3 R153, R113, 0xc8, RZ ;  /* 0x000000c871997810 */ /* 0x000fe20007ffe0ff */
[----:B------:R-:W-:Y:S01]  /*49d0*/  FMUL.FTZ R45, R45, c[0x0][0x2ec] ;  /* 0x0000bb002d2d7a20 */ /* 0x000fe20000410000 */
[----:B------:R-:W-:Y:S01]  /*49e0*/  I2F R48, R17 ;  /* 0x0000001100307306 */ /* 0x000fe20000201400 */
[----:B---3--:R-:W-:Y:S01]  /*49f0*/  FFMA.FTZ R111, R167, R61, R162 ;  /* 0x0000003da76f7223 */ /* 0x008fe200000100a2 */
[----:B------:R-:W-:Y:S01]  /*4a00*/  FSEL R61, R95, -INF , !P5 ;  /* 0xff8000005f3d7808 */ /* 0x000fe20006800000 */
[----:B------:R-:W-:Y:S01]  /*4a10*/  FMUL.FTZ R46, R46, c[0x0][0x2ec] ;  /* 0x0000bb002e2e7a20 */ /* 0x000fe20000410000 */
[----:B------:R-:W-:-:S02]  /*4a20*/  ISETP.GE.AND P5, PT, R90, R189, PT ;  /* 0x000000bd5a00720c */ /* 0x000fc40003fa6270 */
[----:B------:R-:W-:Y:S02]  /*4a30*/  FSEL R111, R111, -INF , !P3 ;  /* 0xff8000006f6f7808 */ /* 0x000fe40005800000 */
[----:B------:R-:W-:Y:S01]  /*4a40*/  I2F R102, R17 ;  /* 0x0000001100667306 */ /* 0x000fe20000201400 */
[C---:B-1----:R-:W-:Y:S02]  /*4a50*/  IADD3 R16, R113.reuse, 0x91, RZ ;  /* 0x0000009171107810 */ /* 0x042fe40007ffe0ff */
[----:B------:R-:W-:Y:S02]  /*4a60*/  ISETP.GE.AND P3, PT, R90, R184, PT ;  /* 0x000000b85a00720c */ /* 0x000fe40003f66270 */
[C---:B------:R-:W-:Y:S02]  /*4a70*/  IADD3 R95, R113.reuse, 0xc1, RZ ;  /* 0x000000c1715f7810 */ /* 0x040fe40007ffe0ff */
[C---:B------:R-:W-:Y:S01]  /*4a80*/  IADD3 R159, R113.reuse, 0xe8, RZ ;  /* 0x000000e8719f7810 */ /* 0x040fe20007ffe0ff */
[----:B------:R-:W1:Y:S01]  /*4a90*/  I2F R99, R100 ;  /* 0x0000006400637306 */ /* 0x000e620000201400 */
[----:B------:R-:W-:-:S02]  /*4aa0*/  IADD3 R162, R113, 0xe9, RZ ;  /* 0x000000e971a27810 */ /* 0x000fc40007ffe0ff */
[----:B------:R-:W-:-:S05]  /*4ab0*/  IADD3 R161, R113, 0xf0, RZ ;  /* 0x000000f071a17810 */ /* 0x000fca0007ffe0ff */
[----:B------:R-:W2:Y:S08]  /*4ac0*/  I2F R63, R100 ;  /* 0x00000064003f7306 */ /* 0x000eb00000201400 */
[----:B------:R-:W3:Y:S01]  /*4ad0*/  MUFU.TANH R17, R19 ;  /* 0x0000001300117308 */ /* 0x000ee20000002400 */
[----:B-1----:R-:W-:Y:S01]  /*4ae0*/  FFMA.FTZ R99, R167, R99, R155 ;  /* 0x00000063a7637223 */ /* 0x002fe2000001009b */
[----:B------:R-:W-:-:S06]  /*4af0*/  IADD3 R155, R113, 0xe1, RZ ;  /* 0x000000e1719b7810 */ /* 0x000fcc0007ffe0ff */
[----:B------:R-:W1:Y:S01]  /*4b00*/  I2F R53, R80 ;  /* 0x0000005000357306 */ /* 0x000e620000201400 */
[----:B--2---:R-:W-:-:S05]  /*4b10*/  FFMA.FTZ R158, R167, R63, R158 ;  /* 0x0000003fa79e7223 */ /* 0x004fca000001009e */
[----:B------:R-:W-:Y:S02]  /*4b20*/  FSEL R206, R158, -INF , !P0 ;  /* 0xff8000009ece7808 */ /* 0x000fe40004000000 */
[----:B------:R-:W2:Y:S01]  /*4b30*/  I2F R89, R90 ;  /* 0x0000005a00597306 */ /* 0x000ea20000201400 */
[----:B---3--:R-:W-:Y:S01]  /*4b40*/  IMAD.MOV.U32 R171, RZ, RZ, R17 ;  /* 0x000000ffffab7224 */ /* 0x008fe200078e0011 */
[----:B------:R-:W-:-:S06]  /*4b50*/  ISETP.GE.AND P0, PT, R94, R184, PT ;  /* 0x000000b85e00720c */ /* 0x000fcc0003f06270 */
[----:B------:R-:W3:Y:S01]  /*4b60*/  I2F R58, R90 ;  /* 0x0000005a003a7306 */ /* 0x000ee20000201400 */
[----:B-1----:R-:W-:-:S07]  /*4b70*/  FFMA.FTZ R183, R167, R53, R183 ;  /* 0x00000035a7b77223 */ /* 0x002fce00000100b7 */
[----:B------:R-:W1:Y:S01]  /*4b80*/  I2F R106, R16 ;  /* 0x00000010006a7306 */ /* 0x000e620000201400 */
[----:B--2---:R-:W-:-:S07]  /*4b90*/  FFMA.FTZ R89, R167, R89, R173 ;  /* 0x00000059a7597223 */ /* 0x004fce00000100ad */
[----:B------:R2:W-:Y:S01]  /*4ba0*/  I2F R104, R16 ;  /* 0x0000001000687306 */ /* 0x0005e20000201400 */
[----:B---3--:R-:W-:Y:S01]  /*4bb0*/  FFMA.FTZ R174, R167, R58, R174 ;  /* 0x0000003aa7ae7223 */ /* 0x008fe200000100ae */
[----:B------:R-:W-:Y:S02]  /*4bc0*/  FSEL R58, R89, -INF , !P5 ;  /* 0xff800000593a7808 */ /* 0x000fe40006800000 */
[----:B------:R-:W-:Y:S02]  /*4bd0*/  ISETP.GE.AND P5, PT, R84, R189, PT ;  /* 0x000000bd5400720c */ /* 0x000fe40003fa6270 */
[----:B------:R-:W-:Y:S02]  /*4be0*/  FSEL R200, R174, -INF , !P3 ;  /* 0xff800000aec87808 */ /* 0x000fe40005800000 */
[----:B------:R-:W3:Y:S01]  /*4bf0*/  I2F R93, R94 ;  /* 0x0000005e005d7306 */ /* 0x000ee20000201400 */
[----:B------:R-:W-:Y:S01]  /*4c00*/  ISETP.GE.AND P3, PT, R84, R184, PT ;  /* 0x000000b85400720c */ /* 0x000fe20003f66270 */
[----:B-1----:R-:W-:Y:S01]  /*4c10*/  FFMA.FTZ R106, R167, R106, R239 ;  /* 0x0000006aa76a7223 */ /* 0x002fe200000100ef */
[----:B------:R-:W-:-:S05]  /*4c20*/  IADD3 R89, R113, 0xc9, RZ ;  /* 0x000000c971597810 */ /* 0x000fca0007ffe0ff */
[----:B------:R-:W1:Y:S01]  /*4c30*/  I2F R60, R94 ;  /* 0x0000005e003c7306 */ /* 0x000e620000201400 */
[----:B--2---:R-:W-:Y:S01]  /*4c40*/  FFMA.FTZ R16, R167, R105, R151 ;  /* 0x00000069a7107223 */ /* 0x004fe20000010097 */
[----:B------:R-:W-:-:S04]  /*4c50*/  IADD3 R151, R113, 0x99, RZ ;  /* 0x0000009971977810 */ /* 0x000fc80007ffe0ff */
[----:B------:R-:W-:Y:S01]  /*4c60*/  FSEL R66, R16, -INF , !P4 ;  /* 0xff80000010427808 */ /* 0x000fe20006000000 */
[C---:B------:R-:W-:Y:S01]  /*4c70*/  FFMA.FTZ R16, R167.reuse, R91, R168 ;  /* 0x0000005ba7107223 */ /* 0x040fe200000100a8 */
[----:B------:R-:W2:Y:S01]  /*4c80*/  I2F R77, R78 ;  /* 0x0000004e004d7306 */ /* 0x000ea20000201400 */
[----:B------:R-:W-:Y:S01]  /*4c90*/  ISETP.GE.AND P4, PT, R100, R189, PT ;  /* 0x000000bd6400720c */ /* 0x000fe20003f86270 */
[----:B---3--:R-:W-:Y:S02]  /*4ca0*/  FFMA.FTZ R93, R167, R93, R169 ;  /* 0x0000005da75d7223 */ /* 0x008fe400000100a9 */
[----:B------:R-:W-:Y:S02]  /*4cb0*/  FSEL R59, R16, -INF , !P6 ;  /* 0xff800000103b7808 */ /* 0x000fe40007000000 */
[----:B------:R-:W-:Y:S02]  /*4cc0*/  FSEL R63, R99, -INF , !P4 ;  /* 0xff800000633f7808 */ /* 0x000fe40006000000 */
[----:B------:R-:W3:Y:S01]  /*4cd0*/  I2F R87, R88 ;  /* 0x0000005800577306 */ /* 0x000ee20000201400 */
[----:B-1----:R-:W-:Y:S01]  /*4ce0*/  FFMA.FTZ R202, R167, R60, R170 ;  /* 0x0000003ca7ca7223 */ /* 0x002fe200000100aa */
[----:B------:R-:W-:-:S02]  /*4cf0*/  ISETP.GE.AND P4, PT, R94, R189, PT ;  /* 0x000000bd5e00720c */ /* 0x000fc40003f86270 */
[----:B------:R-:W-:Y:S02]  /*4d00*/  ISETP.GE.AND P6, PT, R86, R189, PT ;  /* 0x000000bd5600720c */ /* 0x000fe40003fc6270 */
[----:B------:R-:W-:Y:S02]  /*4d10*/  FSEL R60, R93, -INF , !P4 ;  /* 0xff8000005d3c7808 */ /* 0x000fe40006000000 */
[----:B------:R1:W4:Y:S01]  /*4d20*/  MUFU.TANH R20, R18 ;  /* 0x0000001200147308 */ /* 0x0003220000002400 */
[----:B--2---:R-:W-:Y:S01]  /*4d30*/  FFMA.FTZ R77, R167, R77, R186 ;  /* 0x0000004da74d7223 */ /* 0x004fe200000100ba */
[----:B------:R-:W-:Y:S01]  /*4d40*/  FSEL R186, R183, -INF , !P2 ;  /* 0xff800000b7ba7808 */ /* 0x000fe20005000000 */
[----:B------:R-:W-:Y:S01]  /*4d50*/  IMAD.MOV.U32 R183, RZ, RZ, R21 ;  /* 0x000000ffffb77224 */ /* 0x000fe200078e0015 */
[----:B------:R-:W-:Y:S02]  /*4d60*/  FSEL R202, R202, -INF , !P0 ;  /* 0xff800000caca7808 */ /* 0x000fe40004000000 */
[----:B------:R-:W-:-:S02]  /*4d70*/  ISETP.GE.AND P4, PT, R88, R189, PT ;  /* 0x000000bd5800720c */ /* 0x000fc40003f86270 */
[----:B------:R-:W2:Y:S01]  /*4d80*/  I2F R83, R84 ;  /* 0x0000005400537306 */ /* 0x000ea20000201400 */
[----:B---3--:R-:W-:Y:S01]  /*4d90*/  FFMA.FTZ R87, R167, R87, R172 ;  /* 0x00000057a7577223 */ /* 0x008fe200000100ac */
[-C--:B------:R-:W-:Y:S02]  /*4da0*/  ISETP.GE.AND P0, PT, R88, R184.reuse, PT ;  /* 0x000000b85800720c */ /* 0x080fe40003f06270 */
[----:B------:R-:W-:Y:S02]  /*4db0*/  ISETP.GE.AND P2, PT, R74, R184, PT ;  /* 0x000000b84a00720c */ /* 0x000fe40003f46270 */
[C---:B------:R-:W-:Y:S02]  /*4dc0*/  IADD3 R99, R113.reuse, 0xb9, RZ ;  /* 0x000000b971637810 */ /* 0x040fe40007ffe0ff */
[----:B------:R-:W3:Y:S01]  /*4dd0*/  I2F R55, R84 ;  /* 0x0000005400377306 */ /* 0x000ee20000201400 */
[----:B-1----:R-:W1:Y:S01]  /*4de0*/  LDSM.16.M88.4 R16, [R164+0x4000] ;  /* 0x00400000a410783b */ /* 0x002e620000000200 */
[----:B----4-:R-:W-:Y:S01]  /*4df0*/  IMAD.MOV.U32 R172, RZ, RZ, R20 ;  /* 0x000000ffffac7224 */ /* 0x010fe200078e0014 */
[----:B------:R-:W-:Y:S01]  /*4e00*/  IADD3 R93, R113, 0xc0, RZ ;  /* 0x000000c0715d7810 */ /* 0x000fe20007ffe0ff */
[----:B------:R-:W-:Y:S02]  /*4e10*/  HMMA.16816.F32 R20, R8, R22, RZ ;  /* 0x000000160814723c */ /* 0x000fe400000018ff */
[----:B------:R-:W-:-:S02]  /*4e20*/  FFMA.FTZ R172, R167, R102, R172 ;  /* 0x00000066a7ac7223 */ /* 0x000fc400000100ac */
[----:B------:R-:W4:Y:S01]  /*4e30*/  I2F R57, R88 ;  /* 0x0000005800397306 */ /* 0x000f220000201400 */
[----:B--2---:R-:W-:Y:S01]  /*4e40*/  FFMA.FTZ R176, R167, R83, R176 ;  /* 0x00000053a7b07223 */ /* 0x004fe200000100b0 */
[----:B------:R-:W-:-:S06]  /*4e50*/  IADD3 R83, R113, 0xd9, RZ ;  /* 0x000000d971537810 */ /* 0x000fcc0007ffe0ff */
[----:B------:R-:W2:Y:S01]  /*4e60*/  I2F R85, R86 ;  /* 0x0000005600557306 */ /* 0x000ea20000201400 */
[----:B---3--:R-:W-:Y:S01]  /*4e70*/  FFMA.FTZ R179, R167, R55, R179 ;  /* 0x00000037a7b37223 */ /* 0x008fe200000100b3 */
[----:B------:R-:W-:Y:S02]  /*4e80*/  FSEL R55, R176, -INF , !P5 ;  /* 0xff800000b0377808 */ /* 0x000fe40006800000 */
[C---:B------:R-:W-:Y:S02]  /*4e90*/  ISETP.GE.AND P5, PT, R78.reuse, R189, PT ;  /* 0x000000bd4e00720c */ /* 0x040fe40003fa6270 */
[----:B------:R-:W-:Y:S02]  /*4ea0*/  FSEL R199, R179, -INF , !P3 ;  /* 0xff800000b3c77808 */ /* 0x000fe40005800000 */
[----:B------:R-:W3:Y:S01]  /*4eb0*/  I2F R52, R78 ;  /* 0x0000004e00347306 */ /* 0x000ee20000201400 */
[----:B----4-:R-:W-:Y:S01]  /*4ec0*/  FFMA.FTZ R126, R167, R57, R175 ;  /* 0x00000039a77e7223 */ /* 0x010fe200000100af */
[----:B------:R-:W-:-:S02]  /*4ed0*/  ISETP.GE.AND P3, PT, R78, R184, PT ;  /* 0x000000b84e00720c */ /* 0x000fc40003f66270 */
[----:B------:R-:W-:Y:S01]  /*4ee0*/  FSEL R57, R87, -INF , !P4 ;  /* 0xff80000057397808 */ /* 0x000fe20006000000 */
[----:B------:R-:W-:Y:S01]  /*4ef0*/  HMMA.16816.F32 R20, R4, R34, R20 ;  /* 0x000000220414723c */ /* 0x000fe20000001814 */
[----:B------:R-:W-:Y:S02]  /*4f00*/  FSEL R126, R126, -INF , !P0 ;  /* 0xff8000007e7e7808 */ /* 0x000fe40004000000 */
[----:B------:R-:W4:Y:S01]  /*4f10*/  I2F R81, R82 ;  /* 0x0000005200517306 */ /* 0x000f220000201400 */
[----:B--2---:R-:W-:Y:S01]  /*4f20*/  FFMA.FTZ R85, R167, R85, R177 ;  /* 0x00000055a7557223 */ /* 0x004fe200000100b1 */
[C---:B------:R-:W-:Y:S02]  /*4f30*/  ISETP.GE.AND P4, PT, R82.reuse, R189, PT ;  /* 0x000000bd5200720c */ /* 0x040fe40003f86270 */
[----:B------:R-:W-:Y:S02]  /*4f40*/  ISETP.GE.AND P0, PT, R82, R184, PT ;  /* 0x000000b85200720c */ /* 0x000fe40003f06270 */
[----:B------:R-:W-:-:S02]  /*4f50*/  FSEL R56, R85, -INF , !P6 ;  /* 0xff80000055387808 */ /* 0x000fc40007000000 */
[----:B------:R-:W2:Y:S01]  /*4f60*/  I2F R54, R82 ;  /* 0x0000005200367306 */ /* 0x000ea20000201400 */
[----:B---3--:R-:W-:Y:S01]  /*4f70*/  FFMA.FTZ R169, R167, R52, R190 ;  /* 0x00000034a7a97223 */ /* 0x008fe200000100be */
[----:B------:R-:W-:Y:S01]  /*4f80*/  FSEL R52, R77, -INF , !P5 ;  /* 0xff8000004d347808 */ /* 0x000fe20006800000 */
[----:B------:R-:W-:Y:S01]  /*4f90*/  IMAD.MOV.U32 R190, RZ, RZ, R24 ;  /* 0x000000ffffbe7224 */ /* 0x000fe200078e0018 */
[----:B------:R-:W-:Y:S01]  /*4fa0*/  ISETP.GE.AND P6, PT, R80, R189, PT ;  /* 0x000000bd5000720c */ /* 0x000fe20003fc6270 */
[----:B------:R-:W3:Y:S01]  /*4fb0*/  LDSM.16.M88.4 R24, [R163+0x3000] ;  /* 0x00300000a318783b */ /* 0x000ee20000000200 */
[----:B------:R-:W-:Y:S02]  /*4fc0*/  FSEL R169, R169, -INF , !P3 ;  /* 0xff800000a9a97808 */ /* 0x000fe40005800000 */
[----:B------:R-:W5:Y:S01]  /*4fd0*/  I2F R79, R80 ;  /* 0x00000050004f7306 */ /* 0x000f620000201400 */
[----:B----4-:R-:W-:Y:S01]  /*4fe0*/  FFMA.FTZ R181, R167, R81, R181 ;  /* 0x00000051a7b57223 */ /* 0x010fe200000100b5 */
[----:B------:R-:W-:-:S02]  /*4ff0*/  ISETP.GE.AND P5, PT, R72, R189, PT ;  /* 0x000000bd4800720c */ /* 0x000fc40003fa6270 */
[----:B------:R-:W-:Y:S01]  /*5000*/  ISETP.GE.AND P3, PT, R72, R184, PT ;  /* 0x000000b84800720c */ /* 0x000fe20003f66270 */
[----:B------:R-:W-:Y:S01]  /*5010*/  FMUL.FTZ R20, R20, c[0x0][0x2ec] ;  /* 0x0000bb0014147a20 */ /* 0x000fe20000410000 */
[----:B------:R-:W-:Y:S01]  /*5020*/  IADD3 R86, R113, 0xd0, RZ ;  /* 0x000000d071567810 */ /* 0x000fe20007ffe0ff */
[----:B------:R-:W-:Y:S01]  /*5030*/  FMUL.FTZ R21, R21, c[0x0][0x2ec] ;  /* 0x0000bb0015157a20 */ /* 0x000fe20000410000 */
[----:B------:R-:W-:Y:S01]  /*5040*/  I2F R75, R76 ;  /* 0x0000004c004b7306 */ /* 0x000fe20000201400 */
[----:B--2---:R-:W-:Y:S01]  /*5050*/  FFMA.FTZ R182, R167, R54, R182 ;  /* 0x00000036a7b67223 */ /* 0x004fe200000100b6 */
[----:B------:R-:W-:Y:S02]  /*5060*/  FSEL R54, R181, -INF , !P4 ;  /* 0xff800000b5367808 */ /* 0x000fe40006000000 */
[----:B------:R-:W-:Y:S02]  /*5070*/  ISETP.GE.AND P4, PT, R76, R189, PT ;  /* 0x000000bd4c00720c */ /* 0x000fe40003f86270 */
[----:B------:R-:W-:-:S02]  /*5080*/  FSEL R198, R182, -INF , !P0 ;  /* 0xff800000b6c67808 */ /* 0x000fc40004000000 */
[----:B------:R-:W2:Y:S01]  /*5090*/  I2F R51, R76 ;  /* 0x0000004c00337306 */ /* 0x000ea20000201400 */
[----:B-----5:R-:W-:Y:S01]  /*50a0*/  FFMA.FTZ R180, R167, R79, R180 ;  /* 0x0000004fa7b47223 */ /* 0x020fe200000100b4 */
[----:B------:R-:W-:Y:S02]  /*50b0*/  ISETP.GE.AND P0, PT, R76, R184, PT ;  /* 0x000000b84c00720c */ /* 0x000fe40003f06270 */
[C---:B------:R-:W-:Y:S02]  /*50c0*/  IADD3 R87, R113.reuse, 0xd1, RZ ;  /* 0x000000d171577810 */ /* 0x040fe40007ffe0ff */
[----:B------:R-:W-:Y:S02]  /*50d0*/  FSEL R53, R180, -INF , !P6 ;  /* 0xff800000b4357808 */ /* 0x000fe40007000000 */
[----:B------:R-:W4:Y:S01]  /*50e0*/  I2F R73, R74 ;  /* 0x0000004a00497306 */ /* 0x000f220000201400 */
[----:B------:R-:W-:Y:S02]  /*50f0*/  ISETP.GE.AND P6, PT, R74, R189, PT ;  /* 0x000000bd4a00720c */ /* 0x000fe40003fc6270 */
[----:B------:R-:W-:-:S02]  /*5100*/  IADD3 R85, R113, 0xd8, RZ ;  /* 0x000000d871557810 */ /* 0x000fc40007ffe0ff */
[----:B------:R-:W-:-:S03]  /*5110*/  IADD3 R176, R113, 0x98, RZ ;  /* 0x0000009871b07810 */ /* 0x000fc60007ffe0ff */
[----:B------:R-:W-:Y:S01]  /*5120*/  I2F R71, R72 ;  /* 0x0000004800477306 */ /* 0x000fe20000201400 */
[----:B--2---:R-:W-:Y:S02]  /*5130*/  FFMA.FTZ R51, R167, R51, R191 ;  /* 0x00000033a7337223 */ /* 0x004fe400000100bf */
[----:B------:R-:W-:-:S03]  /*5140*/  IMAD.MOV.U32 R191, RZ, RZ, R32 ;  /* 0x000000ffffbf7224 */ /* 0x000fc600078e0020 */
[----:B------:R-:W-:Y:S02]  /*5150*/  FSEL R114, R51, -INF , !P0 ;  /* 0xff80000033727808 */ /* 0x000fe40004000000 */
[----:B------:R-:W2:Y:S01]  /*5160*/  I2F R50, R74 ;  /* 0x0000004a00327306 */ /* 0x000ea20000201400 */
[----:B----4-:R-:W-:Y:S01]  /*5170*/  FFMA.FTZ R73, R167, R73, R194 ;  /* 0x00000049a7497223 */ /* 0x010fe200000100c2 */
[----:B------:R-:W-:Y:S02]  /*5180*/  ISETP.GE.AND P0, PT, R70, R184, PT ;  /* 0x000000b84600720c */ /* 0x000fe40003f06270 */
[----:B------:R-:W-:-:S04]  /*5190*/  IADD3 R51, R113, 0xf1, RZ ;  /* 0x000000f171337810 */ /* 0x000fc80007ffe0ff */
[----:B------:R-:W-:Y:S08]  /*51a0*/  I2F R124, R70 ;  /* 0x00000046007c7306 */ /* 0x000ff00000201400 */
[----:B------:R-:W4:Y:S01]  /*51b0*/  I2F R117, R70 ;  /* 0x0000004600757306 */ /* 0x000f220000201400 */
[----:B--2---:R-:W-:-:S05]  /*51c0*/  FFMA.FTZ R50, R167, R50, R216 ;  /* 0x00000032a7327223 */ /* 0x004fca00000100d8 */
[----:B------:R-:W-:Y:S02]  /*51d0*/  FSEL R174, R50, -INF , !P2 ;  /* 0xff80000032ae7808 */ /* 0x000fe40005000000 */
[----:B------:R-:W2:Y:S01]  /*51e0*/  I2F R122, R123 ;  /* 0x0000007b007a7306 */ /* 0x000ea20000201400 */
[----:B------:R-:W-:-:S07]  /*51f0*/  ISETP.GE.AND P2, PT, R123, R184, PT ;  /* 0x000000b87b00720c */ /* 0x000fce0003f46270 */
[----:B------:R-:W5:Y:S01]  /*5200*/  I2F R115, R123 ;  /* 0x0000007b00737306 */ /* 0x000f620000201400 */
[----:B----4-:R-:W-:-:S05]  /*5210*/  FFMA.FTZ R117, R167, R117, R218 ;  /* 0x00000075a7757223 */ /* 0x010fca00000100da */
[----:B------:R-:W-:Y:S02]  /*5220*/  FSEL R175, R117, -INF , !P0 ;  /* 0xff80000075af7808 */ /* 0x000fe40004000000 */
[----:B------:R4:W1:Y:S01]  /*5230*/  I2F R49, R72 ;  /* 0x0000004800317306 */ /* 0x0008620000201400 */
[----:B--2---:R-:W-:Y:S01]  /*5240*/  FFMA.FTZ R76, R167, R122, R193 ;  /* 0x0000007aa74c7223 */ /* 0x004fe200000100c1 */
[----:B------:R-:W-:-:S06]  /*5250*/  ISETP.GE.AND P0, PT, R119, R184, PT ;  /* 0x000000b87700720c */ /* 0x000fcc0003f06270 */
[----:B------:R-:W2:Y:S01]  /*5260*/  I2F R120, R121 ;  /* 0x0000007900787306 */ /* 0x000ea20000201400 */
[----:B-----5:R-:W-:-:S05]  /*5270*/  FFMA.FTZ R115, R167, R115, R192 ;  /* 0x00000073a7737223 */ /* 0x020fca00000100c0 */
[----:B------:R-:W-:Y:S01]  /*5280*/  FSEL R177, R115, -INF , !P2 ;  /* 0xff80000073b17808 */ /* 0x000fe20005000000 */
[C---:B----4-:R-:W-:Y:S01]  /*5290*/  FFMA.FTZ R72, R167.reuse, R75, R185 ;  /* 0x0000004ba7487223 */ /* 0x050fe200000100b9 */
[----:B------:R4:W-:Y:S01]  /*52a0*/  MUFU.TANH R78, R28 ;  /* 0x0000001c004e7308 */ /* 0x0009e20000002400 */
[C---:B-1----:R-:W-:Y:S01]  /*52b0*/  FFMA.FTZ R49, R167.reuse, R49, R232 ;  /* 0x00000031a7317223 */ /* 0x042fe200000100e8 */
[----:B------:R-:W-:Y:S01]  /*52c0*/  ISETP.GE.AND P2, PT, R136, R184, PT ;  /* 0x000000b88800720c */ /* 0x000fe20003f46270 */
[----:B------:R-:W-:Y:S01]  /*52d0*/  IMAD.MOV.U32 R232, RZ, RZ, R171 ;  /* 0x000000ffffe87224 */ /* 0x000fe200078e00ab */
[----:B------:R-:W-:Y:S02]  /*52e0*/  FSEL R72, R72, -INF , !P4 ;  /* 0xff80000048487808 */ /* 0x000fe40006000000 */
[----:B------:R-:W-:Y:S01]  /*52f0*/  ISETP.GE.AND P4, PT, R70, R189, PT ;  /* 0x000000bd4600720c */ /* 0x000fe20003f86270 */
[----:B------:R-:W-:Y:S01]  /*5300*/  FFMA.FTZ R70, R167, R71, R195 ;  /* 0x00000047a7467223 */ /* 0x000fe200000100c3 */
[----:B------:R-:W-:Y:S01]  /*5310*/  FSEL R71, R73, -INF , !P6 ;  /* 0xff80000049477808 */ /* 0x000fe20007000000 */
[----:B------:R-:W-:Y:S01]  /*5320*/  FFMA.FTZ R73, R167, R124, R197 ;  /* 0x0000007ca7497223 */ /* 0x000fe200000100c5 */
[----:B------:R-:W-:Y:S01]  /*5330*/  ISETP.GE.AND P6, PT, R123, R189, PT ;  /* 0x000000bd7b00720c */ /* 0x000fe20003fc6270 */
[----:B------:R-:W1:Y:S01]  /*5340*/  I2F R118, R119 ;  /* 0x0000007700767306 */ /* 0x000e620000201400 */
[----:B--2---:R-:W-:Y:S01]  /*5350*/  FFMA.FTZ R120, R167, R120, R217 ;  /* 0x00000078a7787223 */ /* 0x004fe200000100d9 */
[----:B------:R-:W-:-:S02]  /*5360*/  IADD3 R171, R113, 0x89, RZ ;  /* 0x0000008971ab7810 */ /* 0x000fc40007ffe0ff */
[----:B------:R-:W-:Y:S02]  /*5370*/  FSEL R73, R73, -INF , !P4 ;  /* 0xff80000049497808 */ /* 0x000fe40006000000 */
[----:B----4-:R-:W-:Y:S02]  /*5380*/  IADD3 R28, R113, 0x89, RZ ;  /* 0x00000089711c7810 */ /* 0x010fe40007ffe0ff */
[----:B------:R-:W2:Y:S01]  /*5390*/  I2F R129, R119 ;  /* 0x0000007700817306 */ /* 0x000ea20000201400 */
[----:B------:R-:W-:Y:S02]  /*53a0*/  ISETP.GE.AND P4, PT, R119, R189, PT ;  /* 0x000000bd7700720c */ /* 0x000fe40003f86270 */
[----:B------:R-:W-:Y:S01]  /*53b0*/  IMAD.MOV.U32 R217, RZ, RZ, R28 ;  /* 0x000000ffffd97224 */ /* 0x000fe200078e001c */
[----:B------:R-:W-:Y:S02]  /*53c0*/  IADD3 R28, R113, 0x91, RZ ;  /* 0x00000091711c7810 */ /* 0x000fe40007ffe0ff */
[----:B------:R-:W-:-:S02]  /*53d0*/  FSEL R76, R76, -INF , !P6 ;  /* 0xff8000004c4c7808 */ /* 0x000fc40007000000 */
[----:B------:R4:W-:Y:S01]  /*53e0*/  MUFU.TANH R119, R44 ;  /* 0x0000002c00777308 */ /* 0x0009e20000002400 */
[-C--:B------:R-:W-:Y:S01]  /*53f0*/  ISETP.GE.AND P6, PT, R136, R189.reuse, PT ;  /* 0x000000bd8800720c */ /* 0x080fe20003fc6270 */
[----:B------:R-:W-:Y:S01]  /*5400*/  IMAD.MOV.U32 R218, RZ, RZ, R28 ;  /* 0x000000ffffda7224 */ /* 0x000fe200078e001c */
[----:B------:R-:W-:Y:S01]  /*5410*/  FSEL R70, R70, -INF , !P5 ;  /* 0xff80000046467808 */ /* 0x000fe20006800000 */
[----:B-1----:R-:W-:Y:S01]  /*5420*/  FFMA.FTZ R77, R167, R118, R220 ;  /* 0x00000076a74d7223 */ /* 0x002fe200000100dc */
[----:B------:R-:W-:Y:S02]  /*5430*/  FSEL R173, R49, -INF , !P3 ;  /* 0xff80000031ad7808 */ /* 0x000fe40005800000 */
[----:B------:R-:W-:Y:S01]  /*5440*/  ISETP.GE.AND P5, PT, R121, R189, PT ;  /* 0x000000bd7900720c */ /* 0x000fe20003fa6270 */
[----:B------:R-:W1:Y:S01]  /*5450*/  I2F R135, R136 ;  /* 0x0000008800877306 */ /* 0x000e620000201400 */
[----:B--2---:R-:W-:Y:S01]  /*5460*/  FFMA.FTZ R129, R167, R129, R237 ;  /* 0x00000081a7817223 */ /* 0x004fe200000100ed */
[----:B------:R-:W-:-:S02]  /*5470*/  ISETP.GE.AND P3, PT, R121, R184, PT ;  /* 0x000000b87900720c */ /* 0x000fc40003f66270 */
[----:B------:R-:W-:Y:S02]  /*5480*/  FSEL R77, R77, -INF , !P4 ;  /* 0xff8000004d4d7808 */ /* 0x000fe40006000000 */
[----:B------:R-:W-:Y:S01]  /*5490*/  FSEL R180, R129, -INF , !P0 ;  /* 0xff80000081b47808 */ /* 0x000fe20004000000 */
[----:B----4-:R-:W2:Y:S01]  /*54a0*/  S2R R44, SR_TID.X ;  /* 0x00000000002c7919 */ /* 0x010ea20000002100 */
[----:B------:R4:W5:Y:S01]  /*54b0*/  I2F R132, R136 ;  /* 0x0000008800847306 */ /* 0x0009620000201400 */
[C---:B------:R-:W-:Y:S02]  /*54c0*/  ISETP.GE.AND P4, PT, R138.reuse, R189, PT ;  /* 0x000000bd8a00720c */ /* 0x040fe40003f86270 */
[----:B------:R-:W-:Y:S01]  /*54d0*/  ISETP.GE.AND P0, PT, R138, R184, PT ;  /* 0x000000b88a00720c */ /* 0x000fe20003f06270 */
[----:B-1----:R-:W-:-:S04]  /*54e0*/  FFMA.FTZ R117, R167, R135, R221 ;  /* 0x00000087a7757223 */ /* 0x002fc800000100dd */
[----:B------:R-:W1:Y:S01]  /*54f0*/  I2F R125, R33 ;  /* 0x00000021007d7306 */ /* 0x000e620000201400 */
[----:B------:R-:W-:Y:S02]  /*5500*/  FSEL R117, R117, -INF , !P6 ;  /* 0xff80000075757808 */ /* 0x000fe40007000000 */
[----:B------:R-:W-:-:S05]  /*5510*/  ISETP.GE.AND P6, PT, R113, R189, PT ;  /* 0x000000bd7100720c */ /* 0x000fca0003fc6270 */
[----:B------:R-:W2:Y:S01]  /*5520*/  I2F R108, R32 ;  /* 0x00000020006c7306 */ /* 0x000ea20000201400 */
[----:B----4-:R-:W-:Y:S02]  /*5530*/  IMAD.MOV.U32 R136, RZ, RZ, R33 ;  /* 0x000000ffff887224 */ /* 0x010fe400078e0021 */
[----:B-----5:R-:W-:-:S05]  /*5540*/  FFMA.FTZ R132, R167, R132, R229 ;  /* 0x00000084a7847223 */ /* 0x020fca00000100e5 */
[----:B------:R-:W4:Y:S01]  /*5550*/  I2F R182, R33 ;  /* 0x0000002100b67306 */ /* 0x000f220000201400 */
[----:B-1----:R-:W-:Y:S01]  /*5560*/  FFMA.FTZ R125, R167, R125, R235 ;  /* 0x0000007da77d7223 */ /* 0x002fe200000100eb */
[----:B------:R-:W-:Y:S02]  /*5570*/  FSEL R185, R132, -INF , !P2 ;  /* 0xff80000084b97808 */ /* 0x000fe40005000000 */
[----:B------:R-:W-:-:S04]  /*5580*/  ISETP.GE.AND P2, PT, R143, R189, PT ;  /* 0x000000bd8f00720c */ /* 0x000fc80003f46270 */
[----:B------:R1:W5:Y:S01]  /*5590*/  I2F R179, R32 ;  /* 0x0000002000b37306 */ /* 0x0003620000201400 */
[----:B--2---:R-:W-:-:S07]  /*55a0*/  FFMA.FTZ R108, R167, R108, R247 ;  /* 0x0000006ca76c7223 */ /* 0x004fce00000100f7 */
[----:B------:R-:W-:Y:S01]  /*55b0*/  MUFU.TANH R75, R29 ;  /* 0x0000001d004b7308 */ /* 0x000fe20000002400 */
[----:B----4-:R-:W-:Y:S01]  /*55c0*/  IMAD.MOV.U32 R193, RZ, RZ, R182 ;  /* 0x000000ffffc17224 */ /* 0x010fe200078e00b6 */
[C---:B-1----:R-:W-:Y:S06]  /*55d0*/  HMMA.16816.F32 R32, R8.reuse, R16, RZ ;  /* 0x000000100820723c */ /* 0x042fec00000018ff */
[----:B------:R-:W-:Y:S01]  /*55e0*/  MUFU.TANH R181, R30 ;  /* 0x0000001e00b57308 */ /* 0x000fe20000002400 */
[----:B-----5:R-:W-:Y:S01]  /*55f0*/  IMAD.MOV.U32 R197, RZ, RZ, R179 ;  /* 0x000000ffffc57224 */ /* 0x020fe200078e00b3 */
[----:B------:R-:W-:Y:S01]  /*5600*/  IADD3 R179, R113, 0x88, RZ ;  /* 0x0000008871b37810 */ /* 0x000fe20007ffe0ff */
[----:B------:R-:W-:Y:S05]  /*5610*/  HMMA.16816.F32 R16, R8, R18, RZ ;  /* 0x000000120810723c */ /* 0x000fea00000018ff */
[----:B------:R1:W-:Y:S08]  /*5620*/  MUFU.TANH R216, R31 ;  /* 0x0000001f00d87308 */ /* 0x0003f00000002400 */
[----:B------:R-:W2:Y:S02]  /*5630*/  I2F R116, R121 ;  /* 0x0000007900747306 */ /* 0x000ea40000201400 */
[----:B---3--:R-:W-:Y:S01]  /*5640*/  HMMA.16816.F32 R32, R4, R24, R32 ;  /* 0x000000180420723c */ /* 0x008fe20000001820 */
[----:B-1----:R-:W1:Y:S05]  /*5650*/  LDSM.16.M88.4 R28, [R164+0x4400] ;  /* 0x00440000a41c783b */ /* 0x002e6a0000000200 */
[----:B------:R-:W3:Y:S01]  /*5660*/  I2F R171, R171 ;  /* 0x000000ab00ab7306 */ /* 0x000ee20000201400 */
[----:B------:R-:W-:-:S02]  /*5670*/  FMUL.FTZ R25, R22, c[0x0][0x2ec] ;  /* 0x0000bb0016197a20 */ /* 0x000fc40000410000 */
[----:B------:R-:W-:Y:S01]  /*5680*/  HMMA.16816.F32 R16, R4, R26, R16 ;  /* 0x0000001a0410723c */ /* 0x000fe20000001810 */
[----:B--2---:R-:W-:-:S04]  /*5690*/  FFMA.FTZ R182, R167, R116, R224 ;  /* 0x00000074a7b67223 */ /* 0x004fc800000100e0 */
[----:B------:R-:W-:Y:S01]  /*56a0*/  MUFU.TANH R115, R47 ;  /* 0x0000002f00737308 */ /* 0x000fe20000002400 */
[----:B------:R-:W-:Y:S01]  /*56b0*/  IMAD.MOV.U32 R224, RZ, RZ, R179 ;  /* 0x000000ffffe07224 */ /* 0x000fe200078e00b3 */
[----:B------:R-:W-:Y:S01]  /*56c0*/  FSEL R116, R120, -INF , !P5 ;  /* 0xff80000078747808 */ /* 0x000fe20006800000 */
[----:B------:R-:W-:Y:S01]  /*56d0*/  FMUL.FTZ R24, R23, c[0x0][0x2ec] ;  /* 0x0000bb0017187a20 */ /* 0x000fe20000410000 */
[----:B------:R-:W-:Y:S02]  /*56e0*/  FSEL R182, R182, -INF , !P3 ;  /* 0xff800000b6b67808 */ /* 0x000fe40005800000 */
[C---:B------:R-:W-:Y:S02]  /*56f0*/  ISETP.GE.AND P5, PT, R134.reuse, R189, PT ;  /* 0x000000bd8600720c */ /* 0x040fe40003fa6270 */
[----:B------:R2:W-:Y:S01]  /*5700*/  MUFU.TANH R47, R20 ;  /* 0x00000014002f7308 */ /* 0x0005e20000002400 */
[----:B---3--:R-:W-:Y:S01]  /*5710*/  IMAD.MOV.U32 R179, RZ, RZ, R171 ;  /* 0x000000ffffb37224 */ /* 0x008fe200078e00ab */
[----:B------:R-:W-:-:S02]  /*5720*/  ISETP.GE.AND P3, PT, R134, R184, PT ;  /* 0x000000b88600720c */ /* 0x000fc40003f66270 */
[C---:B------:R-:W-:Y:S02]  /*5730*/  IADD3 R121, R113.reuse, 0xf8, RZ ;  /* 0x000000f871797810 */ /* 0x040fe40007ffe0ff */
[----:B------:R-:W-:Y:S01]  /*5740*/  IADD3 R120, R113, 0xf9, RZ ;  /* 0x000000f971787810 */ /* 0x000fe20007ffe0ff */
[----:B------:R-:W-:Y:S01]  /*5750*/  FMUL.FTZ R32, R32, c[0x0][0x2ec] ;  /* 0x0000bb0020207a20 */ /* 0x000fe20000410000 */
[----:B------:R-:W3:Y:S01]  /*5760*/  I2F R171, R140 ;  /* 0x0000008c00ab7306 */ /* 0x000ee20000201400 */
[----:B------:R-:W-:Y:S02]  /*5770*/  FMUL.FTZ R33, R33, c[0x0][0x2ec] ;  /* 0x0000bb0021217a20 */ /* 0x000fe40000410000 */
[----:B------:R-:W-:Y:S02]  /*5780*/  FMUL.FTZ R34, R34, c[0x0][0x2ec] ;  /* 0x0000bb0022227a20 */ /* 0x000fe40000410000 */
[----:B------:R-:W-:Y:S01]  /*5790*/  FMUL.FTZ R16, R16, c[0x0][0x2ec] ;  /* 0x0000bb0010107a20 */ /* 0x000fe20000410000 */
[----:B--2---:R-:W-:-:S02]  /*57a0*/  SHF.R.S32.HI R20, RZ, 0x1f, R44 ;  /* 0x0000001fff147819 */ /* 0x004fc4000001142c */
[----:B------:R-:W2:Y:S01]  /*57b0*/  I2F R131, R134 ;  /* 0x0000008600837306 */ /* 0x000ea20000201400 */
[----:B------:R-:W-:Y:S01]  /*57c0*/  FMUL.FTZ R17, R17, c[0x0][0x2ec] ;  /* 0x0000bb0011117a20 */ /* 0x000fe20000410000 */
[----:B------:R-:W-:Y:S01]  /*57d0*/  LEA.HI R44, R20, R44, RZ, 0x5 ;  /* 0x0000002c142c7211 */ /* 0x000fe200078f28ff */
[----:B------:R-:W-:Y:S02]  /*57e0*/  FMUL.FTZ R18, R18, c[0x0][0x2ec] ;  /* 0x0000bb0012127a20 */ /* 0x000fe40000410000 */
[----:B---3--:R-:W-:-:S03]  /*57f0*/  IMAD.MOV.U32 R220, RZ, RZ, R171 ;  /* 0x000000ffffdc7224 */ /* 0x008fc600078e00ab */
[----:B------:R-:W3:Y:S01]  /*5800*/  I2F R141, R138 ;  /* 0x0000008a008d7306 */ /* 0x000ee20000201400 */
[----:B------:R-:W-:-:S07]  /*5810*/  FFMA.FTZ R132, R167, R220, R243 ;  /* 0x000000dca7847223 */ /* 0x000fce00000100f3 */
[----:B------:R4:W-:Y:S01]  /*5820*/  MUFU.TANH R124, R21 ;  /* 0x00000015007c7308 */ /* 0x0009e20000002400 */
[----:B--2---:R-:W-:Y:S02]  /*5830*/  FFMA.FTZ R171, R167, R131, R196 ;  /* 0x00000083a7ab7223 */ /* 0x004fe400000100c4 */
[----:B------:R-:W-:-:S03]  /*5840*/  FMUL.FTZ R196, R19, c[0x0][0x2ec] ;  /* 0x0000bb0013c47a20 */ /* 0x000fc60000410000 */
[----:B------:R-:W-:Y:S02]  /*5850*/  FSEL R171, R171, -INF , !P3 ;  /* 0xff800000abab7808 */ /* 0x000fe40005800000 */
[----:B------:R-:W2:Y:S01]  /*5860*/  I2F R137, R138 ;  /* 0x0000008a00897306 */ /* 0x000ea20000201400 */
[----:B---3--:R-:W-:Y:S01]  /*5870*/  FFMA.FTZ R195, R167, R141, R226 ;  /* 0x0000008da7c37223 */ /* 0x008fe200000100e2 */
[----:B------:R-:W-:-:S04]  /*5880*/  ISETP.GE.AND P3, PT, R146, R189, PT ;  /* 0x000000bd9200720c */ /* 0x000fc80003f66270 */
[----:B------:R-:W-:Y:S01]  /*5890*/  FSEL R195, R195, -INF , !P0 ;  /* 0xff800000c3c37808 */ /* 0x000fe20004000000 */
[----:B----4-:R-:W3:Y:S01]  /*58a0*/  LDSM.16.M88.4 R20, [R163+0x3400] ;  /* 0x00340000a314783b */ /* 0x010ee20000000200 */
[----:B------:R-:W4:Y:S01]  /*58b0*/  I2F R133, R134 ;  /* 0x0000008600857306 */ /* 0x000f220000201400 */
[----:B------:R-:W-:Y:S01]  /*58c0*/  ISETP.GE.AND P0, PT, R252, R189, PT ;  /* 0x000000bdfc00720c */ /* 0x000fe20003f06270 */
[----:B--2---:R-:W-:-:S06]  /*58d0*/  FFMA.FTZ R118, R167, R137, R231 ;  /* 0x00000089a7767223 */ /* 0x004fcc00000100e7 */
[----:B------:R-:W2:Y:S01]  /*58e0*/  I2F R250, R146 ;  /* 0x0000009200fa7306 */ /* 0x000ea20000201400 */
[C---:B------:R-:W-:Y:S02]  /*58f0*/  FFMA.FTZ R137, R167.reuse, R183, R245 ;  /* 0x000000b7a7897223 */ /* 0x040fe400000100f5 */
[C---:B------:R-:W-:Y:S01]  /*5900*/  FFMA.FTZ R183, R167.reuse, R190, R248 ;  /* 0x000000bea7b77223 */ /* 0x040fe200000100f8 */
[----:B------:R-:W-:Y:S01]  /*5910*/  FSEL R118, R118, -INF , !P4 ;  /* 0xff80000076767808 */ /* 0x000fe20006000000 */
[C---:B------:R-:W-:Y:S01]  /*5920*/  FFMA.FTZ R138, R167.reuse, R110, R240 ;  /* 0x0000006ea78a7223 */ /* 0x040fe200000100f0 */
[----:B------:R-:W-:Y:S02]  /*5930*/  ISETP.GE.AND P4, PT, R146, R184, PT ;  /* 0x000000b89200720c */ /* 0x000fe40003f86270 */
[----:B------:R-:W5:Y:S01]  /*5940*/  I2F R251, R252 ;  /* 0x000000fc00fb7306 */ /* 0x000f620000201400 */
[C---:B----4-:R-:W-:Y:S02]  /*5950*/  FFMA.FTZ R227, R167.reuse, R133, R227 ;  /* 0x00000085a7e37223 */ /* 0x050fe400000100e3 */
[----:B------:R-:W-:-:S05]  /*5960*/  FFMA.FTZ R134, R167, R193, R236 ;  /* 0x000000c1a7867223 */ /* 0x000fca00000100ec */
[----:B------:R-:W-:Y:S01]  /*5970*/  MUFU.TANH R131, R25 ;  /* 0x0000001900837308 */ /* 0x000fe20000002400 */
[----:B--2---:R-:W-:-:S05]  /*5980*/  FFMA.FTZ R194, R167, R250, R230 ;  /* 0x000000faa7c27223 */ /* 0x004fca00000100e6 */
[----:B------:R-:W-:Y:S02]  /*5990*/  FSEL R194, R194, -INF , !P4 ;  /* 0xff800000c2c27808 */ /* 0x000fe40006000000 */
[----:B------:R1:W-:Y:S01]  /*59a0*/  MUFU.TANH R141, R24 ;  /* 0x00000018008d7308 */ /* 0x0003e20000002400 */
[----:B-----5:R-:W-:Y:S01]  /*59b0*/  FFMA.FTZ R129, R167, R251, R225 ;  /* 0x000000fba7817223 */ /* 0x020fe200000100e1 */
[----:B------:R-:W-:-:S04]  /*59c0*/  ISETP.GE.AND P4, PT, R136, R189, PT ;  /* 0x000000bd8800720c */ /* 0x000fc80003f86270 */
[----:B------:R-:W-:Y:S02]  /*59d0*/  FSEL R129, R129, -INF , !P0 ;  /* 0xff80000081817808 */ /* 0x000fe40004000000 */
[----:B------:R-:W2:Y:S01]  /*59e0*/  I2F R144, R143 ;  /* 0x0000008f00907306 */ /* 0x000ea20000201400 */
[-C--:B------:R-:W-:Y:S01]  /*59f0*/  ISETP.GE.AND P0, PT, R136, R184.reuse, PT ;  /* 0x000000b88800720c */ /* 0x080fe20003f06270 */
[----:B------:R-:W-:Y:S01]  /*5a00*/  IMAD.MOV.U32 R136, RZ, RZ, R191 ;  /* 0x000000ffff887224 */ /* 0x000fe200078e00bf */
[----:B------:R-:W-:Y:S02]  /*5a10*/  FSEL R134, R134, -INF , !P4 ;  /* 0xff80000086867808 */ /* 0x000fe40006000000 */
[----:B------:R-:W-:Y:S02]  /*5a20*/  FSEL R190, R125, -INF , !P0 ;  /* 0xff8000007dbe7808 */ /* 0x000fe40004000000 */
[----:B------:R-:W-:Y:S01]  /*5a30*/  ISETP.GE.AND P4, PT, R217, R184, PT ;  /* 0x000000b8d900720c */ /* 0x000fe20003f86270 */
[----:B------:R-:W4:Y:S01]  /*5a40*/  I2F R145, R146 ;  /* 0x0000009200917306 */ /* 0x000f220000201400 */
[----:B-1----:R-:W-:Y:S01]  /*5a50*/  HMMA.16816.F32 R24, R8, R28, RZ ;  /* 0x0000001c0818723c */ /* 0x002fe200000018ff */
[----:B------:R-:W-:-:S06]  /*5a60*/  ISETP.GE.AND P0, PT, R136, R189, PT ;  /* 0x000000bd8800720c */ /* 0x000fcc0003f06270 */
[----:B------:R-:W1:Y:S01]  /*5a70*/  I2F R142, R143 ;  /* 0x0000008f008e7306 */ /* 0x000e620000201400 */
[C---:B--2---:R-:W-:Y:S01]  /*5a80*/  FFMA.FTZ R144, R167.reuse, R144, R228 ;  /* 0x00000090a7907223 */ /* 0x044fe200000100e4 */
[----:B------:R-:W-:Y:S06]  /*5a90*/  HMMA.16816.F32 R28, R8, R30, RZ ;  /* 0x0000001e081c723c */ /* 0x000fec00000018ff */
[----:B------:R-:W2:Y:S01]  /*5aa0*/  I2F R139, R252 ;  /* 0x000000fc008b7306 */ /* 0x000ea20000201400 */
[C---:B----4-:R-:W-:Y:S02]  /*5ab0*/  FFMA.FTZ R123, R167.reuse, R145, R234 ;  /* 0x00000091a77b7223 */ /* 0x050fe400000100ea */
[----:B------:R-:W-:-:S02]  /*5ac0*/  FFMA.FTZ R145, R167, R197, R249 ;  /* 0x000000c5a7917223 */ /* 0x000fc400000100f9 */
[----:B------:R-:W-:Y:S01]  /*5ad0*/  IMAD.MOV.U32 R197, RZ, RZ, R232 ;  /* 0x000000ffffc57224 */ /* 0x000fe200078e00e8 */
[----:B------:R-:W-:Y:S02]  /*5ae0*/  FSEL R123, R123, -INF , !P3 ;  /* 0xff8000007b7b7808 */ /* 0x000fe40005800000 */
[----:B------:R4:W-:Y:S01]  /*5af0*/  I2F R2, R113 ;  /* 0x0000007100027306 */ /* 0x0009e20000201400 */
[C---:B-1----:R-:W-:Y:S01]  /*5b00*/  FFMA.FTZ R122, R167.reuse, R142, R219 ;  /* 0x0000008ea77a7223 */ /* 0x042fe200000100db */
[----:B------:R-:W-:Y:S01]  /*5b10*/  ISETP.GE.AND P3, PT, R140, R184, PT ;  /* 0x000000b88c00720c */ /* 0x000fe20003f66270 */
[----:B------:R-:W-:Y:S01]  /*5b20*/  FFMA.FTZ R219, R167, R48, R238 ;  /* 0x00000030a7db7223 */ /* 0x000fe200000100ee */
[----:B------:R-:W-:Y:S02]  /*5b30*/  FSEL R145, R145, -INF , !P0 ;  /* 0xff80000091917808 */ /* 0x000fe40004000000 */
[----:B------:R-:W-:Y:S02]  /*5b40*/  FSEL R122, R122, -INF , !P2 ;  /* 0xff8000007a7a7808 */ /* 0x000fe40005000000 */
[----:B------:R-:W1:Y:S01]  /*5b50*/  I2F R127, R140 ;  /* 0x0000008c007f7306 */ /* 0x000e620000201400 */
[----:B--2---:R-:W-:Y:S01]  /*5b60*/  FFMA.FTZ R191, R167, R139, R233 ;  /* 0x0000008ba7bf7223 */ /* 0x004fe200000100e9 */
[----:B------:R-:W-:-:S02]  /*5b70*/  ISETP.GE.AND P2, PT, R252, R184, PT ;  /* 0x000000b8fc00720c */ /* 0x000fc40003f46270 */
[-C--:B------:R-:W-:Y:S02]  /*5b80*/  ISETP.GE.AND P0, PT, R176, R184.reuse, PT ;  /* 0x000000b8b000720c */ /* 0x080fe40003f06270 */
[----:B------:R-:W-:Y:S02]  /*5b90*/  FSEL R191, R191, -INF , !P2 ;  /* 0xff800000bfbf7808 */ /* 0x000fe40005000000 */
[----:B----4-:R-:W-:Y:S01]  /*5ba0*/  FSEL R113, R227, -INF , !P5 ;  /* 0xff800000e3717808 */ /* 0x010fe20006800000 */
[----:B------:R-:W-:Y:S01]  /*5bb0*/  MUFU.TANH R142, R32 ;  /* 0x00000020008e7308 */ /* 0x000fe20000002400 */
[----:B------:R-:W-:Y:S02]  /*5bc0*/  ISETP.GE.AND P5, PT, R143, R184, PT ;  /* 0x000000b88f00720c */ /* 0x000fe40003fa6270 */
[-C--:B------:R-:W-:Y:S02]  /*5bd0*/  ISETP.GE.AND P2, PT, R224, R189.reuse, PT ;  /* 0x000000bde000720c */ /* 0x080fe40003f46270 */
[----:B------:R-:W-:Y:S01]  /*5be0*/  FSEL R192, R144, -INF , !P5 ;  /* 0xff80000090c07808 */ /* 0x000fe20006800000 */
[----:B------:R-:W-:Y:S01]  /*5bf0*/  FMUL.FTZ R144, R35, c[0x0][0x2ec] ;  /* 0x0000bb0023907a20 */ /* 0x000fe20000410000 */
[----:B------:R-:W-:Y:S01]  /*5c00*/  ISETP.GE.AND P5, PT, R140, R189, PT ;  /* 0x000000bd8c00720c */ /* 0x000fe20003fa6270 */
[----:B------:R-:W-:Y:S01]  /*5c10*/  MUFU.TANH R139, R34 ;  /* 0x00000022008b7308 */ /* 0x000fe20000002400 */
[----:B-1----:R-:W-:Y:S01]  /*5c20*/  FFMA.FTZ R127, R167, R127, R246 ;  /* 0x0000007fa77f7223 */ /* 0x002fe200000100f6 */
[----:B------:R-:W-:-:S02]  /*5c30*/  FSEL R137, R137, -INF , !P2 ;  /* 0xff80000089897808 */ /* 0x000fc40005000000 */
[-C--:B------:R-:W-:Y:S02]  /*5c40*/  ISETP.GE.AND P2, PT, R136, R184.reuse, PT ;  /* 0x000000b88800720c */ /* 0x080fe40003f46270 */
[----:B------:R-:W-:Y:S02]  /*5c50*/  FSEL R193, R127, -INF , !P3 ;  /* 0xff8000007fc17808 */ /* 0x000fe40005800000 */
[----:B------:R3:W-:Y:S01]  /*5c60*/  MUFU.TANH R140, R33 ;  /* 0x00000021008c7308 */ /* 0x0007e20000002400 */
[----:B------:R-:W-:Y:S02]  /*5c70*/  FSEL R132, R132, -INF , !P5 ;  /* 0xff80000084847808 */ /* 0x000fe40006800000 */
[----:B------:R-:W-:Y:S02]  /*5c80*/  ISETP.GE.AND P5, PT, R224, R184, PT ;  /* 0x000000b8e000720c */ /* 0x000fe40003fa6270 */
[-C--:B------:R-:W-:Y:S02]  /*5c90*/  ISETP.GE.AND P3, PT, R217, R189.reuse, PT ;  /* 0x000000bdd900720c */ /* 0x080fe40003f66270 */
[----:B------:R-:W-:Y:S01]  /*5ca0*/  FSEL R183, R183, -INF , !P5 ;  /* 0xff800000b7b77808 */ /* 0x000fe20006800000 */
[----:B------:R-:W-:Y:S01]  /*5cb0*/  MUFU.TANH R127, R16 ;  /* 0x00000010007f7308 */ /* 0x000fe20000002400 */
[----:B------:R-:W-:-:S02]  /*5cc0*/  ISETP.GE.AND P5, PT, R218, R189, PT ;  /* 0x000000bdda00720c */ /* 0x000fc40003fa6270 */
[----:B------:R-:W-:Y:S02]  /*5cd0*/  FSEL R138, R138, -INF , !P3 ;  /* 0xff8000008a8a7808 */ /* 0x000fe40005800000 */
[----:B------:R-:W-:Y:S02]  /*5ce0*/  FSEL R146, R106, -INF , !P5 ;  /* 0xff8000006a927808 */ /* 0x000fe40006800000 */
[-C--:B------:R-:W-:Y:S01]  /*5cf0*/  ISETP.GE.AND P5, PT, R151, R184.reuse, PT ;  /* 0x000000b89700720c */ /* 0x080fe20003fa6270 */
[----:B---3--:R-:W-:Y:S01]  /*5d00*/  HMMA.16816.F32 R32, R4, R20, R24 ;  /* 0x000000140420723c */ /* 0x008fe20000001818 */
[----:B------:R-:W1:Y:S01]  /*5d10*/  LDSM.16.M88.4 R24, [R164+0x4800] ;  /* 0x00480000a418783b */ /* 0x000e620000000200 */
[----:B------:R-:W-:Y:S01]  /*5d20*/  MUFU.TANH R125, R17 ;  /* 0x00000011007d7308 */ /* 0x000fe20000002400 */
[----:B------:R-:W-:Y:S02]  /*5d30*/  ISETP.GE.AND P3, PT, R218, R184, PT ;  /* 0x000000b8da00720c */ /* 0x000fe40003f66270 */
[----:B------:R-:W-:-:S02]  /*5d40*/  FSEL R172, R172, -INF , !P0 ;  /* 0xff800000acac7808 */ /* 0x000fc40004000000 */
[----:B------:R-:W-:Y:S01]  /*5d50*/  ISETP.GE.AND P0, PT, R154, R189, PT ;  /* 0x000000bd9a00720c */ /* 0x000fe20003f06270 */
[----:B------:R-:W-:Y:S01]  /*5d60*/  HMMA.16816.F32 R20, R4, R22, R28 ;  /* 0x000000160414723c */ /* 0x000fe2000000181c */
[----:B------:R-:W-:Y:S01]  /*5d70*/  SHF.R.S32.HI R217, RZ, 0x5, R44 ;  /* 0x00000005ffd97819 */ /* 0x000fe2000001142c */
[----:B------:R2:W-:Y:S08]  /*5d80*/  MUFU.TANH R110, R18 ;  /* 0x00000012006e7308 */ /* 0x0005f00000002400 */
[----:B------:R-:W3:Y:S06]  /*5d90*/  MUFU.TANH R242, R242 ;  /* 0x000000f200f27308 */ /* 0x000eec0000002400 */
[----:B------:R-:W-:Y:S01]  /*5da0*/  FMUL.FTZ R32, R32, c[0x0][0x2ec] ;  /* 0x0000bb0020207a20 */ /* 0x000fe20000410000 */
[----:B--2---:R-:W2:Y:S01]  /*5db0*/  LDSM.16.M88.4 R16, [R163+0x3800] ;  /* 0x00380000a310783b */ /* 0x004ea20000000200 */
[----:B------:R-:W4:Y:S01]  /*5dc0*/  MUFU.TANH R178, R42 ;  /* 0x0000002a00b27308 */ /* 0x000f220000002400 */
[----:B------:R-:W-:-:S02]  /*5dd0*/  FMUL.FTZ R33, R33, c[0x0][0x2ec] ;  /* 0x0000bb0021217a20 */ /* 0x000fc40000410000 */
[----:B------:R-:W-:Y:S02]  /*5de0*/  FMUL.FTZ R34, R34, c[0x0][0x2ec] ;  /* 0x0000bb0022227a20 */ /* 0x000fe40000410000 */
[----:B------:R-:W-:Y:S02]  /*5df0*/  FMUL.FTZ R35, R35, c[0x0][0x2ec] ;  /* 0x0000bb0023237a20 */ /* 0x000fe40000410000 */
[----:B---3--:R-:W-:Y:S01]  /*5e00*/  FFMA.FTZ R179, R167, R179, R242 ;  /* 0x000000b3a7b37223 */ /* 0x008fe200000100f2 */
[----:B------:R-:W3:Y:S01]  /*5e10*/  I2F R105, R151 ;  /* 0x0000009700697306 */ /* 0x000ee20000201400 */
[----:B------:R-:W-:Y:S02]  /*5e20*/  FMUL.FTZ R20, R20, c[0x0][0x2ec] ;  /* 0x0000bb0014147a20 */ /* 0x000fe40000410000 */
[----:B------:R-:W-:Y:S01]  /*5e30*/  FMUL.FTZ R21, R21, c[0x0][0x2ec] ;  /* 0x0000bb0015157a20 */ /* 0x000fe20000410000 */
[----:B------:R-:W-:Y:S01]  /*5e40*/  FSEL R179, R179, -INF , !P4 ;  /* 0xff800000b3b37808 */ /* 0x000fe20006000000 */
[----:B------:R-:W-:Y:S01]  /*5e50*/  FMUL.FTZ R22, R22, c[0x0][0x2ec] ;  /* 0x0000bb0016167a20 */ /* 0x000fe20000410000 */
[----:B-1----:R-:W-:Y:S01]  /*5e60*/  HMMA.16816.F32 R28, R8, R24, RZ ;  /* 0x00000018081c723c */ /* 0x002fe200000018ff */
[-C--:B------:R-:W-:Y:S01]  /*5e70*/  ISETP.GE.AND P4, PT, R176, R189.reuse, PT ;  /* 0x000000bdb000720c */ /* 0x080fe20003f86270 */
[----:B------:R-:W1:Y:S01]  /*5e80*/  MUFU.TANH R244, R244 ;  /* 0x000000f400f47308 */ /* 0x000e620000002400 */
[----:B----4-:R-:W-:Y:S01]  /*5e90*/  IMAD.MOV.U32 R232, RZ, RZ, R178 ;  /* 0x000000ffffe87224 */ /* 0x010fe200078e00b2 */
[----:B------:R-:W-:Y:S01]  /*5ea0*/  FSEL R178, R108, -INF , !P2 ;  /* 0xff8000006cb27808 */ /* 0x000fe20005000000 */
[----:B------:R-:W-:Y:S01]  /*5eb0*/  FMUL.FTZ R23, R23, c[0x0][0x2ec] ;  /* 0x0000bb0017177a20 */ /* 0x000fe20000410000 */
[----:B------:R-:W-:-:S02]  /*5ec0*/  ISETP.GE.AND P2, PT, R151, R189, PT ;  /* 0x000000bd9700720c */ /* 0x000fc40003f46270 */
[----:B------:R-:W-:Y:S01]  /*5ed0*/  FSEL R219, R219, -INF , !P4 ;  /* 0xff800000dbdb7808 */ /* 0x000fe20006000000 */
[----:B------:R-:W-:Y:S01]  /*5ee0*/  HMMA.16816.F32 R24, R8, R26, RZ ;  /* 0x0000001a0818723c */ /* 0x000fe200000018ff */
[----:B---3--:R-:W-:Y:S01]  /*5ef0*/  FFMA.FTZ R105, R167, R105, R241 ;  /* 0x00000069a7697223 */ /* 0x008fe200000100f1 */
[----:B------:R-:W3:Y:S01]  /*5f00*/  I2F R103, R151 ;  /* 0x0000009700677306 */ /* 0x000ee20000201400 */
[----:B------:R-:W-:-:S03]  /*5f10*/  ISETP.GE.AND P4, PT, R150, R184, PT ;  /* 0x000000b89600720c */ /* 0x000fc60003f86270 */
[----:B------:R-:W-:Y:S02]  /*5f20*/  FSEL R220, R105, -INF , !P2 ;  /* 0xff80000069dc7808 */ /* 0x000fe40005000000 */
[----:B------:R-:W-:Y:S01]  /*5f30*/  ISETP.GE.AND P2, PT, R154, R184, PT ;  /* 0x000000b89a00720c */ /* 0x000fe20003f46270 */
[----:B-1----:R-:W-:Y:S01]  /*5f40*/  FFMA.FTZ R176, R167, R104, R244 ;  /* 0x00000068a7b07223 */ /* 0x002fe200000100f4 */
[----:B------:R1:W4:Y:S04]  /*5f50*/  I2F R100, R150 ;  /* 0x0000009600647306 */ /* 0x0003280000201400 */
[----:B------:R-:W-:Y:S02]  /*5f60*/  FSEL R176, R176, -INF , !P3 ;  /* 0xff800000b0b07808 */ /* 0x000fe40005800000 */
[----:B------:R-:W-:-:S02]  /*5f70*/  ISETP.GE.AND P3, PT, R150, R189, PT ;  /* 0x000000bd9600720c */ /* 0x000fc40003f66270 */
[----:B------:R-:W-:Y:S01]  /*5f80*/  MUFU.TANH R104, R32 ;  /* 0x0000002000687308 */ /* 0x000fe20000002400 */
[----:B---3--:R-:W-:Y:S01]  /*5f90*/  FFMA.FTZ R103, R167, R103, R197 ;  /* 0x00000067a7677223 */ /* 0x008fe200000100c5 */
[----:B------:R-:W-:-:S04]  /*5fa0*/  IADD3 R151, R163, 0x3000, RZ ;  /* 0x00003000a3977810 */ /* 0x000fc80007ffe0ff */
[----:B--2---:R-:W-:Y:S02]  /*5fb0*/  HMMA.16816.F32 R24, R4, R18, R24 ;  /* 0x000000120418723c */ /* 0x004fe40000001818 */
[----:B------:R-:W-:Y:S01]  /*5fc0*/  MUFU.TANH R48, R33 ;  /* 0x0000002100307308 */ /* 0x000fe20000002400 */
[----:B-1----:R-:W-:-:S07]  /*5fd0*/  IADD3 R150, R163, 0x3400, RZ ;  /* 0x00003400a3967810 */ /* 0x002fce0007ffe0ff */
[----:B------:R-:W-:Y:S08]  /*5fe0*/  MUFU.TANH R102, R34 ;  /* 0x0000002200667308 */ /* 0x000ff00000002400 */
[----:B------:R1:W-:Y:S08]  /*5ff0*/  MUFU.TANH R105, R35 ;  /* 0x0000002300697308 */ /* 0x0003f00000002400 */
[----:B------:R2:W-:Y:S01]  /*6000*/  I2F R147, R154 ;  /* 0x0000009a00937306 */ /* 0x0005e20000201400 */
[----:B-1----:R-:W-:Y:S07]  /*6010*/  HMMA.16816.F32 R32, R4, R16, R28 ;  /* 0x000000100420723c */ /* 0x002fee000000181c */
[----:B------:R-:W1:Y:S01]  /*6020*/  MUFU.TANH R170, R40 ;  /* 0x0000002800aa7308 */ /* 0x000e620000002400 */
[----:B------:R-:W3:Y:S01]  /*6030*/  LDSM.16.M88.4 R28, [R164+0x4c00] ;  /* 0x004c0000a41c783b */ /* 0x000ee20000000200 */
[----:B----4-:R-:W-:Y:S01]  /*6040*/  FFMA.FTZ R16, R167, R100, R232 ;  /* 0x00000064a7107223 */ /* 0x010fe200000100e8 */
[----:B--2---:R-:W-:-:S05]  /*6050*/  IADD3 R154, R163, 0x2400, RZ ;  /* 0x00002400a39a7810 */ /* 0x004fca0007ffe0ff */
[----:B------:R-:W2:Y:S08]  /*6060*/  MUFU.TANH R168, R41 ;  /* 0x0000002900a87308 */ /* 0x000eb00000002400 */
[----:B------:R-:W4:Y:S01]  /*6070*/  MUFU.TANH R81, R43 ;  /* 0x0000002b00517308 */ /* 0x000f220000002400 */
[----:B-1----:R-:W-:Y:S01]  /*6080*/  FFMA.FTZ R221, R167, R100, R170 ;  /* 0x00000064a7dd7223 */ /* 0x002fe200000100aa */
[----:B------:R-:W-:-:S02]  /*6090*/  FSEL R170, R103, -INF , !P5 ;  /* 0xff80000067aa7808 */ /* 0x000fc40006800000 */
[----:B------:R-:W-:Y:S02]  /*60a0*/  ISETP.GE.AND P5, PT, R157, R189, PT ;  /* 0x000000bd9d00720c */ /* 0x000fe40003fa6270 */
[----:B------:R-:W-:Y:S01]  /*60b0*/  FSEL R221, R221, -INF , !P3 ;  /* 0xff800000dddd7808 */ /* 0x000fe20005800000 */
[----:B------:R-:W-:Y:S01]  /*60c0*/  FMUL.FTZ R34, R34, c[0x0][0x2ec] ;  /* 0x0000bb0022227a20 */ /* 0x000fe20000410000 */
[----:B------:R-:W1:Y:S01]  /*60d0*/  I2F R96, R157 ;  /* 0x0000009d00607306 */ /* 0x000e620000201400 */
[----:B--2---:R-:W-:Y:S01]  /*60e0*/  FFMA.FTZ R168, R167, R147, R168 ;  /* 0x00000093a7a87223 */ /* 0x004fe200000100a8 */
[----:B------:R-:W-:Y:S01]  /*60f0*/  ISETP.GE.AND P3, PT, R157, R184, PT ;  /* 0x000000b89d00720c */ /* 0x000fe20003f66270 */
[----:B------:R-:W-:-:S03]  /*6100*/  FMUL.FTZ R35, R35, c[0x0][0x2ec] ;  /* 0x0000bb0023237a20 */ /* 0x000fc60000410000 */
[----:B------:R-:W-:Y:S02]  /*6110*/  FSEL R224, R168, -INF , !P0 ;  /* 0xff800000a8e07808 */ /* 0x000fe40004000000 */
[----:B------:R-:W2:Y:S01]  /*6120*/  I2F R98, R149 ;  /* 0x0000009500627306 */ /* 0x000ea20000201400 */
[----:B----4-:R-:W-:Y:S01]  /*6130*/  FFMA.FTZ R81, R167, R147, R81 ;  /* 0x00000093a7517223 */ /* 0x010fe20000010051 */
[----:B------:R-:W-:Y:S01]  /*6140*/  FSEL R147, R16, -INF , !P4 ;  /* 0xff80000010937808 */ /* 0x000fe20006000000 */
[----:B------:R-:W-:Y:S01]  /*6150*/  FMUL.FTZ R16, R32, c[0x0][0x2ec] ;  /* 0x0000bb0020107a20 */ /* 0x000fe20000410000 */
[-C--:B------:R-:W-:Y:S02]  /*6160*/  ISETP.GE.AND P4, PT, R149, R189.reuse, PT ;  /* 0x000000bd9500720c */ /* 0x080fe40003f86270 */
[----:B------:R-:W-:Y:S02]  /*6170*/  FSEL R143, R81, -INF , !P2 ;  /* 0xff800000518f7808 */ /* 0x000fe40005000000 */
[----:B------:R-:W4:Y:S01]  /*6180*/  I2F R97, R148 ;  /* 0x0000009400617306 */ /* 0x000f220000201400 */
[CC--:B-1----:R-:W-:Y:S01]  /*6190*/  FFMA.FTZ R78, R167.reuse, R96.reuse, R78 ;  /* 0x00000060a74e7223 */ /* 0x0c2fe2000001004e */
[----:B------:R-:W-:Y:S01]  /*61a0*/  ISETP.GE.AND P2, PT, R148, R189, PT ;  /* 0x000000bd9400720c */ /* 0x000fe20003f46270 */
[----:B------:R-:W-:Y:S01]  /*61b0*/  FFMA.FTZ R136, R167, R96, R181 ;  /* 0x00000060a7887223 */ /* 0x000fe200000100b5 */
[----:B------:R-:W-:-:S02]  /*61c0*/  ISETP.GE.AND P0, PT, R149, R184, PT ;  /* 0x000000b89500720c */ /* 0x000fc40003f06270 */
[----:B------:R-:W-:Y:S02]  /*61d0*/  FSEL R225, R78, -INF , !P5 ;  /* 0xff8000004ee17808 */ /* 0x000fe40006800000 */
[----:B------:R-:W1:Y:S01]  /*61e0*/  I2F R94, R152 ;  /* 0x00000098005e7306 */ /* 0x000e620000201400 */
[CC--:B--2---:R-:W-:Y:S01]  /*61f0*/  FFMA.FTZ R75, R167.reuse, R98.reuse, R75 ;  /* 0x00000062a74b7223 */ /* 0x0c4fe2000001004b */
[----:B------:R-:W-:Y:S01]  /*6200*/  FSEL R136, R136, -INF , !P3 ;  /* 0xff80000088887808 */ /* 0x000fe20005800000 */
[----:B------:R-:W-:Y:S01]  /*6210*/  FFMA.FTZ R135, R167, R98, R216 ;  /* 0x00000062a7877223 */ /* 0x000fe200000100d8 */
[----:B------:R-:W-:Y:S02]  /*6220*/  ISETP.GE.AND P3, PT, R152, R189, PT ;  /* 0x000000bd9800720c */ /* 0x000fe40003f66270 */
[----:B------:R-:W-:Y:S02]  /*6230*/  FSEL R216, R75, -INF , !P4 ;  /* 0xff8000004bd87808 */ /* 0x000fe40006000000 */
[----:B------:R-:W2:Y:S01]  /*6240*/  MUFU.TANH R45, R45 ;  /* 0x0000002d002d7308 */ /* 0x000ea20000002400 */
[----:B----4-:R-:W-:Y:S01]  /*6250*/  FFMA.FTZ R119, R167, R97, R119 ;  /* 0x00000061a7777223 */ /* 0x010fe20000010077 */
[----:B------:R-:W-:-:S02]  /*6260*/  FSEL R135, R135, -INF , !P0 ;  /* 0xff80000087877808 */ /* 0x000fc40004000000 */
[----:B------:R-:W-:Y:S02]  /*6270*/  ISETP.GE.AND P4, PT, R152, R184, PT ;  /* 0x000000b89800720c */ /* 0x000fe40003f86270 */
[----:B------:R-:W-:Y:S02]  /*6280*/  FSEL R32, R119, -INF , !P2 ;  /* 0xff80000077207808 */ /* 0x000fe40005000000 */
[----:B------:R-:W4:Y:S01]  /*6290*/  MUFU.TANH R46, R46 ;  /* 0x0000002e002e7308 */ /* 0x000f220000002400 */
[----:B-1----:R-:W-:Y:S01]  /*62a0*/  FFMA.FTZ R115, R167, R94, R115 ;  /* 0x0000005ea7737223 */ /* 0x002fe20000010073 */
[C---:B------:R-:W-:Y:S02]  /*62b0*/  ISETP.GE.AND P0, PT, R107.reuse, R189, PT ;  /* 0x000000bd6b00720c */ /* 0x040fe40003f06270 */
[----:B------:R-:W-:Y:S02]  /*62c0*/  ISETP.GE.AND P2, PT, R107, R184, PT ;  /* 0x000000b86b00720c */ /* 0x000fe40003f46270 */
[----:B------:R-:W-:-:S02]  /*62d0*/  FSEL R115, R115, -INF , !P4 ;  /* 0xff80000073737808 */ /* 0x000fc40006000000 */
[----:B------:R-:W-:Y:S01]  /*62e0*/  MUFU.TANH R100, R20 ;  /* 0x0000001400647308 */ /* 0x000fe20000002400 */
[----:B--2---:R-:W-:Y:S01]  /*62f0*/  FFMA.FTZ R45, R167, R94, R45 ;  /* 0x0000005ea72d7223 */ /* 0x004fe2000001002d */
[----:B------:R-:W-:Y:S02]  /*6300*/  ISETP.GE.AND P4, PT, R93, R189, PT ;  /* 0x000000bd5d00720c */ /* 0x000fe40003f86270 */
[----:B------:R-:W-:Y:S02]  /*6310*/  ISETP.GE.AND P5, PT, R148, R184, PT ;  /* 0x000000b89400720c */ /* 0x000fe40003fa6270 */
[----:B------:R-:W-:Y:S02]  /*6320*/  IADD3 R157, R163, 0x1800, RZ ;  /* 0x00001800a39d7810 */ /* 0x000fe40007ffe0ff */
[----:B------:R-:W-:Y:S01]  /*6330*/  MUFU.TANH R108, R21 ;  /* 0x00000015006c7308 */ /* 0x000fe20000002400 */
[----:B----4-:R-:W-:Y:S01]  /*6340*/  FFMA.FTZ R119, R167, R97, R46 ;  /* 0x00000061a7777223 */ /* 0x010fe2000001002e */
[----:B------:R-:W-:-:S02]  /*6350*/  IADD3 R152, R163, 0x2c00, RZ ;  /* 0x00002c00a3987810 */ /* 0x000fc40007ffe0ff */
[----:B------:R-:W-:Y:S02]  /*6360*/  IADD3 R149, R163, 0x3800, RZ ;  /* 0x00003800a3957810 */ /* 0x000fe40007ffe0ff */
[----:B------:R-:W-:Y:S02]  /*6370*/  FSEL R119, R119, -INF , !P5 ;  /* 0xff80000077777808 */ /* 0x000fe40006800000 */
[----:B------:R-:W-:Y:S01]  /*6380*/  MUFU.TANH R78, R22 ;  /* 0x00000016004e7308 */ /* 0x000fe20000002400 */
[----:B------:R-:W-:Y:S02]  /*6390*/  ISETP.GE.AND P5, PT, R99, R189, PT ;  /* 0x000000bd6300720c */ /* 0x000fe40003fa6270 */
[----:B------:R-:W-:-:S05]  /*63a0*/  IADD3 R148, R163, 0x3c00, RZ ;  /* 0x00003c00a3947810 */ /* 0x000fca0007ffe0ff */
[----:B------:R1:W-:Y:S08]  /*63b0*/  MUFU.TANH R75, R23 ;  /* 0x00000017004b7308 */ /* 0x0003f00000002400 */
[----:B------:R2:W-:Y:S01]  /*63c0*/  MUFU.TANH R46, R16 ;  /* 0x00000010002e7308 */ /* 0x0005e20000002400 */
[----:B-1----:R-:W1:Y:S07]  /*63d0*/  LDSM.16.M88.4 R20, [R163+0x3c00] ;  /* 0x003c0000a314783b */ /* 0x002e6e0000000200 */
[----:B------:R-:W4:Y:S01]  /*63e0*/  I2F R92, R107 ;  /* 0x0000006b005c7306 */ /* 0x000f220000201400 */
[----:B------:R-:W-:-:S04]  /*63f0*/  DEPBAR.LE SB0, 0x0 ;  /* 0x000080000000791a */ /* 0x000fc80000000000 */
[----:B--2---:R-:W-:Y:S01]  /*6400*/  FMUL.FTZ R16, R33, c[0x0][0x2ec] ;  /* 0x0000bb0021107a20 */ /* 0x004fe20000410000 */
[----:B------:R-:W-:Y:S02]  /*6410*/  FSEL R33, R45, -INF , !P3 ;  /* 0xff8000002d217808 */ /* 0x000fe40005800000 */
[----:B------:R-:W2:Y:S01]  /*6420*/  I2F R91, R93 ;  /* 0x0000005d005b7306 */ /* 0x000ea20000201400 */
[----:B------:R-:W-:Y:S01]  /*6430*/  ISETP.GE.AND P3, PT, R99, R184, PT ;  /* 0x000000b86300720c */ /* 0x000fe20003f66270 */
[----:B----4-:R-:W-:-:S06]  /*6440*/  FFMA.FTZ R106, R167, R92, R131 ;  /* 0x0000005ca76a7223 */ /* 0x010fcc0000010083 */
[----:B------:R3:W-:Y:S01]  /*6450*/  MUFU.TANH R45, R16 ;  /* 0x00000010002d7308 */ /* 0x0007e20000002400 */
[----:B------:R-:W-:Y:S02]  /*6460*/  FSEL R106, R106, -INF , !P2 ;  /* 0xff8000006a6a7808 */ /* 0x000fe40005000000 */
[----:B------:R-:W-:-:S05]  /*6470*/  ISETP.GE.AND P2, PT, R95, R189, PT ;  /* 0x000000bd5f00720c */ /* 0x000fca0003f46270 */
[----:B------:R-:W4:Y:S01]  /*6480*/  I2F R88, R95 ;  /* 0x0000005f00587306 */ /* 0x000f220000201400 */
[CC--:B--2---:R-:W-:Y:S02]  /*6490*/  FFMA.FTZ R142, R167.reuse, R91.reuse, R142 ;  /* 0x0000005ba78e7223 */ /* 0x0c4fe4000001008e */
[C---:B------:R-:W-:Y:S01]  /*64a0*/  FFMA.FTZ R98, R167.reuse, R91, R139 ;  /* 0x0000005ba7627223 */ /* 0x040fe2000001008b */
[C---:B---3--:R-:W-:Y:S04]  /*64b0*/  HMMA.16816.F32 R16, R8.reuse, R28, RZ ;  /* 0x0000001c0810723c */ /* 0x048fe800000018ff */
[----:B------:R-:W2:Y:S03]  /*64c0*/  I2F R90, R99 ;  /* 0x00000063005a7306 */ /* 0x000ea60000201400 */
[C---:B------:R-:W-:Y:S01]  /*64d0*/  FFMA.FTZ R28, R167.reuse, R92, R47 ;  /* 0x0000005ca71c7223 */ /* 0x040fe2000001002f */
[----:B------:R-:W-:Y:S04]  /*64e0*/  HMMA.16816.F32 R8, R8, R30, RZ ;  /* 0x0000001e0808723c */ /* 0x000fe800000018ff */
[----:B------:R-:W3:Y:S01]  /*64f0*/  I2F R40, R153 ;  /* 0x0000009900287306 */ /* 0x000ee20000201400 */
[----:B----4-:R-:W-:Y:S01]  /*6500*/  FFMA.FTZ R140, R167, R88, R140 ;  /* 0x00000058a78c7223 */ /* 0x010fe2000001008c */
[----:B------:R-:W-:-:S02]  /*6510*/  FSEL R28, R28, -INF , !P0 ;  /* 0xff8000001c1c7808 */ /* 0x000fc40004000000 */
[----:B------:R-:W-:-:S04]  /*6520*/  ISETP.GE.AND P0, PT, R93, R184, PT ;  /* 0x000000b85d00720c */ /* 0x000fc80003f06270 */
[----:B------:R-:W4:Y:S01]  /*6530*/  I2F R41, R89 ;  /* 0x0000005900297306 */ /* 0x000f220000201400 */
[CC--:B--2---:R-:W-:Y:S01]  /*6540*/  FFMA.FTZ R29, R167.reuse, R90.reuse, R124 ;  /* 0x0000005aa71d7223 */ /* 0x0c4fe2000001007c */
[----:B------:R-:W-:Y:S01]  /*6550*/  FSEL R98, R98, -INF , !P0 ;  /* 0xff80000062627808 */ /* 0x000fe20004000000 */
[----:B------:R-:W-:Y:S01]  /*6560*/  FFMA.FTZ R103, R167, R90, R141 ;  /* 0x0000005aa7677223 */ /* 0x000fe2000001008d */
[----:B------:R-:W-:Y:S01]  /*6570*/  ISETP.GE.AND P0, PT, R89, R189, PT ;  /* 0x000000bd5900720c */ /* 0x000fe20003f06270 */
[----:B------:R-:W-:Y:S01]  /*6580*/  FMUL.FTZ R90, R24, c[0x0][0x2ec] ;  /* 0x0000bb00185a7a20 */ /* 0x000fe20000410000 */
[----:B------:R-:W-:Y:S01]  /*6590*/  FSEL R24, R142, -INF , !P4 ;  /* 0xff8000008e187808 */ /* 0x000fe20006000000 */
[----:B-1----:R-:W-:Y:S01]  /*65a0*/  HMMA.16816.F32 R16, R4, R20, R16 ;  /* 0x000000140410723c */ /* 0x002fe20000001810 */
[----:B------:R-:W1:Y:S01]  /*65b0*/  MUFU.TANH R196, R196 ;  /* 0x000000c400c47308 */ /* 0x000e620000002400 */
[----:B---3--:R-:W-:Y:S01]  /*65c0*/  FFMA.FTZ R93, R167, R40, R110 ;  /* 0x00000028a75d7223 */ /* 0x008fe2000001006e */
[----:B------:R-:W-:Y:S01]  /*65d0*/  ISETP.GE.AND P4, PT, R153, R184, PT ;  /* 0x000000b89900720c */ /* 0x000fe20003f86270 */
[----:B------:R-:W-:Y:S01]  /*65e0*/  FFMA.FTZ R127, R167, R40, R127 ;  /* 0x00000028a77f7223 */ /* 0x000fe2000001007f */
[----:B------:R-:W-:-:S02]  /*65f0*/  FSEL R141, R140, -INF , !P2 ;  /* 0xff8000008c8d7808 */ /* 0x000fc40005000000 */
[----:B------:R-:W-:Y:S01]  /*6600*/  FMUL.FTZ R20, R25, c[0x0][0x2ec] ;  /* 0x0000bb0019147a20 */ /* 0x000fe20000410000 */
[----:B------:R-:W-:Y:S01]  /*6610*/  HMMA.16816.F32 R4, R4, R22, R8 ;  /* 0x000000160404723c */ /* 0x000fe20000001808 */
[----:B------:R-:W2:Y:S01]  /*6620*/  I2F R80, R85 ;  /* 0x0000005500507306 */ /* 0x000ea20000201400 */
[-C--:B----4-:R-:W-:Y:S01]  /*6630*/  FFMA.FTZ R125, R167, R41.reuse, R125 ;  /* 0x00000029a77d7223 */ /* 0x090fe2000001007d */
[----:B------:R-:W-:Y:S01]  /*6640*/  ISETP.GE.AND P2, PT, R89, R184, PT ;  /* 0x000000b85900720c */ /* 0x000fe20003f46270 */
[----:B------:R-:W-:Y:S01]  /*6650*/  FMUL.FTZ R21, R26, c[0x0][0x2ec] ;  /* 0x0000bb001a157a20 */ /* 0x000fe20000410000 */
[----:B------:R-:W-:Y:S01]  /*6660*/  FSEL R93, R93, -INF , !P4 ;  /* 0xff8000005d5d7808 */ /* 0x000fe20006000000 */
[----:B------:R-:W-:Y:S01]  /*6670*/  FMUL.FTZ R25, R27, c[0x0][0x2ec] ;  /* 0x0000bb001b197a20 */ /* 0x000fe20000410000 */
[----:B------:R-:W-:Y:S02]  /*6680*/  FSEL R218, R125, -INF , !P0 ;  /* 0xff8000007dda7808 */ /* 0x000fe40004000000 */
[----:B------:R-:W-:Y:S01]  /*6690*/  I2F R43, R156 ;  /* 0x0000009c002b7306 */ /* 0x000fe20000201400 */
[----:B-1----:R-:W-:Y:S01]  /*66a0*/  FFMA.FTZ R196, R167, R41, R196 ;  /* 0x00000029a7c47223 */ /* 0x002fe200000100c4 */
[----:B------:R-:W-:-:S02]  /*66b0*/  ISETP.GE.AND P4, PT, R87, R189, PT ;  /* 0x000000bd5700720c */ /* 0x000fc40003f86270 */
[----:B------:R-:W-:Y:S02]  /*66c0*/  ISETP.GE.AND P0, PT, R87, R184, PT ;  /* 0x000000b85700720c */ /* 0x000fe40003f06270 */
[----:B------:R-:W-:Y:S01]  /*66d0*/  FSEL R29, R29, -INF , !P5 ;  /* 0xff8000001d1d7808 */ /* 0x000fe20006800000 */
[----:B------:R-:W-:Y:S01]  /*66e0*/  FMUL.FTZ R9, R19, c[0x0][0x2ec] ;  /* 0x0000bb0013097a20 */ /* 0x000fe20000410000 */
[----:B------:R-:W1:Y:S01]  /*66f0*/  MUFU.TANH R144, R144 ;  /* 0x0000009000907308 */ /* 0x000e620000002400 */
[----:B--2---:R-:W-:Y:S01]  /*6700*/  FFMA.FTZ R100, R167, R80, R100 ;  /* 0x00000050a7647223 */ /* 0x004fe20000010064 */
[----:B------:R-:W-:Y:S01]  /*6710*/  ISETP.GE.AND P5, PT, R95, R184, PT ;  /* 0x000000b85f00720c */ /* 0x000fe20003fa6270 */
[----:B------:R-:W-:Y:S01]  /*6720*/  FMUL.FTZ R16, R16, c[0x0][0x2ec] ;  /* 0x0000bb0010107a20 */ /* 0x000fe20000410000 */
[----:B------:R-:W-:Y:S01]  /*6730*/  FSEL R103, R103, -INF , !P3 ;  /* 0xff80000067677808 */ /* 0x000fe20005800000 */
[----:B------:R-:W-:Y:S01]  /*6740*/  FMUL.FTZ R8, R17, c[0x0][0x2ec] ;  /* 0x0000bb0011087a20 */ /* 0x000fe20000410000 */
[----:B------:R-:W-:Y:S01]  /*6750*/  ISETP.GE.AND P3, PT, R153, R189, PT ;  /* 0x000000bd9900720c */ /* 0x000fe20003f66270 */
[----:B------:R-:W-:Y:S01]  /*6760*/  FMUL.FTZ R10, R18, c[0x0][0x2ec] ;  /* 0x0000bb00120a7a20 */ /* 0x000fe20000410000 */
[----:B------:R-:W2:Y:S01]  /*6770*/  MUFU.TANH R34, R34 ;  /* 0x0000002200227308 */ /* 0x000ea20000002400 */
[----:B------:R-:W-:Y:S01]  /*6780*/  FMUL.FTZ R6, R6, c[0x0][0x2ec] ;  /* 0x0000bb0006067a20 */ /* 0x000fe20000410000 */
[----:B------:R-:W-:Y:S01]  /*6790*/  IADD3 R153, R163, 0x2800, RZ ;  /* 0x00002800a3997810 */ /* 0x000fe20007ffe0ff */
[----:B------:R-:W-:-:S02]  /*67a0*/  FMUL.FTZ R4, R4, c[0x0][0x2ec] ;  /* 0x0000bb0004047a20 */ /* 0x000fc40000410000 */
[----:B------:R-:W-:Y:S02]  /*67b0*/  FMUL.FTZ R5, R5, c[0x0][0x2ec] ;  /* 0x0000bb0005057a20 */ /* 0x000fe40000410000 */
[----:B------:R-:W-:Y:S01]  /*67c0*/  FMUL.FTZ R7, R7, c[0x0][0x2ec] ;  /* 0x0000bb0007077a20 */ /* 0x000fe20000410000 */
[----:B------:R-:W3:Y:S01]  /*67d0*/  I2F R84, R86 ;  /* 0x0000005600547306 */ /* 0x000ee20000201400 */
[----:B-1----:R-:W-:Y:S01]  /*67e0*/  FFMA.FTZ R95, R167, R88, R144 ;  /* 0x00000058a75f7223 */ /* 0x002fe20000010090 */
[----:B------:R-:W-:Y:S01]  /*67f0*/  FSEL R144, R127, -INF , !P3 ;  /* 0xff8000007f907808 */ /* 0x000fe20005800000 */
[C---:B------:R-:W-:Y:S01]  /*6800*/  FFMA.FTZ R80, R167.reuse, R80, R78 ;  /* 0x00000050a7507223 */ /* 0x040fe2000001004e */
[C---:B------:R-:W-:Y:S01]  /*6810*/  ISETP.GE.AND P3, PT, R86.reuse, R184, PT ;  /* 0x000000b85600720c */ /* 0x040fe20003f66270 */
[-C--:B------:R-:W-:Y:S01]  /*6820*/  FFMA.FTZ R46, R167, R43.reuse, R46 ;  /* 0x0000002ba72e7223 */ /* 0x080fe2000001002e */
[----:B------:R-:W-:Y:S02]  /*6830*/  FSEL R95, R95, -INF , !P5 ;  /* 0xff8000005f5f7808 */ /* 0x000fe40006800000 */
[----:B------:R1:W4:Y:S01]  /*6840*/  I2F R42, R87 ;  /* 0x00000057002a7306 */ /* 0x0003220000201400 */
[----:B--2---:R-:W-:Y:S01]  /*6850*/  FFMA.FTZ R34, R167, R43, R34 ;  /* 0x0000002ba7227223 */ /* 0x004fe20000010022 */
[----:B------:R-:W-:-:S06]  /*6860*/  ISETP.GE.AND P5, PT, R86, R189, PT ;  /* 0x000000bd5600720c */ /* 0x000fcc0003fa6270 */
[----:B------:R-:W-:Y:S01]  /*6870*/  I2F R74, R162 ;  /* 0x000000a2004a7306 */ /* 0x000fe20000201400 */
[CC--:B---3--:R-:W-:Y:S02]  /*6880*/  FFMA.FTZ R104, R167.reuse, R84.reuse, R104 ;  /* 0x00000054a7687223 */ /* 0x0c8fe40000010068 */
[----:B------:R-:W-:-:S03]  /*6890*/  FFMA.FTZ R81, R167, R84, R102 ;  /* 0x00000054a7517223 */ /* 0x000fc60000010066 */
[----:B------:R-:W-:Y:S02]  /*68a0*/  FSEL R142, R104, -INF , !P5 ;  /* 0xff800000688e7808 */ /* 0x000fe40006800000 */
[----:B------:R-:W2:Y:S01]  /*68b0*/  MUFU.TANH R20, R20 ;  /* 0x0000001400147308 */ /* 0x000ea20000002400 */
[----:B-1----:R-:W-:Y:S01]  /*68c0*/  FSEL R87, R196, -INF , !P2 ;  /* 0xff800000c4577808 */ /* 0x002fe20005000000 */
[-C--:B----4-:R-:W-:Y:S01]  /*68d0*/  FFMA.FTZ R48, R167, R42.reuse, R48 ;  /* 0x0000002aa7307223 */ /* 0x090fe20000010030 */
[----:B------:R-:W-:Y:S01]  /*68e0*/  ISETP.GE.AND P2, PT, R85, R189, PT ;  /* 0x000000bd5500720c */ /* 0x000fe20003f46270 */
[----:B------:R-:W-:Y:S01]  /*68f0*/  FFMA.FTZ R105, R167, R42, R105 ;  /* 0x0000002aa7697223 */ /* 0x000fe20000010069 */
[-C--:B------:R-:W-:Y:S02]  /*6900*/  ISETP.GE.AND P5, PT, R85, R184.reuse, PT ;  /* 0x000000b85500720c */ /* 0x080fe40003fa6270 */
[----:B------:R-:W-:Y:S01]  /*6910*/  FSEL R196, R100, -INF , !P2 ;  /* 0xff80000064c47808 */ /* 0x000fe20005000000 */
[----:B------:R-:W-:Y:S01]  /*6920*/  I2F R49, R51 ;  /* 0x0000003300317306 */ /* 0x000fe20000201400 */
[----:B------:R-:W-:-:S02]  /*6930*/  ISETP.GE.AND P2, PT, R156, R184, PT ;  /* 0x000000b89c00720c */ /* 0x000fc40003f46270 */
[----:B------:R-:W-:Y:S02]  /*6940*/  FSEL R197, R48, -INF , !P4 ;  /* 0xff80000030c57808 */ /* 0x000fe40006000000 */
[----:B------:R-:W-:Y:S02]  /*6950*/  FSEL R47, R34, -INF , !P2 ;  /* 0xff800000222f7808 */ /* 0x000fe40005000000 */
[----:B------:R-:W-:Y:S01]  /*6960*/  ISETP.GE.AND P2, PT, R162, R189, PT ;  /* 0x000000bda200720c */ /* 0x000fe20003f46270 */
[----:B------:R-:W1:Y:S01]  /*6970*/  MUFU.TANH R9, R9 ;  /* 0x0000000900097308 */ /* 0x000e620000002400 */
[----:B--2---:R-:W-:Y:S01]  /*6980*/  FFMA.FTZ R20, R167, R74, R20 ;  /* 0x0000004aa7147223 */ /* 0x004fe20000010014 */
[----:B------:R-:W-:Y:S02]  /*6990*/  FSEL R81, R81, -INF , !P3 ;  /* 0xff80000051517808 */ /* 0x000fe40005800000 */
[----:B------:R-:W-:Y:S02]  /*69a0*/  FSEL R78, R105, -INF , !P0 ;  /* 0xff800000694e7808 */ /* 0x000fe40004000000 */
[----:B------:R-:W-:-:S02]  /*69b0*/  FSEL R88, R20, -INF , !P2 ;  /* 0xff80000014587808 */ /* 0x000fc40005000000 */
[----:B------:R-:W2:Y:S01]  /*69c0*/  I2F R82, R83 ;  /* 0x0000005300527306 */ /* 0x000ea20000201400 */
[-C--:B------:R-:W-:Y:S02]  /*69d0*/  ISETP.GE.AND P2, PT, R51, R184.reuse, PT ;  /* 0x000000b83300720c */ /* 0x080fe40003f46270 */
[CC--:B------:R-:W-:Y:S02]  /*69e0*/  ISETP.GE.AND P3, PT, R83.reuse, R189.reuse, PT ;  /* 0x000000bd5300720c */ /* 0x0c0fe40003f66270 */
[----:B------:R-:W-:Y:S02]  /*69f0*/  ISETP.GE.AND P4, PT, R83, R184, PT ;  /* 0x000000b85300720c */ /* 0x000fe40003f86270 */
[----:B------:R-:W-:Y:S01]  /*6a00*/  ISETP.GE.AND P0, PT, R156, R189, PT ;  /* 0x000000bd9c00720c */ /* 0x000fe20003f06270 */
[----:B------:R-:W3:Y:S01]  /*6a10*/  I2F R79, R155 ;  /* 0x0000009b004f7306 */ /* 0x000ee20000201400 */
[----:B-1----:R-:W-:Y:S01]  /*6a20*/  FFMA.FTZ R9, R167, R49, R9 ;  /* 0x00000031a7097223 */ /* 0x002fe20000010009 */
[----:B------:R-:W-:-:S02]  /*6a30*/  IADD3 R156, R163, 0x1c00, RZ ;  /* 0x00001c00a39c7810 */ /* 0x000fc40007ffe0ff */
[----:B------:R-:W-:Y:S02]  /*6a40*/  FSEL R168, R46, -INF , !P0 ;  /* 0xff8000002ea87808 */ /* 0x000fe40004000000 */
[----:B------:R-:W-:Y:S02]  /*6a50*/  FSEL R42, R9, -INF , !P2 ;  /* 0xff800000092a7808 */ /* 0x000fe40005000000 */
[----:B------:R-:W-:Y:S01]  /*6a60*/  I2F R158, R159 ;  /* 0x0000009f009e7306 */ /* 0x000fe20000201400 */
[CC--:B--2---:R-:W-:Y:S01]  /*6a70*/  FFMA.FTZ R108, R167.reuse, R82.reuse, R108 ;  /* 0x00000052a76c7223 */ /* 0x0c4fe2000001006c */
[----:B------:R-:W-:Y:S01]  /*6a80*/  ISETP.GT.AND P2, PT, R188, R209, PT ;  /* 0x000000d1bc00720c */ /* 0x000fe20003f44270 */
[----:B------:R-:W-:Y:S01]  /*6a90*/  FFMA.FTZ R48, R167, R82, R75 ;  /* 0x00000052a7307223 */ /* 0x000fe2000001004b */
[----:B------:R-:W-:Y:S02]  /*6aa0*/  FSEL R75, R80, -INF , !P5 ;  /* 0xff800000504b7808 */ /* 0x000fe40006800000 */
[----:B------:R-:W-:-:S02]  /*6ab0*/  ISETP.GE.AND P5, PT, R155, R189, PT ;  /* 0x000000bd9b00720c */ /* 0x000fc40003fa6270 */
[----:B------:R-:W1:Y:S01]  /*6ac0*/  MUFU.TANH R35, R35 ;  /* 0x0000002300237308 */ /* 0x000e620000002400 */
[----:B---3--:R-:W-:Y:S01]  /*6ad0*/  FFMA.FTZ R45, R167, R79, R45 ;  /* 0x0000004fa72d7223 */ /* 0x008fe2000001002d */
[----:B------:R-:W-:Y:S02]  /*6ae0*/  FSEL R181, R108, -INF , !P3 ;  /* 0xff8000006cb57808 */ /* 0x000fe40005800000 */
[----:B------:R-:W-:Y:S02]  /*6af0*/  FSEL R48, R48, -INF , !P4 ;  /* 0xff80000030307808 */ /* 0x000fe40006000000 */
[-C--:B------:R-:W-:Y:S02]  /*6b00*/  ISETP.GE.AND P3, PT, R155, R184.reuse, PT ;  /* 0x000000b89b00720c */ /* 0x080fe40003f66270 */
[----:B------:R-:W2:Y:S01]  /*6b10*/  MUFU.TANH R90, R90 ;  /* 0x0000005a005a7308 */ /* 0x000ea20000002400 */
[C---:B------:R-:W-:Y:S02]  /*6b20*/  ISETP.GE.AND P4, PT, R159.reuse, R189, PT ;  /* 0x000000bd9f00720c */ /* 0x040fe40003f86270 */
[----:B------:R-:W-:-:S02]  /*6b30*/  ISETP.GE.AND P0, PT, R159, R184, PT ;  /* 0x000000b89f00720c */ /* 0x000fc40003f06270 */
[----:B------:R-:W-:Y:S02]  /*6b40*/  FSEL R124, R45, -INF , !P5 ;  /* 0xff8000002d7c7808 */ /* 0x000fe40006800000 */
[----:B------:R-:W-:Y:S01]  /*6b50*/  ISETP.GE.AND P5, PT, R162, R184, PT ;  /* 0x000000b8a200720c */ /* 0x000fe20003fa6270 */
[----:B------:R-:W3:Y:S01]  /*6b60*/  MUFU.TANH R21, R21 ;  /* 0x0000001500157308 */ /* 0x000ee20000002400 */
[----:B-1----:R-:W-:Y:S01]  /*6b70*/  FFMA.FTZ R35, R167, R79, R35 ;  /* 0x0000004fa7237223 */ /* 0x002fe20000010023 */
[C---:B------:R-:W-:Y:S02]  /*6b80*/  IADD3 R162, R163.reuse, 0x400, RZ ;  /* 0x00000400a3a27810 */ /* 0x040fe40007ffe0ff */
[----:B------:R-:W-:Y:S02]  /*6b90*/  IADD3 R159, R163, 0x1000, RZ ;  /* 0x00001000a39f7810 */ /* 0x000fe40007ffe0ff */
[----:B------:R-:W-:Y:S02]  /*6ba0*/  FSEL R46, R35, -INF , !P3 ;  /* 0xff800000232e7808 */ /* 0x000fe40005800000 */
[----:B------:R1:W-:Y:S01]  /*6bb0*/  MUFU.TANH R41, R6 ;  /* 0x0000000600297308 */ /* 0x0003e20000002400 */
[----:B--2---:R-:W-:Y:S01]  /*6bc0*/  FFMA.FTZ R90, R167, R158, R90 ;  /* 0x0000009ea75a7223 */ /* 0x004fe2000001005a */
[----:B------:R-:W-:-:S02]  /*6bd0*/  ISETP.GE.AND P3, PT, R161, R189, PT ;  /* 0x000000bda100720c */ /* 0x000fc40003f66270 */
[----:B------:R-:W-:Y:S02]  /*6be0*/  IADD3 R155, R163, 0x2000, RZ ;  /* 0x00002000a39b7810 */ /* 0x000fe40007ffe0ff */
[----:B------:R-:W-:Y:S02]  /*6bf0*/  FSEL R102, R90, -INF , !P4 ;  /* 0xff8000005a667808 */ /* 0x000fe40006000000 */
[----:B------:R-:W2:Y:S01]  /*6c00*/  MUFU.TANH R25, R25 ;  /* 0x0000001900197308 */ /* 0x000ea20000002400 */
[----:B---3--:R-:W-:Y:S01]  /*6c10*/  FFMA.FTZ R21, R167, R158, R21 ;  /* 0x0000009ea7157223 */ /* 0x008fe20000010015 */
[----:B------:R-:W-:Y:S02]  /*6c20*/  ISETP.GE.AND P4, PT, R161, R184, PT ;  /* 0x000000b8a100720c */ /* 0x000fe40003f86270 */
[----:B------:R-:W-:Y:S02]  /*6c30*/  IADD3 R158, R163, 0x1400, RZ ;  /* 0x00001400a39e7810 */ /* 0x000fe40007ffe0ff */
[----:B------:R-:W-:Y:S01]  /*6c40*/  FSEL R45, R21, -INF , !P0 ;  /* 0xff800000152d7808 */ /* 0x000fe20004000000 */
[----:B-1----:R-:W-:Y:S01]  /*6c50*/  FMUL.FTZ R6, R12, c[0x0][0x2ec] ;  /* 0x0000bb000c067a20 */ /* 0x002fe20000410000 */
[----:B------:R1:W-:Y:S01]  /*6c60*/  I2F R160, R161 ;  /* 0x000000a100a07306 */ /* 0x0003e20000201400 */
[----:B------:R-:W-:Y:S01]  /*6c70*/  ISETP.GE.AND P0, PT, R51, R189, PT ;  /* 0x000000bd3300720c */ /* 0x000fe20003f06270 */
[----:B--2---:R-:W-:-:S06]  /*6c80*/  FFMA.FTZ R25, R167, R74, R25 ;  /* 0x0000004aa7197223 */ /* 0x004fcc0000010019 */
[----:B------:R-:W2:Y:S01]  /*6c90*/  MUFU.TANH R16, R16 ;  /* 0x0000001000107308 */ /* 0x000ea20000002400 */
[----:B------:R-:W-:Y:S02]  /*6ca0*/  FSEL R44, R25, -INF , !P5 ;  /* 0xff800000192c7808 */ /* 0x000fe40006800000 */
[----:B------:R-:W-:-:S05]  /*6cb0*/  ISETP.GE.AND P5, PT, R121, R189, PT ;  /* 0x000000bd7900720c */ /* 0x000fca0003fa6270 */
[----:B------:R-:W3:Y:S01]  /*6cc0*/  MUFU.TANH R8, R8 ;  /* 0x0000000800087308 */ /* 0x000ee20000002400 */
[----:B-1----:R-:W-:-:S07]  /*6cd0*/  IADD3 R161, R163, 0x800, RZ ;  /* 0x00000800a3a17810 */ /* 0x002fce0007ffe0ff */
[----:B------:R-:W1:Y:S01]  /*6ce0*/  MUFU.TANH R10, R10 ;  /* 0x0000000a000a7308 */ /* 0x000e620000002400 */
[----:B--2---:R-:W-:-:S05]  /*6cf0*/  FFMA.FTZ R16, R167, R160, R16 ;  /* 0x000000a0a7107223 */ /* 0x004fca0000010010 */
[----:B------:R-:W-:Y:S02]  /*6d00*/  FSEL R83, R16, -INF , !P3 ;  /* 0xff80000010537808 */ /* 0x000fe40005800000 */
[----:B------:R-:W2:Y:S01]  /*6d10*/  I2F R50, R121 ;  /* 0x0000007900327306 */ /* 0x000ea20000201400 */
[----:B---3--:R-:W-:Y:S01]  /*6d20*/  FFMA.FTZ R8, R167, R49, R8 ;  /* 0x00000031a7087223 */ /* 0x008fe20000010008 */
[----:B------:R-:W-:-:S04]  /*6d30*/  ISETP.GE.AND P3, PT, R121, R184, PT ;  /* 0x000000b87900720c */ /* 0x000fc80003f66270 */
[----:B------:R-:W-:Y:S02]  /*6d40*/  FSEL R51, R8, -INF , !P0 ;  /* 0xff80000008337808 */ /* 0x000fe40004000000 */
[----:B------:R-:W3:Y:S01]  /*6d50*/  MUFU.TANH R4, R4 ;  /* 0x0000000400047308 */ /* 0x000ee20000002400 */
[----:B-1----:R-:W-:Y:S01]  /*6d60*/  FFMA.FTZ R10, R167, R160, R10 ;  /* 0x000000a0a70a7223 */ /* 0x002fe2000001000a */
[----:B------:R-:W-:Y:S02]  /*6d70*/  ISETP.GE.AND P0, PT, R120, R184, PT ;  /* 0x000000b87800720c */ /* 0x000fe40003f06270 */
[----:B------:R-:W-:Y:S02]  /*6d80*/  IADD3 R160, R163, 0xc00, RZ ;  /* 0x00000c00a3a07810 */ /* 0x000fe40007ffe0ff */
[----:B------:R-:W-:Y:S02]  /*6d90*/  FSEL R43, R10, -INF , !P4 ;  /* 0xff8000000a2b7808 */ /* 0x000fe40006000000 */
[----:B------:R-:W-:Y:S01]  /*6da0*/  I2F R133, R120 ;  /* 0x0000007800857306 */ /* 0x000fe20000201400 */
[----:B--2---:R-:W-:Y:S01]  /*6db0*/  FFMA.FTZ R41, R167, R50, R41 ;  /* 0x00000032a7297223 */ /* 0x004fe20000010029 */
[----:B------:R-:W-:Y:S01]  /*6dc0*/  BAR.SYNC.DEFER_BLOCKING 0x0 ;  /* 0x0000000000007b1d */ /* 0x000fe20000010000 */
[----:B------:R-:W-:-:S03]  /*6dd0*/  ISETP.GE.AND P4, PT, R120, R189, PT ;  /* 0x000000bd7800720c */ /* 0x000fc60003f86270 */
[----:B------:R-:W-:Y:S02]  /*6de0*/  FSEL R41, R41, -INF , !P3 ;  /* 0xff80000029297808 */ /* 0x000fe40005800000 */
[----:B------:R-:W1:Y:S01]  /*6df0*/  MUFU.TANH R5, R5 ;  /* 0x0000000500057308 */ /* 0x000e620000002400 */
[----:B---3--:R-:W-:-:S05]  /*6e00*/  FFMA.FTZ R4, R167, R50, R4 ;  /* 0x00000032a7047223 */ /* 0x008fca0000010004 */
[----:B------:R-:W-:Y:S02]  /*6e10*/  FSEL R50, R4, -INF , !P5 ;  /* 0xff80000004327808 */ /* 0x000fe40006800000 */
[----:B------:R2:W3:Y:S08]  /*6e20*/  MUFU.TANH R40, R7 ;  /* 0x0000000700287308 */ /* 0x0004f00000002400 */
[----:B------:R-:W4:Y:S01]  /*6e30*/  MUFU.TANH R6, R6 ;  /* 0x0000000600067308 */ /* 0x000f220000002400 */
[----:B-1----:R-:W-:-:S05]  /*6e40*/  FFMA.FTZ R5, R167, R133, R5 ;  /* 0x00000085a7057223 */ /* 0x002fca0000010005 */
[----:B------:R-:W-:Y:S02]  /*6e50*/  FSEL R49, R5, -INF , !P4 ;  /* 0xff80000005317808 */ /* 0x000fe40006000000 */
[----:B--2---:R-:W-:Y:S01]  /*6e60*/  SHF.R.S32.HI R7, RZ, 0x1f, R217 ;  /* 0x0000001fff077819 */ /* 0x004fe200000114d9 */
[----:B---3--:R-:W-:-:S03]  /*6e70*/  FFMA.FTZ R40, R167, R133, R40 ;  /* 0x00000085a7287223 */ /* 0x008fc60000010028 */
[----:B------:R-:W-:Y:S02]  /*6e80*/  LEA.HI R7, R7, R217, RZ, 0x2 ;  /* 0x000000d907077211 */ /* 0x000fe400078f10ff */
[----:B------:R-:W-:Y:S02]  /*6e90*/  FSEL R40, R40, -INF , !P0 ;  /* 0xff80000028287808 */ /* 0x000fe40004000000 */
[----:B------:R-:W-:Y:S01]  /*6ea0*/  LOP3.LUT R7, R7, 0xfffffffc, RZ, 0xc0, !PT ;  /* 0xfffffffc07077812 */ /* 0x000fe200078ec0ff */
[----:B----4-:R-:W-:-:S04]  /*6eb0*/  FFMA.FTZ R6, R167, R2, R6 ;  /* 0x00000002a7067223 */ /* 0x010fc80000010006 */
[----:B------:R-:W-:Y:S01]  /*6ec0*/  IMAD.IADD R217, R217, 0x1, -R7 ;  /* 0x00000001d9d97824 */ /* 0x000fe200078e0a07 */
[----:B------:R-:W-:Y:S02]  /*6ed0*/  IABS R7, c[0x0][0x2d0] ;  /* 0x0000b40000077a13 */ /* 0x000fe40000000000 */
[----:B------:R-:W-:-:S03]  /*6ee0*/  FSEL R4, R6, -INF , !P6 ;  /* 0xff80000006047808 */ /* 0x000fc60007000000 */
[----:B------:R-:W-:Y:S01]  /*6ef0*/  IMAD.MOV.U32 R2, RZ, RZ, R7 ;  /* 0x000000ffff027224 */ /* 0x000fe200078e0007 */
[----:B------:R-:W-:Y:S05]  /*6f00*/  @!P2 BRA `(.L_x_2373) ;  /* 0x00000b200000a947 */ /* 0x000fea0003800000 */
[----:B------:R-:W-:Y:S05]  /*6f10*/  @!P1 BRA `(.L_x_2374) ;  /* 0x000003c000009947 */ /* 0x000fea0003800000 */
[----:B------:R-:W1:Y:S01]  /*6f20*/  I2F.RP R16, R2 ;  /* 0x0000000200107306 */ /* 0x000e620000209400 */
[----:B------:R-:W-:-:S05]  /*6f30*/  IADD3 R5, R3, -0x1, RZ ;  /* 0xffffffff03057810 */ /* 0x000fca0007ffe0ff */
[----:B------:R-:W-:-:S05]  /*6f40*/  IMAD.SHL.U32 R5, R5, 0x100, RZ ;  /* 0x0000010005057824 */ /* 0x000fca00078e00ff */
[----:B------:R-:W-:Y:S02]  /*6f50*/  IABS R9, R5 ;  /* 0x0000000500097213 */ /* 0x000fe40000000000 */
[C---:B------:R-:W-:Y:S02]  /*6f60*/  IADD3 R11, R5.reuse, -0x100, RZ ;  /* 0xffffff00050b7810 */ /* 0x040fe40007ffe0ff */
[----:B------:R-:W-:Y:S01]  /*6f70*/  LOP3.LUT R5, R5, c[0x0][0x2d0], RZ, 0x3c, !PT ;  /* 0x0000b40005057a12 */ /* 0x000fe200078e3cff */
[----:B-1----:R-:W1:Y:S01]  /*6f80*/  MUFU.RCP R16, R16 ;  /* 0x0000001000107308 */ /* 0x002e620000001000 */
[----:B------:R-:W-:Y:S02]  /*6f90*/  IABS R7, R11 ;  /* 0x0000000b00077213 */ /* 0x000fe40000000000 */
[----:B------:R-:W-:Y:S02]  /*6fa0*/  LOP3.LUT R11, R11, c[0x0][0x2d0], RZ, 0x3c, !PT ;  /* 0x0000b4000b0b7a12 */ /* 0x000fe400078e3cff */
[----:B------:R-:W-:-:S02]  /*6fb0*/  ISETP.GE.AND P4, PT, R5, RZ, PT ;  /* 0x000000ff0500720c */ /* 0x000fc40003f86270 */
        /* <DEDUP_REMOVED lines=46> */
[----:B------:R-:W-:-:S04]  /*72a0*/  IMAD.WIDE.U32 R8, R8, c[0x0][0x180], R10 ;  /* 0x0000600008087a25 */ /* 0x000fc800078e000a */
[----:B------:R-:W-:Y:S01]  /*72b0*/  IMAD.IADD R17, R9, 0x1, R6 ;  /* 0x0000000109117824 */ /* 0x000fe200078e0206 */
[----:B------:R-:W-:Y:S01]  /*72c0*/  MOV R18, R8 ;  /* 0x0000000800127202 */ /* 0x000fe20000000f00 */
[----:B------:R-:W-:Y:S05]  /*72d0*/  BRA `(.L_x_2375) ;  /* 0x0000003000007947 */ /* 0x000fea0003800000 */
.L_x_2374:
[----:B------:R-:W-:-:S05]  /*72e0*/  IMAD.MOV.U32 R18, RZ, RZ, c[0x0][0x198] ;  /* 0x00006600ff127624 */ /* 0x000fca00078e00ff */
[----:B------:R-:W-:-:S04]  /*72f0*/  LEA R18, -R18, RZ, 0x8 ;  /* 0x000000ff12127211 */ /* 0x000fc800078e41ff */
[----:B------:R-:W-:Y:S02]  /*7300*/  SHF.R.S32.HI R17, RZ, 0x1f, R18 ;  /* 0x0000001fff117819 */ /* 0x000fe40000011412 */
.L_x_2375:
[----:B------:R-:W-:Y:S01]  /*7310*/  ISETP.GE.AND P0, PT, R211, c[0x0][0x220], PT ;  /* 0x00008800d3007a0c */ /* 0x000fe20003f06270 */
[----:B------:R-:W-:-:S12]  /*7320*/  BSSY B0, `(.L_x_2376) ;  /* 0x000006d000007945 */ /* 0x000fd80003800000 */
[----:B------:R-:W-:Y:S01]  /*7330*/  @!P0 IMAD.MOV.U32 R30, RZ, RZ, c[0x0][0x198] ;  /* 0x00006600ff1e8624 */ /* 0x000fe200078e00ff */
[----:B------:R-:W-:Y:S01]  /*7340*/  @!P0 IADD3 R8, P3, R18, R130, RZ ;  /* 0x0000008212088210 */ /* 0x000fe20007f7e0ff */
[----:B------:R-:W-:Y:S01]  /*7350*/  @!P0 IMAD.MOV.U32 R20, RZ, RZ, c[0x0][0x198] ;  /* 0x00006600ff148624 */ /* 0x000fe200078e00ff */
[----:B------:R1:W-:Y:S01]  /*7360*/  @P0 STS [R210+0x1000], RZ ;  /* 0x001000ffd2000388 */ /* 0x0003e20000000800 */
[----:B------:R-:W-:Y:S01]  /*7370*/  @!P0 IMAD.MOV.U32 R6, RZ, RZ, R130 ;  /* 0x000000ffff068224 */ /* 0x000fe200078e0082 */
[----:B------:R-:W-:Y:S01]  /*7380*/  @!P0 LEA R26, P4, R8, c[0x0][0x168], 0x1 ;  /* 0x00005a00081a8a11 */ /* 0x000fe200078808ff */
[----:B------:R-:W-:Y:S01]  /*7390*/  @!P0 IMAD.MOV.U32 R7, RZ, RZ, R128 ;  /* 0x000000ffff078224 */ /* 0x000fe200078e0080 */
[----:B------:R1:W-:Y:S01]  /*73a0*/  @P0 STS [R210+0x1004], RZ ;  /* 0x001004ffd2000388 */ /* 0x0003e20000000800 */
[----:B------:R-:W-:Y:S02]  /*73b0*/  @!P0 IMAD.MOV.U32 R5, RZ, RZ, c[0x0][0x198] ;  /* 0x00006600ff058624 */ /* 0x000fe400078e00ff */
[--C-:B------:R-:W-:Y:S01]  /*73c0*/  @!P0 IMAD.WIDE.U32 R30, R30, 0x60, R6.reuse ;  /* 0x000000601e1e8825 */ /* 0x100fe200078e0006 */
[----:B------:R1:W-:Y:S03]  /*73d0*/  @P0 STS.64 [R210+0x1008], RZ ;  /* 0x001008ffd2000388 */ /* 0x0003e60000000a00 */
[----:B------:R-:W-:Y:S01]  /*73e0*/  @!P0 IMAD.WIDE.U32 R20, R20, 0xa0, R6 ;  /* 0x000000a014148825 */ /* 0x000fe200078e0006 */
[----:B------:R-:W-:-:S03]  /*73f0*/  @!P0 IADD3 R19, P5, R18, R30, RZ ;  /* 0x0000001e12138210 */ /* 0x000fc60007fbe0ff */
[----:B------:R-:W-:Y:S02]  /*7400*/  @!P0 IMAD.MOV.U32 R12, RZ, RZ, c[0x0][0x19c] ;  /* 0x00006700ff0c8624 */ /* 0x000fe400078e00ff */
[----:B------:R-:W-:Y:S02]  /*7410*/  @!P0 IMAD.MOV.U32 R22, RZ, RZ, c[0x0][0x198] ;  /* 0x00006600ff168624 */ /* 0x000fe400078e00ff */
[----:B------:R-:W-:Y:S02]  /*7420*/  @!P0 IMAD.MOV.U32 R10, RZ, RZ, R130 ;  /* 0x000000ffff0a8224 */ /* 0x000fe400078e0082 */
[--C-:B------:R-:W-:Y:S02]  /*7430*/  @!P0 IMAD.MOV.U32 R11, RZ, RZ, R128.reuse ;  /* 0x000000ffff0b8224 */ /* 0x100fe400078e0080 */
[----:B------:R-:W-:Y:S01]  /*7440*/  @!P0 IMAD.X R6, R17, 0x1, R128, P3 ;  /* 0x0000000111068824 */ /* 0x000fe200018e0680 */
[----:B------:R-:W-:Y:S01]  /*7450*/  @!P0 LEA R16, P3, R5, R130, 0x5 ;  /* 0x0000008205108211 */ /* 0x000fe200078628ff */
[----:B------:R-:W-:-:S02]  /*7460*/  @!P0 IMAD.MOV.U32 R7, RZ, RZ, c[0x0][0x198] ;  /* 0x00006600ff078624 */ /* 0x000fc400078e00ff */
[----:B------:R-:W-:Y:S01]  /*7470*/  @!P0 IMAD.WIDE.U32 R22, R22, 0xc0, R10 ;  /* 0x000000c016168825 */ /* 0x000fe200078e000a */
[----:B------:R-:W-:Y:S02]  /*7480*/  @!P0 LEA.HI.X R12, R5, R128, R12, 0x5, P3 ;  /* 0x00000080050c8211 */ /* 0x000fe400018f2c0c */
[C---:B------:R-:W-:Y:S01]  /*7490*/  @!P0 LEA R11, P3, R7.reuse, R130, 0x6 ;  /* 0x00000082070b8211 */ /* 0x040fe200078630ff */
[----:B------:R-:W-:Y:S01]  /*74a0*/  @!P0 IMAD.MOV.U32 R10, RZ, RZ, c[0x0][0x19c] ;  /* 0x00006700ff0a8624 */ /* 0x000fe200078e00ff */
[----:B------:R-:W-:Y:S01]  /*74b0*/  @!P0 LEA.HI.X R27, R8, c[0x0][0x16c], R6, 0x1, P4 ;  /* 0x00005b00081b8a11 */ /* 0x000fe200020f0c06 */
[----:B------:R-:W-:Y:S01]  /*74c0*/  @!P0 IMAD.MOV.U32 R9, RZ, RZ, c[0x0][0x19c] ;  /* 0x00006700ff098624 */ /* 0x000fe200078e00ff */
[----:B------:R-:W-:Y:S01]  /*74d0*/  @!P0 IADD3 R20, P4, R18, R20, RZ ;  /* 0x0000001412148210 */ /* 0x000fe20007f9e0ff */
[----:B------:R-:W-:Y:S01]  /*74e0*/  @!P0 IMAD.MOV.U32 R6, RZ, RZ, c[0x0][0x19c] ;  /* 0x00006700ff068624 */ /* 0x000fe200078e00ff */
[----:B------:R-:W-:Y:S01]  /*74f0*/  @!P0 LEA.HI.X R10, R7, R128, R10, 0x6, P3 ;  /* 0x00000080070a8211 */ /* 0x000fe200018f340a */
[----:B------:R-:W-:Y:S01]  /*7500*/  @!P0 IMAD.MOV.U32 R7, RZ, RZ, c[0x0][0x19c] ;  /* 0x00006700ff078624 */ /* 0x000fe200078e00ff */
[----:B------:R-:W-:Y:S01]  /*7510*/  @!P0 LEA R8, P3, R5, R130, 0x7 ;  /* 0x0000008205088211 */ /* 0x000fe200078638ff */
[----:B------:R-:W-:Y:S01]  /*7520*/  @!P0 IMAD R9, R9, 0x60, RZ ;  /* 0x0000006009098824 */ /* 0x000fe200078e02ff */
[----:B------:R-:W-:Y:S01]  /*7530*/  @!PT LDS RZ, [RZ] ;  /* 0x00000000fffff984 */ /* 0x000fe20000000800 */
[----:B------:R-:W-:Y:S01]  /*7540*/  @!PT LDS RZ, [RZ] ;  /* 0x00000000fffff984 */ /* 0x000fe20000000800 */
[----:B------:R-:W-:Y:S01]  /*7550*/  @!PT LDS RZ, [RZ] ;  /* 0x00000000fffff984 */ /* 0x000fe20000000800 */
[----:B------:R1:W-:Y:S01]  /*7560*/  @!P0 LDGSTS.E.BYPASS.LTC128B.128 [R210+0x1000], [R26.64] ;  /* 0x010000001ad28fae */ /* 0x0003e2000b901d46 */
[----:B------:R-:W-:Y:S01]  /*7570*/  @!P0 IMAD R6, R6, 0xa0, RZ ;  /* 0x000000a006068824 */ /* 0x000fe200078e02ff */
[----:B------:R-:W-:Y:S01]  /*7580*/  @!P0 LEA.HI.X R7, R5, R128, R7, 0x7, P3 ;  /* 0x0000008005078211 */ /* 0x000fe200018f3c07 */
[----:B------:R-:W-:Y:S01]  /*7590*/  @!P0 IMAD.MOV.U32 R5, RZ, RZ, c[0x0][0x19c] ;  /* 0x00006700ff058624 */ /* 0x000fe200078e00ff */
[C---:B------:R-:W-:Y:S01]  /*75a0*/  @!P0 IADD3.X R9, R17.reuse, R31, R9, P5, !PT ;  /* 0x0000001f11098210 */ /* 0x040fe20002ffe409 */
[----:B------:R1:W-:Y:S01]  /*75b0*/  @P0 STS.128 [R210+0x1800], RZ ;  /* 0x001800ffd2000388 */ /* 0x0003e20000000c00 */
[----:B------:R-:W-:Y:S01]  /*75c0*/  @!P0 IADD3.X R6, R17, R21, R6, P4, !PT ;  /* 0x0000001511068210 */ /* 0x000fe200027fe406 */
[----:B------:R-:W-:Y:S01]  /*75d0*/  @!P0 IMAD R5, R5, 0xc0, RZ ;  /* 0x000000c005058824 */ /* 0x000fe200078e02ff */
[----:B------:R-:W-:-:S02]  /*75e0*/  @!P0 IADD3 R16, P5, R18, R16, RZ ;  /* 0x0000001012108210 */ /* 0x000fc40007fbe0ff */
[C---:B------:R-:W-:Y:S02]  /*75f0*/  @!P0 IADD3 R11, P4, R18.reuse, R11, RZ ;  /* 0x0000000b120b8210 */ /* 0x040fe40007f9e0ff */
        /* <DEDUP_REMOVED lines=63> */
.L_x_2377:
[----:B------:R-:W-:Y:S05]  /*79f0*/  BSYNC B0 ;  /* 0x0000000000007941 */ /* 0x000fea0003800000 */
.L_x_2376:
[----:B------:R-:W0:Y:S01]  /*7a00*/  LDGDEPBAR ;  /* 0x00000000000079af */ /* 0x000e220000000000 */
[----:B------:R-:W-:-:S04]  /*7a10*/  IADD3 R130, P0, R18, R130, RZ ;  /* 0x0000008212827210 */ /* 0x000fc80007f1e0ff */
[----:B------:R-:W-:Y:S02]  /*7a20*/  IADD3.X R128, R17, R128, RZ, P0, !PT ;  /* 0x0000008011807210 */ /* 0x000fe400007fe4ff */
.L_x_2373:
        /* <DEDUP_REMOVED lines=63> */
[----:B------:R-:W3:Y:S02]  /*7e20*/  SHFL.BFLY PT, R5, R6, 0x2, 0x1f ;  /* 0x0c401f0006057f89 */ /* 0x000ee400000e0000 */
[----:B---3--:R-:W-:-:S05]  /*7e30*/  FMNMX.FTZ R5, R6, R5, !PT ;  /* 0x0000000506057209 */ /* 0x008fca0007810000 */
[----:B------:R-:W3:Y:S02]  /*7e40*/  SHFL.BFLY PT, R131, R5, 0x1, 0x1f ;  /* 0x0c201f0005837f89 */ /* 0x000ee400000e0000 */
[----:B---3--:R-:W-:-:S04]  /*7e50*/  FMNMX.FTZ R131, R5, R131, !PT ;  /* 0x0000008305837209 */ /* 0x008fc80007810000 */
        /* <DEDUP_REMOVED lines=12> */
[--C-:B-1----:R-:W-:Y:S01]  /*7f20*/  FFMA.FTZ R90, R52, c[0x0][0x23c], -R74.reuse ;  /* 0x00008f00345a7a23 */ /* 0x102fe2000001084a */
[----:B------:R-:W-:Y:S01]  /*7f30*/  SHF.L.U32 R216, R204, 0x1, RZ ;  /* 0x00000001ccd87819 */ /* 0x000fe200000006ff */
        /* <DEDUP_REMOVED lines=17> */
[--C-:B------:R-:W-:Y:S01]  /*8050*/  FFMA.FTZ R125, R67, c[0x0][0x23c], -R74.reuse ;  /* 0x00008f00437d7a23 */ /* 0x100fe2000001084a */
[----:B-1----:R-:W-:Y:S01]  /*8060*/  F2FP.PACK_AB R20, R139, R140 ;  /* 0x0000008c8b14723e */ /* 0x002fe200000000ff */
[--C-:B------:R-:W-:Y:S01]  /*8070*/  FFMA.FTZ R96, R56, c[0x0][0x23c], -R74.reuse ;  /* 0x00008f0038607a23 */ /* 0x100fe2000001084a */
[----:B------:R-:W-:Y:S01]  /*8080*/  FMNMX.FTZ R4, R111, R4, !PT ;  /* 0x000000046f047209 */ /* 0x000fe20007810000 */
[----:B------:R-:W-:Y:S01]  /*8090*/  MUFU.EX2 R127, R127 ;  /* 0x0000007f007f7308 */ /* 0x000fe20000000800 */
[--C-:B------:R-:W-:Y:S01]  /*80a0*/  FFMA.FTZ R94, R55, c[0x0][0x23c], -R74.reuse ;  /* 0x00008f00375e7a23 */ /* 0x100fe2000001084a */
[----:B------:R-:W-:Y:S01]  /*80b0*/  LDSM.16.MT88.4 R16, [R221+0x5400] ;  /* 0x00540000dd10783b */ /* 0x000fe20000004200 */
[----:B------:R-:W-:Y:S01]  /*80c0*/  FMNMX.FTZ R4, R202, R4, !PT ;  /* 0x00000004ca047209 */ /* 0x000fe20007810000 */
[----:B------:R-:W-:-:S02]  /*80d0*/  FFMA.FTZ R56, R32, c[0x0][0x23c], -R74 ;  /* 0x00008f0020387a23 */ /* 0x000fc4000001084a */
[--C-:B------:R-:W-:Y:S01]  /*80e0*/  FFMA.FTZ R55, R33, c[0x0][0x23c], -R74.reuse ;  /* 0x00008f0021377a23 */ /* 0x100fe2000001084a */
[----:B------:R-:W-:Y:S01]  /*80f0*/  FMNMX.FTZ R4, R201, R4, !PT ;  /* 0x00000004c9047209 */ /* 0x000fe20007810000 */
[----:B------:R-:W1:Y:S01]  /*8100*/  MUFU.EX2 R125, R125 ;  /* 0x0000007d007d7308 */ /* 0x000e620000000800 */
[----:B------:R-:W-:Y:S01]  /*8110*/  LDSM.16.MT88.4 R32, [R216+0x5400] ;  /* 0x00540000d820783b */ /* 0x000fe20000004200 */
        /* <DEDUP_REMOVED lines=48> */
[----:B------:R-:W-:Y:S01]  /*8420*/  FADD.FTZ R139, R140, R139 ;  /* 0x0000008b8c8b7221 */ /* 0x000fe20000010000 */
[----:B------:R-:W-:Y:S01]  /*8430*/  FMNMX.FTZ R4, R185, R4, !PT ;  /* 0x00000004b9047209 */ /* 0x000fe20007810000 */
[--C-:B------:R-:W-:Y:S01]  /*8440*/  FFMA.FTZ R62, R219, c[0x0][0x23c], -R74.reuse ;  /* 0x00008f00db3e7a23 */ /* 0x100fe2000001084a */
[----:B------:R-:W-:Y:S01]  /*8450*/  MUFU.EX2 R100, R100 ;  /* 0x0000006400647308 */ /* 0x000fe20000000800 */
[----:B------:R-:W-:Y:S01]  /*8460*/  FADD.FTZ R139, R127, R139 ;  /* 0x0000008b7f8b7221 */ /* 0x000fe20000010000 */
[----:B------:R-:W-:Y:S01]  /*8470*/  FMNMX.FTZ R4, R171, R4, !PT ;  /* 0x00000004ab047209 */ /* 0x000fe20007810000 */
[--C-:B------:R-:W-:Y:S02]  /*8480*/  FFMA.FTZ R61, R220, c[0x0][0x23c], -R74.reuse ;  /* 0x00008f00dc3d7a23 */ /* 0x100fe4000001084a */
[----:B------:R-:W-:Y:S01]  /*8490*/  FADD.FTZ R125, R125, R139 ;  /* 0x0000008b7d7d7221 */ /* 0x000fe20000010000 */
[----:B------:R-:W-:Y:S01]  /*84a0*/  FMNMX.FTZ R4, R195, R4, !PT ;  /* 0x00000004c3047209 */ /* 0x000fe20007810000 */
[--C-:B------:R-:W-:Y:S01]  /*84b0*/  FFMA.FTZ R59, R224, c[0x0][0x23c], -R74.reuse ;  /* 0x00008f00e03b7a23 */ /* 0x100fe2000001084a */
[----:B------:R-:W-:Y:S01]  /*84c0*/  MUFU.EX2 R99, R99 ;  /* 0x0000006300637308 */ /* 0x000fe20000000800 */
[----:B------:R-:W-:Y:S01]  /*84d0*/  FADD.FTZ R125, R121, R125 ;  /* 0x0000007d797d7221 */ /* 0x000fe20000010000 */
        /* <DEDUP_REMOVED lines=13> */
[----:B------:R-:W-:Y:S01]  /*85b0*/  FFMA.FTZ R51, R51, c[0x0][0x23c], -R74 ;  /* 0x00008f0033337a23 */ /* 0x000fe2000001084a */
        /* <DEDUP_REMOVED lines=64> */
[----:B------:R-:W-:Y:S01]  /*89c0*/  FFMA.FTZ R138, R14, c[0x0][0x23c], -R52 ;  /* 0x00008f000e8a7a23 */ /* 0x000fe20000010834 */
[----:B------:R-:W-:Y:S01]  /*89d0*/  LEA.HI.X R219, R130, c[0x0][0x16c], R128, 0x1, P0 ;  /* 0x00005b0082db7a11 */ /* 0x000fe200000f0c80 */
[--C-:B------:R-:W-:Y:S02]  /*89e0*/  FFMA.FTZ R137, R13, c[0x0][0x23c], -R52.reuse ;  /* 0x00008f000d897a23 */ /* 0x100fe40000010834 */
[--C-:B------:R-:W-:Y:S02]  /*89f0*/  FFMA.FTZ R133, R15, c[0x0][0x23c], -R52.reuse ;  /* 0x00008f000f857a23 */ /* 0x100fe40000010834 */
[--C-:B------:R-:W-:Y:S01]  /*8a00*/  FFMA.FTZ R123, R109, c[0x0][0x23c], -R52.reuse ;  /* 0x00008f006d7b7a23 */ /* 0x100fe20000010834 */
[----:B------:R-:W3:Y:S01]  /*8a10*/  LDSM.16.MT88.4 R12, [R221+0x5000] ;  /* 0x00500000dd0c783b */ /* 0x000ee20000004200 */
[----:B------:R-:W-:Y:S01]  /*8a20*/  MUFU.EX2 R138, R138 ;  /* 0x0000008a008a7308 */ /* 0x000fe20000000800 */
[----:B------:R-:W-:-:S02]  /*8a30*/  FFMA.FTZ R122, R112, c[0x0][0x23c], -R52 ;  /* 0x00008f00707a7a23 */ /* 0x000fc40000010834 */
[--C-:B------:R-:W-:Y:S02]  /*8a40*/  FFMA.FTZ R112, R207, c[0x0][0x23c], -R52.reuse ;  /* 0x00008f00cf707a23 */ /* 0x100fe40000010834 */
[--C-:B------:R-:W-:Y:S02]  /*8a50*/  FFMA.FTZ R113, R205, c[0x0][0x23c], -R52.reuse ;  /* 0x00008f00cd717a23 */ /* 0x100fe40000010834 */
[--C-:B------:R-:W-:Y:S01]  /*8a60*/  FFMA.FTZ R109, R206, c[0x0][0x23c], -R52.reuse ;  /* 0x00008f00ce6d7a23 */ /* 0x100fe20000010834 */
[----:B------:R-:W4:Y:S01]  /*8a70*/  MUFU.EX2 R137, R137 ;  /* 0x0000008900897308 */ /* 0x000f220000000800 */
[--C-:B------:R-:W-:Y:S02]  /*8a80*/  FFMA.FTZ R117, R203, c[0x0][0x23c], -R52.reuse ;  /* 0x00008f00cb757a23 */ /* 0x100fe40000010834 */
[--C-:B------:R-:W-:Y:S02]  /*8a90*/  FFMA.FTZ R111, R111, c[0x0][0x23c], -R52.reuse ;  /* 0x00008f006f6f7a23 */ /* 0x100fe40000010834 */
[----:B------:R-:W-:-:S02]  /*8aa0*/  FFMA.FTZ R118, R202, c[0x0][0x23c], -R52 ;  /* 0x00008f00ca767a23 */ /* 0x000fc40000010834 */
[--C-:B------:R-:W-:Y:S01]  /*8ab0*/  FFMA.FTZ R116, R201, c[0x0][0x23c], -R52.reuse ;  /* 0x00008f00c9747a23 */ /* 0x100fe20000010834 */
[----:B------:R-:W-:Y:S01]  /*8ac0*/  MUFU.EX2 R133, R133 ;  /* 0x0000008500857308 */ /* 0x000fe20000000800 */
[--C-:B------:R-:W-:Y:S02]  /*8ad0*/  FFMA.FTZ R132, R200, c[0x0][0x23c], -R52.reuse ;  /* 0x00008f00c8847a23 */ /* 0x100fe40000010834 */
[--C-:B------:R-:W-:Y:S01]  /*8ae0*/  FFMA.FTZ R126, R126, c[0x0][0x23c], -R52.reuse ;  /* 0x00008f007e7e7a23 */ /* 0x100fe20000010834 */
[----:B------:R-:W-:Y:S01]  /*8af0*/  LDSM.16.MT88.4 R200, [R216+0x8c00] ;  /* 0x008c0000d8c8783b */ /* 0x000fe20000004200 */
[--C-:B------:R-:W-:Y:S02]  /*8b00*/  FFMA.FTZ R134, R101, c[0x0][0x23c], -R52.reuse ;  /* 0x00008f0065867a23 */ /* 0x100fe40000010834 */
[----:B------:R-:W-:Y:S01]  /*8b10*/  FFMA.FTZ R141, R199, c[0x0][0x23c], -R52 ;  /* 0x00008f00c78d7a23 */ /* 0x000fe20000010834 */
[----:B------:R-:W5:Y:S01]  /*8b20*/  MUFU.EX2 R123, R123 ;  /* 0x0000007b007b7308 */ /* 0x000f620000000800 */
        /* <DEDUP_REMOVED lines=9> */
[----:B-----5:R-:W-:Y:S01]  /*8bc0*/  F2FP.PACK_AB R23, R123, R133 ;  /* 0x000000857b17723e */ /* 0x020fe200000000ff */
[----:B------:R-:W4:Y:S01]  /*8bd0*/  MUFU.EX2 R112, R112 ;  /* 0x0000007000707308 */ /* 0x000f220000000800 */
[----:B------:R-:W-:-:S02]  /*8be0*/  FFMA.FTZ R175, R175, c[0x0][0x23c], -R52 ;  /* 0x00008f00afaf7a23 */ /* 0x000fc40000010834 */
[--C-:B------:R-:W-:Y:S02]  /*8bf0*/  FFMA.FTZ R177, R177, c[0x0][0x23c], -R52.reuse ;  /* 0x00008f00b1b17a23 */ /* 0x100fe40000010834 */
[--C-:B------:R-:W-:Y:S01]  /*8c00*/  FFMA.FTZ R182, R182, c[0x0][0x23c], -R52.reuse ;  /* 0x00008f00b6b67a23 */ /* 0x100fe20000010834 */
[C---:B-12---:R-:W-:Y:S01]  /*8c10*/  HMMA.16816.F32 R8, R20.reuse, R4, RZ ;  /* 0x000000041408723c */ /* 0x046fe200000018ff */
        /* <DEDUP_REMOVED lines=10> */
[----:B------:R-:W-:Y:S01]  /*8cc0*/  FFMA.FTZ R197, R191, c[0x0][0x23c], -R52 ;  /* 0x00008f00bfc57a23 */ /* 0x000fe20000010834 */
[C---:B---3--:R-:W-:Y:S01]  /*8cd0*/  HMMA.16816.F32 R24, R20.reuse, R12, RZ ;  /* 0x0000000c1418723c */ /* 0x048fe200000018ff */
[----:B------:R-:W-:Y:S01]  /*8ce0*/  FADD.FTZ R137, R138, R137 ;  /* 0x000000898a897221 */ /* 0x000fe20000010000 */
[----:B------:R-:W-:Y:S01]  /*8cf0*/  MUFU.EX2 R117, R117 ;  /* 0x0000007500757308 */ /* 0x000fe20000000800 */
[----:B------:R-:W-:Y:S02]  /*8d00*/  FFMA.FTZ R191, R196, c[0x0][0x23c], -R74 ;  /* 0x00008f00c4bf7a23 */ /* 0x000fe4000001084a */
[----:B------:R-:W-:Y:S02]  /*8d10*/  FADD.FTZ R137, R133, R137 ;  /* 0x0000008985897221 */ /* 0x000fe40000010000 */
[----:B------:R-:W-:Y:S01]  /*8d20*/  F2FP.PACK_AB R12, R120, R121 ;  /* 0x00000079780c723e */ /* 0x000fe200000000ff */
[----:B------:R-:W-:Y:S01]  /*8d30*/  HMMA.16816.F32 R20, R20, R14, RZ ;  /* 0x0000000e1414723c */ /* 0x000fe200000018ff */
[----:B----4-:R-:W-:Y:S01]  /*8d40*/  F2FP.PACK_AB R13, R112, R122 ;  /* 0x0000007a700d723e */ /* 0x010fe200000000ff */
[----:B------:R-:W2:Y:S01]  /*8d50*/  MUFU.EX2 R111, R111 ;  /* 0x0000006f006f7308 */ /* 0x000ea20000000800 */
[----:B------:R-:W-:-:S02]  /*8d60*/  FADD.FTZ R137, R123, R137 ;  /* 0x000000897b897221 */ /* 0x000fc40000010000 */
        /* <DEDUP_REMOVED lines=15> */
[----:B------:R-:W3:Y:S01]  /*8e60*/  LDSM.16.MT88.4 R32, [R221+0x5800] ;  /* 0x00580000dd20783b */ /* 0x000ee20000004200 */
[----:B------:R-:W4:Y:S01]  /*8e70*/  MUFU.EX2 R132, R132 ;  /* 0x0000008400847308 */ /* 0x000f220000000800 */
[----:B------:R-:W-:Y:S02]  /*8e80*/  FADD.FTZ R120, R108, R120 ;  /* 0x000000786c787221 */ /* 0x000fe40000010000 */
[----:B------:R-:W-:Y:S02]  /*8e90*/  FADD.FTZ R113, R109, R113 ;  /* 0x000000716d717221 */ /* 0x000fe40000010000 */
[--C-:B------:R-:W-:Y:S01]  /*8ea0*/  FFMA.FTZ R178, R178, c[0x0][0x23c], -R52.reuse ;  /* 0x00008f00b2b27a23 */ /* 0x100fe20000010834 */
[----:B------:R-:W-:Y:S01]  /*8eb0*/  HMMA.16816.F32 R24, R12, R16, R24 ;  /* 0x000000100c18723c */ /* 0x000fe20000001818 */
[--C-:B------:R-:W-:Y:S01]  /*8ec0*/  FFMA.FTZ R176, R176, c[0x0][0x23c], -R52.reuse ;  /* 0x00008f00b0b07a23 */ /* 0x100fe20000010834 */
[----:B------:R-:W5:Y:S01]  /*8ed0*/  MUFU.EX2 R126, R126 ;  /* 0x0000007e007e7308 */ /* 0x000f620000000800 */
        /* <DEDUP_REMOVED lines=24> */
[----:B------:R-:W-:Y:S01]  /*9060*/  FFMA.FTZ R135, R135, c[0x0][0x23c], -R52 ;  /* 0x00008f0087877a23 */ /* 0x000fe20000010834 */
[----:B------:R-:W-:Y:S01]  /*9070*/  HMMA.16816.F32 R4, R12, R30, R4 ;  /* 0x0000001e0c04723c */ /* 0x000fe20000001804 */
[----:B------:R-:W1:Y:S01]  /*9080*/  LDSM.16.MT88.4 R28, [R221+0x5c00] ;  /* 0x005c0000dd1c783b */ /* 0x000e620000004200 */
[----:B----4-:R-:W-:-:S02]  /*9090*/  FADD.FTZ R118, R132, R118 ;  /* 0x0000007684767221 */ /* 0x010fc40000010000 */
[----:B------:R-:W-:Y:S02]  /*90a0*/  FFMA.FTZ R106, R106, c[0x0][0x23c], -R52 ;  /* 0x00008f006a6a7a23 */ /* 0x000fe40000010834 */
[----:B------:R-:W-:Y:S01]  /*90b0*/  MUFU.EX2 R146, R146 ;  /* 0x0000009200927308 */ /* 0x000fe20000000800 */
[----:B-----5:R-:W-:Y:S01]  /*90c0*/  FADD.FTZ R118, R126, R118 ;  /* 0x000000767e767221 */ /* 0x020fe20000010000 */
[C---:B---3--:R-:W-:Y:S01]  /*90d0*/  HMMA.16816.F32 R24, R12.reuse, R32, R24 ;  /* 0x000000200c18723c */ /* 0x048fe20000001818 */
[--C-:B------:R-:W-:Y:S02]  /*90e0*/  FFMA.FTZ R103, R103, c[0x0][0x23c], -R52.reuse ;  /* 0x00008f0067677a23 */ /* 0x100fe40000010834 */
[----:B------:R-:W-:Y:S02]  /*90f0*/  FFMA.FTZ R119, R119, c[0x0][0x23c], -R52 ;  /* 0x00008f0077777a23 */ /* 0x000fe40000010834 */
[----:B------:R-:W-:Y:S01]  /*9100*/  FFMA.FTZ R114, R218, c[0x0][0x23c], -R74 ;  /* 0x00008f00da727a23 */ /* 0x000fe2000001084a */
[----:B------:R-:W3:Y:S01]  /*9110*/  MUFU.EX2 R169, R169 ;  /* 0x000000a900a97308 */ /* 0x000ee20000000800 */
        /* <DEDUP_REMOVED lines=9> */
[----:B------:R-:W-:Y:S01]  /*91b0*/  FFMA.FTZ R93, R93, c[0x0][0x23c], -R52 ;  /* 0x00008f005d5d7a23 */ /* 0x000fe20000010834 */
        /* <DEDUP_REMOVED lines=14> */
[----:B------:R-:W2:Y:S01]  /*92a0*/  LDSM.16.MT88.4 R16, [R221+0x6000] ;  /* 0x00600000dd10783b */ /* 0x000ea20000004200 */
[----:B------:R-:W2:Y:S01]  /*92b0*/  MUFU.EX2 R177, R177 ;  /* 0x000000b100b17308 */ /* 0x000ea20000000800 */
[----:B------:R-:W-:-:S02]  /*92c0*/  FFMA.FTZ R78, R78, c[0x0][0x23c], -R52 ;  /* 0x00008f004e4e7a23 */ /* 0x000fc40000010834 */
[--C-:B------:R-:W-:Y:S02]  /*92d0*/  FFMA.FTZ R75, R75, c[0x0][0x23c], -R52.reuse ;  /* 0x00008f004b4b7a23 */ /* 0x100fe40000010834 */
[--C-:B------:R-:W-:Y:S01]  /*92e0*/  FFMA.FTZ R48, R48, c[0x0][0x23c], -R52.reuse ;  /* 0x00008f0030307a23 */ /* 0x100fe20000010834 */
[C---:B-1----:R-:W-:Y:S01]  /*92f0*/  HMMA.16816.F32 R24, R12.reuse, R28, R24 ;  /* 0x0000001c0c18723c */ /* 0x042fe20000001818 */
[--C-:B------:R-:W-:Y:S01]  /*9300*/  FFMA.FTZ R47, R47, c[0x0][0x23c], -R52.reuse ;  /* 0x00008f002f2f7a23 */ /* 0x100fe20000010834 */
[----:B------:R-:W1:Y:S01]  /*9310*/  MUFU.EX2 R182, R182 ;  /* 0x000000b600b67308 */ /* 0x000e620000000800 */
[--C-:B------:R-:W-:Y:S02]  /*9320*/  FFMA.FTZ R46, R46, c[0x0][0x23c], -R52.reuse ;  /* 0x00008f002e2e7a23 */ /* 0x100fe40000010834 */
[--C-:B------:R-:W-:Y:S02]  /*9330*/  FFMA.FTZ R45, R45, c[0x0][0x23c], -R52.reuse ;  /* 0x00008f002d2d7a23 */ /* 0x100fe40000010834 */
[----:B------:R-:W-:Y:S01]  /*9340*/  FFMA.FTZ R44, R44, c[0x0][0x23c], -R52 ;  /* 0x00008f002c2c7a23 */ /* 0x000fe20000010834 */
[----:B------:R-:W-:Y:S01]  /*9350*/  HMMA.16816.F32 R20, R12, R30, R20 ;  /* 0x0000001e0c14723c */ /* 0x000fe20000001814 */
[----:B------:R-:W1:Y:S01]  /*9360*/  LDSM.16.MT88.4 R28, [R216+0x6400] ;  /* 0x00640000d81c783b */ /* 0x000e620000004200 */
[----:B------:R-:W1:Y:S05]  /*9370*/  MUFU.EX2 R180, R180 ;  /* 0x000000b400b47308 */ /* 0x000e6a0000000800 */
[C---:B------:R-:W-:Y:S01]  /*9380*/  F2FP.PACK_AB R12, R91.reuse, R92 ;  /* 0x0000005c5b0c723e */ /* 0x040fe200000000ff */
[----:B------:R-:W-:Y:S01]  /*9390*/  FADD.FTZ R91, R91, R96 ;  /* 0x000000605b5b7221 */ /* 0x000fe20000010000 */
[----:B------:R-:W-:Y:S01]  /*93a0*/  F2FP.PACK_AB R13, R144, R145 ;  /* 0x00000091900d723e */ /* 0x000fe200000000ff */
[----:B------:R-:W-:Y:S01]  /*93b0*/  MUFU.EX2 R185, R185 ;  /* 0x000000b900b97308 */ /* 0x000fe20000000800 */
[----:B------:R-:W-:Y:S01]  /*93c0*/  F2FP.PACK_AB R14, R89, R90 ;  /* 0x0000005a590e723e */ /* 0x000fe200000000ff */
[----:B------:R-:W-:Y:S01]  /*93d0*/  FADD.FTZ R145, R145, R134 ;  /* 0x0000008691917221 */ /* 0x000fe20000010000 */
[----:B---3--:R-:W-:Y:S01]  /*93e0*/  F2FP.PACK_AB R15, R169, R146 ;  /* 0x00000092a90f723e */ /* 0x008fe200000000ff */
[----:B------:R-:W-:-:S02]  /*93f0*/  FADD.FTZ R91, R90, R91 ;  /* 0x0000005b5a5b7221 */ /* 0x000fc40000010000 */
[----:B------:R-:W-:Y:S02]  /*9400*/  FADD.FTZ R145, R144, R145 ;  /* 0x0000009190917221 */ /* 0x000fe40000010000 */
[----:B------:R-:W3:Y:S01]  /*9410*/  MUFU.EX2 R186, R186 ;  /* 0x000000ba00ba7308 */ /* 0x000ee20000000800 */
[----:B------:R-:W-:Y:S01]  /*9420*/  FADD.FTZ R89, R89, R91 ;  /* 0x0000005b59597221 */ /* 0x000fe20000010000 */
[C---:B----4-:R-:W-:Y:S01]  /*9430*/  HMMA.16816.F32 R8, R12.reuse, R32, R8 ;  /* 0x000000200c08723c */ /* 0x050fe20000001808 */
[----:B------:R-:W-:Y:S02]  /*9440*/  FADD.FTZ R146, R146, R145 ;  /* 0x0000009192927221 */ /* 0x000fe40000010000 */
[----:B------:R-:W-:Y:S02]  /*9450*/  FADD.FTZ R89, R86, R89 ;  /* 0x0000005956597221 */ /* 0x000fe40000010000 */
[----:B------:R-:W-:Y:S01]  /*9460*/  FADD.FTZ R146, R169, R146 ;  /* 0x00000092a9927221 */ /* 0x000fe20000010000 */
[----:B------:R-:W-:Y:S02]  /*9470*/  MUFU.EX2 R195, R195 ;  /* 0x000000c300c37308 */ /* 0x000fe40000000800 */
[----:B------:R-:W-:Y:S01]  /*9480*/  HMMA.16816.F32 R4, R12, R34, R4 ;  /* 0x000000220c04723c */ /* 0x000fe20000001804 */
[----:B------:R-:W4:Y:S01]  /*9490*/  LDSM.16.MT88.4 R32, [R221+0x6400] ;  /* 0x00640000dd20783b */ /* 0x000f220000004200 */
[----:B-----5:R-:W-:-:S04]  /*94a0*/  FADD.FTZ R146, R174, R146 ;  /* 0x00000092ae927221 */ /* 0x020fc80000010000 */
[----:B------:R-:W5:Y:S02]  /*94b0*/  MUFU.EX2 R192, R192 ;  /* 0x000000c000c07308 */ /* 0x000f640000000800 */
[C---:B--2---:R-:W-:Y:S06]  /*94c0*/  HMMA.16816.F32 R24, R12.reuse, R16, R24 ;  /* 0x000000100c18723c */ /* 0x044fec0000001818 */
[----:B------:R-:W-:Y:S02]  /*94d0*/  MUFU.EX2 R194, R194 ;  /* 0x000000c200c27308 */ /* 0x000fe40000000800 */
[----:B------:R-:W-:Y:S01]  /*94e0*/  HMMA.16816.F32 R20, R12, R18, R20 ;  /* 0x000000120c14723c */ /* 0x000fe20000001814 */
[----:B------:R-:W2:Y:S05]  /*94f0*/  LDSM.16.MT88.4 R16, [R216+0x6800] ;  /* 0x00680000d810783b */ /* 0x000eaa0000004200 */
[----:B------:R-:W2:Y:S01]  /*9500*/  MUFU.EX2 R197, R197 ;  /* 0x000000c500c57308 */ /* 0x000ea20000000800 */
[C---:B------:R-:W-:Y:S01]  /*9510*/  F2FP.PACK_AB R12, R84.reuse, R86 ;  /* 0x00000056540c723e */ /* 0x040fe200000000ff */
[----:B------:R-:W-:Y:S01]  /*9520*/  FADD.FTZ R84, R84, R89 ;  /* 0x0000005954547221 */ /* 0x000fe20000010000 */
[C---:B------:R-:W-:Y:S01]  /*9530*/  F2FP.PACK_AB R13, R173.reuse, R174 ;  /* 0x000000aead0d723e */ /* 0x040fe200000000ff */
        /* <DEDUP_REMOVED lines=8> */
[----:B-1----:R-:W-:Y:S02]  /*95c0*/  HMMA.16816.F32 R8, R12, R28, R8 ;  /* 0x0000001c0c08723c */ /* 0x002fe40000001808 */
[----:B------:R-:W1:Y:S01]  /*95d0*/  MUFU.EX2 R190, R190 ;  /* 0x000000be00be7308 */ /* 0x000e620000000800 */
[----:B------:R-:W-:-:S04]  /*95e0*/  FADD.FTZ R177, R182, R177 ;  /* 0x000000b1b6b17221 */ /* 0x000fc80000010000 */
[C---:B------:R-:W-:Y:S01]  /*95f0*/  FADD.FTZ R177, R180.reuse, R177 ;  /* 0x000000b1b4b17221 */ /* 0x040fe20000010000 */
[C---:B------:R-:W-:Y:S01]  /*9600*/  HMMA.16816.F32 R4, R12.reuse, R30, R4 ;  /* 0x0000001e0c04723c */ /* 0x040fe20000001804 */
[----:B------:R-:W1:Y:S01]  /*9610*/  LDSM.16.MT88.4 R28, [R221+0x6800] ;  /* 0x00680000dd1c783b */ /* 0x000e620000004200 */
[----:B------:R-:W-:Y:S06]  /*9620*/  MUFU.EX2 R183, R183 ;  /* 0x000000b700b77308 */ /* 0x000fec0000000800 */
[C---:B----4-:R-:W-:Y:S02]  /*9630*/  HMMA.16816.F32 R24, R12.reuse, R32, R24 ;  /* 0x000000200c18723c */ /* 0x050fe40000001818 */
[----:B------:R-:W4:Y:S06]  /*9640*/  MUFU.EX2 R196, R196 ;  /* 0x000000c400c47308 */ /* 0x000f2c0000000800 */
[----:B------:R-:W-:Y:S01]  /*9650*/  HMMA.16816.F32 R20, R12, R34, R20 ;  /* 0x000000220c14723c */ /* 0x000fe20000001814 */
[----:B------:R-:W4:Y:S01]  /*9660*/  LDSM.16.MT88.4 R32, [R216+0x6c00] ;  /* 0x006c0000d820783b */ /* 0x000f220000004200 */
[----:B------:R-:W-:Y:S05]  /*9670*/  MUFU.EX2 R61, R61 ;  /* 0x0000003d003d7308 */ /* 0x000fea0000000800 */
[----:B------:R-:W-:Y:S01]  /*9680*/  F2FP.PACK_AB R12, R77, R79 ;  /* 0x0000004f4d0c723e */ /* 0x000fe200000000ff */
        /* <DEDUP_REMOVED lines=10> */
[----:B--2---:R-:W-:Y:S01]  /*9730*/  HMMA.16816.F32 R8, R12, R16, R8 ;  /* 0x000000100c08723c */ /* 0x004fe20000001808 */
[----:B------:R-:W-:Y:S02]  /*9740*/  FADD.FTZ R76, R73, R76 ;  /* 0x0000004c494c7221 */ /* 0x000fe40000010000 */
[----:B------:R-:W-:-:S03]  /*9750*/  FFMA.FTZ R186, R40, c[0x0][0x23c], -R52 ;  /* 0x00008f0028ba7a23 */ /* 0x000fc60000010834 */
        /* <DEDUP_REMOVED lines=8> */
[----:B------:R-:W1:Y:S01]  /*97e0*/  MUFU.EX2 R59, R59 ;  /* 0x0000003b003b7308 */ /* 0x000e620000000800 */
[----:B------:R-:W-:Y:S01]  /*97f0*/  F2FP.PACK_AB R12, R71, R72 ;  /* 0x00000048470c723e */ /* 0x000fe200000000ff */
[----:B------:R-:W-:Y:S01]  /*9800*/  FADD.FTZ R72, R72, R76 ;  /* 0x0000004c48487221 */ /* 0x000fe20000010000 */
[C---:B-----5:R-:W-:Y:S01]  /*9810*/  F2FP.PACK_AB R13, R192.reuse, R195 ;  /* 0x000000c3c00d723e */ /* 0x060fe200000000ff */
        /* <DEDUP_REMOVED lines=15> */
[----:B------:R-:W4:Y:S01]  /*9910*/  LDSM.16.MT88.4 R32, [R221+0x7000] ;  /* 0x00700000dd20783b */ /* 0x000f220000004200 */
[----:B------:R-:W-:Y:S01]  /*9920*/  MUFU.EX2 R147, R147 ;  /* 0x0000009300937308 */ /* 0x000fe20000000800 */
[----:B------:R-:W-:-:S02]  /*9930*/  FADD.FTZ R69, R67, R69 ;  /* 0x0000004543457221 */ /* 0x000fc40000010000 */
[----:B------:R-:W-:-:S03]  /*9940*/  FFMA.FTZ R185, R49, c[0x0][0x23c], -R74 ;  /* 0x00008f0031b97a23 */ /* 0x000fc6000001084a */
[C---:B--2---:R-:W-:Y:S02]  /*9950*/  HMMA.16816.F32 R24, R12.reuse, R16, R24 ;  /* 0x000000100c18723c */ /* 0x044fe40000001818 */
[----:B------:R-:W2:Y:S05]  /*9960*/  MUFU.EX2 R143, R143 ;  /* 0x0000008f008f7308 */ /* 0x000eaa0000000800 */
[----:B------:R-:W-:Y:S01]  /*9970*/  F2FP.PACK_AB R16, R67, R68 ;  /* 0x000000444310723e */ /* 0x000fe200000000ff */
[----:B------:R-:W-:Y:S01]  /*9980*/  HMMA.16816.F32 R20, R12, R18, R20 ;  /* 0x000000120c14723c */ /* 0x000fe20000001814 */
[----:B------:R-:W5:Y:S01]  /*9990*/  LDSM.16.MT88.4 R12, [R216+0x7400] ;  /* 0x00740000d80c783b */ /* 0x000f620000004200 */
[C---:B------:R-:W-:Y:S01]  /*99a0*/  F2FP.PACK_AB R17, R190.reuse, R193 ;  /* 0x000000c1be11723e */ /* 0x040fe200000000ff */
[----:B------:R-:W-:Y:S01]  /*99b0*/  MUFU.EX2 R136, R136 ;  /* 0x0000008800887308 */ /* 0x000fe20000000800 */
[----:B------:R-:W-:-:S02]  /*99c0*/  FADD.FTZ R190, R190, R194 ;  /* 0x000000c2bebe7221 */ /* 0x000fc40000010000 */
[----:B------:R-:W-:Y:S01]  /*99d0*/  LDSM.16.MT88.4 R192, [R221+0x8c00] ;  /* 0x008c0000ddc0783b */ /* 0x000fe20000004200 */
[----:B------:R-:W-:Y:S01]  /*99e0*/  F2FP.PACK_AB R18, R65, R66 ;  /* 0x000000424112723e */ /* 0x000fe200000000ff */
[----:B------:R-:W-:Y:S01]  /*99f0*/  FADD.FTZ R66, R66, R69 ;  /* 0x0000004542427221 */ /* 0x000fe20000010000 */
[C---:B------:R-:W-:Y:S01]  /*9a00*/  F2FP.PACK_AB R19, R196.reuse, R183 ;  /* 0x000000b7c413723e */ /* 0x040fe200000000ff */
[----:B------:R-:W-:Y:S01]  /*9a10*/  FADD.FTZ R190, R183, R190 ;  /* 0x000000beb7be7221 */ /* 0x000fe20000010000 */
[----:B------:R-:W2:Y:S01]  /*9a20*/  MUFU.EX2 R135, R135 ;  /* 0x0000008700877308 */ /* 0x000ea20000000800 */
[----:B------:R-:W-:Y:S02]  /*9a30*/  FADD.FTZ R66, R65, R66 ;  /* 0x0000004241427221 */ /* 0x000fe40000010000 */
[----:B------:R-:W-:Y:S02]  /*9a40*/  FADD.FTZ R190, R196, R190 ;  /* 0x000000bec4be7221 */ /* 0x000fe40000010000 */
[C---:B-1----:R-:W-:Y:S03]  /*9a50*/  HMMA.16816.F32 R8, R16.reuse, R28, R8 ;  /* 0x0000001c1008723c */ /* 0x042fe60000001808 */
[----:B------:R-:W1:Y:S05]  /*9a60*/  MUFU.EX2 R56, R56 ;  /* 0x0000003800387308 */ /* 0x000e6a0000000800 */
[C---:B------:R-:W-:Y:S01]  /*9a70*/  HMMA.16816.F32 R4, R16.reuse, R30, R4 ;  /* 0x0000001e1004723c */ /* 0x040fe20000001804 */
[----:B------:R-:W1:Y:S02]  /*9a80*/  LDSM.16.MT88.4 R28, [R221+0x7400] ;  /* 0x00740000dd1c783b */ /* 0x000e640000004200 */
[----:B------:R-:W1:Y:S05]  /*9a90*/  MUFU.EX2 R55, R55 ;  /* 0x0000003700377308 */ /* 0x000e6a0000000800 */
[C---:B----4-:R-:W-:Y:S03]  /*9aa0*/  HMMA.16816.F32 R24, R16.reuse, R32, R24 ;  /* 0x000000201018723c */ /* 0x050fe60000001818 */
[----:B------:R-:W-:Y:S04]  /*9ab0*/  MUFU.EX2 R54, R54 ;  /* 0x0000003600367308 */ /* 0x000fe80000000800 */
        /* <DEDUP_REMOVED lines=14> */
[----:B-----5:R-:W-:Y:S01]  /*9ba0*/  HMMA.16816.F32 R8, R32, R12, R8 ;  /* 0x0000000c2008723c */ /* 0x020fe20000001808 */
[----:B------:R-:W-:-:S02]  /*9bb0*/  FADD.FTZ R62, R61, R62 ;  /* 0x0000003e3d3e7221 */ /* 0x000fc40000010000 */
[----:B------:R-:W-:Y:S01]  /*9bc0*/  MUFU.EX2 R103, R103 ;  /* 0x0000006700677308 */ /* 0x000fe20000000800 */
[----:B------:R-:W-:-:S04]  /*9bd0*/  FADD.FTZ R172, R170, R172 ;  /* 0x000000acaaac7221 */ /* 0x000fc80000010000 */
[C---:B------:R-:W-:Y:S01]  /*9be0*/  HMMA.16816.F32 R4, R32.reuse, R14, R4 ;  /* 0x0000000e2004723c */ /* 0x040fe20000001804 */
[----:B------:R-:W3:Y:S02]  /*9bf0*/  LDSM.16.MT88.4 R12, [R221+0x7800] ;  /* 0x00780000dd0c783b */ /* 0x000ee40000004200 */
[----:B------:R-:W-:Y:S05]  /*9c00*/  MUFU.EX2 R0, R0 ;  /* 0x0000000000007308 */ /* 0x000fea0000000800 */
[C---:B-1----:R-:W-:Y:S03]  /*9c10*/  HMMA.16816.F32 R24, R32.reuse, R28, R24 ;  /* 0x0000001c2018723c */ /* 0x042fe60000001818 */
[----:B------:R-:W-:Y:S05]  /*9c20*/  MUFU.EX2 R85, R85 ;  /* 0x0000005500557308 */ /* 0x000fea0000000800 */
[----:B------:R-:W-:Y:S03]  /*9c30*/  HMMA.16816.F32 R28, R32, R30, R20 ;  /* 0x0000001e201c723c */ /* 0x000fe60000001814 */
[----:B------:R-:W-:Y:S04]  /*9c40*/  MUFU.EX2 R101, R101 ;  /* 0x0000006500657308 */ /* 0x000fe80000000800 */
[----:B------:R-:W-:Y:S01]  /*9c50*/  FFMA.FTZ R20, R115, c[0x0][0x23c], -R52 ;  /* 0x00008f0073147a23 */ /* 0x000fe20000010834 */
[----:B------:R-:W-:Y:S01]  /*9c60*/  F2FP.PACK_AB R32, R59, R60 ;  /* 0x0000003c3b20723e */ /* 0x000fe200000000ff */
[----:B------:R-:W-:Y:S01]  /*9c70*/  FADD.FTZ R60, R60, R62 ;  /* 0x0000003e3c3c7221 */ /* 0x000fe20000010000 */
[----:B--2---:R-:W-:Y:S01]  /*9c80*/  F2FP.PACK_AB R33, R143, R147 ;  /* 0x000000938f21723e */ /* 0x004fe200000000ff */
[----:B------:R1:W-:Y:S01]  /*9c90*/  MUFU.EX2 R110, R20 ;  /* 0x00000014006e7308 */ /* 0x0003e20000000800 */
[----:B------:R-:W-:Y:S01]  /*9ca0*/  F2FP.PACK_AB R34, R57, R58 ;  /* 0x0000003a3922723e */ /* 0x000fe200000000ff */
[----:B------:R-:W-:Y:S01]  /*9cb0*/  FADD.FTZ R147, R147, R172 ;  /* 0x000000ac93937221 */ /* 0x000fe20000010000 */
[----:B------:R-:W-:Y:S01]  /*9cc0*/  F2FP.PACK_AB R35, R135, R136 ;  /* 0x000000888723723e */ /* 0x000fe200000000ff */
[----:B------:R-:W-:-:S02]  /*9cd0*/  FADD.FTZ R60, R59, R60 ;  /* 0x0000003c3b3c7221 */ /* 0x000fc40000010000 */
[----:B------:R-:W-:Y:S02]  /*9ce0*/  FADD.FTZ R147, R143, R147 ;  /* 0x000000938f937221 */ /* 0x000fe40000010000 */
[----:B------:R-:W2:Y:S01]  /*9cf0*/  MUFU.EX2 R115, R119 ;  /* 0x0000007700737308 */ /* 0x000ea20000000800 */
[----:B------:R-:W-:Y:S01]  /*9d00*/  FADD.FTZ R60, R58, R60 ;  /* 0x0000003c3a3c7221 */ /* 0x000fe20000010000 */
[C---:B----4-:R-:W-:Y:S01]  /*9d10*/  HMMA.16816.F32 R8, R32.reuse, R16, R8 ;  /* 0x000000102008723c */ /* 0x050fe20000001808 */
[----:B------:R-:W-:Y:S02]  /*9d20*/  FADD.FTZ R147, R136, R147 ;  /* 0x0000009388937221 */ /* 0x000fe40000010000 */
[----:B------:R-:W-:Y:S02]  /*9d30*/  FADD.FTZ R57, R57, R60 ;  /* 0x0000003c39397221 */ /* 0x000fe40000010000 */
[----:B------:R-:W-:Y:S01]  /*9d40*/  FADD.FTZ R135, R135, R147 ;  /* 0x0000009387877221 */ /* 0x000fe20000010000 */
[----:B-1----:R-:W1:Y:S01]  /*9d50*/  LDSM.16.MT88.4 R20, [R216+0x7c00] ;  /* 0x007c0000d814783b */ /* 0x002e620000004200 */
[----:B------:R-:W-:Y:S01]  /*9d60*/  MUFU.EX2 R114, R114 ;  /* 0x0000007200727308 */ /* 0x000fe20000000800 */
[----:B------:R-:W-:Y:S01]  /*9d70*/  HMMA.16816.F32 R4, R32, R18, R4 ;  /* 0x000000122004723c */ /* 0x000fe20000001804 */
[----:B------:R-:W-:Y:S01]  /*9d80*/  FADD.FTZ R57, R56, R57 ;  /* 0x0000003938397221 */ /* 0x000fe20000010000 */
[----:B------:R-:W4:Y:S03]  /*9d90*/  LDSM.16.MT88.4 R16, [R221+0x7c00] ;  /* 0x007c0000dd10783b */ /* 0x000f260000004200 */
[----:B------:R-:W-:-:S02]  /*9da0*/  FADD.FTZ R57, R55, R57 ;  /* 0x0000003937397221 */ /* 0x000fc40000010000 */
[----:B------:R-:W-:Y:S01]  /*9db0*/  MUFU.EX2 R97, R98 ;  /* 0x0000006200617308 */ /* 0x000fe20000000800 */
[----:B---3--:R-:W-:Y:S01]  /*9dc0*/  HMMA.16816.F32 R24, R32, R12, R24 ;  /* 0x0000000c2018723c */ /* 0x008fe20000001818 */
[----:B--2---:R-:W-:-:S04]  /*9dd0*/  FADD.FTZ R135, R115, R135 ;  /* 0x0000008773877221 */ /* 0x004fc80000010000 */
[C---:B------:R-:W-:Y:S02]  /*9de0*/  FADD.FTZ R135, R110.reuse, R135 ;  /* 0x000000876e877221 */ /* 0x040fe40000010000 */
[----:B------:R-:W-:Y:S01]  /*9df0*/  F2FP.PACK_AB R12, R55, R56 ;  /* 0x00000038370c723e */ /* 0x000fe200000000ff */
[----:B------:R-:W-:Y:S01]  /*9e00*/  HMMA.16816.F32 R28, R32, R14, R28 ;  /* 0x0000000e201c723c */ /* 0x000fe2000000181c */
[----:B------:R-:W2:Y:S01]  /*9e10*/  LDSM.16.MT88.4 R32, [R216+0x8000] ;  /* 0x00800000d820783b */ /* 0x000ea20000004200 */
[----:B------:R-:W-:Y:S01]  /*9e20*/  F2FP.PACK_AB R13, R110, R115 ;  /* 0x000000736e0d723e */ /* 0x000fe200000000ff */
[----:B------:R-:W3:Y:S04]  /*9e30*/  MUFU.EX2 R95, R95 ;  /* 0x0000005f005f7308 */ /* 0x000ee80000000800 */
[----:B------:R-:W-:Y:S01]  /*9e40*/  F2FP.PACK_AB R14, R53, R54 ;  /* 0x00000036350e723e */ /* 0x000fe200000000ff */
[----:B------:R-:W-:Y:S01]  /*9e50*/  FADD.FTZ R54, R54, R57 ;  /* 0x0000003936367221 */ /* 0x000fe20000010000 */
[----:B------:R-:W-:Y:S01]  /*9e60*/  F2FP.PACK_AB R15, R103, R106 ;  /* 0x0000006a670f723e */ /* 0x000fe200000000ff */
[----:B------:R-:W-:Y:S01]  /*9e70*/  FADD.FTZ R106, R106, R135 ;  /* 0x000000876a6a7221 */ /* 0x000fe20000010000 */
[----:B------:R-:W-:Y:S01]  /*9e80*/  MUFU.EX2 R92, R93 ;  /* 0x0000005d005c7308 */ /* 0x000fe20000000800 */
[----:B------:R-:W-:-:S02]  /*9e90*/  FADD.FTZ R54, R53, R54 ;  /* 0x0000003635367221 */ /* 0x000fc40000010000 */
[----:B------:R-:W-:-:S05]  /*9ea0*/  FADD.FTZ R106, R103, R106 ;  /* 0x0000006a676a7221 */ /* 0x000fca0000010000 */
[----:B------:R-:W5:Y:S01]  /*9eb0*/  MUFU.EX2 R87, R87 ;  /* 0x0000005700577308 */ /* 0x000f620000000800 */
[C---:B-1----:R-:W-:Y:S07]  /*9ec0*/  HMMA.16816.F32 R8, R12.reuse, R20, R8 ;  /* 0x000000140c08723c */ /* 0x042fee0000001808 */
[----:B------:R-:W1:Y:S01]  /*9ed0*/  MUFU.EX2 R142, R142 ;  /* 0x0000008e008e7308 */ /* 0x000e620000000800 */
[C---:B------:R-:W-:Y:S01]  /*9ee0*/  HMMA.16816.F32 R4, R12.reuse, R22, R4 ;  /* 0x000000160c04723c */ /* 0x040fe20000001804 */
[----:B------:R-:W1:Y:S06]  /*9ef0*/  LDSM.16.MT88.4 R20, [R221+0x8000] ;  /* 0x00800000dd14783b */ /* 0x000e6c0000004200 */
[----:B------:R-:W1:Y:S01]  /*9f00*/  MUFU.EX2 R171, R171 ;  /* 0x000000ab00ab7308 */ /* 0x000e620000000800 */
[C---:B----4-:R-:W-:Y:S07]  /*9f10*/  HMMA.16816.F32 R24, R12.reuse, R16, R24 ;  /* 0x000000100c18723c */ /* 0x050fee0000001818 */
[----:B------:R-:W-:Y:S01]  /*9f20*/  MUFU.EX2 R191, R191 ;  /* 0x000000bf00bf7308 */ /* 0x000fe20000000800 */
[----:B------:R-:W-:Y:S01]  /*9f30*/  HMMA.16816.F32 R28, R12, R18, R28 ;  /* 0x000000120c1c723c */ /* 0x000fe2000000181c */
[----:B------:R-:W4:Y:S06]  /*9f40*/  LDSM.16.MT88.4 R16, [R216+0x8400] ;  /* 0x00840000d810783b */ /* 0x000f2c0000004200 */
[----:B------:R-:W-:Y:S01]  /*9f50*/  MUFU.EX2 R179, R179 ;  /* 0x000000b300b37308 */ /* 0x000fe20000000800 */
[----:B------:R-:W-:Y:S01]  /*9f60*/  F2FP.PACK_AB R12, R85, R0 ;  /* 0x00000000550c723e */ /* 0x000fe200000000ff */
[----:B------:R-:W-:Y:S01]  /*9f70*/  FADD.FTZ R0, R0, R54 ;  /* 0x0000003600007221 */ /* 0x000fe20000010000 */
[----:B---3--:R-:W-:Y:S01]  /*9f80*/  F2FP.PACK_AB R13, R95, R97 ;  /* 0x000000615f0d723e */ /* 0x008fe200000000ff */
        /* <DEDUP_REMOVED lines=8> */
[----:B--2---:R-:W-:Y:S01]  /*a010*/  HMMA.16816.F32 R8, R12, R32, R8 ;  /* 0x000000200c08723c */ /* 0x004fe20000001808 */
[----:B------:R-:W-:Y:S01]  /*a020*/  FADD.FTZ R101, R114, R101 ;  /* 0x0000006572657221 */ /* 0x000fe20000010000 */
[----:B------:R-:W2:Y:S01]  /*a030*/  MUFU.EX2 R78, R78 ;  /* 0x0000004e004e7308 */ /* 0x000ea20000000800 */
[----:B------:R-:W-:Y:S02]  /*a040*/  FADD.FTZ R92, R87, R92 ;  /* 0x0000005c575c7221 */ /* 0x000fe40000010000 */
[----:B-1----:R-:W-:-:S03]  /*a050*/  FADD.FTZ R101, R142, R101 ;  /* 0x000000658e657221 */ /* 0x002fc60000010000 */
[C---:B------:R-:W-:Y:S01]  /*a060*/  HMMA.16816.F32 R4, R12.reuse, R34, R4 ;  /* 0x000000220c04723c */ /* 0x040fe20000001804 */
[----:B------:R-:W1:Y:S01]  /*a070*/  LDSM.16.MT88.4 R32, [R221+0x8400] ;  /* 0x00840000dd20783b */ /* 0x000e620000004200 */
[----:B------:R-:W-:Y:S06]  /*a080*/  MUFU.EX2 R75, R75 ;  /* 0x0000004b004b7308 */ /* 0x000fec0000000800 */
[C---:B------:R-:W-:Y:S02]  /*a090*/  HMMA.16816.F32 R24, R12.reuse, R20, R24 ;  /* 0x000000140c18723c */ /* 0x040fe40000001818 */
[----:B------:R-:W3:Y:S06]  /*a0a0*/  MUFU.EX2 R48, R48 ;  /* 0x0000003000307308 */ /* 0x000eec0000000800 */
[----:B------:R-:W-:Y:S01]  /*a0b0*/  HMMA.16816.F32 R28, R12, R22, R28 ;  /* 0x000000160c1c723c */ /* 0x000fe2000000181c */
[----:B------:R-:W5:Y:S01]  /*a0c0*/  LDSM.16.MT88.4 R20, [R216+0x8800] ;  /* 0x00880000d814783b */ /* 0x000f620000004200 */
[----:B------:R-:W4:Y:S05]  /*a0d0*/  MUFU.EX2 R168, R168 ;  /* 0x000000a800a87308 */ /* 0x000f2a0000000800 */
[C---:B------:R-:W-:Y:S01]  /*a0e0*/  F2FP.PACK_AB R12, R171.reuse, R142 ;  /* 0x0000008eab0c723e */ /* 0x040fe200000000ff */
[----:B------:R-:W-:Y:S01]  /*a0f0*/  FADD.FTZ R171, R171, R101 ;  /* 0x00000065abab7221 */ /* 0x000fe20000010000 */
[----:B--2---:R-:W-:Y:S01]  /*a100*/  F2FP.PACK_AB R13, R78, R81 ;  /* 0x000000514e0d723e */ /* 0x004fe200000000ff */
[----:B------:R-:W2:Y:S01]  /*a110*/  MUFU.EX2 R123, R124 ;  /* 0x0000007c007b7308 */ /* 0x000ea20000000800 */
[----:B------:R-:W-:Y:S01]  /*a120*/  F2FP.PACK_AB R14, R179, R191 ;  /* 0x000000bfb30e723e */ /* 0x000fe200000000ff */
[----:B------:R-:W-:Y:S01]  /*a130*/  FADD.FTZ R81, R81, R92 ;  /* 0x0000005c51517221 */ /* 0x000fe20000010000 */
[----:B---3--:R-:W-:Y:S01]  /*a140*/  F2FP.PACK_AB R15, R48, R75 ;  /* 0x0000004b300f723e */ /* 0x008fe200000000ff */
        /* <DEDUP_REMOVED lines=8> */
[----:B------:R-:W3:Y:S02]  /*a1d0*/  MUFU.EX2 R86, R88 ;  /* 0x0000005800567308 */ /* 0x000ee40000000800 */
[C---:B------:R-:W-:Y:S01]  /*a1e0*/  HMMA.16816.F32 R4, R12.reuse, R18, R4 ;  /* 0x000000120c04723c */ /* 0x040fe20000001804 */
[----:B------:R-:W4:Y:S05]  /*a1f0*/  LDSM.16.MT88.4 R16, [R221+0x8800] ;  /* 0x00880000dd10783b */ /* 0x000f2a0000004200 */
[----:B------:R-:W-:Y:S02]  /*a200*/  MUFU.EX2 R47, R47 ;  /* 0x0000002f002f7308 */ /* 0x000fe40000000800 */
[C---:B-1----:R-:W-:Y:S06]  /*a210*/  HMMA.16816.F32 R24, R12.reuse, R32, R24 ;  /* 0x000000200c18723c */ /* 0x042fec0000001818 */
[----:B------:R-:W1:Y:S01]  /*a220*/  MUFU.EX2 R46, R46 ;  /* 0x0000002e002e7308 */ /* 0x000e620000000800 */
[----:B------:R-:W-:Y:S01]  /*a230*/  FFMA.FTZ R33, R43, c[0x0][0x23c], -R52 ;  /* 0x00008f002b217a23 */ /* 0x000fe20000010834 */
[----:B------:R-:W-:Y:S01]  /*a240*/  HMMA.16816.F32 R28, R12, R34, R28 ;  /* 0x000000220c1c723c */ /* 0x000fe2000000181c */
[----:B------:R-:W-:-:S05]  /*a250*/  FFMA.FTZ R32, R50, c[0x0][0x23c], -R74 ;  /* 0x00008f0032207a23 */ /* 0x000fca000001084a */
[----:B------:R-:W-:Y:S01]  /*a260*/  MUFU.EX2 R45, R45 ;  /* 0x0000002d002d7308 */ /* 0x000fe20000000800 */
[C---:B--2---:R-:W-:Y:S01]  /*a270*/  F2FP.PACK_AB R12, R123.reuse, R168 ;  /* 0x000000a87b0c723e */ /* 0x044fe200000000ff */
[----:B------:R-:W-:Y:S01]  /*a280*/  FADD.FTZ R123, R123, R179 ;  /* 0x000000b37b7b7221 */ /* 0x000fe20000010000 */
[----:B---3--:R-:W-:-:S03]  /*a290*/  F2FP.PACK_AB R14, R86, R100 ;  /* 0x00000064560e723e */ /* 0x008fc600000000ff */
[----:B------:R-:W-:Y:S02]  /*a2a0*/  FADD.FTZ R123, R100, R123 ;  /* 0x0000007b647b7221 */ /* 0x000fe40000010000 */
[----:B------:R-:W2:Y:S01]  /*a2b0*/  MUFU.EX2 R44, R44 ;  /* 0x0000002c002c7308 */ /* 0x000ea20000000800 */
[----:B-1----:R-:W-:Y:S01]  /*a2c0*/  F2FP.PACK_AB R13, R46, R47 ;  /* 0x0000002f2e0d723e */ /* 0x002fe200000000ff */
[----:B------:R-:W-:Y:S02]  /*a2d0*/  FADD.FTZ R47, R47, R75 ;  /* 0x0000004b2f2f7221 */ /* 0x000fe40000010000 */
[----:B------:R-:W-:Y:S02]  /*a2e0*/  FADD.FTZ R86, R86, R123 ;  /* 0x0000007b56567221 */ /* 0x000fe40000010000 */
[----:B------:R-:W-:Y:S02]  /*a2f0*/  FADD.FTZ R47, R46, R47 ;  /* 0x0000002f2e2f7221 */ /* 0x000fe40000010000 */
[----:B------:R-:W1:Y:S01]  /*a300*/  MUFU.EX2 R83, R83 ;  /* 0x0000005300537308 */ /* 0x000e620000000800 */
[----:B--2---:R-:W-:-:S07]  /*a310*/  F2FP.PACK_AB R15, R44, R45 ;  /* 0x0000002d2c0f723e */ /* 0x004fce00000000ff */
[----:B------:R-:W2:Y:S01]  /*a320*/  MUFU.EX2 R33, R33 ;  /* 0x0000002100217308 */ /* 0x000ea20000000800 */
[----:B------:R-:W-:-:S04]  /*a330*/  FADD.FTZ R45, R45, R47 ;  /* 0x0000002f2d2d7221 */ /* 0x000fc80000010000 */
[----:B------:R-:W-:Y:S01]  /*a340*/  FADD.FTZ R45, R44, R45 ;  /* 0x0000002d2c2d7221 */ /* 0x000fe20000010000 */
[C---:B-----5:R-:W-:Y:S01]  /*a350*/  HMMA.16816.F32 R8, R12.reuse, R20, R8 ;  /* 0x000000140c08723c */ /* 0x060fe20000001808 */
[----:B-1----:R-:W-:Y:S01]  /*a360*/  FADD.FTZ R86, R83, R86 ;  /* 0x0000005653567221 */ /* 0x002fe20000010000 */
[----:B------:R-:W1:Y:S05]  /*a370*/  MUFU.EX2 R51, R51 ;  /* 0x0000003300337308 */ /* 0x000e6a0000000800 */
[--C-:B------:R-:W-:Y:S01]  /*a380*/  FFMA.FTZ R20, R42, c[0x0][0x23c], -R52.reuse ;  /* 0x00008f002a147a23 */ /* 0x100fe20000010834 */
[----:B----4-:R-:W-:Y:S01]  /*a390*/  HMMA.16816.F32 R24, R12, R16, R24 ;  /* 0x000000100c18723c */ /* 0x010fe20000001818 */
[----:B------:R-:W-:Y:S01]  /*a3a0*/  FFMA.FTZ R21, R41, c[0x0][0x23c], -R52 ;  /* 0x00008f0029157a23 */ /* 0x000fe20000010834 */
[----:B------:R-:W3:Y:S01]  /*a3b0*/  MUFU.EX2 R32, R32 ;  /* 0x0000002000207308 */ /* 0x000ee20000000800 */
[----:B--2---:R-:W-:-:S05]  /*a3c0*/  FADD.FTZ R45, R33, R45 ;  /* 0x0000002d212d7221 */ /* 0x004fca0000010000 */
[----:B------:R-:W-:Y:S02]  /*a3d0*/  HMMA.16816.F32 R4, R12, R22, R4 ;  /* 0x000000160c04723c */ /* 0x000fe40000001804 */
[----:B------:R-:W2:Y:S01]  /*a3e0*/  MUFU.EX2 R185, R185 ;  /* 0x000000b900b97308 */ /* 0x000ea20000000800 */
[----:B-1----:R-:W-:-:S05]  /*a3f0*/  FADD.FTZ R86, R51, R86 ;  /* 0x0000005633567221 */ /* 0x002fca0000010000 */
[----:B------:R-:W-:Y:S02]  /*a400*/  HMMA.16816.F32 R28, R12, R18, R28 ;  /* 0x000000120c1c723c */ /* 0x000fe4000000181c */
[----:B------:R-:W1:Y:S01]  /*a410*/  MUFU.EX2 R20, R20 ;  /* 0x0000001400147308 */ /* 0x000e620000000800 */
[----:B---3--:R-:W-:-:S04]  /*a420*/  FADD.FTZ R86, R32, R86 ;  /* 0x0000005620567221 */ /* 0x008fc80000010000 */
[----:B------:R-:W-:-:S03]  /*a430*/  F2FP.PACK_AB R12, R51, R83 ;  /* 0x00000053330c723e */ /* 0x000fc600000000ff */
[----:B------:R-:W3:Y:S01]  /*a440*/  MUFU.EX2 R21, R21 ;  /* 0x0000001500157308 */ /* 0x000ee20000000800 */
[C---:B--2---:R-:W-:Y:S01]  /*a450*/  F2FP.PACK_AB R14, R185.reuse, R32 ;  /* 0x00000020b90e723e */ /* 0x044fe200000000ff */
[----:B------:R-:W-:-:S06]  /*a460*/  FADD.FTZ R185, R185, R86 ;  /* 0x00000056b9b97221 */ /* 0x000fcc0000010000 */
[----:B------:R-:W2:Y:S01]  /*a470*/  MUFU.EX2 R186, R186 ;  /* 0x000000ba00ba7308 */ /* 0x000ea20000000800 */
[C---:B-1----:R-:W-:Y:S01]  /*a480*/  F2FP.PACK_AB R13, R20.reuse, R33 ;  /* 0x00000021140d723e */ /* 0x042fe200000000ff */
[----:B------:R-:W-:-:S04]  /*a490*/  FADD.FTZ R45, R20, R45 ;  /* 0x0000002d142d7221 */ /* 0x000fc80000010000 */
[----:B---3--:R-:W-:Y:S01]  /*a4a0*/  FADD.FTZ R45, R21, R45 ;  /* 0x0000002d152d7221 */ /* 0x008fe20000010000 */
[----:B--2---:R-:W-:-:S03]  /*a4b0*/  F2FP.PACK_AB R15, R186, R21 ;  /* 0x00000015ba0f723e */ /* 0x004fc600000000ff */
[----:B------:R-:W-:-:S04]  /*a4c0*/  FADD.FTZ R186, R186, R45 ;  /* 0x0000002dbaba7221 */ /* 0x000fc80000010000 */
[C---:B------:R-:W-:Y:S08]  /*a4d0*/  HMMA.16816.F32 R204, R12.reuse, R200, R8 ;  /* 0x000000c80ccc723c */ /* 0x040ff00000001808 */
[C---:B------:R-:W-:Y:S08]  /*a4e0*/  HMMA.16816.F32 R196, R12.reuse, R192, R24 ;  /* 0x000000c00cc4723c */ /* 0x040ff00000001818 */
[C---:B------:R-:W-:Y:S08]  /*a4f0*/  HMMA.16816.F32 R200, R12.reuse, R202, R4 ;  /* 0x000000ca0cc8723c */ /* 0x040ff00000001804 */
[----:B------:R-:W-:Y:S01]  /*a500*/  HMMA.16816.F32 R192, R12, R194, R28 ;  /* 0x000000c20cc0723c */ /* 0x000fe2000000181c */
[----:B------:R-:W-:Y:S06]  /*a510*/  @!UPT UIADD3 URZ, URZ, URZ, URZ ;  /* 0x0000003f3f3ff290 */ /* 0x000fec000fffe03f */
        /* <DEDUP_REMOVED lines=64> */
.L_x_2379:
[----:B------:R-:W-:-:S05]  /*a920*/  IMAD.MOV.U32 R3, RZ, RZ, c[0x0][0x1a0] ;  /* 0x00006800ff037624 */ /* 0x000fca00078e00ff */
[----:B------:R-:W-:-:S04]  /*a930*/  LEA R3, -R3, RZ, 0x8 ;  /* 0x000000ff03037211 */ /* 0x000fc800078e41ff */
[----:B------:R-:W-:Y:S02]  /*a940*/  SHF.R.S32.HI R2, RZ, 0x1f, R3 ;  /* 0x0000001fff027819 */ /* 0x000fe40000011403 */
.L_x_2380:
[----:B------:R-:W-:Y:S01]  /*a950*/  ISETP.GE.AND P0, PT, R211, c[0x0][0x220], PT ;  /* 0x00008800d3007a0c */ /* 0x000fe20003f06270 */
[----:B------:R-:W-:Y:S01]  /*a960*/  IMAD.SHL.U32 R190, R188, 0x100, RZ ;  /* 0x00000100bcbe7824 */ /* 0x000fe200078e00ff */
[----:B------:R-:W-:-:S04]  /*a970*/  LEA R222, P5, R3, R222, 0x1 ;  /* 0x000000de03de7211 */ /* 0x000fc800078a08ff */
[----:B------:R-:W-:Y:S02]  /*a980*/  LEA.HI.X R223, R3, R223, R2, 0x1, P5 ;  /* 0x000000df03df7211 */ /* 0x000fe400028f0c02 */
[C-C-:B------:R-:W-:Y:S02]  /*a990*/  LOP3.LUT R218, R190.reuse, 0x89, R187.reuse, 0xfe, !PT ;  /* 0x00000089beda7812 */ /* 0x140fe400078efebb */
[C---:B------:R-:W-:Y:S02]  /*a9a0*/  LOP3.LUT R233, R190.reuse, 0x98, R187, 0xfe, !PT ;  /* 0x00000098bee97812 */ /* 0x040fe400078efebb */
[----:B------:R-:W-:Y:S01]  /*a9b0*/  I2F R191, R218 ;  /* 0x000000da00bf7306 */ /* 0x000fe20000201400 */
[----:B------:R-:W-:Y:S01]  /*a9c0*/  @!P0 IMAD.MOV.U32 R10, RZ, RZ, R222 ;  /* 0x000000ffff0a8224 */ /* 0x000fe200078e00de */
[----:B------:R-:W-:Y:S01]  /*a9d0*/  @P0 STS [R210+0x5000], RZ ;  /* 0x005000ffd2000388 */ /* 0x000fe20000000800 */
[----:B------:R-:W-:Y:S01]  /*a9e0*/  @!P0 IMAD.MOV.U32 R11, RZ, RZ, R223 ;  /* 0x000000ffff0b8224 */ /* 0x000fe200078e00df */
[C---:B------:R-:W-:Y:S01]  /*a9f0*/  LOP3.LUT R234, R190.reuse, 0x99, R187, 0xfe, !PT ;  /* 0x00000099beea7812 */ /* 0x040fe200078efebb */
[----:B------:R-:W-:Y:S01]  /*aa00*/  @!P0 IMAD.MOV.U32 R18, RZ, RZ, c[0x0][0x1a0] ;  /* 0x00006800ff128624 */ /* 0x000fe200078e00ff */
[----:B------:R-:W-:Y:S01]  /*aa10*/  @P0 STS [R210+0x5004], RZ ;  /* 0x005004ffd2000388 */ /* 0x000fe20000000800 */
[----:B------:R-:W-:Y:S01]  /*aa20*/  @!P0 IMAD.MOV.U32 R16, RZ, RZ, c[0x0][0x1a0] ;  /* 0x00006800ff108624 */ /* 0x000fe200078e00ff */
[----:B------:R-:W-:Y:S01]  /*aa30*/  I2F R232, R233 ;  /* 0x000000e900e87306 */ /* 0x000fe20000201400 */
[--C-:B------:R-:W-:Y:S01]  /*aa40*/  @!P0 IMAD.MOV.U32 R4, RZ, RZ, R36.reuse ;  /* 0x000000ffff048224 */ /* 0x100fe200078e0024 */
[----:B------:R-:W-:Y:S01]  /*aa50*/  @P0 STS.64 [R210+0x5008], RZ ;  /* 0x005008ffd2000388 */ /* 0x000fe20000000a00 */
[----:B------:R-:W-:Y:S01]  /*aa60*/  @!P0 IMAD.MOV.U32 R5, RZ, RZ, R39 ;  /* 0x000000ffff058224 */ /* 0x000fe200078e0027 */
[C-C-:B------:R-:W-:Y:S01]  /*aa70*/  LOP3.LUT R235, R190.reuse, 0xa8, R187.reuse, 0xfe, !PT ;  /* 0x000000a8beeb7812 */ /* 0x140fe200078efebb */
[----:B------:R-:W-:Y:S01]  /*aa80*/  @!P0 IMAD.MOV.U32 R13, RZ, RZ, c[0x0][0x1a0] ;  /* 0x00006800ff0d8624 */ /* 0x000fe200078e00ff */
[----:B------:R-:W-:Y:S01]  /*aa90*/  @!PT LDS RZ, [RZ] ;  /* 0x00000000fffff984 */ /* 0x000fe20000000800 */
[----:B------:R-:W-:Y:S01]  /*aaa0*/  @!PT LDS RZ, [RZ] ;  /* 0x00000000fffff984 */ /* 0x000fe20000000800 */
[----:B------:R-:W-:Y:S01]  /*aab0*/  @!PT LDS RZ, [RZ] ;  /* 0x00000000fffff984 */ /* 0x000fe20000000800 */
[----:B------:R1:W-:Y:S01]  /*aac0*/  @!P0 LDGSTS.E.BYPASS.LTC128B.128 [R210+0x5000], [R10.64] ;  /* 0x050000000ad28fae */ /* 0x0003e2000b901d46 */
[----:B------:R-:W-:Y:S01]  /*aad0*/  @!P0 IMAD.MOV.U32 R12, RZ, RZ, c[0x0][0x1a0] ;  /* 0x00006800ff0c8624 */ /* 0x000fe200078e00ff */
[C-C-:B------:R-:W-:Y:S01]  /*aae0*/  LOP3.LUT R238, R190.reuse, 0xa9, R187.reuse, 0xfe, !PT ;  /* 0x000000a9beee7812 */ /* 0x140fe200078efebb */
[----:B------:R-:W-:Y:S01]  /*aaf0*/  @!P0 IMAD.MOV.U32 R20, RZ, RZ, c[0x0][0x1a0] ;  /* 0x00006800ff148624 */ /* 0x000fe200078e00ff */
[----:B------:R-:W-:Y:S01]  /*ab00*/  @P0 STS.128 [R210+0x5800], RZ ;  /* 0x005800ffd2000388 */ /* 0x000fe20000000c00 */
[----:B------:R-:W-:Y:S01]  /*ab10*/  @!P0 IMAD.MOV.U32 R38, RZ, RZ, R36 ;  /* 0x000000ffff268224 */ /* 0x000fe200078e0024 */
[----:B------:R-:W-:Y:S01]  /*ab20*/  LOP3.LUT R236, R190, 0xb0, R187, 0xfe, !PT ;  /* 0x000000b0beec7812 */ /* 0x000fe200078efebb */
[----:B------:R-:W-:Y:S01]  /*ab30*/  @!P0 IMAD.WIDE.U32 R18, R18, 0xa0, R4 ;  /* 0x000000a012128825 */ /* 0x000fe200078e0004 */
[C-C-:B------:R-:W-:Y:S01]  /*ab40*/  LOP3.LUT R240, R190.reuse, 0xb1, R187.reuse, 0xfe, !PT ;  /* 0x000000b1bef07812 */ /* 0x140fe200078efebb */
[----:B------:R-:W-:Y:S01]  /*ab50*/  I2F R237, R238 ;  /* 0x000000ee00ed7306 */ /* 0x000fe20000201400 */
[----:B------:R-:W-:Y:S01]  /*ab60*/  LOP3.LUT R242, R190, 0xb8, R187, 0xfe, !PT ;  /* 0x000000b8bef27812 */ /* 0x000fe200078efebb */
[----:B------:R-:W-:Y:S01]  /*ab70*/  @!P0 IMAD.WIDE.U32 R16, R16, 0xc0, R4 ;  /* 0x000000c010108825 */ /* 0x000fe200078e0004 */
[----:B------:R-:W-:-:S02]  /*ab80*/  @!P0 LEA R5, P3, R13, R36, 0x6 ;  /* 0x000000240d058211 */ /* 0x000fc400078630ff */
[----:B------:R-:W-:Y:S01]  /*ab90*/  @!P0 LEA R4, P4, R12, R36, 0x5 ;  /* 0x000000240c048211 */ /* 0x000fe200078828ff */
[----:B------:R-:W-:Y:S01]  /*aba0*/  @!P0 IMAD.MOV.U32 R7, RZ, RZ, c[0x0][0x1a4] ;  /* 0x00006900ff078624 */ /* 0x000fe200078e00ff */
[C---:B------:R-:W-:Y:S01]  /*abb0*/  @!P0 IADD3 R5, P5, R3.reuse, R5, RZ ;  /* 0x0000000503058210 */ /* 0x040fe20007fbe0ff */
[----:B------:R-:W-:Y:S01]  /*abc0*/  @!P0 IMAD.MOV.U32 R0, RZ, RZ, c[0x0][0x1a0] ;  /* 0x00006800ff008624 */ /* 0x000fe200078e00ff */
[----:B------:R-:W-:Y:S01]  /*abd0*/  @!P0 IADD3 R4, P6, R3, R4, RZ ;  /* 0x0000000403048210 */ /* 0x000fe20007fde0ff */
[----:B------:R-:W-:Y:S01]  /*abe0*/  @!P0 IMAD.MOV.U32 R8, RZ, RZ, c[0x0][0x1a4] ;  /* 0x00006900ff088624 */ /* 0x000fe200078e00ff */
[-C--:B------:R-:W-:Y:S01]  /*abf0*/  @!P0 LEA.HI.X R13, R13, R39.reuse, R7, 0x6, P3 ;  /* 0x000000270d0d8211 */ /* 0x080fe200018f3407 */
[----:B------:R-:W-:Y:S01]  /*ac00*/  @!P0 IMAD.WIDE.U32 R20, R20, 0x60, R38 ;  /* 0x0000006014148825 */ /* 0x000fe200078e0026 */
[----:B------:R-:W-:Y:S01]  /*ac10*/  @!P0 LEA R6, P2, R0, R36, 0x7 ;  /* 0x0000002400068211 */ /* 0x000fe200078438ff */
[----:B------:R-:W-:Y:S01]  /*ac20*/  I2F R241, R236 ;  /* 0x000000ec00f17306 */ /* 0x000fe20000201400 */
[C---:B------:R-:W-:Y:S01]  /*ac30*/  @!P0 IADD3 R15, P3, R3.reuse, R18, RZ ;  /* 0x00000012030f8210 */ /* 0x040fe20007f7e0ff */
[----:B------:R-:W-:Y:S01]  /*ac40*/  @!P0 IMAD.MOV.U32 R22, RZ, RZ, c[0x0][0x1a0] ;  /* 0x00006800ff168624 */ /* 0x000fe200078e00ff */
[----:B------:R-:W-:Y:S01]  /*ac50*/  @!P0 LEA.HI.X R12, R12, R39, R8, 0x5, P4 ;  /* 0x000000270c0c8211 */ /* 0x000fe200020f2c08 */
[----:B-1----:R-:W-:Y:S01]  /*ac60*/  @!P0 IMAD.MOV.U32 R10, RZ, RZ, c[0x0][0x1a4] ;  /* 0x00006900ff0a8624 */ /* 0x002fe200078e00ff */
[----:B------:R-:W-:Y:S01]  /*ac70*/  @!P0 IADD3 R14, P4, R3, R20, RZ ;  /* 0x00000014030e8210 */ /* 0x000fe20007f9e0ff */
[----:B------:R-:W-:Y:S01]  /*ac80*/  @!P0 IMAD.MOV.U32 R37, RZ, RZ, R39 ;  /* 0x000000ffff258224 */ /* 0x000fe200078e0027 */
[C-C-:B------:R-:W-:Y:S01]  /*ac90*/  LOP3.LUT R249, R190.reuse, 0xb9, R187.reuse, 0xfe, !PT ;  /* 0x000000b9bef97812 */ /* 0x140fe200078efebb */
[----:B------:R-:W-:Y:S01]  /*aca0*/  @!P0 IMAD.MOV.U32 R11, RZ, RZ, c[0x0][0x1a4] ;  /* 0x00006900ff0b8624 */ /* 0x000fe200078e00ff */
[----:B------:R-:W-:Y:S01]  /*acb0*/  I2F R239, R240 ;  /* 0x000000f000ef7306 */ /* 0x000fe20000201400 */
[----:B------:R-:W-:Y:S01]  /*acc0*/  @!P0 IMAD.MOV.U32 R9, RZ, RZ, c[0x0][0x1a4] ;  /* 0x00006900ff098624 */ /* 0x000fe200078e00ff */
[----:B------:R-:W-:Y:S01]  /*acd0*/  LOP3.LUT R246, R190, 0xc0, R187, 0xfe, !PT ;  /* 0x000000c0bef67812 */ /* 0x000fe200078efebb */
[----:B------:R-:W-:-:S02]  /*ace0*/  @!P0 IMAD R10, R10, 0xa0, RZ ;  /* 0x000000a00a0a8824 */ /* 0x000fc400078e02ff */
[----:B------:R-:W-:Y:S01]  /*acf0*/  @!P0 IMAD.WIDE.U32 R22, R22, 0xe0, R36 ;  /* 0x000000e016168825 */ /* 0x000fe200078e0024 */
[----:B------:R-:W-:Y:S02]  /*ad00*/  @!P0 LEA.HI.X R9, R0, R39, R9, 0x7, P2 ;  /* 0x0000002700098211 */ /* 0x000fe400010f3c09 */
[----:B------:R-:W-:Y:S01]  /*ad10*/  @!P0 IADD3.X R10, R2, R19, R10, P3, !PT ;  /* 0x00000013020a8210 */ /* 0x000fe20001ffe40a */
[----:B------:R-:W-:Y:S01]  /*ad20*/  @!P0 IMAD R11, R11, 0x60, RZ ;  /* 0x000000600b0b8824 */ /* 0x000fe200078e02ff */
[C---:B------:R-:W-:Y:S01]  /*ad30*/  @!P0 IADD3 R0, P3, R3.reuse, R16, RZ ;  /* 0x0000001003008210 */ /* 0x040fe20007f7e0ff */
[----:B------:R-:W-:Y:S01]  /*ad40*/  @!P0 IMAD R8, R8, 0xc0, RZ ;  /* 0x000000c008088824 */ /* 0x000fe200078e02ff */
[----:B------:R-:W-:Y:S01]  /*ad50*/  @!P0 IADD3 R16, P2, R3, R22, RZ ;  /* 0x0000001603108210 */ /* 0x000fe20007f5e0ff */
[----:B------:R-:W-:Y:S01]  /*ad60*/  @!P0 IMAD R7, R7, 0xe0, RZ ;  /* 0x000000e007078824 */ /* 0x000fe200078e02ff */
[C---:B------:R-:W-:Y:S01]  /*ad70*/  @!P0 IADD3.X R11, R2.reuse, R21, R11, P4, !PT ;  /* 0x00000015020b8210 */ /* 0x040fe200027fe40b */
[C---:B------:R-:W-:Y:S01]  /*ad80*/  @!P0 IMAD.X R12, R2.reuse, 0x1, R12, P6 ;  /* 0x00000001020c8824 */ /* 0x040fe200030e060c */
[----:B------:R-:W-:Y:S01]  /*ad90*/  @!P0 IADD3 R6, P4, R3, R6, RZ ;  /* 0x0000000603068210 */ /* 0x000fe20007f9e0ff */
[----:B------:R-:W-:Y:S01]  /*ada0*/  @!P0 IMAD.X R13, R2, 0x1, R13, P5 ;  /* 0x00000001020d8824 */ /* 0x000fe200028e060d */
[----:B------:R-:W-:Y:S01]  /*adb0*/  @!P0 LEA R22, P5, R4, c[0x0][0x170], 0x1 ;  /* 0x00005c0004168a11 */ /* 0x000fe200078a08ff */
[----:B------:R-:W-:Y:S01]  /*adc0*/  I2F R247, R249 ;  /* 0x000000f900f77306 */ /* 0x000fe20000201400 */
[C---:B------:R-:W-:Y:S01]  /*add0*/  @!P0 IADD3.X R8, R2.reuse, R8, R17, P3, !PT ;  /* 0x0000000802088210 */ /* 0x040fe20001ffe411 */
[----:B------:R-:W-:Y:S01]  /*ade0*/  @!P0 IMAD.X R9, R2, 0x1, R9, P4 ;  /* 0x0000000102098824 */ /* 0x000fe200020e0609 */
[----:B------:R-:W-:-:S02]  /*adf0*/  @!P0 LEA R20, P3, R5, c[0x0][0x170], 0x1 ;  /* 0x00005c0005148a11 */ /* 0x000fc400078608ff */
[----:B------:R-:W-:Y:S02]  /*ae00*/  @!P0 IADD3.X R7, R2, R23, R7, P2, !PT ;  /* 0x0000001702078210 */ /* 0x000fe400017fe407 */
[----:B------:R-:W-:Y:S01]  /*ae10*/  @!P0 LEA R18, P2, R14, c[0x0][0x170], 0x1 ;  /* 0x00005c000e128a11 */ /* 0x000fe200078408ff */
[----:B------:R-:W-:Y:S01]  /*ae20*/  I2F R245, R246 ;  /* 0x000000f600f57306 */ /* 0x000fe20000201400 */
[----:B------:R-:W-:Y:S02]  /*ae30*/  @!P0 LEA.HI.X R23, R4, c[0x0][0x174], R12, 0x1, P5 ;  /* 0x00005d0004178a11 */ /* 0x000fe400028f0c0c */
[----:B------:R-:W-:Y:S02]  /*ae40*/  @!P0 LEA.HI.X R21, R5, c[0x0][0x174], R13, 0x1, P3 ;  /* 0x00005d0005158a11 */ /* 0x000fe400018f0c0d */
[----:B------:R-:W-:Y:S01]  /*ae50*/  @!P0 LEA R24, P5, R6, c[0x0][0x170], 0x1 ;  /* 0x00005c0006188a11 */ /* 0x000fe200078a08ff */
[----:B------:R-:W-:Y:S01]  /*ae60*/  @!PT LDS RZ, [RZ] ;  /* 0x00000000fffff984 */ /* 0x000fe20000000800 */
[----:B------:R-:W-:Y:S01]  /*ae70*/  @!PT LDS RZ, [RZ] ;  /* 0x00000000fffff984 */ /* 0x000fe20000000800 */
[----:B------:R-:W-:Y:S01]  /*ae80*/  @!PT LDS RZ, [RZ] ;  /* 0x00000000fffff984 */ /* 0x000fe20000000800 */
[----:B------:R1:W-:Y:S01]  /*ae90*/  @!P0 LDGSTS.E.BYPASS.LTC128B.128 [R210+0x5800], [R22.64] ;  /* 0x0580000016d28fae */ /* 0x0003e2000b901d46 */
[----:B------:R-:W-:-:S02]  /*aea0*/  @!P0 LEA.HI.X R19, R14, c[0x0][0x174], R11, 0x1, P2 ;  /* 0x00005d000e138a11 */ /* 0x000fc400010f0c0b */
[C---:B------:R-:W-:Y:S01]  /*aeb0*/  @!P0 LEA R12, P4, R15.reuse, c[0x0][0x170], 0x1 ;  /* 0x00005c000f0c8a11 */ /* 0x040fe200078808ff */
        /* <DEDUP_REMOVED lines=15> */
[----:B------:R2:W-:Y:S01]  /*afb0*/  @!P0 LDGSTS.E.BYPASS.LTC128B.128 [R210+0x6800], [R18.64] ;  /* 0x0680000012d28fae */ /* 0x0005e2000b901d46 */
[----:B------:R-:W-:-:S03]  /*afc0*/  LOP3.LUT R0, R190, 0xf9, R187, 0xfe, !PT ;  /* 0x000000f9be007812 */ /* 0x000fc600078efebb */
[----:B------:R-:W-:Y:S01]  /*afd0*/  @P0 STS.128 [R210+0x7000], RZ ;  /* 0x007000ffd2000388 */ /* 0x000fe20000000c00 */
[C---:B------:R-:W-:Y:S02]  /*afe0*/  ISETP.GE.AND P5, PT, R0.reuse, R189, PT ;  /* 0x000000bd0000720c */ /* 0x040fe40003fa6270 */
[----:B------:R-:W-:Y:S01]  /*aff0*/  ISETP.GE.AND P4, PT, R0, R184, PT ;  /* 0x000000b80000720c */ /* 0x000fe20003f86270 */
        /* <DEDUP_REMOVED lines=19> */
[----:B------:R-:W-:Y:S04]  /*b130*/  LDSM.16.M88.4 R124, [R164+0x1000] ;  /* 0x00100000a47c783b */ /* 0x000fe80000000200 */
[----:B------:R-:W-:Y:S04]  /*b140*/  LDSM.16.M88.4 R116, [R164+0x1400] ;  /* 0x00140000a474783b */ /* 0x000fe80000000200 */
[----:B------:R-:W-:Y:S04]  /*b150*/  LDSM.16.M88.4 R108, [R164+0x1800] ;  /* 0x00180000a46c783b */ /* 0x000fe80000000200 */
[----:B------:R-:W-:Y:S04]  /*b160*/  LDSM.16.M88.4 R100, [R164+0x1c00] ;  /* 0x001c0000a464783b */ /* 0x000fe80000000200 */
[----:B-----5:R-:W5:Y:S04]  /*b170*/  LDSM.16.M88.4 R4, [R166] ;  /* 0x00000000a604783b */ /* 0x020f680000000200 */
[----:B------:R-:W2:Y:S01]  /*b180*/  LDSM.16.M88.4 R92, [R164+0x2000] ;  /* 0x00200000a45c783b */ /* 0x000ea20000000200 */
[----:B-1----:R-:W-:Y:S03]  /*b190*/  I2F R3, R0 ;  /* 0x0000000000037306 */ /* 0x002fe60000201400 */
[----:B------:R-:W1:Y:S04]  /*b1a0*/  LDSM.16.M88.4 R84, [R164+0x2400] ;  /* 0x00240000a454783b */ /* 0x000e680000000200 */
[----:B------:R-:W1:Y:S04]  /*b1b0*/  LDSM.16.M88.4 R76, [R164+0x2800] ;  /* 0x00280000a44c783b */ /* 0x000e680000000200 */
[----:B------:R-:W1:Y:S04]  /*b1c0*/  LDSM.16.M88.4 R68, [R164+0x2c00] ;  /* 0x002c0000a444783b */ /* 0x000e680000000200 */
[----:B------:R-:W1:Y:S04]  /*b1d0*/  LDSM.16.M88.4 R60, [R164+0x3000] ;  /* 0x00300000a43c783b */ /* 0x000e680000000200 */
[----:B------:R-:W1:Y:S04]  /*b1e0*/  LDSM.16.M88.4 R52, [R164+0x3400] ;  /* 0x00340000a434783b */ /* 0x000e680000000200 */
[----:B------:R-:W1:Y:S04]  /*b1f0*/  LDSM.16.M88.4 R44, [R164+0x3800] ;  /* 0x00380000a42c783b */ /* 0x000e680000000200 */
[----:B------:R-:W1:Y:S04]  /*b200*/  LDSM.16.M88.4 R36, [R164+0x3c00] ;  /* 0x003c0000a424783b */ /* 0x000e680000000200 */
[----:B------:R-:W1:Y:S04]  /*b210*/  LDSM.16.M88.4 R28, [R164+0x4000] ;  /* 0x00400000a41c783b */ /* 0x000e680000000200 */
[----:B------:R-:W3:Y:S01]  /*b220*/  LDSM.16.M88.4 R20, [R164+0x4400] ;  /* 0x00440000a414783b */ /* 0x000ee20000000200 */
[C---:B-----5:R-:W-:Y:S03]  /*b230*/  HMMA.16816.F32 R132, R4.reuse, R124, RZ ;  /* 0x0000007c0484723c */ /* 0x060fe600000018ff */
[----:B----4-:R-:W4:Y:S04]  /*b240*/  LDSM.16.M88.4 R12, [R164+0x4800] ;  /* 0x00480000a40c783b */ /* 0x010f280000000200 */
[----:B------:R-:W5:Y:S01]  /*b250*/  LDSM.16.M88.4 R136, [R164+0x4c00] ;  /* 0x004c0000a488783b */ /* 0x000f620000000200 */
[C---:B------:R-:W-:Y:S03]  /*b260*/  HMMA.16816.F32 R120, R4.reuse, R116, RZ ;  /* 0x000000740478723c */ /* 0x040fe600000018ff */
[----:B------:R-:W-:Y:S04]  /*b270*/  LDSM.16.M88.4 R228, [R165] ;  /* 0x00000000a5e4783b */ /* 0x000fe80000000200 */
[----:B------:R-:W3:Y:S01]  /*b280*/  LDSM.16.M88.4 R144, [R158] ;  /* 0x000000009e90783b */ /* 0x000ee20000000200 */
[C---:B------:R-:W-:Y:S03]  /*b290*/  HMMA.16816.F32 R112, R4.reuse, R108, RZ ;  /* 0x0000006c0470723c */ /* 0x040fe600000018ff */
[----:B------:R-:W3:Y:S04]  /*b2a0*/  LDSM.16.M88.4 R140, [R157] ;  /* 0x000000009d8c783b */ /* 0x000ee80000000200 */
[----:B------:R-:W3:Y:S01]  /*b2b0*/  LDSM.16.M88.4 R172, [R160] ;  /* 0x00000000a0ac783b */ /* 0x000ee20000000200 */
[C---:B------:R-:W-:Y:S03]  /*b2c0*/  HMMA.16816.F32 R104, R4.reuse, R100, RZ ;  /* 0x000000640468723c */ /* 0x040fe600000018ff */
[----:B------:R-:W-:Y:S04]  /*b2d0*/  LDSM.16.M88.4 R168, [R159] ;  /* 0x000000009fa8783b */ /* 0x000fe80000000200 */
[----:B------:R-:W-:Y:S01]  /*b2e0*/  LDSM.16.M88.4 R224, [R163] ;  /* 0x00000000a3e0783b */ /* 0x000fe20000000200 */
[C---:B--2---:R-:W-:Y:S03]  /*b2f0*/  HMMA.16816.F32 R96, R4.reuse, R92, RZ ;  /* 0x0000005c0460723c */ /* 0x044fe600000018ff */
[----:B------:R-:W-:Y:S04]  /*b300*/  LDSM.16.M88.4 R180, [R162] ;  /* 0x00000000a2b4783b */ /* 0x000fe80000000200 */
[----:B------:R-:W-:Y:S01]  /*b310*/  LDSM.16.M88.4 R176, [R161] ;  /* 0x00000000a1b0783b */ /* 0x000fe20000000200 */
[C---:B-1----:R-:W-:Y:S03]  /*b320*/  HMMA.16816.F32 R88, R4.reuse, R84, RZ ;  /* 0x000000540458723c */ /* 0x042fe600000018ff */
[----:B------:R-:W0:Y:S05]  /*b330*/  LDGDEPBAR ;  /* 0x00000000000079af */ /* 0x000e2a0000000000 */
        /* <DEDUP_REMOVED lines=31> */
[----:B------:R-:W-:Y:S01]  /*b530*/  HMMA.16816.F32 R76, R228, R142, R76 ;  /* 0x0000008ee44c723c */ /* 0x000fe2000000184c */
[----:B------:R-:W-:Y:S01]  /*b540*/  LDSM.16.M88.4 R140, [R153] ;  /* 0x00000000998c783b */ /* 0x000fe20000000200 */
[----:B------:R-:W-:-:S02]  /*b550*/  FMUL.FTZ R89, R89, c[0x0][0x2ec] ;  /* 0x0000bb0059597a20 */ /* 0x000fc40000410000 */
[----:B------:R-:W-:Y:S02]  /*b560*/  FMUL.FTZ R88, R88, c[0x0][0x2ec] ;  /* 0x0000bb0058587a20 */ /* 0x000fe40000410000 */
[----:B------:R-:W-:Y:S02]  /*b570*/  FMUL.FTZ R90, R90, c[0x0][0x2ec] ;  /* 0x0000bb005a5a7a20 */ /* 0x000fe40000410000 */
[C---:B------:R-:W-:Y:S01]  /*b580*/  HMMA.16816.F32 R104, R228.reuse, R172, R104 ;  /* 0x000000ace468723c */ /* 0x040fe20000001868 */
[----:B------:R-:W-:Y:S02]  /*b590*/  FMUL.FTZ R84, R84, c[0x0][0x2ec] ;  /* 0x0000bb0054547a20 */ /* 0x000fe40000410000 */
[----:B------:R-:W-:Y:S01]  /*b5a0*/  FMUL.FTZ R85, R85, c[0x0][0x2ec] ;  /* 0x0000bb0055557a20 */ /* 0x000fe20000410000 */
[----:B------:R-:W-:Y:S01]  /*b5b0*/  MUFU.TANH R90, R90 ;  /* 0x0000005a005a7308 */ /* 0x000fe20000002400 */
[----:B------:R-:W-:Y:S02]  /*b5c0*/  FMUL.FTZ R91, R91, c[0x0][0x2ec] ;  /* 0x0000bb005b5b7a20 */ /* 0x000fe40000410000 */
[----:B------:R-:W-:Y:S01]  /*b5d0*/  FMUL.FTZ R86, R86, c[0x0][0x2ec] ;  /* 0x0000bb0056567a20 */ /* 0x000fe20000410000 */
[----:B-1----:R-:W-:Y:S01]  /*b5e0*/  HMMA.16816.F32 R72, R228, R136, R72 ;  /* 0x00000088e448723c */ /* 0x002fe20000001848 */
[----:B------:R-:W-:-:S02]  /*b5f0*/  FMUL.FTZ R81, R81, c[0x0][0x2ec] ;  /* 0x0000bb0051517a20 */ /* 0x000fc40000410000 */
[----:B------:R-:W-:Y:S01]  /*b600*/  FMUL.FTZ R80, R80, c[0x0][0x2ec] ;  /* 0x0000bb0050507a20 */ /* 0x000fe20000410000 */
[----:B------:R-:W-:Y:S01]  /*b610*/  MUFU.TANH R85, R85 ;  /* 0x0000005500557308 */ /* 0x000fe20000002400 */
[----:B------:R-:W-:Y:S02]  /*b620*/  FMUL.FTZ R82, R82, c[0x0][0x2ec] ;  /* 0x0000bb0052527a20 */ /* 0x000fe40000410000 */
[----:B------:R-:W-:Y:S01]  /*b630*/  FMUL.FTZ R87, R87, c[0x0][0x2ec] ;  /* 0x0000bb0057577a20 */ /* 0x000fe20000410000 */
[----:B------:R-:W-:Y:S01]  /*b640*/  HMMA.16816.F32 R68, R228, R138, R68 ;  /* 0x0000008ae444723c */ /* 0x000fe20000001844 */
[----:B------:R-:W1:Y:S01]  /*b650*/  LDSM.16.M88.4 R136, [R152] ;  /* 0x000000009888783b */ /* 0x000e620000000200 */
[----:B------:R-:W-:Y:S02]  /*b660*/  FMUL.FTZ R77, R77, c[0x0][0x2ec] ;  /* 0x0000bb004d4d7a20 */ /* 0x000fe40000410000 */
[----:B------:R-:W-:Y:S01]  /*b670*/  FMUL.FTZ R76, R76, c[0x0][0x2ec] ;  /* 0x0000bb004c4c7a20 */ /* 0x000fe20000410000 */
[----:B------:R-:W-:Y:S01]  /*b680*/  MUFU.TANH R80, R80 ;  /* 0x0000005000507308 */ /* 0x000fe20000002400 */
[----:B------:R-:W-:-:S02]  /*b690*/  FMUL.FTZ R78, R78, c[0x0][0x2ec] ;  /* 0x0000bb004e4e7a20 */ /* 0x000fc40000410000 */
[C---:B------:R-:W-:Y:S01]  /*b6a0*/  HMMA.16816.F32 R100, R228.reuse, R174, R100 ;  /* 0x000000aee464723c */ /* 0x040fe20000001864 */
[----:B------:R-:W3:Y:S01]  /*b6b0*/  LDSM.16.M88.4 R172, [R155] ;  /* 0x000000009bac783b */ /* 0x000ee20000000200 */
[----:B------:R-:W-:Y:S02]  /*b6c0*/  FMUL.FTZ R104, R104, c[0x0][0x2ec] ;  /* 0x0000bb0068687a20 */ /* 0x000fe40000410000 */
[----:B------:R-:W-:Y:S01]  /*b6d0*/  FMUL.FTZ R105, R105, c[0x0][0x2ec] ;  /* 0x0000bb0069697a20 */ /* 0x000fe20000410000 */
[----:B------:R-:W-:Y:S01]  /*b6e0*/  MUFU.TANH R77, R77 ;  /* 0x0000004d004d7308 */ /* 0x000fe20000002400 */
[----:B------:R-:W-:Y:S02]  /*b6f0*/  FMUL.FTZ R107, R107, c[0x0][0x2ec] ;  /* 0x0000bb006b6b7a20 */ /* 0x000fe40000410000 */
[----:B--2---:R-:W-:Y:S01]  /*b700*/  HMMA.16816.F32 R56, R228, R144, R56 ;  /* 0x00000090e438723c */ /* 0x004fe20000001838 */
[----:B------:R-:W-:Y:S02]  /*b710*/  FMUL.FTZ R72, R72, c[0x0][0x2ec] ;  /* 0x0000bb0048487a20 */ /* 0x000fe40000410000 */
[----:B------:R-:W-:-:S02]  /*b720*/  FMUL.FTZ R74, R74, c[0x0][0x2ec] ;  /* 0x0000bb004a4a7a20 */ /* 0x000fc40000410000 */
[----:B------:R-:W-:Y:S01]  /*b730*/  MUFU.TANH R243, R104 ;  /* 0x0000006800f37308 */ /* 0x000fe20000002400 */
[----:B------:R-:W-:Y:S02]  /*b740*/  FMUL.FTZ R106, R106, c[0x0][0x2ec] ;  /* 0x0000bb006a6a7a20 */ /* 0x000fe40000410000 */
[C---:B------:R-:W-:Y:S01]  /*b750*/  HMMA.16816.F32 R52, R228.reuse, R146, R52 ;  /* 0x00000092e434723c */ /* 0x040fe20000001834 */
[----:B------:R-:W-:Y:S01]  /*b760*/  LDSM.16.M88.4 R144, [R150] ;  /* 0x000000009690783b */ /* 0x000fe20000000200 */
[----:B------:R-:W-:Y:S02]  /*b770*/  FMUL.FTZ R68, R68, c[0x0][0x2ec] ;  /* 0x0000bb0044447a20 */ /* 0x000fe40000410000 */
[----:B------:R-:W-:Y:S01]  /*b780*/  FMUL.FTZ R70, R70, c[0x0][0x2ec] ;  /* 0x0000bb0046467a20 */ /* 0x000fe20000410000 */
[----:B------:R-:W-:Y:S01]  /*b790*/  MUFU.TANH R244, R105 ;  /* 0x0000006900f47308 */ /* 0x000fe20000002400 */
[----:B------:R-:W-:Y:S02]  /*b7a0*/  FMUL.FTZ R79, R79, c[0x0][0x2ec] ;  /* 0x0000bb004f4f7a20 */ /* 0x000fe40000410000 */
[----:B------:R-:W-:Y:S01]  /*b7b0*/  HMMA.16816.F32 R96, R228, R168, R96 ;  /* 0x000000a8e460723c */ /* 0x000fe20000001860 */
[----:B------:R-:W-:-:S02]  /*b7c0*/  FMUL.FTZ R101, R101, c[0x0][0x2ec] ;  /* 0x0000bb0065657a20 */ /* 0x000fc40000410000 */
[----:B------:R-:W-:Y:S02]  /*b7d0*/  FMUL.FTZ R102, R102, c[0x0][0x2ec] ;  /* 0x0000bb0066667a20 */ /* 0x000fe40000410000 */
[----:B------:R-:W-:Y:S01]  /*b7e0*/  MUFU.TANH R70, R70 ;  /* 0x0000004600467308 */ /* 0x000fe20000002400 */
[----:B------:R-:W-:Y:S02]  /*b7f0*/  FMUL.FTZ R100, R100, c[0x0][0x2ec] ;  /* 0x0000bb0064647a20 */ /* 0x000fe40000410000 */
[----:B------:R-:W-:Y:S01]  /*b800*/  HMMA.16816.F32 R92, R228, R170, R92 ;  /* 0x000000aae45c723c */ /* 0x000fe2000000185c */
[----:B------:R-:W-:Y:S01]  /*b810*/  LDSM.16.M88.4 R168, [R151] ;  /* 0x0000000097a8783b */ /* 0x000fe20000000200 */
[----:B------:R-:W-:Y:S02]  /*b820*/  FMUL.FTZ R56, R56, c[0x0][0x2ec] ;  /* 0x0000bb0038387a20 */ /* 0x000fe40000410000 */
[----:B------:R-:W-:Y:S01]  /*b830*/  FMUL.FTZ R58, R58, c[0x0][0x2ec] ;  /* 0x0000bb003a3a7a20 */ /* 0x000fe20000410000 */
[----:B------:R-:W-:Y:S01]  /*b840*/  MUFU.TANH R248, R101 ;  /* 0x0000006500f87308 */ /* 0x000fe20000002400 */
[----:B------:R-:W-:-:S02]  /*b850*/  FMUL.FTZ R103, R103, c[0x0][0x2ec] ;  /* 0x0000bb0067677a20 */ /* 0x000fc40000410000 */
[C---:B-1----:R-:W-:Y:S01]  /*b860*/  HMMA.16816.F32 R40, R228.reuse, R136, R40 ;  /* 0x00000088e428723c */ /* 0x042fe20000001828 */
[----:B------:R-:W-:Y:S02]  /*b870*/  FMUL.FTZ R52, R52, c[0x0][0x2ec] ;  /* 0x0000bb0034347a20 */ /* 0x000fe40000410000 */
[----:B------:R-:W-:Y:S02]  /*b880*/  FMUL.FTZ R54, R54, c[0x0][0x2ec] ;  /* 0x0000bb0036367a20 */ /* 0x000fe40000410000 */
[----:B------:R-:W-:Y:S01]  /*b890*/  MUFU.TANH R250, R102 ;  /* 0x0000006600fa7308 */ /* 0x000fe20000002400 */
[----:B------:R-:W-:Y:S02]  /*b8a0*/  FMUL.FTZ R71, R71, c[0x0][0x2ec] ;  /* 0x0000bb0047477a20 */ /* 0x000fe40000410000 */
[----:B------:R-:W-:Y:S01]  /*b8b0*/  HMMA.16816.F32 R36, R228, R138, R36 ;  /* 0x0000008ae424723c */ /* 0x000fe20000001824 */
[----:B------:R-:W1:Y:S01]  /*b8c0*/  LDSM.16.M88.4 R136, [R148] ;  /* 0x000000009488783b */ /* 0x000e620000000200 */
[----:B------:R-:W-:-:S02]  /*b8d0*/  FMUL.FTZ R96, R96, c[0x0][0x2ec] ;  /* 0x0000bb0060607a20 */ /* 0x000fc40000410000 */
[----:B------:R-:W-:Y:S01]  /*b8e0*/  FMUL.FTZ R97, R97, c[0x0][0x2ec] ;  /* 0x0000bb0061617a20 */ /* 0x000fe20000410000 */
[----:B------:R-:W-:Y:S01]  /*b8f0*/  MUFU.TANH R100, R100 ;  /* 0x0000006400647308 */ /* 0x000fe20000002400 */
[----:B------:R-:W-:Y:S02]  /*b900*/  FMUL.FTZ R98, R98, c[0x0][0x2ec] ;  /* 0x0000bb0062627a20 */ /* 0x000fe40000410000 */
[----:B------:R-:W-:Y:S01]  /*b910*/  HMMA.16816.F32 R48, R228, R140, R48 ;  /* 0x0000008ce430723c */ /* 0x000fe20000001830 */
[----:B------:R-:W-:Y:S02]  /*b920*/  FMUL.FTZ R93, R93, c[0x0][0x2ec] ;  /* 0x0000bb005d5d7a20 */ /* 0x000fe40000410000 */
[----:B------:R-:W-:Y:S02]  /*b930*/  FMUL.FTZ R92, R92, c[0x0][0x2ec] ;  /* 0x0000bb005c5c7a20 */ /* 0x000fe40000410000 */
[----:B------:R-:W-:Y:S01]  /*b940*/  MUFU.TANH R251, R96 ;  /* 0x0000006000fb7308 */ /* 0x000fe20000002400 */
[----:B------:R-:W-:-:S02]  /*b950*/  FMUL.FTZ R95, R95, c[0x0][0x2ec] ;  /* 0x0000bb005f5f7a20 */ /* 0x000fc40000410000 */
[----:B------:R-:W-:Y:S01]  /*b960*/  HMMA.16816.F32 R44, R228, R142, R44 ;  /* 0x0000008ee42c723c */ /* 0x000fe2000000182c */
[----:B------:R-:W2:Y:S01]  /*b970*/  LDSM.16.M88.4 R140, [R149] ;  /* 0x00000000958c783b */ /* 0x000ea20000000200 */
        /* <DEDUP_REMOVED lines=8> */
[----:B---3--:R-:W-:Y:S01]  /*ba00*/  HMMA.16816.F32 R64, R228, R172, R64 ;  /* 0x000000ace440723c */ /* 0x008fe20000001840 */
[----:B------:R-:W-:Y:S01]  /*ba10*/  FMUL.FTZ R48, R48, c[0x0][0x2ec] ;  /* 0x0000bb0030307a20 */ /* 0x000fe20000410000 */
[----:B------:R-:W-:Y:S01]  /*ba20*/  LOP3.LUT R227, R190, 0x91, R187, 0xfe, !PT ;  /* 0x00000091bee37812 */ /* 0x000fe200078efebb */
[----:B------:R-:W-:-:S02]  /*ba30*/  FMUL.FTZ R50, R50, c[0x0][0x2ec] ;  /* 0x0000bb0032327a20 */ /* 0x000fc40000410000 */
[----:B------:R-:W-:Y:S02]  /*ba40*/  FMUL.FTZ R43, R43, c[0x0][0x2ec] ;  /* 0x0000bb002b2b7a20 */ /* 0x000fe40000410000 */
[----:B------:R3:W-:Y:S01]  /*ba50*/  MUFU.TANH R81, R72 ;  /* 0x0000004800517308 */ /* 0x0007e20000002400 */
[C---:B------:R-:W-:Y:S01]  /*ba60*/  HMMA.16816.F32 R60, R228.reuse, R174, R60 ;  /* 0x000000aee43c723c */ /* 0x040fe2000000183c */
[--C-:B------:R-:W-:Y:S01]  /*ba70*/  LOP3.LUT R173, R190, 0x78, R187.reuse, 0xfe, !PT ;  /* 0x00000078bead7812 */ /* 0x100fe200078efebb */
[----:B------:R-:W-:Y:S02]  /*ba80*/  FMUL.FTZ R44, R44, c[0x0][0x2ec] ;  /* 0x0000bb002c2c7a20 */ /* 0x000fe40000410000 */
[----:B------:R-:W-:Y:S02]  /*ba90*/  FMUL.FTZ R46, R46, c[0x0][0x2ec] ;  /* 0x0000bb002e2e7a20 */ /* 0x000fe40000410000 */
[----:B------:R-:W-:Y:S01]  /*baa0*/  FMUL.FTZ R94, R94, c[0x0][0x2ec] ;  /* 0x0000bb005e5e7a20 */ /* 0x000fe20000410000 */
[----:B------:R-:W-:Y:S01]  /*bab0*/  LOP3.LUT R175, R190, 0x80, R187, 0xfe, !PT ;  /* 0x00000080beaf7812 */ /* 0x000fe200078efebb */
[----:B-1----:R-:W-:Y:S01]  /*bac0*/  HMMA.16816.F32 R4, R228, R138, R4 ;  /* 0x0000008ae404723c */ /* 0x002fe20000001804 */
[----:B------:R-:W-:Y:S01]  /*bad0*/  FMUL.FTZ R126, R126, c[0x0][0x2ec] ;  /* 0x0000bb007e7e7a20 */ /* 0x000fe20000410000 */
[----:B------:R-:W-:Y:S01]  /*bae0*/  I2F R172, R173 ;  /* 0x000000ad00ac7306 */ /* 0x000fe20000201400 */
[----:B------:R-:W-:-:S02]  /*baf0*/  FMUL.FTZ R125, R125, c[0x0][0x2ec] ;  /* 0x0000bb007d7d7a20 */ /* 0x000fc40000410000 */
[----:B------:R-:W-:Y:S02]  /*bb00*/  FMUL.FTZ R127, R127, c[0x0][0x2ec] ;  /* 0x0000bb007f7f7a20 */ /* 0x000fe40000410000 */
[----:B---3--:R-:W-:Y:S01]  /*bb10*/  FMUL.FTZ R72, R73, c[0x0][0x2ec] ;  /* 0x0000bb0049487a20 */ /* 0x008fe20000410000 */
[C---:B------:R-:W-:Y:S01]  /*bb20*/  HMMA.16816.F32 R120, R228.reuse, R180, R120 ;  /* 0x000000b4e478723c */ /* 0x040fe20000001878 */
[----:B------:R-:W-:Y:S01]  /*bb30*/  FMUL.FTZ R64, R64, c[0x0][0x2ec] ;  /* 0x0000bb0040407a20 */ /* 0x000fe20000410000 */
[----:B------:R1:W-:Y:S01]  /*bb40*/  MUFU.TANH R73, R68 ;  /* 0x0000004400497308 */ /* 0x0003e20000002400 */
[----:B------:R-:W-:Y:S02]  /*bb50*/  FMUL.FTZ R66, R66, c[0x0][0x2ec] ;  /* 0x0000bb0042427a20 */ /* 0x000fe40000410000 */
[----:B------:R-:W-:Y:S02]  /*bb60*/  FMUL.FTZ R124, R124, c[0x0][0x2ec] ;  /* 0x0000bb007c7c7a20 */ /* 0x000fe40000410000 */
[----:B------:R-:W-:Y:S01]  /*bb70*/  LOP3.LUT R180, R190, 0x81, R187, 0xfe, !PT ;  /* 0x00000081beb47812 */ /* 0x000fe200078efebb */
[----:B------:R-:W-:Y:S01]  /*bb80*/  HMMA.16816.F32 R24, R228, R144, R24 ;  /* 0x00000090e418723c */ /* 0x000fe20000001818 */
[----:B------:R-:W-:Y:S01]  /*bb90*/  FMUL.FTZ R60, R60, c[0x0][0x2ec] ;  /* 0x0000bb003c3c7a20 */ /* 0x000fe20000410000 */
[----:B------:R-:W-:Y:S01]  /*bba0*/  I2F R174, R175 ;  /* 0x000000af00ae7306 */ /* 0x000fe20000201400 */
[----:B------:R-:W-:-:S02]  /*bbb0*/  FMUL.FTZ R62, R62, c[0x0][0x2ec] ;  /* 0x0000bb003e3e7a20 */ /* 0x000fc40000410000 */
[----:B------:R-:W-:Y:S02]  /*bbc0*/  FMUL.FTZ R83, R83, c[0x0][0x2ec] ;  /* 0x0000bb0053537a20 */ /* 0x000fe40000410000 */
[----:B------:R-:W-:Y:S01]  /*bbd0*/  LOP3.LUT R145, R190, 0xa1, R187, 0xfe, !PT ;  /* 0x000000a1be917812 */ /* 0x000fe200078efebb */
[C---:B------:R-:W-:Y:S01]  /*bbe0*/  HMMA.16816.F32 R20, R228.reuse, R146, R20 ;  /* 0x00000092e414723c */ /* 0x040fe20000001814 */
[----:B------:R-:W-:Y:S01]  /*bbf0*/  FMUL.FTZ R5, R5, c[0x0][0x2ec] ;  /* 0x0000bb0005057a20 */ /* 0x000fe20000410000 */
[----:B------:R-:W-:Y:S01]  /*bc00*/  MUFU.TANH R147, R125 ;  /* 0x0000007d00937308 */ /* 0x000fe20000002400 */
[----:B------:R-:W-:Y:S02]  /*bc10*/  FMUL.FTZ R7, R7, c[0x0][0x2ec] ;  /* 0x0000bb0007077a20 */ /* 0x000fe40000410000 */
[----:B-1----:R-:W-:Y:S02]  /*bc20*/  FMUL.FTZ R68, R69, c[0x0][0x2ec] ;  /* 0x0000bb0045447a20 */ /* 0x002fe40000410000 */
[----:B------:R-:W-:Y:S01]  /*bc30*/  FMUL.FTZ R4, R4, c[0x0][0x2ec] ;  /* 0x0000bb0004047a20 */ /* 0x000fe20000410000 */
[----:B------:R-:W-:Y:S01]  /*bc40*/  HMMA.16816.F32 R32, R228, R168, R32 ;  /* 0x000000a8e420723c */ /* 0x000fe20000001820 */
[----:B------:R-:W-:Y:S01]  /*bc50*/  FMUL.FTZ R120, R120, c[0x0][0x2ec] ;  /* 0x0000bb0078787a20 */ /* 0x000fe20000410000 */
[----:B------:R1:W-:Y:S01]  /*bc60*/  MUFU.TANH R69, R64 ;  /* 0x0000004000457308 */ /* 0x0003e20000002400 */
[----:B------:R-:W-:-:S02]  /*bc70*/  FMUL.FTZ R121, R121, c[0x0][0x2ec] ;  /* 0x0000bb0079797a20 */ /* 0x000fc40000410000 */
[----:B------:R-:W-:-:S03]  /*bc80*/  FMUL.FTZ R6, R6, c[0x0][0x2ec] ;  /* 0x0000bb0006067a20 */ /* 0x000fc60000410000 */
[C---:B------:R-:W-:Y:S01]  /*bc90*/  HMMA.16816.F32 R28, R228.reuse, R170, R28 ;  /* 0x000000aae41c723c */ /* 0x040fe2000000181c */
[----:B------:R-:W-:Y:S01]  /*bca0*/  FMUL.FTZ R27, R27, c[0x0][0x2ec] ;  /* 0x0000bb001b1b7a20 */ /* 0x000fe20000410000 */
[----:B------:R-:W3:Y:S01]  /*bcb0*/  MUFU.TANH R5, R5 ;  /* 0x0000000500057308 */ /* 0x000ee20000002400 */
[----:B------:R-:W-:Y:S02]  /*bcc0*/  FMUL.FTZ R24, R24, c[0x0][0x2ec] ;  /* 0x0000bb0018187a20 */ /* 0x000fe40000410000 */
[----:B------:R-:W-:Y:S02]  /*bcd0*/  FMUL.FTZ R26, R26, c[0x0][0x2ec] ;  /* 0x0000bb001a1a7a20 */ /* 0x000fe40000410000 */
[----:B------:R-:W-:Y:S01]  /*bce0*/  LOP3.LUT R171, R190, 0xa0, R187, 0xfe, !PT ;  /* 0x000000a0beab7812 */ /* 0x000fe200078efebb */
[----:B--2---:R-:W-:Y:S01]  /*bcf0*/  HMMA.16816.F32 R16, R228, R140, R16 ;  /* 0x0000008ce410723c */ /* 0x004fe20000001810 */
[----:B------:R-:W-:Y:S01]  /*bd00*/  FMUL.FTZ R22, R22, c[0x0][0x2ec] ;  /* 0x0000bb0016167a20 */ /* 0x000fe20000410000 */
[----:B------:R-:W2:Y:S01]  /*bd10*/  MUFU.TANH R7, R7 ;  /* 0x0000000700077308 */ /* 0x000ea20000002400 */
[----:B-1----:R-:W-:-:S02]  /*bd20*/  FMUL.FTZ R64, R65, c[0x0][0x2ec] ;  /* 0x0000bb0041407a20 */ /* 0x002fc40000410000 */
[----:B------:R-:W-:Y:S02]  /*bd30*/  FMUL.FTZ R23, R23, c[0x0][0x2ec] ;  /* 0x0000bb0017177a20 */ /* 0x000fe40000410000 */
[----:B------:R-:W-:Y:S01]  /*bd40*/  FMUL.FTZ R20, R20, c[0x0][0x2ec] ;  /* 0x0000bb0014147a20 */ /* 0x000fe20000410000 */
[C---:B------:R-:W-:Y:S01]  /*bd50*/  HMMA.16816.F32 R132, R228.reuse, R224, R132 ;  /* 0x000000e0e484723c */ /* 0x040fe20000001884 */
[----:B------:R-:W-:Y:S01]  /*bd60*/  FMUL.FTZ R32, R32, c[0x0][0x2ec] ;  /* 0x0000bb0020207a20 */ /* 0x000fe20000410000 */
[----:B------:R1:W-:Y:S01]  /*bd70*/  MUFU.TANH R65, R60 ;  /* 0x0000003c00417308 */ /* 0x0003e20000002400 */
[CC--:B---3--:R-:W-:Y:S02]  /*bd80*/  FFMA.FTZ R5, R167.reuse, R3.reuse, R5 ;  /* 0x00000003a7057223 */ /* 0x0c8fe40000010005 */
[----:B------:R-:W-:Y:S02]  /*bd90*/  FMUL.FTZ R34, R34, c[0x0][0x2ec] ;  /* 0x0000bb0022227a20 */ /* 0x000fe40000410000 */
[----:B------:R-:W-:Y:S01]  /*bda0*/  LOP3.LUT R225, R190, 0x90, R187, 0xfe, !PT ;  /* 0x00000090bee17812 */ /* 0x000fe200078efebb */
[----:B------:R-:W-:Y:S01]  /*bdb0*/  HMMA.16816.F32 R116, R228, R182, R116 ;  /* 0x000000b6e474723c */ /* 0x000fe20000001874 */
[----:B------:R-:W-:Y:S01]  /*bdc0*/  FMUL.FTZ R28, R28, c[0x0][0x2ec] ;  /* 0x0000bb001c1c7a20 */ /* 0x000fe20000410000 */
[----:B------:R-:W-:Y:S01]  /*bdd0*/  MUFU.TANH R168, R22 ;  /* 0x0000001600a87308 */ /* 0x000fe20000002400 */
[----:B--2---:R-:W-:-:S02]  /*bde0*/  FFMA.FTZ R0, R167, R3, R7 ;  /* 0x00000003a7007223 */ /* 0x004fc40000010007 */
[CC--:B------:R-:W-:Y:S01]  /*bdf0*/  FFMA.FTZ R7, R167.reuse, R172.reuse, R73 ;  /* 0x000000aca7077223 */ /* 0x0c0fe20000010049 */
[C-C-:B------:R-:W-:Y:S01]  /*be00*/  LOP3.LUT R73, R190.reuse, 0xd8, R187.reuse, 0xfe, !PT ;  /* 0x000000d8be497812 */ /* 0x140fe200078efebb */
[----:B------:R-:W-:Y:S01]  /*be10*/  FFMA.FTZ R172, R167, R172, R70 ;  /* 0x000000aca7ac7223 */ /* 0x000fe20000010046 */
[C---:B------:R-:W-:Y:S01]  /*be20*/  HMMA.16816.F32 R8, R228.reuse, R136, R8 ;  /* 0x00000088e408723c */ /* 0x040fe20000001808 */
[----:B------:R-:W-:Y:S01]  /*be30*/  LOP3.LUT R183, R190, 0x88, R187, 0xfe, !PT ;  /* 0x00000088beb77812 */ /* 0x000fe200078efebb */
[----:B-1----:R-:W-:Y:S01]  /*be40*/  FMUL.FTZ R60, R61, c[0x0][0x2ec] ;  /* 0x0000bb003d3c7a20 */ /* 0x002fe20000410000 */
[----:B------:R-:W-:Y:S01]  /*be50*/  MUFU.TANH R72, R72 ;  /* 0x0000004800487308 */ /* 0x000fe20000002400 */
[----:B------:R-:W-:Y:S01]  /*be60*/  FMUL.FTZ R16, R16, c[0x0][0x2ec] ;  /* 0x0000bb0010107a20 */ /* 0x000fe20000410000 */
[----:B------:R-:W-:Y:S01]  /*be70*/  FSEL R0, R0, -INF , !P4 ;  /* 0xff80000000007808 */ /* 0x000fe20006000000 */
[----:B------:R-:W-:Y:S01]  /*be80*/  FMUL.FTZ R18, R18, c[0x0][0x2ec] ;  /* 0x0000bb0012127a20 */ /* 0x000fe20000410000 */
[----:B------:R-:W-:Y:S01]  /*be90*/  ISETP.GE.AND P4, PT, R173, R189, PT ;  /* 0x000000bdad00720c */ /* 0x000fe20003f86270 */
[----:B------:R-:W-:Y:S01]  /*bea0*/  HMMA.16816.F32 R112, R228, R176, R112 ;  /* 0x000000b0e470723c */ /* 0x000fe20000001870 */
[----:B------:R-:W-:-:S02]  /*beb0*/  FMUL.FTZ R132, R132, c[0x0][0x2ec] ;  /* 0x0000bb0084847a20 */ /* 0x000fc40000410000 */
[----:B------:R1:W-:Y:S01]  /*bec0*/  MUFU.TANH R61, R56 ;  /* 0x00000038003d7308 */ /* 0x0003e20000002400 */
[----:B------:R-:W-:Y:S01]  /*bed0*/  FMUL.FTZ R133, R133, c[0x0][0x2ec] ;  /* 0x0000bb0085857a20 */ /* 0x000fe20000410000 */
[----:B------:R-:W-:Y:S01]  /*bee0*/  FSEL R7, R7, -INF , !P4 ;  /* 0xff80000007077808 */ /* 0x000fe20006000000 */
[----:B------:R-:W-:Y:S01]  /*bef0*/  FMUL.FTZ R134, R134, c[0x0][0x2ec] ;  /* 0x0000bb0086867a20 */ /* 0x000fe20000410000 */
[----:B------:R-:W-:Y:S01]  /*bf00*/  LOP3.LUT R176, R190, 0x70, R187, 0xfe, !PT ;  /* 0x00000070beb07812 */ /* 0x000fe200078efebb */
[C---:B------:R-:W-:Y:S01]  /*bf10*/  HMMA.16816.F32 R12, R228.reuse, R142, R12 ;  /* 0x0000008ee40c723c */ /* 0x040fe2000000180c */
[----:B------:R-:W-:Y:S01]  /*bf20*/  FMUL.FTZ R117, R117, c[0x0][0x2ec] ;  /* 0x0000bb0075757a20 */ /* 0x000fe20000410000 */
[-C--:B------:R-:W-:Y:S01]  /*bf30*/  ISETP.GE.AND P4, PT, R180, R184.reuse, PT ;  /* 0x000000b8b400720c */ /* 0x080fe20003f86270 */
[----:B------:R-:W-:Y:S01]  /*bf40*/  MUFU.TANH R143, R126 ;  /* 0x0000007e008f7308 */ /* 0x000fe20000002400 */
[C---:B------:R-:W-:Y:S01]  /*bf50*/  ISETP.GE.AND P3, PT, R176.reuse, R189, PT ;  /* 0x000000bdb000720c */ /* 0x040fe20003f66270 */
[----:B------:R-:W-:Y:S01]  /*bf60*/  FMUL.FTZ R31, R31, c[0x0][0x2ec] ;  /* 0x0000bb001f1f7a20 */ /* 0x000fe20000410000 */
[----:B------:R-:W-:Y:S01]  /*bf70*/  ISETP.GE.AND P2, PT, R176, R184, PT ;  /* 0x000000b8b000720c */ /* 0x000fe20003f46270 */
[----:B------:R-:W-:Y:S01]  /*bf80*/  FMUL.FTZ R30, R30, c[0x0][0x2ec] ;  /* 0x0000bb001e1e7a20 */ /* 0x000fe20000410000 */
[----:B------:R-:W-:Y:S01]  /*bf90*/  HMMA.16816.F32 R108, R228, R178, R108 ;  /* 0x000000b2e46c723c */ /* 0x000fe2000000186c */
[----:B------:R-:W-:-:S02]  /*bfa0*/  FMUL.FTZ R8, R8, c[0x0][0x2ec] ;  /* 0x0000bb0008087a20 */ /* 0x000fc40000410000 */
[----:B------:R-:W-:Y:S01]  /*bfb0*/  MUFU.TANH R126, R84 ;  /* 0x00000054007e7308 */ /* 0x000fe20000002400 */
[----:B-1----:R-:W-:Y:S02]  /*bfc0*/  FMUL.FTZ R56, R57, c[0x0][0x2ec] ;  /* 0x0000bb0039387a20 */ /* 0x002fe40000410000 */
[----:B------:R-:W-:Y:S01]  /*bfd0*/  FMUL.FTZ R10, R10, c[0x0][0x2ec] ;  /* 0x0000bb000a0a7a20 */ /* 0x000fe20000410000 */
[----:B------:R-:W-:Y:S01]  /*bfe0*/  LOP3.LUT R178, R190, 0x71, R187, 0xfe, !PT ;  /* 0x00000071beb27812 */ /* 0x000fe200078efebb */
[----:B------:R-:W-:Y:S02]  /*bff0*/  FMUL.FTZ R9, R9, c[0x0][0x2ec] ;  /* 0x0000bb0009097a20 */ /* 0x000fe40000410000 */
[----:B------:R-:W-:Y:S01]  /*c000*/  FMUL.FTZ R113, R113, c[0x0][0x2ec] ;  /* 0x0000bb0071717a20 */ /* 0x000fe20000410000 */
[----:B------:R1:W-:Y:S01]  /*c010*/  MUFU.TANH R84, R74 ;  /* 0x0000004a00547308 */ /* 0x0003e20000002400 */
[----:B------:R-:W-:Y:S01]  /*c020*/  ISETP.GE.AND P6, PT, R178, R189, PT ;  /* 0x000000bdb200720c */ /* 0x000fe20003fc6270 */
[----:B------:R-:W-:-:S02]  /*c030*/  FMUL.FTZ R11, R11, c[0x0][0x2ec] ;  /* 0x0000bb000b0b7a20 */ /* 0x000fc40000410000 */
[----:B------:R-:W-:Y:S02]  /*c040*/  FMUL.FTZ R19, R19, c[0x0][0x2ec] ;  /* 0x0000bb0013137a20 */ /* 0x000fe40000410000 */
[----:B------:R-:W-:Y:S02]  /*c050*/  FMUL.FTZ R12, R12, c[0x0][0x2ec] ;  /* 0x0000bb000c0c7a20 */ /* 0x000fe40000410000 */
[----:B------:R-:W2:Y:S01]  /*c060*/  I2F R2, R176 ;  /* 0x000000b000027306 */ /* 0x000ea20000201400 */
[----:B------:R-:W-:Y:S02]  /*c070*/  FMUL.FTZ R14, R14, c[0x0][0x2ec] ;  /* 0x0000bb000e0e7a20 */ /* 0x000fe40000410000 */
[----:B------:R-:W-:Y:S02]  /*c080*/  FMUL.FTZ R13, R13, c[0x0][0x2ec] ;  /* 0x0000bb000d0d7a20 */ /* 0x000fe40000410000 */
[----:B------:R-:W-:Y:S02]  /*c090*/  FMUL.FTZ R109, R109, c[0x0][0x2ec] ;  /* 0x0000bb006d6d7a20 */ /* 0x000fe40000410000 */
[----:B------:R-:W-:Y:S01]  /*c0a0*/  FMUL.FTZ R15, R15, c[0x0][0x2ec] ;  /* 0x0000bb000f0f7a20 */ /* 0x000fe20000410000 */
[----:B------:R-:W-:Y:S01]  /*c0b0*/  MUFU.TANH R229, R120 ;  /* 0x0000007800e57308 */ /* 0x000fe20000002400 */
[----:B-1----:R-:W-:-:S02]  /*c0c0*/  FMUL.FTZ R74, R75, c[0x0][0x2ec] ;  /* 0x0000bb004b4a7a20 */ /* 0x002fc40000410000 */
[----:B------:R-:W-:Y:S02]  /*c0d0*/  FMUL.FTZ R17, R17, c[0x0][0x2ec] ;  /* 0x0000bb0011117a20 */ /* 0x000fe40000410000 */
[----:B------:R-:W-:Y:S02]  /*c0e0*/  FMUL.FTZ R21, R21, c[0x0][0x2ec] ;  /* 0x0000bb0015157a20 */ /* 0x000fe40000410000 */
[----:B------:R-:W-:Y:S01]  /*c0f0*/  FMUL.FTZ R116, R116, c[0x0][0x2ec] ;  /* 0x0000bb0074747a20 */ /* 0x000fe20000410000 */
[----:B------:R-:W-:Y:S01]  /*c100*/  MUFU.TANH R120, R89 ;  /* 0x0000005900787308 */ /* 0x000fe20000002400 */
[----:B--2---:R-:W-:Y:S02]  /*c110*/  FFMA.FTZ R84, R167, R2, R84 ;  /* 0x00000002a7547223 */ /* 0x004fe40000010054 */
[----:B------:R-:W-:Y:S02]  /*c120*/  FMUL.FTZ R112, R112, c[0x0][0x2ec] ;  /* 0x0000bb0070707a20 */ /* 0x000fe40000410000 */
[----:B------:R-:W-:Y:S01]  /*c130*/  FMUL.FTZ R108, R108, c[0x0][0x2ec] ;  /* 0x0000bb006c6c7a20 */ /* 0x000fe20000410000 */
[----:B------:R-:W-:Y:S01]  /*c140*/  FSEL R182, R84, -INF , !P2 ;  /* 0xff80000054b67808 */ /* 0x000fe20005000000 */
[----:B------:R-:W-:Y:S01]  /*c150*/  IMAD.MOV.U32 R84, RZ, RZ, R168 ;  /* 0x000000ffff547224 */ /* 0x000fe200078e00a8 */
[----:B------:R1:W-:Y:S01]  /*c160*/  MUFU.TANH R57, R52 ;  /* 0x0000003400397308 */ /* 0x0003e20000002400 */
[----:B------:R-:W-:Y:S01]  /*c170*/  ISETP.GE.AND P2, PT, R175, R189, PT ;  /* 0x000000bdaf00720c */ /* 0x000fe20003f46270 */
[----:B------:R-:W-:-:S02]  /*c180*/  FMUL.FTZ R135, R135, c[0x0][0x2ec] ;  /* 0x0000bb0087877a20 */ /* 0x000fc40000410000 */
[----:B------:R-:W-:Y:S02]  /*c190*/  FMUL.FTZ R110, R110, c[0x0][0x2ec] ;  /* 0x0000bb006e6e7a20 */ /* 0x000fe40000410000 */
[----:B------:R-:W-:Y:S02]  /*c1a0*/  FMUL.FTZ R111, R111, c[0x0][0x2ec] ;  /* 0x0000bb006f6f7a20 */ /* 0x000fe40000410000 */
[----:B------:R2:W3:Y:S01]  /*c1b0*/  MUFU.TANH R75, R66 ;  /* 0x00000042004b7308 */ /* 0x0004e20000002400 */
[----:B-1----:R-:W-:-:S07]  /*c1c0*/  FMUL.FTZ R52, R53, c[0x0][0x2ec] ;  /* 0x0000bb0035347a20 */ /* 0x002fce0000410000 */
[----:B------:R-:W-:Y:S01]  /*c1d0*/  MUFU.TANH R89, R27 ;  /* 0x0000001b00597308 */ /* 0x000fe20000002400 */
[----:B--2---:R-:W-:-:S07]  /*c1e0*/  FMUL.FTZ R66, R67, c[0x0][0x2ec] ;  /* 0x0000bb0043427a20 */ /* 0x004fce0000410000 */
[----:B------:R1:W-:Y:S01]  /*c1f0*/  MUFU.TANH R53, R48 ;  /* 0x0000003000357308 */ /* 0x0003e20000002400 */
[----:B---3--:R-:W-:Y:S01]  /*c200*/  FFMA.FTZ R168, R167, R174, R75 ;  /* 0x000000aea7a87223 */ /* 0x008fe2000001004b */
[----:B------:R-:W-:-:S06]  /*c210*/  LOP3.LUT R75, R190, 0xd9, R187, 0xfe, !PT ;  /* 0x000000d9be4b7812 */ /* 0x000fcc00078efebb */
[----:B------:R2:W-:Y:S08]  /*c220*/  MUFU.TANH R27, R4 ;  /* 0x00000004001b7308 */ /* 0x0005f00000002400 */
[----:B------:R-:W-:Y:S01]  /*c230*/  I2F R177, R178 ;  /* 0x000000b200b17306 */ /* 0x000fe20000201400 */
[----:B-1----:R-:W-:-:S07]  /*c240*/  FMUL.FTZ R48, R49, c[0x0][0x2ec] ;  /* 0x0000bb0031307a20 */ /* 0x002fce0000410000 */
[----:B------:R-:W1:Y:S01]  /*c250*/  MUFU.TANH R74, R74 ;  /* 0x0000004a004a7308 */ /* 0x000e620000002400 */
[----:B--2---:R-:W-:-:S07]  /*c260*/  LOP3.LUT R4, R190, 0xc8, R187, 0xfe, !PT ;  /* 0x000000c8be047812 */ /* 0x004fce00078efebb */
[----:B------:R2:W-:Y:S08]  /*c270*/  MUFU.TANH R49, R44 ;  /* 0x0000002c00317308 */ /* 0x0005f00000002400 */
[----:B------:R3:W-:Y:S01]  /*c280*/  MUFU.TANH R67, R62 ;  /* 0x0000003e00437308 */ /* 0x0007e20000002400 */
[----:B-1----:R-:W-:Y:S01]  /*c290*/  FFMA.FTZ R176, R167, R177, R74 ;  /* 0x000000b1a7b07223 */ /* 0x002fe2000001004a */
[----:B------:R-:W-:Y:S01]  /*c2a0*/  LOP3.LUT R74, R190, 0xd1, R187, 0xfe, !PT ;  /* 0x000000d1be4a7812 */ /* 0x000fe200078efebb */
[----:B--2---:R-:W-:-:S05]  /*c2b0*/  FMUL.FTZ R44, R45, c[0x0][0x2ec] ;  /* 0x0000bb002d2c7a20 */ /* 0x004fca0000410000 */
[----:B------:R-:W1:Y:S01]  /*c2c0*/  I2F R181, R183 ;  /* 0x000000b700b57306 */ /* 0x000e620000201400 */
[----:B---3--:R-:W-:-:S07]  /*c2d0*/  FMUL.FTZ R62, R63, c[0x0][0x2ec] ;  /* 0x0000bb003f3e7a20 */ /* 0x008fce0000410000 */
[----:B------:R2:W3:Y:S08]  /*c2e0*/  MUFU.TANH R45, R40 ;  /* 0x00000028002d7308 */ /* 0x0004f00000002400 */
[----:B------:R4:W-:Y:S01]  /*c2f0*/  I2F R125, R4 ;  /* 0x00000004007d7306 */ /* 0x0009e20000201400 */
[----:B-1----:R-:W-:Y:S01]  /*c300*/  FFMA.FTZ R141, R167, R181, R67 ;  /* 0x000000b5a78d7223 */ /* 0x002fe20000010043 */
[----:B------:R-:W-:Y:S01]  /*c310*/  LOP3.LUT R67, R190, 0xe1, R187, 0xfe, !PT ;  /* 0x000000e1be437812 */ /* 0x000fe200078efebb */
[----:B--2---:R-:W-:-:S05]  /*c320*/  FMUL.FTZ R40, R41, c[0x0][0x2ec] ;  /* 0x0000bb0029287a20 */ /* 0x004fca0000410000 */
[----:B------:R-:W-:Y:S01]  /*c330*/  I2F R179, R180 ;  /* 0x000000b400b37306 */ /* 0x000fe20000201400 */
[----:B---3--:R-:W-:Y:S01]  /*c340*/  FFMA.FTZ R45, R167, R241, R45 ;  /* 0x000000f1a72d7223 */ /* 0x008fe2000001002d */
[----:B----4-:R-:W-:-:S06]  /*c350*/  LOP3.LUT R4, R190, 0xc9, R187, 0xfe, !PT ;  /* 0x000000c9be047812 */ /* 0x010fcc00078efebb */
[----:B------:R-:W-:Y:S08]  /*c360*/  MUFU.TANH R64, R64 ;  /* 0x0000004000407308 */ /* 0x000ff00000002400 */
[----:B------:R-:W1:Y:S08]  /*c370*/  MUFU.TANH R66, R66 ;  /* 0x0000004200427308 */ /* 0x000e700000002400 */
[----:B------:R2:W-:Y:S08]  /*c380*/  MUFU.TANH R41, R36 ;  /* 0x0000002400297308 */ /* 0x0005f00000002400 */
[----:B------:R3:W-:Y:S01]  /*c390*/  MUFU.TANH R63, R58 ;  /* 0x0000003a003f7308 */ /* 0x0007e20000002400 */
[----:B-1----:R-:W-:Y:S01]  /*c3a0*/  FFMA.FTZ R142, R167, R179, R66 ;  /* 0x000000b3a78e7223 */ /* 0x002fe20000010042 */
[----:B------:R-:W-:-:S04]  /*c3b0*/  LOP3.LUT R66, R190, 0xe0, R187, 0xfe, !PT ;  /* 0x000000e0be427812 */ /* 0x000fc800078efebb */
[----:B------:R-:W-:Y:S01]  /*c3c0*/  FSEL R142, R142, -INF , !P4 ;  /* 0xff8000008e8e7808 */ /* 0x000fe20006000000 */
[----:B--2---:R-:W-:Y:S01]  /*c3d0*/  FMUL.FTZ R36, R37, c[0x0][0x2ec] ;  /* 0x0000bb0025247a20 */ /* 0x004fe20000410000 */
[----:B------:R-:W-:Y:S01]  /*c3e0*/  I2F R224, R225 ;  /* 0x000000e100e07306 */ /* 0x000fe20000201400 */
[----:B------:R-:W-:Y:S01]  /*c3f0*/  ISETP.GE.AND P4, PT, R225, R189, PT ;  /* 0x000000bde100720c */ /* 0x000fe20003f86270 */
[----:B---3--:R-:W-:-:S06]  /*c400*/  FMUL.FTZ R58, R59, c[0x0][0x2ec] ;  /* 0x0000bb003b3a7a20 */ /* 0x008fcc0000410000 */
[----:B------:R1:W2:Y:S08]  /*c410*/  MUFU.TANH R37, R32 ;  /* 0x0000002000257308 */ /* 0x0002b00000002400 */
[----:B------:R-:W-:Y:S01]  /*c420*/  I2F R226, R227 ;  /* 0x000000e300e27306 */ /* 0x000fe20000201400 */
[----:B-1----:R-:W-:-:S07]  /*c430*/  FMUL.FTZ R32, R33, c[0x0][0x2ec] ;  /* 0x0000bb0021207a20 */ /* 0x002fce0000410000 */
[----:B------:R-:W-:Y:S01]  /*c440*/  MUFU.TANH R56, R56 ;  /* 0x0000003800387308 */ /* 0x000fe20000002400 */
[----:B--2---:R-:W-:-:S07]  /*c450*/  FFMA.FTZ R37, R167, R245, R37 ;  /* 0x000000f5a7257223 */ /* 0x004fce0000010025 */
[----:B------:R1:W-:Y:S08]  /*c460*/  MUFU.TANH R59, R54 ;  /* 0x00000036003b7308 */ /* 0x0003f00000002400 */
[----:B------:R2:W3:Y:S08]  /*c470*/  MUFU.TANH R33, R28 ;  /* 0x0000001c00217308 */ /* 0x0004f00000002400 */
[----:B------:R4:W-:Y:S01]  /*c480*/  I2F R3, R4 ;  /* 0x0000000400037306 */ /* 0x0009e20000201400 */
[----:B-1----:R-:W-:-:S07]  /*c490*/  FMUL.FTZ R54, R55, c[0x0][0x2ec] ;  /* 0x0000bb0037367a20 */ /* 0x002fce0000410000 */
[----:B------:R-:W1:Y:S01]  /*c4a0*/  MUFU.TANH R62, R62 ;  /* 0x0000003e003e7308 */ /* 0x000e620000002400 */
[----:B--2---:R-:W-:Y:S02]  /*c4b0*/  FMUL.FTZ R28, R29, c[0x0][0x2ec] ;  /* 0x0000bb001d1c7a20 */ /* 0x004fe40000410000 */
[C---:B---3--:R-:W-:Y:S02]  /*c4c0*/  FFMA.FTZ R33, R167.reuse, R125, R33 ;  /* 0x0000007da7217223 */ /* 0x048fe40000010021 */
[----:B----4-:R-:W-:-:S03]  /*c4d0*/  FFMA.FTZ R4, R167, R2, R81 ;  /* 0x00000002a7047223 */ /* 0x010fc60000010051 */
[----:B------:R2:W-:Y:S01]  /*c4e0*/  MUFU.TANH R55, R50 ;  /* 0x0000003200377308 */ /* 0x0005e20000002400 */
[--C-:B------:R-:W-:Y:S02]  /*c4f0*/  LOP3.LUT R81, R190, 0xd0, R187.reuse, 0xfe, !PT ;  /* 0x000000d0be517812 */ /* 0x100fe400078efebb */
[----:B------:R-:W-:Y:S02]  /*c500*/  FSEL R4, R4, -INF , !P3 ;  /* 0xff80000004047808 */ /* 0x000fe40005800000 */
[----:B------:R-:W-:Y:S01]  /*c510*/  ISETP.GE.AND P3, PT, R173, R184, PT ;  /* 0x000000b8ad00720c */ /* 0x000fe20003f66270 */
[----:B-1----:R-:W-:Y:S02]  /*c520*/  FFMA.FTZ R138, R167, R191, R62 ;  /* 0x000000bfa78a7223 */ /* 0x002fe4000001003e */
[----:B------:R1:W-:Y:S01]  /*c530*/  MUFU.TANH R29, R24 ;  /* 0x00000018001d7308 */ /* 0x0003e20000002400 */
[----:B------:R-:W-:-:S07]  /*c540*/  LOP3.LUT R62, R190, 0xe8, R187, 0xfe, !PT ;  /* 0x000000e8be3e7812 */ /* 0x000fce00078efebb */
[----:B------:R3:W-:Y:S01]  /*c550*/  MUFU.TANH R230, R121 ;  /* 0x0000007900e67308 */ /* 0x0007e20000002400 */
[----:B--2---:R-:W-:Y:S02]  /*c560*/  FMUL.FTZ R50, R51, c[0x0][0x2ec] ;  /* 0x0000bb0033327a20 */ /* 0x004fe40000410000 */
[----:B-1----:R-:W-:-:S05]  /*c570*/  FMUL.FTZ R24, R25, c[0x0][0x2ec] ;  /* 0x0000bb0019187a20 */ /* 0x002fca0000410000 */
[----:B------:R-:W1:Y:S01]  /*c580*/  MUFU.TANH R60, R60 ;  /* 0x0000003c003c7308 */ /* 0x000e620000002400 */
[----:B---3--:R-:W-:-:S07]  /*c590*/  FMUL.FTZ R121, R122, c[0x0][0x2ec] ;  /* 0x0000bb007a797a20 */ /* 0x008fce0000410000 */
[----:B------:R2:W-:Y:S01]  /*c5a0*/  MUFU.TANH R51, R46 ;  /* 0x0000002e00337308 */ /* 0x0005e20000002400 */
[----:B------:R-:W-:-:S07]  /*c5b0*/  FMUL.FTZ R122, R123, c[0x0][0x2ec] ;  /* 0x0000bb007b7a7a20 */ /* 0x000fce0000410000 */
[----:B------:R-:W-:Y:S01]  /*c5c0*/  MUFU.TANH R25, R16 ;  /* 0x0000001000197308 */ /* 0x000fe20000002400 */
[----:B--2---:R-:W-:-:S07]  /*c5d0*/  FMUL.FTZ R46, R47, c[0x0][0x2ec] ;  /* 0x0000bb002f2e7a20 */ /* 0x004fce0000410000 */
[----:B------:R2:W-:Y:S08]  /*c5e0*/  MUFU.TANH R16, R6 ;  /* 0x0000000600107308 */ /* 0x0005f00000002400 */
[----:B------:R-:W-:Y:S08]  /*c5f0*/  MUFU.TANH R228, R127 ;  /* 0x0000007f00e47308 */ /* 0x000ff00000002400 */
[----:B------:R3:W-:Y:S01]  /*c600*/  MUFU.TANH R123, R117 ;  /* 0x00000075007b7308 */ /* 0x0007e20000002400 */
[----:B--2---:R-:W-:Y:S01]  /*c610*/  FFMA.FTZ R6, R167, R174, R69 ;  /* 0x000000aea7067223 */ /* 0x004fe20000010045 */
[----:B------:R-:W-:-:S02]  /*c620*/  FSEL R174, R172, -INF , !P3 ;  /* 0xff800000acae7808 */ /* 0x000fc40005800000 */
[CC--:B------:R-:W-:Y:S02]  /*c630*/  ISETP.GE.AND P3, PT, R183.reuse, R189.reuse, PT ;  /* 0x000000bdb700720c */ /* 0x0c0fe40003f66270 */
[----:B------:R-:W-:Y:S02]  /*c640*/  FSEL R6, R6, -INF , !P2 ;  /* 0xff80000006067808 */ /* 0x000fe40005000000 */
[----:B------:R2:W-:Y:S01]  /*c650*/  MUFU.TANH R47, R42 ;  /* 0x0000002a002f7308 */ /* 0x0005e20000002400 */
[----:B------:R-:W-:Y:S02]  /*c660*/  ISETP.GE.AND P2, PT, R183, R184, PT ;  /* 0x000000b8b700720c */ /* 0x000fe40003f46270 */
[----:B------:R-:W-:Y:S02]  /*c670*/  LOP3.LUT R172, R190, 0x10, R187, 0xfe, !PT ;  /* 0x00000010beac7812 */ /* 0x000fe400078efebb */
[----:B------:R-:W-:Y:S02]  /*c680*/  FSEL R141, R141, -INF , !P2 ;  /* 0xff8000008d8d7808 */ /* 0x000fe40005000000 */
[----:B------:R-:W-:Y:S01]  /*c690*/  ISETP.GE.AND P2, PT, R227, R189, PT ;  /* 0x000000bde300720c */ /* 0x000fe20003f46270 */
[----:B------:R-:W-:Y:S01]  /*c6a0*/  MUFU.TANH R136, R132 ;  /* 0x0000008400887308 */ /* 0x000fe20000002400 */
[----:B---3--:R-:W-:-:S02]  /*c6b0*/  FMUL.FTZ R117, R118, c[0x0][0x2ec] ;  /* 0x0000bb0076757a20 */ /* 0x008fc40000410000 */
[----:B------:R-:W-:-:S05]  /*c6c0*/  FMUL.FTZ R118, R119, c[0x0][0x2ec] ;  /* 0x0000bb0077767a20 */ /* 0x000fca0000410000 */
[----:B------:R3:W-:Y:S01]  /*c6d0*/  MUFU.TANH R127, R8 ;  /* 0x00000008007f7308 */ /* 0x0007e20000002400 */
[----:B--2---:R-:W-:Y:S01]  /*c6e0*/  FSEL R42, R5, -INF , !P5 ;  /* 0xff800000052a7808 */ /* 0x004fe20006800000 */
[----:B------:R-:W-:Y:S01]  /*c6f0*/  FFMA.FTZ R5, R167, R177, R72 ;  /* 0x000000b1a7057223 */ /* 0x000fe20000010048 */
[----:B------:R-:W-:Y:S01]  /*c700*/  ISETP.GE.AND P5, PT, R178, R184, PT ;  /* 0x000000b8b200720c */ /* 0x000fe20003fa6270 */
[----:B------:R-:W-:-:S03]  /*c710*/  IMAD.MOV.U32 R177, RZ, RZ, R126 ;  /* 0x000000ffffb17224 */ /* 0x000fc600078e007e */
[----:B------:R-:W-:Y:S01]  /*c720*/  FSEL R176, R176, -INF , !P5 ;  /* 0xff800000b0b07808 */ /* 0x000fe20006800000 */
[----:B------:R1:W-:Y:S01]  /*c730*/  MUFU.TANH R132, R10 ;  /* 0x0000000a00847308 */ /* 0x0003e20000002400 */
[----:B------:R-:W-:Y:S02]  /*c740*/  ISETP.GE.AND P5, PT, R180, R189, PT ;  /* 0x000000bdb400720c */ /* 0x000fe40003fa6270 */
[----:B------:R-:W-:Y:S02]  /*c750*/  FSEL R5, R5, -INF , !P6 ;  /* 0xff80000005057808 */ /* 0x000fe40007000000 */
[----:B------:R-:W-:-:S03]  /*c760*/  ISETP.GE.AND P6, PT, R175, R184, PT ;  /* 0x000000b8af00720c */ /* 0x000fc60003fc6270 */
[----:B------:R-:W2:Y:S01]  /*c770*/  MUFU.TANH R119, R88 ;  /* 0x0000005800777308 */ /* 0x000ea20000002400 */
[C---:B---3--:R-:W-:Y:S01]  /*c780*/  FFMA.FTZ R8, R167.reuse, R179, R64 ;  /* 0x000000b3a7087223 */ /* 0x048fe20000010040 */
[----:B------:R-:W-:Y:S02]  /*c790*/  FSEL R168, R168, -INF , !P6 ;  /* 0xff800000a8a87808 */ /* 0x000fe40007000000 */
[----:B------:R-:W-:Y:S02]  /*c7a0*/  ISETP.GE.AND P6, PT, R218, R189, PT ;  /* 0x000000bdda00720c */ /* 0x000fe40003fc6270 */
[----:B------:R-:W-:Y:S02]  /*c7b0*/  FSEL R8, R8, -INF , !P5 ;  /* 0xff80000008087808 */ /* 0x000fe40006800000 */
[----:B------:R-:W-:Y:S01]  /*c7c0*/  MUFU.TANH R58, R58 ;  /* 0x0000003a003a7308 */ /* 0x000fe20000002400 */
[----:B------:R-:W-:Y:S01]  /*c7d0*/  ISETP.GE.AND P5, PT, R218, R184, PT ;  /* 0x000000b8da00720c */ /* 0x000fe20003fa6270 */
[----:B-1----:R-:W-:Y:S01]  /*c7e0*/  FFMA.FTZ R10, R167, R191, R60 ;  /* 0x000000bfa70a7223 */ /* 0x002fe2000001003c */
[----:B------:R-:W-:-:S02]  /*c7f0*/  LOP3.LUT R191, R190, 0xc1, R187, 0xfe, !PT ;  /* 0x000000c1bebf7812 */ /* 0x000fc400078efebb */
[----:B------:R-:W-:Y:S02]  /*c800*/  FSEL R138, R138, -INF , !P5 ;  /* 0xff8000008a8a7808 */ /* 0x000fe40006800000 */
[----:B------:R-:W-:Y:S01]  /*c810*/  ISETP.GE.AND P5, PT, R233, R189, PT ;  /* 0x000000bde900720c */ /* 0x000fe20003fa6270 */
[----:B------:R1:W-:Y:S01]  /*c820*/  MUFU.TANH R88, R38 ;  /* 0x0000002600587308 */ /* 0x0003e20000002400 */
[----:B------:R-:W-:Y:S01]  /*c830*/  FSEL R10, R10, -INF , !P6 ;  /* 0xff8000000a0a7808 */ /* 0x000fe20007000000 */
[----:B--2---:R-:W-:Y:S01]  /*c840*/  IMAD.MOV.U32 R173, RZ, RZ, R119 ;  /* 0x000000ffffad7224 */ /* 0x004fe200078e0077 */
[----:B------:R-:W-:Y:S02]  /*c850*/  ISETP.GE.AND P6, PT, R227, R184, PT ;  /* 0x000000b8e300720c */ /* 0x000fe40003fc6270 */
[C-C-:B------:R-:W-:Y:S02]  /*c860*/  LOP3.LUT R227, R190.reuse, 0xc8, R187.reuse, 0xfe, !PT ;  /* 0x000000c8bee37812 */ /* 0x140fe400078efebb */
[----:B------:R-:W-:Y:S01]  /*c870*/  LOP3.LUT R179, R190, 0x18, R187, 0xfe, !PT ;  /* 0x00000018beb37812 */ /* 0x000fe200078efebb */
[----:B------:R2:W-:Y:S08]  /*c880*/  MUFU.TANH R22, R9 ;  /* 0x0000000900167308 */ /* 0x0005f00000002400 */
[----:B------:R-:W-:Y:S01]  /*c890*/  I2F R169, R234 ;  /* 0x000000ea00a97306 */ /* 0x000fe20000201400 */
[----:B-1----:R-:W-:-:S07]  /*c8a0*/  FMUL.FTZ R38, R39, c[0x0][0x2ec] ;  /* 0x0000bb0027267a20 */ /* 0x002fce0000410000 */
[----:B------:R-:W-:Y:S01]  /*c8b0*/  MUFU.TANH R52, R52 ;  /* 0x0000003400347308 */ /* 0x000fe20000002400 */
[----:B--2---:R-:W-:Y:S01]  /*c8c0*/  FFMA.FTZ R9, R167, R181, R65 ;  /* 0x000000b5a7097223 */ /* 0x004fe20000010041 */
[----:B------:R-:W-:-:S04]  /*c8d0*/  LOP3.LUT R181, R190, 0x19, R187, 0xfe, !PT ;  /* 0x00000019beb57812 */ /* 0x000fc800078efebb */
[----:B------:R-:W-:Y:S02]  /*c8e0*/  FSEL R9, R9, -INF , !P3 ;  /* 0xff80000009097808 */ /* 0x000fe40005800000 */
[----:B------:R1:W-:Y:S01]  /*c8f0*/  MUFU.TANH R231, R113 ;  /* 0x0000007100e77308 */ /* 0x0003e20000002400 */
[----:B------:R-:W-:Y:S02]  /*c900*/  ISETP.GE.AND P3, PT, R225, R184, PT ;  /* 0x000000b8e100720c */ /* 0x000fe40003f66270 */
[----:B------:R-:W-:-:S05]  /*c910*/  LOP3.LUT R225, R190, 0x20, R187, 0xfe, !PT ;  /* 0x00000020bee17812 */ /* 0x000fca00078efebb */
[----:B------:R-:W2:Y:S08]  /*c920*/  MUFU.TANH R54, R54 ;  /* 0x0000003600367308 */ /* 0x000eb00000002400 */
[----:B------:R3:W4:Y:S01]  /*c930*/  MUFU.TANH R39, R34 ;  /* 0x0000002200277308 */ /* 0x0007220000002400 */
[----:B-1----:R-:W-:Y:S02]  /*c940*/  FMUL.FTZ R113, R114, c[0x0][0x2ec] ;  /* 0x0000bb0072717a20 */ /* 0x002fe40000410000 */
[----:B------:R-:W-:-:S05]  /*c950*/  FMUL.FTZ R114, R115, c[0x0][0x2ec] ;  /* 0x0000bb0073727a20 */ /* 0x000fca0000410000 */
[----:B------:R-:W-:Y:S01]  /*c960*/  I2F R170, R171 ;  /* 0x000000ab00aa7306 */ /* 0x000fe20000201400 */
[----:B--2---:R-:W-:Y:S01]  /*c970*/  FFMA.FTZ R126, R167, R169, R54 ;  /* 0x000000a9a77e7223 */ /* 0x004fe20000010036 */
[----:B------:R-:W-:-:S06]  /*c980*/  LOP3.LUT R54, R190, 0xf8, R187, 0xfe, !PT ;  /* 0x000000f8be367812 */ /* 0x000fcc00078efebb */
[----:B------:R-:W-:Y:S01]  /*c990*/  I2F R144, R145 ;  /* 0x0000009100907306 */ /* 0x000fe20000201400 */
[----:B---3--:R-:W-:Y:S02]  /*c9a0*/  FMUL.FTZ R34, R35, c[0x0][0x2ec] ;  /* 0x0000bb0023227a20 */ /* 0x008fe40000410000 */
[----:B----4-:R-:W-:-:S05]  /*c9b0*/  FFMA.FTZ R39, R167, R245, R39 ;  /* 0x000000f5a7277223 */ /* 0x010fca0000010027 */
[----:B------:R-:W-:Y:S08]  /*c9c0*/  MUFU.TANH R48, R48 ;  /* 0x0000003000307308 */ /* 0x000ff00000002400 */
[----:B------:R-:W-:Y:S08]  /*c9d0*/  MUFU.TANH R35, R23 ;  /* 0x0000001700237308 */ /* 0x000ff00000002400 */
[----:B------:R1:W-:Y:S08]  /*c9e0*/  MUFU.TANH R139, R133 ;  /* 0x00000085008b7308 */ /* 0x0003f00000002400 */
[----:B------:R-:W-:Y:S08]  /*c9f0*/  MUFU.TANH R115, R109 ;  /* 0x0000006d00737308 */ /* 0x000ff00000002400 */
[----:B------:R2:W-:Y:S01]  /*ca00*/  MUFU.TANH R23, R12 ;  /* 0x0000000c00177308 */ /* 0x0005e20000002400 */
[----:B-1----:R-:W-:Y:S01]  /*ca10*/  FFMA.FTZ R133, R167, R224, R63 ;  /* 0x000000e0a7857223 */ /* 0x002fe2000001003f */
[----:B------:R-:W-:-:S04]  /*ca20*/  LOP3.LUT R63, R190, 0xe9, R187, 0xfe, !PT ;  /* 0x000000e9be3f7812 */ /* 0x000fc800078efebb */
[----:B------:R-:W-:Y:S02]  /*ca30*/  FSEL R133, R133, -INF , !P3 ;  /* 0xff80000085857808 */ /* 0x000fe40005800000 */
[----:B------:R-:W1:Y:S01]  /*ca40*/  MUFU.TANH R50, R50 ;  /* 0x0000003200327308 */ /* 0x000e620000002400 */
[----:B------:R-:W-:-:S07]  /*ca50*/  ISETP.GE.AND P3, PT, R234, R189, PT ;  /* 0x000000bdea00720c */ /* 0x000fce0003f66270 */
[----:B------:R3:W4:Y:S01]  /*ca60*/  MUFU.TANH R109, R11 ;  /* 0x0000000b006d7308 */ /* 0x0007220000002400 */
[----:B--2---:R-:W-:-:S05]  /*ca70*/  FFMA.FTZ R12, R167, R226, R56 ;  /* 0x000000e2a70c7223 */ /* 0x004fca0000010038 */
[----:B------:R-:W-:Y:S02]  /*ca80*/  FSEL R12, R12, -INF , !P2 ;  /* 0xff8000000c0c7808 */ /* 0x000fe40005000000 */
[----:B------:R-:W2:Y:S01]  /*ca90*/  I2F R146, R235 ;  /* 0x000000eb00927306 */ /* 0x000ea20000201400 */
[----:B------:R-:W-:Y:S01]  /*caa0*/  ISETP.GE.AND P2, PT, R234, R184, PT ;  /* 0x000000b8ea00720c */ /* 0x000fe20003f46270 */
[----:B------:R-:W-:Y:S02]  /*cab0*/  IMAD.MOV.U32 R234, RZ, RZ, R127 ;  /* 0x000000ffffea7224 */ /* 0x000fe400078e007f */
[C---:B------:R-:W-:Y:S01]  /*cac0*/  FFMA.FTZ R127, R167.reuse, R232, R59 ;  /* 0x000000e8a77f7223 */ /* 0x040fe2000001003b */
[----:B------:R-:W-:Y:S01]  /*cad0*/  FSEL R126, R126, -INF , !P2 ;  /* 0xff8000007e7e7808 */ /* 0x000fe20005000000 */
[----:B-1----:R-:W-:Y:S01]  /*cae0*/  FFMA.FTZ R119, R167, R144, R50 ;  /* 0x00000090a7777223 */ /* 0x002fe20000010032 */
[----:B------:R-:W-:Y:S01]  /*caf0*/  ISETP.GE.AND P2, PT, R235, R189, PT ;  /* 0x000000bdeb00720c */ /* 0x000fe20003f46270 */
[----:B---3--:R-:W-:Y:S01]  /*cb00*/  FFMA.FTZ R11, R167, R224, R61 ;  /* 0x000000e0a70b7223 */ /* 0x008fe2000001003d */
[----:B------:R-:W-:Y:S01]  /*cb10*/  MUFU.TANH R140, R134 ;  /* 0x00000086008c7308 */ /* 0x000fe20000002400 */
[----:B----4-:R-:W-:Y:S01]  /*cb20*/  IMAD.MOV.U32 R178, RZ, RZ, R109 ;  /* 0x000000ffffb27224 */ /* 0x010fe200078e006d */
[----:B------:R-:W-:-:S02]  /*cb30*/  LOP3.LUT R59, R190, 0xf1, R187, 0xfe, !PT ;  /* 0x000000f1be3b7812 */ /* 0x000fc400078efebb */
[----:B------:R-:W-:Y:S02]  /*cb40*/  FSEL R11, R11, -INF , !P4 ;  /* 0xff8000000b0b7808 */ /* 0x000fe40006000000 */
[----:B------:R-:W-:Y:S01]  /*cb50*/  ISETP.GE.AND P4, PT, R233, R184, PT ;  /* 0x000000b8e900720c */ /* 0x000fe20003f86270 */
[----:B------:R-:W-:Y:S01]  /*cb60*/  IMAD.MOV.U32 R233, RZ, RZ, R132 ;  /* 0x000000ffffe97224 */ /* 0x000fe200078e0084 */
[----:B------:R-:W-:Y:S01]  /*cb70*/  MUFU.TANH R44, R44 ;  /* 0x0000002c002c7308 */ /* 0x000fe20000002400 */
[----:B------:R-:W-:Y:S01]  /*cb80*/  FFMA.FTZ R132, R167, R226, R58 ;  /* 0x000000e2a7847223 */ /* 0x000fe2000001003a */
[----:B------:R-:W-:Y:S01]  /*cb90*/  FSEL R127, R127, -INF , !P4 ;  /* 0xff8000007f7f7808 */ /* 0x000fe20006000000 */
[----:B--2---:R-:W-:Y:S01]  /*cba0*/  FFMA.FTZ R109, R167, R146, R51 ;  /* 0x00000092a76d7223 */ /* 0x004fe20000010033 */
[----:B------:R-:W-:Y:S02]  /*cbb0*/  ISETP.GE.AND P4, PT, R145, R189, PT ;  /* 0x000000bd9100720c */ /* 0x000fe40003f86270 */
[----:B------:R-:W-:-:S02]  /*cbc0*/  FSEL R132, R132, -INF , !P6 ;  /* 0xff80000084847808 */ /* 0x000fc40007000000 */
[----:B------:R1:W2:Y:S01]  /*cbd0*/  MUFU.TANH R101, R14 ;  /* 0x0000000e00657308 */ /* 0x0002a20000002400 */
[----:B------:R-:W-:Y:S02]  /*cbe0*/  ISETP.GE.AND P6, PT, R171, R189, PT ;  /* 0x000000bdab00720c */ /* 0x000fe40003fc6270 */
[----:B------:R-:W-:-:S05]  /*cbf0*/  LOP3.LUT R58, R190, 0xf0, R187, 0xfe, !PT ;  /* 0x000000f0be3a7812 */ /* 0x000fca00078efebb */
[----:B------:R-:W3:Y:S08]  /*cc00*/  MUFU.TANH R46, R46 ;  /* 0x0000002e002e7308 */ /* 0x000ef00000002400 */
[----:B------:R-:W-:Y:S01]  /*cc10*/  MUFU.TANH R134, R18 ;  /* 0x0000001200867308 */ /* 0x000fe20000002400 */
[----:B-1----:R-:W-:Y:S02]  /*cc20*/  FFMA.FTZ R14, R167, R169, R52 ;  /* 0x000000a9a70e7223 */ /* 0x002fe40000010034 */
[----:B--2---:R-:W-:-:S02]  /*cc30*/  IMAD.MOV.U32 R169, RZ, RZ, R101 ;  /* 0x000000ffffa97224 */ /* 0x004fc400078e0065 */
[----:B------:R-:W-:Y:S01]  /*cc40*/  FFMA.FTZ R101, R167, R241, R47 ;  /* 0x000000f1a7657223 */ /* 0x000fe2000001002f */
[----:B------:R-:W-:Y:S02]  /*cc50*/  FSEL R14, R14, -INF , !P3 ;  /* 0xff8000000e0e7808 */ /* 0x000fe40005800000 */
[----:B------:R1:W-:Y:S01]  /*cc60*/  MUFU.TANH R18, R13 ;  /* 0x0000000d00127308 */ /* 0x0003e20000002400 */
[-C--:B------:R-:W-:Y:S01]  /*cc70*/  ISETP.GE.AND P3, PT, R145, R184.reuse, PT ;  /* 0x000000b89100720c */ /* 0x080fe20003f66270 */
[----:B---3--:R-:W-:Y:S01]  /*cc80*/  FFMA.FTZ R46, R167, R237, R46 ;  /* 0x000000eda72e7223 */ /* 0x008fe2000001002e */
[----:B------:R-:W-:Y:S02]  /*cc90*/  LOP3.LUT R145, R190, 0x8, R187, 0xfe, !PT ;  /* 0x00000008be917812 */ /* 0x000fe400078efebb */
[----:B------:R-:W-:Y:S02]  /*cca0*/  FSEL R119, R119, -INF , !P3 ;  /* 0xff80000077777808 */ /* 0x000fe40005800000 */
[----:B------:R-:W-:Y:S01]  /*ccb0*/  ISETP.GE.AND P3, PT, R236, R189, PT ;  /* 0x000000bdec00720c */ /* 0x000fe20003f66270 */
[----:B------:R-:W2:Y:S03]  /*ccc0*/  MUFU.TANH R40, R40 ;  /* 0x0000002800287308 */ /* 0x000ea60000002400 */
[----:B------:R-:W-:Y:S01]  /*ccd0*/  FSEL R47, R45, -INF , !P3 ;  /* 0xff8000002d2f7808 */ /* 0x000fe20005800000 */
[----:B------:R-:W-:Y:S01]  /*cce0*/  IMAD.MOV.U32 R45, RZ, RZ, R233 ;  /* 0x000000ffff2d7224 */ /* 0x000fe200078e00e9 */
[----:B------:R-:W-:-:S02]  /*ccf0*/  ISETP.GE.AND P3, PT, R242, R184, PT ;  /* 0x000000b8f200720c */ /* 0x000fc40003f66270 */
[----:B------:R-:W-:Y:S01]  /*cd00*/  LOP3.LUT R233, R190, 0x28, R187, 0xfe, !PT ;  /* 0x00000028bee97812 */ /* 0x000fe200078efebb */
[C---:B-1----:R-:W-:Y:S01]  /*cd10*/  FFMA.FTZ R13, R167.reuse, R232, R57 ;  /* 0x000000e8a70d7223 */ /* 0x042fe20000010039 */
[----:B------:R-:W1:Y:S01]  /*cd20*/  I2F R137, R242 ;  /* 0x000000f200897306 */ /* 0x000e620000201400 */
[----:B------:R-:W-:Y:S02]  /*cd30*/  IMAD.MOV.U32 R232, RZ, RZ, R16 ;  /* 0x000000ffffe87224 */ /* 0x000fe400078e0010 */
[----:B------:R-:W-:Y:S01]  /*cd40*/  FFMA.FTZ R16, R167, R144, R48 ;  /* 0x00000090a7107223 */ /* 0x000fe20000010030 */
[----:B------:R-:W-:Y:S01]  /*cd50*/  FSEL R13, R13, -INF , !P5 ;  /* 0xff8000000d0d7808 */ /* 0x000fe20006800000 */
[----:B------:R-:W-:Y:S01]  /*cd60*/  IMAD.MOV.U32 R241, RZ, RZ, R232 ;  /* 0x000000fffff17224 */ /* 0x000fe200078e00e8 */
[----:B------:R-:W-:Y:S01]  /*cd70*/  ISETP.GE.AND P5, PT, R171, R184, PT ;  /* 0x000000b8ab00720c */ /* 0x000fe20003fa6270 */
[----:B--2---:R-:W-:Y:S01]  /*cd80*/  FFMA.FTZ R40, R167, R239, R40 ;  /* 0x000000efa7287223 */ /* 0x004fe20000010028 */
[----:B------:R-:W2:Y:S01]  /*cd90*/  MUFU.TANH R43, R43 ;  /* 0x0000002b002b7308 */ /* 0x000ea20000002400 */
[----:B------:R-:W-:-:S02]  /*cda0*/  FSEL R16, R16, -INF , !P4 ;  /* 0xff80000010107808 */ /* 0x000fc40006000000 */
[----:B------:R-:W-:Y:S02]  /*cdb0*/  ISETP.GE.AND P4, PT, R238, R184, PT ;  /* 0x000000b8ee00720c */ /* 0x000fe40003f86270 */
[C-C-:B------:R-:W-:Y:S02]  /*cdc0*/  LOP3.LUT R144, R190.reuse, 0x1, R187.reuse, 0xfe, !PT ;  /* 0x00000001be907812 */ /* 0x140fe400078efebb */
[----:B------:R-:W-:Y:S01]  /*cdd0*/  LOP3.LUT R171, R190, 0x9, R187, 0xfe, !PT ;  /* 0x00000009beab7812 */ /* 0x000fe200078efebb */
[----:B------:R-:W-:Y:S01]  /*cde0*/  MUFU.TANH R102, R31 ;  /* 0x0000001f00667308 */ /* 0x000fe20000002400 */
[CC--:B-1----:R-:W-:Y:S02]  /*cdf0*/  FFMA.FTZ R88, R167.reuse, R137.reuse, R88 ;  /* 0x00000089a7587223 */ /* 0x0c2fe40000010058 */
[----:B------:R-:W-:-:S05]  /*ce00*/  FFMA.FTZ R41, R167, R137, R41 ;  /* 0x00000089a7297223 */ /* 0x000fca0000010029 */
[----:B------:R-:W1:Y:S01]  /*ce10*/  MUFU.TANH R104, R26 ;  /* 0x0000001a00687308 */ /* 0x000e620000002400 */
[----:B--2---:R-:W-:Y:S01]  /*ce20*/  FFMA.FTZ R43, R167, R239, R43 ;  /* 0x000000efa72b7223 */ /* 0x004fe2000001002b */
[----:B------:R-:W-:-:S06]  /*ce30*/  LOP3.LUT R239, R190, 0x48, R187, 0xfe, !PT ;  /* 0x00000048beef7812 */ /* 0x000fcc00078efebb */
[----:B------:R-:W2:Y:S08]  /*ce40*/  MUFU.TANH R36, R36 ;  /* 0x0000002400247308 */ /* 0x000eb00000002400 */
[----:B------:R3:W-:Y:S01]  /*ce50*/  MUFU.TANH R31, R19 ;  /* 0x00000013001f7308 */ /* 0x0007e20000002400 */
[----:B-1----:R-:W-:Y:S01]  /*ce60*/  IMAD.MOV.U32 R175, RZ, RZ, R104 ;  /* 0x000000ffffaf7224 */ /* 0x002fe200078e0068 */
[----:B------:R-:W-:Y:S01]  /*ce70*/  FSEL R104, R46, -INF , !P4 ;  /* 0xff8000002e687808 */ /* 0x000fe20006000000 */
[----:B------:R-:W-:Y:S01]  /*ce80*/  IMAD.MOV.U32 R46, RZ, RZ, R234 ;  /* 0x000000ffff2e7224 */ /* 0x000fe200078e00ea */
[----:B------:R-:W-:Y:S01]  /*ce90*/  ISETP.GE.AND P4, PT, R242, R189, PT ;  /* 0x000000bdf200720c */ /* 0x000fe20003f86270 */
[----:B------:R-:W-:-:S03]  /*cea0*/  IMAD.MOV.U32 R242, RZ, RZ, R84 ;  /* 0x000000fffff27224 */ /* 0x000fc600078e0054 */
[----:B------:R-:W1:Y:S01]  /*ceb0*/  MUFU.TANH R105, R30 ;  /* 0x0000001e00697308 */ /* 0x000e620000002400 */
[----:B--2---:R-:W-:Y:S02]  /*cec0*/  FFMA.FTZ R36, R167, R247, R36 ;  /* 0x000000f7a7247223 */ /* 0x004fe40000010024 */
[----:B---3--:R-:W-:-:S05]  /*ced0*/  IMAD.MOV.U32 R19, RZ, RZ, R120 ;  /* 0x000000ffff137224 */ /* 0x008fca00078e0078 */
[----:B------:R-:W2:Y:S01]  /*cee0*/  MUFU.TANH R38, R38 ;  /* 0x0000002600267308 */ /* 0x000ea20000002400 */
[----:B------:R-:W-:Y:S01]  /*cef0*/  FFMA.FTZ R120, R167, R170, R55 ;  /* 0x000000aaa7787223 */ /* 0x000fe20000010037 */
[----:B------:R-:W-:-:S04]  /*cf00*/  LOP3.LUT R55, R190, R187, RZ, 0xfc, !PT ;  /* 0x000000bbbe377212 */ /* 0x000fc800078efcff */
[----:B------:R-:W-:Y:S01]  /*cf10*/  FSEL R120, R120, -INF , !P5 ;  /* 0xff80000078787808 */ /* 0x000fe20006800000 */
[C---:B-1----:R-:W-:Y:S01]  /*cf20*/  FFMA.FTZ R125, R167.reuse, R125, R105 ;  /* 0x0000007da77d7223 */ /* 0x042fe20000010069 */
[----:B------:R1:W-:Y:S01]  /*cf30*/  MUFU.TANH R30, R15 ;  /* 0x0000000f001e7308 */ /* 0x0003e20000002400 */
[----:B------:R-:W-:Y:S01]  /*cf40*/  ISETP.GE.AND P5, PT, R238, R189, PT ;  /* 0x000000bdee00720c */ /* 0x000fe20003fa6270 */
[----:B------:R-:W-:Y:S02]  /*cf50*/  IMAD.MOV.U32 R238, RZ, RZ, R19 ;  /* 0x000000ffffee7224 */ /* 0x000fe400078e0013 */
[----:B------:R-:W-:Y:S02]  /*cf60*/  FFMA.FTZ R19, R167, R237, R44 ;  /* 0x000000eda7137223 */ /* 0x000fe4000001002c */
[----:B------:R-:W-:Y:S02]  /*cf70*/  IMAD.MOV.U32 R237, RZ, RZ, R173 ;  /* 0x000000ffffed7224 */ /* 0x000fe400078e00ad */
[----:B------:R-:W-:Y:S01]  /*cf80*/  MUFU.TANH R32, R32 ;  /* 0x0000002000207308 */ /* 0x000fe20000002400 */
[----:B------:R-:W-:Y:S01]  /*cf90*/  FSEL R19, R19, -INF , !P5 ;  /* 0xff80000013137808 */ /* 0x000fe20006800000 */
[----:B--2---:R-:W-:Y:S01]  /*cfa0*/  FFMA.FTZ R38, R167, R247, R38 ;  /* 0x000000f7a7267223 */ /* 0x004fe20000010026 */
[----:B------:R-:W-:Y:S01]  /*cfb0*/  ISETP.GE.AND P5, PT, R240, R184, PT ;  /* 0x000000b8f000720c */ /* 0x000fe20003fa6270 */
[----:B------:R-:W-:-:S02]  /*cfc0*/  IMAD.MOV.U32 R44, RZ, RZ, R178 ;  /* 0x000000ffff2c7224 */ /* 0x000fc400078e00b2 */
[----:B-1----:R-:W-:Y:S02]  /*cfd0*/  FFMA.FTZ R15, R167, R170, R53 ;  /* 0x000000aaa70f7223 */ /* 0x002fe40000010035 */
[----:B------:R-:W-:Y:S03]  /*cfe0*/  MUFU.TANH R26, R20 ;  /* 0x00000014001a7308 */ /* 0x000fe60000002400 */
[----:B------:R-:W-:Y:S02]  /*cff0*/  FSEL R15, R15, -INF , !P6 ;  /* 0xff8000000f0f7808 */ /* 0x000fe40007000000 */
[----:B------:R-:W-:Y:S01]  /*d000*/  ISETP.GE.AND P6, PT, R235, R184, PT ;  /* 0x000000b8eb00720c */ /* 0x000fe20003fc6270 */
[----:B------:R-:W-:Y:S02]  /*d010*/  IMAD.MOV.U32 R235, RZ, RZ, R96 ;  /* 0x000000ffffeb7224 */ /* 0x000fe400078e0060 */
[----:B------:R-:W1:Y:S01]  /*d020*/  I2F R191, R191 ;  /* 0x000000bf00bf7306 */ /* 0x000e620000201400 */
[----:B------:R-:W-:-:S02]  /*d030*/  FSEL R96, R43, -INF , !P5 ;  /* 0xff8000002b607808 */ /* 0x000fc40006800000 */
[----:B------:R-:W-:Y:S02]  /*d040*/  FSEL R109, R109, -INF , !P6 ;  /* 0xff8000006d6d7808 */ /* 0x000fe40007000000 */
[-C--:B------:R-:W-:Y:S02]  /*d050*/  ISETP.GE.AND P6, PT, R240, R189.reuse, PT ;  /* 0x000000bdf000720c */ /* 0x080fe40003fc6270 */
[----:B------:R-:W-:Y:S01]  /*d060*/  ISETP.GE.AND P5, PT, R246, R189, PT ;  /* 0x000000bdf600720c */ /* 0x000fe20003fa6270 */
[----:B------:R2:W-:Y:S01]  /*d070*/  MUFU.TANH R20, R17 ;  /* 0x0000001100147308 */ /* 0x0005e20000002400 */
[----:B------:R-:W-:Y:S02]  /*d080*/  FSEL R48, R40, -INF , !P6 ;  /* 0xff80000028307808 */ /* 0x000fe40007000000 */
[----:B------:R-:W-:Y:S02]  /*d090*/  ISETP.GE.AND P6, PT, R249, R184, PT ;  /* 0x000000b8f900720c */ /* 0x000fe40003fc6270 */
[----:B------:R-:W-:-:S02]  /*d0a0*/  LOP3.LUT R240, R190, 0xc9, R187, 0xfe, !PT ;  /* 0x000000c9bef07812 */ /* 0x000fc400078efebb */
[----:B------:R-:W-:Y:S01]  /*d0b0*/  FSEL R224, R37, -INF , !P5 ;  /* 0xff80000025e07808 */ /* 0x000fe20006800000 */
[----:B------:R-:W3:Y:S01]  /*d0c0*/  MUFU.TANH R34, R34 ;  /* 0x0000002200227308 */ /* 0x000ee20000002400 */
[----:B-1----:R-:W-:Y:S01]  /*d0d0*/  FFMA.FTZ R32, R167, R191, R32 ;  /* 0x000000bfa7207223 */ /* 0x002fe20000010020 */
[----:B------:R-:W-:Y:S01]  /*d0e0*/  ISETP.GE.AND P5, PT, R227, R184, PT ;  /* 0x000000b8e300720c */ /* 0x000fe20003fa6270 */
[----:B--2---:R-:W-:-:S05]  /*d0f0*/  FFMA.FTZ R17, R167, R146, R49 ;  /* 0x00000092a7117223 */ /* 0x004fca0000010031 */
[----:B------:R-:W-:Y:S01]  /*d100*/  MUFU.TANH R28, R28 ;  /* 0x0000001c001c7308 */ /* 0x000fe20000002400 */
[----:B------:R-:W-:Y:S01]  /*d110*/  FSEL R49, R41, -INF , !P4 ;  /* 0xff80000029317808 */ /* 0x000fe20006000000 */
[----:B------:R-:W-:Y:S01]  /*d120*/  IMAD.MOV.U32 R146, RZ, RZ, R177 ;  /* 0x000000ffff927224 */ /* 0x000fe200078e00b1 */
[-C--:B------:R-:W-:Y:S01]  /*d130*/  ISETP.GE.AND P4, PT, R246, R184.reuse, PT ;  /* 0x000000b8f600720c */ /* 0x080fe20003f86270 */
[----:B------:R-:W-:Y:S01]  /*d140*/  FFMA.FTZ R41, R167, R3, R102 ;  /* 0x00000003a7297223 */ /* 0x000fe20000010066 */
[----:B------:R-:W-:Y:S02]  /*d150*/  FSEL R17, R17, -INF , !P2 ;  /* 0xff80000011117808 */ /* 0x000fe40005000000 */
[----:B------:R-:W-:Y:S01]  /*d160*/  ISETP.GE.AND P2, PT, R236, R184, PT ;  /* 0x000000b8ec00720c */ /* 0x000fe20003f46270 */
[----:B------:R-:W1:Y:S01]  /*d170*/  I2F R2, R81 ;  /* 0x0000005100027306 */ /* 0x000e620000201400 */
[----:B------:R-:W-:Y:S01]  /*d180*/  IMAD.MOV.U32 R236, RZ, RZ, R93 ;  /* 0x000000ffffec7224 */ /* 0x000fe200078e005d */
[----:B------:R-:W-:Y:S01]  /*d190*/  FSEL R93, R88, -INF , !P3 ;  /* 0xff800000585d7808 */ /* 0x000fe20005800000 */
[----:B---3--:R-:W-:Y:S01]  /*d1a0*/  FFMA.FTZ R34, R167, R191, R34 ;  /* 0x000000bfa7227223 */ /* 0x008fe20000010022 */
[----:B------:R-:W-:-:S02]  /*d1b0*/  FSEL R101, R101, -INF , !P2 ;  /* 0xff80000065657808 */ /* 0x000fc40005000000 */
[-C--:B------:R-:W-:Y:S02]  /*d1c0*/  ISETP.GE.AND P2, PT, R249, R189.reuse, PT ;  /* 0x000000bdf900720c */ /* 0x080fe40003f46270 */
[----:B------:R2:W-:Y:S01]  /*d1d0*/  MUFU.TANH R252, R97 ;  /* 0x0000006100fc7308 */ /* 0x0005e20000002400 */
[----:B------:R-:W-:Y:S02]  /*d1e0*/  FSEL R88, R39, -INF , !P4 ;  /* 0xff80000027587808 */ /* 0x000fe40006000000 */
[----:B------:R-:W-:Y:S02]  /*d1f0*/  FSEL R218, R36, -INF , !P2 ;  /* 0xff80000024da7808 */ /* 0x000fe40005000000 */
[----:B------:R-:W-:Y:S02]  /*d200*/  ISETP.GE.AND P4, PT, R240, R189, PT ;  /* 0x000000bdf000720c */ /* 0x000fe40003f86270 */
[C---:B------:R-:W-:Y:S01]  /*d210*/  LOP3.LUT R177, R190.reuse, 0x11, R187, 0xfe, !PT ;  /* 0x00000011beb17812 */ /* 0x040fe200078efebb */
[----:B------:R-:W-:Y:S01]  /*d220*/  MUFU.TANH R24, R24 ;  /* 0x0000001800187308 */ /* 0x000fe20000002400 */
[CC--:B-1----:R-:W-:Y:S01]  /*d230*/  FFMA.FTZ R137, R167.reuse, R2.reuse, R29 ;  /* 0x00000002a7897223 */ /* 0x0c2fe2000001001d */
[----:B------:R-:W-:Y:S01]  /*d240*/  LOP3.LUT R29, R190, 0x30, R187, 0xfe, !PT ;  /* 0x00000030be1d7812 */ /* 0x000fe200078efebb */
[----:B------:R-:W-:-:S05]  /*d250*/  FFMA.FTZ R40, R167, R2, R175 ;  /* 0x00000002a7287223 */ /* 0x000fca00000100af */
[----:B------:R-:W1:Y:S01]  /*d260*/  I2F R72, R74 ;  /* 0x0000004a00487306 */ /* 0x000e620000201400 */
[----:B--2---:R-:W-:-:S07]  /*d270*/  FMUL.FTZ R97, R99, c[0x0][0x2ec] ;  /* 0x0000bb0063617a20 */ /* 0x004fce0000410000 */
[----:B------:R2:W-:Y:S08]  /*d280*/  MUFU.TANH R99, R92 ;  /* 0x0000005c00637308 */ /* 0x0005f00000002400 */
[----:B------:R-:W3:Y:S01]  /*d290*/  I2F R70, R73 ;  /* 0x0000004900467306 */ /* 0x000ee20000201400 */
[----:B-1----:R-:W-:Y:S01]  /*d2a0*/  FFMA.FTZ R39, R167, R72, R89 ;  /* 0x00000048a7277223 */ /* 0x002fe20000010059 */
[----:B--2---:R-:W-:-:S06]  /*d2b0*/  LOP3.LUT R92, R190, 0xc1, R187, 0xfe, !PT ;  /* 0x000000c1be5c7812 */ /* 0x004fcc00078efebb */
[----:B------:R-:W1:Y:S01]  /*d2c0*/  I2F R69, R75 ;  /* 0x0000004b00457306 */ /* 0x000e620000201400 */
[C---:B------:R-:W-:Y:S02]  /*d2d0*/  ISETP.GE.AND P3, PT, R92.reuse, R189, PT ;  /* 0x000000bd5c00720c */ /* 0x040fe40003f66270 */
[----:B------:R-:W-:Y:S02]  /*d2e0*/  ISETP.GE.AND P2, PT, R92, R184, PT ;  /* 0x000000b85c00720c */ /* 0x000fe40003f46270 */
[----:B------:R-:W-:-:S03]  /*d2f0*/  FSEL R92, R38, -INF , !P6 ;  /* 0xff800000265c7808 */ /* 0x000fc60007000000 */
[----:B------:R-:W2:Y:S01]  /*d300*/  MUFU.TANH R21, R21 ;  /* 0x0000001500157308 */ /* 0x000ea20000002400 */
[----:B------:R-:W-:Y:S01]  /*d310*/  ISETP.GE.AND P6, PT, R227, R189, PT ;  /* 0x000000bde300720c */ /* 0x000fe20003fc6270 */
[C---:B---3--:R-:W-:Y:S01]  /*d320*/  FFMA.FTZ R38, R167.reuse, R70, R242 ;  /* 0x00000046a7267223 */ /* 0x048fe200000100f2 */
[----:B------:R-:W-:Y:S01]  /*d330*/  FSEL R191, R32, -INF , !P3 ;  /* 0xff80000020bf7808 */ /* 0x000fe20005800000 */
[----:B------:R-:W-:Y:S01]  /*d340*/  FFMA.FTZ R32, R167, R3, R28 ;  /* 0x00000003a7207223 */ /* 0x000fe2000001001c */
[----:B------:R-:W-:Y:S01]  /*d350*/  ISETP.GE.AND P3, PT, R240, R184, PT ;  /* 0x000000b8f000720c */ /* 0x000fe20003f66270 */
[----:B------:R-:W-:Y:S01]  /*d360*/  IMAD.MOV.U32 R240, RZ, RZ, R146 ;  /* 0x000000fffff07224 */ /* 0x000fe200078e0092 */
[----:B------:R-:W-:Y:S01]  /*d370*/  FSEL R84, R34, -INF , !P2 ;  /* 0xff80000022547808 */ /* 0x000fe20005000000 */
[----:B------:R-:W3:Y:S01]  /*d380*/  I2F R64, R66 ;  /* 0x0000004200407306 */ /* 0x000ee20000201400 */
[----:B------:R-:W-:Y:S01]  /*d390*/  FSEL R105, R33, -INF , !P6 ;  /* 0xff80000021697808 */ /* 0x000fe20007000000 */
[----:B------:R-:W-:Y:S01]  /*d3a0*/  FFMA.FTZ R146, R167, R72, R24 ;  /* 0x00000048a7927223 */ /* 0x000fe20000010018 */
[CC--:B------:R-:W-:Y:S01]  /*d3b0*/  ISETP.GE.AND P2, PT, R81.reuse, R189.reuse, PT ;  /* 0x000000bd5100720c */ /* 0x0c0fe20003f46270 */
[----:B------:R-:W-:Y:S01]  /*d3c0*/  IMAD.MOV.U32 R242, RZ, RZ, R45 ;  /* 0x000000fffff27224 */ /* 0x000fe200078e002d */
[----:B------:R-:W-:Y:S01]  /*d3d0*/  ISETP.GE.AND P6, PT, R81, R184, PT ;  /* 0x000000b85100720c */ /* 0x000fe20003fc6270 */
[----:B------:R-:W-:Y:S01]  /*d3e0*/  IMAD.MOV.U32 R45, RZ, RZ, R46 ;  /* 0x000000ffff2d7224 */ /* 0x000fe200078e002e */
[----:B------:R-:W-:Y:S01]  /*d3f0*/  FSEL R81, R125, -INF , !P5 ;  /* 0xff8000007d517808 */ /* 0x000fe20006800000 */
[----:B------:R-:W4:Y:S01]  /*d400*/  I2F R65, R67 ;  /* 0x0000004300417306 */ /* 0x000f220000201400 */
[----:B------:R-:W-:Y:S01]  /*d410*/  ISETP.GE.AND P5, PT, R74, R189, PT ;  /* 0x000000bd4a00720c */ /* 0x000fe20003fa6270 */
[C---:B------:R-:W-:Y:S01]  /*d420*/  FFMA.FTZ R175, R167.reuse, R70, R26 ;  /* 0x00000046a7af7223 */ /* 0x040fe2000001001a */
[----:B------:R-:W-:Y:S01]  /*d430*/  FSEL R125, R32, -INF , !P4 ;  /* 0xff800000207d7808 */ /* 0x000fe20006000000 */
[----:B------:R-:W-:Y:S01]  /*d440*/  IMAD.MOV.U32 R46, RZ, RZ, R169 ;  /* 0x000000ffff2e7224 */ /* 0x000fe200078e00a9 */
[-C--:B------:R-:W-:Y:S01]  /*d450*/  ISETP.GE.AND P4, PT, R74, R184.reuse, PT ;  /* 0x000000b84a00720c */ /* 0x080fe20003f86270 */
[-C--:B-1----:R-:W-:Y:S01]  /*d460*/  FFMA.FTZ R35, R167, R69.reuse, R35 ;  /* 0x00000045a7237223 */ /* 0x082fe20000010023 */
[----:B------:R-:W-:Y:S01]  /*d470*/  FSEL R137, R137, -INF , !P2 ;  /* 0xff80000089897808 */ /* 0x000fe20005000000 */
[----:B------:R-:W1:Y:S01]  /*d480*/  I2F R60, R62 ;  /* 0x0000003e003c7306 */ /* 0x000e620000201400 */
[----:B------:R-:W-:Y:S01]  /*d490*/  ISETP.GE.AND P2, PT, R73, R184, PT ;  /* 0x000000b84900720c */ /* 0x000fe20003f46270 */
[----:B--2---:R-:W-:Y:S01]  /*d4a0*/  FFMA.FTZ R169, R167, R69, R21 ;  /* 0x00000045a7a97223 */ /* 0x004fe20000010015 */
[----:B------:R-:W-:Y:S01]  /*d4b0*/  FSEL R41, R41, -INF , !P3 ;  /* 0xff80000029297808 */ /* 0x000fe20005800000 */
[CC--:B---3--:R-:W-:Y:S01]  /*d4c0*/  FFMA.FTZ R2, R167.reuse, R64.reuse, R25 ;  /* 0x00000040a7027223 */ /* 0x0c8fe20000010019 */
[----:B------:R-:W-:Y:S01]  /*d4d0*/  FSEL R146, R146, -INF , !P5 ;  /* 0xff80000092927808 */ /* 0x000fe20006800000 */
[----:B------:R-:W-:Y:S01]  /*d4e0*/  FFMA.FTZ R36, R167, R64, R134 ;  /* 0x00000040a7247223 */ /* 0x000fe20000010086 */
[----:B------:R-:W-:Y:S01]  /*d4f0*/  ISETP.GE.AND P3, PT, R73, R189, PT ;  /* 0x000000bd4900720c */ /* 0x000fe20003f66270 */
[----:B------:R-:W2:Y:S01]  /*d500*/  I2F R61, R63 ;  /* 0x0000003f003d7306 */ /* 0x000ea20000201400 */
[----:B------:R-:W-:Y:S01]  /*d510*/  FSEL R40, R40, -INF , !P6 ;  /* 0xff80000028287808 */ /* 0x000fe20007000000 */
[----:B----4-:R-:W-:Y:S01]  /*d520*/  FFMA.FTZ R102, R167, R65, R20 ;  /* 0x00000041a7667223 */ /* 0x010fe20000010014 */
[----:B------:R-:W-:-:S02]  /*d530*/  ISETP.GE.AND P5, PT, R75, R184, PT ;  /* 0x000000b84b00720c */ /* 0x000fc40003fa6270 */
[----:B------:R-:W-:Y:S02]  /*d540*/  FSEL R39, R39, -INF , !P4 ;  /* 0xff80000027277808 */ /* 0x000fe40006000000 */
[-C--:B------:R-:W-:Y:S01]  /*d550*/  ISETP.GE.AND P6, PT, R75, R189.reuse, PT ;  /* 0x000000bd4b00720c */ /* 0x080fe20003fc6270 */
[----:B------:R-:W3:Y:S01]  /*d560*/  I2F R56, R58 ;  /* 0x0000003a00387306 */ /* 0x000ee20000201400 */
[-C--:B------:R-:W-:Y:S01]  /*d570*/  ISETP.GE.AND P4, PT, R66, R189.reuse, PT ;  /* 0x000000bd4200720c */ /* 0x080fe20003f86270 */
[CC--:B-1----:R-:W-:Y:S01]  /*d580*/  FFMA.FTZ R34, R167.reuse, R60.reuse, R46 ;  /* 0x0000003ca7227223 */ /* 0x0c2fe2000001002e */
[----:B------:R-:W-:Y:S01]  /*d590*/  FSEL R38, R38, -INF , !P2 ;  /* 0xff80000026267808 */ /* 0x000fe20005000000 */
[----:B------:R-:W-:Y:S01]  /*d5a0*/  FFMA.FTZ R89, R167, R60, R23 ;  /* 0x0000003ca7597223 */ /* 0x000fe20000010017 */
[----:B------:R-:W-:Y:S02]  /*d5b0*/  ISETP.GE.AND P2, PT, R67, R189, PT ;  /* 0x000000bd4300720c */ /* 0x000fe40003f46270 */
[----:B------:R-:W-:Y:S01]  /*d5c0*/  FSEL R175, R175, -INF , !P3 ;  /* 0xff800000afaf7808 */ /* 0x000fe20005800000 */
[----:B------:R-:W1:Y:S01]  /*d5d0*/  I2F R57, R59 ;  /* 0x0000003b00397306 */ /* 0x000e620000201400 */
[----:B------:R-:W-:Y:S01]  /*d5e0*/  FSEL R37, R35, -INF , !P5 ;  /* 0xff80000023257808 */ /* 0x000fe20006800000 */
[C---:B------:R-:W-:Y:S01]  /*d5f0*/  FFMA.FTZ R35, R167.reuse, R65, R31 ;  /* 0x00000041a7237223 */ /* 0x040fe2000001001f */
[C-C-:B------:R-:W-:Y:S01]  /*d600*/  LOP3.LUT R227, R190.reuse, 0x21, R187.reuse, 0xfe, !PT ;  /* 0x00000021bee37812 */ /* 0x140fe200078efebb */
[CC--:B--2---:R-:W-:Y:S01]  /*d610*/  FFMA.FTZ R30, R167.reuse, R61.reuse, R30 ;  /* 0x0000003da71e7223 */ /* 0x0c4fe2000001001e */
[----:B------:R-:W-:Y:S01]  /*d620*/  LOP3.LUT R28, R190, 0x29, R187, 0xfe, !PT ;  /* 0x00000029be1c7812 */ /* 0x000fe200078efebb */
[----:B------:R-:W-:Y:S01]  /*d630*/  FFMA.FTZ R18, R167, R61, R18 ;  /* 0x0000003da7127223 */ /* 0x000fe20000010012 */
[----:B------:R-:W-:Y:S01]  /*d640*/  ISETP.GE.AND P3, PT, R66, R184, PT ;  /* 0x000000b84200720c */ /* 0x000fe20003f66270 */
[----:B------:R-:W2:Y:S01]  /*d650*/  I2F R52, R54 ;  /* 0x0000003600347306 */ /* 0x000ea20000201400 */
[----:B------:R-:W-:Y:S01]  /*d660*/  FSEL R169, R169, -INF , !P6 ;  /* 0xff800000a9a97808 */ /* 0x000fe20007000000 */
[CC--:B---3--:R-:W-:Y:S01]  /*d670*/  FFMA.FTZ R45, R167.reuse, R56.reuse, R45 ;  /* 0x00000038a72d7223 */ /* 0x0c8fe2000001002d */
[----:B------:R-:W-:Y:S01]  /*d680*/  FSEL R134, R2, -INF , !P4 ;  /* 0xff80000002867808 */ /* 0x000fe20006000000 */
[----:B------:R-:W-:Y:S01]  /*d690*/  FFMA.FTZ R32, R167, R56, R242 ;  /* 0x00000038a7207223 */ /* 0x000fe200000100f2 */
[-C--:B------:R-:W-:Y:S01]  /*d6a0*/  ISETP.GE.AND P6, PT, R67, R184.reuse, PT ;  /* 0x000000b84300720c */ /* 0x080fe20003fc6270 */
[----:B------:R-:W-:Y:S01]  /*d6b0*/  IMAD.MOV.U32 R242, RZ, RZ, R237 ;  /* 0x000000fffff27224 */ /* 0x000fe200078e00ed */
[-C--:B------:R-:W-:Y:S01]  /*d6c0*/  ISETP.GE.AND P4, PT, R62, R184.reuse, PT ;  /* 0x000000b83e00720c */ /* 0x080fe20003f86270 */
[----:B------:R-:W3:Y:S01]  /*d6d0*/  I2F R50, R144 ;  /* 0x0000009000327306 */ /* 0x000ee20000201400 */
[----:B------:R-:W-:Y:S01]  /*d6e0*/  FSEL R102, R102, -INF , !P2 ;  /* 0xff80000066667808 */ /* 0x000fe20005000000 */
[CC--:B-1----:R-:W-:Y:S01]  /*d6f0*/  FFMA.FTZ R22, R167.reuse, R57.reuse, R22 ;  /* 0x00000039a7167223 */ /* 0x0c2fe20000010016 */
[----:B------:R-:W-:Y:S01]  /*d700*/  LOP3.LUT R24, R190, 0x31, R187, 0xfe, !PT ;  /* 0x00000031be187812 */ /* 0x000fe200078efebb */
[----:B------:R-:W-:Y:S01]  /*d710*/  FFMA.FTZ R3, R167, R57, R44 ;  /* 0x00000039a7037223 */ /* 0x000fe2000001002c */
[-C--:B------:R-:W-:Y:S01]  /*d720*/  ISETP.GE.AND P5, PT, R62, R189.reuse, PT ;  /* 0x000000bd3e00720c */ /* 0x080fe20003fa6270 */
[----:B------:R-:W-:Y:S01]  /*d730*/  IMAD.MOV.U32 R237, RZ, RZ, R235 ;  /* 0x000000ffffed7224 */ /* 0x000fe200078e00eb */
[----:B------:R-:W-:Y:S01]  /*d740*/  ISETP.GE.AND P2, PT, R63, R184, PT ;  /* 0x000000b83f00720c */ /* 0x000fe20003f46270 */
[----:B------:R-:W1:Y:S01]  /*d750*/  I2F R53, R55 ;  /* 0x0000003700357306 */ /* 0x000e620000201400 */
[----:B------:R-:W-:Y:S01]  /*d760*/  FSEL R36, R36, -INF , !P3 ;  /* 0xff80000024247808 */ /* 0x000fe20005800000 */
[CC--:B--2---:R-:W-:Y:S01]  /*d770*/  FFMA.FTZ R27, R167.reuse, R52.reuse, R27 ;  /* 0x00000034a71b7223 */ /* 0x0c4fe2000001001b */
[C---:B------:R-:W-:Y:S01]  /*d780*/  LOP3.LUT R26, R190.reuse, 0x38, R187, 0xfe, !PT ;  /* 0x00000038be1a7812 */ /* 0x040fe200078efebb */
[----:B------:R-:W-:Y:S01]  /*d790*/  FFMA.FTZ R2, R167, R52, R241 ;  /* 0x00000034a7027223 */ /* 0x000fe200000100f1 */
[----:B------:R-:W-:Y:S01]  /*d7a0*/  LOP3.LUT R25, R190, 0x40, R187, 0xfe, !PT ;  /* 0x00000040be197812 */ /* 0x000fe200078efebb */
[----:B------:R-:W-:Y:S01]  /*d7b0*/  IMAD.MOV.U32 R241, RZ, RZ, R240 ;  /* 0x000000fffff17224 */ /* 0x000fe200078e00f0 */
[----:B------:R-:W-:Y:S01]  /*d7c0*/  ISETP.GE.AND P3, PT, R63, R189, PT ;  /* 0x000000bd3f00720c */ /* 0x000fe20003f66270 */
[----:B------:R-:W-:Y:S01]  /*d7d0*/  I2F R170, R171 ;  /* 0x000000ab00aa7306 */ /* 0x000fe20000201400 */
[----:B------:R-:W-:Y:S01]  /*d7e0*/  FSEL R35, R35, -INF , !P6 ;  /* 0xff80000023237808 */ /* 0x000fe20007000000 */
[----:B------:R-:W-:Y:S01]  /*d7f0*/  IMAD.MOV.U32 R240, RZ, RZ, R236 ;  /* 0x000000fffff07224 */ /* 0x000fe200078e00ec */
[----:B------:R-:W-:-:S02]  /*d800*/  FSEL R34, R34, -INF , !P4 ;  /* 0xff80000022227808 */ /* 0x000fc40006000000 */
[-C--:B------:R-:W-:Y:S02]  /*d810*/  ISETP.GE.AND P6, PT, R58, R189.reuse, PT ;  /* 0x000000bd3a00720c */ /* 0x080fe40003fc6270 */
[-C--:B------:R-:W-:Y:S01]  /*d820*/  ISETP.GE.AND P4, PT, R59, R189.reuse, PT ;  /* 0x000000bd3b00720c */ /* 0x080fe20003f86270 */
[----:B------:R-:W-:Y:S01]  /*d830*/  MUFU.TANH R124, R124 ;  /* 0x0000007c007c7308 */ /* 0x000fe20000002400 */
[----:B------:R-:W-:Y:S02]  /*d840*/  LOP3.LUT R21, R190, 0x39, R187, 0xfe, !PT ;  /* 0x00000039be157812 */ /* 0x000fe400078efebb */
[----:B------:R-:W-:Y:S02]  /*d850*/  FSEL R89, R89, -INF , !P5 ;  /* 0xff80000059597808 */ /* 0x000fe40006800000 */
[----:B------:R-:W-:Y:S02]  /*d860*/  FSEL R33, R30, -INF , !P2 ;  /* 0xff8000001e217808 */ /* 0x000fe40005000000 */
[----:B------:R-:W-:Y:S01]  /*d870*/  ISETP.GE.AND P5, PT, R58, R184, PT ;  /* 0x000000b83a00720c */ /* 0x000fe20003fa6270 */
[----:B------:R-:W2:Y:S01]  /*d880*/  I2F R51, R145 ;  /* 0x0000009100337306 */ /* 0x000ea20000201400 */
[----:B------:R-:W-:-:S02]  /*d890*/  ISETP.GE.AND P2, PT, R54, R189, PT ;  /* 0x000000bd3600720c */ /* 0x000fc40003f46270 */
[----:B------:R-:W-:Y:S02]  /*d8a0*/  LOP3.LUT R20, R190, 0x41, R187, 0xfe, !PT ;  /* 0x00000041be147812 */ /* 0x000fe400078efebb */
[----:B------:R-:W-:Y:S01]  /*d8b0*/  FSEL R46, R18, -INF , !P3 ;  /* 0xff800000122e7808 */ /* 0x000fe20005800000 */
[----:B---3--:R-:W-:Y:S01]  /*d8c0*/  FFMA.FTZ R18, R167, R50, R139 ;  /* 0x00000032a7127223 */ /* 0x008fe2000001008b */
[--C-:B------:R-:W-:Y:S01]  /*d8d0*/  LOP3.LUT R23, R190, 0x48, R187.reuse, 0xfe, !PT ;  /* 0x00000048be177812 */ /* 0x100fe200078efebb */
[----:B------:R-:W-:Y:S01]  /*d8e0*/  MUFU.TANH R116, R116 ;  /* 0x0000007400747308 */ /* 0x000fe20000002400 */
[-C--:B------:R-:W-:Y:S02]  /*d8f0*/  ISETP.GE.AND P3, PT, R59, R184.reuse, PT ;  /* 0x000000b83b00720c */ /* 0x080fe40003f66270 */
[----:B------:R-:W-:Y:S02]  /*d900*/  FSEL R45, R45, -INF , !P6 ;  /* 0xff8000002d2d7808 */ /* 0x000fe40007000000 */
[----:B------:R-:W-:Y:S01]  /*d910*/  FSEL R44, R22, -INF , !P4 ;  /* 0xff800000162c7808 */ /* 0x000fe20006000000 */
[C---:B-1----:R-:W-:Y:S01]  /*d920*/  FFMA.FTZ R22, R167.reuse, R53, R136 ;  /* 0x00000035a7167223 */ /* 0x042fe20000010088 */
[----:B------:R-:W-:Y:S01]  /*d930*/  ISETP.GE.AND P6, PT, R54, R184, PT ;  /* 0x000000b83600720c */ /* 0x000fe20003fc6270 */
[----:B------:R-:W1:Y:S01]  /*d940*/  I2F R173, R172 ;  /* 0x000000ac00ad7306 */ /* 0x000e620000201400 */
[----:B------:R-:W-:Y:S01]  /*d950*/  ISETP.GE.AND P4, PT, R144, R189, PT ;  /* 0x000000bd9000720c */ /* 0x000fe20003f86270 */
[----:B--2---:R-:W-:Y:S01]  /*d960*/  FFMA.FTZ R30, R167, R51, R124 ;  /* 0x00000033a71e7223 */ /* 0x004fe2000001007c */
[----:B------:R-:W-:-:S02]  /*d970*/  LOP3.LUT R56, R190, 0x50, R187, 0xfe, !PT ;  /* 0x00000050be387812 */ /* 0x000fc400078efebb */
[----:B------:R-:W-:Y:S02]  /*d980*/  FSEL R32, R32, -INF , !P5 ;  /* 0xff80000020207808 */ /* 0x000fe40006800000 */
[----:B------:R-:W-:Y:S01]  /*d990*/  FSEL R43, R27, -INF , !P2 ;  /* 0xff8000001b2b7808 */ /* 0x000fe20005000000 */
[----:B------:R-:W2:Y:S01]  /*d9a0*/  I2F R180, R179 ;  /* 0x000000b300b47306 */ /* 0x000ea20000201400 */
[----:B------:R-:W-:Y:S01]  /*d9b0*/  ISETP.GE.AND P5, PT, R55, R189, PT ;  /* 0x000000bd3700720c */ /* 0x000fe20003fa6270 */
[----:B------:R-:W-:Y:S01]  /*d9c0*/  FFMA.FTZ R27, R167, R170, R147 ;  /* 0x000000aaa71b7223 */ /* 0x000fe20000010093 */
[C-C-:B------:R-:W-:Y:S02]  /*d9d0*/  LOP3.LUT R63, R190.reuse, 0x51, R187.reuse, 0xfe, !PT ;  /* 0x00000051be3f7812 */ /* 0x140fe400078efebb */
[C-C-:B------:R-:W-:Y:S02]  /*d9e0*/  LOP3.LUT R60, R190.reuse, 0x49, R187.reuse, 0xfe, !PT ;  /* 0x00000049be3c7812 */ /* 0x140fe400078efebb */
[----:B------:R-:W-:Y:S01]  /*d9f0*/  LOP3.LUT R70, R190, 0x58, R187, 0xfe, !PT ;  /* 0x00000058be467812 */ /* 0x000fe200078efebb */
[----:B------:R-:W3:Y:S01]  /*da00*/  I2F R178, R177 ;  /* 0x000000b100b27306 */ /* 0x000ee20000201400 */
[----:B------:R-:W-:Y:S01]  /*da10*/  FSEL R3, R3, -INF , !P3 ;  /* 0xff80000003037808 */ /* 0x000fe20005800000 */
[----:B-1----:R-:W-:Y:S01]  /*da20*/  FFMA.FTZ R51, R167, R173, R229 ;  /* 0x000000ada7337223 */ /* 0x002fe200000100e5 */
[----:B------:R-:W-:-:S02]  /*da30*/  ISETP.GE.AND P2, PT, R171, R189, PT ;  /* 0x000000bdab00720c */ /* 0x000fc40003f46270 */
[-C--:B------:R-:W-:Y:S02]  /*da40*/  ISETP.GE.AND P3, PT, R145, R189.reuse, PT ;  /* 0x000000bd9100720c */ /* 0x080fe40003f66270 */
[----:B------:R-:W-:Y:S01]  /*da50*/  LOP3.LUT R144, R190, 0x59, R187, 0xfe, !PT ;  /* 0x00000059be907812 */ /* 0x000fe200078efebb */
[----:B------:R-:W-:Y:S01]  /*da60*/  MUFU.TANH R112, R112 ;  /* 0x0000007000707308 */ /* 0x000fe20000002400 */
[----:B------:R-:W-:Y:S01]  /*da70*/  FSEL R2, R2, -INF , !P6 ;  /* 0xff80000002027808 */ /* 0x000fe20007000000 */
[----:B--2---:R-:W-:Y:S01]  /*da80*/  FFMA.FTZ R53, R167, R180, R116 ;  /* 0x000000b4a7357223 */ /* 0x004fe20000010074 */
[----:B------:R-:W-:Y:S02]  /*da90*/  FSEL R18, R18, -INF , !P4 ;  /* 0xff80000012127808 */ /* 0x000fe40006000000 */
[-C--:B------:R-:W-:Y:S02]  /*daa0*/  ISETP.GE.AND P6, PT, R172, R189.reuse, PT ;  /* 0x000000bdac00720c */ /* 0x080fe40003fc6270 */
[-C--:B------:R-:W-:Y:S01]  /*dab0*/  ISETP.GE.AND P4, PT, R179, R189.reuse, PT ;  /* 0x000000bdb300720c */ /* 0x080fe20003f86270 */
[----:B------:R-:W1:Y:S01]  /*dac0*/  I2F R226, R225 ;  /* 0x000000e100e27306 */ /* 0x000e620000201400 */
[----:B------:R-:W-:Y:S01]  /*dad0*/  FSEL R22, R22, -INF , !P5 ;  /* 0xff80000016167808 */ /* 0x000fe20006800000 */
[----:B---3--:R-:W-:Y:S01]  /*dae0*/  FFMA.FTZ R50, R167, R178, R230 ;  /* 0x000000b2a7327223 */ /* 0x008fe200000100e6 */
[----:B------:R-:W-:-:S02]  /*daf0*/  ISETP.GE.AND P5, PT, R177, R189, PT ;  /* 0x000000bdb100720c */ /* 0x000fc40003fa6270 */
[----:B------:R-:W-:Y:S02]  /*db00*/  FSEL R27, R27, -INF , !P2 ;  /* 0xff8000001b1b7808 */ /* 0x000fe40005000000 */
[C-C-:B------:R-:W-:Y:S01]  /*db10*/  LOP3.LUT R171, R190.reuse, 0x60, R187.reuse, 0xfe, !PT ;  /* 0x00000060beab7812 */ /* 0x140fe200078efebb */
[----:B------:R-:W2:Y:S01]  /*db20*/  I2F R183, R181 ;  /* 0x000000b500b77306 */ /* 0x000ea20000201400 */
[--C-:B------:R-:W-:Y:S02]  /*db30*/  LOP3.LUT R147, R190, 0x69, R187.reuse, 0xfe, !PT ;  /* 0x00000069be937812 */ /* 0x100fe400078efebb */
[----:B------:R-:W-:Y:S02]  /*db40*/  FSEL R30, R30, -INF , !P3 ;  /* 0xff8000001e1e7808 */ /* 0x000fe40005800000 */
[-C--:B------:R-:W-:Y:S02]  /*db50*/  ISETP.GE.AND P2, PT, R225, R189.reuse, PT ;  /* 0x000000bde100720c */ /* 0x080fe40003f46270 */
[----:B------:R-:W-:Y:S01]  /*db60*/  LOP3.LUT R177, R190, 0x68, R187, 0xfe, !PT ;  /* 0x00000068beb17812 */ /* 0x000fe200078efebb */
[----:B------:R-:W3:Y:S01]  /*db70*/  I2F R232, R227 ;  /* 0x000000e300e87306 */ /* 0x000ee20000201400 */
[----:B-1----:R-:W-:Y:S01]  /*db80*/  FFMA.FTZ R55, R167, R226, R112 ;  /* 0x000000e2a7377223 */ /* 0x002fe20000010070 */
[----:B------:R-:W-:-:S02]  /*db90*/  ISETP.GE.AND P3, PT, R181, R189, PT ;  /* 0x000000bdb500720c */ /* 0x000fc40003f66270 */
[----:B------:R-:W-:Y:S02]  /*dba0*/  LOP3.LUT R179, R190, 0x79, R187, 0xfe, !PT ;  /* 0x00000079beb37812 */ /* 0x000fe400078efebb */
[----:B------:R-:W-:Y:S02]  /*dbb0*/  FSEL R51, R51, -INF , !P6 ;  /* 0xff80000033337808 */ /* 0x000fe40007000000 */
[----:B------:R-:W1:Y:S01]  /*dbc0*/  I2F R74, R28 ;  /* 0x0000001c004a7306 */ /* 0x000e620000201400 */
[----:B--2---:R-:W-:Y:S01]  /*dbd0*/  FFMA.FTZ R52, R167, R183, R123 ;  /* 0x000000b7a7347223 */ /* 0x004fe2000001007b */
[----:B------:R-:W-:Y:S02]  /*dbe0*/  FSEL R53, R53, -INF , !P4 ;  /* 0xff80000035357808 */ /* 0x000fe40006000000 */
[-C--:B------:R-:W-:Y:S02]  /*dbf0*/  ISETP.GE.AND P6, PT, R227, R189.reuse, PT ;  /* 0x000000bde300720c */ /* 0x080fe40003fc6270 */
[----:B------:R-:W-:-:S02]  /*dc00*/  ISETP.GE.AND P4, PT, R28, R189, PT ;  /* 0x000000bd1c00720c */ /* 0x000fc40003f86270 */
[----:B------:R-:W-:Y:S01]  /*dc10*/  MUFU.TANH R108, R108 ;  /* 0x0000006c006c7308 */ /* 0x000fe20000002400 */
[----:B---3--:R-:W-:Y:S01]  /*dc20*/  FFMA.FTZ R54, R167, R232, R231 ;  /* 0x000000e8a7367223 */ /* 0x008fe200000100e7 */
[----:B------:R-:W-:Y:S02]  /*dc30*/  LOP3.LUT R139, R190, 0x61, R187, 0xfe, !PT ;  /* 0x00000061be8b7812 */ /* 0x000fe400078efebb */
[----:B------:R-:W-:Y:S02]  /*dc40*/  FSEL R50, R50, -INF , !P5 ;  /* 0xff80000032327808 */ /* 0x000fe40006800000 */
[----:B------:R-:W-:Y:S02]  /*dc50*/  ISETP.GE.AND P5, PT, R233, R189, PT ;  /* 0x000000bde900720c */ /* 0x000fe40003fa6270 */
[----:B------:R-:W2:Y:S01]  /*dc60*/  I2F R234, R233 ;  /* 0x000000e900ea7306 */ /* 0x000ea20000201400 */
[----:B-1----:R-:W-:Y:S01]  /*dc70*/  FFMA.FTZ R64, R167, R74, R115 ;  /* 0x0000004aa7407223 */ /* 0x002fe20000010073 */
[----:B------:R-:W-:-:S02]  /*dc80*/  FSEL R55, R55, -INF , !P2 ;  /* 0xff80000037377808 */ /* 0x000fc40005000000 */
[--C-:B------:R-:W-:Y:S02]  /*dc90*/  LOP3.LUT R173, R190, 0x38, R187.reuse, 0xfe, !PT ;  /* 0x00000038bead7812 */ /* 0x100fe400078efebb */
[----:B------:R-:W-:Y:S02]  /*dca0*/  FSEL R52, R52, -INF , !P3 ;  /* 0xff80000034347808 */ /* 0x000fe40005800000 */
[----:B------:R-:W1:Y:S01]  /*dcb0*/  I2F R72, R24 ;  /* 0x0000001800487306 */ /* 0x000e620000201400 */
[-C--:B------:R-:W-:Y:S02]  /*dcc0*/  ISETP.GE.AND P2, PT, R24, R189.reuse, PT ;  /* 0x000000bd1800720c */ /* 0x080fe40003f46270 */
[C-C-:B------:R-:W-:Y:S02]  /*dcd0*/  LOP3.LUT R123, R190.reuse, 0x1, R187.reuse, 0xfe, !PT ;  /* 0x00000001be7b7812 */ /* 0x140fe400078efebb */
[----:B------:R-:W-:Y:S02]  /*dce0*/  ISETP.GE.AND P3, PT, R29, R189, PT ;  /* 0x000000bd1d00720c */ /* 0x000fe40003f66270 */
[----:B------:R-:W-:Y:S01]  /*dcf0*/  LOP3.LUT R225, R190, 0x9, R187, 0xfe, !PT ;  /* 0x00000009bee17812 */ /* 0x000fe200078efebb */
[----:B------:R-:W3:Y:S01]  /*dd00*/  I2F R73, R29 ;  /* 0x0000001d00497306 */ /* 0x000ee20000201400 */
[----:B--2---:R-:W-:Y:S01]  /*dd10*/  FFMA.FTZ R65, R167, R234, R108 ;  /* 0x000000eaa7417223 */ /* 0x004fe2000001006c */
[----:B------:R-:W-:-:S02]  /*dd20*/  FSEL R54, R54, -INF , !P6 ;  /* 0xff80000036367808 */ /* 0x000fc40007000000 */
[----:B------:R-:W-:Y:S02]  /*dd30*/  FSEL R64, R64, -INF , !P4 ;  /* 0xff80000040407808 */ /* 0x000fe40006000000 */
[-C--:B------:R-:W-:Y:S02]  /*dd40*/  ISETP.GE.AND P6, PT, R26, R189.reuse, PT ;  /* 0x000000bd1a00720c */ /* 0x080fe40003fc6270 */
[----:B------:R-:W2:Y:S01]  /*dd50*/  I2F R66, R26 ;  /* 0x0000001a00427306 */ /* 0x000ea20000201400 */
[----:B-1----:R-:W-:Y:S01]  /*dd60*/  FFMA.FTZ R72, R167, R72, R244 ;  /* 0x00000048a7487223 */ /* 0x002fe200000100f4 */
[----:B------:R-:W-:Y:S02]  /*dd70*/  ISETP.GE.AND P4, PT, R25, R189, PT ;  /* 0x000000bd1900720c */ /* 0x000fe40003f86270 */
[----:B------:R-:W-:Y:S02]  /*dd80*/  LOP3.LUT R181, R190, R187, RZ, 0xfc, !PT ;  /* 0x000000bbbeb57212 */ /* 0x000fe400078efcff */
[----:B------:R-:W-:-:S02]  /*dd90*/  FSEL R65, R65, -INF , !P5 ;  /* 0xff80000041417808 */ /* 0x000fc40006800000 */
[----:B------:R-:W1:Y:S01]  /*dda0*/  I2F R62, R25 ;  /* 0x00000019003e7306 */ /* 0x000e620000201400 */
[----:B---3--:R-:W-:Y:S01]  /*ddb0*/  FFMA.FTZ R73, R167, R73, R243 ;  /* 0x00000049a7497223 */ /* 0x008fe200000100f3 */
[----:B------:R-:W-:Y:S02]  /*ddc0*/  ISETP.GE.AND P5, PT, R21, R189, PT ;  /* 0x000000bd1500720c */ /* 0x000fe40003fa6270 */
[----:B------:R-:W-:Y:S02]  /*ddd0*/  FSEL R72, R72, -INF , !P2 ;  /* 0xff80000048487808 */ /* 0x000fe40005000000 */
[C-C-:B------:R-:W-:Y:S02]  /*dde0*/  LOP3.LUT R180, R190.reuse, 0x8, R187.reuse, 0xfe, !PT ;  /* 0x00000008beb47812 */ /* 0x140fe400078efebb */
[----:B------:R-:W3:Y:S01]  /*ddf0*/  I2F R67, R21 ;  /* 0x0000001500437306 */ /* 0x000ee20000201400 */
[----:B--2---:R-:W-:Y:S01]  /*de00*/  FFMA.FTZ R66, R167, R66, R100 ;  /* 0x00000042a7427223 */ /* 0x004fe20000010064 */
[----:B------:R-:W-:-:S02]  /*de10*/  LOP3.LUT R26, R190, 0x10, R187, 0xfe, !PT ;  /* 0x00000010be1a7812 */ /* 0x000fc400078efebb */
[----:B------:R-:W-:Y:S02]  /*de20*/  FSEL R73, R73, -INF , !P3 ;  /* 0xff80000049497808 */ /* 0x000fe40005800000 */
[-C--:B------:R-:W-:Y:S02]  /*de30*/  ISETP.GE.AND P2, PT, R23, R189.reuse, PT ;  /* 0x000000bd1700720c */ /* 0x080fe40003f46270 */
[----:B------:R-:W2:Y:S01]  /*de40*/  I2F R31, R20 ;  /* 0x00000014001f7306 */ /* 0x000ea20000201400 */
[----:B-1----:R-:W-:Y:S01]  /*de50*/  FFMA.FTZ R62, R167, R62, R251 ;  /* 0x0000003ea73e7223 */ /* 0x002fe200000100fb */
[----:B------:R-:W-:Y:S02]  /*de60*/  ISETP.GE.AND P3, PT, R20, R189, PT ;  /* 0x000000bd1400720c */ /* 0x000fe40003f66270 */
[----:B------:R-:W-:Y:S02]  /*de70*/  FSEL R66, R66, -INF , !P6 ;  /* 0xff80000042427808 */ /* 0x000fe40007000000 */
[----:B------:R-:W-:-:S02]  /*de80*/  FSEL R62, R62, -INF , !P4 ;  /* 0xff8000003e3e7808 */ /* 0x000fc40006000000 */
[----:B------:R-:W1:Y:S01]  /*de90*/  I2F R58, R23 ;  /* 0x00000017003a7306 */ /* 0x000e620000201400 */
[----:B---3--:R-:W-:Y:S01]  /*dea0*/  FFMA.FTZ R67, R167, R67, R248 ;  /* 0x00000043a7437223 */ /* 0x008fe200000100f8 */
[-C--:B------:R-:W-:Y:S02]  /*deb0*/  ISETP.GE.AND P6, PT, R60, R189.reuse, PT ;  /* 0x000000bd3c00720c */ /* 0x080fe40003fc6270 */
[----:B------:R-:W-:Y:S02]  /*dec0*/  ISETP.GE.AND P4, PT, R63, R189, PT ;  /* 0x000000bd3f00720c */ /* 0x000fe40003f86270 */
[C-C-:B------:R-:W-:Y:S02]  /*ded0*/  LOP3.LUT R74, R190.reuse, 0x11, R187.reuse, 0xfe, !PT ;  /* 0x00000011be4a7812 */ /* 0x140fe400078efebb */
[----:B------:R-:W3:Y:S01]  /*dee0*/  I2F R61, R56 ;  /* 0x00000038003d7306 */ /* 0x000ee20000201400 */
[----:B--2---:R-:W-:Y:S01]  /*def0*/  FFMA.FTZ R31, R167, R31, R252 ;  /* 0x0000001fa71f7223 */ /* 0x004fe200000100fc */
[----:B------:R-:W-:-:S02]  /*df00*/  LOP3.LUT R20, R190, 0x20, R187, 0xfe, !PT ;  /* 0x00000020be147812 */ /* 0x000fc400078efebb */
[C-C-:B------:R-:W-:Y:S02]  /*df10*/  LOP3.LUT R231, R190.reuse, 0x21, R187.reuse, 0xfe, !PT ;  /* 0x00000021bee77812 */ /* 0x140fe400078efebb */
[C---:B------:R-:W-:Y:S02]  /*df20*/  LOP3.LUT R236, R190.reuse, 0x31, R187, 0xfe, !PT ;  /* 0x00000031beec7812 */ /* 0x040fe400078efebb */
[----:B------:R3:W2:Y:S01]  /*df30*/  I2F R69, R63 ;  /* 0x0000003f00457306 */ /* 0x0006a20000201400 */
[----:B-1----:R-:W-:Y:S01]  /*df40*/  FFMA.FTZ R23, R167, R58, R99 ;  /* 0x0000003aa7177223 */ /* 0x002fe20000010063 */
[C-C-:B------:R-:W-:Y:S02]  /*df50*/  LOP3.LUT R232, R190.reuse, 0x28, R187.reuse, 0xfe, !PT ;  /* 0x00000028bee87812 */ /* 0x140fe400078efebb */
[C-C-:B------:R-:W-:Y:S02]  /*df60*/  LOP3.LUT R115, R190.reuse, 0x18, R187.reuse, 0xfe, !PT ;  /* 0x00000018be737812 */ /* 0x140fe400078efebb */
[----:B------:R-:W-:-:S02]  /*df70*/  LOP3.LUT R227, R190, 0x19, R187, 0xfe, !PT ;  /* 0x00000019bee37812 */ /* 0x000fc400078efebb */
[----:B------:R1:W4:Y:S01]  /*df80*/  I2F R59, R60 ;  /* 0x0000003c003b7306 */ /* 0x0003220000201400 */
[C-C-:B------:R-:W-:Y:S02]  /*df90*/  LOP3.LUT R234, R190.reuse, 0x29, R187.reuse, 0xfe, !PT ;  /* 0x00000029beea7812 */ /* 0x140fe400078efebb */
[----:B------:R-:W-:-:S05]  /*dfa0*/  LOP3.LUT R235, R190, 0x30, R187, 0xfe, !PT ;  /* 0x00000030beeb7812 */ /* 0x000fca00078efebb */
[----:B------:R-:W5:Y:S01]  /*dfb0*/  I2F R75, R70 ;  /* 0x00000046004b7306 */ /* 0x000f620000201400 */
[C---:B---3--:R-:W-:Y:S02]  /*dfc0*/  FFMA.FTZ R63, R167.reuse, R61, R242 ;  /* 0x0000003da73f7223 */ /* 0x048fe400000100f2 */
[----:B--2---:R-:W-:Y:S01]  /*dfd0*/  FFMA.FTZ R61, R167, R69, R238 ;  /* 0x00000045a73d7223 */ /* 0x004fe200000100ee */
[----:B------:R-:W-:-:S04]  /*dfe0*/  LOP3.LUT R238, R190, 0x40, R187, 0xfe, !PT ;  /* 0x00000040beee7812 */ /* 0x000fc800078efebb */
[----:B------:R-:W2:Y:S01]  /*dff0*/  I2F R145, R144 ;  /* 0x0000009000917306 */ /* 0x000ea20000201400 */
[----:B-1----:R-:W-:Y:S01]  /*e000*/  FSEL R60, R67, -INF , !P5 ;  /* 0xff800000433c7808 */ /* 0x002fe20006800000 */
[----:B----4-:R-:W-:Y:S01]  /*e010*/  FFMA.FTZ R58, R167, R59, R237 ;  /* 0x0000003ba73a7223 */ /* 0x010fe200000100ed */
[-C--:B------:R-:W-:Y:S02]  /*e020*/  ISETP.GE.AND P5, PT, R56, R189.reuse, PT ;  /* 0x000000bd3800720c */ /* 0x080fe40003fa6270 */
[----:B------:R-:W-:Y:S02]  /*e030*/  FSEL R56, R31, -INF , !P3 ;  /* 0xff8000001f387808 */ /* 0x000fe40005800000 */
[----:B------:R-:W-:Y:S01]  /*e040*/  ISETP.GE.AND P3, PT, R70, R189, PT ;  /* 0x000000bd4600720c */ /* 0x000fe20003f66270 */
[----:B------:R-:W1:Y:S01]  /*e050*/  I2F R136, R171 ;  /* 0x000000ab00887306 */ /* 0x000e620000201400 */
[----:B-----5:R-:W-:Y:S01]  /*e060*/  FFMA.FTZ R69, R167, R75, R241 ;  /* 0x0000004ba7457223 */ /* 0x020fe200000100f1 */
[----:B------:R-:W-:-:S02]  /*e070*/  FSEL R59, R23, -INF , !P2 ;  /* 0xff800000173b7808 */ /* 0x000fc40005000000 */
[----:B------:R-:W-:Y:S02]  /*e080*/  ISETP.GE.AND P2, PT, R144, R189, PT ;  /* 0x000000bd9000720c */ /* 0x000fe40003f46270 */
[----:B------:R-:W-:Y:S02]  /*e090*/  FSEL R58, R58, -INF , !P6 ;  /* 0xff8000003a3a7808 */ /* 0x000fe40007000000 */
[----:B------:R-:W3:Y:S01]  /*e0a0*/  I2F R170, R147 ;  /* 0x0000009300aa7306 */ /* 0x000ee20000201400 */
[----:B--2---:R-:W-:Y:S01]  /*e0b0*/  FFMA.FTZ R67, R167, R145, R85 ;  /* 0x00000091a7437223 */ /* 0x004fe20000010055 */
[----:B------:R-:W-:Y:S02]  /*e0c0*/  LOP3.LUT R237, R190, 0x39, R187, 0xfe, !PT ;  /* 0x00000039beed7812 */ /* 0x000fe400078efebb */
[----:B------:R-:W-:Y:S02]  /*e0d0*/  FSEL R69, R69, -INF , !P3 ;  /* 0xff80000045457808 */ /* 0x000fe40005800000 */
[----:B------:R-:W-:-:S02]  /*e0e0*/  ISETP.GE.AND P6, PT, R171, R189, PT ;  /* 0x000000bdab00720c */ /* 0x000fc40003fc6270 */
[----:B------:R-:W-:Y:S01]  /*e0f0*/  MUFU.TANH R76, R76 ;  /* 0x0000004c004c7308 */ /* 0x000fe20000002400 */
[----:B-1----:R-:W-:Y:S01]  /*e100*/  FFMA.FTZ R108, R167, R136, R80 ;  /* 0x00000088a76c7223 */ /* 0x002fe20000010050 */
[----:B------:R-:W-:Y:S02]  /*e110*/  FSEL R61, R61, -INF , !P4 ;  /* 0xff8000003d3d7808 */ /* 0x000fe40006000000 */
[-C--:B------:R-:W-:Y:S02]  /*e120*/  ISETP.GE.AND P3, PT, R147, R189.reuse, PT ;  /* 0x000000bd9300720c */ /* 0x080fe40003f66270 */
[----:B------:R-:W-:Y:S02]  /*e130*/  FSEL R67, R67, -INF , !P2 ;  /* 0xff80000043437808 */ /* 0x000fe40005000000 */
[----:B------:R-:W-:Y:S01]  /*e140*/  MUFU.TANH R68, R68 ;  /* 0x0000004400447308 */ /* 0x000fe20000002400 */
[----:B---3--:R-:W-:Y:S01]  /*e150*/  FFMA.FTZ R23, R167, R170, R77 ;  /* 0x000000aaa7177223 */ /* 0x008fe2000001004d */
[----:B------:R-:W-:-:S02]  /*e160*/  ISETP.GE.AND P4, PT, R177, R189, PT ;  /* 0x000000bdb100720c */ /* 0x000fc40003f86270 */
[-C--:B------:R-:W-:Y:S02]  /*e170*/  ISETP.GE.AND P2, PT, R179, R189.reuse, PT ;  /* 0x000000bdb300720c */ /* 0x080fe40003f46270 */
[--C-:B------:R-:W-:Y:S02]  /*e180*/  LOP3.LUT R147, R190, 0x49, R187.reuse, 0xfe, !PT ;  /* 0x00000049be937812 */ /* 0x100fe400078efebb */
[----:B------:R-:W1:Y:S01]  /*e190*/  I2F R124, R177 ;  /* 0x000000b1007c7306 */ /* 0x000e620000201400 */
[----:B------:R-:W-:Y:S02]  /*e1a0*/  FSEL R63, R63, -INF , !P5 ;  /* 0xff8000003f3f7808 */ /* 0x000fe40006800000 */
[----:B------:R-:W-:Y:S02]  /*e1b0*/  ISETP.GE.AND P5, PT, R139, R189, PT ;  /* 0x000000bd8b00720c */ /* 0x000fe40003fa6270 */
[----:B------:R-:W-:Y:S02]  /*e1c0*/  FSEL R108, R108, -INF , !P6 ;  /* 0xff8000006c6c7808 */ /* 0x000fe40007000000 */
[----:B------:R-:W-:Y:S01]  /*e1d0*/  ISETP.GE.AND P6, PT, R173, R184, PT ;  /* 0x000000b8ad00720c */ /* 0x000fe20003fc6270 */
[----:B------:R-:W2:Y:S01]  /*e1e0*/  I2F R57, R179 ;  /* 0x000000b300397306 */ /* 0x000ea20000201400 */
[----:B------:R-:W-:-:S02]  /*e1f0*/  LOP3.LUT R170, R190, 0x59, R187, 0xfe, !PT ;  /* 0x00000059beaa7812 */ /* 0x000fc400078efebb */
[----:B------:R-:W-:-:S05]  /*e200*/  LOP3.LUT R241, R190, 0x69, R187, 0xfe, !PT ;  /* 0x00000069bef17812 */ /* 0x000fca00078efebb */
[----:B------:R-:W3:Y:S01]  /*e210*/  I2F R172, R139 ;  /* 0x0000008b00ac7306 */ /* 0x000ee20000201400 */
[C---:B-1----:R-:W-:Y:S01]  /*e220*/  FFMA.FTZ R112, R167.reuse, R124, R76 ;  /* 0x0000007ca7707223 */ /* 0x042fe2000001004c */
[C-C-:B------:R-:W-:Y:S02]  /*e230*/  LOP3.LUT R177, R190.reuse, 0x41, R187.reuse, 0xfe, !PT ;  /* 0x00000041beb17812 */ /* 0x140fe400078efebb */
[--C-:B------:R-:W-:Y:S02]  /*e240*/  LOP3.LUT R124, R190, 0x58, R187.reuse, 0xfe, !PT ;  /* 0x00000058be7c7812 */ /* 0x100fe400078efebb */
[----:B------:R-:W-:Y:S02]  /*e250*/  FSEL R112, R112, -INF , !P4 ;  /* 0xff80000070707808 */ /* 0x000fe40006000000 */
[----:B------:R-:W1:Y:S01]  /*e260*/  I2F R178, R173 ;  /* 0x000000ad00b27306 */ /* 0x000e620000201400 */
[----:B--2---:R-:W-:Y:S01]  /*e270*/  FFMA.FTZ R77, R167, R57, R68 ;  /* 0x00000039a74d7223 */ /* 0x004fe20000010044 */
[----:B------:R-:W-:-:S02]  /*e280*/  LOP3.LUT R179, R190, 0x50, R187, 0xfe, !PT ;  /* 0x00000050beb37812 */ /* 0x000fc400078efebb */
[----:B------:R-:W-:Y:S02]  /*e290*/  FSEL R68, R23, -INF , !P3 ;  /* 0xff80000017447808 */ /* 0x000fe40005800000 */
[----:B------:R-:W-:Y:S02]  /*e2a0*/  ISETP.GE.AND P3, PT, R180, R184, PT ;  /* 0x000000b8b400720c */ /* 0x000fe40003f66270 */
[----:B------:R-:W-:Y:S01]  /*e2b0*/  MUFU.TANH R135, R135 ;  /* 0x0000008700877308 */ /* 0x000fe20000002400 */
[----:B---3--:R-:W-:Y:S01]  /*e2c0*/  FFMA.FTZ R70, R167, R172, R240 ;  /* 0x000000aca7467223 */ /* 0x008fe200000100f0 */
[----:B------:R-:W-:Y:S02]  /*e2d0*/  FSEL R77, R77, -INF , !P2 ;  /* 0xff8000004d4d7808 */ /* 0x000fe40005000000 */
[-C--:B------:R-:W-:Y:S02]  /*e2e0*/  ISETP.GE.AND P4, PT, R123, R184.reuse, PT ;  /* 0x000000b87b00720c */ /* 0x080fe40003f86270 */
[----:B------:R-:W-:-:S02]  /*e2f0*/  ISETP.GE.AND P2, PT, R225, R184, PT ;  /* 0x000000b8e100720c */ /* 0x000fc40003f46270 */
[----:B------:R-:W2:Y:S01]  /*e300*/  I2F R28, R123 ;  /* 0x0000007b001c7306 */ /* 0x000ea20000201400 */
[----:B-1----:R-:W-:Y:S01]  /*e310*/  FFMA.FTZ R136, R167, R178, R250 ;  /* 0x000000b2a7887223 */ /* 0x002fe200000100fa */
[----:B------:R-:W-:Y:S02]  /*e320*/  FSEL R70, R70, -INF , !P5 ;  /* 0xff80000046467808 */ /* 0x000fe40006800000 */
[-C--:B------:R-:W-:Y:S02]  /*e330*/  ISETP.GE.AND P5, PT, R181, R184.reuse, PT ;  /* 0x000000b8b500720c */ /* 0x080fe40003fa6270 */
[----:B------:R-:W-:Y:S02]  /*e340*/  FSEL R136, R136, -INF , !P6 ;  /* 0xff80000088887808 */ /* 0x000fe40007000000 */
[----:B------:R-:W1:Y:S01]  /*e350*/  I2F R24, R225 ;  /* 0x000000e100187306 */ /* 0x000e620000201400 */
[----:B------:R-:W-:Y:S02]  /*e360*/  ISETP.GE.AND P6, PT, R26, R184, PT ;  /* 0x000000b81a00720c */ /* 0x000fe40003fc6270 */
[----:B------:R-:W-:-:S02]  /*e370*/  LOP3.LUT R173, R190, 0x51, R187, 0xfe, !PT ;  /* 0x00000051bead7812 */ /* 0x000fc400078efebb */
[----:B------:R-:W-:-:S03]  /*e380*/  LOP3.LUT R240, R190, 0x68, R187, 0xfe, !PT ;  /* 0x00000068bef07812 */ /* 0x000fc600078efebb */
[----:B------:R-:W3:Y:S01]  /*e390*/  I2F R116, R181 ;  /* 0x000000b500747306 */ /* 0x000ee20000201400 */
[----:B--2---:R-:W-:-:S07]  /*e3a0*/  FFMA.FTZ R28, R167, R28, R135 ;  /* 0x0000001ca71c7223 */ /* 0x004fce0000010087 */
[----:B------:R-:W-:Y:S01]  /*e3b0*/  MUFU.TANH R121, R121 ;  /* 0x0000007900797308 */ /* 0x000fe20000002400 */
[----:B-1----:R-:W-:-:S05]  /*e3c0*/  FFMA.FTZ R23, R167, R24, R228 ;  /* 0x00000018a7177223 */ /* 0x002fca00000100e4 */
[----:B------:R-:W-:Y:S02]  /*e3d0*/  FSEL R23, R23, -INF , !P2 ;  /* 0xff80000017177808 */ /* 0x000fe40005000000 */
[----:B------:R1:W2:Y:S01]  /*e3e0*/  I2F R29, R180 ;  /* 0x000000b4001d7306 */ /* 0x0002a20000201400 */
[----:B---3--:R-:W-:Y:S01]  /*e3f0*/  FFMA.FTZ R140, R167, R116, R140 ;  /* 0x00000074a78c7223 */ /* 0x008fe2000001008c */
[----:B------:R-:W-:Y:S02]  /*e400*/  ISETP.GE.AND P2, PT, R20, R184, PT ;  /* 0x000000b81400720c */ /* 0x000fe40003f46270 */
[----:B------:R-:W-:-:S04]  /*e410*/  LOP3.LUT R181, R190, 0x61, R187, 0xfe, !PT ;  /* 0x00000061beb57812 */ /* 0x000fc800078efebb */
[----:B------:R-:W3:Y:S08]  /*e420*/  I2F R183, R26 ;  /* 0x0000001a00b77306 */ /* 0x000ef00000201400 */
[----:B------:R-:W-:Y:S01]  /*e430*/  MUFU.TANH R113, R113 ;  /* 0x0000007100717308 */ /* 0x000fe20000002400 */
[----:B-1----:R-:W-:Y:S01]  /*e440*/  LOP3.LUT R180, R190, 0x60, R187, 0xfe, !PT ;  /* 0x00000060beb47812 */ /* 0x002fe200078efebb */
[----:B--2---:R-:W-:Y:S01]  /*e450*/  FFMA.FTZ R31, R167, R29, R143 ;  /* 0x0000001da71f7223 */ /* 0x004fe2000001008f */
[----:B------:R-:W-:-:S02]  /*e460*/  FSEL R29, R28, -INF , !P4 ;  /* 0xff8000001c1d7808 */ /* 0x000fc40006000000 */
[-C--:B------:R-:W-:Y:S02]  /*e470*/  ISETP.GE.AND P4, PT, R115, R184.reuse, PT ;  /* 0x000000b87300720c */ /* 0x080fe40003f86270 */
[----:B------:R-:W-:Y:S01]  /*e480*/  FSEL R31, R31, -INF , !P3 ;  /* 0xff8000001f1f7808 */ /* 0x000fe20005800000 */
[----:B------:R-:W1:Y:S01]  /*e490*/  I2F R100, R20 ;  /* 0x0000001400647306 */ /* 0x000e620000201400 */
[----:B---3--:R-:W-:Y:S01]  /*e4a0*/  FFMA.FTZ R121, R167, R183, R121 ;  /* 0x000000b7a7797223 */ /* 0x008fe20000010079 */
[----:B------:R-:W-:Y:S02]  /*e4b0*/  FSEL R26, R140, -INF , !P5 ;  /* 0xff8000008c1a7808 */ /* 0x000fe40006800000 */
[-C--:B------:R-:W-:Y:S02]  /*e4c0*/  ISETP.GE.AND P5, PT, R74, R184.reuse, PT ;  /* 0x000000b84a00720c */ /* 0x080fe40003fa6270 */
[----:B------:R-:W-:Y:S02]  /*e4d0*/  ISETP.GE.AND P3, PT, R227, R184, PT ;  /* 0x000000b8e300720c */ /* 0x000fe40003f66270 */
[----:B------:R-:W-:Y:S08]  /*e4e0*/  MUFU.TANH R122, R122 ;  /* 0x0000007a007a7308 */ /* 0x000ff00000002400 */
[----:B------:R-:W2:Y:S01]  /*e4f0*/  I2F R21, R74 ;  /* 0x0000004a00157306 */ /* 0x000ea20000201400 */
[----:B-1----:R-:W-:-:S05]  /*e500*/  FFMA.FTZ R28, R167, R100, R113 ;  /* 0x00000064a71c7223 */ /* 0x002fca0000010071 */
[----:B------:R-:W-:Y:S02]  /*e510*/  FSEL R28, R28, -INF , !P2 ;  /* 0xff8000001c1c7808 */ /* 0x000fe40005000000 */
[----:B------:R-:W-:Y:S01]  /*e520*/  MUFU.TANH R114, R114 ;  /* 0x0000007200727308 */ /* 0x000fe20000002400 */
[----:B------:R-:W-:-:S07]  /*e530*/  ISETP.GE.AND P2, PT, R236, R184, PT ;  /* 0x000000b8ec00720c */ /* 0x000fce0003f46270 */
[----:B------:R-:W1:Y:S01]  /*e540*/  I2F R229, R231 ;  /* 0x000000e700e57306 */ /* 0x000e620000201400 */
[----:B--2---:R-:W-:Y:S01]  /*e550*/  FFMA.FTZ R20, R167, R21, R122 ;  /* 0x00000015a7147223 */ /* 0x004fe2000001007a */
[----:B------:R-:W-:Y:S02]  /*e560*/  FSEL R21, R121, -INF , !P6 ;  /* 0xff80000079157808 */ /* 0x000fe40007000000 */
[-C--:B------:R-:W-:Y:S02]  /*e570*/  ISETP.GE.AND P6, PT, R231, R184.reuse, PT ;  /* 0x000000b8e700720c */ /* 0x080fe40003fc6270 */
[----:B------:R-:W-:Y:S02]  /*e580*/  FSEL R20, R20, -INF , !P5 ;  /* 0xff80000014147808 */ /* 0x000fe40006800000 */
[----:B------:R-:W-:Y:S01]  /*e590*/  MUFU.TANH R107, R107 ;  /* 0x0000006b006b7308 */ /* 0x000fe20000002400 */
[----:B------:R-:W-:-:S07]  /*e5a0*/  ISETP.GE.AND P5, PT, R232, R184, PT ;  /* 0x000000b8e800720c */ /* 0x000fce0003fa6270 */
[----:B------:R-:W2:Y:S01]  /*e5b0*/  I2F R144, R236 ;  /* 0x000000ec00907306 */ /* 0x000ea20000201400 */
[----:B-1----:R-:W-:-:S05]  /*e5c0*/  FFMA.FTZ R114, R167, R229, R114 ;  /* 0x000000e5a7727223 */ /* 0x002fca0000010072 */
[----:B------:R-:W-:Y:S02]  /*e5d0*/  FSEL R225, R114, -INF , !P6 ;  /* 0xff80000072e17808 */ /* 0x000fe40007000000 */
[----:B------:R-:W-:Y:S01]  /*e5e0*/  MUFU.TANH R110, R110 ;  /* 0x0000006e006e7308 */ /* 0x000fe20000002400 */
[----:B------:R-:W-:-:S07]  /*e5f0*/  ISETP.GE.AND P6, PT, R237, R184, PT ;  /* 0x000000b8ed00720c */ /* 0x000fce0003fc6270 */
[----:B------:R-:W1:Y:S01]  /*e600*/  I2F R230, R232 ;  /* 0x000000e800e67306 */ /* 0x000e620000201400 */
[----:B--2---:R-:W-:-:S05]  /*e610*/  FFMA.FTZ R107, R167, R144, R107 ;  /* 0x00000090a76b7223 */ /* 0x004fca000001006b */
[----:B------:R-:W-:Y:S02]  /*e620*/  FSEL R135, R107, -INF , !P2 ;  /* 0xff8000006b877808 */ /* 0x000fe40005000000 */
[----:B------:R-:W-:Y:S01]  /*e630*/  MUFU.TANH R103, R103 ;  /* 0x0000006700677308 */ /* 0x000fe20000002400 */
[----:B------:R-:W-:-:S07]  /*e640*/  ISETP.GE.AND P2, PT, R147, R184, PT ;  /* 0x000000b89300720c */ /* 0x000fce0003f46270 */
[----:B------:R-:W2:Y:S01]  /*e650*/  I2F R171, R237 ;  /* 0x000000ed00ab7306 */ /* 0x000ea20000201400 */
[----:B-1----:R-:W-:-:S05]  /*e660*/  FFMA.FTZ R110, R167, R230, R110 ;  /* 0x000000e6a76e7223 */ /* 0x002fca000001006e */
[----:B------:R-:W-:Y:S02]  /*e670*/  FSEL R189, R110, -INF , !P5 ;  /* 0xff8000006ebd7808 */ /* 0x000fe40006800000 */
[----:B------:R-:W-:Y:S01]  /*e680*/  I2F R145, R147 ;  /* 0x0000009300917306 */ /* 0x000fe20000201400 */
[----:B------:R-:W-:-:S07]  /*e690*/  ISETP.GE.AND P5, PT, R238, R184, PT ;  /* 0x000000b8ee00720c */ /* 0x000fce0003fa6270 */
[----:B------:R-:W1:Y:S01]  /*e6a0*/  MUFU.TANH R95, R95 ;  /* 0x0000005f005f7308 */ /* 0x000e620000002400 */
[----:B--2---:R-:W-:-:S07]  /*e6b0*/  FFMA.FTZ R103, R167, R171, R103 ;  /* 0x000000aba7677223 */ /* 0x004fce0000010067 */
[----:B------:R-:W-:Y:S08]  /*e6c0*/  MUFU.TANH R117, R117 ;  /* 0x0000007500757308 */ /* 0x000ff00000002400 */
[----:B------:R-:W-:Y:S01]  /*e6d0*/  MUFU.TANH R118, R118 ;  /* 0x0000007600767308 */ /* 0x000fe20000002400 */
[----:B-1----:R-:W-:-:S05]  /*e6e0*/  FFMA.FTZ R95, R167, R145, R95 ;  /* 0x00000091a75f7223 */ /* 0x002fca000001005f */
[----:B------:R-:W-:Y:S02]  /*e6f0*/  FSEL R147, R95, -INF , !P2 ;  /* 0xff8000005f937808 */ /* 0x000fe40005000000 */
[----:B------:R-:W-:Y:S01]  /*e700*/  MUFU.TANH R98, R98 ;  /* 0x0000006200627308 */ /* 0x000fe20000002400 */
[----:B------:R-:W-:-:S07]  /*e710*/  ISETP.GE.AND P2, PT, R180, R184, PT ;  /* 0x000000b8b400720c */ /* 0x000fce0003f46270 */
[----:B------:R-:W1:Y:S08]  /*e720*/  I2F R25, R115 ;  /* 0x0000007300197306 */ /* 0x000e700000201400 */
[----:B------:R-:W2:Y:S08]  /*e730*/  I2F R226, R227 ;  /* 0x000000e300e27306 */ /* 0x000eb00000201400 */
[----:B------:R-:W3:Y:S01]  /*e740*/  I2F R139, R238 ;  /* 0x000000ee008b7306 */ /* 0x000ee20000201400 */
[----:B-1----:R-:W-:-:S05]  /*e750*/  FFMA.FTZ R25, R167, R25, R117 ;  /* 0x00000019a7197223 */ /* 0x002fca0000010075 */
[----:B------:R-:W-:Y:S02]  /*e760*/  FSEL R25, R25, -INF , !P4 ;  /* 0xff80000019197808 */ /* 0x000fe40006000000 */
[----:B------:R-:W1:Y:S01]  /*e770*/  I2F R80, R179 ;  /* 0x000000b300507306 */ /* 0x000e620000201400 */
[----:B--2---:R-:W-:Y:S01]  /*e780*/  FFMA.FTZ R24, R167, R226, R118 ;  /* 0x000000e2a7187223 */ /* 0x004fe20000010076 */
[----:B------:R-:W-:-:S04]  /*e790*/  ISETP.GE.AND P4, PT, R234, R184, PT ;  /* 0x000000b8ea00720c */ /* 0x000fc80003f86270 */
[----:B------:R-:W-:Y:S02]  /*e7a0*/  FSEL R24, R24, -INF , !P3 ;  /* 0xff80000018187808 */ /* 0x000fe40005800000 */
[----:B------:R-:W-:Y:S01]  /*e7b0*/  MUFU.TANH R97, R97 ;  /* 0x0000006100617308 */ /* 0x000fe20000002400 */
[----:B---3--:R-:W-:Y:S01]  /*e7c0*/  FFMA.FTZ R98, R167, R139, R98 ;  /* 0x0000008ba7627223 */ /* 0x008fe20000010062 */
[----:B------:R-:W-:Y:S02]  /*e7d0*/  FSEL R139, R103, -INF , !P6 ;  /* 0xff800000678b7808 */ /* 0x000fe40007000000 */
[----:B------:R-:W-:Y:S02]  /*e7e0*/  ISETP.GE.AND P6, PT, R179, R184, PT ;  /* 0x000000b8b300720c */ /* 0x000fe40003fc6270 */
[----:B------:R-:W-:Y:S02]  /*e7f0*/  FSEL R144, R98, -INF , !P5 ;  /* 0xff80000062907808 */ /* 0x000fe40006800000 */
[----:B------:R-:W2:Y:S01]  /*e800*/  I2F R75, R177 ;  /* 0x000000b1004b7306 */ /* 0x000ea20000201400 */
[----:B-1----:R-:W-:Y:S01]  /*e810*/  FFMA.FTZ R80, R167, R80, R90 ;  /* 0x00000050a7507223 */ /* 0x002fe2000001005a */
[----:B------:R-:W-:-:S02]  /*e820*/  ISETP.GE.AND P3, PT, R235, R184, PT ;  /* 0x000000b8eb00720c */ /* 0x000fc40003f66270 */
[----:B------:R-:W-:-:S04]  /*e830*/  ISETP.GE.AND P5, PT, R173, R184, PT ;  /* 0x000000b8ad00720c */ /* 0x000fc80003fa6270 */
[----:B------:R-:W-:Y:S08]  /*e840*/  I2F R178, R180 ;  /* 0x000000b400b27306 */ /* 0x000ff00000201400 */
[----:B------:R-:W1:Y:S01]  /*e850*/  MUFU.TANH R82, R82 ;  /* 0x0000005200527308 */ /* 0x000e620000002400 */
[----:B--2---:R-:W-:-:S07]  /*e860*/  FFMA.FTZ R97, R167, R75, R97 ;  /* 0x0000004ba7617223 */ /* 0x004fce0000010061 */
[----:B------:R-:W-:Y:S08]  /*e870*/  MUFU.TANH R111, R111 ;  /* 0x0000006f006f7308 */ /* 0x000ff00000002400 */
[----:B------:R-:W-:Y:S01]  /*e880*/  MUFU.TANH R106, R106 ;  /* 0x0000006a006a7308 */ /* 0x000fe20000002400 */
[----:B-1----:R-:W-:-:S07]  /*e890*/  FFMA.FTZ R82, R167, R178, R82 ;  /* 0x000000b2a7527223 */ /* 0x002fce0000010052 */
[----:B------:R-:W1:Y:S08]  /*e8a0*/  I2F R233, R234 ;  /* 0x000000ea00e97306 */ /* 0x000e700000201400 */
[----:B------:R-:W2:Y:S08]  /*e8b0*/  I2F R99, R235 ;  /* 0x000000eb00637306 */ /* 0x000eb00000201400 */
[----:B------:R-:W-:Y:S01]  /*e8c0*/  MUFU.TANH R94, R94 ;  /* 0x0000005e005e7308 */ /* 0x000fe20000002400 */
[----:B-1----:R-:W-:-:S05]  /*e8d0*/  FFMA.FTZ R111, R167, R233, R111 ;  /* 0x000000e9a76f7223 */ /* 0x002fca000001006f */
[----:B------:R-:W-:Y:S02]  /*e8e0*/  FSEL R183, R111, -INF , !P4 ;  /* 0xff8000006fb77808 */ /* 0x000fe40006000000 */
[----:B------:R-:W1:Y:S01]  /*e8f0*/  I2F R85, R239 ;  /* 0x000000ef00557306 */ /* 0x000e620000201400 */
[----:B--2---:R-:W-:Y:S01]  /*e900*/  FFMA.FTZ R99, R167, R99, R106 ;  /* 0x00000063a7637223 */ /* 0x004fe2000001006a */
[----:B------:R-:W-:-:S04]  /*e910*/  ISETP.GE.AND P4, PT, R177, R184, PT ;  /* 0x000000b8b100720c */ /* 0x000fc80003f86270 */
[----:B------:R-:W-:Y:S02]  /*e920*/  FSEL R140, R99, -INF , !P3 ;  /* 0xff800000638c7808 */ /* 0x000fe40005800000 */
[----:B------:R2:W-:Y:S01]  /*e930*/  I2F R172, R173 ;  /* 0x000000ad00ac7306 */ /* 0x0005e20000201400 */
[-C--:B------:R-:W-:Y:S02]  /*e940*/  ISETP.GE.AND P3, PT, R239, R184.reuse, PT ;  /* 0x000000b8ef00720c */ /* 0x080fe40003f66270 */
[----:B------:R-:W-:Y:S02]  /*e950*/  FSEL R143, R97, -INF , !P4 ;  /* 0xff800000618f7808 */ /* 0x000fe40006000000 */
[----:B------:R-:W-:-:S03]  /*e960*/  ISETP.GE.AND P4, PT, R124, R184, PT ;  /* 0x000000b87c00720c */ /* 0x000fc60003f86270 */
[----:B------:R-:W-:Y:S01]  /*e970*/  I2F R76, R124 ;  /* 0x0000007c004c7306 */ /* 0x000fe20000201400 */
[----:B-1----:R-:W-:-:S05]  /*e980*/  FFMA.FTZ R85, R167, R85, R94 ;  /* 0x00000055a7557223 */ /* 0x002fca000001005e */
[----:B------:R-:W-:Y:S02]  /*e990*/  FSEL R145, R85, -INF , !P3 ;  /* 0xff80000055917808 */ /* 0x000fe40005800000 */
[----:B------:R-:W-:Y:S01]  /*e9a0*/  I2F R123, R170 ;  /* 0x000000aa007b7306 */ /* 0x000fe20000201400 */
[----:B--2---:R-:W-:Y:S02]  /*e9b0*/  FSEL R173, R80, -INF , !P6 ;  /* 0xff80000050ad7808 */ /* 0x004fe40007000000 */
[-C--:B------:R-:W-:Y:S02]  /*e9c0*/  ISETP.GE.AND P6, PT, R181, R184.reuse, PT ;  /* 0x000000b8b500720c */ /* 0x080fe40003fc6270 */
[----:B------:R-:W-:Y:S02]  /*e9d0*/  ISETP.GE.AND P3, PT, R170, R184, PT ;  /* 0x000000b8aa00720c */ /* 0x000fe40003f66270 */
[----:B------:R-:W-:Y:S01]  /*e9e0*/  LOP3.LUT R80, R190, 0x79, R187, 0xfe, !PT ;  /* 0x00000079be507812 */ /* 0x000fe200078efebb */
[----:B------:R-:W1:Y:S08]  /*e9f0*/  MUFU.TANH R91, R91 ;  /* 0x0000005b005b7308 */ /* 0x000e700000002400 */
[----:B------:R-:W2:Y:S08]  /*ea00*/  MUFU.TANH R86, R86 ;  /* 0x0000005600567308 */ /* 0x000eb00000002400 */
[----:B------:R-:W3:Y:S01]  /*ea10*/  MUFU.TANH R87, R87 ;  /* 0x0000005700577308 */ /* 0x000ee20000002400 */
[----:B-1----:R-:W-:-:S05]  /*ea20*/  FFMA.FTZ R91, R167, R172, R91 ;  /* 0x000000aca75b7223 */ /* 0x002fca000001005b */
[----:B------:R-:W-:Y:S02]  /*ea30*/  FSEL R170, R91, -INF , !P5 ;  /* 0xff8000005baa7808 */ /* 0x000fe40006800000 */
[----:B------:R1:W-:Y:S01]  /*ea40*/  I2F R116, R181 ;  /* 0x000000b500747306 */ /* 0x0003e20000201400 */
[----:B--2---:R-:W-:Y:S01]  /*ea50*/  FFMA.FTZ R76, R167, R76, R86 ;  /* 0x0000004ca74c7223 */ /* 0x004fe20000010056 */
[----:B------:R-:W-:-:S04]  /*ea60*/  ISETP.GE.AND P5, PT, R240, R184, PT ;  /* 0x000000b8f000720c */ /* 0x000fc80003fa6270 */
[----:B------:R-:W-:Y:S02]  /*ea70*/  FSEL R171, R76, -INF , !P4 ;  /* 0xff8000004cab7808 */ /* 0x000fe40006000000 */
[----:B------:R-:W-:Y:S01]  /*ea80*/  I2F R74, R240 ;  /* 0x000000f0004a7306 */ /* 0x000fe20000201400 */
[----:B---3--:R-:W-:Y:S01]  /*ea90*/  FFMA.FTZ R87, R167, R123, R87 ;  /* 0x0000007ba7577223 */ /* 0x008fe20000010057 */
[----:B------:R-:W-:-:S04]  /*eaa0*/  ISETP.GE.AND P4, PT, R241, R184, PT ;  /* 0x000000b8f100720c */ /* 0x000fc80003f86270 */
[----:B------:R-:W-:Y:S02]  /*eab0*/  FSEL R172, R87, -INF , !P3 ;  /* 0xff80000057ac7808 */ /* 0x000fe40005800000 */
[----:B------:R-:W-:Y:S01]  /*eac0*/  I2F R115, R241 ;  /* 0x000000f100737306 */ /* 0x000fe20000201400 */
[----:B-1----:R-:W-:Y:S01]  /*ead0*/  FSEL R181, R82, -INF , !P2 ;  /* 0xff80000052b57808 */ /* 0x002fe20005000000 */
[----:B------:R-:W-:Y:S01]  /*eae0*/  BAR.SYNC.DEFER_BLOCKING 0x0 ;  /* 0x0000000000007b1d */ /* 0x000fe20000010000 */
[----:B------:R-:W-:Y:S02]  /*eaf0*/  ISETP.GT.AND P2, PT, R188, R209, PT ;  /* 0x000000d1bc00720c */ /* 0x000fe40003f44270 */
[----:B------:R-:W-:-:S03]  /*eb00*/  ISETP.GE.AND P3, PT, R80, R184, PT ;  /* 0x000000b85000720c */ /* 0x000fc60003f66270 */
[----:B------:R-:W1:Y:S08]  /*eb10*/  MUFU.TANH R75, R83 ;  /* 0x00000053004b7308 */ /* 0x000e700000002400 */
[----:B------:R-:W2:Y:S08]  /*eb20*/  MUFU.TANH R78, R78 ;  /* 0x0000004e004e7308 */ /* 0x000eb00000002400 */
[----:B------:R-:W3:Y:S01]  /*eb30*/  MUFU.TANH R79, R79 ;  /* 0x0000004f004f7308 */ /* 0x000ee20000002400 */
[----:B-1----:R-:W-:-:S05]  /*eb40*/  FFMA.FTZ R75, R167, R116, R75 ;  /* 0x00000074a74b7223 */ /* 0x002fca000001004b */
[----:B------:R-:W-:Y:S02]  /*eb50*/  FSEL R178, R75, -INF , !P6 ;  /* 0xff8000004bb27808 */ /* 0x000fe40007000000 */
[----:B------:R-:W1:Y:S01]  /*eb60*/  MUFU.TANH R71, R71 ;  /* 0x0000004700477308 */ /* 0x000e620000002400 */
[----:B--2---:R-:W-:-:S05]  /*eb70*/  FFMA.FTZ R74, R167, R74, R78 ;  /* 0x0000004aa74a7223 */ /* 0x004fca000001004e */
[----:B------:R-:W-:Y:S01]  /*eb80*/  FSEL R179, R74, -INF , !P5 ;  /* 0xff8000004ab37808 */ /* 0x000fe20006800000 */
[----:B---3--:R-:W-:-:S05]  /*eb90*/  FFMA.FTZ R79, R167, R115, R79 ;  /* 0x00000073a74f7223 */ /* 0x008fca000001004f */
[----:B------:R-:W-:Y:S01]  /*eba0*/  FSEL R180, R79, -INF , !P4 ;  /* 0xff8000004fb47808 */ /* 0x000fe20006000000 */
[----:B-1----:R-:W-:-:S05]  /*ebb0*/  FFMA.FTZ R71, R167, R57, R71 ;  /* 0x00000039a7477223 */ /* 0x002fca0000010047 */
[----:B------:R-:W-:Y:S01]  /*ebc0*/  FSEL R177, R71, -INF , !P3 ;  /* 0xff80000047b17808 */ /* 0x000fe20005800000 */
[----:B------:R-:W-:Y:S05]  /*ebd0*/  @!P2 BRA `(.L_x_2381) ;  /* 0x00000af00000a947 */ /* 0x000fea0003800000 */
[----:B------:R-:W-:Y:S01]  /*ebe0*/  ULDC.64 UR6, c[0x0][0x118] ;  /* 0x0000460000067ab9 */ /* 0x000fe20000000a00 */
[----:B------:R-:W-:Y:S05]  /*ebf0*/  @!P1 BRA `(.L_x_2382) ;  /* 0x000003b000009947 */ /* 0x000fea0003800000 */
[----:B------:R-:W-:Y:S02]  /*ec00*/  IABS R57, c[0x0][0x2d0] ;  /* 0x0000b40000397a13 */ /* 0x000fe40000000000 */
[----:B------:R-:W-:Y:S02]  /*ec10*/  IABS R76, R190 ;  /* 0x000000be004c7213 */ /* 0x000fe40000000000 */
[----:B------:R-:W1:Y:S01]  /*ec20*/  I2F.RP R74, R57 ;  /* 0x00000039004a7306 */ /* 0x000e620000209400 */
[C---:B------:R-:W-:Y:S02]  /*ec30*/  IADD3 R78, R190.reuse, -0x100, RZ ;  /* 0xffffff00be4e7810 */ /* 0x040fe40007ffe0ff */
[----:B------:R-:W-:-:S05]  /*ec40*/  LOP3.LUT R190, R190, c[0x0][0x2d0], RZ, 0x3c, !PT ;  /* 0x0000b400bebe7a12 */ /* 0x000fca00078e3cff */
[----:B-1----:R-:W1:Y:S02]  /*ec50*/  MUFU.RCP R74, R74 ;  /* 0x0000004a004a7308 */ /* 0x002e640000001000 */
[----:B-1----:R-:W-:-:S06]  /*ec60*/  IADD3 R74, R74, 0xffffffe, RZ ;  /* 0x0ffffffe4a4a7810 */ /* 0x002fcc0007ffe0ff */
[----:B------:R-:W1:Y:S02]  /*ec70*/  F2I.FTZ.U32.TRUNC.NTZ R75, R74 ;  /* 0x0000004a004b7305 */ /* 0x000e64000021f000 */
[----:B-1----:R-:W-:Y:S02]  /*ec80*/  IMAD.MOV R71, RZ, RZ, -R75 ;  /* 0x000000ffff477224 */ /* 0x002fe400078e0a4b */
[----:B------:R-:W-:Y:S02]  /*ec90*/  IMAD.MOV.U32 R74, RZ, RZ, RZ ;  /* 0x000000ffff4a7224 */ /* 0x000fe400078e00ff */
[----:B------:R-:W-:-:S04]  /*eca0*/  IMAD R71, R71, R57, RZ ;  /* 0x0000003947477224 */ /* 0x000fc800078e02ff */
[----:B------:R-:W-:Y:S01]  /*ecb0*/  IMAD.HI.U32 R71, R75, R71, R74 ;  /* 0x000000474b477227 */ /* 0x000fe200078e004a */
[----:B------:R-:W-:Y:S02]  /*ecc0*/  IABS R74, R78 ;  /* 0x0000004e004a7213 */ /* 0x000fe40000000000 */
[----:B------:R-:W-:-:S03]  /*ecd0*/  LOP3.LUT R78, R78, c[0x0][0x2d0], RZ, 0x3c, !PT ;  /* 0x0000b4004e4e7a12 */ /* 0x000fc600078e3cff */
        /* <DEDUP_REMOVED lines=19> */
[----:B------:R-:W-:Y:S02]  /*ee10*/  MOV R57, R79 ;  /* 0x0000004f00397202 */ /* 0x000fe40000000f00 */
[----:B------:R-:W-:-:S03]  /*ee20*/  @P6 IADD3 R71, R71, 0x1, RZ ;  /* 0x0000000147476810 */ /* 0x000fc60007ffe0ff */
[----:B------:R-:W-:-:S05]  /*ee30*/  @!P5 IMAD.MOV R57, RZ, RZ, -R57 ;  /* 0x000000ffff39d224 */ /* 0x000fca00078e0a39 */
[----:B------:R-:W-:Y:S01]  /*ee40*/  SEL R57, R74, R57, !P4 ;  /* 0x000000394a397207 */ /* 0x000fe20006000000 */
[----:B------:R-:W-:-:S04]  /*ee50*/  @!P3 IMAD.MOV R71, RZ, RZ, -R71 ;  /* 0x000000ffff47b224 */ /* 0x000fc800078e0a47 */
[----:B------:R-:W-:Y:S01]  /*ee60*/  IMAD.WIDE R82, R57, 0x4, R214 ;  /* 0x0000000439527825 */ /* 0x000fe200078e02d6 */
[----:B------:R-:W-:-:S04]  /*ee70*/  SEL R74, R74, R71, !P4 ;  /* 0x000000474a4a7207 */ /* 0x000fc80006000000 */
[----:B------:R-:W2:Y:S01]  /*ee80*/  LDG.E R71, [R82.64] ;  /* 0x0000000652477981 */ /* 0x000ea2000c1e1900 */
[----:B------:R-:W-:-:S05]  /*ee90*/  IMAD.WIDE R78, R74, 0x4, R214 ;  /* 0x000000044a4e7825 */ /* 0x000fca00078e02d6 */
        /* <DEDUP_REMOVED lines=9> */
[----:B--2---:R-:W-:-:S05]  /*ef30*/  IMAD.IADD R75, R75, 0x1, -R71 ;  /* 0x000000014b4b7824 */ /* 0x004fca00078e0a47 */
[----:B------:R-:W-:Y:S01]  /*ef40*/  SHF.R.S32.HI R71, RZ, 0x1f, R75 ;  /* 0x0000001fff477819 */ /* 0x000fe2000001144b */
[----:B------:R-:W-:-:S04]  /*ef50*/  IMAD.WIDE.U32 R78, R75, c[0x0][0x180], R78 ;  /* 0x000060004b4e7a25 */ /* 0x000fc800078e004e */
[----:B------:R-:W-:-:S04]  /*ef60*/  IMAD R71, R71, c[0x0][0x180], RZ ;  /* 0x0000600047477a24 */ /* 0x000fc800078e02ff */
[----:B------:R-:W-:Y:S01]  /*ef70*/  IMAD R71, R75, c[0x0][0x184], R71 ;  /* 0x000061004b477a24 */ /* 0x000fe200078e0247 */
[----:B------:R-:W-:-:S03]  /*ef80*/  MOV R76, R78 ;  /* 0x0000004e004c7202 */ /* 0x000fc60000000f00 */
[----:B------:R-:W-:Y:S01]  /*ef90*/  IMAD.IADD R75, R79, 0x1, R71 ;  /* 0x000000014f4b7824 */ /* 0x000fe200078e0247 */
[----:B------:R-:W-:Y:S05]  /*efa0*/  BRA `(.L_x_2383) ;  /* 0x0000003000007947 */ /* 0x000fea0003800000 */
.L_x_2382:
[----:B------:R-:W-:-:S05]  /*efb0*/  IMAD.MOV.U32 R76, RZ, RZ, c[0x0][0x198] ;  /* 0x00006600ff4c7624 */ /* 0x000fca00078e00ff */
[----:B------:R-:W-:-:S04]  /*efc0*/  LEA R76, -R76, RZ, 0x8 ;  /* 0x000000ff4c4c7211 */ /* 0x000fc800078e41ff */
[----:B------:R-:W-:Y:S02]  /*efd0*/  SHF.R.S32.HI R75, RZ, 0x1f, R76 ;  /* 0x0000001fff4b7819 */ /* 0x000fe4000001144c */
.L_x_2383:
[----:B------:R-:W-:Y:S01]  /*efe0*/  @!P0 IMAD.MOV.U32 R98, RZ, RZ, c[0x0][0x198] ;  /* 0x00006600ff628624 */ /* 0x000fe200078e00ff */
[C---:B------:R-:W-:Y:S01]  /*eff0*/  @!P0 LEA R106, P6, R76.reuse, R220, 0x1 ;  /* 0x000000dc4c6a8211 */ /* 0x040fe200078c08ff */
[----:B------:R-:W-:Y:S01]  /*f000*/  @!P0 IMAD.MOV.U32 R94, RZ, RZ, c[0x0][0x198] ;  /* 0x00006600ff5e8624 */ /* 0x000fe200078e00ff */
[----:B------:R1:W-:Y:S01]  /*f010*/  @P0 STS [R210+0x1004], RZ ;  /* 0x001004ffd2000388 */ /* 0x0003e20000000800 */
[----:B------:R-:W-:Y:S01]  /*f020*/  @!P0 IMAD.MOV.U32 R78, RZ, RZ, R130 ;  /* 0x000000ffff4e8224 */ /* 0x000fe200078e0082 */
[----:B------:R-:W-:Y:S01]  /*f030*/  @!P0 LEA.HI.X R107, R76, R219, R75, 0x1, P6 ;  /* 0x000000db4c6b8211 */ /* 0x000fe200030f0c4b */
[----:B------:R-:W-:Y:S01]  /*f040*/  @!P0 IMAD.MOV.U32 R79, RZ, RZ, R128 ;  /* 0x000000ffff4f8224 */ /* 0x000fe200078e0080 */
[----:B------:R1:W-:Y:S01]  /*f050*/  @P0 STS.64 [R210+0x1008], RZ ;  /* 0x001008ffd2000388 */ /* 0x0003e20000000a00 */
[----:B------:R-:W-:Y:S01]  /*f060*/  @!P0 IMAD.MOV.U32 R57, RZ, RZ, c[0x0][0x198] ;  /* 0x00006600ff398624 */ /* 0x000fe200078e00ff */
[----:B------:R-:W-:Y:S01]  /*f070*/  BSSY B0, `(.L_x_2384) ;  /* 0x0000062000007945 */ /* 0x000fe20003800000 */
[----:B------:R-:W-:Y:S01]  /*f080*/  @!P0 IMAD.MOV.U32 R90, RZ, RZ, c[0x0][0x198] ;  /* 0x00006600ff5a8624 */ /* 0x000fe200078e00ff */
[----:B------:R1:W-:Y:S01]  /*f090*/  @P0 STS [R210+0x1000], RZ ;  /* 0x001000ffd2000388 */ /* 0x0003e20000000800 */
[----:B------:R-:W-:-:S02]  /*f0a0*/  @!P0 IMAD.MOV.U32 R82, RZ, RZ, R130 ;  /* 0x000000ffff528224 */ /* 0x000fc400078e0082 */
[----:B------:R-:W-:Y:S01]  /*f0b0*/  @!P0 IMAD.MOV.U32 R83, RZ, RZ, R128 ;  /* 0x000000ffff538224 */ /* 0x000fe200078e0080 */
[----:B------:R-:W-:Y:S01]  /*f0c0*/  @!PT LDS RZ, [RZ] ;  /* 0x00000000fffff984 */ /* 0x000fe20000000800 */
[----:B------:R-:W-:Y:S01]  /*f0d0*/  @!PT LDS RZ, [RZ] ;  /* 0x00000000fffff984 */ /* 0x000fe20000000800 */
[----:B------:R-:W-:Y:S01]  /*f0e0*/  @!PT LDS RZ, [RZ] ;  /* 0x00000000fffff984 */ /* 0x000fe20000000800 */
[----:B------:R1:W-:Y:S01]  /*f0f0*/  @!P0 LDGSTS.E.BYPASS.LTC128B.128 [R210+0x1000], [R106.64] ;  /* 0x010000006ad28fae */ /* 0x0003e2000b901d46 */
[----:B------:R-:W-:Y:S02]  /*f100*/  @!P0 IMAD.MOV.U32 R71, RZ, RZ, c[0x0][0x198] ;  /* 0x00006600ff478624 */ /* 0x000fe400078e00ff */
[--C-:B------:R-:W-:Y:S01]  /*f110*/  @!P0 IMAD.WIDE.U32 R98, R98, 0x60, R78.reuse ;  /* 0x0000006062628825 */ /* 0x100fe200078e004e */
[----:B------:R1:W-:Y:S03]  /*f120*/  @P0 STS.128 [R210+0x1800], RZ ;  /* 0x001800ffd2000388 */ /* 0x0003e60000000c00 */
[----:B------:R-:W-:Y:S01]  /*f130*/  @!P0 IMAD.WIDE.U32 R94, R94, 0xa0, R78 ;  /* 0x000000a05e5e8825 */ /* 0x000fe200078e004e */
[----:B------:R-:W-:-:S03]  /*f140*/  @!P0 LEA R79, P3, R57, R130, 0x5 ;  /* 0x00000082394f8211 */ /* 0x000fc600078628ff */
[----:B------:R-:W-:Y:S01]  /*f150*/  @!P0 IMAD.MOV.U32 R78, RZ, RZ, c[0x0][0x19c] ;  /* 0x00006700ff4e8624 */ /* 0x000fe200078e00ff */
[----:B------:R-:W-:Y:S01]  /*f160*/  @!P0 IADD3 R79, P5, R76, R79, RZ ;  /* 0x0000004f4c4f8210 */ /* 0x000fe20007fbe0ff */
[----:B------:R-:W-:Y:S01]  /*f170*/  @!P0 IMAD.WIDE.U32 R90, R90, 0xc0, R82 ;  /* 0x000000c05a5a8825 */ /* 0x000fe200078e0052 */
[----:B------:R-:W-:Y:S02]  /*f180*/  @!P0 LEA R82, P4, R71, R130, 0x6 ;  /* 0x0000008247528211 */ /* 0x000fe400078830ff */
[C---:B------:R-:W-:Y:S01]  /*f190*/  @!P0 LEA.HI.X R78, R57.reuse, R128, R78, 0x5, P3 ;  /* 0x00000080394e8211 */ /* 0x040fe200018f2c4e */
[----:B------:R-:W-:Y:S01]  /*f1a0*/  @!P0 IMAD.MOV.U32 R80, RZ, RZ, c[0x0][0x19c] ;  /* 0x00006700ff508624 */ /* 0x000fe200078e00ff */
[----:B------:R-:W-:Y:S01]  /*f1b0*/  @!P0 LEA R86, P3, R57, R130, 0x7 ;  /* 0x0000008239568211 */ /* 0x000fe200078638ff */
[----:B------:R-:W-:Y:S02]  /*f1c0*/  @!P0 IMAD.MOV.U32 R85, RZ, RZ, c[0x0][0x19c] ;  /* 0x00006700ff558624 */ /* 0x000fe400078e00ff */
[----:B------:R-:W-:Y:S01]  /*f1d0*/  @!P0 IMAD.MOV.U32 R74, RZ, RZ, c[0x0][0x19c] ;  /* 0x00006700ff4a8624 */ /* 0x000fe200078e00ff */
[-C--:B------:R-:W-:Y:S01]  /*f1e0*/  @!P0 LEA.HI.X R80, R71, R128.reuse, R80, 0x6, P4 ;  /* 0x0000008047508211 */ /* 0x080fe200020f3450 */
[----:B------:R-:W-:Y:S01]  /*f1f0*/  @!P0 IMAD.MOV.U32 R71, RZ, RZ, c[0x0][0x19c] ;  /* 0x00006700ff478624 */ /* 0x000fe200078e00ff */
[----:B------:R-:W-:Y:S01]  /*f200*/  @!P0 LEA.HI.X R85, R57, R128, R85, 0x7, P3 ;  /* 0x0000008039558211 */ /* 0x000fe200018f3c55 */
[----:B------:R-:W-:Y:S01]  /*f210*/  @!P0 IMAD R74, R74, 0x60, RZ ;  /* 0x000000604a4a8824 */ /* 0x000fe200078e02ff */
[C---:B------:R-:W-:Y:S01]  /*f220*/  @!P0 IADD3 R87, P3, R76.reuse, R94, RZ ;  /* 0x0000005e4c578210 */ /* 0x040fe20007f7e0ff */
[----:B------:R-:W-:Y:S01]  /*f230*/  @!P0 IMAD R71, R71, 0xa0, RZ ;  /* 0x000000a047478824 */ /* 0x000fe200078e02ff */
[----:B------:R-:W-:Y:S01]  /*f240*/  @!P0 IADD3 R83, P4, R76, R98, RZ ;  /* 0x000000624c538210 */ /* 0x000fe20007f9e0ff */
[----:B------:R-:W-:Y:S01]  /*f250*/  @!P0 IMAD.X R78, R75, 0x1, R78, P5 ;  /* 0x000000014b4e8824 */ /* 0x000fe200028e064e */
[----:B------:R-:W-:Y:S01]  /*f260*/  @!P0 LEA R94, P5, R79, c[0x0][0x168], 0x1 ;  /* 0x00005a004f5e8a11 */ /* 0x000fe200078a08ff */
[----:B------:R-:W-:Y:S01]  /*f270*/  @!P0 IMAD.MOV.U32 R57, RZ, RZ, c[0x0][0x19c] ;  /* 0x00006700ff398624 */ /* 0x000fe200078e00ff */
[----:B------:R-:W-:-:S02]  /*f280*/  @!P0 IADD3.X R71, R75, R71, R95, P3, !PT ;  /* 0x000000474b478210 */ /* 0x000fc40001ffe45f */
[----:B------:R-:W-:Y:S01]  /*f290*/  @!P0 IADD3.X R74, R75, R74, R99, P4, !PT ;  /* 0x0000004a4b4a8210 */ /* 0x000fe200027fe463 */
[----:B------:R-:W-:Y:S01]  /*f2a0*/  @!P0 IMAD R57, R57, 0xc0, RZ ;  /* 0x000000c039398824 */ /* 0x000fe200078e02ff */
        /* <DEDUP_REMOVED lines=62> */
.L_x_2385:
[----:B------:R-:W-:Y:S05]  /*f690*/  BSYNC B0 ;  /* 0x0000000000007941 */ /* 0x000fea0003800000 */
.L_x_2384:
[----:B------:R-:W0:Y:S01]  /*f6a0*/  LDGDEPBAR ;  /* 0x00000000000079af */ /* 0x000e220000000000 */
[----:B------:R-:W-:-:S04]  /*f6b0*/  LEA R220, P0, R76, R220, 0x1 ;  /* 0x000000dc4cdc7211 */ /* 0x000fc800078008ff */
[----:B------:R-:W-:Y:S02]  /*f6c0*/  LEA.HI.X R219, R76, R219, R75, 0x1, P0 ;  /* 0x000000db4cdb7211 */ /* 0x000fe400000f0c4b */
.L_x_2381:
        /* <DEDUP_REMOVED lines=66> */
[----:B--2---:R-:W2:Y:S02]  /*faf0*/  SHFL.BFLY PT, R78, R57, 0x1, 0x1f ;  /* 0x0c201f00394e7f89 */ /* 0x004ea400000e0000 */
[----:B--2---:R-:W-:-:S04]  /*fb00*/  FMNMX.FTZ R78, R57, R78, !PT ;  /* 0x0000004e394e7209 */ /* 0x004fc80007810000 */
        /* <DEDUP_REMOVED lines=34> */
[----:B------:R-:W-:Y:S01]  /*fd30*/  FSEL R8, R78, RZ, P3 ;  /* 0x000000ff4e087208 */ /* 0x000fe20001800000 */
[--C-:B------:R-:W-:Y:S01]  /*fd40*/  FFMA.FTZ R52, R47, c[0x0][0x23c], -R76.reuse ;  /* 0x00008f002f347a23 */ /* 0x100fe2000001084c */
[----:B------:R-:W-:Y:S01]  /*fd50*/  FMNMX.FTZ R18, R225, R18, !PT ;  /* 0x00000012e1127209 */ /* 0x000fe20007810000 */
[----:B------:R-:W-:Y:S01]  /*fd60*/  FFMA.FTZ R91, R72, c[0x0][0x23c], -R76 ;  /* 0x00008f00485b7a23 */ /* 0x000fe2000001084c */
        /* <DEDUP_REMOVED lines=8> */
[----:B------:R-:W-:Y:S01]  /*fdf0*/  FMUL.FTZ R8, R8, c[0x0][0x23c] ;  /* 0x00008f0008087a20 */ /* 0x000fe20000410000 */
        /* <DEDUP_REMOVED lines=29> */
[--C-:B------:R-:W-:Y:S01]  /*ffd0*/  FFMA.FTZ R56, R15, c[0x0][0x23c], -R76.reuse ;  /* 0x00008f000f387a23 */ /* 0x100fe2000001084c */
[----:B-1----:R-:W-:Y:S01]  /*ffe0*/  F2FP.PACK_AB R12, R117, R118 ;  /* 0x00000076750c723e */ /* 0x002fe200000000ff */
[--C-:B------:R-:W-:Y:S01]  /*fff0*/  FFMA.FTZ R55, R16, c[0x0][0x23c], -R76.reuse ;  /* 0x00008f0010377a23 */ /* 0x100fe2000001084c */
[----:B------:R-:W-:Y:S01]  /*10000*/  FMNMX.FTZ R18, R170, R18, !PT ;  /* 0x00000012aa127209 */ /* 0x000fe20007810000 */
[--C-:B------:R-:W-:Y:S01]  /*10010*/  FFMA.FTZ R54, R17, c[0x0][0x23c], -R76.reuse ;  /* 0x00008f0011367a23 */ /* 0x100fe2000001084c */
[----:B------:R-:W1:Y:S01]  /*10020*/  MUFU.EX2 R103, R103 ;  /* 0x0000006700677308 */ /* 0x000e620000000800 */
[----:B------:R-:W-:Y:S01]  /*10030*/  FFMA.FTZ R53, R19, c[0x0][0x23c], -R76 ;  /* 0x00008f0013357a23 */ /* 0x000fe2000001084c */
[----:B------:R-:W-:Y:S01]  /*10040*/  FMNMX.FTZ R18, R171, R18, !PT ;  /* 0x00000012ab127209 */ /* 0x000fe20007810000 */
[----:B------:R-:W-:-:S02]  /*10050*/  FMUL.FTZ R16, R204, R123 ;  /* 0x0000007bcc107220 */ /* 0x000fc40000410000 */
[-C--:B------:R-:W-:Y:S01]  /*10060*/  FMUL.FTZ R17, R205, R123.reuse ;  /* 0x0000007bcd117220 */ /* 0x080fe20000410000 */
[----:B------:R-:W-:Y:S01]  /*10070*/  FMNMX.FTZ R18, R172, R18, !PT ;  /* 0x00000012ac127209 */ /* 0x000fe20007810000 */
[----:B------:R-:W-:Y:S01]  /*10080*/  FMUL.FTZ R200, R200, R123 ;  /* 0x0000007bc8c87220 */ /* 0x000fe20000410000 */
[----:B--2---:R-:W-:Y:S01]  /*10090*/  F2FP.PACK_AB R14, R113, R115 ;  /* 0x00000073710e723e */ /* 0x004fe200000000ff */
[-C--:B------:R-:W-:Y:S01]  /*100a0*/  FMUL.FTZ R201, R201, R123.reuse ;  /* 0x0000007bc9c97220 */ /* 0x080fe20000410000 */
[----:B------:R-:W-:Y:S01]  /*100b0*/  FMNMX.FTZ R18, R181, R18, !PT ;  /* 0x00000012b5127209 */ /* 0x000fe20007810000 */
[--C-:B------:R-:W-:Y:S01]  /*100c0*/  FFMA.FTZ R107, R51, c[0x0][0x23c], -R76.reuse ;  /* 0x00008f00336b7a23 */ /* 0x100fe2000001084c */
[----:B------:R-:W-:Y:S01]  /*100d0*/  MUFU.EX2 R99, R99 ;  /* 0x0000006300637308 */ /* 0x000fe20000000800 */
[----:B------:R-:W-:Y:S01]  /*100e0*/  FFMA.FTZ R106, R50, c[0x0][0x23c], -R76 ;  /* 0x00008f00326a7a23 */ /* 0x000fe2000001084c */
[----:B------:R-:W-:Y:S01]  /*100f0*/  FMNMX.FTZ R18, R178, R18, !PT ;  /* 0x00000012b2127209 */ /* 0x000fe20007810000 */
[----:B------:R-:W-:Y:S01]  /*10100*/  FMUL.FTZ R196, R196, R123 ;  /* 0x0000007bc4c47220 */ /* 0x000fe20000410000 */
[----:B-1----:R-:W-:Y:S01]  /*10110*/  F2FP.PACK_AB R30, R100, R103 ;  /* 0x00000067641e723e */ /* 0x002fe200000000ff */
[-C--:B------:R-:W-:Y:S01]  /*10120*/  FMUL.FTZ R197, R197, R123.reuse ;  /* 0x0000007bc5c57220 */ /* 0x080fe20000410000 */
[----:B------:R-:W-:Y:S01]  /*10130*/  FMNMX.FTZ R18, R179, R18, !PT ;  /* 0x00000012b3127209 */ /* 0x000fe20007810000 */
[-C--:B------:R-:W-:Y:S01]  /*10140*/  FMUL.FTZ R192, R192, R123.reuse ;  /* 0x0000007bc0c07220 */ /* 0x080fe20000410000 */
[----:B------:R-:W1:Y:S01]  /*10150*/  MUFU.EX2 R107, R107 ;  /* 0x0000006b006b7308 */ /* 0x000e620000000800 */
[-C--:B------:R-:W-:Y:S01]  /*10160*/  FMUL.FTZ R193, R193, R123.reuse ;  /* 0x0000007bc1c17220 */ /* 0x080fe20000410000 */
[----:B------:R-:W-:Y:S01]  /*10170*/  FMNMX.FTZ R18, R180, R18, !PT ;  /* 0x00000012b4127209 */ /* 0x000fe20007810000 */
[----:B------:R-:W-:-:S02]  /*10180*/  FFMA.FTZ R118, R185, R123, R118 ;  /* 0x0000007bb9767223 */ /* 0x000fc40000010076 */
[----:B------:R-:W-:Y:S01]  /*10190*/  FFMA.FTZ R50, R49, c[0x0][0x23c], -R76 ;  /* 0x00008f0031327a23 */ /* 0x000fe2000001084c */
[----:B------:R-:W-:Y:S01]  /*101a0*/  FMNMX.FTZ R18, R182, R18, !PT ;  /* 0x00000012b6127209 */ /* 0x000fe20007810000 */
[----:B------:R-:W-:Y:S01]  /*101b0*/  FADD.FTZ R117, R117, R118 ;  /* 0x0000007675757221 */ /* 0x000fe20000010000 */
[----:B------:R-:W2:Y:S01]  /*101c0*/  MUFU.EX2 R106, R106 ;  /* 0x0000006a006a7308 */ /* 0x000ea20000000800 */
[--C-:B------:R-:W-:Y:S01]  /*101d0*/  FFMA.FTZ R51, R48, c[0x0][0x23c], -R76.reuse ;  /* 0x00008f0030337a23 */ /* 0x100fe2000001084c */
[----:B------:R-:W-:Y:S01]  /*101e0*/  FMNMX.FTZ R18, R176, R18, !PT ;  /* 0x00000012b0127209 */ /* 0x000fe20007810000 */
[----:B------:R-:W-:Y:S02]  /*101f0*/  FADD.FTZ R117, R115, R117 ;  /* 0x0000007573757221 */ /* 0x000fe40000010000 */
[--C-:B------:R-:W-:Y:S01]  /*10200*/  FFMA.FTZ R49, R218, c[0x0][0x23c], -R76.reuse ;  /* 0x00008f00da317a23 */ /* 0x100fe2000001084c */
[----:B------:R-:W-:Y:S01]  /*10210*/  FMNMX.FTZ R18, R174, R18, !PT ;  /* 0x00000012ae127209 */ /* 0x000fe20007810000 */
[----:B------:R-:W-:Y:S01]  /*10220*/  FADD.FTZ R113, R113, R117 ;  /* 0x0000007571717221 */ /* 0x000fe20000010000 */
[----:B------:R-:W-:Y:S01]  /*10230*/  MUFU.EX2 R98, R98 ;  /* 0x0000006200627308 */ /* 0x000fe20000000800 */
[----:B------:R-:W-:Y:S01]  /*10240*/  FFMA.FTZ R48, R224, c[0x0][0x23c], -R76 ;  /* 0x00008f00e0307a23 */ /* 0x000fe2000001084c */
[----:B------:R-:W-:Y:S01]  /*10250*/  FMNMX.FTZ R18, R177, R18, !PT ;  /* 0x00000012b1127209 */ /* 0x000fe20007810000 */
[----:B-1----:R-:W-:-:S02]  /*10260*/  FADD.FTZ R113, R107, R113 ;  /* 0x000000716b717221 */ /* 0x002fc40000010000 */
        /* <DEDUP_REMOVED lines=20> */
[----:B------:R-:W-:-:S03]  /*103b0*/  FFMA.FTZ R185, R42, c[0x0][0x23c], -R76 ;  /* 0x00008f002ab97a23 */ /* 0x000fc6000001084c */
        /* <DEDUP_REMOVED lines=59> */
[----:B------:R-:W-:Y:S02]  /*10770*/  FMUL.FTZ R9, R9, c[0x0][0x23c] ;  /* 0x00008f0009097a20 */ /* 0x000fe40000410000 */
[--C-:B------:R-:W-:Y:S02]  /*10780*/  FFMA.FTZ R114, R29, c[0x0][0x23c], -R47.reuse ;  /* 0x00008f001d727a23 */ /* 0x100fe4000001082f */
[--C-:B------:R-:W-:Y:S01]  /*10790*/  FFMA.FTZ R112, R31, c[0x0][0x23c], -R47.reuse ;  /* 0x00008f001f707a23 */ /* 0x100fe2000001082f */
[----:B------:R3:W4:Y:S01]  /*107a0*/  MUFU.EX2 R122, R9 ;  /* 0x00000009007a7308 */ /* 0x0007220000000800 */
[----:B------:R-:W-:-:S02]  /*107b0*/  FFMA.FTZ R108, R23, c[0x0][0x23c], -R47 ;  /* 0x00008f00176c7a23 */ /* 0x000fc4000001082f */
[--C-:B------:R-:W-:Y:S02]  /*107c0*/  FFMA.FTZ R110, R21, c[0x0][0x23c], -R47.reuse ;  /* 0x00008f00156e7a23 */ /* 0x100fe4000001082f */
[--C-:B------:R-:W-:Y:S02]  /*107d0*/  FFMA.FTZ R111, R20, c[0x0][0x23c], -R47.reuse ;  /* 0x00008f00146f7a23 */ /* 0x100fe4000001082f */
[----:B------:R-:W-:Y:S01]  /*107e0*/  LDSM.16.MT88.4 R20, [R216+0x5400] ;  /* 0x00540000d814783b */ /* 0x000fe20000004200 */
[----:B------:R-:W-:Y:S01]  /*107f0*/  MUFU.EX2 R116, R116 ;  /* 0x0000007400747308 */ /* 0x000fe20000000800 */
[--C-:B------:R-:W-:Y:S02]  /*10800*/  FFMA.FTZ R121, R25, c[0x0][0x23c], -R47.reuse ;  /* 0x00008f0019797a23 */ /* 0x100fe4000001082f */
[--C-:B------:R-:W-:Y:S02]  /*10810*/  FFMA.FTZ R124, R24, c[0x0][0x23c], -R47.reuse ;  /* 0x00008f00187c7a23 */ /* 0x100fe4000001082f */
[----:B------:R-:W-:Y:S01]  /*10820*/  LDSM.16.MT88.4 R24, [R221+0x5400] ;  /* 0x00540000dd18783b */ /* 0x000fe20000004200 */
[----:B------:R-:W-:Y:S01]  /*10830*/  FFMA.FTZ R130, R28, c[0x0][0x23c], -R47 ;  /* 0x00008f001c827a23 */ /* 0x000fe2000001082f */
[----:B--2---:R-:W-:Y:S01]  /*10840*/  F2FP.PACK_AB R28, R106, R107 ;  /* 0x0000006b6a1c723e */ /* 0x004fe200000000ff */
[----:B------:R-:W2:Y:S01]  /*10850*/  MUFU.EX2 R114, R114 ;  /* 0x0000007200727308 */ /* 0x000ea20000000800 */
[----:B---3--:R-:W3:Y:S01]  /*10860*/  LDSM.16.MT88.4 R8, [R221+0x5000] ;  /* 0x00500000dd08783b */ /* 0x008ee20000004200 */
[----:B----4-:R-:W-:-:S02]  /*10870*/  FMUL.FTZ R18, R206, R122 ;  /* 0x0000007ace127220 */ /* 0x010fc40000410000 */
[-C--:B------:R-:W-:Y:S02]  /*10880*/  FMUL.FTZ R19, R207, R122.reuse ;  /* 0x0000007acf137220 */ /* 0x080fe40000410000 */
[-C--:B------:R-:W-:Y:S02]  /*10890*/  FMUL.FTZ R202, R202, R122.reuse ;  /* 0x0000007acaca7220 */ /* 0x080fe40000410000 */
[----:B------:R-:W-:Y:S01]  /*108a0*/  MUFU.EX2 R112, R112 ;  /* 0x0000007000707308 */ /* 0x000fe20000000800 */
[-C--:B------:R-:W-:Y:S02]  /*108b0*/  FMUL.FTZ R203, R203, R122.reuse ;  /* 0x0000007acbcb7220 */ /* 0x080fe40000410000 */
[-C--:B------:R-:W-:Y:S02]  /*108c0*/  FMUL.FTZ R198, R198, R122.reuse ;  /* 0x0000007ac6c67220 */ /* 0x080fe40000410000 */
[-C--:B------:R-:W-:Y:S02]  /*108d0*/  FMUL.FTZ R199, R199, R122.reuse ;  /* 0x0000007ac7c77220 */ /* 0x080fe40000410000 */
[----:B------:R-:W-:Y:S01]  /*108e0*/  FMUL.FTZ R194, R194, R122 ;  /* 0x0000007ac2c27220 */ /* 0x000fe20000410000 */
[----:B------:R-:W4:Y:S01]  /*108f0*/  MUFU.EX2 R108, R108 ;  /* 0x0000006c006c7308 */ /* 0x000f220000000800 */
[----:B--2---:R-:W-:Y:S01]  /*10900*/  F2FP.PACK_AB R13, R114, R116 ;  /* 0x00000074720d723e */ /* 0x004fe200000000ff */
[----:B------:R-:W-:-:S02]  /*10910*/  FMUL.FTZ R195, R195, R122 ;  /* 0x0000007ac3c37220 */ /* 0x000fc40000410000 */
        /* <DEDUP_REMOVED lines=8> */
[----:B------:R-:W2:Y:S01]  /*109a0*/  MUFU.EX2 R111, R111 ;  /* 0x0000006f006f7308 */ /* 0x000ea20000000800 */
[----:B------:R-:W-:-:S02]  /*109b0*/  FFMA.FTZ R139, R139, c[0x0][0x23c], -R47 ;  /* 0x00008f008b8b7a23 */ /* 0x000fc4000001082f */
[--C-:B------:R-:W-:Y:S02]  /*109c0*/  FFMA.FTZ R144, R144, c[0x0][0x23c], -R47.reuse ;  /* 0x00008f0090907a23 */ /* 0x100fe4000001082f */
[--C-:B------:R-:W-:Y:S01]  /*109d0*/  FFMA.FTZ R143, R143, c[0x0][0x23c], -R47.reuse ;  /* 0x00008f008f8f7a23 */ /* 0x100fe2000001082f */
[C---:B-1----:R-:W-:Y:S01]  /*109e0*/  HMMA.16816.F32 R16, R12.reuse, R4, R16 ;  /* 0x000000040c10723c */ /* 0x042fe20000001810 */
[--C-:B------:R-:W-:Y:S01]  /*109f0*/  FFMA.FTZ R145, R145, c[0x0][0x23c], -R47.reuse ;  /* 0x00008f0091917a23 */ /* 0x100fe2000001082f */
[----:B------:R-:W-:Y:S01]  /*10a00*/  MUFU.EX2 R121, R121 ;  /* 0x0000007900797308 */ /* 0x000fe20000000800 */
[--C-:B------:R-:W-:Y:S02]  /*10a10*/  FFMA.FTZ R147, R147, c[0x0][0x23c], -R47.reuse ;  /* 0x00008f0093937a23 */ /* 0x100fe4000001082f */
[--C-:B------:R-:W-:Y:S02]  /*10a20*/  FFMA.FTZ R173, R173, c[0x0][0x23c], -R47.reuse ;  /* 0x00008f00adad7a23 */ /* 0x100fe4000001082f */
[--C-:B------:R-:W-:Y:S01]  /*10a30*/  FFMA.FTZ R170, R170, c[0x0][0x23c], -R47.reuse ;  /* 0x00008f00aaaa7a23 */ /* 0x100fe2000001082f */
[----:B------:R-:W-:Y:S01]  /*10a40*/  HMMA.16816.F32 R4, R12, R6, R200 ;  /* 0x000000060c04723c */ /* 0x000fe200000018c8 */
[--C-:B------:R-:W-:Y:S01]  /*10a50*/  FFMA.FTZ R171, R171, c[0x0][0x23c], -R47.reuse ;  /* 0x00008f00abab7a23 */ /* 0x100fe2000001082f */
[----:B------:R-:W1:Y:S01]  /*10a60*/  MUFU.EX2 R124, R124 ;  /* 0x0000007c007c7308 */ /* 0x000e620000000800 */
[----:B--2---:R-:W-:Y:S01]  /*10a70*/  F2FP.PACK_AB R29, R111, R110 ;  /* 0x0000006e6f1d723e */ /* 0x004fe200000000ff */
[--C-:B------:R-:W-:Y:S01]  /*10a80*/  FFMA.FTZ R172, R172, c[0x0][0x23c], -R47.reuse ;  /* 0x00008f00acac7a23 */ /* 0x100fe2000001082f */
[----:B------:R-:W-:Y:S01]  /*10a90*/  LDSM.16.MT88.4 R200, [R216+0x8c00] ;  /* 0x008c0000d8c8783b */ /* 0x000fe20000004200 */
[----:B------:R-:W-:-:S02]  /*10aa0*/  FFMA.FTZ R181, R181, c[0x0][0x23c], -R47 ;  /* 0x00008f00b5b57a23 */ /* 0x000fc4000001082f */
[C---:B---3--:R-:W-:Y:S01]  /*10ab0*/  HMMA.16816.F32 R196, R12.reuse, R8, R196 ;  /* 0x000000080cc4723c */ /* 0x048fe200000018c4 */
        /* <DEDUP_REMOVED lines=13> */
[C---:B------:R-:W-:Y:S01]  /*10b90*/  HMMA.16816.F32 R16, R28.reuse, R20, R16 ;  /* 0x000000141c10723c */ /* 0x040fe20000001810 */
[----:B------:R-:W-:Y:S01]  /*10ba0*/  FFMA.FTZ R116, R186, R122, R116 ;  /* 0x0000007aba747223 */ /* 0x000fe20000010074 */
[----:B------:R-:W-:Y:S01]  /*10bb0*/  MUFU.EX2 R131, R131 ;  /* 0x0000008300837308 */ /* 0x000fe20000000800 */
[--C-:B------:R-:W-:Y:S02]  /*10bc0*/  FFMA.FTZ R168, R168, c[0x0][0x23c], -R47.reuse ;  /* 0x00008f00a8a87a23 */ /* 0x100fe4000001082f */
[----:B------:R-:W-:Y:S02]  /*10bd0*/  FADD.FTZ R116, R114, R116 ;  /* 0x0000007472747221 */ /* 0x000fe40000010000 */
[--C-:B------:R-:W-:Y:S01]  /*10be0*/  FFMA.FTZ R142, R142, c[0x0][0x23c], -R47.reuse ;  /* 0x00008f008e8e7a23 */ /* 0x100fe2000001082f */
[----:B------:R-:W-:Y:S01]  /*10bf0*/  HMMA.16816.F32 R4, R28, R22, R4 ;  /* 0x000000161c04723c */ /* 0x000fe20000001804 */
[----:B------:R-:W3:Y:S01]  /*10c00*/  LDSM.16.MT88.4 R20, [R221+0x5800] ;  /* 0x00580000dd14783b */ /* 0x000ee20000004200 */
[----:B------:R-:W4:Y:S01]  /*10c10*/  MUFU.EX2 R129, R129 ;  /* 0x0000008100817308 */ /* 0x000f220000000800 */
[----:B------:R-:W-:-:S02]  /*10c20*/  FFMA.FTZ R141, R141, c[0x0][0x23c], -R47 ;  /* 0x00008f008d8d7a23 */ /* 0x000fc4000001082f */
[----:B------:R-:W-:Y:S02]  /*10c30*/  FFMA.FTZ R138, R138, c[0x0][0x23c], -R47 ;  /* 0x00008f008a8a7a23 */ /* 0x000fe4000001082f */
        /* <DEDUP_REMOVED lines=9> */
[----:B------:R-:W2:Y:S01]  /*10cd0*/  MUFU.EX2 R135, R135 ;  /* 0x0000008700877308 */ /* 0x000ea20000000800 */
        /* <DEDUP_REMOVED lines=12> */
[--C-:B------:R-:W-:Y:S01]  /*10da0*/  FFMA.FTZ R133, R133, c[0x0][0x23c], -R47.reuse ;  /* 0x00008f0085857a23 */ /* 0x100fe2000001082f */
[C---:B--2---:R-:W-:Y:S01]  /*10db0*/  HMMA.16816.F32 R16, R28.reuse, R8, R16 ;  /* 0x000000081c10723c */ /* 0x044fe20000001810 */
[--C-:B------:R-:W-:Y:S02]  /*10dc0*/  FFMA.FTZ R132, R132, c[0x0][0x23c], -R47.reuse ;  /* 0x00008f0084847a23 */ /* 0x100fe4000001082f */
[--C-:B------:R-:W-:Y:S02]  /*10dd0*/  FFMA.FTZ R127, R127, c[0x0][0x23c], -R47.reuse ;  /* 0x00008f007f7f7a23 */ /* 0x100fe4000001082f */
[----:B------:R-:W-:Y:S01]  /*10de0*/  FFMA.FTZ R126, R126, c[0x0][0x23c], -R47 ;  /* 0x00008f007e7e7a23 */ /* 0x000fe2000001082f */
[----:B------:R-:W2:Y:S01]  /*10df0*/  MUFU.EX2 R144, R144 ;  /* 0x0000009000907308 */ /* 0x000ea20000000800 */
[----:B------:R-:W-:Y:S01]  /*10e00*/  FADD.FTZ R99, R98, R99 ;  /* 0x0000006362637221 */ /* 0x000fe20000010000 */
[----:B------:R-:W-:Y:S01]  /*10e10*/  HMMA.16816.F32 R4, R28, R10, R4 ;  /* 0x0000000a1c04723c */ /* 0x000fe20000001804 */
[----:B------:R-:W4:Y:S01]  /*10e20*/  LDSM.16.MT88.4 R8, [R221+0x5c00] ;  /* 0x005c0000dd08783b */ /* 0x000f220000004200 */
[----:B------:R-:W-:-:S02]  /*10e30*/  FADD.FTZ R130, R128, R130 ;  /* 0x0000008280827221 */ /* 0x000fc40000010000 */
[----:B------:R-:W-:Y:S02]  /*10e40*/  FADD.FTZ R97, R97, R99 ;  /* 0x0000006361617221 */ /* 0x000fe40000010000 */
[----:B------:R-:W1:Y:S01]  /*10e50*/  MUFU.EX2 R143, R143 ;  /* 0x0000008f008f7308 */ /* 0x000e620000000800 */
[----:B------:R-:W-:Y:S01]  /*10e60*/  FADD.FTZ R131, R131, R130 ;  /* 0x0000008283837221 */ /* 0x000fe20000010000 */
[C---:B---3--:R-:W-:Y:S01]  /*10e70*/  HMMA.16816.F32 R196, R28.reuse, R20, R196 ;  /* 0x000000141cc4723c */ /* 0x048fe200000018c4 */
[----:B------:R-:W-:Y:S02]  /*10e80*/  FADD.FTZ R97, R95, R97 ;  /* 0x000000615f617221 */ /* 0x000fe40000010000 */
[----:B------:R-:W-:Y:S01]  /*10e90*/  FADD.FTZ R131, R129, R131 ;  /* 0x0000008381837221 */ /* 0x000fe20000010000 */
[----:B------:R-:W-:Y:S01]  /*10ea0*/  MOV R129, R77 ;  /* 0x0000004d00817202 */ /* 0x000fe20000000f00 */
        /* <DEDUP_REMOVED lines=15> */
[----:B------:R-:W1:Y:S01]  /*10fa0*/  MUFU.EX2 R173, R173 ;  /* 0x000000ad00ad7308 */ /* 0x000e620000000800 */
[----:B------:R-:W-:Y:S01]  /*10fb0*/  FADD.FTZ R140, R135, R140 ;  /* 0x0000008c878c7221 */ /* 0x000fe20000010000 */
[----:B------:R-:W-:Y:S01]  /*10fc0*/  MOV R131, R78 ;  /* 0x0000004e00837202 */ /* 0x000fe20000000f00 */
[----:B------:R-:W-:-:S02]  /*10fd0*/  FADD.FTZ R94, R90, R94 ;  /* 0x0000005e5a5e7221 */ /* 0x000fc40000010000 */
[----:B------:R-:W-:Y:S01]  /*10fe0*/  FADD.FTZ R136, R136, R140 ;  /* 0x0000008c88887221 */ /* 0x000fe20000010000 */
[C---:B-----5:R-:W-:Y:S01]  /*10ff0*/  HMMA.16816.F32 R16, R28.reuse, R12, R16 ;  /* 0x0000000c1c10723c */ /* 0x060fe20000001810 */
[----:B------:R-:W-:Y:S01]  /*11000*/  FADD.FTZ R87, R87, R94 ;  /* 0x0000005e57577221 */ /* 0x000fe20000010000 */
[----:B------:R-:W5:Y:S01]  /*11010*/  MUFU.EX2 R170, R170 ;  /* 0x000000aa00aa7308 */ /* 0x000f620000000800 */
[----:B------:R-:W-:Y:S02]  /*11020*/  FADD.FTZ R136, R139, R136 ;  /* 0x000000888b887221 */ /* 0x000fe40000010000 */
[----:B------:R-:W-:Y:S02]  /*11030*/  FADD.FTZ R87, R86, R87 ;  /* 0x0000005756577221 */ /* 0x000fe40000010000 */
[----:B--2---:R-:W-:Y:S01]  /*11040*/  FADD.FTZ R136, R144, R136 ;  /* 0x0000008890887221 */ /* 0x004fe20000010000 */
[----:B------:R-:W-:Y:S01]  /*11050*/  HMMA.16816.F32 R4, R28, R14, R4 ;  /* 0x0000000e1c04723c */ /* 0x000fe20000001804 */
[----:B------:R-:W2:Y:S01]  /*11060*/  LDSM.16.MT88.4 R12, [R221+0x6000] ;  /* 0x00600000dd0c783b */ /* 0x000ea20000004200 */
[----:B------:R-:W-:Y:S01]  /*11070*/  MUFU.EX2 R171, R171 ;  /* 0x000000ab00ab7308 */ /* 0x000fe20000000800 */
[----:B------:R-:W-:-:S02]  /*11080*/  FFMA.FTZ R101, R101, c[0x0][0x23c], -R47 ;  /* 0x00008f0065657a23 */ /* 0x000fc4000001082f */
[--C-:B------:R-:W-:Y:S02]  /*11090*/  FFMA.FTZ R96, R96, c[0x0][0x23c], -R47.reuse ;  /* 0x00008f0060607a23 */ /* 0x100fe4000001082f */
[--C-:B------:R-:W-:Y:S01]  /*110a0*/  FFMA.FTZ R93, R93, c[0x0][0x23c], -R47.reuse ;  /* 0x00008f005d5d7a23 */ /* 0x100fe2000001082f */
[C---:B----4-:R-:W-:Y:S01]  /*110b0*/  HMMA.16816.F32 R196, R28.reuse, R8, R196 ;  /* 0x000000081cc4723c */ /* 0x050fe200000018c4 */
[--C-:B------:R-:W-:Y:S01]  /*110c0*/  FFMA.FTZ R92, R92, c[0x0][0x23c], -R47.reuse ;  /* 0x00008f005c5c7a23 */ /* 0x100fe2000001082f */
[----:B------:R-:W4:Y:S01]  /*110d0*/  MUFU.EX2 R172, R172 ;  /* 0x000000ac00ac7308 */ /* 0x000f220000000800 */
[--C-:B------:R-:W-:Y:S02]  /*110e0*/  FFMA.FTZ R88, R88, c[0x0][0x23c], -R47.reuse ;  /* 0x00008f0058587a23 */ /* 0x100fe4000001082f */
[--C-:B------:R-:W-:Y:S02]  /*110f0*/  FFMA.FTZ R84, R84, c[0x0][0x23c], -R47.reuse ;  /* 0x00008f0054547a23 */ /* 0x100fe4000001082f */
[--C-:B------:R-:W-:Y:S01]  /*11100*/  FFMA.FTZ R81, R81, c[0x0][0x23c], -R47.reuse ;  /* 0x00008f0051517a23 */ /* 0x100fe2000001082f */
[----:B------:R-:W-:Y:S01]  /*11110*/  HMMA.16816.F32 R24, R28, R10, R24 ;  /* 0x0000000a1c18723c */ /* 0x000fe20000001818 */
[----:B------:R-:W4:Y:S01]  /*11120*/  LDSM.16.MT88.4 R8, [R216+0x6400] ;  /* 0x00640000d808783b */ /* 0x000f220000004200 */
[----:B------:R-:W-:Y:S01]  /*11130*/  MUFU.EX2 R181, R181 ;  /* 0x000000b500b57308 */ /* 0x000fe20000000800 */
[----:B------:R-:W-:-:S02]  /*11140*/  FFMA.FTZ R41, R41, c[0x0][0x23c], -R47 ;  /* 0x00008f0029297a23 */ /* 0x000fc4000001082f */
[----:B------:R-:W-:Y:S02]  /*11150*/  FFMA.FTZ R40, R40, c[0x0][0x23c], -R47 ;  /* 0x00008f0028287a23 */ /* 0x000fe4000001082f */
[C---:B------:R-:W-:Y:S01]  /*11160*/  F2FP.PACK_AB R28, R85.reuse, R86 ;  /* 0x00000056551c723e */ /* 0x040fe200000000ff */
[----:B------:R-:W-:Y:S01]  /*11170*/  FADD.FTZ R85, R85, R87 ;  /* 0x0000005755557221 */ /* 0x000fe20000010000 */
[C---:B------:R-:W-:Y:S01]  /*11180*/  F2FP.PACK_AB R29, R143.reuse, R144 ;  /* 0x000000908f1d723e */ /* 0x040fe200000000ff */
[----:B------:R-:W2:Y:S01]  /*11190*/  MUFU.EX2 R178, R178 ;  /* 0x000000b200b27308 */ /* 0x000ea20000000800 */
        /* <DEDUP_REMOVED lines=8> */
[----:B------:R-:W-:Y:S02]  /*11220*/  FADD.FTZ R147, R147, R143 ;  /* 0x0000008f93937221 */ /* 0x000fe40000010000 */
[----:B------:R-:W-:Y:S02]  /*11230*/  FADD.FTZ R82, R80, R82 ;  /* 0x0000005250527221 */ /* 0x000fe40000010000 */
[----:B-1----:R-:W-:Y:S01]  /*11240*/  FADD.FTZ R147, R173, R147 ;  /* 0x00000093ad937221 */ /* 0x002fe20000010000 */
[----:B------:R-:W1:Y:S01]  /*11250*/  MUFU.EX2 R180, R180 ;  /* 0x000000b400b47308 */ /* 0x000e620000000800 */
[----:B------:R-:W-:Y:S01]  /*11260*/  FADD.FTZ R82, R75, R82 ;  /* 0x000000524b527221 */ /* 0x000fe20000010000 */
[----:B------:R-:W-:Y:S01]  /*11270*/  HMMA.16816.F32 R4, R28, R22, R4 ;  /* 0x000000161c04723c */ /* 0x000fe20000001804 */
[----:B------:R-:W3:Y:S01]  /*11280*/  LDSM.16.MT88.4 R20, [R221+0x6400] ;  /* 0x00640000dd14783b */ /* 0x000ee20000004200 */
        /* <DEDUP_REMOVED lines=11> */
[----:B------:R-:W1:Y:S01]  /*11340*/  LDSM.16.MT88.4 R12, [R216+0x6800] ;  /* 0x00680000d80c783b */ /* 0x000e620000004200 */
[----:B------:R-:W-:-:S02]  /*11350*/  FFMA.FTZ R2, R2, c[0x0][0x23c], -R47 ;  /* 0x00008f0002027a23 */ /* 0x000fc4000001082f */
[----:B------:R-:W-:Y:S02]  /*11360*/  FFMA.FTZ R186, R0, c[0x0][0x23c], -R47 ;  /* 0x00008f0000ba7a23 */ /* 0x000fe4000001082f */
[----:B------:R-:W-:Y:S01]  /*11370*/  MUFU.EX2 R174, R174 ;  /* 0x000000ae00ae7308 */ /* 0x000fe20000000800 */
[----:B------:R-:W-:Y:S02]  /*11380*/  F2FP.PACK_AB R28, R75, R80 ;  /* 0x000000504b1c723e */ /* 0x000fe400000000ff */
[C---:B-----5:R-:W-:Y:S01]  /*11390*/  F2FP.PACK_AB R29, R170.reuse, R173 ;  /* 0x000000adaa1d723e */ /* 0x060fe200000000ff */
[----:B------:R-:W-:Y:S01]  /*113a0*/  FADD.FTZ R170, R170, R147 ;  /* 0x00000093aaaa7221 */ /* 0x000fe20000010000 */
[----:B------:R-:W-:Y:S01]  /*113b0*/  F2FP.PACK_AB R30, R73, R74 ;  /* 0x0000004a491e723e */ /* 0x000fe200000000ff */
[----:B------:R-:W-:Y:S01]  /*113c0*/  FADD.FTZ R74, R74, R82 ;  /* 0x000000524a4a7221 */ /* 0x000fe20000010000 */
[----:B----4-:R-:W-:Y:S01]  /*113d0*/  F2FP.PACK_AB R31, R172, R171 ;  /* 0x000000abac1f723e */ /* 0x010fe200000000ff */
[----:B------:R-:W4:Y:S01]  /*113e0*/  MUFU.EX2 R177, R177 ;  /* 0x000000b100b17308 */ /* 0x000f220000000800 */
[----:B------:R-:W-:-:S02]  /*113f0*/  FADD.FTZ R170, R171, R170 ;  /* 0x000000aaabaa7221 */ /* 0x000fc40000010000 */
[----:B------:R-:W-:Y:S02]  /*11400*/  FADD.FTZ R74, R73, R74 ;  /* 0x0000004a494a7221 */ /* 0x000fe40000010000 */
[----:B------:R-:W-:Y:S01]  /*11410*/  FADD.FTZ R170, R172, R170 ;  /* 0x000000aaacaa7221 */ /* 0x000fe20000010000 */
[C---:B------:R-:W-:Y:S02]  /*11420*/  HMMA.16816.F32 R16, R28.reuse, R8, R16 ;  /* 0x000000081c10723c */ /* 0x040fe40000001810 */
[----:B------:R-:W5:Y:S06]  /*11430*/  MUFU.EX2 R168, R168 ;  /* 0x000000a800a87308 */ /* 0x000f6c0000000800 */
[C---:B------:R-:W-:Y:S01]  /*11440*/  HMMA.16816.F32 R4, R28.reuse, R10, R4 ;  /* 0x0000000a1c04723c */ /* 0x040fe20000001804 */
[----:B------:R-:W2:Y:S01]  /*11450*/  LDSM.16.MT88.4 R8, [R221+0x6800] ;  /* 0x00680000dd08783b */ /* 0x000ea20000004200 */
[----:B------:R-:W1:Y:S06]  /*11460*/  MUFU.EX2 R142, R142 ;  /* 0x0000008e008e7308 */ /* 0x000e6c0000000800 */
[C---:B---3--:R-:W-:Y:S02]  /*11470*/  HMMA.16816.F32 R196, R28.reuse, R20, R196 ;  /* 0x000000141cc4723c */ /* 0x048fe400000018c4 */
[----:B------:R-:W-:Y:S06]  /*11480*/  MUFU.EX2 R141, R141 ;  /* 0x0000008d008d7308 */ /* 0x000fec0000000800 */
[----:B------:R-:W-:Y:S01]  /*11490*/  HMMA.16816.F32 R24, R28, R22, R24 ;  /* 0x000000161c18723c */ /* 0x000fe20000001818 */
[----:B------:R-:W3:Y:S01]  /*114a0*/  LDSM.16.MT88.4 R20, [R216+0x6c00] ;  /* 0x006c0000d814783b */ /* 0x000ee20000004200 */
[----:B------:R-:W2:Y:S05]  /*114b0*/  MUFU.EX2 R138, R138 ;  /* 0x0000008a008a7308 */ /* 0x000eaa0000000800 */
[----:B------:R-:W-:Y:S01]  /*114c0*/  F2FP.PACK_AB R28, R71, R72 ;  /* 0x00000048471c723e */ /* 0x000fe200000000ff */
[----:B------:R-:W-:Y:S01]  /*114d0*/  FADD.FTZ R72, R72, R74 ;  /* 0x0000004a48487221 */ /* 0x000fe20000010000 */
[----:B------:R-:W-:Y:S01]  /*114e0*/  F2FP.PACK_AB R29, R178, R181 ;  /* 0x000000b5b21d723e */ /* 0x000fe200000000ff */
[----:B------:R-:W-:Y:S01]  /*114f0*/  MUFU.EX2 R57, R57 ;  /* 0x0000003900397308 */ /* 0x000fe20000000800 */
        /* <DEDUP_REMOVED lines=12> */
[----:B------:R-:W-:Y:S01]  /*115c0*/  FADD.FTZ R69, R68, R69 ;  /* 0x0000004544457221 */ /* 0x000fe20000010000 */
[C---:B------:R-:W-:Y:S01]  /*115d0*/  HMMA.16816.F32 R4, R28.reuse, R14, R4 ;  /* 0x0000000e1c04723c */ /* 0x040fe20000001804 */
[----:B------:R-:W1:Y:S05]  /*115e0*/  LDSM.16.MT88.4 R12, [R221+0x6c00] ;  /* 0x006c0000dd0c783b */ /* 0x000e6a0000004200 */
[----:B------:R-:W-:Y:S02]  /*115f0*/  MUFU.EX2 R127, R127 ;  /* 0x0000007f007f7308 */ /* 0x000fe40000000800 */
[C---:B--2---:R-:W-:Y:S06]  /*11600*/  HMMA.16816.F32 R196, R28.reuse, R8, R196 ;  /* 0x000000081cc4723c */ /* 0x044fec00000018c4 */
[----:B------:R-:W2:Y:S02]  /*11610*/  MUFU.EX2 R126, R126 ;  /* 0x0000007e007e7308 */ /* 0x000ea40000000800 */
[----:B------:R-:W-:Y:S01]  /*11620*/  HMMA.16816.F32 R24, R28, R10, R24 ;  /* 0x0000000a1c18723c */ /* 0x000fe20000001818 */
[----:B------:R-:W2:Y:S05]  /*11630*/  LDSM.16.MT88.4 R8, [R216+0x7000] ;  /* 0x00700000d808783b */ /* 0x000eaa0000004200 */
[----:B------:R-:W1:Y:S01]  /*11640*/  MUFU.EX2 R56, R56 ;  /* 0x0000003800387308 */ /* 0x000e620000000800 */
[C---:B------:R-:W-:Y:S01]  /*11650*/  F2FP.PACK_AB R28, R67.reuse, R68 ;  /* 0x00000044431c723e */ /* 0x040fe200000000ff */
[----:B------:R-:W-:Y:S01]  /*11660*/  FADD.FTZ R67, R67, R69 ;  /* 0x0000004543437221 */ /* 0x000fe20000010000 */
[----:B------:R-:W-:Y:S01]  /*11670*/  F2FP.PACK_AB R29, R176, R182 ;  /* 0x000000b6b01d723e */ /* 0x000fe200000000ff */
        /* <DEDUP_REMOVED lines=13> */
[----:B-----5:R-:W-:Y:S01]  /*11750*/  FADD.FTZ R177, R168, R177 ;  /* 0x000000b1a8b17221 */ /* 0x020fe20000010000 */
[----:B------:R-:W-:Y:S01]  /*11760*/  HMMA.16816.F32 R4, R28, R22, R4 ;  /* 0x000000161c04723c */ /* 0x000fe20000001804 */
[----:B------:R-:W3:Y:S01]  /*11770*/  LDSM.16.MT88.4 R20, [R221+0x7000] ;  /* 0x00700000dd14783b */ /* 0x000ee20000004200 */
[----:B------:R-:W-:Y:S01]  /*11780*/  MUFU.EX2 R53, R53 ;  /* 0x0000003500357308 */ /* 0x000fe20000000800 */
[----:B------:R-:W-:-:S05]  /*11790*/  FADD.FTZ R177, R142, R177 ;  /* 0x000000b18eb17221 */ /* 0x000fca0000010000 */
[C---:B-1----:R-:W-:Y:S02]  /*117a0*/  HMMA.16816.F32 R196, R28.reuse, R12, R196 ;  /* 0x0000000c1cc4723c */ /* 0x042fe400000018c4 */
[----:B------:R-:W-:Y:S06]  /*117b0*/  MUFU.EX2 R120, R120 ;  /* 0x0000007800787308 */ /* 0x000fec0000000800 */
[----:B------:R-:W-:Y:S01]  /*117c0*/  HMMA.16816.F32 R24, R28, R14, R24 ;  /* 0x0000000e1c18723c */ /* 0x000fe20000001818 */
[----:B------:R-:W1:Y:S01]  /*117d0*/  LDSM.16.MT88.4 R12, [R216+0x7400] ;  /* 0x00740000d80c783b */ /* 0x000e620000004200 */
[----:B------:R-:W5:Y:S05]  /*117e0*/  MUFU.EX2 R119, R119 ;  /* 0x0000007700777308 */ /* 0x000f6a0000000800 */
[----:B------:R-:W-:-:S02]  /*117f0*/  F2FP.PACK_AB R28, R63, R64 ;  /* 0x000000403f1c723e */ /* 0x000fc400000000ff */
[----:B------:R-:W-:Y:S01]  /*11800*/  F2FP.PACK_AB R29, R142, R168 ;  /* 0x000000a88e1d723e */ /* 0x000fe200000000ff */
[----:B------:R-:W-:Y:S01]  /*11810*/  MUFU.EX2 R109, R109 ;  /* 0x0000006d006d7308 */ /* 0x000fe20000000800 */
[----:B------:R-:W-:Y:S01]  /*11820*/  F2FP.PACK_AB R30, R61, R62 ;  /* 0x0000003e3d1e723e */ /* 0x000fe200000000ff */
[----:B------:R-:W-:Y:S01]  /*11830*/  FADD.FTZ R62, R62, R65 ;  /* 0x000000413e3e7221 */ /* 0x000fe20000010000 */
[C---:B------:R-:W-:Y:S01]  /*11840*/  F2FP.PACK_AB R31, R138.reuse, R141 ;  /* 0x0000008d8a1f723e */ /* 0x040fe200000000ff */
[----:B------:R-:W-:Y:S02]  /*11850*/  FADD.FTZ R141, R141, R177 ;  /* 0x000000b18d8d7221 */ /* 0x000fe40000010000 */
[----:B------:R-:W-:Y:S02]  /*11860*/  FADD.FTZ R62, R61, R62 ;  /* 0x0000003e3d3e7221 */ /* 0x000fe40000010000 */
[----:B------:R-:W1:Y:S01]  /*11870*/  MUFU.EX2 R104, R104 ;  /* 0x0000006800687308 */ /* 0x000e620000000800 */
[----:B------:R-:W-:Y:S01]  /*11880*/  FADD.FTZ R141, R138, R141 ;  /* 0x0000008d8a8d7221 */ /* 0x000fe20000010000 */
[----:B--2---:R-:W-:Y:S01]  /*11890*/  HMMA.16816.F32 R16, R28, R8, R16 ;  /* 0x000000081c10723c */ /* 0x004fe20000001810 */
[----:B------:R-:W-:-:S05]  /*118a0*/  FADD.FTZ R62, R60, R62 ;  /* 0x0000003e3c3e7221 */ /* 0x000fca0000010000 */
        /* <DEDUP_REMOVED lines=9> */
[C---:B------:R-:W-:Y:S01]  /*11940*/  F2FP.PACK_AB R28, R59.reuse, R60 ;  /* 0x0000003c3b1c723e */ /* 0x040fe200000000ff */
[----:B------:R-:W-:Y:S01]  /*11950*/  FADD.FTZ R59, R59, R62 ;  /* 0x0000003e3b3b7221 */ /* 0x000fe20000010000 */
[----:B------:R-:W-:Y:S01]  /*11960*/  F2FP.PACK_AB R29, R132, R133 ;  /* 0x00000085841d723e */ /* 0x000fe200000000ff */
        /* <DEDUP_REMOVED lines=8> */
[----:B-1----:R-:W-:Y:S01]  /*119f0*/  HMMA.16816.F32 R16, R28, R12, R16 ;  /* 0x0000000c1c10723c */ /* 0x002fe20000001810 */
[----:B------:R-:W-:Y:S01]  /*11a00*/  FADD.FTZ R57, R56, R57 ;  /* 0x0000003938397221 */ /* 0x000fe20000010000 */
[----:B------:R-:W1:Y:S01]  /*11a10*/  MUFU.EX2 R96, R96 ;  /* 0x0000006000607308 */ /* 0x000e620000000800 */
[----:B------:R-:W-:-:S05]  /*11a20*/  FADD.FTZ R127, R126, R127 ;  /* 0x0000007f7e7f7221 */ /* 0x000fca0000010000 */
[C---:B------:R-:W-:Y:S01]  /*11a30*/  HMMA.16816.F32 R4, R28.reuse, R14, R4 ;  /* 0x0000000e1c04723c */ /* 0x040fe20000001804 */
[----:B------:R-:W1:Y:S01]  /*11a40*/  LDSM.16.MT88.4 R12, [R221+0x7800] ;  /* 0x00780000dd0c783b */ /* 0x000e620000004200 */
[----:B------:R-:W-:Y:S06]  /*11a50*/  MUFU.EX2 R93, R93 ;  /* 0x0000005d005d7308 */ /* 0x000fec0000000800 */
[C---:B--2---:R-:W-:Y:S02]  /*11a60*/  HMMA.16816.F32 R196, R28.reuse, R8, R196 ;  /* 0x000000081cc4723c */ /* 0x044fe400000018c4 */
[----:B------:R-:W2:Y:S05]  /*11a70*/  MUFU.EX2 R92, R92 ;  /* 0x0000005c005c7308 */ /* 0x000eaa0000000800 */
[----:B----4-:R-:W-:Y:S01]  /*11a80*/  F2FP.PACK_AB R8, R55, R56 ;  /* 0x000000383708723e */ /* 0x010fe200000000ff */
[----:B------:R-:W-:Y:S01]  /*11a90*/  HMMA.16816.F32 R24, R28, R10, R24 ;  /* 0x0000000a1c18723c */ /* 0x000fe20000001818 */
[----:B-----5:R-:W-:Y:S01]  /*11aa0*/  F2FP.PACK_AB R9, R119, R120 ;  /* 0x000000787709723e */ /* 0x020fe200000000ff */
[----:B------:R-:W4:Y:S01]  /*11ab0*/  LDSM.16.MT88.4 R28, [R216+0x7c00] ;  /* 0x007c0000d81c783b */ /* 0x000f220000004200 */
[----:B------:R-:W5:Y:S01]  /*11ac0*/  MUFU.EX2 R48, R48 ;  /* 0x0000003000307308 */ /* 0x000f620000000800 */
[----:B------:R-:W-:-:S02]  /*11ad0*/  FADD.FTZ R120, R120, R127 ;  /* 0x0000007f78787221 */ /* 0x000fc40000010000 */
[----:B------:R-:W-:Y:S01]  /*11ae0*/  FADD.FTZ R55, R55, R57 ;  /* 0x0000003937377221 */ /* 0x000fe20000010000 */
[----:B------:R-:W-:Y:S01]  /*11af0*/  F2FP.PACK_AB R10, R53, R54 ;  /* 0x00000036350a723e */ /* 0x000fe200000000ff */
[----:B------:R-:W-:Y:S01]  /*11b00*/  FADD.FTZ R120, R119, R120 ;  /* 0x0000007877787221 */ /* 0x000fe20000010000 */
[----:B------:R-:W-:Y:S01]  /*11b10*/  F2FP.PACK_AB R11, R104, R109 ;  /* 0x0000006d680b723e */ /* 0x000fe200000000ff */
[----:B------:R-:W-:Y:S01]  /*11b20*/  FADD.FTZ R55, R54, R55 ;  /* 0x0000003736377221 */ /* 0x000fe20000010000 */
[----:B------:R-:W2:Y:S01]  /*11b30*/  MUFU.EX2 R79, R79 ;  /* 0x0000004f004f7308 */ /* 0x000ea20000000800 */
[----:B------:R-:W-:Y:S02]  /*11b40*/  FADD.FTZ R120, R109, R120 ;  /* 0x000000786d787221 */ /* 0x000fe40000010000 */
[----:B------:R-:W-:Y:S02]  /*11b50*/  FADD.FTZ R55, R53, R55 ;  /* 0x0000003735377221 */ /* 0x000fe40000010000 */
[----:B---3--:R-:W-:Y:S01]  /*11b60*/  HMMA.16816.F32 R16, R8, R20, R16 ;  /* 0x000000140810723c */ /* 0x008fe20000001810 */
[----:B------:R-:W-:-:S02]  /*11b70*/  FADD.FTZ R104, R104, R120 ;  /* 0x0000007868687221 */ /* 0x000fc40000010000 */
[----:B------:R-:W-:Y:S02]  /*11b80*/  MUFU.EX2 R105, R105 ;  /* 0x0000006900697308 */ /* 0x000fe40000000800 */
[----:B------:R-:W-:-:S03]  /*11b90*/  FADD.FTZ R104, R101, R104 ;  /* 0x0000006865687221 */ /* 0x000fc60000010000 */
[C---:B------:R-:W-:Y:S01]  /*11ba0*/  HMMA.16816.F32 R4, R8.reuse, R22, R4 ;  /* 0x000000160804723c */ /* 0x040fe20000001804 */
[----:B------:R-:W3:Y:S01]  /*11bb0*/  LDSM.16.MT88.4 R20, [R221+0x7c00] ;  /* 0x007c0000dd14783b */ /* 0x000ee20000004200 */
[----:B-1----:R-:W-:Y:S01]  /*11bc0*/  FADD.FTZ R104, R96, R104 ;  /* 0x0000006860687221 */ /* 0x002fe20000010000 */
[----:B------:R-:W-:Y:S05]  /*11bd0*/  MUFU.EX2 R125, R125 ;  /* 0x0000007d007d7308 */ /* 0x000fea0000000800 */
[C---:B------:R-:W-:Y:S03]  /*11be0*/  HMMA.16816.F32 R196, R8.reuse, R12, R196 ;  /* 0x0000000c08c4723c */ /* 0x040fe600000018c4 */
[----:B------:R-:W-:Y:S05]  /*11bf0*/  MUFU.EX2 R88, R88 ;  /* 0x0000005800587308 */ /* 0x000fea0000000800 */
[----:B------:R-:W-:Y:S01]  /*11c00*/  HMMA.16816.F32 R24, R8, R14, R24 ;  /* 0x0000000e0818723c */ /* 0x000fe20000001818 */
[----:B------:R-:W1:Y:S02]  /*11c10*/  LDSM.16.MT88.4 R12, [R216+0x8000] ;  /* 0x00800000d80c783b */ /* 0x000e640000004200 */
[----:B------:R-:W1:Y:S04]  /*11c20*/  MUFU.EX2 R84, R84 ;  /* 0x0000005400547308 */ /* 0x000e680000000800 */
[----:B------:R-:W-:Y:S01]  /*11c30*/  F2FP.PACK_AB R8, R51, R52 ;  /* 0x000000343308723e */ /* 0x000fe200000000ff */
[----:B------:R-:W-:Y:S01]  /*11c40*/  FADD.FTZ R52, R52, R55 ;  /* 0x0000003734347221 */ /* 0x000fe20000010000 */
[----:B------:R-:W-:-:S02]  /*11c50*/  F2FP.PACK_AB R9, R96, R101 ;  /* 0x000000656009723e */ /* 0x000fc400000000ff */
[----:B------:R-:W-:Y:S01]  /*11c60*/  F2FP.PACK_AB R10, R49, R50 ;  /* 0x00000032310a723e */ /* 0x000fe200000000ff */
[----:B------:R-:W-:Y:S01]  /*11c70*/  MUFU.EX2 R81, R81 ;  /* 0x0000005100517308 */ /* 0x000fe20000000800 */
[----:B--2---:R-:W-:Y:S01]  /*11c80*/  F2FP.PACK_AB R11, R92, R93 ;  /* 0x0000005d5c0b723e */ /* 0x004fe200000000ff */
[----:B------:R-:W-:Y:S02]  /*11c90*/  FADD.FTZ R52, R51, R52 ;  /* 0x0000003433347221 */ /* 0x000fe40000010000 */
[----:B------:R-:W-:Y:S02]  /*11ca0*/  FADD.FTZ R93, R93, R104 ;  /* 0x000000685d5d7221 */ /* 0x000fe40000010000 */
[----:B------:R-:W-:Y:S02]  /*11cb0*/  FADD.FTZ R52, R50, R52 ;  /* 0x0000003432347221 */ /* 0x000fe40000010000 */
[----:B----4-:R-:W-:Y:S01]  /*11cc0*/  HMMA.16816.F32 R16, R8, R28, R16 ;  /* 0x0000001c0810723c */ /* 0x010fe20000001810 */
[----:B------:R2:W4:Y:S01]  /*11cd0*/  MUFU.EX2 R83, R41 ;  /* 0x0000002900537308 */ /* 0x0005220000000800 */
[----:B------:R-:W-:-:S02]  /*11ce0*/  FADD.FTZ R49, R49, R52 ;  /* 0x0000003431317221 */ /* 0x000fc40000010000 */
[----:B------:R-:W-:Y:S02]  /*11cf0*/  FADD.FTZ R93, R92, R93 ;  /* 0x0000005d5c5d7221 */ /* 0x000fe40000010000 */
[----:B-----5:R-:W-:Y:S02]  /*11d00*/  FADD.FTZ R49, R48, R49 ;  /* 0x0000003130317221 */ /* 0x020fe40000010000 */
[C---:B------:R-:W-:Y:S01]  /*11d10*/  HMMA.16816.F32 R4, R8.reuse, R30, R4 ;  /* 0x0000001e0804723c */ /* 0x040fe20000001804 */
[----:B------:R-:W5:Y:S01]  /*11d20*/  LDSM.16.MT88.4 R28, [R221+0x8000] ;  /* 0x00800000dd1c783b */ /* 0x000f620000004200 */
        /* <DEDUP_REMOVED lines=11> */
[----:B-1----:R-:W-:Y:S01]  /*11de0*/  F2FP.PACK_AB R9, R84, R88 ;  /* 0x000000585409723e */ /* 0x002fe200000000ff */
[----:B------:R-:W-:Y:S01]  /*11df0*/  MUFU.EX2 R169, R169 ;  /* 0x000000a900a97308 */ /* 0x000fe20000000800 */
[----:B------:R-:W-:Y:S01]  /*11e00*/  F2FP.PACK_AB R10, R125, R105 ;  /* 0x000000697d0a723e */ /* 0x000fe200000000ff */
[----:B------:R-:W-:Y:S01]  /*11e10*/  FADD.FTZ R88, R88, R93 ;  /* 0x0000005d58587221 */ /* 0x000fe20000010000 */
[----:B----4-:R-:W-:Y:S01]  /*11e20*/  F2FP.PACK_AB R11, R83, R81 ;  /* 0x00000051530b723e */ /* 0x010fe200000000ff */
[----:B------:R-:W-:-:S02]  /*11e30*/  FADD.FTZ R79, R105, R79 ;  /* 0x0000004f694f7221 */ /* 0x000fc40000010000 */
[----:B------:R-:W-:Y:S02]  /*11e40*/  FADD.FTZ R88, R84, R88 ;  /* 0x0000005854587221 */ /* 0x000fe40000010000 */
[----:B------:R-:W1:Y:S01]  /*11e50*/  MUFU.EX2 R40, R40 ;  /* 0x0000002800287308 */ /* 0x000e620000000800 */
[----:B------:R-:W-:Y:S01]  /*11e60*/  FADD.FTZ R125, R125, R79 ;  /* 0x0000004f7d7d7221 */ /* 0x000fe20000010000 */
[C---:B------:R-:W-:Y:S01]  /*11e70*/  HMMA.16816.F32 R16, R8.reuse, R12, R16 ;  /* 0x0000000c0810723c */ /* 0x040fe20000001810 */
[----:B------:R-:W-:Y:S02]  /*11e80*/  FADD.FTZ R81, R81, R88 ;  /* 0x0000005851517221 */ /* 0x000fe40000010000 */
[----:B------:R-:W-:Y:S02]  /*11e90*/  FADD.FTZ R125, R137, R125 ;  /* 0x0000007d897d7221 */ /* 0x000fe40000010000 */
[----:B------:R-:W-:Y:S01]  /*11ea0*/  FADD.FTZ R81, R83, R81 ;  /* 0x0000005153517221 */ /* 0x000fe20000010000 */
[----:B------:R-:W3:Y:S02]  /*11eb0*/  MUFU.EX2 R39, R39 ;  /* 0x0000002700277308 */ /* 0x000ee40000000800 */
[C---:B------:R-:W-:Y:S01]  /*11ec0*/  HMMA.16816.F32 R4, R8.reuse, R14, R4 ;  /* 0x0000000e0804723c */ /* 0x040fe20000001804 */
[----:B------:R-:W4:Y:S05]  /*11ed0*/  LDSM.16.MT88.4 R12, [R221+0x8400] ;  /* 0x00840000dd0c783b */ /* 0x000f2a0000004200 */
[----:B------:R-:W-:Y:S01]  /*11ee0*/  MUFU.EX2 R38, R38 ;  /* 0x0000002600267308 */ /* 0x000fe20000000800 */
[----:B-1----:R-:W-:Y:S01]  /*11ef0*/  FADD.FTZ R81, R40, R81 ;  /* 0x0000005128517221 */ /* 0x002fe20000010000 */
[C---:B-----5:R-:W-:Y:S06]  /*11f00*/  HMMA.16816.F32 R196, R8.reuse, R28, R196 ;  /* 0x0000001c08c4723c */ /* 0x060fec00000018c4 */
[----:B------:R-:W1:Y:S02]  /*11f10*/  MUFU.EX2 R46, R46 ;  /* 0x0000002e002e7308 */ /* 0x000e640000000800 */
[----:B------:R-:W-:Y:S01]  /*11f20*/  HMMA.16816.F32 R24, R8, R30, R24 ;  /* 0x0000001e0818723c */ /* 0x000fe20000001818 */
[----:B------:R-:W5:Y:S05]  /*11f30*/  LDSM.16.MT88.4 R28, [R216+0x8800] ;  /* 0x00880000d81c783b */ /* 0x000f6a0000004200 */
[----:B------:R-:W2:Y:S01]  /*11f40*/  MUFU.EX2 R134, R134 ;  /* 0x0000008600867308 */ /* 0x000ea20000000800 */
[C---:B------:R-:W-:Y:S01]  /*11f50*/  F2FP.PACK_AB R8, R146.reuse, R137 ;  /* 0x000000899208723e */ /* 0x040fe200000000ff */
[----:B------:R-:W-:Y:S01]  /*11f60*/  FADD.FTZ R146, R146, R125 ;  /* 0x0000007d92927221 */ /* 0x000fe20000010000 */
[C---:B---3--:R-:W-:Y:S01]  /*11f70*/  F2FP.PACK_AB R9, R39.reuse, R40 ;  /* 0x000000282709723e */ /* 0x048fe200000000ff */
[----:B------:R-:W-:Y:S01]  /*11f80*/  FADD.FTZ R39, R39, R81 ;  /* 0x0000005127277221 */ /* 0x000fe20000010000 */
[----:B------:R-:W-:Y:S01]  /*11f90*/  F2FP.PACK_AB R10, R169, R175 ;  /* 0x000000afa90a723e */ /* 0x000fe200000000ff */
[----:B------:R-:W-:Y:S01]  /*11fa0*/  FADD.FTZ R146, R175, R146 ;  /* 0x00000092af927221 */ /* 0x000fe20000010000 */
[----:B-1----:R-:W-:Y:S01]  /*11fb0*/  F2FP.PACK_AB R11, R46, R38 ;  /* 0x000000262e0b723e */ /* 0x002fe200000000ff */
[----:B------:R-:W1:Y:S01]  /*11fc0*/  MUFU.EX2 R102, R102 ;  /* 0x0000006600667308 */ /* 0x000e620000000800 */
        /* <DEDUP_REMOVED lines=8> */
[----:B------:R-:W3:Y:S06]  /*12050*/  MUFU.EX2 R41, R41 ;  /* 0x0000002900297308 */ /* 0x000eec0000000800 */
[C---:B----4-:R-:W-:Y:S02]  /*12060*/  HMMA.16816.F32 R196, R8.reuse, R12, R196 ;  /* 0x0000000c08c4723c */ /* 0x050fe400000018c4 */
[----:B------:R-:W4:Y:S05]  /*12070*/  MUFU.EX2 R36, R36 ;  /* 0x0000002400247308 */ /* 0x000f2a0000000800 */
[----:B------:R-:W-:Y:S01]  /*12080*/  FFMA.FTZ R12, R43, c[0x0][0x23c], -R76 ;  /* 0x00008f002b0c7a23 */ /* 0x000fe2000001084c */
[----:B------:R-:W-:Y:S01]  /*12090*/  HMMA.16816.F32 R24, R8, R14, R24 ;  /* 0x0000000e0818723c */ /* 0x000fe20000001818 */
[----:B------:R-:W-:Y:S01]  /*120a0*/  FFMA.FTZ R13, R32, c[0x0][0x23c], -R47 ;  /* 0x00008f00200d7a23 */ /* 0x000fe2000001082f */
[----:B------:R-:W5:Y:S05]  /*120b0*/  MUFU.EX2 R35, R35 ;  /* 0x0000002300237308 */ /* 0x000f6a0000000800 */
        /* <DEDUP_REMOVED lines=8> */
[C---:B-----5:R-:W-:Y:S01]  /*12140*/  F2FP.PACK_AB R9, R35.reuse, R36 ;  /* 0x000000242309723e */ /* 0x060fe200000000ff */
[----:B------:R-:W-:-:S06]  /*12150*/  FADD.FTZ R35, R35, R46 ;  /* 0x0000002e23237221 */ /* 0x000fcc0000010000 */
[----:B------:R-:W4:Y:S01]  /*12160*/  MUFU.EX2 R45, R45 ;  /* 0x0000002d002d7308 */ /* 0x000f220000000800 */
[----:B-1----:R-:W-:Y:S01]  /*12170*/  FADD.FTZ R35, R34, R35 ;  /* 0x0000002322237221 */ /* 0x002fe20000010000 */
[----:B---3--:R-:W-:-:S06]  /*12180*/  F2FP.PACK_AB R11, R33, R34 ;  /* 0x00000022210b723e */ /* 0x008fcc00000000ff */
[----:B------:R-:W1:Y:S01]  /*12190*/  MUFU.EX2 R37, R37 ;  /* 0x0000002500257308 */ /* 0x000e620000000800 */
[----:B------:R-:W-:Y:S01]  /*121a0*/  FADD.FTZ R33, R33, R35 ;  /* 0x0000002321217221 */ /* 0x000fe20000010000 */
[----:B------:R-:W-:Y:S01]  /*121b0*/  HMMA.16816.F32 R16, R8, R28, R16 ;  /* 0x0000001c0810723c */ /* 0x000fe20000001810 */
[----:B----4-:R-:W-:-:S05]  /*121c0*/  FADD.FTZ R41, R45, R41 ;  /* 0x000000292d297221 */ /* 0x010fca0000010000 */
[----:B------:R-:W3:Y:S02]  /*121d0*/  MUFU.EX2 R12, R12 ;  /* 0x0000000c000c7308 */ /* 0x000ee40000000800 */
[C---:B--2---:R-:W-:Y:S06]  /*121e0*/  HMMA.16816.F32 R196, R8.reuse, R20, R196 ;  /* 0x0000001408c4723c */ /* 0x044fec00000018c4 */
[----:B------:R-:W2:Y:S01]  /*121f0*/  MUFU.EX2 R185, R185 ;  /* 0x000000b900b97308 */ /* 0x000ea20000000800 */
[C---:B-1----:R-:W-:Y:S01]  /*12200*/  FADD.FTZ R41, R37.reuse, R41 ;  /* 0x0000002925297221 */ /* 0x042fe20000010000 */
[C---:B------:R-:W-:Y:S06]  /*12210*/  HMMA.16816.F32 R4, R8.reuse, R30, R4 ;  /* 0x0000001e0804723c */ /* 0x040fec0000001804 */
[----:B------:R-:W1:Y:S01]  /*12220*/  MUFU.EX2 R13, R13 ;  /* 0x0000000d000d7308 */ /* 0x000e620000000800 */
[----:B---3--:R-:W-:Y:S01]  /*12230*/  FADD.FTZ R41, R12, R41 ;  /* 0x000000290c297221 */ /* 0x008fe20000010000 */
[----:B------:R-:W-:Y:S06]  /*12240*/  HMMA.16816.F32 R24, R8, R22, R24 ;  /* 0x000000160818723c */ /* 0x000fec0000001818 */
[----:B------:R-:W3:Y:S01]  /*12250*/  MUFU.EX2 R3, R3 ;  /* 0x0000000300037308 */ /* 0x000ee20000000800 */
[----:B------:R-:W-:-:S02]  /*12260*/  F2FP.PACK_AB R8, R37, R45 ;  /* 0x0000002d2508723e */ /* 0x000fc400000000ff */
[----:B--2---:R-:W-:-:S05]  /*12270*/  F2FP.PACK_AB R10, R185, R12 ;  /* 0x0000000cb90a723e */ /* 0x004fca00000000ff */
        /* <DEDUP_REMOVED lines=12> */
[----:B------:R-:W-:Y:S11]  /*12340*/  HMMA.16816.F32 R192, R8, R194, R24 ;  /* 0x000000c208c0723c */ /* 0x000ff60000001818 */
[----:B------:R-:W-:Y:S07]  /*12350*/  @!UPT UIADD3 URZ, URZ, URZ, URZ ;  /* 0x0000003f3f3ff290 */ /* 0x000fee000fffe03f */
.L_x_2378:
[----:B------:R-:W-:Y:S01]  /*12360*/  ULDC.64 UR4, c[0x0][0x118] ;  /* 0x0000460000047ab9 */ /* 0x000fe20000000a00 */
[----:B------:R-:W-:Y:S05]  /*12370*/  @!P2 BRA `(.L_x_2386) ;  /* 0x000066b00000a947 */ /* 0x000fea0003800000 */
[----:B------:R-:W-:Y:S02]  /*12380*/  MOV R189, R129 ;  /* 0x0000008100bd7202 */ /* 0x000fe40000000f00 */
[----:B------:R-:W-:-:S02]  /*12390*/  MOV R190, R131 ;  /* 0x0000008300be7202 */ /* 0x000fc40000000f00 */
[----:B------:R-:W-:Y:S02]  /*123a0*/  MOV R218, c[0x0][0x1a0] ;  /* 0x0000680000da7a02 */ /* 0x000fe40000000f00 */
.L_x_2390:
        /* <DEDUP_REMOVED lines=50> */
[----:B------:R-:W-:Y:S01]  /*126d0*/  IMAD.MOV.U32 R2, RZ, RZ, c[0x0][0x2d0] ;  /* 0x0000b400ff027624 */ /* 0x000fe200078e00ff */
[----:B------:R-:W2:Y:S03]  /*126e0*/  LDG.E R3, [R6.64] ;  /* 0x0000000406037981 */ /* 0x000ea6000c1e1900 */
[----:B------:R-:W-:Y:S01]  /*126f0*/  IMAD R0, R0, R2, -0x100 ;  /* 0xffffff0000007424 */ /* 0x000fe200078e0202 */
[----:B------:R-:W2:Y:S03]  /*12700*/  LDG.E R4, [R4.64] ;  /* 0x0000000404047981 */ /* 0x000ea6000c1e1900 */
        /* <DEDUP_REMOVED lines=11> */
.L_x_2387:
[----:B------:R-:W-:Y:S02]  /*127c0*/  ISETP.GE.AND P2, PT, R211, c[0x0][0x220], PT ;  /* 0x00008800d3007a0c */ /* 0x000fe40003f46270 */
[C---:B------:R-:W-:Y:S04]  /*127d0*/  LEA R168, P4, R8.reuse, R222, 0x1 ;  /* 0x000000de08a87211 */ /* 0x040fe800078808ff */
[----:B------:R-:W-:Y:S07]  /*127e0*/  LEA.HI.X R169, R8, R223, R9, 0x1, P4 ;  /* 0x000000df08a97211 */ /* 0x000fee00020f0c09 */
[----:B------:R-:W-:Y:S01]  /*127f0*/  @P2 STS.64 [R210+0x5008], RZ ;  /* 0x005008ffd2002388 */ /* 0x000fe20000000a00 */
[-C--:B------:R-:W-:Y:S02]  /*12800*/  @!P2 MOV R14, R8.reuse ;  /* 0x00000008000ea202 */ /* 0x080fe40000000f00 */
[CC--:B------:R-:W-:Y:S02]  /*12810*/  @!P2 LEA R2, P3, R218.reuse, R8.reuse, 0x5 ;  /* 0x00000008da02a211 */ /* 0x0c0fe400078628ff */
[-C--:B------:R-:W-:Y:S01]  /*12820*/  @!P2 MOV R15, R9.reuse ;  /* 0x00000009000fa202 */ /* 0x080fe20000000f00 */
[----:B------:R-:W-:Y:S01]  /*12830*/  @P2 STS [R210+0x5000], RZ ;  /* 0x005000ffd2002388 */ /* 0x000fe20000000800 */
[CC--:B------:R-:W-:Y:S02]  /*12840*/  @!P2 LEA R4, P0, R218.reuse, R8.reuse, 0x6 ;  /* 0x00000008da04a211 */ /* 0x0c0fe400078030ff */
[-C--:B------:R-:W-:Y:S01]  /*12850*/  @!P2 MOV R10, R8.reuse ;  /* 0x00000008000aa202 */ /* 0x080fe20000000f00 */
[----:B------:R-:W-:Y:S01]  /*12860*/  @P2 STS [R210+0x5004], RZ ;  /* 0x005004ffd2002388 */ /* 0x000fe20000000800 */
[----:B------:R-:W-:Y:S01]  /*12870*/  @!P2 IMAD.WIDE.U32 R14, R218, 0x60, R14 ;  /* 0x00000060da0ea825 */ /* 0x000fe200078e000e */
[-C--:B------:R-:W-:Y:S02]  /*12880*/  @!P2 MOV R11, R9.reuse ;  /* 0x00000009000ba202 */ /* 0x080fe40000000f00 */
[----:B------:R-:W-:Y:S01]  /*12890*/  @!PT LDS RZ, [RZ] ;  /* 0x00000000fffff984 */ /* 0x000fe20000000800 */
[----:B------:R-:W-:Y:S01]  /*128a0*/  @!PT LDS RZ, [RZ] ;  /* 0x00000000fffff984 */ /* 0x000fe20000000800 */
[----:B------:R-:W-:Y:S01]  /*128b0*/  @!PT LDS RZ, [RZ] ;  /* 0x00000000fffff984 */ /* 0x000fe20000000800 */
[----:B------:R1:W-:Y:S01]  /*128c0*/  @!P2 LDGSTS.E.BYPASS.LTC128B.128 [R210+0x5000], [R168.64] ;  /* 0x05000000a8d2afae */ /* 0x0003e2000b901d44 */
[----:B------:R-:W-:Y:S02]  /*128d0*/  @!P2 MOV R20, R8 ;  /* 0x000000080014a202 */ /* 0x000fe40000000f00 */
[-C--:B------:R-:W-:Y:S01]  /*128e0*/  @!P2 LEA R24, P5, R14, R222.reuse, 0x1 ;  /* 0x000000de0e18a211 */ /* 0x080fe200078a08ff */
[----:B------:R-:W-:Y:S01]  /*128f0*/  @!P2 IMAD.WIDE.U32 R10, R218, 0xa0, R10 ;  /* 0x000000a0da0aa825 */ /* 0x000fe200078e000a */
[-C--:B------:R-:W-:Y:S02]  /*12900*/  @!P2 MOV R21, R9.reuse ;  /* 0x000000090015a202 */ /* 0x080fe40000000f00 */
[----:B------:R-:W-:Y:S01]  /*12910*/  @!P2 MOV R0, c[0x0][0x1a4] ;  /* 0x000069000000aa02 */ /* 0x000fe20000000f00 */
[----:B------:R-:W-:Y:S01]  /*12920*/  @P2 STS.128 [R210+0x5800], RZ ;  /* 0x005800ffd2002388 */ /* 0x000fe20000000c00 */
[-C--:B------:R-:W-:Y:S01]  /*12930*/  @!P2 LEA R22, P4, R10, R222.reuse, 0x1 ;  /* 0x000000de0a16a211 */ /* 0x080fe200078808ff */
[C---:B------:R-:W-:Y:S01]  /*12940*/  @!P2 IMAD.WIDE.U32 R20, R218.reuse, 0xe0, R20 ;  /* 0x000000e0da14a825 */ /* 0x040fe200078e0014 */
[----:B------:R-:W-:Y:S02]  /*12950*/  @!P2 LEA.HI.X R0, R218, R9, R0, 0x5, P3 ;  /* 0x00000009da00a211 */ /* 0x000fe400018f2c00 */
[CC--:B------:R-:W-:Y:S02]  /*12960*/  @!P2 LEA R18, P3, R2.reuse, R222.reuse, 0x1 ;  /* 0x000000de0212a211 */ /* 0x0c0fe400078608ff */
[----:B------:R-:W-:Y:S02]  /*12970*/  @!P2 MOV R3, c[0x0][0x1a4] ;  /* 0x000069000003aa02 */ /* 0x000fe40000000f00 */
[----:B------:R-:W-:Y:S02]  /*12980*/  @!P2 LEA.HI.X R19, R2, R223, R0, 0x1, P3 ;  /* 0x000000df0213a211 */ /* 0x000fe400018f0c00 */
[----:B------:R-:W-:Y:S02]  /*12990*/  @!P2 LEA.HI.X R3, R218, R9, R3, 0x6, P0 ;  /* 0x00000009da03a211 */ /* 0x000fe400000f3403 */
[C---:B------:R-:W-:Y:S01]  /*129a0*/  @!P2 LEA R16, P0, R4.reuse, R222, 0x1 ;  /* 0x000000de0410a211 */ /* 0x040fe200078008ff */
[----:B------:R-:W-:Y:S01]  /*129b0*/  @!PT LDS RZ, [RZ] ;  /* 0x00000000fffff984 */ /* 0x000fe20000000800 */
[----:B------:R-:W-:Y:S01]  /*129c0*/  @!PT LDS RZ, [RZ] ;  /* 0x00000000fffff984 */ /* 0x000fe20000000800 */
[----:B------:R-:W-:Y:S01]  /*129d0*/  @!PT LDS RZ, [RZ] ;  /* 0x00000000fffff984 */ /* 0x000fe20000000800 */
[----:B------:R2:W-:Y:S01]  /*129e0*/  @!P2 LDGSTS.E.BYPASS.LTC128B.128 [R210+0x5800], [R18.64] ;  /* 0x0580000012d2afae */ /* 0x0005e2000b901d44 */
[----:B------:R-:W-:Y:S02]  /*129f0*/  @!P2 MOV R2, c[0x0][0x1a4] ;  /* 0x000069000002aa02 */ /* 0x000fe40000000f00 */
[----:B------:R-:W-:Y:S02]  /*12a00*/  @!P2 LEA.HI.X R17, R4, R223, R3, 0x1, P0 ;  /* 0x000000df0411a211 */ /* 0x000fe400000f0c03 */
[----:B------:R-:W-:Y:S01]  /*12a10*/  @!P2 LEA R6, P0, R218, R8, 0x7 ;  /* 0x00000008da06a211 */ /* 0x000fe200078038ff */
[----:B------:R-:W-:Y:S01]  /*12a20*/  @!P2 IMAD R2, R2, 0xc0, RZ ;  /* 0x000000c00202a824 */ /* 0x000fe200078e02ff */
[----:B------:R-:W-:Y:S01]  /*12a30*/  @!P2 MOV R4, c[0x0][0x1a4] ;  /* 0x000069000004aa02 */ /* 0x000fe20000000f00 */
[----:B------:R-:W-:Y:S01]  /*12a40*/  @P2 STS.128 [R210+0x6000], RZ ;  /* 0x006000ffd2002388 */ /* 0x000fe20000000c00 */
[----:B------:R-:W-:Y:S02]  /*12a50*/  @!P2 MOV R5, c[0x0][0x1a4] ;  /* 0x000069000005aa02 */ /* 0x000fe40000000f00 */
[----:B------:R-:W-:Y:S01]  /*12a60*/  @!P2 MOV R3, c[0x0][0x1a4] ;  /* 0x000069000003aa02 */ /* 0x000fe20000000f00 */
[----:B------:R-:W-:Y:S01]  /*12a70*/  @!P2 IMAD R4, R4, 0x60, RZ ;  /* 0x000000600404a824 */ /* 0x000fe200078e02ff */
[C---:B------:R-:W-:Y:S01]  /*12a80*/  @!P2 LEA.HI.X R5, R218.reuse, R9, R5, 0x7, P0 ;  /* 0x00000009da05a211 */ /* 0x040fe200000f3c05 */
[----:B------:R-:W-:Y:S01]  /*12a90*/  @!P2 IMAD.WIDE.U32 R8, R218, 0xc0, R8 ;  /* 0x000000c0da08a825 */ /* 0x000fe200078e0008 */
[-C--:B------:R-:W-:Y:S01]  /*12aa0*/  @!P2 LEA R12, P0, R6, R222.reuse, 0x1 ;  /* 0x000000de060ca211 */ /* 0x080fe200078008ff */
[----:B------:R-:W-:Y:S01]  /*12ab0*/  @!PT LDS RZ, [RZ] ;  /* 0x00000000fffff984 */ /* 0x000fe20000000800 */
[----:B------:R-:W-:Y:S01]  /*12ac0*/  @!PT LDS RZ, [RZ] ;  /* 0x00000000fffff984 */ /* 0x000fe20000000800 */
[----:B------:R-:W-:Y:S01]  /*12ad0*/  @!PT LDS RZ, [RZ] ;  /* 0x00000000fffff984 */ /* 0x000fe20000000800 */
[----:B------:R2:W-:Y:S01]  /*12ae0*/  @!P2 LDGSTS.E.BYPASS.LTC128B.128 [R210+0x6000], [R16.64] ;  /* 0x0600000010d2afae */ /* 0x0005e2000b901d44 */
[----:B------:R-:W-:Y:S01]  /*12af0*/  @!P2 IADD3 R4, R4, R15, RZ ;  /* 0x0000000f0404a210 */ /* 0x000fe20007ffe0ff */
[----:B------:R-:W-:Y:S01]  /*12b00*/  @!P2 IMAD R3, R3, 0xa0, RZ ;  /* 0x000000a00303a824 */ /* 0x000fe200078e02ff */
[----:B------:R-:W-:Y:S02]  /*12b10*/  @!P2 LEA.HI.X R13, R6, R223, R5, 0x1, P0 ;  /* 0x000000df060da211 */ /* 0x000fe400000f0c05 */
[----:B------:R-:W-:Y:S02]  /*12b20*/  @!P2 IADD3 R2, R2, R9, RZ ;  /* 0x000000090202a210 */ /* 0x000fe40007ffe0ff */
[----:B------:R-:W-:Y:S01]  /*12b30*/  @!P2 LEA.HI.X R25, R14, R223, R4, 0x1, P5 ;  /* 0x000000df0e19a211 */ /* 0x000fe200028f0c04 */
[----:B------:R-:W-:Y:S01]  /*12b40*/  @P2 STS.128 [R210+0x6800], RZ ;  /* 0x006800ffd2002388 */ /* 0x000fe20000000c00 */
[----:B------:R-:W-:Y:S02]  /*12b50*/  @!P2 IADD3 R3, R3, R11, RZ ;  /* 0x0000000b0303a210 */ /* 0x000fe40007ffe0ff */
[-C--:B------:R-:W-:Y:S02]  /*12b60*/  @!P2 LEA R6, P3, R8, R222.reuse, 0x1 ;  /* 0x000000de0806a211 */ /* 0x080fe400078608ff */
[-C--:B------:R-:W-:Y:S02]  /*12b70*/  @!P2 LEA.HI.X R23, R10, R223.reuse, R3, 0x1, P4 ;  /* 0x000000df0a17a211 */ /* 0x080fe400020f0c03 */
[----:B------:R-:W-:Y:S01]  /*12b80*/  @!P2 LEA.HI.X R7, R8, R223, R2, 0x1, P3 ;  /* 0x000000df0807a211 */ /* 0x000fe200018f0c02 */
[----:B------:R-:W-:Y:S01]  /*12b90*/  @!PT LDS RZ, [RZ] ;  /* 0x00000000fffff984 */ /* 0x000fe20000000800 */
[----:B------:R-:W-:Y:S01]  /*12ba0*/  @!PT LDS RZ, [RZ] ;  /* 0x00000000fffff984 */ /* 0x000fe20000000800 */
[----:B------:R-:W-:Y:S01]  /*12bb0*/  @!PT LDS RZ, [RZ] ;  /* 0x00000000fffff984 */ /* 0x000fe20000000800 */
[----:B------:R3:W-:Y:S01]  /*12bc0*/  @!P2 LDGSTS.E.BYPASS.LTC128B.128 [R210+0x6800], [R24.64] ;  /* 0x0680000018d2afae */ /* 0x0007e2000b901d44 */
[----:B------:R-:W-:Y:S02]  /*12bd0*/  @!P2 LEA R26, P0, R20, R222, 0x1 ;  /* 0x000000de141aa211 */ /* 0x000fe400078008ff */
[----:B------:R-:W-:Y:S02]  /*12be0*/  @!P2 MOV R0, c[0x0][0x1a4] ;  /* 0x000069000000aa02 */ /* 0x000fe40000000f00 */
[----:B------:R-:W-:Y:S03]  /*12bf0*/  MOV R222, R168 ;  /* 0x000000a800de7202 */ /* 0x000fe60000000f00 */
[----:B------:R-:W-:Y:S01]  /*12c00*/  @P2 STS.128 [R210+0x7000], RZ ;  /* 0x007000ffd2002388 */ /* 0x000fe20000000c00 */
[----:B------:R-:W-:Y:S05]  /*12c10*/  @!P2 IMAD R0, R0, 0xe0, RZ ;  /* 0x000000e00000a824 */ /* 0x000fea00078e02ff */
[----:B------:R-:W-:Y:S02]  /*12c20*/  @!P2 IADD3 R0, R0, R21, RZ ;  /* 0x000000150000a210 */ /* 0x000fe40007ffe0ff */
[----:B------:R-:W-:Y:S01]  /*12c30*/  @!PT LDS RZ, [RZ] ;  /* 0x00000000fffff984 */ /* 0x000fe20000000800 */
[----:B------:R-:W-:Y:S01]  /*12c40*/  @!PT LDS RZ, [RZ] ;  /* 0x00000000fffff984 */ /* 0x000fe20000000800 */
[----:B------:R-:W-:Y:S01]  /*12c50*/  @!PT LDS RZ, [RZ] ;  /* 0x00000000fffff984 */ /* 0x000fe20000000800 */
[----:B------:R4:W-:Y:S02]  /*12c60*/  @!P2 LDGSTS.E.BYPASS.LTC128B.128 [R210+0x7000], [R12.64] ;  /* 0x070000000cd2afae */ /* 0x0009e4000b901d44 */
[----:B------:R-:W-:Y:S02]  /*12c70*/  @!P2 LEA.HI.X R27, R20, R223, R0, 0x1, P0 ;  /* 0x000000df141ba211 */ /* 0x000fe400000f0c00 */
[----:B------:R-:W-:Y:S02]  /*12c80*/  ISETP.GT.AND P0, PT, R188, R209, PT ;  /* 0x000000d1bc00720c */ /* 0x000fe40003f04270 */
[----:B------:R-:W-:Y:S02]  /*12c90*/  MOV R223, R169 ;  /* 0x000000a900df7202 */ /* 0x000fe40000000f00 */
        /* <DEDUP_REMOVED lines=19> */
[----:B----4-:R-:W-:Y:S08]  /*12dd0*/  LDSM.16.M88.4 R12, [R163] ;  /* 0x00000000a30c783b */ /* 0x010ff00000000200 */
[----:B--2---:R-:W-:Y:S08]  /*12de0*/  LDSM.16.M88.4 R16, [R164+0x1400] ;  /* 0x00140000a410783b */ /* 0x004ff00000000200 */
[----:B-----5:R-:W-:Y:S08]  /*12df0*/  LDSM.16.M88.4 R20, [R162] ;  /* 0x00000000a214783b */ /* 0x020ff00000000200 */
[----:B---3--:R-:W-:Y:S08]  /*12e00*/  LDSM.16.M88.4 R24, [R164+0x1800] ;  /* 0x00180000a418783b */ /* 0x008ff00000000200 */
        /* <DEDUP_REMOVED lines=14> */
[----:B------:R-:W2:Y:S08]  /*12ef0*/  LDSM.16.M88.4 R104, [R164+0x3c00] ;  /* 0x003c0000a468783b */ /* 0x000eb00000000200 */
[----:B------:R-:W-:Y:S08]  /*12f00*/  LDSM.16.M88.4 R96, [R153] ;  /* 0x000000009960783b */ /* 0x000ff00000000200 */
[----:B------:R-:W3:Y:S08]  /*12f10*/  LDSM.16.M88.4 R100, [R152] ;  /* 0x000000009864783b */ /* 0x000ef00000000200 */
[----:B------:R-:W4:Y:S08]  /*12f20*/  LDSM.16.M88.4 R116, [R164+0x4000] ;  /* 0x00400000a474783b */ /* 0x000f300000000200 */
[----:B------:R-:W-:Y:S08]  /*12f30*/  LDSM.16.M88.4 R112, [R164+0x4400] ;  /* 0x00440000a470783b */ /* 0x000ff00000000200 */
[----:B------:R-:W-:Y:S08]  /*12f40*/  LDSM.16.M88.4 R120, [R164+0x4800] ;  /* 0x00480000a478783b */ /* 0x000ff00000000200 */
[----:B------:R-:W-:Y:S08]  /*12f50*/  LDSM.16.M88.4 R140, [R164+0x4c00] ;  /* 0x004c0000a48c783b */ /* 0x000ff00000000200 */
[----:B------:R-:W-:Y:S08]  /*12f60*/  LDSM.16.M88.4 R144, [R149] ;  /* 0x000000009590783b */ /* 0x000ff00000000200 */
[----:B------:R-:W-:Y:S01]  /*12f70*/  LDSM.16.M88.4 R136, [R148] ;  /* 0x000000009488783b */ /* 0x000fe20000000200 */
[C---:B--2---:R-:W-:Y:S08]  /*12f80*/  HMMA.16816.F32 R92, R132.reuse, R104, RZ ;  /* 0x00000068845c723c */ /* 0x044ff000000018ff */
[C---:B------:R-:W-:Y:S08]  /*12f90*/  HMMA.16816.F32 R104, R132.reuse, R106, RZ ;  /* 0x0000006a8468723c */ /* 0x040ff000000018ff */
[----:B-1----:R-:W-:Y:S08]  /*12fa0*/  HMMA.16816.F32 R4, R132, R8, RZ ;  /* 0x000000088404723c */ /* 0x002ff000000018ff */
        /* <DEDUP_REMOVED lines=330> */
[----:B------:R-:W2:Y:S01]  /*14450*/  I2F.RP R130, R129 ;  /* 0x0000008100827306 */ /* 0x000ea20000209400 */
[C---:B------:R-:W-:Y:S02]  /*14460*/  IADD3 R138, R133.reuse, -0x100, RZ ;  /* 0xffffff00858a7810 */ /* 0x040fe40007ffe0ff */
        /* <DEDUP_REMOVED lines=43> */
[----:B------:R3:W2:Y:S03]  /*14720*/  LDG.E R134, [R134.64] ;  /* 0x0000000486867981 */ /* 0x0006a6000c1e1900 */
[----:B------:R-:W-:Y:S01]  /*14730*/  IMAD.WIDE.U32 R130, R129, c[0x0][0x198], RZ ;  /* 0x0000660081827a25 */ /* 0x000fe200078e00ff */
[----:B---3--:R-:W-:Y:S05]  /*14740*/  SHF.R.S32.HI R135, RZ, 0x1f, R129 ;  /* 0x0000001fff877819 */ /* 0x008fea0000011481 */
        /* <DEDUP_REMOVED lines=9> */
.L_x_2389:
[----:B------:R2:W-:Y:S01]  /*147e0*/  @P2 STS [R210+0x1004], RZ ;  /* 0x001004ffd2002388 */ /* 0x0005e20000000800 */
[----:B------:R-:W-:Y:S01]  /*147f0*/  LEA R168, P5, R130, R220, 0x1 ;  /* 0x000000dc82a87211 */ /* 0x000fe200078a08ff */
[----:B------:R-:W-:Y:S01]  /*14800*/  @!P2 IMAD.MOV.U32 R133, RZ, RZ, c[0x0][0x19c] ;  /* 0x00006700ff85a624 */ /* 0x000fe200078e00ff */
[-C--:B------:R-:W-:Y:S01]  /*14810*/  @!P2 LEA R134, P4, R132, R130.reuse, 0x5 ;  /* 0x000000828486a211 */ /* 0x080fe200078828ff */
[----:B------:R2:W-:Y:S01]  /*14820*/  @P2 STS.64 [R210+0x1008], RZ ;  /* 0x001008ffd2002388 */ /* 0x0005e20000000a00 */
[----:B------:R-:W-:Y:S01]  /*14830*/  @!P2 IMAD.MOV.U32 R135, RZ, RZ, c[0x0][0x19c] ;  /* 0x00006700ff87a624 */ /* 0x000fe200078e00ff */
[--C-:B------:R-:W-:Y:S01]  /*14840*/  LEA.HI.X R169, R130, R219, R129.reuse, 0x1, P5 ;  /* 0x000000db82a97211 */ /* 0x100fe200028f0c81 */
        /* <DEDUP_REMOVED lines=10> */
[----:B------:R-:W-:Y:S01]  /*148f0*/  @!P2 IMAD.WIDE.U32 R144, R132, 0x60, R130 ;  /* 0x000000608490a825 */ /* 0x000fe200078e0082 */
[----:B------:R-:W-:Y:S01]  /*14900*/  @!P2 LEA R146, P3, R134, R220, 0x1 ;  /* 0x000000dc8692a211 */ /* 0x000fe200078608ff */
[----:B------:R2:W-:Y:S01]  /*14910*/  @P2 STS.128 [R210+0x1800], RZ ;  /* 0x001800ffd2002388 */ /* 0x0005e20000000c00 */
[----:B------:R-:W-:Y:S01]  /*14920*/  @!P2 LEA R138, P0, R132, R130, 0x7 ;  /* 0x00000082848aa211 */ /* 0x000fe200078038ff */
[----:B------:R-:W-:Y:S01]  /*14930*/  @!P2 IMAD.MOV.U32 R141, RZ, RZ, R129 ;  /* 0x000000ffff8da224 */ /* 0x000fe200078e0081 */
[----:B------:R-:W-:Y:S01]  /*14940*/  @!P2 LEA.HI.X R147, R134, R219, R133, 0x1, P3 ;  /* 0x000000db8693a211 */ /* 0x000fe200018f0c85 */
[--C-:B------:R-:W-:Y:S01]  /*14950*/  @!P2 IMAD.MOV.U32 R142, RZ, RZ, R130.reuse ;  /* 0x000000ffff8ea224 */ /* 0x100fe200078e0082 */
[-C--:B------:R-:W-:Y:S01]  /*14960*/  @!P2 LEA.HI.X R137, R132, R129.reuse, R137, 0x7, P0 ;  /* 0x000000818489a211 */ /* 0x080fe200000f3c89 */
[----:B------:R-:W-:Y:S01]  /*14970*/  @!P2 IMAD.MOV.U32 R140, RZ, RZ, R130 ;  /* 0x000000ffff8ca224 */ /* 0x000fe200078e0082 */
[-C--:B------:R-:W-:Y:S01]  /*14980*/  @!P2 MOV R143, R129.reuse ;  /* 0x00000081008fa202 */ /* 0x080fe20000000f00 */
[----:B------:R-:W-:Y:S01]  /*14990*/  @!PT LDS RZ, [RZ] ;  /* 0x00000000fffff984 */ /* 0x000fe20000000800 */
[----:B------:R-:W-:Y:S01]  /*149a0*/  @!PT LDS RZ, [RZ] ;  /* 0x00000000fffff984 */ /* 0x000fe20000000800 */
[----:B------:R-:W-:Y:S01]  /*149b0*/  @!PT LDS RZ, [RZ] ;  /* 0x00000000fffff984 */ /* 0x000fe20000000800 */
[----:B------:R2:W-:Y:S01]  /*149c0*/  @!P2 LDGSTS.E.BYPASS.LTC128B.128 [R210+0x1800], [R146.64] ;  /* 0x0180000092d2afae */ /* 0x0005e2000b901d44 */
[----:B------:R-:W-:Y:S01]  /*149d0*/  @!P2 MOV R171, R129 ;  /* 0x0000008100aba202 */ /* 0x000fe20000000f00 */
[----:B------:R-:W-:Y:S01]  /*149e0*/  @!P2 IMAD.MOV.U32 R129, RZ, RZ, c[0x0][0x19c] ;  /* 0x00006700ff81a624 */ /* 0x000fe200078e00ff */
[-C--:B------:R-:W-:Y:S01]  /*149f0*/  @!P2 LEA R172, P0, R136, R220.reuse, 0x1 ;  /* 0x000000dc88aca211 */ /* 0x080fe200078008ff */
[----:B------:R2:W-:Y:S01]  /*14a00*/  @P2 STS.128 [R210+0x2000], RZ ;  /* 0x002000ffd2002388 */ /* 0x0005e20000000c00 */
[-C--:B------:R-:W-:Y:S01]  /*14a10*/  @!P2 LEA R174, P5, R144, R220.reuse, 0x1 ;  /* 0x000000dc90aea211 */ /* 0x080fe200078a08ff */
[----:B------:R-:W-:Y:S01]  /*14a20*/  @!P2 IMAD R129, R129, 0x60, RZ ;  /* 0x000000608181a824 */ /* 0x000fe200078e02ff */
[-C--:B------:R-:W-:Y:S01]  /*14a30*/  @!P2 LEA.HI.X R173, R136, R219.reuse, R135, 0x1, P0 ;  /* 0x000000db88ada211 */ /* 0x080fe200000f0c87 */
[----:B------:R-:W-:Y:S01]  /*14a40*/  @!P2 IMAD.WIDE.U32 R142, R132, 0xa0, R142 ;  /* 0x000000a0848ea825 */ /* 0x000fe200078e008e */
[CC--:B------:R-:W-:Y:S03]  /*14a50*/  @!P2 LEA R134, P0, R138.reuse, R220.reuse, 0x1 ;  /* 0x000000dc8a86a211 */ /* 0x0c0fe600078008ff */
[----:B------:R-:W-:Y:S01]  /*14a60*/  @!PT LDS RZ, [RZ] ;  /* 0x00000000fffff984 */ /* 0x000fe20000000800 */
[----:B------:R-:W-:Y:S01]  /*14a70*/  @!PT LDS RZ, [RZ] ;  /* 0x00000000fffff984 */ /* 0x000fe20000000800 */
[----:B------:R-:W-:Y:S01]  /*14a80*/  @!PT LDS RZ, [RZ] ;  /* 0x00000000fffff984 */ /* 0x000fe20000000800 */
[----:B------:R2:W-:Y:S01]  /*14a90*/  @!P2 LDGSTS.E.BYPASS.LTC128B.128 [R210+0x2000], [R172.64] ;  /* 0x02000000acd2afae */ /* 0x0005e2000b901d44 */
[----:B------:R-:W-:Y:S01]  /*14aa0*/  @!P2 IMAD.IADD R129, R129, 0x1, R145 ;  /* 0x000000018181a824 */ /* 0x000fe200078e0291 */
[-C--:B------:R-:W-:Y:S01]  /*14ab0*/  @!P2 LEA.HI.X R135, R138, R219.reuse, R137, 0x1, P0 ;  /* 0x000000db8a87a211 */ /* 0x080fe200000f0c89 */
[----:B------:R-:W-:Y:S01]  /*14ac0*/  @!P2 IMAD.MOV.U32 R170, RZ, RZ, R130 ;  /* 0x000000ffffaaa224 */ /* 0x000fe200078e0082 */
[----:B------:R2:W-:Y:S01]  /*14ad0*/  @P2 STS.128 [R210+0x2800], RZ ;  /* 0x002800ffd2002388 */ /* 0x0005e20000000c00 */
[----:B------:R-:W-:Y:S01]  /*14ae0*/  @!P2 IMAD.WIDE.U32 R140, R132, 0xc0, R140 ;  /* 0x000000c0848ca825 */ /* 0x000fe200078e008c */
[-C--:B------:R-:W-:Y:S02]  /*14af0*/  @!P2 LEA.HI.X R175, R144, R219.reuse, R129, 0x1, P5 ;  /* 0x000000db90afa211 */ /* 0x080fe400028f0c81 */
[-C--:B------:R-:W-:Y:S01]  /*14b00*/  @!P2 LEA R138, P4, R142, R220.reuse, 0x1 ;  /* 0x000000dc8e8aa211 */ /* 0x080fe200078808ff */
[----:B------:R-:W-:Y:S01]  /*14b10*/  @!P2 IMAD.WIDE.U32 R170, R132, 0xe0, R170 ;  /* 0x000000e084aaa825 */ /* 0x000fe200078e00aa */
[-C--:B------:R-:W-:Y:S01]  /*14b20*/  @!P2 LEA R136, P3, R140, R220.reuse, 0x1 ;  /* 0x000000dc8c88a211 */ /* 0x080fe200078608ff */
[----:B------:R-:W-:Y:S01]  /*14b30*/  @!PT LDS RZ, [RZ] ;  /* 0x00000000fffff984 */ /* 0x000fe20000000800 */
[----:B------:R-:W-:Y:S01]  /*14b40*/  @!PT LDS RZ, [RZ] ;  /* 0x00000000fffff984 */ /* 0x000fe20000000800 */
[----:B------:R-:W-:Y:S01]  /*14b50*/  @!PT LDS RZ, [RZ] ;  /* 0x00000000fffff984 */ /* 0x000fe20000000800 */
[----:B------:R2:W-:Y:S01]  /*14b60*/  @!P2 LDGSTS.E.BYPASS.LTC128B.128 [R210+0x2800], [R174.64] ;  /* 0x02800000aed2afae */ /* 0x0005e2000b901d44 */
[----:B------:R-:W-:Y:S01]  /*14b70*/  @!P2 MOV R130, c[0x0][0x19c] ;  /* 0x000067000082aa02 */ /* 0x000fe20000000f00 */
[----:B------:R-:W-:Y:S01]  /*14b80*/  @!P2 IMAD.MOV.U32 R132, RZ, RZ, c[0x0][0x19c] ;  /* 0x00006700ff84a624 */ /* 0x000fe200078e00ff */
[----:B------:R-:W-:Y:S01]  /*14b90*/  @!P2 LEA R176, P0, R170, R220, 0x1 ;  /* 0x000000dcaab0a211 */ /* 0x000fe200078008ff */
[----:B------:R2:W-:Y:S01]  /*14ba0*/  @P2 STS.128 [R210+0x3000], RZ ;  /* 0x003000ffd2002388 */ /* 0x0005e20000000c00 */
[----:B------:R-:W-:Y:S02]  /*14bb0*/  @!P2 IMAD.MOV.U32 R131, RZ, RZ, c[0x0][0x19c] ;  /* 0x00006700ff83a624 */ /* 0x000fe400078e00ff */
[----:B------:R-:W-:Y:S01]  /*14bc0*/  @!P2 IMAD R132, R132, 0xa0, RZ ;  /* 0x000000a08484a824 */ /* 0x000fe200078e02ff */
[----:B------:R-:W-:Y:S01]  /*14bd0*/  @!PT LDS RZ, [RZ] ;  /* 0x00000000fffff984 */ /* 0x000fe20000000800 */
[----:B------:R-:W-:Y:S01]  /*14be0*/  @!PT LDS RZ, [RZ] ;  /* 0x00000000fffff984 */ /* 0x000fe20000000800 */
[----:B------:R-:W-:Y:S01]  /*14bf0*/  @!PT LDS RZ, [RZ] ;  /* 0x00000000fffff984 */ /* 0x000fe20000000800 */
[----:B------:R2:W-:Y:S01]  /*14c00*/  @!P2 LDGSTS.E.BYPASS.LTC128B.128 [R210+0x3000], [R134.64] ;  /* 0x0300000086d2afae */ /* 0x0005e2000b901d44 */
[----:B------:R-:W-:Y:S02]  /*14c10*/  @!P2 IMAD R131, R131, 0xc0, RZ ;  /* 0x000000c08383a824 */ /* 0x000fe400078e02ff */
[----:B------:R-:W-:Y:S01]  /*14c20*/  @!P2 IMAD.IADD R132, R132, 0x1, R143 ;  /* 0x000000018484a824 */ /* 0x000fe200078e028f */
[----:B------:R2:W-:Y:S01]  /*14c30*/  @P2 STS.128 [R210+0x3800], RZ ;  /* 0x003800ffd2002388 */ /* 0x0005e20000000c00 */
        /* <DEDUP_REMOVED lines=23> */
.L_x_2388:
[----:B--234-:R-:W-:Y:S04]  /*14db0*/  LEA R191, R188, R187, 0x8 ;  /* 0x000000bbbcbf7211 */ /* 0x01cfe800078e40ff */
        /* <DEDUP_REMOVED lines=71> */
[CC--:B--2---:R-:W-:Y:S02]  /*15230*/  FFMA.FTZ R0, R167.reuse, R129.reuse, R0 ;  /* 0x00000081a7007223 */ /* 0x0c4fe40000010000 */
[----:B-1----:R-:W-:Y:S01]  /*15240*/  FFMA.FTZ R2, R167, R129, R2 ;  /* 0x00000081a7027223 */ /* 0x002fe20000010002 */
[----:B------:R-:W-:Y:S01]  /*15250*/  IADD3 R129, R191, 0x90, RZ ;  /* 0x00000090bf817810 */ /* 0x000fe20007ffe0ff */
[CC--:B---3--:R-:W-:Y:S02]  /*15260*/  FFMA.FTZ R3, R167.reuse, R130.reuse, R3 ;  /* 0x00000082a7037223 */ /* 0x0c8fe40000010003 */
[C---:B------:R-:W-:Y:S01]  /*15270*/  FFMA.FTZ R4, R167.reuse, R130, R4 ;  /* 0x00000082a7047223 */ /* 0x040fe20000010004 */
[----:B------:R-:W-:Y:S01]  /*15280*/  FMNMX.FTZ R130, R0, R190, !PT ;  /* 0x000000be00827209 */ /* 0x000fe20007810000 */
[CC--:B----4-:R-:W-:Y:S01]  /*15290*/  FFMA.FTZ R5, R167.reuse, R131.reuse, R5 ;  /* 0x00000083a7057223 */ /* 0x0d0fe20000010005 */
[----:B------:R-:W1:Y:S01]  /*152a0*/  I2F R129, R129 ;  /* 0x0000008100817306 */ /* 0x000e620000201400 */
[----:B------:R-:W-:Y:S01]  /*152b0*/  FFMA.FTZ R6, R167, R131, R6 ;  /* 0x00000083a7067223 */ /* 0x000fe20000010006 */
[----:B------:R-:W-:Y:S01]  /*152c0*/  FMNMX.FTZ R224, R3, R130, !PT ;  /* 0x0000008203e07209 */ /* 0x000fe20007810000 */
[CC--:B-----5:R-:W-:Y:S01]  /*152d0*/  FFMA.FTZ R7, R167.reuse, R132.reuse, R7 ;  /* 0x00000084a7077223 */ /* 0x0e0fe20000010007 */
[----:B------:R-:W-:Y:S01]  /*152e0*/  FMNMX.FTZ R131, R2, R189, !PT ;  /* 0x000000bd02837209 */ /* 0x000fe20007810000 */
[----:B------:R-:W-:Y:S01]  /*152f0*/  FFMA.FTZ R8, R167, R132, R8 ;  /* 0x00000084a7087223 */ /* 0x000fe20000010008 */
[----:B------:R-:W-:Y:S01]  /*15300*/  FMNMX.FTZ R224, R5, R224, !PT ;  /* 0x000000e005e07209 */ /* 0x000fe20007810000 */
[C---:B------:R-:W-:Y:S01]  /*15310*/  FFMA.FTZ R9, R167.reuse, R133, R9 ;  /* 0x00000085a7097223 */ /* 0x040fe20000010009 */
[----:B------:R-:W-:Y:S01]  /*15320*/  FMNMX.FTZ R131, R4, R131, !PT ;  /* 0x0000008304837209 */ /* 0x000fe20007810000 */
[----:B------:R-:W-:Y:S01]  /*15330*/  FFMA.FTZ R10, R167, R133, R10 ;  /* 0x00000085a70a7223 */ /* 0x000fe2000001000a */
[----:B------:R-:W-:Y:S01]  /*15340*/  FMNMX.FTZ R224, R7, R224, !PT ;  /* 0x000000e007e07209 */ /* 0x000fe20007810000 */
[CC--:B------:R-:W-:Y:S01]  /*15350*/  FFMA.FTZ R11, R167.reuse, R134.reuse, R11 ;  /* 0x00000086a70b7223 */ /* 0x0c0fe2000001000b */
[----:B------:R-:W-:Y:S01]  /*15360*/  FMNMX.FTZ R132, R6, R131, !PT ;  /* 0x0000008306847209 */ /* 0x000fe20007810000 */
[----:B------:R-:W-:Y:S01]  /*15370*/  FFMA.FTZ R12, R167, R134, R12 ;  /* 0x00000086a70c7223 */ /* 0x000fe2000001000c */
[----:B------:R-:W-:Y:S01]  /*15380*/  FMNMX.FTZ R224, R9, R224, !PT ;  /* 0x000000e009e07209 */ /* 0x000fe20007810000 */
[CC--:B------:R-:W-:Y:S01]  /*15390*/  FFMA.FTZ R13, R167.reuse, R135.reuse, R13 ;  /* 0x00000087a70d7223 */ /* 0x0c0fe2000001000d */
[----:B------:R-:W-:Y:S01]  /*153a0*/  FMNMX.FTZ R132, R8, R132, !PT ;  /* 0x0000008408847209 */ /* 0x000fe20007810000 */
[----:B------:R-:W-:Y:S01]  /*153b0*/  FFMA.FTZ R14, R167, R135, R14 ;  /* 0x00000087a70e7223 */ /* 0x000fe2000001000e */
[----:B------:R-:W-:Y:S01]  /*153c0*/  FMNMX.FTZ R224, R11, R224, !PT ;  /* 0x000000e00be07209 */ /* 0x000fe20007810000 */
[C---:B------:R-:W-:Y:S01]  /*153d0*/  FFMA.FTZ R15, R167.reuse, R136, R15 ;  /* 0x00000088a70f7223 */ /* 0x040fe2000001000f */
        /* <DEDUP_REMOVED lines=34> */
[----:B------:R-:W-:Y:S01]  /*15600*/  IADD3 R136, R191, 0xa9, RZ ;  /* 0x000000a9bf887810 */ /* 0x000fe20007ffe0ff */
[-C--:B------:R-:W-:Y:S01]  /*15610*/  FFMA.FTZ R33, R167, R145.reuse, R33 ;  /* 0x00000091a7217223 */ /* 0x080fe20000010021 */
[----:B------:R-:W-:Y:S01]  /*15620*/  FMNMX.FTZ R224, R29, R224, !PT ;  /* 0x000000e01de07209 */ /* 0x000fe20007810000 */
[C---:B------:R-:W-:Y:S01]  /*15630*/  FFMA.FTZ R34, R167.reuse, R145, R34 ;  /* 0x00000091a7227223 */ /* 0x040fe20000010022 */
[----:B------:R-:W-:Y:S01]  /*15640*/  FMNMX.FTZ R137, R28, R137, !PT ;  /* 0x000000891c897209 */ /* 0x000fe20007810000 */
[CC--:B------:R-:W-:Y:S01]  /*15650*/  FFMA.FTZ R35, R167.reuse, R146.reuse, R35 ;  /* 0x00000092a7237223 */ /* 0x0c0fe20000010023 */
[----:B------:R-:W-:Y:S01]  /*15660*/  I2F R136, R136 ;  /* 0x0000008800887306 */ /* 0x000fe20000201400 */
[C---:B------:R-:W-:Y:S01]  /*15670*/  FFMA.FTZ R36, R167.reuse, R146, R36 ;  /* 0x00000092a7247223 */ /* 0x040fe20000010024 */
[----:B------:R-:W-:Y:S01]  /*15680*/  FMNMX.FTZ R138, R30, R137, !PT ;  /* 0x000000891e8a7209 */ /* 0x000fe20007810000 */
[-C--:B------:R-:W-:Y:S01]  /*15690*/  FFMA.FTZ R37, R167, R147.reuse, R37 ;  /* 0x00000093a7257223 */ /* 0x080fe20000010025 */
[----:B------:R-:W-:Y:S01]  /*156a0*/  IADD3 R137, R191, 0xb0, RZ ;  /* 0x000000b0bf897810 */ /* 0x000fe20007ffe0ff */
[C---:B------:R-:W-:Y:S01]  /*156b0*/  FFMA.FTZ R38, R167.reuse, R147, R38 ;  /* 0x00000093a7267223 */ /* 0x040fe20000010026 */
[----:B------:R-:W-:Y:S01]  /*156c0*/  FMNMX.FTZ R138, R32, R138, !PT ;  /* 0x0000008a208a7209 */ /* 0x000fe20007810000 */
[----:B------:R-:W-:Y:S01]  /*156d0*/  FFMA.FTZ R39, R167, R168, R39 ;  /* 0x000000a8a7277223 */ /* 0x000fe20000010027 */
[----:B------:R-:W-:Y:S01]  /*156e0*/  FMNMX.FTZ R224, R31, R224, !PT ;  /* 0x000000e01fe07209 */ /* 0x000fe20007810000 */
[C---:B------:R-:W-:Y:S01]  /*156f0*/  FFMA.FTZ R40, R167.reuse, R168, R40 ;  /* 0x000000a8a7287223 */ /* 0x040fe20000010028 */
[----:B------:R-:W-:Y:S01]  /*15700*/  I2F R137, R137 ;  /* 0x0000008900897306 */ /* 0x000fe20000201400 */
[----:B------:R-:W-:Y:S01]  /*15710*/  FMNMX.FTZ R139, R34, R138, !PT ;  /* 0x0000008a228b7209 */ /* 0x000fe20007810000 */
[-C--:B------:R-:W-:Y:S01]  /*15720*/  FFMA.FTZ R41, R167, R169.reuse, R41 ;  /* 0x000000a9a7297223 */ /* 0x080fe20000010029 */
[----:B------:R-:W-:Y:S01]  /*15730*/  IADD3 R138, R191, 0xb1, RZ ;  /* 0x000000b1bf8a7810 */ /* 0x000fe20007ffe0ff */
[C---:B------:R-:W-:Y:S01]  /*15740*/  FFMA.FTZ R42, R167.reuse, R169, R42 ;  /* 0x000000a9a72a7223 */ /* 0x040fe2000001002a */
[----:B------:R-:W-:Y:S01]  /*15750*/  FMNMX.FTZ R139, R36, R139, !PT ;  /* 0x0000008b248b7209 */ /* 0x000fe20007810000 */
[----:B------:R-:W-:Y:S01]  /*15760*/  FFMA.FTZ R43, R167, R170, R43 ;  /* 0x000000aaa72b7223 */ /* 0x000fe2000001002b */
[----:B------:R-:W-:Y:S01]  /*15770*/  FMNMX.FTZ R224, R33, R224, !PT ;  /* 0x000000e021e07209 */ /* 0x000fe20007810000 */
[----:B------:R-:W-:Y:S01]  /*15780*/  FFMA.FTZ R44, R167, R170, R44 ;  /* 0x000000aaa72c7223 */ /* 0x000fe2000001002c */
[----:B------:R-:W-:Y:S01]  /*15790*/  FMNMX.FTZ R140, R38, R139, !PT ;  /* 0x0000008b268c7209 */ /* 0x000fe20007810000 */
[----:B------:R-:W-:Y:S01]  /*157a0*/  I2F R138, R138 ;  /* 0x0000008a008a7306 */ /* 0x000fe20000201400 */
[----:B------:R-:W-:Y:S01]  /*157b0*/  IADD3 R139, R191, 0xb8, RZ ;  /* 0x000000b8bf8b7810 */ /* 0x000fe20007ffe0ff */
        /* <DEDUP_REMOVED lines=8> */
[----:B------:R-:W-:Y:S01]  /*15840*/  I2F R139, R139 ;  /* 0x0000008b008b7306 */ /* 0x000fe20000201400 */
[-C--:B------:R-:W-:Y:S01]  /*15850*/  FFMA.FTZ R49, R167, R173.reuse, R49 ;  /* 0x000000ada7317223 */ /* 0x080fe20000010031 */
[----:B------:R-:W-:Y:S01]  /*15860*/  FMNMX.FTZ R224, R37, R224, !PT ;  /* 0x000000e025e07209 */ /* 0x000fe20007810000 */
[C---:B------:R-:W-:Y:S01]  /*15870*/  FFMA.FTZ R50, R167.reuse, R173, R50 ;  /* 0x000000ada7327223 */ /* 0x040fe20000010032 */
[----:B------:R-:W-:Y:S01]  /*15880*/  FMNMX.FTZ R141, R44, R141, !PT ;  /* 0x0000008d2c8d7209 */ /* 0x000fe20007810000 */
[----:B------:R-:W-:Y:S01]  /*15890*/  FFMA.FTZ R51, R167, R174, R51 ;  /* 0x000000aea7337223 */ /* 0x000fe20000010033 */
[----:B------:R-:W-:Y:S01]  /*158a0*/  FMNMX.FTZ R224, R39, R224, !PT ;  /* 0x000000e027e07209 */ /* 0x000fe20007810000 */
[C---:B------:R-:W-:Y:S01]  /*158b0*/  FFMA.FTZ R52, R167.reuse, R174, R52 ;  /* 0x000000aea7347223 */ /* 0x040fe20000010034 */
[----:B------:R-:W-:Y:S01]  /*158c0*/  FMNMX.FTZ R142, R46, R141, !PT ;  /* 0x0000008d2e8e7209 */ /* 0x000fe20007810000 */
[-C--:B------:R-:W-:Y:S01]  /*158d0*/  FFMA.FTZ R53, R167, R175.reuse, R53 ;  /* 0x000000afa7357223 */ /* 0x080fe20000010035 */
[----:B------:R-:W-:Y:S01]  /*158e0*/  I2F R140, R140 ;  /* 0x0000008c008c7306 */ /* 0x000fe20000201400 */
[----:B------:R-:W-:Y:S01]  /*158f0*/  IADD3 R141, R191, 0xc0, RZ ;  /* 0x000000c0bf8d7810 */ /* 0x000fe20007ffe0ff */
[----:B------:R-:W-:Y:S01]  /*15900*/  FFMA.FTZ R54, R167, R175, R54 ;  /* 0x000000afa7367223 */ /* 0x000fe20000010036 */
[----:B------:R-:W-:Y:S01]  /*15910*/  FMNMX.FTZ R224, R41, R224, !PT ;  /* 0x000000e029e07209 */ /* 0x000fe20007810000 */
[C---:B------:R-:W-:Y:S01]  /*15920*/  FFMA.FTZ R55, R167.reuse, R176, R55 ;  /* 0x000000b0a7377223 */ /* 0x040fe20000010037 */
[----:B------:R-:W-:Y:S01]  /*15930*/  FMNMX.FTZ R142, R48, R142, !PT ;  /* 0x0000008e308e7209 */ /* 0x000fe20007810000 */
[----:B------:R-:W-:Y:S01]  /*15940*/  FFMA.FTZ R56, R167, R176, R56 ;  /* 0x000000b0a7387223 */ /* 0x000fe20000010038 */
[----:B------:R-:W-:Y:S01]  /*15950*/  FMNMX.FTZ R224, R43, R224, !PT ;  /* 0x000000e02be07209 */ /* 0x000fe20007810000 */
[-C--:B------:R-:W-:Y:S01]  /*15960*/  FFMA.FTZ R57, R167, R177.reuse, R57 ;  /* 0x000000b1a7397223 */ /* 0x080fe20000010039 */
[----:B------:R-:W-:Y:S01]  /*15970*/  FMNMX.FTZ R143, R50, R142, !PT ;  /* 0x0000008e328f7209 */ /* 0x000fe20007810000 */
[----:B------:R-:W-:Y:S01]  /*15980*/  I2F R141, R141 ;  /* 0x0000008d008d7306 */ /* 0x000fe20000201400 */
[----:B------:R-:W-:Y:S01]  /*15990*/  IADD3 R142, R191, 0xc1, RZ ;  /* 0x000000c1bf8e7810 */ /* 0x000fe20007ffe0ff */
[C---:B------:R-:W-:Y:S01]  /*159a0*/  FFMA.FTZ R58, R167.reuse, R177, R58 ;  /* 0x000000b1a73a7223 */ /* 0x040fe2000001003a */
[----:B------:R-:W-:Y:S01]  /*159b0*/  FMNMX.FTZ R143, R52, R143, !PT ;  /* 0x0000008f348f7209 */ /* 0x000fe20007810000 */
[----:B------:R-:W-:Y:S01]  /*159c0*/  FFMA.FTZ R59, R167, R178, R59 ;  /* 0x000000b2a73b7223 */ /* 0x000fe2000001003b */
[----:B------:R-:W-:Y:S01]  /*159d0*/  FMNMX.FTZ R224, R45, R224, !PT ;  /* 0x000000e02de07209 */ /* 0x000fe20007810000 */
[C---:B------:R-:W-:Y:S01]  /*159e0*/  FFMA.FTZ R60, R167.reuse, R178, R60 ;  /* 0x000000b2a73c7223 */ /* 0x040fe2000001003c */
[----:B------:R-:W-:Y:S01]  /*159f0*/  FMNMX.FTZ R144, R54, R143, !PT ;  /* 0x0000008f36907209 */ /* 0x000fe20007810000 */
[-C--:B------:R-:W-:Y:S01]  /*15a00*/  FFMA.FTZ R61, R167, R179.reuse, R61 ;  /* 0x000000b3a73d7223 */ /* 0x080fe2000001003d */
[----:B------:R-:W-:Y:S01]  /*15a10*/  IADD3 R143, R191, 0xc8, RZ ;  /* 0x000000c8bf8f7810 */ /* 0x000fe20007ffe0ff */
[----:B------:R-:W-:Y:S01]  /*15a20*/  I2F R142, R142 ;  /* 0x0000008e008e7306 */ /* 0x000fe20000201400 */
        /* <DEDUP_REMOVED lines=9> */
[----:B------:R-:W-:Y:S01]  /*15ac0*/  I2F R143, R143 ;  /* 0x0000008f008f7306 */ /* 0x000fe20000201400 */
[C---:B------:R-:W-:Y:S01]  /*15ad0*/  FFMA.FTZ R66, R167.reuse, R181, R66 ;  /* 0x000000b5a7427223 */ /* 0x040fe20000010042 */
[----:B------:R-:W-:Y:S01]  /*15ae0*/  FMNMX.FTZ R145, R60, R145, !PT ;  /* 0x000000913c917209 */ /* 0x000fe20007810000 */
[----:B------:R-:W-:Y:S01]  /*15af0*/  FFMA.FTZ R67, R167, R182, R67 ;  /* 0x000000b6a7437223 */ /* 0x000fe20000010043 */
[----:B------:R-:W-:Y:S01]  /*15b00*/  FMNMX.FTZ R224, R51, R224, !PT ;  /* 0x000000e033e07209 */ /* 0x000fe20007810000 */
[C---:B------:R-:W-:Y:S01]  /*15b10*/  FFMA.FTZ R68, R167.reuse, R182, R68 ;  /* 0x000000b6a7447223 */ /* 0x040fe20000010044 */
[----:B------:R-:W-:Y:S01]  /*15b20*/  FMNMX.FTZ R146, R62, R145, !PT ;  /* 0x000000913e927209 */ /* 0x000fe20007810000 */
[-C--:B------:R-:W-:Y:S01]  /*15b30*/  FFMA.FTZ R69, R167, R183.reuse, R69 ;  /* 0x000000b7a7457223 */ /* 0x080fe20000010045 */
[----:B------:R-:W-:Y:S01]  /*15b40*/  FMNMX.FTZ R224, R53, R224, !PT ;  /* 0x000000e035e07209 */ /* 0x000fe20007810000 */
[C---:B------:R-:W-:Y:S01]  /*15b50*/  FFMA.FTZ R70, R167.reuse, R183, R70 ;  /* 0x000000b7a7467223 */ /* 0x040fe20000010046 */
[----:B------:R-:W-:Y:S01]  /*15b60*/  I2F R144, R144 ;  /* 0x0000009000907306 */ /* 0x000fe20000201400 */
[----:B------:R-:W-:Y:S01]  /*15b70*/  FFMA.FTZ R71, R167, R184, R71 ;  /* 0x000000b8a7477223 */ /* 0x000fe20000010047 */
[----:B------:R-:W-:Y:S01]  /*15b80*/  FMNMX.FTZ R224, R55, R224, !PT ;  /* 0x000000e037e07209 */ /* 0x000fe20007810000 */
[----:B------:R-:W-:Y:S01]  /*15b90*/  FFMA.FTZ R72, R167, R184, R72 ;  /* 0x000000b8a7487223 */ /* 0x000fe20000010048 */
[----:B------:R-:W-:Y:S01]  /*15ba0*/  IADD3 R135, R191, 0xa8, RZ ;  /* 0x000000a8bf877810 */ /* 0x000fe20007ffe0ff */
[-C--:B-1----:R-:W-:Y:S01]  /*15bb0*/  FFMA.FTZ R73, R167, R129.reuse, R73 ;  /* 0x00000081a7497223 */ /* 0x082fe20000010049 */
[----:B------:R-:W-:Y:S01]  /*15bc0*/  FMNMX.FTZ R224, R57, R224, !PT ;  /* 0x000000e039e07209 */ /* 0x000fe20007810000 */
[----:B------:R-:W-:Y:S01]  /*15bd0*/  FFMA.FTZ R74, R167, R129, R74 ;  /* 0x00000081a74a7223 */ /* 0x000fe2000001004a */
[----:B------:R-:W-:Y:S02]  /*15be0*/  FMNMX.FTZ R146, R64, R146, !PT ;  /* 0x0000009240927209 */ /* 0x000fe40007810000 */
[----:B------:R-:W-:Y:S01]  /*15bf0*/  I2F R135, R135 ;  /* 0x0000008700877306 */ /* 0x000fe20000201400 */
[----:B------:R-:W-:Y:S02]  /*15c00*/  FMNMX.FTZ R224, R59, R224, !PT ;  /* 0x000000e03be07209 */ /* 0x000fe40007810000 */
[----:B------:R-:W-:Y:S02]  /*15c10*/  FMNMX.FTZ R147, R66, R146, !PT ;  /* 0x0000009242937209 */ /* 0x000fe40007810000 */
[----:B------:R-:W-:Y:S02]  /*15c20*/  IADD3 R146, R191, 0xd1, RZ ;  /* 0x000000d1bf927810 */ /* 0x000fe40007ffe0ff */
[----:B------:R-:W-:Y:S02]  /*15c30*/  FMNMX.FTZ R147, R68, R147, !PT ;  /* 0x0000009344937209 */ /* 0x000fe40007810000 */
[----:B------:R-:W-:Y:S01]  /*15c40*/  FMNMX.FTZ R224, R61, R224, !PT ;  /* 0x000000e03de07209 */ /* 0x000fe20007810000 */
[----:B------:R-:W-:Y:S01]  /*15c50*/  I2F R129, R146 ;  /* 0x0000009200817306 */ /* 0x000fe20000201400 */
[----:B------:R-:W-:Y:S02]  /*15c60*/  FMNMX.FTZ R147, R70, R147, !PT ;  /* 0x0000009346937209 */ /* 0x000fe40007810000 */
[----:B------:R-:W-:Y:S02]  /*15c70*/  FMNMX.FTZ R224, R63, R224, !PT ;  /* 0x000000e03fe07209 */ /* 0x000fe40007810000 */
[----:B------:R-:W-:Y:S02]  /*15c80*/  FMNMX.FTZ R147, R72, R147, !PT ;  /* 0x0000009348937209 */ /* 0x000fe40007810000 */
[----:B------:R-:W-:Y:S02]  /*15c90*/  FMNMX.FTZ R224, R65, R224, !PT ;  /* 0x000000e041e07209 */ /* 0x000fe40007810000 */
[----:B------:R-:W-:Y:S02]  /*15ca0*/  FMNMX.FTZ R147, R74, R147, !PT ;  /* 0x000000934a937209 */ /* 0x000fe40007810000 */
[----:B------:R-:W-:Y:S02]  /*15cb0*/  FMNMX.FTZ R224, R67, R224, !PT ;  /* 0x000000e043e07209 */ /* 0x000fe40007810000 */
[----:B------:R-:W-:Y:S02]  /*15cc0*/  IADD3 R145, R191, 0xd0, RZ ;  /* 0x000000d0bf917810 */ /* 0x000fe40007ffe0ff */
[----:B------:R-:W-:Y:S02]  /*15cd0*/  FMNMX.FTZ R224, R69, R224, !PT ;  /* 0x000000e045e07209 */ /* 0x000fe40007810000 */
[----:B------:R-:W-:Y:S02]  /*15ce0*/  IADD3 R130, R191, 0x91, RZ ;  /* 0x00000091bf827810 */ /* 0x000fe40007ffe0ff */
[----:B------:R-:W-:Y:S01]  /*15cf0*/  I2F R145, R145 ;  /* 0x0000009100917306 */ /* 0x000fe20000201400 */
[----:B------:R-:W-:Y:S02]  /*15d00*/  FMNMX.FTZ R224, R71, R224, !PT ;  /* 0x000000e047e07209 */ /* 0x000fe40007810000 */
[----:B------:R-:W-:Y:S02]  /*15d10*/  IADD3 R131, R191, 0x98, RZ ;  /* 0x00000098bf837810 */ /* 0x000fe40007ffe0ff */
[----:B------:R-:W-:Y:S02]  /*15d20*/  FMNMX.FTZ R224, R73, R224, !PT ;  /* 0x000000e049e07209 */ /* 0x000fe40007810000 */
[C---:B------:R-:W-:Y:S02]  /*15d30*/  IADD3 R132, R191.reuse, 0x99, RZ ;  /* 0x00000099bf847810 */ /* 0x040fe40007ffe0ff */
[C---:B------:R-:W-:Y:S01]  /*15d40*/  IADD3 R133, R191.reuse, 0xa0, RZ ;  /* 0x000000a0bf857810 */ /* 0x040fe20007ffe0ff */
[----:B------:R-:W1:Y:S01]  /*15d50*/  I2F R130, R130 ;  /* 0x0000008200827306 */ /* 0x000e620000201400 */
[----:B------:R-:W-:Y:S09]  /*15d60*/  IADD3 R134, R191, 0xa1, RZ ;  /* 0x000000a1bf867810 */ /* 0x000ff20007ffe0ff */
[----:B------:R-:W2:Y:S10]  /*15d70*/  I2F R131, R131 ;  /* 0x0000008300837306 */ /* 0x000eb40000201400 */
[----:B------:R-:W3:Y:S01]  /*15d80*/  I2F R132, R132 ;  /* 0x0000008400847306 */ /* 0x000ee20000201400 */
[CC--:B-1----:R-:W-:Y:S02]  /*15d90*/  FFMA.FTZ R75, R167.reuse, R130.reuse, R75 ;  /* 0x00000082a74b7223 */ /* 0x0c2fe4000001004b */
[----:B------:R-:W-:Y:S01]  /*15da0*/  FFMA.FTZ R76, R167, R130, R76 ;  /* 0x00000082a74c7223 */ /* 0x000fe2000001004c */
[----:B------:R-:W-:Y:S02]  /*15db0*/  IADD3 R130, R191, 0xd8, RZ ;  /* 0x000000d8bf827810 */ /* 0x000fe40007ffe0ff */
        /* <DEDUP_REMOVED lines=10> */
[----:B------:R-:W-:Y:S01]  /*15e60*/  FFMA.FTZ R80, R167, R132, R80 ;  /* 0x00000084a7507223 */ /* 0x000fe20000010050 */
[----:B------:R-:W-:Y:S02]  /*15e70*/  IADD3 R132, R191, 0xe0, RZ ;  /* 0x000000e0bf847810 */ /* 0x000fe40007ffe0ff */
[----:B------:R-:W-:Y:S03]  /*15e80*/  FMNMX.FTZ R224, R79, R224, !PT ;  /* 0x000000e04fe07209 */ /* 0x000fe60007810000 */
[----:B------:R-:W3:Y:S01]  /*15e90*/  I2F R130, R130 ;  /* 0x0000008200827306 */ /* 0x000ee20000201400 */
[----:B------:R-:W-:Y:S01]  /*15ea0*/  FMNMX.FTZ R147, R80, R147, !PT ;  /* 0x0000009350937209 */ /* 0x000fe20007810000 */
[CC--:B-1----:R-:W-:Y:S02]  /*15eb0*/  FFMA.FTZ R81, R167.reuse, R133.reuse, R81 ;  /* 0x00000085a7517223 */ /* 0x0c2fe40000010051 */
[----:B------:R-:W-:Y:S01]  /*15ec0*/  FFMA.FTZ R82, R167, R133, R82 ;  /* 0x00000085a7527223 */ /* 0x000fe20000010052 */
[----:B------:R-:W-:Y:S02]  /*15ed0*/  IADD3 R133, R191, 0xe1, RZ ;  /* 0x000000e1bf857810 */ /* 0x000fe40007ffe0ff */
[----:B------:R-:W-:Y:S03]  /*15ee0*/  FMNMX.FTZ R224, R81, R224, !PT ;  /* 0x000000e051e07209 */ /* 0x000fe60007810000 */
[----:B------:R-:W1:Y:S01]  /*15ef0*/  I2F R131, R131 ;  /* 0x0000008300837306 */ /* 0x000e620000201400 */
[----:B------:R-:W-:Y:S01]  /*15f00*/  FMNMX.FTZ R147, R82, R147, !PT ;  /* 0x0000009352937209 */ /* 0x000fe20007810000 */
[CC--:B--2---:R-:W-:Y:S02]  /*15f10*/  FFMA.FTZ R83, R167.reuse, R134.reuse, R83 ;  /* 0x00000086a7537223 */ /* 0x0c4fe40000010053 */
[----:B------:R-:W-:Y:S01]  /*15f20*/  FFMA.FTZ R84, R167, R134, R84 ;  /* 0x00000086a7547223 */ /* 0x000fe20000010054 */
[----:B------:R-:W-:Y:S01]  /*15f30*/  IADD3 R134, R191, 0xe8, RZ ;  /* 0x000000e8bf867810 */ /* 0x000fe20007ffe0ff */
[-C--:B------:R-:W-:Y:S01]  /*15f40*/  FFMA.FTZ R85, R167, R135.reuse, R85 ;  /* 0x00000087a7557223 */ /* 0x080fe20000010055 */
[----:B------:R-:W-:Y:S03]  /*15f50*/  FMNMX.FTZ R224, R83, R224, !PT ;  /* 0x000000e053e07209 */ /* 0x000fe60007810000 */
[----:B------:R-:W2:Y:S01]  /*15f60*/  I2F R132, R132 ;  /* 0x0000008400847306 */ /* 0x000ea20000201400 */
[----:B------:R-:W-:Y:S01]  /*15f70*/  FFMA.FTZ R86, R167, R135, R86 ;  /* 0x00000087a7567223 */ /* 0x000fe20000010056 */
[----:B------:R-:W-:Y:S01]  /*15f80*/  IADD3 R135, R191, 0xe9, RZ ;  /* 0x000000e9bf877810 */ /* 0x000fe20007ffe0ff */
[----:B------:R-:W-:Y:S01]  /*15f90*/  FFMA.FTZ R87, R167, R136, R87 ;  /* 0x00000088a7577223 */ /* 0x000fe20000010057 */
[----:B------:R-:W-:Y:S01]  /*15fa0*/  FMNMX.FTZ R224, R85, R224, !PT ;  /* 0x000000e055e07209 */ /* 0x000fe20007810000 */
[----:B------:R-:W-:Y:S01]  /*15fb0*/  FFMA.FTZ R88, R167, R136, R88 ;  /* 0x00000088a7587223 */ /* 0x000fe20000010058 */
[----:B------:R-:W-:Y:S01]  /*15fc0*/  IADD3 R136, R191, 0xf0, RZ ;  /* 0x000000f0bf887810 */ /* 0x000fe20007ffe0ff */
[-C--:B------:R-:W-:Y:S01]  /*15fd0*/  FFMA.FTZ R89, R167, R137.reuse, R89 ;  /* 0x00000089a7597223 */ /* 0x080fe20000010059 */
[----:B------:R-:W-:Y:S01]  /*15fe0*/  FMNMX.FTZ R224, R87, R224, !PT ;  /* 0x000000e057e07209 */ /* 0x000fe20007810000 */
[C---:B------:R-:W-:Y:S01]  /*15ff0*/  FFMA.FTZ R90, R167.reuse, R137, R90 ;  /* 0x00000089a75a7223 */ /* 0x040fe2000001005a */
[----:B------:R-:W4:Y:S01]  /*16000*/  I2F R133, R133 ;  /* 0x0000008500857306 */ /* 0x000f220000201400 */
[-C--:B------:R-:W-:Y:S01]  /*16010*/  FFMA.FTZ R91, R167, R138.reuse, R91 ;  /* 0x0000008aa75b7223 */ /* 0x080fe2000001005b */
[----:B------:R-:W-:Y:S01]  /*16020*/  IADD3 R137, R191, 0xf1, RZ ;  /* 0x000000f1bf897810 */ /* 0x000fe20007ffe0ff */
[C---:B------:R-:W-:Y:S01]  /*16030*/  FFMA.FTZ R92, R167.reuse, R138, R92 ;  /* 0x0000008aa75c7223 */ /* 0x040fe2000001005c */
[----:B------:R-:W-:Y:S01]  /*16040*/  FMNMX.FTZ R147, R84, R147, !PT ;  /* 0x0000009354937209 */ /* 0x000fe20007810000 */
[-C--:B------:R-:W-:Y:S01]  /*16050*/  FFMA.FTZ R93, R167, R139.reuse, R93 ;  /* 0x0000008ba75d7223 */ /* 0x080fe2000001005d */
[----:B------:R-:W-:Y:S01]  /*16060*/  FMNMX.FTZ R224, R89, R224, !PT ;  /* 0x000000e059e07209 */ /* 0x000fe20007810000 */
[C---:B------:R-:W-:Y:S01]  /*16070*/  FFMA.FTZ R94, R167.reuse, R139, R94 ;  /* 0x0000008ba75e7223 */ /* 0x040fe2000001005e */
[----:B------:R-:W-:Y:S01]  /*16080*/  FMNMX.FTZ R147, R86, R147, !PT ;  /* 0x0000009356937209 */ /* 0x000fe20007810000 */
[CC--:B------:R-:W-:Y:S01]  /*16090*/  FFMA.FTZ R95, R167.reuse, R140.reuse, R95 ;  /* 0x0000008ca75f7223 */ /* 0x0c0fe2000001005f */
[----:B------:R-:W5:Y:S01]  /*160a0*/  I2F R134, R134 ;  /* 0x0000008600867306 */ /* 0x000f620000201400 */
[C---:B------:R-:W-:Y:S01]  /*160b0*/  FFMA.FTZ R96, R167.reuse, R140, R96 ;  /* 0x0000008ca7607223 */ /* 0x040fe20000010060 */
[----:B------:R-:W-:Y:S01]  /*160c0*/  FMNMX.FTZ R147, R88, R147, !PT ;  /* 0x0000009358937209 */ /* 0x000fe20007810000 */
[-C--:B------:R-:W-:Y:S01]  /*160d0*/  FFMA.FTZ R97, R167, R141.reuse, R97 ;  /* 0x0000008da7617223 */ /* 0x080fe20000010061 */
[----:B------:R-:W-:Y:S01]  /*160e0*/  FMNMX.FTZ R224, R91, R224, !PT ;  /* 0x000000e05be07209 */ /* 0x000fe20007810000 */
[C---:B------:R-:W-:Y:S01]  /*160f0*/  FFMA.FTZ R98, R167.reuse, R141, R98 ;  /* 0x0000008da7627223 */ /* 0x040fe20000010062 */
[----:B------:R-:W-:Y:S01]  /*16100*/  FMNMX.FTZ R147, R90, R147, !PT ;  /* 0x000000935a937209 */ /* 0x000fe20007810000 */
[----:B------:R-:W-:Y:S01]  /*16110*/  FFMA.FTZ R99, R167, R142, R99 ;  /* 0x0000008ea7637223 */ /* 0x000fe20000010063 */
[----:B------:R-:W-:Y:S01]  /*16120*/  FMNMX.FTZ R224, R93, R224, !PT ;  /* 0x000000e05de07209 */ /* 0x000fe20007810000 */
[C---:B------:R-:W-:Y:S01]  /*16130*/  FFMA.FTZ R100, R167.reuse, R142, R100 ;  /* 0x0000008ea7647223 */ /* 0x040fe20000010064 */
[----:B------:R-:W2:Y:S01]  /*16140*/  I2F R135, R135 ;  /* 0x0000008700877306 */ /* 0x000ea20000201400 */
        /* <DEDUP_REMOVED lines=8> */
[CC--:B------:R-:W-:Y:S01]  /*161d0*/  FFMA.FTZ R105, R167.reuse, R145.reuse, R105 ;  /* 0x00000091a7697223 */ /* 0x0c0fe20000010069 */
[----:B------:R-:W5:Y:S01]  /*161e0*/  I2F R136, R136 ;  /* 0x0000008800887306 */ /* 0x000f620000201400 */
[----:B------:R-:W-:Y:S01]  /*161f0*/  FFMA.FTZ R106, R167, R145, R106 ;  /* 0x00000091a76a7223 */ /* 0x000fe2000001006a */
[----:B------:R-:W-:Y:S01]  /*16200*/  FMNMX.FTZ R224, R99, R224, !PT ;  /* 0x000000e063e07209 */ /* 0x000fe20007810000 */
[C---:B------:R-:W-:Y:S01]  /*16210*/  FFMA.FTZ R107, R167.reuse, R129, R107 ;  /* 0x00000081a76b7223 */ /* 0x040fe2000001006b */
[----:B------:R-:W-:Y:S01]  /*16220*/  FMNMX.FTZ R147, R96, R147, !PT ;  /* 0x0000009360937209 */ /* 0x000fe20007810000 */
[----:B------:R-:W-:Y:S01]  /*16230*/  FFMA.FTZ R108, R167, R129, R108 ;  /* 0x00000081a76c7223 */ /* 0x000fe2000001006c */
[----:B------:R-:W-:Y:S01]  /*16240*/  IADD3 R129, R191, 0xf8, RZ ;  /* 0x000000f8bf817810 */ /* 0x000fe20007ffe0ff */
[----:B---3--:R-:W-:Y:S01]  /*16250*/  FFMA.FTZ R109, R167, R130, R109 ;  /* 0x00000082a76d7223 */ /* 0x008fe2000001006d */
[----:B------:R-:W-:Y:S01]  /*16260*/  FMNMX.FTZ R224, R101, R224, !PT ;  /* 0x000000e065e07209 */ /* 0x000fe20007810000 */
[C---:B------:R-:W-:Y:S01]  /*16270*/  FFMA.FTZ R110, R167.reuse, R130, R110 ;  /* 0x00000082a76e7223 */ /* 0x040fe2000001006e */
[----:B------:R-:W3:Y:S01]  /*16280*/  I2F R137, R137 ;  /* 0x0000008900897306 */ /* 0x000ee20000201400 */
[-C--:B-1----:R-:W-:Y:S01]  /*16290*/  FFMA.FTZ R111, R167, R131.reuse, R111 ;  /* 0x00000083a76f7223 */ /* 0x082fe2000001006f */
[----:B------:R-:W-:Y:S01]  /*162a0*/  FMNMX.FTZ R224, R103, R224, !PT ;  /* 0x000000e067e07209 */ /* 0x000fe20007810000 */
[----:B------:R-:W-:Y:S01]  /*162b0*/  FFMA.FTZ R112, R167, R131, R112 ;  /* 0x00000083a7707223 */ /* 0x000fe20000010070 */
[----:B------:R-:W-:Y:S01]  /*162c0*/  IADD3 R130, R191, 0xf9, RZ ;  /* 0x000000f9bf827810 */ /* 0x000fe20007ffe0ff */
[----:B--2---:R-:W-:Y:S01]  /*162d0*/  FFMA.FTZ R113, R167, R132, R113 ;  /* 0x00000084a7717223 */ /* 0x004fe20000010071 */
[----:B------:R-:W-:Y:S01]  /*162e0*/  FMNMX.FTZ R224, R105, R224, !PT ;  /* 0x000000e069e07209 */ /* 0x000fe20007810000 */
[C---:B------:R-:W-:Y:S01]  /*162f0*/  FFMA.FTZ R114, R167.reuse, R132, R114 ;  /* 0x00000084a7727223 */ /* 0x040fe20000010072 */
[----:B------:R-:W-:Y:S01]  /*16300*/  FMNMX.FTZ R147, R98, R147, !PT ;  /* 0x0000009362937209 */ /* 0x000fe20007810000 */
[-C--:B----4-:R-:W-:Y:S01]  /*16310*/  FFMA.FTZ R115, R167, R133.reuse, R115 ;  /* 0x00000085a7737223 */ /* 0x090fe20000010073 */
[----:B------:R-:W1:Y:S01]  /*16320*/  I2F R129, R129 ;  /* 0x0000008100817306 */ /* 0x000e620000201400 */
[----:B------:R-:W-:Y:S01]  /*16330*/  FMNMX.FTZ R224, R107, R224, !PT ;  /* 0x000000e06be07209 */ /* 0x000fe20007810000 */
[C---:B------:R-:W-:Y:S01]  /*16340*/  FFMA.FTZ R116, R167.reuse, R133, R116 ;  /* 0x00000085a7747223 */ /* 0x040fe20000010074 */
[----:B------:R-:W-:Y:S01]  /*16350*/  FMNMX.FTZ R147, R100, R147, !PT ;  /* 0x0000009364937209 */ /* 0x000fe20007810000 */
[----:B-----5:R-:W-:Y:S01]  /*16360*/  FFMA.FTZ R117, R167, R134, R117 ;  /* 0x00000086a7757223 */ /* 0x020fe20000010075 */
[----:B------:R-:W-:Y:S01]  /*16370*/  FMNMX.FTZ R224, R109, R224, !PT ;  /* 0x000000e06de07209 */ /* 0x000fe20007810000 */
[C---:B------:R-:W-:Y:S01]  /*16380*/  FFMA.FTZ R118, R167.reuse, R134, R118 ;  /* 0x00000086a7767223 */ /* 0x040fe20000010076 */
[----:B------:R-:W-:Y:S01]  /*16390*/  FMNMX.FTZ R147, R102, R147, !PT ;  /* 0x0000009366937209 */ /* 0x000fe20007810000 */
[-C--:B------:R-:W-:Y:S01]  /*163a0*/  FFMA.FTZ R119, R167, R135.reuse, R119 ;  /* 0x00000087a7777223 */ /* 0x080fe20000010077 */
[----:B------:R-:W-:Y:S01]  /*163b0*/  FMNMX.FTZ R224, R111, R224, !PT ;  /* 0x000000e06fe07209 */ /* 0x000fe20007810000 */
[----:B------:R-:W2:Y:S01]  /*163c0*/  I2F R130, R130 ;  /* 0x0000008200827306 */ /* 0x000ea20000201400 */
[C---:B------:R-:W-:Y:S01]  /*163d0*/  FFMA.FTZ R120, R167.reuse, R135, R120 ;  /* 0x00000087a7787223 */ /* 0x040fe20000010078 */
[----:B------:R-:W-:Y:S01]  /*163e0*/  FMNMX.FTZ R147, R104, R147, !PT ;  /* 0x0000009368937209 */ /* 0x000fe20007810000 */
[----:B------:R-:W-:Y:S01]  /*163f0*/  FFMA.FTZ R121, R167, R136, R121 ;  /* 0x00000088a7797223 */ /* 0x000fe20000010079 */
[----:B------:R-:W-:Y:S01]  /*16400*/  FMNMX.FTZ R224, R113, R224, !PT ;  /* 0x000000e071e07209 */ /* 0x000fe20007810000 */
[C---:B------:R-:W-:Y:S01]  /*16410*/  FFMA.FTZ R122, R167.reuse, R136, R122 ;  /* 0x00000088a77a7223 */ /* 0x040fe2000001007a */
[----:B------:R-:W-:Y:S01]  /*16420*/  FMNMX.FTZ R147, R106, R147, !PT ;  /* 0x000000936a937209 */ /* 0x000fe20007810000 */
[-C--:B---3--:R-:W-:Y:S01]  /*16430*/  FFMA.FTZ R123, R167, R137.reuse, R123 ;  /* 0x00000089a77b7223 */ /* 0x088fe2000001007b */
[----:B------:R-:W-:Y:S01]  /*16440*/  FMNMX.FTZ R224, R115, R224, !PT ;  /* 0x000000e073e07209 */ /* 0x000fe20007810000 */
[----:B------:R-:W-:Y:S01]  /*16450*/  FFMA.FTZ R124, R167, R137, R124 ;  /* 0x00000089a77c7223 */ /* 0x000fe2000001007c */
[----:B------:R-:W-:Y:S01]  /*16460*/  FMNMX.FTZ R147, R108, R147, !PT ;  /* 0x000000936c937209 */ /* 0x000fe20007810000 */
[----:B------:R-:W-:Y:S01]  /*16470*/  LDSM.16.MT88.4 R136, [R221+0x5000] ;  /* 0x00500000dd88783b */ /* 0x000fe20000004200 */
[----:B------:R-:W-:Y:S01]  /*16480*/  FMNMX.FTZ R224, R117, R224, !PT ;  /* 0x000000e075e07209 */ /* 0x000fe20007810000 */
[C---:B-1----:R-:W-:Y:S01]  /*16490*/  FFMA.FTZ R125, R167.reuse, R129, R125 ;  /* 0x00000081a77d7223 */ /* 0x042fe2000001007d */
[----:B------:R-:W-:Y:S01]  /*164a0*/  FMNMX.FTZ R147, R110, R147, !PT ;  /* 0x000000936e937209 */ /* 0x000fe20007810000 */
[----:B------:R-:W-:Y:S01]  /*164b0*/  FFMA.FTZ R126, R167, R129, R126 ;  /* 0x00000081a77e7223 */ /* 0x000fe2000001007e */
[----:B------:R-:W-:Y:S02]  /*164c0*/  FMNMX.FTZ R224, R119, R224, !PT ;  /* 0x000000e077e07209 */ /* 0x000fe40007810000 */
[----:B------:R-:W-:Y:S02]  /*164d0*/  FMNMX.FTZ R147, R112, R147, !PT ;  /* 0x0000009370937209 */ /* 0x000fe40007810000 */
[----:B------:R-:W-:Y:S02]  /*164e0*/  FMNMX.FTZ R224, R121, R224, !PT ;  /* 0x000000e079e07209 */ /* 0x000fe40007810000 */
[----:B------:R-:W-:Y:S01]  /*164f0*/  FMNMX.FTZ R147, R114, R147, !PT ;  /* 0x0000009372937209 */ /* 0x000fe20007810000 */
[----:B--2---:R-:W-:Y:S01]  /*16500*/  FFMA.FTZ R127, R167, R130, R127 ;  /* 0x00000082a77f7223 */ /* 0x004fe2000001007f */
[----:B------:R-:W-:Y:S01]  /*16510*/  FMNMX.FTZ R224, R123, R224, !PT ;  /* 0x000000e07be07209 */ /* 0x000fe20007810000 */
[----:B------:R-:W-:Y:S01]  /*16520*/  FFMA.FTZ R128, R167, R130, R128 ;  /* 0x00000082a7807223 */ /* 0x000fe20000010080 */
[----:B------:R-:W-:Y:S02]  /*16530*/  FMNMX.FTZ R147, R116, R147, !PT ;  /* 0x0000009374937209 */ /* 0x000fe40007810000 */
[----:B------:R-:W-:Y:S02]  /*16540*/  FMNMX.FTZ R131, R125, R224, !PT ;  /* 0x000000e07d837209 */ /* 0x000fe40007810000 */
[----:B------:R-:W-:Y:S02]  /*16550*/  FMNMX.FTZ R147, R118, R147, !PT ;  /* 0x0000009376937209 */ /* 0x000fe40007810000 */
        /* <DEDUP_REMOVED lines=21> */
[----:B------:R-:W-:Y:S06]  /*166b0*/  FMUL.FTZ R133, R133, c[0x0][0x23c] ;  /* 0x00008f0085857a20 */ /* 0x000fec0000410000 */
[----:B------:R-:W2:Y:S01]  /*166c0*/  MUFU.EX2 R133, R133 ;  /* 0x0000008500857308 */ /* 0x000ea20000000800 */
[C---:B-1----:R-:W-:Y:S02]  /*166d0*/  FMUL.FTZ R196, R132.reuse, R196 ;  /* 0x000000c484c47220 */ /* 0x042fe40000410000 */
[C---:B------:R-:W-:Y:S02]  /*166e0*/  FMUL.FTZ R197, R132.reuse, R197 ;  /* 0x000000c584c57220 */ /* 0x040fe40000410000 */
[C---:B------:R-:W-:Y:S02]  /*166f0*/  FMUL.FTZ R204, R132.reuse, R204 ;  /* 0x000000cc84cc7220 */ /* 0x040fe40000410000 */
[C---:B------:R-:W-:Y:S02]  /*16700*/  FMUL.FTZ R205, R132.reuse, R205 ;  /* 0x000000cd84cd7220 */ /* 0x040fe40000410000 */
[C---:B------:R-:W-:Y:S02]  /*16710*/  FMUL.FTZ R200, R132.reuse, R200 ;  /* 0x000000c884c87220 */ /* 0x040fe40000410000 */
[C---:B------:R-:W-:Y:S02]  /*16720*/  FMUL.FTZ R201, R132.reuse, R201 ;  /* 0x000000c984c97220 */ /* 0x040fe40000410000 */
[C---:B--2---:R-:W-:Y:S02]  /*16730*/  FMUL.FTZ R198, R133.reuse, R198 ;  /* 0x000000c685c67220 */ /* 0x044fe40000410000 */
[C---:B------:R-:W-:Y:S02]  /*16740*/  FMUL.FTZ R199, R133.reuse, R199 ;  /* 0x000000c785c77220 */ /* 0x040fe40000410000 */
[C---:B------:R-:W-:Y:S02]  /*16750*/  FMUL.FTZ R206, R133.reuse, R206 ;  /* 0x000000ce85ce7220 */ /* 0x040fe40000410000 */
[C---:B------:R-:W-:Y:S02]  /*16760*/  FMUL.FTZ R207, R133.reuse, R207 ;  /* 0x000000cf85cf7220 */ /* 0x040fe40000410000 */
[C---:B------:R-:W-:Y:S02]  /*16770*/  FMUL.FTZ R202, R133.reuse, R202 ;  /* 0x000000ca85ca7220 */ /* 0x040fe40000410000 */
[C---:B------:R-:W-:Y:S02]  /*16780*/  FMUL.FTZ R203, R133.reuse, R203 ;  /* 0x000000cb85cb7220 */ /* 0x040fe40000410000 */
[C---:B------:R-:W-:Y:S02]  /*16790*/  FMUL.FTZ R192, R132.reuse, R192 ;  /* 0x000000c084c07220 */ /* 0x040fe40000410000 */
[----:B------:R-:W-:Y:S02]  /*167a0*/  FMUL.FTZ R193, R132, R193 ;  /* 0x000000c184c17220 */ /* 0x000fe40000410000 */
[C---:B------:R-:W-:Y:S02]  /*167b0*/  FMUL.FTZ R194, R133.reuse, R194 ;  /* 0x000000c285c27220 */ /* 0x040fe40000410000 */
[----:B------:R-:W-:Y:S02]  /*167c0*/  FMUL.FTZ R195, R133, R195 ;  /* 0x000000c385c37220 */ /* 0x000fe40000410000 */
[----:B------:R-:W-:Y:S05]  /*167d0*/  FMUL.FTZ R130, R131, c[0x0][0x23c] ;  /* 0x00008f0083827a20 */ /* 0x000fea0000410000 */
[----:B------:R-:W-:Y:S02]  /*167e0*/  FSEL R130, R130, RZ, P0 ;  /* 0x000000ff82827208 */ /* 0x000fe40000000000 */
[----:B------:R-:W-:Y:S03]  /*167f0*/  FSETP.NEU.FTZ.AND P0, PT, R129, -INF , PT ;  /* 0xff8000008100780b */ /* 0x000fe60003f1d000 */
[--C-:B------:R-:W-:Y:S02]  /*16800*/  FFMA.FTZ R135, R5, c[0x0][0x23c], -R130.reuse ;  /* 0x00008f0005877a23 */ /* 0x100fe40000010882 */
[--C-:B------:R-:W-:Y:S02]  /*16810*/  FFMA.FTZ R140, R7, c[0x0][0x23c], -R130.reuse ;  /* 0x00008f00078c7a23 */ /* 0x100fe40000010882 */
[--C-:B------:R-:W-:Y:S02]  /*16820*/  FFMA.FTZ R143, R13, c[0x0][0x23c], -R130.reuse ;  /* 0x00008f000d8f7a23 */ /* 0x100fe40000010882 */
[----:B------:R-:W-:Y:S01]  /*16830*/  MUFU.EX2 R135, R135 ;  /* 0x0000008700877308 */ /* 0x000fe20000000800 */
[--C-:B------:R-:W-:Y:S02]  /*16840*/  FFMA.FTZ R144, R15, c[0x0][0x23c], -R130.reuse ;  /* 0x00008f000f907a23 */ /* 0x100fe40000010882 */
[--C-:B------:R-:W-:Y:S02]  /*16850*/  FFMA.FTZ R141, R9, c[0x0][0x23c], -R130.reuse ;  /* 0x00008f00098d7a23 */ /* 0x100fe40000010882 */
[--C-:B------:R-:W-:Y:S02]  /*16860*/  FFMA.FTZ R142, R11, c[0x0][0x23c], -R130.reuse ;  /* 0x00008f000b8e7a23 */ /* 0x100fe40000010882 */
[--C-:B------:R-:W-:Y:S02]  /*16870*/  FFMA.FTZ R134, R3, c[0x0][0x23c], -R130.reuse ;  /* 0x00008f0003867a23 */ /* 0x100fe40000010882 */
[----:B------:R-:W-:Y:S01]  /*16880*/  FMUL.FTZ R3, R129, c[0x0][0x23c] ;  /* 0x00008f0081037a20 */ /* 0x000fe20000410000 */
[----:B------:R-:W1:Y:S01]  /*16890*/  MUFU.EX2 R140, R140 ;  /* 0x0000008c008c7308 */ /* 0x000e620000000800 */
[--C-:B------:R-:W-:Y:S02]  /*168a0*/  FFMA.FTZ R0, R0, c[0x0][0x23c], -R130.reuse ;  /* 0x00008f0000007a23 */ /* 0x100fe40000010882 */
[--C-:B------:R-:W-:Y:S01]  /*168b0*/  FFMA.FTZ R145, R17, c[0x0][0x23c], -R130.reuse ;  /* 0x00008f0011917a23 */ /* 0x100fe20000010882 */
[----:B------:R-:W-:Y:S01]  /*168c0*/  FSEL R3, R3, RZ, P0 ;  /* 0x000000ff03037208 */ /* 0x000fe20000000000 */
[--C-:B------:R-:W-:Y:S01]  /*168d0*/  FFMA.FTZ R146, R19, c[0x0][0x23c], -R130.reuse ;  /* 0x00008f0013927a23 */ /* 0x100fe20000010882 */
[----:B------:R-:W-:Y:S01]  /*168e0*/  ISETP.GT.AND P0, PT, R188, R209, PT ;  /* 0x000000d1bc00720c */ /* 0x000fe20003f04270 */
[--C-:B------:R-:W-:Y:S02]  /*168f0*/  FFMA.FTZ R65, R65, c[0x0][0x23c], -R130.reuse ;  /* 0x00008f0041417a23 */ /* 0x100fe40000010882 */
[--C-:B------:R-:W-:Y:S01]  /*16900*/  FFMA.FTZ R170, R4, c[0x0][0x23c], -R3.reuse ;  /* 0x00008f0004aa7a23 */ /* 0x100fe20000010803 */
[----:B------:R-:W-:Y:S01]  /*16910*/  MUFU.EX2 R0, R0 ;  /* 0x0000000000007308 */ /* 0x000fe20000000800 */
[--C-:B------:R-:W-:Y:S02]  /*16920*/  FFMA.FTZ R168, R6, c[0x0][0x23c], -R3.reuse ;  /* 0x00008f0006a87a23 */ /* 0x100fe40000010803 */
[----:B------:R-:W2:Y:S01]  /*16930*/  LDSM.16.MT88.4 R4, [R216+0x5000] ;  /* 0x00500000d804783b */ /* 0x000ea20000004200 */
[--C-:B------:R-:W-:Y:S02]  /*16940*/  FFMA.FTZ R147, R12, c[0x0][0x23c], -R3.reuse ;  /* 0x00008f000c937a23 */ /* 0x100fe40000010803 */
[--C-:B------:R-:W-:Y:S02]  /*16950*/  FFMA.FTZ R172, R14, c[0x0][0x23c], -R3.reuse ;  /* 0x00008f000eac7a23 */ /* 0x100fe40000010803 */
[--C-:B------:R-:W-:Y:S02]  /*16960*/  FFMA.FTZ R169, R8, c[0x0][0x23c], -R3.reuse ;  /* 0x00008f0008a97a23 */ /* 0x100fe40000010803 */
[----:B------:R-:W3:Y:S01]  /*16970*/  MUFU.EX2 R134, R134 ;  /* 0x0000008600867308 */ /* 0x000ee20000000800 */
[----:B------:R-:W4:Y:S01]  /*16980*/  LDSM.16.MT88.4 R12, [R216+0x5400] ;  /* 0x00540000d80c783b */ /* 0x000f220000004200 */
[--C-:B------:R-:W-:Y:S01]  /*16990*/  FFMA.FTZ R171, R10, c[0x0][0x23c], -R3.reuse ;  /* 0x00008f000aab7a23 */ /* 0x100fe20000010803 */
[----:B-1----:R-:W-:Y:S01]  /*169a0*/  F2FP.PACK_AB R10, R140, R135 ;  /* 0x000000878c0a723e */ /* 0x002fe200000000ff */
        /* <DEDUP_REMOVED lines=43> */
[C---:B------:R-:W-:Y:S05]  /*16c60*/  HMMA.16816.F32 R196, R8.reuse, R136, R196 ;  /* 0x0000008808c4723c */ /* 0x040fea00000018c4 */
[--C-:B------:R-:W-:Y:S02]  /*16c70*/  FFMA.FTZ R24, R24, c[0x0][0x23c], -R3.reuse ;  /* 0x00008f0018187a23 */ /* 0x100fe40000010803 */
[--C-:B------:R-:W-:Y:S01]  /*16c80*/  FFMA.FTZ R136, R20, c[0x0][0x23c], -R3.reuse ;  /* 0x00008f0014887a23 */ /* 0x100fe20000010803 */
[C---:B--2---:R-:W-:Y:S01]  /*16c90*/  HMMA.16816.F32 R204, R8.reuse, R4, R204 ;  /* 0x0000000408cc723c */ /* 0x044fe200000018cc */
[----:B------:R-:W-:Y:S03]  /*16ca0*/  MUFU.EX2 R144, R144 ;  /* 0x0000009000907308 */ /* 0x000fe60000000800 */
[--C-:B------:R-:W-:Y:S01]  /*16cb0*/  FFMA.FTZ R25, R25, c[0x0][0x23c], -R130.reuse ;  /* 0x00008f0019197a23 */ /* 0x100fe20000010882 */
[----:B-1----:R-:W-:Y:S01]  /*16cc0*/  F2FP.PACK_AB R16, R142, R141 ;  /* 0x0000008d8e10723e */ /* 0x002fe200000000ff */
[--C-:B------:R-:W-:Y:S02]  /*16cd0*/  FFMA.FTZ R27, R27, c[0x0][0x23c], -R130.reuse ;  /* 0x00008f001b1b7a23 */ /* 0x100fe40000010882 */
[C---:B------:R-:W-:Y:S01]  /*16ce0*/  HMMA.16816.F32 R200, R8.reuse, R6, R200 ;  /* 0x0000000608c8723c */ /* 0x040fe200000018c8 */
[----:B------:R-:W1:Y:S02]  /*16cf0*/  LDSM.16.MT88.4 R4, [R221+0x5400] ;  /* 0x00540000dd04783b */ /* 0x000e640000004200 */
[----:B------:R-:W-:Y:S01]  /*16d00*/  MUFU.EX2 R171, R171 ;  /* 0x000000ab00ab7308 */ /* 0x000fe20000000800 */
[--C-:B------:R-:W-:Y:S02]  /*16d10*/  FFMA.FTZ R29, R29, c[0x0][0x23c], -R130.reuse ;  /* 0x00008f001d1d7a23 */ /* 0x100fe40000010882 */
[--C-:B------:R-:W-:Y:S02]  /*16d20*/  FFMA.FTZ R31, R31, c[0x0][0x23c], -R130.reuse ;  /* 0x00008f001f1f7a23 */ /* 0x100fe40000010882 */
[----:B------:R-:W-:Y:S01]  /*16d30*/  HMMA.16816.F32 R192, R8, R138, R192 ;  /* 0x0000008a08c0723c */ /* 0x000fe200000018c0 */
[----:B------:R-:W2:Y:S03]  /*16d40*/  LDSM.16.MT88.4 R8, [R216+0x5800] ;  /* 0x00580000d808783b */ /* 0x000ea60000004200 */
[--C-:B------:R-:W-:Y:S01]  /*16d50*/  FFMA.FTZ R26, R26, c[0x0][0x23c], -R3.reuse ;  /* 0x00008f001a1a7a23 */ /* 0x100fe20000010803 */
[----:B------:R-:W3:Y:S01]  /*16d60*/  MUFU.EX2 R147, R147 ;  /* 0x0000009300937308 */ /* 0x000ee20000000800 */
[--C-:B------:R-:W-:Y:S02]  /*16d70*/  FFMA.FTZ R28, R28, c[0x0][0x23c], -R3.reuse ;  /* 0x00008f001c1c7a23 */ /* 0x100fe40000010803 */
[--C-:B------:R-:W-:Y:S04]  /*16d80*/  FFMA.FTZ R138, R30, c[0x0][0x23c], -R3.reuse ;  /* 0x00008f001e8a7a23 */ /* 0x100fe80000010803 */
        /* <DEDUP_REMOVED lines=11> */
[----:B---3--:R-:W-:Y:S01]  /*16e40*/  F2FP.PACK_AB R17, R147, R171 ;  /* 0x000000ab9311723e */ /* 0x008fe200000000ff */
        /* <DEDUP_REMOVED lines=28> */
[----:B------:R-:W3:Y:S01]  /*17010*/  MUFU.EX2 R23, R23 ;  /* 0x0000001700177308 */ /* 0x000ee20000000800 */
[----:B------:R-:W4:Y:S02]  /*17020*/  LDSM.16.MT88.4 R12, [R221+0x5800] ;  /* 0x00580000dd0c783b */ /* 0x000f240000004200 */
[--C-:B------:R-:W-:Y:S02]  /*17030*/  FFMA.FTZ R89, R89, c[0x0][0x23c], -R130.reuse ;  /* 0x00008f0059597a23 */ /* 0x100fe40000010882 */
[--C-:B------:R-:W-:Y:S02]  /*17040*/  FFMA.FTZ R91, R91, c[0x0][0x23c], -R130.reuse ;  /* 0x00008f005b5b7a23 */ /* 0x100fe40000010882 */
[C---:B-1----:R-:W-:Y:S03]  /*17050*/  HMMA.16816.F32 R196, R16.reuse, R4, R196 ;  /* 0x0000000410c4723c */ /* 0x042fe600000018c4 */
[----:B------:R-:W1:Y:S01]  /*17060*/  MUFU.EX2 R136, R136 ;  /* 0x0000008800887308 */ /* 0x000e620000000800 */
[--C-:B------:R-:W-:Y:S02]  /*17070*/  FFMA.FTZ R93, R93, c[0x0][0x23c], -R130.reuse ;  /* 0x00008f005d5d7a23 */ /* 0x100fe40000010882 */
[--C-:B------:R-:W-:Y:S02]  /*17080*/  FFMA.FTZ R95, R95, c[0x0][0x23c], -R130.reuse ;  /* 0x00008f005f5f7a23 */ /* 0x100fe40000010882 */
[----:B------:R-:W-:Y:S01]  /*17090*/  HMMA.16816.F32 R192, R16, R6, R192 ;  /* 0x0000000610c0723c */ /* 0x000fe200000018c0 */
[----:B------:R-:W2:Y:S03]  /*170a0*/  LDSM.16.MT88.4 R4, [R216+0x5c00] ;  /* 0x005c0000d804783b */ /* 0x000ea60000004200 */
[--C-:B------:R-:W-:Y:S01]  /*170b0*/  FFMA.FTZ R97, R97, c[0x0][0x23c], -R130.reuse ;  /* 0x00008f0061617a23 */ /* 0x100fe20000010882 */
[----:B------:R-:W-:Y:S01]  /*170c0*/  MUFU.EX2 R22, R22 ;  /* 0x0000001600167308 */ /* 0x000fe20000000800 */
[--C-:B------:R-:W-:Y:S01]  /*170d0*/  FFMA.FTZ R99, R99, c[0x0][0x23c], -R130.reuse ;  /* 0x00008f0063637a23 */ /* 0x100fe20000010882 */
[----:B-----5:R-:W-:Y:S01]  /*170e0*/  F2FP.PACK_AB R16, R146, R145 ;  /* 0x000000919210723e */ /* 0x020fe200000000ff */
[--C-:B------:R-:W-:Y:S01]  /*170f0*/  FFMA.FTZ R101, R101, c[0x0][0x23c], -R130.reuse ;  /* 0x00008f0065657a23 */ /* 0x100fe20000010882 */
[----:B---3--:R-:W-:Y:S03]  /*17100*/  F2FP.PACK_AB R18, R23, R21 ;  /* 0x000000151712723e */ /* 0x008fe600000000ff */
[--C-:B------:R-:W-:Y:S02]  /*17110*/  FFMA.FTZ R103, R103, c[0x0][0x23c], -R130.reuse ;  /* 0x00008f0067677a23 */ /* 0x100fe40000010882 */
[--C-:B------:R-:W-:Y:S01]  /*17120*/  FFMA.FTZ R113, R113, c[0x0][0x23c], -R130.reuse ;  /* 0x00008f0071717a23 */ /* 0x100fe20000010882 */
[----:B------:R-:W3:Y:S01]  /*17130*/  MUFU.EX2 R24, R24 ;  /* 0x0000001800187308 */ /* 0x000ee20000000800 */
[--C-:B------:R-:W-:Y:S02]  /*17140*/  FFMA.FTZ R115, R115, c[0x0][0x23c], -R130.reuse ;  /* 0x00008f0073737a23 */ /* 0x100fe40000010882 */
[--C-:B------:R-:W-:Y:S01]  /*17150*/  FFMA.FTZ R117, R117, c[0x0][0x23c], -R130.reuse ;  /* 0x00008f0075757a23 */ /* 0x100fe20000010882 */
[----:B-1----:R-:W-:Y:S01]  /*17160*/  F2FP.PACK_AB R17, R136, R137 ;  /* 0x000000898811723e */ /* 0x002fe200000000ff */
[--C-:B------:R-:W-:Y:S02]  /*17170*/  FFMA.FTZ R119, R119, c[0x0][0x23c], -R130.reuse ;  /* 0x00008f0077777a23 */ /* 0x100fe40000010882 */
[----:B------:R-:W-:Y:S02]  /*17180*/  FFMA.FTZ R20, R121, c[0x0][0x23c], -R130 ;  /* 0x00008f0079147a23 */ /* 0x000fe40000010882 */
[--C-:B------:R-:W-:Y:S01]  /*17190*/  FFMA.FTZ R121, R46, c[0x0][0x23c], -R3.reuse ;  /* 0x00008f002e797a23 */ /* 0x100fe20000010803 */
[----:B------:R-:W-:Y:S01]  /*171a0*/  MUFU.EX2 R25, R25 ;  /* 0x0000001900197308 */ /* 0x000fe20000000800 */
[--C-:B------:R-:W-:Y:S02]  /*171b0*/  FFMA.FTZ R46, R48, c[0x0][0x23c], -R3.reuse ;  /* 0x00008f00302e7a23 */ /* 0x100fe40000010803 */
[--C-:B------:R-:W-:Y:S02]  /*171c0*/  FFMA.FTZ R48, R50, c[0x0][0x23c], -R3.reuse ;  /* 0x00008f0032307a23 */ /* 0x100fe40000010803 */
[--C-:B------:R-:W-:Y:S02]  /*171d0*/  FFMA.FTZ R50, R52, c[0x0][0x23c], -R3.reuse ;  /* 0x00008f0034327a23 */ /* 0x100fe40000010803 */
[----:B------:R-:W-:Y:S02]  /*171e0*/  FFMA.FTZ R0, R185, R132, R0 ;  /* 0x00000084b9007223 */ /* 0x000fe40000010000 */
[----:B------:R-:W-:Y:S01]  /*171f0*/  FFMA.FTZ R2, R186, R133, R2 ;  /* 0x00000085ba027223 */ /* 0x000fe20000010002 */
        /* <DEDUP_REMOVED lines=8> */
[C---:B--2---:R-:W-:Y:S03]  /*17280*/  HMMA.16816.F32 R204, R16.reuse, R8, R204 ;  /* 0x0000000810cc723c */ /* 0x044fe600000018cc */
[--C-:B------:R-:W-:Y:S02]  /*17290*/  FFMA.FTZ R0, R90, c[0x0][0x23c], -R3.reuse ;  /* 0x00008f005a007a23 */ /* 0x100fe40000010803 */
[--C-:B------:R-:W-:Y:S02]  /*172a0*/  FFMA.FTZ R90, R94, c[0x0][0x23c], -R3.reuse ;  /* 0x00008f005e5a7a23 */ /* 0x100fe40000010803 */
[----:B------:R-:W-:Y:S01]  /*172b0*/  FADD.FTZ R169, R169, R2 ;  /* 0x00000002a9a97221 */ /* 0x000fe20000010000 */
[C---:B------:R-:W-:Y:S01]  /*172c0*/  HMMA.16816.F32 R200, R16.reuse, R10, R200 ;  /* 0x0000000a10c8723c */ /* 0x040fe200000018c8 */
[----:B------:R-:W2:Y:S01]  /*172d0*/  MUFU.EX2 R31, R31 ;  /* 0x0000001f001f7308 */ /* 0x000ea20000000800 */
[----:B------:R-:W3:Y:S02]  /*172e0*/  LDSM.16.MT88.4 R8, [R221+0x5c00] ;  /* 0x005c0000dd08783b */ /* 0x000ee40000004200 */
[----:B------:R-:W-:Y:S02]  /*172f0*/  FFMA.FTZ R2, R92, c[0x0][0x23c], -R3 ;  /* 0x00008f005c027a23 */ /* 0x000fe40000010803 */
[----:B------:R-:W-:Y:S02]  /*17300*/  FADD.FTZ R140, R141, R140 ;  /* 0x0000008c8d8c7221 */ /* 0x000fe40000010000 */
[C---:B----4-:R-:W-:Y:S03]  /*17310*/  HMMA.16816.F32 R196, R16.reuse, R12, R196 ;  /* 0x0000000c10c4723c */ /* 0x050fe600000018c4 */
[----:B------:R-:W-:Y:S01]  /*17320*/  MUFU.EX2 R26, R26 ;  /* 0x0000001a001a7308 */ /* 0x000fe20000000800 */
[----:B------:R-:W-:Y:S02]  /*17330*/  FADD.FTZ R142, R142, R140 ;  /* 0x0000008c8e8e7221 */ /* 0x000fe40000010000 */
[----:B------:R-:W-:Y:S02]  /*17340*/  FADD.FTZ R169, R171, R169 ;  /* 0x000000a9aba97221 */ /* 0x000fe40000010000 */
[----:B------:R-:W-:Y:S01]  /*17350*/  HMMA.16816.F32 R192, R16, R14, R192 ;  /* 0x0000000e10c0723c */ /* 0x000fe200000018c0 */
[----:B------:R-:W4:Y:S03]  /*17360*/  LDSM.16.MT88.4 R12, [R216+0x6000] ;  /* 0x00600000d80c783b */ /* 0x000f260000004200 */
[----:B------:R-:W-:Y:S01]  /*17370*/  FADD.FTZ R142, R143, R142 ;  /* 0x0000008e8f8e7221 */ /* 0x000fe20000010000 */
[----:B------:R-:W5:Y:S01]  /*17380*/  MUFU.EX2 R28, R28 ;  /* 0x0000001c001c7308 */ /* 0x000f620000000800 */
[----:B------:R-:W-:Y:S01]  /*17390*/  FADD.FTZ R169, R147, R169 ;  /* 0x000000a993a97221 */ /* 0x000fe20000010000 */
[----:B-1----:R-:W-:Y:S01]  /*173a0*/  F2FP.PACK_AB R16, R27, R25 ;  /* 0x000000191b10723e */ /* 0x002fe200000000ff */
[----:B------:R-:W-:Y:S01]  /*173b0*/  FADD.FTZ R144, R144, R142 ;  /* 0x0000008e90907221 */ /* 0x000fe20000010000 */
[----:B--2---:R-:W-:Y:S03]  /*173c0*/  F2FP.PACK_AB R18, R31, R29 ;  /* 0x0000001d1f12723e */ /* 0x004fe600000000ff */
[----:B------:R-:W-:Y:S02]  /*173d0*/  FADD.FTZ R144, R145, R144 ;  /* 0x0000009091907221 */ /* 0x000fe40000010000 */
[----:B------:R-:W-:Y:S01]  /*173e0*/  FADD.FTZ R172, R172, R169 ;  /* 0x000000a9acac7221 */ /* 0x000fe20000010000 */
[----:B------:R-:W-:Y:S01]  /*173f0*/  MUFU.EX2 R138, R138 ;  /* 0x0000008a008a7308 */ /* 0x000fe20000000800 */
[----:B------:R-:W-:Y:S02]  /*17400*/  FADD.FTZ R146, R146, R144 ;  /* 0x0000009092927221 */ /* 0x000fe40000010000 */
[----:B------:R-:W-:Y:S02]  /*17410*/  FADD.FTZ R172, R173, R172 ;  /* 0x000000acadac7221 */ /* 0x000fe40000010000 */
[----:B------:R-:W-:Y:S02]  /*17420*/  FADD.FTZ R146, R21, R146 ;  /* 0x0000009215927221 */ /* 0x000fe40000010000 */
[----:B------:R-:W-:Y:S02]  /*17430*/  FFMA.FTZ R21, R96, c[0x0][0x23c], -R3 ;  /* 0x00008f0060157a23 */ /* 0x000fe40000010803 */
[----:B------:R-:W-:Y:S01]  /*17440*/  FADD.FTZ R23, R23, R146 ;  /* 0x0000009217177221 */ /* 0x000fe20000010000 */
[----:B------:R-:W1:Y:S01]  /*17450*/  MUFU.EX2 R30, R30 ;  /* 0x0000001e001e7308 */ /* 0x000e620000000800 */
[----:B------:R-:W-:Y:S02]  /*17460*/  FADD.FTZ R137, R137, R172 ;  /* 0x000000ac89897221 */ /* 0x000fe40000010000 */
[----:B------:R-:W-:Y:S01]  /*17470*/  FADD.FTZ R23, R25, R23 ;  /* 0x0000001719177221 */ /* 0x000fe20000010000 */
[----:B-----5:R-:W-:Y:S01]  /*17480*/  F2FP.PACK_AB R17, R28, R26 ;  /* 0x0000001a1c11723e */ /* 0x020fe200000000ff */
[----:B------:R-:W-:Y:S02]  /*17490*/  FFMA.FTZ R25, R104, c[0x0][0x23c], -R3 ;  /* 0x00008f0068197a23 */ /* 0x000fe40000010803 */
[----:B------:R-:W-:Y:S02]  /*174a0*/  FADD.FTZ R27, R27, R23 ;  /* 0x000000171b1b7221 */ /* 0x000fe40000010000 */
[----:B------:R-:W-:Y:S01]  /*174b0*/  FFMA.FTZ R23, R100, c[0x0][0x23c], -R3 ;  /* 0x00008f0064177a23 */ /* 0x000fe20000010803 */
[----:B------:R-:W2:Y:S01]  /*174c0*/  MUFU.EX2 R33, R33 ;  /* 0x0000002100217308 */ /* 0x000ea20000000800 */
[----:B------:R-:W-:Y:S02]  /*174d0*/  FADD.FTZ R27, R29, R27 ;  /* 0x0000001b1d1b7221 */ /* 0x000fe40000010000 */
[----:B------:R-:W-:Y:S02]  /*174e0*/  FFMA.FTZ R29, R112, c[0x0][0x23c], -R3 ;  /* 0x00008f00701d7a23 */ /* 0x000fe40000010803 */
[----:B------:R-:W-:Y:S02]  /*174f0*/  FADD.FTZ R31, R31, R27 ;  /* 0x0000001b1f1f7221 */ /* 0x000fe40000010000 */
[----:B------:R-:W-:Y:S02]  /*17500*/  FFMA.FTZ R27, R108, c[0x0][0x23c], -R3 ;  /* 0x00008f006c1b7a23 */ /* 0x000fe40000010803 */
[----:B------:R-:W-:Y:S01]  /*17510*/  FADD.FTZ R137, R136, R137 ;  /* 0x0000008988897221 */ /* 0x000fe20000010000 */
[----:B------:R-:W5:Y:S01]  /*17520*/  MUFU.EX2 R35, R35 ;  /* 0x0000002300237308 */ /* 0x000f620000000800 */
[--C-:B------:R-:W-:Y:S02]  /*17530*/  FFMA.FTZ R34, R123, c[0x0][0x23c], -R130.reuse ;  /* 0x00008f007b227a23 */ /* 0x100fe40000010882 */
[----:B------:R-:W-:Y:S01]  /*17540*/  FADD.FTZ R22, R22, R137 ;  /* 0x0000008916167221 */ /* 0x000fe20000010000 */
[----:B-1----:R-:W-:Y:S01]  /*17550*/  F2FP.PACK_AB R19, R30, R138 ;  /* 0x0000008a1e13723e */ /* 0x002fe200000000ff */
[----:B------:R-:W-:Y:S02]  /*17560*/  FFMA.FTZ R52, R125, c[0x0][0x23c], -R130 ;  /* 0x00008f007d347a23 */ /* 0x000fe40000010882 */
[----:B------:R-:W-:Y:S02]  /*17570*/  FADD.FTZ R22, R24, R22 ;  /* 0x0000001618167221 */ /* 0x000fe40000010000 */
[--C-:B------:R-:W-:Y:S01]  /*17580*/  FFMA.FTZ R24, R102, c[0x0][0x23c], -R3.reuse ;  /* 0x00008f0066187a23 */ /* 0x100fe20000010803 */
[----:B------:R-:W-:Y:S01]  /*17590*/  MUFU.EX2 R37, R37 ;  /* 0x0000002500257308 */ /* 0x000fe20000000800 */
[C---:B------:R-:W-:Y:S03]  /*175a0*/  HMMA.16816.F32 R204, R16.reuse, R4, R204 ;  /* 0x0000000410cc723c */ /* 0x040fe600000018cc */
[----:B------:R-:W-:Y:S02]  /*175b0*/  FADD.FTZ R26, R26, R22 ;  /* 0x000000161a1a7221 */ /* 0x000fe40000010000 */
[--C-:B------:R-:W-:Y:S02]  /*175c0*/  FFMA.FTZ R22, R98, c[0x0][0x23c], -R3.reuse ;  /* 0x00008f0062167a23 */ /* 0x100fe40000010803 */
[----:B------:R-:W-:Y:S01]  /*175d0*/  FADD.FTZ R26, R28, R26 ;  /* 0x0000001a1c1a7221 */ /* 0x000fe20000010000 */
[C---:B------:R-:W-:Y:S01]  /*175e0*/  HMMA.16816.F32 R200, R16.reuse, R6, R200 ;  /* 0x0000000610c8723c */ /* 0x040fe200000018c8 */
[----:B------:R-:W1:Y:S01]  /*175f0*/  MUFU.EX2 R39, R39 ;  /* 0x0000002700277308 */ /* 0x000e620000000800 */
[----:B------:R-:W4:Y:S02]  /*17600*/  LDSM.16.MT88.4 R4, [R221+0x6000] ;  /* 0x00600000dd04783b */ /* 0x000f240000004200 */
[--C-:B------:R-:W-:Y:S02]  /*17610*/  FFMA.FTZ R28, R110, c[0x0][0x23c], -R3.reuse ;  /* 0x00008f006e1c7a23 */ /* 0x100fe40000010803 */
[----:B------:R-:W-:Y:S02]  /*17620*/  FADD.FTZ R138, R138, R26 ;  /* 0x0000001a8a8a7221 */ /* 0x000fe40000010000 */
[C---:B---3--:R-:W-:Y:S03]  /*17630*/  HMMA.16816.F32 R196, R16.reuse, R8, R196 ;  /* 0x0000000810c4723c */ /* 0x048fe600000018c4 */
[----:B------:R-:W3:Y:S01]  /*17640*/  MUFU.EX2 R32, R32 ;  /* 0x0000002000207308 */ /* 0x000ee20000000800 */
[--C-:B------:R-:W-:Y:S02]  /*17650*/  FFMA.FTZ R26, R106, c[0x0][0x23c], -R3.reuse ;  /* 0x00008f006a1a7a23 */ /* 0x100fe40000010803 */
[----:B------:R-:W-:Y:S02]  /*17660*/  FADD.FTZ R138, R30, R138 ;  /* 0x0000008a1e8a7221 */ /* 0x000fe40000010000 */
[----:B------:R-:W-:Y:S01]  /*17670*/  HMMA.16816.F32 R192, R16, R10, R192 ;  /* 0x0000000a10c0723c */ /* 0x000fe200000018c0 */
[----:B------:R-:W4:Y:S03]  /*17680*/  LDSM.16.MT88.4 R8, [R216+0x6400] ;  /* 0x00640000d808783b */ /* 0x000f260000004200 */
[----:B------:R-:W-:Y:S01]  /*17690*/  FFMA.FTZ R30, R114, c[0x0][0x23c], -R3 ;  /* 0x00008f00721e7a23 */ /* 0x000fe20000010803 */
[----:B------:R-:W3:Y:S01]  /*176a0*/  MUFU.EX2 R36, R36 ;  /* 0x0000002400247308 */ /* 0x000ee20000000800 */
[----:B--2---:R-:W-:Y:S01]  /*176b0*/  FADD.FTZ R31, R33, R31 ;  /* 0x0000001f211f7221 */ /* 0x004fe20000010000 */
[----:B-----5:R-:W-:Y:S01]  /*176c0*/  F2FP.PACK_AB R16, R35, R33 ;  /* 0x000000212310723e */ /* 0x020fe200000000ff */
[----:B------:R-:W-:Y:S01]  /*176d0*/  FFMA.FTZ R33, R120, c[0x0][0x23c], -R3 ;  /* 0x00008f0078217a23 */ /* 0x000fe20000010803 */
[----:B-1----:R-:W-:Y:S03]  /*176e0*/  F2FP.PACK_AB R18, R39, R37 ;  /* 0x000000252712723e */ /* 0x002fe600000000ff */
[----:B------:R-:W-:Y:S02]  /*176f0*/  FADD.FTZ R35, R35, R31 ;  /* 0x0000001f23237221 */ /* 0x000fe40000010000 */
[----:B------:R-:W-:Y:S01]  /*17700*/  FFMA.FTZ R31, R116, c[0x0][0x23c], -R3 ;  /* 0x00008f00741f7a23 */ /* 0x000fe20000010803 */
[----:B------:R-:W1:Y:S01]  /*17710*/  MUFU.EX2 R38, R38 ;  /* 0x0000002600267308 */ /* 0x000e620000000800 */
[----:B------:R-:W-:Y:S02]  /*17720*/  FADD.FTZ R35, R37, R35 ;  /* 0x0000002325237221 */ /* 0x000fe40000010000 */
[----:B------:R-:W-:Y:S02]  /*17730*/  FFMA.FTZ R130, R127, c[0x0][0x23c], -R130 ;  /* 0x00008f007f827a23 */ /* 0x000fe40000010882 */
[----:B---3--:R-:W-:Y:S02]  /*17740*/  FADD.FTZ R138, R32, R138 ;  /* 0x0000008a208a7221 */ /* 0x008fe40000010000 */
[----:B------:R-:W-:Y:S02]  /*17750*/  FADD.FTZ R35, R39, R35 ;  /* 0x0000002327237221 */ /* 0x000fe40000010000 */
[--C-:B------:R-:W-:Y:S01]  /*17760*/  FFMA.FTZ R126, R126, c[0x0][0x23c], -R3.reuse ;  /* 0x00008f007e7e7a23 */ /* 0x100fe20000010803 */
[----:B------:R-:W2:Y:S01]  /*17770*/  MUFU.EX2 R40, R40 ;  /* 0x0000002800287308 */ /* 0x000ea20000000800 */
[----:B------:R-:W-:Y:S01]  /*17780*/  F2FP.PACK_AB R17, R36, R32 ;  /* 0x000000202411723e */ /* 0x000fe200000000ff */
[--C-:B------:R-:W-:Y:S02]  /*17790*/  FFMA.FTZ R32, R118, c[0x0][0x23c], -R3.reuse ;  /* 0x00008f0076207a23 */ /* 0x100fe40000010803 */
[----:B------:R-:W-:Y:S06]  /*177a0*/  FADD.FTZ R36, R36, R138 ;  /* 0x0000008a24247221 */ /* 0x000fec0000010000 */
[----:B------:R-:W-:Y:S01]  /*177b0*/  MUFU.EX2 R41, R41 ;  /* 0x0000002900297308 */ /* 0x000fe20000000800 */
[----:B-1----:R-:W-:Y:S09]  /*177c0*/  FADD.FTZ R36, R38, R36 ;  /* 0x0000002426247221 */ /* 0x002ff20000010000 */
[----:B------:R-:W1:Y:S01]  /*177d0*/  MUFU.EX2 R43, R43 ;  /* 0x0000002b002b7308 */ /* 0x000e620000000800 */
[C---:B--2---:R-:W-:Y:S01]  /*177e0*/  F2FP.PACK_AB R19, R40.reuse, R38 ;  /* 0x000000262813723e */ /* 0x044fe200000000ff */
[----:B------:R-:W-:Y:S02]  /*177f0*/  FADD.FTZ R40, R40, R36 ;  /* 0x0000002428287221 */ /* 0x000fe40000010000 */
[----:B------:R-:W-:Y:S06]  /*17800*/  FFMA.FTZ R36, R124, c[0x0][0x23c], -R3 ;  /* 0x00008f007c247a23 */ /* 0x000fec0000010803 */
[----:B------:R-:W-:Y:S01]  /*17810*/  MUFU.EX2 R45, R45 ;  /* 0x0000002d002d7308 */ /* 0x000fe20000000800 */
[C---:B----4-:R-:W-:Y:S08]  /*17820*/  HMMA.16816.F32 R204, R16.reuse, R12, R204 ;  /* 0x0000000c10cc723c */ /* 0x050ff000000018cc */
[C---:B------:R-:W-:Y:S01]  /*17830*/  HMMA.16816.F32 R200, R16.reuse, R14, R200 ;  /* 0x0000000e10c8723c */ /* 0x040fe200000018c8 */
[----:B------:R-:W2:Y:S01]  /*17840*/  MUFU.EX2 R47, R47 ;  /* 0x0000002f002f7308 */ /* 0x000ea20000000800 */
[----:B------:R-:W3:Y:S06]  /*17850*/  LDSM.16.MT88.4 R12, [R221+0x6400] ;  /* 0x00640000dd0c783b */ /* 0x000eec0000004200 */
[C---:B------:R-:W-:Y:S03]  /*17860*/  HMMA.16816.F32 R196, R16.reuse, R4, R196 ;  /* 0x0000000410c4723c */ /* 0x040fe600000018c4 */
[----:B------:R-:W4:Y:S05]  /*17870*/  MUFU.EX2 R42, R42 ;  /* 0x0000002a002a7308 */ /* 0x000f2a0000000800 */
[----:B------:R-:W-:Y:S01]  /*17880*/  HMMA.16816.F32 R192, R16, R6, R192 ;  /* 0x0000000610c0723c */ /* 0x000fe200000018c0 */
[----:B------:R-:W5:Y:S04]  /*17890*/  LDSM.16.MT88.4 R4, [R216+0x6800] ;  /* 0x00680000d804783b */ /* 0x000f680000004200 */
[----:B------:R-:W3:Y:S02]  /*178a0*/  MUFU.EX2 R44, R44 ;  /* 0x0000002c002c7308 */ /* 0x000ee40000000800 */
[----:B-1----:R-:W-:Y:S01]  /*178b0*/  F2FP.PACK_AB R16, R43, R41 ;  /* 0x000000292b10723e */ /* 0x002fe200000000ff */
[----:B------:R-:W-:Y:S01]  /*178c0*/  FADD.FTZ R41, R41, R35 ;  /* 0x0000002329297221 */ /* 0x000fe20000010000 */
[----:B--2---:R-:W-:Y:S03]  /*178d0*/  F2FP.PACK_AB R18, R47, R45 ;  /* 0x0000002d2f12723e */ /* 0x004fe600000000ff */
[----:B------:R-:W-:Y:S02]  /*178e0*/  FADD.FTZ R41, R43, R41 ;  /* 0x000000292b297221 */ /* 0x000fe40000010000 */
[----:B------:R-:W-:Y:S01]  /*178f0*/  FFMA.FTZ R35, R122, c[0x0][0x23c], -R3 ;  /* 0x00008f007a237a23 */ /* 0x000fe20000010803 */
[----:B------:R-:W-:Y:S01]  /*17900*/  MUFU.EX2 R121, R121 ;  /* 0x0000007900797308 */ /* 0x000fe20000000800 */
[----:B------:R-:W-:Y:S02]  /*17910*/  FADD.FTZ R45, R45, R41 ;  /* 0x000000292d2d7221 */ /* 0x000fe40000010000 */
[----:B------:R-:W-:Y:S02]  /*17920*/  FFMA.FTZ R3, R128, c[0x0][0x23c], -R3 ;  /* 0x00008f0080037a23 */ /* 0x000fe40000010803 */
[----:B----4-:R-:W-:Y:S02]  /*17930*/  FADD.FTZ R40, R42, R40 ;  /* 0x000000282a287221 */ /* 0x010fe40000010000 */
[----:B------:R-:W-:Y:S03]  /*17940*/  FADD.FTZ R45, R47, R45 ;  /* 0x0000002d2f2d7221 */ /* 0x000fe60000010000 */
        /* <DEDUP_REMOVED lines=26> */
[----:B---3--:R-:W-:Y:S01]  /*17af0*/  F2FP.PACK_AB R17, R50, R48 ;  /* 0x000000303211723e */ /* 0x008fe200000000ff */
[----:B------:R-:W-:Y:S04]  /*17b00*/  FADD.FTZ R48, R48, R121 ;  /* 0x0000007930307221 */ /* 0x000fe80000010000 */
[----:B------:R-:W-:Y:S04]  /*17b10*/  FADD.FTZ R48, R50, R48 ;  /* 0x0000003032307221 */ /* 0x000fe80000010000 */
[----:B------:R-:W2:Y:S10]  /*17b20*/  MUFU.EX2 R57, R57 ;  /* 0x0000003900397308 */ /* 0x000eb40000000800 */
[----:B------:R-:W3:Y:S01]  /*17b30*/  MUFU.EX2 R59, R59 ;  /* 0x0000003b003b7308 */ /* 0x000ee20000000800 */
[----:B-1----:R-:W-:Y:S01]  /*17b40*/  F2FP.PACK_AB R19, R56, R54 ;  /* 0x000000363813723e */ /* 0x002fe200000000ff */
        /* <DEDUP_REMOVED lines=15> */
[----:B-1----:R-:W-:Y:S03]  /*17c40*/  F2FP.PACK_AB R18, R63, R61 ;  /* 0x0000003d3f12723e */ /* 0x002fe600000000ff */
        /* <DEDUP_REMOVED lines=25> */
[----:B---3--:R-:W-:Y:S03]  /*17de0*/  F2FP.PACK_AB R18, R71, R69 ;  /* 0x000000454712723e */ /* 0x008fe600000000ff */
        /* <DEDUP_REMOVED lines=19> */
[----:B-1----:R-:W-:Y:S01]  /*17f20*/  F2FP.PACK_AB R12, R75, R73 ;  /* 0x000000494b0c723e */ /* 0x002fe200000000ff */
[----:B------:R-:W-:Y:S01]  /*17f30*/  HMMA.16816.F32 R192, R16, R14, R192 ;  /* 0x0000000e10c0723c */ /* 0x000fe200000018c0 */
[----:B------:R-:W1:Y:S03]  /*17f40*/  LDSM.16.MT88.4 R16, [R216+0x7800] ;  /* 0x00780000d810783b */ /* 0x000e660000004200 */
[----:B------:R-:W-:Y:S01]  /*17f50*/  FADD.FTZ R73, R73, R67 ;  /* 0x0000004349497221 */ /* 0x000fe20000010000 */
[----:B------:R-:W3:Y:S03]  /*17f60*/  MUFU.EX2 R76, R76 ;  /* 0x0000004c004c7308 */ /* 0x000ee60000000800 */
[----:B------:R-:W-:Y:S01]  /*17f70*/  FADD.FTZ R73, R75, R73 ;  /* 0x000000494b497221 */ /* 0x000fe20000010000 */
[----:B--2---:R-:W-:Y:S03]  /*17f80*/  F2FP.PACK_AB R14, R79, R77 ;  /* 0x0000004d4f0e723e */ /* 0x004fe600000000ff */
        /* <DEDUP_REMOVED lines=19> */
[----:B--2---:R-:W-:Y:S01]  /*180c0*/  F2FP.PACK_AB R8, R83, R81 ;  /* 0x000000515308723e */ /* 0x004fe200000000ff */
[----:B------:R-:W-:Y:S01]  /*180d0*/  HMMA.16816.F32 R192, R12, R10, R192 ;  /* 0x0000000a0cc0723c */ /* 0x000fe200000018c0 */
[----:B------:R-:W2:Y:S03]  /*180e0*/  LDSM.16.MT88.4 R12, [R216+0x7c00] ;  /* 0x007c0000d80c783b */ /* 0x000ea60000004200 */
[----:B------:R-:W-:Y:S01]  /*180f0*/  FADD.FTZ R81, R81, R77 ;  /* 0x0000004d51517221 */ /* 0x000fe20000010000 */
[----:B------:R-:W1:Y:S03]  /*18100*/  MUFU.EX2 R84, R84 ;  /* 0x0000005400547308 */ /* 0x000e660000000800 */
[----:B------:R-:W-:Y:S01]  /*18110*/  FADD.FTZ R81, R83, R81 ;  /* 0x0000005153517221 */ /* 0x000fe20000010000 */
[----:B---3--:R-:W-:Y:S03]  /*18120*/  F2FP.PACK_AB R10, R87, R85 ;  /* 0x00000055570a723e */ /* 0x008fe600000000ff */
        /* <DEDUP_REMOVED lines=9> */
[----:B---3--:R-:W-:Y:S01]  /*181c0*/  F2FP.PACK_AB R11, R88, R86 ;  /* 0x00000056580b723e */ /* 0x008fe200000000ff */
[----:B------:R-:W-:Y:S04]  /*181d0*/  FADD.FTZ R86, R86, R80 ;  /* 0x0000005056567221 */ /* 0x000fe80000010000 */
[----:B------:R-:W-:Y:S04]  /*181e0*/  FADD.FTZ R37, R88, R86 ;  /* 0x0000005658257221 */ /* 0x000fe80000010000 */
[----:B------:R-:W3:Y:S01]  /*181f0*/  MUFU.EX2 R93, R93 ;  /* 0x0000005d005d7308 */ /* 0x000ee20000000800 */
[C---:B------:R-:W-:Y:S05]  /*18200*/  HMMA.16816.F32 R204, R8.reuse, R16, R204 ;  /* 0x0000001008cc723c */ /* 0x040fea00000018cc */
[----:B-1----:R-:W-:Y:S03]  /*18210*/  FADD.FTZ R87, R89, R87 ;  /* 0x0000005759577221 */ /* 0x002fe60000010000 */
[C---:B------:R-:W-:Y:S01]  /*18220*/  HMMA.16816.F32 R200, R8.reuse, R18, R200 ;  /* 0x0000001208c8723c */ /* 0x040fe200000018c8 */
[----:B------:R-:W1:Y:S01]  /*18230*/  MUFU.EX2 R95, R95 ;  /* 0x0000005f005f7308 */ /* 0x000e620000000800 */
[----:B------:R-:W2:Y:S06]  /*18240*/  LDSM.16.MT88.4 R16, [R221+0x7c00] ;  /* 0x007c0000dd10783b */ /* 0x000eac0000004200 */
[C---:B----4-:R-:W-:Y:S03]  /*18250*/  HMMA.16816.F32 R196, R8.reuse, R4, R196 ;  /* 0x0000000408c4723c */ /* 0x050fe600000018c4 */
[----:B------:R-:W4:Y:S04]  /*18260*/  MUFU.EX2 R0, R0 ;  /* 0x0000000000007308 */ /* 0x000f280000000800 */
[C---:B-----5:R-:W-:Y:S01]  /*18270*/  F2FP.PACK_AB R4, R91.reuse, R89 ;  /* 0x000000595b04723e */ /* 0x060fe200000000ff */
[----:B------:R-:W-:Y:S01]  /*18280*/  HMMA.16816.F32 R192, R8, R6, R192 ;  /* 0x0000000608c0723c */ /* 0x000fe200000018c0 */
[----:B------:R-:W5:Y:S03]  /*18290*/  LDSM.16.MT88.4 R8, [R216+0x8000] ;  /* 0x00800000d808783b */ /* 0x000f660000004200 */
[----:B------:R-:W-:Y:S01]  /*182a0*/  FADD.FTZ R91, R91, R87 ;  /* 0x000000575b5b7221 */ /* 0x000fe20000010000 */
[----:B------:R-:W2:Y:S03]  /*182b0*/  MUFU.EX2 R2, R2 ;  /* 0x0000000200027308 */ /* 0x000ea60000000800 */
[----:B---3--:R-:W-:Y:S01]  /*182c0*/  FADD.FTZ R91, R93, R91 ;  /* 0x0000005b5d5b7221 */ /* 0x008fe20000010000 */
[C---:B-1----:R-:W-:Y:S03]  /*182d0*/  F2FP.PACK_AB R6, R95.reuse, R93 ;  /* 0x0000005d5f06723e */ /* 0x042fe600000000ff */
[----:B------:R-:W-:Y:S03]  /*182e0*/  FADD.FTZ R95, R95, R91 ;  /* 0x0000005b5f5f7221 */ /* 0x000fe60000010000 */
[----:B------:R-:W-:Y:S01]  /*182f0*/  MUFU.EX2 R90, R90 ;  /* 0x0000005a005a7308 */ /* 0x000fe20000000800 */
[----:B----4-:R-:W-:Y:S09]  /*18300*/  FADD.FTZ R37, R0, R37 ;  /* 0x0000002500257221 */ /* 0x010ff20000010000 */
[----:B------:R-:W1:Y:S01]  /*18310*/  MUFU.EX2 R21, R21 ;  /* 0x0000001500157308 */ /* 0x000e620000000800 */
[C---:B--2---:R-:W-:Y:S01]  /*18320*/  F2FP.PACK_AB R5, R2.reuse, R0 ;  /* 0x000000000205723e */ /* 0x044fe200000000ff */
[----:B------:R-:W-:Y:S08]  /*18330*/  FADD.FTZ R37, R2, R37 ;  /* 0x0000002502257221 */ /* 0x000ff00000010000 */
[----:B------:R-:W2:Y:S10]  /*18340*/  MUFU.EX2 R97, R97 ;  /* 0x0000006100617308 */ /* 0x000eb40000000800 */
[----:B------:R-:W3:Y:S01]  /*18350*/  MUFU.EX2 R99, R99 ;  /* 0x0000006300637308 */ /* 0x000ee20000000800 */
[C---:B-1----:R-:W-:Y:S01]  /*18360*/  F2FP.PACK_AB R7, R21.reuse, R90 ;  /* 0x0000005a1507723e */ /* 0x042fe200000000ff */
[----:B------:R-:W-:Y:S04]  /*18370*/  FADD.FTZ R90, R90, R37 ;  /* 0x000000255a5a7221 */ /* 0x000fe80000010000 */
[----:B------:R-:W-:Y:S04]  /*18380*/  FADD.FTZ R90, R21, R90 ;  /* 0x0000005a155a7221 */ /* 0x000fe80000010000 */
[----:B------:R-:W-:Y:S01]  /*18390*/  MUFU.EX2 R101, R101 ;  /* 0x0000006500657308 */ /* 0x000fe20000000800 */
[C---:B------:R-:W-:Y:S05]  /*183a0*/  HMMA.16816.F32 R204, R4.reuse, R12, R204 ;  /* 0x0000000c04cc723c */ /* 0x040fea00000018cc */
[----:B--2---:R-:W-:Y:S03]  /*183b0*/  FADD.FTZ R95, R97, R95 ;  /* 0x0000005f615f7221 */ /* 0x004fe60000010000 */
[C---:B------:R-:W-:Y:S01]  /*183c0*/  HMMA.16816.F32 R200, R4.reuse, R14, R200 ;  /* 0x0000000e04c8723c */ /* 0x040fe200000018c8 */
[----:B------:R-:W1:Y:S01]  /*183d0*/  MUFU.EX2 R103, R103 ;  /* 0x0000006700677308 */ /* 0x000e620000000800 */
[----:B------:R-:W2:Y:S06]  /*183e0*/  LDSM.16.MT88.4 R12, [R221+0x8000] ;  /* 0x00800000dd0c783b */ /* 0x000eac0000004200 */
[C---:B------:R-:W-:Y:S03]  /*183f0*/  HMMA.16816.F32 R196, R4.reuse, R16, R196 ;  /* 0x0000001004c4723c */ /* 0x040fe600000018c4 */
[----:B------:R-:W-:Y:S05]  /*18400*/  MUFU.EX2 R22, R22 ;  /* 0x0000001600167308 */ /* 0x000fea0000000800 */
[----:B------:R-:W-:Y:S01]  /*18410*/  HMMA.16816.F32 R192, R4, R18, R192 ;  /* 0x0000001204c0723c */ /* 0x000fe200000018c0 */
[----:B------:R-:W4:Y:S04]  /*18420*/  LDSM.16.MT88.4 R16, [R216+0x8400] ;  /* 0x00840000d810783b */ /* 0x000f280000004200 */
[----:B------:R-:W2:Y:S02]  /*18430*/  MUFU.EX2 R23, R23 ;  /* 0x0000001700177308 */ /* 0x000ea40000000800 */
[C---:B---3--:R-:W-:Y:S01]  /*18440*/  F2FP.PACK_AB R4, R99.reuse, R97 ;  /* 0x000000616304723e */ /* 0x048fe200000000ff */
[----:B------:R-:W-:Y:S01]  /*18450*/  FADD.FTZ R99, R99, R95 ;  /* 0x0000005f63637221 */ /* 0x000fe20000010000 */
[----:B-1----:R-:W-:Y:S03]  /*18460*/  F2FP.PACK_AB R6, R103, R101 ;  /* 0x000000656706723e */ /* 0x002fe600000000ff */
[----:B------:R-:W-:Y:S03]  /*18470*/  FADD.FTZ R99, R101, R99 ;  /* 0x0000006365637221 */ /* 0x000fe60000010000 */
[----:B------:R-:W-:Y:S01]  /*18480*/  MUFU.EX2 R24, R24 ;  /* 0x0000001800187308 */ /* 0x000fe20000000800 */
[----:B------:R-:W-:Y:S09]  /*18490*/  FADD.FTZ R103, R103, R99 ;  /* 0x0000006367677221 */ /* 0x000ff20000010000 */
[----:B------:R-:W1:Y:S01]  /*184a0*/  MUFU.EX2 R25, R25 ;  /* 0x0000001900197308 */ /* 0x000e620000000800 */
[C---:B--2---:R-:W-:Y:S01]  /*184b0*/  F2FP.PACK_AB R5, R23.reuse, R22 ;  /* 0x000000161705723e */ /* 0x044fe200000000ff */
        /* <DEDUP_REMOVED lines=33> */
[----:B------:R-:W3:Y:S01]  /*186d0*/  MUFU.EX2 R117, R117 ;  /* 0x0000007500757308 */ /* 0x000ee20000000800 */
[C---:B------:R-:W-:Y:S03]  /*186e0*/  HMMA.16816.F32 R204, R4.reuse, R16, R204 ;  /* 0x0000001004cc723c */ /* 0x040fe600000018cc */
[----:B----4-:R-:W-:Y:S05]  /*186f0*/  FADD.FTZ R111, R113, R111 ;  /* 0x0000006f716f7221 */ /* 0x010fea0000010000 */
[C---:B------:R-:W-:Y:S01]  /*18700*/  HMMA.16816.F32 R200, R4.reuse, R18, R200 ;  /* 0x0000001204c8723c */ /* 0x040fe200000018c8 */
[----:B------:R-:W4:Y:S01]  /*18710*/  MUFU.EX2 R119, R119 ;  /* 0x0000007700777308 */ /* 0x000f220000000800 */
[----:B------:R-:W5:Y:S06]  /*18720*/  LDSM.16.MT88.4 R16, [R221+0x8800] ;  /* 0x00880000dd10783b */ /* 0x000f6c0000004200 */
[C---:B--2---:R-:W-:Y:S03]  /*18730*/  HMMA.16816.F32 R196, R4.reuse, R8, R196 ;  /* 0x0000000804c4723c */ /* 0x044fe600000018c4 */
[----:B------:R-:W2:Y:S04]  /*18740*/  MUFU.EX2 R30, R30 ;  /* 0x0000001e001e7308 */ /* 0x000ea80000000800 */
[C---:B-1----:R-:W-:Y:S01]  /*18750*/  F2FP.PACK_AB R8, R115.reuse, R113 ;  /* 0x000000717308723e */ /* 0x042fe200000000ff */
[----:B------:R-:W-:Y:S01]  /*18760*/  HMMA.16816.F32 R192, R4, R10, R192 ;  /* 0x0000000a04c0723c */ /* 0x000fe200000018c0 */
[----:B------:R-:W1:Y:S03]  /*18770*/  LDSM.16.MT88.4 R4, [R216+0x8c00] ;  /* 0x008c0000d804783b */ /* 0x000e660000004200 */
[----:B------:R-:W-:Y:S01]  /*18780*/  FADD.FTZ R115, R115, R111 ;  /* 0x0000006f73737221 */ /* 0x000fe20000010000 */
[----:B------:R-:W5:Y:S03]  /*18790*/  MUFU.EX2 R31, R31 ;  /* 0x0000001f001f7308 */ /* 0x000f660000000800 */
[----:B---3--:R-:W-:Y:S01]  /*187a0*/  FADD.FTZ R115, R117, R115 ;  /* 0x0000007375737221 */ /* 0x008fe20000010000 */
[C---:B----4-:R-:W-:Y:S03]  /*187b0*/  F2FP.PACK_AB R10, R119.reuse, R117 ;  /* 0x00000075770a723e */ /* 0x050fe600000000ff */
[----:B------:R-:W-:Y:S03]  /*187c0*/  FADD.FTZ R119, R119, R115 ;  /* 0x0000007377777221 */ /* 0x000fe60000010000 */
[----:B------:R-:W3:Y:S01]  /*187d0*/  MUFU.EX2 R32, R32 ;  /* 0x0000002000207308 */ /* 0x000ee20000000800 */
[----:B--2---:R-:W-:Y:S09]  /*187e0*/  FADD.FTZ R29, R30, R29 ;  /* 0x0000001d1e1d7221 */ /* 0x004ff20000010000 */
[----:B------:R-:W2:Y:S01]  /*187f0*/  MUFU.EX2 R33, R33 ;  /* 0x0000002100217308 */ /* 0x000ea20000000800 */
[C---:B-----5:R-:W-:Y:S01]  /*18800*/  F2FP.PACK_AB R9, R31.reuse, R30 ;  /* 0x0000001e1f09723e */ /* 0x060fe200000000ff */
[----:B------:R-:W-:Y:S08]  /*18810*/  FADD.FTZ R31, R31, R29 ;  /* 0x0000001d1f1f7221 */ /* 0x000ff00000010000 */
[----:B------:R-:W4:Y:S01]  /*18820*/  MUFU.EX2 R20, R20 ;  /* 0x0000001400147308 */ /* 0x000f220000000800 */
[----:B---3--:R-:W-:Y:S09]  /*18830*/  FADD.FTZ R31, R32, R31 ;  /* 0x0000001f201f7221 */ /* 0x008ff20000010000 */
[----:B------:R-:W3:Y:S01]  /*18840*/  MUFU.EX2 R34, R34 ;  /* 0x0000002200227308 */ /* 0x000ee20000000800 */
[C---:B--2---:R-:W-:Y:S01]  /*18850*/  F2FP.PACK_AB R11, R33.reuse, R32 ;  /* 0x00000020210b723e */ /* 0x044fe200000000ff */
[----:B------:R-:W-:Y:S08]  /*18860*/  FADD.FTZ R33, R33, R31 ;  /* 0x0000001f21217221 */ /* 0x000ff00000010000 */
[----:B------:R-:W2:Y:S01]  /*18870*/  MUFU.EX2 R52, R52 ;  /* 0x0000003400347308 */ /* 0x000ea20000000800 */
[C---:B------:R-:W-:Y:S05]  /*18880*/  HMMA.16816.F32 R204, R8.reuse, R12, R204 ;  /* 0x0000000c08cc723c */ /* 0x040fea00000018cc */
[----:B----4-:R-:W-:Y:S03]  /*18890*/  FADD.FTZ R119, R20, R119 ;  /* 0x0000007714777221 */ /* 0x010fe60000010000 */
[C---:B------:R-:W-:Y:S01]  /*188a0*/  HMMA.16816.F32 R200, R8.reuse, R14, R200 ;  /* 0x0000000e08c8723c */ /* 0x040fe200000018c8 */
[----:B------:R-:W4:Y:S01]  /*188b0*/  MUFU.EX2 R130, R130 ;  /* 0x0000008200827308 */ /* 0x000f220000000800 */
[----:B------:R-:W5:Y:S02]  /*188c0*/  LDSM.16.MT88.4 R12, [R221+0x8c00] ;  /* 0x008c0000dd0c783b */ /* 0x000f640000004200 */
[----:B---3--:R-:W-:Y:S04]  /*188d0*/  FADD.FTZ R119, R34, R119 ;  /* 0x0000007722777221 */ /* 0x008fe80000010000 */
[C---:B------:R-:W-:Y:S03]  /*188e0*/  HMMA.16816.F32 R196, R8.reuse, R16, R196 ;  /* 0x0000001008c4723c */ /* 0x040fe600000018c4 */
[----:B------:R-:W3:Y:S01]  /*188f0*/  MUFU.EX2 R35, R35 ;  /* 0x0000002300237308 */ /* 0x000ee20000000800 */
[----:B--2---:R-:W-:Y:S04]  /*18900*/  FADD.FTZ R119, R52, R119 ;  /* 0x0000007734777221 */ /* 0x004fe80000010000 */
[----:B------:R-:W-:Y:S05]  /*18910*/  HMMA.16816.F32 R192, R8, R18, R192 ;  /* 0x0000001208c0723c */ /* 0x000fea00000018c0 */
[----:B------:R-:W2:Y:S02]  /*18920*/  MUFU.EX2 R36, R36 ;  /* 0x0000002400247308 */ /* 0x000ea40000000800 */
[----:B------:R-:W-:Y:S02]  /*18930*/  F2FP.PACK_AB R8, R34, R20 ;  /* 0x000000142208723e */ /* 0x000fe400000000ff */
[C---:B----4-:R-:W-:Y:S03]  /*18940*/  F2FP.PACK_AB R10, R130.reuse, R52 ;  /* 0x00000034820a723e */ /* 0x050fe600000000ff */
[----:B------:R-:W-:Y:S03]  /*18950*/  FADD.FTZ R185, R130, R119 ;  /* 0x0000007782b97221 */ /* 0x000fe60000010000 */
[----:B------:R-:W4:Y:S01]  /*18960*/  MUFU.EX2 R0, R126 ;  /* 0x0000007e00007308 */ /* 0x000f220000000800 */
[----:B---3--:R-:W-:Y:S09]  /*18970*/  FADD.FTZ R33, R35, R33 ;  /* 0x0000002123217221 */ /* 0x008ff20000010000 */
[----:B------:R-:W3:Y:S01]  /*18980*/  MUFU.EX2 R3, R3 ;  /* 0x0000000300037308 */ /* 0x000ee20000000800 */
[C---:B--2---:R-:W-:Y:S01]  /*18990*/  F2FP.PACK_AB R9, R36.reuse, R35 ;  /* 0x000000232409723e */ /* 0x044fe200000000ff */
[----:B------:R-:W-:Y:S04]  /*189a0*/  FADD.FTZ R33, R36, R33 ;  /* 0x0000002124217221 */ /* 0x000fe80000010000 */
[----:B----4-:R-:W-:Y:S01]  /*189b0*/  FADD.FTZ R33, R0, R33 ;  /* 0x0000002100217221 */ /* 0x010fe20000010000 */
[C---:B---3--:R-:W-:Y:S03]  /*189c0*/  F2FP.PACK_AB R11, R3.reuse, R0 ;  /* 0x00000000030b723e */ /* 0x048fe600000000ff */
[----:B------:R-:W-:Y:S04]  /*189d0*/  FADD.FTZ R186, R3, R33 ;  /* 0x0000002103ba7221 */ /* 0x000fe80000010000 */
[C---:B-1----:R-:W-:Y:S08]  /*189e0*/  HMMA.16816.F32 R204, R8.reuse, R4, R204 ;  /* 0x0000000408cc723c */ /* 0x042ff000000018cc */
[C---:B------:R-:W-:Y:S08]  /*189f0*/  HMMA.16816.F32 R200, R8.reuse, R6, R200 ;  /* 0x0000000608c8723c */ /* 0x040ff000000018c8 */
[C---:B-----5:R-:W-:Y:S08]  /*18a00*/  HMMA.16816.F32 R196, R8.reuse, R12, R196 ;  /* 0x0000000c08c4723c */ /* 0x060ff000000018c4 */
[----:B------:R-:W-:Y:S01]  /*18a10*/  HMMA.16816.F32 R192, R8, R14, R192 ;  /* 0x0000000e08c0723c */ /* 0x000fe200000018c0 */
[----:B------:R-:W-:-:S07]  /*18a20*/  @P0 BRA `(.L_x_2390) ;  /* 0xffff998000000947 */ /* 0x000fce000383ffff */
.L_x_2386:
[----:B------:R-:W1:Y:S01]  /*18a30*/  SHFL.BFLY PT, R2, R185, 0x2, 0x1f ;  /* 0x0c401f00b9027f89 */ /* 0x000e6200000e0000 */
[----:B------:R-:W-:Y:S01]  /*18a40*/  IMAD.MOV.U32 R6, RZ, RZ, 0x3f800000 ;  /* 0x3f800000ff067424 */ /* 0x000fe200078e00ff */
[----:B------:R-:W-:Y:S01]  /*18a50*/  BSSY B0, `(.L_x_2391) ;  /* 0x0000085000007945 */ /* 0x000fe20003800000 */
[----:B------:R-:W-:Y:S01]  /*18a60*/  IMAD.MOV.U32 R5, RZ, RZ, 0x3f800000 ;  /* 0x3f800000ff057424 */ /* 0x000fe200078e00ff */
        /* <DEDUP_REMOVED lines=9> */
[CC--:B------:R-:W-:Y:S01]  /*18b00*/  LEA.HI R7, R10.reuse, R2.reuse, RZ, 0x2 ;  /* 0x000000020a077211 */ /* 0x0c0fe200078f10ff */
[----:B--2---:R-:W-:Y:S01]  /*18b10*/  FADD.FTZ R4, R185, R4 ;  /* 0x00000004b9047221 */ /* 0x004fe20000010000 */
[----:B------:R-:W-:Y:S02]  /*18b20*/  LEA.HI R0, R10, R2, RZ, 0x5 ;  /* 0x000000020a007211 */ /* 0x000fe400078f28ff */
[----:B------:R-:W-:Y:S01]  /*18b30*/  LOP3.LUT R8, R7, 0xfffffffc, RZ, 0xc0, !PT ;  /* 0xfffffffc07087812 */ /* 0x000fe200078ec0ff */
[----:B---3--:R-:W-:Y:S01]  /*18b40*/  FADD.FTZ R3, R186, R3 ;  /* 0x00000003ba037221 */ /* 0x008fe20000010000 */
[----:B------:R-:W-:Y:S02]  /*18b50*/  SHF.R.S32.HI R7, RZ, 0x2, R7 ;  /* 0x00000002ff077819 */ /* 0x000fe40000011407 */
[----:B------:R-:W-:Y:S02]  /*18b60*/  SHF.R.S32.HI R11, RZ, 0x5, R0 ;  /* 0x00000005ff0b7819 */ /* 0x000fe40000011400 */
[----:B------:R-:W-:-:S02]  /*18b70*/  SHF.R.S32.HI R14, RZ, 0x1f, R7 ;  /* 0x0000001fff0e7819 */ /* 0x000fc40000011407 */
[-C--:B------:R-:W-:Y:S02]  /*18b80*/  IADD3 R8, -R8, R2.reuse, RZ ;  /* 0x0000000208087210 */ /* 0x080fe40007ffe1ff */
[-C--:B------:R-:W-:Y:S02]  /*18b90*/  LEA.HI R9, R10, R2.reuse, RZ, 0x3 ;  /* 0x000000020a097211 */ /* 0x080fe400078f18ff */
[----:B------:R-:W-:Y:S01]  /*18ba0*/  LEA.HI R14, R14, R7, RZ, 0x3 ;  /* 0x000000070e0e7211 */ /* 0x000fe200078f18ff */
[----:B------:R-:W-:Y:S01]  /*18bb0*/  IMAD R11, R11, 0x100, R8 ;  /* 0x000001000b0b7824 */ /* 0x000fe200078e0208 */
[----:B------:R-:W-:Y:S02]  /*18bc0*/  SHF.R.S32.HI R8, RZ, 0x3, R9 ;  /* 0x00000003ff087819 */ /* 0x000fe40000011409 */
[----:B------:R-:W-:Y:S02]  /*18bd0*/  LOP3.LUT R14, R14, 0xfffffff8, RZ, 0xc0, !PT ;  /* 0xfffffff80e0e7812 */ /* 0x000fe400078ec0ff */
[----:B------:R-:W-:-:S02]  /*18be0*/  LEA.HI R13, R10, R2, RZ, 0x6 ;  /* 0x000000020a0d7211 */ /* 0x000fc400078f30ff */
[----:B------:R-:W-:Y:S02]  /*18bf0*/  LEA.HI R12, R9, R8, RZ, 0x1 ;  /* 0x00000008090c7211 */ /* 0x000fe400078f08ff */
[----:B------:R-:W-:Y:S01]  /*18c00*/  IADD3 R14, R7, -R14, RZ ;  /* 0x8000000e070e7210 */ /* 0x000fe20007ffe0ff */
[----:B------:R-:W-:Y:S01]  /*18c10*/  IMAD.SHL.U32 R13, R13, 0x4, RZ ;  /* 0x000000040d0d7824 */ /* 0x000fe200078e00ff */
        /* <DEDUP_REMOVED lines=8> */
[----:B------:R-:W-:Y:S02]  /*18ca0*/  LOP3.LUT R13, R15, 0x1fffffe, RZ, 0xc0, !PT ;  /* 0x01fffffe0f0d7812 */ /* 0x000fe400078ec0ff */
[----:B------:R-:W-:Y:S02]  /*18cb0*/  FSETP.NE.FTZ.AND P2, PT, R3, RZ, PT ;  /* 0x000000ff0300720b */ /* 0x000fe40003f55000 */
[----:B------:R-:W-:Y:S01]  /*18cc0*/  LEA.HI R12, R7, R7, RZ, 0x1 ;  /* 0x00000007070c7211 */ /* 0x000fe200078f08ff */
[----:B------:R-:W-:Y:S01]  /*18cd0*/  IMAD.IADD R13, R14, 0x1, -R13 ;  /* 0x000000010e0d7824 */ /* 0x000fe200078e0a0d */
[----:B------:R-:W-:Y:S01]  /*18ce0*/  SHF.R.S32.HI R15, RZ, 0x1, R15 ;  /* 0x00000001ff0f7819 */ /* 0x000fe2000001140f */
[----:B------:R-:W1:Y:S01]  /*18cf0*/  @P3 MUFU.RCP R6, R4 ;  /* 0x0000000400063308 */ /* 0x000e620000001000 */
[----:B------:R-:W-:Y:S01]  /*18d00*/  SHF.R.S32.HI R10, RZ, 0x4, R10 ;  /* 0x00000004ff0a7819 */ /* 0x000fe2000001140a */
[----:B------:R-:W-:Y:S01]  /*18d10*/  IMAD R11, R13, 0x10, R11 ;  /* 0x000000100d0b7824 */ /* 0x000fe200078e020b */
[----:B------:R-:W-:-:S02]  /*18d20*/  LEA R16, R16, R9, 0x5 ;  /* 0x0000000910107211 */ /* 0x000fc400078e28ff */
[----:B------:R-:W-:Y:S01]  /*18d30*/  LOP3.LUT R9, R12, 0xfffffffe, RZ, 0xc0, !PT ;  /* 0xfffffffe0c097812 */ /* 0x000fe200078ec0ff */
[----:B------:R-:W-:Y:S01]  /*18d40*/  IMAD.SHL.U32 R10, R10, 0x40, RZ ;  /* 0x000000400a0a7824 */ /* 0x000fe200078e00ff */
[----:B------:R-:W-:Y:S01]  /*18d50*/  SHF.L.U32 R14, R15, 0x6, RZ ;  /* 0x000000060f0e7819 */ /* 0x000fe200000006ff */
[----:B------:R-:W2:Y:S01]  /*18d60*/  @P2 MUFU.RCP R5, R3 ;  /* 0x0000000300052308 */ /* 0x000ea20000001000 */
[----:B------:R-:W-:Y:S01]  /*18d70*/  SHF.R.S32.HI R12, RZ, 0x1, R12 ;  /* 0x00000001ff0c7819 */ /* 0x000fe2000001140c */
[----:B------:R-:W-:Y:S01]  /*18d80*/  IMAD.IADD R9, R7, 0x1, -R9 ;  /* 0x0000000107097824 */ /* 0x000fe200078e0a09 */
[----:B------:R-:W-:Y:S02]  /*18d90*/  LOP3.LUT R14, R14, 0xc0, RZ, 0xc0, !PT ;  /* 0x000000c00e0e7812 */ /* 0x000fe400078ec0ff */
[----:B------:R-:W-:Y:S01]  /*18da0*/  LOP3.LUT R10, R10, 0xc0, RZ, 0xc0, !PT ;  /* 0x000000c00a0a7812 */ /* 0x000fe200078ec0ff */
[----:B------:R-:W-:Y:S01]  /*18db0*/  IMAD.SHL.U32 R12, R12, 0x8, RZ ;  /* 0x000000080c0c7824 */ /* 0x000fe200078e00ff */
[----:B------:R-:W-:Y:S01]  /*18dc0*/  LEA.HI R14, R14, R14, RZ, 0x1d ;  /* 0x0000000e0e0e7211 */ /* 0x000fe200078fe8ff */
[C---:B-1----:R-:W-:Y:S01]  /*18dd0*/  FMUL.FTZ R204, R6.reuse, R204 ;  /* 0x000000cc06cc7220 */ /* 0x042fe20000410000 */
[----:B------:R-:W-:Y:S01]  /*18de0*/  LOP3.LUT P0, RZ, R15, 0x2, RZ, 0xc0, !PT ;  /* 0x000000020fff7812 */ /* 0x000fe2000780c0ff */
[----:B------:R-:W-:Y:S01]  /*18df0*/  FMUL.FTZ R205, R6, R205 ;  /* 0x000000cd06cd7220 */ /* 0x000fe20000410000 */
[----:B------:R-:W-:Y:S01]  /*18e00*/  LOP3.LUT R12, R10, 0x18, R12, 0xf8, !PT ;  /* 0x000000180a0c7812 */ /* 0x000fe200078ef80c */
[----:B------:R-:W-:Y:S01]  /*18e10*/  IMAD.U32 R11, R11, 0x2, R14 ;  /* 0x000000020b0b7824 */ /* 0x000fe200078e000e */
[----:B------:R-:W-:Y:S01]  /*18e20*/  SHF.R.U32.HI R13, RZ, 0x3, R10 ;  /* 0x00000003ff0d7819 */ /* 0x000fe2000001160a */
[C---:B------:R-:W-:Y:S01]  /*18e30*/  FMUL.FTZ R200, R6.reuse, R200 ;  /* 0x000000c806c87220 */ /* 0x040fe20000410000 */
[----:B------:R-:W-:Y:S01]  /*18e40*/  LOP3.LUT R10, R15, 0x1, RZ, 0xc0, !PT ;  /* 0x000000010f0a7812 */ /* 0x000fe200078ec0ff */
[----:B------:R-:W-:Y:S01]  /*18e50*/  FMUL.FTZ R201, R6, R201 ;  /* 0x000000c906c97220 */ /* 0x000fe20000410000 */
[----:B------:R-:W-:Y:S01]  /*18e60*/  LOP3.LUT R12, R12, R13, RZ, 0x3c, !PT ;  /* 0x0000000d0c0c7212 */ /* 0x000fe200078e3cff */
[----:B------:R-:W-:Y:S01]  /*18e70*/  FMUL.FTZ R196, R6, R196 ;  /* 0x000000c406c47220 */ /* 0x000fe20000410000 */
[----:B------:R-:W-:Y:S01]  /*18e80*/  ISETP.NE.U32.AND P1, PT, R10, 0x1, PT ;  /* 0x000000010a00780c */ /* 0x000fe20003f25070 */
[----:B------:R-:W-:Y:S01]  /*18e90*/  IMAD.SHL.U32 R10, R11, 0x4, RZ ;  /* 0x000000040b0a7824 */ /* 0x000fe200078e00ff */
[----:B------:R-:W-:Y:S01]  /*18ea0*/  MOV R13, 0xffffffe0 ;  /* 0xffffffe0000d7802 */ /* 0x000fe20000000f00 */
[C---:B------:R-:W-:Y:S01]  /*18eb0*/  FMUL.FTZ R197, R6.reuse, R197 ;  /* 0x000000c506c57220 */ /* 0x040fe20000410000 */
[----:B------:R-:W-:Y:S01]  /*18ec0*/  STS.64 [R11.X4], R204 ;  /* 0x000000cc0b007388 */ /* 0x000fe20000004a00 */
[C---:B------:R-:W-:Y:S01]  /*18ed0*/  FMUL.FTZ R192, R6.reuse, R192 ;  /* 0x000000c006c07220 */ /* 0x040fe20000410000 */
[----:B------:R-:W-:Y:S01]  /*18ee0*/  SEL R13, R13, 0x20, !P1 ;  /* 0x000000200d0d7807 */ /* 0x000fe20004800000 */
[----:B------:R-:W-:Y:S01]  /*18ef0*/  FMUL.FTZ R193, R6, R193 ;  /* 0x000000c106c17220 */ /* 0x000fe20000410000 */
[C---:B------:R-:W-:Y:S01]  /*18f00*/  IADD3 R6, R10.reuse, 0x40, RZ ;  /* 0x000000400a067810 */ /* 0x040fe20007ffe0ff */
[C---:B--2---:R-:W-:Y:S01]  /*18f10*/  FMUL.FTZ R207, R5.reuse, R207 ;  /* 0x000000cf05cf7220 */ /* 0x044fe20000410000 */
[C---:B------:R-:W-:Y:S01]  /*18f20*/  @P0 IADD3 R6, R10.reuse, -0x40, RZ ;  /* 0xffffffc00a060810 */ /* 0x040fe20007ffe0ff */
[C---:B------:R-:W-:Y:S01]  /*18f30*/  FMUL.FTZ R206, R5.reuse, R206 ;  /* 0x000000ce05ce7220 */ /* 0x040fe20000410000 */
[----:B------:R-:W-:Y:S01]  /*18f40*/  IADD3 R10, R10, R13, RZ ;  /* 0x0000000d0a0a7210 */ /* 0x000fe20007ffe0ff */
[----:B------:R-:W-:Y:S01]  /*18f50*/  FMUL.FTZ R203, R5, R203 ;  /* 0x000000cb05cb7220 */ /* 0x000fe20000410000 */
[----:B------:R-:W-:Y:S01]  /*18f60*/  LEA R9, R9, R16, 0x2 ;  /* 0x0000001009097211 */ /* 0x000fe200078e10ff */
[C---:B------:R-:W-:Y:S01]  /*18f70*/  FMUL.FTZ R202, R5.reuse, R202 ;  /* 0x000000ca05ca7220 */ /* 0x040fe20000410000 */
[----:B------:R-:W-:Y:S01]  /*18f80*/  STS.64 [R11.X4+0x400], R206 ;  /* 0x000400ce0b007388 */ /* 0x000fe20000004a00 */
[C---:B------:R-:W-:Y:S01]  /*18f90*/  FMUL.FTZ R199, R5.reuse, R199 ;  /* 0x000000c705c77220 */ /* 0x040fe20000410000 */
[----:B------:R-:W-:Y:S01]  /*18fa0*/  LOP3.LUT R0, R0, 0xffffffe0, RZ, 0xc0, !PT ;  /* 0xffffffe000007812 */ /* 0x000fe200078ec0ff */
[C---:B------:R-:W-:Y:S01]  /*18fb0*/  FMUL.FTZ R198, R5.reuse, R198 ;  /* 0x000000c605c67220 */ /* 0x040fe20000410000 */
[----:B------:R-:W-:Y:S01]  /*18fc0*/  STS.64 [R10], R200 ;  /* 0x000000c80a007388 */ /* 0x000fe20000000a00 */
[C---:B------:R-:W-:Y:S01]  /*18fd0*/  FMUL.FTZ R195, R5.reuse, R195 ;  /* 0x000000c305c37220 */ /* 0x040fe20000410000 */
[----:B------:R-:W1:Y:S01]  /*18fe0*/  @P2 MUFU.LG2 R3, R3 ;  /* 0x0000000300032308 */ /* 0x000e620000000c00 */
[----:B------:R-:W-:Y:S01]  /*18ff0*/  FMUL.FTZ R194, R5, R194 ;  /* 0x000000c205c27220 */ /* 0x000fe20000410000 */
[----:B------:R2:W-:Y:S01]  /*19000*/  STS.64 [R10+0x400], R202 ;  /* 0x000400ca0a007388 */ /* 0x0005e20000000a00 */
[----:B------:R-:W-:Y:S01]  /*19010*/  IMAD.IADD R13, R13, 0x1, R6 ;  /* 0x000000010d0d7824 */ /* 0x000fe200078e0206 */
[----:B------:R-:W-:Y:S01]  /*19020*/  IADD3 R0, -R0, R2, RZ ;  /* 0x0000000200007210 */ /* 0x000fe20007ffe1ff */
[----:B------:R-:W-:Y:S01]  /*19030*/  IMAD.IADD R5, R9, 0x1, R12 ;  /* 0x0000000109057824 */ /* 0x000fe200078e020c */
[----:B------:R-:W-:Y:S01]  /*19040*/  STS.64 [R6], R196 ;  /* 0x000000c406007388 */ /* 0x000fe20000000a00 */
[----:B------:R-:W-:-:S02]  /*19050*/  MOV R2, 0xff800000 ;  /* 0xff80000000027802 */ /* 0x000fc40000000f00 */
[----:B------:R-:W-:Y:S01]  /*19060*/  LOP3.LUT P0, RZ, R0, 0x3, RZ, 0xc0, !PT ;  /* 0x0000000300ff7812 */ /* 0x000fe2000780c0ff */
[----:B------:R3:W-:Y:S01]  /*19070*/  STS.64 [R6+0x400], R198 ;  /* 0x000400c606007388 */ /* 0x0007e20000000a00 */
[----:B------:R-:W-:-:S03]  /*19080*/  IMAD.MOV.U32 R0, RZ, RZ, -0x800000 ;  /* 0xff800000ff007424 */ /* 0x000fc600078e00ff */
[----:B------:R-:W-:Y:S01]  /*19090*/  STS.64 [R13], R192 ;  /* 0x000000c00d007388 */ /* 0x000fe20000000a00 */
[----:B-1----:R-:W-:-:S03]  /*190a0*/  @P2 FMUL.FTZ R3, R3, 0.69314718246459960938 ;  /* 0x3f31721803032820 */ /* 0x002fc60000410000 */
[----:B------:R-:W-:Y:S01]  /*190b0*/  STS.64 [R13+0x400], R194 ;  /* 0x000400c20d007388 */ /* 0x000fe20000000a00 */
[----:B------:R-:W-:-:S03]  /*190c0*/  @P2 FFMA.FTZ R2, R129, c[0x0][0x238], R3 ;  /* 0x00008e0081022a23 */ /* 0x000fc60000010003 */
[----:B------:R-:W-:Y:S06]  /*190d0*/  BAR.SYNC.DEFER_BLOCKING 0x0 ;  /* 0x0000000000007b1d */ /* 0x000fec0000010000 */
[----:B------:R-:W1:Y:S01]  /*190e0*/  S2R R9, SR_CTAID.Z ;  /* 0x0000000000097919 */ /* 0x000e620000002700 */
[----:B--2---:R2:W4:Y:S03]  /*190f0*/  @P3 MUFU.LG2 R10, R4 ;  /* 0x00000004000a3308 */ /* 0x0045260000000c00 */
[----:B---3--:R-:W3:Y:S01]  /*19100*/  S2R R6, SR_CTAID.Y ;  /* 0x0000000000067919 */ /* 0x008ee20000002600 */
[----:B--2---:R-:W-:-:S03]  /*19110*/  IMAD.MOV R4, RZ, RZ, -R212 ;  /* 0x000000ffff047224 */ /* 0x004fc600078e0ad4 */
[----:B------:R-:W2:Y:S01]  /*19120*/  LDS.128 R20, [R5.X4] ;  /* 0x0000000005147984 */ /* 0x000ea20000004c00 */
[----:B----4-:R-:W-:-:S03]  /*19130*/  @P3 FMUL.FTZ R10, R10, 0.69314718246459960938 ;  /* 0x3f3172180a0a3820 */ /* 0x010fc60000410000 */
[----:B------:R-:W4:Y:S01]  /*19140*/  LDS.128 R16, [R5.X4+0x800] ;  /* 0x0008000005107984 */ /* 0x000f220000004c00 */
[----:B------:R-:W-:Y:S01]  /*19150*/  @P3 FFMA.FTZ R0, R131, c[0x0][0x238], R10 ;  /* 0x00008e0083003a23 */ /* 0x000fe2000001000a */
[----:B------:R-:W-:Y:S01]  /*19160*/  SHF.L.U32 R10, R7, 0x2, RZ ;  /* 0x00000002070a7819 */ /* 0x000fe200000006ff */
[----:B-1----:R-:W-:Y:S01]  /*19170*/  IMAD R4, R4, c[0x0][0x1c0], R9 ;  /* 0x0000700004047a24 */ /* 0x002fe200078e0209 */
[----:B------:R-:W1:Y:S04]  /*19180*/  LDS.128 R12, [R5.X4+0x1000] ;  /* 0x00100000050c7984 */ /* 0x000e680000004c00 */
[----:B------:R5:W1:Y:S01]  /*19190*/  LDS.128 R24, [R5.X4+0x1800] ;  /* 0x0018000005187984 */ /* 0x000a620000004c00 */
[----:B---3--:R-:W-:-:S04]  /*191a0*/  IMAD R6, R6, c[0x0][0x210], R212 ;  /* 0x0000840006067a24 */ /* 0x008fc800078e02d4 */
[----:B------:R-:W-:Y:S01]  /*191b0*/  IMAD R4, R6, c[0x0][0x1c0], R4 ;  /* 0x0000700006047a24 */ /* 0x000fe200078e0204 */
[----:B-----5:R-:W3:Y:S02]  /*191c0*/  S2R R5, SR_CTAID.X ;  /* 0x0000000000057919 */ /* 0x020ee40000002500 */
[----:B---3--:R-:W-:-:S04]  /*191d0*/  IMAD.SHL.U32 R5, R5, 0x40, RZ ;  /* 0x0000004005057824 */ /* 0x008fc800078e00ff */
[----:B------:R-:W-:Y:S01]  /*191e0*/  IMAD R4, R4, c[0x0][0x214], R5 ;  /* 0x0000850004047a24 */ /* 0x000fe200078e0205 */
[----:B------:R-:W-:Y:S05]  /*191f0*/  @P0 BRA `(.L_x_2392) ;  /* 0x000000a000000947 */ /* 0x000fea0003800000 */
[C---:B-12-4-:R-:W-:Y:S02]  /*19200*/  IADD3 R6, R217.reuse, 0x8, RZ ;  /* 0x00000008d9067810 */ /* 0x056fe40007ffe0ff */
[----:B------:R-:W-:Y:S02]  /*19210*/  SHF.R.S32.HI R5, RZ, 0x1f, R217 ;  /* 0x0000001fff057819 */ /* 0x000fe400000114d9 */
[----:B------:R-:W-:Y:S02]  /*19220*/  IADD3 R3, P0, R4, R217, RZ ;  /* 0x000000d904037210 */ /* 0x000fe40007f1e0ff */
[-C--:B------:R-:W-:Y:S02]  /*19230*/  ISETP.GE.AND P2, PT, R217, R208.reuse, PT ;  /* 0x000000d0d900720c */ /* 0x080fe40003f46270 */
[----:B------:R-:W-:Y:S02]  /*19240*/  ISETP.GE.AND P1, PT, R6, R208, PT ;  /* 0x000000d00600720c */ /* 0x000fe40003f26270 */
[----:B------:R-:W-:-:S02]  /*19250*/  LEA.HI.X.SX32 R5, R4, R5, 0x1, P0 ;  /* 0x0000000504057211 */ /* 0x000fc400000f0eff */
[----:B------:R-:W-:-:S04]  /*19260*/  LEA R6, P0, R3, c[0x0][0x208], 0x2 ;  /* 0x0000820003067a11 */ /* 0x000fc800078010ff */
[----:B------:R-:W-:-:S05]  /*19270*/  LEA.HI.X R7, R3, c[0x0][0x20c], R5, 0x2, P0 ;  /* 0x0000830003077a11 */ /* 0x000fca00000f1405 */
[----:B------:R1:W-:Y:S04]  /*19280*/  @!P2 STG.E [R6.64], R0 ;  /* 0x000000000600a986 */ /* 0x0003e8000c101904 */
[----:B------:R1:W-:Y:S02]  /*19290*/  @!P1 STG.E [R6.64+0x20], R2 ;  /* 0x0000200206009986 */ /* 0x0003e4000c101904 */
.L_x_2392:
[----:B-12-4-:R-:W-:Y:S05]  /*192a0*/  BSYNC B0 ;  /* 0x0000000000007941 */ /* 0x016fea0003800000 */
.L_x_2391:
[--C-:B------:R-:W-:Y:S01]  /*192b0*/  SHF.R.S32.HI R11, RZ, 0x1f, R10.reuse ;  /* 0x0000001fff0b7819 */ /* 0x100fe2000001140a */
[----:B------:R-:W-:Y:S01]  /*192c0*/  IMAD R4, R4, c[0x0][0x22c], RZ ;  /* 0x00008b0004047a24 */ /* 0x000fe200078e02ff */
[----:B------:R-:W-:Y:S02]  /*192d0*/  ISETP.GE.AND P1, PT, R10, c[0x0][0x220], PT ;  /* 0x000088000a007a0c */ /* 0x000fe40003f26270 */
[C---:B------:R-:W-:Y:S01]  /*192e0*/  IADD3 R2, R8.reuse, 0x10, RZ ;  /* 0x0000001008027810 */ /* 0x040fe20007ffe0ff */
[C---:B------:R-:W-:Y:S01]  /*192f0*/  IMAD.WIDE R6, R8.reuse, 0x20, R10 ;  /* 0x0000002008067825 */ /* 0x040fe200078e020a */
        /* <DEDUP_REMOVED lines=17> */
.L_x_2393:
        /* <DEDUP_REMOVED lines=15> */
.L_x_5213:


//--------------------- .text._ZN5flash24flash_fwd_splitkv_kernelI23Flash_fwd_kernel_traitsILi32ELi64ELi256ELi4ELb0ELb0EN7cutlass6half_tE19Flash_kernel_traitsILi32ELi64ELi256ELi4ES3_EELb1ELb0ELb0ELb0ELb1ELb0ELb1ELb1EEEvNS_16Flash_fwd_paramsE --------------------------
	.section	.text._ZN5flash24flash_fwd_splitkv_kernelI23Flash_fwd_kernel_traitsILi32ELi64ELi256ELi4ELb0ELb0EN7cutlass6half_tE19Flash_kernel_traitsILi32ELi64ELi256ELi4ES3_EELb1ELb0ELb0ELb0ELb1ELb0ELb1ELb1EEEvNS_16Flash_fwd_paramsE,"ax",@progbits
	.sectioninfo	@"SHI_REGISTERS=255"
	.align	128
        .global         _ZN5flash24flash_fwd_splitkv_kernelI23Flash_fwd_kernel_traitsILi32ELi64ELi256ELi4ELb0ELb0EN7cutlass6half_tE19Flash_kernel_traitsILi32ELi64ELi256ELi4ES3_EELb1ELb0ELb0ELb0ELb1ELb0ELb1ELb1EEEvNS_16Flash_fwd_paramsE
        .type           _ZN5flash24flash_fwd_splitkv_kernelI23Flash_fwd_kernel_traitsILi32ELi64ELi256ELi4ELb0ELb0EN7cutlass6half_tE19Flash_kernel_traitsILi32ELi64ELi256ELi4ES3_EELb1ELb0ELb0ELb0ELb1ELb0ELb1ELb1EEEvNS_16Flash_fwd_paramsE,@function
        .size           _ZN5flash24flash_fwd_splitkv_kernelI23Flash_fwd_kernel_traitsILi32ELi64ELi256ELi4ELb0ELb0EN7cutlass6half_tE19Flash_kernel_traitsILi32ELi64ELi256ELi4ES3_EELb1ELb0ELb0ELb0ELb1ELb0ELb1ELb1EEEvNS_16Flash_fwd_paramsE,(.L_x_5214 - _ZN5flash24flash_fwd_splitkv_kernelI23Flash_fwd_kernel_traitsILi32ELi64ELi256ELi4ELb0ELb0EN7cutlass6half_tE19Flash_kernel_traitsILi32ELi64ELi256ELi4ES3_EELb1ELb0ELb0ELb0ELb1ELb0ELb1ELb1EEEvNS_16Flash_fwd_paramsE)
        .other          _ZN5flash24flash_fwd_splitkv_kernelI23Flash_fwd_kernel_traitsILi32ELi64ELi256ELi4ELb0ELb0EN7cutlass6half_tE19Flash_kernel_traitsILi32ELi64ELi256ELi4ES3_EELb1ELb0ELb0ELb0ELb1ELb0ELb1ELb1EEEvNS_16Flash_fwd_paramsE,@"STO_CUDA_ENTRY STV_DEFAULT"
_ZN5flash24flash_fwd_splitkv_kernelI23Flash_fwd_kernel_traitsILi32ELi64ELi256ELi4ELb0ELb0EN7cutlass6half_tE19Flash_kernel_traitsILi32ELi64ELi256ELi4ES3_EELb1ELb0ELb0ELb0ELb1ELb0ELb1ELb1EEEvNS_16Flash_fwd_paramsE:
.text._ZN5flash24flash_fwd_splitkv_kernelI23Flash_fwd_kernel_traitsILi32ELi64ELi256ELi4ELb0ELb0EN7cutlass6half_tE19Flash_kernel_traitsILi32ELi64ELi256ELi4ES3_EELb1ELb0ELb0ELb0ELb1ELb0ELb1ELb1EEEvNS_16Flash_fwd_paramsE:
[----:B------:R-:W-:Y:S02]  /*0000*/  MOV R1, c[0x0][0x28] ;  /* 0x00000a0000017a02 */ /* 0x000fe40000000f00 */
[----:B------:R-:W1:Y:S01]  /*0010*/  I2F.U32.RP R2, c[0x0][0x1c0] ;  /* 0x0000700000027b06 */ /* 0x000e620000209000 */
[----:B------:R-:W2:Y:S01]  /*0020*/  S2R R3, SR_CTAID.Z ;  /* 0x0000000000037919 */ /* 0x000ea20000002700 */
[----:B------:R-:W-:Y:S01]  /*0030*/  IMAD.MOV.U32 R4, RZ, RZ, RZ ;  /* 0x000000ffff047224 */ /* 0x000fe200078e00ff */
[----:B------:R-:W-:Y:S01]  /*0040*/  ISETP.NE.U32.AND P2, PT, RZ, c[0x0][0x1c0], PT ;  /* 0x00007000ff007a0c */ /* 0x000fe20003f45070 */
[----:B------:R-:W-:Y:S01]  /*0050*/  IMAD.MOV.U32 R17, RZ, RZ, -0x1 ;  /* 0xffffffffff117424 */ /* 0x000fe200078e00ff */
[----:B------:R-:W-:Y:S01]  /*0060*/  ULDC.64 UR6, c[0x0][0x118] ;  /* 0x0000460000067ab9 */ /* 0x000fe20000000a00 */
[----:B------:R-:W-:Y:S02]  /*0070*/  ISETP.EQ.U32.AND P3, PT, RZ, c[0x0][0x248], PT ;  /* 0x00009200ff007a0c */ /* 0x000fe40003f62070 */
[----:B-1----:R-:W1:Y:S02]  /*0080*/  MUFU.RCP R5, R2 ;  /* 0x0000000200057308 */ /* 0x002e640000001000 */
[----:B-1----:R-:W-:Y:S01]  /*0090*/  IADD3 R5, R5, 0xffffffe, RZ ;  /* 0x0ffffffe05057810 */ /* 0x002fe20007ffe0ff */
[----:B------:R-:W-:Y:S01]  /*00a0*/  IMAD.MOV.U32 R8, RZ, RZ, RZ ;  /* 0x000000ffff087224 */ /* 0x000fe200078e00ff */
[----:B------:R-:W1:Y:S04]  /*00b0*/  LDC.U8 R2, c[0x0][0x312] ;  /* 0x0000c480ff027b82 */ /* 0x000e680000000000 */
[----:B------:R-:W3:Y:S02]  /*00c0*/  F2I.FTZ.U32.TRUNC.NTZ R5, R5 ;  /* 0x0000000500057305 */ /* 0x000ee4000021f000 */
[----:B---3--:R-:W-:-:S04]  /*00d0*/  IMAD.MOV R0, RZ, RZ, -R5 ;  /* 0x000000ffff007224 */ /* 0x008fc800078e0a05 */
        /* <DEDUP_REMOVED lines=14> */
[----:B------:R-:W-:Y:S02]  /*01c0*/  ISETP.NE.U32.AND P2, PT, RZ, c[0x0][0x250], PT ;  /* 0x00009400ff007a0c */ /* 0x000fe40003f45070 */
[----:B-1----:R-:W-:Y:S01]  /*01d0*/  ISETP.NE.AND P1, PT, R2, RZ, PT ;  /* 0x000000ff0200720c */ /* 0x002fe20003f25270 */
[CC--:B------:R-:W-:Y:S01]  /*01e0*/  IMAD.WIDE R6, R235.reuse, R0.reuse, c[0x0][0x240] ;  /* 0x00009000eb067625 */ /* 0x0c0fe200078e0200 */
[----:B------:R-:W-:Y:S02]  /*01f0*/  ISETP.NE.AND.EX P4, PT, RZ, c[0x0][0x254], PT, P2 ;  /* 0x00009500ff007a0c */ /* 0x000fe40003f85320 */
[----:B------:R-:W-:Y:S01]  /*0200*/  ISETP.EQ.OR.EX P2, PT, RZ, c[0x0][0x24c], !P1, P3 ;  /* 0x00009300ff007a0c */ /* 0x000fe20004f42730 */
[CC--:B------:R-:W-:Y:S01]  /*0210*/  IMAD.WIDE R142, R235.reuse, R0.reuse, c[0x0][0x250] ;  /* 0x00009400eb8e7625 */ /* 0x0c0fe200078e0200 */
[----:B------:R-:W2:Y:S04]  /*0220*/  @P0 LDG.E R17, [R6.64] ;  /* 0x0000000606110981 */ /* 0x000ea8000c1e1900 */
[----:B------:R-:W2:Y:S01]  /*0230*/  @P0 LDG.E R234, [R6.64+0x4] ;  /* 0x0000040606ea0981 */ /* 0x000ea2000c1e1900 */
[----:B------:R-:W-:Y:S01]  /*0240*/  MOV R11, 0xffffffff ;  /* 0xffffffff000b7802 */ /* 0x000fe20000000f00 */
[----:B------:R-:W-:-:S03]  /*0250*/  IMAD.WIDE R4, R235, R0, c[0x0][0x248] ;  /* 0x00009200eb047625 */ /* 0x000fc600078e0200 */
[----:B------:R1:W5:Y:S04]  /*0260*/  @P4 LDG.E R8, [R142.64] ;  /* 0x000000068e084981 */ /* 0x000368000c1e1900 */
[----:B------:R1:W5:Y:S01]  /*0270*/  @!P2 LDG.E R11, [R4.64] ;  /* 0x00000006040ba981 */ /* 0x000362000c1e1900 */
[----:B------:R-:W-:Y:S01]  /*0280*/  ISETP.NE.U32.AND P2, PT, RZ, c[0x0][0x248], PT ;  /* 0x00009200ff007a0c */ /* 0x000fe20003f45070 */
[----:B------:R-:W-:Y:S02]  /*0290*/  IMAD.MOV R138, RZ, RZ, -R235 ;  /* 0x000000ffff8a7224 */ /* 0x000fe400078e0aeb */
[----:B------:R-:W3:Y:S01]  /*02a0*/  S2R R21, SR_CTAID.X ;  /* 0x0000000000157919 */ /* 0x000ee20000002500 */
[----:B------:R-:W-:Y:S01]  /*02b0*/  ISETP.NE.AND.EX P2, PT, RZ, c[0x0][0x24c], PT, P2 ;  /* 0x00009300ff007a0c */ /* 0x000fe20003f45320 */
[----:B------:R-:W-:-:S02]  /*02c0*/  IMAD R138, R138, c[0x0][0x1c0], R3 ;  /* 0x000070008a8a7a24 */ /* 0x000fc400078e0203 */
[----:B------:R-:W4:Y:S04]  /*02d0*/  S2R R2, SR_CTAID.Y ;  /* 0x0000000000027919 */ /* 0x000f280000002600 */
[----:B------:R-:W1:Y:S01]  /*02e0*/  S2R R56, SR_TID.X ;  /* 0x0000000000387919 */ /* 0x000e620000002100 */
[----:B--2---:R-:W-:Y:S01]  /*02f0*/  @P0 IADD3 R234, R234, -R17, RZ ;  /* 0x80000011eaea0210 */ /* 0x004fe20007ffe0ff */
[----:B------:R-:W-:-:S04]  /*0300*/  @!P0 IMAD.MOV.U32 R234, RZ, RZ, c[0x0][0x214] ;  /* 0x00008500ffea8624 */ /* 0x000fc800078e00ff */
[----:B------:R-:W-:Y:S05]  /*0310*/  @!P2 BRA `(.L_x_2394) ;  /* 0x000000400000a947 */ /* 0x000fea0003800000 */
[----:B-1-34-:R-:W2:Y:S02]  /*0320*/  @P1 LDG.E R6, [R4.64+0x4] ;  /* 0x0000040604061981 */ /* 0x01aea4000c1e1900 */
[----:B--2--5:R-:W-:-:S06]  /*0330*/  @P1 IADD3 R3, R6, -R11, RZ ;  /* 0x8000000b06031210 */ /* 0x024fcc0007ffe0ff */
[----:B------:R1:W5:Y:S01]  /*0340*/  @!P1 LDG.E R3, [R4.64] ;  /* 0x0000000604039981 */ /* 0x000362000c1e1900 */
[----:B------:R-:W-:Y:S05]  /*0350*/  BRA `(.L_x_2395) ;  /* 0x0000001000007947 */ /* 0x000fea0003800000 */
.L_x_2394:
[----:B-1-34-:R-:W-:Y:S02]  /*0360*/  MOV R3, c[0x0][0x218] ;  /* 0x0000860000037a02 */ /* 0x01afe40000000f00 */
.L_x_2395:
        /* <DEDUP_REMOVED lines=14> */
[----:B------:R-:W-:Y:S01]  /*0450*/  IMAD.MOV.U32 R3, RZ, RZ, c[0x0][0x218] ;  /* 0x00008600ff037624 */ /* 0x000fe200078e00ff */
[----:B------:R-:W-:Y:S02]  /*0460*/  IADD3 R10, R59, 0xff, RZ ;  /* 0x000000ff3b0a7810 */ /* 0x000fe40007ffe0ff */
        /* <DEDUP_REMOVED lines=24> */
[----:B------:R-:W-:Y:S02]  /*05f0*/  IADD3 R4, -R234, 0x13f, R57 ;  /* 0x0000013fea047810 */ /* 0x000fe40007ffe139 */
[----:B------:R-:W-:Y:S02]  /*0600*/  SHF.R.S32.HI R5, RZ, 0x1f, R10 ;  /* 0x0000001fff057819 */ /* 0x000fe4000001140a */
[----:B------:R-:W-:-:S02]  /*0610*/  IADD3 R4, R4, c[0x0][0x2e8], R59 ;  /* 0x0000ba0004047a10 */ /* 0x000fc40007ffe03b */
[----:B------:R-:W-:Y:S02]  /*0620*/  LEA.HI R5, R5, R10, RZ, 0x8 ;  /* 0x0000000a05057211 */ /* 0x000fe400078f40ff */
[----:B------:R-:W-:Y:S02]  /*0630*/  SHF.R.S32.HI R3, RZ, 0x1f, R4 ;  /* 0x0000001fff037819 */ /* 0x000fe40000011404 */
[----:B------:R-:W-:Y:S02]  /*0640*/  SHF.R.S32.HI R5, RZ, 0x8, R5 ;  /* 0x00000008ff057819 */ /* 0x000fe40000011405 */
[----:B------:R-:W-:Y:S02]  /*0650*/  @P2 IADD3 R7, R7, 0x1, RZ ;  /* 0x0000000107072810 */ /* 0x000fe40007ffe0ff */
[----:B------:R-:W-:-:S03]  /*0660*/  LEA.HI R3, R3, R4, RZ, 0x8 ;  /* 0x0000000403037211 */ /* 0x000fc600078f40ff */
        /* <DEDUP_REMOVED lines=20> */
[C---:B------:R-:W-:Y:S02]  /*07b0*/  IADD3 R4, R2.reuse, 0x10, RZ ;  /* 0x0000001002047810 */ /* 0x040fe40007ffe0ff */
[-C--:B------:R-:W-:Y:S01]  /*07c0*/  ISETP.GE.AND P3, PT, R2, R57.reuse, PT ;  /* 0x000000390200720c */ /* 0x080fe20003f66270 */
[----:B------:R-:W-:Y:S01]  /*07d0*/  IMAD.SHL.U32 R6, R3, 0x4, RZ ;  /* 0x0000000403067824 */ /* 0x000fe200078e00ff */
[CC--:B------:R-:W-:Y:S01]  /*07e0*/  ISETP.GE.AND P5, PT, R4.reuse, R57.reuse, PT ;  /* 0x000000390400720c */ /* 0x0c0fe20003fa6270 */
[----:B------:R-:W-:Y:S01]  /*07f0*/  IMAD R3, R5, c[0x0][0x22c], RZ ;  /* 0x00008b0005037a24 */ /* 0x000fe200078e02ff */
[----:B------:R-:W-:-:S02]  /*0800*/  ISETP.GE.OR P4, PT, R4, R57, P2 ;  /* 0x000000390400720c */ /* 0x000fc40001786670 */
[----:B------:R-:W-:-:S05]  /*0810*/  SHF.R.S32.HI R7, RZ, 0x1f, R6 ;  /* 0x0000001fff077819 */ /* 0x000fca0000011406 */
[----:B------:R-:W-:-:S05]  /*0820*/  IMAD.WIDE R6, R2, 0x20, R6 ;  /* 0x0000002002067825 */ /* 0x000fca00078e0206 */
[C---:B------:R-:W-:Y:S02]  /*0830*/  IADD3 R0, P0, R3.reuse, R6, RZ ;  /* 0x0000000603007210 */ /* 0x040fe40007f1e0ff */
[----:B------:R-:W-:Y:S02]  /*0840*/  IADD3 R6, R2, 0x20, RZ ;  /* 0x0000002002067810 */ /* 0x000fe40007ffe0ff */
[----:B------:R-:W-:Y:S02]  /*0850*/  LEA.HI.X.SX32 R3, R3, R7, 0x1, P0 ;  /* 0x0000000703037211 */ /* 0x000fe400000f0eff */
[----:B------:R-:W-:Y:S02]  /*0860*/  LEA R8, P0, R0, c[0x0][0x1d8], 0x2 ;  /* 0x0000760000087a11 */ /* 0x000fe400078010ff */
[----:B------:R-:W-:Y:S02]  /*0870*/  ISETP.GE.OR P1, PT, R6, R57, P2 ;  /* 0x000000390600720c */ /* 0x000fe40001726670 */
[----:B------:R-:W-:-:S02]  /*0880*/  LEA.HI.X R9, R0, c[0x0][0x1dc], R3, 0x2, P0 ;  /* 0x0000770000097a11 */ /* 0x000fc400000f1403 */
[----:B------:R-:W-:Y:S02]  /*0890*/  SHF.R.S32.HI R3, RZ, 0x1f, R5 ;  /* 0x0000001fff037819 */ /* 0x000fe40000011405 */
[----:B------:R-:W-:Y:S01]  /*08a0*/  IADD3 R5, P0, R5, R2, RZ ;  /* 0x0000000205057210 */ /* 0x000fe20007f1e0ff */
[----:B------:R1:W-:Y:S01]  /*08b0*/  @!P5 STG.E.128 [R8.64+0x800], RZ ;  /* 0x000800ff0800d986 */ /* 0x0003e2000c101d06 */
[CC--:B------:R-:W-:Y:S02]  /*08c0*/  ISETP.GE.OR P2, PT, R2.reuse, R57.reuse, P2 ;  /* 0x000000390200720c */ /* 0x0c0fe40001746670 */
[----:B------:R-:W-:Y:S01]  /*08d0*/  IADD3 R0, R2, 0x30, RZ ;  /* 0x0000003002007810 */ /* 0x000fe20007ffe0ff */
[----:B------:R1:W-:Y:S01]  /*08e0*/  @!P3 STG.E.128 [R8.64], RZ ;  /* 0x000000ff0800b986 */ /* 0x0003e2000c101d06 */
[----:B------:R-:W-:Y:S02]  /*08f0*/  ISETP.GE.AND P6, PT, R6, R57, PT ;  /* 0x000000390600720c */ /* 0x000fe40003fc6270 */
[----:B------:R-:W-:Y:S01]  /*0900*/  LEA.HI.X.SX32 R2, R2, R3, 0x1, P0 ;  /* 0x0000000302027211 */ /* 0x000fe200000f0eff */
[----:B------:R-:W-:Y:S01]  /*0910*/  @!P4 IMAD.MOV.U32 R3, RZ, RZ, -0x800000 ;  /* 0xff800000ff03c424 */ /* 0x000fe200078e00ff */
[----:B------:R-:W-:-:S02]  /*0920*/  LEA R6, P0, R5, c[0x0][0x208], 0x2 ;  /* 0x0000820005067a11 */ /* 0x000fc400078010ff */
[----:B------:R-:W-:Y:S02]  /*0930*/  LOP3.LUT P5, RZ, R56, 0x7, RZ, 0xc0, !PT ;  /* 0x0000000738ff7812 */ /* 0x000fe400078ac0ff */
[CC--:B------:R-:W-:Y:S01]  /*0940*/  ISETP.GE.AND P3, PT, R0.reuse, R57.reuse, PT ;  /* 0x000000390000720c */ /* 0x0c0fe20003f66270 */
[----:B------:R-:W-:Y:S01]  /*0950*/  @!P2 IMAD.MOV.U32 R4, RZ, RZ, -0x800000 ;  /* 0xff800000ff04a424 */ /* 0x000fe200078e00ff */
[----:B------:R-:W-:Y:S01]  /*0960*/  LEA.HI.X R7, R5, c[0x0][0x20c], R2, 0x2, P0 ;  /* 0x0000830005077a11 */ /* 0x000fe200000f1402 */
[----:B------:R-:W-:Y:S01]  /*0970*/  @!P1 IMAD.MOV.U32 R2, RZ, RZ, -0x800000 ;  /* 0xff800000ff029424 */ /* 0x000fe200078e00ff */
[----:B------:R-:W-:Y:S01]  /*0980*/  ISETP.GE.OR P0, PT, R0, R57, P5 ;  /* 0x000000390000720c */ /* 0x000fe20002f06670 */
[----:B------:R1:W-:Y:S08]  /*0990*/  @!P6 STG.E.128 [R8.64+0x1000], RZ ;  /* 0x001000ff0800e986 */ /* 0x0003f0000c101d06 */
        /* <DEDUP_REMOVED lines=8> */
.L_x_2396:
[----:B------:R-:W-:Y:S01]  /*0a20*/  ISETP.NE.U32.AND P0, PT, RZ, c[0x0][0x2b8], PT ;  /* 0x0000ae00ff007a0c */ /* 0x000fe20003f05070 */
[----:B------:R-:W-:-:S03]  /*0a30*/  IMAD.MOV.U32 R6, RZ, RZ, R235 ;  /* 0x000000ffff067224 */ /* 0x000fc600078e00eb */
[----:B------:R-:W-:-:S13]  /*0a40*/  ISETP.NE.AND.EX P0, PT, RZ, c[0x0][0x2bc], PT, P0 ;  /* 0x0000af00ff007a0c */ /* 0x000fda0003f05300 */
[----:B------:R-:W-:-:S05]  /*0a50*/  @P0 IMAD.WIDE R4, R235, R0, c[0x0][0x2b8] ;  /* 0x0000ae00eb040625 */ /* 0x000fca00078e0200 */
[----:B------:R1:W5:Y:S01]  /*0a60*/  @P0 LDG.E R6, [R4.64] ;  /* 0x0000000604060981 */ /* 0x000362000c1e1900 */
[----:B------:R-:W-:Y:S01]  /*0a70*/  ISETP.NE.U32.AND P0, PT, RZ, c[0x0][0x2c0], PT ;  /* 0x0000b000ff007a0c */ /* 0x000fe20003f05070 */
[----:B------:R-:W-:Y:S01]  /*0a80*/  CS2R R238, SRZ ;  /* 0x0000000000ee7805 */ /* 0x000fe2000001ff00 */
[----:B------:R-:W-:Y:S02]  /*0a90*/  SHF.R.S32.HI R16, RZ, 0x1f, R235 ;  /* 0x0000001fff107819 */ /* 0x000fe400000114eb */
[----:B------:R-:W-:Y:S02]  /*0aa0*/  ISETP.NE.AND.EX P1, PT, RZ, c[0x0][0x2c4], PT, P0 ;  /* 0x0000b100ff007a0c */ /* 0x000fe40003f25300 */
[----:B------:R-:W-:Y:S02]  /*0ab0*/  PLOP3.LUT P2, PT, PT, PT, PT, 0x8, 0x0 ;  /* 0x000000000000781c */ /* 0x000fe40003f4e170 */
[----:B------:R-:W-:-:S09]  /*0ac0*/  LOP3.LUT R236, R236, 0xfffffffb, RZ, 0xc0, !PT ;  /* 0xfffffffbecec7812 */ /* 0x000fd200078ec0ff */
        /* <DEDUP_REMOVED lines=14> */
[----:B-1---5:R-:W1:Y:S02]  /*0bb0*/  MUFU.RCP R6, R4 ;  /* 0x0000000400067308 */ /* 0x022e640000001000 */
[----:B-1----:R-:W-:-:S06]  /*0bc0*/  IADD3 R6, R6, 0xffffffe, RZ ;  /* 0x0ffffffe06067810 */ /* 0x002fcc0007ffe0ff */
        /* <DEDUP_REMOVED lines=47> */
[----:B------:R-:W-:-:S04]  /*0ec0*/  IMAD R4, R3, c[0x0][0x198], RZ ;  /* 0x0000660003047a24 */ /* 0x000fc800078e02ff */
[----:B------:R-:W-:Y:S02]  /*0ed0*/  IMAD R4, R7, c[0x0][0x19c], R4 ;  /* 0x0000670007047a24 */ /* 0x000fe400078e0204 */
        /* <DEDUP_REMOVED lines=11> */
[----:B------:R-:W-:-:S04]  /*0f90*/  IMAD.WIDE.U32 R8, R7, c[0x0][0x198], R12 ;  /* 0x0000660007087a25 */ /* 0x000fc800078e000c */
[----:B------:R-:W-:Y:S01]  /*0fa0*/  IMAD.IADD R13, R9, 0x1, R4 ;  /* 0x00000001090d7824 */ /* 0x000fe200078e0204 */
[----:B------:R-:W-:Y:S01]  /*0fb0*/  MOV R12, R8 ;  /* 0x00000008000c7202 */ /* 0x000fe20000000f00 */
[----:B------:R-:W-:Y:S02]  /*0fc0*/  IMAD R9, R103, c[0x0][0x1b0], RZ ;  /* 0x00006c0067097a24 */ /* 0x000fe400078e02ff */
[----:B------:R-:W-:Y:S02]  /*0fd0*/  IMAD.MOV.U32 R4, RZ, RZ, R14 ;  /* 0x000000ffff047224 */ /* 0x000fe400078e000e */
[----:B------:R-:W-:-:S04]  /*0fe0*/  IMAD.WIDE.U32 R12, R2, c[0x0][0x1b0], R12 ;  /* 0x00006c00020c7a25 */ /* 0x000fc800078e000c */
[----:B------:R-:W-:Y:S01]  /*0ff0*/  IMAD R9, R2, c[0x0][0x1b4], R9 ;  /* 0x00006d0002097a24 */ /* 0x000fe200078e0209 */
[----:B------:R-:W-:-:S03]  /*1000*/  MOV R0, R12 ;  /* 0x0000000c00007202 */ /* 0x000fc60000000f00 */
[----:B------:R-:W-:Y:S01]  /*1010*/  IMAD.IADD R9, R13, 0x1, R9 ;  /* 0x000000010d097824 */ /* 0x000fe200078e0209 */
[----:B------:R-:W-:Y:S05]  /*1020*/  BRA `(.L_x_2398) ;  /* 0x0000046000007947 */ /* 0x000fea0003800000 */
.L_x_2397:
        /* <DEDUP_REMOVED lines=15> */
.L_x_2399:
[----:B------:R-:W-:Y:S02]  /*1120*/  IABS R3, c[0x0][0x1c8] ;  /* 0x0000720000037a13 */ /* 0x000fe40000000000 */
[----:B------:R-:W-:Y:S02]  /*1130*/  @P0 IADD3 R11, R8, R11, RZ ;  /* 0x0000000b080b0210 */ /* 0x000fe40007ffe0ff */
[----:B------:R-:W1:Y:S03]  /*1140*/  I2F.RP R9, R3 ;  /* 0x0000000300097306 */ /* 0x000e660000209400 */
        /* <DEDUP_REMOVED lines=10> */
[----:B------:R-:W-:Y:S02]  /*11f0*/  MOV R5, R0 ;  /* 0x0000000000057202 */ /* 0x000fe40000000f00 */
[----:B------:R-:W-:Y:S01]  /*1200*/  MOV R12, R4 ;  /* 0x00000004000c7202 */ /* 0x000fe20000000f00 */
[----:B------:R-:W-:Y:S01]  /*1210*/  IMAD.MOV.U32 R13, RZ, RZ, R7 ;  /* 0x000000ffff0d7224 */ /* 0x000fe200078e0007 */
[----:B------:R-:W-:Y:S01]  /*1220*/  @P0 MOV R4, R14 ;  /* 0x0000000e00040202 */ /* 0x000fe20000000f00 */
[----:B------:R-:W-:-:S04]  /*1230*/  IMAD.HI.U32 R2, R2, R5, RZ ;  /* 0x0000000502027227 */ /* 0x000fc800078e00ff */
[----:B------:R-:W-:-:S04]  /*1240*/  IMAD.MOV R0, RZ, RZ, -R2 ;  /* 0x000000ffff007224 */ /* 0x000fc800078e0a02 */
[----:B------:R-:W-:Y:S01]  /*1250*/  IMAD R0, R3, R0, R5 ;  /* 0x0000000003007224 */ /* 0x000fe200078e0205 */
[----:B------:R-:W-:-:S04]  /*1260*/  LEA R5, R46, 0xffffff00, 0x8 ;  /* 0xffffff002e057811 */ /* 0x000fc800078e40ff */
[----:B------:R-:W-:Y:S01]  /*1270*/  ISETP.GT.U32.AND P1, PT, R3, R0, PT ;  /* 0x000000000300720c */ /* 0x000fe20003f24070 */
[----:B------:R-:W-:-:S04]  /*1280*/  IMAD.WIDE.U32 R12, R5, c[0x0][0x198], R12 ;  /* 0x00006600050c7a25 */ /* 0x000fc800078e000c */
[----:B------:R-:W-:-:S08]  /*1290*/  IMAD.MOV.U32 R7, RZ, RZ, R5 ;  /* 0x000000ffff077224 */ /* 0x000fd000078e0005 */
        /* <DEDUP_REMOVED lines=31> */
.L_x_2398:
[----:B------:R1:W5:Y:S01]  /*1490*/  @P4 LDG.E R110, [R142.64] ;  /* 0x000000068e6e4981 */ /* 0x000362000c1e1900 */
[----:B------:R-:W-:Y:S01]  /*14a0*/  ISETP.NE.AND P0, PT, R17, -0x1, PT ;  /* 0xffffffff1100780c */ /* 0x000fe20003f05270 */
[----:B------:R-:W-:Y:S01]  /*14b0*/  IMAD.MOV.U32 R13, RZ, RZ, 0x2 ;  /* 0x00000002ff0d7424 */ /* 0x000fe200078e00ff */
[----:B------:R-:W-:Y:S01]  /*14c0*/  SHF.R.S32.HI R135, RZ, 0x1f, R56 ;  /* 0x0000001fff877819 */ /* 0x000fe20000011438 */
[----:B------:R-:W-:Y:S02]  /*14d0*/  IMAD.MOV.U32 R130, RZ, RZ, c[0x0][0x230] ;  /* 0x00008c00ff827624 */ /* 0x000fe400078e00ff */
[----:B------:R-:W-:Y:S01]  /*14e0*/  IMAD.MOV.U32 R24, RZ, RZ, RZ ;  /* 0x000000ffff187224 */ /* 0x000fe200078e00ff */
[CC--:B-----5:R-:W-:Y:S01]  /*14f0*/  LEA.HI R6, R135.reuse, R56.reuse, RZ, 0x3 ;  /* 0x0000003887067211 */ /* 0x0e0fe200078f18ff */
[----:B------:R-:W-:Y:S01]  /*1500*/  IMAD.MOV.U32 R25, RZ, RZ, c[0x0][0x230] ;  /* 0x00008c00ff197624 */ /* 0x000fe200078e00ff */
[CC--:B------:R-:W-:Y:S01]  /*1510*/  LEA.HI R15, R135.reuse, R56.reuse, RZ, 0x2 ;  /* 0x00000038870f7211 */ /* 0x0c0fe200078f10ff */
[----:B------:R-:W-:Y:S01]  /*1520*/  IMAD.MOV.U32 R43, RZ, RZ, 0x10 ;  /* 0x00000010ff2b7424 */ /* 0x000fe200078e00ff */
[----:B------:R-:W-:Y:S01]  /*1530*/  LEA.HI R136, R135, R56, RZ, 0x5 ;  /* 0x0000003887887211 */ /* 0x000fe200078f28ff */
[----:B------:R-:W-:Y:S01]  /*1540*/  IMAD.HI.U32 R130, R13, R130, R24 ;  /* 0x000000820d827227 */ /* 0x000fe200078e0018 */
[----:B------:R-:W-:-:S02]  /*1550*/  SHF.R.S32.HI R13, RZ, 0x3, R6 ;  /* 0x00000003ff0d7819 */ /* 0x000fc40000011406 */
[----:B------:R-:W-:Y:S01]  /*1560*/  SHF.R.S32.HI R140, RZ, 0x2, R15 ;  /* 0x00000002ff8c7819 */ /* 0x000fe2000001140f */
[----:B------:R-:W-:Y:S01]  /*1570*/  @!P0 IMAD R8, R16, c[0x0][0x178], RZ ;  /* 0x00005e0010088a24 */ /* 0x000fe200078e02ff */
[----:B------:R-:W-:Y:S01]  /*1580*/  LEA.HI R132, R6, R13, RZ, 0x1 ;  /* 0x0000000d06847211 */ /* 0x000fe200078f08ff */
[----:B------:R-:W-:Y:S01]  /*1590*/  @P0 IMAD.WIDE.U32 R18, R17, c[0x0][0x190], RZ ;  /* 0x0000640011120a25 */ /* 0x000fe200078e00ff */
[----:B------:R-:W-:Y:S02]  /*15a0*/  LEA.HI R135, R135, R56, RZ, 0x4 ;  /* 0x0000003887877211 */ /* 0x000fe400078f20ff */
[----:B------:R-:W-:Y:S01]  /*15b0*/  LOP3.LUT R132, R132, 0xfffffffe, RZ, 0xc0, !PT ;  /* 0xfffffffe84847812 */ /* 0x000fe200078ec0ff */
[----:B------:R-:W-:Y:S01]  /*15c0*/  @!P0 IMAD.WIDE.U32 R22, R235, c[0x0][0x178], RZ ;  /* 0x00005e00eb168a25 */ /* 0x000fe200078e00ff */
[----:B------:R-:W-:Y:S02]  /*15d0*/  LOP3.LUT R135, R135, 0xfffffff0, RZ, 0xc0, !PT ;  /* 0xfffffff087877812 */ /* 0x000fe400078ec0ff */
[----:B------:R-:W-:Y:S01]  /*15e0*/  IADD3 R132, R13, -R132, RZ ;  /* 0x800000840d847210 */ /* 0x000fe20007ffe0ff */
[----:B------:R-:W-:Y:S01]  /*15f0*/  @!P0 IMAD R8, R235, c[0x0][0x17c], R8 ;  /* 0x00005f00eb088a24 */ /* 0x000fe200078e0208 */
[----:B------:R-:W-:Y:S01]  /*1600*/  SHF.R.S32.HI R136, RZ, 0x5, R136 ;  /* 0x00000005ff887819 */ /* 0x000fe20000011488 */
[----:B------:R-:W-:Y:S01]  /*1610*/  @P0 IMAD R17, R17, c[0x0][0x194], R19 ;  /* 0x0000650011110a24 */ /* 0x000fe200078e0213 */
[----:B------:R-:W-:Y:S01]  /*1620*/  LOP3.LUT R19, R6, 0xfffffff8, RZ, 0xc0, !PT ;  /* 0xfffffff806137812 */ /* 0x000fe200078ec0ff */
[----:B------:R-:W-:Y:S01]  /*1630*/  @!P0 IMAD.IADD R17, R23, 0x1, R8 ;  /* 0x0000000117118824 */ /* 0x000fe200078e0208 */
[----:B------:R-:W-:Y:S01]  /*1640*/  LOP3.LUT R23, R15, 0xfffffffc, RZ, 0xc0, !PT ;  /* 0xfffffffc0f177812 */ /* 0x000fe200078ec0ff */
[----:B------:R-:W-:Y:S01]  /*1650*/  IMAD.SHL.U32 R13, R13, 0x40, RZ ;  /* 0x000000400d0d7824 */ /* 0x000fe200078e00ff */
[----:B------:R-:W-:Y:S01]  /*1660*/  LEA.HI R15, R15, R140, RZ, 0x1 ;  /* 0x0000008c0f0f7211 */ /* 0x000fe200078f08ff */
[----:B------:R-:W-:Y:S01]  /*1670*/  @!P0 IMAD.MOV.U32 R18, RZ, RZ, R22 ;  /* 0x000000ffff128224 */ /* 0x000fe200078e0016 */
[----:B------:R-:W-:Y:S01]  /*1680*/  SHF.R.S32.HI R141, RZ, 0x1f, R140 ;  /* 0x0000001fff8d7819 */ /* 0x000fe2000001148c */
[C---:B------:R-:W-:Y:S01]  /*1690*/  IMAD.IADD R128, R56.reuse, 0x1, -R23 ;  /* 0x0000000138807824 */ /* 0x040fe200078e0a17 */
[----:B------:R-:W-:Y:S01]  /*16a0*/  LOP3.LUT R15, R15, 0x7fffffe, RZ, 0xc0, !PT ;  /* 0x07fffffe0f0f7812 */ /* 0x000fe200078ec0ff */
[----:B------:R-:W-:Y:S01]  /*16b0*/  IMAD.IADD R135, R56, 0x1, -R135 ;  /* 0x0000000138877824 */ /* 0x000fe200078e0a87 */
[----:B------:R-:W-:Y:S01]  /*16c0*/  LOP3.LUT R13, R13, 0xc0, RZ, 0xc0, !PT ;  /* 0x000000c00d0d7812 */ /* 0x000fe200078ec0ff */
[----:B------:R-:W-:Y:S01]  /*16d0*/  IMAD.SHL.U32 R14, R128, 0x8, RZ ;  /* 0x00000008800e7824 */ /* 0x000fe200078e00ff */
[----:B------:R-:W-:Y:S01]  /*16e0*/  SHF.R.S32.HI R127, RZ, 0x1, R130 ;  /* 0x00000001ff7f7819 */ /* 0x000fe20000011482 */
[----:B------:R-:W-:Y:S01]  /*16f0*/  IMAD.IADD R15, R140, 0x1, -R15 ;  /* 0x000000018c0f7824 */ /* 0x000fe200078e0a0f */
[----:B------:R-:W-:Y:S01]  /*1700*/  LEA.HI R134, R135, R135, RZ, 0x1 ;  /* 0x0000008787867211 */ /* 0x000fe200078f08ff */
[----:B------:R-:W-:Y:S01]  /*1710*/  IMAD.IADD R6, R56, 0x1, -R19 ;  /* 0x0000000138067824 */ /* 0x000fe200078e0a13 */
[----:B------:R-:W-:Y:S01]  /*1720*/  IADD3 R18, P0, R14, R18, RZ ;  /* 0x000000120e127210 */ /* 0x000fe20007f1e0ff */
[----:B------:R-:W-:Y:S01]  /*1730*/  IMAD.WIDE R20, R21, 0x40, R140 ;  /* 0x0000004015147825 */ /* 0x000fe200078e028c */
[----:B------:R-:W-:-:S02]  /*1740*/  LEA R136, R136, R15, 0x3 ;  /* 0x0000000f88887211 */ /* 0x000fc400078e18ff */
[--C-:B------:R-:W-:Y:S01]  /*1750*/  SHF.R.S32.HI R15, RZ, 0x1f, R14.reuse ;  /* 0x0000001fff0f7819 */ /* 0x100fe2000001140e */
[----:B------:R-:W-:Y:S01]  /*1760*/  IMAD.SHL.U32 R128, R128, 0x4, RZ ;  /* 0x0000000480807824 */ /* 0x000fe200078e00ff */
[----:B------:R-:W-:Y:S01]  /*1770*/  LOP3.LUT R8, R13, 0x18, R14, 0xf8, !PT ;  /* 0x000000180d087812 */ /* 0x000fe200078ef80e */
[----:B------:R-:W-:Y:S01]  /*1780*/  IMAD.MOV.U32 R153, RZ, RZ, c[0x0][0x198] ;  /* 0x00006600ff997624 */ /* 0x000fe200078e00ff */
[----:B------:R-:W-:Y:S01]  /*1790*/  SHF.R.U32.HI R13, RZ, 0x3, R13 ;  /* 0x00000003ff0d7819 */ /* 0x000fe2000001160d */
[----:B------:R-:W-:Y:S01]  /*17a0*/  IMAD.X R19, R15, 0x1, R17, P0 ;  /* 0x000000010f137824 */ /* 0x000fe200000e0611 */
[----:B------:R-:W-:Y:S01]  /*17b0*/  IADD3 R10, P0, R14, R4, RZ ;  /* 0x000000040e0a7210 */ /* 0x000fe20007f1e0ff */
[----:B------:R-:W-:Y:S01]  /*17c0*/  IMAD R129, R140, R127, R128 ;  /* 0x0000007f8c817224 */ /* 0x000fe200078e0280 */
[----:B------:R-:W-:Y:S01]  /*17d0*/  LOP3.LUT R13, R8, R13, RZ, 0x3c, !PT ;  /* 0x0000000d080d7212 */ /* 0x000fe200078e3cff */
[----:B------:R-:W-:Y:S01]  /*17e0*/  IMAD.WIDE.U32 R18, R20, c[0x0][0x190], R18 ;  /* 0x0000640014127a25 */ /* 0x000fe200078e0012 */
[----:B------:R-:W-:-:S02]  /*17f0*/  IADD3 R4, P1, R140, R7, RZ ;  /* 0x000000078c047210 */ /* 0x000fc40007f3e0ff */
[--C-:B------:R-:W-:Y:S01]  /*1800*/  SHF.R.S32.HI R8, RZ, 0x1, R134.reuse ;  /* 0x00000001ff087819 */ /* 0x100fe20000011486 */
[----:B------:R-:W-:Y:S01]  /*1810*/  IMAD.U32 R136, R136, 0x20, R13 ;  /* 0x0000002088887824 */ /* 0x000fe200078e000d */
[----:B------:R-:W-:Y:S01]  /*1820*/  SHF.R.S32.HI R7, RZ, 0x1f, R134 ;  /* 0x0000001fff077819 */ /* 0x000fe20000011486 */
[----:B------:R-:W-:Y:S01]  /*1830*/  IMAD R13, R103, c[0x0][0x1b8], RZ ;  /* 0x00006e00670d7a24 */ /* 0x000fe200078e02ff */
[----:B------:R-:W-:Y:S01]  /*1840*/  LEA.HI R58, R6, R6, RZ, 0x1 ;  /* 0x00000006063a7211 */ /* 0x000fe200078f08ff */
[----:B------:R-:W-:Y:S01]  /*1850*/  IMAD.X R11, R15, 0x1, R11, P0 ;  /* 0x000000010f0b7824 */ /* 0x000fe200000e060b */
[----:B------:R-:W-:Y:S01]  /*1860*/  LEA.HI R7, R7, R8, RZ, 0x2 ;  /* 0x0000000807077211 */ /* 0x000fe200078f10ff */
[----:B------:R-:W-:Y:S01]  /*1870*/  IMAD R13, R2, c[0x0][0x1bc], R13 ;  /* 0x00006f00020d7a24 */ /* 0x000fe200078e020d */
[----:B------:R-:W-:Y:S01]  /*1880*/  LOP3.LUT R131, R58, 0xfffffffe, RZ, 0xc0, !PT ;  /* 0xfffffffe3a837812 */ /* 0x000fe200078ec0ff */
[----:B------:R-:W-:Y:S01]  /*1890*/  IMAD.WIDE.U32 R22, R2, c[0x0][0x1b8], R10 ;  /* 0x00006e0002167a25 */ /* 0x000fe200078e000a */
[----:B------:R-:W-:-:S02]  /*18a0*/  LOP3.LUT R7, R7, 0xfffffffc, RZ, 0xc0, !PT ;  /* 0xfffffffc07077812 */ /* 0x000fc400078ec0ff */
[----:B------:R-:W-:Y:S01]  /*18b0*/  IADD3.X R3, R141, R3, RZ, P1, !PT ;  /* 0x000000038d037210 */ /* 0x000fe20000ffe4ff */
[----:B------:R-:W-:Y:S01]  /*18c0*/  IMAD.IADD R131, R6, 0x1, -R131 ;  /* 0x0000000106837824 */ /* 0x000fe200078e0a83 */
[----:B------:R-:W-:Y:S01]  /*18d0*/  SHF.L.U32 R113, R153, 0x5, RZ ;  /* 0x0000000599717819 */ /* 0x000fe200000006ff */
[----:B------:R-:W-:Y:S01]  /*18e0*/  IMAD R6, R21, c[0x0][0x190], RZ ;  /* 0x0000640015067a24 */ /* 0x000fe200078e02ff */
[----:B------:R-:W-:Y:S01]  /*18f0*/  SHF.R.S32.HI R58, RZ, 0x1, R58 ;  /* 0x00000001ff3a7819 */ /* 0x000fe2000001143a */
[----:B------:R-:W-:Y:S01]  /*1900*/  IMAD.IADD R133, R8, 0x1, -R7 ;  /* 0x0000000108857824 */ /* 0x000fe200078e0a07 */
[----:B------:R-:W-:Y:S01]  /*1910*/  SHF.R.S32.HI R7, RZ, 0x1f, R76 ;  /* 0x0000001fff077819 */ /* 0x000fe2000001144c */
[----:B------:R-:W-:Y:S01]  /*1920*/  IMAD R6, R20, c[0x0][0x194], R6 ;  /* 0x0000650014067a24 */ /* 0x000fe200078e0206 */
[----:B------:R-:W-:Y:S01]  /*1930*/  IADD3 R20, P0, R14, R0, RZ ;  /* 0x000000000e147210 */ /* 0x000fe20007f1e0ff */
[----:B------:R-:W-:Y:S01]  /*1940*/  IMAD R11, R141, c[0x0][0x198], RZ ;  /* 0x000066008d0b7a24 */ /* 0x000fe200078e02ff */
[----:B------:R-:W-:Y:S01]  /*1950*/  LEA.HI R7, R7, R76, RZ, 0x8 ;  /* 0x0000004c07077211 */ /* 0x000fe200078f40ff */
[----:B------:R-:W-:Y:S01]  /*1960*/  IMAD R3, R3, c[0x0][0x1a0], RZ ;  /* 0x0000680003037a24 */ /* 0x000fe200078e02ff */
[----:B------:R-:W-:Y:S01]  /*1970*/  SHF.R.S32.HI R0, RZ, 0x1f, R138 ;  /* 0x0000001fff007819 */ /* 0x000fe2000001148a */
[----:B------:R-:W-:Y:S01]  /*1980*/  IMAD.X R21, R15, 0x1, R9, P0 ;  /* 0x000000010f157824 */ /* 0x000fe200000e0609 */
[----:B------:R-:W-:Y:S01]  /*1990*/  SHF.R.S32.HI R74, RZ, 0x8, R7 ;  /* 0x00000008ff4a7819 */ /* 0x000fe20000011407 */
[----:B------:R-:W-:Y:S01]  /*19a0*/  IMAD.IADD R23, R23, 0x1, R13 ;  /* 0x0000000117177824 */ /* 0x000fe200078e020d */
[----:B------:R-:W-:Y:S01]  /*19b0*/  LOP3.LUT P3, RZ, R133, 0x2, RZ, 0xc0, !PT ;  /* 0x0000000285ff7812 */ /* 0x000fe2000786c0ff */
[C---:B------:R-:W-:Y:S01]  /*19c0*/  IMAD R11, R140.reuse, c[0x0][0x19c], R11 ;  /* 0x000067008c0b7a24 */ /* 0x040fe200078e020b */
[----:B------:R-:W-:Y:S01]  /*19d0*/  IMNMX R74, R229, R74, !PT ;  /* 0x0000004ae54a7217 */ /* 0x000fe20007800200 */
[----:B------:R-:W-:Y:S01]  /*19e0*/  IMAD.WIDE.U32 R20, R140, c[0x0][0x198], R20 ;  /* 0x000066008c147a25 */ /* 0x000fe200078e0014 */
[----:B------:R-:W-:-:S02]  /*19f0*/  SHF.R.S32.HI R119, RZ, 0x1f, R129 ;  /* 0x0000001fff777819 */ /* 0x000fc40000011481 */
[----:B------:R-:W-:Y:S01]  /*1a00*/  ISETP.GT.AND P2, PT, R46, R74, PT ;  /* 0x0000004a2e00720c */ /* 0x000fe20003f44270 */
[----:B------:R-:W-:Y:S01]  /*1a10*/  IMAD R3, R4, c[0x0][0x1a4], R3 ;  /* 0x0000690004037a24 */ /* 0x000fe200078e0203 */
[----:B------:R-:W-:Y:S01]  /*1a20*/  LEA R78, P1, R20, c[0x0][0x168], 0x1 ;  /* 0x00005a00144e7a11 */ /* 0x000fe200078208ff */
[----:B------:R-:W-:Y:S01]  /*1a30*/  IMAD.WIDE.U32 R22, R4, c[0x0][0x1a0], R22 ;  /* 0x0000680004167a25 */ /* 0x000fe200078e0016 */
[----:B------:R-:W-:-:S03]  /*1a40*/  SEL R43, R43, 0xfffffff0, !P3 ;  /* 0xfffffff02b2b7807 */ /* 0x000fc60005800000 */
[----:B------:R-:W-:Y:S01]  /*1a50*/  IMAD.IADD R11, R21, 0x1, R11 ;  /* 0x00000001150b7824 */ /* 0x000fe200078e020b */
[----:B------:R-:W-:Y:S01]  /*1a60*/  IADD3 R3, R23, R3, RZ ;  /* 0x0000000317037210 */ /* 0x000fe20007ffe0ff */
[----:B------:R-:W-:Y:S01]  /*1a70*/  IMAD R75, R0, c[0x0][0x1a8], RZ ;  /* 0x00006a00004b7a24 */ /* 0x000fe200078e02ff */
[----:B------:R-:W-:Y:S01]  /*1a80*/  LEA R80, P0, R22, c[0x0][0x170], 0x1 ;  /* 0x00005c0016507a11 */ /* 0x000fe200078008ff */
[----:B------:R-:W-:Y:S01]  /*1a90*/  IMAD.IADD R19, R19, 0x1, R6 ;  /* 0x0000000113137824 */ /* 0x000fe200078e0206 */
[----:B------:R-:W-:Y:S01]  /*1aa0*/  SHF.L.U64.HI R79, R20, 0x1, R11 ;  /* 0x00000001144f7819 */ /* 0x000fe2000001020b */
[----:B------:R-:W-:Y:S01]  /*1ab0*/  IMAD R75, R138, c[0x0][0x1ac], R75 ;  /* 0x00006b008a4b7a24 */ /* 0x000fe200078e024b */
[----:B------:R-:W-:Y:S01]  /*1ac0*/  SHF.L.U64.HI R81, R22, 0x1, R3 ;  /* 0x0000000116517819 */ /* 0x000fe20000010203 */
[----:B------:R-:W-:Y:S01]  /*1ad0*/  IMAD.WIDE.U32 R138, R138, c[0x0][0x1a8], R18 ;  /* 0x00006a008a8a7a25 */ /* 0x000fe200078e0012 */
[----:B------:R-:W-:Y:S02]  /*1ae0*/  IADD3.X R79, R79, c[0x0][0x16c], RZ, P1, !PT ;  /* 0x00005b004f4f7a10 */ /* 0x000fe40000ffe4ff */
[----:B------:R-:W-:Y:S01]  /*1af0*/  IADD3.X R81, R81, c[0x0][0x174], RZ, P0, !PT ;  /* 0x00005d0051517a10 */ /* 0x000fe200007fe4ff */
[----:B------:R-:W-:Y:S01]  /*1b00*/  IMAD.MOV.U32 R116, RZ, RZ, 0x5 ;  /* 0x00000005ff747424 */ /* 0x000fe200078e00ff */
[----:B------:R-:W-:Y:S01]  /*1b10*/  IADD3 R75, R139, R75, RZ ;  /* 0x0000004b8b4b7210 */ /* 0x000fe20007ffe0ff */
[----:B------:R-:W-:-:S02]  /*1b20*/  IMAD.MOV.U32 R7, RZ, RZ, c[0x0][0x1a0] ;  /* 0x00006800ff077624 */ /* 0x000fc400078e00ff */
[----:B------:R-:W-:Y:S01]  /*1b30*/  IMAD.IADD R128, R128, 0x1, R129 ;  /* 0x0000000180807824 */ /* 0x000fe200078e0281 */
[-C--:B------:R-:W-:Y:S01]  /*1b40*/  SHF.L.U64.HI R112, R153, R116.reuse, c[0x0][0x19c] ;  /* 0x0000670099707619 */ /* 0x080fe20000010274 */
[C---:B------:R-:W-:Y:S01]  /*1b50*/  IMAD.SHL.U32 R115, R7.reuse, 0x20, RZ ;  /* 0x0000002007737824 */ /* 0x040fe200078e00ff */
[----:B------:R-:W-:Y:S01]  /*1b60*/  SHF.L.U64.HI R114, R7, R116, c[0x0][0x1a4] ;  /* 0x0000690007727619 */ /* 0x000fe20000010274 */
[----:B------:R-:W-:Y:S01]  /*1b70*/  IMAD.MOV.U32 R230, RZ, RZ, R78 ;  /* 0x000000ffffe67224 */ /* 0x000fe200078e004e */
[----:B------:R-:W-:Y:S01]  /*1b80*/  SHF.R.S32.HI R118, RZ, 0x1f, R128 ;  /* 0x0000001fff767819 */ /* 0x000fe20000011480 */
[----:B------:R-:W-:Y:S02]  /*1b90*/  IMAD.MOV.U32 R231, RZ, RZ, R79 ;  /* 0x000000ffffe77224 */ /* 0x000fe400078e004f */
[----:B------:R-:W-:Y:S02]  /*1ba0*/  IMAD.MOV.U32 R232, RZ, RZ, R80 ;  /* 0x000000ffffe87224 */ /* 0x000fe400078e0050 */
[----:B------:R-:W-:-:S02]  /*1bb0*/  IMAD.MOV.U32 R233, RZ, RZ, R81 ;  /* 0x000000ffffe97224 */ /* 0x000fc400078e0051 */
[----:B------:R-:W-:Y:S01]  /*1bc0*/  @!P4 IMAD.MOV.U32 R110, RZ, RZ, RZ ;  /* 0x000000ffff6ec224 */ /* 0x000fe200078e00ff */
[----:B------:R-:W-:Y:S05]  /*1bd0*/  @!P2 BRA `(.L_x_2400) ;  /* 0x00006d200000a947 */ /* 0x000fea0003800000 */
[C---:B-1----:R-:W-:Y:S01]  /*1be0*/  IMAD R8, R16.reuse, c[0x0][0x280], RZ ;  /* 0x0000a00010087a24 */ /* 0x042fe200078e02ff */
[--C-:B------:R-:W-:Y:S01]  /*1bf0*/  SHF.R.S32.HI R3, RZ, 0x1f, R5.reuse ;  /* 0x0000001fff037819 */ /* 0x100fe20000011405 */
[----:B------:R-:W-:Y:S01]  /*1c00*/  IMAD R16, R16, c[0x0][0x278], RZ ;  /* 0x00009e0010107a24 */ /* 0x000fe200078e02ff */
[--C-:B------:R-:W-:Y:S01]  /*1c10*/  IADD3 R10, P1, P0, R5, R140, -R76.reuse ;  /* 0x0000008c050a7210 */ /* 0x100fe2000783e84c */
[----:B------:R-:W-:Y:S01]  /*1c20*/  IMAD.IADD R110, R110, 0x1, R5 ;  /* 0x000000016e6e7824 */ /* 0x000fe200078e0205 */
[----:B------:R-:W-:Y:S01]  /*1c30*/  SHF.R.S32.HI R0, RZ, 0x1f, R76 ;  /* 0x0000001fff007819 */ /* 0x000fe2000001144c */
[C---:B------:R-:W-:Y:S01]  /*1c40*/  IMAD R8, R235.reuse, c[0x0][0x284], R8 ;  /* 0x0000a100eb087a24 */ /* 0x040fe200078e0208 */
[----:B------:R-:W-:Y:S01]  /*1c50*/  UMOV UR12, 0x40 ;  /* 0x00000040000c7882 */ /* 0x000fe20000000000 */
[----:B------:R-:W-:Y:S01]  /*1c60*/  IMAD.WIDE.U32 R12, R235, c[0x0][0x280], R14 ;  /* 0x0000a000eb0c7a25 */ /* 0x000fe200078e000e */
[----:B------:R-:W-:Y:S01]  /*1c70*/  IADD3.X R3, R3, R141, ~R0, P1, P0 ;  /* 0x0000008d03037210 */ /* 0x000fe20000fe0c00 */
[----:B------:R-:W-:Y:S01]  /*1c80*/  ULDC.64 UR4, c[0x0][0x1a0] ;  /* 0x0000680000047ab9 */ /* 0x000fe20000000a00 */
[----:B------:R-:W-:Y:S01]  /*1c90*/  MOV R144, c[0x0][0x290] ;  /* 0x0000a40000907a02 */ /* 0x000fe20000000f00 */
[----:B------:R-:W-:Y:S01]  /*1ca0*/  IMAD.WIDE.U32 R4, R235, c[0x0][0x278], R14 ;  /* 0x00009e00eb047a25 */ /* 0x000fe200078e000e */
[----:B------:R-:W-:Y:S01]  /*1cb0*/  UIMAD UR17, UR12, UR5, URZ ;  /* 0x000000050c1172a4 */ /* 0x000fe2000f8e023f */
[----:B------:R-:W-:Y:S01]  /*1cc0*/  SHF.L.U32 R73, R127, 0x5, RZ ;  /* 0x000000057f497819 */ /* 0x000fe200000006ff */
[----:B------:R-:W-:Y:S01]  /*1cd0*/  UMOV UR13, 0x80 ;  /* 0x00000080000d7882 */ /* 0x000fe20000000000 */
[----:B------:R-:W-:Y:S01]  /*1ce0*/  IMAD R16, R235, c[0x0][0x27c], R16 ;  /* 0x00009f00eb107a24 */ /* 0x000fe200078e0210 */
[----:B------:R-:W-:Y:S01]  /*1cf0*/  UMOV UR11, 0xc0 ;  /* 0x000000c0000b7882 */ /* 0x000fe20000000000 */
[----:B------:R-:W-:Y:S01]  /*1d00*/  IMAD.IADD R9, R13, 0x1, R8 ;  /* 0x000000010d097824 */ /* 0x000fe200078e0208 */
[----:B------:R-:W-:Y:S01]  /*1d10*/  UMOV UR10, 0x140 ;  /* 0x00000140000a7882 */ /* 0x000fe20000000000 */
[----:B------:R-:W-:Y:S01]  /*1d20*/  IMAD.IADD R17, R5, 0x1, R16 ;  /* 0x0000000105117824 */ /* 0x000fe200078e0210 */
[----:B------:R-:W-:Y:S01]  /*1d30*/  MOV R16, R4 ;  /* 0x0000000400107202 */ /* 0x000fe20000000f00 */
[----:B------:R-:W-:Y:S01]  /*1d40*/  IMAD.MOV.U32 R8, RZ, RZ, R12 ;  /* 0x000000ffff087224 */ /* 0x000fe200078e000c */
[----:B------:R-:W-:Y:S01]  /*1d50*/  UMOV UR9, 0x180 ;  /* 0x0000018000097882 */ /* 0x000fe20000000000 */
[C---:B------:R-:W-:Y:S01]  /*1d60*/  IMAD R5, R3.reuse, c[0x0][0x290], RZ ;  /* 0x0000a40003057a24 */ /* 0x040fe200078e02ff */
[----:B------:R-:W-:Y:S01]  /*1d70*/  UMOV UR8, 0x1c0 ;  /* 0x000001c000087882 */ /* 0x000fe20000000000 */
[----:B------:R-:W-:Y:S01]  /*1d80*/  IMAD R3, R3, c[0x0][0x288], RZ ;  /* 0x0000a20003037a24 */ /* 0x000fe200078e02ff */
[----:B------:R-:W-:Y:S01]  /*1d90*/  UIMAD UR18, UR13, UR5, URZ ;  /* 0x000000050d1272a4 */ /* 0x000fe2000f8e023f */
[----:B------:R-:W-:Y:S01]  /*1da0*/  IMAD.WIDE.U32 R18, R10, c[0x0][0x290], R8 ;  /* 0x0000a4000a127a25 */ /* 0x000fe200078e0008 */
[----:B------:R-:W-:Y:S01]  /*1db0*/  UIMAD UR16, UR11, UR5, URZ ;  /* 0x000000050b1072a4 */ /* 0x000fe2000f8e023f */
[----:B------:R-:W-:Y:S01]  /*1dc0*/  SHF.L.U64.HI R0, R144, R116, c[0x0][0x294] ;  /* 0x0000a50090007619 */ /* 0x000fe20000010274 */
[----:B------:R-:W-:Y:S01]  /*1dd0*/  UIMAD UR15, UR10, UR5, URZ ;  /* 0x000000050a0f72a4 */ /* 0x000fe2000f8e023f */
[C---:B------:R-:W-:Y:S01]  /*1de0*/  IMAD R4, R10.reuse, c[0x0][0x294], R5 ;  /* 0x0000a5000a047a24 */ /* 0x040fe200078e0205 */
[----:B------:R-:W-:Y:S01]  /*1df0*/  UIMAD UR14, UR9, UR5, URZ ;  /* 0x00000005090e72a4 */ /* 0x000fe2000f8e023f */
[C---:B------:R-:W-:Y:S01]  /*1e00*/  IMAD R8, R10.reuse, c[0x0][0x28c], R3 ;  /* 0x0000a3000a087a24 */ /* 0x040fe200078e0203 */
[----:B------:R-:W-:Y:S01]  /*1e10*/  UIMAD UR26, UR8, UR5, URZ ;  /* 0x00000005081a72a4 */ /* 0x000fe2000f8e023f */
[----:B------:R-:W-:Y:S01]  /*1e20*/  IMAD.WIDE.U32 R10, R10, c[0x0][0x288], R16 ;  /* 0x0000a2000a0a7a25 */ /* 0x000fe200078e0010 */
[----:B------:R-:W-:Y:S01]  /*1e30*/  UIMAD.WIDE.U32 UR32, UR11, UR4, URZ ;  /* 0x000000040b2072a5 */ /* 0x000fe2000f8e003f */
[----:B------:R-:W-:Y:S01]  /*1e40*/  SHF.L.U32 R96, R144, 0x7, RZ ;  /* 0x0000000790607819 */ /* 0x000fe200000006ff */
[----:B------:R-:W-:Y:S01]  /*1e50*/  ULDC UR5, c[0x0][0x294] ;  /* 0x0000a50000057ab9 */ /* 0x000fe20000000800 */
[----:B------:R-:W-:Y:S01]  /*1e60*/  IMAD.IADD R5, R19, 0x1, R4 ;  /* 0x0000000113057824 */ /* 0x000fe200078e0204 */
[----:B------:R-:W-:Y:S01]  /*1e70*/  UIMAD.WIDE.U32 UR30, UR10, UR4, URZ ;  /* 0x000000040a1e72a5 */ /* 0x000fe2000f8e003f */
[----:B------:R-:W-:Y:S01]  /*1e80*/  IMAD.IADD R9, R11, 0x1, R8 ;  /* 0x000000010b097824 */ /* 0x000fe200078e0208 */
[----:B------:R-:W-:Y:S01]  /*1e90*/  MOV R8, R10 ;  /* 0x0000000a00087202 */ /* 0x000fe20000000f00 */
[C---:B------:R-:W-:Y:S01]  /*1ea0*/  IMAD R3, R103.reuse, c[0x0][0x2a0], RZ ;  /* 0x0000a80067037a24 */ /* 0x040fe200078e02ff */
[----:B------:R-:W-:Y:S01]  /*1eb0*/  UIMAD.WIDE.U32 UR28, UR9, UR4, URZ ;  /* 0x00000004091c72a5 */ /* 0x000fe2000f8e003f */
[----:B------:R-:W-:Y:S01]  /*1ec0*/  IMAD.MOV.U32 R4, RZ, RZ, R18 ;  /* 0x000000ffff047224 */ /* 0x000fe200078e0012 */
        /* <DEDUP_REMOVED lines=11> */
[----:B------:R-:W-:Y:S01]  /*1f80*/  IMAD.WIDE.U32 R2, R2, c[0x0][0x298], R8 ;  /* 0x0000a60002027a25 */ /* 0x000fe200078e0008 */
[----:B------:R-:W-:Y:S01]  /*1f90*/  LEA R104, P1, R4, c[0x0][0x270], 0x1 ;  /* 0x00009c0004687a11 */ /* 0x000fe200078208ff */
        /* <DEDUP_REMOVED lines=8> */
[----:B------:R-:W-:Y:S01]  /*2020*/  IMAD.WIDE.U32 R12, R7, 0x40, RZ ;  /* 0x00000040070c7825 */ /* 0x000fe200078e00ff */
[----:B------:R-:W-:Y:S01]  /*2030*/  LEA.HI.X R103, R2, c[0x0][0x26c], R103, 0x1, P0 ;  /* 0x00009b0002677a11 */ /* 0x000fe200000f0c67 */
[----:B------:R-:W-:Y:S01]  /*2040*/  ULDC UR23, c[0x0][0x28c] ;  /* 0x0000a30000177ab9 */ /* 0x000fe20000000800 */
[----:B------:R-:W-:Y:S01]  /*2050*/  SHF.R.S32.HI R45, RZ, 0x1f, R110 ;  /* 0x0000001fff2d7819 */ /* 0x000fe2000001146e */
[----:B------:R-:W-:Y:S01]  /*2060*/  IMAD.MOV.U32 R82, RZ, RZ, 0x6 ;  /* 0x00000006ff527424 */ /* 0x000fe200078e00ff */
[-C--:B------:R-:W-:Y:S01]  /*2070*/  IADD3 R44, P1, R129, R110.reuse, RZ ;  /* 0x0000006e812c7210 */ /* 0x080fe20007f3e0ff */
[----:B------:R-:W-:Y:S01]  /*2080*/  IMAD.MOV.U32 R85, RZ, RZ, 0x7 ;  /* 0x00000007ff557424 */ /* 0x000fe200078e00ff */
[----:B------:R-:W-:Y:S01]  /*2090*/  IADD3 R110, P0, R128, R110, RZ ;  /* 0x0000006e806e7210 */ /* 0x000fe20007f1e0ff */
[----:B------:R-:W-:Y:S01]  /*20a0*/  IMAD.WIDE.U32 R6, R7, 0x80, RZ ;  /* 0x0000008007067825 */ /* 0x000fe200078e00ff */
[----:B------:R-:W-:Y:S01]  /*20b0*/  IADD3 R92, R13, UR17, RZ ;  /* 0x000000110d5c7c10 */ /* 0x000fe2000fffe0ff */
[----:B------:R-:W-:Y:S01]  /*20c0*/  ULDC UR17, c[0x0][0x19c] ;  /* 0x0000670000117ab9 */ /* 0x000fe20000000800 */
[-C--:B------:R-:W-:Y:S01]  /*20d0*/  SHF.L.U64.HI R90, R144, R82.reuse, c[0x0][0x294] ;  /* 0x0000a500905a7619 */ /* 0x080fe20000010252 */
[--C-:B------:R-:W-:Y:S01]  /*20e0*/  IMAD.X R111, R118, 0x1, R45.reuse, P0 ;  /* 0x00000001766f7824 */ /* 0x100fe200000e062d */
[----:B------:R-:W-:Y:S01]  /*20f0*/  UIMAD UR13, UR13, UR17, URZ ;  /* 0x000000110d0d72a4 */ /* 0x000fe2000f8e023f */
[----:B------:R-:W-:Y:S01]  /*2100*/  IMAD.X R45, R119, 0x1, R45, P1 ;  /* 0x00000001772d7824 */ /* 0x000fe200008e062d */
[----:B------:R-:W-:Y:S01]  /*2110*/  UIMAD UR12, UR12, UR17, URZ ;  /* 0x000000110c0c72a4 */ /* 0x000fe2000f8e023f */
[----:B------:R-:W-:Y:S01]  /*2120*/  IMAD.MOV.U32 R117, RZ, RZ, c[0x0][0x288] ;  /* 0x0000a200ff757624 */ /* 0x000fe200078e00ff */
[C---:B------:R-:W-:Y:S01]  /*2130*/  SHF.L.U64.HI R111, R110.reuse, 0x1, R111 ;  /* 0x000000016e6f7819 */ /* 0x040fe2000001026f */
[----:B------:R-:W-:Y:S01]  /*2140*/  IMAD.SHL.U32 R110, R110, 0x2, RZ ;  /* 0x000000026e6e7824 */ /* 0x000fe200078e00ff */
[C---:B------:R-:W-:Y:S01]  /*2150*/  SHF.L.U64.HI R45, R44.reuse, 0x1, R45 ;  /* 0x000000012c2d7819 */ /* 0x040fe2000001022d */
[----:B------:R-:W-:Y:S01]  /*2160*/  IMAD.WIDE.U32 R154, R153, 0x80, RZ ;  /* 0x00000080999a7825 */ /* 0x000fe200078e00ff */
[----:B------:R-:W-:Y:S01]  /*2170*/  SHF.L.U32 R44, R44, 0x1, RZ ;  /* 0x000000012c2c7819 */ /* 0x000fe200000006ff */
[----:B------:R-:W-:Y:S01]  /*2180*/  ULDC UR22, c[0x0][0x28c] ;  /* 0x0000a30000167ab9 */ /* 0x000fe20000000800 */
[CC--:B------:R-:W-:Y:S01]  /*2190*/  SHF.L.U64.HI R95, R144.reuse, R85.reuse, c[0x0][0x294] ;  /* 0x0000a500905f7619 */ /* 0x0c0fe20000010255 */
[----:B------:R-:W-:Y:S01]  /*21a0*/  IMAD.SHL.U32 R91, R144, 0x40, RZ ;  /* 0x00000040905b7824 */ /* 0x000fe200078e00ff */
[----:B------:R-:W-:Y:S01]  /*21b0*/  IADD3 R108, P3, R110, c[0x0][0x2b0], RZ ;  /* 0x0000ac006e6c7a10 */ /* 0x000fe20007f7e0ff */
[----:B------:R-:W-:Y:S01]  /*21c0*/  IMAD.SHL.U32 R89, R144, 0x20, RZ ;  /* 0x0000002090597824 */ /* 0x000fe200078e00ff */
[----:B------:R-:W-:Y:S01]  /*21d0*/  IADD3 R10, P1, R44, c[0x0][0x2b0], RZ ;  /* 0x0000ac002c0a7a10 */ /* 0x000fe20007f3e0ff */
[----:B------:R-:W-:Y:S01]  /*21e0*/  IMAD.WIDE.U32 R150, R144, 0xc0, RZ ;  /* 0x000000c090967825 */ /* 0x000fe200078e00ff */
[----:B------:R-:W-:Y:S01]  /*21f0*/  IADD3 R98, R7, UR18, RZ ;  /* 0x0000001207627c10 */ /* 0x000fe2000fffe0ff */
[----:B------:R-:W-:Y:S01]  /*2200*/  ULDC UR21, c[0x0][0x28c] ;  /* 0x0000a30000157ab9 */ /* 0x000fe20000000800 */
[----:B------:R-:W-:Y:S01]  /*2210*/  IADD3 R110, P2, R110, c[0x0][0x2a8], RZ ;  /* 0x0000aa006e6e7a10 */ /* 0x000fe20007f5e0ff */
[----:B------:R-:W-:Y:S01]  /*2220*/  IMAD.WIDE.U32 R148, R144, 0x140, RZ ;  /* 0x0000014090947825 */ /* 0x000fe200078e00ff */
[----:B------:R-:W-:Y:S01]  /*2230*/  IADD3 R44, P0, R44, c[0x0][0x2a8], RZ ;  /* 0x0000aa002c2c7a10 */ /* 0x000fe20007f1e0ff */
[----:B------:R-:W-:Y:S01]  /*2240*/  ULDC UR20, c[0x0][0x28c] ;  /* 0x0000a30000147ab9 */ /* 0x000fe20000000800 */
[C---:B------:R-:W-:Y:S01]  /*2250*/  SHF.L.U64.HI R82, R117.reuse, R82, c[0x0][0x28c] ;  /* 0x0000a30075527619 */ /* 0x040fe20000010252 */
[----:B------:R-:W-:Y:S01]  /*2260*/  IMAD.WIDE.U32 R146, R144, 0x180, RZ ;  /* 0x0000018090927825 */ /* 0x000fe200078e00ff */
[C---:B------:R-:W-:Y:S01]  /*2270*/  SHF.L.U64.HI R85, R117.reuse, R85, c[0x0][0x28c] ;  /* 0x0000a30075557619 */ /* 0x040fe20000010255 */
[----:B------:R-:W-:Y:S01]  /*2280*/  ULDC UR19, c[0x0][0x28c] ;  /* 0x0000a30000137ab9 */ /* 0x000fe20000000800 */
[----:B------:R-:W-:Y:S01]  /*2290*/  SHF.L.U64.HI R116, R117, R116, c[0x0][0x28c] ;  /* 0x0000a30075747619 */ /* 0x000fe20000010274 */
[----:B------:R-:W-:Y:S01]  /*22a0*/  IMAD.WIDE.U32 R152, R153, 0x40, RZ ;  /* 0x0000004099987825 */ /* 0x000fe200078e00ff */
[----:B------:R-:W-:Y:S01]  /*22b0*/  SHF.L.U32 R83, R117, 0x6, RZ ;  /* 0x0000000675537819 */ /* 0x000fe200000006ff */
[----:B------:R-:W-:Y:S01]  /*22c0*/  ULDC UR18, c[0x0][0x28c] ;  /* 0x0000a30000127ab9 */ /* 0x000fe20000000800 */
[----:B------:R-:W-:Y:S01]  /*22d0*/  SHF.L.U64.HI R90, R91, 0x1, R90 ;  /* 0x000000015b5a7819 */ /* 0x000fe2000001025a */
[C---:B------:R-:W-:Y:S01]  /*22e0*/  IMAD.SHL.U32 R71, R127.reuse, 0x40, RZ ;  /* 0x000000407f477824 */ /* 0x040fe200078e00ff */
[----:B------:R-:W-:Y:S01]  /*22f0*/  SHF.L.U64.HI R95, R96, 0x1, R95 ;  /* 0x00000001605f7819 */ /* 0x000fe2000001025f */
[----:B------:R-:W-:Y:S01]  /*2300*/  IMAD R69, R127, 0x60, RZ ;  /* 0x000000607f457824 */ /* 0x000fe200078e02ff */
[----:B------:R-:W-:Y:S01]  /*2310*/  SHF.L.U64.HI R87, R89, 0x1, R0 ;  /* 0x0000000159577819 */ /* 0x000fe20000010200 */
[----:B------:R-:W-:Y:S01]  /*2320*/  IMAD.SHL.U32 R67, R127, 0x80, RZ ;  /* 0x000000807f437824 */ /* 0x000fe200078e00ff */
[----:B------:R-:W-:Y:S01]  /*2330*/  IADD3.X R105, R111, c[0x0][0x2b4], RZ, P3, !PT ;  /* 0x0000ad006f697a10 */ /* 0x000fe20001ffe4ff */
[----:B------:R-:W-:Y:S01]  /*2340*/  IMAD R65, R127, 0xa0, RZ ;  /* 0x000000a07f417824 */ /* 0x000fe200078e02ff */
[----:B------:R-:W-:Y:S01]  /*2350*/  IADD3.X R9, R45, c[0x0][0x2b4], RZ, P1, !PT ;  /* 0x0000ad002d097a10 */ /* 0x000fe20000ffe4ff */
[C---:B------:R-:W-:Y:S01]  /*2360*/  IMAD R63, R127.reuse, 0xc0, RZ ;  /* 0x000000c07f3f7824 */ /* 0x040fe200078e02ff */
[----:B------:R-:W-:Y:S01]  /*2370*/  SHF.L.U64.HI R92, R12, 0x1, R92 ;  /* 0x000000010c5c7819 */ /* 0x000fe2000001025c */
[----:B------:R-:W-:Y:S01]  /*2380*/  IMAD R61, R127, 0xe0, RZ ;  /* 0x000000e07f3d7824 */ /* 0x000fe200078e02ff */
[----:B------:R-:W-:Y:S01]  /*2390*/  SHF.L.U64.HI R98, R6, 0x1, R98 ;  /* 0x0000000106627819 */ /* 0x000fe20000010262 */
[----:B------:R-:W-:Y:S01]  /*23a0*/  IMAD.WIDE.U32 R144, R144, 0x1c0, RZ ;  /* 0x000001c090907825 */ /* 0x000fe200078e00ff */
[C---:B------:R-:W-:Y:S01]  /*23b0*/  IADD3 R123, R140.reuse, 0x80, RZ ;  /* 0x000000808c7b7810 */ /* 0x040fe20007ffe0ff */
[----:B------:R-:W-:Y:S01]  /*23c0*/  ULDC UR4, c[0x0][0x230] ;  /* 0x00008c0000047ab9 */ /* 0x000fe20000000800 */
[C---:B------:R-:W-:Y:S01]  /*23d0*/  IADD3 R122, R140.reuse, 0xa0, RZ ;  /* 0x000000a08c7a7810 */ /* 0x040fe20007ffe0ff */
[----:B------:R-:W-:Y:S01]  /*23e0*/  IMAD.MOV.U32 R77, RZ, RZ, c[0x0][0x290] ;  /* 0x0000a400ff4d7624 */ /* 0x000fe200078e00ff */
[C---:B------:R-:W-:Y:S01]  /*23f0*/  IADD3 R121, R140.reuse, 0xc0, RZ ;  /* 0x000000c08c797810 */ /* 0x040fe20007ffe0ff */
[C---:B------:R-:W-:Y:S01]  /*2400*/  IMAD.SHL.U32 R86, R117.reuse, 0x80, RZ ;  /* 0x0000008075567824 */ /* 0x040fe200078e00ff */
[----:B------:R-:W-:Y:S01]  /*2410*/  IADD3 R120, R140, 0xe0, RZ ;  /* 0x000000e08c787810 */ /* 0x000fe20007ffe0ff */
[----:B------:R-:W-:Y:S01]  /*2420*/  IMAD.SHL.U32 R93, R12, 0x2, RZ ;  /* 0x000000020c5d7824 */ /* 0x000fe200078e00ff */
        /* <DEDUP_REMOVED lines=13> */
[----:B------:R-:W-:Y:S01]  /*2500*/  UIMAD UR25, UR25, 0xc0, URZ ;  /* 0x000000c0191978a4 */ /* 0x000fe2000f8e023f */
[----:B------:R-:W-:Y:S01]  /*2510*/  SHF.L.U32 R89, R89, 0x1, RZ ;  /* 0x0000000159597819 */ /* 0x000fe200000006ff */
        /* <DEDUP_REMOVED lines=14> */
[----:B------:R-:W-:Y:S01]  /*2600*/  UIADD3 UR16, UR33, UR16, URZ ;  /* 0x0000001021107290 */ /* 0x000fe2000fffe03f */
[----:B------:R-:W-:Y:S01]  /*2610*/  IADD3.X R45, R45, c[0x0][0x2ac], RZ, P0, !PT ;  /* 0x0000ab002d2d7a10 */ /* 0x000fe200007fe4ff */
[----:B------:R-:W-:-:S02]  /*2620*/  UIADD3 UR15, UR31, UR15, URZ ;  /* 0x0000000f1f0f7290 */ /* 0x000fc4000fffe03f */
[----:B------:R-:W-:Y:S02]  /*2630*/  UIADD3 UR14, UR29, UR14, URZ ;  /* 0x0000000e1d0e7290 */ /* 0x000fe4000fffe03f */
[----:B------:R-:W-:Y:S02]  /*2640*/  UIADD3 UR26, UR35, UR26, URZ ;  /* 0x0000001a231a7290 */ /* 0x000fe4000fffe03f */
[----:B------:R-:W-:Y:S02]  /*2650*/  ULDC.U8 UR8, c[0x0][0x313] ;  /* 0x0000c4c000087ab9 */ /* 0x000fe40000000000 */
.L_x_2454:
        /* <DEDUP_REMOVED lines=85> */
[----:B------:R-:W-:Y:S05]  /*2bb0*/  MOV R107, R103 ;  /* 0x00000067006b7202 */ /* 0x000fea0000000f00 */
        /* <DEDUP_REMOVED lines=49> */
.L_x_2404:
[----:B------:R-:W-:Y:S05]  /*2ed0*/  BSYNC B0 ;  /* 0x0000000000007941 */ /* 0x000fea0003800000 */
.L_x_2403:
        /* <DEDUP_REMOVED lines=62> */
.L_x_2406:
[----:B------:R-:W-:Y:S05]  /*32c0*/  BSYNC B0 ;  /* 0x0000000000007941 */ /* 0x000fea0003800000 */
.L_x_2405:
        /* <DEDUP_REMOVED lines=64> */
.L_x_2408:
[----:B------:R-:W-:Y:S05]  /*36d0*/  BSYNC B0 ;  /* 0x0000000000007941 */ /* 0x000fea0003800000 */
.L_x_2407:
[----:B------:R-:W-:Y:S01]  /*36e0*/  BSSY B0, `(.L_x_2409) ;  /* 0x0000041000007945 */ /* 0x000fe20003800000 */
[----:B------:R-:W-:-:S05]  /*36f0*/  @!P4 BRA `(.L_x_2410) ;  /* 0x000003f00000c947 */ /* 0x000fca0003800000 */
[----:B------:R-:W-:Y:S02]  /*3700*/  ISETP.GE.AND P0, PT, R14, UR4, PT ;  /* 0x000000040e007c0c */ /* 0x000fe4000bf06270 */
[----:B------:R-:W-:Y:S02]  /*3710*/  MOV R37, c[0x0][0x288] ;  /* 0x0000a20000257a02 */ /* 0x000fe40000000f00 */
[----:B------:R-:W-:Y:S02]  /*3720*/  MOV R107, R103 ;  /* 0x00000067006b7202 */ /* 0x000fe40000000f00 */
[----:B---3--:R-:W-:Y:S03]  /*3730*/  MOV R39, 0xc0 ;  /* 0x000000c000277802 */ /* 0x008fe60000000f00 */
[----:B------:R-:W-:Y:S04]  /*3740*/  IMAD.WIDE.U32 R36, R37, 0xc0, R106 ;  /* 0x000000c025247825 */ /* 0x000fe800078e006a */
[----:B------:R-:W-:Y:S01]  /*3750*/  IMAD.WIDE.U32 R48, R39, c[0x0][0x198], R78 ;  /* 0x0000660027307a25 */ /* 0x000fe200078e004e */
[C---:B------:R-:W-:Y:S02]  /*3760*/  @!P0 SHF.L.U32 R35, R69.reuse, 0x1, RZ ;  /* 0x0000000145238819 */ /* 0x040fe400000006ff */
[----:B------:R-:W-:Y:S01]  /*3770*/  @!P0 SHF.L.U64.HI R28, R69, 0x1, R68 ;  /* 0x00000001451c8819 */ /* 0x000fe20000010244 */
[----:B------:R-:W-:Y:S01]  /*3780*/  IMAD R39, R39, c[0x0][0x19c], RZ ;  /* 0x0000670027277a24 */ /* 0x000fe200078e02ff */
[----:B-1----:R-:W-:Y:S02]  /*3790*/  @!P0 IADD3 R32, P1, R35, R44, RZ ;  /* 0x0000002c23208210 */ /* 0x002fe40007f3e0ff */
[----:B------:R-:W-:Y:S01]  /*37a0*/  IADD3 R37, R37, UR25, RZ ;  /* 0x0000001925257c10 */ /* 0x000fe2000fffe0ff */
[----:B------:R-:W-:Y:S01]  /*37b0*/  IMAD.IADD R49, R49, 0x1, R39 ;  /* 0x0000000131317824 */ /* 0x000fe200078e0227 */
[C---:B------:R-:W-:Y:S02]  /*37c0*/  @!P0 IADD3.X R33, R28.reuse, R45, RZ, P1, !PT ;  /* 0x0000002d1c218210 */ /* 0x040fe40000ffe4ff */
[----:B------:R-:W-:Y:S01]  /*37d0*/  @!P0 IADD3 R22, P1, R35, R10, RZ ;  /* 0x0000000a23168210 */ /* 0x000fe20007f3e0ff */
[----:B------:R-:W2:Y:S03]  /*37e0*/  LDG.E.128 R16, [R36.64] ;  /* 0x0000000624107981 */ /* 0x000ea6000c1e1d00 */
[----:B------:R-:W-:Y:S05]  /*37f0*/  @!P0 IADD3.X R23, R28, R9, RZ, P1, !PT ;  /* 0x000000091c178210 */ /* 0x000fea0000ffe4ff */
[----:B------:R1:W3:Y:S06]  /*3800*/  @!P0 LDG.E.64 R6, [R22.64] ;  /* 0x0000000616068981 */ /* 0x0002ec000c1e1b00 */
[----:B------:R-:W4:Y:S01]  /*3810*/  @!P0 LDG.E.64 R26, [R32.64] ;  /* 0x00000006201a8981 */ /* 0x000f22000c1e1b00 */
[----:B--2---:R-:W-:Y:S01]  /*3820*/  @!P0 IMAD.MOV.U32 R20, RZ, RZ, R17 ;  /* 0x000000ffff148224 */ /* 0x004fe200078e0011 */
[----:B------:R-:W-:Y:S04]  /*3830*/  @!P0 MOV R5, R16 ;  /* 0x0000001000058202 */ /* 0x000fe80000000f00 */
[----:B-1----:R-:W-:Y:S02]  /*3840*/  @!P0 HADD2.F32 R23, -RZ, R20.H0_H0 ;  /* 0x20000014ff178230 */ /* 0x002fe40000004100 */
[--C-:B------:R-:W-:Y:S02]  /*3850*/  @!P0 HADD2.F32 R24, -RZ, R5.reuse.H1_H1 ;  /* 0x30000005ff188230 */ /* 0x100fe40000004100 */
[--C-:B---3--:R-:W-:Y:S02]  /*3860*/  @!P0 HADD2.F32 R21, -RZ, R6.reuse.H0_H0 ;  /* 0x20000006ff158230 */ /* 0x108fe40000004100 */
[----:B------:R-:W-:Y:S02]  /*3870*/  @!P0 HADD2.F32 R8, -RZ, R5.H0_H0 ;  /* 0x20000005ff088230 */ /* 0x000fe40000004100 */
[----:B------:R-:W-:Y:S01]  /*3880*/  @!P0 HADD2.F32 R6, -RZ, R6.H1_H1 ;  /* 0x30000006ff068230 */ /* 0x000fe20000004100 */
[-C--:B------:R-:W-:Y:S01]  /*3890*/  @!P0 FMUL.FTZ R35, R24, R21.reuse ;  /* 0x0000001518238220 */ /* 0x080fe20000410000 */
[----:B----4-:R-:W-:Y:S01]  /*38a0*/  @!P0 HADD2.F32 R25, -RZ, R26.H0_H0 ;  /* 0x2000001aff198230 */ /* 0x010fe20000004100 */
[C---:B------:R-:W-:Y:S01]  /*38b0*/  @!P0 FMUL.FTZ R0, R8.reuse, R21 ;  /* 0x0000001508008220 */ /* 0x040fe20000410000 */
[----:B------:R-:W-:Y:S01]  /*38c0*/  @!P0 MOV R21, R19 ;  /* 0x0000001300158202 */ /* 0x000fe20000000f00 */
[----:B------:R-:W-:Y:S01]  /*38d0*/  @!P0 FMUL.FTZ R2, R23, R6 ;  /* 0x0000000617028220 */ /* 0x000fe20000410000 */
[--C-:B------:R-:W-:Y:S01]  /*38e0*/  @!P0 HADD2.F32 R29, -RZ, R27.reuse.H0_H0 ;  /* 0x2000001bff1d8230 */ /* 0x100fe20000004100 */
[-C--:B------:R-:W-:Y:S01]  /*38f0*/  @!P0 FFMA.FTZ R35, R8, R25.reuse, -R35 ;  /* 0x0000001908238223 */ /* 0x080fe20000010823 */
[----:B------:R-:W-:Y:S01]  /*3900*/  @!P0 MOV R8, R18 ;  /* 0x0000001200088202 */ /* 0x000fe20000000f00 */
[----:B------:R-:W-:Y:S01]  /*3910*/  @!P0 FFMA.FTZ R0, R24, R25, R0 ;  /* 0x0000001918008223 */ /* 0x000fe20000010000 */
[----:B------:R-:W-:Y:S02]  /*3920*/  @!P0 HADD2.F32 R31, -RZ, R27.H1_H1 ;  /* 0x3000001bff1f8230 */ /* 0x000fe40000004100 */
[----:B------:R-:W-:Y:S02]  /*3930*/  @!P0 HADD2.F32 R27, -RZ, R20.H1_H1 ;  /* 0x30000014ff1b8230 */ /* 0x000fe40000004100 */
[--C-:B------:R-:W-:Y:S01]  /*3940*/  @!P0 HADD2.F32 R24, -RZ, R8.reuse.H1_H1 ;  /* 0x30000008ff188230 */ /* 0x100fe20000004100 */
[----:B------:R-:W-:Y:S01]  /*3950*/  @!P0 F2FP.PACK_AB R35, R0, R35 ;  /* 0x000000230023823e */ /* 0x000fe200000000ff */
[----:B------:R-:W-:Y:S01]  /*3960*/  @!P0 HADD2.F32 R8, -RZ, R8.H0_H0 ;  /* 0x20000008ff088230 */ /* 0x000fe20000004100 */
[C---:B------:R-:W-:Y:S01]  /*3970*/  @!P0 FMUL.FTZ R37, R27.reuse, R6 ;  /* 0x000000061b258220 */ /* 0x040fe20000410000 */
[----:B------:R-:W-:Y:S01]  /*3980*/  @!P0 HADD2.F32 R5, -RZ, R7.H0_H0 ;  /* 0x20000007ff058230 */ /* 0x000fe20000004100 */
[----:B------:R-:W-:Y:S01]  /*3990*/  @!P0 MOV R16, R35 ;  /* 0x0000002300108202 */ /* 0x000fe20000000f00 */
[----:B------:R-:W-:Y:S02]  /*39a0*/  @!P0 HADD2.F32 R26, -RZ, R26.H1_H1 ;  /* 0x3000001aff1a8230 */ /* 0x000fe40000004100 */
[--C-:B------:R-:W-:Y:S01]  /*39b0*/  @!P0 HADD2.F32 R25, -RZ, R21.reuse.H1_H1 ;  /* 0x30000015ff198230 */ /* 0x100fe20000004100 */
[-C--:B------:R-:W-:Y:S01]  /*39c0*/  @!P0 FMUL.FTZ R3, R8, R5.reuse ;  /* 0x0000000508038220 */ /* 0x080fe20000410000 */
[----:B------:R-:W-:Y:S01]  /*39d0*/  @!P0 HADD2.F32 R6, -RZ, R21.H0_H0 ;  /* 0x20000015ff068230 */ /* 0x000fe20000004100 */
[C---:B------:R-:W-:Y:S01]  /*39e0*/  @!P0 FMUL.FTZ R28, R24.reuse, R5 ;  /* 0x00000005181c8220 */ /* 0x040fe20000410000 */
[----:B------:R-:W-:Y:S01]  /*39f0*/  @!P0 HADD2.F32 R7, -RZ, R7.H1_H1 ;  /* 0x30000007ff078230 */ /* 0x000fe20000004100 */
[-C--:B------:R-:W-:Y:S02]  /*3a00*/  @!P0 FFMA.FTZ R2, R27, R26.reuse, R2 ;  /* 0x0000001a1b028223 */ /* 0x080fe40000010002 */
[----:B------:R-:W-:Y:S02]  /*3a10*/  @!P0 FFMA.FTZ R3, R24, R29, R3 ;  /* 0x0000001d18038223 */ /* 0x000fe40000010003 */
[-C--:B------:R-:W-:Y:S02]  /*3a20*/  @!P0 FMUL.FTZ R41, R25, R7.reuse ;  /* 0x0000000719298220 */ /* 0x080fe40000410000 */
[----:B------:R-:W-:Y:S02]  /*3a30*/  @!P0 FMUL.FTZ R4, R6, R7 ;  /* 0x0000000706048220 */ /* 0x000fe40000410000 */
        /* <DEDUP_REMOVED lines=11> */
.L_x_2410:
[----:B------:R-:W-:Y:S05]  /*3af0*/  BSYNC B0 ;  /* 0x0000000000007941 */ /* 0x000fea0003800000 */
.L_x_2409:
        /* <DEDUP_REMOVED lines=61> */
.L_x_2412:
[----:B------:R-:W-:Y:S05]  /*3ed0*/  BSYNC B0 ;  /* 0x0000000000007941 */ /* 0x000fea0003800000 */
.L_x_2411:
[----:B------:R-:W-:Y:S01]  /*3ee0*/  BSSY B0, `(.L_x_2413) ;  /* 0x0000041000007945 */ /* 0x000fe20003800000 */
[----:B------:R-:W-:-:S05]  /*3ef0*/  @!P5 BRA `(.L_x_2414) ;  /* 0x000003f00000d947 */ /* 0x000fca0003800000 */
[----:B------:R-:W-:Y:S02]  /*3f00*/  ISETP.GE.AND P0, PT, R14, UR4, PT ;  /* 0x000000040e007c0c */ /* 0x000fe4000bf06270 */
[----:B-1----:R-:W-:Y:S02]  /*3f10*/  MOV R37, c[0x0][0x288] ;  /* 0x0000a20000257a02 */ /* 0x002fe40000000f00 */
[----:B------:R-:W-:Y:S02]  /*3f20*/  MOV R107, R103 ;  /* 0x00000067006b7202 */ /* 0x000fe40000000f00 */
[----:B---3--:R-:W-:Y:S03]  /*3f30*/  MOV R39, 0x140 ;  /* 0x0000014000277802 */ /* 0x008fe60000000f00 */
[----:B------:R-:W-:Y:S04]  /*3f40*/  IMAD.WIDE.U32 R36, R37, 0x140, R106 ;  /* 0x0000014025247825 */ /* 0x000fe800078e006a */
[----:B------:R-:W-:Y:S01]  /*3f50*/  IMAD.WIDE.U32 R48, R39, c[0x0][0x198], R78 ;  /* 0x0000660027307a25 */ /* 0x000fe200078e004e */
[----:B------:R-:W-:Y:S02]  /*3f60*/  @!P0 SHF.L.U32 R35, R65, 0x1, RZ ;  /* 0x0000000141238819 */ /* 0x000fe400000006ff */
[----:B------:R-:W-:Y:S01]  /*3f70*/  IADD3 R37, R37, UR24, RZ ;  /* 0x0000001825257c10 */ /* 0x000fe2000fffe0ff */
[----:B------:R-:W-:Y:S01]  /*3f80*/  IMAD R39, R39, c[0x0][0x19c], RZ ;  /* 0x0000670027277a24 */ /* 0x000fe200078e02ff */
[----:B------:R-:W-:Y:S02]  /*3f90*/  @!P0 IADD3 R22, P1, R35, R10, RZ ;  /* 0x0000000a23168210 */ /* 0x000fe40007f3e0ff */
[----:B------:R-:W-:Y:S01]  /*3fa0*/  @!P0 SHF.L.U64.HI R28, R65, 0x1, R64 ;  /* 0x00000001411c8819 */ /* 0x000fe20000010240 */
[----:B------:R-:W-:Y:S01]  /*3fb0*/  IMAD.IADD R49, R49, 0x1, R39 ;  /* 0x0000000131317824 */ /* 0x000fe200078e0227 */
[----:B------:R-:W2:Y:S01]  /*3fc0*/  LDG.E.128 R16, [R36.64] ;  /* 0x0000000624107981 */ /* 0x000ea2000c1e1d00 */
[----:B------:R-:W-:Y:S02]  /*3fd0*/  @!P0 IADD3 R32, P2, R35, R44, RZ ;  /* 0x0000002c23208210 */ /* 0x000fe40007f5e0ff */
[C---:B------:R-:W-:Y:S02]  /*3fe0*/  @!P0 IADD3.X R23, R28.reuse, R9, RZ, P1, !PT ;  /* 0x000000091c178210 */ /* 0x040fe40000ffe4ff */
[----:B------:R-:W-:Y:S03]  /*3ff0*/  @!P0 IADD3.X R33, R28, R45, RZ, P2, !PT ;  /* 0x0000002d1c218210 */ /* 0x000fe600017fe4ff */
        /* <DEDUP_REMOVED lines=47> */
.L_x_2414:
[----:B------:R-:W-:Y:S05]  /*42f0*/  BSYNC B0 ;  /* 0x0000000000007941 */ /* 0x000fea0003800000 */
.L_x_2413:
        /* <DEDUP_REMOVED lines=65> */
.L_x_2416:
[----:B------:R-:W-:Y:S05]  /*4710*/  BSYNC B0 ;  /* 0x0000000000007941 */ /* 0x000fea0003800000 */
.L_x_2415:
[----:B------:R-:W-:Y:S01]  /*4720*/  ISETP.NE.AND P0, PT, R137, RZ, PT ;  /* 0x000000ff8900720c */ /* 0x000fe20003f05270 */
[----:B------:R-:W-:Y:S01]  /*4730*/  @!UPT UIADD3 URZ, URZ, URZ, URZ ;  /* 0x0000003f3f3ff290 */ /* 0x000fe2000fffe03f */
[----:B------:R-:W-:Y:S11]  /*4740*/  BSSY B0, `(.L_x_2417) ;  /* 0x0000041000007945 */ /* 0x000ff60003800000 */
        /* <DEDUP_REMOVED lines=64> */
.L_x_2418:
[----:B------:R-:W-:Y:S05]  /*4b50*/  BSYNC B0 ;  /* 0x0000000000007941 */ /* 0x000fea0003800000 */
.L_x_2417:
        /* <DEDUP_REMOVED lines=9> */
.L_x_2402:
        /* <DEDUP_REMOVED lines=90> */
.L_x_2423:
[----:B------:R-:W-:Y:S05]  /*5190*/  BSYNC B0 ;  /* 0x0000000000007941 */ /* 0x000fea0003800000 */
.L_x_2422:
[----:B-----5:R2:W-:Y:S02]  /*51a0*/  STG.E.128 [R78.64], R32 ;  /* 0x000000204e007986 */ /* 0x0205e4000c101d06 */
.L_x_2421:
[----:B------:R-:W-:Y:S05]  /*51b0*/  BSYNC B1 ;  /* 0x0000000000017941 */ /* 0x000fea0003800000 */
.L_x_2420:
        /* <DEDUP_REMOVED lines=91> */
.L_x_2427:
[----:B------:R-:W-:Y:S05]  /*5770*/  BSYNC B0 ;  /* 0x0000000000007941 */ /* 0x000fea0003800000 */
.L_x_2426:
[C---:B------:R-:W-:Y:S04]  /*5780*/  LEA R2, P0, R113.reuse, R78, 0x1 ;  /* 0x0000004e71027211 */ /* 0x040fe800078008ff */
[----:B------:R-:W-:Y:S05]  /*5790*/  LEA.HI.X R3, R113, R79, R112, 0x1, P0 ;  /* 0x0000004f71037211 */ /* 0x000fea00000f0c70 */
[----:B-----5:R3:W-:Y:S04]  /*57a0*/  STG.E.128 [R2.64], R32 ;  /* 0x0000002002007986 */ /* 0x0207e8000c101d06 */
.L_x_2425:
[----:B------:R-:W-:Y:S05]  /*57b0*/  BSYNC B1 ;  /* 0x0000000000017941 */ /* 0x000fea0003800000 */
.L_x_2424:
        /* <DEDUP_REMOVED lines=13> */
[----:B-1----:R-:W-:Y:S01]  /*5890*/  MOV R107, R157 ;  /* 0x0000009d006b7202 */ /* 0x002fe20000000f00 */
        /* <DEDUP_REMOVED lines=10> */
[C---:B------:R-:W-:Y:S04]  /*5940*/  IADD3 R109, P1, R71.reuse, R158, RZ ;  /* 0x0000009e476d7210 */ /* 0x040fe80007f3e0ff */
        /* <DEDUP_REMOVED lines=71> */
.L_x_2431:
[----:B------:R-:W-:Y:S05]  /*5dc0*/  BSYNC B0 ;  /* 0x0000000000007941 */ /* 0x000fea0003800000 */
.L_x_2430:
[C---:B------:R-:W-:Y:S04]  /*5dd0*/  LEA R2, P0, R152.reuse, R78, 0x1 ;  /* 0x0000004e98027211 */ /* 0x040fe800078008ff */
[----:B------:R-:W-:Y:S05]  /*5de0*/  LEA.HI.X R3, R152, R79, R84, 0x1, P0 ;  /* 0x0000004f98037211 */ /* 0x000fea00000f0c54 */
[----:B-----5:R3:W-:Y:S04]  /*5df0*/  STG.E.128 [R2.64], R52 ;  /* 0x0000003402007986 */ /* 0x0207e8000c101d06 */
.L_x_2429:
[----:B------:R-:W-:Y:S05]  /*5e00*/  BSYNC B1 ;  /* 0x0000000000017941 */ /* 0x000fea0003800000 */
.L_x_2428:
        /* <DEDUP_REMOVED lines=25> */
[C---:B------:R-:W-:Y:S04]  /*5fa0*/  LEA R160, P1, R107.reuse, R108, 0x1 ;  /* 0x0000006c6ba07211 */ /* 0x040fe800078208ff */
        /* <DEDUP_REMOVED lines=70> */
.L_x_2435:
[----:B------:R-:W-:Y:S05]  /*6410*/  BSYNC B0 ;  /* 0x0000000000007941 */ /* 0x000fea0003800000 */
.L_x_2434:
[----:B------:R-:W-:Y:S05]  /*6420*/  MOV R3, 0xc0 ;  /* 0x000000c000037802 */ /* 0x000fea0000000f00 */
[C---:B------:R-:W-:Y:S04]  /*6430*/  IMAD.WIDE.U32 R4, R3.reuse, c[0x0][0x198], R78 ;  /* 0x0000660003047a25 */ /* 0x040fe800078e004e */
[----:B------:R-:W-:Y:S05]  /*6440*/  IMAD R0, R3, c[0x0][0x19c], RZ ;  /* 0x0000670003007a24 */ /* 0x000fea00078e02ff */
[----:B------:R-:W-:Y:S05]  /*6450*/  IADD3 R5, R5, R0, RZ ;  /* 0x0000000005057210 */ /* 0x000fea0007ffe0ff */
[----:B-----5:R2:W-:Y:S02]  /*6460*/  STG.E.128 [R4.64], R52 ;  /* 0x0000003404007986 */ /* 0x0205e4000c101d06 */
.L_x_2433:
[----:B------:R-:W-:Y:S05]  /*6470*/  BSYNC B1 ;  /* 0x0000000000017941 */ /* 0x000fea0003800000 */
.L_x_2432:
        /* <DEDUP_REMOVED lines=19> */
[----:B------:R-:W-:Y:S02]  /*65b0*/  IADD3 R107, P2, R67, R109, RZ ;  /* 0x0000006d436b7210 */ /* 0x000fe40007f5e0ff */
[----:B------:R-:W-:Y:S02]  /*65c0*/  LEA.HI.X.SX32 R17, R156, R159, 0x1, P1 ;  /* 0x0000009f9c117211 */ /* 0x000fe400008f0eff */
[----:B------:R-:W-:Y:S02]  /*65d0*/  LEA R160, P1, R107, R108, 0x1 ;  /* 0x0000006c6ba07211 */ /* 0x000fe400078208ff */
        /* <DEDUP_REMOVED lines=72> */
.L_x_2439:
[----:B------:R-:W-:Y:S05]  /*6a60*/  BSYNC B0 ;  /* 0x0000000000007941 */ /* 0x000fea0003800000 */
.L_x_2438:
[C---:B------:R-:W-:Y:S04]  /*6a70*/  LEA R2, P0, R154.reuse, R78, 0x1 ;  /* 0x0000004e9a027211 */ /* 0x040fe800078008ff */
[----:B------:R-:W-:Y:S05]  /*6a80*/  LEA.HI.X R3, R154, R79, R88, 0x1, P0 ;  /* 0x0000004f9a037211 */ /* 0x000fea00000f0c58 */
[----:B-----5:R2:W-:Y:S04]  /*6a90*/  STG.E.128 [R2.64], R52 ;  /* 0x0000003402007986 */ /* 0x0205e8000c101d06 */
.L_x_2437:
[----:B------:R-:W-:Y:S05]  /*6aa0*/  BSYNC B1 ;  /* 0x0000000000017941 */ /* 0x000fea0003800000 */
.L_x_2436:
        /* <DEDUP_REMOVED lines=96> */
.L_x_2443:
[----:B------:R-:W-:Y:S05]  /*70b0*/  BSYNC B0 ;  /* 0x0000000000007941 */ /* 0x000fea0003800000 */
.L_x_2442:
[----:B------:R-:W-:Y:S05]  /*70c0*/  MOV R3, 0x140 ;  /* 0x0000014000037802 */ /* 0x000fea0000000f00 */
[C---:B------:R-:W-:Y:S04]  /*70d0*/  IMAD.WIDE.U32 R4, R3.reuse, c[0x0][0x198], R78 ;  /* 0x0000660003047a25 */ /* 0x040fe800078e004e */
[----:B------:R-:W-:Y:S05]  /*70e0*/  IMAD R0, R3, c[0x0][0x19c], RZ ;  /* 0x0000670003007a24 */ /* 0x000fea00078e02ff */
[----:B------:R-:W-:Y:S05]  /*70f0*/  IADD3 R5, R5, R0, RZ ;  /* 0x0000000005057210 */ /* 0x000fea0007ffe0ff */
[----:B-----5:R2:W-:Y:S02]  /*7100*/  STG.E.128 [R4.64], R52 ;  /* 0x0000003404007986 */ /* 0x0205e4000c101d06 */
.L_x_2441:
[----:B------:R-:W-:Y:S05]  /*7110*/  BSYNC B1 ;  /* 0x0000000000017941 */ /* 0x000fea0003800000 */
.L_x_2440:
        /* <DEDUP_REMOVED lines=96> */
.L_x_2447:
[----:B------:R-:W-:Y:S05]  /*7720*/  BSYNC B0 ;  /* 0x0000000000007941 */ /* 0x000fea0003800000 */
.L_x_2446:
[----:B------:R-:W-:Y:S05]  /*7730*/  MOV R3, 0x180 ;  /* 0x0000018000037802 */ /* 0x000fea0000000f00 */
[C---:B------:R-:W-:Y:S04]  /*7740*/  IMAD.WIDE.U32 R4, R3.reuse, c[0x0][0x198], R78 ;  /* 0x0000660003047a25 */ /* 0x040fe800078e004e */
[----:B------:R-:W-:Y:S05]  /*7750*/  IMAD R0, R3, c[0x0][0x19c], RZ ;  /* 0x0000670003007a24 */ /* 0x000fea00078e02ff */
[----:B------:R-:W-:Y:S05]  /*7760*/  IADD3 R5, R5, R0, RZ ;  /* 0x0000000005057210 */ /* 0x000fea0007ffe0ff */
[----:B-----5:R2:W-:Y:S02]  /*7770*/  STG.E.128 [R4.64], R52 ;  /* 0x0000003404007986 */ /* 0x0205e4000c101d06 */
.L_x_2445:
[----:B------:R-:W-:Y:S05]  /*7780*/  BSYNC B1 ;  /* 0x0000000000017941 */ /* 0x000fea0003800000 */
.L_x_2444:
        /* <DEDUP_REMOVED lines=25> */
[----:B------:R-:W-:Y:S02]  /*7920*/  LEA.HI.X.SX32 R156, R109, R60, 0x1, P2 ;  /* 0x0000003c6d9c7211 */ /* 0x000fe400010f0eff */
[C---:B-1----:R-:W-:Y:S02]  /*7930*/  LEA R158, P1, R107.reuse, R108, 0x1 ;  /* 0x0000006c6b9e7211 */ /* 0x042fe400078208ff */
[----:B------:R-:W-:Y:S01]  /*7940*/  @P0 IADD3 R160, RZ, -UR5, RZ ;  /* 0x80000005ffa00c10 */ /* 0x000fe2000fffe0ff */
[----:B------:R-:W2:Y:S01]  /*7950*/  LDG.E.128 R16, [R16.64] ;  /* 0x0000000610107981 */ /* 0x000ea2000c1e1d00 */
[----:B------:R-:W-:Y:S02]  /*7960*/  LEA.HI.X R159, R107, R105, R156, 0x1, P1 ;  /* 0x000000696b9f7211 */ /* 0x000fe400008f0c9c */
[----:B------:R-:W-:Y:S04]  /*7970*/  IADD3 R107, P1, R61, R160, RZ ;  /* 0x000000a03d6b7210 */ /* 0x000fe80007f3e0ff */
[----:B------:R-:W-:Y:S01]  /*7980*/  LEA.HI.X.SX32 R160, R160, R60, 0x1, P1 ;  /* 0x0000003ca0a07211 */ /* 0x000fe200008f0eff */
[----:B------:R-:W3:Y:S01]  /*7990*/  LDG.E.128 R156, [R158.64] ;  /* 0x000000069e9c7981 */ /* 0x000ee2000c1e1d00 */
        /* <DEDUP_REMOVED lines=64> */
.L_x_2451:
[----:B------:R-:W-:Y:S05]  /*7da0*/  BSYNC B0 ;  /* 0x0000000000007941 */ /* 0x000fea0003800000 */
.L_x_2450:
[----:B------:R-:W-:Y:S05]  /*7db0*/  MOV R3, 0x1c0 ;  /* 0x000001c000037802 */ /* 0x000fea0000000f00 */
[C---:B------:R-:W-:Y:S04]  /*7dc0*/  IMAD.WIDE.U32 R4, R3.reuse, c[0x0][0x198], R78 ;  /* 0x0000660003047a25 */ /* 0x040fe800078e004e */
[----:B------:R-:W-:Y:S05]  /*7dd0*/  IMAD R0, R3, c[0x0][0x19c], RZ ;  /* 0x0000670003007a24 */ /* 0x000fea00078e02ff */
[----:B------:R-:W-:Y:S05]  /*7de0*/  IADD3 R5, R5, R0, RZ ;  /* 0x0000000005057210 */ /* 0x000fea0007ffe0ff */
[----:B-----5:R2:W-:Y:S02]  /*7df0*/  STG.E.128 [R4.64], R52 ;  /* 0x0000003404007986 */ /* 0x0205e4000c101d06 */
.L_x_2449:
[----:B------:R-:W-:Y:S05]  /*7e00*/  BSYNC B1 ;  /* 0x0000000000017941 */ /* 0x000fea0003800000 */
.L_x_2448:
        /* <DEDUP_REMOVED lines=9> */
.L_x_2401:
[----:B---3--:R-:W-:Y:S01]  /*7ea0*/  @P4 IMAD.MOV.U32 R3, RZ, RZ, c[0x0][0x288] ;  /* 0x0000a200ff034624 */ /* 0x008fe200078e00ff */
[-C--:B------:R-:W-:Y:S01]  /*7eb0*/  @P1 MOV R107, R103.reuse ;  /* 0x00000067006b1202 */ /* 0x080fe20000000f00 */
[----:B------:R-:W-:Y:S01]  /*7ec0*/  UMOV UR4, URZ ;  /* 0x0000003f00047c82 */ /* 0x000fe20008000000 */
[C---:B------:R-:W-:Y:S02]  /*7ed0*/  @P3 LEA R20, P0, R117.reuse, R106, 0x1 ;  /* 0x0000006a75143211 */ /* 0x040fe400078008ff */
[----:B------:R-:W-:Y:S01]  /*7ee0*/  @P4 MOV R0, c[0x0][0x28c] ;  /* 0x0000a30000004a02 */ /* 0x000fe20000000f00 */
[----:B------:R1:W2:Y:S01]  /*7ef0*/  @P1 LDG.E.128 R4, [R106.64] ;  /* 0x000000066a041981 */ /* 0x0002a2000c1e1d00 */
[----:B------:R-:W-:Y:S02]  /*7f00*/  @P3 LEA.HI.X R21, R117, R103, R116, 0x1, P0 ;  /* 0x0000006775153211 */ /* 0x000fe400000f0c74 */
[C---:B------:R-:W-:Y:S01]  /*7f10*/  @P3 LEA R26, P0, R113.reuse, R78, 0x1 ;  /* 0x0000004e711a3211 */ /* 0x040fe200078008ff */
[----:B------:R-:W-:Y:S03]  /*7f20*/  @P4 IMAD R0, R0, 0xc0, RZ ;  /* 0x000000c000004824 */ /* 0x000fe600078e02ff */
[----:B------:R-:W-:Y:S01]  /*7f30*/  @P3 LEA.HI.X R27, R113, R79, R112, 0x1, P0 ;  /* 0x0000004f711b3211 */ /* 0x000fe200000f0c70 */
[----:B-1----:R-:W-:Y:S04]  /*7f40*/  @P4 IMAD.MOV.U32 R107, RZ, RZ, R103 ;  /* 0x000000ffff6b4224 */ /* 0x002fe800078e0067 */
[----:B------:R-:W-:Y:S04]  /*7f50*/  @P4 IMAD.WIDE.U32 R2, R3, 0xc0, R106 ;  /* 0x000000c003024825 */ /* 0x000fe800078e006a */
[----:B------:R-:W-:Y:S01]  /*7f60*/  @P5 IMAD.MOV.U32 R107, RZ, RZ, R103 ;  /* 0x000000ffff6b5224 */ /* 0x000fe200078e0067 */
[----:B------:R-:W-:Y:S01]  /*7f70*/  @P4 IADD3 R3, R3, R0, RZ ;  /* 0x0000000003034210 */ /* 0x000fe20007ffe0ff */
[----:B--2---:R-:W-:Y:S01]  /*7f80*/  @P1 STG.E.128 [R78.64], R4 ;  /* 0x000000044e001986 */ /* 0x004fe2000c101d06 */
[----:B------:R-:W-:Y:S03]  /*7f90*/  ISETP.NE.AND P1, PT, R156, RZ, PT ;  /* 0x000000ff9c00720c */ /* 0x000fe60003f25270 */
[----:B------:R-:W2:Y:S10]  /*7fa0*/  @P3 LDG.E.128 R20, [R20.64] ;  /* 0x0000000614143981 */ /* 0x000eb4000c1e1d00 */
[C---:B------:R-:W-:Y:S04]  /*7fb0*/  @P1 LEA R16, P0, R83.reuse, R106, 0x1 ;  /* 0x0000006a53101211 */ /* 0x040fe800078008ff */
[----:B------:R-:W-:Y:S02]  /*7fc0*/  @P1 LEA.HI.X R17, R83, R103, R82, 0x1, P0 ;  /* 0x0000006753111211 */ /* 0x000fe400000f0c52 */
[C---:B------:R-:W-:Y:S04]  /*7fd0*/  @P1 LEA R24, P0, R152.reuse, R78, 0x1 ;  /* 0x0000004e98181211 */ /* 0x040fe800078008ff */
[----:B------:R-:W-:Y:S01]  /*7fe0*/  @P1 LEA.HI.X R25, R152, R79, R84, 0x1, P0 ;  /* 0x0000004f98191211 */ /* 0x000fe200000f0c54 */
[----:B--2---:R1:W-:Y:S04]  /*7ff0*/  @P3 STG.E.128 [R26.64], R20 ;  /* 0x000000141a003986 */ /* 0x0043e8000c101d06 */
[----:B------:R-:W2:Y:S01]  /*8000*/  @P1 LDG.E.128 R16, [R16.64] ;  /* 0x0000000610101981 */ /* 0x000ea2000c1e1d00 */
[C---:B-1----:R-:W-:Y:S04]  /*8010*/  @P2 LEA R20, P0, R86.reuse, R106, 0x1 ;  /* 0x0000006a56142211 */ /* 0x042fe800078008ff */
[----:B------:R-:W-:Y:S01]  /*8020*/  @P2 LEA.HI.X R21, R86, R103, R85, 0x1, P0 ;  /* 0x0000006756152211 */ /* 0x000fe200000f0c55 */
[----:B--2---:R1:W-:Y:S01]  /*8030*/  @P1 STG.E.128 [R24.64], R16 ;  /* 0x0000001018001986 */ /* 0x0043e2000c101d06 */
[----:B------:R-:W-:Y:S03]  /*8040*/  ISETP.NE.AND P1, PT, R137, RZ, PT ;  /* 0x000000ff8900720c */ /* 0x000fe60003f25270 */
[----:B------:R2:W3:Y:S02]  /*8050*/  @P4 LDG.E.128 R4, [R2.64] ;  /* 0x0000000602044981 */ /* 0x0004e4000c1e1d00 */
[----:B--2---:R-:W-:Y:S04]  /*8060*/  @P4 IMAD.MOV.U32 R3, RZ, RZ, 0xc0 ;  /* 0x000000c0ff034424 */ /* 0x004fe800078e00ff */
[C---:B------:R-:W-:Y:S01]  /*8070*/  @P4 IMAD.WIDE.U32 R22, R3.reuse, c[0x0][0x198], R78 ;  /* 0x0000660003164a25 */ /* 0x040fe200078e004e */
[C---:B-1----:R-:W-:Y:S03]  /*8080*/  @P2 LEA R24, P0, R154.reuse, R78, 0x1 ;  /* 0x0000004e9a182211 */ /* 0x042fe600078008ff */
[----:B------:R-:W-:Y:S01]  /*8090*/  @P4 IMAD R0, R3, c[0x0][0x19c], RZ ;  /* 0x0000670003004a24 */ /* 0x000fe200078e02ff */
[----:B------:R-:W-:Y:S01]  /*80a0*/  @P2 LEA.HI.X R25, R154, R79, R88, 0x1, P0 ;  /* 0x0000004f9a192211 */ /* 0x000fe200000f0c58 */
[----:B------:R-:W-:Y:S03]  /*80b0*/  @P5 IMAD.MOV.U32 R3, RZ, RZ, c[0x0][0x288] ;  /* 0x0000a200ff035624 */ /* 0x000fe600078e00ff */
[----:B------:R-:W-:Y:S01]  /*80c0*/  @P4 IADD3 R23, R23, R0, RZ ;  /* 0x0000000017174210 */ /* 0x000fe20007ffe0ff */
[----:B------:R-:W-:Y:S01]  /*80d0*/  @P5 IMAD.WIDE.U32 R2, R3, 0x140, R106 ;  /* 0x0000014003025825 */ /* 0x000fe200078e006a */
[----:B------:R-:W-:Y:S02]  /*80e0*/  @P5 MOV R0, c[0x0][0x28c] ;  /* 0x0000a30000005a02 */ /* 0x000fe40000000f00 */
[-C--:B------:R-:W-:Y:S03]  /*80f0*/  @P6 MOV R107, R103.reuse ;  /* 0x00000067006b6202 */ /* 0x080fe60000000f00 */
[----:B------:R-:W-:Y:S05]  /*8100*/  @P5 IMAD R0, R0, 0x140, RZ ;  /* 0x0000014000005824 */ /* 0x000fea00078e02ff */
[----:B------:R-:W-:Y:S01]  /*8110*/  @P5 IADD3 R3, R3, R0, RZ ;  /* 0x0000000003035210 */ /* 0x000fe20007ffe0ff */
[----:B------:R-:W-:Y:S04]  /*8120*/  @P6 IMAD.MOV.U32 R0, RZ, RZ, c[0x0][0x28c] ;  /* 0x0000a300ff006624 */ /* 0x000fe800078e00ff */
[----:B------:R-:W-:Y:S01]  /*8130*/  @P6 IMAD R0, R0, 0x180, RZ ;  /* 0x0000018000006824 */ /* 0x000fe200078e02ff */
[----:B---3--:R1:W-:Y:S04]  /*8140*/  @P4 STG.E.128 [R22.64], R4 ;  /* 0x0000000416004986 */ /* 0x0083e8000c101d06 */
[----:B------:R2:W3:Y:S02]  /*8150*/  @P2 LDG.E.128 R16, [R20.64] ;  /* 0x0000000614102981 */ /* 0x0004e4000c1e1d00 */
[----:B--2---:R-:W-:Y:S05]  /*8160*/  @P5 MOV R21, 0x140 ;  /* 0x0000014000155802 */ /* 0x004fea0000000f00 */
[C---:B-1----:R-:W-:Y:S04]  /*8170*/  @P5 IMAD.WIDE.U32 R22, R21.reuse, c[0x0][0x198], R78 ;  /* 0x0000660015165a25 */ /* 0x042fe800078e004e */
[----:B------:R-:W-:Y:S04]  /*8180*/  @P5 IMAD R21, R21, c[0x0][0x19c], RZ ;  /* 0x0000670015155a24 */ /* 0x000fe800078e02ff */
[----:B------:R-:W-:Y:S01]  /*8190*/  @P5 IMAD.IADD R23, R23, 0x1, R21 ;  /* 0x0000000117175824 */ /* 0x000fe200078e0215 */
[----:B------:R-:W-:Y:S01]  /*81a0*/  @P6 MOV R21, 0x180 ;  /* 0x0000018000156802 */ /* 0x000fe20000000f00 */
[----:B---3--:R1:W-:Y:S04]  /*81b0*/  @P2 STG.E.128 [R24.64], R16 ;  /* 0x0000001018002986 */ /* 0x0083e8000c101d06 */
[----:B------:R2:W3:Y:S02]  /*81c0*/  @P5 LDG.E.128 R4, [R2.64] ;  /* 0x0000000602045981 */ /* 0x0004e4000c1e1d00 */
[----:B--2---:R-:W-:Y:S04]  /*81d0*/  @P6 IMAD.MOV.U32 R3, RZ, RZ, c[0x0][0x288] ;  /* 0x0000a200ff036624 */ /* 0x004fe800078e00ff */
[----:B------:R-:W-:Y:S01]  /*81e0*/  @P6 IMAD.WIDE.U32 R2, R3, 0x180, R106 ;  /* 0x0000018003026825 */ /* 0x000fe200078e006a */
[----:B------:R-:W-:Y:S04]  /*81f0*/  @P1 MOV R107, R103 ;  /* 0x00000067006b1202 */ /* 0x000fe80000000f00 */
[----:B------:R-:W-:Y:S01]  /*8200*/  @P6 IADD3 R3, R3, R0, RZ ;  /* 0x0000000003036210 */ /* 0x000fe20007ffe0ff */
[----:B------:R-:W-:Y:S04]  /*8210*/  @P1 IMAD.MOV.U32 R0, RZ, RZ, c[0x0][0x28c] ;  /* 0x0000a300ff001624 */ /* 0x000fe800078e00ff */
[----:B------:R-:W-:Y:S01]  /*8220*/  @P1 IMAD R0, R0, 0x1c0, RZ ;  /* 0x000001c000001824 */ /* 0x000fe200078e02ff */
[----:B---3--:R2:W-:Y:S04]  /*8230*/  @P5 STG.E.128 [R22.64], R4 ;  /* 0x0000000416005986 */ /* 0x0085e8000c101d06 */
[----:B-1----:R1:W3:Y:S02]  /*8240*/  @P6 LDG.E.128 R16, [R2.64] ;  /* 0x0000000602106981 */ /* 0x0022e4000c1e1d00 */
[----:B-1----:R-:W-:Y:S04]  /*8250*/  @P1 IMAD.MOV.U32 R3, RZ, RZ, c[0x0][0x288] ;  /* 0x0000a200ff031624 */ /* 0x002fe800078e00ff */
[----:B------:R-:W-:Y:S04]  /*8260*/  @P1 IMAD.WIDE.U32 R2, R3, 0x1c0, R106 ;  /* 0x000001c003021825 */ /* 0x000fe800078e006a */
[----:B------:R-:W-:Y:S02]  /*8270*/  @P1 IMAD.IADD R3, R3, 0x1, R0 ;  /* 0x0000000103031824 */ /* 0x000fe400078e0200 */
[C-C-:B--2---:R-:W-:Y:S04]  /*8280*/  @P6 IMAD.WIDE.U32 R22, R21.reuse, c[0x0][0x198], R78.reuse ;  /* 0x0000660015166a25 */ /* 0x144fe800078e004e */
[----:B------:R-:W-:Y:S05]  /*8290*/  @P6 IMAD R21, R21, c[0x0][0x19c], RZ ;  /* 0x0000670015156a24 */ /* 0x000fea00078e02ff */
[----:B------:R-:W-:Y:S05]  /*82a0*/  @P6 IADD3 R23, R23, R21, RZ ;  /* 0x0000001517176210 */ /* 0x000fea0007ffe0ff */
[----:B---3--:R1:W-:Y:S04]  /*82b0*/  @P6 STG.E.128 [R22.64], R16 ;  /* 0x0000001016006986 */ /* 0x0083e8000c101d06 */
[----:B------:R2:W3:Y:S02]  /*82c0*/  @P1 LDG.E.128 R4, [R2.64] ;  /* 0x0000000602041981 */ /* 0x0004e4000c1e1d00 */
[----:B--2---:R-:W-:Y:S05]  /*82d0*/  @P1 MOV R3, 0x1c0 ;  /* 0x000001c000031802 */ /* 0x004fea0000000f00 */
[C---:B------:R-:W-:Y:S04]  /*82e0*/  @P1 IMAD.WIDE.U32 R20, R3.reuse, c[0x0][0x198], R78 ;  /* 0x0000660003141a25 */ /* 0x040fe800078e004e */
[----:B------:R-:W-:Y:S05]  /*82f0*/  @P1 IMAD R0, R3, c[0x0][0x19c], RZ ;  /* 0x0000670003001a24 */ /* 0x000fea00078e02ff */
[----:B------:R-:W-:Y:S05]  /*8300*/  @P1 IADD3 R21, R21, R0, RZ ;  /* 0x0000000015151210 */ /* 0x000fea0007ffe0ff */
[----:B---3--:R1:W-:Y:S02]  /*8310*/  @P1 STG.E.128 [R20.64], R4 ;  /* 0x0000000414001986 */ /* 0x0083e4000c101d06 */
.L_x_2419:
        /* <DEDUP_REMOVED lines=82> */
.L_x_2452:
[----:B------:R-:W-:Y:S02]  /*8840*/  IMAD.MOV.U32 R2, RZ, RZ, c[0x0][0x1a0] ;  /* 0x00006800ff027624 */ /* 0x000fe400078e00ff */
[----:B------:R-:W-:Y:S02]  /*8850*/  IMAD.MOV.U32 R0, RZ, RZ, c[0x0][0x198] ;  /* 0x00006600ff007624 */ /* 0x000fe400078e00ff */
[----:B------:R-:W-:Y:S02]  /*8860*/  IMAD.U32 R3, R2, -0x100, RZ ;  /* 0xffffff0002037824 */ /* 0x000fe400078e00ff */
[----:B------:R-:W-:Y:S03]  /*8870*/  IMAD.U32 R5, R0, -0x100, RZ ;  /* 0xffffff0000057824 */ /* 0x000fe600078e00ff */
[----:B------:R-:W-:Y:S02]  /*8880*/  LEA R80, P1, R3, R80, 0x1 ;  /* 0x0000005003507211 */ /* 0x000fe400078208ff */
[----:B------:R-:W-:Y:S02]  /*8890*/  LEA R78, P0, R5, R78, 0x1 ;  /* 0x0000004e054e7211 */ /* 0x000fe400078008ff */
[----:B------:R-:W-:Y:S02]  /*88a0*/  LEA.HI.X.SX32 R81, R3, R81, 0x1, P1 ;  /* 0x0000005103517211 */ /* 0x000fe400008f0eff */
[----:B------:R-:W-:Y:S02]  /*88b0*/  LEA.HI.X.SX32 R79, R5, R79, 0x1, P0 ;  /* 0x0000004f054f7211 */ /* 0x000fe400000f0eff */
.L_x_2453:
[----:B------:R-:W-:Y:S04]  /*88c0*/  IADD3 R11, R11, -0x1, RZ ;  /* 0xffffffff0b0b7810 */ /* 0x000fe80007ffe0ff */
[----:B------:R-:W-:Y:S11]  /*88d0*/  ISETP.GT.AND P0, PT, R11, R74, PT ;  /* 0x0000004a0b00720c */ /* 0x000ff60003f04270 */
[----:B------:R-:W-:Y:S02]  /*88e0*/  @!UPT UIADD3 URZ, URZ, URZ, URZ ;  /* 0x0000003f3f3ff290 */ /* 0x000fe4000fffe03f */
[----:B------:R-:W-:-:S05]  /*88f0*/  @P0 BRA `(.L_x_2454) ;  /* 0xffff9d6000000947 */ /* 0x000fca000383ffff */
.L_x_2400:
        /* <DEDUP_REMOVED lines=47> */
[--C-:B-----5:R-:W-:Y:S01]  /*8bf0*/  HADD2.F32 R21, -RZ, R9.reuse.H0_H0 ;  /* 0x20000009ff157230 */ /* 0x120fe20000004100 */
[----:B------:R-:W-:Y:S01]  /*8c00*/  MOV R17, R10 ;  /* 0x0000000a00117202 */ /* 0x000fe20000000f00 */
[----:B------:R-:W-:Y:S02]  /*8c10*/  HADD2.F32 R19, -RZ, R9.H1_H1 ;  /* 0x30000009ff137230 */ /* 0x000fe40000004100 */
[--C-:B------:R-:W-:Y:S02]  /*8c20*/  HADD2.F32 R18, -RZ, R11.reuse.H0_H0 ;  /* 0x2000000bff127230 */ /* 0x100fe40000004100 */
[----:B------:R-:W-:-:S02]  /*8c30*/  HADD2.F32 R16, -RZ, R11.H1_H1 ;  /* 0x3000000bff107230 */ /* 0x000fc40000004100 */
[----:B--2---:R-:W-:Y:S02]  /*8c40*/  HADD2.F32 R6, -RZ, R2.H1_H1 ;  /* 0x30000002ff067230 */ /* 0x004fe40000004100 */
[----:B------:R-:W-:Y:S02]  /*8c50*/  HADD2.F32 R23, -RZ, R3.H1_H1 ;  /* 0x30000003ff177230 */ /* 0x000fe40000004100 */
[----:B---3--:R-:W-:Y:S01]  /*8c60*/  HADD2.F32 R12, -RZ, R4.H1_H1 ;  /* 0x30000004ff0c7230 */ /* 0x008fe20000004100 */
[-C--:B------:R-:W-:Y:S01]  /*8c70*/  FMUL.FTZ R10, R19, R6.reuse ;  /* 0x00000006130a7220 */ /* 0x080fe20000410000 */
[----:B------:R-:W-:Y:S01]  /*8c80*/  HADD2.F32 R11, -RZ, R5.H1_H1 ;  /* 0x30000005ff0b7230 */ /* 0x000fe20000004100 */
[----:B------:R-:W-:Y:S01]  /*8c90*/  FMUL.FTZ R9, R21, R6 ;  /* 0x0000000615097220 */ /* 0x000fe20000410000 */
[----:B------:R-:W-:Y:S01]  /*8ca0*/  HADD2.F32 R2, -RZ, R2.H0_H0 ;  /* 0x20000002ff027230 */ /* 0x000fe20000004100 */
[-C--:B------:R-:W-:Y:S01]  /*8cb0*/  FMUL.FTZ R7, R16, R23.reuse ;  /* 0x0000001710077220 */ /* 0x080fe20000410000 */
[----:B------:R-:W-:Y:S01]  /*8cc0*/  HADD2.F32 R3, -RZ, R3.H0_H0 ;  /* 0x20000003ff037230 */ /* 0x000fe20000004100 */
[C---:B------:R-:W-:Y:S01]  /*8cd0*/  FMUL.FTZ R6, R18.reuse, R23 ;  /* 0x0000001712067220 */ /* 0x040fe20000410000 */
[----:B------:R-:W-:Y:S01]  /*8ce0*/  HADD2.F32 R4, -RZ, R4.H0_H0 ;  /* 0x20000004ff047230 */ /* 0x000fe20000004100 */
[----:B------:R-:W-:Y:S01]  /*8cf0*/  FFMA.FTZ R9, R19, R12, R9 ;  /* 0x0000000c13097223 */ /* 0x000fe20000010009 */
[----:B------:R-:W-:Y:S01]  /*8d00*/  HADD2.F32 R19, -RZ, R8.H1_H1 ;  /* 0x30000008ff137230 */ /* 0x000fe20000004100 */
[----:B------:R-:W-:-:S02]  /*8d10*/  FFMA.FTZ R7, R18, R11, -R7 ;  /* 0x0000000b12077223 */ /* 0x000fc40000010807 */
        /* <DEDUP_REMOVED lines=10> */
[----:B------:R-:W-:Y:S02]  /*8dc0*/  FMUL.FTZ R3, R8, R3 ;  /* 0x0000000308037220 */ /* 0x000fe40000410000 */
[-C--:B------:R-:W-:Y:S01]  /*8dd0*/  FFMA.FTZ R5, R11, R4.reuse, -R5 ;  /* 0x000000040b057223 */ /* 0x080fe20000010805 */
[----:B------:R-:W-:Y:S01]  /*8de0*/  F2FP.PACK_AB R11, R6, R7 ;  /* 0x00000007060b723e */ /* 0x000fe200000000ff */
[----:B------:R-:W-:Y:S02]  /*8df0*/  FFMA.FTZ R16, R19, R4, R16 ;  /* 0x0000000413107223 */ /* 0x000fe40000010010 */
[-C--:B------:R-:W-:Y:S02]  /*8e00*/  FFMA.FTZ R2, R8, R17.reuse, -R2 ;  /* 0x0000001108027223 */ /* 0x080fe40000010802 */
[----:B------:R-:W-:Y:S01]  /*8e10*/  FFMA.FTZ R3, R12, R17, R3 ;  /* 0x000000110c037223 */ /* 0x000fe20000010003 */
[----:B------:R-:W-:-:S04]  /*8e20*/  F2FP.PACK_AB R8, R16, R5 ;  /* 0x000000051008723e */ /* 0x000fc800000000ff */
[----:B------:R-:W-:Y:S02]  /*8e30*/  F2FP.PACK_AB R10, R3, R2 ;  /* 0x00000002030a723e */ /* 0x000fe400000000ff */
.L_x_2461:
[----:B------:R-:W-:Y:S05]  /*8e40*/  BSYNC B0 ;  /* 0x0000000000007941 */ /* 0x000fea0003800000 */
.L_x_2460:
[----:B-----5:R1:W-:Y:S04]  /*8e50*/  STS.64 [R237], R8 ;  /* 0x00000008ed007388 */ /* 0x0203e80000000a00 */
[----:B------:R1:W-:Y:S02]  /*8e60*/  STS.64 [R237+0x8], R10 ;  /* 0x0000080aed007388 */ /* 0x0003e40000000a00 */
.L_x_2459:
[----:B------:R-:W-:Y:S05]  /*8e70*/  BSYNC B1 ;  /* 0x0000000000017941 */ /* 0x000fea0003800000 */
.L_x_2458:
        /* <DEDUP_REMOVED lines=55> */
.L_x_2464:
[----:B------:R-:W-:Y:S05]  /*91f0*/  BSYNC B0 ;  /* 0x0000000000007941 */ /* 0x000fea0003800000 */
.L_x_2463:
[----:B-----5:R2:W-:Y:S01]  /*9200*/  STS.128 [R237+0x800], R8 ;  /* 0x00080008ed007388 */ /* 0x0205e20000000c00 */
[----:B------:R-:W-:Y:S05]  /*9210*/  BRA `(.L_x_2462) ;  /* 0x00000c8000007947 */ /* 0x000fea0003800000 */
.L_x_2457:
        /* <DEDUP_REMOVED lines=88> */
.L_x_2468:
[----:B------:R-:W-:Y:S05]  /*97a0*/  BSYNC B0 ;  /* 0x0000000000007941 */ /* 0x000fea0003800000 */
.L_x_2467:
[----:B-----5:R2:W-:Y:S04]  /*97b0*/  STS.64 [R237], R20 ;  /* 0x00000014ed007388 */ /* 0x0205e80000000a00 */
[----:B------:R2:W-:Y:S02]  /*97c0*/  STS.64 [R237+0x8], R22 ;  /* 0x00000816ed007388 */ /* 0x0005e40000000a00 */
.L_x_2466:
[----:B------:R-:W-:Y:S05]  /*97d0*/  BSYNC B1 ;  /* 0x0000000000017941 */ /* 0x000fea0003800000 */
.L_x_2465:
        /* <DEDUP_REMOVED lines=90> */
.L_x_2470:
[----:B------:R-:W-:Y:S05]  /*9d80*/  BSYNC B0 ;  /* 0x0000000000007941 */ /* 0x000fea0003800000 */
.L_x_2469:
[----:B-----5:R3:W-:Y:S01]  /*9d90*/  STS.128 [R237+0x800], R16 ;  /* 0x00080010ed007388 */ /* 0x0207e20000000c00 */
[----:B------:R-:W-:Y:S05]  /*9da0*/  BRA `(.L_x_2462) ;  /* 0x000000f000007947 */ /* 0x000fea0003800000 */
.L_x_2456:
[----:B------:R-:W-:Y:S01]  /*9db0*/  IMAD.IADD R3, R234, 0x1, -R57 ;  /* 0x00000001ea037824 */ /* 0x000fe200078e0a39 */
[----:B------:R-:W-:-:S04]  /*9dc0*/  IADD3 R20, R140, 0x20, RZ ;  /* 0x000000208c147810 */ /* 0x000fc80007ffe0ff */
[-C--:B------:R-:W-:Y:S02]  /*9dd0*/  ISETP.GE.AND P0, PT, R20, R3.reuse, PT ;  /* 0x000000031400720c */ /* 0x080fe40003f06270 */
[----:B------:R-:W-:-:S11]  /*9de0*/  ISETP.GE.AND P1, PT, R140, R3, PT ;  /* 0x000000038c00720c */ /* 0x000fd60003f26270 */
[C---:B------:R-:W-:Y:S02]  /*9df0*/  @!P0 IADD3 R3, P2, R138.reuse, UR4, RZ ;  /* 0x000000048a038c10 */ /* 0x040fe4000ff5e0ff */
[C---:B------:R-:W-:Y:S02]  /*9e00*/  @!P1 LEA R4, P3, R138.reuse, c[0x0][0x160], 0x1 ;  /* 0x000058008a049a11 */ /* 0x040fe400078608ff */
        /* <DEDUP_REMOVED lines=9> */
.L_x_2462:
[----:B------:R-:W-:Y:S05]  /*9ea0*/  BSYNC B2 ;  /* 0x0000000000027941 */ /* 0x000fea0003800000 */
.L_x_2455:
[----:B------:R-:W-:Y:S01]  /*9eb0*/  IADD3 R240, R46, -0x1, RZ ;  /* 0xffffffff2ef07810 */ /* 0x000fe20007ffe0ff */
[----:B------:R-:W-:Y:S01]  /*9ec0*/  IMAD.SHL.U32 R132, R132, 0x8, RZ ;  /* 0x0000000884847824 */ /* 0x000fe200078e00ff */
[C---:B------:R-:W-:Y:S01]  /*9ed0*/  IADD3 R6, R140.reuse, 0x40, RZ ;  /* 0x000000408c067810 */ /* 0x040fe20007ffe0ff */
[----:B------:R-:W-:Y:S01]  /*9ee0*/  IMAD.SHL.U32 R133, R133, 0x40, RZ ;  /* 0x0000004085857824 */ /* 0x000fe200078e00ff */
[----:B-1----:R-:W-:Y:S01]  /*9ef0*/  IADD3 R5, R140, 0x60, RZ ;  /* 0x000000608c057810 */ /* 0x002fe20007ffe0ff */
[----:B------:R-:W-:Y:S01]  /*9f00*/  IMAD.SHL.U32 R0, R240, 0x100, RZ ;  /* 0x00000100f0007824 */ /* 0x000fe200078e00ff */
[----:B--2---:R-:W-:-:S02]  /*9f10*/  IADD3 R8, R140, 0x80, RZ ;  /* 0x000000808c087810 */ /* 0x004fc40007ffe0ff */
        /* <DEDUP_REMOVED lines=11> */
[----:B------:R-:W-:Y:S01]  /*9fd0*/  @!PT LDS RZ, [RZ] ;  /* 0x00000000fffff984 */ /* 0x000fe20000000800 */
[----:B------:R-:W-:Y:S01]  /*9fe0*/  @!PT LDS RZ, [RZ] ;  /* 0x00000000fffff984 */ /* 0x000fe20000000800 */
[----:B------:R-:W-:Y:S01]  /*9ff0*/  @!PT LDS RZ, [RZ] ;  /* 0x00000000fffff984 */ /* 0x000fe20000000800 */
[----:B------:R1:W-:Y:S01]  /*a000*/  @!P0 LDGSTS.E.BYPASS.LTC128B.128 [R237+0x1000], [R230.64] ;  /* 0x01000000e6ed8fae */ /* 0x0003e2000b901d46 */
[----:B------:R-:W-:Y:S02]  /*a010*/  LOP3.LUT R133, R133, 0xc0, RZ, 0xc0, !PT ;  /* 0x000000c085857812 */ /* 0x000fe400078ec0ff */
[----:B------:R-:W-:Y:S01]  /*a020*/  @!P4 LEA R12, P0, R113, R230, 0x1 ;  /* 0x000000e6710cc211 */ /* 0x000fe200078008ff */
[----:B------:R-:W-:-:S02]  /*a030*/  @!P5 IMAD.MOV.U32 R9, RZ, RZ, c[0x0][0x198] ;  /* 0x00006600ff09d624 */ /* 0x000fc400078e00ff */
[----:B------:R-:W-:Y:S01]  /*a040*/  @!P5 IMAD.MOV.U32 R10, RZ, RZ, c[0x0][0x19c] ;  /* 0x00006700ff0ad624 */ /* 0x000fe200078e00ff */
[----:B------:R-:W-:Y:S01]  /*a050*/  @!P4 LEA.HI.X R13, R113, R231, R112, 0x1, P0 ;  /* 0x000000e7710dc211 */ /* 0x000fe200000f0c70 */
[----:B------:R-:W-:Y:S01]  /*a060*/  @!P3 IMAD.MOV.U32 R24, RZ, RZ, c[0x0][0x198] ;  /* 0x00006600ff18b624 */ /* 0x000fe200078e00ff */
[----:B------:R-:W-:Y:S01]  /*a070*/  ISETP.GE.AND P0, PT, R2, R7, PT ;  /* 0x000000070200720c */ /* 0x000fe20003f06270 */
[----:B------:R-:W-:Y:S02]  /*a080*/  @!P3 IMAD.MOV.U32 R14, RZ, RZ, c[0x0][0x19c] ;  /* 0x00006700ff0eb624 */ /* 0x000fe400078e00ff */
[----:B------:R2:W-:Y:S01]  /*a090*/  @!P4 LDGSTS.E.BYPASS.LTC128B.128 [R237+0x1800], [R12.64] ;  /* 0x018000000cedcfae */ /* 0x0005e2000b901d46 */
[C---:B------:R-:W-:Y:S01]  /*a0a0*/  @!P5 LEA R26, P4, R9.reuse, R230, 0x7 ;  /* 0x000000e6091ad211 */ /* 0x040fe200078838ff */
[----:B------:R-:W-:Y:S02]  /*a0b0*/  @!P2 IMAD.MOV.U32 R22, RZ, RZ, c[0x0][0x198] ;  /* 0x00006600ff16a624 */ /* 0x000fe400078e00ff */
[----:B------:R-:W-:Y:S01]  /*a0c0*/  @!P2 IMAD.MOV.U32 R11, RZ, RZ, c[0x0][0x19c] ;  /* 0x00006700ff0ba624 */ /* 0x000fe200078e00ff */
[----:B------:R-:W-:Y:S01]  /*a0d0*/  @!P5 LEA.HI.X R27, R9, R231, R10, 0x7, P4 ;  /* 0x000000e7091bd211 */ /* 0x000fe200020f3c0a */
[----:B---3--:R-:W-:Y:S01]  /*a0e0*/  @!P1 IMAD.MOV.U32 R18, RZ, RZ, c[0x0][0x198] ;  /* 0x00006600ff129624 */ /* 0x008fe200078e00ff */
[----:B------:R-:W-:Y:S01]  /*a0f0*/  ISETP.GE.AND P4, PT, R8, R7, PT ;  /* 0x000000070800720c */ /* 0x000fe20003f86270 */
[----:B------:R-:W-:-:S02]  /*a100*/  @!P1 IMAD.MOV.U32 R10, RZ, RZ, c[0x0][0x19c] ;  /* 0x00006700ff0a9624 */ /* 0x000fc400078e00ff */
[--C-:B------:R-:W-:Y:S01]  /*a110*/  @!P3 IMAD.WIDE.U32 R24, R24, 0xc0, R230.reuse ;  /* 0x000000c01818b825 */ /* 0x100fe200078e00e6 */
[----:B------:R3:W-:Y:S03]  /*a120*/  @!P5 LDGSTS.E.BYPASS.LTC128B.128 [R237+0x2000], [R26.64] ;  /* 0x020000001aeddfae */ /* 0x0007e6000b901d46 */
[----:B------:R-:W-:Y:S02]  /*a130*/  @!P0 IMAD.MOV.U32 R16, RZ, RZ, c[0x0][0x198] ;  /* 0x00006600ff108624 */ /* 0x000fe400078e00ff */
[----:B------:R-:W-:Y:S02]  /*a140*/  @!P0 IMAD.MOV.U32 R9, RZ, RZ, c[0x0][0x19c] ;  /* 0x00006700ff098624 */ /* 0x000fe400078e00ff */
[----:B------:R-:W-:Y:S02]  /*a150*/  @!P3 IMAD R14, R14, 0xc0, RZ ;  /* 0x000000c00e0eb824 */ /* 0x000fe400078e02ff */
[----:B------:R-:W-:-:S04]  /*a160*/  @!P2 IMAD.WIDE.U32 R22, R22, 0x140, R230 ;  /* 0x000001401616a825 */ /* 0x000fc800078e00e6 */
[----:B------:R-:W-:Y:S02]  /*a170*/  @!P2 IMAD R11, R11, 0x140, RZ ;  /* 0x000001400b0ba824 */ /* 0x000fe400078e02ff */
[----:B------:R-:W-:-:S04]  /*a180*/  @!P1 IMAD.WIDE.U32 R18, R18, 0x180, R230 ;  /* 0x0000018012129825 */ /* 0x000fc800078e00e6 */
[----:B--2---:R-:W-:Y:S02]  /*a190*/  @!P4 IMAD.MOV.U32 R13, RZ, RZ, c[0x0][0x198] ;  /* 0x00006600ff0dc624 */ /* 0x004fe400078e00ff */
[----:B------:R-:W-:Y:S02]  /*a1a0*/  @!P4 IMAD.MOV.U32 R12, RZ, RZ, c[0x0][0x19c] ;  /* 0x00006700ff0cc624 */ /* 0x000fe400078e00ff */
[----:B------:R-:W-:Y:S02]  /*a1b0*/  @!P1 IMAD R10, R10, 0x180, RZ ;  /* 0x000001800a0a9824 */ /* 0x000fe400078e02ff */
[----:B------:R-:W-:Y:S01]  /*a1c0*/  @!P0 IMAD.WIDE.U32 R16, R16, 0x1c0, R230 ;  /* 0x000001c010108825 */ /* 0x000fe200078e00e6 */
[----:B---3--:R-:W-:-:S03]  /*a1d0*/  @!P4 LEA R26, P5, R13, R230, 0x8 ;  /* 0x000000e60d1ac211 */ /* 0x008fc600078a40ff */
[----:B------:R-:W-:Y:S02]  /*a1e0*/  @!P0 IMAD R9, R9, 0x1c0, RZ ;  /* 0x000001c009098824 */ /* 0x000fe400078e02ff */
[----:B------:R-:W-:Y:S01]  /*a1f0*/  @!P3 IMAD.IADD R25, R25, 0x1, R14 ;  /* 0x000000011919b824 */ /* 0x000fe200078e020e */
[----:B------:R-:W-:Y:S01]  /*a200*/  @!P4 LEA.HI.X R27, R13, R231, R12, 0x8, P5 ;  /* 0x000000e70d1bc211 */ /* 0x000fe200028f440c */
[----:B------:R-:W-:Y:S01]  /*a210*/  @!P2 IMAD.IADD R23, R23, 0x1, R11 ;  /* 0x000000011717a824 */ /* 0x000fe200078e020b */
[-C--:B------:R-:W-:Y:S01]  /*a220*/  ISETP.GE.AND P5, PT, R6, R7.reuse, PT ;  /* 0x000000070600720c */ /* 0x080fe20003fa6270 */
[----:B------:R-:W-:Y:S01]  /*a230*/  @!P1 IMAD.IADD R19, R19, 0x1, R10 ;  /* 0x0000000113139824 */ /* 0x000fe200078e020a */
[----:B------:R2:W-:Y:S01]  /*a240*/  @!P3 LDGSTS.E.BYPASS.LTC128B.128 [R237+0x2800], [R24.64] ;  /* 0x0280000018edbfae */ /* 0x0005e2000b901d46 */
[----:B------:R-:W-:Y:S01]  /*a250*/  @!P0 IMAD.IADD R17, R17, 0x1, R9 ;  /* 0x0000000111118824 */ /* 0x000fe200078e0209 */
[----:B------:R-:W-:Y:S01]  /*a260*/  SHF.R.S32.HI R10, RZ, 0x1f, R135 ;  /* 0x0000001fff0a7819 */ /* 0x000fe20000011487 */
[----:B------:R-:W-:Y:S01]  /*a270*/  IMAD.IADD R40, R135, 0x1, -R40 ;  /* 0x0000000187287824 */ /* 0x000fe200078e0a28 */
[----:B------:R2:W-:Y:S01]  /*a280*/  @!P4 LDGSTS.E.BYPASS.LTC128B.128 [R237+0x3000], [R26.64] ;  /* 0x030000001aedcfae */ /* 0x0005e2000b901d46 */
[----:B------:R-:W-:-:S02]  /*a290*/  ISETP.GE.AND P4, PT, R20, R7, PT ;  /* 0x000000071400720c */ /* 0x000fc40003f86270 */
[----:B------:R-:W-:Y:S01]  /*a2a0*/  LEA.HI R135, R10, R135, RZ, 0x3 ;  /* 0x000000870a877211 */ /* 0x000fe200078f18ff */
[----:B------:R3:W-:Y:S01]  /*a2b0*/  @!P2 LDGSTS.E.BYPASS.LTC128B.128 [R237+0x3800], [R22.64] ;  /* 0x0380000016edafae */ /* 0x0007e2000b901d46 */
[-C--:B------:R-:W-:Y:S02]  /*a2c0*/  ISETP.GE.AND P2, PT, R4, R7.reuse, PT ;  /* 0x000000070400720c */ /* 0x080fe40003f46270 */
[----:B------:R-:W-:Y:S01]  /*a2d0*/  @!P5 IMAD.MOV.U32 R4, RZ, RZ, c[0x0][0x1a4] ;  /* 0x00006900ff04d624 */ /* 0x000fe200078e00ff */
[----:B------:R4:W-:Y:S01]  /*a2e0*/  @!P1 LDGSTS.E.BYPASS.LTC128B.128 [R237+0x4000], [R18.64] ;  /* 0x0400000012ed9fae */ /* 0x0009e2000b901d46 */
[-C--:B------:R-:W-:Y:S01]  /*a2f0*/  ISETP.GE.AND P3, PT, R5, R7.reuse, PT ;  /* 0x000000070500720c */ /* 0x080fe20003f66270 */
[----:B------:R-:W-:Y:S02]  /*a300*/  IMAD.SHL.U32 R5, R58, 0x40, RZ ;  /* 0x000000403a057824 */ /* 0x000fe400078e00ff */
[----:B------:R5:W-:Y:S01]  /*a310*/  @!P0 LDGSTS.E.BYPASS.LTC128B.128 [R237+0x4800], [R16.64] ;  /* 0x0480000010ed8fae */ /* 0x000be2000b901d46 */
[----:B------:R-:W-:Y:S01]  /*a320*/  ISETP.GE.AND P0, PT, R140, R7, PT ;  /* 0x000000078c00720c */ /* 0x000fe20003f06270 */
[----:B------:R-:W-:Y:S01]  /*a330*/  IMAD.SHL.U32 R41, R135, 0x20, RZ ;  /* 0x0000002087297824 */ /* 0x000fe200078e00ff */
[----:B------:R-:W-:Y:S01]  /*a340*/  @!P4 LEA R10, P1, R115, R232, 0x1 ;  /* 0x000000e8730ac211 */ /* 0x000fe200078208ff */
[----:B------:R-:W0:Y:S01]  /*a350*/  LDGDEPBAR ;  /* 0x00000000000079af */ /* 0x000e220000000000 */
[----:B------:R-:W-:-:S02]  /*a360*/  LOP3.LUT R5, R5, 0xc0, RZ, 0xc0, !PT ;  /* 0x000000c005057812 */ /* 0x000fc400078ec0ff */
[----:B------:R-:W-:Y:S02]  /*a370*/  @!P4 LEA.HI.X R11, R115, R233, R114, 0x1, P1 ;  /* 0x000000e9730bc211 */ /* 0x000fe400008f0c72 */
[----:B------:R-:W-:Y:S01]  /*a380*/  ISETP.GE.AND P1, PT, R3, R7, PT ;  /* 0x000000070300720c */ /* 0x000fe20003f26270 */
[----:B------:R-:W-:Y:S01]  /*a390*/  @!P5 IMAD.MOV.U32 R3, RZ, RZ, c[0x0][0x1a0] ;  /* 0x00006800ff03d624 */ /* 0x000fe200078e00ff */
[----:B------:R-:W-:Y:S02]  /*a3a0*/  LOP3.LUT R132, R5, 0x8, R132, 0xf8, !PT ;  /* 0x0000000805847812 */ /* 0x000fe400078ef884 */
[----:B------:R-:W-:Y:S02]  /*a3b0*/  SHF.R.U32.HI R5, RZ, 0x3, R5 ;  /* 0x00000003ff057819 */ /* 0x000fe40000011605 */
[----:B------:R-:W-:Y:S02]  /*a3c0*/  LOP3.LUT R41, R41, 0xffffff00, RZ, 0xc0, !PT ;  /* 0xffffff0029297812 */ /* 0x000fe400078ec0ff */
[----:B------:R-:W-:-:S05]  /*a3d0*/  LOP3.LUT R226, R132, R5, RZ, 0x3c, !PT ;  /* 0x0000000584e27212 */ /* 0x000fca00078e3cff */
[----:B------:R-:W-:Y:S02]  /*a3e0*/  @!P1 IMAD.MOV.U32 R14, RZ, RZ, c[0x0][0x1a0] ;  /* 0x00006800ff0e9624 */ /* 0x000fe400078e00ff */
[----:B----4-:R-:W-:Y:S02]  /*a3f0*/  @!P3 IMAD.MOV.U32 R18, RZ, RZ, c[0x0][0x1a0] ;  /* 0x00006800ff12b624 */ /* 0x010fe400078e00ff */
[----:B------:R-:W-:Y:S01]  /*a400*/  @!P1 IMAD.WIDE.U32 R14, R14, 0x180, R232 ;  /* 0x000001800e0e9825 */ /* 0x000fe200078e00e8 */
[----:B------:R-:W-:-:S04]  /*a410*/  DEPBAR.LE SB0, 0x0 ;  /* 0x000080000000791a */ /* 0x000fc80000000000 */
[----:B------:R-:W-:Y:S01]  /*a420*/  BAR.SYNC.DEFER_BLOCKING 0x0 ;  /* 0x0000000000007b1d */ /* 0x000fe20000010000 */
[----:B-----5:R-:W-:Y:S02]  /*a430*/  @!P2 IMAD.MOV.U32 R16, RZ, RZ, c[0x0][0x1a0] ;  /* 0x00006800ff10a624 */ /* 0x020fe400078e00ff */
        /* <DEDUP_REMOVED lines=9> */
[----:B------:R-:W-:Y:S01]  /*a4d0*/  ISETP.GE.AND P0, PT, R2, R7, PT ;  /* 0x000000070200720c */ /* 0x000fe20003f06270 */
[----:B------:R-:W-:-:S02]  /*a4e0*/  @!P1 IMAD.MOV.U32 R2, RZ, RZ, c[0x0][0x1a4] ;  /* 0x00006900ff029624 */ /* 0x000fc400078e00ff */
[----:B------:R-:W-:Y:S02]  /*a4f0*/  @P4 STS.128 [R237+0x5800], RZ ;  /* 0x005800ffed004388 */ /* 0x000fe40000000c00 */
[----:B------:R-:W-:Y:S02]  /*a500*/  @!P1 IMAD R2, R2, 0x180, RZ ;  /* 0x0000018002029824 */ /* 0x000fe400078e02ff */
[----:B------:R-:W-:Y:S01]  /*a510*/  @!PT LDS RZ, [RZ] ;  /* 0x00000000fffff984 */ /* 0x000fe20000000800 */
[----:B------:R-:W-:Y:S01]  /*a520*/  @!PT LDS RZ, [RZ] ;  /* 0x00000000fffff984 */ /* 0x000fe20000000800 */
[----:B------:R-:W-:Y:S01]  /*a530*/  @!PT LDS RZ, [RZ] ;  /* 0x00000000fffff984 */ /* 0x000fe20000000800 */
[----:B------:R4:W-:Y:S01]  /*a540*/  @!P4 LDGSTS.E.BYPASS.LTC128B.128 [R237+0x5800], [R10.64] ;  /* 0x058000000aedcfae */ /* 0x0009e2000b901d46 */
[----:B------:R-:W-:Y:S01]  /*a550*/  @!P5 LEA R20, P4, R3, R232, 0x7 ;  /* 0x000000e80314d211 */ /* 0x000fe200078838ff */
[----:B------:R-:W-:Y:S02]  /*a560*/  @!P1 IMAD.IADD R15, R15, 0x1, R2 ;  /* 0x000000010f0f9824 */ /* 0x000fe400078e0202 */
[----:B------:R-:W-:Y:S01]  /*a570*/  @P5 STS.128 [R237+0x6000], RZ ;  /* 0x006000ffed005388 */ /* 0x000fe20000000c00 */
[----:B------:R-:W-:Y:S01]  /*a580*/  @!P5 LEA.HI.X R21, R3, R233, R4, 0x7, P4 ;  /* 0x000000e90315d211 */ /* 0x000fe200020f3c04 */
[----:B------:R-:W-:Y:S01]  /*a590*/  @!P2 IMAD.MOV.U32 R3, RZ, RZ, c[0x0][0x1a4] ;  /* 0x00006900ff03a624 */ /* 0x000fe200078e00ff */
[----:B------:R-:W-:Y:S01]  /*a5a0*/  ISETP.GE.AND P4, PT, R8, R7, PT ;  /* 0x000000070800720c */ /* 0x000fe20003f86270 */
[----:B------:R-:W-:Y:S01]  /*a5b0*/  @!P0 IMAD.MOV.U32 R8, RZ, RZ, c[0x0][0x1a0] ;  /* 0x00006800ff088624 */ /* 0x000fe200078e00ff */
[----:B------:R-:W-:Y:S01]  /*a5c0*/  SHF.R.S32.HI R7, RZ, 0x1f, R56 ;  /* 0x0000001fff077819 */ /* 0x000fe20000011438 */
[----:B------:R-:W-:Y:S01]  /*a5d0*/  @!P2 IMAD R3, R3, 0x140, RZ ;  /* 0x000001400303a824 */ /* 0x000fe200078e02ff */
[----:B------:R-:W-:Y:S01]  /*a5e0*/  @!PT LDS RZ, [RZ] ;  /* 0x00000000fffff984 */ /* 0x000fe20000000800 */
[----:B------:R-:W-:Y:S01]  /*a5f0*/  @!PT LDS RZ, [RZ] ;  /* 0x00000000fffff984 */ /* 0x000fe20000000800 */
[----:B------:R-:W-:Y:S01]  /*a600*/  @!PT LDS RZ, [RZ] ;  /* 0x00000000fffff984 */ /* 0x000fe20000000800 */
[----:B------:R5:W-:Y:S01]  /*a610*/  @!P5 LDGSTS.E.BYPASS.LTC128B.128 [R237+0x6000], [R20.64] ;  /* 0x0600000014eddfae */ /* 0x000be2000b901d46 */
[----:B------:R-:W-:Y:S01]  /*a620*/  @!P0 IMAD.MOV.U32 R2, RZ, RZ, c[0x0][0x1a4] ;  /* 0x00006900ff028624 */ /* 0x000fe200078e00ff */
[----:B------:R-:W-:Y:S01]  /*a630*/  LEA.HI R42, R7, R56, RZ, 0x5 ;  /* 0x00000038072a7211 */ /* 0x000fe200078f28ff */
[----:B------:R-:W-:Y:S01]  /*a640*/  @!P2 IMAD.IADD R17, R17, 0x1, R3 ;  /* 0x000000011111a824 */ /* 0x000fe200078e0203 */
[----:B------:R-:W-:Y:S01]  /*a650*/  @P3 STS.128 [R237+0x6800], RZ ;  /* 0x006800ffed003388 */ /* 0x000fe20000000c00 */
[----:B------:R-:W-:-:S04]  /*a660*/  @!P0 IMAD.WIDE.U32 R8, R8, 0x1c0, R232 ;  /* 0x000001c008088825 */ /* 0x000fc800078e00e8 */
[----:B------:R-:W-:Y:S02]  /*a670*/  @!P4 IMAD.MOV.U32 R5, RZ, RZ, c[0x0][0x1a0] ;  /* 0x00006800ff05c624 */ /* 0x000fe400078e00ff */
[----:B------:R-:W-:Y:S02]  /*a680*/  @!P4 IMAD.MOV.U32 R6, RZ, RZ, c[0x0][0x1a4] ;  /* 0x00006900ff06c624 */ /* 0x000fe400078e00ff */
[----:B------:R-:W-:Y:S01]  /*a690*/  @!P0 IMAD R3, R2, 0x1c0, RZ ;  /* 0x000001c002038824 */ /* 0x000fe200078e02ff */
[----:B------:R-:W-:Y:S02]  /*a6a0*/  @!P4 LEA R4, P5, R5, R232, 0x8 ;  /* 0x000000e80504c211 */ /* 0x000fe400078a40ff */
[----:B----4-:R-:W-:Y:S01]  /*a6b0*/  LEA.HI R11, R7, R56, RZ, 0x4 ;  /* 0x00000038070b7211 */ /* 0x010fe200078f20ff */
[----:B------:R-:W-:Y:S01]  /*a6c0*/  @!P3 IMAD.MOV.U32 R10, RZ, RZ, c[0x0][0x1a4] ;  /* 0x00006900ff0ab624 */ /* 0x000fe200078e00ff */
[----:B------:R-:W-:Y:S02]  /*a6d0*/  SHF.R.S32.HI R2, RZ, 0x5, R42 ;  /* 0x00000005ff027819 */ /* 0x000fe4000001142a */
[----:B------:R-:W-:Y:S01]  /*a6e0*/  SHF.R.S32.HI R11, RZ, 0x4, R11 ;  /* 0x00000004ff0b7819 */ /* 0x000fe2000001140b */
[----:B------:R-:W-:Y:S01]  /*a6f0*/  @!P3 IMAD R10, R10, 0xc0, RZ ;  /* 0x000000c00a0ab824 */ /* 0x000fe200078e02ff */
[----:B------:R-:W-:Y:S01]  /*a700*/  @!P4 LEA.HI.X R5, R5, R233, R6, 0x8, P5 ;  /* 0x000000e90505c211 */ /* 0x000fe200028f4406 */
[----:B------:R-:W-:Y:S01]  /*a710*/  IMAD R7, R2, 0x200, R41 ;  /* 0x0000020002077824 */ /* 0x000fe200078e0229 */
[----:B------:R-:W-:Y:S01]  /*a720*/  LEA.HI R12, R11, R11, RZ, 0x1 ;  /* 0x0000000b0b0c7211 */ /* 0x000fe200078f08ff */
[----:B------:R-:W-:Y:S01]  /*a730*/  @!P3 IMAD.IADD R19, R19, 0x1, R10 ;  /* 0x000000011313b824 */ /* 0x000fe200078e020a */
[----:B------:R-:W-:Y:S01]  /*a740*/  SHF.R.U32.HI R6, RZ, 0x3, R133 ;  /* 0x00000003ff067819 */ /* 0x000fe20000011685 */
[----:B-----5:R-:W-:Y:S01]  /*a750*/  @!P0 IMAD.IADD R21, R9, 0x1, R3 ;  /* 0x0000000109158824 */ /* 0x020fe200078e0203 */
[----:B------:R-:W-:Y:S01]  /*a760*/  LOP3.LUT R12, R12, 0xfffffffe, RZ, 0xc0, !PT ;  /* 0xfffffffe0c0c7812 */ /* 0x000fe200078ec0ff */
[----:B------:R-:W-:Y:S01]  /*a770*/  IMAD R228, R40, 0x20, R7 ;  /* 0x0000002028e47824 */ /* 0x000fe200078e0207 */
[----:B------:R-:W-:Y:S01]  /*a780*/  @!PT LDS RZ, [RZ] ;  /* 0x00000000fffff984 */ /* 0x000fe20000000800 */
[----:B------:R-:W-:Y:S01]  /*a790*/  @!PT LDS RZ, [RZ] ;  /* 0x00000000fffff984 */ /* 0x000fe20000000800 */
[----:B------:R-:W-:Y:S01]  /*a7a0*/  @!PT LDS RZ, [RZ] ;  /* 0x00000000fffff984 */ /* 0x000fe20000000800 */
[----:B------:R4:W-:Y:S01]  /*a7b0*/  @!P3 LDGSTS.E.BYPASS.LTC128B.128 [R237+0x6800], [R18.64] ;  /* 0x0680000012edbfae */ /* 0x0009e2000b901d46 */
[----:B------:R-:W-:-:S02]  /*a7c0*/  @!P0 IMAD.MOV.U32 R20, RZ, RZ, R8 ;  /* 0x000000ffff148224 */ /* 0x000fc400078e0008 */
[----:B------:R-:W-:Y:S01]  /*a7d0*/  IMAD.IADD R12, R11, 0x1, -R12 ;  /* 0x000000010b0c7824 */ /* 0x000fe200078e0a0c */
[----:B------:R-:W-:Y:S01]  /*a7e0*/  @P4 STS.128 [R237+0x7000], RZ ;  /* 0x007000ffed004388 */ /* 0x000fe20000000c00 */
[----:B------:R-:W-:Y:S02]  /*a7f0*/  IMAD R2, R2, 0x10, R57 ;  /* 0x0000001002027824 */ /* 0x000fe400078e0239 */
[C---:B------:R-:W-:Y:S01]  /*a800*/  IMAD R131, R12.reuse, 0x8, R131 ;  /* 0x000000080c837824 */ /* 0x040fe200078e0283 */
[----:B------:R-:W-:Y:S01]  /*a810*/  @!PT LDS RZ, [RZ] ;  /* 0x00000000fffff984 */ /* 0x000fe20000000800 */
[----:B------:R-:W-:Y:S01]  /*a820*/  @!PT LDS RZ, [RZ] ;  /* 0x00000000fffff984 */ /* 0x000fe20000000800 */
[----:B------:R-:W-:Y:S01]  /*a830*/  @!PT LDS RZ, [RZ] ;  /* 0x00000000fffff984 */ /* 0x000fe20000000800 */
[----:B------:R5:W-:Y:S01]  /*a840*/  @!P4 LDGSTS.E.BYPASS.LTC128B.128 [R237+0x7000], [R4.64] ;  /* 0x0700000004edcfae */ /* 0x000be2000b901d46 */
[----:B------:R-:W-:Y:S02]  /*a850*/  IMAD.SHL.U32 R12, R12, 0x8, RZ ;  /* 0x000000080c0c7824 */ /* 0x000fe400078e00ff */
[----:B------:R-:W-:Y:S01]  /*a860*/  IMAD.U32 R226, R131, 0x20, R226 ;  /* 0x0000002083e27824 */ /* 0x000fe200078e00e2 */
[----:B------:R-:W-:Y:S01]  /*a870*/  @P2 STS.128 [R237+0x7800], RZ ;  /* 0x007800ffed002388 */ /* 0x000fe20000000c00 */
[----:B------:R-:W-:Y:S01]  /*a880*/  IMAD R40, R40, 0x20, R41 ;  /* 0x0000002028287824 */ /* 0x000fe200078e0229 */
[----:B------:R-:W-:Y:S01]  /*a890*/  LOP3.LUT R3, R133, 0x8, R12, 0xf8, !PT ;  /* 0x0000000885037812 */ /* 0x000fe200078ef80c */
[----:B------:R-:W-:Y:S01]  /*a8a0*/  IMAD.SHL.U32 R226, R226, 0x2, RZ ;  /* 0x00000002e2e27824 */ /* 0x000fe200078e00ff */
[----:B------:R-:W-:Y:S01]  /*a8b0*/  @!PT LDS RZ, [RZ] ;  /* 0x00000000fffff984 */ /* 0x000fe20000000800 */
[----:B------:R-:W-:Y:S01]  /*a8c0*/  @!PT LDS RZ, [RZ] ;  /* 0x00000000fffff984 */ /* 0x000fe20000000800 */
[----:B------:R-:W-:Y:S01]  /*a8d0*/  @!PT LDS RZ, [RZ] ;  /* 0x00000000fffff984 */ /* 0x000fe20000000800 */
[----:B------:R4:W-:Y:S02]  /*a8e0*/  @!P2 LDGSTS.E.BYPASS.LTC128B.128 [R237+0x7800], [R16.64] ;  /* 0x0780000010edafae */ /* 0x0009e4000b901d46 */
[----:B------:R-:W-:-:S02]  /*a8f0*/  LOP3.LUT R3, R3, R6, RZ, 0x3c, !PT ;  /* 0x0000000603037212 */ /* 0x000fc400078e3cff */
[----:B------:R-:W-:Y:S01]  /*a900*/  @P1 STS.128 [R237+0x8000], RZ ;  /* 0x008000ffed001388 */ /* 0x000fe20000000c00 */
[C---:B------:R-:W-:Y:S02]  /*a910*/  IADD3 R8, R226.reuse, 0x1000, RZ ;  /* 0x00001000e2087810 */ /* 0x040fe40007ffe0ff */
[C---:B------:R-:W-:Y:S01]  /*a920*/  IMAD.IADD R228, R3.reuse, 0x1, R228 ;  /* 0x0000000103e47824 */ /* 0x040fe200078e02e4 */
[----:B------:R-:W-:Y:S01]  /*a930*/  @!PT LDS RZ, [RZ] ;  /* 0x00000000fffff984 */ /* 0x000fe20000000800 */
[----:B------:R-:W-:Y:S01]  /*a940*/  @!PT LDS RZ, [RZ] ;  /* 0x00000000fffff984 */ /* 0x000fe20000000800 */
[----:B------:R-:W-:Y:S01]  /*a950*/  @!PT LDS RZ, [RZ] ;  /* 0x00000000fffff984 */ /* 0x000fe20000000800 */
[----:B------:R1:W-:Y:S01]  /*a960*/  @!P1 LDGSTS.E.BYPASS.LTC128B.128 [R237+0x8000], [R14.64] ;  /* 0x080000000eed9fae */ /* 0x0003e2000b901d46 */
[----:B------:R-:W-:Y:S01]  /*a970*/  IADD3 R225, R226, 0x1020, RZ ;  /* 0x00001020e2e17810 */ /* 0x000fe20007ffe0ff */
[----:B------:R-:W-:Y:S02]  /*a980*/  IMAD.IADD R3, R3, 0x1, R40 ;  /* 0x0000000103037824 */ /* 0x000fe400078e0228 */
[----:B------:R-:W-:Y:S01]  /*a990*/  IMAD.SHL.U32 R228, R228, 0x2, RZ ;  /* 0x00000002e4e47824 */ /* 0x000fe200078e00ff */
[----:B------:R-:W-:Y:S03]  /*a9a0*/  @P0 STS.128 [R237+0x8800], RZ ;  /* 0x008800ffed000388 */ /* 0x000fe60000000c00 */
[----:B------:R-:W-:Y:S01]  /*a9b0*/  IMAD R227, R43, 0x2, R228 ;  /* 0x000000022be37824 */ /* 0x000fe200078e02e4 */
[----:B------:R-:W-:Y:S01]  /*a9c0*/  @!PT LDS RZ, [RZ] ;  /* 0x00000000fffff984 */ /* 0x000fe20000000800 */
[----:B------:R-:W-:Y:S01]  /*a9d0*/  @!PT LDS RZ, [RZ] ;  /* 0x00000000fffff984 */ /* 0x000fe20000000800 */
[----:B------:R-:W-:Y:S01]  /*a9e0*/  @!PT LDS RZ, [RZ] ;  /* 0x00000000fffff984 */ /* 0x000fe20000000800 */
[----:B------:R3:W-:Y:S01]  /*a9f0*/  @!P0 LDGSTS.E.BYPASS.LTC128B.128 [R237+0x8800], [R20.64] ;  /* 0x0880000014ed8fae */ /* 0x0007e2000b901d46 */
[----:B------:R-:W-:-:S03]  /*aa00*/  LOP3.LUT P0, RZ, R58, 0x2, RZ, 0xc0, !PT ;  /* 0x000000023aff7812 */ /* 0x000fc6000780c0ff */
[----:B------:R-:W-:Y:S04]  /*aa10*/  LDSM.16.M88.4 R140, [R228] ;  /* 0x00000000e48c783b */ /* 0x000fe80000000200 */
[----:B-----5:R-:W5:Y:S04]  /*aa20*/  LDSM.16.M88.4 R4, [R226+0x1000] ;  /* 0x00100000e204783b */ /* 0x020f680000000200 */
[----:B------:R-:W-:Y:S02]  /*aa30*/  LDSM.16.M88.4 R136, [R227] ;  /* 0x00000000e388783b */ /* 0x000fe40000000200 */
[----:B------:R-:W-:-:S02]  /*aa40*/  @P0 IADD3 R225, R8, -0x20, RZ ;  /* 0xffffffe008e10810 */ /* 0x000fc40007ffe0ff */
[----:B------:R-:W2:Y:S02]  /*aa50*/  LDSM.16.M88.4 R124, [R226+0x1400] ;  /* 0x00140000e27c783b */ /* 0x000ea40000000200 */
        /* <DEDUP_REMOVED lines=19> */
[----:B------:R-:W3:Y:S01]  /*ab90*/  LDSM.16.M88.4 R100, [R226+0x2000] ;  /* 0x00200000e264783b */ /* 0x000ee20000000200 */
[C---:B------:R-:W-:Y:S02]  /*aba0*/  IADD3 R209, R225.reuse, 0x3800, RZ ;  /* 0x00003800e1d17810 */ /* 0x040fe40007ffe0ff */
[----:B------:R-:W-:Y:S01]  /*abb0*/  IADD3 R208, R225, 0x3c00, RZ ;  /* 0x00003c00e1d07810 */ /* 0x000fe20007ffe0ff */
[C---:B-----5:R-:W-:Y:S01]  /*abc0*/  HMMA.16816.F32 R8, R140.reuse, R4, RZ ;  /* 0x000000048c08723c */ /* 0x060fe200000018ff */
[----:B------:R-:W-:Y:S04]  /*abd0*/  LDSM.16.M88.4 R92, [R226+0x2400] ;  /* 0x00240000e25c783b */ /* 0x000fe80000000200 */
[----:B------:R-:W-:Y:S03]  /*abe0*/  LDSM.16.M88.4 R84, [R226+0x2800] ;  /* 0x00280000e254783b */ /* 0x000fe60000000200 */
[C---:B------:R-:W-:Y:S01]  /*abf0*/  HMMA.16816.F32 R4, R140.reuse, R6, RZ ;  /* 0x000000068c04723c */ /* 0x040fe200000018ff */
[----:B------:R-:W-:Y:S04]  /*ac00*/  LDSM.16.M88.4 R76, [R226+0x2c00] ;  /* 0x002c0000e24c783b */ /* 0x000fe80000000200 */
[----:B------:R-:W-:Y:S03]  /*ac10*/  LDSM.16.M88.4 R68, [R226+0x3000] ;  /* 0x00300000e244783b */ /* 0x000fe60000000200 */
[----:B--2---:R-:W-:Y:S01]  /*ac20*/  HMMA.16816.F32 R128, R140, R124, RZ ;  /* 0x0000007c8c80723c */ /* 0x004fe200000018ff */
[----:B------:R-:W-:Y:S04]  /*ac30*/  LDSM.16.M88.4 R60, [R226+0x3400] ;  /* 0x00340000e23c783b */ /* 0x000fe80000000200 */
[----:B------:R-:W-:Y:S03]  /*ac40*/  LDSM.16.M88.4 R48, [R226+0x3800] ;  /* 0x00380000e230783b */ /* 0x000fe60000000200 */
[C---:B-1----:R-:W-:Y:S01]  /*ac50*/  HMMA.16816.F32 R8, R136.reuse, R12, R8 ;  /* 0x0000000c8808723c */ /* 0x042fe20000001808 */
[----:B------:R-:W-:Y:S04]  /*ac60*/  LDSM.16.M88.4 R32, [R226+0x3c00] ;  /* 0x003c0000e220783b */ /* 0x000fe80000000200 */
[----:B------:R-:W-:Y:S02]  /*ac70*/  LDSM.16.M88.4 R24, [R226+0x4000] ;  /* 0x00400000e218783b */ /* 0x000fe40000000200 */
[----:B------:R-:W-:Y:S01]  /*ac80*/  LOP3.LUT R13, R42, 0xffffffe0, RZ, 0xc0, !PT ;  /* 0xffffffe02a0d7812 */ /* 0x000fe200078ec0ff */
[----:B------:R-:W-:Y:S01]  /*ac90*/  HMMA.16816.F32 R4, R136, R14, R4 ;  /* 0x0000000e8804723c */ /* 0x000fe20000001804 */
[----:B----4-:R-:W-:Y:S03]  /*aca0*/  LDSM.16.M88.4 R16, [R226+0x4400] ;  /* 0x00440000e210783b */ /* 0x010fe60000000200 */
[C---:B------:R-:W-:Y:S01]  /*acb0*/  IMAD.IADD R42, R56.reuse, 0x1, -R13 ;  /* 0x00000001382a7824 */ /* 0x040fe200078e0a0d */
[----:B------:R-:W-:Y:S01]  /*acc0*/  LDSM.16.M88.4 R144, [R226+0x4800] ;  /* 0x00480000e290783b */ /* 0x000fe20000000200 */
[----:B------:R-:W-:-:S02]  /*acd0*/  IMAD.SHL.U32 R56, R56, 0x2, RZ ;  /* 0x0000000238387824 */ /* 0x000fc400078e00ff */
[----:B------:R-:W-:Y:S01]  /*ace0*/  HMMA.16816.F32 R156, R140, R148, RZ ;  /* 0x000000948c9c723c */ /* 0x000fe200000018ff */
[----:B------:R-:W-:Y:S01]  /*acf0*/  SHF.R.S32.HI R45, RZ, 0x1f, R42 ;  /* 0x0000001fff2d7819 */ /* 0x000fe2000001142a */
[----:B------:R-:W0:Y:S03]  /*ad00*/  LDGDEPBAR ;  /* 0x00000000000079af */ /* 0x000e260000000000 */
[----:B------:R-:W-:-:S03]  /*ad10*/  LEA.HI R45, R45, R42, RZ, 0x2 ;  /* 0x0000002a2d2d7211 */ /* 0x000fc600078f10ff */
[----:B------:R-:W-:Y:S01]  /*ad20*/  HMMA.16816.F32 R124, R140, R126, RZ ;  /* 0x0000007e8c7c723c */ /* 0x000fe200000018ff */
[----:B------:R-:W-:-:S04]  /*ad30*/  SHF.R.S32.HI R45, RZ, 0x2, R45 ;  /* 0x00000002ff2d7819 */ /* 0x000fc8000001142d */
[----:B------:R-:W-:Y:S02]  /*ad40*/  IADD3 R2, R2, 0x1, R45 ;  /* 0x0000000102027810 */ /* 0x000fe40007ffe02d */
[----:B------:R-:W-:Y:S01]  /*ad50*/  LOP3.LUT R45, R56, 0x6, RZ, 0xc0, !PT ;  /* 0x00000006382d7812 */ /* 0x000fe200078ec0ff */
[----:B------:R-:W-:Y:S01]  /*ad60*/  HMMA.16816.F32 R128, R136, R132, R128 ;  /* 0x000000848880723c */ /* 0x000fe20000001880 */
[----:B------:R-:W-:-:S04]  /*ad70*/  IADD3 R2, R59, R2, -R234 ;  /* 0x000000023b027210 */ /* 0x000fc80007ffe8ea */
[----:B------:R-:W-:Y:S01]  /*ad80*/  IADD3 R148, R2, c[0x0][0x2e8], RZ ;  /* 0x0000ba0002947a10 */ /* 0x000fe20007ffe0ff */
[----:B------:R-:W-:Y:S02]  /*ad90*/  IMAD.IADD R2, R0, 0x1, R45 ;  /* 0x0000000100027824 */ /* 0x000fe400078e022d */
[C---:B------:R-:W-:Y:S01]  /*ada0*/  HMMA.16816.F32 R120, R140.reuse, R116, RZ ;  /* 0x000000748c78723c */ /* 0x040fe200000018ff */
[C---:B------:R-:W-:Y:S02]  /*adb0*/  IADD3 R42, R148.reuse, 0x8, RZ ;  /* 0x00000008942a7810 */ /* 0x040fe40007ffe0ff */
[-C--:B------:R-:W-:Y:S02]  /*adc0*/  IMNMX R148, R148, R59.reuse, PT ;  /* 0x0000003b94947217 */ /* 0x080fe40003800200 */
[----:B------:R-:W-:Y:S02]  /*add0*/  IMNMX R149, R42, R59, PT ;  /* 0x0000003b2a957217 */ /* 0x000fe40003800200 */
[----:B------:R-:W1:Y:S01]  /*ade0*/  LDSM.16.M88.4 R56, [R225+0xc00] ;  /* 0x000c0000e138783b */ /* 0x000e620000000200 */
[C---:B------:R-:W-:Y:S01]  /*adf0*/  IADD3 R41, R2.reuse, 0x1, RZ ;  /* 0x0000000102297810 */ /* 0x040fe20007ffe0ff */
[----:B------:R-:W-:Y:S01]  /*ae00*/  HMMA.16816.F32 R116, R140, R118, RZ ;  /* 0x000000768c74723c */ /* 0x000fe200000018ff */
[----:B------:R-:W-:-:S02]  /*ae10*/  IADD3 R40, R2, 0x8, RZ ;  /* 0x0000000802287810 */ /* 0x000fc40007ffe0ff */
[CC--:B------:R-:W-:Y:S02]  /*ae20*/  ISETP.GE.AND P2, PT, R41.reuse, R148.reuse, PT ;  /* 0x000000942900720c */ /* 0x0c0fe40003f46270 */
[-C--:B------:R-:W-:Y:S02]  /*ae30*/  ISETP.GE.AND P0, PT, R41, R149.reuse, PT ;  /* 0x000000952900720c */ /* 0x080fe40003f06270 */
[C---:B------:R-:W-:Y:S01]  /*ae40*/  ISETP.GE.AND P1, PT, R40.reuse, R148, PT ;  /* 0x000000942800720c */ /* 0x040fe20003f26270 */
[----:B---3--:R-:W-:Y:S01]  /*ae50*/  HMMA.16816.F32 R112, R140, R108, RZ ;  /* 0x0000006c8c70723c */ /* 0x008fe200000018ff */
[----:B------:R-:W-:Y:S02]  /*ae60*/  ISETP.GE.AND P3, PT, R40, R149, PT ;  /* 0x000000952800720c */ /* 0x000fe40003f66270 */
[C---:B------:R-:W-:Y:S02]  /*ae70*/  IADD3 R41, R2.reuse, 0x9, RZ ;  /* 0x0000000902297810 */ /* 0x040fe40007ffe0ff */
[----:B------:R-:W-:-:S02]  /*ae80*/  IADD3 R40, R2, 0x10, RZ ;  /* 0x0000001002287810 */ /* 0x000fc40007ffe0ff */
[----:B------:R-:W-:Y:S01]  /*ae90*/  FSEL R133, R9, -INF , !P2 ;  /* 0xff80000009857808 */ /* 0x000fe20005000000 */
[----:B------:R-:W-:Y:S01]  /*aea0*/  HMMA.16816.F32 R124, R136, R134, R124 ;  /* 0x00000086887c723c */ /* 0x000fe2000000187c */
[----:B------:R-:W-:Y:S02]  /*aeb0*/  FSEL R9, R4, -INF , !P1 ;  /* 0xff80000004097808 */ /* 0x000fe40004800000 */
[C---:B------:R-:W-:Y:S02]  /*aec0*/  ISETP.GE.AND P5, PT, R41.reuse, R149, PT ;  /* 0x000000952900720c */ /* 0x040fe40003fa6270 */
[-C--:B------:R-:W-:Y:S02]  /*aed0*/  ISETP.GE.AND P4, PT, R40, R148.reuse, PT ;  /* 0x000000942800720c */ /* 0x080fe40003f86270 */
[----:B------:R-:W-:Y:S01]  /*aee0*/  IADD3 R4, R2, 0x18, RZ ;  /* 0x0000001802047810 */ /* 0x000fe20007ffe0ff */
[----:B------:R-:W-:Y:S01]  /*aef0*/  HMMA.16816.F32 R108, R140, R110, RZ ;  /* 0x0000006e8c6c723c */ /* 0x000fe200000018ff */
[----:B------:R-:W-:-:S02]  /*af00*/  ISETP.GE.AND P6, PT, R41, R148, PT ;  /* 0x000000942900720c */ /* 0x000fc40003fc6270 */
[----:B------:R-:W-:Y:S02]  /*af10*/  FSEL R242, R7, -INF , !P5 ;  /* 0xff80000007f27808 */ /* 0x000fe40006800000 */
[----:B------:R-:W-:Y:S02]  /*af20*/  FSEL R161, R128, -INF , !P4 ;  /* 0xff80000080a17808 */ /* 0x000fe40006000000 */
[----:B------:R-:W-:Y:S01]  /*af30*/  FSEL R206, R6, -INF , !P3 ;  /* 0xff80000006ce7808 */ /* 0x000fe20005800000 */
[----:B------:R-:W-:Y:S01]  /*af40*/  HMMA.16816.F32 R120, R136, R152, R120 ;  /* 0x000000988878723c */ /* 0x000fe20000001878 */
[----:B------:R-:W-:Y:S02]  /*af50*/  FSEL R135, R5, -INF , !P6 ;  /* 0xff80000005877808 */ /* 0x000fe40007000000 */
[C---:B------:R-:W-:Y:S02]  /*af60*/  ISETP.GE.AND P5, PT, R4.reuse, R148, PT ;  /* 0x000000940400720c */ /* 0x040fe40003fa6270 */
[----:B------:R-:W-:-:S02]  /*af70*/  ISETP.GE.AND P4, PT, R4, R149, PT ;  /* 0x000000950400720c */ /* 0x000fc40003f86270 */
[----:B------:R-:W2:Y:S01]  /*af80*/  LDSM.16.M88.4 R4, [R225+0x1000] ;  /* 0x00100000e104783b */ /* 0x000ea20000000200 */
[----:B------:R-:W-:Y:S01]  /*af90*/  P2R R47, PR, RZ, 0x1 ;  /* 0x00000001ff2f7803 */ /* 0x000fe20000000000 */
[----:B------:R-:W-:Y:S01]  /*afa0*/  HMMA.16816.F32 R104, R140, R100, RZ ;  /* 0x000000648c68723c */ /* 0x000fe200000018ff */
[CC--:B------:R-:W-:Y:S02]  /*afb0*/  ISETP.GE.AND P0, PT, R2.reuse, R149.reuse, PT ;  /* 0x000000950200720c */ /* 0x0c0fe40003f06270 */
[----:B------:R-:W-:Y:S02]  /*afc0*/  IADD3 R41, R2, 0x11, RZ ;  /* 0x0000001102297810 */ /* 0x000fe40007ffe0ff */
[----:B------:R-:W-:Y:S02]  /*afd0*/  FSEL R10, R10, -INF , !P0 ;  /* 0xff8000000a0a7808 */ /* 0x000fe40004000000 */
[----:B------:R-:W-:Y:S01]  /*afe0*/  ISETP.GE.AND P0, PT, R40, R149, PT ;  /* 0x000000952800720c */ /* 0x000fe20003f06270 */
[----:B------:R-:W-:Y:S01]  /*aff0*/  HMMA.16816.F32 R116, R136, R154, R116 ;  /* 0x0000009a8874723c */ /* 0x000fe20000001874 */
[----:B------:R-:W-:-:S02]  /*b000*/  IADD3 R40, R2, 0x19, RZ ;  /* 0x0000001902287810 */ /* 0x000fc40007ffe0ff */
[----:B------:R-:W-:Y:S02]  /*b010*/  FSEL R246, R130, -INF , !P0 ;  /* 0xff80000082f67808 */ /* 0x000fe40004000000 */
[CC--:B------:R-:W-:Y:S02]  /*b020*/  ISETP.GE.AND P1, PT, R41.reuse, R148.reuse, PT ;  /* 0x000000942900720c */ /* 0x0c0fe40003f26270 */
[-C--:B------:R-:W-:Y:S01]  /*b030*/  ISETP.GE.AND P2, PT, R41, R149.reuse, PT ;  /* 0x000000952900720c */ /* 0x080fe20003f46270 */
[----:B-1----:R-:W-:Y:S01]  /*b040*/  HMMA.16816.F32 R112, R136, R56, R112 ;  /* 0x000000388870723c */ /* 0x002fe20000001870 */
[C---:B------:R-:W-:Y:S02]  /*b050*/  ISETP.GE.AND P3, PT, R40.reuse, R148, PT ;  /* 0x000000942800720c */ /* 0x040fe40003f66270 */
[----:B------:R-:W-:Y:S02]  /*b060*/  ISETP.GE.AND P0, PT, R40, R149, PT ;  /* 0x000000952800720c */ /* 0x000fe40003f06270 */
[----:B------:R-:W-:-:S02]  /*b070*/  IADD3 R40, R2, 0x20, RZ ;  /* 0x0000002002287810 */ /* 0x000fc40007ffe0ff */
[----:B------:R-:W-:Y:S01]  /*b080*/  FSEL R129, R129, -INF , !P1 ;  /* 0xff80000081817808 */ /* 0x000fe20004800000 */
[----:B------:R-:W-:Y:S01]  /*b090*/  HMMA.16816.F32 R108, R136, R58, R108 ;  /* 0x0000003a886c723c */ /* 0x000fe2000000186c */
[----:B------:R-:W-:Y:S01]  /*b0a0*/  FSEL R250, R131, -INF , !P2 ;  /* 0xff80000083fa7808 */ /* 0x000fe20005000000 */
[----:B------:R-:W-:Y:S01]  /*b0b0*/  LDSM.16.M88.4 R56, [R225+0x1800] ;  /* 0x00180000e138783b */ /* 0x000fe20000000200 */
[C---:B------:R-:W-:Y:S02]  /*b0c0*/  ISETP.GE.AND P1, PT, R40.reuse, R148, PT ;  /* 0x000000942800720c */ /* 0x040fe40003f26270 */
[----:B------:R-:W-:Y:S02]  /*b0d0*/  ISETP.GE.AND P2, PT, R40, R149, PT ;  /* 0x000000952800720c */ /* 0x000fe40003f46270 */
[----:B------:R-:W-:Y:S01]  /*b0e0*/  IADD3 R41, R2, 0x21, RZ ;  /* 0x0000002102297810 */ /* 0x000fe20007ffe0ff */
[----:B------:R-:W-:Y:S01]  /*b0f0*/  HMMA.16816.F32 R100, R140, R102, RZ ;  /* 0x000000668c64723c */ /* 0x000fe200000018ff */
[----:B------:R-:W-:-:S02]  /*b100*/  FSEL R155, R124, -INF , !P5 ;  /* 0xff8000007c9b7808 */ /* 0x000fc40006800000 */
[----:B------:R-:W-:Y:S02]  /*b110*/  FSEL R244, R126, -INF , !P4 ;  /* 0xff8000007ef47808 */ /* 0x000fe40006000000 */
[----:B------:R-:W-:Y:S02]  /*b120*/  FSEL R163, R125, -INF , !P3 ;  /* 0xff8000007da37808 */ /* 0x000fe40005800000 */
[----:B------:R-:W-:Y:S01]  /*b130*/  IADD3 R40, R2, 0x28, RZ ;  /* 0x0000002802287810 */ /* 0x000fe20007ffe0ff */
[----:B--2---:R-:W-:Y:S01]  /*b140*/  HMMA.16816.F32 R104, R136, R4, R104 ;  /* 0x000000048868723c */ /* 0x004fe20000001868 */
[----:B------:R-:W-:Y:S02]  /*b150*/  FSEL R248, R127, -INF , !P0 ;  /* 0xff8000007ff87808 */ /* 0x000fe40004000000 */
[----:B------:R-:W1:Y:S01]  /*b160*/  LDSM.16.M88.4 R124, [R225+0x1400] ;  /* 0x00140000e17c783b */ /* 0x000e620000000200 */
[C---:B------:R-:W-:Y:S02]  /*b170*/  ISETP.GE.AND P5, PT, R41.reuse, R148, PT ;  /* 0x000000942900720c */ /* 0x040fe40003fa6270 */
[----:B------:R-:W-:-:S02]  /*b180*/  ISETP.GE.AND P4, PT, R41, R149, PT ;  /* 0x000000952900720c */ /* 0x000fc40003f86270 */
        /* <DEDUP_REMOVED lines=11> */
[----:B------:R-:W-:Y:S01]  /*b240*/  HMMA.16816.F32 R88, R140, R84, RZ ;  /* 0x000000548c58723c */ /* 0x000fe200000018ff */
[-C--:B------:R-:W-:Y:S02]  /*b250*/  ISETP.GE.AND P2, PT, R41, R149.reuse, PT ;  /* 0x000000952900720c */ /* 0x080fe40003f46270 */
[C---:B------:R-:W-:Y:S02]  /*b260*/  ISETP.GE.AND P5, PT, R40.reuse, R148, PT ;  /* 0x000000942800720c */ /* 0x040fe40003fa6270 */
[----:B------:R-:W-:-:S02]  /*b270*/  ISETP.GE.AND P4, PT, R40, R149, PT ;  /* 0x000000952800720c */ /* 0x000fc40003f86270 */
[C---:B------:R-:W-:Y:S01]  /*b280*/  IADD3 R41, R2.reuse, 0x31, RZ ;  /* 0x0000003102297810 */ /* 0x040fe20007ffe0ff */
[----:B------:R-:W-:Y:S01]  /*b290*/  HMMA.16816.F32 R100, R136, R6, R100 ;  /* 0x000000068864723c */ /* 0x000fe20000001864 */
[----:B------:R-:W-:Y:S02]  /*b2a0*/  IADD3 R4, R2, 0x39, RZ ;  /* 0x0000003902047810 */ /* 0x000fe40007ffe0ff */
[----:B------:R-:W-:Y:S02]  /*b2b0*/  FSEL R169, R116, -INF , !P3 ;  /* 0xff80000074a97808 */ /* 0x000fe40005800000 */
[----:B------:R-:W-:Y:S02]  /*b2c0*/  FSEL R202, R118, -INF , !P0 ;  /* 0xff80000076ca7808 */ /* 0x000fe40004000000 */
[----:B------:R-:W-:Y:S01]  /*b2d0*/  FSEL R173, R112, -INF , !P5 ;  /* 0xff80000070ad7808 */ /* 0x000fe20006800000 */
[----:B------:R-:W-:Y:S01]  /*b2e0*/  HMMA.16816.F32 R84, R140, R86, RZ ;  /* 0x000000568c54723c */ /* 0x000fe200000018ff */
[----:B------:R-:W-:-:S02]  /*b2f0*/  FSEL R198, R114, -INF , !P4 ;  /* 0xff80000072c67808 */ /* 0x000fc40006000000 */
[CC--:B------:R-:W-:Y:S02]  /*b300*/  ISETP.GE.AND P3, PT, R41.reuse, R148.reuse, PT ;  /* 0x000000942900720c */ /* 0x0c0fe40003f66270 */
[-C--:B------:R-:W-:Y:S02]  /*b310*/  ISETP.GE.AND P0, PT, R41, R149.reuse, PT ;  /* 0x000000952900720c */ /* 0x080fe40003f06270 */
[C---:B------:R-:W-:Y:S01]  /*b320*/  ISETP.GE.AND P5, PT, R4.reuse, R148, PT ;  /* 0x000000940400720c */ /* 0x040fe20003fa6270 */
[----:B-1----:R-:W-:Y:S01]  /*b330*/  HMMA.16816.F32 R96, R136, R124, R96 ;  /* 0x0000007c8860723c */ /* 0x002fe20000001860 */
[----:B------:R-:W-:Y:S02]  /*b340*/  ISETP.GE.AND P4, PT, R4, R149, PT ;  /* 0x000000950400720c */ /* 0x000fe40003f86270 */
[C---:B------:R-:W-:Y:S02]  /*b350*/  IADD3 R4, R2.reuse, 0x40, RZ ;  /* 0x0000004002047810 */ /* 0x040fe40007ffe0ff */
[----:B------:R-:W-:-:S02]  /*b360*/  IADD3 R40, R2, 0x38, RZ ;  /* 0x0000003802287810 */ /* 0x000fc40007ffe0ff */
[----:B------:R-:W-:Y:S01]  /*b370*/  FSEL R113, R113, -INF , !P3 ;  /* 0xff80000071717808 */ /* 0x000fe20005800000 */
[----:B------:R-:W-:Y:S01]  /*b380*/  HMMA.16816.F32 R80, R140, R76, RZ ;  /* 0x0000004c8c50723c */ /* 0x000fe200000018ff */
[----:B------:R-:W-:Y:S02]  /*b390*/  FSEL R194, R115, -INF , !P0 ;  /* 0xff80000073c27808 */ /* 0x000fe40004000000 */
[----:B------:R-:W-:Y:S02]  /*b3a0*/  FSEL R171, R117, -INF , !P1 ;  /* 0xff80000075ab7808 */ /* 0x000fe40004800000 */
[----:B------:R-:W-:Y:S02]  /*b3b0*/  FSEL R200, R119, -INF , !P2 ;  /* 0xff80000077c87808 */ /* 0x000fe40005000000 */
[C---:B------:R-:W-:Y:S01]  /*b3c0*/  ISETP.GE.AND P3, PT, R4.reuse, R148, PT ;  /* 0x000000940400720c */ /* 0x040fe20003f66270 */
[----:B------:R-:W-:Y:S01]  /*b3d0*/  HMMA.16816.F32 R92, R136, R126, R92 ;  /* 0x0000007e885c723c */ /* 0x000fe2000000185c */
        /* <DEDUP_REMOVED lines=8> */
[----:B------:R-:W-:Y:S01]  /*b460*/  FSEL R177, R109, -INF , !P5 ;  /* 0xff8000006db17808 */ /* 0x000fe20006800000 */
[----:B------:R-:W-:Y:S01]  /*b470*/  HMMA.16816.F32 R84, R136, R58, R84 ;  /* 0x0000003a8854723c */ /* 0x000fe20000001854 */
[----:B------:R-:W-:Y:S01]  /*b480*/  FSEL R196, R111, -INF , !P4 ;  /* 0xff8000006fc47808 */ /* 0x000fe20006000000 */
[----:B------:R-:W-:Y:S01]  /*b490*/  LDSM.16.M88.4 R56, [R225+0x2400] ;  /* 0x00240000e138783b */ /* 0x000fe20000000200 */
[CC--:B------:R-:W-:Y:S02]  /*b4a0*/  ISETP.GE.AND P1, PT, R5.reuse, R148.reuse, PT ;  /* 0x000000940500720c */ /* 0x0c0fe40003f26270 */
[-C--:B------:R-:W-:Y:S02]  /*b4b0*/  ISETP.GE.AND P2, PT, R5, R149.reuse, PT ;  /* 0x000000950500720c */ /* 0x080fe40003f46270 */
[C---:B------:R-:W-:Y:S01]  /*b4c0*/  ISETP.GE.AND P5, PT, R4.reuse, R148, PT ;  /* 0x000000940400720c */ /* 0x040fe20003fa6270 */
[----:B------:R-:W-:Y:S01]  /*b4d0*/  HMMA.16816.F32 R76, R140, R78, RZ ;  /* 0x0000004e8c4c723c */ /* 0x000fe200000018ff */
[----:B------:R-:W-:-:S02]  /*b4e0*/  ISETP.GE.AND P4, PT, R4, R149, PT ;  /* 0x000000950400720c */ /* 0x000fc40003f86270 */
[----:B------:R-:W1:Y:S01]  /*b4f0*/  LDSM.16.M88.4 R4, [R225+0x1c00] ;  /* 0x001c0000e104783b */ /* 0x000e620000000200 */
[----:B------:R-:W-:Y:S02]  /*b500*/  IADD3 R40, R2, 0x49, RZ ;  /* 0x0000004902287810 */ /* 0x000fe40007ffe0ff */
[----:B------:R-:W-:Y:S02]  /*b510*/  FSEL R111, R104, -INF , !P3 ;  /* 0xff800000686f7808 */ /* 0x000fe40005800000 */
[----:B------:R-:W-:Y:S01]  /*b520*/  FSEL R190, R106, -INF , !P0 ;  /* 0xff8000006abe7808 */ /* 0x000fe20004000000 */
[----:B------:R-:W-:Y:S01]  /*b530*/  HMMA.16816.F32 R72, R140, R68, RZ ;  /* 0x000000448c48723c */ /* 0x000fe200000018ff */
[C---:B------:R-:W-:Y:S02]  /*b540*/  ISETP.GE.AND P3, PT, R40.reuse, R148, PT ;  /* 0x000000942800720c */ /* 0x040fe40003f66270 */
[----:B------:R-:W-:Y:S02]  /*b550*/  ISETP.GE.AND P0, PT, R40, R149, PT ;  /* 0x000000952800720c */ /* 0x000fe40003f06270 */
[----:B------:R-:W-:-:S02]  /*b560*/  IADD3 R40, R2, 0x50, RZ ;  /* 0x0000005002287810 */ /* 0x000fc40007ffe0ff */
[----:B------:R-:W-:Y:S01]  /*b570*/  FSEL R105, R105, -INF , !P1 ;  /* 0xff80000069697808 */ /* 0x000fe20004800000 */
[C---:B------:R-:W-:Y:S01]  /*b580*/  HMMA.16816.F32 R68, R140.reuse, R70, RZ ;  /* 0x000000468c44723c */ /* 0x040fe200000018ff */
[----:B------:R-:W-:Y:S02]  /*b590*/  FSEL R188, R107, -INF , !P2 ;  /* 0xff8000006bbc7808 */ /* 0x000fe40005000000 */
        /* <DEDUP_REMOVED lines=8> */
[----:B------:R-:W-:Y:S01]  /*b620*/  HMMA.16816.F32 R60, R140, R62, RZ ;  /* 0x0000003e8c3c723c */ /* 0x000fe200000018ff */
[----:B------:R-:W-:Y:S02]  /*b630*/  FSEL R184, R103, -INF , !P0 ;  /* 0xff80000067b87808 */ /* 0x000fe40004000000 */
[----:B------:R-:W2:Y:S01]  /*b640*/  LDSM.16.M88.4 R100, [R225+0x2000] ;  /* 0x00200000e164783b */ /* 0x000ea20000000200 */
[C---:B------:R-:W-:Y:S02]  /*b650*/  ISETP.GE.AND P5, PT, R41.reuse, R148, PT ;  /* 0x000000942900720c */ /* 0x040fe40003fa6270 */
[----:B------:R-:W-:-:S02]  /*b660*/  ISETP.GE.AND P4, PT, R41, R149, PT ;  /* 0x000000952900720c */ /* 0x000fc40003f86270 */
[C---:B------:R-:W-:Y:S01]  /*b670*/  ISETP.GE.AND P3, PT, R40.reuse, R148, PT ;  /* 0x000000942800720c */ /* 0x040fe20003f66270 */
[----:B------:R-:W-:Y:S01]  /*b680*/  HMMA.16816.F32 R52, R140, R48, RZ ;  /* 0x000000308c34723c */ /* 0x000fe200000018ff */
[----:B------:R-:W-:Y:S02]  /*b690*/  ISETP.GE.AND P0, PT, R40, R149, PT ;  /* 0x000000952800720c */ /* 0x000fe40003f06270 */
[C---:B------:R-:W-:Y:S02]  /*b6a0*/  IADD3 R41, R2.reuse, 0x59, RZ ;  /* 0x0000005902297810 */ /* 0x040fe40007ffe0ff */
[----:B------:R-:W-:Y:S02]  /*b6b0*/  IADD3 R40, R2, 0x60, RZ ;  /* 0x0000006002287810 */ /* 0x000fe40007ffe0ff */
        /* <DEDUP_REMOVED lines=21> */
[----:B--2---:R-:W-:Y:S01]  /*b810*/  HMMA.16816.F32 R72, R136, R100, R72 ;  /* 0x000000648848723c */ /* 0x004fe20000001848 */
[----:B------:R-:W-:Y:S02]  /*b820*/  ISETP.GE.AND P4, PT, R4, R149, PT ;  /* 0x000000950400720c */ /* 0x000fe40003f86270 */
[C---:B------:R-:W-:Y:S02]  /*b830*/  IADD3 R4, R2.reuse, 0x70, RZ ;  /* 0x0000007002047810 */ /* 0x040fe40007ffe0ff */
[----:B------:R-:W-:-:S02]  /*b840*/  IADD3 R40, R2, 0x68, RZ ;  /* 0x0000006802287810 */ /* 0x000fc40007ffe0ff */
[----:B------:R-:W-:Y:S01]  /*b850*/  FSEL R193, R89, -INF , !P3 ;  /* 0xff80000059c17808 */ /* 0x000fe20005800000 */
[----:B------:R-:W-:Y:S01]  /*b860*/  HMMA.16816.F32 R68, R136, R102, R68 ;  /* 0x000000668844723c */ /* 0x000fe20000001844 */
[----:B------:R-:W-:Y:S02]  /*b870*/  FSEL R172, R91, -INF , !P0 ;  /* 0xff8000005bac7808 */ /* 0x000fe40004000000 */
[----:B------:R-:W-:Y:S02]  /*b880*/  FSEL R187, R93, -INF , !P1 ;  /* 0xff8000005dbb7808 */ /* 0x000fe40004800000 */
[----:B------:R-:W-:Y:S02]  /*b890*/  FSEL R180, R95, -INF , !P2 ;  /* 0xff8000005fb47808 */ /* 0x000fe40005000000 */
[C---:B------:R-:W-:Y:S01]  /*b8a0*/  ISETP.GE.AND P3, PT, R4.reuse, R148, PT ;  /* 0x000000940400720c */ /* 0x040fe20003f66270 */
[----:B------:R-:W-:Y:S01]  /*b8b0*/  HMMA.16816.F32 R36, R140, R32, RZ ;  /* 0x000000208c24723c */ /* 0x000fe200000018ff */
[----:B------:R-:W-:-:S02]  /*b8c0*/  ISETP.GE.AND P0, PT, R4, R149, PT ;  /* 0x000000950400720c */ /* 0x000fc40003f06270 */
[C---:B------:R-:W-:Y:S02]  /*b8d0*/  ISETP.GE.AND P1, PT, R40.reuse, R148, PT ;  /* 0x000000942800720c */ /* 0x040fe40003f26270 */
[----:B------:R-:W-:Y:S02]  /*b8e0*/  ISETP.GE.AND P2, PT, R40, R149, PT ;  /* 0x000000952800720c */ /* 0x000fe40003f46270 */
[C---:B------:R-:W-:Y:S01]  /*b8f0*/  IADD3 R5, R2.reuse, 0x71, RZ ;  /* 0x0000007102057810 */ /* 0x040fe20007ffe0ff */
[----:B------:R-:W-:Y:S01]  /*b900*/  HMMA.16816.F32 R28, R140, R24, RZ ;  /* 0x000000188c1c723c */ /* 0x000fe200000018ff */
[----:B------:R-:W-:Y:S02]  /*b910*/  IADD3 R4, R2, 0x78, RZ ;  /* 0x0000007802047810 */ /* 0x000fe40007ffe0ff */
[----:B------:R-:W-:Y:S02]  /*b920*/  FSEL R195, R84, -INF , !P1 ;  /* 0xff80000054c37808 */ /* 0x000fe40004800000 */
[----:B------:R-:W-:-:S02]  /*b930*/  FSEL R170, R86, -INF , !P2 ;  /* 0xff80000056aa7808 */ /* 0x000fc40005000000 */
[----:B------:R-:W-:Y:S01]  /*b940*/  FSEL R197, R85, -INF , !P5 ;  /* 0xff80000055c57808 */ /* 0x000fe20006800000 */
[C---:B------:R-:W-:Y:S01]  /*b950*/  HMMA.16816.F32 R20, R140.reuse, R16, RZ ;  /* 0x000000108c14723c */ /* 0x040fe200000018ff */
[----:B------:R-:W-:Y:S02]  /*b960*/  FSEL R168, R87, -INF , !P4 ;  /* 0xff80000057a87808 */ /* 0x000fe40006000000 */
[CC--:B------:R-:W-:Y:S02]  /*b970*/  ISETP.GE.AND P1, PT, R5.reuse, R148.reuse, PT ;  /* 0x000000940500720c */ /* 0x0c0fe40003f26270 */
[-C--:B------:R-:W-:Y:S02]  /*b980*/  ISETP.GE.AND P2, PT, R5, R149.reuse, PT ;  /* 0x000000950500720c */ /* 0x080fe40003f46270 */
[C---:B------:R-:W-:Y:S01]  /*b990*/  ISETP.GE.AND P5, PT, R4.reuse, R148, PT ;  /* 0x000000940400720c */ /* 0x040fe20003fa6270 */
[----:B------:R-:W-:Y:S01]  /*b9a0*/  HMMA.16816.F32 R12, R140, R144, RZ ;  /* 0x000000908c0c723c */ /* 0x000fe200000018ff */
[----:B------:R-:W-:-:S02]  /*b9b0*/  ISETP.GE.AND P4, PT, R4, R149, PT ;  /* 0x000000950400720c */ /* 0x000fc40003f86270 */
[----:B------:R-:W1:Y:S01]  /*b9c0*/  LDSM.16.M88.4 R4, [R225+0x2800] ;  /* 0x00280000e104783b */ /* 0x000e620000000200 */
[----:B------:R-:W-:Y:S02]  /*b9d0*/  FSEL R199, R80, -INF , !P3 ;  /* 0xff80000050c77808 */ /* 0x000fe40005800000 */
[----:B------:R-:W-:Y:S02]  /*b9e0*/  FSEL R166, R82, -INF , !P0 ;  /* 0xff80000052a67808 */ /* 0x000fe40004000000 */
[----:B------:R-:W-:Y:S01]  /*b9f0*/  FSEL R201, R81, -INF , !P1 ;  /* 0xff80000051c97808 */ /* 0x000fe20004800000 */
[----:B------:R-:W-:Y:S01]  /*ba00*/  HMMA.16816.F32 R32, R140, R34, RZ ;  /* 0x000000228c20723c */ /* 0x000fe200000018ff */
[----:B------:R-:W-:Y:S02]  /*ba10*/  FSEL R162, R83, -INF , !P2 ;  /* 0xff80000053a27808 */ /* 0x000fe40005000000 */
[C---:B------:R-:W-:Y:S02]  /*ba20*/  IADD3 R40, R2.reuse, 0x79, RZ ;  /* 0x0000007902287810 */ /* 0x040fe40007ffe0ff */
[----:B------:R-:W-:-:S02]  /*ba30*/  IADD3 R41, R2, 0x81, RZ ;  /* 0x0000008102297810 */ /* 0x000fc40007ffe0ff */
[CC--:B------:R-:W-:Y:S01]  /*ba40*/  ISETP.GE.AND P3, PT, R40.reuse, R148.reuse, PT ;  /* 0x000000942800720c */ /* 0x0c0fe20003f66270 */
[----:B------:R-:W-:Y:S01]  /*ba50*/  HMMA.16816.F32 R80, R136, R56, R64 ;  /* 0x000000388850723c */ /* 0x000fe20000001840 */
[-C--:B------:R-:W-:Y:S01]  /*ba60*/  ISETP.GE.AND P0, PT, R40, R149.reuse, PT ;  /* 0x000000952800720c */ /* 0x080fe20003f06270 */
[----:B------:R-:W2:Y:S01]  /*ba70*/  LDSM.16.M88.4 R64, [R225+0x2c00] ;  /* 0x002c0000e140783b */ /* 0x000ea20000000200 */
[----:B------:R-:W-:Y:S02]  /*ba80*/  IADD3 R40, R2, 0x80, RZ ;  /* 0x0000008002287810 */ /* 0x000fe40007ffe0ff */
        /* <DEDUP_REMOVED lines=8> */
[----:B------:R-:W-:Y:S02]  /*bb10*/  FSEL R164, R79, -INF , !P0 ;  /* 0xff8000004fa47808 */ /* 0x000fe40004000000 */
        /* <DEDUP_REMOVED lines=9> */
[----:B------:R-:W-:Y:S01]  /*bbb0*/  FSEL R154, R74, -INF , !P2 ;  /* 0xff8000004a9a7808 */ /* 0x000fe20005000000 */
[----:B------:R-:W1:Y:S01]  /*bbc0*/  LDSM.16.M88.4 R52, [R225+0x3000] ;  /* 0x00300000e134783b */ /* 0x000e620000000200 */
[----:B------:R-:W-:-:S02]  /*bbd0*/  FSEL R241, R73, -INF , !P5 ;  /* 0xff80000049f17808 */ /* 0x000fc40006800000 */
[----:B------:R-:W-:Y:S02]  /*bbe0*/  FSEL R152, R75, -INF , !P4 ;  /* 0xff8000004b987808 */ /* 0x000fe40006000000 */
[CC--:B------:R-:W-:Y:S01]  /*bbf0*/  ISETP.GE.AND P1, PT, R41.reuse, R148.reuse, PT ;  /* 0x000000942900720c */ /* 0x0c0fe20003f26270 */
[----:B------:R-:W-:Y:S01]  /*bc00*/  HMMA.16816.F32 R140, R140, R150, RZ ;  /* 0x000000968c8c723c */ /* 0x000fe200000018ff */
[-C--:B------:R-:W-:Y:S02]  /*bc10*/  ISETP.GE.AND P2, PT, R41, R149.reuse, PT ;  /* 0x000000952900720c */ /* 0x080fe40003f46270 */
[C---:B------:R-:W-:Y:S02]  /*bc20*/  ISETP.GE.AND P5, PT, R40.reuse, R148, PT ;  /* 0x000000942800720c */ /* 0x040fe40003fa6270 */
[----:B------:R-:W-:Y:S02]  /*bc30*/  ISETP.GE.AND P4, PT, R40, R149, PT ;  /* 0x000000952800720c */ /* 0x000fe40003f86270 */
[C---:B------:R-:W-:Y:S01]  /*bc40*/  IADD3 R41, R2.reuse, 0x91, RZ ;  /* 0x0000009102297810 */ /* 0x040fe20007ffe0ff */
[----:B------:R-:W-:Y:S01]  /*bc50*/  HMMA.16816.F32 R48, R136, R6, R48 ;  /* 0x000000068830723c */ /* 0x000fe20000001830 */
        /* <DEDUP_REMOVED lines=8> */
[C---:B------:R-:W-:Y:S01]  /*bce0*/  ISETP.GE.AND P5, PT, R4.reuse, R148, PT ;  /* 0x000000940400720c */ /* 0x040fe20003fa6270 */
[C---:B------:R-:W-:Y:S01]  /*bcf0*/  HMMA.16816.F32 R32, R136.reuse, R66, R32 ;  /* 0x000000428820723c */ /* 0x040fe20000001820 */
[----:B------:R-:W-:Y:S02]  /*bd00*/  ISETP.GE.AND P4, PT, R4, R149, PT ;  /* 0x000000950400720c */ /* 0x000fe40003f86270 */
[C---:B------:R-:W-:Y:S02]  /*bd10*/  IADD3 R4, R2.reuse, 0xa0, RZ ;  /* 0x000000a002047810 */ /* 0x040fe40007ffe0ff */
[----:B------:R-:W-:Y:S02]  /*bd20*/  IADD3 R40, R2, 0x98, RZ ;  /* 0x0000009802287810 */ /* 0x000fe40007ffe0ff */
[----:B------:R-:W-:Y:S02]  /*bd30*/  FSEL R247, R81, -INF , !P3 ;  /* 0xff80000051f77808 */ /* 0x000fe40005800000 */
[----:B------:R-:W-:Y:S01]  /*bd40*/  FSEL R130, R83, -INF , !P0 ;  /* 0xff80000053827808 */ /* 0x000fe20004000000 */
[----:B-1----:R-:W-:Y:S01]  /*bd50*/  HMMA.16816.F32 R56, R136, R52, R28 ;  /* 0x000000348838723c */ /* 0x002fe2000000181c */
[----:B------:R-:W-:Y:S01]  /*bd60*/  FSEL R69, R69, -INF , !P1 ;  /* 0xff80000045457808 */ /* 0x000fe20004800000 */
[----:B------:R-:W1:Y:S01]  /*bd70*/  LDSM.16.M88.4 R28, [R225+0x3800] ;  /* 0x00380000e11c783b */ /* 0x000e620000000200 */
[----:B------:R-:W-:-:S02]  /*bd80*/  FSEL R134, R71, -INF , !P2 ;  /* 0xff80000047867808 */ /* 0x000fc40005000000 */
[CC--:B------:R-:W-:Y:S02]  /*bd90*/  ISETP.GE.AND P3, PT, R4.reuse, R148.reuse, PT ;  /* 0x000000940400720c */ /* 0x0c0fe40003f66270 */
[-C--:B------:R-:W-:Y:S01]  /*bda0*/  ISETP.GE.AND P0, PT, R4, R149.reuse, PT ;  /* 0x000000950400720c */ /* 0x080fe20003f06270 */
[----:B------:R-:W-:Y:S01]  /*bdb0*/  HMMA.16816.F32 R24, R136, R54, R24 ;  /* 0x000000368818723c */ /* 0x000fe20000001818 */
        /* <DEDUP_REMOVED lines=13> */
[----:B------:R-:W-:Y:S02]  /*be90*/  IADD3 R40, R2, 0xa9, RZ ;  /* 0x000000a902287810 */ /* 0x000fe40007ffe0ff */
[----:B------:R-:W-:Y:S02]  /*bea0*/  FSEL R63, R116, -INF , !P3 ;  /* 0xff800000743f7808 */ /* 0x000fe40005800000 */
[----:B------:R-:W-:Y:S02]  /*beb0*/  FSEL R118, R118, -INF , !P0 ;  /* 0xff80000076767808 */ /* 0x000fe40004000000 */
[----:B------:R-:W-:-:S02]  /*bec0*/  ISETP.GE.AND P3, PT, R40, R148, PT ;  /* 0x000000942800720c */ /* 0x000fc40003f66270 */
[----:B------:R-:W-:Y:S01]  /*bed0*/  ISETP.GE.AND P0, PT, R40, R149, PT ;  /* 0x000000952800720c */ /* 0x000fe20003f06270 */
[C---:B-1----:R-:W-:Y:S01]  /*bee0*/  HMMA.16816.F32 R12, R136.reuse, R28, R12 ;  /* 0x0000001c880c723c */ /* 0x042fe2000000180c */
[----:B------:R-:W-:Y:S02]  /*bef0*/  FSEL R60, R48, -INF , !P5 ;  /* 0xff800000303c7808 */ /* 0x000fe40006800000 */
[----:B------:R-:W-:Y:S02]  /*bf00*/  FSEL R106, R50, -INF , !P4 ;  /* 0xff800000326a7808 */ /* 0x000fe40006000000 */
[----:B------:R-:W-:Y:S02]  /*bf10*/  FSEL R62, R49, -INF , !P3 ;  /* 0xff800000313e7808 */ /* 0x000fe40005800000 */
[----:B------:R-:W-:Y:S01]  /*bf20*/  FSEL R110, R51, -INF , !P0 ;  /* 0xff800000336e7808 */ /* 0x000fe20004000000 */
[----:B------:R-:W-:Y:S01]  /*bf30*/  HMMA.16816.F32 R144, R136, R30, R144 ;  /* 0x0000001e8890723c */ /* 0x000fe20000001890 */
[----:B------:R-:W-:-:S02]  /*bf40*/  IADD3 R40, R2, 0xb0, RZ ;  /* 0x000000b002287810 */ /* 0x000fc40007ffe0ff */
[----:B------:R-:W-:Y:S02]  /*bf50*/  FSEL R117, R117, -INF , !P1 ;  /* 0xff80000075757808 */ /* 0x000fe40004800000 */
[----:B------:R-:W-:Y:S02]  /*bf60*/  FSEL R114, R119, -INF , !P2 ;  /* 0xff80000077727808 */ /* 0x000fe40005000000 */
[----:B------:R-:W-:Y:S02]  /*bf70*/  IADD3 R41, R2, 0xb1, RZ ;  /* 0x000000b102297810 */ /* 0x000fe40007ffe0ff */
[C---:B------:R-:W-:Y:S02]  /*bf80*/  ISETP.GE.AND P1, PT, R40.reuse, R148, PT ;  /* 0x000000942800720c */ /* 0x040fe40003f26270 */
[----:B------:R-:W-:Y:S02]  /*bf90*/  ISETP.GE.AND P2, PT, R40, R149, PT ;  /* 0x000000952800720c */ /* 0x000fe40003f46270 */
[----:B------:R-:W-:-:S02]  /*bfa0*/  IADD3 R40, R2, 0xb8, RZ ;  /* 0x000000b802287810 */ /* 0x000fc40007ffe0ff */
[C---:B------:R-:W-:Y:S02]  /*bfb0*/  ISETP.GE.AND P5, PT, R41.reuse, R148, PT ;  /* 0x000000942900720c */ /* 0x040fe40003fa6270 */
[-C--:B------:R-:W-:Y:S02]  /*bfc0*/  ISETP.GE.AND P4, PT, R41, R149.reuse, PT ;  /* 0x000000952900720c */ /* 0x080fe40003f86270 */
[----:B------:R-:W-:Y:S02]  /*bfd0*/  FSEL R108, R36, -INF , !P1 ;  /* 0xff800000246c7808 */ /* 0x000fe40004800000 */
        /* <DEDUP_REMOVED lines=83> */
[----:B------:R-:W-:Y:S02]  /*c510*/  ISETP.GT.AND P5, PT, R240, R229, PT ;  /* 0x000000e5f000720c */ /* 0x000fe40003fa4270 */
        /* <DEDUP_REMOVED lines=84> */
.L_x_2472:
[----:B------:R-:W-:-:S05]  /*ca60*/  IMAD.MOV.U32 R6, RZ, RZ, c[0x0][0x198] ;  /* 0x00006600ff067624 */ /* 0x000fca00078e00ff */
[----:B------:R-:W-:-:S04]  /*ca70*/  LEA R6, -R6, RZ, 0x8 ;  /* 0x000000ff06067211 */ /* 0x000fc800078e41ff */
[----:B------:R-:W-:Y:S02]  /*ca80*/  SHF.R.S32.HI R0, RZ, 0x1f, R6 ;  /* 0x0000001fff007819 */ /* 0x000fe40000011406 */
.L_x_2473:
[----:B------:R-:W-:Y:S01]  /*ca90*/  ULDC.64 UR4, c[0x0][0x198] ;  /* 0x0000660000047ab9 */ /* 0x000fe20000000a00 */
[C---:B------:R-:W-:Y:S01]  /*caa0*/  LEA R230, P0, R6.reuse, R230, 0x1 ;  /* 0x000000e606e67211 */ /* 0x040fe200078008ff */
[----:B------:R-:W-:Y:S02]  /*cab0*/  USHF.L.U32 UR9, UR4, 0x6, URZ ;  /* 0x0000000604097899 */ /* 0x000fe4000800063f */
        /* <DEDUP_REMOVED lines=29> */
.L_x_2471:
[----:B------:R-:W-:Y:S02]  /*cc90*/  FMNMX.FTZ R0, R8, R133, !PT ;  /* 0x0000008508007209 */ /* 0x000fe40007810000 */
        /* <DEDUP_REMOVED lines=748> */
.L_x_2475:
[----:B------:R-:W-:-:S05]  /*fb60*/  IMAD.MOV.U32 R8, RZ, RZ, c[0x0][0x1a0] ;  /* 0x00006800ff087624 */ /* 0x000fca00078e00ff */
[----:B------:R-:W-:-:S04]  /*fb70*/  LEA R8, -R8, RZ, 0x8 ;  /* 0x000000ff08087211 */ /* 0x000fc800078e41ff */
[----:B------:R-:W-:Y:S02]  /*fb80*/  SHF.R.S32.HI R4, RZ, 0x1f, R8 ;  /* 0x0000001fff047819 */ /* 0x000fe40000011408 */
.L_x_2476:
[----:B------:R-:W-:Y:S01]  /*fb90*/  ULDC.64 UR4, c[0x0][0x1a0] ;  /* 0x0000680000047ab9 */ /* 0x000fe20000000a00 */
[C---:B------:R-:W-:Y:S01]  /*fba0*/  LEA R232, P0, R8.reuse, R232, 0x1 ;  /* 0x000000e808e87211 */ /* 0x040fe200078008ff */
[----:B------:R-:W-:Y:S01]  /*fbb0*/  USHF.L.U32 UR9, UR4, 0x6, URZ ;  /* 0x0000000604097899 */ /* 0x000fe2000800063f */
[----:B------:R-:W1:Y:S01]  /*fbc0*/  S2R R3, SR_TID.X ;  /* 0x0000000000037919 */ /* 0x000e620000002100 */
[----:B------:R-:W-:Y:S01]  /*fbd0*/  UMOV UR8, 0x6 ;  /* 0x0000000600087882 */ /* 0x000fe20000000000 */
[----:B------:R-:W-:Y:S01]  /*fbe0*/  LEA.HI.X R233, R8, R233, R4, 0x1, P0 ;  /* 0x000000e908e97211 */ /* 0x000fe200000f0c04 */
[----:B------:R-:W-:Y:S01]  /*fbf0*/  USHF.L.U64.HI UR5, UR4, UR8, UR5 ;  /* 0x0000000804057299 */ /* 0x000fe20008010205 */
[----:B------:R-:W-:Y:S01]  /*fc00*/  IMAD.SHL.U32 R92, R240, 0x100, RZ ;  /* 0x00000100f05c7824 */ /* 0x000fe200078e00ff */
[----:B------:R-:W-:Y:S02]  /*fc10*/  IADD3 R6, P0, R232, UR9, RZ ;  /* 0x00000009e8067c10 */ /* 0x000fe4000ff1e0ff */
[----:B------:R-:W-:Y:S01]  /*fc20*/  @!PT LDS RZ, [RZ] ;  /* 0x00000000fffff984 */ /* 0x000fe20000000800 */
[----:B------:R-:W-:Y:S01]  /*fc30*/  @!PT LDS RZ, [RZ] ;  /* 0x00000000fffff984 */ /* 0x000fe20000000800 */
[----:B------:R-:W-:Y:S01]  /*fc40*/  @!PT LDS RZ, [RZ] ;  /* 0x00000000fffff984 */ /* 0x000fe20000000800 */
[----:B------:R2:W-:Y:S01]  /*fc50*/  LDGSTS.E.BYPASS.LTC128B.128 [R237+0x5000], [R232.64] ;  /* 0x05000000e8ed7fae */ /* 0x0005e2000b901d46 */
[----:B------:R-:W-:-:S02]  /*fc60*/  ISETP.GT.AND P5, PT, R240, R229, PT ;  /* 0x000000e5f000720c */ /* 0x000fc40003fa4270 */
[----:B------:R-:W-:Y:S02]  /*fc70*/  IADD3.X R7, R233, UR5, RZ, P0, !PT ;  /* 0x00000005e9077c10 */ /* 0x000fe400087fe4ff */
        /* <DEDUP_REMOVED lines=14> */
[----:B------:R-:W-:Y:S02]  /*fd60*/  IADD3 R14, P0, R8, UR9, RZ ;  /* 0x00000009080e7c10 */ /* 0x000fe4000ff1e0ff */
[----:B------:R-:W-:Y:S01]  /*fd70*/  LOP3.LUT R3, R92, 0x1, R93, 0xfe, !PT ;  /* 0x000000015c037812 */ /* 0x000fe200078efe5d */
[----:B------:R4:W-:Y:S01]  /*fd80*/  LDGSTS.E.BYPASS.LTC128B.128 [R237+0x7800], [R8.64] ;  /* 0x0780000008ed7fae */ /* 0x0009e2000b901d46 */
[----:B------:R-:W-:Y:S02]  /*fd90*/  IADD3.X R15, R9, UR5, RZ, P0, !PT ;  /* 0x00000005090f7c10 */ /* 0x000fe400087fe4ff */
[----:B------:R-:W-:Y:S02]  /*fda0*/  IADD3 R16, P0, R14, UR9, RZ ;  /* 0x000000090e107c10 */ /* 0x000fe4000ff1e0ff */
[----:B------:R-:W-:Y:S01]  /*fdb0*/  ISETP.GE.AND P3, PT, R3, R148, PT ;  /* 0x000000940300720c */ /* 0x000fe20003f66270 */
[----:B------:R1:W-:Y:S01]  /*fdc0*/  LDGSTS.E.BYPASS.LTC128B.128 [R237+0x8000], [R14.64] ;  /* 0x080000000eed7fae */ /* 0x0003e2000b901d46 */
[----:B------:R-:W-:-:S02]  /*fdd0*/  IADD3.X R17, R15, UR5, RZ, P0, !PT ;  /* 0x000000050f117c10 */ /* 0x000fc400087fe4ff */
[----:B------:R-:W-:Y:S02]  /*fde0*/  ISETP.GE.AND P2, PT, R3, R149, PT ;  /* 0x000000950300720c */ /* 0x000fe40003f46270 */
[----:B------:R-:W-:Y:S01]  /*fdf0*/  LOP3.LUT R3, R92, 0x8, R93, 0xfe, !PT ;  /* 0x000000085c037812 */ /* 0x000fe200078efe5d */
[----:B------:R5:W-:Y:S03]  /*fe00*/  LDGSTS.E.BYPASS.LTC128B.128 [R237+0x8800], [R16.64] ;  /* 0x0880000010ed7fae */ /* 0x000be6000b901d46 */
[----:B------:R-:W-:Y:S01]  /*fe10*/  ISETP.GE.AND P4, PT, R3, R148, PT ;  /* 0x000000940300720c */ /* 0x000fe20003f86270 */
[----:B------:R-:W-:Y:S04]  /*fe20*/  LDSM.16.M88.4 R84, [R228] ;  /* 0x00000000e454783b */ /* 0x000fe80000000200 */
[----:B------:R-:W2:Y:S04]  /*fe30*/  LDSM.16.M88.4 R52, [R226+0x1000] ;  /* 0x00100000e234783b */ /* 0x000ea80000000200 */
[----:B------:R-:W4:Y:S04]  /*fe40*/  LDSM.16.M88.4 R28, [R226+0x1c00] ;  /* 0x001c0000e21c783b */ /* 0x000f280000000200 */
[----:B------:R-:W-:Y:S04]  /*fe50*/  LDSM.16.M88.4 R76, [R227] ;  /* 0x00000000e34c783b */ /* 0x000fe80000000200 */
[----:B---3--:R-:W3:Y:S04]  /*fe60*/  LDSM.16.M88.4 R4, [R225] ;  /* 0x00000000e104783b */ /* 0x008ee80000000200 */
[----:B------:R-:W3:Y:S04]  /*fe70*/  LDSM.16.M88.4 R44, [R226+0x1400] ;  /* 0x00140000e22c783b */ /* 0x000ee80000000200 */
[----:B------:R-:W3:Y:S04]  /*fe80*/  LDSM.16.M88.4 R36, [R226+0x1800] ;  /* 0x00180000e224783b */ /* 0x000ee80000000200 */
[----:B------:R-:W3:Y:S04]  /*fe90*/  LDSM.16.M88.4 R20, [R226+0x2000] ;  /* 0x00200000e214783b */ /* 0x000ee80000000200 */
[----:B-----5:R-:W5:Y:S04]  /*fea0*/  LDSM.16.M88.4 R16, [R220] ;  /* 0x00000000dc10783b */ /* 0x020f680000000200 */
[----:B------:R-:W5:Y:S04]  /*feb0*/  LDSM.16.M88.4 R64, [R222] ;  /* 0x00000000de40783b */ /* 0x000f680000000200 */
[----:B-1----:R-:W1:Y:S01]  /*fec0*/  LDSM.16.M88.4 R12, [R226+0x2400] ;  /* 0x00240000e20c783b */ /* 0x002e620000000200 */
[C---:B--2---:R-:W-:Y:S03]  /*fed0*/  HMMA.16816.F32 R56, R84.reuse, R52, RZ ;  /* 0x000000345438723c */ /* 0x044fe600000018ff */
[----:B------:R-:W2:Y:S04]  /*fee0*/  LDSM.16.M88.4 R60, [R221] ;  /* 0x00000000dd3c783b */ /* 0x000ea80000000200 */
[----:B----4-:R-:W4:Y:S01]  /*fef0*/  LDSM.16.M88.4 R8, [R219] ;  /* 0x00000000db08783b */ /* 0x010f220000000200 */
[C---:B------:R-:W-:Y:S03]  /*ff00*/  HMMA.16816.F32 R52, R84.reuse, R54, RZ ;  /* 0x000000365434723c */ /* 0x040fe600000018ff */
[----:B------:R-:W-:Y:S04]  /*ff10*/  LDSM.16.M88.4 R68, [R218] ;  /* 0x00000000da44783b */ /* 0x000fe80000000200 */
[----:B------:R-:W-:Y:S01]  /*ff20*/  LDSM.16.M88.4 R80, [R226+0x3000] ;  /* 0x00300000e250783b */ /* 0x000fe20000000200 */
[----:B------:R-:W-:Y:S03]  /*ff30*/  HMMA.16816.F32 R32, R84, R28, RZ ;  /* 0x0000001c5420723c */ /* 0x000fe600000018ff */
[----:B------:R-:W-:Y:S04]  /*ff40*/  LDSM.16.M88.4 R72, [R216] ;  /* 0x00000000d848783b */ /* 0x000fe80000000200 */
[----:B------:R-:W-:Y:S01]  /*ff50*/  LDSM.16.M88.4 R88, [R226+0x3400] ;  /* 0x00340000e258783b */ /* 0x000fe20000000200 */
[C---:B---3--:R-:W-:Y:S03]  /*ff60*/  HMMA.16816.F32 R56, R76.reuse, R4, R56 ;  /* 0x000000044c38723c */ /* 0x048fe60000001838 */
[----:B------:R-:W0:Y:S05]  /*ff70*/  LDGDEPBAR ;  /* 0x00000000000079af */ /* 0x000e2a0000000000 */
[----:B------:R-:W-:Y:S01]  /*ff80*/  HMMA.16816.F32 R52, R76, R6, R52 ;  /* 0x000000064c34723c */ /* 0x000fe20000001834 */
[----:B------:R-:W3:Y:S07]  /*ff90*/  LDSM.16.M88.4 R4, [R226+0x2800] ;  /* 0x00280000e204783b */ /* 0x000eee0000000200 */
[C---:B------:R-:W-:Y:S08]  /*ffa0*/  HMMA.16816.F32 R48, R84.reuse, R44, RZ ;  /* 0x0000002c5430723c */ /* 0x040ff000000018ff */
[----:B------:R-:W-:Y:S01]  /*ffb0*/  HMMA.16816.F32 R28, R84, R30, RZ ;  /* 0x0000001e541c723c */ /* 0x000fe200000018ff */
[----:B------:R-:W-:-:S02]  /*ffc0*/  FSEL R96, R57, -INF , !P3 ;  /* 0xff80000039607808 */ /* 0x000fc40005800000 */
[----:B------:R-:W-:-:S05]  /*ffd0*/  FSEL R193, R59, -INF , !P2 ;  /* 0xff8000003bc17808 */ /* 0x000fca0005000000 */
[----:B------:R-:W-:Y:S01]  /*ffe0*/  HMMA.16816.F32 R44, R84, R46, RZ ;  /* 0x0000002e542c723c */ /* 0x000fe200000018ff */
[----:B------:R-:W-:Y:S02]  /*fff0*/  FSEL R98, R52, -INF , !P4 ;  /* 0xff80000034627808 */ /* 0x000fe40006000000 */
[----:B------:R-:W-:-:S05]  /*10000*/  LOP3.LUT R52, R92, 0x11, R93, 0xfe, !PT ;  /* 0x000000115c347812 */ /* 0x000fca00078efe5d */
[C---:B------:R-:W-:Y:S08]  /*10010*/  HMMA.16816.F32 R40, R84.reuse, R36, RZ ;  /* 0x000000245428723c */ /* 0x040ff000000018ff */
[C---:B------:R-:W-:Y:S08]  /*10020*/  HMMA.16816.F32 R36, R84.reuse, R38, RZ ;  /* 0x000000265424723c */ /* 0x040ff000000018ff */
[C---:B------:R-:W-:Y:S08]  /*10030*/  HMMA.16816.F32 R24, R84.reuse, R20, RZ ;  /* 0x000000145418723c */ /* 0x040ff000000018ff */
[----:B------:R-:W-:Y:S08]  /*10040*/  HMMA.16816.F32 R20, R84, R22, RZ ;  /* 0x000000165414723c */ /* 0x000ff000000018ff */
[C---:B-----5:R-:W-:Y:S08]  /*10050*/  HMMA.16816.F32 R32, R76.reuse, R16, R32 ;  /* 0x000000104c20723c */ /* 0x060ff00000001820 */
[C---:B------:R-:W-:Y:S08]  /*10060*/  HMMA.16816.F32 R28, R76.reuse, R18, R28 ;  /* 0x000000124c1c723c */ /* 0x040ff0000000181c */
[C---:B------:R-:W-:Y:S08]  /*10070*/  HMMA.16816.F32 R48, R76.reuse, R64, R48 ;  /* 0x000000404c30723c */ /* 0x040ff00000001830 */
[----:B------:R-:W-:Y:S01]  /*10080*/  HMMA.16816.F32 R44, R76, R66, R44 ;  /* 0x000000424c2c723c */ /* 0x000fe2000000182c */
[----:B------:R-:W5:Y:S07]  /*10090*/  LDSM.16.M88.4 R64, [R217] ;  /* 0x00000000d940783b */ /* 0x000f6e0000000200 */
[----:B-1----:R-:W-:Y:S08]  /*100a0*/  HMMA.16816.F32 R16, R84, R12, RZ ;  /* 0x0000000c5410723c */ /* 0x002ff000000018ff */
[C---:B--2---:R-:W-:Y:S08]  /*100b0*/  HMMA.16816.F32 R40, R76.reuse, R60, R40 ;  /* 0x0000003c4c28723c */ /* 0x044ff00000001828 */
[----:B------:R-:W-:Y:S01]  /*100c0*/  HMMA.16816.F32 R36, R76, R62, R36 ;  /* 0x0000003e4c24723c */ /* 0x000fe20000001824 */
[----:B------:R-:W1:Y:S07]  /*100d0*/  LDSM.16.M88.4 R60, [R226+0x2c00] ;  /* 0x002c0000e23c783b */ /* 0x000e6e0000000200 */
[----:B------:R-:W-:Y:S08]  /*100e0*/  HMMA.16816.F32 R12, R84, R14, RZ ;  /* 0x0000000e540c723c */ /* 0x000ff000000018ff */
[C---:B----4-:R-:W-:Y:S08]  /*100f0*/  HMMA.16816.F32 R24, R76.reuse, R8, R24 ;  /* 0x000000084c18723c */ /* 0x050ff00000001818 */
[----:B------:R-:W-:Y:S08]  /*10100*/  HMMA.16816.F32 R20, R76, R10, R20 ;  /* 0x0000000a4c14723c */ /* 0x000ff00000001814 */
[C---:B---3--:R-:W-:Y:S08]  /*10110*/  HMMA.16816.F32 R8, R84.reuse, R4, RZ ;  /* 0x000000045408723c */ /* 0x048ff000000018ff */
[----:B------:R-:W-:Y:S08]  /*10120*/  HMMA.16816.F32 R4, R84, R6, RZ ;  /* 0x000000065404723c */ /* 0x000ff000000018ff */
[C---:B------:R-:W-:Y:S07]  /*10130*/  HMMA.16816.F32 R16, R76.reuse, R68, R16 ;  /* 0x000000444c10723c */ /* 0x040fee0000001810 */
[C---:B------:R-:W-:Y:S01]  /*10140*/  LOP3.LUT R69, R92.reuse, 0xf9, R93, 0xfe, !PT ;  /* 0x000000f95c457812 */ /* 0x040fe200078efe5d */
[----:B------:R-:W-:Y:S01]  /*10150*/  HMMA.16816.F32 R12, R76, R70, R12 ;  /* 0x000000464c0c723c */ /* 0x000fe2000000180c */
[----:B------:R-:W-:-:S02]  /*10160*/  LOP3.LUT R68, R92, R93, RZ, 0xfc, !PT ;  /* 0x0000005d5c447212 */ /* 0x000fc400078efcff */
[CC--:B------:R-:W-:Y:S02]  /*10170*/  ISETP.GE.AND P0, PT, R69.reuse, R148.reuse, PT ;  /* 0x000000944500720c */ /* 0x0c0fe40003f06270 */
[-C--:B------:R-:W-:Y:S02]  /*10180*/  ISETP.GE.AND P6, PT, R69, R149.reuse, PT ;  /* 0x000000954500720c */ /* 0x080fe40003fc6270 */
[----:B------:R-:W-:Y:S01]  /*10190*/  P2R R95, PR, RZ, 0x1 ;  /* 0x00000001ff5f7803 */ /* 0x000fe20000000000 */
[----:B-----5:R-:W-:Y:S01]  /*101a0*/  HMMA.16816.F32 R8, R76, R64, R8 ;  /* 0x000000404c08723c */ /* 0x020fe20000001808 */
[C---:B------:R-:W-:Y:S02]  /*101b0*/  ISETP.GE.AND P1, PT, R68.reuse, R148, PT ;  /* 0x000000944400720c */ /* 0x040fe40003f26270 */
[----:B------:R-:W-:Y:S02]  /*101c0*/  ISETP.GE.AND P0, PT, R68, R149, PT ;  /* 0x000000954400720c */ /* 0x000fe40003f06270 */
[----:B------:R-:W2:Y:S01]  /*101d0*/  LDSM.16.M88.4 R68, [R215] ;  /* 0x00000000d744783b */ /* 0x000ea20000000200 */
[----:B------:R-:W-:-:S02]  /*101e0*/  FSEL R94, R56, -INF , !P1 ;  /* 0xff800000385e7808 */ /* 0x000fc40004800000 */
[----:B------:R-:W-:Y:S01]  /*101f0*/  HMMA.16816.F32 R4, R76, R66, R4 ;  /* 0x000000424c04723c */ /* 0x000fe20000001804 */
[----:B------:R-:W-:Y:S02]  /*10200*/  FSEL R177, R58, -INF , !P0 ;  /* 0xff8000003ab17808 */ /* 0x000fe40004000000 */
[-C--:B------:R-:W-:Y:S02]  /*10210*/  ISETP.GE.AND P1, PT, R3, R149.reuse, PT ;  /* 0x000000950300720c */ /* 0x080fe40003f26270 */
[----:B------:R-:W-:Y:S02]  /*10220*/  LOP3.LUT R3, R92, 0x9, R93, 0xfe, !PT ;  /* 0x000000095c037812 */ /* 0x000fe400078efe5d */
[----:B------:R-:W-:Y:S01]  /*10230*/  FSEL R195, R54, -INF , !P1 ;  /* 0xff80000036c37808 */ /* 0x000fe20004800000 */
[----:B-1----:R-:W-:Y:S01]  /*10240*/  HMMA.16816.F32 R64, R84, R60, RZ ;  /* 0x0000003c5440723c */ /* 0x002fe200000018ff */
[C---:B------:R-:W-:Y:S02]  /*10250*/  ISETP.GE.AND P0, PT, R3.reuse, R149, PT ;  /* 0x000000950300720c */ /* 0x040fe40003f06270 */
[----:B------:R-:W-:-:S02]  /*10260*/  ISETP.GE.AND P2, PT, R3, R148, PT ;  /* 0x000000940300720c */ /* 0x000fc40003f46270 */
[--C-:B------:R-:W-:Y:S02]  /*10270*/  LOP3.LUT R3, R92, 0x18, R93.reuse, 0xfe, !PT ;  /* 0x000000185c037812 */ /* 0x100fe400078efe5d */
[----:B------:R-:W-:Y:S01]  /*10280*/  FSEL R197, R55, -INF , !P0 ;  /* 0xff80000037c57808 */ /* 0x000fe20004000000 */
[C---:B------:R-:W-:Y:S01]  /*10290*/  HMMA.16816.F32 R60, R84.reuse, R62, RZ ;  /* 0x0000003e543c723c */ /* 0x040fe200000018ff */
[CC--:B------:R-:W-:Y:S02]  /*102a0*/  ISETP.GE.AND P1, PT, R52.reuse, R148.reuse, PT ;  /* 0x000000943400720c */ /* 0x0c0fe40003f26270 */
[----:B------:R-:W-:Y:S02]  /*102b0*/  ISETP.GE.AND P0, PT, R52, R149, PT ;  /* 0x000000953400720c */ /* 0x000fe40003f06270 */
[----:B------:R-:W-:Y:S02]  /*102c0*/  FSEL R100, R49, -INF , !P1 ;  /* 0xff80000031647808 */ /* 0x000fe40004800000 */
[----:B------:R-:W-:Y:S01]  /*102d0*/  FSEL R191, R51, -INF , !P0 ;  /* 0xff80000033bf7808 */ /* 0x000fe20004000000 */
[----:B------:R-:W-:Y:S07]  /*102e0*/  HMMA.16816.F32 R56, R84, R80, RZ ;  /* 0x000000505438723c */ /* 0x000fee00000018ff */
[----:B------:R-:W-:Y:S01]  /*102f0*/  LOP3.LUT R80, R92, 0x10, R93, 0xfe, !PT ;  /* 0x000000105c507812 */ /* 0x000fe200078efe5d */
[----:B------:R-:W-:Y:S03]  /*10300*/  HMMA.16816.F32 R64, R76, R72, R64 ;  /* 0x000000484c40723c */ /* 0x000fe60000001840 */
[----:B------:R-:W-:-:S02]  /*10310*/  ISETP.GE.AND P3, PT, R80, R148, PT ;  /* 0x000000945000720c */ /* 0x000fc40003f66270 */
[-C--:B------:R-:W-:Y:S02]  /*10320*/  ISETP.GE.AND P4, PT, R80, R149.reuse, PT ;  /* 0x000000955000720c */ /* 0x080fe40003f86270 */
[----:B------:R-:W-:Y:S01]  /*10330*/  FSEL R72, R53, -INF , !P2 ;  /* 0xff80000035487808 */ /* 0x000fe20005000000 */
[----:B------:R-:W-:Y:S01]  /*10340*/  HMMA.16816.F32 R80, R84, R82, RZ ;  /* 0x000000525450723c */ /* 0x000fe200000018ff */
[----:B------:R-:W-:Y:S02]  /*10350*/  FSEL R104, R48, -INF , !P3 ;  /* 0xff80000030687808 */ /* 0x000fe40005800000 */
[C---:B------:R-:W-:Y:S02]  /*10360*/  ISETP.GE.AND P3, PT, R3.reuse, R148, PT ;  /* 0x000000940300720c */ /* 0x040fe40003f66270 */
[----:B------:R-:W-:Y:S02]  /*10370*/  ISETP.GE.AND P2, PT, R3, R149, PT ;  /* 0x000000950300720c */ /* 0x000fe40003f46270 */
[C-C-:B------:R-:W-:Y:S01]  /*10380*/  LOP3.LUT R48, R92.reuse, 0x19, R93.reuse, 0xfe, !PT ;  /* 0x000000195c307812 */ /* 0x140fe200078efe5d */
[----:B------:R-:W-:Y:S01]  /*10390*/  HMMA.16816.F32 R60, R76, R74, R60 ;  /* 0x0000004a4c3c723c */ /* 0x000fe2000000183c */
[----:B------:R-:W-:-:S02]  /*103a0*/  LOP3.LUT R3, R92, 0x20, R93, 0xfe, !PT ;  /* 0x000000205c037812 */ /* 0x000fc400078efe5d */
[----:B------:R-:W-:Y:S02]  /*103b0*/  FSEL R199, R50, -INF , !P4 ;  /* 0xff80000032c77808 */ /* 0x000fe40006000000 */
[CC--:B------:R-:W-:Y:S02]  /*103c0*/  ISETP.GE.AND P1, PT, R48.reuse, R148.reuse, PT ;  /* 0x000000943000720c */ /* 0x0c0fe40003f26270 */
[-C--:B------:R-:W-:Y:S01]  /*103d0*/  ISETP.GE.AND P0, PT, R48, R149.reuse, PT ;  /* 0x000000953000720c */ /* 0x080fe20003f06270 */
[----:B--2---:R-:W-:Y:S01]  /*103e0*/  HMMA.16816.F32 R56, R76, R68, R56 ;  /* 0x000000444c38723c */ /* 0x004fe20000001838 */
[----:B------:R-:W-:Y:S02]  /*103f0*/  FSEL R74, R44, -INF , !P3 ;  /* 0xff8000002c4a7808 */ /* 0x000fe40005800000 */
[C---:B------:R-:W-:Y:S02]  /*10400*/  ISETP.GE.AND P3, PT, R3.reuse, R148, PT ;  /* 0x000000940300720c */ /* 0x040fe40003f66270 */
[----:B------:R-:W-:-:S02]  /*10410*/  ISETP.GE.AND P4, PT, R3, R149, PT ;  /* 0x000000950300720c */ /* 0x000fc40003f86270 */
[C-C-:B------:R-:W-:Y:S01]  /*10420*/  LOP3.LUT R44, R92.reuse, 0x21, R93.reuse, 0xfe, !PT ;  /* 0x000000215c2c7812 */ /* 0x140fe200078efe5d */
[----:B------:R-:W-:Y:S01]  /*10430*/  HMMA.16816.F32 R80, R76, R70, R80 ;  /* 0x000000464c50723c */ /* 0x000fe20000001850 */
[----:B------:R-:W-:Y:S02]  /*10440*/  LOP3.LUT R3, R92, 0x28, R93, 0xfe, !PT ;  /* 0x000000285c037812 */ /* 0x000fe400078efe5d */
[----:B------:R-:W-:Y:S02]  /*10450*/  FSEL R68, R45, -INF , !P1 ;  /* 0xff8000002d447808 */ /* 0x000fe40004800000 */
[----:B------:R-:W-:Y:S02]  /*10460*/  FSEL R187, R47, -INF , !P0 ;  /* 0xff8000002fbb7808 */ /* 0x000fe40004000000 */
[----:B------:R-:W-:Y:S02]  /*10470*/  FSEL R189, R46, -INF , !P2 ;  /* 0xff8000002ebd7808 */ /* 0x000fe40005000000 */
[----:B------:R-:W-:-:S02]  /*10480*/  ISETP.GE.AND P1, PT, R44, R148, PT ;  /* 0x000000942c00720c */ /* 0x000fc40003f26270 */
[-C--:B------:R-:W-:Y:S02]  /*10490*/  ISETP.GE.AND P0, PT, R44, R149.reuse, PT ;  /* 0x000000952c00720c */ /* 0x080fe40003f06270 */
[----:B------:R-:W-:Y:S01]  /*104a0*/  FSEL R106, R40, -INF , !P3 ;  /* 0xff800000286a7808 */ /* 0x000fe20005800000 */
[----:B------:R-:W1:Y:S01]  /*104b0*/  LDSM.16.M88.4 R44, [R214] ;  /* 0x00000000d62c783b */ /* 0x000e620000000200 */
[C---:B------:R-:W-:Y:S02]  /*104c0*/  ISETP.GE.AND P3, PT, R3.reuse, R148, PT ;  /* 0x000000940300720c */ /* 0x040fe40003f66270 */
[----:B------:R-:W-:Y:S02]  /*104d0*/  ISETP.GE.AND P2, PT, R3, R149, PT ;  /* 0x000000950300720c */ /* 0x000fe40003f46270 */
[C-C-:B------:R-:W-:Y:S02]  /*104e0*/  LOP3.LUT R40, R92.reuse, 0x29, R93.reuse, 0xfe, !PT ;  /* 0x000000295c287812 */ /* 0x140fe400078efe5d */
[----:B------:R-:W-:-:S02]  /*104f0*/  LOP3.LUT R3, R92, 0x30, R93, 0xfe, !PT ;  /* 0x000000305c037812 */ /* 0x000fc400078efe5d */
[----:B------:R-:W-:Y:S02]  /*10500*/  FSEL R108, R41, -INF , !P1 ;  /* 0xff800000296c7808 */ /* 0x000fe40004800000 */
[----:B------:R-:W-:Y:S02]  /*10510*/  FSEL R175, R43, -INF , !P0 ;  /* 0xff8000002baf7808 */ /* 0x000fe40004000000 */
[----:B------:R-:W-:Y:S02]  /*10520*/  FSEL R185, R42, -INF , !P4 ;  /* 0xff8000002ab97808 */ /* 0x000fe40006000000 */
[CC--:B------:R-:W-:Y:S02]  /*10530*/  ISETP.GE.AND P1, PT, R40.reuse, R148.reuse, PT ;  /* 0x000000942800720c */ /* 0x0c0fe40003f26270 */
[----:B------:R-:W-:Y:S02]  /*10540*/  ISETP.GE.AND P0, PT, R40, R149, PT ;  /* 0x000000952800720c */ /* 0x000fe40003f06270 */
[----:B------:R-:W-:Y:S01]  /*10550*/  FSEL R112, R36, -INF , !P3 ;  /* 0xff80000024707808 */ /* 0x000fe20005800000 */
[----:B------:R-:W-:Y:S01]  /*10560*/  HMMA.16816.F32 R40, R84, R88, RZ ;  /* 0x000000585428723c */ /* 0x000fe200000018ff */
[----:B------:R-:W-:-:S02]  /*10570*/  ISETP.GE.AND P3, PT, R3, R148, PT ;  /* 0x000000940300720c */ /* 0x000fc40003f66270 */
[----:B------:R-:W-:Y:S02]  /*10580*/  ISETP.GE.AND P4, PT, R3, R149, PT ;  /* 0x000000950300720c */ /* 0x000fe40003f86270 */
[C-C-:B------:R-:W-:Y:S02]  /*10590*/  LOP3.LUT R48, R92.reuse, 0x31, R93.reuse, 0xfe, !PT ;  /* 0x000000315c307812 */ /* 0x140fe400078efe5d */
[----:B------:R-:W-:Y:S01]  /*105a0*/  LOP3.LUT R3, R92, 0x38, R93, 0xfe, !PT ;  /* 0x000000385c037812 */ /* 0x000fe200078efe5d */
[----:B------:R-:W-:Y:S01]  /*105b0*/  HMMA.16816.F32 R88, R84, R90, RZ ;  /* 0x0000005a5458723c */ /* 0x000fe200000018ff */
[----:B------:R-:W-:Y:S02]  /*105c0*/  FSEL R122, R37, -INF , !P1 ;  /* 0xff800000257a7808 */ /* 0x000fe40004800000 */
[----:B------:R-:W-:Y:S02]  /*105d0*/  FSEL R169, R39, -INF , !P0 ;  /* 0xff80000027a97808 */ /* 0x000fe40004000000 */
[----:B------:R-:W-:-:S02]  /*105e0*/  FSEL R173, R38, -INF , !P2 ;  /* 0xff80000026ad7808 */ /* 0x000fc40005000000 */
[CC--:B------:R-:W-:Y:S01]  /*105f0*/  ISETP.GE.AND P1, PT, R48.reuse, R148.reuse, PT ;  /* 0x000000943000720c */ /* 0x0c0fe20003f26270 */
[----:B------:R-:W2:Y:S01]  /*10600*/  LDSM.16.M88.4 R36, [R226+0x3800] ;  /* 0x00380000e224783b */ /* 0x000ea20000000200 */
[-C--:B------:R-:W-:Y:S02]  /*10610*/  ISETP.GE.AND P0, PT, R48, R149.reuse, PT ;  /* 0x000000953000720c */ /* 0x080fe40003f06270 */
[----:B------:R-:W-:Y:S02]  /*10620*/  FSEL R150, R32, -INF , !P3 ;  /* 0xff80000020967808 */ /* 0x000fe40005800000 */
[C---:B------:R-:W-:Y:S02]  /*10630*/  ISETP.GE.AND P3, PT, R3.reuse, R148, PT ;  /* 0x000000940300720c */ /* 0x040fe40003f66270 */
[----:B------:R-:W-:Y:S01]  /*10640*/  ISETP.GE.AND P2, PT, R3, R149, PT ;  /* 0x000000950300720c */ /* 0x000fe20003f46270 */
[----:B-1----:R-:W-:Y:S01]  /*10650*/  HMMA.16816.F32 R40, R76, R44, R40 ;  /* 0x0000002c4c28723c */ /* 0x002fe20000001828 */
[----:B------:R-:W-:-:S02]  /*10660*/  LOP3.LUT R32, R92, 0x39, R93, 0xfe, !PT ;  /* 0x000000395c207812 */ /* 0x000fc400078efe5d */
[----:B------:R-:W-:Y:S02]  /*10670*/  LOP3.LUT R3, R92, 0x40, R93, 0xfe, !PT ;  /* 0x000000405c037812 */ /* 0x000fe400078efe5d */
[----:B------:R-:W-:Y:S02]  /*10680*/  FSEL R126, R33, -INF , !P1 ;  /* 0xff800000217e7808 */ /* 0x000fe40004800000 */
[----:B------:R-:W-:Y:S01]  /*10690*/  FSEL R163, R35, -INF , !P0 ;  /* 0xff80000023a37808 */ /* 0x000fe20004000000 */
[----:B------:R-:W-:Y:S01]  /*106a0*/  HMMA.16816.F32 R88, R76, R46, R88 ;  /* 0x0000002e4c58723c */ /* 0x000fe20000001858 */
[C---:B------:R-:W-:Y:S01]  /*106b0*/  ISETP.GE.AND P1, PT, R32.reuse, R148, PT ;  /* 0x000000942000720c */ /* 0x040fe20003f26270 */
[----:B------:R-:W-:Y:S01]  /*106c0*/  LDSM.16.M88.4 R44, [R226+0x4800] ;  /* 0x00480000e22c783b */ /* 0x000fe20000000200 */
[----:B------:R-:W-:Y:S02]  /*106d0*/  ISETP.GE.AND P0, PT, R32, R149, PT ;  /* 0x000000952000720c */ /* 0x000fe40003f06270 */
[----:B------:R-:W-:-:S02]  /*106e0*/  FSEL R70, R28, -INF , !P3 ;  /* 0xff8000001c467808 */ /* 0x000fc40005800000 */
        /* <DEDUP_REMOVED lines=8> */
[----:B------:R-:W-:Y:S02]  /*10770*/  FSEL R168, R24, -INF , !P3 ;  /* 0xff80000018a87808 */ /* 0x000fe40005800000 */
[C-C-:B------:R-:W-:Y:S02]  /*10780*/  LOP3.LUT R3, R92.reuse, 0x48, R93.reuse, 0xfe, !PT ;  /* 0x000000485c037812 */ /* 0x140fe400078efe5d */
[----:B------:R-:W-:Y:S02]  /*10790*/  LOP3.LUT R24, R92, 0x49, R93, 0xfe, !PT ;  /* 0x000000495c187812 */ /* 0x000fe400078efe5d */
[----:B------:R-:W-:-:S02]  /*107a0*/  FSEL R159, R30, -INF , !P2 ;  /* 0xff8000001e9f7808 */ /* 0x000fc40005000000 */
[----:B------:R-:W-:Y:S01]  /*107b0*/  FSEL R166, R25, -INF , !P1 ;  /* 0xff80000019a67808 */ /* 0x000fe20004800000 */
[----:B------:R-:W1:Y:S01]  /*107c0*/  LDSM.16.M88.4 R28, [R213] ;  /* 0x00000000d51c783b */ /* 0x000e620000000200 */
[----:B------:R-:W-:Y:S02]  /*107d0*/  FSEL R157, R27, -INF , !P0 ;  /* 0xff8000001b9d7808 */ /* 0x000fe40004000000 */
[CC--:B------:R-:W-:Y:S02]  /*107e0*/  ISETP.GE.AND P3, PT, R3.reuse, R148.reuse, PT ;  /* 0x000000940300720c */ /* 0x0c0fe40003f66270 */
[-C--:B------:R-:W-:Y:S02]  /*107f0*/  ISETP.GE.AND P2, PT, R3, R149.reuse, PT ;  /* 0x000000950300720c */ /* 0x080fe40003f46270 */
[C---:B------:R-:W-:Y:S02]  /*10800*/  ISETP.GE.AND P1, PT, R24.reuse, R148, PT ;  /* 0x000000941800720c */ /* 0x040fe40003f26270 */
[----:B------:R-:W-:-:S02]  /*10810*/  ISETP.GE.AND P0, PT, R24, R149, PT ;  /* 0x000000951800720c */ /* 0x000fc40003f06270 */
[----:B------:R-:W-:Y:S02]  /*10820*/  FSEL R170, R20, -INF , !P3 ;  /* 0xff80000014aa7808 */ /* 0x000fe40005800000 */
[----:B------:R-:W-:Y:S02]  /*10830*/  FSEL R155, R22, -INF , !P2 ;  /* 0xff800000169b7808 */ /* 0x000fe40005000000 */
[----:B------:R-:W-:Y:S02]  /*10840*/  FSEL R172, R21, -INF , !P1 ;  /* 0xff80000015ac7808 */ /* 0x000fe40004800000 */
[----:B------:R-:W-:Y:S02]  /*10850*/  FSEL R151, R23, -INF , !P0 ;  /* 0xff80000017977808 */ /* 0x000fe40004000000 */
[----:B------:R-:W3:Y:S01]  /*10860*/  LDSM.16.M88.4 R20, [R226+0x3c00] ;  /* 0x003c0000e214783b */ /* 0x000ee20000000200 */
[----:B------:R-:W-:Y:S02]  /*10870*/  LOP3.LUT R3, R92, 0x50, R93, 0xfe, !PT ;  /* 0x000000505c037812 */ /* 0x000fe400078efe5d */
[----:B------:R-:W-:-:S02]  /*10880*/  FSEL R167, R26, -INF , !P4 ;  /* 0xff8000001aa77808 */ /* 0x000fc40006000000 */
[CC--:B------:R-:W-:Y:S01]  /*10890*/  ISETP.GE.AND P3, PT, R3.reuse, R148.reuse, PT ;  /* 0x000000940300720c */ /* 0x0c0fe20003f66270 */
[C---:B--2---:R-:W-:Y:S01]  /*108a0*/  HMMA.16816.F32 R24, R84.reuse, R36, RZ ;  /* 0x000000245418723c */ /* 0x044fe200000018ff */
[----:B------:R-:W-:Y:S02]  /*108b0*/  ISETP.GE.AND P4, PT, R3, R149, PT ;  /* 0x000000950300720c */ /* 0x000fe40003f86270 */
[C-C-:B------:R-:W-:Y:S02]  /*108c0*/  LOP3.LUT R32, R92.reuse, 0x51, R93.reuse, 0xfe, !PT ;  /* 0x000000515c207812 */ /* 0x140fe400078efe5d */
[----:B------:R-:W-:Y:S02]  /*108d0*/  LOP3.LUT R3, R92, 0x58, R93, 0xfe, !PT ;  /* 0x000000585c037812 */ /* 0x000fe400078efe5d */
[----:B------:R-:W-:Y:S01]  /*108e0*/  FSEL R176, R16, -INF , !P3 ;  /* 0xff80000010b07808 */ /* 0x000fe20005800000 */
[----:B------:R-:W-:Y:S01]  /*108f0*/  HMMA.16816.F32 R36, R84, R38, RZ ;  /* 0x000000265424723c */ /* 0x000fe200000018ff */
[----:B------:R-:W-:-:S02]  /*10900*/  ISETP.GE.AND P1, PT, R32, R148, PT ;  /* 0x000000942000720c */ /* 0x000fc40003f26270 */
[----:B------:R-:W-:Y:S02]  /*10910*/  ISETP.GE.AND P0, PT, R32, R149, PT ;  /* 0x000000952000720c */ /* 0x000fe40003f06270 */
[----:B------:R-:W-:Y:S01]  /*10920*/  LOP3.LUT R16, R92, 0x59, R93, 0xfe, !PT ;  /* 0x000000595c107812 */ /* 0x000fe200078efe5d */
[----:B------:R-:W-:Y:S01]  /*10930*/  LDSM.16.M88.4 R32, [R226+0x4400] ;  /* 0x00440000e220783b */ /* 0x000fe20000000200 */
[----:B------:R-:W-:Y:S02]  /*10940*/  ISETP.GE.AND P3, PT, R3, R148, PT ;  /* 0x000000940300720c */ /* 0x000fe40003f66270 */
[----:B------:R-:W-:Y:S02]  /*10950*/  FSEL R174, R17, -INF , !P1 ;  /* 0xff80000011ae7808 */ /* 0x000fe40004800000 */
[----:B------:R-:W-:Y:S02]  /*10960*/  FSEL R125, R19, -INF , !P0 ;  /* 0xff800000137d7808 */ /* 0x000fe40004000000 */
[----:B------:R-:W-:-:S02]  /*10970*/  FSEL R153, R18, -INF , !P4 ;  /* 0xff80000012997808 */ /* 0x000fc40006000000 */
[C---:B------:R-:W-:Y:S01]  /*10980*/  ISETP.GE.AND P1, PT, R16.reuse, R148, PT ;  /* 0x000000941000720c */ /* 0x040fe20003f26270 */
[C---:B-1----:R-:W-:Y:S01]  /*10990*/  HMMA.16816.F32 R24, R76.reuse, R28, R24 ;  /* 0x0000001c4c18723c */ /* 0x042fe20000001818 */
[-C--:B------:R-:W-:Y:S02]  /*109a0*/  ISETP.GE.AND P0, PT, R16, R149.reuse, PT ;  /* 0x000000951000720c */ /* 0x080fe40003f06270 */
[----:B------:R-:W-:Y:S01]  /*109b0*/  FSEL R178, R12, -INF , !P3 ;  /* 0xff8000000cb27808 */ /* 0x000fe20005800000 */
[----:B------:R-:W1:Y:S01]  /*109c0*/  LDSM.16.M88.4 R16, [R226+0x4000] ;  /* 0x00400000e210783b */ /* 0x000e620000000200 */
[----:B------:R-:W-:Y:S02]  /*109d0*/  LOP3.LUT R12, R92, 0x61, R93, 0xfe, !PT ;  /* 0x000000615c0c7812 */ /* 0x000fe400078efe5d */
[----:B------:R-:W-:Y:S01]  /*109e0*/  ISETP.GE.AND P2, PT, R3, R149, PT ;  /* 0x000000950300720c */ /* 0x000fe20003f46270 */
[----:B------:R-:W-:Y:S01]  /*109f0*/  HMMA.16816.F32 R36, R76, R30, R36 ;  /* 0x0000001e4c24723c */ /* 0x000fe20000001824 */
[----:B------:R-:W-:-:S02]  /*10a00*/  FSEL R180, R13, -INF , !P1 ;  /* 0xff8000000db47808 */ /* 0x000fc40004800000 */
[----:B------:R-:W-:Y:S02]  /*10a10*/  FSEL R127, R15, -INF , !P0 ;  /* 0xff8000000f7f7808 */ /* 0x000fe40004000000 */
[----:B------:R-:W-:Y:S02]  /*10a20*/  LOP3.LUT R3, R92, 0x60, R93, 0xfe, !PT ;  /* 0x000000605c037812 */ /* 0x000fe400078efe5d */
[----:B------:R-:W-:Y:S02]  /*10a30*/  FSEL R123, R14, -INF , !P2 ;  /* 0xff8000000e7b7808 */ /* 0x000fe40005000000 */
[CC--:B------:R-:W-:Y:S02]  /*10a40*/  ISETP.GE.AND P1, PT, R12.reuse, R148.reuse, PT ;  /* 0x000000940c00720c */ /* 0x0c0fe40003f26270 */
[----:B------:R-:W-:Y:S02]  /*10a50*/  ISETP.GE.AND P0, PT, R12, R149, PT ;  /* 0x000000950c00720c */ /* 0x000fe40003f06270 */
[----:B------:R-:W2:Y:S01]  /*10a60*/  LDSM.16.M88.4 R12, [R212] ;  /* 0x00000000d40c783b */ /* 0x000ea20000000200 */
        /* <DEDUP_REMOVED lines=11> */
[----:B------:R-:W-:Y:S02]  /*10b20*/  FSEL R129, R10, -INF , !P4 ;  /* 0xff8000000a817808 */ /* 0x000fe40006000000 */
[----:B---3--:R-:W-:Y:S01]  /*10b30*/  HMMA.16816.F32 R8, R84, R20, RZ ;  /* 0x000000145408723c */ /* 0x008fe200000018ff */
[----:B------:R-:W-:-:S02]  /*10b40*/  FSEL R188, R4, -INF , !P3 ;  /* 0xff80000004bc7808 */ /* 0x000fc40005800000 */
[----:B------:R-:W-:Y:S02]  /*10b50*/  FSEL R117, R6, -INF , !P2 ;  /* 0xff80000006757808 */ /* 0x000fe40005000000 */
[----:B------:R-:W-:Y:S02]  /*10b60*/  FSEL R190, R5, -INF , !P1 ;  /* 0xff80000005be7808 */ /* 0x000fe40004800000 */
[----:B------:R-:W-:Y:S01]  /*10b70*/  FSEL R113, R7, -INF , !P0 ;  /* 0xff80000007717808 */ /* 0x000fe20004000000 */
[----:B------:R-:W-:Y:S01]  /*10b80*/  HMMA.16816.F32 R20, R84, R22, RZ ;  /* 0x000000165414723c */ /* 0x000fe200000018ff */
[----:B------:R-:W3:Y:S01]  /*10b90*/  LDSM.16.M88.4 R4, [R211] ;  /* 0x00000000d304783b */ /* 0x000ee20000000200 */
[C-C-:B------:R-:W-:Y:S02]  /*10ba0*/  LOP3.LUT R28, R92.reuse, 0x70, R93.reuse, 0xfe, !PT ;  /* 0x000000705c1c7812 */ /* 0x140fe400078efe5d */
[----:B------:R-:W-:Y:S02]  /*10bb0*/  LOP3.LUT R3, R92, 0x71, R93, 0xfe, !PT ;  /* 0x000000715c037812 */ /* 0x000fe400078efe5d */
[----:B------:R-:W-:-:S02]  /*10bc0*/  ISETP.GE.AND P3, PT, R28, R148, PT ;  /* 0x000000941c00720c */ /* 0x000fc40003f66270 */
[CC--:B------:R-:W-:Y:S02]  /*10bd0*/  ISETP.GE.AND P1, PT, R3.reuse, R148.reuse, PT ;  /* 0x000000940300720c */ /* 0x0c0fe40003f26270 */
[-C--:B------:R-:W-:Y:S02]  /*10be0*/  ISETP.GE.AND P0, PT, R3, R149.reuse, PT ;  /* 0x000000950300720c */ /* 0x080fe40003f06270 */
[----:B------:R-:W-:Y:S02]  /*10bf0*/  LOP3.LUT R3, R92, 0x78, R93, 0xfe, !PT ;  /* 0x000000785c037812 */ /* 0x000fe400078efe5d */
[----:B------:R-:W-:Y:S02]  /*10c00*/  ISETP.GE.AND P4, PT, R28, R149, PT ;  /* 0x000000951c00720c */ /* 0x000fe40003f86270 */
[----:B------:R-:W-:Y:S01]  /*10c10*/  FSEL R194, R64, -INF , !P3 ;  /* 0xff80000040c27808 */ /* 0x000fe20005800000 */
[----:B-1----:R-:W-:Y:S01]  /*10c20*/  HMMA.16816.F32 R28, R84, R16, RZ ;  /* 0x00000010541c723c */ /* 0x002fe200000018ff */
[----:B------:R-:W-:-:S02]  /*10c30*/  ISETP.GE.AND P3, PT, R3, R148, PT ;  /* 0x000000940300720c */ /* 0x000fc40003f66270 */
[----:B------:R-:W-:Y:S02]  /*10c40*/  ISETP.GE.AND P2, PT, R3, R149, PT ;  /* 0x000000950300720c */ /* 0x000fe40003f46270 */
[C-C-:B------:R-:W-:Y:S02]  /*10c50*/  LOP3.LUT R3, R92.reuse, 0x79, R93.reuse, 0xfe, !PT ;  /* 0x000000795c037812 */ /* 0x140fe400078efe5d */
[----:B------:R-:W-:Y:S01]  /*10c60*/  LOP3.LUT R16, R92, 0x80, R93, 0xfe, !PT ;  /* 0x000000805c107812 */ /* 0x000fe200078efe5d */
[----:B--2---:R-:W-:Y:S01]  /*10c70*/  HMMA.16816.F32 R8, R76, R12, R8 ;  /* 0x0000000c4c08723c */ /* 0x004fe20000001808 */
[----:B------:R-:W-:Y:S02]  /*10c80*/  FSEL R192, R65, -INF , !P1 ;  /* 0xff80000041c07808 */ /* 0x000fe40004800000 */
[----:B------:R-:W-:Y:S02]  /*10c90*/  FSEL R105, R67, -INF , !P0 ;  /* 0xff80000043697808 */ /* 0x000fe40004000000 */
[----:B------:R-:W-:-:S02]  /*10ca0*/  ISETP.GE.AND P1, PT, R3, R148, PT ;  /* 0x000000940300720c */ /* 0x000fc40003f26270 */
[----:B------:R-:W-:Y:S01]  /*10cb0*/  ISETP.GE.AND P0, PT, R3, R149, PT ;  /* 0x000000950300720c */ /* 0x000fe20003f06270 */
[C---:B------:R-:W-:Y:S01]  /*10cc0*/  HMMA.16816.F32 R20, R76.reuse, R14, R20 ;  /* 0x0000000e4c14723c */ /* 0x040fe20000001814 */
[----:B------:R-:W-:Y:S02]  /*10cd0*/  FSEL R196, R60, -INF , !P3 ;  /* 0xff8000003cc47808 */ /* 0x000fe40005800000 */
[----:B------:R-:W-:Y:S02]  /*10ce0*/  ISETP.GE.AND P3, PT, R16, R148, PT ;  /* 0x000000941000720c */ /* 0x000fe40003f66270 */
[C-C-:B------:R-:W-:Y:S02]  /*10cf0*/  LOP3.LUT R12, R92.reuse, 0x81, R93.reuse, 0xfe, !PT ;  /* 0x000000815c0c7812 */ /* 0x140fe400078efe5d */
[----:B------:R-:W-:Y:S01]  /*10d00*/  LOP3.LUT R3, R92, 0x88, R93, 0xfe, !PT ;  /* 0x000000885c037812 */ /* 0x000fe200078efe5d */
[----:B---3--:R-:W-:Y:S01]  /*10d10*/  HMMA.16816.F32 R28, R76, R4, R28 ;  /* 0x000000044c1c723c */ /* 0x008fe2000000181c */
[----:B------:R-:W-:-:S02]  /*10d20*/  FSEL R198, R61, -INF , !P1 ;  /* 0xff8000003dc67808 */ /* 0x000fc40004800000 */
[----:B------:R-:W-:Y:S02]  /*10d30*/  FSEL R109, R63, -INF , !P0 ;  /* 0xff8000003f6d7808 */ /* 0x000fe40004000000 */
[----:B------:R-:W-:Y:S02]  /*10d40*/  FSEL R115, R66, -INF , !P4 ;  /* 0xff80000042737808 */ /* 0x000fe40006000000 */
[C---:B------:R-:W-:Y:S02]  /*10d50*/  ISETP.GE.AND P1, PT, R12.reuse, R148, PT ;  /* 0x000000940c00720c */ /* 0x040fe40003f26270 */
[-C--:B------:R-:W-:Y:S02]  /*10d60*/  ISETP.GE.AND P0, PT, R12, R149.reuse, PT ;  /* 0x000000950c00720c */ /* 0x080fe40003f06270 */
[----:B------:R-:W-:Y:S02]  /*10d70*/  FSEL R202, R56, -INF , !P3 ;  /* 0xff80000038ca7808 */ /* 0x000fe40005800000 */
[----:B------:R-:W-:-:S02]  /*10d80*/  ISETP.GE.AND P4, PT, R16, R149, PT ;  /* 0x000000951000720c */ /* 0x000fc40003f86270 */
[C---:B------:R-:W-:Y:S01]  /*10d90*/  ISETP.GE.AND P3, PT, R3.reuse, R148, PT ;  /* 0x000000940300720c */ /* 0x040fe20003f66270 */
[----:B------:R-:W-:Y:S01]  /*10da0*/  HMMA.16816.F32 R16, R84, R18, RZ ;  /* 0x000000125410723c */ /* 0x000fe200000018ff */
[C-C-:B------:R-:W-:Y:S02]  /*10db0*/  LOP3.LUT R13, R92.reuse, 0x89, R93.reuse, 0xfe, !PT ;  /* 0x000000895c0d7812 */ /* 0x140fe400078efe5d */
[----:B------:R-:W-:Y:S02]  /*10dc0*/  LOP3.LUT R12, R92, 0x90, R93, 0xfe, !PT ;  /* 0x000000905c0c7812 */ /* 0x000fe400078efe5d */
[----:B------:R-:W-:Y:S02]  /*10dd0*/  FSEL R103, R62, -INF , !P2 ;  /* 0xff8000003e677808 */ /* 0x000fe40005000000 */
[----:B------:R-:W-:Y:S02]  /*10de0*/  ISETP.GE.AND P2, PT, R3, R149, PT ;  /* 0x000000950300720c */ /* 0x000fe40003f46270 */
[----:B------:R-:W-:-:S02]  /*10df0*/  FSEL R200, R57, -INF , !P1 ;  /* 0xff80000039c87808 */ /* 0x000fc40004800000 */
[----:B------:R-:W-:Y:S02]  /*10e00*/  FSEL R111, R58, -INF , !P4 ;  /* 0xff8000003a6f7808 */ /* 0x000fe40006000000 */
[----:B------:R-:W-:Y:S02]  /*10e10*/  FSEL R3, R59, -INF , !P0 ;  /* 0xff8000003b037808 */ /* 0x000fe40004000000 */
[----:B------:R-:W-:Y:S02]  /*10e20*/  FSEL R80, R80, -INF , !P3 ;  /* 0xff80000050507808 */ /* 0x000fe40005800000 */
[CC--:B------:R-:W-:Y:S02]  /*10e30*/  ISETP.GE.AND P1, PT, R13.reuse, R148.reuse, PT ;  /* 0x000000940d00720c */ /* 0x0c0fe40003f26270 */
[----:B------:R-:W-:Y:S02]  /*10e40*/  ISETP.GE.AND P0, PT, R13, R149, PT ;  /* 0x000000950d00720c */ /* 0x000fe40003f06270 */
        /* <DEDUP_REMOVED lines=9> */
[----:B------:R-:W-:Y:S02]  /*10ee0*/  FSEL R206, R40, -INF , !P3 ;  /* 0xff80000028ce7808 */ /* 0x000fe40005800000 */
[----:B------:R-:W-:Y:S02]  /*10ef0*/  FSEL R242, R41, -INF , !P1 ;  /* 0xff80000029f27808 */ /* 0x000fe40004800000 */
[----:B------:R-:W-:Y:S02]  /*10f00*/  FSEL R50, R42, -INF , !P4 ;  /* 0xff8000002a327808 */ /* 0x000fe40006000000 */
[----:B------:R-:W-:Y:S02]  /*10f10*/  FSEL R51, R43, -INF , !P0 ;  /* 0xff8000002b337808 */ /* 0x000fe40004000000 */
[----:B------:R-:W-:Y:S01]  /*10f20*/  LOP3.LUT R4, R92, 0x98, R93, 0xfe, !PT ;  /* 0x000000985c047812 */ /* 0x000fe200078efe5d */
[----:B------:R-:W-:Y:S01]  /*10f30*/  HMMA.16816.F32 R40, R84, R32, RZ ;  /* 0x000000205428723c */ /* 0x000fe200000018ff */
[----:B------:R-:W-:-:S02]  /*10f40*/  FSEL R48, R82, -INF , !P2 ;  /* 0xff80000052307808 */ /* 0x000fc40005000000 */
[CC--:B------:R-:W-:Y:S02]  /*10f50*/  ISETP.GE.AND P3, PT, R4.reuse, R148.reuse, PT ;  /* 0x000000940400720c */ /* 0x0c0fe40003f66270 */
[----:B------:R-:W-:Y:S02]  /*10f60*/  ISETP.GE.AND P2, PT, R4, R149, PT ;  /* 0x000000950400720c */ /* 0x000fe40003f46270 */
[C-C-:B------:R-:W-:Y:S01]  /*10f70*/  LOP3.LUT R4, R92.reuse, 0xa0, R93.reuse, 0xfe, !PT ;  /* 0x000000a05c047812 */ /* 0x140fe200078efe5d */
[----:B------:R-:W-:Y:S01]  /*10f80*/  HMMA.16816.F32 R32, R84, R34, RZ ;  /* 0x000000225420723c */ /* 0x000fe200000018ff */
[----:B------:R-:W-:Y:S02]  /*10f90*/  LOP3.LUT R5, R92, 0x99, R93, 0xfe, !PT ;  /* 0x000000995c057812 */ /* 0x000fe400078efe5d */
[----:B------:R-:W-:Y:S02]  /*10fa0*/  FSEL R246, R88, -INF , !P3 ;  /* 0xff80000058f67808 */ /* 0x000fe40005800000 */
[----:B------:R-:W-:-:S02]  /*10fb0*/  ISETP.GE.AND P3, PT, R4, R148, PT ;  /* 0x000000940400720c */ /* 0x000fc40003f66270 */
[-C--:B------:R-:W-:Y:S02]  /*10fc0*/  ISETP.GE.AND P4, PT, R4, R149.reuse, PT ;  /* 0x000000950400720c */ /* 0x080fe40003f86270 */
[C---:B------:R-:W-:Y:S02]  /*10fd0*/  ISETP.GE.AND P1, PT, R5.reuse, R148, PT ;  /* 0x000000940500720c */ /* 0x040fe40003f26270 */
[----:B------:R-:W-:Y:S02]  /*10fe0*/  ISETP.GE.AND P0, PT, R5, R149, PT ;  /* 0x000000950500720c */ /* 0x000fe40003f06270 */
[C-C-:B------:R-:W-:Y:S02]  /*10ff0*/  LOP3.LUT R4, R92.reuse, 0xa8, R93.reuse, 0xfe, !PT ;  /* 0x000000a85c047812 */ /* 0x140fe400078efe5d */
[----:B------:R-:W-:Y:S01]  /*11000*/  LOP3.LUT R5, R92, 0xa1, R93, 0xfe, !PT ;  /* 0x000000a15c057812 */ /* 0x000fe200078efe5d */
[----:B-1----:R-:W-:Y:S01]  /*11010*/  HMMA.16816.F32 R40, R76, R12, R40 ;  /* 0x0000000c4c28723c */ /* 0x002fe20000001828 */
        /* <DEDUP_REMOVED lines=8> */
[-C--:B------:R-:W-:Y:S02]  /*110a0*/  ISETP.GE.AND P0, PT, R5, R149.reuse, PT ;  /* 0x000000950500720c */ /* 0x080fe40003f06270 */
[----:B------:R-:W-:Y:S02]  /*110b0*/  LOP3.LUT R4, R92, 0xa9, R93, 0xfe, !PT ;  /* 0x000000a95c047812 */ /* 0x000fe400078efe5d */
[----:B------:R-:W-:Y:S02]  /*110c0*/  FSEL R250, R25, -INF , !P1 ;  /* 0xff80000019fa7808 */ /* 0x000fe40004800000 */
[----:B------:R-:W-:Y:S02]  /*110d0*/  FSEL R55, R27, -INF , !P0 ;  /* 0xff8000001b377808 */ /* 0x000fe40004000000 */
[C---:B------:R-:W-:Y:S02]  /*110e0*/  ISETP.GE.AND P1, PT, R4.reuse, R148, PT ;  /* 0x000000940400720c */ /* 0x040fe40003f26270 */
[----:B------:R-:W-:-:S02]  /*110f0*/  ISETP.GE.AND P0, PT, R4, R149, PT ;  /* 0x000000950400720c */ /* 0x000fc40003f06270 */
[--C-:B------:R-:W-:Y:S01]  /*11100*/  LOP3.LUT R24, R92, 0xb0, R93.reuse, 0xfe, !PT ;  /* 0x000000b05c187812 */ /* 0x100fe200078efe5d */
[----:B------:R-:W1:Y:S01]  /*11110*/  LDSM.16.M88.4 R4, [R226+0x4c00] ;  /* 0x004c0000e204783b */ /* 0x000e620000000200 */
[----:B------:R-:W-:Y:S02]  /*11120*/  FSEL R67, R36, -INF , !P3 ;  /* 0xff80000024437808 */ /* 0x000fe40005800000 */
        /* <DEDUP_REMOVED lines=21> */
[-C--:B------:R-:W-:Y:S02]  /*11280*/  ISETP.GE.AND P4, PT, R24, R149.reuse, PT ;  /* 0x000000951800720c */ /* 0x080fe40003f86270 */
[C---:B------:R-:W-:Y:S01]  /*11290*/  ISETP.GE.AND P1, PT, R8.reuse, R148, PT ;  /* 0x000000940800720c */ /* 0x040fe20003f26270 */
[----:B------:R-:W3:Y:S01]  /*112a0*/  LDSM.16.M88.4 R24, [R208] ;  /* 0x00000000d018783b */ /* 0x000ee20000000200 */
[----:B------:R-:W-:Y:S01]  /*112b0*/  ISETP.GE.AND P0, PT, R8, R149, PT ;  /* 0x000000950800720c */ /* 0x000fe20003f06270 */
[----:B------:R-:W-:-:S04]  /*112c0*/  DEPBAR.LE SB0, 0x0 ;  /* 0x000080000000791a */ /* 0x000fc80000000000 */
[C---:B------:R-:W-:Y:S01]  /*112d0*/  HMMA.16816.F32 R8, R84.reuse, R44, RZ ;  /* 0x0000002c5408723c */ /* 0x040fe200000018ff */
[----:B------:R-:W-:Y:S02]  /*112e0*/  FSEL R203, R21, -INF , !P1 ;  /* 0xff80000015cb7808 */ /* 0x000fe40004800000 */
[C-C-:B------:R-:W-:Y:S02]  /*112f0*/  LOP3.LUT R20, R92.reuse, 0xc1, R93.reuse, 0xfe, !PT ;  /* 0x000000c15c147812 */ /* 0x140fe400078efe5d */
[----:B------:R-:W-:Y:S02]  /*11300*/  LOP3.LUT R21, R92, 0xc8, R93, 0xfe, !PT ;  /* 0x000000c85c157812 */ /* 0x000fe400078efe5d */
[----:B------:R-:W-:Y:S01]  /*11310*/  FSEL R56, R22, -INF , !P2 ;  /* 0xff80000016387808 */ /* 0x000fe20005000000 */
[----:B------:R-:W-:Y:S01]  /*11320*/  HMMA.16816.F32 R44, R84, R46, RZ ;  /* 0x0000002e542c723c */ /* 0x000fe200000018ff */
[----:B------:R-:W-:Y:S02]  /*11330*/  FSEL R57, R23, -INF , !P0 ;  /* 0xff80000017397808 */ /* 0x000fe40004000000 */
[----:B------:R-:W-:Y:S01]  /*11340*/  FSEL R205, R28, -INF , !P3 ;  /* 0xff8000001ccd7808 */ /* 0x000fe20005800000 */
[----:B------:R-:W-:Y:S01]  /*11350*/  BAR.SYNC.DEFER_BLOCKING 0x0 ;  /* 0x0000000000007b1d */ /* 0x000fe20000010000 */
[----:B------:R-:W-:-:S02]  /*11360*/  ISETP.GE.AND P1, PT, R20, R148, PT ;  /* 0x000000941400720c */ /* 0x000fc40003f26270 */
[-C--:B------:R-:W-:Y:S02]  /*11370*/  ISETP.GE.AND P0, PT, R20, R149.reuse, PT ;  /* 0x000000951400720c */ /* 0x080fe40003f06270 */
[C---:B------:R-:W-:Y:S02]  /*11380*/  ISETP.GE.AND P3, PT, R21.reuse, R148, PT ;  /* 0x000000941500720c */ /* 0x040fe40003f66270 */
[----:B------:R-:W-:Y:S02]  /*11390*/  ISETP.GE.AND P2, PT, R21, R149, PT ;  /* 0x000000951500720c */ /* 0x000fe40003f46270 */
[----:B-1----:R-:W-:Y:S01]  /*113a0*/  HMMA.16816.F32 R20, R84, R4, RZ ;  /* 0x000000045414723c */ /* 0x002fe200000018ff */
[----:B------:R-:W-:Y:S02]  /*113b0*/  FSEL R28, R29, -INF , !P1 ;  /* 0xff8000001d1c7808 */ /* 0x000fe40004800000 */
[----:B------:R-:W-:Y:S02]  /*113c0*/  FSEL R59, R31, -INF , !P0 ;  /* 0xff8000001f3b7808 */ /* 0x000fe40004000000 */
[----:B------:R-:W-:-:S02]  /*113d0*/  LOP3.LUT R29, R92, 0xd0, R93, 0xfe, !PT ;  /* 0x000000d05c1d7812 */ /* 0x000fc400078efe5d */
[--C-:B------:R-:W-:Y:S01]  /*113e0*/  LOP3.LUT R4, R92, 0xc9, R93.reuse, 0xfe, !PT ;  /* 0x000000c95c047812 */ /* 0x100fe200078efe5d */
[----:B--2---:R-:W-:Y:S01]  /*113f0*/  HMMA.16816.F32 R8, R76, R12, R8 ;  /* 0x0000000c4c08723c */ /* 0x004fe20000001808 */
[----:B------:R-:W-:Y:S02]  /*11400*/  FSEL R60, R18, -INF , !P2 ;  /* 0xff800000123c7808 */ /* 0x000fe40005000000 */
[C---:B------:R-:W-:Y:S02]  /*11410*/  ISETP.GE.AND P1, PT, R4.reuse, R148, PT ;  /* 0x000000940400720c */ /* 0x040fe40003f26270 */
[----:B------:R-:W-:Y:S02]  /*11420*/  ISETP.GE.AND P0, PT, R4, R149, PT ;  /* 0x000000950400720c */ /* 0x000fe40003f06270 */
[----:B------:R-:W-:Y:S01]  /*11430*/  LOP3.LUT R18, R92, 0xd1, R93, 0xfe, !PT ;  /* 0x000000d15c127812 */ /* 0x000fe200078efe5d */
[----:B------:R-:W-:Y:S01]  /*11440*/  HMMA.16816.F32 R4, R84, R6, RZ ;  /* 0x000000065404723c */ /* 0x000fe200000018ff */
[----:B------:R-:W-:-:S02]  /*11450*/  FSEL R182, R16, -INF , !P3 ;  /* 0xff80000010b67808 */ /* 0x000fc40005800000 */
[-C--:B------:R-:W-:Y:S02]  /*11460*/  ISETP.GE.AND P3, PT, R29, R148.reuse, PT ;  /* 0x000000941d00720c */ /* 0x080fe40003f66270 */
[----:B------:R-:W-:Y:S02]  /*11470*/  FSEL R158, R17, -INF , !P1 ;  /* 0xff800000119e7808 */ /* 0x000fe40004800000 */
[----:B------:R-:W-:Y:S01]  /*11480*/  FSEL R61, R19, -INF , !P0 ;  /* 0xff800000133d7808 */ /* 0x000fe20004000000 */
[----:B------:R-:W-:Y:S01]  /*11490*/  HMMA.16816.F32 R44, R76, R14, R44 ;  /* 0x0000000e4c2c723c */ /* 0x000fe2000000182c */
[----:B------:R-:W-:Y:S02]  /*114a0*/  LOP3.LUT R16, R92, 0xd8, R93, 0xfe, !PT ;  /* 0x000000d85c107812 */ /* 0x000fe400078efe5d */
[C---:B------:R-:W-:Y:S02]  /*114b0*/  ISETP.GE.AND P1, PT, R18.reuse, R148, PT ;  /* 0x000000941200720c */ /* 0x040fe40003f26270 */
[----:B------:R-:W-:-:S02]  /*114c0*/  ISETP.GE.AND P0, PT, R18, R149, PT ;  /* 0x000000951200720c */ /* 0x000fc40003f06270 */
[----:B------:R-:W-:Y:S01]  /*114d0*/  LOP3.LUT R13, R92, 0xd9, R93, 0xfe, !PT ;  /* 0x000000d95c0d7812 */ /* 0x000fe200078efe5d */
[C---:B---3--:R-:W-:Y:S01]  /*114e0*/  HMMA.16816.F32 R20, R76.reuse, R24, R20 ;  /* 0x000000184c14723c */ /* 0x048fe20000001814 */
[----:B------:R-:W-:Y:S02]  /*114f0*/  FSEL R58, R30, -INF , !P4 ;  /* 0xff8000001e3a7808 */ /* 0x000fe40006000000 */
[----:B------:R-:W-:Y:S02]  /*11500*/  FSEL R164, R40, -INF , !P3 ;  /* 0xff80000028a47808 */ /* 0x000fe40005800000 */
[----:B------:R-:W-:Y:S02]  /*11510*/  ISETP.GE.AND P4, PT, R29, R149, PT ;  /* 0x000000951d00720c */ /* 0x000fe40003f86270 */
[----:B------:R-:W-:Y:S01]  /*11520*/  ISETP.GE.AND P3, PT, R16, R148, PT ;  /* 0x000000941000720c */ /* 0x000fe20003f66270 */
[----:B------:R-:W-:Y:S01]  /*11530*/  HMMA.16816.F32 R4, R76, R26, R4 ;  /* 0x0000001a4c04723c */ /* 0x000fe20000001804 */
[----:B------:R-:W-:-:S02]  /*11540*/  FSEL R162, R41, -INF , !P1 ;  /* 0xff80000029a27808 */ /* 0x000fc40004800000 */
[----:B------:R-:W-:Y:S02]  /*11550*/  FSEL R43, R43, -INF , !P0 ;  /* 0xff8000002b2b7808 */ /* 0x000fe40004000000 */
[C-C-:B------:R-:W-:Y:S02]  /*11560*/  LOP3.LUT R12, R92.reuse, 0xe0, R93.reuse, 0xfe, !PT ;  /* 0x000000e05c0c7812 */ /* 0x140fe400078efe5d */
[C---:B------:R-:W-:Y:S02]  /*11570*/  ISETP.GE.AND P1, PT, R13.reuse, R148, PT ;  /* 0x000000940d00720c */ /* 0x040fe40003f26270 */
[----:B------:R-:W-:Y:S02]  /*11580*/  ISETP.GE.AND P0, PT, R13, R149, PT ;  /* 0x000000950d00720c */ /* 0x000fe40003f06270 */
[----:B------:R-:W-:Y:S02]  /*11590*/  LOP3.LUT R13, R92, 0xe1, R93, 0xfe, !PT ;  /* 0x000000e15c0d7812 */ /* 0x000fe400078efe5d */
[----:B------:R-:W-:-:S02]  /*115a0*/  FSEL R42, R42, -INF , !P4 ;  /* 0xff8000002a2a7808 */ /* 0x000fc40006000000 */
[----:B------:R-:W-:Y:S02]  /*115b0*/  FSEL R156, R32, -INF , !P3 ;  /* 0xff800000209c7808 */ /* 0x000fe40005800000 */
[CC--:B------:R-:W-:Y:S02]  /*115c0*/  ISETP.GE.AND P3, PT, R12.reuse, R148.reuse, PT ;  /* 0x000000940c00720c */ /* 0x0c0fe40003f66270 */
[----:B------:R-:W-:Y:S02]  /*115d0*/  ISETP.GE.AND P4, PT, R12, R149, PT ;  /* 0x000000950c00720c */ /* 0x000fe40003f86270 */
[----:B------:R-:W-:Y:S02]  /*115e0*/  FSEL R154, R33, -INF , !P1 ;  /* 0xff800000219a7808 */ /* 0x000fe40004800000 */
[----:B------:R-:W-:Y:S02]  /*115f0*/  LOP3.LUT R12, R92, 0xe8, R93, 0xfe, !PT ;  /* 0x000000e85c0c7812 */ /* 0x000fe400078efe5d */
[----:B------:R-:W-:-:S02]  /*11600*/  ISETP.GE.AND P1, PT, R13, R148, PT ;  /* 0x000000940d00720c */ /* 0x000fc40003f26270 */
[----:B------:R-:W-:Y:S02]  /*11610*/  FSEL R35, R35, -INF , !P0 ;  /* 0xff80000023237808 */ /* 0x000fe40004000000 */
[----:B------:R-:W-:Y:S02]  /*11620*/  FSEL R152, R8, -INF , !P3 ;  /* 0xff80000008987808 */ /* 0x000fe40005800000 */
[----:B------:R-:W-:Y:S02]  /*11630*/  ISETP.GE.AND P0, PT, R13, R149, PT ;  /* 0x000000950d00720c */ /* 0x000fe40003f06270 */
[----:B------:R-:W-:Y:S02]  /*11640*/  ISETP.GE.AND P3, PT, R12, R148, PT ;  /* 0x000000940c00720c */ /* 0x000fe40003f66270 */
[----:B------:R-:W-:Y:S02]  /*11650*/  FSEL R116, R9, -INF , !P1 ;  /* 0xff80000009747808 */ /* 0x000fe40004800000 */
[----:B------:R-:W-:-:S02]  /*11660*/  LOP3.LUT R9, R92, 0xe9, R93, 0xfe, !PT ;  /* 0x000000e95c097812 */ /* 0x000fc400078efe5d */
[----:B------:R-:W-:Y:S02]  /*11670*/  LOP3.LUT R8, R92, 0xf0, R93, 0xfe, !PT ;  /* 0x000000f05c087812 */ /* 0x000fe400078efe5d */
[-C--:B------:R-:W-:Y:S02]  /*11680*/  ISETP.GE.AND P2, PT, R16, R149.reuse, PT ;  /* 0x000000951000720c */ /* 0x080fe40003f46270 */
[----:B------:R-:W-:Y:S02]  /*11690*/  FSEL R33, R10, -INF , !P4 ;  /* 0xff8000000a217808 */ /* 0x000fe40006000000 */
[----:B------:R-:W-:Y:S02]  /*116a0*/  FSEL R32, R11, -INF , !P0 ;  /* 0xff8000000b207808 */ /* 0x000fe40004000000 */
[----:B------:R-:W-:Y:S02]  /*116b0*/  FSEL R110, R44, -INF , !P3 ;  /* 0xff8000002c6e7808 */ /* 0x000fe40005800000 */
[----:B------:R-:W-:-:S02]  /*116c0*/  ISETP.GE.AND P0, PT, R9, R149, PT ;  /* 0x000000950900720c */ /* 0x000fc40003f06270 */
[C---:B------:R-:W-:Y:S02]  /*116d0*/  ISETP.GE.AND P3, PT, R8.reuse, R148, PT ;  /* 0x000000940800720c */ /* 0x040fe40003f66270 */
[-C--:B------:R-:W-:Y:S02]  /*116e0*/  ISETP.GE.AND P4, PT, R8, R149.reuse, PT ;  /* 0x000000950800720c */ /* 0x080fe40003f86270 */
[----:B------:R-:W-:Y:S02]  /*116f0*/  LOP3.LUT R8, R92, 0xf1, R93, 0xfe, !PT ;  /* 0x000000f15c087812 */ /* 0x000fe400078efe5d */
[----:B------:R-:W-:Y:S02]  /*11700*/  FSEL R34, R34, -INF , !P2 ;  /* 0xff80000022227808 */ /* 0x000fe40005000000 */
[----:B------:R-:W-:Y:S02]  /*11710*/  ISETP.GE.AND P2, PT, R12, R149, PT ;  /* 0x000000950c00720c */ /* 0x000fe40003f46270 */
        /* <DEDUP_REMOVED lines=8> */
[-C--:B------:R-:W-:Y:S02]  /*117a0*/  ISETP.GE.AND P1, PT, R8, R149.reuse, PT ;  /* 0x000000950800720c */ /* 0x080fe40003f26270 */
[----:B------:R-:W-:Y:S02]  /*117b0*/  ISETP.NE.AND P3, PT, R95, RZ, PT ;  /* 0x000000ff5f00720c */ /* 0x000fe40003f65270 */
[C---:B------:R-:W-:Y:S02]  /*117c0*/  ISETP.GE.AND P2, PT, R93.reuse, R148, PT ;  /* 0x000000945d00720c */ /* 0x040fe40003f46270 */
[----:B------:R-:W-:Y:S02]  /*117d0*/  ISETP.GE.AND P0, PT, R93, R149, PT ;  /* 0x000000955d00720c */ /* 0x000fe40003f06270 */
[----:B------:R-:W-:-:S02]  /*117e0*/  FSEL R64, R22, -INF , !P4 ;  /* 0xff80000016407808 */ /* 0x000fc40006000000 */
        /* <DEDUP_REMOVED lines=66> */
.L_x_2478:
[----:B------:R-:W-:-:S05]  /*11c10*/  IMAD.MOV.U32 R6, RZ, RZ, c[0x0][0x198] ;  /* 0x00006600ff067624 */ /* 0x000fca00078e00ff */
[----:B------:R-:W-:-:S04]  /*11c20*/  LEA R6, -R6, RZ, 0x8 ;  /* 0x000000ff06067211 */ /* 0x000fc800078e41ff */
[----:B------:R-:W-:Y:S02]  /*11c30*/  SHF.R.S32.HI R4, RZ, 0x1f, R6 ;  /* 0x0000001fff047819 */ /* 0x000fe40000011406 */
.L_x_2479:
        /* <DEDUP_REMOVED lines=32> */
.L_x_2477:
        /* <DEDUP_REMOVED lines=258> */
[----:B------:R-:W-:Y:S02]  /*12e60*/  FFMA.FTZ R151, R164, c[0x0][0x23c], -R101 ;  /* 0x00008f00a4977a23 */ /* 0x000fe40000010865 */
        /* <DEDUP_REMOVED lines=101> */
[----:B------:R-:W2:Y:S01]  /*134c0*/  MUFU.EX2 R158, R158 ;  /* 0x0000009e009e7308 */ /* 0x000ea20000000800 */
[----:B------:R-:W-:Y:S01]  /*134d0*/  FADD.FTZ R140, R140, R145 ;  /* 0x000000918c8c7221 */ /* 0x000fe20000010000 */
[----:B------:R-:W-:Y:S01]  /*134e0*/  HMMA.16816.F32 R4, R28, R10, R4 ;  /* 0x0000000a1c04723c */ /* 0x000fe20000001804 */
[----:B------:R-:W4:Y:S01]  /*134f0*/  LDSM.16.MT88.4 R8, [R223+0x5c00] ;  /* 0x005c0000df08783b */ /* 0x000f220000004200 */
[----:B------:R-:W-:-:S02]  /*13500*/  FADD.FTZ R161, R161, R120 ;  /* 0x00000078a1a17221 */ /* 0x000fc40000010000 */
[----:B------:R-:W-:Y:S02]  /*13510*/  FADD.FTZ R141, R141, R140 ;  /* 0x0000008c8d8d7221 */ /* 0x000fe40000010000 */
[----:B------:R-:W1:Y:S01]  /*13520*/  MUFU.EX2 R160, R160 ;  /* 0x000000a000a07308 */ /* 0x000e620000000800 */
        /* <DEDUP_REMOVED lines=35> */
[C---:B----4-:R-:W-:Y:S01]  /*13760*/  HMMA.16816.F32 R136, R28.reuse, R8, R136 ;  /* 0x000000081c88723c */ /* 0x050fe20000001888 */
[--C-:B------:R-:W-:Y:S01]  /*13770*/  FFMA.FTZ R59, R60, c[0x0][0x23c], -R68.reuse ;  /* 0x00008f003c3b7a23 */ /* 0x100fe20000010844 */
[----:B------:R-:W4:Y:S01]  /*13780*/  MUFU.EX2 R119, R119 ;  /* 0x0000007700777308 */ /* 0x000f220000000800 */
        /* <DEDUP_REMOVED lines=10> */
[----:B--2---:R-:W-:Y:S01]  /*13830*/  F2FP.PACK_AB R29, R157, R158 ;  /* 0x0000009e9d1d723e */ /* 0x004fe200000000ff */
[----:B------:R-:W2:Y:S01]  /*13840*/  MUFU.EX2 R170, R170 ;  /* 0x000000aa00aa7308 */ /* 0x000ea20000000800 */
[----:B------:R-:W-:Y:S01]  /*13850*/  F2FP.PACK_AB R30, R97, R98 ;  /* 0x00000062611e723e */ /* 0x000fe200000000ff */
[----:B------:R-:W-:Y:S01]  /*13860*/  FFMA.FTZ R61, R35, c[0x0][0x23c], -R68 ;  /* 0x00008f00233d7a23 */ /* 0x000fe20000010844 */
[----:B------:R-:W-:Y:S01]  /*13870*/  F2FP.PACK_AB R31, R160, R155 ;  /* 0x0000009ba01f723e */ /* 0x000fe200000000ff */
        /* <DEDUP_REMOVED lines=11> */
[----:B------:R-:W2:Y:S01]  /*13930*/  LDSM.16.MT88.4 R20, [R223+0x6400] ;  /* 0x00640000df14783b */ /* 0x000ea20000004200 */
[----:B------:R-:W-:-:S02]  /*13940*/  FFMA.FTZ R46, R65, c[0x0][0x23c], -R101 ;  /* 0x00008f00412e7a23 */ /* 0x000fc40000010865 */
[----:B------:R-:W-:Y:S02]  /*13950*/  FFMA.FTZ R64, R64, c[0x0][0x23c], -R68 ;  /* 0x00008f0040407a23 */ /* 0x000fe40000010844 */
[----:B------:R-:W-:Y:S02]  /*13960*/  MUFU.EX2 R103, R103 ;  /* 0x0000006700677308 */ /* 0x000fe40000000800 */
[C---:B-----5:R-:W-:Y:S06]  /*13970*/  HMMA.16816.F32 R136, R28.reuse, R12, R136 ;  /* 0x0000000c1c88723c */ /* 0x060fec0000001888 */
[----:B------:R-:W5:Y:S02]  /*13980*/  MUFU.EX2 R172, R172 ;  /* 0x000000ac00ac7308 */ /* 0x000f640000000800 */
        /* <DEDUP_REMOVED lines=25> */
[----:B------:R-:W-:Y:S02]  /*13b20*/  MUFU.EX2 R77, R77 ;  /* 0x0000004d004d7308 */ /* 0x000fe40000000800 */
        /* <DEDUP_REMOVED lines=8> */
[----:B------:R-:W-:-:S02]  /*13bb0*/  F2FP.PACK_AB R28, R87, R88 ;  /* 0x00000058571c723e */ /* 0x000fc400000000ff */
[----:B------:R-:W-:Y:S02]  /*13bc0*/  F2FP.PACK_AB R29, R105, R156 ;  /* 0x0000009c691d723e */ /* 0x000fe400000000ff */
[----:B------:R-:W-:Y:S02]  /*13bd0*/  F2FP.PACK_AB R30, R85, R86 ;  /* 0x00000056551e723e */ /* 0x000fe400000000ff */
[----:B-----5:R-:W-:Y:S01]  /*13be0*/  F2FP.PACK_AB R31, R172, R103 ;  /* 0x00000067ac1f723e */ /* 0x020fe200000000ff */
[----:B------:R-:W5:Y:S06]  /*13bf0*/  MUFU.EX2 R52, R52 ;  /* 0x0000003400347308 */ /* 0x000f6c0000000800 */
[C---:B--2---:R-:W-:Y:S02]  /*13c00*/  HMMA.16816.F32 R16, R28.reuse, R20, R16 ;  /* 0x000000141c10723c */ /* 0x044fe40000001810 */
        /* <DEDUP_REMOVED lines=9> */
[----:B------:R-:W-:-:S02]  /*13ca0*/  F2FP.PACK_AB R28, R83, R84 ;  /* 0x00000054531c723e */ /* 0x000fc400000000ff */
[----:B------:R-:W-:Y:S01]  /*13cb0*/  F2FP.PACK_AB R29, R3, R174 ;  /* 0x000000ae031d723e */ /* 0x000fe200000000ff */
[----:B------:R-:W-:Y:S01]  /*13cc0*/  MUFU.EX2 R53, R53 ;  /* 0x0000003500357308 */ /* 0x000fe20000000800 */
[----:B------:R-:W-:Y:S02]  /*13cd0*/  F2FP.PACK_AB R30, R81, R82 ;  /* 0x00000052511e723e */ /* 0x000fe400000000ff */
[----:B------:R-:W-:-:S05]  /*13ce0*/  F2FP.PACK_AB R31, R176, R109 ;  /* 0x0000006db01f723e */ /* 0x000fca00000000ff */
        /* <DEDUP_REMOVED lines=11> */
[----:B----4-:R-:W-:-:S02]  /*13da0*/  F2FP.PACK_AB R28, R79, R80 ;  /* 0x000000504f1c723e */ /* 0x010fc400000000ff */
[----:B------:R-:W-:Y:S02]  /*13db0*/  F2FP.PACK_AB R29, R49, R50 ;  /* 0x00000032311d723e */ /* 0x000fe400000000ff */
[----:B------:R-:W-:Y:S02]  /*13dc0*/  F2FP.PACK_AB R30, R77, R78 ;  /* 0x0000004e4d1e723e */ /* 0x000fe400000000ff */
[----:B-----5:R-:W-:Y:S01]  /*13dd0*/  F2FP.PACK_AB R31, R52, R51 ;  /* 0x00000033341f723e */ /* 0x020fe200000000ff */
[----:B------:R-:W-:Y:S06]  /*13de0*/  MUFU.EX2 R70, R70 ;  /* 0x0000004600467308 */ /* 0x000fec0000000800 */
[C---:B---3--:R-:W-:Y:S02]  /*13df0*/  HMMA.16816.F32 R16, R28.reuse, R12, R16 ;  /* 0x0000000c1c10723c */ /* 0x048fe40000001810 */
[----:B------:R-:W-:Y:S06]  /*13e00*/  MUFU.EX2 R69, R69 ;  /* 0x0000004500457308 */ /* 0x000fec0000000800 */
[C---:B------:R-:W-:Y:S01]  /*13e10*/  HMMA.16816.F32 R4, R28.reuse, R14, R4 ;  /* 0x0000000e1c04723c */ /* 0x040fe20000001804 */
[----:B------:R-:W3:Y:S01]  /*13e20*/  LDSM.16.MT88.4 R12, [R223+0x7800] ;  /* 0x00780000df0c783b */ /* 0x000ee20000004200 */
[----:B------:R-:W-:Y:S06]  /*13e30*/  MUFU.EX2 R111, R111 ;  /* 0x0000006f006f7308 */ /* 0x000fec0000000800 */
[C---:B-1----:R-:W-:Y:S02]  /*13e40*/  HMMA.16816.F32 R136, R28.reuse, R8, R136 ;  /* 0x000000081c88723c */ /* 0x042fe40000001888 */
[----:B------:R-:W1:Y:S05]  /*13e50*/  MUFU.EX2 R36, R36 ;  /* 0x0000002400247308 */ /* 0x000e6a0000000800 */
[----:B------:R-:W-:Y:S01]  /*13e60*/  F2FP.PACK_AB R8, R75, R76 ;  /* 0x0000004c4b08723e */ /* 0x000fe200000000ff */
[----:B------:R-:W-:Y:S01]  /*13e70*/  HMMA.16816.F32 R24, R28, R10, R24 ;  /* 0x0000000a1c18723c */ /* 0x000fe20000001818 */
[----:B------:R-:W4:Y:S01]  /*13e80*/  LDSM.16.MT88.4 R28, [R224+0x7c00] ;  /* 0x007c0000e01c783b */ /* 0x000f220000004200 */
[----:B------:R-:W-:Y:S01]  /*13e90*/  F2FP.PACK_AB R9, R54, R53 ;  /* 0x000000353609723e */ /* 0x000fe200000000ff */
[----:B------:R-:W-:Y:S04]  /*13ea0*/  MUFU.EX2 R37, R37 ;  /* 0x0000002500257308 */ /* 0x000fe80000000800 */
[----:B------:R-:W-:-:S02]  /*13eb0*/  F2FP.PACK_AB R10, R73, R74 ;  /* 0x0000004a490a723e */ /* 0x000fc400000000ff */
[----:B------:R-:W-:Y:S02]  /*13ec0*/  F2FP.PACK_AB R11, R55, R38 ;  /* 0x00000026370b723e */ /* 0x000fe400000000ff */
[----:B------:R-:W5:Y:S05]  /*13ed0*/  MUFU.EX2 R56, R56 ;  /* 0x0000003800387308 */ /* 0x000f6a0000000800 */
[C---:B--2---:R-:W-:Y:S03]  /*13ee0*/  HMMA.16816.F32 R16, R8.reuse, R20, R16 ;  /* 0x000000140810723c */ /* 0x044fe60000001810 */
[----:B------:R-:W-:Y:S05]  /*13ef0*/  MUFU.EX2 R67, R67 ;  /* 0x0000004300437308 */ /* 0x000fea0000000800 */
[C---:B------:R-:W-:Y:S01]  /*13f00*/  HMMA.16816.F32 R4, R8.reuse, R22, R4 ;  /* 0x000000160804723c */ /* 0x040fe20000001804 */
[----:B------:R-:W2:Y:S02]  /*13f10*/  LDSM.16.MT88.4 R20, [R223+0x7c00] ;  /* 0x007c0000df14783b */ /* 0x000ea40000004200 */
[----:B------:R-:W1:Y:S05]  /*13f20*/  MUFU.EX2 R0, R0 ;  /* 0x0000000000007308 */ /* 0x000e6a0000000800 */
[C---:B---3--:R-:W-:Y:S03]  /*13f30*/  HMMA.16816.F32 R136, R8.reuse, R12, R136 ;  /* 0x0000000c0888723c */ /* 0x048fe60000001888 */
        /* <DEDUP_REMOVED lines=11> */
[----:B-----5:R-:W-:Y:S01]  /*13ff0*/  F2FP.PACK_AB R11, R56, R37 ;  /* 0x00000025380b723e */ /* 0x020fe200000000ff */
[----:B------:R-:W-:Y:S02]  /*14000*/  MUFU.EX2 R58, R58 ;  /* 0x0000003a003a7308 */ /* 0x000fe40000000800 */
[----:B------:R-:W-:-:S04]  /*14010*/  FADD.FTZ R98, R98, R99 ;  /* 0x0000006362627221 */ /* 0x000fc80000010000 */
[C---:B----4-:R-:W-:Y:S01]  /*14020*/  HMMA.16816.F32 R16, R8.reuse, R28, R16 ;  /* 0x0000001c0810723c */ /* 0x050fe20000001810 */
[----:B------:R-:W-:Y:S01]  /*14030*/  FADD.FTZ R97, R97, R98 ;  /* 0x0000006261617221 */ /* 0x000fe20000010000 */
[----:B------:R-:W3:Y:S03]  /*14040*/  MUFU.EX2 R57, R57 ;  /* 0x0000003900397308 */ /* 0x000ee60000000800 */
[----:B------:R-:W-:Y:S02]  /*14050*/  FADD.FTZ R96, R96, R97 ;  /* 0x0000006160607221 */ /* 0x000fe40000010000 */
[----:B------:R-:W-:Y:S01]  /*14060*/  FADD.FTZ R28, R158, R159 ;  /* 0x0000009f9e1c7221 */ /* 0x000fe20000010000 */
[----:B--2---:R-:W-:Y:S01]  /*14070*/  HMMA.16816.F32 R136, R8, R20, R136 ;  /* 0x000000140888723c */ /* 0x004fe20000001888 */
[----:B------:R-:W-:Y:S01]  /*14080*/  FADD.FTZ R95, R95, R96 ;  /* 0x000000605f5f7221 */ /* 0x000fe20000010000 */
[----:B------:R-:W-:Y:S01]  /*14090*/  MUFU.EX2 R59, R59 ;  /* 0x0000003b003b7308 */ /* 0x000fe20000000800 */
        /* <DEDUP_REMOVED lines=17> */
[----:B---3--:R-:W-:Y:S01]  /*141b0*/  F2FP.PACK_AB R9, R57, R58 ;  /* 0x0000003a3909723e */ /* 0x008fe200000000ff */
[----:B------:R-:W-:Y:S01]  /*141c0*/  FADD.FTZ R89, R89, R90 ;  /* 0x0000005a59597221 */ /* 0x000fe20000010000 */
[----:B------:R-:W-:Y:S01]  /*141d0*/  F2FP.PACK_AB R10, R143, R132 ;  /* 0x000000848f0a723e */ /* 0x000fe200000000ff */
[----:B------:R-:W-:Y:S01]  /*141e0*/  FADD.FTZ R123, R166, R123 ;  /* 0x0000007ba67b7221 */ /* 0x000fe20000010000 */
[----:B--2---:R-:W-:Y:S01]  /*141f0*/  F2FP.PACK_AB R11, R60, R59 ;  /* 0x0000003b3c0b723e */ /* 0x004fe200000000ff */
        /* <DEDUP_REMOVED lines=141> */
.L_x_2474:
[----:B------:R-:W-:Y:S05]  /*14ad0*/  @!P5 BRA `(.L_x_2480) ;  /* 0x00003f900000d947 */ /* 0x000fea0003800000 */
[----:B------:R-:W-:Y:S01]  /*14ae0*/  ULDC UR9, c[0x0][0x1a0] ;  /* 0x0000680000097ab9 */ /* 0x000fe20000000800 */
[----:B------:R-:W-:Y:S01]  /*14af0*/  IMAD.MOV.U32 R3, RZ, RZ, R0 ;  /* 0x000000ffff037224 */ /* 0x000fe200078e0000 */
[----:B------:R-:W-:Y:S01]  /*14b00*/  ULEA UR6, -UR9, URZ, 0x8 ;  /* 0x0000003f09067291 */ /* 0x000fe2000f8e413f */
[----:B------:R-:W-:Y:S01]  /*14b10*/  IMAD.MOV.U32 R149, RZ, RZ, R2 ;  /* 0x000000ffff957224 */ /* 0x000fe200078e0002 */
[----:B------:R-:W-:Y:S02]  /*14b20*/  UMOV UR4, 0x6 ;  /* 0x0000000600047882 */ /* 0x000fe40000000000 */
[----:B------:R-:W-:Y:S02]  /*14b30*/  ULDC UR10, c[0x0][0x1a4] ;  /* 0x00006900000a7ab9 */ /* 0x000fe40000000800 */
[----:B------:R-:W-:Y:S01]  /*14b40*/  USHF.L.U64.HI UR10, UR9, UR4, UR10 ;  /* 0x00000004090a7299 */ /* 0x000fe2000801020a */
[----:B------:R-:W-:Y:S01]  /*14b50*/  MOV R242, UR6 ;  /* 0x0000000600f27c02 */ /* 0x000fe20008000f00 */
[----:B------:R-:W-:-:S02]  /*14b60*/  USHF.R.S32.HI UR4, URZ, 0x1f, UR6 ;  /* 0x0000001f3f047899 */ /* 0x000fc40008011406 */
[----:B------:R-:W-:Y:S02]  /*14b70*/  USHF.L.U32 UR9, UR9, 0x6, URZ ;  /* 0x0000000609097899 */ /* 0x000fe4000800063f */
[----:B------:R-:W-:Y:S02]  /*14b80*/  ULDC.64 UR12, c[0x0][0x118] ;  /* 0x00004600000c7ab9 */ /* 0x000fe40000000a00 */
[----:B------:R-:W-:Y:S01]  /*14b90*/  MOV R241, UR4 ;  /* 0x0000000400f17c02 */ /* 0x000fe20008000f00 */
[----:B------:R-:W-:Y:S02]  /*14ba0*/  UMOV UR5, 0x6 ;  /* 0x0000000600057882 */ /* 0x000fe40000000000 */
[----:B------:R-:W-:Y:S02]  /*14bb0*/  ULDC UR4, c[0x0][0x19c] ;  /* 0x0000670000047ab9 */ /* 0x000fe40000000800 */
.L_x_2484:
[----:B------:R-:W-:Y:S04]  /*14bc0*/  DEPBAR.LE SB0, 0x0 ;  /* 0x000080000000791a */ /* 0x000fe80000000000 */
[----:B------:R-:W-:Y:S01]  /*14bd0*/  BAR.SYNC.DEFER_BLOCKING 0x0 ;  /* 0x0000000000007b1d */ /* 0x000fe20000010000 */
[----:B------:R-:W-:Y:S01]  /*14be0*/  LOP3.LUT P6, RZ, R236, 0x4, RZ, 0xc0, !PT ;  /* 0x00000004ecff7812 */ /* 0x000fe200078cc0ff */
[----:B------:R-:W-:Y:S01]  /*14bf0*/  IMAD.MOV.U32 R8, RZ, RZ, R242 ;  /* 0x000000ffff087224 */ /* 0x000fe200078e00f2 */
[----:B------:R-:W-:Y:S01]  /*14c00*/  IADD3 R240, R240, -0x1, RZ ;  /* 0xfffffffff0f07810 */ /* 0x000fe20007ffe0ff */
[----:B------:R-:W-:Y:S10]  /*14c10*/  IMAD.MOV.U32 R2, RZ, RZ, R241 ;  /* 0x000000ffff027224 */ /* 0x000ff400078e00f1 */
        /* <DEDUP_REMOVED lines=60> */
.L_x_2481:
        /* <DEDUP_REMOVED lines=195> */
.L_x_2483:
        /* <DEDUP_REMOVED lines=30> */
.L_x_2482:
        /* <DEDUP_REMOVED lines=712> */
.L_x_2480:
[----:B------:R-:W1:Y:S01]  /*18a70*/  SHFL.BFLY PT, R8, R243, 0x2, 0x1f ;  /* 0x0c401f00f3087f89 */ /* 0x000e6200000e0000 */
[----:B------:R-:W-:Y:S01]  /*18a80*/  IMAD.MOV.U32 R11, RZ, RZ, 0x3f800000 ;  /* 0x3f800000ff0b7424 */ /* 0x000fe200078e00ff */
[----:B------:R-:W-:Y:S01]  /*18a90*/  ULDC.64 UR4, c[0x0][0x118] ;  /* 0x0000460000047ab9 */ /* 0x000fe20000000a00 */
[----:B------:R-:W-:Y:S01]  /*18aa0*/  IMAD.MOV.U32 R6, RZ, RZ, 0x3f800000 ;  /* 0x3f800000ff067424 */ /* 0x000fe200078e00ff */
[----:B------:R-:W2:Y:S01]  /*18ab0*/  SHFL.BFLY PT, R7, R244, 0x2, 0x1f ;  /* 0x0c401f00f4077f89 */ /* 0x000ea200000e0000 */
[----:B------:R-:W-:Y:S01]  /*18ac0*/  IMAD.MOV R33, RZ, RZ, -R235 ;  /* 0x000000ffff217224 */ /* 0x000fe200078e0aeb */
[----:B------:R-:W-:Y:S02]  /*18ad0*/  BSSY B0, `(.L_x_2485) ;  /* 0x000008e000007945 */ /* 0x000fe40003800000 */
[----:B------:R-:W3:Y:S04]  /*18ae0*/  S2R R3, SR_TID.X ;  /* 0x0000000000037919 */ /* 0x000ee80000002100 */
[----:B------:R-:W-:Y:S06]  /*18af0*/  BAR.SYNC.DEFER_BLOCKING 0x0 ;  /* 0x0000000000007b1d */ /* 0x000fec0000010000 */
        /* <DEDUP_REMOVED lines=9> */
[----:B------:R-:W-:Y:S01]  /*18b90*/  LOP3.LUT R18, R9, 0xfffffffc, RZ, 0xc0, !PT ;  /* 0xfffffffc09127812 */ /* 0x000fe200078ec0ff */
[----:B------:R-:W-:Y:S01]  /*18ba0*/  IMAD.SHL.U32 R15, R15, 0x4, RZ ;  /* 0x000000040f0f7824 */ /* 0x000fe200078e00ff */
[----:B------:R-:W-:Y:S01]  /*18bb0*/  SHF.R.S32.HI R16, RZ, 0x1f, R13 ;  /* 0x0000001fff107819 */ /* 0x000fe2000001140d */
[----:B----4-:R-:W-:-:S02]  /*18bc0*/  IMAD R235, R30, c[0x0][0x210], R235 ;  /* 0x000084001eeb7a24 */ /* 0x010fc400078e02eb */
[----:B------:R-:W-:Y:S01]  /*18bd0*/  IMAD.IADD R18, R3, 0x1, -R18 ;  /* 0x0000000103127824 */ /* 0x000fe200078e0a12 */
[----:B------:R-:W-:Y:S02]  /*18be0*/  LOP3.LUT R15, R15, 0x3fffff00, RZ, 0xc0, !PT ;  /* 0x3fffff000f0f7812 */ /* 0x000fe400078ec0ff */
[----:B------:R-:W-:Y:S01]  /*18bf0*/  LEA.HI R16, R16, R13, RZ, 0x3 ;  /* 0x0000000d10107211 */ /* 0x000fe200078f18ff */
[----:B-1----:R-:W-:Y:S01]  /*18c00*/  FADD.FTZ R5, R8, R5 ;  /* 0x0000000508057221 */ /* 0x002fe20000010000 */
[----:B------:R-:W-:Y:S02]  /*18c10*/  LEA.HI R8, R10, R3, RZ, 0x3 ;  /* 0x000000030a087211 */ /* 0x000fe400078f18ff */
[----:B------:R-:W-:Y:S01]  /*18c20*/  LOP3.LUT R16, R16, 0xfffffff8, RZ, 0xc0, !PT ;  /* 0xfffffff810107812 */ /* 0x000fe200078ec0ff */
[----:B--2---:R-:W-:Y:S01]  /*18c30*/  FADD.FTZ R4, R7, R4 ;  /* 0x0000000407047221 */ /* 0x004fe20000010000 */
[----:B------:R-:W-:Y:S02]  /*18c40*/  SHF.R.S32.HI R7, RZ, 0x3, R8 ;  /* 0x00000003ff077819 */ /* 0x000fe40000011408 */
[C---:B------:R-:W-:Y:S01]  /*18c50*/  LOP3.LUT R12, R8.reuse, 0xfffffff8, RZ, 0xc0, !PT ;  /* 0xfffffff8080c7812 */ /* 0x040fe200078ec0ff */
[----:B------:R-:W-:Y:S01]  /*18c60*/  IMAD.IADD R16, R13, 0x1, -R16 ;  /* 0x000000010d107824 */ /* 0x000fe200078e0a10 */
[----:B------:R-:W-:-:S02]  /*18c70*/  LEA.HI R14, R8, R7, RZ, 0x1 ;  /* 0x00000007080e7211 */ /* 0x000fc400078f08ff */
[-C--:B------:R-:W-:Y:S01]  /*18c80*/  LEA.HI R13, R10, R3.reuse, RZ, 0x4 ;  /* 0x000000030a0d7211 */ /* 0x080fe200078f20ff */
[----:B------:R-:W-:Y:S01]  /*18c90*/  IMAD.IADD R8, R3, 0x1, -R12 ;  /* 0x0000000103087824 */ /* 0x000fe200078e0a0c */
[----:B------:R-:W-:Y:S02]  /*18ca0*/  LOP3.LUT R14, R14, 0xfffffffe, RZ, 0xc0, !PT ;  /* 0xfffffffe0e0e7812 */ /* 0x000fe400078ec0ff */
[----:B------:R-:W-:Y:S02]  /*18cb0*/  LEA.HI R10, R10, R3, RZ, 0x5 ;  /* 0x000000030a0a7211 */ /* 0x000fe400078f28ff */
[----:B------:R-:W-:Y:S01]  /*18cc0*/  LEA.HI R12, R8, R8, RZ, 0x1 ;  /* 0x00000008080c7211 */ /* 0x000fe200078f08ff */
[----:B------:R-:W-:Y:S01]  /*18cd0*/  IMAD.IADD R14, R7, 0x1, -R14 ;  /* 0x00000001070e7824 */ /* 0x000fe200078e0a0e */
[----:B------:R-:W-:Y:S02]  /*18ce0*/  SHF.R.S32.HI R13, RZ, 0x4, R13 ;  /* 0x00000004ff0d7819 */ /* 0x000fe4000001140d */
[----:B------:R-:W-:-:S02]  /*18cf0*/  FSETP.NE.FTZ.AND P1, PT, R5, RZ, PT ;  /* 0x000000ff0500720b */ /* 0x000fc40003f35000 */
[----:B------:R-:W-:Y:S02]  /*18d00*/  LEA R14, R14, R15, 0x5 ;  /* 0x0000000f0e0e7211 */ /* 0x000fe400078e28ff */
[----:B------:R-:W-:Y:S02]  /*18d10*/  LOP3.LUT R15, R12, 0xfffffffe, RZ, 0xc0, !PT ;  /* 0xfffffffe0c0f7812 */ /* 0x000fe400078ec0ff */
[----:B------:R-:W-:Y:S02]  /*18d20*/  FSETP.NE.FTZ.AND P0, PT, R4, RZ, PT ;  /* 0x000000ff0400720b */ /* 0x000fe40003f15000 */
[----:B------:R-:W-:Y:S01]  /*18d30*/  SHF.R.S32.HI R9, RZ, 0x5, R10 ;  /* 0x00000005ff097819 */ /* 0x000fe2000001140a */
[----:B------:R-:W-:Y:S01]  /*18d40*/  IMAD.IADD R15, R8, 0x1, -R15 ;  /* 0x00000001080f7824 */ /* 0x000fe200078e0a0f */
[----:B------:R-:W-:Y:S02]  /*18d50*/  SHF.R.S32.HI R12, RZ, 0x1, R12 ;  /* 0x00000001ff0c7819 */ /* 0x000fe4000001140c */
[----:B------:R-:W-:Y:S01]  /*18d60*/  SHF.L.U32 R13, R13, 0x6, RZ ;  /* 0x000000060d0d7819 */ /* 0x000fe200000006ff */
[----:B------:R-:W-:Y:S01]  /*18d70*/  IMAD R28, R15, 0x4, R14 ;  /* 0x000000040f1c7824 */ /* 0x000fe200078e020e */
[----:B------:R-:W-:Y:S01]  /*18d80*/  LEA.HI R15, R16, R16, RZ, 0x1 ;  /* 0x00000010100f7211 */ /* 0x000fe200078f08ff */
[----:B------:R-:W-:Y:S01]  /*18d90*/  IMAD.SHL.U32 R12, R12, 0x8, RZ ;  /* 0x000000080c0c7824 */ /* 0x000fe200078e00ff */
[----:B------:R-:W-:Y:S01]  /*18da0*/  LOP3.LUT R13, R13, 0xc0, RZ, 0xc0, !PT ;  /* 0x000000c00d0d7812 */ /* 0x000fe200078ec0ff */
[----:B------:R-:W-:Y:S01]  /*18db0*/  IMAD R18, R9, 0x100, R18 ;  /* 0x0000010009127824 */ /* 0x000fe200078e0212 */
[----:B------:R-:W-:Y:S01]  /*18dc0*/  SHF.R.S32.HI R14, RZ, 0x1, R15 ;  /* 0x00000001ff0e7819 */ /* 0x000fe2000001140f */
[----:B------:R-:W1:Y:S01]  /*18dd0*/  @P1 MUFU.RCP R11, R5 ;  /* 0x00000005000b1308 */ /* 0x000e620000001000 */
[----:B------:R-:W-:-:S02]  /*18de0*/  LOP3.LUT R15, R15, 0x1fffffe, RZ, 0xc0, !PT ;  /* 0x01fffffe0f0f7812 */ /* 0x000fc400078ec0ff */
[----:B------:R-:W-:Y:S01]  /*18df0*/  LOP3.LUT R12, R13, 0x18, R12, 0xf8, !PT ;  /* 0x000000180d0c7812 */ /* 0x000fe200078ef80c */
[----:B------:R-:W-:Y:S01]  /*18e00*/  IMAD.SHL.U32 R17, R14, 0x40, RZ ;  /* 0x000000400e117824 */ /* 0x000fe200078e00ff */
[----:B------:R-:W-:Y:S01]  /*18e10*/  SHF.R.U32.HI R13, RZ, 0x3, R13 ;  /* 0x00000003ff0d7819 */ /* 0x000fe2000001160d */
[----:B------:R-:W-:Y:S01]  /*18e20*/  IMAD.IADD R15, R16, 0x1, -R15 ;  /* 0x00000001100f7824 */ /* 0x000fe200078e0a0f */
[----:B------:R-:W-:Y:S01]  /*18e30*/  LOP3.LUT P2, RZ, R14, 0x2, RZ, 0xc0, !PT ;  /* 0x000000020eff7812 */ /* 0x000fe2000784c0ff */
[----:B------:R-:W2:Y:S01]  /*18e40*/  @P0 MUFU.RCP R6, R4 ;  /* 0x0000000400060308 */ /* 0x000ea20000001000 */
[----:B------:R-:W-:Y:S02]  /*18e50*/  LOP3.LUT R17, R17, 0xc0, RZ, 0xc0, !PT ;  /* 0x000000c011117812 */ /* 0x000fe400078ec0ff */
[----:B------:R-:W-:Y:S02]  /*18e60*/  LEA R15, R15, R18, 0x4 ;  /* 0x000000120f0f7211 */ /* 0x000fe400078e20ff */
[----:B------:R-:W-:-:S02]  /*18e70*/  LEA.HI R18, R17, R17, RZ, 0x1d ;  /* 0x0000001111127211 */ /* 0x000fc400078fe8ff */
[----:B------:R-:W-:Y:S01]  /*18e80*/  LOP3.LUT R13, R12, R13, RZ, 0x3c, !PT ;  /* 0x0000000d0c0d7212 */ /* 0x000fe200078e3cff */
[----:B-1----:R-:W-:Y:S01]  /*18e90*/  FMUL.FTZ R144, R11, R144 ;  /* 0x000000900b907220 */ /* 0x002fe20000410000 */
[----:B------:R-:W-:Y:S01]  /*18ea0*/  LOP3.LUT R16, R14, 0x1, RZ, 0xc0, !PT ;  /* 0x000000010e107812 */ /* 0x000fe200078ec0ff */
[----:B------:R-:W-:Y:S01]  /*18eb0*/  IMAD.U32 R12, R15, 0x2, R18 ;  /* 0x000000020f0c7824 */ /* 0x000fe200078e0012 */
[----:B------:R-:W-:Y:S01]  /*18ec0*/  IADD3 R28, R28, R13, RZ ;  /* 0x0000000d1c1c7210 */ /* 0x000fe20007ffe0ff */
[----:B------:R-:W-:Y:S01]  /*18ed0*/  IMAD.MOV.U32 R14, RZ, RZ, -0x20 ;  /* 0xffffffe0ff0e7424 */ /* 0x000fe200078e00ff */
[----:B------:R-:W-:Y:S01]  /*18ee0*/  ISETP.NE.U32.AND P3, PT, R16, 0x1, PT ;  /* 0x000000011000780c */ /* 0x000fe20003f65070 */
[----:B------:R-:W-:Y:S01]  /*18ef0*/  IMAD.SHL.U32 R15, R12, 0x4, RZ ;  /* 0x000000040c0f7824 */ /* 0x000fe200078e00ff */
[----:B------:R-:W-:Y:S01]  /*18f00*/  LOP3.LUT R10, R10, 0xffffffe0, RZ, 0xc0, !PT ;  /* 0xffffffe00a0a7812 */ /* 0x000fe200078ec0ff */
[----:B------:R-:W-:Y:S01]  /*18f10*/  FMUL.FTZ R145, R11, R145 ;  /* 0x000000910b917220 */ /* 0x000fe20000410000 */
[----:B------:R-:W-:Y:S01]  /*18f20*/  SEL R14, R14, 0x20, !P3 ;  /* 0x000000200e0e7807 */ /* 0x000fe20005800000 */
[C---:B--2---:R-:W-:Y:S01]  /*18f30*/  FMUL.FTZ R147, R6.reuse, R147 ;  /* 0x0000009306937220 */ /* 0x044fe20000410000 */
[C---:B------:R-:W-:Y:S01]  /*18f40*/  IADD3 R29, R15.reuse, 0x40, RZ ;  /* 0x000000400f1d7810 */ /* 0x040fe20007ffe0ff */
[C---:B------:R-:W-:Y:S01]  /*18f50*/  FMUL.FTZ R146, R6.reuse, R146 ;  /* 0x0000009206927220 */ /* 0x040fe20000410000 */
[----:B------:R-:W-:Y:S01]  /*18f60*/  @P2 IADD3 R29, R15, -0x40, RZ ;  /* 0xffffffc00f1d2810 */ /* 0x000fe20007ffe0ff */
[C---:B------:R-:W-:Y:S01]  /*18f70*/  FMUL.FTZ R140, R11.reuse, R140 ;  /* 0x0000008c0b8c7220 */ /* 0x040fe20000410000 */
[----:B------:R-:W-:Y:S01]  /*18f80*/  STS.64 [R12.X4], R144 ;  /* 0x000000900c007388 */ /* 0x000fe20000004a00 */
[----:B------:R-:W-:Y:S01]  /*18f90*/  FMUL.FTZ R141, R11, R141 ;  /* 0x0000008d0b8d7220 */ /* 0x000fe20000410000 */
[----:B------:R-:W1:Y:S01]  /*18fa0*/  @P1 MUFU.LG2 R5, R5 ;  /* 0x0000000500051308 */ /* 0x000e620000000c00 */
[C---:B------:R-:W-:Y:S01]  /*18fb0*/  FMUL.FTZ R143, R6.reuse, R143 ;  /* 0x0000008f068f7220 */ /* 0x040fe20000410000 */
[----:B------:R-:W-:Y:S01]  /*18fc0*/  STS.64 [R12.X4+0x400], R146 ;  /* 0x000400920c007388 */ /* 0x000fe20000004a00 */
[----:B------:R-:W-:-:S02]  /*18fd0*/  FMUL.FTZ R142, R6, R142 ;  /* 0x0000008e068e7220 */ /* 0x000fc40000410000 */
[----:B------:R-:W-:Y:S02]  /*18fe0*/  IMAD.IADD R31, R15, 0x1, R14 ;  /* 0x000000010f1f7824 */ /* 0x000fe400078e020e */
[C---:B------:R-:W-:Y:S01]  /*18ff0*/  FMUL.FTZ R136, R11.reuse, R136 ;  /* 0x000000880b887220 */ /* 0x040fe20000410000 */
[----:B------:R-:W2:Y:S01]  /*19000*/  @P0 MUFU.LG2 R4, R4 ;  /* 0x0000000400040308 */ /* 0x000ea20000000c00 */
[C---:B------:R-:W-:Y:S01]  /*19010*/  FMUL.FTZ R137, R11.reuse, R137 ;  /* 0x000000890b897220 */ /* 0x040fe20000410000 */
[----:B------:R-:W-:Y:S01]  /*19020*/  STS.64 [R31], R140 ;  /* 0x0000008c1f007388 */ /* 0x000fe20000000a00 */
[C---:B------:R-:W-:Y:S02]  /*19030*/  FMUL.FTZ R139, R6.reuse, R139 ;  /* 0x0000008b068b7220 */ /* 0x040fe40000410000 */
[----:B------:R-:W-:Y:S01]  /*19040*/  FMUL.FTZ R138, R6, R138 ;  /* 0x0000008a068a7220 */ /* 0x000fe20000410000 */
[----:B------:R3:W-:Y:S01]  /*19050*/  STS.64 [R31+0x400], R142 ;  /* 0x0004008e1f007388 */ /* 0x0007e20000000a00 */
[----:B------:R-:W-:-:S02]  /*19060*/  FMUL.FTZ R132, R11, R132 ;  /* 0x000000840b847220 */ /* 0x000fc40000410000 */
[----:B------:R-:W-:Y:S01]  /*19070*/  FMUL.FTZ R133, R11, R133 ;  /* 0x000000850b857220 */ /* 0x000fe20000410000 */
[----:B------:R-:W-:Y:S01]  /*19080*/  STS.64 [R29], R136 ;  /* 0x000000881d007388 */ /* 0x000fe20000000a00 */
[C---:B------:R-:W-:Y:S02]  /*19090*/  FMUL.FTZ R135, R6.reuse, R135 ;  /* 0x0000008706877220 */ /* 0x040fe40000410000 */
[----:B------:R-:W-:Y:S01]  /*190a0*/  FMUL.FTZ R134, R6, R134 ;  /* 0x0000008606867220 */ /* 0x000fe20000410000 */
[----:B------:R2:W-:Y:S01]  /*190b0*/  STS.64 [R29+0x400], R138 ;  /* 0x0004008a1d007388 */ /* 0x0005e20000000a00 */
[----:B------:R-:W-:Y:S02]  /*190c0*/  IMAD.IADD R34, R14, 0x1, R29 ;  /* 0x000000010e227824 */ /* 0x000fe400078e021d */
[----:B------:R-:W-:Y:S01]  /*190d0*/  IMAD.IADD R10, R3, 0x1, -R10 ;  /* 0x00000001030a7824 */ /* 0x000fe200078e0a0a */
[----:B------:R-:W4:Y:S01]  /*190e0*/  S2R R11, SR_TID.X ;  /* 0x00000000000b7919 */ /* 0x000f220000002100 */
[----:B-1----:R-:W-:-:S03]  /*190f0*/  @P1 FMUL.FTZ R5, R5, 0.69314718246459960938 ;  /* 0x3f31721805051820 */ /* 0x002fc60000410000 */
[----:B------:R-:W-:Y:S01]  /*19100*/  STS.64 [R34], R132 ;  /* 0x0000008422007388 */ /* 0x000fe20000000a00 */
[----:B------:R-:W-:Y:S01]  /*19110*/  LOP3.LUT P2, RZ, R10, 0x3, RZ, 0xc0, !PT ;  /* 0x000000030aff7812 */ /* 0x000fe2000784c0ff */
[----:B------:R-:W-:Y:S02]  /*19120*/  IMAD.MOV.U32 R10, RZ, RZ, -0x800000 ;  /* 0xff800000ff0a7424 */ /* 0x000fe400078e00ff */
[----:B------:R1:W-:Y:S01]  /*19130*/  STS.64 [R34+0x400], R134 ;  /* 0x0004008622007388 */ /* 0x0003e20000000a00 */
[----:B------:R-:W-:-:S03]  /*19140*/  @P1 FFMA.FTZ R10, R2, c[0x0][0x238], R5 ;  /* 0x00008e00020a1a23 */ /* 0x000fc60000010005 */
[----:B------:R-:W-:Y:S06]  /*19150*/  BAR.SYNC.DEFER_BLOCKING 0x0 ;  /* 0x0000000000007b1d */ /* 0x000fec0000010000 */
[----:B------:R-:W5:Y:S04]  /*19160*/  S2R R6, SR_CTAID.Z ;  /* 0x0000000000067919 */ /* 0x000f680000002700 */
[----:B---3--:R-:W3:Y:S01]  /*19170*/  S2R R31, SR_CTAID.X ;  /* 0x00000000001f7919 */ /* 0x008ee20000002500 */
[----:B--2---:R-:W-:Y:S01]  /*19180*/  @P0 FMUL.FTZ R29, R4, 0.69314718246459960938 ;  /* 0x3f317218041d0820 */ /* 0x004fe20000410000 */
[----:B----4-:R-:W-:-:S04]  /*19190*/  SHF.R.S32.HI R32, RZ, 0x1f, R11 ;  /* 0x0000001fff207819 */ /* 0x010fc8000001140b */
[----:B------:R-:W-:-:S04]  /*191a0*/  LEA.HI R32, R32, R11, RZ, 0x5 ;  /* 0x0000000b20207211 */ /* 0x000fc800078f28ff */
[----:B------:R-:W-:Y:S02]  /*191b0*/  LOP3.LUT R32, R32, 0xffffffe0, RZ, 0xc0, !PT ;  /* 0xffffffe020207812 */ /* 0x000fe400078ec0ff */
[----:B-1----:R-:W-:Y:S01]  /*191c0*/  SHF.R.S32.HI R34, RZ, 0x1f, R9 ;  /* 0x0000001fff227819 */ /* 0x002fe20000011409 */
[----:B------:R1:W2:Y:S01]  /*191d0*/  LDS.128 R24, [R28.X4] ;  /* 0x000000001c187984 */ /* 0x0002a20000004c00 */
[----:B------:R-:W-:Y:S01]  /*191e0*/  IADD3 R32, R11, -R32, RZ ;  /* 0x800000200b207210 */ /* 0x000fe20007ffe0ff */
[----:B------:R-:W-:Y:S01]  /*191f0*/  IMAD.MOV.U32 R11, RZ, RZ, -0x800000 ;  /* 0xff800000ff0b7424 */ /* 0x000fe200078e00ff */
[----:B------:R-:W-:Y:S01]  /*19200*/  LEA.HI R34, R34, R9, RZ, 0x2 ;  /* 0x0000000922227211 */ /* 0x000fe200078f10ff */
[----:B------:R1:W4:Y:S01]  /*19210*/  LDS.128 R20, [R28.X4+0x800] ;  /* 0x000800001c147984 */ /* 0x0003220000004c00 */
[----:B------:R-:W-:Y:S01]  /*19220*/  SHF.R.S32.HI R3, RZ, 0x1f, R32 ;  /* 0x0000001fff037819 */ /* 0x000fe20000011420 */
[----:B-----5:R-:W-:Y:S01]  /*19230*/  IMAD R6, R33, c[0x0][0x1c0], R6 ;  /* 0x0000700021067a24 */ /* 0x020fe200078e0206 */
[----:B------:R-:W-:Y:S01]  /*19240*/  LOP3.LUT R34, R34, 0xffffffc, RZ, 0xc0, !PT ;  /* 0x0ffffffc22227812 */ /* 0x000fe200078ec0ff */
[----:B------:R1:W1:Y:S01]  /*19250*/  LDS.128 R16, [R28.X4+0x1000] ;  /* 0x001000001c107984 */ /* 0x0002620000004c00 */
[----:B------:R-:W-:Y:S01]  /*19260*/  LEA.HI R3, R3, R32, RZ, 0x2 ;  /* 0x0000002003037211 */ /* 0x000fe200078f10ff */
[----:B------:R-:W-:-:S02]  /*19270*/  IMAD R6, R235, c[0x0][0x1c0], R6 ;  /* 0x00007000eb067a24 */ /* 0x000fc400078e0206 */
[----:B------:R1:W1:Y:S01]  /*19280*/  LDS.128 R12, [R28.X4+0x1800] ;  /* 0x001800001c0c7984 */ /* 0x0002620000004c00 */
[----:B------:R-:W-:Y:S01]  /*19290*/  IMAD.IADD R34, R9, 0x1, -R34 ;  /* 0x0000000109227824 */ /* 0x000fe200078e0a22 */
[----:B---3--:R-:W-:Y:S01]  /*192a0*/  SHF.L.U32 R9, R31, 0x6, RZ ;  /* 0x000000061f097819 */ /* 0x008fe200000006ff */
[----:B------:R-:W-:Y:S01]  /*192b0*/  @P0 FFMA.FTZ R11, R0, c[0x0][0x238], R29 ;  /* 0x00008e00000b0a23 */ /* 0x000fe2000001001d */
[----:B------:R-:W-:-:S03]  /*192c0*/  SHF.R.S32.HI R3, RZ, 0x2, R3 ;  /* 0x00000002ff037819 */ /* 0x000fc60000011403 */
[----:B------:R-:W-:Y:S02]  /*192d0*/  IMAD R6, R6, c[0x0][0x214], R9 ;  /* 0x0000850006067a24 */ /* 0x000fe400078e0209 */
[----:B------:R-:W-:Y:S01]  /*192e0*/  IMAD R9, R34, 0x10, R3 ;  /* 0x0000001022097824 */ /* 0x000fe200078e0203 */
[----:B------:R-:W-:Y:S05]  /*192f0*/  @P2 BRA `(.L_x_2486) ;  /* 0x000000b000002947 */ /* 0x000fea0003800000 */
[----:B------:R-:W-:Y:S01]  /*19300*/  IMAD R0, R31, -0x40, R234 ;  /* 0xffffffc01f007824 */ /* 0x000fe200078e02ea */
[C---:B------:R-:W-:Y:S02]  /*19310*/  IADD3 R5, R9.reuse, 0x8, RZ ;  /* 0x0000000809057810 */ /* 0x040fe40007ffe0ff */
[----:B------:R-:W-:Y:S02]  /*19320*/  SHF.R.S32.HI R3, RZ, 0x1f, R9 ;  /* 0x0000001fff037819 */ /* 0x000fe40000011409 */
[----:B------:R-:W-:Y:S02]  /*19330*/  IADD3 R2, P0, R6, R9, RZ ;  /* 0x0000000906027210 */ /* 0x000fe40007f1e0ff */
[----:B------:R-:W-:-:S02]  /*19340*/  ISETP.GE.AND P2, PT, R9, R0, PT ;  /* 0x000000000900720c */ /* 0x000fc40003f46270 */
[----:B------:R-:W-:Y:S02]  /*19350*/  ISETP.GE.AND P1, PT, R5, R0, PT ;  /* 0x000000000500720c */ /* 0x000fe40003f26270 */
[----:B------:R-:W-:Y:S02]  /*19360*/  LEA.HI.X.SX32 R3, R6, R3, 0x1, P0 ;  /* 0x0000000306037211 */ /* 0x000fe400000f0eff */
[----:B------:R-:W-:-:S04]  /*19370*/  LEA R4, P0, R2, c[0x0][0x208], 0x2 ;  /* 0x0000820002047a11 */ /* 0x000fc800078010ff */
[----:B------:R-:W-:-:S05]  /*19380*/  LEA.HI.X R5, R2, c[0x0][0x20c], R3, 0x2, P0 ;  /* 0x0000830002057a11 */ /* 0x000fca00000f1403 */
[----:B------:R3:W-:Y:S04]  /*19390*/  @!P2 STG.E [R4.64], R10 ;  /* 0x0000000a0400a986 */ /* 0x0007e8000c101904 */
[----:B------:R3:W-:Y:S02]  /*193a0*/  @!P1 STG.E [R4.64+0x20], R11 ;  /* 0x0000200b04009986 */ /* 0x0007e4000c101904 */
.L_x_2486:
[----:B------:R-:W-:Y:S05]  /*193b0*/  BSYNC B0 ;  /* 0x0000000000007941 */ /* 0x000fea0003800000 */
.L_x_2485:
[----:B---3--:R-:W-:Y:S01]  /*193c0*/  IMAD.SHL.U32 R4, R8, 0x4, RZ ;  /* 0x0000000408047824 */ /* 0x008fe200078e00ff */
[C---:B------:R-:W-:Y:S01]  /*193d0*/  IADD3 R2, R7.reuse, 0x10, RZ ;  /* 0x0000001007027810 */ /* 0x040fe20007ffe0ff */
[----:B------:R-:W-:Y:S01]  /*193e0*/  IMAD R6, R6, c[0x0][0x22c], RZ ;  /* 0x00008b0006067a24 */ /* 0x000fe200078e02ff */
[----:B------:R-:W-:Y:S01]  /*193f0*/  IADD3 R0, R7, 0x20, RZ ;  /* 0x0000002007007810 */ /* 0x000fe20007ffe0ff */
[----:B------:R-:W-:Y:S01]  /*19400*/  IMAD R31, R31, -0x40, R234 ;  /* 0xffffffc01f1f7824 */ /* 0x000fe200078e02ea */
[----:B------:R-:W-:-:S04]  /*19410*/  SHF.R.S32.HI R5, RZ, 0x1f, R4 ;  /* 0x0000001fff057819 */ /* 0x000fc80000011404 */
[-C--:B------:R-:W-:Y:S01]  /*19420*/  ISETP.GE.AND P3, PT, R2, R31.reuse, PT ;  /* 0x0000001f0200720c */ /* 0x080fe20003f66270 */
[C---:B------:R-:W-:Y:S01]  /*19430*/  IMAD.WIDE R4, R7.reuse, 0x20, R4 ;  /* 0x0000002007047825 */ /* 0x040fe200078e0204 */
[----:B------:R-:W-:Y:S02]  /*19440*/  ISETP.GE.AND P2, PT, R0, R31, PT ;  /* 0x0000001f0000720c */ /* 0x000fe40003f46270 */
[----:B------:R-:W-:Y:S02]  /*19450*/  IADD3 R0, R7, 0x30, RZ ;  /* 0x0000003007007810 */ /* 0x000fe40007ffe0ff */
[----:B------:R-:W-:-:S04]  /*19460*/  IADD3 R3, P0, R6, R4, RZ ;  /* 0x0000000406037210 */ /* 0x000fc80007f1e0ff */
[----:B------:R-:W-:Y:S02]  /*19470*/  LEA.HI.X.SX32 R6, R6, R5, 0x1, P0 ;  /* 0x0000000506067211 */ /* 0x000fe400000f0eff */
[----:B------:R-:W-:Y:S02]  /*19480*/  ISETP.GE.AND P0, PT, R7, R31, PT ;  /* 0x0000001f0700720c */ /* 0x000fe40003f06270 */
[----:B------:R-:W-:-:S04]  /*19490*/  LEA R2, P1, R3, c[0x0][0x1d8], 0x2 ;  /* 0x0000760003027a11 */ /* 0x000fc800078210ff */
[----:B------:R-:W-:-:S05]  /*194a0*/  LEA.HI.X R3, R3, c[0x0][0x1dc], R6, 0x2, P1 ;  /* 0x0000770003037a11 */ /* 0x000fca00008f1406 */
[----:B----4-:R3:W-:Y:S04]  /*194b0*/  @!P3 STG.E.128 [R2.64+0x800], R20 ;  /* 0x000800140200b986 */ /* 0x0107e8000c101d04 */
[----:B--2---:R3:W-:Y:S04]  /*194c0*/  @!P0 STG.E.64 [R2.64], R24 ;  /* 0x0000001802008986 */ /* 0x0047e8000c101b04 */
[----:B------:R3:W-:Y:S01]  /*194d0*/  @!P0 STG.E.64 [R2.64+0x8], R26 ;  /* 0x0000081a02008986 */ /* 0x0007e2000c101b04 */
[----:B------:R-:W-:-:S03]  /*194e0*/  ISETP.GE.AND P0, PT, R0, R31, PT ;  /* 0x0000001f0000720c */ /* 0x000fc60003f06270 */
[----:B-1----:R3:W-:Y:S10]  /*194f0*/  @!P2 STG.E.128 [R2.64+0x1000], R16 ;  /* 0x001000100200a986 */ /* 0x0027f4000c101d04 */
[----:B------:R-:W-:Y:S05]  /*19500*/  @P0 EXIT ;  /* 0x000000000000094d */ /* 0x000fea0003800000 */
[----:B------:R-:W-:Y:S01]  /*19510*/  STG.E.128 [R2.64+0x1800], R12 ;  /* 0x0018000c02007986 */ /* 0x000fe2000c101d04 */
[----:B------:R-:W-:Y:S05]  /*19520*/  EXIT ;  /* 0x000000000000794d */ /* 0x000fea0003800000 */
.L_x_2487:
        /* <DEDUP_REMOVED lines=13> */
.L_x_5214:


//--------------------- .text._ZN5flash24flash_fwd_splitkv_kernelI23Flash_fwd_kernel_traitsILi32ELi64ELi256ELi4ELb0ELb0EN7cutlass6half_tE19Flash_kernel_traitsILi32ELi64ELi256ELi4ES3_EELb1ELb0ELb0ELb0ELb1ELb1ELb1ELb1EEEvNS_16Flash_fwd_paramsE --------------------------
	.section	.text._ZN5flash24flash_fwd_splitkv_kernelI23Flash_fwd_kernel_traitsILi32ELi64ELi256ELi4ELb0ELb0EN7cutlass6half_tE19Flash_kernel_traitsILi32ELi64ELi256ELi4ES3_EELb1ELb0ELb0ELb0ELb1ELb1ELb1ELb1EEEvNS_16Flash_fwd_paramsE,"ax",@progbits
	.sectioninfo	@"SHI_REGISTERS=255"
	.align	128
        .global         _ZN5flash24flash_fwd_splitkv_kernelI23Flash_fwd_kernel_traitsILi32ELi64ELi256ELi4ELb0ELb0EN7cutlass6half_tE19Flash_kernel_traitsILi32ELi64ELi256ELi4ES3_EELb1ELb0ELb0ELb0ELb1ELb1ELb1ELb1EEEvNS_16Flash_fwd_paramsE
        .type           _ZN5flash24flash_fwd_splitkv_kernelI23Flash_fwd_kernel_traitsILi32ELi64ELi256ELi4ELb0ELb0EN7cutlass6half_tE19Flash_kernel_traitsILi32ELi64ELi256ELi4ES3_EELb1ELb0ELb0ELb0ELb1ELb1ELb1ELb1EEEvNS_16Flash_fwd_paramsE,@function
        .size           _ZN5flash24flash_fwd_splitkv_kernelI23Flash_fwd_kernel_traitsILi32ELi64ELi256ELi4ELb0ELb0EN7cutlass6half_tE19Flash_kernel_traitsILi32ELi64ELi256ELi4ES3_EELb1ELb0ELb0ELb0ELb1ELb1ELb1ELb1EEEvNS_16Flash_fwd_paramsE,(.L_x_5215 - _ZN5flash24flash_fwd_splitkv_kernelI23Flash_fwd_kernel_traitsILi32ELi64ELi256ELi4ELb0ELb0EN7cutlass6half_tE19Flash_kernel_traitsILi32ELi64ELi256ELi4ES3_EELb1ELb0ELb0ELb0ELb1ELb1ELb1ELb1EEEvNS_16Flash_fwd_paramsE)
        .other          _ZN5flash24flash_fwd_splitkv_kernelI23Flash_fwd_kernel_traitsILi32ELi64ELi256ELi4ELb0ELb0EN7cutlass6half_tE19Flash_kernel_traitsILi32ELi64ELi256ELi4ES3_EELb1ELb0ELb0ELb0ELb1ELb1ELb1ELb1EEEvNS_16Flash_fwd_paramsE,@"STO_CUDA_ENTRY STV_DEFAULT"
_ZN5flash24flash_fwd_splitkv_kernelI23Flash_fwd_kernel_traitsILi32ELi64ELi256ELi4ELb0ELb0EN7cutlass6half_tE19Flash_kernel_traitsILi32ELi64ELi256ELi4ES3_EELb1ELb0ELb0ELb0ELb1ELb1ELb1ELb1EEEvNS_16Flash_fwd_paramsE:
.text._ZN5flash24flash_fwd_splitkv_kernelI23Flash_fwd_kernel_traitsILi32ELi64ELi256ELi4ELb0ELb0EN7cutlass6half_tE19Flash_kernel_traitsILi32ELi64ELi256ELi4ES3_EELb1ELb0ELb0ELb0ELb1ELb1ELb1ELb1EEEvNS_16Flash_fwd_paramsE:
        /* <DEDUP_REMOVED lines=56> */
.L_x_2488:
[----:B----4-:R-:W-:Y:S02]  /*0380*/  MOV R0, c[0x0][0x218] ;  /* 0x0000860000007a02 */ /* 0x010fe40000000f00 */
.L_x_2489:
        /* <DEDUP_REMOVED lines=70> */
[-C--:B------:R-:W-:Y:S01]  /*07f0*/  ISETP.GE.AND P3, PT, R0, R8.reuse, PT ;  /* 0x000000080000720c */ /* 0x080fe20003f66270 */
[----:B------:R-:W-:Y:S01]  /*0800*/  IMAD.SHL.U32 R2, R2, 0x4, RZ ;  /* 0x0000000402027824 */ /* 0x000fe200078e00ff */
[CC--:B------:R-:W-:Y:S02]  /*0810*/  ISETP.GE.AND P5, PT, R5.reuse, R8.reuse, PT ;  /* 0x000000080500720c */ /* 0x0c0fe40003fa6270 */
[----:B------:R-:W-:Y:S02]  /*0820*/  IADD3 R7, R0, 0x20, RZ ;  /* 0x0000002000077810 */ /* 0x000fe40007ffe0ff */
[----:B------:R-:W-:Y:S02]  /*0830*/  SHF.R.S32.HI R3, RZ, 0x1f, R2 ;  /* 0x0000001fff037819 */ /* 0x000fe40000011402 */
[----:B------:R-:W-:-:S02]  /*0840*/  ISETP.GE.OR P4, PT, R5, R8, P2 ;  /* 0x000000080500720c */ /* 0x000fc40001786670 */
[CC--:B------:R-:W-:Y:S01]  /*0850*/  ISETP.GE.OR P1, PT, R7.reuse, R8.reuse, P2 ;  /* 0x000000080700720c */ /* 0x0c0fe20001726670 */
[C---:B------:R-:W-:Y:S01]  /*0860*/  IMAD.WIDE R2, R0.reuse, 0x20, R2 ;  /* 0x0000002000027825 */ /* 0x040fe200078e0202 */
[C---:B------:R-:W-:Y:S02]  /*0870*/  ISETP.GE.OR P2, PT, R0.reuse, R8, P2 ;  /* 0x000000080000720c */ /* 0x040fe40001746670 */
[----:B------:R-:W-:Y:S02]  /*0880*/  IADD3 R9, R0, 0x30, RZ ;  /* 0x0000003000097810 */ /* 0x000fe40007ffe0ff */
[C---:B------:R-:W-:Y:S02]  /*0890*/  IADD3 R2, P0, R4.reuse, R2, RZ ;  /* 0x0000000204027210 */ /* 0x040fe40007f1e0ff */
[----:B------:R-:W-:Y:S02]  /*08a0*/  ISETP.GE.AND P6, PT, R7, R8, PT ;  /* 0x000000080700720c */ /* 0x000fe40003fc6270 */
[----:B------:R-:W-:-:S02]  /*08b0*/  LEA.HI.X.SX32 R3, R4, R3, 0x1, P0 ;  /* 0x0000000304037211 */ /* 0x000fc400000f0eff */
[----:B------:R-:W-:-:S03]  /*08c0*/  LEA R4, P0, R2, c[0x0][0x1d8], 0x2 ;  /* 0x0000760002047a11 */ /* 0x000fc600078010ff */
[----:B------:R-:W-:Y:S01]  /*08d0*/  @!P2 IMAD.MOV.U32 R7, RZ, RZ, -0x800000 ;  /* 0xff800000ff07a424 */ /* 0x000fe200078e00ff */
[----:B------:R-:W-:Y:S02]  /*08e0*/  LEA.HI.X R5, R2, c[0x0][0x1dc], R3, 0x2, P0 ;  /* 0x0000770002057a11 */ /* 0x000fe400000f1403 */
[----:B------:R-:W-:Y:S02]  /*08f0*/  SHF.R.S32.HI R2, RZ, 0x1f, R6 ;  /* 0x0000001fff027819 */ /* 0x000fe40000011406 */
[----:B------:R-:W-:Y:S01]  /*0900*/  IADD3 R3, P0, R6, R0, RZ ;  /* 0x0000000006037210 */ /* 0x000fe20007f1e0ff */
[----:B------:R1:W-:Y:S01]  /*0910*/  @!P5 STG.E.128 [R4.64+0x800], RZ ;  /* 0x000800ff0400d986 */ /* 0x0003e2000c101d06 */
[----:B------:R-:W-:Y:S01]  /*0920*/  LOP3.LUT P5, RZ, R148, 0x7, RZ, 0xc0, !PT ;  /* 0x0000000794ff7812 */ /* 0x000fe200078ac0ff */
[----:B------:R-:W-:Y:S01]  /*0930*/  @!P4 IMAD.MOV.U32 R6, RZ, RZ, -0x800000 ;  /* 0xff800000ff06c424 */ /* 0x000fe200078e00ff */
[----:B------:R-:W-:Y:S01]  /*0940*/  LEA.HI.X.SX32 R0, R0, R2, 0x1, P0 ;  /* 0x0000000200007211 */ /* 0x000fe200000f0eff */
[----:B------:R1:W-:Y:S01]  /*0950*/  @!P3 STG.E.128 [R4.64], RZ ;  /* 0x000000ff0400b986 */ /* 0x0003e2000c101d06 */
[----:B------:R-:W-:-:S02]  /*0960*/  LEA R2, P0, R3, c[0x0][0x208], 0x2 ;  /* 0x0000820003027a11 */ /* 0x000fc400078010ff */
[-C--:B------:R-:W-:Y:S01]  /*0970*/  ISETP.GE.AND P3, PT, R9, R8.reuse, PT ;  /* 0x000000080900720c */ /* 0x080fe20003f66270 */
[----:B------:R1:W-:Y:S01]  /*0980*/  @!P6 STG.E.128 [R4.64+0x1000], RZ ;  /* 0x001000ff0400e986 */ /* 0x0003e2000c101d06 */
[----:B------:R-:W-:Y:S01]  /*0990*/  LEA.HI.X R3, R3, c[0x0][0x20c], R0, 0x2, P0 ;  /* 0x0000830003037a11 */ /* 0x000fe200000f1400 */
[----:B------:R-:W-:Y:S01]  /*09a0*/  @!P1 IMAD.MOV.U32 R0, RZ, RZ, -0x800000 ;  /* 0xff800000ff009424 */ /* 0x000fe200078e00ff */
[----:B------:R-:W-:-:S09]  /*09b0*/  ISETP.GE.OR P0, PT, R9, R8, P5 ;  /* 0x000000080900720c */ /* 0x000fd20002f06670 */
        /* <DEDUP_REMOVED lines=8> */
.L_x_2490:
        /* <DEDUP_REMOVED lines=103> */
.L_x_2491:
        /* <DEDUP_REMOVED lines=17> */
.L_x_2493:
        /* <DEDUP_REMOVED lines=56> */
.L_x_2492:
[----:B------:R1:W5:Y:S01]  /*1540*/  @P4 LDG.E R26, [R122.64] ;  /* 0x000000067a1a4981 */ /* 0x000362000c1e1900 */
[----:B------:R-:W-:Y:S01]  /*1550*/  ISETP.NE.AND P0, PT, R10, -0x1, PT ;  /* 0xffffffff0a00780c */ /* 0x000fe20003f05270 */
[----:B------:R-:W-:Y:S01]  /*1560*/  IMAD.MOV.U32 R7, RZ, RZ, 0x2 ;  /* 0x00000002ff077424 */ /* 0x000fe200078e00ff */
[----:B------:R-:W-:Y:S01]  /*1570*/  SHF.R.S32.HI R17, RZ, 0x1f, R148 ;  /* 0x0000001fff117819 */ /* 0x000fe20000011494 */
[----:B------:R-:W-:Y:S01]  /*1580*/  IMAD.MOV.U32 R4, RZ, RZ, c[0x0][0x230] ;  /* 0x00008c00ff047624 */ /* 0x000fe200078e00ff */
[----:B------:R-:W-:Y:S01]  /*1590*/  MOV R36, 0x10 ;  /* 0x0000001000247802 */ /* 0x000fe20000000f00 */
[----:B------:R-:W-:Y:S01]  /*15a0*/  IMAD.MOV.U32 R110, RZ, RZ, RZ ;  /* 0x000000ffff6e7224 */ /* 0x000fe200078e00ff */
[CC--:B------:R-:W-:Y:S01]  /*15b0*/  LEA.HI R5, R17.reuse, R148.reuse, RZ, 0x3 ;  /* 0x0000009411057211 */ /* 0x0c0fe200078f18ff */
[----:B------:R-:W-:Y:S01]  /*15c0*/  IMAD.MOV.U32 R111, RZ, RZ, c[0x0][0x230] ;  /* 0x00008c00ff6f7624 */ /* 0x000fe200078e00ff */
[----:B------:R-:W-:Y:S01]  /*15d0*/  LEA.HI R16, R17, R148, RZ, 0x2 ;  /* 0x0000009411107211 */ /* 0x000fe200078f10ff */
[----:B------:R-:W-:-:S02]  /*15e0*/  IMAD.MOV.U32 R106, RZ, RZ, c[0x0][0x198] ;  /* 0x00006600ff6a7624 */ /* 0x000fc400078e00ff */
[----:B------:R-:W-:Y:S01]  /*15f0*/  IMAD.HI.U32 R110, R7, R4, R110 ;  /* 0x00000004076e7227 */ /* 0x000fe200078e006e */
[----:B------:R-:W-:Y:S02]  /*1600*/  SHF.R.S32.HI R74, RZ, 0x2, R16 ;  /* 0x00000002ff4a7819 */ /* 0x000fe40000011410 */
[----:B------:R-:W-:Y:S01]  /*1610*/  LOP3.LUT R4, R16, 0xfffffffc, RZ, 0xc0, !PT ;  /* 0xfffffffc10047812 */ /* 0x000fe200078ec0ff */
[C---:B------:R-:W-:Y:S01]  /*1620*/  @P0 IMAD.WIDE.U32 R2, R10.reuse, c[0x0][0x190], RZ ;  /* 0x000064000a020a25 */ /* 0x040fe200078e00ff */
[----:B------:R-:W-:Y:S02]  /*1630*/  LEA.HI R7, R17, R148, RZ, 0x5 ;  /* 0x0000009411077211 */ /* 0x000fe400078f28ff */
[----:B------:R-:W-:Y:S01]  /*1640*/  SHF.R.S32.HI R75, RZ, 0x1f, R74 ;  /* 0x0000001fff4b7819 */ /* 0x000fe2000001144a */
[----:B------:R-:W-:Y:S01]  /*1650*/  @!P0 IMAD R0, R27, c[0x0][0x178], RZ ;  /* 0x00005e001b008a24 */ /* 0x000fe200078e02ff */
[----:B------:R-:W-:Y:S01]  /*1660*/  SHF.R.S32.HI R7, RZ, 0x5, R7 ;  /* 0x00000005ff077819 */ /* 0x000fe20000011407 */
[----:B------:R-:W-:Y:S01]  /*1670*/  @P0 IMAD R10, R10, c[0x0][0x194], R3 ;  /* 0x000065000a0a0a24 */ /* 0x000fe200078e0203 */
[----:B------:R-:W-:Y:S01]  /*1680*/  IADD3 R12, P1, R74, R12, RZ ;  /* 0x0000000c4a0c7210 */ /* 0x000fe20007f3e0ff */
[----:B------:R-:W-:Y:S01]  /*1690*/  @P0 IMAD.MOV.U32 R6, RZ, RZ, R2 ;  /* 0x000000ffff060224 */ /* 0x000fe200078e0002 */
[----:B------:R-:W-:Y:S01]  /*16a0*/  SHF.R.S32.HI R103, RZ, 0x1, R110 ;  /* 0x00000001ff677819 */ /* 0x000fe2000001146e */
[----:B------:R-:W-:Y:S01]  /*16b0*/  @!P0 IMAD.WIDE.U32 R2, R246, c[0x0][0x178], RZ ;  /* 0x00005e00f6028a25 */ /* 0x000fe200078e00ff */
[----:B------:R-:W-:-:S03]  /*16c0*/  SHF.L.U32 R117, R106, 0x5, RZ ;  /* 0x000000056a757819 */ /* 0x000fc600000006ff */
[----:B------:R-:W-:Y:S02]  /*16d0*/  @!P0 IMAD R0, R246, c[0x0][0x17c], R0 ;  /* 0x00005f00f6008a24 */ /* 0x000fe400078e0200 */
[----:B------:R-:W-:Y:S01]  /*16e0*/  @!P0 IMAD.MOV.U32 R6, RZ, RZ, R2 ;  /* 0x000000ffff068224 */ /* 0x000fe200078e0002 */
[----:B------:R-:W-:Y:S01]  /*16f0*/  LEA.HI R2, R16, R74, RZ, 0x1 ;  /* 0x0000004a10027211 */ /* 0x000fe200078f08ff */
[----:B------:R-:W-:Y:S01]  /*1700*/  IMAD.IADD R22, R148, 0x1, -R4 ;  /* 0x0000000194167824 */ /* 0x000fe200078e0a04 */
[----:B------:R-:W-:Y:S01]  /*1710*/  @!P0 IADD3 R10, R3, R0, RZ ;  /* 0x00000000030a8210 */ /* 0x000fe20007ffe0ff */
[----:B-----5:R-:W-:Y:S01]  /*1720*/  IMAD.WIDE R8, R18, 0x40, R74 ;  /* 0x0000004012087825 */ /* 0x020fe200078e024a */
[----:B------:R-:W-:Y:S02]  /*1730*/  SHF.R.S32.HI R3, RZ, 0x3, R5 ;  /* 0x00000003ff037819 */ /* 0x000fe40000011405 */
[----:B------:R-:W-:Y:S01]  /*1740*/  LOP3.LUT R2, R2, 0x7fffffe, RZ, 0xc0, !PT ;  /* 0x07fffffe02027812 */ /* 0x000fe200078ec0ff */
[----:B------:R-:W-:Y:S01]  /*1750*/  IMAD.SHL.U32 R16, R22, 0x8, RZ ;  /* 0x0000000816107824 */ /* 0x000fe200078e00ff */
[C---:B------:R-:W-:Y:S01]  /*1760*/  LEA.HI R0, R5.reuse, R3, RZ, 0x1 ;  /* 0x0000000305007211 */ /* 0x040fe200078f08ff */
[----:B------:R-:W-:Y:S01]  /*1770*/  IMAD.MOV.U32 R116, RZ, RZ, 0x5 ;  /* 0x00000005ff747424 */ /* 0x000fe200078e00ff */
[----:B------:R-:W-:Y:S01]  /*1780*/  LOP3.LUT R5, R5, 0xfffffff8, RZ, 0xc0, !PT ;  /* 0xfffffff805057812 */ /* 0x000fe200078ec0ff */
[----:B------:R-:W-:Y:S01]  /*1790*/  IMAD.IADD R2, R74, 0x1, -R2 ;  /* 0x000000014a027824 */ /* 0x000fe200078e0a02 */
[----:B------:R-:W-:-:S02]  /*17a0*/  LOP3.LUT R0, R0, 0xfffffffe, RZ, 0xc0, !PT ;  /* 0xfffffffe00007812 */ /* 0x000fc400078ec0ff */
[----:B------:R-:W-:Y:S01]  /*17b0*/  IADD3 R5, -R5, R148, RZ ;  /* 0x0000009405057210 */ /* 0x000fe20007ffe1ff */
[----:B------:R-:W-:Y:S01]  /*17c0*/  IMAD R7, R7, 0x8, R2 ;  /* 0x0000000807077824 */ /* 0x000fe200078e0202 */
[----:B------:R-:W-:Y:S01]  /*17d0*/  IADD3 R2, P0, R16, R6, RZ ;  /* 0x0000000610027210 */ /* 0x000fe20007f1e0ff */
[----:B------:R-:W-:Y:S01]  /*17e0*/  IMAD.IADD R138, R3, 0x1, -R0 ;  /* 0x00000001038a7824 */ /* 0x000fe200078e0a00 */
[----:B------:R-:W-:Y:S01]  /*17f0*/  LEA.HI R20, R5, R5, RZ, 0x1 ;  /* 0x0000000505147211 */ /* 0x000fe200078f08ff */
[----:B------:R-:W-:Y:S01]  /*1800*/  IMAD.SHL.U32 R0, R3, 0x40, RZ ;  /* 0x0000004003007824 */ /* 0x000fe200078e00ff */
[----:B------:R-:W-:Y:S02]  /*1810*/  LEA.HI R3, R17, R148, RZ, 0x4 ;  /* 0x0000009411037211 */ /* 0x000fe400078f20ff */
[----:B------:R-:W-:Y:S02]  /*1820*/  SHF.R.S32.HI R17, RZ, 0x1f, R16 ;  /* 0x0000001fff117819 */ /* 0x000fe40000011410 */
[----:B------:R-:W-:-:S02]  /*1830*/  LOP3.LUT R0, R0, 0xc0, RZ, 0xc0, !PT ;  /* 0x000000c000007812 */ /* 0x000fc400078ec0ff */
[----:B------:R-:W-:Y:S02]  /*1840*/  LOP3.LUT R6, R20, 0xfffffffe, RZ, 0xc0, !PT ;  /* 0xfffffffe14067812 */ /* 0x000fe400078ec0ff */
[----:B------:R-:W-:Y:S02]  /*1850*/  LOP3.LUT R4, R0, 0x18, R16, 0xf8, !PT ;  /* 0x0000001800047812 */ /* 0x000fe400078ef810 */
[----:B------:R-:W-:Y:S01]  /*1860*/  SHF.R.U32.HI R0, RZ, 0x3, R0 ;  /* 0x00000003ff007819 */ /* 0x000fe20000011600 */
[----:B------:R-:W-:Y:S01]  /*1870*/  IMAD.IADD R139, R5, 0x1, -R6 ;  /* 0x00000001058b7824 */ /* 0x000fe200078e0a06 */
[----:B------:R-:W-:Y:S01]  /*1880*/  SHF.L.U64.HI R120, R106, R116, c[0x0][0x19c] ;  /* 0x000067006a787619 */ /* 0x000fe20000010274 */
[----:B------:R-:W-:Y:S01]  /*1890*/  IMAD R5, R9, c[0x0][0x190], RZ ;  /* 0x0000640009057a24 */ /* 0x000fe200078e02ff */
[----:B------:R-:W-:Y:S02]  /*18a0*/  LOP3.LUT R4, R4, R0, RZ, 0x3c, !PT ;  /* 0x0000000004047212 */ /* 0x000fe400078e3cff */
[----:B------:R-:W-:Y:S01]  /*18b0*/  LOP3.LUT R0, R3, 0xfffffff0, RZ, 0xc0, !PT ;  /* 0xfffffff003007812 */ /* 0x000fe200078ec0ff */
[----:B------:R-:W-:Y:S01]  /*18c0*/  IMAD.X R3, R17, 0x1, R10, P0 ;  /* 0x0000000111037824 */ /* 0x000fe200000e060a */
[----:B------:R-:W-:Y:S01]  /*18d0*/  SHF.R.S32.HI R131, RZ, 0x1, R20 ;  /* 0x00000001ff837819 */ /* 0x000fe20000011414 */
[----:B------:R-:W-:Y:S01]  /*18e0*/  IMAD.U32 R183, R7, 0x20, R4 ;  /* 0x0000002007b77824 */ /* 0x000fe200078e0004 */
[----:B------:R-:W-:Y:S01]  /*18f0*/  IADD3 R121, -R0, R148, RZ ;  /* 0x0000009400797210 */ /* 0x000fe20007ffe1ff */
[----:B------:R-:W-:Y:S01]  /*1900*/  IMAD.WIDE.U32 R6, R8, c[0x0][0x190], R2 ;  /* 0x0000640008067a25 */ /* 0x000fe200078e0002 */
[----:B------:R-:W-:-:S02]  /*1910*/  IADD3 R2, P0, R16, R11, RZ ;  /* 0x0000000b10027210 */ /* 0x000fc40007f1e0ff */
[----:B------:R-:W-:Y:S01]  /*1920*/  LEA.HI R125, R121, R121, RZ, 0x1 ;  /* 0x00000079797d7211 */ /* 0x000fe200078f08ff */
[----:B------:R-:W-:Y:S02]  /*1930*/  IMAD R18, R8, c[0x0][0x194], R5 ;  /* 0x0000650008127a24 */ /* 0x000fe400078e0205 */
[----:B------:R-:W-:Y:S01]  /*1940*/  IMAD.X R3, R17, 0x1, R14, P0 ;  /* 0x0000000111037824 */ /* 0x000fe200000e060e */
[--C-:B------:R-:W-:Y:S01]  /*1950*/  SHF.R.S32.HI R8, RZ, 0x1, R125.reuse ;  /* 0x00000001ff087819 */ /* 0x100fe2000001147d */
[----:B------:R-:W-:Y:S01]  /*1960*/  IMAD R0, R21, c[0x0][0x1b8], RZ ;  /* 0x00006e0015007a24 */ /* 0x000fe200078e02ff */
[----:B------:R-:W-:Y:S01]  /*1970*/  SHF.R.S32.HI R5, RZ, 0x1f, R125 ;  /* 0x0000001fff057819 */ /* 0x000fe2000001147d */
[----:B------:R-:W-:Y:S01]  /*1980*/  IMAD.X R11, R75, 0x1, R19, P1 ;  /* 0x000000014b0b7824 */ /* 0x000fe200008e0613 */
[----:B------:R-:W-:Y:S01]  /*1990*/  IADD3 R4, P0, R16, R24, RZ ;  /* 0x0000001810047210 */ /* 0x000fe20007f1e0ff */
[----:B------:R-:W-:Y:S01]  /*19a0*/  IMAD R10, R15, c[0x0][0x1bc], R0 ;  /* 0x00006f000f0a7a24 */ /* 0x000fe200078e0200 */
[----:B------:R-:W-:Y:S01]  /*19b0*/  LEA.HI R9, R5, R8, RZ, 0x2 ;  /* 0x0000000805097211 */ /* 0x000fe200078f10ff */
[----:B------:R-:W-:-:S02]  /*19c0*/  IMAD R0, R75, c[0x0][0x198], RZ ;  /* 0x000066004b007a24 */ /* 0x000fc400078e02ff */
[----:B------:R-:W-:Y:S02]  /*19d0*/  IMAD.X R5, R17, 0x1, R25, P0 ;  /* 0x0000000111057824 */ /* 0x000fe400000e0619 */
[----:B------:R-:W-:-:S04]  /*19e0*/  IMAD.WIDE.U32 R2, R15, c[0x0][0x1b8], R2 ;  /* 0x00006e000f027a25 */ /* 0x000fc800078e0002 */
[----:B------:R-:W-:Y:S01]  /*19f0*/  IMAD R14, R11, c[0x0][0x1a0], RZ ;  /* 0x000068000b0e7a24 */ /* 0x000fe200078e02ff */
[----:B------:R-:W-:Y:S01]  /*1a00*/  LOP3.LUT R11, R9, 0xfffffffc, RZ, 0xc0, !PT ;  /* 0xfffffffc090b7812 */ /* 0x000fe200078ec0ff */
[C---:B------:R-:W-:Y:S01]  /*1a10*/  IMAD R9, R74.reuse, c[0x0][0x19c], R0 ;  /* 0x000067004a097a24 */ /* 0x040fe200078e0200 */
[----:B------:R-:W-:Y:S01]  /*1a20*/  SHF.R.S32.HI R0, RZ, 0x1f, R23 ;  /* 0x0000001fff007819 */ /* 0x000fe20000011417 */
[----:B------:R-:W-:Y:S01]  /*1a30*/  IMAD.WIDE.U32 R4, R74, c[0x0][0x198], R4 ;  /* 0x000066004a047a25 */ /* 0x000fe200078e0004 */
[----:B------:R-:W-:-:S03]  /*1a40*/  IADD3 R130, R8, -R11, RZ ;  /* 0x8000000b08827210 */ /* 0x000fc60007ffe0ff */
[----:B------:R-:W-:Y:S01]  /*1a50*/  IMAD.IADD R3, R3, 0x1, R10 ;  /* 0x0000000103037824 */ /* 0x000fe200078e020a */
[----:B------:R-:W-:Y:S01]  /*1a60*/  LOP3.LUT P3, RZ, R130, 0x2, RZ, 0xc0, !PT ;  /* 0x0000000282ff7812 */ /* 0x000fe2000786c0ff */
[----:B------:R-:W-:Y:S02]  /*1a70*/  IMAD.IADD R9, R5, 0x1, R9 ;  /* 0x0000000105097824 */ /* 0x000fe400078e0209 */
[----:B------:R-:W-:Y:S01]  /*1a80*/  IMAD R8, R12, c[0x0][0x1a4], R14 ;  /* 0x000069000c087a24 */ /* 0x000fe200078e020e */
[C---:B------:R-:W-:Y:S01]  /*1a90*/  LEA R14, P1, R4.reuse, c[0x0][0x168], 0x1 ;  /* 0x00005a00040e7a11 */ /* 0x040fe200078208ff */
[----:B------:R-:W-:Y:S01]  /*1aa0*/  IMAD.IADD R5, R7, 0x1, R18 ;  /* 0x0000000107057824 */ /* 0x000fe200078e0212 */
[----:B------:R-:W-:Y:S01]  /*1ab0*/  SHF.L.U64.HI R9, R4, 0x1, R9 ;  /* 0x0000000104097819 */ /* 0x000fe20000010209 */
[----:B------:R-:W-:Y:S01]  /*1ac0*/  IMAD.WIDE.U32 R2, R12, c[0x0][0x1a0], R2 ;  /* 0x000068000c027a25 */ /* 0x000fe200078e0002 */
[----:B------:R-:W-:Y:S02]  /*1ad0*/  SEL R36, R36, 0xfffffff0, !P3 ;  /* 0xfffffff024247807 */ /* 0x000fe40005800000 */
[----:B------:R-:W-:Y:S01]  /*1ae0*/  IADD3.X R10, R9, c[0x0][0x16c], RZ, P1, !PT ;  /* 0x00005b00090a7a10 */ /* 0x000fe20000ffe4ff */
[----:B------:R-:W-:Y:S01]  /*1af0*/  IMAD R7, R0, c[0x0][0x1a8], RZ ;  /* 0x00006a0000077a24 */ /* 0x000fe200078e02ff */
[----:B------:R-:W-:Y:S01]  /*1b00*/  SHF.R.S32.HI R0, RZ, 0x1f, R92 ;  /* 0x0000001fff007819 */ /* 0x000fe2000001145c */
[----:B------:R-:W-:Y:S01]  /*1b10*/  IMAD.IADD R3, R3, 0x1, R8 ;  /* 0x0000000103037824 */ /* 0x000fe200078e0208 */
[----:B------:R-:W-:Y:S01]  /*1b20*/  LEA R12, P0, R2, c[0x0][0x170], 0x1 ;  /* 0x00005c00020c7a11 */ /* 0x000fe200078008ff */
[----:B------:R-:W-:Y:S01]  /*1b30*/  IMAD.MOV.U32 R4, RZ, RZ, R6 ;  /* 0x000000ffff047224 */ /* 0x000fe200078e0006 */
[----:B------:R-:W-:Y:S01]  /*1b40*/  LEA.HI R0, R0, R92, RZ, 0x8 ;  /* 0x0000005c00007211 */ /* 0x000fe200078f40ff */
[C---:B------:R-:W-:Y:S01]  /*1b50*/  IMAD R7, R23.reuse, c[0x0][0x1ac], R7 ;  /* 0x00006b0017077a24 */ /* 0x040fe200078e0207 */
[----:B------:R-:W-:Y:S01]  /*1b60*/  SHF.L.U64.HI R3, R2, 0x1, R3 ;  /* 0x0000000102037819 */ /* 0x000fe20000010203 */
[----:B------:R-:W-:Y:S01]  /*1b70*/  IMAD.WIDE.U32 R104, R23, c[0x0][0x1a8], R4 ;  /* 0x00006a0017687a25 */ /* 0x000fe200078e0004 */
[----:B------:R-:W-:-:S02]  /*1b80*/  SHF.R.S32.HI R2, RZ, 0x8, R0 ;  /* 0x00000008ff027819 */ /* 0x000fc40000011400 */
[----:B------:R-:W-:Y:S01]  /*1b90*/  IADD3.X R11, R3, c[0x0][0x174], RZ, P0, !PT ;  /* 0x00005d00030b7a10 */ /* 0x000fe200007fe4ff */
[----:B------:R-:W-:Y:S01]  /*1ba0*/  IMAD.SHL.U32 R0, R22, 0x4, RZ ;  /* 0x0000000416007824 */ /* 0x000fe200078e00ff */
[----:B------:R-:W-:Y:S01]  /*1bb0*/  IMNMX R91, R245, R2, !PT ;  /* 0x00000002f55b7217 */ /* 0x000fe20007800200 */
[----:B------:R-:W-:Y:S01]  /*1bc0*/  IMAD.MOV.U32 R22, RZ, RZ, c[0x0][0x1a0] ;  /* 0x00006800ff167624 */ /* 0x000fe200078e00ff */
[----:B------:R-:W-:Y:S01]  /*1bd0*/  IADD3 R119, R105, R7, RZ ;  /* 0x0000000769777210 */ /* 0x000fe20007ffe0ff */
[----:B------:R-:W-:Y:S01]  /*1be0*/  IMAD R118, R74, R103, R0 ;  /* 0x000000674a767224 */ /* 0x000fe200078e0200 */
[----:B------:R-:W-:Y:S01]  /*1bf0*/  ISETP.GT.AND P2, PT, R201, R91, PT ;  /* 0x0000005bc900720c */ /* 0x000fe20003f44270 */
[C---:B------:R-:W-:Y:S01]  /*1c00*/  IMAD.SHL.U32 R134, R22.reuse, 0x20, RZ ;  /* 0x0000002016867824 */ /* 0x040fe200078e00ff */
[----:B------:R-:W-:Y:S01]  /*1c10*/  SHF.L.U64.HI R133, R22, R116, c[0x0][0x1a4] ;  /* 0x0000690016857619 */ /* 0x000fe20000010274 */
[--C-:B------:R-:W-:Y:S01]  /*1c20*/  IMAD.IADD R124, R0, 0x1, R118.reuse ;  /* 0x00000001007c7824 */ /* 0x100fe200078e0276 */
[----:B------:R-:W-:Y:S01]  /*1c30*/  SHF.R.S32.HI R126, RZ, 0x1f, R118 ;  /* 0x0000001fff7e7819 */ /* 0x000fe20000011476 */
[----:B------:R-:W-:-:S02]  /*1c40*/  IMAD.MOV.U32 R240, RZ, RZ, R14 ;  /* 0x000000fffff07224 */ /* 0x000fc400078e000e */
[----:B------:R-:W-:Y:S01]  /*1c50*/  IMAD.MOV.U32 R239, RZ, RZ, R10 ;  /* 0x000000ffffef7224 */ /* 0x000fe200078e000a */
[----:B------:R-:W-:Y:S01]  /*1c60*/  SHF.R.S32.HI R127, RZ, 0x1f, R124 ;  /* 0x0000001fff7f7819 */ /* 0x000fe2000001147c */
[----:B------:R-:W-:Y:S02]  /*1c70*/  IMAD.MOV.U32 R242, RZ, RZ, R12 ;  /* 0x000000fffff27224 */ /* 0x000fe400078e000c */
[----:B------:R-:W-:Y:S02]  /*1c80*/  IMAD.MOV.U32 R241, RZ, RZ, R11 ;  /* 0x000000fffff17224 */ /* 0x000fe400078e000b */
        /* <DEDUP_REMOVED lines=8> */
[C---:B------:R-:W-:Y:S01]  /*1d10*/  IMAD R0, R246.reuse, c[0x0][0x284], R0 ;  /* 0x0000a100f6007a24 */ /* 0x040fe200078e0200 */
[----:B------:R-:W-:Y:S01]  /*1d20*/  ULDC.64 UR4, c[0x0][0x1a0] ;  /* 0x0000680000047ab9 */ /* 0x000fe20000000a00 */
[----:B------:R-:W-:Y:S01]  /*1d30*/  IMAD R7, R27, c[0x0][0x278], RZ ;  /* 0x00009e001b077a24 */ /* 0x000fe200078e02ff */
[----:B------:R-:W-:Y:S01]  /*1d40*/  UIMAD UR17, UR12, UR5, URZ ;  /* 0x000000050c1172a4 */ /* 0x000fe2000f8e023f */
[----:B------:R-:W-:Y:S01]  /*1d50*/  IMAD.IADD R5, R5, 0x1, R0 ;  /* 0x0000000105057824 */ /* 0x000fe200078e0200 */
[----:B------:R-:W-:Y:S01]  /*1d60*/  IADD3.X R0, R9, R75, ~R8, P1, P0 ;  /* 0x0000004b09007210 */ /* 0x000fe20000fe0c08 */
[C---:B------:R-:W-:Y:S01]  /*1d70*/  IMAD.WIDE.U32 R2, R246.reuse, c[0x0][0x278], R16 ;  /* 0x00009e00f6027a25 */ /* 0x040fe200078e0010 */
[----:B------:R-:W-:Y:S01]  /*1d80*/  UMOV UR13, 0x80 ;  /* 0x00000080000d7882 */ /* 0x000fe20000000000 */
[----:B------:R-:W-:Y:S01]  /*1d90*/  SHF.L.U32 R72, R103, 0x5, RZ ;  /* 0x0000000567487819 */ /* 0x000fe200000006ff */
[----:B------:R-:W-:Y:S01]  /*1da0*/  UIMAD UR18, UR13, UR5, URZ ;  /* 0x000000050d1272a4 */ /* 0x000fe2000f8e023f */
[----:B------:R-:W-:Y:S01]  /*1db0*/  IMAD R7, R246, c[0x0][0x27c], R7 ;  /* 0x00009f00f6077a24 */ /* 0x000fe200078e0207 */
[----:B------:R-:W-:Y:S01]  /*1dc0*/  UMOV UR11, 0xc0 ;  /* 0x000000c0000b7882 */ /* 0x000fe20000000000 */
[----:B------:R-:W-:Y:S01]  /*1dd0*/  IMAD.WIDE.U32 R18, R22, 0x40, RZ ;  /* 0x0000004016127825 */ /* 0x000fe200078e00ff */
[----:B------:R-:W-:Y:S01]  /*1de0*/  UMOV UR10, 0x140 ;  /* 0x00000140000a7882 */ /* 0x000fe20000000000 */
[----:B------:R-:W-:Y:S01]  /*1df0*/  MOV R55, R10 ;  /* 0x0000000a00377202 */ /* 0x000fe20000000f00 */
        /* <DEDUP_REMOVED lines=9> */
[C---:B------:R-:W-:Y:S01]  /*1e90*/  IMAD R7, R6.reuse, c[0x0][0x28c], R0 ;  /* 0x0000a30006077a24 */ /* 0x040fe200078e0200 */
[----:B------:R-:W-:Y:S01]  /*1ea0*/  IADD3 R0, R19, UR17, RZ ;  /* 0x0000001113007c10 */ /* 0x000fe2000fffe0ff */
[----:B------:R-:W-:Y:S01]  /*1eb0*/  IMAD.WIDE.U32 R4, R6, c[0x0][0x290], R4 ;  /* 0x0000a40006047a25 */ /* 0x000fe200078e0004 */
[----:B------:R-:W-:Y:S01]  /*1ec0*/  UIMAD UR26, UR8, UR5, URZ ;  /* 0x00000005081a72a4 */ /* 0x000fe2000f8e023f */
[----:B------:R-:W-:Y:S01]  /*1ed0*/  SHF.L.U32 R129, R18, 0x1, RZ ;  /* 0x0000000112817819 */ /* 0x000fe200000006ff */
[----:B------:R-:W-:Y:S01]  /*1ee0*/  UIMAD.WIDE.U32 UR32, UR11, UR4, URZ ;  /* 0x000000040b2072a5 */ /* 0x000fe2000f8e003f */
[----:B------:R-:W-:Y:S01]  /*1ef0*/  IMAD.WIDE.U32 R2, R6, c[0x0][0x288], R2 ;  /* 0x0000a20006027a25 */ /* 0x000fe200078e0002 */
[----:B------:R-:W-:Y:S01]  /*1f00*/  SHF.L.U64.HI R102, R18, 0x1, R0 ;  /* 0x0000000112667819 */ /* 0x000fe20000010200 */
[----:B------:R-:W-:Y:S01]  /*1f10*/  ULDC UR5, c[0x0][0x294] ;  /* 0x0000a50000057ab9 */ /* 0x000fe20000000800 */
[----:B------:R-:W-:Y:S01]  /*1f20*/  IADD3 R90, R74, 0x20, RZ ;  /* 0x000000204a5a7810 */ /* 0x000fe20007ffe0ff */
[----:B------:R-:W-:Y:S01]  /*1f30*/  IMAD.IADD R5, R5, 0x1, R8 ;  /* 0x0000000105057824 */ /* 0x000fe200078e0208 */
[----:B------:R-:W-:Y:S01]  /*1f40*/  UIMAD.WIDE.U32 UR30, UR10, UR4, URZ ;  /* 0x000000040a1e72a5 */ /* 0x000fe2000f8e003f */
[----:B------:R-:W-:Y:S01]  /*1f50*/  IMAD R0, R21, c[0x0][0x298], RZ ;  /* 0x0000a60015007a24 */ /* 0x000fe200078e02ff */
[----:B------:R-:W-:Y:S01]  /*1f60*/  UIMAD.WIDE.U32 UR28, UR9, UR4, URZ ;  /* 0x00000004091c72a5 */ /* 0x000fe2000f8e003f */
[----:B------:R-:W-:Y:S01]  /*1f70*/  IMAD.WIDE.U32 R8, R22, 0x80, RZ ;  /* 0x0000008016087825 */ /* 0x000fe200078e00ff */
[----:B------:R-:W-:Y:S01]  /*1f80*/  ULDC UR17, c[0x0][0x19c] ;  /* 0x0000670000117ab9 */ /* 0x000fe20000000800 */
[C---:B------:R-:W-:Y:S01]  /*1f90*/  IADD3 R89, R74.reuse, 0x40, RZ ;  /* 0x000000404a597810 */ /* 0x040fe20007ffe0ff */
[----:B------:R-:W-:Y:S01]  /*1fa0*/  UIMAD UR11, UR11, UR5, URZ ;  /* 0x000000050b0b72a4 */ /* 0x000fe2000f8e023f */
[----:B------:R-:W-:Y:S01]  /*1fb0*/  IMAD.IADD R3, R3, 0x1, R7 ;  /* 0x0000000103037824 */ /* 0x000fe200078e0207 */
[----:B------:R-:W-:Y:S01]  /*1fc0*/  UIMAD UR10, UR10, UR5, URZ ;  /* 0x000000050a0a72a4 */ /* 0x000fe2000f8e023f */
        /* <DEDUP_REMOVED lines=17> */
[----:B------:R-:W-:Y:S01]  /*20e0*/  UIMAD.WIDE.U32 UR34, UR8, UR4, URZ ;  /* 0x00000004082272a5 */ /* 0x000fe2000f8e003f */
[----:B------:R-:W-:Y:S01]  /*20f0*/  IMAD.IADD R26, R26, 0x1, R13 ;  /* 0x000000011a1a7824 */ /* 0x000fe200078e020d */
[----:B------:R-:W-:Y:S01]  /*2100*/  LEA.HI.X R56, R2, c[0x0][0x26c], R56, 0x1, P0 ;  /* 0x00009b0002387a11 */ /* 0x000fe200000f0c38 */
[----:B------:R-:W-:Y:S01]  /*2110*/  IMAD.MOV.U32 R114, RZ, RZ, 0x6 ;  /* 0x00000006ff727424 */ /* 0x000fe200078e00ff */
[----:B------:R-:W-:Y:S01]  /*2120*/  LEA.HI.X R64, R4, c[0x0][0x274], R0, 0x1, P1 ;  /* 0x00009d0004407a11 */ /* 0x000fe200008f0c00 */
[----:B------:R-:W-:Y:S01]  /*2130*/  IMAD.MOV.U32 R115, RZ, RZ, 0x7 ;  /* 0x00000007ff737424 */ /* 0x000fe200078e00ff */
[----:B------:R-:W-:Y:S01]  /*2140*/  MOV R2, c[0x0][0x290] ;  /* 0x0000a40000027a02 */ /* 0x000fe20000000f00 */
[----:B------:R-:W-:Y:S01]  /*2150*/  IMAD R0, R103, R26, RZ ;  /* 0x0000001a67007224 */ /* 0x000fe200078e02ff */
[----:B------:R-:W-:Y:S01]  /*2160*/  IADD3 R86, R74, 0xa0, RZ ;  /* 0x000000a04a567810 */ /* 0x000fe20007ffe0ff */
        /* <DEDUP_REMOVED lines=8> */
[----:B------:R-:W-:Y:S01]  /*21f0*/  ULDC UR25, c[0x0][0x28c] ;  /* 0x0000a30000197ab9 */ /* 0x000fe20000000800 */
[----:B------:R-:W-:Y:S01]  /*2200*/  SHF.R.S32.HI R3, RZ, 0x1f, R0 ;  /* 0x0000001fff037819 */ /* 0x000fe20000011400 */
[----:B------:R-:W-:Y:S01]  /*2210*/  IMAD.WIDE.U32 R144, R2, 0x140, RZ ;  /* 0x0000014002907825 */ /* 0x000fe200078e00ff */
[----:B------:R-:W-:Y:S01]  /*2220*/  SHF.L.U64.HI R100, R7, 0x1, R4 ;  /* 0x0000000107647819 */ /* 0x000fe20000010204 */
[----:B------:R-:W-:Y:S01]  /*2230*/  ULDC UR24, c[0x0][0x28c] ;  /* 0x0000a30000187ab9 */ /* 0x000fe20000000800 */
[----:B------:R-:W-:Y:S01]  /*2240*/  IADD3 R85, R74, 0xc0, RZ ;  /* 0x000000c04a557810 */ /* 0x000fe20007ffe0ff */
[----:B------:R-:W-:Y:S01]  /*2250*/  IMAD.WIDE.U32 R142, R2, 0x180, RZ ;  /* 0x00000180028e7825 */ /* 0x000fe200078e00ff */
[----:B------:R-:W-:Y:S01]  /*2260*/  IADD3 R84, R74, 0xe0, RZ ;  /* 0x000000e04a547810 */ /* 0x000fe20007ffe0ff */
[----:B------:R-:W-:Y:S01]  /*2270*/  ULDC UR23, c[0x0][0x28c] ;  /* 0x0000a30000177ab9 */ /* 0x000fe20000000800 */
[----:B------:R-:W-:Y:S01]  /*2280*/  SHF.R.S32.HI R81, RZ, 0x1f, R72 ;  /* 0x0000001fff517819 */ /* 0x000fe20000011448 */
[----:B------:R-:W-:Y:S01]  /*2290*/  IMAD.WIDE.U32 R140, R2, 0x1c0, RZ ;  /* 0x000001c0028c7825 */ /* 0x000fe200078e00ff */
[-C--:B------:R-:W-:Y:S01]  /*22a0*/  IADD3 R2, P1, R118, R0.reuse, RZ ;  /* 0x0000000076027210 */ /* 0x080fe20007f3e0ff */
[----:B------:R-:W-:Y:S01]  /*22b0*/  ULDC UR22, c[0x0][0x28c] ;  /* 0x0000a30000167ab9 */ /* 0x000fe20000000800 */
[----:B------:R-:W-:Y:S01]  /*22c0*/  IADD3 R0, P0, R124, R0, RZ ;  /* 0x000000007c007210 */ /* 0x000fe20007f1e0ff */
[----:B------:R-:W-:Y:S01]  /*22d0*/  IMAD.MOV.U32 R113, RZ, RZ, c[0x0][0x288] ;  /* 0x0000a200ff717624 */ /* 0x000fe200078e00ff */
[----:B------:R-:W-:Y:S01]  /*22e0*/  SHF.L.U64.HI R99, R8, 0x1, R5 ;  /* 0x0000000108637819 */ /* 0x000fe20000010205 */
[----:B------:R-:W-:Y:S01]  /*22f0*/  IMAD.WIDE.U32 R108, R106, 0x80, RZ ;  /* 0x000000806a6c7825 */ /* 0x000fe200078e00ff */
[----:B------:R-:W-:Y:S01]  /*2300*/  SHF.L.U64.HI R98, R9, 0x1, R6 ;  /* 0x0000000109627819 */ /* 0x000fe20000010206 */
        /* <DEDUP_REMOVED lines=35> */
[----:B------:R-:W-:Y:S01]  /*2540*/  SHF.L.U32 R135, R9, 0x1, RZ ;  /* 0x0000000109877819 */ /* 0x000fe200000006ff */
        /* <DEDUP_REMOVED lines=13> */
[C---:B------:R-:W-:Y:S01]  /*2620*/  IADD3.X R60, R4.reuse, c[0x0][0x2b4], RZ, P3, !PT ;  /* 0x0000ad00043c7a10 */ /* 0x040fe20001ffe4ff */
[----:B------:R-:W-:Y:S01]  /*2630*/  UIMAD UR25, UR25, 0xc0, URZ ;  /* 0x000000c0191978a4 */ /* 0x000fe2000f8e023f */
        /* <DEDUP_REMOVED lines=10> */
[----:B------:R-:W-:Y:S02]  /*26e0*/  UIADD3 UR16, UR33, UR16, URZ ;  /* 0x0000001021107290 */ /* 0x000fe4000fffe03f */
[----:B------:R-:W-:-:S02]  /*26f0*/  UIADD3 UR15, UR31, UR15, URZ ;  /* 0x0000000f1f0f7290 */ /* 0x000fc4000fffe03f */
[----:B------:R-:W-:Y:S02]  /*2700*/  UIADD3 UR14, UR29, UR14, URZ ;  /* 0x0000000e1d0e7290 */ /* 0x000fe4000fffe03f */
[----:B------:R-:W-:Y:S02]  /*2710*/  UIADD3 UR26, UR35, UR26, URZ ;  /* 0x0000001a231a7290 */ /* 0x000fe4000fffe03f */
[----:B------:R-:W-:Y:S02]  /*2720*/  ULDC.U8 UR8, c[0x0][0x313] ;  /* 0x0000c4c000087ab9 */ /* 0x000fe40000000000 */
.L_x_2548:
[----:B------:R-:W-:Y:S01]  /*2730*/  LOP3.LUT R184, R184, 0xfffffffd, RZ, 0xc0, !PT ;  /* 0xfffffffdb8b87812 */ /* 0x000fe200078ec0ff */
        /* <DEDUP_REMOVED lines=15> */
[----:B------:R-:W-:Y:S02]  /*2830*/  @P3 LEA R10, P1, R134, R59, 0x1 ;  /* 0x0000003b860a3211 */ /* 0x000fe400078208ff */
[----:B------:R-:W-:Y:S01]  /*2840*/  P2R R30, PR, RZ, 0x10 ;  /* 0x00000010ff1e7803 */ /* 0x000fe20000000000 */
[----:B------:R-:W-:Y:S01]  /*2850*/  @P3 IMAD.X R13, R64, 0x1, R98, P0 ;  /* 0x00000001400d3824 */ /* 0x000fe200000e0662 */
[----:B------:R-:W-:Y:S02]  /*2860*/  @P5 IADD3 R8, P0, R65, R137, RZ ;  /* 0x0000008941085210 */ /* 0x000fe40007f1e0ff */
[----:B------:R-:W-:Y:S02]  /*2870*/  @P3 LEA.HI.X R11, R134, R58, R133, 0x1, P1 ;  /* 0x0000003a860b3211 */ /* 0x000fe400008f0c85 */
[-C--:B------:R-:W-:Y:S01]  /*2880*/  @P5 IADD3 R6, P1, R129, R59.reuse, RZ ;  /* 0x0000003b81065210 */ /* 0x080fe20007f3e0ff */
        /* <DEDUP_REMOVED lines=124> */
.L_x_2498:
[----:B------:R-:W-:Y:S05]  /*3050*/  BSYNC B0 ;  /* 0x0000000000007941 */ /* 0x000fea0003800000 */
.L_x_2497:
        /* <DEDUP_REMOVED lines=62> */
.L_x_2500:
[----:B------:R-:W-:Y:S05]  /*3440*/  BSYNC B0 ;  /* 0x0000000000007941 */ /* 0x000fea0003800000 */
.L_x_2499:
        /* <DEDUP_REMOVED lines=64> */
.L_x_2502:
[----:B------:R-:W-:Y:S05]  /*3850*/  BSYNC B0 ;  /* 0x0000000000007941 */ /* 0x000fea0003800000 */
.L_x_2501:
        /* <DEDUP_REMOVED lines=69> */
.L_x_2504:
[----:B------:R-:W-:Y:S05]  /*3cb0*/  BSYNC B0 ;  /* 0x0000000000007941 */ /* 0x000fea0003800000 */
.L_x_2503:
        /* <DEDUP_REMOVED lines=61> */
.L_x_2506:
[----:B------:R-:W-:Y:S05]  /*4090*/  BSYNC B0 ;  /* 0x0000000000007941 */ /* 0x000fea0003800000 */
.L_x_2505:
        /* <DEDUP_REMOVED lines=69> */
.L_x_2508:
[----:B------:R-:W-:Y:S05]  /*44f0*/  BSYNC B0 ;  /* 0x0000000000007941 */ /* 0x000fea0003800000 */
.L_x_2507:
        /* <DEDUP_REMOVED lines=69> */
.L_x_2510:
[----:B------:R-:W-:Y:S05]  /*4950*/  BSYNC B0 ;  /* 0x0000000000007941 */ /* 0x000fea0003800000 */
.L_x_2509:
        /* <DEDUP_REMOVED lines=71> */
.L_x_2512:
[----:B------:R-:W-:Y:S05]  /*4dd0*/  BSYNC B0 ;  /* 0x0000000000007941 */ /* 0x000fea0003800000 */
.L_x_2511:
        /* <DEDUP_REMOVED lines=11> */
.L_x_2496:
        /* <DEDUP_REMOVED lines=93> */
.L_x_2517:
[----:B------:R-:W-:Y:S05]  /*5460*/  BSYNC B0 ;  /* 0x0000000000007941 */ /* 0x000fea0003800000 */
.L_x_2516:
[----:B--2---:R-:W-:Y:S02]  /*5470*/  MOV R2, R54 ;  /* 0x0000003600027202 */ /* 0x004fe40000000f00 */
[----:B------:R-:W-:Y:S05]  /*5480*/  MOV R3, R55 ;  /* 0x0000003700037202 */ /* 0x000fea0000000f00 */
[----:B-----5:R2:W-:Y:S02]  /*5490*/  STG.E.128 [R2.64], R24 ;  /* 0x0000001802007986 */ /* 0x0205e4000c101d06 */
.L_x_2515:
[----:B------:R-:W-:Y:S05]  /*54a0*/  BSYNC B1 ;  /* 0x0000000000017941 */ /* 0x000fea0003800000 */
.L_x_2514:
        /* <DEDUP_REMOVED lines=90> */
.L_x_2521:
[----:B------:R-:W-:Y:S05]  /*5a50*/  BSYNC B0 ;  /* 0x0000000000007941 */ /* 0x000fea0003800000 */
.L_x_2520:
[C---:B--2---:R-:W-:Y:S04]  /*5a60*/  LEA R2, P0, R117.reuse, R54, 0x1 ;  /* 0x0000003675027211 */ /* 0x044fe800078008ff */
[----:B------:R-:W-:Y:S05]  /*5a70*/  LEA.HI.X R3, R117, R55, R120, 0x1, P0 ;  /* 0x0000003775037211 */ /* 0x000fea00000f0c78 */
[----:B-----5:R2:W-:Y:S04]  /*5a80*/  STG.E.128 [R2.64], R24 ;  /* 0x0000001802007986 */ /* 0x0205e8000c101d06 */
.L_x_2519:
[----:B------:R-:W-:Y:S05]  /*5a90*/  BSYNC B1 ;  /* 0x0000000000017941 */ /* 0x000fea0003800000 */
.L_x_2518:
        /* <DEDUP_REMOVED lines=95> */
.L_x_2525:
[----:B------:R-:W-:Y:S05]  /*6090*/  BSYNC B0 ;  /* 0x0000000000007941 */ /* 0x000fea0003800000 */
.L_x_2524:
[C---:B--2---:R-:W-:Y:S04]  /*60a0*/  LEA R2, P0, R106.reuse, R54, 0x1 ;  /* 0x000000366a027211 */ /* 0x044fe800078008ff */
[----:B------:R-:W-:Y:S05]  /*60b0*/  LEA.HI.X R3, R106, R55, R82, 0x1, P0 ;  /* 0x000000376a037211 */ /* 0x000fea00000f0c52 */
[----:B-----5:R2:W-:Y:S04]  /*60c0*/  STG.E.128 [R2.64], R8 ;  /* 0x0000000802007986 */ /* 0x0205e8000c101d06 */
.L_x_2523:
[----:B------:R-:W-:Y:S05]  /*60d0*/  BSYNC B1 ;  /* 0x0000000000017941 */ /* 0x000fea0003800000 */
.L_x_2522:
        /* <DEDUP_REMOVED lines=96> */
.L_x_2529:
[----:B------:R-:W-:Y:S05]  /*66e0*/  BSYNC B0 ;  /* 0x0000000000007941 */ /* 0x000fea0003800000 */
.L_x_2528:
[----:B------:R-:W-:Y:S02]  /*66f0*/  MOV R0, 0xc0 ;  /* 0x000000c000007802 */ /* 0x000fe40000000f00 */
[----:B--2---:R-:W-:Y:S02]  /*6700*/  MOV R2, R54 ;  /* 0x0000003600027202 */ /* 0x004fe40000000f00 */
[----:B------:R-:W-:Y:S05]  /*6710*/  MOV R3, R55 ;  /* 0x0000003700037202 */ /* 0x000fea0000000f00 */
[C---:B------:R-:W-:Y:S04]  /*6720*/  IMAD.WIDE.U32 R2, R0.reuse, c[0x0][0x198], R2 ;  /* 0x0000660000027a25 */ /* 0x040fe800078e0002 */
[----:B------:R-:W-:Y:S05]  /*6730*/  IMAD R0, R0, c[0x0][0x19c], RZ ;  /* 0x0000670000007a24 */ /* 0x000fea00078e02ff */
[----:B------:R-:W-:Y:S05]  /*6740*/  IADD3 R3, R3, R0, RZ ;  /* 0x0000000003037210 */ /* 0x000fea0007ffe0ff */
[----:B-----5:R2:W-:Y:S02]  /*6750*/  STG.E.128 [R2.64], R8 ;  /* 0x0000000802007986 */ /* 0x0205e4000c101d06 */
.L_x_2527:
[----:B------:R-:W-:Y:S05]  /*6760*/  BSYNC B1 ;  /* 0x0000000000017941 */ /* 0x000fea0003800000 */
.L_x_2526:
        /* <DEDUP_REMOVED lines=93> */
.L_x_2533:
[----:B------:R-:W-:Y:S05]  /*6d40*/  BSYNC B0 ;  /* 0x0000000000007941 */ /* 0x000fea0003800000 */
.L_x_2532:
[C---:B--2---:R-:W-:Y:S04]  /*6d50*/  LEA R2, P0, R108.reuse, R54, 0x1 ;  /* 0x000000366c027211 */ /* 0x044fe800078008ff */
[----:B------:R-:W-:Y:S05]  /*6d60*/  LEA.HI.X R3, R108, R55, R83, 0x1, P0 ;  /* 0x000000376c037211 */ /* 0x000fea00000f0c53 */
[----:B-----5:R2:W-:Y:S04]  /*6d70*/  STG.E.128 [R2.64], R8 ;  /* 0x0000000802007986 */ /* 0x0205e8000c101d06 */
.L_x_2531:
[----:B------:R-:W-:Y:S05]  /*6d80*/  BSYNC B1 ;  /* 0x0000000000017941 */ /* 0x000fea0003800000 */
.L_x_2530:
        /* <DEDUP_REMOVED lines=96> */
.L_x_2537:
[----:B------:R-:W-:Y:S05]  /*7390*/  BSYNC B0 ;  /* 0x0000000000007941 */ /* 0x000fea0003800000 */
.L_x_2536:
[----:B------:R-:W-:Y:S02]  /*73a0*/  MOV R0, 0x140 ;  /* 0x0000014000007802 */ /* 0x000fe40000000f00 */
[----:B--2---:R-:W-:Y:S02]  /*73b0*/  MOV R2, R54 ;  /* 0x0000003600027202 */ /* 0x004fe40000000f00 */
[----:B------:R-:W-:Y:S05]  /*73c0*/  MOV R3, R55 ;  /* 0x0000003700037202 */ /* 0x000fea0000000f00 */
[C---:B------:R-:W-:Y:S04]  /*73d0*/  IMAD.WIDE.U32 R2, R0.reuse, c[0x0][0x198], R2 ;  /* 0x0000660000027a25 */ /* 0x040fe800078e0002 */
[----:B------:R-:W-:Y:S05]  /*73e0*/  IMAD R0, R0, c[0x0][0x19c], RZ ;  /* 0x0000670000007a24 */ /* 0x000fea00078e02ff */
[----:B------:R-:W-:Y:S05]  /*73f0*/  IADD3 R3, R3, R0, RZ ;  /* 0x0000000003037210 */ /* 0x000fea0007ffe0ff */
[----:B-----5:R2:W-:Y:S02]  /*7400*/  STG.E.128 [R2.64], R8 ;  /* 0x0000000802007986 */ /* 0x0205e4000c101d06 */
.L_x_2535:
[----:B------:R-:W-:Y:S05]  /*7410*/  BSYNC B1 ;  /* 0x0000000000017941 */ /* 0x000fea0003800000 */
.L_x_2534:
        /* <DEDUP_REMOVED lines=96> */
.L_x_2541:
[----:B------:R-:W-:Y:S05]  /*7a20*/  BSYNC B0 ;  /* 0x0000000000007941 */ /* 0x000fea0003800000 */
.L_x_2540:
[----:B------:R-:W-:Y:S02]  /*7a30*/  MOV R0, 0x180 ;  /* 0x0000018000007802 */ /* 0x000fe40000000f00 */
[----:B--2---:R-:W-:Y:S02]  /*7a40*/  MOV R2, R54 ;  /* 0x0000003600027202 */ /* 0x004fe40000000f00 */
[----:B------:R-:W-:Y:S05]  /*7a50*/  MOV R3, R55 ;  /* 0x0000003700037202 */ /* 0x000fea0000000f00 */
[C---:B------:R-:W-:Y:S04]  /*7a60*/  IMAD.WIDE.U32 R2, R0.reuse, c[0x0][0x198], R2 ;  /* 0x0000660000027a25 */ /* 0x040fe800078e0002 */
[----:B------:R-:W-:Y:S05]  /*7a70*/  IMAD R0, R0, c[0x0][0x19c], RZ ;  /* 0x0000670000007a24 */ /* 0x000fea00078e02ff */
[----:B------:R-:W-:Y:S05]  /*7a80*/  IADD3 R3, R3, R0, RZ ;  /* 0x0000000003037210 */ /* 0x000fea0007ffe0ff */
[----:B-----5:R2:W-:Y:S02]  /*7a90*/  STG.E.128 [R2.64], R8 ;  /* 0x0000000802007986 */ /* 0x0205e4000c101d06 */
.L_x_2539:
[----:B------:R-:W-:Y:S05]  /*7aa0*/  BSYNC B1 ;  /* 0x0000000000017941 */ /* 0x000fea0003800000 */
.L_x_2538:
        /* <DEDUP_REMOVED lines=97> */
.L_x_2545:
[----:B------:R-:W-:Y:S05]  /*80c0*/  BSYNC B0 ;  /* 0x0000000000007941 */ /* 0x000fea0003800000 */
.L_x_2544:
[----:B------:R-:W-:Y:S02]  /*80d0*/  MOV R0, 0x1c0 ;  /* 0x000001c000007802 */ /* 0x000fe40000000f00 */
[----:B--2---:R-:W-:Y:S02]  /*80e0*/  MOV R2, R54 ;  /* 0x0000003600027202 */ /* 0x004fe40000000f00 */
[----:B------:R-:W-:Y:S05]  /*80f0*/  MOV R3, R55 ;  /* 0x0000003700037202 */ /* 0x000fea0000000f00 */
[C---:B------:R-:W-:Y:S04]  /*8100*/  IMAD.WIDE.U32 R2, R0.reuse, c[0x0][0x198], R2 ;  /* 0x0000660000027a25 */ /* 0x040fe800078e0002 */
[----:B------:R-:W-:Y:S05]  /*8110*/  IMAD R0, R0, c[0x0][0x19c], RZ ;  /* 0x0000670000007a24 */ /* 0x000fea00078e02ff */
[----:B------:R-:W-:Y:S05]  /*8120*/  IADD3 R3, R3, R0, RZ ;  /* 0x0000000003037210 */ /* 0x000fea0007ffe0ff */
[----:B-----5:R2:W-:Y:S02]  /*8130*/  STG.E.128 [R2.64], R8 ;  /* 0x0000000802007986 */ /* 0x0205e4000c101d06 */
.L_x_2543:
[----:B------:R-:W-:Y:S05]  /*8140*/  BSYNC B1 ;  /* 0x0000000000017941 */ /* 0x000fea0003800000 */
.L_x_2542:
        /* <DEDUP_REMOVED lines=12> */
.L_x_2495:
        /* <DEDUP_REMOVED lines=87> */
.L_x_2513:
        /* <DEDUP_REMOVED lines=84> */
.L_x_2546:
        /* <DEDUP_REMOVED lines=12> */
.L_x_2547:
[----:B------:R-:W-:Y:S04]  /*8d80*/  IADD3 R20, R20, -0x1, RZ ;  /* 0xffffffff14147810 */ /* 0x000fe80007ffe0ff */
[----:B------:R-:W-:Y:S11]  /*8d90*/  ISETP.GT.AND P0, PT, R20, R91, PT ;  /* 0x0000005b1400720c */ /* 0x000ff60003f04270 */
[----:B------:R-:W-:Y:S02]  /*8da0*/  @!UPT UIADD3 URZ, URZ, URZ, URZ ;  /* 0x0000003f3f3ff290 */ /* 0x000fe4000fffe03f */
[----:B------:R-:W-:-:S05]  /*8db0*/  @P0 BRA `(.L_x_2548) ;  /* 0xffff997000000947 */ /* 0x000fca000383ffff */
.L_x_2494:
        /* <DEDUP_REMOVED lines=87> */
.L_x_2555:
[----:B------:R-:W-:Y:S05]  /*9330*/  BSYNC B0 ;  /* 0x0000000000007941 */ /* 0x000fea0003800000 */
.L_x_2554:
[----:B-----5:R3:W-:Y:S04]  /*9340*/  STS.64 [R183], R4 ;  /* 0x00000004b7007388 */ /* 0x0207e80000000a00 */
[----:B------:R3:W-:Y:S02]  /*9350*/  STS.64 [R183+0x8], R6 ;  /* 0x00000806b7007388 */ /* 0x0007e40000000a00 */
.L_x_2553:
[----:B------:R-:W-:Y:S05]  /*9360*/  BSYNC B1 ;  /* 0x0000000000017941 */ /* 0x000fea0003800000 */
.L_x_2552:
        /* <DEDUP_REMOVED lines=60> */
.L_x_2558:
[----:B------:R-:W-:Y:S05]  /*9730*/  BSYNC B0 ;  /* 0x0000000000007941 */ /* 0x000fea0003800000 */
.L_x_2557:
[----:B-----5:R4:W-:Y:S01]  /*9740*/  STS.128 [R183+0x800], R4 ;  /* 0x00080004b7007388 */ /* 0x0209e20000000c00 */
[----:B------:R-:W-:Y:S05]  /*9750*/  BRA `(.L_x_2556) ;  /* 0x00000dc000007947 */ /* 0x000fea0003800000 */
.L_x_2551:
        /* <DEDUP_REMOVED lines=97> */
.L_x_2562:
[----:B------:R-:W-:Y:S05]  /*9d70*/  BSYNC B0 ;  /* 0x0000000000007941 */ /* 0x000fea0003800000 */
.L_x_2561:
[----:B-----5:R3:W-:Y:S04]  /*9d80*/  STS.64 [R183], R4 ;  /* 0x00000004b7007388 */ /* 0x0207e80000000a00 */
[----:B------:R3:W-:Y:S02]  /*9d90*/  STS.64 [R183+0x8], R6 ;  /* 0x00000806b7007388 */ /* 0x0007e40000000a00 */
.L_x_2560:
[----:B------:R-:W-:Y:S05]  /*9da0*/  BSYNC B1 ;  /* 0x0000000000017941 */ /* 0x000fea0003800000 */
.L_x_2559:
        /* <DEDUP_REMOVED lines=101> */
.L_x_2564:
[----:B------:R-:W-:Y:S05]  /*a400*/  BSYNC B0 ;  /* 0x0000000000007941 */ /* 0x000fea0003800000 */
.L_x_2563:
[----:B-----5:R4:W-:Y:S01]  /*a410*/  STS.128 [R183+0x800], R4 ;  /* 0x00080004b7007388 */ /* 0x0209e20000000c00 */
[----:B------:R-:W-:Y:S05]  /*a420*/  BRA `(.L_x_2556) ;  /* 0x000000f000007947 */ /* 0x000fea0003800000 */
.L_x_2550:
        /* <DEDUP_REMOVED lines=15> */
.L_x_2556:
[----:B------:R-:W-:Y:S05]  /*a520*/  BSYNC B2 ;  /* 0x0000000000027941 */ /* 0x000fea0003800000 */
.L_x_2549:
        /* <DEDUP_REMOVED lines=73> */
[----:B------:R-:W-:Y:S01]  /*a9c0*/  IMAD.IADD R39, R121, 0x1, -R0 ;  /* 0x0000000179277824 */ /* 0x000fe200078e0a00 */
[----:B------:R-:W-:Y:S01]  /*a9d0*/  SHF.R.S32.HI R20, RZ, 0x1f, R148 ;  /* 0x0000001fff147819 */ /* 0x000fe20000011494 */
[----:B------:R-:W-:Y:S01]  /*a9e0*/  @!P5 IMAD.MOV.U32 R0, RZ, RZ, c[0x0][0x1a0] ;  /* 0x00006800ff00d624 */ /* 0x000fe200078e00ff */
[----:B------:R1:W-:Y:S01]  /*a9f0*/  @!P0 LDGSTS.E.BYPASS.LTC128B.128 [R183+0x4800], [R2.64] ;  /* 0x0480000002b78fae */ /* 0x0003e2000b901d46 */
[----:B------:R-:W-:-:S02]  /*aa00*/  ISETP.GE.AND P0, PT, R74, R14, PT ;  /* 0x0000000e4a00720c */ /* 0x000fc40003f06270 */
[CC--:B------:R-:W-:Y:S01]  /*aa10*/  LEA.HI R57, R20.reuse, R148.reuse, RZ, 0x5 ;  /* 0x0000009414397211 */ /* 0x0c0fe200078f28ff */
[----:B------:R-:W0:Y:S03]  /*aa20*/  LDGDEPBAR ;  /* 0x00000000000079af */ /* 0x000e260000000000 */
[----:B------:R-:W-:Y:S01]  /*aa30*/  SHF.R.S32.HI R56, RZ, 0x5, R57 ;  /* 0x00000005ff387819 */ /* 0x000fe20000011439 */
[----:B--2---:R-:W-:Y:S01]  /*aa40*/  @!P2 IMAD.MOV.U32 R8, RZ, RZ, c[0x0][0x1a0] ;  /* 0x00006800ff08a624 */ /* 0x004fe200078e00ff */
[----:B---3--:R-:W-:Y:S01]  /*aa50*/  LEA.HI R10, R20, R148, RZ, 0x4 ;  /* 0x00000094140a7211 */ /* 0x008fe200078f20ff */
[----:B------:R-:W-:-:S03]  /*aa60*/  @!P3 IMAD.MOV.U32 R11, RZ, RZ, c[0x0][0x1a4] ;  /* 0x00006900ff0bb624 */ /* 0x000fc600078e00ff */
[----:B------:R-:W-:Y:S01]  /*aa70*/  SHF.R.S32.HI R10, RZ, 0x4, R10 ;  /* 0x00000004ff0a7819 */ /* 0x000fe2000001140a */
[----:B------:R-:W-:Y:S02]  /*aa80*/  @!P3 IMAD R11, R11, 0xc0, RZ ;  /* 0x000000c00b0bb824 */ /* 0x000fe400078e02ff */
[----:B-----5:R-:W-:Y:S01]  /*aa90*/  @!P0 IMAD.MOV.U32 R4, RZ, RZ, R242 ;  /* 0x000000ffff048224 */ /* 0x020fe200078e00f2 */
[----:B------:R-:W-:Y:S01]  /*aaa0*/  LEA.HI R15, R10, R10, RZ, 0x1 ;  /* 0x0000000a0a0f7211 */ /* 0x000fe200078f08ff */
[----:B------:R-:W-:Y:S01]  /*aab0*/  @!P0 IMAD.MOV.U32 R5, RZ, RZ, R241 ;  /* 0x000000ffff058224 */ /* 0x000fe200078e00f1 */
[----:B-1----:R-:W-:Y:S01]  /*aac0*/  SHF.R.S32.HI R2, RZ, 0x1f, R121 ;  /* 0x0000001fff027819 */ /* 0x002fe20000011479 */
[----:B------:R-:W-:-:S04]  /*aad0*/  DEPBAR.LE SB0, 0x0 ;  /* 0x000080000000791a */ /* 0x000fc80000000000 */
[----:B------:R-:W-:Y:S01]  /*aae0*/  BAR.SYNC.DEFER_BLOCKING 0x0 ;  /* 0x0000000000007b1d */ /* 0x000fe20000010000 */
[----:B------:R-:W-:Y:S02]  /*aaf0*/  LEA.HI R23, R2, R121, RZ, 0x3 ;  /* 0x0000007902177211 */ /* 0x000fe400078f18ff */
[C---:B------:R-:W-:Y:S02]  /*ab00*/  @!P4 LEA R2, P1, R134.reuse, R242, 0x1 ;  /* 0x000000f28602c211 */ /* 0x040fe400078208ff */
[----:B------:R-:W-:Y:S02]  /*ab10*/  LOP3.LUT R15, R15, 0xfffffffe, RZ, 0xc0, !PT ;  /* 0xfffffffe0f0f7812 */ /* 0x000fe400078ec0ff */
[----:B------:R-:W-:Y:S02]  /*ab20*/  @!P4 LEA.HI.X R3, R134, R241, R133, 0x1, P1 ;  /* 0x000000f18603c211 */ /* 0x000fe400008f0c85 */
[----:B------:R-:W-:-:S13]  /*ab30*/  ISETP.GE.AND P1, PT, R19, R14, PT ;  /* 0x0000000e1300720c */ /* 0x000fda0003f26270 */
[----:B----4-:R-:W-:Y:S01]  /*ab40*/  @!P1 IMAD.MOV.U32 R6, RZ, RZ, c[0x0][0x1a0] ;  /* 0x00006800ff069624 */ /* 0x010fe200078e00ff */
        /* <DEDUP_REMOVED lines=15> */
[----:B-1----:R-:W-:Y:S02]  /*ac40*/  IMAD.SHL.U32 R4, R131, 0x40, RZ ;  /* 0x0000004083047824 */ /* 0x002fe400078e00ff */
[----:B--2---:R-:W-:-:S03]  /*ac50*/  IMAD.SHL.U32 R3, R138, 0x8, RZ ;  /* 0x000000088a037824 */ /* 0x004fc600078e00ff */
[----:B------:R-:W-:Y:S01]  /*ac60*/  LOP3.LUT R2, R4, 0xc0, RZ, 0xc0, !PT ;  /* 0x000000c004027812 */ /* 0x000fe200078ec0ff */
[----:B------:R-:W-:-:S03]  /*ac70*/  @!P5 IMAD.MOV.U32 R4, RZ, RZ, c[0x0][0x1a4] ;  /* 0x00006900ff04d624 */ /* 0x000fc600078e00ff */
[----:B------:R-:W-:Y:S02]  /*ac80*/  LOP3.LUT R3, R2, 0x8, R3, 0xf8, !PT ;  /* 0x0000000802037812 */ /* 0x000fe400078ef803 */
[----:B------:R-:W-:Y:S02]  /*ac90*/  SHF.R.U32.HI R2, RZ, 0x3, R2 ;  /* 0x00000003ff027819 */ /* 0x000fe40000011602 */
[----:B------:R-:W-:Y:S01]  /*aca0*/  @!P5 LEA.HI.X R13, R0, R241, R4, 0x7, P4 ;  /* 0x000000f1000dd211 */ /* 0x000fe200020f3c04 */
[----:B------:R-:W-:Y:S01]  /*acb0*/  @!P3 IMAD.MOV.U32 R0, RZ, RZ, c[0x0][0x1a0] ;  /* 0x00006800ff00b624 */ /* 0x000fe200078e00ff */
[----:B------:R-:W-:Y:S01]  /*acc0*/  LOP3.LUT R19, R3, R2, RZ, 0x3c, !PT ;  /* 0x0000000203137212 */ /* 0x000fe200078e3cff */
[----:B------:R-:W-:Y:S01]  /*acd0*/  @!P3 IMAD.MOV.U32 R2, RZ, RZ, R242 ;  /* 0x000000ffff02b224 */ /* 0x000fe200078e00f2 */
[----:B------:R-:W-:Y:S01]  /*ace0*/  ISETP.GE.AND P4, PT, R22, R14, PT ;  /* 0x0000000e1600720c */ /* 0x000fe20003f86270 */
[----:B------:R-:W-:Y:S01]  /*acf0*/  @!P3 IMAD.MOV.U32 R3, RZ, RZ, R241 ;  /* 0x000000ffff03b224 */ /* 0x000fe200078e00f1 */
[----:B------:R-:W-:Y:S01]  /*ad00*/  @!PT LDS RZ, [RZ] ;  /* 0x00000000fffff984 */ /* 0x000fe20000000800 */
[----:B------:R-:W-:Y:S01]  /*ad10*/  @!PT LDS RZ, [RZ] ;  /* 0x00000000fffff984 */ /* 0x000fe20000000800 */
[----:B------:R-:W-:Y:S01]  /*ad20*/  @!PT LDS RZ, [RZ] ;  /* 0x00000000fffff984 */ /* 0x000fe20000000800 */
[----:B------:R1:W-:Y:S01]  /*ad30*/  @!P5 LDGSTS.E.BYPASS.LTC128B.128 [R183+0x6000], [R12.64] ;  /* 0x060000000cb7dfae */ /* 0x0003e2000b901d46 */
[----:B------:R-:W-:-:S02]  /*ad40*/  @!P2 IMAD.MOV.U32 R14, RZ, RZ, c[0x0][0x1a4] ;  /* 0x00006900ff0ea624 */ /* 0x000fc400078e00ff */
[----:B------:R-:W-:Y:S01]  /*ad50*/  @!P3 IMAD.WIDE.U32 R4, R0, 0xc0, R2 ;  /* 0x000000c00004b825 */ /* 0x000fe200078e0002 */
[----:B------:R-:W-:Y:S03]  /*ad60*/  @P3 STS.128 [R183+0x6800], RZ ;  /* 0x006800ffb7003388 */ /* 0x000fe60000000c00 */
[----:B------:R-:W-:Y:S02]  /*ad70*/  @!P2 IMAD.MOV.U32 R2, RZ, RZ, R242 ;  /* 0x000000ffff02a224 */ /* 0x000fe400078e00f2 */
[----:B------:R-:W-:Y:S02]  /*ad80*/  @!P2 IMAD.MOV.U32 R3, RZ, RZ, R241 ;  /* 0x000000ffff03a224 */ /* 0x000fe400078e00f1 */
[----:B------:R-:W-:Y:S02]  /*ad90*/  @!P0 IMAD.MOV.U32 R0, RZ, RZ, c[0x0][0x1a0] ;  /* 0x00006800ff008624 */ /* 0x000fe400078e00ff */
[----:B------:R-:W-:-:S04]  /*ada0*/  @!P2 IMAD.WIDE.U32 R8, R8, 0x140, R2 ;  /* 0x000001400808a825 */ /* 0x000fc800078e0002 */
[----:B------:R-:W-:Y:S02]  /*adb0*/  @!P1 IMAD.MOV.U32 R2, RZ, RZ, R242 ;  /* 0x000000ffff029224 */ /* 0x000fe400078e00f2 */
[----:B------:R-:W-:Y:S02]  /*adc0*/  @!P1 IMAD.MOV.U32 R3, RZ, RZ, R241 ;  /* 0x000000ffff039224 */ /* 0x000fe400078e00f1 */
[----:B------:R-:W-:Y:S02]  /*add0*/  @!P4 IMAD.MOV.U32 R16, RZ, RZ, c[0x0][0x1a4] ;  /* 0x00006900ff10c624 */ /* 0x000fe400078e00ff */
[----:B------:R-:W-:-:S04]  /*ade0*/  @!P1 IMAD.WIDE.U32 R6, R6, 0x180, R2 ;  /* 0x0000018006069825 */ /* 0x000fc800078e0002 */
[----:B------:R-:W-:Y:S02]  /*adf0*/  @!P0 IMAD.MOV.U32 R2, RZ, RZ, R242 ;  /* 0x000000ffff028224 */ /* 0x000fe400078e00f2 */
[----:B------:R-:W-:Y:S02]  /*ae00*/  @!P0 IMAD.MOV.U32 R3, RZ, RZ, R241 ;  /* 0x000000ffff038224 */ /* 0x000fe400078e00f1 */
[----:B-1----:R-:W-:Y:S02]  /*ae10*/  @!P1 IMAD.MOV.U32 R13, RZ, RZ, c[0x0][0x1a4] ;  /* 0x00006900ff0d9624 */ /* 0x002fe400078e00ff */
[----:B------:R-:W-:-:S04]  /*ae20*/  @!P0 IMAD.WIDE.U32 R2, R0, 0x1c0, R2 ;  /* 0x000001c000028825 */ /* 0x000fc800078e0002 */
[----:B------:R-:W-:Y:S02]  /*ae30*/  @!P4 IMAD.MOV.U32 R0, RZ, RZ, c[0x0][0x1a0] ;  /* 0x00006800ff00c624 */ /* 0x000fe400078e00ff */
[----:B------:R-:W-:Y:S02]  /*ae40*/  @!P1 IMAD R18, R13, 0x180, RZ ;  /* 0x000001800d129824 */ /* 0x000fe400078e02ff */
[----:B------:R-:W-:Y:S01]  /*ae50*/  @!P2 IMAD R17, R14, 0x140, RZ ;  /* 0x000001400e11a824 */ /* 0x000fe200078e02ff */
[----:B------:R-:W-:Y:S01]  /*ae60*/  @!P4 LEA R12, P5, R0, R242, 0x8 ;  /* 0x000000f2000cc211 */ /* 0x000fe200078a40ff */
[----:B------:R-:W-:Y:S02]  /*ae70*/  @!P3 IMAD.IADD R5, R5, 0x1, R11 ;  /* 0x000000010505b824 */ /* 0x000fe400078e020b */
[----:B------:R-:W-:Y:S01]  /*ae80*/  IMAD.IADD R14, R10, 0x1, -R15 ;  /* 0x000000010a0e7824 */ /* 0x000fe200078e0a0f */
[----:B------:R-:W-:Y:S01]  /*ae90*/  @!P4 LEA.HI.X R13, R0, R241, R16, 0x8, P5 ;  /* 0x000000f1000dc211 */ /* 0x000fe200028f4410 */
[----:B------:R-:W-:Y:S01]  /*aea0*/  @!P1 IMAD.IADD R11, R7, 0x1, R18 ;  /* 0x00000001070b9824 */ /* 0x000fe200078e0212 */
[----:B------:R-:W-:Y:S01]  /*aeb0*/  @!PT LDS RZ, [RZ] ;  /* 0x00000000fffff984 */ /* 0x000fe20000000800 */
[----:B------:R-:W-:Y:S01]  /*aec0*/  @!PT LDS RZ, [RZ] ;  /* 0x00000000fffff984 */ /* 0x000fe20000000800 */
[----:B------:R-:W-:Y:S01]  /*aed0*/  @!PT LDS RZ, [RZ] ;  /* 0x00000000fffff984 */ /* 0x000fe20000000800 */
[----:B------:R1:W-:Y:S01]  /*aee0*/  @!P3 LDGSTS.E.BYPASS.LTC128B.128 [R183+0x6800], [R4.64] ;  /* 0x0680000004b7bfae */ /* 0x0003e2000b901d46 */
[----:B------:R-:W-:-:S02]  /*aef0*/  IMAD.SHL.U32 R0, R130, 0x40, RZ ;  /* 0x0000004082007824 */ /* 0x000fc400078e00ff */
[----:B------:R-:W-:Y:S01]  /*af00*/  @!P0 IMAD.MOV.U32 R7, RZ, RZ, c[0x0][0x1a4] ;  /* 0x00006900ff078624 */ /* 0x000fe200078e00ff */
[----:B------:R-:W-:Y:S01]  /*af10*/  @P4 STS.128 [R183+0x7000], RZ ;  /* 0x007000ffb7004388 */ /* 0x000fe20000000c00 */
[----:B------:R-:W-:Y:S01]  /*af20*/  IMAD.SHL.U32 R15, R23, 0x20, RZ ;  /* 0x00000020170f7824 */ /* 0x000fe200078e00ff */
[----:B------:R-:W-:Y:S01]  /*af30*/  LOP3.LUT R0, R0, 0xc0, RZ, 0xc0, !PT ;  /* 0x000000c000007812 */ /* 0x000fe200078ec0ff */
[----:B------:R-:W-:Y:S01]  /*af40*/  @!P1 IMAD.MOV.U32 R10, RZ, RZ, R6 ;  /* 0x000000ffff0a9224 */ /* 0x000fe200078e0006 */
[----:B------:R-:W-:Y:S01]  /*af50*/  @!PT LDS RZ, [RZ] ;  /* 0x00000000fffff984 */ /* 0x000fe20000000800 */
[----:B------:R-:W-:Y:S01]  /*af60*/  @!PT LDS RZ, [RZ] ;  /* 0x00000000fffff984 */ /* 0x000fe20000000800 */
[----:B------:R-:W-:Y:S01]  /*af70*/  @!PT LDS RZ, [RZ] ;  /* 0x00000000fffff984 */ /* 0x000fe20000000800 */
[----:B------:R2:W-:Y:S01]  /*af80*/  @!P4 LDGSTS.E.BYPASS.LTC128B.128 [R183+0x7000], [R12.64] ;  /* 0x070000000cb7cfae */ /* 0x0005e2000b901d46 */
[C---:B------:R-:W-:Y:S01]  /*af90*/  IMAD R16, R14.reuse, 0x8, R139 ;  /* 0x000000080e107824 */ /* 0x040fe200078e028b */
[----:B------:R-:W-:Y:S01]  /*afa0*/  LOP3.LUT R38, R15, 0xffffff00, RZ, 0xc0, !PT ;  /* 0xffffff000f267812 */ /* 0x000fe200078ec0ff */
[----:B------:R-:W-:Y:S01]  /*afb0*/  @!P0 IMAD R6, R7, 0x1c0, RZ ;  /* 0x000001c007068824 */ /* 0x000fe200078e02ff */
[----:B------:R-:W-:Y:S01]  /*afc0*/  @P2 STS.128 [R183+0x7800], RZ ;  /* 0x007800ffb7002388 */ /* 0x000fe20000000c00 */
[----:B------:R-:W-:-:S02]  /*afd0*/  IMAD.SHL.U32 R14, R14, 0x8, RZ ;  /* 0x000000080e0e7824 */ /* 0x000fc400078e00ff */
[----:B------:R-:W-:Y:S01]  /*afe0*/  @!P0 IMAD.IADD R7, R3, 0x1, R6 ;  /* 0x0000000103078824 */ /* 0x000fe200078e0206 */
[----:B------:R-:W-:Y:S01]  /*aff0*/  SHF.R.U32.HI R3, RZ, 0x3, R0 ;  /* 0x00000003ff037819 */ /* 0x000fe20000011600 */
[----:B------:R-:W-:Y:S01]  /*b000*/  @!P0 IMAD.MOV.U32 R6, RZ, RZ, R2 ;  /* 0x000000ffff068224 */ /* 0x000fe200078e0002 */
[----:B------:R-:W-:Y:S01]  /*b010*/  LOP3.LUT R14, R0, 0x8, R14, 0xf8, !PT ;  /* 0x00000008000e7812 */ /* 0x000fe200078ef80e */
[----:B------:R-:W-:Y:S02]  /*b020*/  IMAD R2, R56, 0x200, R38 ;  /* 0x0000020038027824 */ /* 0x000fe400078e0226 */
[----:B------:R-:W-:Y:S01]  /*b030*/  @!P2 IMAD.IADD R9, R9, 0x1, R17 ;  /* 0x000000010909a824 */ /* 0x000fe200078e0211 */
[----:B------:R-:W-:Y:S01]  /*b040*/  LOP3.LUT R37, R14, R3, RZ, 0x3c, !PT ;  /* 0x000000030e257212 */ /* 0x000fe200078e3cff */
[----:B------:R-:W-:Y:S02]  /*b050*/  IMAD R2, R39, 0x20, R2 ;  /* 0x0000002027027824 */ /* 0x000fe400078e0202 */
[----:B------:R-:W-:Y:S01]  /*b060*/  IMAD.U32 R0, R16, 0x20, R19 ;  /* 0x0000002010007824 */ /* 0x000fe200078e0013 */
[----:B------:R-:W-:Y:S01]  /*b070*/  @!PT LDS RZ, [RZ] ;  /* 0x00000000fffff984 */ /* 0x000fe20000000800 */
[----:B------:R-:W-:Y:S01]  /*b080*/  @!PT LDS RZ, [RZ] ;  /* 0x00000000fffff984 */ /* 0x000fe20000000800 */
[----:B------:R-:W-:Y:S01]  /*b090*/  @!PT LDS RZ, [RZ] ;  /* 0x00000000fffff984 */ /* 0x000fe20000000800 */
[----:B------:R3:W-:Y:S01]  /*b0a0*/  @!P2 LDGSTS.E.BYPASS.LTC128B.128 [R183+0x7800], [R8.64] ;  /* 0x0780000008b7afae */ /* 0x0007e2000b901d46 */
[----:B------:R-:W-:-:S02]  /*b0b0*/  IMAD.IADD R2, R37, 0x1, R2 ;  /* 0x0000000125027824 */ /* 0x000fc400078e0202 */
[----:B------:R-:W-:Y:S01]  /*b0c0*/  IMAD.SHL.U32 R134, R0, 0x2, RZ ;  /* 0x0000000200867824 */ /* 0x000fe200078e00ff */
[----:B------:R-:W-:Y:S01]  /*b0d0*/  @P1 STS.128 [R183+0x8000], RZ ;  /* 0x008000ffb7001388 */ /* 0x000fe20000000c00 */
[----:B------:R-:W-:-:S03]  /*b0e0*/  IMAD.SHL.U32 R166, R2, 0x2, RZ ;  /* 0x0000000202a67824 */ /* 0x000fc600078e00ff */
[----:B------:R-:W-:Y:S01]  /*b0f0*/  @!PT LDS RZ, [RZ] ;  /* 0x00000000fffff984 */ /* 0x000fe20000000800 */
[----:B------:R-:W-:Y:S01]  /*b100*/  @!PT LDS RZ, [RZ] ;  /* 0x00000000fffff984 */ /* 0x000fe20000000800 */
[----:B------:R-:W-:Y:S01]  /*b110*/  @!PT LDS RZ, [RZ] ;  /* 0x00000000fffff984 */ /* 0x000fe20000000800 */
[----:B------:R3:W-:Y:S01]  /*b120*/  @!P1 LDGSTS.E.BYPASS.LTC128B.128 [R183+0x8000], [R10.64] ;  /* 0x080000000ab79fae */ /* 0x0007e2000b901d46 */
[----:B------:R-:W-:Y:S01]  /*b130*/  IADD3 R0, R134, 0x1000, RZ ;  /* 0x0000100086007810 */ /* 0x000fe20007ffe0ff */
[----:B------:R-:W-:Y:S01]  /*b140*/  IMAD R167, R36, 0x2, R166 ;  /* 0x0000000224a77824 */ /* 0x000fe200078e02a6 */
[----:B------:R-:W-:Y:S01]  /*b150*/  IADD3 R165, R134, 0x1020, RZ ;  /* 0x0000102086a57810 */ /* 0x000fe20007ffe0ff */
[----:B------:R-:W-:Y:S04]  /*b160*/  @P0 STS.128 [R183+0x8800], RZ ;  /* 0x008800ffb7000388 */ /* 0x000fe80000000c00 */
[----:B------:R-:W-:Y:S01]  /*b170*/  @!PT LDS RZ, [RZ] ;  /* 0x00000000fffff984 */ /* 0x000fe20000000800 */
[----:B------:R-:W-:Y:S01]  /*b180*/  @!PT LDS RZ, [RZ] ;  /* 0x00000000fffff984 */ /* 0x000fe20000000800 */
[----:B------:R-:W-:Y:S01]  /*b190*/  @!PT LDS RZ, [RZ] ;  /* 0x00000000fffff984 */ /* 0x000fe20000000800 */
[----:B------:R1:W-:Y:S01]  /*b1a0*/  @!P0 LDGSTS.E.BYPASS.LTC128B.128 [R183+0x8800], [R6.64] ;  /* 0x0880000006b78fae */ /* 0x0003e2000b901d46 */
[----:B------:R-:W-:-:S03]  /*b1b0*/  LOP3.LUT P0, RZ, R131, 0x2, RZ, 0xc0, !PT ;  /* 0x0000000283ff7812 */ /* 0x000fc6000780c0ff */
[----:B--2---:R-:W-:Y:S04]  /*b1c0*/  LDSM.16.M88.4 R12, [R166] ;  /* 0x00000000a60c783b */ /* 0x004fe80000000200 */
[----:B------:R-:W1:Y:S04]  /*b1d0*/  LDSM.16.M88.4 R16, [R134+0x1000] ;  /* 0x001000008610783b */ /* 0x000e680000000200 */
[----:B------:R-:W-:Y:S02]  /*b1e0*/  LDSM.16.M88.4 R28, [R134+0x1400] ;  /* 0x00140000861c783b */ /* 0x000fe40000000200 */
[----:B------:R-:W-:-:S02]  /*b1f0*/  @P0 IADD3 R165, R0, -0x20, RZ ;  /* 0xffffffe000a50810 */ /* 0x000fc40007ffe0ff */
[----:B------:R-:W-:Y:S02]  /*b200*/  LDSM.16.M88.4 R44, [R134+0x1800] ;  /* 0x00180000862c783b */ /* 0x000fe40000000200 */
[C---:B------:R-:W-:Y:S02]  /*b210*/  IADD3 R182, R165.reuse, 0x400, RZ ;  /* 0x00000400a5b67810 */ /* 0x040fe40007ffe0ff */
[----:B---3--:R-:W-:Y:S01]  /*b220*/  LDSM.16.M88.4 R8, [R167] ;  /* 0x00000000a708783b */ /* 0x008fe20000000200 */
[C---:B------:R-:W-:Y:S02]  /*b230*/  IADD3 R181, R165.reuse, 0x800, RZ ;  /* 0x00000800a5b57810 */ /* 0x040fe40007ffe0ff */
[C---:B------:R-:W-:Y:S01]  /*b240*/  IADD3 R180, R165.reuse, 0xc00, RZ ;  /* 0x00000c00a5b47810 */ /* 0x040fe20007ffe0ff */
[----:B------:R-:W2:Y:S01]  /*b250*/  LDSM.16.M88.4 R20, [R165] ;  /* 0x00000000a514783b */ /* 0x000ea20000000200 */
        /* <DEDUP_REMOVED lines=8> */
[----:B------:R-:W5:Y:S01]  /*b2e0*/  LDSM.16.M88.4 R48, [R134+0x1c00] ;  /* 0x001c00008630783b */ /* 0x000f620000000200 */
        /* <DEDUP_REMOVED lines=15> */
[----:B------:R1:W2:Y:S05]  /*b3e0*/  MUFU.TANH R111, R0 ;  /* 0x00000000006f7308 */ /* 0x0002aa0000002400 */
[----:B---3--:R-:W-:Y:S08]  /*b3f0*/  HMMA.16816.F32 R24, R8, R40, R4 ;  /* 0x000000280818723c */ /* 0x008ff00000001804 */
[----:B------:R-:W-:Y:S01]  /*b400*/  HMMA.16816.F32 R4, R12, R30, RZ ;  /* 0x0000001e0c04723c */ /* 0x000fe200000018ff */
[----:B-1----:R-:W-:-:S04]  /*b410*/  FMUL.FTZ R0, R53, c[0x0][0x2ec] ;  /* 0x0000bb0035007a20 */ /* 0x002fc80000410000 */
[----:B------:R1:W-:Y:S03]  /*b420*/  MUFU.TANH R100, R0 ;  /* 0x0000000000647308 */ /* 0x0003e60000002400 */
[----:B----4-:R-:W-:Y:S08]  /*b430*/  HMMA.16816.F32 R28, R8, R32, R20 ;  /* 0x00000020081c723c */ /* 0x010ff00000001814 */
[----:B-----5:R-:W-:Y:S01]  /*b440*/  HMMA.16816.F32 R20, R12, R48, RZ ;  /* 0x000000300c14723c */ /* 0x020fe200000018ff */
        /* <DEDUP_REMOVED lines=44> */
[----:B------:R1:W2:Y:S04]  /*b710*/  MUFU.TANH R121, R0 ;  /* 0x0000000000797308 */ /* 0x0002a80000002400 */
        /* <DEDUP_REMOVED lines=12> */
[----:B------:R-:W-:Y:S01]  /*b7e0*/  LDSM.16.M88.4 R44, [R165+0x1800] ;  /* 0x00180000a52c783b */ /* 0x000fe20000000200 */
[----:B--2---:R-:W-:-:S04]  /*b7f0*/  FMUL.FTZ R0, R24, c[0x0][0x2ec] ;  /* 0x0000bb0018007a20 */ /* 0x004fc80000410000 */
[----:B------:R2:W-:Y:S02]  /*b800*/  MUFU.TANH R53, R0 ;  /* 0x0000000000357308 */ /* 0x0005e40000002400 */
[----:B--2---:R-:W-:Y:S01]  /*b810*/  FMUL.FTZ R0, R25, c[0x0][0x2ec] ;  /* 0x0000bb0019007a20 */ /* 0x004fe20000410000 */
[----:B-1----:R-:W-:Y:S05]  /*b820*/  HMMA.16816.F32 R20, R8, R40, R20 ;  /* 0x000000280814723c */ /* 0x002fea0000001814 */
[----:B------:R1:W2:Y:S02]  /*b830*/  MUFU.TANH R89, R0 ;  /* 0x0000000000597308 */ /* 0x0002a40000002400 */
[----:B-1----:R-:W-:-:S06]  /*b840*/  FMUL.FTZ R0, R26, c[0x0][0x2ec] ;  /* 0x0000bb001a007a20 */ /* 0x002fcc0000410000 */
[----:B------:R1:W-:Y:S02]  /*b850*/  MUFU.TANH R124, R0 ;  /* 0x00000000007c7308 */ /* 0x0003e40000002400 */
[----:B-1----:R-:W-:-:S06]  /*b860*/  FMUL.FTZ R0, R27, c[0x0][0x2ec] ;  /* 0x0000bb001b007a20 */ /* 0x002fcc0000410000 */
        /* <DEDUP_REMOVED lines=14> */
[----:B--2---:R-:W-:Y:S01]  /*b950*/  FMUL.FTZ R0, R29, c[0x0][0x2ec] ;  /* 0x0000bb001d007a20 */ /* 0x004fe20000410000 */
[----:B-1----:R-:W-:Y:S05]  /*b960*/  HMMA.16816.F32 R24, R12, R32, RZ ;  /* 0x000000200c18723c */ /* 0x002fea00000018ff */
[----:B------:R1:W-:Y:S02]  /*b970*/  MUFU.TANH R85, R0 ;  /* 0x0000000000557308 */ /* 0x0003e40000002400 */
[----:B-1----:R-:W-:-:S06]  /*b980*/  FMUL.FTZ R0, R30, c[0x0][0x2ec] ;  /* 0x0000bb001e007a20 */ /* 0x002fcc0000410000 */
[----:B------:R1:W2:Y:S11]  /*b990*/  MUFU.TANH R128, R0 ;  /* 0x0000000000807308 */ /* 0x0002b60000002400 */
[----:B------:R-:W-:Y:S01]  /*b9a0*/  HMMA.16816.F32 R24, R8, R44, R24 ;  /* 0x0000002c0818723c */ /* 0x000fe20000001818 */
[----:B-1----:R-:W-:-:S02]  /*b9b0*/  FMUL.FTZ R0, R31, c[0x0][0x2ec] ;  /* 0x0000bb001f007a20 */ /* 0x002fc40000410000 */
[----:B------:R-:W-:Y:S02]  /*b9c0*/  LDSM.16.M88.4 R28, [R165+0x1c00] ;  /* 0x001c0000a51c783b */ /* 0x000fe40000000200 */
        /* <DEDUP_REMOVED lines=12> */
[----:B------:R-:W1:Y:S01]  /*ba90*/  LDSM.16.M88.4 R32, [R134+0x3000] ;  /* 0x003000008620783b */ /* 0x000e620000000200 */
[----:B--2---:R-:W-:-:S04]  /*baa0*/  FMUL.FTZ R0, R20, c[0x0][0x2ec] ;  /* 0x0000bb0014007a20 */ /* 0x004fc80000410000 */
[----:B------:R2:W1:Y:S11]  /*bab0*/  MUFU.TANH R82, R0 ;  /* 0x0000000000527308 */ /* 0x0004760000002400 */
[----:B------:R-:W-:Y:S07]  /*bac0*/  @!UPT UIADD3 URZ, URZ, URZ, URZ ;  /* 0x0000003f3f3ff290 */ /* 0x000fee000fffe03f */
[----:B------:R-:W-:Y:S01]  /*bad0*/  HMMA.16816.F32 R16, R8, R46, R16 ;  /* 0x0000002e0810723c */ /* 0x000fe20000001810 */
[----:B------:R-:W-:Y:S01]  /*bae0*/  LDSM.16.M88.4 R44, [R165+0x2400] ;  /* 0x00240000a52c783b */ /* 0x000fe20000000200 */
[----:B--2---:R-:W-:-:S04]  /*baf0*/  FMUL.FTZ R0, R21, c[0x0][0x2ec] ;  /* 0x0000bb0015007a20 */ /* 0x004fc80000410000 */
[----:B------:R2:W-:Y:S02]  /*bb00*/  MUFU.TANH R84, R0 ;  /* 0x0000000000547308 */ /* 0x0005e40000002400 */
[----:B--2---:R-:W-:-:S06]  /*bb10*/  FMUL.FTZ R0, R22, c[0x0][0x2ec] ;  /* 0x0000bb0016007a20 */ /* 0x004fcc0000410000 */
[----:B------:R2:W1:Y:S02]  /*bb20*/  MUFU.TANH R133, R0 ;  /* 0x0000000000857308 */ /* 0x0004640000002400 */
[----:B--2---:R-:W-:Y:S02]  /*bb30*/  FMUL.FTZ R0, R23, c[0x0][0x2ec] ;  /* 0x0000bb0017007a20 */ /* 0x004fe40000410000 */
[----:B-1----:R-:W-:Y:S04]  /*bb40*/  HMMA.16816.F32 R20, R12, R42, RZ ;  /* 0x0000002a0c14723c */ /* 0x002fe800000018ff */
[----:B------:R1:W-:Y:S02]  /*bb50*/  MUFU.TANH R138, R0 ;  /* 0x00000000008a7308 */ /* 0x0003e40000002400 */
[----:B-1----:R-:W-:-:S06]  /*bb60*/  FMUL.FTZ R0, R4, c[0x0][0x2ec] ;  /* 0x0000bb0004007a20 */ /* 0x002fcc0000410000 */
        /* <DEDUP_REMOVED lines=10> */
[----:B------:R2:W1:Y:S11]  /*bc10*/  MUFU.TANH R77, R0 ;  /* 0x00000000004d7308 */ /* 0x0004760000002400 */
[----:B------:R-:W-:Y:S01]  /*bc20*/  @!UPT UIADD3 URZ, URZ, URZ, URZ ;  /* 0x0000003f3f3ff290 */ /* 0x000fe2000fffe03f */
[----:B------:R-:W-:Y:S01]  /*bc30*/  HMMA.16816.F32 R4, R8, R28, R4 ;  /* 0x0000001c0804723c */ /* 0x000fe20000001804 */
[----:B--2---:R-:W-:-:S04]  /*bc40*/  FMUL.FTZ R0, R25, c[0x0][0x2ec] ;  /* 0x0000bb0019007a20 */ /* 0x004fc80000410000 */
        /* <DEDUP_REMOVED lines=8> */
[----:B-1----:R-:W-:-:S04]  /*bcd0*/  FMUL.FTZ R0, R16, c[0x0][0x2ec] ;  /* 0x0000bb0010007a20 */ /* 0x002fc80000410000 */
[----:B------:R1:W1:Y:S11]  /*bce0*/  MUFU.TANH R76, R0 ;  /* 0x00000000004c7308 */ /* 0x0002760000002400 */
[----:B------:R-:W-:Y:S08]  /*bcf0*/  @!UPT UIADD3 URZ, URZ, URZ, URZ ;  /* 0x0000003f3f3ff290 */ /* 0x000ff0000fffe03f */
[----:B------:R-:W-:Y:S01]  /*bd00*/  HMMA.16816.F32 R20, R8, R42, R20 ;  /* 0x0000002a0814723c */ /* 0x000fe20000001814 */
[----:B-1----:R-:W-:-:S04]  /*bd10*/  FMUL.FTZ R0, R17, c[0x0][0x2ec] ;  /* 0x0000bb0011007a20 */ /* 0x002fc80000410000 */
[----:B------:R1:W-:Y:S02]  /*bd20*/  MUFU.TANH R72, R0 ;  /* 0x0000000000487308 */ /* 0x0003e40000002400 */
[----:B-1----:R-:W-:-:S06]  /*bd30*/  FMUL.FTZ R0, R18, c[0x0][0x2ec] ;  /* 0x0000bb0012007a20 */ /* 0x002fcc0000410000 */
[----:B------:R1:W1:Y:S02]  /*bd40*/  MUFU.TANH R140, R0 ;  /* 0x00000000008c7308 */ /* 0x0002640000002400 */
[----:B-1----:R-:W-:Y:S02]  /*bd50*/  FMUL.FTZ R0, R19, c[0x0][0x2ec] ;  /* 0x0000bb0013007a20 */ /* 0x002fe40000410000 */
[----:B------:R-:W-:Y:S04]  /*bd60*/  HMMA.16816.F32 R16, R12, R32, RZ ;  /* 0x000000200c10723c */ /* 0x000fe800000018ff */
        /* <DEDUP_REMOVED lines=11> */
[----:B--2---:R-:W-:Y:S01]  /*be20*/  HMMA.16816.F32 R16, R12, R28, RZ ;  /* 0x0000001c0c10723c */ /* 0x004fe200000018ff */
[----:B---3--:R-:W-:-:S04]  /*be30*/  FMUL.FTZ R0, R24, c[0x0][0x2ec] ;  /* 0x0000bb0018007a20 */ /* 0x008fc80000410000 */
[----:B------:R2:W-:Y:S11]  /*be40*/  MUFU.TANH R75, R0 ;  /* 0x00000000004b7308 */ /* 0x0005f60000002400 */
[----:B------:R-:W-:-:S04]  /*be50*/  FMUL.FTZ R2, R7, c[0x0][0x2ec] ;  /* 0x0000bb0007027a20 */ /* 0x000fc80000410000 */
[----:B------:R3:W-:Y:S04]  /*be60*/  MUFU.TANH R149, R2 ;  /* 0x0000000200957308 */ /* 0x0007e80000002400 */
[----:B------:R-:W-:Y:S01]  /*be70*/  HMMA.16816.F32 R32, R8, R44, R16 ;  /* 0x0000002c0820723c */ /* 0x000fe20000001810 */
[----:B--2---:R-:W-:-:S07]  /*be80*/  FMUL.FTZ R0, R25, c[0x0][0x2ec] ;  /* 0x0000bb0019007a20 */ /* 0x004fce0000410000 */
[----:B------:R-:W-:Y:S01]  /*be90*/  HMMA.16816.F32 R16, R12, R30, RZ ;  /* 0x0000001e0c10723c */ /* 0x000fe200000018ff */
[----:B------:R2:W1:Y:S01]  /*bea0*/  MUFU.TANH R71, R0 ;  /* 0x0000000000477308 */ /* 0x0004620000002400 */
[----:B---3--:R-:W-:-:S07]  /*beb0*/  FMUL.FTZ R2, R20, c[0x0][0x2ec] ;  /* 0x0000bb0014027a20 */ /* 0x008fce0000410000 */
[----:B------:R3:W-:Y:S07]  /*bec0*/  MUFU.TANH R69, R2 ;  /* 0x0000000200457308 */ /* 0x0007ee0000002400 */
[----:B------:R-:W-:Y:S02]  /*bed0*/  FMUL.FTZ R28, R34, c[0x0][0x2ec] ;  /* 0x0000bb00221c7a20 */ /* 0x000fe40000410000 */
[----:B--2---:R-:W-:Y:S02]  /*bee0*/  FMUL.FTZ R0, R26, c[0x0][0x2ec] ;  /* 0x0000bb001a007a20 */ /* 0x004fe40000410000 */
[----:B------:R2:W-:Y:S01]  /*bef0*/  MUFU.TANH R65, R28 ;  /* 0x0000001c00417308 */ /* 0x0005e20000002400 */
[----:B------:R-:W-:-:S02]  /*bf00*/  FMUL.FTZ R7, R32, c[0x0][0x2ec] ;  /* 0x0000bb0020077a20 */ /* 0x000fc40000410000 */
[----:B---3--:R-:W-:-:S05]  /*bf10*/  IMAD R2, R56, 0x10, R150 ;  /* 0x0000001038027824 */ /* 0x008fca00078e0296 */
[----:B------:R3:W-:Y:S01]  /*bf20*/  MUFU.TANH R146, R0 ;  /* 0x0000000000927308 */ /* 0x0007e20000002400 */
[----:B--2---:R-:W-:-:S07]  /*bf30*/  FMUL.FTZ R28, R35, c[0x0][0x2ec] ;  /* 0x0000bb00231c7a20 */ /* 0x004fce0000410000 */
[----:B------:R-:W-:Y:S01]  /*bf40*/  MUFU.TANH R66, R7 ;  /* 0x0000000700427308 */ /* 0x000fe20000002400 */
[----:B---3--:R-:W-:-:S07]  /*bf50*/  FMUL.FTZ R0, R27, c[0x0][0x2ec] ;  /* 0x0000bb001b007a20 */ /* 0x008fce0000410000 */
[----:B------:R-:W-:Y:S01]  /*bf60*/  MUFU.TANH R131, R28 ;  /* 0x0000001c00837308 */ /* 0x000fe20000002400 */
[----:B------:R-:W2:Y:S07]  /*bf70*/  LDSM.16.M88.4 R24, [R165+0x2800] ;  /* 0x00280000a518783b */ /* 0x000eae0000000200 */
[----:B------:R3:W1:Y:S02]  /*bf80*/  MUFU.TANH R144, R0 ;  /* 0x0000000000907308 */ /* 0x0006640000002400 */
[----:B---3--:R-:W-:-:S02]  /*bf90*/  FMUL.FTZ R0, R4, c[0x0][0x2ec] ;  /* 0x0000bb0004007a20 */ /* 0x008fc40000410000 */
[----:B------:R-:W-:-:S04]  /*bfa0*/  IMAD.SHL.U32 R4, R148, 0x2, RZ ;  /* 0x0000000294047824 */ /* 0x000fc800078e00ff */
[----:B------:R3:W1:Y:S01]  /*bfb0*/  MUFU.TANH R70, R0 ;  /* 0x0000000000467308 */ /* 0x0006620000002400 */
[----:B------:R-:W-:Y:S01]  /*bfc0*/  LOP3.LUT R4, R4, 0x6, RZ, 0xc0, !PT ;  /* 0x0000000604047812 */ /* 0x000fe200078ec0ff */
[----:B---3--:R-:W-:Y:S02]  /*bfd0*/  FMUL.FTZ R0, R5, c[0x0][0x2ec] ;  /* 0x0000bb0005007a20 */ /* 0x008fe40000410000 */
[----:B------:R-:W-:-:S04]  /*bfe0*/  FMUL.FTZ R5, R23, c[0x0][0x2ec] ;  /* 0x0000bb0017057a20 */ /* 0x000fc80000410000 */
[----:B------:R3:W-:Y:S02]  /*bff0*/  MUFU.TANH R68, R0 ;  /* 0x0000000000447308 */ /* 0x0007e40000002400 */
[----:B---3--:R-:W-:-:S06]  /*c000*/  FMUL.FTZ R0, R6, c[0x0][0x2ec] ;  /* 0x0000bb0006007a20 */ /* 0x008fcc0000410000 */
[----:B------:R3:W1:Y:S02]  /*c010*/  MUFU.TANH R147, R0 ;  /* 0x0000000000937308 */ /* 0x0006640000002400 */
[----:B---3--:R-:W-:-:S05]  /*c020*/  LOP3.LUT R0, R57, 0xffffffe0, RZ, 0xc0, !PT ;  /* 0xffffffe039007812 */ /* 0x008fca00078ec0ff */
[----:B------:R-:W-:-:S05]  /*c030*/  IMAD.IADD R0, R148, 0x1, -R0 ;  /* 0x0000000194007824 */ /* 0x000fca00078e0a00 */
[----:B------:R-:W-:-:S04]  /*c040*/  SHF.R.S32.HI R3, RZ, 0x1f, R0 ;  /* 0x0000001fff037819 */ /* 0x000fc80000011400 */
[----:B------:R-:W-:Y:S01]  /*c050*/  LEA.HI R0, R3, R0, RZ, 0x2 ;  /* 0x0000000003007211 */ /* 0x000fe200078f10ff */
[----:B------:R-:W-:-:S03]  /*c060*/  FMUL.FTZ R3, R21, c[0x0][0x2ec] ;  /* 0x0000bb0015037a20 */ /* 0x000fc60000410000 */
[----:B------:R-:W-:Y:S01]  /*c070*/  SHF.R.S32.HI R0, RZ, 0x2, R0 ;  /* 0x00000002ff007819 */ /* 0x000fe20000011400 */
[----:B------:R3:W-:Y:S03]  /*c080*/  MUFU.TANH R67, R3 ;  /* 0x0000000300437308 */ /* 0x0007e60000002400 */
[----:B------:R-:W-:-:S04]  /*c090*/  IADD3 R0, R2, 0x1, R0 ;  /* 0x0000000102007810 */ /* 0x000fc80007ffe000 */
[----:B------:R-:W-:Y:S01]  /*c0a0*/  IADD3 R2, R93, R0, -R151 ;  /* 0x000000005d027210 */ /* 0x000fe20007ffe897 */
[----:B------:R-:W-:Y:S01]  /*c0b0*/  IMAD R0, R39, 0x20, R38 ;  /* 0x0000002027007824 */ /* 0x000fe200078e0226 */
[----:B------:R-:W-:Y:S03]  /*c0c0*/  MUFU.TANH R151, R5 ;  /* 0x0000000500977308 */ /* 0x000fe60000002400 */
[----:B------:R-:W-:Y:S02]  /*c0d0*/  IMAD.IADD R0, R37, 0x1, R0 ;  /* 0x0000000125007824 */ /* 0x000fe400078e0200 */
[----:B---3--:R-:W-:Y:S02]  /*c0e0*/  FMUL.FTZ R3, R22, c[0x0][0x2ec] ;  /* 0x0000bb0016037a20 */ /* 0x008fe40000410000 */
[----:B------:R-:W-:Y:S01]  /*c0f0*/  HMMA.16816.F32 R20, R8, R46, R16 ;  /* 0x0000002e0814723c */ /* 0x000fe20000001810 */
[----:B------:R-:W-:Y:S01]  /*c100*/  LDSM.16.M88.4 R44, [R165+0x2c00] ;  /* 0x002c0000a52c783b */ /* 0x000fe20000000200 */
[----:B------:R3:W2:Y:S06]  /*c110*/  MUFU.TANH R48, R3 ;  /* 0x0000000300307308 */ /* 0x0006ac0000002400 */
[----:B-1----:R-:W-:Y:S01]  /*c120*/  HMMA.16816.F32 R16, R12, R40, RZ ;  /* 0x000000280c10723c */ /* 0x002fe200000018ff */
[----:B---3--:R-:W-:Y:S01]  /*c130*/  IADD3 R3, R2, c[0x0][0x2e8], RZ ;  /* 0x0000ba0002037a10 */ /* 0x008fe20007ffe0ff */
[----:B------:R-:W-:-:S03]  /*c140*/  IMAD.IADD R2, R164, 0x1, R4 ;  /* 0x00000001a4027824 */ /* 0x000fc600078e0204 */
[C---:B------:R-:W-:Y:S02]  /*c150*/  IADD3 R4, R3.reuse, 0x8, RZ ;  /* 0x0000000803047810 */ /* 0x040fe40007ffe0ff */
[----:B------:R-:W-:-:S09]  /*c160*/  IMNMX R5, R3, R93, PT ;  /* 0x0000005d03057217 */ /* 0x000fd20003800200 */
[----:B------:R-:W-:Y:S01]  /*c170*/  FMUL.FTZ R21, R21, c[0x0][0x2ec] ;  /* 0x0000bb0015157a20 */ /* 0x000fe20000410000 */
[----:B------:R-:W-:Y:S02]  /*c180*/  IMNMX R4, R4, R93, PT ;  /* 0x0000005d04047217 */ /* 0x000fe40003800200 */
[C---:B------:R-:W-:Y:S01]  /*c190*/  IADD3 R3, R2.reuse, 0x8, RZ ;  /* 0x0000000802037810 */ /* 0x040fe20007ffe0ff */
[----:B------:R-:W-:Y:S01]  /*c1a0*/  MUFU.TANH R63, R21 ;  /* 0x00000015003f7308 */ /* 0x000fe20000002400 */
[----:B------:R-:W-:Y:S02]  /*c1b0*/  IADD3 R6, R2, 0x1, RZ ;  /* 0x0000000102067810 */ /* 0x000fe40007ffe0ff */
[CC--:B------:R-:W-:Y:S01]  /*c1c0*/  ISETP.GE.AND P3, PT, R3.reuse, R5.reuse, PT ;  /* 0x000000050300720c */ /* 0x0c0fe20003f66270 */
[----:B--2---:R-:W-:Y:S01]  /*c1d0*/  HMMA.16816.F32 R28, R8, R24, R16 ;  /* 0x00000018081c723c */ /* 0x004fe20000001810 */
[-C--:B------:R-:W-:Y:S01]  /*c1e0*/  ISETP.GE.AND P5, PT, R3, R4.reuse, PT ;  /* 0x000000040300720c */ /* 0x080fe20003fa6270 */
[----:B------:R-:W-:Y:S01]  /*c1f0*/  FMUL.FTZ R3, R33, c[0x0][0x2ec] ;  /* 0x0000bb0021037a20 */ /* 0x000fe20000410000 */
[CC--:B------:R-:W-:Y:S01]  /*c200*/  ISETP.GE.AND P2, PT, R6.reuse, R5.reuse, PT ;  /* 0x000000050600720c */ /* 0x0c0fe20003f46270 */
[----:B------:R-:W1:Y:S01]  /*c210*/  LDSM.16.M88.4 R32, [R134+0x3c00] ;  /* 0x003c00008620783b */ /* 0x000e620000000200 */
[-C--:B------:R-:W-:Y:S01]  /*c220*/  ISETP.GE.AND P0, PT, R6, R4.reuse, PT ;  /* 0x000000040600720c */ /* 0x080fe20003f06270 */
[----:B------:R2:W-:Y:S01]  /*c230*/  MUFU.TANH R135, R3 ;  /* 0x0000000300877308 */ /* 0x0005e20000002400 */
[C---:B------:R-:W-:Y:S01]  /*c240*/  IADD3 R6, R2.reuse, 0x9, RZ ;  /* 0x0000000902067810 */ /* 0x040fe20007ffe0ff */
[----:B------:R-:W-:Y:S01]  /*c250*/  HMMA.16816.F32 R16, R12, R42, RZ ;  /* 0x0000002a0c10723c */ /* 0x000fe200000018ff */
[----:B------:R-:W-:Y:S01]  /*c260*/  ISETP.GE.AND P1, PT, R2, R4, PT ;  /* 0x000000040200720c */ /* 0x000fe20003f26270 */
[----:B------:R-:W3:Y:S01]  /*c270*/  LDSM.16.M88.4 R40, [R134+0x4000] ;  /* 0x004000008628783b */ /* 0x000ee20000000200 */
[----:B------:R-:W-:-:S02]  /*c280*/  ISETP.GE.AND P4, PT, R6, R5, PT ;  /* 0x000000050600720c */ /* 0x000fc40003f86270 */
[----:B------:R-:W-:Y:S02]  /*c290*/  FSEL R111, R111, -INF , !P1 ;  /* 0xff8000006f6f7808 */ /* 0x000fe40004800000 */
[----:B------:R-:W-:Y:S02]  /*c2a0*/  P2R R7, PR, RZ, 0x10 ;  /* 0x00000010ff077803 */ /* 0x000fe40000000000 */
[----:B------:R-:W-:Y:S02]  /*c2b0*/  ISETP.GE.AND P4, PT, R6, R4, PT ;  /* 0x000000040600720c */ /* 0x000fe40003f86270 */
[----:B------:R-:W-:Y:S02]  /*c2c0*/  IADD3 R6, R2, 0x11, RZ ;  /* 0x0000001102067810 */ /* 0x000fe40007ffe0ff */
[----:B----4-:R-:W-:Y:S02]  /*c2d0*/  FSEL R102, R102, -INF , !P3 ;  /* 0xff80000066667808 */ /* 0x010fe40005800000 */
[----:B--2---:R-:W-:-:S02]  /*c2e0*/  IADD3 R3, R2, 0x10, RZ ;  /* 0x0000001002037810 */ /* 0x004fc40007ffe0ff */
[----:B------:R-:W-:Y:S02]  /*c2f0*/  ISETP.NE.AND P3, PT, R7, RZ, PT ;  /* 0x000000ff0700720c */ /* 0x000fe40003f65270 */
[C---:B------:R-:W-:Y:S02]  /*c300*/  ISETP.GE.AND P6, PT, R3.reuse, R5, PT ;  /* 0x000000050300720c */ /* 0x040fe40003fc6270 */
[----:B------:R-:W-:Y:S02]  /*c310*/  ISETP.GE.AND P1, PT, R3, R4, PT ;  /* 0x000000040300720c */ /* 0x000fe40003f26270 */
[----:B------:R-:W-:Y:S01]  /*c320*/  IADD3 R3, R2, 0x18, RZ ;  /* 0x0000001802037810 */ /* 0x000fe20007ffe0ff */
[----:B------:R-:W-:Y:S01]  /*c330*/  HMMA.16816.F32 R24, R8, R26, R16 ;  /* 0x0000001a0818723c */ /* 0x000fe20000001810 */
[----:B------:R-:W-:Y:S02]  /*c340*/  FSEL R100, R100, -INF , !P2 ;  /* 0xff80000064647808 */ /* 0x000fe40005000000 */
[----:B------:R-:W-:-:S02]  /*c350*/  FSEL R112, R112, -INF , !P0 ;  /* 0xff80000070707808 */ /* 0x000fc40004000000 */
[CC--:B------:R-:W-:Y:S02]  /*c360*/  ISETP.GE.AND P2, PT, R6.reuse, R5.reuse, PT ;  /* 0x000000050600720c */ /* 0x0c0fe40003f46270 */
[-C--:B------:R-:W-:Y:S01]  /*c370*/  ISETP.GE.AND P0, PT, R6, R4.reuse, PT ;  /* 0x000000040600720c */ /* 0x080fe20003f06270 */
[----:B------:R-:W-:Y:S01]  /*c380*/  FMUL.FTZ R6, R20, c[0x0][0x2ec] ;  /* 0x0000bb0014067a20 */ /* 0x000fe20000410000 */
[----:B-----5:R-:W-:Y:S02]  /*c390*/  FSEL R101, R101, -INF , !P3 ;  /* 0xff80000065657808 */ /* 0x020fe40005800000 */
[----:B------:R-:W-:Y:S01]  /*c3a0*/  FSEL R120, R120, -INF , !P4 ;  /* 0xff80000078787808 */ /* 0x000fe20006000000 */
[----:B-1----:R-:W-:Y:S01]  /*c3b0*/  HMMA.16816.F32 R16, R12, R32, RZ ;  /* 0x000000200c10723c */ /* 0x002fe200000018ff */
[C---:B------:R-:W-:Y:S01]  /*c3c0*/  ISETP.GE.AND P3, PT, R3.reuse, R5, PT ;  /* 0x000000050300720c */ /* 0x040fe20003f66270 */
[----:B------:R1:W2:Y:S01]  /*c3d0*/  MUFU.TANH R64, R6 ;  /* 0x0000000600407308 */ /* 0x0002a20000002400 */
[----:B------:R-:W-:-:S02]  /*c3e0*/  ISETP.GE.AND P4, PT, R3, R4, PT ;  /* 0x000000040300720c */ /* 0x000fc40003f86270 */
[----:B------:R-:W-:Y:S02]  /*c3f0*/  IADD3 R3, R2, 0x20, RZ ;  /* 0x0000002002037810 */ /* 0x000fe40007ffe0ff */
[----:B------:R-:W-:Y:S02]  /*c400*/  FSEL R118, R118, -INF , !P5 ;  /* 0xff80000076767808 */ /* 0x000fe40006800000 */
[----:B------:R-:W-:Y:S02]  /*c410*/  FSEL R113, R113, -INF , !P0 ;  /* 0xff80000071717808 */ /* 0x000fe40004000000 */
[C---:B------:R-:W-:Y:S02]  /*c420*/  ISETP.GE.AND P5, PT, R3.reuse, R5, PT ;  /* 0x000000050300720c */ /* 0x040fe40003fa6270 */
[----:B------:R-:W-:Y:S02]  /*c430*/  ISETP.GE.AND P0, PT, R3, R4, PT ;  /* 0x000000040300720c */ /* 0x000fe40003f06270 */
[----:B------:R-:W-:-:S02]  /*c440*/  IADD3 R3, R2, 0x21, RZ ;  /* 0x0000002102037810 */ /* 0x000fc40007ffe0ff */
[----:B------:R-:W-:Y:S02]  /*c450*/  P2R R7, PR, RZ, 0x8 ;  /* 0x00000008ff077803 */ /* 0x000fe40000000000 */
[----:B-1----:R-:W-:Y:S02]  /*c460*/  IADD3 R6, R2, 0x19, RZ ;  /* 0x0000001902067810 */ /* 0x002fe40007ffe0ff */
[----:B------:R-:W-:Y:S02]  /*c470*/  FSEL R99, R99, -INF , !P6 ;  /* 0xff80000063637808 */ /* 0x000fe40007000000 */
[C---:B------:R-:W-:Y:S02]  /*c480*/  ISETP.GE.AND P6, PT, R6.reuse, R5, PT ;  /* 0x000000050600720c */ /* 0x040fe40003fc6270 */
[----:B------:R-:W-:Y:S01]  /*c490*/  ISETP.GE.AND P3, PT, R6, R4, PT ;  /* 0x000000040600720c */ /* 0x000fe20003f66270 */
[----:B------:R-:W-:Y:S01]  /*c4a0*/  FMUL.FTZ R6, R22, c[0x0][0x2ec] ;  /* 0x0000bb0016067a20 */ /* 0x000fe20000410000 */
[----:B------:R-:W-:-:S02]  /*c4b0*/  FSEL R98, R98, -INF , !P2 ;  /* 0xff80000062627808 */ /* 0x000fc40005000000 */
[----:B------:R-:W-:Y:S01]  /*c4c0*/  ISETP.GE.AND P2, PT, R3, R5, PT ;  /* 0x000000050300720c */ /* 0x000fe20003f46270 */
[----:B------:R1:W4:Y:S01]  /*c4d0*/  MUFU.TANH R61, R6 ;  /* 0x00000006003d7308 */ /* 0x0003220000002400 */
[----:B------:R-:W-:Y:S02]  /*c4e0*/  FSEL R114, R114, -INF , !P1 ;  /* 0xff80000072727808 */ /* 0x000fe40004800000 */
[----:B------:R-:W-:Y:S01]  /*c4f0*/  ISETP.NE.AND P1, PT, R7, RZ, PT ;  /* 0x000000ff0700720c */ /* 0x000fe20003f25270 */
[----:B------:R-:W-:Y:S01]  /*c500*/  FMUL.FTZ R7, R23, c[0x0][0x2ec] ;  /* 0x0000bb0017077a20 */ /* 0x000fe20000410000 */
[----:B------:R-:W-:Y:S01]  /*c510*/  FSEL R97, R97, -INF , !P6 ;  /* 0xff80000061617808 */ /* 0x000fe20007000000 */
[----:B------:R-:W-:Y:S01]  /*c520*/  HMMA.16816.F32 R20, R8, R44, R16 ;  /* 0x0000002c0814723c */ /* 0x000fe20000001810 */
[----:B------:R-:W-:Y:S01]  /*c530*/  FSEL R96, R96, -INF , !P1 ;  /* 0xff80000060607808 */ /* 0x000fe20004800000 */
[----:B------:R5:W-:Y:S01]  /*c540*/  MUFU.TANH R39, R7 ;  /* 0x0000000700277308 */ /* 0x000be20000002400 */
[----:B------:R-:W-:-:S02]  /*c550*/  ISETP.GE.AND P1, PT, R3, R4, PT ;  /* 0x000000040300720c */ /* 0x000fc40003f26270 */
[----:B------:R-:W-:Y:S02]  /*c560*/  IADD3 R3, R2, 0x28, RZ ;  /* 0x0000002802037810 */ /* 0x000fe40007ffe0ff */
[----:B------:R-:W-:Y:S01]  /*c570*/  FSEL R116, R116, -INF , !P4 ;  /* 0xff80000074747808 */ /* 0x000fe20006000000 */
[----:B------:R-:W-:Y:S01]  /*c580*/  HMMA.16816.F32 R16, R12, R34, RZ ;  /* 0x000000220c10723c */ /* 0x000fe200000018ff */
[C---:B------:R-:W-:Y:S01]  /*c590*/  ISETP.GE.AND P4, PT, R3.reuse, R5, PT ;  /* 0x000000050300720c */ /* 0x040fe20003f86270 */
[----:B------:R-:W2:Y:S01]  /*c5a0*/  LDSM.16.M88.4 R32, [R165+0x3000] ;  /* 0x00300000a520783b */ /* 0x000ea20000000200 */
        /* <DEDUP_REMOVED lines=9> */
[----:B------:R-:W-:Y:S02]  /*c640*/  FSEL R119, R119, -INF , !P0 ;  /* 0xff80000077777808 */ /* 0x000fe40004000000 */
[----:B------:R-:W-:Y:S02]  /*c650*/  FSEL R121, R121, -INF , !P1 ;  /* 0xff80000079797808 */ /* 0x000fe40004800000 */
[C---:B------:R-:W-:Y:S01]  /*c660*/  ISETP.GE.AND P3, PT, R3.reuse, R5, PT ;  /* 0x000000050300720c */ /* 0x040fe20003f66270 */
[----:B------:R3:W-:Y:S01]  /*c670*/  MUFU.TANH R115, R7 ;  /* 0x0000000700737308 */ /* 0x0007e20000002400 */
[----:B------:R-:W-:Y:S02]  /*c680*/  ISETP.GE.AND P0, PT, R3, R4, PT ;  /* 0x000000040300720c */ /* 0x000fe40003f06270 */
[----:B------:R-:W-:Y:S02]  /*c690*/  FSEL R91, R91, -INF , !P3 ;  /* 0xff8000005b5b7808 */ /* 0x000fe40005800000 */
[----:B------:R-:W-:-:S02]  /*c6a0*/  FSEL R123, R123, -INF , !P0 ;  /* 0xff8000007b7b7808 */ /* 0x000fc40004000000 */
[C---:B------:R-:W-:Y:S02]  /*c6b0*/  IADD3 R3, R2.reuse, 0x31, RZ ;  /* 0x0000003102037810 */ /* 0x040fe40007ffe0ff */
[----:B-1----:R-:W-:Y:S02]  /*c6c0*/  IADD3 R6, R2, 0x30, RZ ;  /* 0x0000003002067810 */ /* 0x002fe40007ffe0ff */
[----:B------:R-:W-:Y:S02]  /*c6d0*/  FSEL R92, R92, -INF , !P4 ;  /* 0xff8000005c5c7808 */ /* 0x000fe40006000000 */
[C---:B------:R-:W-:Y:S02]  /*c6e0*/  ISETP.GE.AND P5, PT, R6.reuse, R5, PT ;  /* 0x000000050600720c */ /* 0x040fe40003fa6270 */
[----:B------:R-:W-:Y:S01]  /*c6f0*/  ISETP.GE.AND P1, PT, R6, R4, PT ;  /* 0x000000040600720c */ /* 0x000fe20003f26270 */
[----:B---3--:R-:W-:Y:S01]  /*c700*/  FMUL.FTZ R7, R30, c[0x0][0x2ec] ;  /* 0x0000bb001e077a20 */ /* 0x008fe20000410000 */
[----:B------:R-:W-:-:S02]  /*c710*/  IADD3 R6, R2, 0x38, RZ ;  /* 0x0000003802067810 */ /* 0x000fc40007ffe0ff */
[----:B------:R-:W-:Y:S01]  /*c720*/  FSEL R122, R122, -INF , !P2 ;  /* 0xff8000007a7a7808 */ /* 0x000fe20005000000 */
[----:B------:R1:W3:Y:S01]  /*c730*/  MUFU.TANH R60, R7 ;  /* 0x00000007003c7308 */ /* 0x0002e20000002400 */
[CC--:B------:R-:W-:Y:S02]  /*c740*/  ISETP.GE.AND P3, PT, R6.reuse, R5.reuse, PT ;  /* 0x000000050600720c */ /* 0x0c0fe40003f66270 */
[-C--:B------:R-:W-:Y:S01]  /*c750*/  ISETP.GE.AND P0, PT, R6, R4.reuse, PT ;  /* 0x000000040600720c */ /* 0x080fe20003f06270 */
[----:B------:R-:W-:Y:S01]  /*c760*/  FMUL.FTZ R6, R24, c[0x0][0x2ec] ;  /* 0x0000bb0018067a20 */ /* 0x000fe20000410000 */
        /* <DEDUP_REMOVED lines=8> */
[----:B------:R-:W-:Y:S01]  /*c7f0*/  FSEL R124, R124, -INF , !P1 ;  /* 0xff8000007c7c7808 */ /* 0x000fe20004800000 */
[----:B------:R-:W1:Y:S01]  /*c800*/  LDSM.16.M88.4 R28, [R134+0x4400] ;  /* 0x00440000861c783b */ /* 0x000e620000000200 */
[C---:B------:R-:W-:Y:S01]  /*c810*/  ISETP.GE.AND P5, PT, R3.reuse, R5, PT ;  /* 0x000000050300720c */ /* 0x040fe20003fa6270 */
[----:B------:R3:W1:Y:S01]  /*c820*/  MUFU.TANH R38, R7 ;  /* 0x0000000700267308 */ /* 0x0006620000002400 */
        /* <DEDUP_REMOVED lines=8> */
[----:B------:R-:W-:Y:S01]  /*c8b0*/  ISETP.GE.AND P3, PT, R3, R5, PT ;  /* 0x000000050300720c */ /* 0x000fe20003f66270 */
[----:B------:R2:W1:Y:S01]  /*c8c0*/  MUFU.TANH R37, R6 ;  /* 0x0000000600257308 */ /* 0x0004620000002400 */
[----:B---3--:R-:W-:Y:S01]  /*c8d0*/  FMUL.FTZ R7, R25, c[0x0][0x2ec] ;  /* 0x0000bb0019077a20 */ /* 0x008fe20000410000 */
[----:B------:R-:W-:Y:S02]  /*c8e0*/  ISETP.GE.AND P0, PT, R3, R4, PT ;  /* 0x000000040300720c */ /* 0x000fe40003f06270 */
[----:B------:R-:W-:Y:S02]  /*c8f0*/  IADD3 R3, R2, 0x48, RZ ;  /* 0x0000004802037810 */ /* 0x000fe40007ffe0ff */
[----:B------:R-:W-:Y:S02]  /*c900*/  FSEL R86, R86, -INF , !P5 ;  /* 0xff80000056567808 */ /* 0x000fe40006800000 */
[----:B------:R3:W-:Y:S01]  /*c910*/  MUFU.TANH R58, R7 ;  /* 0x00000007003a7308 */ /* 0x0007e20000002400 */
[----:B------:R-:W-:-:S02]  /*c920*/  FSEL R127, R127, -INF , !P1 ;  /* 0xff8000007f7f7808 */ /* 0x000fc40004800000 */
[CC--:B------:R-:W-:Y:S02]  /*c930*/  ISETP.GE.AND P5, PT, R3.reuse, R5.reuse, PT ;  /* 0x000000050300720c */ /* 0x0c0fe40003fa6270 */
[-C--:B------:R-:W-:Y:S02]  /*c940*/  ISETP.GE.AND P1, PT, R3, R4.reuse, PT ;  /* 0x000000040300720c */ /* 0x080fe40003f26270 */
[----:B------:R-:W-:Y:S01]  /*c950*/  IADD3 R3, R2, 0x49, RZ ;  /* 0x0000004902037810 */ /* 0x000fe20007ffe0ff */
[----:B--2---:R-:W-:Y:S01]  /*c960*/  FMUL.FTZ R6, R27, c[0x0][0x2ec] ;  /* 0x0000bb001b067a20 */ /* 0x004fe20000410000 */
[----:B------:R-:W-:Y:S01]  /*c970*/  FSEL R87, R87, -INF , !P4 ;  /* 0xff80000057577808 */ /* 0x000fe20006000000 */
[----:B------:R-:W-:Y:S01]  /*c980*/  HMMA.16816.F32 R24, R8, R46, R16 ;  /* 0x0000002e0818723c */ /* 0x000fe20000001810 */
[----:B------:R-:W-:Y:S01]  /*c990*/  FSEL R128, R128, -INF , !P2 ;  /* 0xff80000080807808 */ /* 0x000fe20005000000 */
[----:B------:R2:W-:Y:S01]  /*c9a0*/  MUFU.TANH R109, R6 ;  /* 0x00000006006d7308 */ /* 0x0005e20000002400 */
[C---:B------:R-:W-:Y:S01]  /*c9b0*/  ISETP.GE.AND P4, PT, R3.reuse, R5, PT ;  /* 0x000000050300720c */ /* 0x040fe20003f86270 */
[----:B------:R-:W1:Y:S01]  /*c9c0*/  LDSM.16.M88.4 R44, [R165+0x3400] ;  /* 0x00340000a52c783b */ /* 0x000e620000000200 */
[----:B------:R-:W-:Y:S01]  /*c9d0*/  ISETP.GE.AND P2, PT, R3, R4, PT ;  /* 0x000000040300720c */ /* 0x000fe20003f46270 */
[----:B---3--:R-:W-:Y:S01]  /*c9e0*/  FMUL.FTZ R7, R21, c[0x0][0x2ec] ;  /* 0x0000bb0015077a20 */ /* 0x008fe20000410000 */
[----:B------:R-:W-:Y:S01]  /*c9f0*/  IADD3 R3, R2, 0x50, RZ ;  /* 0x0000005002037810 */ /* 0x000fe20007ffe0ff */
[----:B------:R-:W-:Y:S01]  /*ca00*/  HMMA.16816.F32 R16, R12, R40, RZ ;  /* 0x000000280c10723c */ /* 0x000fe200000018ff */
[----:B------:R-:W-:Y:S01]  /*ca10*/  FSEL R85, R85, -INF , !P3 ;  /* 0xff80000055557808 */ /* 0x000fe20005800000 */
[----:B------:R3:W-:Y:S01]  /*ca20*/  MUFU.TANH R108, R7 ;  /* 0x00000007006c7308 */ /* 0x0007e20000002400 */
[----:B------:R-:W-:-:S02]  /*ca30*/  FSEL R130, R130, -INF , !P0 ;  /* 0xff80000082827808 */ /* 0x000fc40004000000 */
        /* <DEDUP_REMOVED lines=9> */
[----:B---3--:R-:W-:Y:S01]  /*cad0*/  FMUL.FTZ R7, R22, c[0x0][0x2ec] ;  /* 0x0000bb0016077a20 */ /* 0x008fe20000410000 */
[----:B------:R-:W-:Y:S02]  /*cae0*/  FSEL R83, R83, -INF , !P4 ;  /* 0xff80000053537808 */ /* 0x000fe40006000000 */
[----:B------:R-:W-:Y:S01]  /*caf0*/  FSEL R132, R132, -INF , !P2 ;  /* 0xff80000084847808 */ /* 0x000fe20005000000 */
[----:B------:R3:W1:Y:S01]  /*cb00*/  MUFU.TANH R55, R7 ;  /* 0x0000000700377308 */ /* 0x0006620000002400 */
[C---:B------:R-:W-:Y:S02]  /*cb10*/  ISETP.GE.AND P4, PT, R3.reuse, R5, PT ;  /* 0x000000050300720c */ /* 0x040fe40003f86270 */
[----:B------:R-:W-:Y:S02]  /*cb20*/  ISETP.GE.AND P2, PT, R3, R4, PT ;  /* 0x000000040300720c */ /* 0x000fe40003f46270 */
[----:B------:R-:W-:-:S02]  /*cb30*/  FSEL R80, R80, -INF , !P4 ;  /* 0xff80000050507808 */ /* 0x000fc40006000000 */
[----:B------:R-:W-:Y:S02]  /*cb40*/  FSEL R136, R136, -INF , !P2 ;  /* 0xff80000088887808 */ /* 0x000fe40005000000 */
[C---:B--2---:R-:W-:Y:S02]  /*cb50*/  IADD3 R6, R2.reuse, 0x51, RZ ;  /* 0x0000005102067810 */ /* 0x044fe40007ffe0ff */
[----:B------:R-:W-:Y:S02]  /*cb60*/  IADD3 R3, R2, 0x60, RZ ;  /* 0x0000006002037810 */ /* 0x000fe40007ffe0ff */
[CC--:B------:R-:W-:Y:S02]  /*cb70*/  ISETP.GE.AND P5, PT, R6.reuse, R5.reuse, PT ;  /* 0x000000050600720c */ /* 0x0c0fe40003fa6270 */
[----:B------:R-:W-:Y:S01]  /*cb80*/  ISETP.GE.AND P1, PT, R6, R4, PT ;  /* 0x000000040600720c */ /* 0x000fe20003f26270 */
[----:B---3--:R-:W-:Y:S01]  /*cb90*/  FMUL.FTZ R7, R23, c[0x0][0x2ec] ;  /* 0x0000bb0017077a20 */ /* 0x008fe20000410000 */
[----:B------:R-:W-:Y:S01]  /*cba0*/  IADD3 R6, R2, 0x59, RZ ;  /* 0x0000005902067810 */ /* 0x000fe20007ffe0ff */
[----:B------:R-:W-:Y:S01]  /*cbb0*/  HMMA.16816.F32 R20, R8, R32, R16 ;  /* 0x000000200814723c */ /* 0x000fe20000001810 */
[----:B------:R-:W-:Y:S01]  /*cbc0*/  FSEL R84, R84, -INF , !P5 ;  /* 0xff80000054547808 */ /* 0x000fe20006800000 */
[----:B------:R2:W-:Y:S01]  /*cbd0*/  MUFU.TANH R107, R7 ;  /* 0x00000007006b7308 */ /* 0x0005e20000002400 */
[----:B------:R-:W-:-:S02]  /*cbe0*/  ISETP.GE.AND P3, PT, R6, R5, PT ;  /* 0x000000050600720c */ /* 0x000fc40003f66270 */
[-C--:B------:R-:W-:Y:S01]  /*cbf0*/  ISETP.GE.AND P0, PT, R6, R4.reuse, PT ;  /* 0x000000040600720c */ /* 0x080fe20003f06270 */
[----:B------:R-:W-:Y:S01]  /*cc00*/  FMUL.FTZ R6, R24, c[0x0][0x2ec] ;  /* 0x0000bb0018067a20 */ /* 0x000fe20000410000 */
[----:B------:R-:W-:Y:S01]  /*cc10*/  FSEL R138, R138, -INF , !P1 ;  /* 0xff8000008a8a7808 */ /* 0x000fe20004800000 */
[----:B------:R-:W-:Y:S01]  /*cc20*/  HMMA.16816.F32 R16, R12, R42, RZ ;  /* 0x0000002a0c10723c */ /* 0x000fe200000018ff */
[C---:B------:R-:W-:Y:S01]  /*cc30*/  ISETP.GE.AND P5, PT, R3.reuse, R5, PT ;  /* 0x000000050300720c */ /* 0x040fe20003fa6270 */
[----:B------:R3:W-:Y:S01]  /*cc40*/  MUFU.TANH R105, R6 ;  /* 0x0000000600697308 */ /* 0x0007e20000002400 */
[----:B------:R-:W-:Y:S01]  /*cc50*/  ISETP.GE.AND P1, PT, R3, R4, PT ;  /* 0x000000040300720c */ /* 0x000fe20003f26270 */
[----:B------:R-:W1:Y:S01]  /*cc60*/  LDSM.16.M88.4 R40, [R134+0x4800] ;  /* 0x004800008628783b */ /* 0x000e620000000200 */
[----:B------:R-:W-:Y:S02]  /*cc70*/  IADD3 R3, R2, 0x68, RZ ;  /* 0x0000006802037810 */ /* 0x000fe40007ffe0ff */
[----:B------:R-:W-:-:S02]  /*cc80*/  FSEL R79, R79, -INF , !P3 ;  /* 0xff8000004f4f7808 */ /* 0x000fc40005800000 */
[----:B------:R-:W-:Y:S01]  /*cc90*/  FSEL R137, R137, -INF , !P0 ;  /* 0xff80000089897808 */ /* 0x000fe20004000000 */
[----:B--2---:R-:W-:Y:S01]  /*cca0*/  FMUL.FTZ R7, R25, c[0x0][0x2ec] ;  /* 0x0000bb0019077a20 */ /* 0x004fe20000410000 */
[C---:B------:R-:W-:Y:S02]  /*ccb0*/  ISETP.GE.AND P3, PT, R3.reuse, R5, PT ;  /* 0x000000050300720c */ /* 0x040fe40003f66270 */
[----:B------:R-:W-:Y:S01]  /*ccc0*/  ISETP.GE.AND P0, PT, R3, R4, PT ;  /* 0x000000040300720c */ /* 0x000fe20003f06270 */
[----:B------:R2:W1:Y:S01]  /*ccd0*/  MUFU.TANH R106, R7 ;  /* 0x00000007006a7308 */ /* 0x0004620000002400 */
[C---:B------:R-:W-:Y:S02]  /*cce0*/  IADD3 R3, R2.reuse, 0x69, RZ ;  /* 0x0000006902037810 */ /* 0x040fe40007ffe0ff */
[----:B------:R-:W-:Y:S02]  /*ccf0*/  FSEL R77, R77, -INF , !P5 ;  /* 0xff8000004d4d7808 */ /* 0x000fe40006800000 */
[----:B---3--:R-:W-:-:S02]  /*cd00*/  IADD3 R6, R2, 0x61, RZ ;  /* 0x0000006102067810 */ /* 0x008fc40007ffe0ff */
[----:B------:R-:W-:Y:S02]  /*cd10*/  FSEL R139, R139, -INF , !P1 ;  /* 0xff8000008b8b7808 */ /* 0x000fe40004800000 */
[CC--:B------:R-:W-:Y:S02]  /*cd20*/  ISETP.GE.AND P4, PT, R6.reuse, R5.reuse, PT ;  /* 0x000000050600720c */ /* 0x0c0fe40003f86270 */
[-C--:B------:R-:W-:Y:S01]  /*cd30*/  ISETP.GE.AND P2, PT, R6, R4.reuse, PT ;  /* 0x000000040600720c */ /* 0x080fe20003f46270 */
[----:B------:R-:W-:Y:S01]  /*cd40*/  FMUL.FTZ R6, R26, c[0x0][0x2ec] ;  /* 0x0000bb001a067a20 */ /* 0x000fe20000410000 */
[C---:B------:R-:W-:Y:S02]  /*cd50*/  ISETP.GE.AND P5, PT, R3.reuse, R5, PT ;  /* 0x000000050300720c */ /* 0x040fe40003fa6270 */
[----:B------:R-:W-:Y:S01]  /*cd60*/  ISETP.GE.AND P1, PT, R3, R4, PT ;  /* 0x000000040300720c */ /* 0x000fe20003f26270 */
[----:B------:R3:W1:Y:S01]  /*cd70*/  MUFU.TANH R103, R6 ;  /* 0x0000000600677308 */ /* 0x0006620000002400 */
[----:B--2---:R-:W-:Y:S01]  /*cd80*/  FMUL.FTZ R7, R21, c[0x0][0x2ec] ;  /* 0x0000bb0015077a20 */ /* 0x004fe20000410000 */
[----:B------:R-:W-:-:S02]  /*cd90*/  IADD3 R3, R2, 0x70, RZ ;  /* 0x0000007002037810 */ /* 0x000fc40007ffe0ff */
[----:B------:R-:W-:Y:S02]  /*cda0*/  FSEL R78, R78, -INF , !P4 ;  /* 0xff8000004e4e7808 */ /* 0x000fe40006000000 */
[----:B------:R-:W-:Y:S02]  /*cdb0*/  FSEL R142, R142, -INF , !P2 ;  /* 0xff8000008e8e7808 */ /* 0x000fe40005000000 */
[----:B------:R2:W-:Y:S01]  /*cdc0*/  MUFU.TANH R95, R7 ;  /* 0x00000007005f7308 */ /* 0x0005e20000002400 */
[CC--:B------:R-:W-:Y:S02]  /*cdd0*/  ISETP.GE.AND P4, PT, R3.reuse, R5.reuse, PT ;  /* 0x000000050300720c */ /* 0x0c0fe40003f86270 */
[-C--:B------:R-:W-:Y:S02]  /*cde0*/  ISETP.GE.AND P2, PT, R3, R4.reuse, PT ;  /* 0x000000040300720c */ /* 0x080fe40003f46270 */
[----:B------:R-:W-:Y:S02]  /*cdf0*/  IADD3 R3, R2, 0x71, RZ ;  /* 0x0000007102037810 */ /* 0x000fe40007ffe0ff */
[----:B------:R-:W-:Y:S01]  /*ce00*/  FSEL R76, R76, -INF , !P3 ;  /* 0xff8000004c4c7808 */ /* 0x000fe20005800000 */
[----:B---3--:R-:W-:Y:S01]  /*ce10*/  FMUL.FTZ R6, R27, c[0x0][0x2ec] ;  /* 0x0000bb001b067a20 */ /* 0x008fe20000410000 */
[----:B------:R-:W-:Y:S01]  /*ce20*/  FSEL R140, R140, -INF , !P0 ;  /* 0xff8000008c8c7808 */ /* 0x000fe20004000000 */
[----:B------:R-:W-:Y:S01]  /*ce30*/  HMMA.16816.F32 R24, R8, R34, R16 ;  /* 0x000000220818723c */ /* 0x000fe20000001810 */
[----:B------:R-:W-:Y:S01]  /*ce40*/  FSEL R72, R72, -INF , !P5 ;  /* 0xff80000048487808 */ /* 0x000fe20006800000 */
[----:B------:R3:W3:Y:S01]  /*ce50*/  MUFU.TANH R104, R6 ;  /* 0x0000000600687308 */ /* 0x0006e20000002400 */
[----:B------:R-:W-:Y:S01]  /*ce60*/  FSEL R141, R141, -INF , !P1 ;  /* 0xff8000008d8d7808 */ /* 0x000fe20004800000 */
[----:B------:R-:W4:Y:S01]  /*ce70*/  LDSM.16.M88.4 R32, [R165+0x3800] ;  /* 0x00380000a520783b */ /* 0x000f220000000200 */
[C---:B------:R-:W-:Y:S01]  /*ce80*/  ISETP.GE.AND P3, PT, R3.reuse, R5, PT ;  /* 0x000000050300720c */ /* 0x040fe20003f66270 */
[----:B--2---:R-:W-:Y:S01]  /*ce90*/  FMUL.FTZ R7, R22, c[0x0][0x2ec] ;  /* 0x0000bb0016077a20 */ /* 0x004fe20000410000 */
[----:B------:R-:W-:Y:S01]  /*cea0*/  ISETP.GE.AND P0, PT, R3, R4, PT ;  /* 0x000000040300720c */ /* 0x000fe20003f06270 */
[----:B-1----:R-:W-:Y:S01]  /*ceb0*/  HMMA.16816.F32 R16, R12, R28, RZ ;  /* 0x0000001c0c10723c */ /* 0x002fe200000018ff */
[----:B------:R-:W-:Y:S01]  /*cec0*/  FSEL R73, R73, -INF , !P3 ;  /* 0xff80000049497808 */ /* 0x000fe20005800000 */
[----:B------:R1:W-:Y:S01]  /*ced0*/  MUFU.TANH R54, R7 ;  /* 0x0000000700367308 */ /* 0x0003e20000002400 */
[----:B------:R-:W-:-:S02]  /*cee0*/  FSEL R145, R145, -INF , !P0 ;  /* 0xff80000091917808 */ /* 0x000fc40004000000 */
[----:B------:R-:W-:Y:S02]  /*cef0*/  IADD3 R3, R2, 0x79, RZ ;  /* 0x0000007902037810 */ /* 0x000fe40007ffe0ff */
[----:B------:R-:W-:Y:S02]  /*cf00*/  FSEL R74, R74, -INF , !P4 ;  /* 0xff8000004a4a7808 */ /* 0x000fe40006000000 */
[----:B------:R-:W-:Y:S01]  /*cf10*/  FSEL R143, R143, -INF , !P2 ;  /* 0xff8000008f8f7808 */ /* 0x000fe20005000000 */
[----:B---3--:R-:W-:Y:S01]  /*cf20*/  FMUL.FTZ R6, R20, c[0x0][0x2ec] ;  /* 0x0000bb0014067a20 */ /* 0x008fe20000410000 */
[C---:B------:R-:W-:Y:S02]  /*cf30*/  ISETP.GE.AND P4, PT, R3.reuse, R5, PT ;  /* 0x000000050300720c */ /* 0x040fe40003f86270 */
[----:B------:R-:W-:Y:S01]  /*cf40*/  ISETP.GE.AND P2, PT, R3, R4, PT ;  /* 0x000000040300720c */ /* 0x000fe20003f46270 */
[----:B------:R2:W-:Y:S01]  /*cf50*/  MUFU.TANH R62, R6 ;  /* 0x00000006003e7308 */ /* 0x0005e20000002400 */
[----:B------:R-:W-:-:S02]  /*cf60*/  FSEL R71, R71, -INF , !P4 ;  /* 0xff80000047477808 */ /* 0x000fc40006000000 */
[----:B------:R-:W-:Y:S01]  /*cf70*/  FSEL R144, R144, -INF , !P2 ;  /* 0xff80000090907808 */ /* 0x000fe20005000000 */
[----:B-1----:R-:W-:Y:S01]  /*cf80*/  FMUL.FTZ R7, R23, c[0x0][0x2ec] ;  /* 0x0000bb0017077a20 */ /* 0x002fe20000410000 */
[----:B------:R-:W-:Y:S02]  /*cf90*/  IADD3 R3, R2, 0x81, RZ ;  /* 0x0000008102037810 */ /* 0x000fe40007ffe0ff */
[----:B------:R-:W-:Y:S01]  /*cfa0*/  FSEL R90, R90, -INF , !P6 ;  /* 0xff8000005a5a7808 */ /* 0x000fe20007000000 */
[----:B------:R1:W3:Y:S02]  /*cfb0*/  MUFU.TANH R57, R7 ;  /* 0x0000000700397308 */ /* 0x0002e40000002400 */
[----:B------:R-:W-:Y:S01]  /*cfc0*/  HMMA.16816.F32 R20, R8, R44, R16 ;  /* 0x0000002c0814723c */ /* 0x000fe20000001810 */
[----:B--2---:R-:W-:-:S07]  /*cfd0*/  IADD3 R6, R2, 0x78, RZ ;  /* 0x0000007802067810 */ /* 0x004fce0007ffe0ff */
[----:B------:R-:W-:Y:S01]  /*cfe0*/  HMMA.16816.F32 R16, R12, R30, RZ ;  /* 0x0000001e0c10723c */ /* 0x000fe200000018ff */
[----:B------:R-:W2:Y:S01]  /*cff0*/  LDSM.16.M88.4 R28, [R134+0x4c00] ;  /* 0x004c0000861c783b */ /* 0x000ea20000000200 */
[CC--:B------:R-:W-:Y:S02]  /*d000*/  ISETP.GE.AND P5, PT, R6.reuse, R5.reuse, PT ;  /* 0x000000050600720c */ /* 0x0c0fe40003fa6270 */
[-C--:B------:R-:W-:Y:S02]  /*d010*/  ISETP.GE.AND P1, PT, R6, R4.reuse, PT ;  /* 0x000000040600720c */ /* 0x080fe40003f26270 */
[----:B------:R-:W-:Y:S01]  /*d020*/  IADD3 R6, R2, 0x80, RZ ;  /* 0x0000008002067810 */ /* 0x000fe20007ffe0ff */
[----:B-1----:R-:W-:Y:S01]  /*d030*/  FMUL.FTZ R7, R25, c[0x0][0x2ec] ;  /* 0x0000bb0019077a20 */ /* 0x002fe20000410000 */
[----:B------:R-:W-:Y:S02]  /*d040*/  FSEL R75, R75, -INF , !P5 ;  /* 0xff8000004b4b7808 */ /* 0x000fe40006800000 */
[C---:B------:R-:W-:Y:S01]  /*d050*/  ISETP.GE.AND P3, PT, R6.reuse, R5, PT ;  /* 0x000000050600720c */ /* 0x040fe20003f66270 */
[----:B------:R1:W1:Y:S01]  /*d060*/  MUFU.TANH R51, R7 ;  /* 0x0000000700337308 */ /* 0x0002620000002400 */
[----:B------:R-:W-:Y:S01]  /*d070*/  ISETP.GE.AND P0, PT, R6, R4, PT ;  /* 0x000000040600720c */ /* 0x000fe20003f06270 */
[----:B------:R-:W-:Y:S01]  /*d080*/  FMUL.FTZ R6, R24, c[0x0][0x2ec] ;  /* 0x0000bb0018067a20 */ /* 0x000fe20000410000 */
[----:B------:R-:W-:-:S02]  /*d090*/  FSEL R146, R146, -INF , !P1 ;  /* 0xff80000092927808 */ /* 0x000fc40004800000 */
[CC--:B------:R-:W-:Y:S02]  /*d0a0*/  ISETP.GE.AND P5, PT, R3.reuse, R5.reuse, PT ;  /* 0x000000050300720c */ /* 0x0c0fe40003fa6270 */
[-C--:B------:R-:W-:Y:S01]  /*d0b0*/  ISETP.GE.AND P1, PT, R3, R4.reuse, PT ;  /* 0x000000040300720c */ /* 0x080fe20003f26270 */
[----:B------:R3:W-:Y:S01]  /*d0c0*/  MUFU.TANH R53, R6 ;  /* 0x0000000600357308 */ /* 0x0007e20000002400 */
[----:B------:R-:W-:Y:S02]  /*d0d0*/  IADD3 R3, R2, 0x89, RZ ;  /* 0x0000008902037810 */ /* 0x000fe40007ffe0ff */
[----:B------:R-:W-:Y:S02]  /*d0e0*/  FSEL R70, R70, -INF , !P3 ;  /* 0xff80000046467808 */ /* 0x000fe40005800000 */
[----:B------:R-:W-:Y:S02]  /*d0f0*/  FSEL R147, R147, -INF , !P0 ;  /* 0xff80000093937808 */ /* 0x000fe40004000000 */
[----:B------:R-:W-:Y:S01]  /*d100*/  ISETP.GE.AND P3, PT, R3, R5, PT ;  /* 0x000000050300720c */ /* 0x000fe20003f66270 */
[----:B-1----:R-:W-:Y:S01]  /*d110*/  FMUL.FTZ R7, R21, c[0x0][0x2ec] ;  /* 0x0000bb0015077a20 */ /* 0x002fe20000410000 */
[----:B------:R-:W-:-:S02]  /*d120*/  ISETP.GE.AND P0, PT, R3, R4, PT ;  /* 0x000000040300720c */ /* 0x000fc40003f06270 */
[----:B------:R-:W-:Y:S02]  /*d130*/  IADD3 R3, R2, 0x90, RZ ;  /* 0x0000009002037810 */ /* 0x000fe40007ffe0ff */
[----:B------:R-:W-:Y:S02]  /*d140*/  FSEL R68, R68, -INF , !P5 ;  /* 0xff80000044447808 */ /* 0x000fe40006800000 */
[----:B------:R-:W-:Y:S02]  /*d150*/  FSEL R149, R149, -INF , !P1 ;  /* 0xff80000095957808 */ /* 0x000fe40004800000 */
[----:B---3--:R-:W-:Y:S02]  /*d160*/  IADD3 R6, R2, 0x88, RZ ;  /* 0x0000008802067810 */ /* 0x008fe40007ffe0ff */
[-C--:B------:R-:W-:Y:S02]  /*d170*/  ISETP.GE.AND P5, PT, R3, R5.reuse, PT ;  /* 0x000000050300720c */ /* 0x080fe40003fa6270 */
[----:B------:R-:W-:-:S02]  /*d180*/  ISETP.GE.AND P4, PT, R6, R5, PT ;  /* 0x000000050600720c */ /* 0x000fc40003f86270 */
[-C--:B------:R-:W-:Y:S01]  /*d190*/  ISETP.GE.AND P2, PT, R6, R4.reuse, PT ;  /* 0x000000040600720c */ /* 0x080fe20003f46270 */
[----:B------:R-:W-:Y:S01]  /*d1a0*/  FMUL.FTZ R6, R26, c[0x0][0x2ec] ;  /* 0x0000bb001a067a20 */ /* 0x000fe20000410000 */
[----:B------:R-:W-:Y:S02]  /*d1b0*/  ISETP.GE.AND P1, PT, R3, R4, PT ;  /* 0x000000040300720c */ /* 0x000fe40003f26270 */
[----:B------:R-:W-:Y:S01]  /*d1c0*/  IADD3 R3, R2, 0x91, RZ ;  /* 0x0000009102037810 */ /* 0x000fe20007ffe0ff */
[----:B------:R1:W3:Y:S01]  /*d1d0*/  MUFU.TANH R50, R6 ;  /* 0x0000000600327308 */ /* 0x0002e20000002400 */
[----:B------:R-:W-:Y:S02]  /*d1e0*/  FSEL R69, R69, -INF , !P4 ;  /* 0xff80000045457808 */ /* 0x000fe40006000000 */
[----:B------:R-:W-:Y:S02]  /*d1f0*/  FSEL R150, R48, -INF , !P2 ;  /* 0xff80000030967808 */ /* 0x000fe40005000000 */
[----:B------:R-:W-:-:S02]  /*d200*/  ISETP.GE.AND P4, PT, R3, R5, PT ;  /* 0x000000050300720c */ /* 0x000fc40003f86270 */
[----:B------:R-:W-:Y:S02]  /*d210*/  ISETP.GE.AND P2, PT, R3, R4, PT ;  /* 0x000000040300720c */ /* 0x000fe40003f46270 */
[----:B------:R-:W-:Y:S02]  /*d220*/  IADD3 R3, R2, 0x98, RZ ;  /* 0x0000009802037810 */ /* 0x000fe40007ffe0ff */
[----:B------:R-:W-:Y:S02]  /*d230*/  FSEL R67, R67, -INF , !P3 ;  /* 0xff80000043437808 */ /* 0x000fe40005800000 */
[----:B------:R-:W-:Y:S02]  /*d240*/  FSEL R151, R151, -INF , !P0 ;  /* 0xff80000097977808 */ /* 0x000fe40004000000 */
[----:B------:R-:W-:Y:S01]  /*d250*/  FSEL R66, R66, -INF , !P5 ;  /* 0xff80000042427808 */ /* 0x000fe20006800000 */
[----:B-1----:R-:W-:Y:S01]  /*d260*/  FMUL.FTZ R6, R27, c[0x0][0x2ec] ;  /* 0x0000bb001b067a20 */ /* 0x002fe20000410000 */
[----:B------:R-:W-:Y:S01]  /*d270*/  FSEL R148, R65, -INF , !P1 ;  /* 0xff80000041947808 */ /* 0x000fe20004800000 */
[----:B------:R-:W-:Y:S01]  /*d280*/  HMMA.16816.F32 R24, R8, R46, R16 ;  /* 0x0000002e0818723c */ /* 0x000fe20000001810 */
[----:B------:R1:W-:Y:S01]  /*d290*/  MUFU.TANH R47, R7 ;  /* 0x00000007002f7308 */ /* 0x0003e20000002400 */
[----:B------:R-:W-:-:S02]  /*d2a0*/  ISETP.GE.AND P3, PT, R3, R5, PT ;  /* 0x000000050300720c */ /* 0x000fc40003f66270 */
[----:B------:R-:W-:Y:S02]  /*d2b0*/  ISETP.GE.AND P0, PT, R3, R4, PT ;  /* 0x000000040300720c */ /* 0x000fe40003f06270 */
[----:B------:R-:W-:Y:S02]  /*d2c0*/  FSEL R64, R64, -INF , !P3 ;  /* 0xff80000040407808 */ /* 0x000fe40005800000 */
[----:B------:R-:W-:Y:S01]  /*d2d0*/  HMMA.16816.F32 R16, R12, R40, RZ ;  /* 0x000000280c10723c */ /* 0x000fe200000018ff */
[----:B------:R2:W-:Y:S01]  /*d2e0*/  MUFU.TANH R49, R6 ;  /* 0x0000000600317308 */ /* 0x0005e20000002400 */
[----:B----4-:R-:W-:Y:S02]  /*d2f0*/  FSEL R152, R61, -INF , !P0 ;  /* 0xff8000003d987808 */ /* 0x010fe40004000000 */
[----:B------:R-:W-:Y:S02]  /*d300*/  IADD3 R3, R2, 0xa0, RZ ;  /* 0x000000a002037810 */ /* 0x000fe40007ffe0ff */
[----:B------:R-:W-:-:S02]  /*d310*/  FSEL R65, R135, -INF , !P4 ;  /* 0xff80000087417808 */ /* 0x000fc40006000000 */
[----:B------:R-:W-:Y:S01]  /*d320*/  ISETP.GE.AND P4, PT, R3, R5, PT ;  /* 0x000000050300720c */ /* 0x000fe20003f86270 */
[----:B-1----:R-:W-:Y:S01]  /*d330*/  FMUL.FTZ R7, R22, c[0x0][0x2ec] ;  /* 0x0000bb0016077a20 */ /* 0x002fe20000410000 */
[----:B------:R-:W-:Y:S02]  /*d340*/  FSEL R131, R131, -INF , !P2 ;  /* 0xff80000083837808 */ /* 0x000fe40005000000 */
[----:B------:R-:W-:Y:S01]  /*d350*/  ISETP.GE.AND P2, PT, R3, R4, PT ;  /* 0x000000040300720c */ /* 0x000fe20003f46270 */
[----:B------:R1:W-:Y:S01]  /*d360*/  MUFU.TANH R46, R7 ;  /* 0x00000007002e7308 */ /* 0x0003e20000002400 */
[----:B-----5:R-:W-:Y:S02]  /*d370*/  FSEL R61, R110, -INF , !P4 ;  /* 0xff8000006e3d7808 */ /* 0x020fe40006000000 */
[----:B------:R-:W-:Y:S01]  /*d380*/  FSEL R110, R60, -INF , !P2 ;  /* 0xff8000003c6e7808 */ /* 0x000fe20005000000 */
[----:B--2---:R-:W-:Y:S01]  /*d390*/  FMUL.FTZ R6, R20, c[0x0][0x2ec] ;  /* 0x0000bb0014067a20 */ /* 0x004fe20000410000 */
[----:B------:R-:W-:-:S03]  /*d3a0*/  IADD3 R3, R2, 0xa8, RZ ;  /* 0x000000a802037810 */ /* 0x000fc60007ffe0ff */
[----:B------:R2:W4:Y:S01]  /*d3b0*/  MUFU.TANH R48, R6 ;  /* 0x0000000600307308 */ /* 0x0005220000002400 */
[----:B-1----:R-:W-:Y:S02]  /*d3c0*/  FMUL.FTZ R7, R23, c[0x0][0x2ec] ;  /* 0x0000bb0017077a20 */ /* 0x002fe40000410000 */
[----:B------:R-:W-:Y:S05]  /*d3d0*/  HMMA.16816.F32 R20, R8, R32, R16 ;  /* 0x000000200814723c */ /* 0x000fea0000001810 */
[----:B------:R1:W-:Y:S01]  /*d3e0*/  MUFU.TANH R45, R7 ;  /* 0x00000007002d7308 */ /* 0x0003e20000002400 */
[----:B--2---:R-:W-:Y:S02]  /*d3f0*/  IADD3 R6, R2, 0x99, RZ ;  /* 0x0000009902067810 */ /* 0x004fe40007ffe0ff */
[----:B------:R-:W-:Y:S01]  /*d400*/  HMMA.16816.F32 R16, R12, R42, RZ ;  /* 0x0000002a0c10723c */ /* 0x000fe200000018ff */
[----:B------:R-:W2:Y:S01]  /*d410*/  LDSM.16.M88.4 R40, [R165+0x3c00] ;  /* 0x003c0000a528783b */ /* 0x000ea20000000200 */
[----:B------:R-:W-:Y:S01]  /*d420*/  ISETP.GE.AND P5, PT, R6, R5, PT ;  /* 0x000000050600720c */ /* 0x000fe20003fa6270 */
[----:B------:R-:W-:-:S04]  /*d430*/  DEPBAR.LE SB0, 0x0 ;  /* 0x000080000000791a */ /* 0x000fc80000000000 */
[----:B------:R-:W-:Y:S01]  /*d440*/  BAR.SYNC.DEFER_BLOCKING 0x0 ;  /* 0x0000000000007b1d */ /* 0x000fe20000010000 */
[-C--:B------:R-:W-:Y:S02]  /*d450*/  ISETP.GE.AND P1, PT, R6, R4.reuse, PT ;  /* 0x000000040600720c */ /* 0x080fe40003f26270 */
[----:B------:R-:W-:Y:S01]  /*d460*/  IADD3 R6, R2, 0xa1, RZ ;  /* 0x000000a102067810 */ /* 0x000fe20007ffe0ff */
[----:B-1----:R-:W-:Y:S01]  /*d470*/  FMUL.FTZ R7, R25, c[0x0][0x2ec] ;  /* 0x0000bb0019077a20 */ /* 0x002fe20000410000 */
[----:B------:R-:W-:Y:S02]  /*d480*/  FSEL R153, R39, -INF , !P1 ;  /* 0xff80000027997808 */ /* 0x000fe40004800000 */
[C---:B------:R-:W-:Y:S01]  /*d490*/  ISETP.GE.AND P3, PT, R6.reuse, R5, PT ;  /* 0x000000050600720c */ /* 0x040fe20003f66270 */
[----:B------:R1:W-:Y:S01]  /*d4a0*/  MUFU.TANH R39, R7 ;  /* 0x0000000700277308 */ /* 0x0003e20000002400 */
[----:B------:R-:W-:Y:S01]  /*d4b0*/  ISETP.GE.AND P0, PT, R6, R4, PT ;  /* 0x000000040600720c */ /* 0x000fe20003f06270 */
[----:B------:R-:W-:Y:S01]  /*d4c0*/  FMUL.FTZ R6, R24, c[0x0][0x2ec] ;  /* 0x0000bb0018067a20 */ /* 0x000fe20000410000 */
[----:B------:R-:W-:-:S02]  /*d4d0*/  FSEL R63, R63, -INF , !P5 ;  /* 0xff8000003f3f7808 */ /* 0x000fc40006800000 */
[----:B------:R-:W-:Y:S02]  /*d4e0*/  FSEL R60, R115, -INF , !P3 ;  /* 0xff800000733c7808 */ /* 0x000fe40005800000 */
[CC--:B------:R-:W-:Y:S01]  /*d4f0*/  ISETP.GE.AND P5, PT, R3.reuse, R5.reuse, PT ;  /* 0x000000050300720c */ /* 0x0c0fe20003fa6270 */
[----:B------:R5:W2:Y:S01]  /*d500*/  MUFU.TANH R44, R6 ;  /* 0x00000006002c7308 */ /* 0x000aa20000002400 */
[----:B------:R-:W-:Y:S02]  /*d510*/  ISETP.GE.AND P1, PT, R3, R4, PT ;  /* 0x000000040300720c */ /* 0x000fe40003f26270 */
[----:B------:R-:W-:Y:S02]  /*d520*/  FSEL R115, R38, -INF , !P0 ;  /* 0xff80000026737808 */ /* 0x000fe40004000000 */
[----:B------:R-:W-:Y:S02]  /*d530*/  IADD3 R3, R2, 0xb0, RZ ;  /* 0x000000b002037810 */ /* 0x000fe40007ffe0ff */
[----:B------:R-:W-:Y:S01]  /*d540*/  FSEL R59, R59, -INF , !P5 ;  /* 0xff8000003b3b7808 */ /* 0x000fe20006800000 */
[----:B-1----:R-:W-:Y:S01]  /*d550*/  FMUL.FTZ R7, R27, c[0x0][0x2ec] ;  /* 0x0000bb001b077a20 */ /* 0x002fe20000410000 */
[----:B------:R-:W-:-:S02]  /*d560*/  ISETP.GE.AND P3, PT, R3, R5, PT ;  /* 0x000000050300720c */ /* 0x000fc40003f66270 */
[----:B------:R-:W-:Y:S02]  /*d570*/  ISETP.GE.AND P0, PT, R3, R4, PT ;  /* 0x000000040300720c */ /* 0x000fe40003f06270 */
[----:B------:R-:W-:Y:S02]  /*d580*/  FSEL R154, R37, -INF , !P1 ;  /* 0xff800000259a7808 */ /* 0x000fe40004800000 */
[C---:B------:R-:W-:Y:S01]  /*d590*/  IADD3 R3, R2.reuse, 0xb8, RZ ;  /* 0x000000b802037810 */ /* 0x040fe20007ffe0ff */
[----:B------:R1:W-:Y:S01]  /*d5a0*/  MUFU.TANH R37, R7 ;  /* 0x0000000700257308 */ /* 0x0003e20000002400 */
[----:B-----5:R-:W-:Y:S02]  /*d5b0*/  IADD3 R6, R2, 0xa9, RZ ;  /* 0x000000a902067810 */ /* 0x020fe40007ffe0ff */
[----:B------:R-:W-:Y:S02]  /*d5c0*/  FSEL R56, R56, -INF , !P3 ;  /* 0xff80000038387808 */ /* 0x000fe40005800000 */
[----:B------:R-:W-:-:S02]  /*d5d0*/  ISETP.GE.AND P4, PT, R6, R5, PT ;  /* 0x000000050600720c */ /* 0x000fc40003f86270 */
[-C--:B------:R-:W-:Y:S01]  /*d5e0*/  ISETP.GE.AND P2, PT, R6, R4.reuse, PT ;  /* 0x000000040600720c */ /* 0x080fe20003f46270 */
[----:B------:R-:W-:Y:S01]  /*d5f0*/  FMUL.FTZ R6, R26, c[0x0][0x2ec] ;  /* 0x0000bb001a067a20 */ /* 0x000fe20000410000 */
[----:B------:R-:W-:Y:S01]  /*d600*/  FSEL R58, R58, -INF , !P4 ;  /* 0xff8000003a3a7808 */ /* 0x000fe20006000000 */
[----:B------:R-:W-:Y:S01]  /*d610*/  HMMA.16816.F32 R24, R8, R34, R16 ;  /* 0x000000220818723c */ /* 0x000fe20000001810 */
[----:B------:R-:W-:Y:S01]  /*d620*/  FSEL R109, R109, -INF , !P2 ;  /* 0xff8000006d6d7808 */ /* 0x000fe20005000000 */
[----:B------:R5:W-:Y:S01]  /*d630*/  MUFU.TANH R38, R6 ;  /* 0x0000000600267308 */ /* 0x000be20000002400 */
[CC--:B------:R-:W-:Y:S02]  /*d640*/  ISETP.GE.AND P4, PT, R3.reuse, R5.reuse, PT ;  /* 0x000000050300720c */ /* 0x0c0fe40003f86270 */
        /* <DEDUP_REMOVED lines=8> */
[----:B------:R-:W-:Y:S01]  /*d6d0*/  IADD3 R3, R2, 0xc1, RZ ;  /* 0x000000c102037810 */ /* 0x000fe20007ffe0ff */
[----:B------:R-:W-:Y:S01]  /*d6e0*/  HMMA.16816.F32 R12, R12, R30, RZ ;  /* 0x0000001e0c0c723c */ /* 0x000fe200000018ff */
[----:B------:R-:W-:Y:S02]  /*d6f0*/  FSEL R34, R106, -INF , !P3 ;  /* 0xff8000006a227808 */ /* 0x000fe40005800000 */
[----:B-----5:R-:W-:Y:S02]  /*d700*/  IADD3 R6, R2, 0xb1, RZ ;  /* 0x000000b102067810 */ /* 0x020fe40007ffe0ff */
[----:B------:R-:W-:Y:S02]  /*d710*/  FSEL R35, R105, -INF , !P4 ;  /* 0xff80000069237808 */ /* 0x000fe40006000000 */
[----:B------:R-:W-:-:S02]  /*d720*/  ISETP.GE.AND P5, PT, R6, R5, PT ;  /* 0x000000050600720c */ /* 0x000fc40003fa6270 */
[----:B------:R-:W-:Y:S01]  /*d730*/  ISETP.GE.AND P1, PT, R6, R4, PT ;  /* 0x000000040600720c */ /* 0x000fe20003f26270 */
[----:B------:R-:W-:Y:S01]  /*d740*/  FMUL.FTZ R6, R20, c[0x0][0x2ec] ;  /* 0x0000bb0014067a20 */ /* 0x000fe20000410000 */
[----:B------:R-:W-:Y:S01]  /*d750*/  FSEL R55, R108, -INF , !P5 ;  /* 0xff8000006c377808 */ /* 0x000fe20006800000 */
[----:B-1----:R-:W-:Y:S01]  /*d760*/  FMUL.FTZ R7, R22, c[0x0][0x2ec] ;  /* 0x0000bb0016077a20 */ /* 0x002fe20000410000 */
[----:B------:R-:W-:Y:S01]  /*d770*/  FSEL R107, R107, -INF , !P1 ;  /* 0xff8000006b6b7808 */ /* 0x000fe20004800000 */
[----:B------:R1:W-:Y:S01]  /*d780*/  MUFU.TANH R33, R6 ;  /* 0x0000000600217308 */ /* 0x0003e20000002400 */
[----:B------:R-:W-:Y:S01]  /*d790*/  FSEL R108, R103, -INF , !P2 ;  /* 0xff800000676c7808 */ /* 0x000fe20005000000 */
[----:B--2---:R-:W-:Y:S01]  /*d7a0*/  HMMA.16816.F32 R16, R8, R40, R16 ;  /* 0x000000280810723c */ /* 0x004fe20000001810 */
[----:B------:R-:W-:Y:S02]  /*d7b0*/  FSEL R106, R104, -INF , !P0 ;  /* 0xff800000686a7808 */ /* 0x000fe40004000000 */
[----:B------:R-:W-:-:S02]  /*d7c0*/  ISETP.GE.AND P4, PT, R3, R5, PT ;  /* 0x000000050300720c */ /* 0x000fc40003f86270 */
[----:B------:R-:W-:Y:S01]  /*d7d0*/  ISETP.GE.AND P2, PT, R3, R4, PT ;  /* 0x000000040300720c */ /* 0x000fe20003f46270 */
[----:B------:R2:W5:Y:S01]  /*d7e0*/  MUFU.TANH R28, R7 ;  /* 0x00000007001c7308 */ /* 0x0005620000002400 */
[C---:B------:R-:W-:Y:S01]  /*d7f0*/  IADD3 R3, R2.reuse, 0xc9, RZ ;  /* 0x000000c902037810 */ /* 0x040fe20007ffe0ff */
[----:B------:R-:W-:Y:S01]  /*d800*/  HMMA.16816.F32 R8, R8, R42, R12 ;  /* 0x0000002a0808723c */ /* 0x000fe2000000180c */
[----:B------:R-:W-:Y:S02]  /*d810*/  FSEL R158, R57, -INF , !P2 ;  /* 0xff800000399e7808 */ /* 0x000fe40005000000 */
[----:B------:R-:W-:Y:S02]  /*d820*/  ISETP.GE.AND P6, PT, R3, R5, PT ;  /* 0x000000050300720c */ /* 0x000fe40003fc6270 */
[----:B-1----:R-:W-:Y:S02]  /*d830*/  IADD3 R6, R2, 0xc0, RZ ;  /* 0x000000c002067810 */ /* 0x002fe40007ffe0ff */
[----:B------:R-:W-:-:S02]  /*d840*/  FSEL R51, R51, -INF , !P6 ;  /* 0xff80000033337808 */ /* 0x000fc40007000000 */
[CC--:B------:R-:W-:Y:S02]  /*d850*/  ISETP.GE.AND P5, PT, R6.reuse, R5.reuse, PT ;  /* 0x000000050600720c */ /* 0x0c0fe40003fa6270 */
[-C--:B------:R-:W-:Y:S02]  /*d860*/  ISETP.GE.AND P1, PT, R6, R4.reuse, PT ;  /* 0x000000040600720c */ /* 0x080fe40003f26270 */
[----:B------:R-:W-:Y:S01]  /*d870*/  IADD3 R6, R2, 0xc8, RZ ;  /* 0x000000c802067810 */ /* 0x000fe20007ffe0ff */
[----:B--2---:R-:W-:Y:S01]  /*d880*/  FMUL.FTZ R7, R23, c[0x0][0x2ec] ;  /* 0x0000bb0017077a20 */ /* 0x004fe20000410000 */
        /* <DEDUP_REMOVED lines=9> */
[----:B------:R2:W2:Y:S01]  /*d920*/  MUFU.TANH R23, R6 ;  /* 0x0000000600177308 */ /* 0x0004a20000002400 */
[CC--:B------:R-:W-:Y:S02]  /*d930*/  ISETP.GE.AND P5, PT, R3.reuse, R5.reuse, PT ;  /* 0x000000050300720c */ /* 0x0c0fe40003fa6270 */
[----:B------:R-:W-:Y:S02]  /*d940*/  ISETP.GE.AND P2, PT, R3, R4, PT ;  /* 0x000000040300720c */ /* 0x000fe40003f46270 */
[----:B------:R-:W-:Y:S02]  /*d950*/  IADD3 R3, R2, 0xd1, RZ ;  /* 0x000000d102037810 */ /* 0x000fe40007ffe0ff */
[----:B------:R-:W-:Y:S01]  /*d960*/  FSEL R54, R95, -INF , !P4 ;  /* 0xff8000005f367808 */ /* 0x000fe20006000000 */
[----:B-1----:R-:W-:Y:S01]  /*d970*/  FMUL.FTZ R7, R27, c[0x0][0x2ec] ;  /* 0x0000bb001b077a20 */ /* 0x002fe20000410000 */
[----:B---3--:R-:W-:Y:S01]  /*d980*/  FSEL R157, R50, -INF , !P0 ;  /* 0xff800000329d7808 */ /* 0x008fe20004000000 */
[----:B------:R-:W-:Y:S01]  /*d990*/  MUFU.TANH R11, R11 ;  /* 0x0000000b000b7308 */ /* 0x000fe20000002400 */
[----:B------:R-:W-:-:S02]  /*d9a0*/  ISETP.GE.AND P4, PT, R3, R5, PT ;  /* 0x000000050300720c */ /* 0x000fc40003f86270 */
[----:B------:R-:W-:Y:S02]  /*d9b0*/  ISETP.GE.AND P0, PT, R3, R4, PT ;  /* 0x000000040300720c */ /* 0x000fe40003f06270 */
[----:B------:R-:W-:Y:S01]  /*d9c0*/  IADD3 R3, R2, 0xd8, RZ ;  /* 0x000000d802037810 */ /* 0x000fe20007ffe0ff */
[----:B--2---:R-:W-:Y:S01]  /*d9d0*/  FMUL.FTZ R6, R25, c[0x0][0x2ec] ;  /* 0x0000bb0019067a20 */ /* 0x004fe20000410000 */
[----:B------:R-:W-:Y:S01]  /*d9e0*/  FSEL R53, R53, -INF , !P3 ;  /* 0xff80000035357808 */ /* 0x000fe20005800000 */
[----:B------:R1:W-:Y:S01]  /*d9f0*/  MUFU.TANH R21, R7 ;  /* 0x0000000700157308 */ /* 0x0003e20000002400 */
[----:B----4-:R-:W-:Y:S02]  /*da00*/  FSEL R48, R48, -INF , !P5 ;  /* 0xff80000030307808 */ /* 0x010fe40006800000 */
[----:B------:R-:W-:Y:S02]  /*da10*/  ISETP.GE.AND P6, PT, R3, R5, PT ;  /* 0x000000050300720c */ /* 0x000fe40003fc6270 */
[----:B------:R-:W-:-:S02]  /*da20*/  FSEL R159, R49, -INF , !P1 ;  /* 0xff800000319f7808 */ /* 0x000fc40004800000 */
[----:B------:R-:W-:Y:S01]  /*da30*/  FSEL R161, R46, -INF , !P2 ;  /* 0xff8000002ea17808 */ /* 0x000fe20005000000 */
[----:B------:R2:W3:Y:S01]  /*da40*/  MUFU.TANH R22, R6 ;  /* 0x0000000600167308 */ /* 0x0004e20000002400 */
[----:B------:R-:W-:Y:S02]  /*da50*/  FSEL R50, R44, -INF , !P6 ;  /* 0xff8000002c327808 */ /* 0x000fe40007000000 */
[-C--:B------:R-:W-:Y:S02]  /*da60*/  ISETP.GE.AND P1, PT, R3, R4.reuse, PT ;  /* 0x000000040300720c */ /* 0x080fe40003f26270 */
[----:B------:R-:W-:Y:S02]  /*da70*/  IADD3 R3, R2, 0xe0, RZ ;  /* 0x000000e002037810 */ /* 0x000fe40007ffe0ff */
[----:B------:R-:W-:Y:S01]  /*da80*/  FSEL R163, R45, -INF , !P0 ;  /* 0xff8000002da37808 */ /* 0x000fe20004000000 */
[----:B-1----:R-:W-:Y:S01]  /*da90*/  FMUL.FTZ R7, R16, c[0x0][0x2ec] ;  /* 0x0000bb0010077a20 */ /* 0x002fe20000410000 */
[----:B------:R-:W-:-:S02]  /*daa0*/  ISETP.GE.AND P0, PT, R3, R4, PT ;  /* 0x000000040300720c */ /* 0x000fc40003f06270 */
[----:B------:R-:W-:Y:S01]  /*dab0*/  FSEL R49, R47, -INF , !P4 ;  /* 0xff8000002f317808 */ /* 0x000fe20006000000 */
[----:B------:R1:W-:Y:S01]  /*dac0*/  MUFU.TANH R16, R7 ;  /* 0x0000000700107308 */ /* 0x0003e20000002400 */
[----:B------:R-:W-:Y:S02]  /*dad0*/  ISETP.GE.AND P4, PT, R3, R5, PT ;  /* 0x000000050300720c */ /* 0x000fe40003f86270 */
[----:B------:R-:W-:Y:S01]  /*dae0*/  IADD3 R3, R2, 0xe8, RZ ;  /* 0x000000e802037810 */ /* 0x000fe20007ffe0ff */
[----:B--2---:R-:W-:Y:S01]  /*daf0*/  FMUL.FTZ R6, R26, c[0x0][0x2ec] ;  /* 0x0000bb001a067a20 */ /* 0x004fe20000410000 */
[----:B-----5:R-:W-:Y:S02]  /*db00*/  FSEL R186, R28, -INF , !P0 ;  /* 0xff8000001cba7808 */ /* 0x020fe40004000000 */
[----:B------:R-:W-:Y:S01]  /*db10*/  FSEL R162, R38, -INF , !P1 ;  /* 0xff80000026a27808 */ /* 0x000fe20004800000 */
[----:B------:R2:W4:Y:S01]  /*db20*/  MUFU.TANH R20, R6 ;  /* 0x0000000600147308 */ /* 0x0005220000002400 */
[----:B------:R-:W-:Y:S01]  /*db30*/  FSEL R95, R33, -INF , !P4 ;  /* 0xff800000215f7808 */ /* 0x000fe20006000000 */
[----:B-1----:R-:W-:-:S06]  /*db40*/  FMUL.FTZ R7, R17, c[0x0][0x2ec] ;  /* 0x0000bb0011077a20 */ /* 0x002fcc0000410000 */
        /* <DEDUP_REMOVED lines=14> */
[----:B------:R-:W-:Y:S02]  /*dc30*/  IADD3 R3, R2, 0xe9, RZ ;  /* 0x000000e902037810 */ /* 0x000fe40007ffe0ff */
[----:B------:R-:W-:Y:S01]  /*dc40*/  FSEL R103, R32, -INF , !P6 ;  /* 0xff80000020677808 */ /* 0x000fe20007000000 */
[----:B------:R2:W5:Y:S01]  /*dc50*/  MUFU.TANH R13, R6 ;  /* 0x00000006000d7308 */ /* 0x0005620000002400 */
        /* <DEDUP_REMOVED lines=8> */
[----:B---3--:R-:W-:Y:S02]  /*dce0*/  FSEL R104, R22, -INF , !P4 ;  /* 0xff80000016687808 */ /* 0x008fe40006000000 */
        /* <DEDUP_REMOVED lines=8> */
[----:B----4-:R-:W-:Y:S02]  /*dd70*/  FSEL R188, R20, -INF , !P3 ;  /* 0xff80000014bc7808 */ /* 0x010fe40005800000 */
[----:B------:R-:W-:Y:S02]  /*dd80*/  ISETP.GE.AND P3, PT, R3, R5, PT ;  /* 0x000000050300720c */ /* 0x000fe40003f66270 */
[----:B------:R-:W-:Y:S02]  /*dd90*/  @P0 LOP3.LUT R184, R184, 0x1, RZ, 0xfc, !PT ;  /* 0x00000001b8b80812 */ /* 0x000fe400078efcff */
[-C--:B------:R-:W-:Y:S01]  /*dda0*/  ISETP.GE.AND P0, PT, R6, R4.reuse, PT ;  /* 0x000000040600720c */ /* 0x080fe20003f06270 */
[----:B------:R-:W-:Y:S01]  /*ddb0*/  FMUL.FTZ R6, R9, c[0x0][0x2ec] ;  /* 0x0000bb0009067a20 */ /* 0x000fe20000410000 */
[----:B------:R-:W-:Y:S02]  /*ddc0*/  LOP3.LUT P2, RZ, R184, 0x1, RZ, 0xc0, !PT ;  /* 0x00000001b8ff7812 */ /* 0x000fe4000784c0ff */
[----:B-----5:R-:W-:Y:S01]  /*ddd0*/  FSEL R194, R13, -INF , !P0 ;  /* 0xff8000000dc27808 */ /* 0x020fe20004000000 */
[----:B------:R2:W3:Y:S01]  /*dde0*/  MUFU.TANH R7, R6 ;  /* 0x0000000600077308 */ /* 0x0004e20000002400 */
[----:B------:R-:W-:Y:S01]  /*ddf0*/  ISETP.GE.AND P0, PT, R2, R4, PT ;  /* 0x000000040200720c */ /* 0x000fe20003f06270 */
[----:B------:R-:W-:Y:S01]  /*de00*/  FMUL.FTZ R2, R52, c[0x0][0x2ec] ;  /* 0x0000bb0034027a20 */ /* 0x000fe20000410000 */
[----:B------:R-:W-:-:S02]  /*de10*/  FSEL R105, R16, -INF , !P2 ;  /* 0xff80000010697808 */ /* 0x000fc40005000000 */
[----:B------:R-:W-:Y:S02]  /*de20*/  ISETP.GE.AND P2, PT, R3, R4, PT ;  /* 0x000000040300720c */ /* 0x000fe40003f46270 */
[----:B------:R-:W-:Y:S01]  /*de30*/  FSEL R160, R14, -INF , !P6 ;  /* 0xff8000000ea07808 */ /* 0x000fe20007000000 */
[----:B------:R-:W4:Y:S01]  /*de40*/  MUFU.TANH R2, R2 ;  /* 0x0000000200027308 */ /* 0x000f220000002400 */
[----:B------:R-:W-:Y:S02]  /*de50*/  ISETP.GT.AND P6, PT, R236, R245, PT ;  /* 0x000000f5ec00720c */ /* 0x000fe40003fc4270 */
        /* <DEDUP_REMOVED lines=69> */
.L_x_2566:
[----:B------:R-:W-:-:S05]  /*e2b0*/  IMAD.MOV.U32 R2, RZ, RZ, c[0x0][0x198] ;  /* 0x00006600ff027624 */ /* 0x000fca00078e00ff */
[----:B------:R-:W-:-:S04]  /*e2c0*/  LEA R2, -R2, RZ, 0x8 ;  /* 0x000000ff02027211 */ /* 0x000fc800078e41ff */
[----:B------:R-:W-:Y:S02]  /*e2d0*/  SHF.R.S32.HI R3, RZ, 0x1f, R2 ;  /* 0x0000001fff037819 */ /* 0x000fe40000011402 */
.L_x_2567:
        /* <DEDUP_REMOVED lines=34> */
.L_x_2565:
        /* <DEDUP_REMOVED lines=160> */
[----:B------:R4:W5:Y:S01]  /*ef00*/  MUFU.EX2 R9, R7 ;  /* 0x0000000700097308 */ /* 0x0009620000000800 */
        /* <DEDUP_REMOVED lines=91> */
[----:B-1----:R-:W-:-:S06]  /*f4c0*/  FFMA.FTZ R0, R118, c[0x0][0x23c], -R2 ;  /* 0x00008f0076007a23 */ /* 0x002fcc0000010802 */
[----:B------:R1:W4:Y:S02]  /*f4d0*/  MUFU.EX2 R55, R0 ;  /* 0x0000000000377308 */ /* 0x0003240000000800 */
[----:B-1----:R-:W-:Y:S01]  /*f4e0*/  FFMA.FTZ R0, R120, c[0x0][0x23c], -R2 ;  /* 0x00008f0078007a23 */ /* 0x002fe20000010802 */
[----:B-----5:R-:W-:Y:S02]  /*f4f0*/  MOV R120, R9 ;  /* 0x0000000900787202 */ /* 0x020fe40000000f00 */
[----:B---3--:R-:W-:-:S03]  /*f500*/  F2FP.PACK_AB R9, R21, R52 ;  /* 0x000000341509723e */ /* 0x008fc600000000ff */
[----:B------:R1:W3:Y:S01]  /*f510*/  MUFU.EX2 R58, R0 ;  /* 0x00000000003a7308 */ /* 0x0002e20000000800 */
[----:B------:R-:W-:-:S04]  /*f520*/  FADD.FTZ R21, R52, R21 ;  /* 0x0000001534157221 */ /* 0x000fc80000010000 */
[----:B----4-:R-:W-:Y:S02]  /*f530*/  FADD.FTZ R21, R55, R21 ;  /* 0x0000001537157221 */ /* 0x010fe40000010000 */
[----:B-1----:R-:W-:Y:S01]  /*f540*/  FFMA.FTZ R0, R114, c[0x0][0x23c], -R2 ;  /* 0x00008f0072007a23 */ /* 0x002fe20000010802 */
[----:B---3--:R-:W-:-:S03]  /*f550*/  F2FP.PACK_AB R11, R58, R55 ;  /* 0x000000373a0b723e */ /* 0x008fc600000000ff */
[----:B------:R1:W-:Y:S04]  /*f560*/  MUFU.EX2 R59, R0 ;  /* 0x00000000003b7308 */ /* 0x0003e80000000800 */
        /* <DEDUP_REMOVED lines=178> */
[C---:B---3--:R-:W-:Y:S08]  /*10090*/  HMMA.16816.F32 R32, R8.reuse, R36, R28 ;  /* 0x000000240820723c */ /* 0x048ff0000000181c */
[----:B------:R-:W-:Y:S01]  /*100a0*/  HMMA.16816.F32 R28, R8, R38, R24 ;  /* 0x00000026081c723c */ /* 0x000fe20000001818 */
[----:B-1----:R-:W-:-:S04]  /*100b0*/  FFMA.FTZ R0, R110, c[0x0][0x23c], -R2 ;  /* 0x00008f006e007a23 */ /* 0x002fc80000010802 */
[----:B------:R1:W-:Y:S03]  /*100c0*/  MUFU.EX2 R22, R0 ;  /* 0x0000000000167308 */ /* 0x0003e60000000800 */
[C---:B----4-:R-:W-:Y:S07]  /*100d0*/  HMMA.16816.F32 R36, R8.reuse, R40, R16 ;  /* 0x000000280824723c */ /* 0x050fee0000001810 */
        /* <DEDUP_REMOVED lines=306> */
.L_x_2569:
[----:B------:R-:W-:-:S05]  /*11400*/  IMAD.MOV.U32 R0, RZ, RZ, c[0x0][0x1a0] ;  /* 0x00006800ff007624 */ /* 0x000fca00078e00ff */
[----:B------:R-:W-:-:S04]  /*11410*/  LEA R0, -R0, RZ, 0x8 ;  /* 0x000000ff00007211 */ /* 0x000fc800078e41ff */
[----:B------:R-:W-:Y:S02]  /*11420*/  SHF.R.S32.HI R2, RZ, 0x1f, R0 ;  /* 0x0000001fff027819 */ /* 0x000fe40000011400 */
.L_x_2570:
[----:B------:R-:W-:Y:S01]  /*11430*/  ULDC.64 UR4, c[0x0][0x1a0] ;  /* 0x0000680000047ab9 */ /* 0x000fe20000000a00 */
[----:B------:R-:W-:Y:S01]  /*11440*/  LEA R242, P0, R0, R242, 0x1 ;  /* 0x000000f200f27211 */ /* 0x000fe200078008ff */
[----:B------:R-:W-:Y:S01]  /*11450*/  USHF.L.U32 UR9, UR4, 0x6, URZ ;  /* 0x0000000604097899 */ /* 0x000fe2000800063f */
[----:B------:R-:W-:Y:S01]  /*11460*/  LOP3.LUT R184, R184, 0xfffffffd, RZ, 0xc0, !PT ;  /* 0xfffffffdb8b87812 */ /* 0x000fe200078ec0ff */
[----:B------:R-:W-:Y:S01]  /*11470*/  UMOV UR8, 0x6 ;  /* 0x0000000600087882 */ /* 0x000fe20000000000 */
[----:B------:R-:W-:Y:S01]  /*11480*/  LEA.HI.X R241, R0, R241, R2, 0x1, P0 ;  /* 0x000000f100f17211 */ /* 0x000fe200000f0c02 */
[----:B------:R-:W-:Y:S01]  /*11490*/  USHF.L.U64.HI UR5, UR4, UR8, UR5 ;  /* 0x0000000804057299 */ /* 0x000fe20008010205 */
[----:B------:R-:W-:Y:S01]  /*114a0*/  IMAD.MOV.U32 R16, RZ, RZ, R242 ;  /* 0x000000ffff107224 */ /* 0x000fe200078e00f2 */
[----:B------:R-:W-:Y:S02]  /*114b0*/  IADD3 R6, P0, R242, UR9, RZ ;  /* 0x00000009f2067c10 */ /* 0x000fe4000ff1e0ff */
[----:B------:R-:W-:Y:S01]  /*114c0*/  IMAD.MOV.U32 R17, RZ, RZ, R241 ;  /* 0x000000ffff117224 */ /* 0x000fe200078e00f1 */
[----:B------:R-:W-:-:S02]  /*114d0*/  ISETP.GT.AND P6, PT, R236, R245, PT ;  /* 0x000000f5ec00720c */ /* 0x000fc40003fc4270 */
        /* <DEDUP_REMOVED lines=24> */
[----:B------:R-:W-:Y:S04]  /*11660*/  LDSM.16.M88.4 R24, [R134+0x1000] ;  /* 0x001000008618783b */ /* 0x000fe80000000200 */
[----:B-----5:R-:W-:Y:S04]  /*11670*/  LDSM.16.M88.4 R8, [R167] ;  /* 0x00000000a708783b */ /* 0x020fe80000000200 */
[----:B------:R-:W-:Y:S04]  /*11680*/  LDSM.16.M88.4 R32, [R165] ;  /* 0x00000000a520783b */ /* 0x000fe80000000200 */
[----:B------:R-:W-:Y:S04]  /*11690*/  LDSM.16.M88.4 R40, [R134+0x1400] ;  /* 0x001400008628783b */ /* 0x000fe80000000200 */
[----:B------:R-:W-:Y:S04]  /*116a0*/  LDSM.16.M88.4 R48, [R182] ;  /* 0x00000000b630783b */ /* 0x000fe80000000200 */
[----:B------:R-:W-:Y:S04]  /*116b0*/  LDSM.16.M88.4 R56, [R134+0x1800] ;  /* 0x001800008638783b */ /* 0x000fe80000000200 */
[----:B----4-:R-:W1:Y:S04]  /*116c0*/  LDSM.16.M88.4 R12, [R166] ;  /* 0x00000000a60c783b */ /* 0x010e680000000200 */
[----:B------:R-:W3:Y:S04]  /*116d0*/  LDSM.16.M88.4 R44, [R181] ;  /* 0x00000000b52c783b */ /* 0x000ee80000000200 */
[----:B------:R-:W4:Y:S04]  /*116e0*/  LDSM.16.M88.4 R52, [R134+0x1c00] ;  /* 0x001c00008634783b */ /* 0x000f280000000200 */
[----:B--2---:R-:W2:Y:S04]  /*116f0*/  S2R R7, SR_TID.X ;  /* 0x0000000000077919 */ /* 0x004ea80000002100 */
[----:B------:R-:W0:Y:S01]  /*11700*/  LDGDEPBAR ;  /* 0x00000000000079af */ /* 0x000e220000000000 */
[----:B--2---:R-:W-:Y:S01]  /*11710*/  IMAD.SHL.U32 R7, R7, 0x2, RZ ;  /* 0x0000000207077824 */ /* 0x004fe200078e00ff */
        /* <DEDUP_REMOVED lines=23> */
[----:B---3--:R-:W-:Y:S04]  /*11890*/  HMMA.16816.F32 R32, R8, R44, R24 ;  /* 0x0000002c0820723c */ /* 0x008fe80000001818 */
[----:B------:R3:W-:Y:S04]  /*118a0*/  MUFU.TANH R104, R19 ;  /* 0x0000001300687308 */ /* 0x0007e80000002400 */
[C---:B------:R-:W-:Y:S01]  /*118b0*/  HMMA.16816.F32 R24, R12.reuse, R58, RZ ;  /* 0x0000003a0c18723c */ /* 0x040fe200000018ff */
[----:B------:R-:W-:Y:S03]  /*118c0*/  LDSM.16.M88.4 R56, [R134+0x2000] ;  /* 0x002000008638783b */ /* 0x000fe60000000200 */
[----:B------:R-:W-:Y:S04]  /*118d0*/  MUFU.TANH R86, R28 ;  /* 0x0000001c00567308 */ /* 0x000fe80000002400 */
[----:B---3--:R-:W-:Y:S01]  /*118e0*/  HMMA.16816.F32 R16, R12, R42, RZ ;  /* 0x0000002a0c10723c */ /* 0x008fe200000018ff */
[----:B------:R-:W3:Y:S03]  /*118f0*/  LDSM.16.M88.4 R40, [R180] ;  /* 0x00000000b428783b */ /* 0x000ee60000000200 */
[----:B------:R-:W-:Y:S04]  /*11900*/  MUFU.TANH R83, R29 ;  /* 0x0000001d00537308 */ /* 0x000fe80000002400 */
[----:B------:R-:W-:-:S02]  /*11910*/  FMUL.FTZ R32, R32, c[0x0][0x2ec] ;  /* 0x0000bb0020207a20 */ /* 0x000fc40000410000 */
[----:B------:R-:W-:Y:S02]  /*11920*/  FMUL.FTZ R33, R33, c[0x0][0x2ec] ;  /* 0x0000bb0021217a20 */ /* 0x000fe40000410000 */
[----:B------:R-:W-:Y:S01]  /*11930*/  FMUL.FTZ R34, R34, c[0x0][0x2ec] ;  /* 0x0000bb0022227a20 */ /* 0x000fe20000410000 */
[----:B------:R-:W5:Y:S01]  /*11940*/  MUFU.TANH R101, R30 ;  /* 0x0000001e00657308 */ /* 0x000f620000002400 */
[----:B------:R-:W-:-:S07]  /*11950*/  FMUL.FTZ R35, R35, c[0x0][0x2ec] ;  /* 0x0000bb0023237a20 */ /* 0x000fce0000410000 */
[----:B------:R4:W1:Y:S03]  /*11960*/  MUFU.TANH R102, R31 ;  /* 0x0000001f00667308 */ /* 0x0008660000002400 */
[----:B------:R-:W-:Y:S01]  /*11970*/  HMMA.16816.F32 R16, R8, R50, R16 ;  /* 0x000000320810723c */ /* 0x000fe20000001810 */
[----:B------:R-:W-:Y:S04]  /*11980*/  LDSM.16.M88.4 R48, [R134+0x2400] ;  /* 0x002400008630783b */ /* 0x000fe80000000200 */
[----:B------:R-:W1:Y:S03]  /*11990*/  MUFU.TANH R82, R36 ;  /* 0x0000002400527308 */ /* 0x000e660000002400 */
[----:B----4-:R-:W-:Y:S05]  /*119a0*/  HMMA.16816.F32 R28, R12, R52, RZ ;  /* 0x000000340c1c723c */ /* 0x010fea00000018ff */
[----:B------:R-:W4:Y:S08]  /*119b0*/  MUFU.TANH R85, R37 ;  /* 0x0000002500557308 */ /* 0x000f300000002400 */
[----:B------:R-:W-:Y:S03]  /*119c0*/  MUFU.TANH R103, R38 ;  /* 0x0000002600677308 */ /* 0x000fe60000002400 */
        /* <DEDUP_REMOVED lines=21> */
[----:B------:R-:W-:Y:S08]  /*11b20*/  MUFU.TANH R111, R34 ;  /* 0x00000022006f7308 */ /* 0x000ff00000002400 */
        /* <DEDUP_REMOVED lines=19> */
[----:B------:R-:W-:Y:S06]  /*11c60*/  MUFU.TANH R115, R38 ;  /* 0x0000002600737308 */ /* 0x000fec0000002400 */
        /* <DEDUP_REMOVED lines=86> */
[--C-:B------:R-:W-:Y:S01]  /*121d0*/  LOP3.LUT R2, R0, 0x1, R7.reuse, 0xfe, !PT ;  /* 0x0000000100027812 */ /* 0x100fe200078efe07 */
[----:B-1----:R-:W-:Y:S03]  /*121e0*/  HMMA.16816.F32 R28, R12, R48, RZ ;  /* 0x000000300c1c723c */ /* 0x002fe600000018ff */
[C---:B------:R-:W-:Y:S01]  /*121f0*/  ISETP.GE.AND P2, PT, R2.reuse, R5, PT ;  /* 0x000000050200720c */ /* 0x040fe20003f46270 */
[----:B------:R1:W4:Y:S01]  /*12200*/  MUFU.TANH R156, R19 ;  /* 0x00000013009c7308 */ /* 0x0003220000002400 */
[----:B------:R-:W-:Y:S02]  /*12210*/  ISETP.GE.AND P3, PT, R2, R4, PT ;  /* 0x000000040200720c */ /* 0x000fe40003f66270 */
[----:B------:R-:W-:-:S02]  /*12220*/  LOP3.LUT R2, R0, 0x9, R7, 0xfe, !PT ;  /* 0x0000000900027812 */ /* 0x000fc400078efe07 */
[----:B------:R-:W-:Y:S02]  /*12230*/  @P1 LOP3.LUT R184, R184, 0x2, RZ, 0xfc, !PT ;  /* 0x00000002b8b81812 */ /* 0x000fe400078efcff */
[----:B------:R-:W-:Y:S02]  /*12240*/  ISETP.GE.AND P1, PT, R6, R5, PT ;  /* 0x000000050600720c */ /* 0x000fe40003f26270 */
[----:B------:R-:W-:Y:S02]  /*12250*/  LOP3.LUT R184, R184, 0xfffffffe, RZ, 0xc0, !PT ;  /* 0xfffffffeb8b87812 */ /* 0x000fe400078ec0ff */
[----:B------:R-:W-:Y:S01]  /*12260*/  FSEL R84, R84, -INF , !P1 ;  /* 0xff80000054547808 */ /* 0x000fe20004800000 */
[----:B------:R-:W-:Y:S01]  /*12270*/  FMUL.FTZ R32, R32, c[0x0][0x2ec] ;  /* 0x0000bb0020207a20 */ /* 0x000fe20000410000 */
[----:B------:R-:W-:Y:S01]  /*12280*/  @P0 LOP3.LUT R184, R184, 0x1, RZ, 0xfc, !PT ;  /* 0x00000001b8b80812 */ /* 0x000fe200078efcff */
[----:B------:R-:W-:Y:S01]  /*12290*/  FMUL.FTZ R33, R33, c[0x0][0x2ec] ;  /* 0x0000bb0021217a20 */ /* 0x000fe20000410000 */
[----:B------:R-:W-:Y:S01]  /*122a0*/  ISETP.GE.AND P0, PT, R6, R4, PT ;  /* 0x000000040600720c */ /* 0x000fe20003f06270 */
[----:B-1----:R-:W-:Y:S01]  /*122b0*/  HMMA.16816.F32 R16, R8, R42, R24 ;  /* 0x0000002a0810723c */ /* 0x002fe20000001818 */
[----:B------:R-:W1:Y:S01]  /*122c0*/  LDSM.16.M88.4 R40, [R134+0x3800] ;  /* 0x003800008628783b */ /* 0x000e620000000200 */
[----:B------:R-:W-:Y:S01]  /*122d0*/  FMUL.FTZ R34, R34, c[0x0][0x2ec] ;  /* 0x0000bb0022227a20 */ /* 0x000fe20000410000 */
[----:B------:R-:W-:Y:S01]  /*122e0*/  MUFU.TANH R57, R33 ;  /* 0x0000002100397308 */ /* 0x000fe20000002400 */
[----:B------:R-:W-:Y:S01]  /*122f0*/  FMUL.FTZ R35, R35, c[0x0][0x2ec] ;  /* 0x0000bb0023237a20 */ /* 0x000fe20000410000 */
[----:B------:R-:W-:-:S02]  /*12300*/  LOP3.LUT R6, R0, 0x8, R7, 0xfe, !PT ;  /* 0x0000000800067812 */ /* 0x000fc400078efe07 */
[----:B------:R-:W-:Y:S01]  /*12310*/  FSEL R100, R100, -INF , !P0 ;  /* 0xff80000064647808 */ /* 0x000fe20004000000 */
[----:B------:R-:W-:Y:S01]  /*12320*/  HMMA.16816.F32 R24, R12, R54, RZ ;  /* 0x000000360c18723c */ /* 0x000fe200000018ff */
[----:B------:R-:W-:Y:S02]  /*12330*/  FSEL R87, R87, -INF , !P2 ;  /* 0xff80000057577808 */ /* 0x000fe40005000000 */
[----:B------:R-:W-:Y:S01]  /*12340*/  MUFU.TANH R55, R32 ;  /* 0x0000002000377308 */ /* 0x000fe20000002400 */
[-C--:B------:R-:W-:Y:S02]  /*12350*/  ISETP.GE.AND P0, PT, R6, R4.reuse, PT ;  /* 0x000000040600720c */ /* 0x080fe40003f06270 */
[C---:B------:R-:W-:Y:S02]  /*12360*/  ISETP.GE.AND P1, PT, R2.reuse, R5, PT ;  /* 0x000000050200720c */ /* 0x040fe40003f26270 */
[----:B---3--:R-:W-:Y:S01]  /*12370*/  HMMA.16816.F32 R28, R8, R36, R28 ;  /* 0x00000024081c723c */ /* 0x008fe2000000181c */
[----:B------:R-:W-:-:S02]  /*12380*/  ISETP.GE.AND P2, PT, R2, R4, PT ;  /* 0x000000040200720c */ /* 0x000fc40003f46270 */
[----:B------:R-:W-:Y:S01]  /*12390*/  MUFU.TANH R160, R34 ;  /* 0x0000002200a07308 */ /* 0x000fe20000002400 */
[----:B------:R-:W-:Y:S02]  /*123a0*/  LOP3.LUT R2, R0, 0x11, R7, 0xfe, !PT ;  /* 0x0000001100027812 */ /* 0x000fe400078efe07 */
[----:B-----5:R-:W-:Y:S02]  /*123b0*/  FSEL R101, R101, -INF , !P0 ;  /* 0xff80000065657808 */ /* 0x020fe40004000000 */
        /* <DEDUP_REMOVED lines=8> */
[----:B------:R-:W-:Y:S02]  /*12440*/  ISETP.GE.AND P2, PT, R2, R4, PT ;  /* 0x000000040200720c */ /* 0x000fe40003f46270 */
[----:B------:R-:W3:Y:S01]  /*12450*/  MUFU.TANH R56, R16 ;  /* 0x0000001000387308 */ /* 0x000ee20000002400 */
[C-C-:B------:R-:W-:Y:S02]  /*12460*/  LOP3.LUT R6, R0.reuse, 0x10, R7.reuse, 0xfe, !PT ;  /* 0x0000001000067812 */ /* 0x140fe400078efe07 */
        /* <DEDUP_REMOVED lines=10> */
[----:B------:R-:W5:Y:S01]  /*12510*/  MUFU.TANH R159, R18 ;  /* 0x00000012009f7308 */ /* 0x000f620000002400 */
[C---:B------:R-:W-:Y:S02]  /*12520*/  ISETP.GE.AND P4, PT, R2.reuse, R5, PT ;  /* 0x000000050200720c */ /* 0x040fe40003f86270 */
[----:B------:R-:W-:Y:S02]  /*12530*/  ISETP.GE.AND P1, PT, R2, R4, PT ;  /* 0x000000040200720c */ /* 0x000fe40003f26270 */
[----:B------:R-:W-:Y:S02]  /*12540*/  LOP3.LUT R2, R0, 0x19, R7, 0xfe, !PT ;  /* 0x0000001900027812 */ /* 0x000fe400078efe07 */
[----:B------:R-:W-:Y:S01]  /*12550*/  FSEL R82, R82, -INF , !P3 ;  /* 0xff80000052527808 */ /* 0x000fe20005800000 */
[----:B------:R1:W1:Y:S01]  /*12560*/  MUFU.TANH R161, R19 ;  /* 0x0000001300a17308 */ /* 0x0002620000002400 */
[----:B------:R-:W-:-:S02]  /*12570*/  FSEL R85, R85, -INF , !P0 ;  /* 0xff80000055557808 */ /* 0x000fc40004000000 */
[-C--:B------:R-:W-:Y:S02]  /*12580*/  ISETP.GE.AND P5, PT, R6, R4.reuse, PT ;  /* 0x000000040600720c */ /* 0x080fe40003fa6270 */
[C---:B------:R-:W-:Y:S02]  /*12590*/  ISETP.GE.AND P3, PT, R2.reuse, R5, PT ;  /* 0x000000050200720c */ /* 0x040fe40003f66270 */
[----:B------:R-:W-:Y:S01]  /*125a0*/  ISETP.GE.AND P0, PT, R2, R4, PT ;  /* 0x000000040200720c */ /* 0x000fe20003f06270 */
[----:B------:R-:W-:Y:S01]  /*125b0*/  MUFU.TANH R189, R30 ;  /* 0x0000001e00bd7308 */ /* 0x000fe20000002400 */
[C-C-:B------:R-:W-:Y:S02]  /*125c0*/  LOP3.LUT R2, R0.reuse, 0x20, R7.reuse, 0xfe, !PT ;  /* 0x0000002000027812 */ /* 0x140fe400078efe07 */
[----:B------:R-:W-:Y:S02]  /*125d0*/  LOP3.LUT R6, R0, 0x21, R7, 0xfe, !PT ;  /* 0x0000002100067812 */ /* 0x000fe400078efe07 */
[----:B------:R-:W-:-:S02]  /*125e0*/  FSEL R107, R107, -INF , !P2 ;  /* 0xff8000006b6b7808 */ /* 0x000fc40005000000 */
[----:B------:R-:W-:Y:S01]  /*125f0*/  FSEL R80, R80, -INF , !P4 ;  /* 0xff80000050507808 */ /* 0x000fe20006000000 */
[----:B-1----:R-:W-:Y:S01]  /*12600*/  HMMA.16816.F32 R16, R8, R46, R24 ;  /* 0x0000002e0810723c */ /* 0x002fe20000001818 */
[----:B------:R-:W1:Y:S01]  /*12610*/  LDSM.16.M88.4 R44, [R173] ;  /* 0x00000000ad2c783b */ /* 0x000e620000000200 */
[----:B------:R-:W-:Y:S01]  /*12620*/  MUFU.TANH R22, R31 ;  /* 0x0000001f00167308 */ /* 0x000fe20000002400 */
[----:B------:R-:W-:Y:S02]  /*12630*/  FSEL R108, R108, -INF , !P1 ;  /* 0xff8000006c6c7808 */ /* 0x000fe40004800000 */
[----:B------:R-:W-:Y:S02]  /*12640*/  FSEL R109, R109, -INF , !P0 ;  /* 0xff8000006d6d7808 */ /* 0x000fe40004000000 */
[CC--:B------:R-:W-:Y:S01]  /*12650*/  ISETP.GE.AND P2, PT, R2.reuse, R5.reuse, PT ;  /* 0x000000050200720c */ /* 0x0c0fe20003f46270 */
[----:B------:R-:W-:Y:S01]  /*12660*/  HMMA.16816.F32 R24, R12, R50, RZ ;  /* 0x000000320c18723c */ /* 0x000fe200000018ff */
[----:B------:R-:W-:Y:S01]  /*12670*/  ISETP.GE.AND P4, PT, R2, R4, PT ;  /* 0x000000040200720c */ /* 0x000fe20003f86270 */
[----:B------:R-:W-:Y:S01]  /*12680*/  MUFU.TANH R51, R28 ;  /* 0x0000001c00337308 */ /* 0x000fe20000002400 */
[----:B------:R-:W-:-:S02]  /*12690*/  ISETP.GE.AND P1, PT, R6, R5, PT ;  /* 0x000000050600720c */ /* 0x000fc40003f26270 */
[-C--:B------:R-:W-:Y:S02]  /*126a0*/  ISETP.GE.AND P0, PT, R6, R4.reuse, PT ;  /* 0x000000040600720c */ /* 0x080fe40003f06270 */
[C-C-:B------:R-:W-:Y:S02]  /*126b0*/  LOP3.LUT R2, R0.reuse, 0x28, R7.reuse, 0xfe, !PT ;  /* 0x0000002800027812 */ /* 0x140fe400078efe07 */
[----:B------:R-:W-:Y:S01]  /*126c0*/  LOP3.LUT R6, R0, 0x29, R7, 0xfe, !PT ;  /* 0x0000002900067812 */ /* 0x000fe200078efe07 */
[----:B------:R-:W-:Y:S01]  /*126d0*/  MUFU.TANH R50, R29 ;  /* 0x0000001d00327308 */ /* 0x000fe20000002400 */
[----:B------:R-:W-:Y:S02]  /*126e0*/  FSEL R77, R77, -INF , !P3 ;  /* 0xff8000004d4d7808 */ /* 0x000fe40005800000 */
[----:B------:R-:W-:Y:S02]  /*126f0*/  FSEL R78, R78, -INF , !P2 ;  /* 0xff8000004e4e7808 */ /* 0x000fe40005000000 */
[----:B------:R-:W-:Y:S01]  /*12700*/  FSEL R81, R81, -INF , !P1 ;  /* 0xff80000051517808 */ /* 0x000fe20004800000 */
[----:B------:R-:W-:Y:S01]  /*12710*/  FMUL.FTZ R16, R16, c[0x0][0x2ec] ;  /* 0x0000bb0010107a20 */ /* 0x000fe20000410000 */
[----:B------:R-:W-:Y:S01]  /*12720*/  FSEL R114, R114, -INF , !P0 ;  /* 0xff80000072727808 */ /* 0x000fe20004000000 */
[----:B------:R-:W-:Y:S01]  /*12730*/  FMUL.FTZ R17, R17, c[0x0][0x2ec] ;  /* 0x0000bb0011117a20 */ /* 0x000fe20000410000 */
[-C--:B------:R-:W-:Y:S01]  /*12740*/  ISETP.GE.AND P3, PT, R2, R5.reuse, PT ;  /* 0x000000050200720c */ /* 0x080fe20003f66270 */
[----:B------:R-:W-:Y:S01]  /*12750*/  FMUL.FTZ R18, R18, c[0x0][0x2ec] ;  /* 0x0000bb0012127a20 */ /* 0x000fe20000410000 */
[----:B------:R-:W1:Y:S01]  /*12760*/  MUFU.TANH R52, R16 ;  /* 0x0000001000347308 */ /* 0x000e620000002400 */
[----:B------:R-:W-:Y:S01]  /*12770*/  FMUL.FTZ R19, R19, c[0x0][0x2ec] ;  /* 0x0000bb0013137a20 */ /* 0x000fe20000410000 */
[----:B------:R-:W-:Y:S01]  /*12780*/  ISETP.GE.AND P1, PT, R2, R4, PT ;  /* 0x000000040200720c */ /* 0x000fe20003f26270 */
[----:B------:R-:W-:Y:S01]  /*12790*/  HMMA.16816.F32 R32, R8, R38, R24 ;  /* 0x000000260820723c */ /* 0x000fe20000001818 */
[----:B------:R-:W1:Y:S01]  /*127a0*/  LDSM.16.M88.4 R36, [R134+0x3c00] ;  /* 0x003c00008624783b */ /* 0x000e620000000200 */
[----:B------:R-:W-:-:S02]  /*127b0*/  ISETP.GE.AND P2, PT, R6, R5, PT ;  /* 0x000000050600720c */ /* 0x000fc40003f46270 */
[----:B------:R-:W-:Y:S01]  /*127c0*/  ISETP.GE.AND P0, PT, R6, R4, PT ;  /* 0x000000040600720c */ /* 0x000fe20003f06270 */
[----:B------:R-:W-:Y:S01]  /*127d0*/  MUFU.TANH R53, R17 ;  /* 0x0000001100357308 */ /* 0x000fe20000002400 */
[C-C-:B------:R-:W-:Y:S02]  /*127e0*/  LOP3.LUT R2, R0.reuse, 0x30, R7.reuse, 0xfe, !PT ;  /* 0x0000003000027812 */ /* 0x140fe400078efe07 */
[----:B------:R-:W-:Y:S02]  /*127f0*/  LOP3.LUT R6, R0, 0x31, R7, 0xfe, !PT ;  /* 0x0000003100067812 */ /* 0x000fe400078efe07 */
[----:B------:R-:W-:Y:S02]  /*12800*/  FSEL R111, R111, -INF , !P4 ;  /* 0xff8000006f6f7808 */ /* 0x000fe40006000000 */
[----:B------:R-:W-:Y:S01]  /*12810*/  FSEL R79, R79, -INF , !P3 ;  /* 0xff8000004f4f7808 */ /* 0x000fe20005800000 */
[----:B------:R-:W1:Y:S01]  /*12820*/  MUFU.TANH R163, R18 ;  /* 0x0000001200a37308 */ /* 0x000e620000002400 */
[----:B------:R-:W-:-:S02]  /*12830*/  FSEL R116, R116, -INF , !P1 ;  /* 0xff80000074747808 */ /* 0x000fc40004800000 */
[CC--:B------:R-:W-:Y:S02]  /*12840*/  ISETP.GE.AND P3, PT, R2.reuse, R5.reuse, PT ;  /* 0x000000050200720c */ /* 0x0c0fe40003f66270 */
[----:B------:R-:W-:Y:S02]  /*12850*/  ISETP.GE.AND P4, PT, R2, R4, PT ;  /* 0x000000040200720c */ /* 0x000fe40003f86270 */
[----:B------:R-:W-:Y:S01]  /*12860*/  ISETP.GE.AND P1, PT, R6, R5, PT ;  /* 0x000000050600720c */ /* 0x000fe20003f26270 */
[----:B------:R2:W1:Y:S01]  /*12870*/  MUFU.TANH R187, R19 ;  /* 0x0000001300bb7308 */ /* 0x0004620000002400 */
[----:B------:R-:W-:Y:S02]  /*12880*/  LOP3.LUT R2, R0, 0x38, R7, 0xfe, !PT ;  /* 0x0000003800027812 */ /* 0x000fe400078efe07 */
        /* <DEDUP_REMOVED lines=8> */
[-C--:B------:R-:W-:Y:S02]  /*12910*/  ISETP.GE.AND P0, PT, R6, R4.reuse, PT ;  /* 0x000000040600720c */ /* 0x080fe40003f06270 */
[CC--:B------:R-:W-:Y:S01]  /*12920*/  ISETP.GE.AND P3, PT, R2.reuse, R5.reuse, PT ;  /* 0x000000050200720c */ /* 0x0c0fe20003f66270 */
[----:B--2---:R-:W-:Y:S01]  /*12930*/  HMMA.16816.F32 R16, R12, R40, RZ ;  /* 0x000000280c10723c */ /* 0x004fe200000018ff */
[----:B------:R-:W-:Y:S01]  /*12940*/  MUFU.TANH R48, R33 ;  /* 0x0000002100307308 */ /* 0x000fe20000002400 */
[----:B------:R-:W-:Y:S02]  /*12950*/  ISETP.GE.AND P1, PT, R2, R4, PT ;  /* 0x000000040200720c */ /* 0x000fe40003f26270 */
[----:B------:R-:W-:Y:S02]  /*12960*/  LOP3.LUT R2, R0, 0x39, R7, 0xfe, !PT ;  /* 0x0000003900027812 */ /* 0x000fe400078efe07 */
[----:B------:R-:W-:Y:S02]  /*12970*/  FSEL R75, R75, -INF , !P2 ;  /* 0xff8000004b4b7808 */ /* 0x000fe40005000000 */
[----:B------:R-:W-:Y:S01]  /*12980*/  FSEL R120, R120, -INF , !P0 ;  /* 0xff80000078787808 */ /* 0x000fe20004000000 */
[----:B------:R-:W2:Y:S01]  /*12990*/  MUFU.TANH R190, R34 ;  /* 0x0000002200be7308 */ /* 0x000ea20000002400 */
        /* <DEDUP_REMOVED lines=8> */
[----:B-1----:R-:W-:Y:S01]  /*12a20*/  HMMA.16816.F32 R24, R8, R44, R16 ;  /* 0x0000002c0818723c */ /* 0x002fe20000001810 */
[----:B------:R-:W-:Y:S02]  /*12a30*/  LOP3.LUT R2, R0, 0x41, R7, 0xfe, !PT ;  /* 0x0000004100027812 */ /* 0x000fe400078efe07 */
[----:B------:R-:W-:Y:S02]  /*12a40*/  FSEL R122, R122, -INF , !P1 ;  /* 0xff8000007a7a7808 */ /* 0x000fe40004800000 */
[----:B------:R-:W-:Y:S02]  /*12a50*/  FSEL R119, R119, -INF , !P0 ;  /* 0xff80000077777808 */ /* 0x000fe40004000000 */
[C---:B------:R-:W-:Y:S01]  /*12a60*/  ISETP.GE.AND P1, PT, R2.reuse, R5, PT ;  /* 0x000000050200720c */ /* 0x040fe20003f26270 */
[----:B------:R-:W-:Y:S01]  /*12a70*/  HMMA.16816.F32 R16, R12, R42, RZ ;  /* 0x0000002a0c10723c */ /* 0x000fe200000018ff */
[----:B------:R-:W1:Y:S01]  /*12a80*/  LDSM.16.M88.4 R40, [R172] ;  /* 0x00000000ac28783b */ /* 0x000e620000000200 */
[----:B------:R-:W-:-:S02]  /*12a90*/  ISETP.GE.AND P0, PT, R2, R4, PT ;  /* 0x000000040200720c */ /* 0x000fc40003f06270 */
[C-C-:B------:R-:W-:Y:S01]  /*12aa0*/  LOP3.LUT R6, R0.reuse, 0x48, R7.reuse, 0xfe, !PT ;  /* 0x0000004800067812 */ /* 0x140fe200078efe07 */
[----:B--2---:R-:W-:Y:S01]  /*12ab0*/  LDSM.16.M88.4 R32, [R171] ;  /* 0x00000000ab20783b */ /* 0x004fe20000000200 */
        /* <DEDUP_REMOVED lines=10> */
[----:B------:R-:W-:Y:S01]  /*12b60*/  MUFU.TANH R188, R24 ;  /* 0x0000001800bc7308 */ /* 0x000fe20000002400 */
[----:B------:R-:W-:Y:S01]  /*12b70*/  FMUL.FTZ R27, R27, c[0x0][0x2ec] ;  /* 0x0000bb001b1b7a20 */ /* 0x000fe20000410000 */
[C---:B------:R-:W-:Y:S01]  /*12b80*/  ISETP.GE.AND P2, PT, R2.reuse, R5, PT ;  /* 0x000000050200720c */ /* 0x040fe20003f46270 */
[----:B------:R-:W-:Y:S01]  /*12b90*/  HMMA.16816.F32 R28, R8, R46, R16 ;  /* 0x0000002e081c723c */ /* 0x000fe20000001810 */
[----:B------:R-:W2:Y:S01]  /*12ba0*/  LDSM.16.M88.4 R44, [R134+0x4000] ;  /* 0x00400000862c783b */ /* 0x000ea20000000200 */
[----:B------:R-:W-:-:S02]  /*12bb0*/  ISETP.GE.AND P0, PT, R2, R4, PT ;  /* 0x000000040200720c */ /* 0x000fc40003f06270 */
[C-C-:B------:R-:W-:Y:S01]  /*12bc0*/  LOP3.LUT R6, R0.reuse, 0x50, R7.reuse, 0xfe, !PT ;  /* 0x0000005000067812 */ /* 0x140fe200078efe07 */
[----:B------:R-:W1:Y:S01]  /*12bd0*/  MUFU.TANH R21, R25 ;  /* 0x0000001900157308 */ /* 0x000e620000002400 */
[----:B------:R-:W-:Y:S02]  /*12be0*/  LOP3.LUT R2, R0, 0x51, R7, 0xfe, !PT ;  /* 0x0000005100027812 */ /* 0x000fe400078efe07 */
[----:B------:R-:W-:Y:S01]  /*12bf0*/  HMMA.16816.F32 R16, R12, R36, RZ ;  /* 0x000000240c10723c */ /* 0x000fe200000018ff */
[----:B------:R-:W-:Y:S02]  /*12c00*/  FSEL R121, R121, -INF , !P4 ;  /* 0xff80000079797808 */ /* 0x000fe40006000000 */
[----:B------:R-:W-:Y:S02]  /*12c10*/  FSEL R69, R69, -INF , !P3 ;  /* 0xff80000045457808 */ /* 0x000fe40005800000 */
[----:B------:R-:W-:Y:S01]  /*12c20*/  MUFU.TANH R157, R26 ;  /* 0x0000001a009d7308 */ /* 0x000fe20000002400 */
        /* <DEDUP_REMOVED lines=36> */
[----:B------:R-:W3:Y:S01]  /*12e70*/  MUFU.TANH R118, R24 ;  /* 0x0000001800767308 */ /* 0x000ee20000002400 */
[----:B------:R-:W-:Y:S01]  /*12e80*/  FMUL.FTZ R27, R27, c[0x0][0x2ec] ;  /* 0x0000bb001b1b7a20 */ /* 0x000fe20000410000 */
[----:B------:R-:W-:Y:S01]  /*12e90*/  LOP3.LUT R2, R0, 0x61, R7, 0xfe, !PT ;  /* 0x0000006100027812 */ /* 0x000fe200078efe07 */
[----:B-1----:R-:W-:Y:S01]  /*12ea0*/  HMMA.16816.F32 R28, R8, R42, R16 ;  /* 0x0000002a081c723c */ /* 0x002fe20000001810 */
[----:B------:R-:W1:Y:S01]  /*12eb0*/  LDSM.16.M88.4 R40, [R134+0x4400] ;  /* 0x004400008628783b */ /* 0x000e620000000200 */
[----:B------:R-:W-:-:S03]  /*12ec0*/  FSEL R131, R131, -INF , !P1 ;  /* 0xff80000083837808 */ /* 0x000fc60004800000 */
[----:B------:R-:W1:Y:S01]  /*12ed0*/  MUFU.TANH R112, R25 ;  /* 0x0000001900707308 */ /* 0x000e620000002400 */
[----:B------:R-:W-:Y:S02]  /*12ee0*/  FSEL R132, R132, -INF , !P0 ;  /* 0xff80000084847808 */ /* 0x000fe40004000000 */
[C---:B------:R-:W-:Y:S01]  /*12ef0*/  ISETP.GE.AND P1, PT, R2.reuse, R5, PT ;  /* 0x000000050200720c */ /* 0x040fe20003f26270 */
[----:B--2---:R-:W-:Y:S01]  /*12f00*/  HMMA.16816.F32 R16, R12, R44, RZ ;  /* 0x0000002c0c10723c */ /* 0x004fe200000018ff */
[----:B------:R-:W-:Y:S02]  /*12f10*/  ISETP.GE.AND P0, PT, R2, R4, PT ;  /* 0x000000040200720c */ /* 0x000fe40003f06270 */
[C-C-:B------:R-:W-:Y:S01]  /*12f20*/  LOP3.LUT R2, R0.reuse, 0x68, R7.reuse, 0xfe, !PT ;  /* 0x0000006800027812 */ /* 0x140fe200078efe07 */
[----:B------:R-:W-:Y:S01]  /*12f30*/  MUFU.TANH R123, R26 ;  /* 0x0000001a007b7308 */ /* 0x000fe20000002400 */
[----:B------:R-:W-:Y:S02]  /*12f40*/  LOP3.LUT R6, R0, 0x69, R7, 0xfe, !PT ;  /* 0x0000006900067812 */ /* 0x000fe400078efe07 */
[----:B------:R-:W-:-:S02]  /*12f50*/  FSEL R65, R65, -INF , !P2 ;  /* 0xff80000041417808 */ /* 0x000fc40005000000 */
[----:B------:R-:W-:Y:S02]  /*12f60*/  FSEL R61, R61, -INF , !P3 ;  /* 0xff8000003d3d7808 */ /* 0x000fe40005800000 */
[----:B------:R-:W-:Y:S01]  /*12f70*/  FSEL R63, R63, -INF , !P1 ;  /* 0xff8000003f3f7808 */ /* 0x000fe20004800000 */
[----:B------:R2:W1:Y:S01]  /*12f80*/  MUFU.TANH R117, R27 ;  /* 0x0000001b00757308 */ /* 0x0004620000002400 */
[----:B------:R-:W-:Y:S02]  /*12f90*/  FSEL R152, R152, -INF , !P0 ;  /* 0xff80000098987808 */ /* 0x000fe40004000000 */
[-C--:B------:R-:W-:Y:S01]  /*12fa0*/  ISETP.GE.AND P3, PT, R2, R5.reuse, PT ;  /* 0x000000050200720c */ /* 0x080fe20003f66270 */
[----:B------:R-:W-:Y:S01]  /*12fb0*/  FMUL.FTZ R28, R28, c[0x0][0x2ec] ;  /* 0x0000bb001c1c7a20 */ /* 0x000fe20000410000 */
[-C--:B------:R-:W-:Y:S01]  /*12fc0*/  ISETP.GE.AND P1, PT, R2, R4.reuse, PT ;  /* 0x000000040200720c */ /* 0x080fe20003f26270 */
[----:B------:R-:W-:Y:S01]  /*12fd0*/  FMUL.FTZ R29, R29, c[0x0][0x2ec] ;  /* 0x0000bb001d1d7a20 */ /* 0x000fe20000410000 */
[----:B------:R-:W-:Y:S01]  /*12fe0*/  ISETP.GE.AND P2, PT, R6, R5, PT ;  /* 0x000000050600720c */ /* 0x000fe20003f46270 */
[----:B------:R-:W-:Y:S01]  /*12ff0*/  FMUL.FTZ R30, R30, c[0x0][0x2ec] ;  /* 0x0000bb001e1e7a20 */ /* 0x000fe20000410000 */
[----:B------:R-:W1:Y:S01]  /*13000*/  MUFU.TANH R106, R28 ;  /* 0x0000001c006a7308 */ /* 0x000e620000002400 */
[----:B------:R-:W-:Y:S01]  /*13010*/  FMUL.FTZ R31, R31, c[0x0][0x2ec] ;  /* 0x0000bb001f1f7a20 */ /* 0x000fe20000410000 */
[----:B------:R-:W-:-:S02]  /*13020*/  ISETP.GE.AND P0, PT, R6, R4, PT ;  /* 0x000000040600720c */ /* 0x000fc40003f06270 */
[C-C-:B------:R-:W-:Y:S02]  /*13030*/  LOP3.LUT R2, R0.reuse, 0x70, R7.reuse, 0xfe, !PT ;  /* 0x0000007000027812 */ /* 0x140fe400078efe07 */
[----:B------:R-:W-:Y:S01]  /*13040*/  LOP3.LUT R6, R0, 0x71, R7, 0xfe, !PT ;  /* 0x0000007100067812 */ /* 0x000fe200078efe07 */
[----:B--2---:R-:W-:Y:S01]  /*13050*/  HMMA.16816.F32 R24, R8, R32, R16 ;  /* 0x000000200818723c */ /* 0x004fe20000001810 */
[----:B------:R-:W-:Y:S01]  /*13060*/  MUFU.TANH R110, R29 ;  /* 0x0000001d006e7308 */ /* 0x000fe20000002400 */
[----:B------:R-:W-:Y:S02]  /*13070*/  FSEL R130, R130, -INF , !P4 ;  /* 0xff80000082827808 */ /* 0x000fe40006000000 */
[----:B------:R-:W-:Y:S02]  /*13080*/  FSEL R59, R59, -INF , !P3 ;  /* 0xff8000003b3b7808 */ /* 0x000fe40005800000 */
[----:B------:R-:W-:Y:S02]  /*13090*/  FSEL R154, R154, -INF , !P1 ;  /* 0xff8000009a9a7808 */ /* 0x000fe40004800000 */
[----:B------:R-:W-:Y:S01]  /*130a0*/  HMMA.16816.F32 R16, R12, R46, RZ ;  /* 0x0000002e0c10723c */ /* 0x000fe200000018ff */
[----:B------:R-:W2:Y:S01]  /*130b0*/  LDSM.16.M88.4 R44, [R170] ;  /* 0x00000000aa2c783b */ /* 0x000ea20000000200 */
[----:B------:R-:W1:Y:S01]  /*130c0*/  MUFU.TANH R98, R30 ;  /* 0x0000001e00627308 */ /* 0x000e620000002400 */
[----:B------:R-:W-:-:S02]  /*130d0*/  ISETP.GE.AND P3, PT, R2, R5, PT ;  /* 0x000000050200720c */ /* 0x000fc40003f66270 */
[-C--:B------:R-:W-:Y:S02]  /*130e0*/  ISETP.GE.AND P4, PT, R2, R4.reuse, PT ;  /* 0x000000040200720c */ /* 0x080fe40003f86270 */
[-C--:B------:R-:W-:Y:S02]  /*130f0*/  ISETP.GE.AND P1, PT, R6, R5.reuse, PT ;  /* 0x000000050600720c */ /* 0x080fe40003f26270 */
[----:B------:R-:W-:Y:S01]  /*13100*/  LOP3.LUT R2, R0, 0x78, R7, 0xfe, !PT ;  /* 0x0000007800027812 */ /* 0x000fe200078efe07 */
[----:B------:R1:W1:Y:S01]  /*13110*/  MUFU.TANH R105, R31 ;  /* 0x0000001f00697308 */ /* 0x0002620000002400 */
[----:B----4-:R-:W-:Y:S02]  /*13120*/  FSEL R156, R156, -INF , !P0 ;  /* 0xff8000009c9c7808 */ /* 0x010fe40004000000 */
[----:B------:R-:W-:Y:S02]  /*13130*/  FSEL R60, R60, -INF , !P3 ;  /* 0xff8000003c3c7808 */ /* 0x000fe40005800000 */
[----:B------:R-:W-:Y:S01]  /*13140*/  FSEL R62, R62, -INF , !P1 ;  /* 0xff8000003e3e7808 */ /* 0x000fe20004800000 */
[----:B------:R-:W-:Y:S01]  /*13150*/  FMUL.FTZ R24, R24, c[0x0][0x2ec] ;  /* 0x0000bb0018187a20 */ /* 0x000fe20000410000 */
[-C--:B------:R-:W-:Y:S01]  /*13160*/  ISETP.GE.AND P0, PT, R6, R4.reuse, PT ;  /* 0x000000040600720c */ /* 0x080fe20003f06270 */
[----:B------:R-:W-:Y:S01]  /*13170*/  FMUL.FTZ R25, R25, c[0x0][0x2ec] ;  /* 0x0000bb0019197a20 */ /* 0x000fe20000410000 */
[----:B------:R-:W-:Y:S01]  /*13180*/  ISETP.GE.AND P3, PT, R2, R5, PT ;  /* 0x000000050200720c */ /* 0x000fe20003f66270 */
[----:B------:R-:W-:Y:S01]  /*13190*/  FMUL.FTZ R26, R26, c[0x0][0x2ec] ;  /* 0x0000bb001a1a7a20 */ /* 0x000fe20000410000 */
[----:B------:R-:W4:Y:S01]  /*131a0*/  MUFU.TANH R23, R24 ;  /* 0x0000001800177308 */ /* 0x000f220000002400 */
[----:B------:R-:W-:Y:S01]  /*131b0*/  FMUL.FTZ R27, R27, c[0x0][0x2ec] ;  /* 0x0000bb001b1b7a20 */ /* 0x000fe20000410000 */
[----:B------:R-:W-:-:S02]  /*131c0*/  ISETP.GE.AND P1, PT, R2, R4, PT ;  /* 0x000000040200720c */ /* 0x000fc40003f26270 */
[C-C-:B------:R-:W-:Y:S01]  /*131d0*/  LOP3.LUT R6, R0.reuse, 0x79, R7.reuse, 0xfe, !PT ;  /* 0x0000007900067812 */ /* 0x140fe200078efe07 */
[----:B-1----:R-:W-:Y:S01]  /*131e0*/  HMMA.16816.F32 R28, R8, R34, R16 ;  /* 0x00000022081c723c */ /* 0x002fe20000001810 */
[----:B------:R-:W-:Y:S02]  /*131f0*/  LOP3.LUT R2, R0, 0x80, R7, 0xfe, !PT ;  /* 0x0000008000027812 */ /* 0x000fe400078efe07 */
[----:B------:R-:W1:Y:S01]  /*13200*/  MUFU.TANH R96, R25 ;  /* 0x0000001900607308 */ /* 0x000e620000002400 */
[----:B------:R-:W-:Y:S02]  /*13210*/  FSEL R155, R155, -INF , !P4 ;  /* 0xff8000009b9b7808 */ /* 0x000fe40006000000 */
[----:B------:R-:W-:Y:S02]  /*13220*/  FSEL R158, R158, -INF , !P0 ;  /* 0xff8000009e9e7808 */ /* 0x000fe40004000000 */
[----:B------:R-:W-:Y:S01]  /*13230*/  HMMA.16816.F32 R16, R12, R40, RZ ;  /* 0x000000280c10723c */ /* 0x000fe200000018ff */
[----:B---3--:R-:W-:-:S02]  /*13240*/  FSEL R56, R56, -INF , !P3 ;  /* 0xff80000038387808 */ /* 0x008fc40005800000 */
[----:B------:R-:W-:Y:S01]  /*13250*/  MUFU.TANH R99, R26 ;  /* 0x0000001a00637308 */ /* 0x000fe20000002400 */
[-C--:B------:R-:W-:Y:S02]  /*13260*/  ISETP.GE.AND P0, PT, R6, R4.reuse, PT ;  /* 0x000000040600720c */ /* 0x080fe40003f06270 */
[C---:B------:R-:W-:Y:S02]  /*13270*/  ISETP.GE.AND P3, PT, R2.reuse, R5, PT ;  /* 0x000000050200720c */ /* 0x040fe40003f66270 */
[----:B------:R-:W-:Y:S02]  /*13280*/  ISETP.GE.AND P4, PT, R2, R4, PT ;  /* 0x000000040200720c */ /* 0x000fe40003f86270 */
[----:B------:R-:W-:Y:S01]  /*13290*/  LOP3.LUT R2, R0, 0x81, R7, 0xfe, !PT ;  /* 0x0000008100027812 */ /* 0x000fe200078efe07 */
[----:B------:R2:W3:Y:S01]  /*132a0*/  MUFU.TANH R97, R27 ;  /* 0x0000001b00617308 */ /* 0x0004e20000002400 */
[----:B-----5:R-:W-:Y:S02]  /*132b0*/  FSEL R159, R159, -INF , !P1 ;  /* 0xff8000009f9f7808 */ /* 0x020fe40004800000 */
[----:B------:R-:W-:-:S02]  /*132c0*/  FSEL R161, R161, -INF , !P0 ;  /* 0xff800000a1a17808 */ /* 0x000fc40004000000 */
[-C--:B------:R-:W-:Y:S01]  /*132d0*/  ISETP.GE.AND P1, PT, R2, R5.reuse, PT ;  /* 0x000000050200720c */ /* 0x080fe20003f26270 */
[----:B------:R-:W-:Y:S01]  /*132e0*/  FMUL.FTZ R28, R28, c[0x0][0x2ec] ;  /* 0x0000bb001c1c7a20 */ /* 0x000fe20000410000 */
[----:B------:R-:W-:Y:S01]  /*132f0*/  ISETP.GE.AND P0, PT, R2, R4, PT ;  /* 0x000000040200720c */ /* 0x000fe20003f06270 */
[----:B------:R-:W-:Y:S01]  /*13300*/  FMUL.FTZ R29, R29, c[0x0][0x2ec] ;  /* 0x0000bb001d1d7a20 */ /* 0x000fe20000410000 */
[----:B------:R-:W-:Y:S01]  /*13310*/  LOP3.LUT R2, R0, 0x88, R7, 0xfe, !PT ;  /* 0x0000008800027812 */ /* 0x000fe200078efe07 */
[----:B------:R-:W-:Y:S01]  /*13320*/  FMUL.FTZ R30, R30, c[0x0][0x2ec] ;  /* 0x0000bb001e1e7a20 */ /* 0x000fe20000410000 */
[----:B------:R-:W-:Y:S01]  /*13330*/  FSEL R58, R58, -INF , !P2 ;  /* 0xff8000003a3a7808 */ /* 0x000fe20005000000 */
[----:B------:R-:W-:Y:S01]  /*13340*/  FMUL.FTZ R31, R31, c[0x0][0x2ec] ;  /* 0x0000bb001f1f7a20 */ /* 0x000fe20000410000 */
[----:B------:R-:W-:Y:S01]  /*13350*/  FSEL R55, R55, -INF , !P3 ;  /* 0xff80000037377808 */ /* 0x000fe20005800000 */
[----:B------:R-:W5:Y:S01]  /*13360*/  MUFU.TANH R94, R28 ;  /* 0x0000001c005e7308 */ /* 0x000f620000002400 */
[----:B------:R-:W-:Y:S01]  /*13370*/  FSEL R57, R57, -INF , !P1 ;  /* 0xff80000039397808 */ /* 0x000fe20004800000 */
[----:B--2---:R-:W-:Y:S01]  /*13380*/  HMMA.16816.F32 R24, R8, R44, R16 ;  /* 0x0000002c0818723c */ /* 0x004fe20000001810 */
[----:B------:R-:W-:-:S02]  /*13390*/  ISETP.GE.AND P2, PT, R6, R5, PT ;  /* 0x000000050600720c */ /* 0x000fc40003f46270 */
[CC--:B------:R-:W-:Y:S02]  /*133a0*/  ISETP.GE.AND P3, PT, R2.reuse, R5.reuse, PT ;  /* 0x000000050200720c */ /* 0x0c0fe40003f66270 */
[----:B------:R-:W-:Y:S01]  /*133b0*/  ISETP.GE.AND P1, PT, R2, R4, PT ;  /* 0x000000040200720c */ /* 0x000fe20003f26270 */
[----:B------:R-:W-:Y:S01]  /*133c0*/  MUFU.TANH R95, R29 ;  /* 0x0000001d005f7308 */ /* 0x000fe20000002400 */
[----:B------:R-:W-:Y:S01]  /*133d0*/  LOP3.LUT R2, R0, 0x89, R7, 0xfe, !PT ;  /* 0x0000008900027812 */ /* 0x000fe200078efe07 */
[----:B------:R-:W-:Y:S01]  /*133e0*/  HMMA.16816.F32 R16, R12, R42, RZ ;  /* 0x0000002a0c10723c */ /* 0x000fe200000018ff */
[----:B------:R-:W2:Y:S01]  /*133f0*/  LDSM.16.M88.4 R40, [R169] ;  /* 0x00000000a928783b */ /* 0x000ea20000000200 */
[----:B------:R-:W-:Y:S02]  /*13400*/  FSEL R54, R54, -INF , !P2 ;  /* 0xff80000036367808 */ /* 0x000fe40005000000 */
[----:B------:R-:W-:Y:S02]  /*13410*/  FSEL R185, R185, -INF , !P0 ;  /* 0xff800000b9b97808 */ /* 0x000fe40004000000 */
[----:B------:R-:W1:Y:S01]  /*13420*/  MUFU.TANH R89, R30 ;  /* 0x0000001e00597308 */ /* 0x000e620000002400 */
[----:B------:R-:W-:-:S02]  /*13430*/  ISETP.GE.AND P2, PT, R2, R5, PT ;  /* 0x000000050200720c */ /* 0x000fc40003f46270 */
[----:B------:R-:W-:Y:S02]  /*13440*/  ISETP.GE.AND P0, PT, R2, R4, PT ;  /* 0x000000040200720c */ /* 0x000fe40003f06270 */
[C-C-:B------:R-:W-:Y:S02]  /*13450*/  LOP3.LUT R6, R0.reuse, 0x90, R7.reuse, 0xfe, !PT ;  /* 0x0000009000067812 */ /* 0x140fe400078efe07 */
[----:B------:R-:W-:Y:S01]  /*13460*/  LOP3.LUT R2, R0, 0x91, R7, 0xfe, !PT ;  /* 0x0000009100027812 */ /* 0x000fe200078efe07 */
[----:B------:R2:W1:Y:S01]  /*13470*/  MUFU.TANH R93, R31 ;  /* 0x0000001f005d7308 */ /* 0x0004620000002400 */
[----:B------:R-:W-:Y:S01]  /*13480*/  FSEL R160, R160, -INF , !P4 ;  /* 0xff800000a0a07808 */ /* 0x000fe20006000000 */
[----:B------:R-:W-:Y:S01]  /*13490*/  FMUL.FTZ R24, R24, c[0x0][0x2ec] ;  /* 0x0000bb0018187a20 */ /* 0x000fe20000410000 */
[----:B------:R-:W-:Y:S01]  /*134a0*/  FSEL R52, R52, -INF , !P3 ;  /* 0xff80000034347808 */ /* 0x000fe20005800000 */
[----:B------:R-:W-:Y:S01]  /*134b0*/  FMUL.FTZ R25, R25, c[0x0][0x2ec] ;  /* 0x0000bb0019197a20 */ /* 0x000fe20000410000 */
[----:B------:R-:W-:Y:S01]  /*134c0*/  FSEL R163, R163, -INF , !P1 ;  /* 0xff800000a3a37808 */ /* 0x000fe20004800000 */
[----:B------:R-:W-:Y:S01]  /*134d0*/  FMUL.FTZ R26, R26, c[0x0][0x2ec] ;  /* 0x0000bb001a1a7a20 */ /* 0x000fe20000410000 */
[----:B------:R-:W-:Y:S01]  /*134e0*/  FSEL R187, R187, -INF , !P0 ;  /* 0xff800000bbbb7808 */ /* 0x000fe20004000000 */
[----:B------:R-:W-:Y:S01]  /*134f0*/  FMUL.FTZ R27, R27, c[0x0][0x2ec] ;  /* 0x0000bb001b1b7a20 */ /* 0x000fe20000410000 */
[----:B------:R-:W-:Y:S01]  /*13500*/  MUFU.TANH R92, R24 ;  /* 0x00000018005c7308 */ /* 0x000fe20000002400 */
[----:B------:R-:W-:Y:S01]  /*13510*/  HMMA.16816.F32 R32, R8, R46, R16 ;  /* 0x0000002e0820723c */ /* 0x000fe20000001810 */
[----:B------:R-:W-:-:S02]  /*13520*/  ISETP.GE.AND P3, PT, R6, R5, PT ;  /* 0x000000050600720c */ /* 0x000fc40003f66270 */
[-C--:B------:R-:W-:Y:S02]  /*13530*/  ISETP.GE.AND P4, PT, R6, R4.reuse, PT ;  /* 0x000000040600720c */ /* 0x080fe40003f86270 */
[C---:B------:R-:W-:Y:S02]  /*13540*/  ISETP.GE.AND P1, PT, R2.reuse, R5, PT ;  /* 0x000000050200720c */ /* 0x040fe40003f26270 */
[----:B------:R-:W1:Y:S01]  /*13550*/  MUFU.TANH R90, R25 ;  /* 0x00000019005a7308 */ /* 0x000e620000002400 */
[----:B------:R-:W-:Y:S01]  /*13560*/  HMMA.16816.F32 R16, R12, R36, RZ ;  /* 0x000000240c10723c */ /* 0x000fe200000018ff */
[----:B------:R-:W-:Y:S02]  /*13570*/  ISETP.GE.AND P0, PT, R2, R4, PT ;  /* 0x000000040200720c */ /* 0x000fe40003f06270 */
[C-C-:B------:R-:W-:Y:S02]  /*13580*/  LOP3.LUT R6, R0.reuse, 0x98, R7.reuse, 0xfe, !PT ;  /* 0x0000009800067812 */ /* 0x140fe400078efe07 */
[----:B------:R-:W-:-:S02]  /*13590*/  LOP3.LUT R2, R0, 0x99, R7, 0xfe, !PT ;  /* 0x0000009900027812 */ /* 0x000fc400078efe07 */
[----:B------:R-:W-:Y:S01]  /*135a0*/  MUFU.TANH R91, R26 ;  /* 0x0000001a005b7308 */ /* 0x000fe20000002400 */
[----:B------:R-:W-:Y:S02]  /*135b0*/  FSEL R53, R53, -INF , !P2 ;  /* 0xff80000035357808 */ /* 0x000fe40005000000 */
[----:B------:R-:W-:Y:S02]  /*135c0*/  FSEL R50, R50, -INF , !P1 ;  /* 0xff80000032327808 */ /* 0x000fe40004800000 */
[----:B------:R-:W-:Y:S02]  /*135d0*/  FSEL R194, R22, -INF , !P0 ;  /* 0xff80000016c27808 */ /* 0x000fe40004000000 */
[-C--:B------:R-:W-:Y:S01]  /*135e0*/  ISETP.GE.AND P1, PT, R6, R4.reuse, PT ;  /* 0x000000040600720c */ /* 0x080fe20003f26270 */
[----:B------:R1:W1:Y:S01]  /*135f0*/  MUFU.TANH R88, R27 ;  /* 0x0000001b00587308 */ /* 0x0002620000002400 */
        /* <DEDUP_REMOVED lines=8> */
[----:B--2---:R-:W-:Y:S01]  /*13680*/  HMMA.16816.F32 R28, R8, R40, R16 ;  /* 0x00000028081c723c */ /* 0x004fe20000001810 */
[----:B------:R-:W-:Y:S01]  /*13690*/  ISETP.GE.AND P1, PT, R2, R5, PT ;  /* 0x000000050200720c */ /* 0x000fe20003f26270 */
[----:B------:R-:W-:Y:S01]  /*136a0*/  MUFU.TANH R45, R32 ;  /* 0x00000020002d7308 */ /* 0x000fe20000002400 */
[----:B------:R-:W-:-:S02]  /*136b0*/  FSEL R51, R51, -INF , !P3 ;  /* 0xff80000033337808 */ /* 0x000fc40005800000 */
[----:B------:R-:W-:Y:S01]  /*136c0*/  FSEL R47, R21, -INF , !P1 ;  /* 0xff800000152f7808 */ /* 0x000fe20004800000 */
[----:B-1----:R-:W1:Y:S02]  /*136d0*/  LDSM.16.M88.4 R24, [R134+0x4c00] ;  /* 0x004c00008618783b */ /* 0x002e640000000200 */
[----:B------:R-:W-:Y:S01]  /*136e0*/  HMMA.16816.F32 R16, R12, R38, RZ ;  /* 0x000000260c10723c */ /* 0x000fe200000018ff */
[----:B------:R-:W-:Y:S01]  /*136f0*/  ISETP.GE.AND P3, PT, R6, R5, PT ;  /* 0x000000050600720c */ /* 0x000fe20003f66270 */
[----:B------:R-:W-:Y:S01]  /*13700*/  MUFU.TANH R44, R33 ;  /* 0x00000021002c7308 */ /* 0x000fe20000002400 */
[----:B------:R-:W2:Y:S01]  /*13710*/  LDSM.16.M88.4 R36, [R168] ;  /* 0x00000000a824783b */ /* 0x000ea20000000200 */
[----:B------:R-:W-:Y:S01]  /*13720*/  LOP3.LUT R6, R0, 0xa0, R7, 0xfe, !PT ;  /* 0x000000a000067812 */ /* 0x000fe200078efe07 */
[----:B------:R-:W-:-:S04]  /*13730*/  DEPBAR.LE SB0, 0x0 ;  /* 0x000080000000791a */ /* 0x000fc80000000000 */
[----:B------:R-:W-:Y:S01]  /*13740*/  FSEL R189, R189, -INF , !P4 ;  /* 0xff800000bdbd7808 */ /* 0x000fe20006000000 */
[----:B------:R-:W1:Y:S01]  /*13750*/  MUFU.TANH R22, R34 ;  /* 0x0000002200167308 */ /* 0x000e620000002400 */
[----:B------:R-:W-:Y:S02]  /*13760*/  FSEL R49, R49, -INF , !P3 ;  /* 0xff80000031317808 */ /* 0x000fe40005800000 */
[----:B------:R-:W-:Y:S02]  /*13770*/  FSEL R191, R191, -INF , !P0 ;  /* 0xff800000bfbf7808 */ /* 0x000fe40004000000 */
[C---:B------:R-:W-:Y:S01]  /*13780*/  ISETP.GE.AND P3, PT, R6.reuse, R5, PT ;  /* 0x000000050600720c */ /* 0x040fe20003f66270 */
[----:B------:R-:W-:Y:S01]  /*13790*/  FMUL.FTZ R31, R31, c[0x0][0x2ec] ;  /* 0x0000bb001f1f7a20 */ /* 0x000fe20000410000 */
[-C--:B------:R-:W-:Y:S01]  /*137a0*/  ISETP.GE.AND P4, PT, R6, R4.reuse, PT ;  /* 0x000000040600720c */ /* 0x080fe20003f86270 */
[----:B------:R3:W1:Y:S01]  /*137b0*/  MUFU.TANH R21, R35 ;  /* 0x0000002300157308 */ /* 0x0006620000002400 */
[----:B------:R-:W-:Y:S01]  /*137c0*/  ISETP.GE.AND P0, PT, R2, R4, PT ;  /* 0x000000040200720c */ /* 0x000fe20003f06270 */
[----:B------:R-:W-:Y:S01]  /*137d0*/  FMUL.FTZ R28, R28, c[0x0][0x2ec] ;  /* 0x0000bb001c1c7a20 */ /* 0x000fe20000410000 */
[C-C-:B------:R-:W-:Y:S01]  /*137e0*/  LOP3.LUT R6, R0.reuse, 0xa8, R7.reuse, 0xfe, !PT ;  /* 0x000000a800067812 */ /* 0x140fe200078efe07 */
[----:B------:R-:W-:Y:S01]  /*137f0*/  FMUL.FTZ R29, R29, c[0x0][0x2ec] ;  /* 0x0000bb001d1d7a20 */ /* 0x000fe20000410000 */
[----:B------:R-:W-:Y:S01]  /*13800*/  LOP3.LUT R2, R0, 0xa9, R7, 0xfe, !PT ;  /* 0x000000a900027812 */ /* 0x000fe200078efe07 */
[----:B------:R-:W-:Y:S01]  /*13810*/  FMUL.FTZ R30, R30, c[0x0][0x2ec] ;  /* 0x0000bb001e1e7a20 */ /* 0x000fe20000410000 */
[----:B------:R-:W-:Y:S01]  /*13820*/  FSEL R48, R48, -INF , !P2 ;  /* 0xff80000030307808 */ /* 0x000fe20005000000 */
[----:B------:R-:W1:Y:S01]  /*13830*/  MUFU.TANH R31, R31 ;  /* 0x0000001f001f7308 */ /* 0x000e620000002400 */
[----:B------:R-:W-:-:S02]  /*13840*/  FSEL R46, R188, -INF , !P3 ;  /* 0xff800000bc2e7808 */ /* 0x000fc40005800000 */
[----:B------:R-:W-:Y:S02]  /*13850*/  FSEL R162, R162, -INF , !P0 ;  /* 0xff800000a2a27808 */ /* 0x000fe40004000000 */
[CC--:B------:R-:W-:Y:S02]  /*13860*/  ISETP.GE.AND P3, PT, R6.reuse, R5.reuse, PT ;  /* 0x000000050600720c */ /* 0x0c0fe40003f66270 */
[-C--:B------:R-:W-:Y:S01]  /*13870*/  ISETP.GE.AND P1, PT, R6, R4.reuse, PT ;  /* 0x000000040600720c */ /* 0x080fe20003f26270 */
[----:B---3--:R-:W-:Y:S01]  /*13880*/  HMMA.16816.F32 R32, R8, R42, R16 ;  /* 0x0000002a0820723c */ /* 0x008fe20000001810 */
[C---:B------:R-:W-:Y:S01]  /*13890*/  ISETP.GE.AND P2, PT, R2.reuse, R5, PT ;  /* 0x000000050200720c */ /* 0x040fe20003f46270 */
[----:B------:R-:W3:Y:S01]  /*138a0*/  MUFU.TANH R28, R28 ;  /* 0x0000001c001c7308 */ /* 0x000ee20000002400 */
[----:B------:R-:W-:Y:S02]  /*138b0*/  ISETP.GE.AND P0, PT, R2, R4, PT ;  /* 0x000000040200720c */ /* 0x000fe40003f06270 */
[----:B------:R-:W-:-:S02]  /*138c0*/  LOP3.LUT R2, R0, 0xb0, R7, 0xfe, !PT ;  /* 0x000000b000027812 */ /* 0x000fc400078efe07 */
[----:B------:R-:W-:Y:S01]  /*138d0*/  LOP3.LUT R6, R0, 0xb1, R7, 0xfe, !PT ;  /* 0x000000b100067812 */ /* 0x000fe200078efe07 */
[C---:B-1----:R-:W-:Y:S01]  /*138e0*/  HMMA.16816.F32 R16, R12.reuse, R24, RZ ;  /* 0x000000180c10723c */ /* 0x042fe200000018ff */
[----:B------:R-:W-:Y:S01]  /*138f0*/  FSEL R157, R157, -INF , !P4 ;  /* 0xff8000009d9d7808 */ /* 0x000fe20006000000 */
[----:B------:R-:W1:Y:S01]  /*13900*/  MUFU.TANH R29, R29 ;  /* 0x0000001d001d7308 */ /* 0x000e620000002400 */
[----:B------:R-:W-:Y:S02]  /*13910*/  FSEL R43, R153, -INF , !P3 ;  /* 0xff800000992b7808 */ /* 0x000fe40005800000 */
[----:B------:R-:W-:Y:S02]  /*13920*/  FSEL R124, R124, -INF , !P1 ;  /* 0xff8000007c7c7808 */ /* 0x000fe40004800000 */
[----:B------:R-:W-:Y:S01]  /*13930*/  FSEL R133, R133, -INF , !P0 ;  /* 0xff80000085857808 */ /* 0x000fe20004000000 */
[----:B------:R-:W-:Y:S01]  /*13940*/  HMMA.16816.F32 R12, R12, R26, RZ ;  /* 0x0000001a0c0c723c */ /* 0x000fe200000018ff */
[C---:B------:R-:W-:Y:S01]  /*13950*/  ISETP.GE.AND P3, PT, R2.reuse, R5, PT ;  /* 0x000000050200720c */ /* 0x040fe20003f66270 */
[----:B------:R-:W1:Y:S01]  /*13960*/  MUFU.TANH R30, R30 ;  /* 0x0000001e001e7308 */ /* 0x000e620000002400 */
[----:B------:R-:W-:-:S02]  /*13970*/  ISETP.GE.AND P4, PT, R2, R4, PT ;  /* 0x000000040200720c */ /* 0x000fc40003f86270 */
[C---:B------:R-:W-:Y:S02]  /*13980*/  ISETP.GE.AND P1, PT, R6.reuse, R5, PT ;  /* 0x000000050600720c */ /* 0x040fe40003f26270 */
[----:B------:R-:W-:Y:S01]  /*13990*/  ISETP.GE.AND P0, PT, R6, R4, PT ;  /* 0x000000040600720c */ /* 0x000fe20003f06270 */
[----:B------:R-:W-:Y:S01]  /*139a0*/  FMUL.FTZ R32, R32, c[0x0][0x2ec] ;  /* 0x0000bb0020207a20 */ /* 0x000fe20000410000 */
[C-C-:B------:R-:W-:Y:S01]  /*139b0*/  LOP3.LUT R2, R0.reuse, 0xb8, R7.reuse, 0xfe, !PT ;  /* 0x000000b800027812 */ /* 0x140fe200078efe07 */
[----:B------:R-:W-:Y:S01]  /*139c0*/  FMUL.FTZ R33, R33, c[0x0][0x2ec] ;  /* 0x0000bb0021217a20 */ /* 0x000fe20000410000 */
[----:B------:R-:W-:Y:S01]  /*139d0*/  LOP3.LUT R6, R0, 0xb9, R7, 0xfe, !PT ;  /* 0x000000b900067812 */ /* 0x000fe200078efe07 */
[----:B------:R-:W-:Y:S01]  /*139e0*/  FMUL.FTZ R34, R34, c[0x0][0x2ec] ;  /* 0x0000bb0022227a20 */ /* 0x000fe20000410000 */
[----:B------:R-:W-:Y:S01]  /*139f0*/  FSEL R42, R186, -INF , !P2 ;  /* 0xff800000ba2a7808 */ /* 0x000fe20005000000 */
[----:B------:R-:W-:Y:S01]  /*13a00*/  FMUL.FTZ R35, R35, c[0x0][0x2ec] ;  /* 0x0000bb0023237a20 */ /* 0x000fe20000410000 */
[----:B------:R-:W-:Y:S01]  /*13a10*/  FSEL R41, R118, -INF , !P3 ;  /* 0xff80000076297808 */ /* 0x000fe20005800000 */
[----:B--2---:R-:W-:Y:S01]  /*13a20*/  HMMA.16816.F32 R16, R8, R36, R16 ;  /* 0x000000240810723c */ /* 0x004fe20000001810 */
[----:B------:R-:W-:Y:S01]  /*13a30*/  FSEL R40, R112, -INF , !P1 ;  /* 0xff80000070287808 */ /* 0x000fe20004800000 */
[----:B------:R-:W2:Y:S01]  /*13a40*/  MUFU.TANH R32, R32 ;  /* 0x0000002000207308 */ /* 0x000ea20000002400 */
[----:B------:R-:W-:-:S02]  /*13a50*/  FSEL R117, R117, -INF , !P0 ;  /* 0xff80000075757808 */ /* 0x000fc40004000000 */
[CC--:B------:R-:W-:Y:S02]  /*13a60*/  ISETP.GE.AND P3, PT, R2.reuse, R5.reuse, PT ;  /* 0x000000050200720c */ /* 0x0c0fe40003f66270 */
[-C--:B------:R-:W-:Y:S01]  /*13a70*/  ISETP.GE.AND P1, PT, R2, R4.reuse, PT ;  /* 0x000000040200720c */ /* 0x080fe20003f26270 */
[----:B------:R-:W-:Y:S01]  /*13a80*/  HMMA.16816.F32 R12, R8, R38, R12 ;  /* 0x00000026080c723c */ /* 0x000fe2000000180c */
[C---:B------:R-:W-:Y:S01]  /*13a90*/  ISETP.GE.AND P2, PT, R6.reuse, R5, PT ;  /* 0x000000050600720c */ /* 0x040fe20003f46270 */
[----:B------:R-:W-:Y:S01]  /*13aa0*/  MUFU.TANH R33, R33 ;  /* 0x0000002100217308 */ /* 0x000fe20000002400 */
[----:B------:R-:W-:Y:S02]  /*13ab0*/  ISETP.GE.AND P0, PT, R6, R4, PT ;  /* 0x000000040600720c */ /* 0x000fe40003f06270 */
[C-C-:B------:R-:W-:Y:S02]  /*13ac0*/  LOP3.LUT R2, R0.reuse, 0xc0, R7.reuse, 0xfe, !PT ;  /* 0x000000c000027812 */ /* 0x140fe400078efe07 */
[----:B------:R-:W-:-:S02]  /*13ad0*/  LOP3.LUT R6, R0, 0xc1, R7, 0xfe, !PT ;  /* 0x000000c100067812 */ /* 0x000fc400078efe07 */
[----:B------:R-:W-:Y:S01]  /*13ae0*/  FSEL R123, R123, -INF , !P4 ;  /* 0xff8000007b7b7808 */ /* 0x000fe20006000000 */
[----:B------:R-:W1:Y:S01]  /*13af0*/  MUFU.TANH R34, R34 ;  /* 0x0000002200227308 */ /* 0x000e620000002400 */
[----:B------:R-:W-:Y:S02]  /*13b00*/  FSEL R25, R106, -INF , !P3 ;  /* 0xff8000006a197808 */ /* 0x000fe40005800000 */
        /* <DEDUP_REMOVED lines=8> */
[----:B------:R-:W-:Y:S01]  /*13b90*/  FMUL.FTZ R19, R19, c[0x0][0x2ec] ;  /* 0x0000bb0013137a20 */ /* 0x000fe20000410000 */
        /* <DEDUP_REMOVED lines=8> */
[----:B----4-:R-:W-:-:S02]  /*13c20*/  FSEL R23, R23, -INF , !P3 ;  /* 0xff80000017177808 */ /* 0x010fc40005800000 */
[----:B------:R-:W-:Y:S02]  /*13c30*/  FSEL R26, R96, -INF , !P1 ;  /* 0xff800000601a7808 */ /* 0x000fe40004800000 */
[----:B------:R-:W-:Y:S02]  /*13c40*/  FSEL R110, R97, -INF , !P0 ;  /* 0xff800000616e7808 */ /* 0x000fe40004000000 */
[CC--:B------:R-:W-:Y:S01]  /*13c50*/  ISETP.GE.AND P3, PT, R2.reuse, R5.reuse, PT ;  /* 0x000000050200720c */ /* 0x0c0fe20003f66270 */
[----:B------:R-:W4:Y:S01]  /*13c60*/  MUFU.TANH R16, R16 ;  /* 0x0000001000107308 */ /* 0x000f220000002400 */
[-C--:B------:R-:W-:Y:S02]  /*13c70*/  ISETP.GE.AND P1, PT, R2, R4.reuse, PT ;  /* 0x000000040200720c */ /* 0x080fe40003f26270 */
[C---:B------:R-:W-:Y:S02]  /*13c80*/  ISETP.GE.AND P2, PT, R6.reuse, R5, PT ;  /* 0x000000050600720c */ /* 0x040fe40003f46270 */
[----:B------:R-:W-:-:S02]  /*13c90*/  ISETP.GE.AND P0, PT, R6, R4, PT ;  /* 0x000000040600720c */ /* 0x000fc40003f06270 */
[C-C-:B------:R-:W-:Y:S01]  /*13ca0*/  LOP3.LUT R2, R0.reuse, 0xd0, R7.reuse, 0xfe, !PT ;  /* 0x000000d000027812 */ /* 0x140fe200078efe07 */
[----:B------:R-:W1:Y:S01]  /*13cb0*/  MUFU.TANH R17, R17 ;  /* 0x0000001100117308 */ /* 0x000e620000002400 */
[----:B------:R-:W-:Y:S02]  /*13cc0*/  LOP3.LUT R6, R0, 0xd1, R7, 0xfe, !PT ;  /* 0x000000d100067812 */ /* 0x000fe400078efe07 */
[----:B------:R-:W-:Y:S02]  /*13cd0*/  FSEL R99, R99, -INF , !P4 ;  /* 0xff80000063637808 */ /* 0x000fe40006000000 */
[----:B-----5:R-:W-:Y:S02]  /*13ce0*/  FSEL R36, R94, -INF , !P3 ;  /* 0xff8000005e247808 */ /* 0x020fe40005800000 */
[----:B------:R-:W-:Y:S01]  /*13cf0*/  FSEL R112, R89, -INF , !P1 ;  /* 0xff80000059707808 */ /* 0x000fe20004800000 */
[----:B------:R-:W5:Y:S01]  /*13d00*/  MUFU.TANH R12, R12 ;  /* 0x0000000c000c7308 */ /* 0x000f620000002400 */
[----:B------:R-:W-:-:S02]  /*13d10*/  FSEL R118, R93, -INF , !P0 ;  /* 0xff8000005d767808 */ /* 0x000fc40004000000 */
[CC--:B------:R-:W-:Y:S02]  /*13d20*/  ISETP.GE.AND P3, PT, R2.reuse, R5.reuse, PT ;  /* 0x000000050200720c */ /* 0x0c0fe40003f66270 */
[-C--:B------:R-:W-:Y:S02]  /*13d30*/  ISETP.GE.AND P4, PT, R2, R4.reuse, PT ;  /* 0x000000040200720c */ /* 0x080fe40003f86270 */
[C---:B------:R-:W-:Y:S01]  /*13d40*/  ISETP.GE.AND P1, PT, R6.reuse, R5, PT ;  /* 0x000000050600720c */ /* 0x040fe20003f26270 */
[----:B------:R-:W1:Y:S01]  /*13d50*/  MUFU.TANH R13, R13 ;  /* 0x0000000d000d7308 */ /* 0x000e620000002400 */
[----:B------:R-:W-:Y:S02]  /*13d60*/  ISETP.GE.AND P0, PT, R6, R4, PT ;  /* 0x000000040600720c */ /* 0x000fe40003f06270 */
[C-C-:B------:R-:W-:Y:S02]  /*13d70*/  LOP3.LUT R2, R0.reuse, 0xd8, R7.reuse, 0xfe, !PT ;  /* 0x000000d800027812 */ /* 0x140fe400078efe07 */
[----:B------:R-:W-:-:S02]  /*13d80*/  LOP3.LUT R6, R0, 0xd9, R7, 0xfe, !PT ;  /* 0x000000d900067812 */ /* 0x000fc400078efe07 */
[----:B------:R-:W-:Y:S01]  /*13d90*/  FSEL R89, R95, -INF , !P2 ;  /* 0xff8000005f597808 */ /* 0x000fe20005000000 */
[----:B------:R-:W1:Y:S01]  /*13da0*/  MUFU.TANH R18, R18 ;  /* 0x0000001200127308 */ /* 0x000e620000002400 */
[----:B------:R-:W-:Y:S02]  /*13db0*/  FSEL R90, R90, -INF , !P1 ;  /* 0xff8000005a5a7808 */ /* 0x000fe40004800000 */
[----:B------:R-:W-:Y:S02]  /*13dc0*/  FSEL R186, R88, -INF , !P0 ;  /* 0xff80000058ba7808 */ /* 0x000fe40004000000 */
[-C--:B------:R-:W-:Y:S02]  /*13dd0*/  ISETP.GE.AND P1, PT, R2, R4.reuse, PT ;  /* 0x000000040200720c */ /* 0x080fe40003f26270 */
[C---:B------:R-:W-:Y:S01]  /*13de0*/  ISETP.GE.AND P2, PT, R6.reuse, R5, PT ;  /* 0x000000050600720c */ /* 0x040fe20003f46270 */
[----:B------:R-:W1:Y:S01]  /*13df0*/  MUFU.TANH R19, R19 ;  /* 0x0000001300137308 */ /* 0x000e620000002400 */
[----:B------:R-:W-:Y:S01]  /*13e00*/  BAR.SYNC.DEFER_BLOCKING 0x0 ;  /* 0x0000000000007b1d */ /* 0x000fe20000010000 */
[----:B------:R-:W-:-:S02]  /*13e10*/  ISETP.GE.AND P0, PT, R6, R4, PT ;  /* 0x000000040600720c */ /* 0x000fc40003f06270 */
[--C-:B------:R-:W-:Y:S02]  /*13e20*/  LOP3.LUT R6, R0, 0xe1, R7.reuse, 0xfe, !PT ;  /* 0x000000e100067812 */ /* 0x100fe400078efe07 */
[----:B------:R-:W-:Y:S02]  /*13e30*/  FSEL R92, R92, -INF , !P3 ;  /* 0xff8000005c5c7808 */ /* 0x000fe40005800000 */
[----:B------:R-:W-:Y:S01]  /*13e40*/  ISETP.GE.AND P3, PT, R2, R5, PT ;  /* 0x000000050200720c */ /* 0x000fe20003f66270 */
[----:B------:R-:W1:Y:S01]  /*13e50*/  MUFU.TANH R8, R8 ;  /* 0x0000000800087308 */ /* 0x000e620000002400 */
[----:B------:R-:W-:Y:S02]  /*13e60*/  FSEL R195, R22, -INF , !P1 ;  /* 0xff80000016c37808 */ /* 0x000fe40004800000 */
[----:B------:R-:W-:Y:S02]  /*13e70*/  FSEL R196, R21, -INF , !P0 ;  /* 0xff80000015c47808 */ /* 0x000fe40004000000 */
[----:B------:R-:W-:-:S02]  /*13e80*/  LOP3.LUT R2, R0, 0xe0, R7, 0xfe, !PT ;  /* 0x000000e000027812 */ /* 0x000fc400078efe07 */
[CC--:B------:R-:W-:Y:S02]  /*13e90*/  ISETP.GE.AND P1, PT, R6.reuse, R5.reuse, PT ;  /* 0x000000050600720c */ /* 0x0c0fe40003f26270 */
[----:B------:R-:W-:Y:S02]  /*13ea0*/  ISETP.GE.AND P0, PT, R6, R4, PT ;  /* 0x000000040600720c */ /* 0x000fe40003f06270 */
[----:B------:R-:W-:Y:S02]  /*13eb0*/  LOP3.LUT R6, R0, 0xe9, R7, 0xfe, !PT ;  /* 0x000000e900067812 */ /* 0x000fe400078efe07 */
[----:B------:R-:W-:Y:S02]  /*13ec0*/  FSEL R153, R91, -INF , !P4 ;  /* 0xff8000005b997808 */ /* 0x000fe40006000000 */
[----:B------:R-:W-:Y:S02]  /*13ed0*/  FSEL R91, R45, -INF , !P3 ;  /* 0xff8000002d5b7808 */ /* 0x000fe40005800000 */
[----:B------:R-:W-:-:S02]  /*13ee0*/  ISETP.GE.AND P3, PT, R2, R5, PT ;  /* 0x000000050200720c */ /* 0x000fc40003f66270 */
[-C--:B------:R-:W-:Y:S02]  /*13ef0*/  ISETP.GE.AND P4, PT, R2, R4.reuse, PT ;  /* 0x000000040200720c */ /* 0x080fe40003f86270 */
[----:B------:R-:W-:Y:S02]  /*13f00*/  FSEL R93, R44, -INF , !P2 ;  /* 0xff8000002c5d7808 */ /* 0x000fe40005000000 */
[----:B------:R-:W-:Y:S02]  /*13f10*/  FSEL R198, R31, -INF , !P0 ;  /* 0xff8000001fc67808 */ /* 0x000fe40004000000 */
[----:B------:R-:W-:Y:S02]  /*13f20*/  LOP3.LUT R2, R0, 0xe8, R7, 0xfe, !PT ;  /* 0x000000e800027812 */ /* 0x000fe400078efe07 */
[C---:B------:R-:W-:Y:S02]  /*13f30*/  ISETP.GE.AND P2, PT, R6.reuse, R5, PT ;  /* 0x000000050600720c */ /* 0x040fe40003f46270 */
[----:B------:R-:W-:Y:S01]  /*13f40*/  ISETP.GE.AND P0, PT, R6, R4, PT ;  /* 0x000000040600720c */ /* 0x000fe20003f06270 */
[----:B------:R-:W-:Y:S01]  /*13f50*/  FMUL.FTZ R6, R15, c[0x0][0x2ec] ;  /* 0x0000bb000f067a20 */ /* 0x000fe20000410000 */
[----:B---3--:R-:W-:-:S02]  /*13f60*/  FSEL R94, R28, -INF , !P3 ;  /* 0xff8000001c5e7808 */ /* 0x008fc40005800000 */
[----:B-1----:R-:W-:Y:S02]  /*13f70*/  FSEL R95, R29, -INF , !P1 ;  /* 0xff8000001d5f7808 */ /* 0x002fe40004800000 */
[C---:B------:R-:W-:Y:S01]  /*13f80*/  ISETP.GE.AND P3, PT, R2.reuse, R5, PT ;  /* 0x000000050200720c */ /* 0x040fe20003f66270 */
[----:B------:R-:W1:Y:S01]  /*13f90*/  MUFU.TANH R6, R6 ;  /* 0x0000000600067308 */ /* 0x000e620000002400 */
[----:B------:R-:W-:Y:S02]  /*13fa0*/  ISETP.GE.AND P1, PT, R2, R4, PT ;  /* 0x000000040200720c */ /* 0x000fe40003f26270 */
[----:B------:R-:W-:Y:S02]  /*13fb0*/  LOP3.LUT R2, R0, 0xf0, R7, 0xfe, !PT ;  /* 0x000000f000027812 */ /* 0x000fe400078efe07 */
[----:B------:R-:W-:Y:S02]  /*13fc0*/  FSEL R103, R103, -INF , !P5 ;  /* 0xff80000067677808 */ /* 0x000fe40006800000 */
[----:B------:R-:W-:-:S02]  /*13fd0*/  FSEL R197, R30, -INF , !P4 ;  /* 0xff8000001ec57808 */ /* 0x000fc40006000000 */
[CC--:B------:R-:W-:Y:S02]  /*13fe0*/  ISETP.GE.AND P4, PT, R2.reuse, R5.reuse, PT ;  /* 0x000000050200720c */ /* 0x0c0fe40003f86270 */
[----:B------:R-:W-:Y:S02]  /*13ff0*/  ISETP.GE.AND P5, PT, R2, R4, PT ;  /* 0x000000040200720c */ /* 0x000fe40003fa6270 */
[--C-:B------:R-:W-:Y:S02]  /*14000*/  LOP3.LUT R2, R0, 0xf1, R7.reuse, 0xfe, !PT ;  /* 0x000000f100027812 */ /* 0x100fe400078efe07 */
[----:B--2---:R-:W-:Y:S02]  /*14010*/  FSEL R96, R32, -INF , !P3 ;  /* 0xff80000020607808 */ /* 0x004fe40005800000 */
[----:B------:R-:W-:Y:S02]  /*14020*/  ISETP.GE.AND P3, PT, R2, R5, PT ;  /* 0x000000050200720c */ /* 0x000fe40003f66270 */
[----:B------:R-:W-:-:S02]  /*14030*/  LOP3.LUT R7, R0, 0xf8, R7, 0xfe, !PT ;  /* 0x000000f800077812 */ /* 0x000fc400078efe07 */
[----:B------:R-:W-:Y:S02]  /*14040*/  FSEL R199, R34, -INF , !P1 ;  /* 0xff80000022c77808 */ /* 0x000fe40004800000 */
[----:B------:R-:W-:Y:S02]  /*14050*/  FSEL R97, R33, -INF , !P2 ;  /* 0xff80000021617808 */ /* 0x000fe40005000000 */
[----:B------:R-:W-:Y:S02]  /*14060*/  FSEL R200, R35, -INF , !P0 ;  /* 0xff80000023c87808 */ /* 0x000fe40004000000 */
[----:B----4-:R-:W-:Y:S02]  /*14070*/  FSEL R106, R16, -INF , !P4 ;  /* 0xff800000106a7808 */ /* 0x010fe40006000000 */
[----:B------:R-:W-:Y:S02]  /*14080*/  FSEL R188, R17, -INF , !P3 ;  /* 0xff80000011bc7808 */ /* 0x000fe40005800000 */
[----:B------:R-:W-:-:S02]  /*14090*/  ISETP.GE.AND P2, PT, R7, R5, PT ;  /* 0x000000050700720c */ /* 0x000fc40003f46270 */
[----:B------:R-:W-:Y:S02]  /*140a0*/  LOP3.LUT P4, RZ, R184, 0x1, RZ, 0xc0, !PT ;  /* 0x00000001b8ff7812 */ /* 0x000fe4000788c0ff */
[-C--:B------:R-:W-:Y:S02]  /*140b0*/  ISETP.GE.AND P1, PT, R2, R4.reuse, PT ;  /* 0x000000040200720c */ /* 0x080fe40003f26270 */
[----:B------:R-:W-:Y:S02]  /*140c0*/  LOP3.LUT P3, RZ, R184, 0x2, RZ, 0xc0, !PT ;  /* 0x00000002b8ff7812 */ /* 0x000fe4000786c0ff */
[----:B------:R-:W-:Y:S02]  /*140d0*/  ISETP.GE.AND P0, PT, R7, R4, PT ;  /* 0x000000040700720c */ /* 0x000fe40003f06270 */
[----:B-----5:R-:W-:Y:S02]  /*140e0*/  FSEL R201, R12, -INF , !P2 ;  /* 0xff8000000cc97808 */ /* 0x020fe40005000000 */
[----:B------:R-:W-:-:S02]  /*140f0*/  FSEL R202, R13, -INF , !P3 ;  /* 0xff8000000dca7808 */ /* 0x000fc40005800000 */
[----:B------:R-:W-:Y:S02]  /*14100*/  FSEL R203, R18, -INF , !P5 ;  /* 0xff80000012cb7808 */ /* 0x000fe40006800000 */
[----:B------:R-:W-:Y:S02]  /*14110*/  FSEL R204, R19, -INF , !P1 ;  /* 0xff80000013cc7808 */ /* 0x000fe40004800000 */
        /* <DEDUP_REMOVED lines=58> */
[----:B------:R-:W-:-:S03]  /*144c0*/  SHF.R.S32.HI R7, RZ, 0x1f, R6 ;  /* 0x0000001fff077819 */ /* 0x000fc60000011406 */
[----:B------:R-:W-:Y:S02]  /*144d0*/  IMAD.MOV.U32 R0, RZ, RZ, R4 ;  /* 0x000000ffff007224 */ /* 0x000fe400078e0004 */
[----:B------:R-:W-:-:S04]  /*144e0*/  IMAD R2, R7, c[0x0][0x180], RZ ;  /* 0x0000600007027a24 */ /* 0x000fc800078e02ff */
[----:B------:R-:W-:-:S05]  /*144f0*/  IMAD R2, R6, c[0x0][0x184], R2 ;  /* 0x0000610006027a24 */ /* 0x000fca00078e0202 */
[----:B------:R-:W-:Y:S01]  /*14500*/  IADD3 R2, R5, R2, RZ ;  /* 0x0000000205027210 */ /* 0x000fe20007ffe0ff */
[----:B------:R-:W-:Y:S05]  /*14510*/  BRA `(.L_x_2573) ;  /* 0x0000003000007947 */ /* 0x000fea0003800000 */
.L_x_2572:
[----:B------:R-:W-:-:S05]  /*14520*/  IMAD.MOV.U32 R0, RZ, RZ, c[0x0][0x198] ;  /* 0x00006600ff007624 */ /* 0x000fca00078e00ff */
[----:B------:R-:W-:-:S04]  /*14530*/  LEA R0, -R0, RZ, 0x8 ;  /* 0x000000ff00007211 */ /* 0x000fc800078e41ff */
[----:B------:R-:W-:Y:S02]  /*14540*/  SHF.R.S32.HI R2, RZ, 0x1f, R0 ;  /* 0x0000001fff027819 */ /* 0x000fe40000011400 */
.L_x_2573:
        /* <DEDUP_REMOVED lines=34> */
.L_x_2571:
        /* <DEDUP_REMOVED lines=260> */
[----:B--2---:R-:W-:-:S04]  /*157b0*/  FFMA.FTZ R4, R42, c[0x0][0x23c], -R2 ;  /* 0x00008f002a047a23 */ /* 0x004fc80000010802 */
[----:B------:R1:W-:Y:S02]  /*157c0*/  MUFU.EX2 R31, R4 ;  /* 0x00000004001f7308 */ /* 0x0003e40000000800 */
[----:B-1----:R-:W-:-:S06]  /*157d0*/  FFMA.FTZ R4, R41, c[0x0][0x23c], -R2 ;  /* 0x00008f0029047a23 */ /* 0x002fcc0000010802 */
[----:B------:R1:W-:Y:S02]  /*157e0*/  MUFU.EX2 R84, R4 ;  /* 0x0000000400547308 */ /* 0x0003e40000000800 */
[--C-:B-1----:R-:W-:Y:S02]  /*157f0*/  FFMA.FTZ R4, R40, c[0x0][0x23c], -R2.reuse ;  /* 0x00008f0028047a23 */ /* 0x102fe40000010802 */
[----:B------:R-:W-:Y:S04]  /*15800*/  LDSM.16.MT88.4 R40, [R135+0x7800] ;  /* 0x007800008728783b */ /* 0x000fe80000004200 */
[----:B------:R1:W-:Y:S02]  /*15810*/  MUFU.EX2 R86, R4 ;  /* 0x0000000400567308 */ /* 0x0003e40000000800 */
[----:B-1----:R-:W-:-:S02]  /*15820*/  FFMA.FTZ R4, R24, c[0x0][0x23c], -R2 ;  /* 0x00008f0018047a23 */ /* 0x002fc40000010802 */
[----:B------:R-:W1:Y:S04]  /*15830*/  LDSM.16.MT88.4 R24, [R135+0x5400] ;  /* 0x005400008718783b */ /* 0x000e680000004200 */
[----:B------:R2:W-:Y:S02]  /*15840*/  MUFU.EX2 R32, R4 ;  /* 0x0000000400207308 */ /* 0x0005e40000000800 */
[----:B--2---:R-:W-:-:S06]  /*15850*/  FFMA.FTZ R4, R23, c[0x0][0x23c], -R2 ;  /* 0x00008f0017047a23 */ /* 0x004fcc0000010802 */
[----:B------:R2:W4:Y:S02]  /*15860*/  MUFU.EX2 R21, R4 ;  /* 0x0000000400157308 */ /* 0x0005240000000800 */
[----:B--2---:R-:W-:-:S06]  /*15870*/  FFMA.FTZ R4, R100, c[0x0][0x23c], -R0 ;  /* 0x00008f0064047a23 */ /* 0x004fcc0000010800 */
[----:B------:R2:W-:Y:S08]  /*15880*/  MUFU.EX2 R100, R3 ;  /* 0x0000000300647308 */ /* 0x0005f00000000800 */
[----:B------:R5:W-:Y:S01]  /*15890*/  MUFU.EX2 R46, R4 ;  /* 0x00000004002e7308 */ /* 0x000be20000000800 */
[----:B--2---:R-:W-:Y:S01]  /*158a0*/  FFMA.FTZ R3, R107, c[0x0][0x23c], -R0 ;  /* 0x00008f006b037a23 */ /* 0x004fe20000010800 */
[----:B---3--:R-:W-:-:S06]  /*158b0*/  MOV R107, R16 ;  /* 0x00000010006b7202 */ /* 0x008fcc0000000f00 */
        /* <DEDUP_REMOVED lines=9> */
[--C-:B--2---:R-:W-:Y:S01]  /*15950*/  FFMA.FTZ R3, R109, c[0x0][0x23c], -R0.reuse ;  /* 0x00008f006d037a23 */ /* 0x104fe20000010800 */
[----:B------:R-:W-:Y:S02]  /*15960*/  MOV R109, R32 ;  /* 0x00000020006d7202 */ /* 0x000fe40000000f00 */
[----:B------:R-:W2:Y:S04]  /*15970*/  LDSM.16.MT88.4 R32, [R164+0x5400] ;  /* 0x00540000a420783b */ /* 0x000ea80000004200 */
[----:B------:R4:W-:Y:S01]  /*15980*/  MUFU.EX2 R52, R3 ;  /* 0x0000000300347308 */ /* 0x0009e20000000800 */
[----:B---3--:R-:W-:-:S07]  /*15990*/  FFMA.FTZ R4, R102, c[0x0][0x23c], -R0 ;  /* 0x00008f0066047a23 */ /* 0x008fce0000010800 */
[----:B------:R3:W5:Y:S01]  /*159a0*/  MUFU.EX2 R101, R4 ;  /* 0x0000000400657308 */ /* 0x0007620000000800 */
[----:B----4-:R-:W-:Y:S01]  /*159b0*/  FFMA.FTZ R3, R111, c[0x0][0x23c], -R0 ;  /* 0x00008f006f037a23 */ /* 0x010fe20000010800 */
[----:B------:R-:W-:-:S06]  /*159c0*/  MOV R111, R83 ;  /* 0x00000053006f7202 */ /* 0x000fcc0000000f00 */
[----:B------:R4:W-:Y:S01]  /*159d0*/  MUFU.EX2 R51, R3 ;  /* 0x0000000300337308 */ /* 0x0009e20000000800 */
[----:B---3--:R-:W-:Y:S02]  /*159e0*/  F2FP.PACK_AB R4, R208, R207 ;  /* 0x000000cfd004723e */ /* 0x008fe400000000ff */
[----:B-----5:R-:W-:-:S07]  /*159f0*/  F2FP.PACK_AB R7, R101, R70 ;  /* 0x000000466507723e */ /* 0x020fce00000000ff */
[----:B------:R-:W-:Y:S01]  /*15a00*/  HMMA.16816.F32 R16, R4, R8, R136 ;  /* 0x000000080410723c */ /* 0x000fe20000001888 */
[----:B----4-:R-:W-:Y:S01]  /*15a10*/  FFMA.FTZ R3, R114, c[0x0][0x23c], -R0 ;  /* 0x00008f0072037a23 */ /* 0x010fe20000010800 */
[----:B------:R-:W-:-:S06]  /*15a20*/  MOV R114, R29 ;  /* 0x0000001d00727202 */ /* 0x000fcc0000000f00 */
        /* <DEDUP_REMOVED lines=20> */
[----:B--2---:R-:W-:-:S07]  /*15b70*/  FFMA.FTZ R3, R113, c[0x0][0x23c], -R0 ;  /* 0x00008f0071037a23 */ /* 0x004fce0000010800 */
[C---:B------:R-:W-:Y:S01]  /*15b80*/  HMMA.16816.F32 R8, R4.reuse, R34, R8 ;  /* 0x000000220408723c */ /* 0x040fe20000001808 */
[----:B------:R-:W-:Y:S01]  /*15b90*/  MOV R113, R39 ;  /* 0x0000002700717202 */ /* 0x000fe20000000f00 */
[----:B------:R1:W2:Y:S06]  /*15ba0*/  MUFU.EX2 R85, R3 ;  /* 0x0000000300557308 */ /* 0x0002ac0000000800 */
[----:B------:R-:W-:Y:S01]  /*15bb0*/  HMMA.16816.F32 R24, R4, R32, R144 ;  /* 0x000000200418723c */ /* 0x000fe20000001890 */
[----:B------:R-:W3:Y:S06]  /*15bc0*/  LDSM.16.MT88.4 R32, [R135+0x5c00] ;  /* 0x005c00008720783b */ /* 0x000eec0000004200 */
[----:B------:R-:W-:-:S02]  /*15bd0*/  MOV R147, R38 ;  /* 0x0000002600937202 */ /* 0x000fc40000000f00 */
[----:B------:R-:W-:Y:S01]  /*15be0*/  MOV R146, R37 ;  /* 0x0000002500927202 */ /* 0x000fe20000000f00 */
[----:B-1----:R-:W-:Y:S01]  /*15bf0*/  FFMA.FTZ R3, R36, c[0x0][0x23c], -R2 ;  /* 0x00008f0024037a23 */ /* 0x002fe20000010802 */
[----:B------:R-:W-:Y:S01]  /*15c00*/  F2FP.PACK_AB R4, R217, R214 ;  /* 0x000000d6d904723e */ /* 0x000fe200000000ff */
[----:B------:R-:W1:Y:S01]  /*15c10*/  LDSM.16.MT88.4 R36, [R164+0x5c00] ;  /* 0x005c0000a424783b */ /* 0x000e620000004200 */
[----:B----4-:R-:W-:Y:S01]  /*15c20*/  F2FP.PACK_AB R5, R86, R51 ;  /* 0x000000335605723e */ /* 0x010fe200000000ff */
[----:B------:R4:W-:Y:S01]  /*15c30*/  MUFU.EX2 R104, R3 ;  /* 0x0000000300687308 */ /* 0x0009e20000000800 */
[----:B------:R-:W-:Y:S02]  /*15c40*/  F2FP.PACK_AB R6, R218, R216 ;  /* 0x000000d8da06723e */ /* 0x000fe400000000ff */
[----:B--2---:R-:W-:-:S07]  /*15c50*/  F2FP.PACK_AB R7, R85, R60 ;  /* 0x0000003c5507723e */ /* 0x004fce00000000ff */
[----:B-----5:R-:W-:Y:S01]  /*15c60*/  HMMA.16816.F32 R16, R4, R12, R16 ;  /* 0x0000000c0410723c */ /* 0x020fe20000001810 */
[----:B----4-:R-:W-:-:S07]  /*15c70*/  FFMA.FTZ R3, R115, c[0x0][0x23c], -R0 ;  /* 0x00008f0073037a23 */ /* 0x010fce0000010800 */
[C---:B------:R-:W-:Y:S01]  /*15c80*/  HMMA.16816.F32 R20, R4.reuse, R14, R20 ;  /* 0x0000000e0414723c */ /* 0x040fe20000001814 */
[----:B------:R-:W2:Y:S01]  /*15c90*/  LDSM.16.MT88.4 R12, [R135+0x6000] ;  /* 0x00600000870c783b */ /* 0x000ea20000004200 */
[----:B------:R4:W-:Y:S06]  /*15ca0*/  MUFU.EX2 R49, R3 ;  /* 0x0000000300317308 */ /* 0x0009ec0000000800 */
[C---:B---3--:R-:W-:Y:S08]  /*15cb0*/  HMMA.16816.F32 R8, R4.reuse, R30, R8 ;  /* 0x0000001e0408723c */ /* 0x048ff00000001808 */
[----:B------:R-:W-:Y:S01]  /*15cc0*/  HMMA.16816.F32 R24, R4, R28, R24 ;  /* 0x0000001c0418723c */ /* 0x000fe20000001818 */
[----:B------:R-:W3:Y:S01]  /*15cd0*/  LDSM.16.MT88.4 R28, [R164+0x6000] ;  /* 0x00600000a41c783b */ /* 0x000ee20000004200 */
[----:B----4-:R-:W-:-:S04]  /*15ce0*/  FFMA.FTZ R3, R120, c[0x0][0x23c], -R0 ;  /* 0x00008f0078037a23 */ /* 0x010fc80000010800 */
[----:B------:R4:W5:Y:S01]  /*15cf0*/  MUFU.EX2 R84, R3 ;  /* 0x0000000300547308 */ /* 0x0009620000000800 */
[----:B------:R-:W-:Y:S02]  /*15d00*/  F2FP.PACK_AB R4, R220, R219 ;  /* 0x000000dbdc04723e */ /* 0x000fe400000000ff */
[----:B------:R-:W-:Y:S01]  /*15d10*/  F2FP.PACK_AB R6, R221, R222 ;  /* 0x000000dedd06723e */ /* 0x000fe200000000ff */
[----:B----4-:R-:W-:Y:S01]  /*15d20*/  FFMA.FTZ R3, R122, c[0x0][0x23c], -R0 ;  /* 0x00008f007a037a23 */ /* 0x010fe20000010800 */
[----:B-----5:R-:W-:-:S03]  /*15d30*/  F2FP.PACK_AB R5, R84, R49 ;  /* 0x000000315405723e */ /* 0x020fc600000000ff */
[----:B------:R4:W-:Y:S02]  /*15d40*/  MUFU.EX2 R83, R3 ;  /* 0x0000000300537308 */ /* 0x0009e40000000800 */
[----:B----4-:R-:W-:-:S06]  /*15d50*/  FFMA.FTZ R3, R119, c[0x0][0x23c], -R0 ;  /* 0x00008f0077037a23 */ /* 0x010fcc0000010800 */
[----:B------:R4:W5:Y:S02]  /*15d60*/  MUFU.EX2 R82, R3 ;  /* 0x0000000300527308 */ /* 0x0009640000000800 */
[----:B----4-:R-:W-:Y:S01]  /*15d70*/  FFMA.FTZ R3, R89, c[0x0][0x23c], -R2 ;  /* 0x00008f0059037a23 */ /* 0x010fe20000010802 */
[----:B-----5:R-:W-:-:S05]  /*15d80*/  F2FP.PACK_AB R7, R82, R83 ;  /* 0x000000535207723e */ /* 0x020fca00000000ff */
[----:B------:R4:W-:Y:S02]  /*15d90*/  MUFU.EX2 R103, R3 ;  /* 0x0000000300677308 */ /* 0x0009e40000000800 */
[C---:B------:R-:W-:Y:S08]  /*15da0*/  HMMA.16816.F32 R16, R4.reuse, R32, R16 ;  /* 0x000000200410723c */ /* 0x040ff00000001810 */
[----:B------:R-:W-:Y:S01]  /*15db0*/  HMMA.16816.F32 R20, R4, R34, R20 ;  /* 0x000000220414723c */ /* 0x000fe20000001814 */
[----:B------:R-:W5:Y:S01]  /*15dc0*/  LDSM.16.MT88.4 R32, [R135+0x6400] ;  /* 0x006400008720783b */ /* 0x000f620000004200 */
[----:B----4-:R-:W-:-:S04]  /*15dd0*/  FFMA.FTZ R3, R121, c[0x0][0x23c], -R0 ;  /* 0x00008f0079037a23 */ /* 0x010fc80000010800 */
[----:B------:R4:W-:Y:S02]  /*15de0*/  MUFU.EX2 R80, R3 ;  /* 0x0000000300507308 */ /* 0x0009e40000000800 */
[C---:B-1----:R-:W-:Y:S08]  /*15df0*/  HMMA.16816.F32 R8, R4.reuse, R38, R8 ;  /* 0x000000260408723c */ /* 0x042ff00000001808 */
[----:B------:R-:W-:Y:S01]  /*15e00*/  HMMA.16816.F32 R24, R4, R36, R24 ;  /* 0x000000240418723c */ /* 0x000fe20000001818 */
[----:B------:R-:W1:Y:S01]  /*15e10*/  LDSM.16.MT88.4 R36, [R164+0x6400] ;  /* 0x00640000a424783b */ /* 0x000e620000004200 */
[----:B----4-:R-:W-:-:S05]  /*15e20*/  FFMA.FTZ R3, R125, c[0x0][0x23c], -R0 ;  /* 0x00008f007d037a23 */ /* 0x010fca0000010800 */
[----:B------:R-:W-:Y:S02]  /*15e30*/  F2FP.PACK_AB R4, R224, R223 ;  /* 0x000000dfe004723e */ /* 0x000fe400000000ff */
[----:B------:R-:W-:Y:S01]  /*15e40*/  F2FP.PACK_AB R6, R225, R226 ;  /* 0x000000e2e106723e */ /* 0x000fe200000000ff */
[----:B------:R4:W2:Y:S02]  /*15e50*/  MUFU.EX2 R81, R3 ;  /* 0x0000000300517308 */ /* 0x0008a40000000800 */
[----:B----4-:R-:W-:Y:S01]  /*15e60*/  FFMA.FTZ R3, R127, c[0x0][0x23c], -R0 ;  /* 0x00008f007f037a23 */ /* 0x010fe20000010800 */
[----:B--2---:R-:W-:-:S05]  /*15e70*/  F2FP.PACK_AB R5, R81, R80 ;  /* 0x000000505105723e */ /* 0x004fca00000000ff */
        /* <DEDUP_REMOVED lines=11> */
[C---:B---3--:R-:W-:Y:S08]  /*15f30*/  HMMA.16816.F32 R8, R4.reuse, R30, R8 ;  /* 0x0000001e0408723c */ /* 0x048ff00000001808 */
[----:B------:R-:W-:Y:S01]  /*15f40*/  HMMA.16816.F32 R24, R4, R28, R24 ;  /* 0x0000001c0418723c */ /* 0x000fe20000001818 */
[----:B------:R-:W3:Y:S01]  /*15f50*/  LDSM.16.MT88.4 R28, [R164+0x6800] ;  /* 0x00680000a41c783b */ /* 0x000ee20000004200 */
        /* <DEDUP_REMOVED lines=54> */
[----:B------:R-:W-:Y:S01]  /*162c0*/  LDSM.16.MT88.4 R32, [R135+0x7400] ;  /* 0x007400008720783b */ /* 0x000fe20000004200 */
[----:B-1----:R-:W-:-:S04]  /*162d0*/  FFMA.FTZ R3, R160, c[0x0][0x23c], -R0 ;  /* 0x00008f00a0037a23 */ /* 0x002fc80000010800 */
[----:B------:R1:W-:Y:S02]  /*162e0*/  MUFU.EX2 R64, R3 ;  /* 0x0000000300407308 */ /* 0x0003e40000000800 */
[C---:B-----5:R-:W-:Y:S08]  /*162f0*/  HMMA.16816.F32 R8, R4.reuse, R38, R8 ;  /* 0x000000260408723c */ /* 0x060ff00000001808 */
        /* <DEDUP_REMOVED lines=16> */
[----:B-1----:R-:W-:-:S04]  /*16400*/  FFMA.FTZ R3, R189, c[0x0][0x23c], -R0 ;  /* 0x00008f00bd037a23 */ /* 0x002fc80000010800 */
[----:B------:R1:W-:Y:S03]  /*16410*/  MUFU.EX2 R57, R3 ;  /* 0x0000000300397308 */ /* 0x0003e60000000800 */
[C---:B---3--:R-:W-:Y:S07]  /*16420*/  HMMA.16816.F32 R12, R4.reuse, R30, R8 ;  /* 0x0000001e040c723c */ /* 0x048fee0000001808 */
        /* <DEDUP_REMOVED lines=266> */
.L_x_2568:
        /* <DEDUP_REMOVED lines=15> */
.L_x_2578:
        /* <DEDUP_REMOVED lines=66> */
.L_x_2575:
        /* <DEDUP_REMOVED lines=454> */
.L_x_2577:
        /* <DEDUP_REMOVED lines=32> */
.L_x_2576:
        /* <DEDUP_REMOVED lines=712> */
.L_x_2574:
        /* <DEDUP_REMOVED lines=59> */
[----:B------:R-:W4:Y:S01]  /*1c870*/  S2R R11, SR_TID.X ;  /* 0x00000000000b7919 */ /* 0x000f220000002100 */
        /* <DEDUP_REMOVED lines=12> */
[----:B------:R-:W-:Y:S01]  /*1c940*/  LOP3.LUT R8, R10, R8, RZ, 0x3c, !PT ;  /* 0x000000080a087212 */ /* 0x000fe200078e3cff */
[----:B------:R-:W-:Y:S01]  /*1c950*/  FMUL.FTZ R145, R2, R145 ;  /* 0x0000009102917220 */ /* 0x000fe20000410000 */
[----:B------:R-:W-:Y:S01]  /*1c960*/  ISETP.NE.U32.AND P3, PT, R6, 0x1, PT ;  /* 0x000000010600780c */ /* 0x000fe20003f65070 */
[----:B------:R-:W-:Y:S01]  /*1c970*/  IMAD.MOV.U32 R6, RZ, RZ, -0x20 ;  /* 0xffffffe0ff067424 */ /* 0x000fe200078e00ff */
[----:B------:R-:W-:Y:S01]  /*1c980*/  STS.64 [R7.X4], R136 ;  /* 0x0000008807007388 */ /* 0x000fe20000004a00 */
[----:B------:R-:W-:Y:S01]  /*1c990*/  IMAD.SHL.U32 R4, R7, 0x4, RZ ;  /* 0x0000000407047824 */ /* 0x000fe200078e00ff */
[----:B------:R-:W-:Y:S01]  /*1c9a0*/  IADD3 R0, R16, R8, RZ ;  /* 0x0000000810007210 */ /* 0x000fe20007ffe0ff */
[----:B------:R-:W-:Y:S01]  /*1c9b0*/  FMUL.FTZ R148, R2, R148 ;  /* 0x0000009402947220 */ /* 0x000fe20000410000 */
[----:B------:R-:W-:Y:S01]  /*1c9c0*/  SEL R6, R6, 0x20, !P3 ;  /* 0x0000002006067807 */ /* 0x000fe20005800000 */
[----:B------:R-:W-:Y:S01]  /*1c9d0*/  FMUL.FTZ R149, R2, R149 ;  /* 0x0000009502957220 */ /* 0x000fe20000410000 */
[C---:B------:R-:W-:Y:S01]  /*1c9e0*/  IADD3 R2, R4.reuse, 0x40, RZ ;  /* 0x0000004004027810 */ /* 0x040fe20007ffe0ff */
[C---:B---3--:R-:W-:Y:S01]  /*1c9f0*/  FMUL.FTZ R139, R5.reuse, R139 ;  /* 0x0000008b058b7220 */ /* 0x048fe20000410000 */
[----:B------:R-:W-:Y:S01]  /*1ca00*/  @P2 IADD3 R2, R4, -0x40, RZ ;  /* 0xffffffc004022810 */ /* 0x000fe20007ffe0ff */
[C---:B------:R-:W-:Y:S01]  /*1ca10*/  FMUL.FTZ R138, R5.reuse, R138 ;  /* 0x0000008a058a7220 */ /* 0x040fe20000410000 */
[----:B------:R-:W2:Y:S01]  /*1ca20*/  S2R R8, SR_CTAID.Z ;  /* 0x0000000000087919 */ /* 0x000ea20000002700 */
[C---:B------:R-:W-:Y:S01]  /*1ca30*/  FMUL.FTZ R143, R5.reuse, R143 ;  /* 0x0000008f058f7220 */ /* 0x040fe20000410000 */
[----:B------:R-:W3:Y:S01]  /*1ca40*/  @P1 MUFU.LG2 R10, R14 ;  /* 0x0000000e000a1308 */ /* 0x000ee20000000c00 */
[C---:B------:R-:W-:Y:S01]  /*1ca50*/  FMUL.FTZ R142, R5.reuse, R142 ;  /* 0x0000008e058e7220 */ /* 0x040fe20000410000 */
[----:B------:R-:W-:Y:S01]  /*1ca60*/  STS.64 [R7.X4+0x400], R138 ;  /* 0x0004008a07007388 */ /* 0x000fe20000004a00 */
[----:B------:R-:W-:-:S02]  /*1ca70*/  FMUL.FTZ R147, R5, R147 ;  /* 0x0000009305937220 */ /* 0x000fc40000410000 */
[C---:B------:R-:W-:Y:S02]  /*1ca80*/  FMUL.FTZ R146, R5.reuse, R146 ;  /* 0x0000009205927220 */ /* 0x040fe40000410000 */
[C---:B------:R-:W-:Y:S01]  /*1ca90*/  FMUL.FTZ R151, R5.reuse, R151 ;  /* 0x0000009705977220 */ /* 0x040fe20000410000 */
[----:B------:R-:W1:Y:S01]  /*1caa0*/  @P0 MUFU.LG2 R9, R15 ;  /* 0x0000000f00090308 */ /* 0x000e620000000c00 */
[----:B------:R-:W-:Y:S02]  /*1cab0*/  FMUL.FTZ R150, R5, R150 ;  /* 0x0000009605967220 */ /* 0x000fe40000410000 */
[----:B------:R-:W-:Y:S02]  /*1cac0*/  IMAD.IADD R5, R4, 0x1, R6 ;  /* 0x0000000104057824 */ /* 0x000fe400078e0206 */
[----:B------:R-:W-:-:S03]  /*1cad0*/  IMAD.IADD R4, R6, 0x1, R2 ;  /* 0x0000000106047824 */ /* 0x000fc600078e0202 */
[----:B------:R-:W-:Y:S04]  /*1cae0*/  STS.64 [R5], R140 ;  /* 0x0000008c05007388 */ /* 0x000fe80000000a00 */
[----:B------:R1:W-:Y:S04]  /*1caf0*/  STS.64 [R5+0x400], R142 ;  /* 0x0004008e05007388 */ /* 0x0003e80000000a00 */
[----:B------:R-:W-:Y:S04]  /*1cb00*/  STS.64 [R2], R144 ;  /* 0x0000009002007388 */ /* 0x000fe80000000a00 */
[----:B------:R4:W-:Y:S04]  /*1cb10*/  STS.64 [R2+0x400], R146 ;  /* 0x0004009202007388 */ /* 0x0009e80000000a00 */
[----:B------:R-:W-:Y:S04]  /*1cb20*/  STS.64 [R4], R148 ;  /* 0x0000009404007388 */ /* 0x000fe80000000a00 */
[----:B------:R2:W-:Y:S04]  /*1cb30*/  STS.64 [R4+0x400], R150 ;  /* 0x0004009604007388 */ /* 0x0005e80000000a00 */
[----:B------:R-:W-:Y:S06]  /*1cb40*/  BAR.SYNC.DEFER_BLOCKING 0x0 ;  /* 0x0000000000007b1d */ /* 0x000fec0000010000 */
[----:B-1----:R-:W1:Y:S01]  /*1cb50*/  S2R R5, SR_CTAID.Y ;  /* 0x0000000000057919 */ /* 0x002e620000002600 */
[----:B----4-:R-:W-:-:S04]  /*1cb60*/  SHF.R.S32.HI R2, RZ, 0x1f, R11 ;  /* 0x0000001fff027819 */ /* 0x010fc8000001140b */
[----:B------:R-:W-:Y:S02]  /*1cb70*/  LEA.HI R2, R2, R11, RZ, 0x5 ;  /* 0x0000000b02027211 */ /* 0x000fe400078f28ff */
[----:B--2---:R-:W-:Y:S01]  /*1cb80*/  SHF.R.S32.HI R4, RZ, 0x1f, R13 ;  /* 0x0000001fff047819 */ /* 0x004fe2000001140d */
[----:B------:R-:W2:Y:S03]  /*1cb90*/  LDS.128 R32, [R0.X4] ;  /* 0x0000000000207984 */ /* 0x000ea60000004c00 */
[----:B------:R-:W-:Y:S01]  /*1cba0*/  LEA.HI R4, R4, R13, RZ, 0x2 ;  /* 0x0000000d04047211 */ /* 0x000fe200078f10ff */
[----:B------:R-:W4:Y:S03]  /*1cbb0*/  LDS.128 R28, [R0.X4+0x800] ;  /* 0x00080000001c7984 */ /* 0x000f260000004c00 */
[----:B------:R-:W-:Y:S01]  /*1cbc0*/  LOP3.LUT R4, R4, 0xffffffc, RZ, 0xc0, !PT ;  /* 0x0ffffffc04047812 */ /* 0x000fe200078ec0ff */
[----:B------:R-:W2:Y:S01]  /*1cbd0*/  LDS.128 R24, [R0.X4+0x1000] ;  /* 0x0010000000187984 */ /* 0x000ea20000004c00 */
[----:B-1----:R-:W-:-:S03]  /*1cbe0*/  IMAD R5, R5, c[0x0][0x210], R246 ;  /* 0x0000840005057a24 */ /* 0x002fc600078e02f6 */
[----:B------:R1:W2:Y:S02]  /*1cbf0*/  LDS.128 R16, [R0.X4+0x1800] ;  /* 0x0018000000107984 */ /* 0x0002a40000004c00 */
[----:B-1----:R-:W-:-:S04]  /*1cc00*/  IMAD.MOV R0, RZ, RZ, -R246 ;  /* 0x000000ffff007224 */ /* 0x002fc800078e0af6 */
[----:B------:R-:W-:Y:S01]  /*1cc10*/  IMAD R6, R0, c[0x0][0x1c0], R8 ;  /* 0x0000700000067a24 */ /* 0x000fe200078e0208 */
[----:B------:R-:W-:Y:S01]  /*1cc20*/  LOP3.LUT R0, R2, 0xffffffe0, RZ, 0xc0, !PT ;  /* 0xffffffe002007812 */ /* 0x000fe200078ec0ff */
[----:B------:R-:W-:Y:S01]  /*1cc30*/  IMAD.MOV.U32 R8, RZ, RZ, -0x800000 ;  /* 0xff800000ff087424 */ /* 0x000fe200078e00ff */
[----:B------:R-:W-:Y:S01]  /*1cc40*/  LOP3.LUT R2, R22, 0xffffffe0, RZ, 0xc0, !PT ;  /* 0xffffffe016027812 */ /* 0x000fe200078ec0ff */
[----:B------:R-:W-:Y:S01]  /*1cc50*/  IMAD R6, R5, c[0x0][0x1c0], R6 ;  /* 0x0000700005067a24 */ /* 0x000fe200078e0206 */
[----:B------:R-:W-:Y:S01]  /*1cc60*/  IADD3 R0, R11, -R0, RZ ;  /* 0x800000000b007210 */ /* 0x000fe20007ffe0ff */
[----:B---3--:R-:W-:Y:S01]  /*1cc70*/  @P1 FMUL.FTZ R5, R10, 0.69314718246459960938 ;  /* 0x3f3172180a051820 */ /* 0x008fe20000410000 */
[----:B------:R-:W-:Y:S01]  /*1cc80*/  SHF.L.U32 R11, R36, 0x6, RZ ;  /* 0x00000006240b7819 */ /* 0x000fe200000006ff */
[----:B------:R-:W-:Y:S01]  /*1cc90*/  IMAD.IADD R2, R23, 0x1, -R2 ;  /* 0x0000000117027824 */ /* 0x000fe200078e0a02 */
[----:B------:R-:W-:-:S03]  /*1cca0*/  SHF.R.S32.HI R7, RZ, 0x1f, R0 ;  /* 0x0000001fff077819 */ /* 0x000fc60000011400 */
[----:B------:R-:W-:Y:S01]  /*1ccb0*/  IMAD R6, R6, c[0x0][0x214], R11 ;  /* 0x0000850006067a24 */ /* 0x000fe200078e020b */
[----:B------:R-:W-:Y:S01]  /*1ccc0*/  LOP3.LUT P2, RZ, R2, 0x3, RZ, 0xc0, !PT ;  /* 0x0000000302ff7812 */ /* 0x000fe2000784c0ff */
[----:B------:R-:W-:Y:S01]  /*1ccd0*/  IMAD.IADD R2, R13, 0x1, -R4 ;  /* 0x000000010d027824 */ /* 0x000fe200078e0a04 */
[----:B------:R-:W-:Y:S01]  /*1cce0*/  LEA.HI R0, R7, R0, RZ, 0x2 ;  /* 0x0000000007007211 */ /* 0x000fe200078f10ff */
[----:B------:R-:W-:Y:S02]  /*1ccf0*/  @P0 FMUL.FTZ R4, R9, 0.69314718246459960938 ;  /* 0x3f31721809040820 */ /* 0x000fe40000410000 */
[----:B------:R-:W-:Y:S01]  /*1cd00*/  IMAD.MOV.U32 R7, RZ, RZ, -0x800000 ;  /* 0xff800000ff077424 */ /* 0x000fe200078e00ff */
[----:B------:R-:W-:Y:S01]  /*1cd10*/  SHF.R.S32.HI R0, RZ, 0x2, R0 ;  /* 0x00000002ff007819 */ /* 0x000fe20000011400 */
[----:B------:R-:W-:Y:S02]  /*1cd20*/  @P1 FFMA.FTZ R7, R20, c[0x0][0x238], R5 ;  /* 0x00008e0014071a23 */ /* 0x000fe40000010005 */
[----:B------:R-:W-:-:S02]  /*1cd30*/  @P0 FFMA.FTZ R8, R3, c[0x0][0x238], R4 ;  /* 0x00008e0003080a23 */ /* 0x000fc40000010004 */
[----:B------:R-:W-:Y:S02]  /*1cd40*/  IMAD R0, R2, 0x10, R0 ;  /* 0x0000001002007824 */ /* 0x000fe400078e0200 */
[----:B------:R-:W-:Y:S05]  /*1cd50*/  @P2 BRA `(.L_x_2580) ;  /* 0x000000b000002947 */ /* 0x000fea0003800000 */
[----:B--2-45:R-:W-:Y:S01]  /*1cd60*/  IMAD R2, R36, -0x40, R37 ;  /* 0xffffffc024027824 */ /* 0x034fe200078e0225 */
[----:B------:R-:W-:Y:S02]  /*1cd70*/  IADD3 R4, R0, 0x8, RZ ;  /* 0x0000000800047810 */ /* 0x000fe40007ffe0ff */
[----:B------:R-:W-:Y:S02]  /*1cd80*/  SHF.R.S32.HI R3, RZ, 0x1f, R0 ;  /* 0x0000001fff037819 */ /* 0x000fe40000011400 */
[----:B------:R-:W-:Y:S02]  /*1cd90*/  IADD3 R5, P0, R6, R0, RZ ;  /* 0x0000000006057210 */ /* 0x000fe40007f1e0ff */
[-C--:B------:R-:W-:Y:S02]  /*1cda0*/  ISETP.GE.AND P2, PT, R0, R2.reuse, PT ;  /* 0x000000020000720c */ /* 0x080fe40003f46270 */
[----:B------:R-:W-:-:S02]  /*1cdb0*/  ISETP.GE.AND P1, PT, R4, R2, PT ;  /* 0x000000020400720c */ /* 0x000fc40003f26270 */
[----:B------:R-:W-:Y:S02]  /*1cdc0*/  LEA.HI.X.SX32 R0, R6, R3, 0x1, P0 ;  /* 0x0000000306007211 */ /* 0x000fe400000f0eff */
[----:B------:R-:W-:-:S04]  /*1cdd0*/  LEA R2, P0, R5, c[0x0][0x208], 0x2 ;  /* 0x0000820005027a11 */ /* 0x000fc800078010ff */
[----:B------:R-:W-:-:S05]  /*1cde0*/  LEA.HI.X R3, R5, c[0x0][0x20c], R0, 0x2, P0 ;  /* 0x0000830005037a11 */ /* 0x000fca00000f1400 */
[----:B------:R1:W-:Y:S04]  /*1cdf0*/  @!P2 STG.E [R2.64], R7 ;  /* 0x000000070200a986 */ /* 0x0003e8000c101904 */
[----:B------:R1:W-:Y:S02]  /*1ce00*/  @!P1 STG.E [R2.64+0x20], R8 ;  /* 0x0000200802009986 */ /* 0x0003e4000c101904 */
.L_x_2580:
[----:B--2-4-:R-:W-:Y:S05]  /*1ce10*/  BSYNC B0 ;  /* 0x0000000000007941 */ /* 0x014fea0003800000 */
.L_x_2579:
[----:B-1----:R-:W-:Y:S01]  /*1ce20*/  IMAD.SHL.U32 R2, R21, 0x4, RZ ;  /* 0x0000000415027824 */ /* 0x002fe200078e00ff */
[----:B------:R-:W-:Y:S01]  /*1ce30*/  IADD3 R7, R12, 0x10, RZ ;  /* 0x000000100c077810 */ /* 0x000fe20007ffe0ff */
[----:B------:R-:W-:Y:S01]  /*1ce40*/  IMAD R0, R6, c[0x0][0x22c], RZ ;  /* 0x00008b0006007a24 */ /* 0x000fe200078e02ff */
[----:B------:R-:W-:Y:S01]  /*1ce50*/  IADD3 R6, R12, 0x20, RZ ;  /* 0x000000200c067810 */ /* 0x000fe20007ffe0ff */
[----:B-----5:R-:W-:Y:S01]  /*1ce60*/  IMAD R5, R36, -0x40, R37 ;  /* 0xffffffc024057824 */ /* 0x020fe200078e0225 */
[----:B------:R-:W-:-:S04]  /*1ce70*/  SHF.R.S32.HI R3, RZ, 0x1f, R2 ;  /* 0x0000001fff037819 */ /* 0x000fc80000011402 */
[-C--:B------:R-:W-:Y:S01]  /*1ce80*/  ISETP.GE.AND P3, PT, R7, R5.reuse, PT ;  /* 0x000000050700720c */ /* 0x080fe20003f66270 */
[----:B------:R-:W-:Y:S01]  /*1ce90*/  IMAD.WIDE R2, R12, 0x20, R2 ;  /* 0x000000200c027825 */ /* 0x000fe200078e0202 */
[----:B------:R-:W-:-:S04]  /*1cea0*/  ISETP.GE.AND P2, PT, R6, R5, PT ;  /* 0x000000050600720c */ /* 0x000fc80003f46270 */
[----:B------:R-:W-:-:S04]  /*1ceb0*/  IADD3 R4, P0, R0, R2, RZ ;  /* 0x0000000200047210 */ /* 0x000fc80007f1e0ff */
[----:B------:R-:W-:Y:S02]  /*1cec0*/  LEA.HI.X.SX32 R3, R0, R3, 0x1, P0 ;  /* 0x0000000300037211 */ /* 0x000fe400000f0eff */
[----:B------:R-:W-:Y:S02]  /*1ced0*/  ISETP.GE.AND P0, PT, R12, R5, PT ;  /* 0x000000050c00720c */ /* 0x000fe40003f06270 */
[----:B------:R-:W-:Y:S02]  /*1cee0*/  LEA R2, P1, R4, c[0x0][0x1d8], 0x2 ;  /* 0x0000760004027a11 */ /* 0x000fe400078210ff */
[----:B------:R-:W-:Y:S02]  /*1cef0*/  IADD3 R0, R12, 0x30, RZ ;  /* 0x000000300c007810 */ /* 0x000fe40007ffe0ff */
[----:B------:R-:W-:-:S05]  /*1cf00*/  LEA.HI.X R3, R4, c[0x0][0x1dc], R3, 0x2, P1 ;  /* 0x0000770004037a11 */ /* 0x000fca00008f1403 */
[----:B------:R1:W-:Y:S04]  /*1cf10*/  @!P3 STG.E.128 [R2.64+0x800], R28 ;  /* 0x0008001c0200b986 */ /* 0x0003e8000c101d04 */
[----:B------:R1:W-:Y:S04]  /*1cf20*/  @!P0 STG.E.64 [R2.64], R32 ;  /* 0x0000002002008986 */ /* 0x0003e8000c101b04 */
[----:B------:R1:W-:Y:S01]  /*1cf30*/  @!P0 STG.E.64 [R2.64+0x8], R34 ;  /* 0x0000082202008986 */ /* 0x0003e2000c101b04 */
[----:B------:R-:W-:-:S03]  /*1cf40*/  ISETP.GE.AND P0, PT, R0, R5, PT ;  /* 0x000000050000720c */ /* 0x000fc60003f06270 */
[----:B------:R1:W-:Y:S10]  /*1cf50*/  @!P2 STG.E.128 [R2.64+0x1000], R24 ;  /* 0x001000180200a986 */ /* 0x0003f4000c101d04 */
[----:B------:R-:W-:Y:S05]  /*1cf60*/  @P0 EXIT ;  /* 0x000000000000094d */ /* 0x000fea0003800000 */
[----:B------:R-:W-:Y:S01]  /*1cf70*/  STG.E.128 [R2.64+0x1800], R16 ;  /* 0x0018001002007986 */ /* 0x000fe2000c101d04 */
[----:B------:R-:W-:Y:S05]  /*1cf80*/  EXIT ;  /* 0x000000000000794d */ /* 0x000fea0003800000 */
.L_x_2581:
        /* <DEDUP_REMOVED lines=15> */
.L_x_5215:


//--------------------- .text._ZN5flash24flash_fwd_splitkv_kernelI23Flash_fwd_kernel_traitsILi32ELi64ELi256ELi4ELb0ELb0EN7cutlass6half_tE19Flash_kernel_traitsILi32ELi64ELi256ELi4ES3_EELb1ELb0ELb1ELb0ELb0ELb0ELb1ELb1EEEvNS_16Flash_fwd_paramsE --------------------------
	.section	.text._ZN5flash24flash_fwd_splitkv_kernelI23Flash_fwd_kernel_traitsILi32ELi64ELi256ELi4ELb0ELb0EN7cutlass6half_tE19Flash_kernel_traitsILi32ELi64ELi256ELi4ES3_EELb1ELb0ELb1ELb0ELb0ELb0ELb1ELb1EEEvNS_16Flash_fwd_paramsE,"ax",@progbits
	.sectioninfo	@"SHI_REGISTERS=255"
	.align	128
        .global         _ZN5flash24flash_fwd_splitkv_kernelI23Flash_fwd_kernel_traitsILi32ELi64ELi256ELi4ELb0ELb0EN7cutlass6half_tE19Flash_kernel_traitsILi32ELi64ELi256ELi4ES3_EELb1ELb0ELb1ELb0ELb0ELb0ELb1ELb1EEEvNS_16Flash_fwd_paramsE
        .type           _ZN5flash24flash_fwd_splitkv_kernelI23Flash_fwd_kernel_traitsILi32ELi64ELi256ELi4ELb0ELb0EN7cutlass6half_tE19Flash_kernel_traitsILi32ELi64ELi256ELi4ES3_EELb1ELb0ELb1ELb0ELb0ELb0ELb1ELb1EEEvNS_16Flash_fwd_paramsE,@function
        .size           _ZN5flash24flash_fwd_splitkv_kernelI23Flash_fwd_kernel_traitsILi32ELi64ELi256ELi4ELb0ELb0EN7cutlass6half_tE19Flash_kernel_traitsILi32ELi64ELi256ELi4ES3_EELb1ELb0ELb1ELb0ELb0ELb0ELb1ELb1EEEvNS_16Flash_fwd_paramsE,(.L_x_5216 - _ZN5flash24flash_fwd_splitkv_kernelI23Flash_fwd_kernel_traitsILi32ELi64ELi256ELi4ELb0ELb0EN7cutlass6half_tE19Flash_kernel_traitsILi32ELi64ELi256ELi4ES3_EELb1ELb0ELb1ELb0ELb0ELb0ELb1ELb1EEEvNS_16Flash_fwd_paramsE)
        .other          _ZN5flash24flash_fwd_splitkv_kernelI23Flash_fwd_kernel_traitsILi32ELi64ELi256ELi4ELb0ELb0EN7cutlass6half_tE19Flash_kernel_traitsILi32ELi64ELi256ELi4ES3_EELb1ELb0ELb1ELb0ELb0ELb0ELb1ELb1EEEvNS_16Flash_fwd_paramsE,@"STO_CUDA_ENTRY STV_DEFAULT"
_ZN5flash24flash_fwd_splitkv_kernelI23Flash_fwd_kernel_traitsILi32ELi64ELi256ELi4ELb0ELb0EN7cutlass6half_tE19Flash_kernel_traitsILi32ELi64ELi256ELi4ES3_EELb1ELb0ELb1ELb0ELb0ELb0ELb1ELb1EEEvNS_16Flash_fwd_paramsE:
.text._ZN5flash24flash_fwd_splitkv_kernelI23Flash_fwd_kernel_traitsILi32ELi64ELi256ELi4ELb0ELb0EN7cutlass6half_tE19Flash_kernel_traitsILi32ELi64ELi256ELi4ES3_EELb1ELb0ELb1ELb0ELb0ELb0ELb1ELb1EEEvNS_16Flash_fwd_paramsE:
[----:B------:R-:W-:Y:S02]  /*0000*/  MOV R1, c[0x0][0x28] ;  /* 0x00000a0000017a02 */ /* 0x000fe40000000f00 */
[----:B------:R-:W1:Y:S01]  /*0010*/  I2F.U32.RP R2, c[0x0][0x1c0] ;  /* 0x0000700000027b06 */ /* 0x000e620000209000 */
[----:B------:R-:W2:Y:S01]  /*0020*/  S2UR UR5, SR_CTAID.Z ;  /* 0x00000000000579c3 */ /* 0x000ea20000002700 */
[----:B------:R-:W-:Y:S01]  /*0030*/  ULDC UR16, c[0x0][0x1c0] ;  /* 0x0000700000107ab9 */ /* 0x000fe20000000800 */
[----:B------:R-:W-:Y:S01]  /*0040*/  ISETP.NE.U32.AND P4, PT, RZ, c[0x0][0x250], PT ;  /* 0x00009400ff007a0c */ /* 0x000fe20003f85070 */
[----:B------:R-:W-:Y:S02]  /*0050*/  UMOV UR6, URZ ;  /* 0x0000003f00067c82 */ /* 0x000fe40008000000 */
[----:B------:R-:W-:Y:S02]  /*0060*/  UISETP.NE.U32.AND UP1, UPT, URZ, UR16, UPT ;  /* 0x000000103f00728c */ /* 0x000fe4000bf25070 */
[----:B------:R-:W-:Y:S02]  /*0070*/  UMOV UR14, 0x4 ;  /* 0x00000004000e7882 */ /* 0x000fe40000000000 */
[----:B------:R-:W-:-:S02]  /*0080*/  ULDC.64 UR8, c[0x0][0x240] ;  /* 0x0000900000087ab9 */ /* 0x000fc40000000a00 */
[----:B------:R-:W-:Y:S01]  /*0090*/  ULDC.64 UR10, c[0x0][0x248] ;  /* 0x00009200000a7ab9 */ /* 0x000fe20000000a00 */
[----:B-1----:R-:W1:Y:S02]  /*00a0*/  MUFU.RCP R0, R2 ;  /* 0x0000000200007308 */ /* 0x002e640000001000 */
[----:B-1----:R-:W-:-:S06]  /*00b0*/  IADD3 R0, R0, 0xffffffe, RZ ;  /* 0x0ffffffe00007810 */ /* 0x002fcc0007ffe0ff */
[----:B------:R-:W1:Y:S02]  /*00c0*/  F2I.FTZ.U32.TRUNC.NTZ R0, R0 ;  /* 0x0000000000007305 */ /* 0x000e64000021f000 */
[----:B-1----:R-:W1:Y:S02]  /*00d0*/  R2UR UR7, R0 ;  /* 0x00000000000773c2 */ /* 0x002e6400000e0000 */
[----:B-1----:R-:W-:-:S04]  /*00e0*/  UIADD3 UR4, URZ, -UR7, URZ ;  /* 0x800000073f047290 */ /* 0x002fc8000fffe03f */
[----:B------:R-:W-:-:S04]  /*00f0*/  UIMAD UR4, UR4, UR16, URZ ;  /* 0x00000010040472a4 */ /* 0x000fc8000f8e023f */
[----:B------:R-:W-:-:S04]  /*0100*/  UIMAD.WIDE.U32 UR6, UR7, UR4, UR6 ;  /* 0x00000004070672a5 */ /* 0x000fc8000f8e0006 */
[----:B--2---:R-:W-:-:S03]  /*0110*/  UIMAD.WIDE.U32 UR12, UR7, UR5, URZ ;  /* 0x00000005070c72a5 */ /* 0x004fc6000f8e003f */
[----:B------:R-:W-:Y:S02]  /*0120*/  ULDC.64 UR6, c[0x0][0x240] ;  /* 0x0000900000067ab9 */ /* 0x000fe40000000a00 */
[----:B------:R-:W-:Y:S02]  /*0130*/  UIADD3 UR4, -UR13, URZ, URZ ;  /* 0x0000003f0d047290 */ /* 0x000fe4000fffe13f */
[----:B------:R-:W-:Y:S02]  /*0140*/  UISETP.NE.U32.AND UP0, UPT, URZ, UR6, UPT ;  /* 0x000000063f00728c */ /* 0x000fe4000bf05070 */
[----:B------:R-:W-:Y:S02]  /*0150*/  UIMAD UR4, UR4, UR16, UR5 ;  /* 0x00000010040472a4 */ /* 0x000fe4000f8e0205 */
[----:B------:R-:W-:Y:S02]  /*0160*/  UISETP.NE.AND.EX UP0, UPT, URZ, UR7, UPT, UP0 ;  /* 0x000000073f00728c */ /* 0x000fe4000bf05300 */
[----:B------:R-:W-:-:S02]  /*0170*/  UISETP.GE.U32.AND UP3, UPT, UR4, UR16, UPT ;  /* 0x000000100400728c */ /* 0x000fc4000bf66070 */
[----:B------:R-:W-:Y:S02]  /*0180*/  ULDC.64 UR6, c[0x0][0x248] ;  /* 0x0000920000067ab9 */ /* 0x000fe40000000a00 */
[----:B------:R-:W-:-:S07]  /*0190*/  PLOP3.LUT P0, PT, PT, PT, UP0, 0x80, 0x0 ;  /* 0x000000000000781c */ /* 0x000fce0003f0f008 */
[----:B------:R-:W-:Y:S02]  /*01a0*/  @UP3 UIADD3 UR4, UR4, -UR16, URZ ;  /* 0x8000001004043290 */ /* 0x000fe4000fffe03f */
[----:B------:R-:W-:Y:S02]  /*01b0*/  @UP3 UIADD3 UR13, UR13, 0x1, URZ ;  /* 0x000000010d0d3890 */ /* 0x000fe4000fffe03f */
[----:B------:R-:W-:-:S03]  /*01c0*/  UISETP.GE.U32.AND UP2, UPT, UR4, UR16, UPT ;  /* 0x000000100400728c */ /* 0x000fc6000bf46070 */
[----:B------:R-:W-:-:S08]  /*01d0*/  ULDC.U8 UR4, c[0x0][0x312] ;  /* 0x0000c48000047ab9 */ /* 0x000fd00000000000 */
[----:B------:R-:W-:Y:S02]  /*01e0*/  @UP2 UIADD3 UR13, UR13, 0x1, URZ ;  /* 0x000000010d0d2890 */ /* 0x000fe4000fffe03f */
[----:B------:R-:W-:Y:S02]  /*01f0*/  @!UP1 ULOP3.LUT UR13, URZ, UR16, URZ, 0x33, !UPT ;  /* 0x000000103f0d9292 */ /* 0x000fe4000f8e333f */
[----:B------:R-:W-:Y:S02]  /*0200*/  UISETP.NE.AND UP2, UPT, UR4, URZ, UPT ;  /* 0x0000003f0400728c */ /* 0x000fe4000bf45270 */
[----:B------:R-:W-:Y:S02]  /*0210*/  UIMAD.WIDE UR8, UR13, UR14, UR8 ;  /* 0x0000000e0d0872a5 */ /* 0x000fe4000f8e0208 */
[----:B------:R-:W-:-:S04]  /*0220*/  UISETP.EQ.U32.AND UP1, UPT, URZ, UR6, UPT ;  /* 0x000000063f00728c */ /* 0x000fc8000bf22070 */
[----:B------:R-:W-:Y:S01]  /*0230*/  IMAD.U32 R8, RZ, RZ, UR8 ;  /* 0x00000008ff087e24 */ /* 0x000fe2000f8e00ff */
[----:B------:R-:W-:Y:S01]  /*0240*/  UISETP.EQ.OR.EX UP1, UPT, URZ, UR7, !UP2, UP1 ;  /* 0x000000073f00728c */ /* 0x000fe2000d722710 */
[----:B------:R-:W-:Y:S02]  /*0250*/  IMAD.U32 R9, RZ, RZ, UR9 ;  /* 0x00000009ff097e24 */ /* 0x000fe4000f8e00ff */
[----:B------:R-:W-:-:S03]  /*0260*/  ULDC.64 UR6, c[0x0][0x118] ;  /* 0x0000460000067ab9 */ /* 0x000fc60000000a00 */
[----:B------:R-:W2:Y:S04]  /*0270*/  @P0 LDG.E R4, [R8.64] ;  /* 0x0000000608040981 */ /* 0x000ea8000c1e1900 */
[----:B------:R-:W3:Y:S01]  /*0280*/  @P0 LDG.E R0, [R8.64+0x4] ;  /* 0x0000040608000981 */ /* 0x000ee2000c1e1900 */
[----:B------:R-:W-:Y:S01]  /*0290*/  ULDC.64 UR8, c[0x0][0x250] ;  /* 0x0000940000087ab9 */ /* 0x000fe20000000a00 */
[----:B------:R-:W-:Y:S01]  /*02a0*/  PLOP3.LUT P1, PT, PT, PT, UP1, 0x80, 0x0 ;  /* 0x000000000000781c */ /* 0x000fe20003f2f018 */
[----:B------:R-:W-:Y:S01]  /*02b0*/  UIMAD.WIDE UR10, UR13, UR14, UR10 ;  /* 0x0000000e0d0a72a5 */ /* 0x000fe2000f8e020a */
[----:B------:R-:W-:Y:S01]  /*02c0*/  ISETP.NE.AND.EX P4, PT, RZ, c[0x0][0x254], PT, P4 ;  /* 0x00009500ff007a0c */ /* 0x000fe20003f85340 */
        /* <DEDUP_REMOVED lines=12> */
[----:B------:R-:W-:-:S03]  /*0390*/  UIADD3 UR4, -UR13, URZ, URZ ;  /* 0x0000003f0d047290 */ /* 0x000fc6000fffe13f */
[----:B------:R-:W1:Y:S01]  /*03a0*/  S2UR UR19, SR_CTAID.Y ;  /* 0x00000000001379c3 */ /* 0x000e620000002600 */
[----:B------:R-:W-:-:S07]  /*03b0*/  UIMAD UR16, UR4, UR16, UR5 ;  /* 0x00000010041072a4 */ /* 0x000fce000f8e0205 */
        /* <DEDUP_REMOVED lines=16> */
.L_x_2582:
[----:B------:R-:W-:Y:S02]  /*04c0*/  ULDC UR18, c[0x0][0x218] ;  /* 0x0000860000127ab9 */ /* 0x000fe40000000800 */
.L_x_2583:
        /* <DEDUP_REMOVED lines=22> */
[----:B------:R-:W-:Y:S01]  /*0630*/  IABS R0, c[0x0][0x10] ;  /* 0x0000040000007a13 */ /* 0x000fe20000000000 */
[----:B------:R-:W-:Y:S02]  /*0640*/  ULDC UR4, c[0x0][0x218] ;  /* 0x0000860000047ab9 */ /* 0x000fe40000000800 */
[----:B------:R-:W-:Y:S01]  /*0650*/  UIADD3 UR4, UR4, 0xff, URZ ;  /* 0x000000ff04047890 */ /* 0x000fe2000fffe03f */
[----:B------:R1:W2:Y:S01]  /*0660*/  R2UR UR9, R0 ;  /* 0x00000000000973c2 */ /* 0x0002a200000e0000 */
[----:B------:R-:W-:Y:S02]  /*0670*/  ULDC UR5, c[0x0][0x10] ;  /* 0x0000040000057ab9 */ /* 0x000fe40000000800 */
[----:B------:R-:W-:Y:S02]  /*0680*/  USHF.R.S32.HI UR20, URZ, 0x1f, UR4 ;  /* 0x0000001f3f147899 */ /* 0x000fe40008011404 */
[----:B------:R-:W-:Y:S02]  /*0690*/  UMOV UR24, URZ ;  /* 0x0000003f00187c82 */ /* 0x000fe40008000000 */
[----:B------:R-:W-:-:S04]  /*06a0*/  ULEA.HI UR20, UR20, UR4, URZ, 0x8 ;  /* 0x0000000414147291 */ /* 0x000fc8000f8f403f */
[----:B------:R-:W-:-:S04]  /*06b0*/  ULEA.HI.SX32 UR20, UR20, UR5, 0x18 ;  /* 0x0000000514147291 */ /* 0x000fc8000f8fc23f */
[----:B------:R-:W-:-:S06]  /*06c0*/  UIADD3 UR20, UR20, -0x1, URZ ;  /* 0xffffffff14147890 */ /* 0x000fcc000fffe03f */
[----:B-1----:R-:W-:Y:S01]  /*06d0*/  IMAD.U32 R0, RZ, RZ, UR20 ;  /* 0x00000014ff007e24 */ /* 0x002fe2000f8e00ff */
[----:B--2---:R-:W1:Y:S01]  /*06e0*/  I2F.RP R3, UR9 ;  /* 0x0000000900037d06 */ /* 0x004e620008209400 */
[----:B------:R-:W-:-:S03]  /*06f0*/  ULOP3.LUT UR20, UR20, UR5, URZ, 0x3c, !UPT ;  /* 0x0000000514147292 */ /* 0x000fc6000f8e3c3f */
[----:B------:R-:W-:-:S04]  /*0700*/  IABS R0, R0 ;  /* 0x0000000000007213 */ /* 0x000fc80000000000 */
[----:B------:R-:W2:Y:S01]  /*0710*/  R2UR UR8, R0 ;  /* 0x00000000000873c2 */ /* 0x000ea200000e0000 */
[----:B-1----:R-:W1:Y:S02]  /*0720*/  MUFU.RCP R2, R3 ;  /* 0x0000000300027308 */ /* 0x002e640000001000 */
[----:B-1----:R-:W-:-:S06]  /*0730*/  IADD3 R2, R2, 0xffffffe, RZ ;  /* 0x0ffffffe02027810 */ /* 0x002fcc0007ffe0ff */
[----:B------:R-:W1:Y:S02]  /*0740*/  F2I.FTZ.U32.TRUNC.NTZ R2, R2 ;  /* 0x0000000200027305 */ /* 0x000e64000021f000 */
[----:B-1----:R-:W1:Y:S02]  /*0750*/  R2UR UR25, R2 ;  /* 0x00000000021973c2 */ /* 0x002e6400000e0000 */
[----:B-1----:R-:W-:-:S04]  /*0760*/  UIADD3 UR4, URZ, -UR25, URZ ;  /* 0x800000193f047290 */ /* 0x002fc8000fffe03f */
[----:B------:R-:W-:-:S04]  /*0770*/  UIMAD UR4, UR4, UR9, URZ ;  /* 0x00000009040472a4 */ /* 0x000fc8000f8e023f */
[----:B------:R-:W-:-:S07]  /*0780*/  UIMAD.WIDE.U32 UR24, UR25, UR4, UR24 ;  /* 0x00000004191872a5 */ /* 0x000fce000f8e0018 */
[----:B------:R-:W-:Y:S02]  /*0790*/  UMOV UR21, UR25 ;  /* 0x0000001900157c82 */ /* 0x000fe40008000000 */
[----:B--2---:R-:W-:-:S07]  /*07a0*/  UIMAD.WIDE.U32 UR24, UR21, UR8, URZ ;  /* 0x00000008151872a5 */ /* 0x004fce000f8e003f */
[----:B------:R-:W-:Y:S02]  /*07b0*/  UMOV UR21, UR25 ;  /* 0x0000001900157c82 */ /* 0x000fe40008000000 */
[----:B------:R-:W-:-:S04]  /*07c0*/  UIADD3 UR4, -UR21, URZ, URZ ;  /* 0x0000003f15047290 */ /* 0x000fc8000fffe13f */
[----:B------:R-:W-:Y:S02]  /*07d0*/  UIMAD UR4, UR9, UR4, UR8 ;  /* 0x00000004090472a4 */ /* 0x000fe4000f8e0208 */
[----:B------:R-:W-:Y:S02]  /*07e0*/  UIADD3 UR8, UR11, 0xff, URZ ;  /* 0x000000ff0b087890 */ /* 0x000fe4000fffe03f */
[----:B------:R-:W-:-:S11]  /*07f0*/  UISETP.GT.U32.AND UP0, UPT, UR9, UR4, UPT ;  /* 0x000000040900728c */ /* 0x000fd6000bf04070 */
[----:B------:R-:W-:Y:S02]  /*0800*/  @!UP0 UIADD3 UR4, UR4, -UR9, URZ ;  /* 0x8000000904048290 */ /* 0x000fe4000fffe03f */
[----:B------:R-:W-:Y:S02]  /*0810*/  @!UP0 UIADD3 UR21, UR21, 0x1, URZ ;  /* 0x0000000115158890 */ /* 0x000fe4000fffe03f */
[----:B------:R-:W-:Y:S02]  /*0820*/  UISETP.GE.U32.AND UP1, UPT, UR4, UR9, UPT ;  /* 0x000000090400728c */ /* 0x000fe4000bf26070 */
[----:B------:R-:W-:Y:S02]  /*0830*/  UISETP.GE.AND UP0, UPT, UR20, URZ, UPT ;  /* 0x0000003f1400728c */ /* 0x000fe4000bf06270 */
[----:B------:R-:W-:Y:S02]  /*0840*/  UIADD3 UR4, -UR12, 0x13f, UR10 ;  /* 0x0000013f0c047890 */ /* 0x000fe4000fffe10a */
[----:B------:R-:W-:-:S02]  /*0850*/  USHF.R.S32.HI UR20, URZ, 0x1f, UR8 ;  /* 0x0000001f3f147899 */ /* 0x000fc40008011408 */
[----:B------:R-:W-:Y:S02]  /*0860*/  ULDC UR9, c[0x0][0x2e8] ;  /* 0x0000ba0000097ab9 */ /* 0x000fe40000000800 */
[----:B------:R-:W-:Y:S02]  /*0870*/  UIADD3 UR4, UR4, UR9, UR11 ;  /* 0x0000000904047290 */ /* 0x000fe4000fffe00b */
[----:B------:R-:W-:Y:S02]  /*0880*/  @UP1 UIADD3 UR21, UR21, 0x1, URZ ;  /* 0x0000000115151890 */ /* 0x000fe4000fffe03f */
[----:B------:R-:W-:Y:S02]  /*0890*/  UISETP.NE.AND UP1, UPT, URZ, UR5, UPT ;  /* 0x000000053f00728c */ /* 0x000fe4000bf25270 */
[----:B------:R-:W-:Y:S02]  /*08a0*/  @!UP0 UIADD3 UR21, -UR21, URZ, URZ ;  /* 0x0000003f15158290 */ /* 0x000fe4000fffe13f */
[----:B------:R-:W-:-:S04]  /*08b0*/  ULEA.HI UR8, UR20, UR8, URZ, 0x8 ;  /* 0x0000000814087291 */ /* 0x000fc8000f8f403f */
[----:B------:R-:W-:-:S03]  /*08c0*/  USHF.R.S32.HI UR8, URZ, 0x8, UR8 ;  /* 0x000000083f087899 */ /* 0x000fc60008011408 */
[----:B------:R-:W-:Y:S02]  /*08d0*/  @!UP1 ULOP3.LUT UR21, URZ, UR5, URZ, 0x33, !UPT ;  /* 0x000000053f159292 */ /* 0x000fe4000f8e333f */
[----:B------:R-:W-:Y:S02]  /*08e0*/  USHF.R.S32.HI UR5, URZ, 0x1f, UR4 ;  /* 0x0000001f3f057899 */ /* 0x000fe40008011404 */
[----:B------:R-:W-:Y:S02]  /*08f0*/  UIMAD UR9, UR21, UR19, URZ ;  /* 0x00000013150972a4 */ /* 0x000fe4000f8e023f */
[----:B------:R-:W-:Y:S02]  /*0900*/  ULEA.HI UR4, UR5, UR4, URZ, 0x8 ;  /* 0x0000000405047291 */ /* 0x000fe4000f8f403f */
[----:B------:R-:W-:Y:S02]  /*0910*/  UIADD3 UR21, UR21, UR9, URZ ;  /* 0x0000000915157290 */ /* 0x000fe4000fffe03f */
[----:B------:R-:W-:-:S02]  /*0920*/  USHF.R.S32.HI UR4, URZ, 0x8, UR4 ;  /* 0x000000083f047899 */ /* 0x000fc40008011404 */
[----:B------:R-:W-:-:S04]  /*0930*/  UISETP.LT.AND UP0, UPT, UR8, UR21, UPT ;  /* 0x000000150800728c */ /* 0x000fc8000bf01270 */
[----:B------:R-:W-:-:S04]  /*0940*/  USEL UR8, UR8, UR21, UP0 ;  /* 0x0000001508087287 */ /* 0x000fc80008000000 */
[----:B------:R-:W-:-:S04]  /*0950*/  UISETP.LT.AND UP0, UPT, UR8, UR4, UPT ;  /* 0x000000040800728c */ /* 0x000fc8000bf01270 */
[----:B------:R-:W-:-:S04]  /*0960*/  USEL UR8, UR8, UR4, UP0 ;  /* 0x0000000408087287 */ /* 0x000fc80008000000 */
[----:B------:R-:W-:-:S06]  /*0970*/  UISETP.GE.AND UP0, UPT, UR9, UR8, UPT ;  /* 0x000000080900728c */ /* 0x000fcc000bf06270 */
[----:B------:R-:W-:-:S13]  /*0980*/  PLOP3.LUT P0, PT, PT, PT, UP0, 0x80, 0x0 ;  /* 0x000000000000781c */ /* 0x000fda0003f0f008 */
[----:B------:R-:W-:Y:S05]  /*0990*/  @!P0 BRA `(.L_x_2584) ;  /* 0x000003a000008947 */ /* 0x000fea0003800000 */
[----:B------:R-:W-:Y:S01]  /*09a0*/  SHF.R.S32.HI R5, RZ, 0x1f, R60 ;  /* 0x0000001fff057819 */ /* 0x000fe2000001143c */
[----:B------:R-:W-:Y:S02]  /*09b0*/  ULDC.64 UR4, c[0x0][0x210] ;  /* 0x0000840000047ab9 */ /* 0x000fe40000000a00 */
[----:B------:R-:W-:Y:S01]  /*09c0*/  UIMAD UR19, UR19, UR4, UR13 ;  /* 0x00000004131372a4 */ /* 0x000fe2000f8e020d */
[----:B------:R-:W-:Y:S02]  /*09d0*/  LEA.HI R5, R5, R60, RZ, 0x3 ;  /* 0x0000003c05057211 */ /* 0x000fe400078f18ff */
[----:B------:R-:W-:Y:S02]  /*09e0*/  ULDC UR4, c[0x0][0x1c0] ;  /* 0x0000700000047ab9 */ /* 0x000fe40000000800 */
[----:B------:R-:W-:Y:S01]  /*09f0*/  LOP3.LUT R3, R5, 0xfffffff8, RZ, 0xc0, !PT ;  /* 0xfffffff805037812 */ /* 0x000fe200078ec0ff */
[----:B------:R-:W-:Y:S01]  /*0a00*/  UIMAD UR4, UR19, UR4, UR16 ;  /* 0x00000004130472a4 */ /* 0x000fe2000f8e0210 */
[----:B------:R-:W-:-:S03]  /*0a10*/  SHF.R.S32.HI R5, RZ, 0x3, R5 ;  /* 0x00000003ff057819 */ /* 0x000fc60000011405 */
[----:B------:R-:W-:Y:S01]  /*0a20*/  IMAD.IADD R60, R60, 0x1, -R3 ;  /* 0x000000013c3c7824 */ /* 0x000fe200078e0a03 */
[----:B------:R-:W-:Y:S01]  /*0a30*/  UIMAD UR14, UR4, UR5, UR10 ;  /* 0x00000005040e72a4 */ /* 0x000fe2000f8e020a */
[C---:B------:R-:W-:Y:S01]  /*0a40*/  IADD3 R2, R5.reuse, 0x10, RZ ;  /* 0x0000001005027810 */ /* 0x040fe20007ffe0ff */
[----:B------:R-:W-:Y:S01]  /*0a50*/  UIADD3 UR4, -UR10, UR12, URZ ;  /* 0x0000000c0a047290 */ /* 0x000fe2000fffe13f */
[----:B------:R-:W-:Y:S01]  /*0a60*/  IMAD.SHL.U32 R8, R60, 0x4, RZ ;  /* 0x000000043c087824 */ /* 0x000fe200078e00ff */
[----:B------:R-:W-:Y:S01]  /*0a70*/  ULDC UR5, c[0x0][0x22c] ;  /* 0x00008b0000057ab9 */ /* 0x000fe20000000800 */
[----:B------:R-:W-:Y:S01]  /*0a80*/  IADD3 R4, R5, 0x30, RZ ;  /* 0x0000003005047810 */ /* 0x000fe20007ffe0ff */
[----:B------:R-:W-:Y:S02]  /*0a90*/  UIMAD UR5, UR14, UR5, URZ ;  /* 0x000000050e0572a4 */ /* 0x000fe4000f8e023f */
[----:B------:R-:W-:Y:S02]  /*0aa0*/  SHF.R.S32.HI R9, RZ, 0x1f, R8 ;  /* 0x0000001fff097819 */ /* 0x000fe40000011408 */
[----:B------:R-:W-:-:S02]  /*0ab0*/  ISETP.GE.AND P3, PT, R8, c[0x0][0x220], PT ;  /* 0x0000880008007a0c */ /* 0x000fc40003f66270 */
[----:B------:R-:W-:Y:S02]  /*0ac0*/  IMAD.U32 R0, RZ, RZ, UR5 ;  /* 0x00000005ff007e24 */ /* 0x000fe4000f8e00ff */
[C---:B------:R-:W-:Y:S01]  /*0ad0*/  IMAD.WIDE R6, R5.reuse, 0x20, R8 ;  /* 0x0000002005067825 */ /* 0x040fe200078e0208 */
[----:B------:R-:W-:Y:S02]  /*0ae0*/  ISETP.GE.OR P5, PT, R5, UR4, P3 ;  /* 0x0000000405007c0c */ /* 0x000fe40009fa6670 */
[----:B------:R-:W-:Y:S02]  /*0af0*/  ISETP.GE.OR P2, PT, R2, UR4, P3 ;  /* 0x0000000402007c0c */ /* 0x000fe40009f46670 */
[----:B------:R-:W-:Y:S01]  /*0b00*/  IADD3 R3, P0, R6, UR5, RZ ;  /* 0x0000000506037c10 */ /* 0x000fe2000ff1e0ff */
[----:B------:R-:W-:-:S03]  /*0b10*/  USHF.R.S32.HI UR5, URZ, 0x1f, UR14 ;  /* 0x0000001f3f057899 */ /* 0x000fc6000801140e */
[----:B------:R-:W-:Y:S02]  /*0b20*/  LEA.HI.X.SX32 R0, R0, R7, 0x1, P0 ;  /* 0x0000000700007211 */ /* 0x000fe400000f0eff */
[C---:B------:R-:W-:Y:S02]  /*0b30*/  LEA R8, P1, R3.reuse, c[0x0][0x1d8], 0x2 ;  /* 0x0000760003087a11 */ /* 0x040fe400078210ff */
[----:B------:R-:W-:Y:S02]  /*0b40*/  ISETP.GE.AND P0, PT, R2, UR4, PT ;  /* 0x0000000402007c0c */ /* 0x000fe4000bf06270 */
[----:B------:R-:W-:Y:S02]  /*0b50*/  LEA.HI.X R9, R3, c[0x0][0x1dc], R0, 0x2, P1 ;  /* 0x0000770003097a11 */ /* 0x000fe400008f1400 */
[C---:B------:R-:W-:Y:S02]  /*0b60*/  IADD3 R0, R5.reuse, 0x20, RZ ;  /* 0x0000002005007810 */ /* 0x040fe40007ffe0ff */
[----:B------:R-:W-:Y:S01]  /*0b70*/  IADD3 R3, P6, R5, UR14, RZ ;  /* 0x0000000e05037c10 */ /* 0x000fe2000ffde0ff */
[----:B------:R1:W-:Y:S01]  /*0b80*/  @!P5 STG.E.128 [R8.64], RZ ;  /* 0x000000ff0800d986 */ /* 0x0003e2000c101d06 */
[----:B------:R-:W-:-:S02]  /*0b90*/  ISETP.GE.AND P4, PT, R0, UR4, PT ;  /* 0x0000000400007c0c */ /* 0x000fc4000bf86270 */
[C---:B------:R-:W-:Y:S02]  /*0ba0*/  ISETP.NE.OR P1, PT, R60.reuse, RZ, P0 ;  /* 0x000000ff3c00720c */ /* 0x040fe40000725670 */
[----:B------:R-:W-:Y:S02]  /*0bb0*/  P2R R2, PR, RZ, 0x4 ;  /* 0x00000004ff027803 */ /* 0x000fe40000000000 */
[----:B------:R-:W-:Y:S02]  /*0bc0*/  ISETP.NE.OR P0, PT, R60, RZ, P4 ;  /* 0x000000ff3c00720c */ /* 0x000fe40002705670 */
[----:B------:R-:W-:Y:S02]  /*0bd0*/  ISETP.GE.OR P5, PT, R0, UR4, P3 ;  /* 0x0000000400007c0c */ /* 0x000fe40009fa6670 */
[----:B------:R-:W-:Y:S02]  /*0be0*/  LEA.HI.X.SX32 R0, R5, UR5, 0x1, P6 ;  /* 0x0000000505007c11 */ /* 0x000fe4000b0f0eff */
[----:B------:R-:W-:-:S02]  /*0bf0*/  ISETP.GE.OR P4, PT, R4, UR4, P3 ;  /* 0x0000000404007c0c */ /* 0x000fc40009f86670 */
[----:B------:R-:W-:Y:S01]  /*0c00*/  ISETP.NE.AND P6, PT, R2, RZ, PT ;  /* 0x000000ff0200720c */ /* 0x000fe20003fc5270 */
[----:B------:R-:W-:Y:S01]  /*0c10*/  @!P1 IMAD.MOV.U32 R2, RZ, RZ, -0x800000 ;  /* 0xff800000ff029424 */ /* 0x000fe200078e00ff */
[C---:B------:R-:W-:Y:S02]  /*0c20*/  LEA R6, P3, R3.reuse, c[0x0][0x208], 0x2 ;  /* 0x0000820003067a11 */ /* 0x040fe400078610ff */
[----:B------:R-:W-:Y:S02]  /*0c30*/  ISETP.NE.AND P2, PT, R60, RZ, PT ;  /* 0x000000ff3c00720c */ /* 0x000fe40003f45270 */
[----:B------:R-:W-:Y:S01]  /*0c40*/  LEA.HI.X R7, R3, c[0x0][0x20c], R0, 0x2, P3 ;  /* 0x0000830003077a11 */ /* 0x000fe200018f1400 */
[----:B------:R-:W-:Y:S01]  /*0c50*/  @!P0 IMAD.MOV.U32 R0, RZ, RZ, -0x800000 ;  /* 0xff800000ff008424 */ /* 0x000fe200078e00ff */
[----:B------:R-:W-:Y:S01]  /*0c60*/  ISETP.GE.OR P2, PT, R5, UR4, P2 ;  /* 0x0000000405007c0c */ /* 0x000fe20009746670 */
[----:B------:R1:W-:Y:S04]  /*0c70*/  @!P5 STG.E.128 [R8.64+0x1000], RZ ;  /* 0x001000ff0800d986 */ /* 0x0003e8000c101d06 */
[----:B------:R1:W-:Y:S04]  /*0c80*/  @!P6 STG.E.128 [R8.64+0x800], RZ ;  /* 0x000800ff0800e986 */ /* 0x0003e8000c101d06 */
[----:B------:R1:W-:Y:S04]  /*0c90*/  @!P4 STG.E.128 [R8.64+0x1800], RZ ;  /* 0x001800ff0800c986 */ /* 0x0003e8000c101d06 */
[----:B------:R1:W-:Y:S01]  /*0ca0*/  @!P0 STG.E [R6.64+0x80], R0 ;  /* 0x0000800006008986 */ /* 0x0003e2000c101906 */
[----:B------:R-:W-:Y:S01]  /*0cb0*/  ISETP.GE.AND P0, PT, R4, UR4, PT ;  /* 0x0000000404007c0c */ /* 0x000fe2000bf06270 */
[----:B------:R-:W-:-:S02]  /*0cc0*/  @!P2 IMAD.MOV.U32 R3, RZ, RZ, -0x800000 ;  /* 0xff800000ff03a424 */ /* 0x000fc400078e00ff */
[----:B------:R1:W-:Y:S01]  /*0cd0*/  @!P1 STG.E [R6.64+0x40], R2 ;  /* 0x0000400206009986 */ /* 0x0003e2000c101906 */
[----:B------:R-:W-:-:S03]  /*0ce0*/  ISETP.NE.OR P0, PT, R60, RZ, P0 ;  /* 0x000000ff3c00720c */ /* 0x000fc60000705670 */
[----:B------:R1:W-:Y:S10]  /*0cf0*/  @!P2 STG.E [R6.64], R3 ;  /* 0x000000030600a986 */ /* 0x0003f4000c101906 */
[----:B------:R-:W-:Y:S05]  /*0d00*/  @P0 EXIT ;  /* 0x000000000000094d */ /* 0x000fea0003800000 */
[----:B-1----:R-:W-:-:S05]  /*0d10*/  MOV R3, 0xff800000 ;  /* 0xff80000000037802 */ /* 0x002fca0000000f00 */
[----:B------:R-:W-:Y:S01]  /*0d20*/  STG.E [R6.64+0xc0], R3 ;  /* 0x0000c00306007986 */ /* 0x000fe2000c101906 */
[----:B------:R-:W-:Y:S05]  /*0d30*/  EXIT ;  /* 0x000000000000794d */ /* 0x000fea0003800000 */
.L_x_2584:
[----:B------:R-:W-:Y:S02]  /*0d40*/  ULDC.64 UR4, c[0x0][0x2b8] ;  /* 0x0000ae0000047ab9 */ /* 0x000fe40000000a00 */
[----:B------:R-:W-:Y:S02]  /*0d50*/  UISETP.NE.U32.AND UP0, UPT, URZ, UR4, UPT ;  /* 0x000000043f00728c */ /* 0x000fe4000bf05070 */
[----:B------:R-:W-:Y:S02]  /*0d60*/  ULDC.64 UR20, c[0x0][0x2c0] ;  /* 0x0000b00000147ab9 */ /* 0x000fe40000000a00 */
[----:B------:R-:W-:-:S03]  /*0d70*/  UISETP.NE.AND.EX UP0, UPT, URZ, UR5, UPT, UP0 ;  /* 0x000000053f00728c */ /* 0x000fc6000bf05300 */
[----:B------:R-:W-:-:S03]  /*0d80*/  ULDC.64 UR4, c[0x0][0x2b8] ;  /* 0x0000ae0000047ab9 */ /* 0x000fc60000000a00 */
[----:B------:R-:W-:-:S05]  /*0d90*/  PLOP3.LUT P0, PT, PT, PT, UP0, 0x80, 0x0 ;  /* 0x000000000000781c */ /* 0x000fca0003f0f008 */
[----:B------:R-:W-:-:S06]  /*0da0*/  @UP0 UIMAD.WIDE UR4, UR13, UR14, UR4 ;  /* 0x0000000e0d0402a5 */ /* 0x000fcc000f8e0204 */
[----:B------:R-:W-:Y:S02]  /*0db0*/  IMAD.U32 R2, RZ, RZ, UR4 ;  /* 0x00000004ff027e24 */ /* 0x000fe4000f8e00ff */
[----:B------:R-:W-:Y:S01]  /*0dc0*/  IMAD.U32 R3, RZ, RZ, UR5 ;  /* 0x00000005ff037e24 */ /* 0x000fe2000f8e00ff */
[----:B------:R-:W-:Y:S02]  /*0dd0*/  UISETP.NE.U32.AND UP1, UPT, URZ, UR20, UPT ;  /* 0x000000143f00728c */ /* 0x000fe4000bf25070 */
[----:B------:R-:W-:Y:S02]  /*0de0*/  USHF.R.S32.HI UR14, URZ, 0x1f, UR13 ;  /* 0x0000001f3f0e7899 */ /* 0x000fe4000801140d */
[----:B------:R-:W2:Y:S01]  /*0df0*/  @P0 LDG.E R0, [R2.64] ;  /* 0x0000000602000981 */ /* 0x000ea2000c1e1900 */
[----:B------:R-:W-:Y:S02]  /*0e00*/  UISETP.NE.AND.EX UP1, UPT, URZ, UR21, UPT, UP1 ;  /* 0x000000153f00728c */ /* 0x000fe4000bf25310 */
[----:B------:R-:W-:-:S02]  /*0e10*/  ULDC.64 UR4, c[0x0][0x2c8] ;  /* 0x0000b20000047ab9 */ /* 0x000fc40000000a00 */
[----:B------:R-:W-:-:S07]  /*0e20*/  UPLOP3.LUT UP2, UPT, UPT, UPT, UPT, 0x40, 0x0 ;  /* 0x000000000000789c */ /* 0x000fce0003f4e870 */
[----:B------:R-:W-:Y:S02]  /*0e30*/  @UP1 UIMAD UR19, UR14, UR4, URZ ;  /* 0x000000040e1312a4 */ /* 0x000fe4000f8e023f */
[----:B------:R-:W-:Y:S02]  /*0e40*/  @UP1 UIMAD.WIDE.U32 UR24, UR13, UR4, URZ ;  /* 0x000000040d1812a5 */ /* 0x000fe4000f8e003f */
[----:B------:R-:W-:Y:S02]  /*0e50*/  @UP1 UIMAD UR5, UR13, UR5, UR19 ;  /* 0x000000050d0512a4 */ /* 0x000fe4000f8e0213 */
[----:B------:R-:W-:Y:S02]  /*0e60*/  UMOV UR4, URZ ;  /* 0x0000003f00047c82 */ /* 0x000fe40008000000 */
[----:B------:R-:W-:Y:S02]  /*0e70*/  @UP1 UIADD3 UR5, UR25, UR5, URZ ;  /* 0x0000000519051290 */ /* 0x000fe4000fffe03f */
[----:B------:R-:W-:-:S02]  /*0e80*/  @UP1 ULEA UR4, UP0, UR24, UR20, 0x2 ;  /* 0x0000001418041291 */ /* 0x000fc4000f80103f */
[----:B------:R-:W-:Y:S02]  /*0e90*/  @UP1 USHF.L.U64.HI UR24, UR24, 0x2, UR5 ;  /* 0x0000000218181899 */ /* 0x000fe40008010205 */
[----:B------:R-:W-:Y:S02]  /*0ea0*/  UMOV UR19, UR13 ;  /* 0x0000000d00137c82 */ /* 0x000fe40008000000 */
        /* <DEDUP_REMOVED lines=39> */
[----:B------:R-:W-:Y:S01]  /*1120*/  IMAD.U32 R0, RZ, RZ, UR16 ;  /* 0x00000010ff007e24 */ /* 0x000fe2000f8e00ff */
[----:B------:R-:W-:Y:S02]  /*1130*/  ULOP3.LUT UR20, UR16, UR20, URZ, 0x3c, !UPT ;  /* 0x0000001410147292 */ /* 0x000fe4000f8e3c3f */
[----:B------:R-:W1:Y:S02]  /*1140*/  I2F.RP R10, R4 ;  /* 0x00000004000a7306 */ /* 0x000e640000209400 */
[----:B------:R-:W-:-:S05]  /*1150*/  IABS R0, R0 ;  /* 0x0000000000007213 */ /* 0x000fca0000000000 */
[----:B------:R-:W-:Y:S01]  /*1160*/  IMAD.MOV.U32 R6, RZ, RZ, R0 ;  /* 0x000000ffff067224 */ /* 0x000fe200078e0000 */
        /* <DEDUP_REMOVED lines=11> */
[-C--:B------:R-:W-:Y:S02]  /*1220*/  @!P0 IADD3 R3, R3, -R4.reuse, RZ ;  /* 0x8000000403038210 */ /* 0x080fe40007ffe0ff */
[----:B------:R-:W-:Y:S02]  /*1230*/  @!P0 IADD3 R0, R0, 0x1, RZ ;  /* 0x0000000100008810 */ /* 0x000fe40007ffe0ff */
[----:B------:R-:W-:Y:S01]  /*1240*/  ISETP.GE.U32.AND P1, PT, R3, R4, PT ;  /* 0x000000040300720c */ /* 0x000fe20003f26070 */
[----:B------:R-:W-:Y:S01]  /*1250*/  IMAD.MOV R4, RZ, RZ, -R7 ;  /* 0x000000ffff047224 */ /* 0x000fe200078e0a07 */
[----:B------:R-:W-:-:S03]  /*1260*/  ISETP.LE.AND P0, PT, RZ, UR20, PT ;  /* 0x00000014ff007c0c */ /* 0x000fc6000bf03270 */
[----:B------:R-:W-:-:S05]  /*1270*/  IMAD R11, R4, c[0x0][0x2d0], R5 ;  /* 0x0000b400040b7a24 */ /* 0x000fca00078e0205 */
[----:B------:R-:W-:-:S03]  /*1280*/  SHF.R.S32.HI R9, RZ, 0x1f, R11 ;  /* 0x0000001fff097819 */ /* 0x000fc6000001140b */
[----:B------:R-:W-:Y:S02]  /*1290*/  @P1 IADD3 R0, R0, 0x1, RZ ;  /* 0x0000000100001810 */ /* 0x000fe40007ffe0ff */
[----:B------:R-:W-:Y:S02]  /*12a0*/  ISETP.NE.AND P1, PT, RZ, c[0x0][0x1c8], PT ;  /* 0x00007200ff007a0c */ /* 0x000fe40003f25270 */
[----:B------:R-:W-:-:S11]  /*12b0*/  @!P0 IADD3 R0, -R0, RZ, RZ ;  /* 0x000000ff00008210 */ /* 0x000fd60007ffe1ff */
        /* <DEDUP_REMOVED lines=20> */
[----:B------:R-:W-:Y:S02]  /*1400*/  IADD3 R7, R7, R2, RZ ;  /* 0x0000000207077210 */ /* 0x000fe40007ffe0ff */
[----:B------:R-:W-:-:S03]  /*1410*/  UIADD3 UR20, UR23, UR5, URZ ;  /* 0x0000000517147290 */ /* 0x000fc6000fffe03f */
[----:B------:R-:W-:-:S04]  /*1420*/  IMAD.WIDE.U32 R6, R0, c[0x0][0x1b0], R6 ;  /* 0x00006c0000067a25 */ /* 0x000fc800078e0006 */
[----:B------:R-:W-:Y:S01]  /*1430*/  IMAD.IADD R7, R7, 0x1, R3 ;  /* 0x0000000107077824 */ /* 0x000fe200078e0203 */
[----:B------:R-:W-:Y:S01]  /*1440*/  MOV R2, R6 ;  /* 0x0000000600027202 */ /* 0x000fe20000000f00 */
[----:B------:R-:W-:Y:S05]  /*1450*/  BRA `(.L_x_2586) ;  /* 0x000004f000007947 */ /* 0x000fea0003800000 */
.L_x_2585:
        /* <DEDUP_REMOVED lines=19> */
.L_x_2587:
[----:B------:R-:W-:Y:S01]  /*1590*/  IABS R3, c[0x0][0x1c8] ;  /* 0x0000720000037a13 */ /* 0x000fe20000000000 */
[----:B------:R-:W-:Y:S01]  /*15a0*/  IMAD.U32 R0, RZ, RZ, UR16 ;  /* 0x00000010ff007e24 */ /* 0x000fe2000f8e00ff */
[----:B------:R-:W-:Y:S01]  /*15b0*/  MOV R4, RZ ;  /* 0x000000ff00047202 */ /* 0x000fe20000000f00 */
[----:B------:R-:W-:Y:S01]  /*15c0*/  ULDC UR5, c[0x0][0x1c8] ;  /* 0x0000720000057ab9 */ /* 0x000fe20000000800 */
[----:B------:R-:W1:Y:S01]  /*15d0*/  I2F.RP R7, R3 ;  /* 0x0000000300077306 */ /* 0x000e620000209400 */
[----:B------:R-:W-:Y:S01]  /*15e0*/  ULOP3.LUT UR5, UR16, UR5, URZ, 0x3c, !UPT ;  /* 0x0000000510057292 */ /* 0x000fe2000f8e3c3f */
[----:B------:R-:W-:Y:S01]  /*15f0*/  IABS R0, R0 ;  /* 0x0000000000007213 */ /* 0x000fe20000000000 */
[----:B------:R-:W-:-:S04]  /*1600*/  ULEA UR4, UR8, 0xffffff00, 0x8 ;  /* 0xffffff0008047891 */ /* 0x000fc8000f8e403f */
[----:B------:R-:W-:Y:S01]  /*1610*/  ISETP.LE.AND P3, PT, RZ, UR5, PT ;  /* 0x00000005ff007c0c */ /* 0x000fe2000bf63270 */
[----:B-1----:R-:W1:Y:S02]  /*1620*/  MUFU.RCP R6, R7 ;  /* 0x0000000700067308 */ /* 0x002e640000001000 */
[----:B-1----:R-:W-:Y:S02]  /*1630*/  IADD3 R6, R6, 0xffffffe, RZ ;  /* 0x0ffffffe06067810 */ /* 0x002fe40007ffe0ff */
[----:B------:R-:W-:Y:S01]  /*1640*/  MOV R7, UR20 ;  /* 0x0000001400077c02 */ /* 0x000fe20008000f00 */
[----:B------:R-:W-:-:S03]  /*1650*/  @UP0 UIADD3 UR20, UR17, UR22, URZ ;  /* 0x0000001611140290 */ /* 0x000fc6000fffe03f */
[----:B------:R-:W1:Y:S02]  /*1660*/  F2I.FTZ.U32.TRUNC.NTZ R5, R6 ;  /* 0x0000000600057305 */ /* 0x000e64000021f000 */
[----:B-1----:R-:W-:Y:S02]  /*1670*/  IMAD.MOV R2, RZ, RZ, -R5 ;  /* 0x000000ffff027224 */ /* 0x002fe400078e0a05 */
[----:B------:R-:W-:Y:S02]  /*1680*/  IMAD.U32 R6, RZ, RZ, UR24 ;  /* 0x00000018ff067e24 */ /* 0x000fe4000f8e00ff */
        /* <DEDUP_REMOVED lines=20> */
[----:B------:R-:W-:Y:S01]  /*17d0*/  IADD3 R3, R7, R2, RZ ;  /* 0x0000000207037210 */ /* 0x000fe20007ffe0ff */
[----:B------:R-:W-:Y:S02]  /*17e0*/  IMAD.MOV.U32 R2, RZ, RZ, R6 ;  /* 0x000000ffff027224 */ /* 0x000fe400078e0006 */
[----:B------:R-:W-:-:S05]  /*17f0*/  @P2 IADD3 R0, R0, 0x1, RZ ;  /* 0x0000000100002810 */ /* 0x000fca0007ffe0ff */
[----:B------:R-:W-:Y:S01]  /*1800*/  @!P3 IMAD.MOV R0, RZ, RZ, -R0 ;  /* 0x000000ffff00b224 */ /* 0x000fe200078e0a00 */
[----:B------:R-:W-:-:S04]  /*1810*/  @!P1 LOP3.LUT R0, RZ, c[0x0][0x1c8], RZ, 0x33, !PT ;  /* 0x00007200ff009a12 */ /* 0x000fc800078e33ff */
[----:B------:R-:W-:Y:S01]  /*1820*/  SHF.R.S32.HI R105, RZ, 0x1f, R0 ;  /* 0x0000001fff697819 */ /* 0x000fe20000011400 */
[----:B------:R-:W-:-:S04]  /*1830*/  IMAD.WIDE.U32 R2, R0, c[0x0][0x1b0], R2 ;  /* 0x00006c0000027a25 */ /* 0x000fc800078e0002 */
[----:B------:R-:W-:-:S04]  /*1840*/  IMAD R7, R105, c[0x0][0x1b0], RZ ;  /* 0x00006c0069077a24 */ /* 0x000fc800078e02ff */
        /* <DEDUP_REMOVED lines=16> */
.L_x_2586:
[----:B------:R1:W5:Y:S01]  /*1950*/  @P4 LDG.E R108, [R134.64] ;  /* 0x00000006866c4981 */ /* 0x000362000c1e1900 */
[----:B------:R-:W-:Y:S01]  /*1960*/  SHF.R.S32.HI R3, RZ, 0x1f, R60 ;  /* 0x0000001fff037819 */ /* 0x000fe2000001143c */
[----:B------:R-:W-:Y:S01]  /*1970*/  UISETP.NE.AND UP0, UPT, UR15, -0x1, UPT ;  /* 0xffffffff0f00788c */ /* 0x000fe2000bf05270 */
[----:B------:R-:W-:Y:S01]  /*1980*/  IMAD.MOV.U32 R13, RZ, RZ, 0x2 ;  /* 0x00000002ff0d7424 */ /* 0x000fe200078e00ff */
[----:B------:R-:W-:Y:S01]  /*1990*/  ULDC.64 UR4, c[0x0][0x190] ;  /* 0x0000640000047ab9 */ /* 0x000fe20000000a00 */
[CC--:B------:R-:W-:Y:S01]  /*19a0*/  LEA.HI R19, R3.reuse, R60.reuse, RZ, 0x2 ;  /* 0x0000003c03137211 */ /* 0x0c0fe200078f10ff */
[----:B------:R-:W-:Y:S01]  /*19b0*/  IMAD.MOV.U32 R126, RZ, RZ, c[0x0][0x230] ;  /* 0x00008c00ff7e7624 */ /* 0x000fe200078e00ff */
[----:B------:R-:W-:Y:S01]  /*19c0*/  LEA.HI R53, R3, R60, RZ, 0x3 ;  /* 0x0000003c03357211 */ /* 0x000fe200078f18ff */
[----:B------:R-:W-:Y:S01]  /*19d0*/  IMAD.MOV.U32 R14, RZ, RZ, RZ ;  /* 0x000000ffff0e7224 */ /* 0x000fe200078e00ff */
[----:B------:R-:W-:Y:S01]  /*19e0*/  SHF.R.S32.HI R152, RZ, 0x2, R19 ;  /* 0x00000002ff987819 */ /* 0x000fe20000011413 */
[----:B------:R-:W-:Y:S01]  /*19f0*/  IMAD.MOV.U32 R15, RZ, RZ, c[0x0][0x230] ;  /* 0x00008c00ff0f7624 */ /* 0x000fe200078e00ff */
[----:B------:R-:W-:Y:S01]  /*1a00*/  SHF.R.S32.HI R57, RZ, 0x3, R53 ;  /* 0x00000003ff397819 */ /* 0x000fe20000011435 */
[----:B------:R-:W2:Y:S01]  /*1a10*/  S2R R17, SR_CTAID.X ;  /* 0x0000000000117919 */ /* 0x000ea20000002500 */
[----:B------:R-:W-:Y:S01]  /*1a20*/  @UP0 UIMAD.WIDE.U32 UR24, UR15, UR4, URZ ;  /* 0x000000040f1802a5 */ /* 0x000fe2000f8e003f */
[----:B------:R-:W-:Y:S01]  /*1a30*/  IMAD.HI.U32 R126, R13, R126, R14 ;  /* 0x0000007e0d7e7227 */ /* 0x000fe200078e000e */
[----:B------:R-:W-:-:S02]  /*1a40*/  LEA.HI R13, R19, R152, RZ, 0x1 ;  /* 0x00000098130d7211 */ /* 0x000fc400078f08ff */
[----:B------:R-:W-:Y:S01]  /*1a50*/  LOP3.LUT R19, R19, 0xfffffffc, RZ, 0xc0, !PT ;  /* 0xfffffffc13137812 */ /* 0x000fe200078ec0ff */
[----:B------:R-:W-:Y:S01]  /*1a60*/  @UP0 UIMAD UR17, UR15, UR5, UR25 ;  /* 0x000000050f1102a4 */ /* 0x000fe2000f8e0219 */
[-C--:B------:R-:W-:Y:S01]  /*1a70*/  LEA.HI R127, R3, R60.reuse, RZ, 0x5 ;  /* 0x0000003c037f7211 */ /* 0x080fe200078f28ff */
[----:B------:R-:W-:Y:S01]  /*1a80*/  IMAD.SHL.U32 R15, R57, 0x40, RZ ;  /* 0x00000040390f7824 */ /* 0x000fe200078e00ff */
[----:B------:R-:W-:Y:S01]  /*1a90*/  ULDC.64 UR4, c[0x0][0x178] ;  /* 0x00005e0000047ab9 */ /* 0x000fe20000000a00 */
[----:B------:R-:W-:Y:S01]  /*1aa0*/  LOP3.LUT R13, R13, 0x7fffffe, RZ, 0xc0, !PT ;  /* 0x07fffffe0d0d7812 */ /* 0x000fe200078ec0ff */
[----:B------:R-:W-:Y:S01]  /*1ab0*/  IMAD.IADD R124, R60, 0x1, -R19 ;  /* 0x000000013c7c7824 */ /* 0x000fe200078e0a13 */
[----:B------:R-:W-:Y:S01]  /*1ac0*/  @!UP0 UIMAD UR15, UR14, UR4, URZ ;  /* 0x000000040e0f82a4 */ /* 0x000fe2000f8e023f */
[----:B------:R-:W-:Y:S01]  /*1ad0*/  SHF.R.S32.HI R127, RZ, 0x5, R127 ;  /* 0x00000005ff7f7819 */ /* 0x000fe2000001147f */
[----:B------:R-:W-:Y:S01]  /*1ae0*/  @!UP0 UIMAD.WIDE.U32 UR26, UR13, UR4, URZ ;  /* 0x000000040d1a82a5 */ /* 0x000fe2000f8e003f */
[----:B------:R-:W-:Y:S01]  /*1af0*/  IMAD.IADD R4, R152, 0x1, -R13 ;  /* 0x0000000198047824 */ /* 0x000fe200078e0a0d */
[----:B------:R-:W-:Y:S01]  /*1b00*/  @!UP0 UIMAD UR5, UR13, UR5, UR15 ;  /* 0x000000050d0582a4 */ /* 0x000fe2000f8e020f */
[----:B------:R-:W-:Y:S01]  /*1b10*/  IMAD.SHL.U32 R188, R124, 0x8, RZ ;  /* 0x000000087cbc7824 */ /* 0x000fe200078e00ff */
[----:B------:R-:W-:Y:S01]  /*1b20*/  LOP3.LUT R15, R15, 0xc0, RZ, 0xc0, !PT ;  /* 0x000000c00f0f7812 */ /* 0x000fe200078ec0ff */
[----:B------:R-:W-:Y:S01]  /*1b30*/  IMAD R127, R127, 0x8, R4 ;  /* 0x000000087f7f7824 */ /* 0x000fe200078e0204 */
[----:B------:R-:W-:Y:S01]  /*1b40*/  LEA.HI R3, R3, R60, RZ, 0x4 ;  /* 0x0000003c03037211 */ /* 0x000fe200078f20ff */
[----:B------:R-:W-:Y:S01]  /*1b50*/  @!UP0 UIADD3 UR17, UR27, UR5, URZ ;  /* 0x000000051b118290 */ /* 0x000fe2000fffe03f */
[----:B------:R-:W-:Y:S01]  /*1b60*/  LOP3.LUT R53, R53, 0xfffffff8, RZ, 0xc0, !PT ;  /* 0xfffffff835357812 */ /* 0x000fe200078ec0ff */
[----:B------:R-:W-:Y:S01]  /*1b70*/  @!UP0 UMOV UR24, UR26 ;  /* 0x0000001a00188c82 */ /* 0x000fe20008000000 */
[--C-:B------:R-:W-:Y:S01]  /*1b80*/  LOP3.LUT R13, R15, 0x18, R188.reuse, 0xf8, !PT ;  /* 0x000000180f0d7812 */ /* 0x100fe200078ef8bc */
[----:B------:R-:W-:Y:S01]  /*1b90*/  USHF.R.S32.HI UR15, URZ, 0x1f, UR16 ;  /* 0x0000001f3f0f7899 */ /* 0x000fe20008011410 */
[----:B------:R-:W-:Y:S01]  /*1ba0*/  SHF.R.U32.HI R4, RZ, 0x3, R15 ;  /* 0x00000003ff047819 */ /* 0x000fe2000001160f */
[----:B------:R-:W-:Y:S01]  /*1bb0*/  IMAD.IADD R53, R60, 0x1, -R53 ;  /* 0x000000013c357824 */ /* 0x000fe200078e0a35 */
[----:B------:R-:W-:Y:S01]  /*1bc0*/  LOP3.LUT R3, R3, 0xfffffff0, RZ, 0xc0, !PT ;  /* 0xfffffff003037812 */ /* 0x000fe200078ec0ff */
[----:B------:R-:W-:Y:S01]  /*1bd0*/  ULDC.64 UR4, c[0x0][0x1a8] ;  /* 0x00006a0000047ab9 */ /* 0x000fe20000000a00 */
[----:B------:R-:W-:Y:S01]  /*1be0*/  SHF.R.S32.HI R189, RZ, 0x1f, R188 ;  /* 0x0000001fffbd7819 */ /* 0x000fe200000114bc */
[----:B------:R-:W-:Y:S01]  /*1bf0*/  UIMAD UR4, UR15, UR4, URZ ;  /* 0x000000040f0472a4 */ /* 0x000fe2000f8e023f */
[----:B------:R-:W-:Y:S01]  /*1c00*/  IADD3 R12, P0, R188, UR24, RZ ;  /* 0x00000018bc0c7c10 */ /* 0x000fe2000ff1e0ff */
[----:B------:R-:W-:Y:S01]  /*1c10*/  IMAD.IADD R56, R60, 0x1, -R3 ;  /* 0x000000013c387824 */ /* 0x000fe200078e0a03 */
[----:B------:R-:W-:Y:S01]  /*1c20*/  LOP3.LUT R4, R13, R4, RZ, 0x3c, !PT ;  /* 0x000000040d047212 */ /* 0x000fe200078e3cff */
[----:B------:R-:W-:Y:S01]  /*1c30*/  IMAD R3, R105, c[0x0][0x1b8], RZ ;  /* 0x00006e0069037a24 */ /* 0x000fe200078e02ff */
[----:B------:R-:W-:Y:S01]  /*1c40*/  IADD3.X R13, R189, UR17, RZ, P0, !PT ;  /* 0x00000011bd0d7c10 */ /* 0x000fe200087fe4ff */
[----:B------:R-:W-:Y:S01]  /*1c50*/  USHF.R.S32.HI UR17, URZ, 0x1f, UR18 ;  /* 0x0000001f3f117899 */ /* 0x000fe20008011412 */
[----:B------:R-:W-:Y:S01]  /*1c60*/  LEA.HI R52, R53, R53, RZ, 0x1 ;  /* 0x0000003535347211 */ /* 0x000fe200078f08ff */
[----:B------:R-:W-:Y:S01]  /*1c70*/  IMAD.U32 R127, R127, 0x20, R4 ;  /* 0x000000207f7f7824 */ /* 0x000fe200078e0004 */
[----:B------:R-:W-:Y:S01]  /*1c80*/  LEA.HI R55, R56, R56, RZ, 0x1 ;  /* 0x0000003838377211 */ /* 0x000fe200078f08ff */
[----:B------:R-:W-:Y:S01]  /*1c90*/  ULEA.HI UR17, UR17, UR18, URZ, 0x8 ;  /* 0x0000001211117291 */ /* 0x000fe2000f8f403f */
[----:B------:R-:W-:Y:S01]  /*1ca0*/  LOP3.LUT R6, R52, 0xfffffffe, RZ, 0xc0, !PT ;  /* 0xfffffffe34067812 */ /* 0x000fe200078ec0ff */
[----:B------:R-:W-:Y:S01]  /*1cb0*/  IMAD R3, R0, c[0x0][0x1bc], R3 ;  /* 0x00006f0000037a24 */ /* 0x000fe200078e0203 */
[--C-:B------:R-:W-:Y:S01]  /*1cc0*/  SHF.R.S32.HI R54, RZ, 0x1, R55.reuse ;  /* 0x00000001ff367819 */ /* 0x100fe20000011437 */
[----:B------:R-:W-:Y:S01]  /*1cd0*/  USHF.R.S32.HI UR17, URZ, 0x8, UR17 ;  /* 0x000000083f117899 */ /* 0x000fe20008011411 */
[----:B------:R-:W-:Y:S01]  /*1ce0*/  SHF.R.S32.HI R15, RZ, 0x1f, R55 ;  /* 0x0000001fff0f7819 */ /* 0x000fe20000011437 */
[----:B------:R-:W-:Y:S01]  /*1cf0*/  UIMAD UR5, UR16, UR5, UR4 ;  /* 0x00000005100572a4 */ /* 0x000fe2000f8e0204 */
[----:B------:R-:W-:Y:S01]  /*1d00*/  IADD3 R14, P0, R188, UR22, RZ ;  /* 0x00000016bc0e7c10 */ /* 0x000fe2000ff1e0ff */
[----:B------:R-:W-:Y:S01]  /*1d10*/  UISETP.LT.AND UP0, UPT, UR9, UR17, UPT ;  /* 0x000000110900728c */ /* 0x000fe2000bf01270 */
[----:B------:R-:W-:Y:S01]  /*1d20*/  IADD3 R53, R53, -R6, RZ ;  /* 0x8000000635357210 */ /* 0x000fe20007ffe0ff */
[----:B------:R-:W-:Y:S01]  /*1d30*/  IMAD.MOV.U32 R149, RZ, RZ, c[0x0][0x198] ;  /* 0x00006600ff957624 */ /* 0x000fe200078e00ff */
[--C-:B------:R-:W-:Y:S01]  /*1d40*/  SHF.R.S32.HI R153, RZ, 0x1f, R152.reuse ;  /* 0x0000001fff997819 */ /* 0x100fe20000011498 */
[----:B------:R-:W-:Y:S01]  /*1d50*/  USEL UR17, UR9, UR17, !UP0 ;  /* 0x0000001109117287 */ /* 0x000fe2000c000000 */
[----:B------:R-:W-:Y:S01]  /*1d60*/  LEA.HI R6, R15, R54, RZ, 0x2 ;  /* 0x000000360f067211 */ /* 0x000fe200078f10ff */
[----:B------:R-:W-:Y:S01]  /*1d70*/  IMAD.MOV.U32 R112, RZ, RZ, 0x5 ;  /* 0x00000005ff707424 */ /* 0x000fe200078e00ff */
[----:B------:R-:W-:Y:S01]  /*1d80*/  IADD3.X R15, R189, UR20, RZ, P0, !PT ;  /* 0x00000014bd0f7c10 */ /* 0x000fe200087fe4ff */
[----:B--2---:R-:W-:Y:S01]  /*1d90*/  IMAD.WIDE R16, R17, 0x40, R152 ;  /* 0x0000004011107825 */ /* 0x004fe200078e0298 */
[----:B------:R-:W-:Y:S01]  /*1da0*/  IADD3 R130, P0, R152, R11, RZ ;  /* 0x0000000b98827210 */ /* 0x000fe20007f1e0ff */
[----:B------:R-:W-:Y:S01]  /*1db0*/  UISETP.GT.AND UP0, UPT, UR8, UR17, UPT ;  /* 0x000000110800728c */ /* 0x000fe2000bf04270 */
[----:B------:R-:W-:Y:S01]  /*1dc0*/  LOP3.LUT R11, R6, 0xfffffffc, RZ, 0xc0, !PT ;  /* 0xfffffffc060b7812 */ /* 0x000fe200078ec0ff */
[----:B------:R-:W-:Y:S01]  /*1dd0*/  IMAD R4, R17, c[0x0][0x190], RZ ;  /* 0x0000640011047a24 */ /* 0x000fe200078e02ff */
[----:B------:R-:W-:Y:S01]  /*1de0*/  SHF.R.S32.HI R123, RZ, 0x1, R126 ;  /* 0x00000001ff7b7819 */ /* 0x000fe2000001147e */
[----:B------:R-:W-:Y:S01]  /*1df0*/  IMAD.X R9, R153, 0x1, R9, P0 ;  /* 0x0000000199097824 */ /* 0x000fe200000e0609 */
[----:B------:R-:W-:Y:S01]  /*1e00*/  IADD3 R132, P0, R188, R2, RZ ;  /* 0x00000002bc847210 */ /* 0x000fe20007f1e0ff */
[----:B------:R-:W-:Y:S01]  /*1e10*/  IMAD R4, R16, c[0x0][0x194], R4 ;  /* 0x0000650010047a24 */ /* 0x000fe200078e0204 */
[----:B------:R-:W-:Y:S01]  /*1e20*/  SHF.L.U32 R124, R124, 0x2, RZ ;  /* 0x000000027c7c7819 */ /* 0x000fe200000006ff */
[----:B------:R-:W-:Y:S01]  /*1e30*/  IMAD.WIDE.U32 R12, R16, c[0x0][0x190], R12 ;  /* 0x00006400100c7a25 */ /* 0x000fe200078e000c */
[----:B------:R-:W-:-:S02]  /*1e40*/  MOV R138, UR16 ;  /* 0x00000010008a7c02 */ /* 0x000fc40008000f00 */
[----:B------:R-:W-:Y:S01]  /*1e50*/  SHF.L.U64.HI R110, R149, R112, c[0x0][0x19c] ;  /* 0x00006700956e7619 */ /* 0x000fe20000010270 */
[----:B------:R-:W-:Y:S01]  /*1e60*/  IMAD.X R133, R189, 0x1, R7, P0 ;  /* 0x00000001bd857824 */ /* 0x000fe200000e0607 */
[----:B------:R-:W-:Y:S01]  /*1e70*/  PLOP3.LUT P0, PT, PT, PT, UP0, 0x80, 0x0 ;  /* 0x000000000000781c */ /* 0x000fe20003f0f008 */
[----:B------:R-:W-:Y:S01]  /*1e80*/  IMAD.IADD R13, R13, 0x1, R4 ;  /* 0x000000010d0d7824 */ /* 0x000fe200078e0204 */
[----:B------:R-:W-:Y:S01]  /*1e90*/  SHF.R.S32.HI R52, RZ, 0x1, R52 ;  /* 0x00000001ff347819 */ /* 0x000fe20000011434 */
[----:B------:R-:W-:-:S04]  /*1ea0*/  IMAD.WIDE.U32 R14, R0, c[0x0][0x1b8], R14 ;  /* 0x00006e00000e7a25 */ /* 0x000fc800078e000e */
[----:B------:R-:W-:Y:S02]  /*1eb0*/  IMAD.IADD R54, R54, 0x1, -R11 ;  /* 0x0000000136367824 */ /* 0x000fe400078e0a0b */
[----:B------:R-:W-:Y:S02]  /*1ec0*/  IMAD R9, R9, c[0x0][0x1a0], RZ ;  /* 0x0000680009097a24 */ /* 0x000fe400078e02ff */
[----:B------:R-:W-:Y:S01]  /*1ed0*/  IMAD R125, R152, R123, R124 ;  /* 0x0000007b987d7224 */ /* 0x000fe200078e027c */
[----:B------:R-:W-:Y:S01]  /*1ee0*/  LOP3.LUT P1, RZ, R54, 0x2, RZ, 0xc0, !PT ;  /* 0x0000000236ff7812 */ /* 0x000fe2000782c0ff */
[----:B------:R-:W-:Y:S02]  /*1ef0*/  IMAD.IADD R15, R15, 0x1, R3 ;  /* 0x000000010f0f7824 */ /* 0x000fe400078e0203 */
[----:B------:R-:W-:Y:S01]  /*1f00*/  IMAD.WIDE.U32 R138, R138, c[0x0][0x1a8], R12 ;  /* 0x00006a008a8a7a25 */ /* 0x000fe200078e000c */
[----:B------:R-:W-:-:S03]  /*1f10*/  SHF.R.S32.HI R115, RZ, 0x1f, R125 ;  /* 0x0000001fff737819 */ /* 0x000fc6000001147d */
[----:B------:R-:W-:Y:S01]  /*1f20*/  IMAD R75, R153, c[0x0][0x198], RZ ;  /* 0x00006600994b7a24 */ /* 0x000fe200078e02ff */
[----:B------:R-:W-:Y:S01]  /*1f30*/  IADD3 R76, R139, UR5, RZ ;  /* 0x000000058b4c7c10 */ /* 0x000fe2000fffe0ff */
[----:B------:R-:W-:Y:S02]  /*1f40*/  IMAD R137, R130, c[0x0][0x1a4], R9 ;  /* 0x0000690082897a24 */ /* 0x000fe400078e0209 */
[----:B------:R-:W-:Y:S02]  /*1f50*/  IMAD.MOV.U32 R10, RZ, RZ, 0x10 ;  /* 0x00000010ff0a7424 */ /* 0x000fe400078e00ff */
[----:B------:R-:W-:Y:S02]  /*1f60*/  IMAD.MOV.U32 R3, RZ, RZ, c[0x0][0x1a0] ;  /* 0x00006800ff037624 */ /* 0x000fe400078e00ff */
[----:B------:R-:W-:Y:S01]  /*1f70*/  IMAD.IADD R124, R124, 0x1, R125 ;  /* 0x000000017c7c7824 */ /* 0x000fe200078e027d */
[----:B------:R-:W-:Y:S01]  /*1f80*/  SEL R10, R10, 0xfffffff0, !P1 ;  /* 0xfffffff00a0a7807 */ /* 0x000fe20004800000 */
[----:B------:R-:W-:Y:S01]  /*1f90*/  IMAD.WIDE.U32 R130, R130, c[0x0][0x1a0], R14 ;  /* 0x0000680082827a25 */ /* 0x000fe200078e000e */
[----:B------:R-:W-:-:S02]  /*1fa0*/  SHF.L.U64.HI R58, R3, R112, c[0x0][0x1a4] ;  /* 0x00006900033a7619 */ /* 0x000fc40000010270 */
        /* <DEDUP_REMOVED lines=12> */
[----:B------:R-:W-:Y:S01]  /*2070*/  ULDC.64 UR20, c[0x0][0x280] ;  /* 0x0000a00000147ab9 */ /* 0x000fe20000000a00 */
[----:B------:R-:W-:Y:S01]  /*2080*/  IMAD.WIDE.U32 R14, R7, c[0x0][0x278], R188 ;  /* 0x00009e00070e7a25 */ /* 0x000fe200078e00bc */
[----:B------:R-:W-:Y:S01]  /*2090*/  USHF.R.S32.HI UR25, URZ, 0x1f, UR18 ;  /* 0x0000001f3f197899 */ /* 0x000fe20008011412 */
[----:B------:R-:W-:Y:S01]  /*20a0*/  SHF.R.S32.HI R7, RZ, 0x1f, R5 ;  /* 0x0000001fff077819 */ /* 0x000fe20000011405 */
[----:B------:R-:W-:Y:S01]  /*20b0*/  UIMAD UR4, UR14, UR4, URZ ;  /* 0x000000040e0472a4 */ /* 0x000fe2000f8e023f */
[----:B------:R-:W-:Y:S01]  /*20c0*/  IADD3 R5, P1, P0, R5, -UR18, R152 ;  /* 0x8000001205057c10 */ /* 0x000fe2000f83e098 */
[----:B------:R-:W-:Y:S01]  /*20d0*/  UIMAD UR20, UR14, UR20, URZ ;  /* 0x000000140e1472a4 */ /* 0x000fe2000f8e023f */
[----:B------:R-:W-:Y:S01]  /*20e0*/  IMAD.U32 R9, RZ, RZ, UR13 ;  /* 0x0000000dff097e24 */ /* 0x000fe2000f8e00ff */
[----:B------:R-:W-:Y:S01]  /*20f0*/  UIMAD UR23, UR13, UR5, UR4 ;  /* 0x000000050d1772a4 */ /* 0x000fe2000f8e0204 */
[----:B------:R-:W-:Y:S01]  /*2100*/  IADD3.X R2, R7, ~UR25, R153, P1, P0 ;  /* 0x8000001907027c10 */ /* 0x000fe20008fe0499 */
[----:B------:R-:W-:Y:S01]  /*2110*/  UIMAD UR26, UR13, UR21, UR20 ;  /* 0x000000150d1a72a4 */ /* 0x000fe2000f8e0214 */
[----:B------:R-:W-:Y:S01]  /*2120*/  IMAD.WIDE.U32 R8, R9, c[0x0][0x280], R188 ;  /* 0x0000a00009087a25 */ /* 0x000fe200078e00bc */
[----:B------:R-:W-:Y:S01]  /*2130*/  UMOV UR34, 0x80 ;  /* 0x0000008000227882 */ /* 0x000fe20000000000 */
[----:B------:R-:W-:Y:S01]  /*2140*/  IADD3 R122, R152, 0x20, RZ ;  /* 0x00000020987a7810 */ /* 0x000fe20007ffe0ff */
[----:B------:R-:W-:Y:S01]  /*2150*/  ULDC.64 UR4, c[0x0][0x1a0] ;  /* 0x0000680000047ab9 */ /* 0x000fe20000000a00 */
[----:B------:R-:W-:Y:S01]  /*2160*/  IADD3 R15, R15, UR23, RZ ;  /* 0x000000170f0f7c10 */ /* 0x000fe2000fffe0ff */
[C---:B------:R-:W-:Y:S01]  /*2170*/  IMAD R4, R2.reuse, c[0x0][0x290], RZ ;  /* 0x0000a40002047a24 */ /* 0x040fe200078e02ff */
[----:B------:R-:W-:Y:S01]  /*2180*/  IADD3 R9, R9, UR26, RZ ;  /* 0x0000001a09097c10 */ /* 0x000fe2000fffe0ff */
[----:B------:R-:W-:Y:S01]  /*2190*/  IMAD R2, R2, c[0x0][0x288], RZ ;  /* 0x0000a20002027a24 */ /* 0x000fe200078e02ff */
[----:B------:R-:W-:Y:S01]  /*21a0*/  UMOV UR33, 0x40 ;  /* 0x0000004000217882 */ /* 0x000fe20000000000 */
[C---:B------:R-:W-:Y:S01]  /*21b0*/  IMAD.WIDE.U32 R6, R5.reuse, c[0x0][0x288], R14 ;  /* 0x0000a20005067a25 */ /* 0x040fe200078e000e */
[----:B------:R-:W-:Y:S01]  /*21c0*/  UIMAD UR24, UR34, UR5, URZ ;  /* 0x00000005221872a4 */ /* 0x000fe2000f8e023f */
[C---:B------:R-:W-:Y:S01]  /*21d0*/  IADD3 R121, R152.reuse, 0x40, RZ ;  /* 0x0000004098797810 */ /* 0x040fe20007ffe0ff */
[----:B------:R-:W-:Y:S01]  /*21e0*/  UIMAD UR5, UR33, UR5, URZ ;  /* 0x00000005210572a4 */ /* 0x000fe2000f8e023f */
[C---:B------:R-:W-:Y:S01]  /*21f0*/  IMAD R2, R5.reuse, c[0x0][0x28c], R2 ;  /* 0x0000a30005027a24 */ /* 0x040fe200078e0202 */
[----:B------:R-:W-:Y:S01]  /*2200*/  ULDC UR32, c[0x0][0x19c] ;  /* 0x0000670000207ab9 */ /* 0x000fe20000000800 */
[C---:B------:R-:W-:Y:S01]  /*2210*/  IMAD R4, R5.reuse, c[0x0][0x294], R4 ;  /* 0x0000a50005047a24 */ /* 0x040fe200078e0204 */
[----:B------:R-:W-:Y:S01]  /*2220*/  UMOV UR22, 0xc0 ;  /* 0x000000c000167882 */ /* 0x000fe20000000000 */
[----:B------:R-:W-:Y:S01]  /*2230*/  IMAD.WIDE.U32 R8, R5, c[0x0][0x290], R8 ;  /* 0x0000a40005087a25 */ /* 0x000fe200078e0008 */
[----:B------:R-:W-:Y:S01]  /*2240*/  ULDC UR23, c[0x0][0x294] ;  /* 0x0000a50000177ab9 */ /* 0x000fe20000000800 */
[C---:B------:R-:W-:Y:S01]  /*2250*/  IADD3 R120, R152.reuse, 0x60, RZ ;  /* 0x0000006098787810 */ /* 0x040fe20007ffe0ff */
[----:B------:R-:W-:Y:S01]  /*2260*/  UMOV UR21, 0x140 ;  /* 0x0000014000157882 */ /* 0x000fe20000000000 */
[----:B------:R-:W-:Y:S01]  /*2270*/  IMAD R103, R105, c[0x0][0x2a0], RZ ;  /* 0x0000a80069677a24 */ /* 0x000fe200078e02ff */
[----:B------:R-:W-:Y:S01]  /*2280*/  UIMAD UR34, UR34, UR32, URZ ;  /* 0x00000020222272a4 */ /* 0x000fe2000f8e023f */
[----:B------:R-:W-:Y:S01]  /*2290*/  IMAD.IADD R7, R7, 0x1, R2 ;  /* 0x0000000107077824 */ /* 0x000fe200078e0202 */
[----:B------:R-:W-:Y:S01]  /*22a0*/  UIMAD UR33, UR33, UR32, URZ ;  /* 0x00000020212172a4 */ /* 0x000fe2000f8e023f */
[----:B------:R-:W-:Y:S01]  /*22b0*/  IMAD R105, R105, c[0x0][0x298], RZ ;  /* 0x0000a60069697a24 */ /* 0x000fe200078e02ff */
[----:B------:R-:W-:Y:S01]  /*22c0*/  UMOV UR20, 0x180 ;  /* 0x0000018000147882 */ /* 0x000fe20000000000 */
[----:B------:R-:W-:Y:S01]  /*22d0*/  IMAD.IADD R5, R9, 0x1, R4 ;  /* 0x0000000109057824 */ /* 0x000fe200078e0204 */
[----:B------:R-:W-:Y:S01]  /*22e0*/  UIMAD.WIDE.U32 UR42, UR22, UR4, URZ ;  /* 0x00000004162a72a5 */ /* 0x000fe2000f8e003f */
[----:B------:R-:W-:Y:S01]  /*22f0*/  IMAD.MOV.U32 R4, RZ, RZ, R8 ;  /* 0x000000ffff047224 */ /* 0x000fe200078e0008 */
[----:B------:R-:W-:Y:S01]  /*2300*/  UIMAD UR32, UR22, UR23, URZ ;  /* 0x00000017162072a4 */ /* 0x000fe2000f8e023f */
[C---:B------:R-:W-:Y:S01]  /*2310*/  IMAD.WIDE.U32 R12, R3.reuse, 0x40, RZ ;  /* 0x00000040030c7825 */ /* 0x040fe200078e00ff */
[----:B------:R-:W-:Y:S01]  /*2320*/  UMOV UR19, 0x1c0 ;  /* 0x000001c000137882 */ /* 0x000fe20000000000 */
[C---:B------:R-:W-:Y:S01]  /*2330*/  IADD3 R119, R152.reuse, 0x80, RZ ;  /* 0x0000008098777810 */ /* 0x040fe20007ffe0ff */
[----:B------:R-:W-:Y:S01]  /*2340*/  UIMAD.WIDE.U32 UR40, UR21, UR4, URZ ;  /* 0x00000004152872a5 */ /* 0x000fe2000f8e003f */
[----:B------:R-:W-:Y:S01]  /*2350*/  IMAD.WIDE.U32 R8, R3, 0x80, RZ ;  /* 0x0000008003087825 */ /* 0x000fe200078e00ff */
[----:B------:R-:W-:Y:S01]  /*2360*/  IADD3 R88, R13, UR5, RZ ;  /* 0x000000050d587c10 */ /* 0x000fe2000fffe0ff */
[----:B------:R-:W-:Y:S01]  /*2370*/  ULDC UR5, c[0x0][0x1a4] ;  /* 0x0000690000057ab9 */ /* 0x000fe20000000800 */
[----:B------:R-:W-:Y:S01]  /*2380*/  IADD3 R118, R152, 0xa0, RZ ;  /* 0x000000a098767810 */ /* 0x000fe20007ffe0ff */
[C---:B------:R-:W-:Y:S01]  /*2390*/  IMAD R105, R0.reuse, c[0x0][0x29c], R105 ;  /* 0x0000a70000697a24 */ /* 0x040fe200078e0269 */
[----:B------:R-:W-:Y:S01]  /*23a0*/  UIMAD UR35, UR22, UR5, URZ ;  /* 0x00000005162372a4 */ /* 0x000fe2000f8e023f */
[----:B------:R-:W-:Y:S01]  /*23b0*/  IMAD.WIDE.U32 R2, R0, c[0x0][0x298], R6 ;  /* 0x0000a60000027a25 */ /* 0x000fe200078e0006 */
[----:B------:R-:W-:Y:S01]  /*23c0*/  UIMAD UR22, UR21, UR23, URZ ;  /* 0x00000017151672a4 */ /* 0x000fe2000f8e023f */
[----:B------:R-:W-:Y:S01]  /*23d0*/  SHF.L.U64.HI R88, R12, 0x1, R88 ;  /* 0x000000010c587819 */ /* 0x000fe20000010258 */
[----:B------:R-:W-:Y:S01]  /*23e0*/  UIMAD UR38, UR21, UR5, URZ ;  /* 0x00000005152672a4 */ /* 0x000fe2000f8e023f */
[----:B------:R-:W-:Y:S01]  /*23f0*/  IMAD R103, R0, c[0x0][0x2a4], R103 ;  /* 0x0000a90000677a24 */ /* 0x000fe200078e0267 */
[----:B------:R-:W-:Y:S01]  /*2400*/  LEA R104, P0, R2, c[0x0][0x268], 0x1 ;  /* 0x00009a0002687a11 */ /* 0x000fe200078008ff */
[----:B------:R-:W-:Y:S01]  /*2410*/  IMAD.WIDE.U32 R4, R0, c[0x0][0x2a0], R4 ;  /* 0x0000a80000047a25 */ /* 0x000fe200078e0004 */
[----:B------:R-:W-:Y:S01]  /*2420*/  UIMAD UR21, UR20, UR23, URZ ;  /* 0x00000017141572a4 */ /* 0x000fe2000f8e023f */
[----:B------:R-:W-:Y:S01]  /*2430*/  IADD3 R93, R9, UR24, RZ ;  /* 0x00000018095d7c10 */ /* 0x000fe2000fffe0ff */
[----:B------:R-:W-:Y:S01]  /*2440*/  UIMAD UR23, UR19, UR23, URZ ;  /* 0x00000017131772a4 */ /* 0x000fe2000f8e023f */
[----:B------:R-:W-:Y:S01]  /*2450*/  IMAD.IADD R105, R3, 0x1, R105 ;  /* 0x0000000103697824 */ /* 0x000fe200078e0269 */
[----:B------:R-:W-:Y:S01]  /*2460*/  LEA R102, P1, R4, c[0x0][0x270], 0x1 ;  /* 0x00009c0004667a11 */ /* 0x000fe200078208ff */
[----:B------:R-:W-:Y:S01]  /*2470*/  IMAD.IADD R103, R5, 0x1, R103 ;  /* 0x0000000105677824 */ /* 0x000fe200078e0267 */
[----:B------:R-:W-:Y:S01]  /*2480*/  UIMAD.WIDE.U32 UR36, UR20, UR4, URZ ;  /* 0x00000004142472a5 */ /* 0x000fe2000f8e003f */
        /* <DEDUP_REMOVED lines=8> */
[----:B------:R-:W-:Y:S01]  /*2510*/  IMAD.SHL.U32 R89, R12, 0x2, RZ ;  /* 0x000000020c597824 */ /* 0x000fe200078e00ff */
        /* <DEDUP_REMOVED lines=9> */
[C---:B------:R-:W-:Y:S01]  /*25b0*/  IMAD.SHL.U32 R92, R140.reuse, 0x80, RZ ;  /* 0x000000808c5c7824 */ /* 0x040fe200078e00ff */
[-C--:B------:R-:W-:Y:S01]  /*25c0*/  IADD3 R44, P1, R125, R108.reuse, RZ ;  /* 0x0000006c7d2c7210 */ /* 0x080fe20007f3e0ff */
[----:B------:R-:W-:Y:S01]  /*25d0*/  IMAD.SHL.U32 R85, R140, 0x20, RZ ;  /* 0x000000208c557824 */ /* 0x000fe200078e00ff */
        /* <DEDUP_REMOVED lines=9> */
[----:B------:R-:W-:Y:S01]  /*2670*/  IMAD.WIDE.U32 R144, R140, 0x140, RZ ;  /* 0x000001408c907825 */ /* 0x000fe200078e00ff */
[----:B------:R-:W-:Y:S01]  /*2680*/  SHF.L.U64.HI R109, R108, 0x1, R109 ;  /* 0x000000016c6d7819 */ /* 0x000fe2000001026d */
[----:B------:R-:W-:Y:S01]  /*2690*/  ULDC UR31, c[0x0][0x28c] ;  /* 0x0000a300001f7ab9 */ /* 0x000fe20000000800 */
[----:B------:R-:W-:Y:S01]  /*26a0*/  SHF.L.U64.HI R43, R44, 0x1, R43 ;  /* 0x000000012c2b7819 */ /* 0x000fe2000001022b */
[----:B------:R-:W-:Y:S01]  /*26b0*/  IMAD.SHL.U32 R108, R108, 0x2, RZ ;  /* 0x000000026c6c7824 */ /* 0x000fe200078e00ff */
[C---:B------:R-:W-:Y:S01]  /*26c0*/  SHF.L.U64.HI R78, R113.reuse, R78, c[0x0][0x28c] ;  /* 0x0000a300714e7619 */ /* 0x040fe2000001024e */
        /* <DEDUP_REMOVED lines=13> */
[----:B------:R-:W-:Y:S01]  /*27a0*/  SHF.L.U64.HI R86, R87, 0x1, R86 ;  /* 0x0000000157567819 */ /* 0x000fe20000010256 */
[C---:B------:R-:W-:Y:S01]  /*27b0*/  IMAD R70, R123.reuse, 0x60, RZ ;  /* 0x000000607b467824 */ /* 0x040fe200078e02ff */
[----:B------:R-:W-:Y:S01]  /*27c0*/  SHF.L.U64.HI R91, R92, 0x1, R91 ;  /* 0x000000015c5b7819 */ /* 0x000fe2000001025b */
[----:B------:R-:W-:Y:S01]  /*27d0*/  IMAD.SHL.U32 R68, R123, 0x80, RZ ;  /* 0x000000807b447824 */ /* 0x000fe200078e00ff */
[----:B------:R-:W-:Y:S01]  /*27e0*/  SHF.L.U64.HI R84, R85, 0x1, R84 ;  /* 0x0000000155547819 */ /* 0x000fe20000010254 */
[----:B------:R-:W-:Y:S01]  /*27f0*/  IMAD R66, R123, 0xa0, RZ ;  /* 0x000000a07b427824 */ /* 0x000fe200078e02ff */
[----:B------:R-:W-:Y:S01]  /*2800*/  IADD3.X R107, R109, c[0x0][0x2b4], RZ, P3, !PT ;  /* 0x0000ad006d6b7a10 */ /* 0x000fe20001ffe4ff */
[----:B------:R-:W-:Y:S01]  /*2810*/  IMAD R64, R123, 0xc0, RZ ;  /* 0x000000c07b407824 */ /* 0x000fe200078e02ff */
[----:B------:R-:W-:Y:S01]  /*2820*/  IADD3.X R9, R43, c[0x0][0x2b4], RZ, P1, !PT ;  /* 0x0000ad002b097a10 */ /* 0x000fe20000ffe4ff */
[----:B------:R-:W-:Y:S01]  /*2830*/  IMAD R62, R123, 0xe0, RZ ;  /* 0x000000e07b3e7824 */ /* 0x000fe200078e02ff */
[----:B------:R-:W-:Y:S01]  /*2840*/  SHF.L.U64.HI R93, R8, 0x1, R93 ;  /* 0x00000001085d7819 */ /* 0x000fe2000001025d */
[----:B------:R-:W-:Y:S01]  /*2850*/  IMAD.WIDE.U32 R140, R140, 0x1c0, RZ ;  /* 0x000001c08c8c7825 */ /* 0x000fe200078e00ff */
[C---:B------:R-:W-:Y:S01]  /*2860*/  IADD3 R117, R152.reuse, 0xc0, RZ ;  /* 0x000000c098757810 */ /* 0x040fe20007ffe0ff */
[----:B------:R-:W-:Y:S01]  /*2870*/  ULDC UR28, c[0x0][0x28c] ;  /* 0x0000a300001c7ab9 */ /* 0x000fe20000000800 */
[----:B------:R-:W-:Y:S01]  /*2880*/  IADD3 R116, R152, 0xe0, RZ ;  /* 0x000000e098747810 */ /* 0x000fe20007ffe0ff */
        /* <DEDUP_REMOVED lines=43> */
.L_x_2642:
        /* <DEDUP_REMOVED lines=24> */
[C---:B------:R-:W-:Y:S02]  /*2cc0*/  ISETP.GE.OR P0, PT, R118.reuse, R7, P5 ;  /* 0x000000077600720c */ /* 0x040fe40002f06670 */
[----:B------:R-:W-:Y:S01]  /*2cd0*/  P2R R0, PR, RZ, 0x10 ;  /* 0x00000010ff007803 */ /* 0x000fe20000000000 */
[C---:B------:R-:W-:Y:S01]  /*2ce0*/  @!P3 IMAD.X R163, R103.reuse, 0x1, R84, P1 ;  /* 0x0000000167a3b824 */ /* 0x040fe200008e0654 */
        /* <DEDUP_REMOVED lines=31> */
[C---:B------:R-:W-:Y:S02]  /*2ee0*/  LEA R102, P0, R77.reuse, R16, 0x1 ;  /* 0x000000104d667211 */ /* 0x040fe400078008ff */
        /* <DEDUP_REMOVED lines=32> */
[----:B---3--:R-:W2:Y:S11]  /*30f0*/  LDG.E.128 R16, [R104.64] ;  /* 0x0000000668107981 */ /* 0x008eb6000c1e1d00 */
[----:B------:R-:W-:Y:S01]  /*3100*/  @!UPT UIADD3 URZ, URZ, URZ, URZ ;  /* 0x0000003f3f3ff290 */ /* 0x000fe2000fffe03f */
[----:B------:R-:W-:Y:S02]  /*3110*/  @!P0 MOV R8, R12 ;  /* 0x0000000c00088202 */ /* 0x000fe40000000f00 */
[----:B------:R-:W-:Y:S03]  /*3120*/  @!P0 MOV R42, R44 ;  /* 0x0000002c002a8202 */ /* 0x000fe60000000f00 */
        /* <DEDUP_REMOVED lines=10> */
[--C-:B------:R-:W-:Y:S01]  /*31d0*/  @!P0 HADD2.F32 R24, -RZ, R8.reuse.H1_H1 ;  /* 0x30000008ff188230 */ /* 0x100fe20000004100 */
[-C--:B------:R-:W-:Y:S01]  /*31e0*/  @!P0 FMUL.FTZ R31, R22, R21.reuse ;  /* 0x00000015161f8220 */ /* 0x080fe20000410000 */
[----:B------:R-:W-:Y:S01]  /*31f0*/  @!P0 HADD2.F32 R8, -RZ, R8.H0_H0 ;  /* 0x20000008ff088230 */ /* 0x000fe20000004100 */
[C---:B------:R-:W-:Y:S01]  /*3200*/  @!P0 FMUL.FTZ R0, R20.reuse, R21 ;  /* 0x0000001514008220 */ /* 0x040fe20000410000 */
[----:B------:R-:W-:Y:S01]  /*3210*/  @!P0 MOV R21, R17 ;  /* 0x0000001100158202 */ /* 0x000fe20000000f00 */
[-C--:B------:R-:W-:Y:S01]  /*3220*/  @!P0 FFMA.FTZ R31, R20, R23.reuse, -R31 ;  /* 0x00000017141f8223 */ /* 0x080fe2000001081f */
[----:B------:R-:W-:Y:S01]  /*3230*/  @!P0 HADD2.F32 R5, -RZ, R7.H0_H0 ;  /* 0x20000007ff058230 */ /* 0x000fe20000004100 */
[----:B------:R-:W-:Y:S01]  /*3240*/  @!P0 FFMA.FTZ R0, R22, R23, R0 ;  /* 0x0000001716008223 */ /* 0x000fe20000010000 */
[----:B------:R-:W-:Y:S02]  /*3250*/  @!P0 HADD2.F32 R25, -RZ, R28.H1_H1 ;  /* 0x3000001cff198230 */ /* 0x000fe40000004100 */
[--C-:B------:R-:W-:Y:S01]  /*3260*/  @!P0 HADD2.F32 R20, -RZ, R21.reuse.H0_H0 ;  /* 0x20000015ff148230 */ /* 0x100fe20000004100 */
[-C--:B------:R-:W-:Y:S01]  /*3270*/  @!P0 FMUL.FTZ R3, R8, R5.reuse ;  /* 0x0000000508038220 */ /* 0x080fe20000410000 */
[----:B------:R-:W-:Y:S01]  /*3280*/  @!P0 HADD2.F32 R22, -RZ, R21.H1_H1 ;  /* 0x30000015ff168230 */ /* 0x000fe20000004100 */
        /* <DEDUP_REMOVED lines=8> */
[----:B------:R-:W-:Y:S01]  /*3310*/  @!P0 FFMA.FTZ R33, R20, R25, -R33 ;  /* 0x0000001914218223 */ /* 0x000fe20000010821 */
[----:B------:R-:W-:Y:S01]  /*3320*/  @!P0 MOV R16, R31 ;  /* 0x0000001f00108202 */ /* 0x000fe20000000f00 */
[--C-:B------:R-:W-:Y:S02]  /*3330*/  @!P0 HADD2.F32 R27, -RZ, R29.reuse.H0_H0 ;  /* 0x2000001dff1b8230 */ /* 0x100fe40000004100 */
[----:B------:R-:W-:Y:S01]  /*3340*/  @!P0 HADD2.F32 R29, -RZ, R29.H1_H1 ;  /* 0x3000001dff1d8230 */ /* 0x000fe20000004100 */
[----:B------:R-:W-:Y:S01]  /*3350*/  @!P0 F2FP.PACK_AB R32, R2, R33 ;  /* 0x000000210220823e */ /* 0x000fe200000000ff */
[CC--:B------:R-:W-:Y:S02]  /*3360*/  @!P0 FMUL.FTZ R30, R23.reuse, R7.reuse ;  /* 0x00000007171e8220 */ /* 0x0c0fe40000410000 */
[----:B------:R-:W-:Y:S01]  /*3370*/  @!P0 FMUL.FTZ R4, R6, R7 ;  /* 0x0000000706048220 */ /* 0x000fe20000410000 */
[----:B------:R-:W-:Y:S01]  /*3380*/  @!P0 MOV R17, R32 ;  /* 0x0000002000118202 */ /* 0x000fe20000000f00 */
[-C--:B------:R-:W-:Y:S02]  /*3390*/  @!P0 FFMA.FTZ R3, R24, R27.reuse, R3 ;  /* 0x0000001b18038223 */ /* 0x080fe40000010003 */
[----:B------:R-:W-:Y:S02]  /*33a0*/  @!P0 FFMA.FTZ R26, R8, R27, -R26 ;  /* 0x0000001b081a8223 */ /* 0x000fe4000001081a */
[-C--:B------:R-:W-:Y:S02]  /*33b0*/  @!P0 FFMA.FTZ R30, R6, R29.reuse, -R30 ;  /* 0x0000001d061e8223 */ /* 0x080fe4000001081e */
[----:B------:R-:W-:Y:S01]  /*33c0*/  @!P0 FFMA.FTZ R4, R23, R29, R4 ;  /* 0x0000001d17048223 */ /* 0x000fe20000010004 */
[----:B------:R-:W-:Y:S04]  /*33d0*/  @!P0 F2FP.PACK_AB R26, R3, R26 ;  /* 0x0000001a031a823e */ /* 0x000fe800000000ff */
[----:B------:R-:W-:Y:S02]  /*33e0*/  @!P0 F2FP.PACK_AB R33, R4, R30 ;  /* 0x0000001e0421823e */ /* 0x000fe400000000ff */
[----:B------:R-:W-:Y:S02]  /*33f0*/  @!P0 MOV R18, R26 ;  /* 0x0000001a00128202 */ /* 0x000fe40000000f00 */
[----:B------:R-:W-:Y:S05]  /*3400*/  @!P0 MOV R19, R33 ;  /* 0x0000002100138202 */ /* 0x000fea0000000f00 */
[----:B------:R1:W-:Y:S02]  /*3410*/  STG.E.128 [R98.64], R16 ;  /* 0x0000001062007986 */ /* 0x0003e4000c101d06 */
.L_x_2592:
[----:B------:R-:W-:Y:S05]  /*3420*/  BSYNC B0 ;  /* 0x0000000000007941 */ /* 0x000fea0003800000 */
.L_x_2591:
        /* <DEDUP_REMOVED lines=62> */
.L_x_2594:
[----:B------:R-:W-:Y:S05]  /*3810*/  BSYNC B0 ;  /* 0x0000000000007941 */ /* 0x000fea0003800000 */
.L_x_2593:
        /* <DEDUP_REMOVED lines=64> */
.L_x_2596:
[----:B------:R-:W-:Y:S05]  /*3c20*/  BSYNC B0 ;  /* 0x0000000000007941 */ /* 0x000fea0003800000 */
.L_x_2595:
[----:B------:R-:W-:Y:S01]  /*3c30*/  BSSY B0, `(.L_x_2597) ;  /* 0x0000040000007945 */ /* 0x000fe20003800000 */
[----:B------:R-:W-:-:S05]  /*3c40*/  @P4 BRA `(.L_x_2598) ;  /* 0x000003e000004947 */ /* 0x000fca0003800000 */
[----:B------:R-:W-:Y:S02]  /*3c50*/  ISETP.GE.AND P0, PT, R188, UR4, PT ;  /* 0x00000004bc007c0c */ /* 0x000fe4000bf06270 */
[----:B------:R-:W-:Y:S02]  /*3c60*/  MOV R37, c[0x0][0x288] ;  /* 0x0000a20000257a02 */ /* 0x000fe40000000f00 */
[----:B---3--:R-:W-:Y:S03]  /*3c70*/  MOV R39, 0xc0 ;  /* 0x000000c000277802 */ /* 0x008fe60000000f00 */
[----:B------:R-:W-:Y:S04]  /*3c80*/  IMAD.WIDE.U32 R36, R37, 0xc0, R104 ;  /* 0x000000c025247825 */ /* 0x000fe800078e0068 */
[----:B------:R-:W-:Y:S01]  /*3c90*/  IMAD.WIDE.U32 R46, R39, c[0x0][0x198], R98 ;  /* 0x00006600272e7a25 */ /* 0x000fe200078e0062 */
[----:B------:R-:W-:Y:S02]  /*3ca0*/  IADD3 R37, R37, UR31, RZ ;  /* 0x0000001f25257c10 */ /* 0x000fe4000fffe0ff */
[C---:B------:R-:W-:Y:S01]  /*3cb0*/  @!P0 SHF.L.U32 R35, R70.reuse, 0x1, RZ ;  /* 0x0000000146238819 */ /* 0x040fe200000006ff */
[----:B------:R-:W-:Y:S01]  /*3cc0*/  IMAD R39, R39, c[0x0][0x19c], RZ ;  /* 0x0000670027277a24 */ /* 0x000fe200078e02ff */
[----:B------:R-:W-:Y:S01]  /*3cd0*/  @!P0 SHF.L.U64.HI R28, R70, 0x1, R69 ;  /* 0x00000001461c8819 */ /* 0x000fe20000010245 */
[----:B-1----:R-:W2:Y:S01]  /*3ce0*/  LDG.E.128 R16, [R36.64] ;  /* 0x0000000624107981 */ /* 0x002ea2000c1e1d00 */
[----:B------:R-:W-:Y:S02]  /*3cf0*/  @!P0 IADD3 R32, P1, R35, R44, RZ ;  /* 0x0000002c23208210 */ /* 0x000fe40007f3e0ff */
[----:B------:R-:W-:Y:S02]  /*3d00*/  IADD3 R47, R47, R39, RZ ;  /* 0x000000272f2f7210 */ /* 0x000fe40007ffe0ff */
        /* <DEDUP_REMOVED lines=32> */
[----:B------:R-:W-:Y:S01]  /*3f10*/  @!P0 HADD2.F32 R7, -RZ, R7.H1_H1 ;  /* 0x30000007ff078230 */ /* 0x000fe20000004100 */
[-C--:B------:R-:W-:Y:S01]  /*3f20*/  @!P0 FFMA.FTZ R2, R27, R26.reuse, R2 ;  /* 0x0000001a1b028223 */ /* 0x080fe20000010002 */
[----:B------:R-:W-:Y:S01]  /*3f30*/  @!P0 F2FP.PACK_AB R35, R0, R35 ;  /* 0x000000230023823e */ /* 0x000fe200000000ff */
        /* <DEDUP_REMOVED lines=8> */
[----:B------:R-:W-:Y:S01]  /*3fc0*/  @!P0 F2FP.PACK_AB R28, R3, R28 ;  /* 0x0000001c031c823e */ /* 0x000fe200000000ff */
[----:B------:R-:W-:Y:S01]  /*3fd0*/  @!P0 IMAD.MOV.U32 R16, RZ, RZ, R35 ;  /* 0x000000ffff108224 */ /* 0x000fe200078e0023 */
[----:B------:R-:W-:Y:S02]  /*3fe0*/  @!P0 MOV R17, R30 ;  /* 0x0000001e00118202 */ /* 0x000fe40000000f00 */
[----:B------:R-:W-:Y:S02]  /*3ff0*/  @!P0 F2FP.PACK_AB R41, R4, R41 ;  /* 0x000000290429823e */ /* 0x000fe400000000ff */
[----:B------:R-:W-:Y:S02]  /*4000*/  @!P0 MOV R18, R28 ;  /* 0x0000001c00128202 */ /* 0x000fe40000000f00 */
[----:B------:R-:W-:Y:S05]  /*4010*/  @!P0 MOV R19, R41 ;  /* 0x0000002900138202 */ /* 0x000fea0000000f00 */
[----:B------:R1:W-:Y:S02]  /*4020*/  STG.E.128 [R46.64], R16 ;  /* 0x000000102e007986 */ /* 0x0003e4000c101d06 */
.L_x_2598:
[----:B------:R-:W-:Y:S05]  /*4030*/  BSYNC B0 ;  /* 0x0000000000007941 */ /* 0x000fea0003800000 */
.L_x_2597:
        /* <DEDUP_REMOVED lines=61> */
.L_x_2600:
[----:B------:R-:W-:Y:S05]  /*4410*/  BSYNC B0 ;  /* 0x0000000000007941 */ /* 0x000fea0003800000 */
.L_x_2599:
[----:B------:R-:W-:Y:S01]  /*4420*/  BSSY B0, `(.L_x_2601) ;  /* 0x0000040000007945 */ /* 0x000fe20003800000 */
[----:B------:R-:W-:-:S05]  /*4430*/  @P5 BRA `(.L_x_2602) ;  /* 0x000003e000005947 */ /* 0x000fca0003800000 */
[----:B------:R-:W-:Y:S02]  /*4440*/  ISETP.GE.AND P0, PT, R188, UR4, PT ;  /* 0x00000004bc007c0c */ /* 0x000fe4000bf06270 */
[----:B-1----:R-:W-:Y:S02]  /*4450*/  MOV R37, c[0x0][0x288] ;  /* 0x0000a20000257a02 */ /* 0x002fe40000000f00 */
[----:B---3--:R-:W-:Y:S03]  /*4460*/  MOV R39, 0x140 ;  /* 0x0000014000277802 */ /* 0x008fe60000000f00 */
[----:B------:R-:W-:Y:S04]  /*4470*/  IMAD.WIDE.U32 R36, R37, 0x140, R104 ;  /* 0x0000014025247825 */ /* 0x000fe800078e0068 */
[----:B------:R-:W-:Y:S01]  /*4480*/  IMAD.WIDE.U32 R46, R39, c[0x0][0x198], R98 ;  /* 0x00006600272e7a25 */ /* 0x000fe200078e0062 */
[----:B------:R-:W-:Y:S02]  /*4490*/  IADD3 R37, R37, UR30, RZ ;  /* 0x0000001e25257c10 */ /* 0x000fe4000fffe0ff */
[C---:B------:R-:W-:Y:S01]  /*44a0*/  @!P0 SHF.L.U32 R35, R66.reuse, 0x1, RZ ;  /* 0x0000000142238819 */ /* 0x040fe200000006ff */
[----:B------:R-:W-:Y:S01]  /*44b0*/  IMAD R39, R39, c[0x0][0x19c], RZ ;  /* 0x0000670027277a24 */ /* 0x000fe200078e02ff */
[----:B------:R-:W-:Y:S01]  /*44c0*/  @!P0 SHF.L.U64.HI R28, R66, 0x1, R65 ;  /* 0x00000001421c8819 */ /* 0x000fe20000010241 */
[----:B------:R-:W2:Y:S01]  /*44d0*/  LDG.E.128 R16, [R36.64] ;  /* 0x0000000624107981 */ /* 0x000ea2000c1e1d00 */
[C---:B------:R-:W-:Y:S02]  /*44e0*/  @!P0 IADD3 R22, P1, R35.reuse, R12, RZ ;  /* 0x0000000c23168210 */ /* 0x040fe40007f3e0ff */
[----:B------:R-:W-:Y:S02]  /*44f0*/  @!P0 IADD3 R32, P2, R35, R44, RZ ;  /* 0x0000002c23208210 */ /* 0x000fe40007f5e0ff */
[C---:B------:R-:W-:Y:S02]  /*4500*/  @!P0 IADD3.X R23, R28.reuse, R9, RZ, P1, !PT ;  /* 0x000000091c178210 */ /* 0x040fe40000ffe4ff */
[----:B------:R-:W-:Y:S02]  /*4510*/  @!P0 IADD3.X R33, R28, R43, RZ, P2, !PT ;  /* 0x0000002b1c218210 */ /* 0x000fe400017fe4ff */
[----:B------:R-:W-:Y:S01]  /*4520*/  IADD3 R47, R47, R39, RZ ;  /* 0x000000272f2f7210 */ /* 0x000fe20007ffe0ff */
        /* <DEDUP_REMOVED lines=47> */
.L_x_2602:
[----:B------:R-:W-:Y:S05]  /*4820*/  BSYNC B0 ;  /* 0x0000000000007941 */ /* 0x000fea0003800000 */
.L_x_2601:
        /* <DEDUP_REMOVED lines=64> */
.L_x_2604:
[----:B------:R-:W-:Y:S05]  /*4c30*/  BSYNC B0 ;  /* 0x0000000000007941 */ /* 0x000fea0003800000 */
.L_x_2603:
[----:B------:R-:W-:Y:S01]  /*4c40*/  ISETP.NE.AND P0, PT, R129, RZ, PT ;  /* 0x000000ff8100720c */ /* 0x000fe20003f05270 */
[----:B------:R-:W-:Y:S01]  /*4c50*/  @!UPT UIADD3 URZ, URZ, URZ, URZ ;  /* 0x0000003f3f3ff290 */ /* 0x000fe2000fffe03f */
[----:B------:R-:W-:Y:S11]  /*4c60*/  BSSY B0, `(.L_x_2605) ;  /* 0x0000040000007945 */ /* 0x000ff60003800000 */
        /* <DEDUP_REMOVED lines=63> */
.L_x_2606:
[----:B------:R-:W-:Y:S05]  /*5060*/  BSYNC B0 ;  /* 0x0000000000007941 */ /* 0x000fea0003800000 */
.L_x_2605:
[----:B------:R-:W-:Y:S01]  /*5070*/  IMAD.MOV.U32 R0, RZ, RZ, c[0x0][0x230] ;  /* 0x00008c00ff007624 */ /* 0x000fe200078e00ff */
[----:B------:R-:W-:Y:S01]  /*5080*/  ULDC UR4, c[0x0][0x230] ;  /* 0x00008c0000047ab9 */ /* 0x000fe20000000800 */
[----:B------:R-:W-:Y:S02]  /*5090*/  IMAD.MOV.U32 R42, RZ, RZ, R44 ;  /* 0x000000ffff2a7224 */ /* 0x000fe400078e002c */
[----:B---3--:R-:W-:Y:S02]  /*50a0*/  IMAD.U32 R3, R0, -0x80, RZ ;  /* 0xffffff8000037824 */ /* 0x008fe400078e00ff */
[----:B------:R-:W-:Y:S03]  /*50b0*/  IMAD.MOV.U32 R8, RZ, RZ, R12 ;  /* 0x000000ffff087224 */ /* 0x000fe600078e000c */
[C---:B------:R-:W-:Y:S02]  /*50c0*/  LEA R44, P1, R3.reuse, R42, 0x1 ;  /* 0x0000002a032c7211 */ /* 0x040fe400078208ff */
[C---:B------:R-:W-:Y:S02]  /*50d0*/  LEA R12, P0, R3.reuse, R8, 0x1 ;  /* 0x00000008030c7211 */ /* 0x040fe400078008ff */
[C---:B------:R-:W-:Y:S02]  /*50e0*/  LEA.HI.X.SX32 R43, R3.reuse, R43, 0x1, P1 ;  /* 0x0000002b032b7211 */ /* 0x040fe400008f0eff */
[----:B------:R-:W-:Y:S01]  /*50f0*/  LEA.HI.X.SX32 R9, R3, R9, 0x1, P0 ;  /* 0x0000000903097211 */ /* 0x000fe200000f0eff */
[----:B------:R-:W-:-:S05]  /*5100*/  BRA `(.L_x_2607) ;  /* 0x000036b000007947 */ /* 0x000fca0003800000 */
.L_x_2590:
        /* <DEDUP_REMOVED lines=89> */
.L_x_2611:
[----:B------:R-:W-:Y:S05]  /*56a0*/  BSYNC B0 ;  /* 0x0000000000007941 */ /* 0x000fea0003800000 */
.L_x_2610:
[----:B-----5:R2:W-:Y:S02]  /*56b0*/  STG.E.128 [R98.64], R32 ;  /* 0x0000002062007986 */ /* 0x0205e4000c101d06 */
.L_x_2609:
[----:B------:R-:W-:Y:S05]  /*56c0*/  BSYNC B1 ;  /* 0x0000000000017941 */ /* 0x000fea0003800000 */
.L_x_2608:
        /* <DEDUP_REMOVED lines=91> */
.L_x_2615:
[----:B------:R-:W-:Y:S05]  /*5c80*/  BSYNC B0 ;  /* 0x0000000000007941 */ /* 0x000fea0003800000 */
.L_x_2614:
[C---:B------:R-:W-:Y:S04]  /*5c90*/  LEA R2, P0, R111.reuse, R98, 0x1 ;  /* 0x000000626f027211 */ /* 0x040fe800078008ff */
[----:B------:R-:W-:Y:S05]  /*5ca0*/  LEA.HI.X R3, R111, R99, R110, 0x1, P0 ;  /* 0x000000636f037211 */ /* 0x000fea00000f0c6e */
[----:B-----5:R3:W-:Y:S04]  /*5cb0*/  STG.E.128 [R2.64], R32 ;  /* 0x0000002002007986 */ /* 0x0207e8000c101d06 */
.L_x_2613:
[----:B------:R-:W-:Y:S05]  /*5cc0*/  BSYNC B1 ;  /* 0x0000000000017941 */ /* 0x000fea0003800000 */
.L_x_2612:
        /* <DEDUP_REMOVED lines=13> */
[--C-:B------:R-:W-:Y:S01]  /*5da0*/  HADD2.F32 R33, -RZ, R32.reuse.H0_H0 ;  /* 0x20000020ff217230 */ /* 0x100fe20000004100 */
[----:B------:R-:W-:Y:S01]  /*5db0*/  MOV R45, R35 ;  /* 0x00000023002d7202 */ /* 0x000fe20000000f00 */
[----:B------:R-:W-:Y:S01]  /*5dc0*/  HADD2.F32 R35, -RZ, R32.H1_H1 ;  /* 0x30000020ff237230 */ /* 0x000fe20000004100 */
[----:B------:R-:W-:Y:S05]  /*5dd0*/  MOV R46, R34 ;  /* 0x00000022002e7202 */ /* 0x000fea0000000f00 */
[----:B------:R-:W-:Y:S04]  /*5de0*/  @P0 IADD3 R156, RZ, -UR19, RZ ;  /* 0x80000013ff9c0c10 */ /* 0x000fe8000fffe0ff */
[C---:B------:R-:W-:Y:S02]  /*5df0*/  LEA R16, P1, R156.reuse, R158, 0x1 ;  /* 0x0000009e9c107211 */ /* 0x040fe400078208ff */
[----:B--2---:R-:W-:Y:S02]  /*5e00*/  MOV R158, RZ ;  /* 0x000000ff009e7202 */ /* 0x004fe40000000f00 */
[----:B------:R-:W-:Y:S02]  /*5e10*/  @P0 IADD3 R158, RZ, -UR19, RZ ;  /* 0x80000013ff9e0c10 */ /* 0x000fe4000fffe0ff */
[----:B------:R-:W-:Y:S02]  /*5e20*/  LEA.HI.X.SX32 R17, R156, R159, 0x1, P1 ;  /* 0x0000009f9c117211 */ /* 0x000fe400008f0eff */
[----:B------:R-:W-:Y:S02]  /*5e30*/  MOV R156, RZ ;  /* 0x000000ff009c7202 */ /* 0x000fe40000000f00 */
[----:B------:R-:W-:Y:S01]  /*5e40*/  IADD3 R159, P1, R72, R158, RZ ;  /* 0x0000009e489f7210 */ /* 0x000fe20007f3e0ff */
[----:B------:R-:W2:Y:S01]  /*5e50*/  LDG.E.128 R28, [R16.64] ;  /* 0x00000006101c7981 */ /* 0x000ea2000c1e1d00 */
[----:B------:R-:W-:Y:S02]  /*5e60*/  @P0 IADD3 R156, RZ, -UR19, RZ ;  /* 0x80000013ff9c0c10 */ /* 0x000fe4000fffe0ff */
        /* <DEDUP_REMOVED lines=70> */
.L_x_2619:
[----:B------:R-:W-:Y:S05]  /*62d0*/  BSYNC B0 ;  /* 0x0000000000007941 */ /* 0x000fea0003800000 */
.L_x_2618:
[C---:B------:R-:W-:Y:S04]  /*62e0*/  LEA R2, P0, R148.reuse, R98, 0x1 ;  /* 0x0000006294027211 */ /* 0x040fe800078008ff */
[----:B------:R-:W-:Y:S05]  /*62f0*/  LEA.HI.X R3, R148, R99, R80, 0x1, P0 ;  /* 0x0000006394037211 */ /* 0x000fea00000f0c50 */
[----:B-----5:R3:W-:Y:S04]  /*6300*/  STG.E.128 [R2.64], R32 ;  /* 0x0000002002007986 */ /* 0x0207e8000c101d06 */
.L_x_2617:
[----:B------:R-:W-:Y:S05]  /*6310*/  BSYNC B1 ;  /* 0x0000000000017941 */ /* 0x000fea0003800000 */
.L_x_2616:
        /* <DEDUP_REMOVED lines=95> */
.L_x_2623:
[----:B------:R-:W-:Y:S05]  /*6910*/  BSYNC B0 ;  /* 0x0000000000007941 */ /* 0x000fea0003800000 */
.L_x_2622:
[----:B------:R-:W-:Y:S05]  /*6920*/  MOV R3, 0xc0 ;  /* 0x000000c000037802 */ /* 0x000fea0000000f00 */
[C---:B------:R-:W-:Y:S04]  /*6930*/  IMAD.WIDE.U32 R4, R3.reuse, c[0x0][0x198], R98 ;  /* 0x0000660003047a25 */ /* 0x040fe800078e0062 */
[----:B------:R-:W-:Y:S05]  /*6940*/  IMAD R0, R3, c[0x0][0x19c], RZ ;  /* 0x0000670003007a24 */ /* 0x000fea00078e02ff */
[----:B------:R-:W-:Y:S05]  /*6950*/  IADD3 R5, R5, R0, RZ ;  /* 0x0000000005057210 */ /* 0x000fea0007ffe0ff */
[----:B-----5:R3:W-:Y:S02]  /*6960*/  STG.E.128 [R4.64], R32 ;  /* 0x0000002004007986 */ /* 0x0207e4000c101d06 */
.L_x_2621:
[----:B------:R-:W-:Y:S05]  /*6970*/  BSYNC B1 ;  /* 0x0000000000017941 */ /* 0x000fea0003800000 */
.L_x_2620:
        /* <DEDUP_REMOVED lines=21> */
[----:B------:R-:W-:Y:S02]  /*6ad0*/  IADD3 R154, P2, R68, R156, RZ ;  /* 0x0000009c449a7210 */ /* 0x000fe40007f5e0ff */
[----:B------:R-:W-:Y:S02]  /*6ae0*/  LEA.HI.X.SX32 R17, R157, R159, 0x1, P1 ;  /* 0x0000009f9d117211 */ /* 0x000fe400008f0eff */
[----:B------:R-:W-:Y:S02]  /*6af0*/  LEA.HI.X.SX32 R156, R156, R67, 0x1, P2 ;  /* 0x000000439c9c7211 */ /* 0x000fe400010f0eff */
[C---:B--2---:R-:W-:Y:S01]  /*6b00*/  LEA R158, P1, R154.reuse, R106, 0x1 ;  /* 0x0000006a9a9e7211 */ /* 0x044fe200078208ff */
        /* <DEDUP_REMOVED lines=71> */
.L_x_2627:
[----:B------:R-:W-:Y:S05]  /*6f80*/  BSYNC B0 ;  /* 0x0000000000007941 */ /* 0x000fea0003800000 */
.L_x_2626:
[C---:B------:R-:W-:Y:S04]  /*6f90*/  LEA R2, P0, R150.reuse, R98, 0x1 ;  /* 0x0000006296027211 */ /* 0x040fe800078008ff */
[----:B------:R-:W-:Y:S05]  /*6fa0*/  LEA.HI.X R3, R150, R99, R83, 0x1, P0 ;  /* 0x0000006396037211 */ /* 0x000fea00000f0c53 */
[----:B-----5:R3:W-:Y:S04]  /*6fb0*/  STG.E.128 [R2.64], R32 ;  /* 0x0000002002007986 */ /* 0x0207e8000c101d06 */
.L_x_2625:
[----:B------:R-:W-:Y:S05]  /*6fc0*/  BSYNC B1 ;  /* 0x0000000000017941 */ /* 0x000fea0003800000 */
.L_x_2624:
        /* <DEDUP_REMOVED lines=95> */
.L_x_2631:
[----:B------:R-:W-:Y:S05]  /*75c0*/  BSYNC B0 ;  /* 0x0000000000007941 */ /* 0x000fea0003800000 */
.L_x_2630:
[----:B------:R-:W-:Y:S05]  /*75d0*/  MOV R3, 0x140 ;  /* 0x0000014000037802 */ /* 0x000fea0000000f00 */
[C---:B------:R-:W-:Y:S04]  /*75e0*/  IMAD.WIDE.U32 R4, R3.reuse, c[0x0][0x198], R98 ;  /* 0x0000660003047a25 */ /* 0x040fe800078e0062 */
[----:B------:R-:W-:Y:S05]  /*75f0*/  IMAD R0, R3, c[0x0][0x19c], RZ ;  /* 0x0000670003007a24 */ /* 0x000fea00078e02ff */
[----:B------:R-:W-:Y:S05]  /*7600*/  IADD3 R5, R5, R0, RZ ;  /* 0x0000000005057210 */ /* 0x000fea0007ffe0ff */
[----:B-----5:R3:W-:Y:S02]  /*7610*/  STG.E.128 [R4.64], R32 ;  /* 0x0000002004007986 */ /* 0x0207e4000c101d06 */
.L_x_2629:
[----:B------:R-:W-:Y:S05]  /*7620*/  BSYNC B1 ;  /* 0x0000000000017941 */ /* 0x000fea0003800000 */
.L_x_2628:
        /* <DEDUP_REMOVED lines=95> */
.L_x_2635:
[----:B------:R-:W-:Y:S05]  /*7c20*/  BSYNC B0 ;  /* 0x0000000000007941 */ /* 0x000fea0003800000 */
.L_x_2634:
[----:B------:R-:W-:Y:S05]  /*7c30*/  MOV R3, 0x180 ;  /* 0x0000018000037802 */ /* 0x000fea0000000f00 */
[C---:B------:R-:W-:Y:S04]  /*7c40*/  IMAD.WIDE.U32 R4, R3.reuse, c[0x0][0x198], R98 ;  /* 0x0000660003047a25 */ /* 0x040fe800078e0062 */
[----:B------:R-:W-:Y:S05]  /*7c50*/  IMAD R0, R3, c[0x0][0x19c], RZ ;  /* 0x0000670003007a24 */ /* 0x000fea00078e02ff */
[----:B------:R-:W-:Y:S05]  /*7c60*/  IADD3 R5, R5, R0, RZ ;  /* 0x0000000005057210 */ /* 0x000fea0007ffe0ff */
[----:B-----5:R3:W-:Y:S02]  /*7c70*/  STG.E.128 [R4.64], R32 ;  /* 0x0000002004007986 */ /* 0x0207e4000c101d06 */
.L_x_2633:
[----:B------:R-:W-:Y:S05]  /*7c80*/  BSYNC B1 ;  /* 0x0000000000017941 */ /* 0x000fea0003800000 */
.L_x_2632:
[----:B------:R-:W-:Y:S01]  /*7c90*/  ISETP.NE.AND P0, PT, R129, RZ, PT ;  /* 0x000000ff8100720c */ /* 0x000fe20003f05270 */
[----:B------:R-:W-:Y:S01]  /*7ca0*/  @!UPT UIADD3 URZ, URZ, URZ, URZ ;  /* 0x0000003f3f3ff290 */ /* 0x000fe2000fffe03f */
[----:B------:R-:W-:Y:S11]  /*7cb0*/  BSSY B1, `(.L_x_2636) ;  /* 0x0000064000017945 */ /* 0x000ff60003800000 */
        /* <DEDUP_REMOVED lines=93> */
.L_x_2639:
[----:B------:R-:W-:Y:S05]  /*8290*/  BSYNC B0 ;  /* 0x0000000000007941 */ /* 0x000fea0003800000 */
.L_x_2638:
[----:B------:R-:W-:Y:S05]  /*82a0*/  MOV R3, 0x1c0 ;  /* 0x000001c000037802 */ /* 0x000fea0000000f00 */
[C---:B------:R-:W-:Y:S04]  /*82b0*/  IMAD.WIDE.U32 R4, R3.reuse, c[0x0][0x198], R98 ;  /* 0x0000660003047a25 */ /* 0x040fe800078e0062 */
[----:B------:R-:W-:Y:S05]  /*82c0*/  IMAD R0, R3, c[0x0][0x19c], RZ ;  /* 0x0000670003007a24 */ /* 0x000fea00078e02ff */
[----:B------:R-:W-:Y:S05]  /*82d0*/  IADD3 R5, R5, R0, RZ ;  /* 0x0000000005057210 */ /* 0x000fea0007ffe0ff */
[----:B-----5:R3:W-:Y:S02]  /*82e0*/  STG.E.128 [R4.64], R32 ;  /* 0x0000002004007986 */ /* 0x0207e4000c101d06 */
.L_x_2637:
[----:B------:R-:W-:Y:S05]  /*82f0*/  BSYNC B1 ;  /* 0x0000000000017941 */ /* 0x000fea0003800000 */
.L_x_2636:
        /* <DEDUP_REMOVED lines=8> */
.L_x_2589:
[----:B------:R-:W-:Y:S01]  /*8380*/  @!P4 IMAD.MOV.U32 R0, RZ, RZ, c[0x0][0x28c] ;  /* 0x0000a300ff00c624 */ /* 0x000fe200078e00ff */
[----:B---3--:R-:W2:Y:S01]  /*8390*/  @!P1 LDG.E.128 R4, [R104.64] ;  /* 0x0000000668049981 */ /* 0x008ea2000c1e1d00 */
[----:B------:R-:W-:Y:S01]  /*83a0*/  @!P5 IMAD.MOV.U32 R15, RZ, RZ, 0x140 ;  /* 0x00000140ff0fd424 */ /* 0x000fe200078e00ff */
[C---:B------:R-:W-:Y:S01]  /*83b0*/  @!P3 LEA R20, P0, R113.reuse, R104, 0x1 ;  /* 0x000000687114b211 */ /* 0x040fe200078008ff */
[----:B------:R-:W-:Y:S01]  /*83c0*/  @!P4 IMAD R0, R0, 0xc0, RZ ;  /* 0x000000c00000c824 */ /* 0x000fe200078e02ff */
[----:B------:R-:W-:Y:S01]  /*83d0*/  ISETP.NE.AND P2, PT, R46, RZ, PT ;  /* 0x000000ff2e00720c */ /* 0x000fe20003f45270 */
[----:B------:R-:W-:Y:S01]  /*83e0*/  UMOV UR4, URZ ;  /* 0x0000003f00047c82 */ /* 0x000fe20008000000 */
[----:B------:R-:W-:Y:S02]  /*83f0*/  @!P3 LEA.HI.X R21, R113, R105, R112, 0x1, P0 ;  /* 0x000000697115b211 */ /* 0x000fe400000f0c70 */
[C---:B------:R-:W-:Y:S02]  /*8400*/  @!P3 LEA R26, P0, R111.reuse, R98, 0x1 ;  /* 0x000000626f1ab211 */ /* 0x040fe400078008ff */
[----:B------:R-:W-:Y:S02]  /*8410*/  @!P4 MOV R3, c[0x0][0x288] ;  /* 0x0000a2000003ca02 */ /* 0x000fe40000000f00 */
[----:B------:R-:W-:Y:S03]  /*8420*/  @!P3 LEA.HI.X R27, R111, R99, R110, 0x1, P0 ;  /* 0x000000636f1bb211 */ /* 0x000fe600000f0c6e */
[----:B------:R-:W-:Y:S02]  /*8430*/  @!P4 IMAD.WIDE.U32 R2, R3, 0xc0, R104 ;  /* 0x000000c00302c825 */ /* 0x000fe400078e0068 */
[----:B------:R-:W-:Y:S03]  /*8440*/  @!P2 LEA R16, P0, R79, R104, 0x1 ;  /* 0x000000684f10a211 */ /* 0x000fe600078008ff */
[----:B------:R-:W-:Y:S02]  /*8450*/  @!P4 IADD3 R3, R3, R0, RZ ;  /* 0x000000000303c210 */ /* 0x000fe40007ffe0ff */
[----:B------:R-:W-:Y:S02]  /*8460*/  @!P2 LEA.HI.X R17, R79, R105, R78, 0x1, P0 ;  /* 0x000000694f11a211 */ /* 0x000fe400000f0c4e */
[C---:B------:R-:W-:Y:S04]  /*8470*/  @!P2 LEA R24, P0, R148.reuse, R98, 0x1 ;  /* 0x000000629418a211 */ /* 0x040fe800078008ff */
[----:B------:R-:W-:Y:S01]  /*8480*/  @!P2 LEA.HI.X R25, R148, R99, R80, 0x1, P0 ;  /* 0x000000639419a211 */ /* 0x000fe200000f0c50 */
[----:B--2---:R-:W-:Y:S01]  /*8490*/  @!P1 STG.E.128 [R98.64], R4 ;  /* 0x0000000462009986 */ /* 0x004fe2000c101d06 */
[----:B------:R-:W-:Y:S03]  /*84a0*/  ISETP.NE.AND P1, PT, R154, RZ, PT ;  /* 0x000000ff9a00720c */ /* 0x000fe60003f25270 */
[----:B------:R-:W2:Y:S04]  /*84b0*/  @!P3 LDG.E.128 R20, [R20.64] ;  /* 0x000000061414b981 */ /* 0x000ea8000c1e1d00 */
        /* <DEDUP_REMOVED lines=8> */
[C---:B------:R-:W-:Y:S04]  /*8540*/  @!P4 IMAD.WIDE.U32 R22, R3.reuse, c[0x0][0x198], R98 ;  /* 0x000066000316ca25 */ /* 0x040fe800078e0062 */
[----:B------:R-:W-:Y:S02]  /*8550*/  @!P4 IMAD R0, R3, c[0x0][0x19c], RZ ;  /* 0x000067000300ca24 */ /* 0x000fe400078e02ff */
[----:B------:R-:W-:Y:S03]  /*8560*/  @!P5 IMAD.MOV.U32 R3, RZ, RZ, c[0x0][0x288] ;  /* 0x0000a200ff03d624 */ /* 0x000fe600078e00ff */
[----:B------:R-:W-:Y:S01]  /*8570*/  @!P4 IADD3 R23, R23, R0, RZ ;  /* 0x000000001717c210 */ /* 0x000fe20007ffe0ff */
[----:B------:R-:W-:Y:S01]  /*8580*/  @!P5 IMAD.WIDE.U32 R2, R3, 0x140, R104 ;  /* 0x000001400302d825 */ /* 0x000fe200078e0068 */
[----:B------:R-:W-:Y:S05]  /*8590*/  @!P5 MOV R0, c[0x0][0x28c] ;  /* 0x0000a3000000da02 */ /* 0x000fea0000000f00 */
[----:B------:R-:W-:Y:S04]  /*85a0*/  @!P5 IMAD R0, R0, 0x140, RZ ;  /* 0x000001400000d824 */ /* 0x000fe800078e02ff */
[----:B------:R-:W-:Y:S01]  /*85b0*/  @!P5 IMAD.IADD R3, R3, 0x1, R0 ;  /* 0x000000010303d824 */ /* 0x000fe200078e0200 */
[----:B------:R-:W-:Y:S05]  /*85c0*/  @!P6 MOV R0, c[0x0][0x28c] ;  /* 0x0000a3000000ea02 */ /* 0x000fea0000000f00 */
[----:B------:R-:W-:Y:S01]  /*85d0*/  @!P6 IMAD R0, R0, 0x180, RZ ;  /* 0x000001800000e824 */ /* 0x000fe200078e02ff */
[----:B---3--:R2:W-:Y:S04]  /*85e0*/  @!P4 STG.E.128 [R22.64], R4 ;  /* 0x000000041600c986 */ /* 0x0085e8000c101d06 */
[----:B-1----:R1:W3:Y:S02]  /*85f0*/  @!P1 LDG.E.128 R16, [R20.64] ;  /* 0x0000000614109981 */ /* 0x0022e4000c1e1d00 */
[C---:B-1----:R-:W-:Y:S04]  /*8600*/  @!P5 IMAD.WIDE.U32 R20, R15.reuse, c[0x0][0x198], R98 ;  /* 0x000066000f14da25 */ /* 0x042fe800078e0062 */
[----:B------:R-:W-:Y:S01]  /*8610*/  @!P5 IMAD R15, R15, c[0x0][0x19c], RZ ;  /* 0x000067000f0fda24 */ /* 0x000fe200078e02ff */
[C---:B--2---:R-:W-:Y:S03]  /*8620*/  @!P1 LEA R22, P0, R150.reuse, R98, 0x1 ;  /* 0x0000006296169211 */ /* 0x044fe600078008ff */
[----:B------:R-:W-:Y:S01]  /*8630*/  @!P5 IMAD.IADD R21, R21, 0x1, R15 ;  /* 0x000000011515d824 */ /* 0x000fe200078e020f */
[----:B------:R-:W-:Y:S02]  /*8640*/  @!P1 LEA.HI.X R23, R150, R99, R83, 0x1, P0 ;  /* 0x0000006396179211 */ /* 0x000fe400000f0c53 */
[----:B------:R-:W-:Y:S03]  /*8650*/  @!P6 MOV R15, 0x180 ;  /* 0x00000180000fe802 */ /* 0x000fe60000000f00 */
[----:B---3--:R1:W-:Y:S04]  /*8660*/  @!P1 STG.E.128 [R22.64], R16 ;  /* 0x0000001016009986 */ /* 0x0083e8000c101d06 */
[----:B------:R2:W3:Y:S02]  /*8670*/  @!P5 LDG.E.128 R4, [R2.64] ;  /* 0x000000060204d981 */ /* 0x0004e4000c1e1d00 */
[----:B--2---:R-:W-:Y:S05]  /*8680*/  @!P6 MOV R3, c[0x0][0x288] ;  /* 0x0000a2000003ea02 */ /* 0x004fea0000000f00 */
        /* <DEDUP_REMOVED lines=8> */
[----:B------:R-:W-:Y:S02]  /*8710*/  @!P2 IMAD.IADD R3, R3, 0x1, R0 ;  /* 0x000000010303a824 */ /* 0x000fe400078e0200 */
[C-C-:B--2---:R-:W-:Y:S04]  /*8720*/  @!P6 IMAD.WIDE.U32 R20, R15.reuse, c[0x0][0x198], R98.reuse ;  /* 0x000066000f14ea25 */ /* 0x144fe800078e0062 */
[----:B------:R-:W-:Y:S05]  /*8730*/  @!P6 IMAD R15, R15, c[0x0][0x19c], RZ ;  /* 0x000067000f0fea24 */ /* 0x000fea00078e02ff */
[----:B------:R-:W-:Y:S05]  /*8740*/  @!P6 IADD3 R21, R21, R15, RZ ;  /* 0x0000000f1515e210 */ /* 0x000fea0007ffe0ff */
[----:B---3--:R1:W-:Y:S04]  /*8750*/  @!P6 STG.E.128 [R20.64], R16 ;  /* 0x000000101400e986 */ /* 0x0083e8000c101d06 */
[----:B------:R2:W3:Y:S02]  /*8760*/  @!P2 LDG.E.128 R4, [R2.64] ;  /* 0x000000060204a981 */ /* 0x0004e4000c1e1d00 */
[----:B--2---:R-:W-:Y:S05]  /*8770*/  @!P2 MOV R3, 0x1c0 ;  /* 0x000001c00003a802 */ /* 0x004fea0000000f00 */
[C---:B------:R-:W-:Y:S04]  /*8780*/  @!P2 IMAD.WIDE.U32 R22, R3.reuse, c[0x0][0x198], R98 ;  /* 0x000066000316aa25 */ /* 0x040fe800078e0062 */
[----:B------:R-:W-:Y:S05]  /*8790*/  @!P2 IMAD R0, R3, c[0x0][0x19c], RZ ;  /* 0x000067000300aa24 */ /* 0x000fea00078e02ff */
[----:B------:R-:W-:Y:S05]  /*87a0*/  @!P2 IADD3 R23, R23, R0, RZ ;  /* 0x000000001717a210 */ /* 0x000fea0007ffe0ff */
[----:B---3--:R1:W-:Y:S02]  /*87b0*/  @!P2 STG.E.128 [R22.64], R4 ;  /* 0x000000041600a986 */ /* 0x0083e4000c101d06 */
.L_x_2607:
[----:B------:R-:W-:Y:S01]  /*87c0*/  PLOP3.LUT P0, PT, PT, PT, UP2, 0x40, 0x0 ;  /* 0x000000000000781c */ /* 0x000fe20003f0e828 */
[----:B------:R-:W-:Y:S04]  /*87d0*/  IMAD.MOV.U32 R0, RZ, RZ, c[0x0][0x288] ;  /* 0x0000a200ff007624 */ /* 0x000fe800078e00ff */
[----:B------:R-:W-:Y:S05]  /*87e0*/  IMAD.U32 R3, R0, -0x100, RZ ;  /* 0xffffff0000037824 */ /* 0x000fea00078e00ff */
[C---:B-1----:R-:W-:Y:S04]  /*87f0*/  LEA R104, P1, R3.reuse, R104, 0x1 ;  /* 0x0000006803687211 */ /* 0x042fe800078208ff */
[----:B------:R-:W-:Y:S01]  /*8800*/  LEA.HI.X.SX32 R105, R3, R105, 0x1, P1 ;  /* 0x0000006903697211 */ /* 0x000fe200008f0eff */
[----:B------:R-:W-:-:S05]  /*8810*/  @P0 BRA `(.L_x_2640) ;  /* 0x000004b000000947 */ /* 0x000fca0003800000 */
[----:B------:R-:W-:Y:S04]  /*8820*/  IADD3 R0, R11, -0x1, RZ ;  /* 0xffffffff0b007810 */ /* 0x000fe80007ffe0ff */
[----:B------:R-:W-:Y:S11]  /*8830*/  ISETP.GT.AND P0, PT, R0, UR17, PT ;  /* 0x0000001100007c0c */ /* 0x000ff6000bf04270 */
        /* <DEDUP_REMOVED lines=73> */
.L_x_2640:
[----:B------:R-:W-:Y:S02]  /*8cd0*/  IMAD.MOV.U32 R2, RZ, RZ, c[0x0][0x1a0] ;  /* 0x00006800ff027624 */ /* 0x000fe400078e00ff */
[----:B------:R-:W-:Y:S02]  /*8ce0*/  IMAD.MOV.U32 R0, RZ, RZ, c[0x0][0x198] ;  /* 0x00006600ff007624 */ /* 0x000fe400078e00ff */
[----:B------:R-:W-:Y:S02]  /*8cf0*/  IMAD.U32 R3, R2, -0x100, RZ ;  /* 0xffffff0002037824 */ /* 0x000fe400078e00ff */
[----:B------:R-:W-:Y:S03]  /*8d00*/  IMAD.U32 R5, R0, -0x100, RZ ;  /* 0xffffff0000057824 */ /* 0x000fe600078e00ff */
[----:B------:R-:W-:Y:S02]  /*8d10*/  LEA R100, P1, R3, R100, 0x1 ;  /* 0x0000006403647211 */ /* 0x000fe400078208ff */
[----:B--2---:R-:W-:Y:S02]  /*8d20*/  LEA R98, P0, R5, R98, 0x1 ;  /* 0x0000006205627211 */ /* 0x004fe400078008ff */
[----:B------:R-:W-:Y:S02]  /*8d30*/  LEA.HI.X.SX32 R101, R3, R101, 0x1, P1 ;  /* 0x0000006503657211 */ /* 0x000fe400008f0eff */
[----:B------:R-:W-:Y:S02]  /*8d40*/  LEA.HI.X.SX32 R99, R5, R99, 0x1, P0 ;  /* 0x0000006305637211 */ /* 0x000fe400000f0eff */
.L_x_2641:
[----:B------:R-:W-:Y:S04]  /*8d50*/  IADD3 R11, R11, -0x1, RZ ;  /* 0xffffffff0b0b7810 */ /* 0x000fe80007ffe0ff */
[----:B------:R-:W-:Y:S11]  /*8d60*/  ISETP.GT.AND P0, PT, R11, UR17, PT ;  /* 0x000000110b007c0c */ /* 0x000ff6000bf04270 */
[----:B------:R-:W-:Y:S02]  /*8d70*/  @!UPT UIADD3 URZ, URZ, URZ, URZ ;  /* 0x0000003f3f3ff290 */ /* 0x000fe4000fffe03f */
[----:B------:R-:W-:-:S05]  /*8d80*/  @P0 BRA `(.L_x_2642) ;  /* 0xffff9db000000947 */ /* 0x000fca000383ffff */
.L_x_2588:
        /* <DEDUP_REMOVED lines=13> */
[----:B------:R-:W-:Y:S01]  /*8e60*/  LEA R12, P3, R138, c[0x0][0x160], 0x1 ;  /* 0x000058008a0c7a11 */ /* 0x000fe200078608ff */
[----:B------:R-:W-:-:S03]  /*8e70*/  IMAD.SHL.U32 R9, R123, 0x20, RZ ;  /* 0x000000207b097824 */ /* 0x000fc600078e00ff */
[C---:B------:R-:W-:Y:S01]  /*8e80*/  LEA.HI.X R13, R138.reuse, c[0x0][0x164], R76, 0x1, P3 ;  /* 0x000059008a0d7a11 */ /* 0x040fe200018f0c4c */
[----:B---3--:R-:W1:Y:S01]  /*8e90*/  @P0 R2UR UR17, R134 ;  /* 0x00000000861103c2 */ /* 0x008e6200000e0000 */
[----:B------:R-:W-:Y:S01]  /*8ea0*/  IADD3 R3, P0, R138, UR4, RZ ;  /* 0x000000048a037c10 */ /* 0x000fe2000ff1e0ff */
[----:B------:R-:W-:-:S03]  /*8eb0*/  UIADD3 UR4, -UR10, UR12, URZ ;  /* 0x0000000c0a047290 */ /* 0x000fc6000fffe13f */
[----:B------:R-:W-:Y:S02]  /*8ec0*/  IADD3.X R2, R76, UR5, RZ, P0, !PT ;  /* 0x000000054c027c10 */ /* 0x000fe400087fe4ff */
[----:B------:R-:W-:-:S04]  /*8ed0*/  LEA R24, P0, R3, c[0x0][0x160], 0x1 ;  /* 0x0000580003187a11 */ /* 0x000fc800078008ff */
[----:B------:R-:W-:Y:S01]  /*8ee0*/  LEA.HI.X R25, R3, c[0x0][0x164], R2, 0x1, P0 ;  /* 0x0000590003197a11 */ /* 0x000fe200000f0c02 */
        /* <DEDUP_REMOVED lines=31> */
[--C-:B-----5:R-:W-:Y:S01]  /*90e0*/  HADD2.F32 R16, -RZ, R15.reuse.H0_H0 ;  /* 0x2000000fff107230 */ /* 0x120fe20000004100 */
[----:B------:R-:W-:Y:S01]  /*90f0*/  MOV R17, R14 ;  /* 0x0000000e00117202 */ /* 0x000fe20000000f00 */
[----:B------:R-:W-:Y:S02]  /*9100*/  HADD2.F32 R15, -RZ, R15.H1_H1 ;  /* 0x3000000fff0f7230 */ /* 0x000fe40000004100 */
[--C-:B------:R-:W-:Y:S02]  /*9110*/  HADD2.F32 R19, -RZ, R13.reuse.H1_H1 ;  /* 0x3000000dff137230 */ /* 0x100fe40000004100 */
        /* <DEDUP_REMOVED lines=10> */
[----:B------:R-:W-:Y:S01]  /*91c0*/  FMUL.FTZ R8, R18, R8 ;  /* 0x0000000812087220 */ /* 0x000fe20000410000 */
[----:B------:R-:W-:Y:S01]  /*91d0*/  HADD2.F32 R4, -RZ, R4.H0_H0 ;  /* 0x20000004ff047230 */ /* 0x000fe20000004100 */
[----:B------:R-:W-:-:S02]  /*91e0*/  FFMA.FTZ R7, R16, R13, -R7 ;  /* 0x0000000d10077223 */ /* 0x000fc40000010807 */
[----:B------:R-:W-:Y:S01]  /*91f0*/  FFMA.FTZ R6, R15, R13, R6 ;  /* 0x0000000d0f067223 */ /* 0x000fe20000010006 */
[--C-:B------:R-:W-:Y:S01]  /*9200*/  HADD2.F32 R13, -RZ, R12.reuse.H0_H0 ;  /* 0x2000000cff0d7230 */ /* 0x100fe20000004100 */
[-C--:B------:R-:W-:Y:S01]  /*9210*/  FFMA.FTZ R11, R18, R14.reuse, -R11 ;  /* 0x0000000e120b7223 */ /* 0x080fe2000001080b */
[----:B------:R-:W-:Y:S01]  /*9220*/  HADD2.F32 R15, -RZ, R12.H1_H1 ;  /* 0x3000000cff0f7230 */ /* 0x000fe20000004100 */
[----:B------:R-:W-:Y:S01]  /*9230*/  FFMA.FTZ R8, R19, R14, R8 ;  /* 0x0000000e13087223 */ /* 0x000fe20000010008 */
[--C-:B------:R-:W-:Y:S01]  /*9240*/  HADD2.F32 R14, -RZ, R17.reuse.H1_H1 ;  /* 0x30000011ff0e7230 */ /* 0x100fe20000004100 */
[-C--:B------:R-:W-:Y:S01]  /*9250*/  FMUL.FTZ R16, R13, R2.reuse ;  /* 0x000000020d107220 */ /* 0x080fe20000410000 */
[----:B------:R-:W-:Y:S02]  /*9260*/  HADD2.F32 R12, -RZ, R17.H0_H0 ;  /* 0x20000011ff0c7230 */ /* 0x000fe40000004100 */
[----:B------:R-:W-:Y:S01]  /*9270*/  HADD2.F32 R17, -RZ, R5.H0_H0 ;  /* 0x20000005ff117230 */ /* 0x000fe20000004100 */
[----:B------:R-:W-:-:S02]  /*9280*/  FMUL.FTZ R5, R15, R2 ;  /* 0x000000020f057220 */ /* 0x000fc40000410000 */
[-C--:B------:R-:W-:Y:S02]  /*9290*/  FMUL.FTZ R2, R14, R3.reuse ;  /* 0x000000030e027220 */ /* 0x080fe40000410000 */
[----:B------:R-:W-:Y:S02]  /*92a0*/  FMUL.FTZ R3, R12, R3 ;  /* 0x000000030c037220 */ /* 0x000fe40000410000 */
[-C--:B------:R-:W-:Y:S01]  /*92b0*/  FFMA.FTZ R5, R13, R4.reuse, -R5 ;  /* 0x000000040d057223 */ /* 0x080fe20000010805 */
[----:B------:R-:W-:Y:S01]  /*92c0*/  F2FP.PACK_AB R13, R8, R11 ;  /* 0x0000000b080d723e */ /* 0x000fe200000000ff */
[----:B------:R-:W-:Y:S01]  /*92d0*/  FFMA.FTZ R16, R15, R4, R16 ;  /* 0x000000040f107223 */ /* 0x000fe20000010010 */
[----:B------:R-:W-:Y:S01]  /*92e0*/  F2FP.PACK_AB R15, R6, R7 ;  /* 0x00000007060f723e */ /* 0x000fe200000000ff */
[-C--:B------:R-:W-:Y:S02]  /*92f0*/  FFMA.FTZ R2, R12, R17.reuse, -R2 ;  /* 0x000000110c027223 */ /* 0x080fe40000010802 */
[----:B------:R-:W-:Y:S01]  /*9300*/  FFMA.FTZ R3, R14, R17, R3 ;  /* 0x000000110e037223 */ /* 0x000fe20000010003 */
[----:B------:R-:W-:-:S04]  /*9310*/  F2FP.PACK_AB R12, R16, R5 ;  /* 0x00000005100c723e */ /* 0x000fc800000000ff */
[----:B------:R-:W-:Y:S02]  /*9320*/  F2FP.PACK_AB R14, R3, R2 ;  /* 0x00000002030e723e */ /* 0x000fe400000000ff */
.L_x_2649:
[----:B------:R-:W-:Y:S05]  /*9330*/  BSYNC B0 ;  /* 0x0000000000007941 */ /* 0x000fea0003800000 */
.L_x_2648:
[----:B-----5:R3:W-:Y:S04]  /*9340*/  STS.64 [R212], R12 ;  /* 0x0000000cd4007388 */ /* 0x0207e80000000a00 */
[----:B------:R3:W-:Y:S02]  /*9350*/  STS.64 [R212+0x8], R14 ;  /* 0x0000080ed4007388 */ /* 0x0007e40000000a00 */
.L_x_2647:
[----:B------:R-:W-:Y:S05]  /*9360*/  BSYNC B1 ;  /* 0x0000000000017941 */ /* 0x000fea0003800000 */
.L_x_2646:
        /* <DEDUP_REMOVED lines=21> */
[----:B-----5:R-:W-:Y:S02]  /*94c0*/  MOV R17, R13 ;  /* 0x0000000d00117202 */ /* 0x020fe40000000f00 */
[----:B------:R-:W-:Y:S02]  /*94d0*/  MOV R13, R15 ;  /* 0x0000000f000d7202 */ /* 0x000fe40000000f00 */
[----:B------:R-:W-:Y:S01]  /*94e0*/  MOV R16, R14 ;  /* 0x0000000e00107202 */ /* 0x000fe20000000f00 */
[----:B------:R-:W-:-:S02]  /*94f0*/  HADD2.F32 R18, -RZ, R17.H0_H0 ;  /* 0x20000011ff127230 */ /* 0x000fc40000004100 */
[----:B------:R-:W-:Y:S02]  /*9500*/  HADD2.F32 R15, -RZ, R13.H0_H0 ;  /* 0x2000000dff0f7230 */ /* 0x000fe40000004100 */
[----:B------:R-:W-:Y:S02]  /*9510*/  HADD2.F32 R17, -RZ, R17.H1_H1 ;  /* 0x30000011ff117230 */ /* 0x000fe40000004100 */
        /* <DEDUP_REMOVED lines=14> */
[----:B------:R-:W-:Y:S01]  /*9600*/  HADD2.F32 R15, -RZ, R5.H0_H0 ;  /* 0x20000005ff0f7230 */ /* 0x000fe20000004100 */
[----:B------:R-:W-:Y:S01]  /*9610*/  FFMA.FTZ R14, R17, R14, R7 ;  /* 0x0000000e110e7223 */ /* 0x000fe20000010007 */
[--C-:B------:R-:W-:Y:S01]  /*9620*/  HADD2.F32 R7, -RZ, R12.reuse.H0_H0 ;  /* 0x2000000cff077230 */ /* 0x100fe20000004100 */
[----:B------:R-:W-:Y:S01]  /*9630*/  FFMA.FTZ R11, R13, R11, R0 ;  /* 0x0000000b0d0b7223 */ /* 0x000fe20000010000 */
[----:B------:R-:W-:Y:S02]  /*9640*/  HADD2.F32 R13, -RZ, R12.H1_H1 ;  /* 0x3000000cff0d7230 */ /* 0x000fe40000004100 */
[--C-:B------:R-:W-:Y:S01]  /*9650*/  HADD2.F32 R0, -RZ, R16.reuse.H0_H0 ;  /* 0x20000010ff007230 */ /* 0x100fe20000004100 */
[-C--:B------:R-:W-:Y:S01]  /*9660*/  FMUL.FTZ R12, R7, R2.reuse ;  /* 0x00000002070c7220 */ /* 0x080fe20000410000 */
[----:B------:R-:W-:Y:S01]  /*9670*/  HADD2.F32 R16, -RZ, R16.H1_H1 ;  /* 0x30000010ff107230 */ /* 0x000fe20000004100 */
[----:B------:R-:W-:-:S02]  /*9680*/  FMUL.FTZ R5, R13, R2 ;  /* 0x000000020d057220 */ /* 0x000fc40000410000 */
[-C--:B------:R-:W-:Y:S01]  /*9690*/  FFMA.FTZ R12, R13, R4.reuse, R12 ;  /* 0x000000040d0c7223 */ /* 0x080fe2000001000c */
[----:B------:R-:W-:Y:S01]  /*96a0*/  F2FP.PACK_AB R13, R14, R9 ;  /* 0x000000090e0d723e */ /* 0x000fe200000000ff */
[-C--:B------:R-:W-:Y:S02]  /*96b0*/  FMUL.FTZ R2, R16, R3.reuse ;  /* 0x0000000310027220 */ /* 0x080fe40000410000 */
[C---:B------:R-:W-:Y:S02]  /*96c0*/  FMUL.FTZ R3, R0.reuse, R3 ;  /* 0x0000000300037220 */ /* 0x040fe40000410000 */
[----:B------:R-:W-:Y:S02]  /*96d0*/  FFMA.FTZ R5, R7, R4, -R5 ;  /* 0x0000000407057223 */ /* 0x000fe40000010805 */
[-C--:B------:R-:W-:Y:S02]  /*96e0*/  FFMA.FTZ R2, R0, R15.reuse, -R2 ;  /* 0x0000000f00027223 */ /* 0x080fe40000010802 */
[----:B------:R-:W-:Y:S01]  /*96f0*/  FFMA.FTZ R3, R16, R15, R3 ;  /* 0x0000000f10037223 */ /* 0x000fe20000010003 */
[----:B------:R-:W-:-:S02]  /*9700*/  F2FP.PACK_AB R15, R11, R6 ;  /* 0x000000060b0f723e */ /* 0x000fc400000000ff */
[----:B------:R-:W-:Y:S02]  /*9710*/  F2FP.PACK_AB R12, R12, R5 ;  /* 0x000000050c0c723e */ /* 0x000fe400000000ff */
[----:B------:R-:W-:Y:S02]  /*9720*/  F2FP.PACK_AB R14, R3, R2 ;  /* 0x00000002030e723e */ /* 0x000fe400000000ff */
.L_x_2652:
[----:B------:R-:W-:Y:S05]  /*9730*/  BSYNC B0 ;  /* 0x0000000000007941 */ /* 0x000fea0003800000 */
.L_x_2651:
[----:B-----5:R1:W-:Y:S01]  /*9740*/  STS.128 [R212+0x800], R12 ;  /* 0x0008000cd4007388 */ /* 0x0203e20000000c00 */
[----:B------:R-:W-:Y:S05]  /*9750*/  BRA `(.L_x_2650) ;  /* 0x00000df000007947 */ /* 0x000fea0003800000 */
.L_x_2645:
        /* <DEDUP_REMOVED lines=34> */
[----:B------:R-:W-:Y:S02]  /*9980*/  HADD2.F32 R29, -RZ, R16.H1_H1 ;  /* 0x30000010ff1d7230 */ /* 0x000fe40000004100 */
[--C-:B--2---:R-:W-:Y:S02]  /*9990*/  HADD2.F32 R2, -RZ, R5.reuse.H0_H0 ;  /* 0x20000005ff027230 */ /* 0x104fe40000004100 */
        /* <DEDUP_REMOVED lines=35> */
[----:B------:R-:W-:Y:S01]  /*9bd0*/  HADD2.F32 R19, -RZ, R14.H1_H1 ;  /* 0x3000000eff137230 */ /* 0x000fe20000004100 */
[----:B------:R-:W-:Y:S01]  /*9be0*/  FMUL.FTZ R8, R17, R8 ;  /* 0x0000000811087220 */ /* 0x000fe20000410000 */
[----:B------:R-:W-:-:S02]  /*9bf0*/  HADD2.F32 R2, -RZ, R22.H0_H0 ;  /* 0x20000016ff027230 */ /* 0x000fc40000004100 */
[----:B------:R-:W-:Y:S02]  /*9c00*/  HADD2.F32 R5, -RZ, R23.H0_H0 ;  /* 0x20000017ff057230 */ /* 0x000fe40000004100 */
[----:B------:R-:W-:Y:S02]  /*9c10*/  HADD2.F32 R20, -RZ, R20.H1_H1 ;  /* 0x30000014ff147230 */ /* 0x000fe40000004100 */
[----:B------:R-:W-:Y:S02]  /*9c20*/  HADD2.F32 R12, -RZ, R12.H1_H1 ;  /* 0x3000000cff0c7230 */ /* 0x000fe40000004100 */
[----:B------:R-:W-:Y:S02]  /*9c30*/  HADD2.F32 R13, -RZ, R13.H1_H1 ;  /* 0x3000000dff0d7230 */ /* 0x000fe40000004100 */
[--C-:B------:R-:W-:Y:S02]  /*9c40*/  HADD2.F32 R17, -RZ, R15.reuse.H0_H0 ;  /* 0x2000000fff117230 */ /* 0x100fe40000004100 */
[----:B------:R-:W-:-:S02]  /*9c50*/  HADD2.F32 R14, -RZ, R15.H1_H1 ;  /* 0x3000000fff0e7230 */ /* 0x000fc40000004100 */
[----:B------:R-:W-:Y:S02]  /*9c60*/  HADD2.F32 R21, -RZ, R21.H1_H1 ;  /* 0x30000015ff157230 */ /* 0x000fe40000004100 */
[----:B------:R-:W-:Y:S02]  /*9c70*/  HADD2.F32 R22, -RZ, R22.H1_H1 ;  /* 0x30000016ff167230 */ /* 0x000fe40000004100 */
[----:B------:R-:W-:Y:S01]  /*9c80*/  HADD2.F32 R23, -RZ, R23.H1_H1 ;  /* 0x30000017ff177230 */ /* 0x000fe20000004100 */
        /* <DEDUP_REMOVED lines=10> */
.L_x_2656:
[----:B------:R-:W-:Y:S05]  /*9d30*/  BSYNC B0 ;  /* 0x0000000000007941 */ /* 0x000fea0003800000 */
.L_x_2655:
[----:B-----5:R4:W-:Y:S04]  /*9d40*/  STS.64 [R212], R20 ;  /* 0x00000014d4007388 */ /* 0x0209e80000000a00 */
[----:B------:R4:W-:Y:S02]  /*9d50*/  STS.64 [R212+0x8], R22 ;  /* 0x00000816d4007388 */ /* 0x0009e40000000a00 */
.L_x_2654:
[----:B------:R-:W-:Y:S05]  /*9d60*/  BSYNC B1 ;  /* 0x0000000000017941 */ /* 0x000fea0003800000 */
.L_x_2653:
        /* <DEDUP_REMOVED lines=57> */
[----:B------:R-:W-:Y:S01]  /*a100*/  @!P0 FADD.FTZ R7, -R7, -RZ ;  /* 0x800000ff07078221 */ /* 0x000fe20000010100 */
[----:B------:R-:W-:Y:S01]  /*a110*/  HADD2.F32 R22, -RZ, R22.H1_H1 ;  /* 0x30000016ff167230 */ /* 0x000fe20000004100 */
        /* <DEDUP_REMOVED lines=18> */
[--C-:B------:R-:W-:Y:S02]  /*a240*/  HADD2.F32 R23, -RZ, R15.reuse.H0_H0 ;  /* 0x2000000fff177230 */ /* 0x100fe40000004100 */
[----:B------:R-:W-:Y:S02]  /*a250*/  HADD2.F32 R20, -RZ, R15.H1_H1 ;  /* 0x3000000fff147230 */ /* 0x000fe40000004100 */
        /* <DEDUP_REMOVED lines=14> */
.L_x_2658:
[----:B------:R-:W-:Y:S05]  /*a340*/  BSYNC B0 ;  /* 0x0000000000007941 */ /* 0x000fea0003800000 */
.L_x_2657:
[----:B-----5:R1:W-:Y:S01]  /*a350*/  STS.128 [R212+0x800], R16 ;  /* 0x00080010d4007388 */ /* 0x0203e20000000c00 */
[----:B------:R-:W-:Y:S05]  /*a360*/  BRA `(.L_x_2650) ;  /* 0x000001e000007947 */ /* 0x000fea0003800000 */
.L_x_2644:
        /* <DEDUP_REMOVED lines=15> */
.L_x_2660:
[----:B------:R-:W-:Y:S05]  /*a460*/  BSYNC B0 ;  /* 0x0000000000007941 */ /* 0x000fea0003800000 */
.L_x_2659:
[----:B------:R-:W-:-:S04]  /*a470*/  IADD3 R8, R152, 0x20, RZ ;  /* 0x0000002098087810 */ /* 0x000fc80007ffe0ff */
[----:B------:R-:W-:-:S13]  /*a480*/  ISETP.GE.AND P0, PT, R8, UR17, PT ;  /* 0x0000001108007c0c */ /* 0x000fda000bf06270 */
        /* <DEDUP_REMOVED lines=12> */
.L_x_2650:
[----:B------:R-:W-:Y:S05]  /*a550*/  BSYNC B2 ;  /* 0x0000000000027941 */ /* 0x000fea0003800000 */
.L_x_2643:
        /* <DEDUP_REMOVED lines=17> */
.L_x_2662:
[----:B------:R-:W-:Y:S05]  /*a670*/  BSYNC B0 ;  /* 0x0000000000007941 */ /* 0x000fea0003800000 */
.L_x_2661:
        /* <DEDUP_REMOVED lines=12> */
.L_x_2664:
[----:B------:R-:W-:Y:S05]  /*a740*/  BSYNC B0 ;  /* 0x0000000000007941 */ /* 0x000fea0003800000 */
.L_x_2663:
[----:B-1-3--:R-:W-:Y:S01]  /*a750*/  IADD3 R12, R152, 0x40, RZ ;  /* 0x00000040980c7810 */ /* 0x00afe20007ffe0ff */
        /* <DEDUP_REMOVED lines=14> */
.L_x_2666:
[----:B------:R-:W-:Y:S05]  /*a840*/  BSYNC B0 ;  /* 0x0000000000007941 */ /* 0x000fea0003800000 */
.L_x_2665:
        /* <DEDUP_REMOVED lines=16> */
.L_x_2668:
[----:B------:R-:W-:Y:S05]  /*a950*/  BSYNC B0 ;  /* 0x0000000000007941 */ /* 0x000fea0003800000 */
.L_x_2667:
[----:B------:R-:W-:Y:S01]  /*a960*/  IADD3 R9, R152, 0x80, RZ ;  /* 0x0000008098097810 */ /* 0x000fe20007ffe0ff */
[----:B------:R-:W-:Y:S03]  /*a970*/  BSSY B0, `(.L_x_2669) ;  /* 0x000000e000007945 */ /* 0x000fe60003800000 */
[----:B------:R-:W-:-:S13]  /*a980*/  ISETP.GE.AND P0, PT, R9, UR17, PT ;  /* 0x0000001109007c0c */ /* 0x000fda000bf06270 */
        /* <DEDUP_REMOVED lines=12> */
.L_x_2670:
[----:B------:R-:W-:Y:S05]  /*aa50*/  BSYNC B0 ;  /* 0x0000000000007941 */ /* 0x000fea0003800000 */
.L_x_2669:
        /* <DEDUP_REMOVED lines=16> */
.L_x_2672:
[----:B------:R-:W-:Y:S05]  /*ab60*/  BSYNC B0 ;  /* 0x0000000000007941 */ /* 0x000fea0003800000 */
.L_x_2671:
        /* <DEDUP_REMOVED lines=16> */
.L_x_2674:
[----:B------:R-:W-:Y:S05]  /*ac70*/  BSYNC B0 ;  /* 0x0000000000007941 */ /* 0x000fea0003800000 */
.L_x_2673:
[----:B---3--:R-:W-:Y:S01]  /*ac80*/  IADD3 R4, R152, 0xe0, RZ ;  /* 0x000000e098047810 */ /* 0x008fe20007ffe0ff */
[----:B------:R-:W-:Y:S01]  /*ac90*/  BSSY B0, `(.L_x_2675) ;  /* 0x0000013000007945 */ /* 0x000fe20003800000 */
[----:B------:R-:W-:Y:S02]  /*aca0*/  SHF.R.S32.HI R5, RZ, 0x1f, R60 ;  /* 0x0000001fff057819 */ /* 0x000fe4000001143c */
[----:B------:R-:W-:Y:S02]  /*acb0*/  ISETP.GE.AND P0, PT, R4, UR17, PT ;  /* 0x0000001104007c0c */ /* 0x000fe4000bf06270 */
[----:B-1----:R-:W-:-:S04]  /*acc0*/  LEA.HI R3, R5, R60, RZ, 0x5 ;  /* 0x0000003c05037211 */ /* 0x002fc800078f28ff */
        /* <DEDUP_REMOVED lines=15> */
.L_x_2676:
[----:B------:R-:W-:Y:S05]  /*adc0*/  BSYNC B0 ;  /* 0x0000000000007941 */ /* 0x000fea0003800000 */
.L_x_2675:
        /* <DEDUP_REMOVED lines=11> */
[----:B---3--:R-:W-:Y:S01]  /*ae80*/  IMAD.U32 R14, RZ, RZ, UR14 ;  /* 0x0000000eff0e7e24 */ /* 0x008fe2000f8e00ff */
[----:B------:R-:W-:-:S04]  /*ae90*/  DEPBAR.LE SB0, 0x0 ;  /* 0x000080000000791a */ /* 0x000fc80000000000 */
[----:B------:R-:W-:-:S05]  /*aea0*/  IMAD.U32 R15, RZ, RZ, UR15 ;  /* 0x0000000fff0f7e24 */ /* 0x000fca000f8e00ff */
[----:B------:R-:W3:Y:S04]  /*aeb0*/  LDG.E R13, [R14.64] ;  /* 0x000000060e0d7981 */ /* 0x000ee8000c1e1900 */
[----:B------:R-:W-:Y:S01]  /*aec0*/  BAR.SYNC.DEFER_BLOCKING 0x0 ;  /* 0x0000000000007b1d */ /* 0x000fe20000010000 */
[----:B------:R-:W-:Y:S02]  /*aed0*/  ISETP.GE.AND P0, PT, R152, UR17, PT ;  /* 0x0000001198007c0c */ /* 0x000fe4000bf06270 */
[----:B------:R-:W-:-:S03]  /*aee0*/  LEA R236, P1, R130, c[0x0][0x170], 0x1 ;  /* 0x00005c0082ec7a11 */ /* 0x000fc600078208ff */
[----:B------:R-:W3:Y:S01]  /*aef0*/  MUFU.RCP R0, c[0x0][0x238] ;  /* 0x00008e0000007b08 */ /* 0x000ee20000001000 */
[----:B------:R-:W-:Y:S01]  /*af00*/  BSSY B0, `(.L_x_2677) ;  /* 0x0000014000007945 */ /* 0x000fe20003800000 */
[----:B------:R-:W-:-:S06]  /*af10*/  LEA.HI.X R237, R130, c[0x0][0x174], R137, 0x1, P1 ;  /* 0x00005d0082ed7a11 */ /* 0x000fcc00008f0c89 */
[----:B------:R1:W-:Y:S04]  /*af20*/  @P0 STS [R212+0x5000], RZ ;  /* 0x005000ffd4000388 */ /* 0x0003e80000000800 */
[----:B------:R1:W-:Y:S04]  /*af30*/  @P0 STS [R212+0x5004], RZ ;  /* 0x005004ffd4000388 */ /* 0x0003e80000000800 */
[----:B------:R1:W-:Y:S01]  /*af40*/  @P0 STS.64 [R212+0x5008], RZ ;  /* 0x005008ffd4000388 */ /* 0x0003e20000000a00 */
[----:B---3--:R-:W-:Y:S01]  /*af50*/  FMUL.FTZ R0, R13, R0 ;  /* 0x000000000d007220 */ /* 0x008fe20000410000 */
[----:B------:R-:W-:-:S03]  /*af60*/  SHF.R.S32.HI R13, RZ, 0x1f, R2 ;  /* 0x0000001fff0d7819 */ /* 0x000fc60000011402 */
[----:B------:R1:W3:Y:S01]  /*af70*/  R2UR UR4, R0 ;  /* 0x00000000000473c2 */ /* 0x0002e200000e0000 */
        /* <DEDUP_REMOVED lines=12> */
.L_x_2678:
[----:B------:R-:W-:Y:S05]  /*b040*/  BSYNC B0 ;  /* 0x0000000000007941 */ /* 0x000fea0003800000 */
.L_x_2677:
        /* <DEDUP_REMOVED lines=13> */
.L_x_2680:
[----:B------:R-:W-:Y:S05]  /*b120*/  BSYNC B0 ;  /* 0x0000000000007941 */ /* 0x000fea0003800000 */
.L_x_2679:
        /* <DEDUP_REMOVED lines=15> */
.L_x_2682:
[----:B------:R-:W-:Y:S05]  /*b220*/  BSYNC B0 ;  /* 0x0000000000007941 */ /* 0x000fea0003800000 */
.L_x_2681:
        /* <DEDUP_REMOVED lines=16> */
.L_x_2684:
[----:B------:R-:W-:Y:S05]  /*b330*/  BSYNC B0 ;  /* 0x0000000000007941 */ /* 0x000fea0003800000 */
.L_x_2683:
        /* <DEDUP_REMOVED lines=15> */
.L_x_2686:
[----:B------:R-:W-:Y:S05]  /*b430*/  BSYNC B0 ;  /* 0x0000000000007941 */ /* 0x000fea0003800000 */
.L_x_2685:
        /* <DEDUP_REMOVED lines=16> */
.L_x_2688:
[----:B------:R-:W-:Y:S05]  /*b540*/  BSYNC B0 ;  /* 0x0000000000007941 */ /* 0x000fea0003800000 */
.L_x_2687:
        /* <DEDUP_REMOVED lines=16> */
.L_x_2690:
[----:B------:R-:W-:Y:S05]  /*b650*/  BSYNC B0 ;  /* 0x0000000000007941 */ /* 0x000fea0003800000 */
.L_x_2689:
[----:B------:R-:W-:Y:S01]  /*b660*/  ISETP.GE.AND P0, PT, R4, UR17, PT ;  /* 0x0000001104007c0c */ /* 0x000fe2000bf06270 */
[----:B------:R-:W-:Y:S01]  /*b670*/  BSSY B0, `(.L_x_2691) ;  /* 0x0000016000007945 */ /* 0x000fe20003800000 */
[CC--:B-1----:R-:W-:Y:S02]  /*b680*/  LEA.HI R0, R5.reuse, R60.reuse, RZ, 0x3 ;  /* 0x0000003c05007211 */ /* 0x0c2fe400078f18ff */
        /* <DEDUP_REMOVED lines=20> */
.L_x_2692:
[----:B------:R-:W-:Y:S05]  /*b7d0*/  BSYNC B0 ;  /* 0x0000000000007941 */ /* 0x000fea0003800000 */
.L_x_2691:
[----:B------:R-:W-:Y:S01]  /*b7e0*/  LEA.HI R7, R12, R12, RZ, 0x1 ;  /* 0x0000000c0c077211 */ /* 0x000fe200078f08ff */
[----:B------:R-:W-:Y:S01]  /*b7f0*/  IMAD.SHL.U32 R8, R54, 0x40, RZ ;  /* 0x0000004036087824 */ /* 0x000fe200078e00ff */
[----:B-1----:R-:W-:Y:S01]  /*b800*/  SHF.R.S32.HI R5, RZ, 0x1f, R56 ;  /* 0x0000001fff057819 */ /* 0x002fe20000011438 */
[----:B------:R-:W-:Y:S01]  /*b810*/  IMAD.SHL.U32 R6, R6, 0x8, RZ ;  /* 0x0000000806067824 */ /* 0x000fe200078e00ff */
[----:B------:R-:W-:Y:S01]  /*b820*/  LOP3.LUT R7, R7, 0xfffffffe, RZ, 0xc0, !PT ;  /* 0xfffffffe07077812 */ /* 0x000fe200078ec0ff */
[----:B------:R-:W-:Y:S01]  /*b830*/  IMAD.SHL.U32 R208, R60, 0x2, RZ ;  /* 0x000000023cd07824 */ /* 0x000fe200078e00ff */
[----:B------:R-:W-:Y:S01]  /*b840*/  LEA.HI R5, R5, R56, RZ, 0x3 ;  /* 0x0000003805057211 */ /* 0x000fe200078f18ff */
[----:B------:R-:W0:Y:S01]  /*b850*/  LDGDEPBAR ;  /* 0x00000000000079af */ /* 0x000e220000000000 */
[----:B------:R-:W-:Y:S01]  /*b860*/  LOP3.LUT R8, R8, 0xc0, RZ, 0xc0, !PT ;  /* 0x000000c008087812 */ /* 0x000fe200078ec0ff */
[----:B------:R-:W-:Y:S01]  /*b870*/  IMAD.IADD R12, R12, 0x1, -R7 ;  /* 0x000000010c0c7824 */ /* 0x000fe200078e0a07 */
[----:B------:R-:W-:Y:S01]  /*b880*/  LOP3.LUT R55, R55, 0x7fffffe, RZ, 0xc0, !PT ;  /* 0x07fffffe37377812 */ /* 0x000fe200078ec0ff */
[C---:B------:R-:W-:Y:S01]  /*b890*/  IMAD.SHL.U32 R7, R52.reuse, 0x40, RZ ;  /* 0x0000004034077824 */ /* 0x040fe200078e00ff */
[----:B------:R-:W-:Y:S01]  /*b8a0*/  LOP3.LUT P0, RZ, R52, 0x2, RZ, 0xc0, !PT ;  /* 0x0000000234ff7812 */ /* 0x000fe2000780c0ff */
[----:B------:R-:W-:Y:S01]  /*b8b0*/  IMAD.SHL.U32 R5, R5, 0x20, RZ ;  /* 0x0000002005057824 */ /* 0x000fe200078e00ff */
[----:B------:R-:W-:Y:S01]  /*b8c0*/  LOP3.LUT R208, R208, 0x6, RZ, 0xc0, !PT ;  /* 0x00000006d0d07812 */ /* 0x000fe200078ec0ff */
[C---:B------:R-:W-:Y:S01]  /*b8d0*/  IMAD R205, R12.reuse, 0x8, R53 ;  /* 0x000000080ccd7824 */ /* 0x040fe200078e0235 */
[----:B------:R-:W-:Y:S01]  /*b8e0*/  LOP3.LUT R7, R7, 0xc0, RZ, 0xc0, !PT ;  /* 0x000000c007077812 */ /* 0x000fe200078ec0ff */
[----:B------:R-:W-:Y:S01]  /*b8f0*/  IMAD.SHL.U32 R53, R12, 0x8, RZ ;  /* 0x000000080c357824 */ /* 0x000fe200078e00ff */
[----:B------:R-:W-:Y:S01]  /*b900*/  LOP3.LUT R5, R5, 0xffffff00, RZ, 0xc0, !PT ;  /* 0xffffff0005057812 */ /* 0x000fe200078ec0ff */
[----:B------:R-:W-:Y:S01]  /*b910*/  IMAD.IADD R4, R56, 0x1, -R55 ;  /* 0x0000000138047824 */ /* 0x000fe200078e0a37 */
[----:B------:R-:W-:Y:S01]  /*b920*/  LOP3.LUT R6, R7, 0x8, R6, 0xf8, !PT ;  /* 0x0000000807067812 */ /* 0x000fe200078ef806 */
[----:B------:R-:W-:Y:S01]  /*b930*/  UISETP.GT.AND UP0, UPT, UR5, UR9, UPT ;  /* 0x000000090500728c */ /* 0x000fe2000bf04270 */
[----:B------:R-:W-:Y:S01]  /*b940*/  LOP3.LUT R53, R8, 0x8, R53, 0xf8, !PT ;  /* 0x0000000808357812 */ /* 0x000fe200078ef835 */
[----:B------:R-:W-:Y:S01]  /*b950*/  IMAD R5, R0, 0x200, R5 ;  /* 0x0000020000057824 */ /* 0x000fe200078e0205 */
[----:B------:R-:W-:-:S02]  /*b960*/  SHF.R.U32.HI R7, RZ, 0x3, R7 ;  /* 0x00000003ff077819 */ /* 0x000fc40000011607 */
[----:B------:R-:W-:Y:S01]  /*b970*/  SHF.R.U32.HI R8, RZ, 0x3, R8 ;  /* 0x00000003ff087819 */ /* 0x000fe20000011608 */
[----:B------:R-:W-:Y:S01]  /*b980*/  IMAD R4, R4, 0x20, R5 ;  /* 0x0000002004047824 */ /* 0x000fe200078e0205 */
[----:B------:R-:W-:Y:S02]  /*b990*/  LOP3.LUT R6, R6, R7, RZ, 0x3c, !PT ;  /* 0x0000000706067212 */ /* 0x000fe400078e3cff */
[----:B------:R-:W-:Y:S02]  /*b9a0*/  LOP3.LUT R53, R53, R8, RZ, 0x3c, !PT ;  /* 0x0000000835357212 */ /* 0x000fe400078e3cff */
[C---:B------:R-:W-:Y:S01]  /*b9b0*/  IADD3 R71, R208.reuse, UR20, RZ ;  /* 0x00000014d0477c10 */ /* 0x040fe2000fffe0ff */
[----:B------:R-:W-:Y:S01]  /*b9c0*/  IMAD.U32 R205, R205, 0x20, R6 ;  /* 0x00000020cdcd7824 */ /* 0x000fe200078e0006 */
[----:B------:R-:W-:Y:S01]  /*b9d0*/  IADD3 R57, R208, UR20, RZ ;  /* 0x00000014d0397c10 */ /* 0x000fe2000fffe0ff */
[----:B------:R-:W-:Y:S01]  /*b9e0*/  IMAD.IADD R207, R53, 0x1, R4 ;  /* 0x0000000135cf7824 */ /* 0x000fe200078e0204 */
[----:B------:R-:W-:Y:S01]  /*b9f0*/  IADD3 R25, R71, 0x1, RZ ;  /* 0x0000000147197810 */ /* 0x000fe20007ffe0ff */
[----:B------:R-:W-:Y:S01]  /*ba00*/  IMAD.SHL.U32 R205, R205, 0x2, RZ ;  /* 0x00000002cdcd7824 */ /* 0x000fe200078e00ff */
[----:B------:R-:W-:Y:S01]  /*ba10*/  IADD3 R59, R71, 0x8, RZ ;  /* 0x00000008473b7810 */ /* 0x000fe20007ffe0ff */
[----:B------:R-:W-:Y:S01]  /*ba20*/  IMAD.SHL.U32 R207, R207, 0x2, RZ ;  /* 0x00000002cfcf7824 */ /* 0x000fe200078e00ff */
[----:B------:R-:W1:Y:S01]  /*ba30*/  I2F R78, R25 ;  /* 0x00000019004e7306 */ /* 0x000e620000201400 */
[----:B------:R-:W-:Y:S01]  /*ba40*/  IADD3 R129, R71, 0x9, RZ ;  /* 0x0000000947817810 */ /* 0x000fe20007ffe0ff */
[----:B------:R-:W-:Y:S01]  /*ba50*/  LDSM.16.M88.4 R4, [R205+0x1000] ;  /* 0x00100000cd04783b */ /* 0x000fe20000000200 */
[C---:B------:R-:W-:Y:S01]  /*ba60*/  IADD3 R8, R205.reuse, 0x1000, RZ ;  /* 0x00001000cd087810 */ /* 0x040fe20007ffe0ff */
[----:B------:R-:W-:Y:S01]  /*ba70*/  IMAD R206, R10, 0x2, R207 ;  /* 0x000000020ace7824 */ /* 0x000fe200078e02cf */
[----:B------:R-:W-:Y:S01]  /*ba80*/  IADD3 R204, R205, 0x1020, RZ ;  /* 0x00001020cdcc7810 */ /* 0x000fe20007ffe0ff */
[----:B------:R-:W2:Y:S01]  /*ba90*/  LDSM.16.M88.4 R28, [R207] ;  /* 0x00000000cf1c783b */ /* 0x000ea20000000200 */
[----:B------:R-:W-:Y:S01]  /*baa0*/  @P0 IADD3 R204, R8, -0x20, RZ ;  /* 0xffffffe008cc0810 */ /* 0x000fe20007ffe0ff */
[----:B------:R-:W-:Y:S01]  /*bab0*/  I2F R127, R59 ;  /* 0x0000003b007f7306 */ /* 0x000fe20000201400 */
[C---:B------:R-:W-:Y:S01]  /*bac0*/  IADD3 R89, R71.reuse, 0x10, RZ ;  /* 0x0000001047597810 */ /* 0x040fe20007ffe0ff */
[----:B------:R-:W4:Y:S01]  /*bad0*/  LDSM.16.M88.4 R8, [R205+0x1400] ;  /* 0x00140000cd08783b */ /* 0x000f220000000200 */
[----:B------:R-:W-:-:S02]  /*bae0*/  IADD3 R103, R71, 0x18, RZ ;  /* 0x0000001847677810 */ /* 0x000fc40007ffe0ff */
[C---:B------:R-:W-:Y:S01]  /*baf0*/  IADD3 R43, R71.reuse, 0x11, RZ ;  /* 0x00000011472b7810 */ /* 0x040fe20007ffe0ff */
[----:B----4-:R-:W-:Y:S01]  /*bb00*/  LDSM.16.M88.4 R20, [R204] ;  /* 0x00000000cc14783b */ /* 0x010fe20000000200 */
[C---:B------:R-:W-:Y:S01]  /*bb10*/  IADD3 R93, R71.reuse, 0x19, RZ ;  /* 0x00000019475d7810 */ /* 0x040fe20007ffe0ff */
[----:B------:R4:W3:Y:S01]  /*bb20*/  I2F R76, R25 ;  /* 0x00000019004c7306 */ /* 0x0008e20000201400 */
[C---:B------:R-:W-:Y:S01]  /*bb30*/  IADD3 R67, R71.reuse, 0x20, RZ ;  /* 0x0000002047437810 */ /* 0x040fe20007ffe0ff */
[----:B------:R-:W1:Y:S01]  /*bb40*/  LDSM.16.M88.4 R12, [R206] ;  /* 0x00000000ce0c783b */ /* 0x000e620000000200 */
[C---:B------:R-:W-:Y:S02]  /*bb50*/  IADD3 R119, R71.reuse, 0x28, RZ ;  /* 0x0000002847777810 */ /* 0x040fe40007ffe0ff */
[C---:B------:R-:W-:Y:S01]  /*bb60*/  IADD3 R109, R71.reuse, 0x29, RZ ;  /* 0x00000029476d7810 */ /* 0x040fe20007ffe0ff */
[----:B--2---:R-:W2:Y:S01]  /*bb70*/  LDSM.16.M88.4 R32, [R204+0x400] ;  /* 0x00040000cc20783b */ /* 0x004ea20000000200 */
[C---:B------:R-:W-:Y:S01]  /*bb80*/  IADD3 R95, R71.reuse, 0x30, RZ ;  /* 0x00000030475f7810 */ /* 0x040fe20007ffe0ff */
[----:B------:R-:W1:Y:S01]  /*bb90*/  I2F R42, R129 ;  /* 0x00000081002a7306 */ /* 0x000e620000201400 */
[C---:B------:R-:W-:Y:S01]  /*bba0*/  IADD3 R107, R71.reuse, 0x21, RZ ;  /* 0x00000021476b7810 */ /* 0x040fe20007ffe0ff */
[----:B------:R-:W1:Y:S01]  /*bbb0*/  LDSM.16.M88.4 R16, [R205+0x1800] ;  /* 0x00180000cd10783b */ /* 0x000e620000000200 */
[----:B------:R-:W-:-:S02]  /*bbc0*/  IADD3 R117, R71, 0x38, RZ ;  /* 0x0000003847757810 */ /* 0x000fc40007ffe0ff */
[C---:B------:R-:W-:Y:S01]  /*bbd0*/  IADD3 R111, R71.reuse, 0x39, RZ ;  /* 0x00000039476f7810 */ /* 0x040fe20007ffe0ff */
[----:B------:R-:W1:Y:S01]  /*bbe0*/  LDSM.16.M88.4 R44, [R204+0x800] ;  /* 0x00080000cc2c783b */ /* 0x000e620000000200 */
[C---:B------:R-:W-:Y:S01]  /*bbf0*/  IADD3 R97, R71.reuse, 0x40, RZ ;  /* 0x0000004047617810 */ /* 0x040fe20007ffe0ff */
[----:B------:R-:W1:Y:S01]  /*bc00*/  I2F R40, R129 ;  /* 0x0000008100287306 */ /* 0x000e620000201400 */
[C---:B------:R-:W-:Y:S02]  /*bc10*/  IADD3 R115, R71.reuse, 0x31, RZ ;  /* 0x0000003147737810 */ /* 0x040fe40007ffe0ff */
[C---:B------:R-:W-:Y:S02]  /*bc20*/  IADD3 R79, R71.reuse, 0x48, RZ ;  /* 0x00000048474f7810 */ /* 0x040fe40007ffe0ff */
[C---:B------:R-:W-:Y:S02]  /*bc30*/  IADD3 R77, R71.reuse, 0x49, RZ ;  /* 0x00000049474d7810 */ /* 0x040fe40007ffe0ff */
[C---:B------:R-:W-:Y:S01]  /*bc40*/  IADD3 R87, R71.reuse, 0x41, RZ ;  /* 0x0000004147577810 */ /* 0x040fe20007ffe0ff */
[----:B------:R-:W1:Y:S01]  /*bc50*/  I2F R41, R59 ;  /* 0x0000003b00297306 */ /* 0x000e620000201400 */
[----:B------:R-:W-:-:S02]  /*bc60*/  IADD3 R73, R71, 0x50, RZ ;  /* 0x0000005047497810 */ /* 0x000fc40007ffe0ff */
[C---:B------:R-:W-:Y:S02]  /*bc70*/  IADD3 R203, R204.reuse, 0x400, RZ ;  /* 0x00000400cccb7810 */ /* 0x040fe40007ffe0ff */
[C---:B------:R-:W-:Y:S01]  /*bc80*/  IADD3 R202, R204.reuse, 0x800, RZ ;  /* 0x00000800ccca7810 */ /* 0x040fe20007ffe0ff */
[C---:B------:R-:W-:Y:S01]  /*bc90*/  HMMA.16816.F32 R48, R28.reuse, R4, RZ ;  /* 0x000000041c30723c */ /* 0x040fe200000018ff */
[C---:B------:R-:W-:Y:S01]  /*bca0*/  IADD3 R201, R204.reuse, 0xc00, RZ ;  /* 0x00000c00ccc97810 */ /* 0x040fe20007ffe0ff */
[----:B------:R-:W-:Y:S01]  /*bcb0*/  I2F R101, R103 ;  /* 0x0000006700657306 */ /* 0x000fe20000201400 */
[C---:B------:R-:W-:Y:S02]  /*bcc0*/  IADD3 R200, R204.reuse, 0x1000, RZ ;  /* 0x00001000ccc87810 */ /* 0x040fe40007ffe0ff */
[C---:B------:R-:W-:Y:S02]  /*bcd0*/  IADD3 R199, R204.reuse, 0x1400, RZ ;  /* 0x00001400ccc77810 */ /* 0x040fe40007ffe0ff */
[C---:B------:R-:W-:Y:S01]  /*bce0*/  IADD3 R198, R204.reuse, 0x1800, RZ ;  /* 0x00001800ccc67810 */ /* 0x040fe20007ffe0ff */
[----:B------:R-:W-:Y:S01]  /*bcf0*/  HMMA.16816.F32 R4, R28, R6, RZ ;  /* 0x000000061c04723c */ /* 0x000fe200000018ff */
[C---:B------:R-:W-:Y:S01]  /*bd00*/  IADD3 R197, R204.reuse, 0x1c00, RZ ;  /* 0x00001c00ccc57810 */ /* 0x040fe20007ffe0ff */
[----:B------:R-:W-:Y:S01]  /*bd10*/  I2F R99, R103 ;  /* 0x0000006700637306 */ /* 0x000fe20000201400 */
[----:B------:R-:W-:-:S02]  /*bd20*/  IADD3 R196, R204, 0x2000, RZ ;  /* 0x00002000ccc47810 */ /* 0x000fc40007ffe0ff */
[C---:B------:R-:W-:Y:S02]  /*bd30*/  IADD3 R195, R204.reuse, 0x2400, RZ ;  /* 0x00002400ccc37810 */ /* 0x040fe40007ffe0ff */
[C---:B------:R-:W-:Y:S01]  /*bd40*/  IADD3 R194, R204.reuse, 0x2800, RZ ;  /* 0x00002800ccc27810 */ /* 0x040fe20007ffe0ff */
[----:B------:R-:W-:Y:S01]  /*bd50*/  HMMA.16816.F32 R36, R28, R8, RZ ;  /* 0x000000081c24723c */ /* 0x000fe200000018ff */
[C---:B------:R-:W-:Y:S01]  /*bd60*/  IADD3 R193, R204.reuse, 0x2c00, RZ ;  /* 0x00002c00ccc17810 */ /* 0x040fe20007ffe0ff */
[----:B------:R-:W-:Y:S01]  /*bd70*/  I2F R86, R43 ;  /* 0x0000002b00567306 */ /* 0x000fe20000201400 */
[C---:B------:R-:W-:Y:S02]  /*bd80*/  IADD3 R192, R204.reuse, 0x3000, RZ ;  /* 0x00003000ccc07810 */ /* 0x040fe40007ffe0ff */
[----:B------:R-:W-:Y:S02]  /*bd90*/  IADD3 R191, R204, 0x3400, RZ ;  /* 0x00003400ccbf7810 */ /* 0x000fe40007ffe0ff */
[----:B------:R-:W-:Y:S01]  /*bda0*/  LEA R9, R0, UR10, 0x4 ;  /* 0x0000000a00097c11 */ /* 0x000fe2000f8e20ff */
[----:B------:R-:W-:Y:S01]  /*bdb0*/  IMAD.U32 R0, RZ, RZ, UR11 ;  /* 0x0000000bff007e24 */ /* 0x000fe2000f8e00ff */
[----:B-1----:R-:W-:Y:S01]  /*bdc0*/  HMMA.16816.F32 R48, R12, R20, R48 ;  /* 0x000000140c30723c */ /* 0x002fe20000001830 */
[----:B------:R-:W-:Y:S01]  /*bdd0*/  I2F R84, R43 ;  /* 0x0000002b00547306 */ /* 0x000fe20000201400 */
[----:B------:R-:W-:-:S02]  /*bde0*/  IADD3 R9, R9, 0x1, R2 ;  /* 0x0000000109097810 */ /* 0x000fc40007ffe002 */
[----:B------:R-:W-:Y:S02]  /*bdf0*/  IADD3 R190, R204, 0x3800, RZ ;  /* 0x00003800ccbe7810 */ /* 0x000fe40007ffe0ff */
[----:B------:R-:W-:Y:S02]  /*be00*/  IADD3 R0, R0, -UR12, R9 ;  /* 0x8000000c00007c10 */ /* 0x000fe4000fffe009 */
[----:B------:R-:W-:Y:S01]  /*be10*/  HMMA.16816.F32 R4, R12, R22, R4 ;  /* 0x000000160c04723c */ /* 0x000fe20000001804 */
[----:B------:R-:W1:Y:S01]  /*be20*/  I2F R123, R89 ;  /* 0x00000059007b7306 */ /* 0x000e620000201400 */
[----:B------:R-:W-:-:S04]  /*be30*/  IADD3 R2, R0, c[0x0][0x2e8], RZ ;  /* 0x0000ba0000027a10 */ /* 0x000fc80007ffe0ff */
[C---:B------:R-:W-:Y:S02]  /*be40*/  IADD3 R0, R2.reuse, 0x8, RZ ;  /* 0x0000000802007810 */ /* 0x040fe40007ffe0ff */
[----:B------:R-:W-:Y:S01]  /*be50*/  HMMA.16816.F32 R8, R28, R10, RZ ;  /* 0x0000000a1c08723c */ /* 0x000fe200000018ff */
[----:B------:R-:W-:Y:S01]  /*be60*/  IMNMX R2, R2, UR11, PT ;  /* 0x0000000b02027c17 */ /* 0x000fe2000b800200 */
[----:B------:R-:W1:Y:S01]  /*be70*/  I2F R125, R89 ;  /* 0x00000059007d7306 */ /* 0x000e620000201400 */
[----:B------:R-:W-:Y:S01]  /*be80*/  IMNMX R0, R0, UR11, PT ;  /* 0x0000000b00007c17 */ /* 0x000fe2000b800200 */
[----:B------:R-:W-:Y:S01]  /*be90*/  ULDC.64 UR10, c[0x0][0x118] ;  /* 0x00004600000a7ab9 */ /* 0x000fe20000000a00 */
[C---:B------:R-:W-:Y:S02]  /*bea0*/  ISETP.GE.AND P2, PT, R25.reuse, R2, PT ;  /* 0x000000021900720c */ /* 0x040fe40003f46270 */
[----:B------:R-:W-:Y:S01]  /*beb0*/  ISETP.GE.AND P0, PT, R25, R0, PT ;  /* 0x000000001900720c */ /* 0x000fe20003f06270 */
[----:B---3--:R-:W-:Y:S01]  /*bec0*/  FFMA.FTZ R49, R78, UR4, R49 ;  /* 0x000000044e317c23 */ /* 0x008fe20008010031 */
[----:B----4-:R-:W3:Y:S01]  /*bed0*/  LDSM.16.M88.4 R24, [R205+0x1c00] ;  /* 0x001c0000cd18783b */ /* 0x010ee20000000200 */
[-C--:B------:R-:W-:Y:S01]  /*bee0*/  ISETP.GE.AND P1, PT, R59, R2.reuse, PT ;  /* 0x000000023b00720c */ /* 0x080fe20003f26270 */
[----:B--2---:R-:W-:Y:S01]  /*bef0*/  HMMA.16816.F32 R36, R12, R32, R36 ;  /* 0x000000200c24723c */ /* 0x004fe20000001824 */
[----:B------:R-:W-:Y:S01]  /*bf00*/  ISETP.GE.AND P6, PT, R89, R2, PT ;  /* 0x000000025900720c */ /* 0x000fe20003fc6270 */
[----:B------:R-:W-:Y:S01]  /*bf10*/  FFMA.FTZ R51, R76, UR4, R51 ;  /* 0x000000044c337c23 */ /* 0x000fe20008010033 */
[----:B------:R-:W-:Y:S01]  /*bf20*/  FSEL R128, R49, -INF , !P2 ;  /* 0xff80000031807808 */ /* 0x000fe20005000000 */
[----:B------:R-:W2:Y:S01]  /*bf30*/  I2F R82, R93 ;  /* 0x0000005d00527306 */ /* 0x000ea20000201400 */
[----:B------:R-:W-:Y:S01]  /*bf40*/  FFMA.FTZ R4, R127, UR4, R4 ;  /* 0x000000047f047c23 */ /* 0x000fe20008010004 */
[----:B------:R-:W-:Y:S01]  /*bf50*/  ISETP.GE.AND P2, PT, R89, R0, PT ;  /* 0x000000005900720c */ /* 0x000fe20003f46270 */
[----:B------:R-:W-:Y:S01]  /*bf60*/  FFMA.FTZ R112, R42, UR4, R5 ;  /* 0x000000042a707c23 */ /* 0x000fe20008010005 */
[----:B------:R-:W-:Y:S01]  /*bf70*/  HMMA.16816.F32 R20, R28, R16, RZ ;  /* 0x000000101c14723c */ /* 0x000fe200000018ff */
[----:B------:R-:W-:Y:S01]  /*bf80*/  FFMA.FTZ R32, R40, UR4, R7 ;  /* 0x0000000428207c23 */ /* 0x000fe20008010007 */
[----:B------:R-:W-:Y:S01]  /*bf90*/  ISETP.GE.AND P4, PT, R129, R2, PT ;  /* 0x000000028100720c */ /* 0x000fe20003f86270 */
[----:B------:R-:W-:Y:S01]  /*bfa0*/  FFMA.FTZ R41, R41, UR4, R6 ;  /* 0x0000000429297c23 */ /* 0x000fe20008010006 */
[----:B------:R-:W-:Y:S01]  /*bfb0*/  ISETP.GE.AND P5, PT, R129, R0, PT ;  /* 0x000000008100720c */ /* 0x000fe20003fa6270 */
[----:B------:R-:W4:Y:S01]  /*bfc0*/  I2F R80, R93 ;  /* 0x0000005d00507306 */ /* 0x000f220000201400 */
[----:B------:R-:W-:-:S02]  /*bfd0*/  FSEL R118, R4, -INF , !P1 ;  /* 0xff80000004767808 */ /* 0x000fc40004800000 */
[----:B------:R-:W-:Y:S01]  /*bfe0*/  P2R R16, PR, RZ, 0x40 ;  /* 0x00000040ff107803 */ /* 0x000fe20000000000 */
[----:B------:R-:W-:Y:S01]  /*bff0*/  HMMA.16816.F32 R4, R28, R18, RZ ;  /* 0x000000121c04723c */ /* 0x000fe200000018ff */
[----:B------:R-:W-:Y:S02]  /*c000*/  P2R R17, PR, RZ, 0x4 ;  /* 0x00000004ff117803 */ /* 0x000fe40000000000 */
[----:B------:R-:W-:Y:S01]  /*c010*/  ISETP.GE.AND P3, PT, R59, R0, PT ;  /* 0x000000003b00720c */ /* 0x000fe20003f66270 */
[----:B------:R-:W2:Y:S01]  /*c020*/  I2F R81, R67 ;  /* 0x0000004300517306 */ /* 0x000ea20000201400 */
[C---:B------:R-:W-:Y:S02]  /*c030*/  ISETP.GE.AND P1, PT, R103.reuse, R2, PT ;  /* 0x000000026700720c */ /* 0x040fe40003f26270 */
[----:B------:R-:W-:Y:S01]  /*c040*/  ISETP.GE.AND P2, PT, R103, R0, PT ;  /* 0x000000006700720c */ /* 0x000fe20003f46270 */
[C---:B------:R-:W-:Y:S01]  /*c050*/  HMMA.16816.F32 R8, R12.reuse, R34, R8 ;  /* 0x000000220c08723c */ /* 0x040fe20000001808 */
[----:B------:R-:W-:Y:S01]  /*c060*/  FSEL R112, R112, -INF , !P4 ;  /* 0xff80000070707808 */ /* 0x000fe20006000000 */
[----:B-1----:R-:W-:Y:S01]  /*c070*/  FFMA.FTZ R38, R123, UR4, R38 ;  /* 0x000000047b267c23 */ /* 0x002fe20008010026 */
[----:B------:R-:W-:Y:S01]  /*c080*/  FSEL R103, R32, -INF , !P5 ;  /* 0xff80000020677808 */ /* 0x000fe20006800000 */
[----:B------:R-:W-:Y:S01]  /*c090*/  FFMA.FTZ R36, R125, UR4, R36 ;  /* 0x000000047d247c23 */ /* 0x000fe20008010024 */
[----:B------:R-:W-:Y:S01]  /*c0a0*/  ISETP.NE.AND P4, PT, R16, RZ, PT ;  /* 0x000000ff1000720c */ /* 0x000fe20003f85270 */
[----:B------:R-:W-:Y:S01]  /*c0b0*/  I2F R75, R119 ;  /* 0x00000077004b7306 */ /* 0x000fe20000201400 */
[----:B------:R-:W-:Y:S01]  /*c0c0*/  ISETP.NE.AND P5, PT, R17, RZ, PT ;  /* 0x000000ff1100720c */ /* 0x000fe20003fa5270 */
[----:B------:R-:W-:Y:S01]  /*c0d0*/  HMMA.16816.F32 R20, R12, R44, R20 ;  /* 0x0000002c0c14723c */ /* 0x000fe20000001814 */
[----:B------:R-:W-:Y:S01]  /*c0e0*/  FSEL R234, R51, -INF , !P0 ;  /* 0xff80000033ea7808 */ /* 0x000fe20004000000 */
[----:B------:R-:W1:Y:S01]  /*c0f0*/  LDSM.16.M88.4 R16, [R205+0x2000] ;  /* 0x00200000cd10783b */ /* 0x000e620000000200 */
[C---:B------:R-:W-:Y:S01]  /*c100*/  ISETP.GE.AND P6, PT, R43.reuse, R2, PT ;  /* 0x000000022b00720c */ /* 0x040fe20003fc6270 */
[----:B------:R-:W-:Y:S01]  /*c110*/  FFMA.FTZ R37, R86, UR4, R37 ;  /* 0x0000000456257c23 */ /* 0x000fe20008010025 */
[----:B------:R-:W-:Y:S01]  /*c120*/  ISETP.GE.AND P0, PT, R43, R0, PT ;  /* 0x000000002b00720c */ /* 0x000fe20003f06270 */
[----:B------:R-:W4:Y:S01]  /*c130*/  I2F R121, R67 ;  /* 0x0000004300797306 */ /* 0x000f220000201400 */
[----:B------:R-:W-:Y:S01]  /*c140*/  FSEL R140, R41, -INF , !P3 ;  /* 0xff800000298c7808 */ /* 0x000fe20005800000 */
[----:B---3--:R-:W-:Y:S01]  /*c150*/  HMMA.16816.F32 R32, R28, R24, RZ ;  /* 0x000000181c20723c */ /* 0x008fe200000018ff */
[----:B------:R-:W3:Y:S01]  /*c160*/  LDSM.16.M88.4 R40, [R204+0xc00] ;  /* 0x000c0000cc28783b */ /* 0x000ee20000000200 */
[----:B------:R-:W-:Y:S01]  /*c170*/  FSEL R126, R38, -INF , !P5 ;  /* 0xff800000267e7808 */ /* 0x000fe20006800000 */
[----:B------:R-:W-:Y:S01]  /*c180*/  FFMA.FTZ R39, R84, UR4, R39 ;  /* 0x0000000454277c23 */ /* 0x000fe20008010027 */
[----:B------:R-:W-:-:S02]  /*c190*/  ISETP.GE.AND P5, PT, R67, R2, PT ;  /* 0x000000024300720c */ /* 0x000fc40003fa6270 */
[----:B-----5:R-:W-:Y:S01]  /*c1a0*/  FSEL R108, R36, -INF , !P4 ;  /* 0xff800000246c7808 */ /* 0x020fe20006000000 */
[----:B------:R-:W1:Y:S01]  /*c1b0*/  I2F R85, R119 ;  /* 0x0000007700557306 */ /* 0x000e620000201400 */
[----:B------:R-:W-:Y:S01]  /*c1c0*/  HMMA.16816.F32 R4, R12, R46, R4 ;  /* 0x0000002e0c04723c */ /* 0x000fe20000001804 */
[----:B------:R-:W-:Y:S01]  /*c1d0*/  FFMA.FTZ R8, R101, UR4, R8 ;  /* 0x0000000465087c23 */ /* 0x000fe20008010008 */
[----:B------:R-:W3:Y:S01]  /*c1e0*/  LDSM.16.M88.4 R44, [R204+0x1000] ;  /* 0x00100000cc2c783b */ /* 0x000ee20000000200 */
[----:B------:R-:W-:Y:S01]  /*c1f0*/  FFMA.FTZ R99, R99, UR4, R10 ;  /* 0x0000000463637c23 */ /* 0x000fe2000801000a */
[----:B------:R-:W-:Y:S01]  /*c200*/  ISETP.GE.AND P4, PT, R93, R0, PT ;  /* 0x000000005d00720c */ /* 0x000fe20003f86270 */
[----:B--2---:R-:W-:Y:S01]  /*c210*/  FFMA.FTZ R92, R82, UR4, R9 ;  /* 0x00000004525c7c23 */ /* 0x004fe20008010009 */
[----:B------:R-:W-:Y:S01]  /*c220*/  FSEL R98, R8, -INF , !P1 ;  /* 0xff80000008627808 */ /* 0x000fe20004800000 */
[----:B----4-:R-:W-:Y:S01]  /*c230*/  FFMA.FTZ R80, R80, UR4, R11 ;  /* 0x0000000450507c23 */ /* 0x010fe2000801000b */
[----:B------:R-:W-:Y:S01]  /*c240*/  P2R R24, PR, RZ, 0x20 ;  /* 0x00000020ff187803 */ /* 0x000fe20000000000 */
[----:B------:R-:W-:Y:S01]  /*c250*/  HMMA.16816.F32 R8, R28, R26, RZ ;  /* 0x0000001a1c08723c */ /* 0x000fe200000018ff */
[----:B------:R-:W2:Y:S01]  /*c260*/  I2F R70, R109 ;  /* 0x0000006d00467306 */ /* 0x000ea20000201400 */
[----:B------:R-:W-:Y:S01]  /*c270*/  FSEL R100, R37, -INF , !P6 ;  /* 0xff80000025647808 */ /* 0x000fe20007000000 */
[----:B------:R-:W-:Y:S01]  /*c280*/  FFMA.FTZ R22, R81, UR4, R22 ;  /* 0x0000000451167c23 */ /* 0x000fe20008010016 */
[----:B------:R-:W-:Y:S01]  /*c290*/  FSEL R114, R80, -INF , !P4 ;  /* 0xff80000050727808 */ /* 0x000fe20006000000 */
[----:B------:R-:W-:Y:S01]  /*c2a0*/  FFMA.FTZ R20, R121, UR4, R20 ;  /* 0x0000000479147c23 */ /* 0x000fe20008010014 */
[----:B------:R-:W-:-:S02]  /*c2b0*/  ISETP.NE.AND P4, PT, R24, RZ, PT ;  /* 0x000000ff1800720c */ /* 0x000fc40003f85270 */
[----:B------:R-:W4:Y:S01]  /*c2c0*/  LDSM.16.M88.4 R24, [R205+0x2400] ;  /* 0x00240000cd18783b */ /* 0x000f220000000200 */
[----:B------:R-:W3:Y:S01]  /*c2d0*/  I2F R68, R109 ;  /* 0x0000006d00447306 */ /* 0x000ee20000201400 */
[----:B------:R-:W-:Y:S02]  /*c2e0*/  FSEL R101, R39, -INF , !P0 ;  /* 0xff80000027657808 */ /* 0x000fe40004000000 */
[----:B------:R-:W-:Y:S02]  /*c2f0*/  ISETP.GE.AND P6, PT, R67, R0, PT ;  /* 0x000000004300720c */ /* 0x000fe40003fc6270 */
[-C--:B------:R-:W-:Y:S01]  /*c300*/  ISETP.GE.AND P1, PT, R119, R2.reuse, PT ;  /* 0x000000027700720c */ /* 0x080fe20003f26270 */
[----:B------:R-:W-:Y:S01]  /*c310*/  FFMA.FTZ R4, R75, UR4, R4 ;  /* 0x000000044b047c23 */ /* 0x000fe20008010004 */
[----:B------:R-:W-:Y:S01]  /*c320*/  FSEL R116, R22, -INF , !P6 ;  /* 0xff80000016747808 */ /* 0x000fe20007000000 */
[----:B-1----:R-:W-:Y:S01]  /*c330*/  HMMA.16816.F32 R36, R28, R16, RZ ;  /* 0x000000101c24723c */ /* 0x002fe200000018ff */
[----:B------:R-:W-:Y:S01]  /*c340*/  ISETP.GE.AND P6, PT, R95, R2, PT ;  /* 0x000000025f00720c */ /* 0x000fe20003fc6270 */
[----:B------:R-:W-:Y:S01]  /*c350*/  FFMA.FTZ R85, R85, UR4, R6 ;  /* 0x0000000455557c23 */ /* 0x000fe20008010006 */
[----:B------:R-:W-:Y:S01]  /*c360*/  FSEL R80, R4, -INF , !P1 ;  /* 0xff80000004507808 */ /* 0x000fe20004800000 */
[----:B--2---:R-:W-:Y:S01]  /*c370*/  FFMA.FTZ R70, R70, UR4, R5 ;  /* 0x0000000446467c23 */ /* 0x004fe20008010005 */
[----:B------:R-:W-:Y:S01]  /*c380*/  I2F R105, R95 ;  /* 0x0000005f00697306 */ /* 0x000fe20000201400 */
[----:B------:R-:W-:-:S02]  /*c390*/  FSEL R90, R20, -INF , !P4 ;  /* 0xff800000145a7808 */ /* 0x000fc40006000000 */
[----:B---3--:R-:W-:Y:S01]  /*c3a0*/  HMMA.16816.F32 R32, R12, R40, R32 ;  /* 0x000000280c20723c */ /* 0x008fe20000001820 */
[----:B------:R-:W-:Y:S01]  /*c3b0*/  FFMA.FTZ R68, R68, UR4, R7 ;  /* 0x0000000444447c23 */ /* 0x000fe20008010007 */
[-C--:B------:R-:W-:Y:S02]  /*c3c0*/  ISETP.GE.AND P4, PT, R109, R0.reuse, PT ;  /* 0x000000006d00720c */ /* 0x080fe40003f86270 */
[----:B------:R-:W-:Y:S01]  /*c3d0*/  P2R R16, PR, RZ, 0x40 ;  /* 0x00000040ff107803 */ /* 0x000fe20000000000 */
[----:B------:R-:W1:Y:S01]  /*c3e0*/  I2F R74, R107 ;  /* 0x0000006b004a7306 */ /* 0x000e620000201400 */
[----:B------:R-:W-:Y:S02]  /*c3f0*/  FSEL R122, R68, -INF , !P4 ;  /* 0xff800000447a7808 */ /* 0x000fe40006000000 */
[----:B------:R-:W-:Y:S01]  /*c400*/  HMMA.16816.F32 R4, R28, R18, RZ ;  /* 0x000000121c04723c */ /* 0x000fe200000018ff */
[----:B------:R-:W-:Y:S02]  /*c410*/  ISETP.NE.AND P4, PT, R16, RZ, PT ;  /* 0x000000ff1000720c */ /* 0x000fe40003f85270 */
[----:B------:R-:W-:Y:S01]  /*c420*/  LDSM.16.M88.4 R16, [R205+0x2800] ;  /* 0x00280000cd10783b */ /* 0x000fe20000000200 */
[----:B------:R-:W-:Y:S01]  /*c430*/  ISETP.GE.AND P6, PT, R95, R0, PT ;  /* 0x000000005f00720c */ /* 0x000fe20003fc6270 */
[----:B------:R-:W2:Y:S01]  /*c440*/  I2F R72, R107 ;  /* 0x0000006b00487306 */ /* 0x000ea20000201400 */
[----:B------:R-:W-:-:S02]  /*c450*/  ISETP.GE.AND P5, PT, R107, R2, PT ;  /* 0x000000026b00720c */ /* 0x000fc40003fa6270 */
[C---:B------:R-:W-:Y:S01]  /*c460*/  HMMA.16816.F32 R8, R12.reuse, R42, R8 ;  /* 0x0000002a0c08723c */ /* 0x040fe20000001808 */
[----:B------:R-:W3:Y:S01]  /*c470*/  LDSM.16.M88.4 R40, [R204+0x1400] ;  /* 0x00140000cc28783b */ /* 0x000ee20000000200 */
[----:B------:R-:W-:Y:S02]  /*c480*/  ISETP.GE.AND P0, PT, R107, R0, PT ;  /* 0x000000006b00720c */ /* 0x000fe40003f06270 */
[-C--:B------:R-:W-:Y:S01]  /*c490*/  ISETP.GE.AND P1, PT, R117, R2.reuse, PT ;  /* 0x000000027500720c */ /* 0x080fe20003f26270 */
[----:B------:R-:W4:Y:S01]  /*c4a0*/  I2F R113, R95 ;  /* 0x0000005f00717306 */ /* 0x000f220000201400 */
[----:B-1----:R-:W-:Y:S01]  /*c4b0*/  FFMA.FTZ R21, R74, UR4, R21 ;  /* 0x000000044a157c23 */ /* 0x002fe20008010015 */
[----:B------:R-:W-:Y:S01]  /*c4c0*/  ISETP.GE.AND P3, PT, R93, R2, PT ;  /* 0x000000025d00720c */ /* 0x000fe20003f66270 */
[----:B------:R-:W-:Y:S01]  /*c4d0*/  HMMA.16816.F32 R36, R12, R44, R36 ;  /* 0x0000002c0c24723c */ /* 0x000fe20000001824 */
[----:B------:R-:W-:Y:S01]  /*c4e0*/  FFMA.FTZ R34, R105, UR4, R34 ;  /* 0x0000000469227c23 */ /* 0x000fe20008010022 */
[----:B------:R-:W-:-:S02]  /*c4f0*/  IADD3 R93, R71, 0x58, RZ ;  /* 0x00000058475d7810 */ /* 0x000fc40007ffe0ff */
[----:B------:R-:W-:Y:S01]  /*c500*/  FSEL R84, R21, -INF , !P5 ;  /* 0xff80000015547808 */ /* 0x000fe20006800000 */
[----:B------:R-:W1:Y:S01]  /*c510*/  I2F R91, R117 ;  /* 0x00000075005b7306 */ /* 0x000e620000201400 */
[----:B--2---:R-:W-:Y:S01]  /*c520*/  FFMA.FTZ R23, R72, UR4, R23 ;  /* 0x0000000448177c23 */ /* 0x004fe20008010017 */
[----:B------:R-:W-:Y:S01]  /*c530*/  FSEL R144, R34, -INF , !P6 ;  /* 0xff80000022907808 */ /* 0x000fe20007000000 */
[----:B------:R-:W-:Y:S01]  /*c540*/  HMMA.16816.F32 R4, R12, R46, R4 ;  /* 0x0000002e0c04723c */ /* 0x000fe20000001804 */
[----:B------:R-:W-:Y:S01]  /*c550*/  ISETP.GE.AND P6, PT, R97, R2, PT ;  /* 0x000000026100720c */ /* 0x000fe20003fc6270 */
[----:B------:R-:W-:Y:S01]  /*c560*/  LDSM.16.M88.4 R44, [R204+0x1800] ;  /* 0x00180000cc2c783b */ /* 0x000fe20000000200 */
[----:B------:R-:W-:Y:S02]  /*c570*/  FSEL R92, R92, -INF , !P3 ;  /* 0xff8000005c5c7808 */ /* 0x000fe40005800000 */
[----:B------:R-:W2:Y:S01]  /*c580*/  I2F R60, R111 ;  /* 0x0000006f003c7306 */ /* 0x000ea20000201400 */
[----:B----4-:R-:W-:Y:S01]  /*c590*/  FFMA.FTZ R32, R113, UR4, R32 ;  /* 0x0000000471207c23 */ /* 0x010fe20008010020 */
[----:B------:R-:W-:-:S02]  /*c5a0*/  FSEL R95, R23, -INF , !P0 ;  /* 0xff800000175f7808 */ /* 0x000fc40004000000 */
[----:B------:R-:W-:Y:S01]  /*c5b0*/  HMMA.16816.F32 R20, R28, R24, RZ ;  /* 0x000000181c14723c */ /* 0x000fe200000018ff */
[----:B------:R-:W-:Y:S02]  /*c5c0*/  ISETP.GE.AND P3, PT, R109, R2, PT ;  /* 0x000000026d00720c */ /* 0x000fe40003f66270 */
[----:B------:R-:W-:Y:S01]  /*c5d0*/  FSEL R72, R32, -INF , !P4 ;  /* 0xff80000020487808 */ /* 0x000fe20006000000 */
[----:B------:R-:W4:Y:S01]  /*c5e0*/  I2F R83, R117 ;  /* 0x0000007500537306 */ /* 0x000f220000201400 */
[----:B-1----:R-:W-:Y:S01]  /*c5f0*/  FFMA.FTZ R8, R91, UR4, R8 ;  /* 0x000000045b087c23 */ /* 0x002fe20008010008 */
[----:B------:R-:W-:Y:S02]  /*c600*/  ISETP.GE.AND P4, PT, R111, R0, PT ;  /* 0x000000006f00720c */ /* 0x000fe40003f86270 */
[----:B------:R-:W-:Y:S02]  /*c610*/  P2R R24, PR, RZ, 0x40 ;  /* 0x00000040ff187803 */ /* 0x000fe40000000000 */
[----:B------:R-:W-:-:S02]  /*c620*/  FSEL R68, R8, -INF , !P1 ;  /* 0xff80000008447808 */ /* 0x000fc40004800000 */
[----:B------:R-:W1:Y:S01]  /*c630*/  I2F R62, R111 ;  /* 0x0000006f003e7306 */ /* 0x000e620000201400 */
[----:B--2---:R-:W-:Y:S01]  /*c640*/  FFMA.FTZ R60, R60, UR4, R11 ;  /* 0x000000043c3c7c23 */ /* 0x004fe2000801000b */
[----:B------:R-:W-:Y:S02]  /*c650*/  ISETP.GE.AND P6, PT, R97, R0, PT ;  /* 0x000000006100720c */ /* 0x000fe40003fc6270 */
[----:B------:R-:W-:Y:S02]  /*c660*/  ISETP.GE.AND P5, PT, R115, R2, PT ;  /* 0x000000027300720c */ /* 0x000fe40003fa6270 */
[----:B------:R-:W-:Y:S02]  /*c670*/  FSEL R142, R60, -INF , !P4 ;  /* 0xff8000003c8e7808 */ /* 0x000fe40006000000 */
[----:B------:R-:W2:Y:S01]  /*c680*/  I2F R55, R97 ;  /* 0x0000006100377306 */ /* 0x000ea20000201400 */
[----:B----4-:R-:W-:Y:S01]  /*c690*/  FFMA.FTZ R250, R83, UR4, R10 ;  /* 0x0000000453fa7c23 */ /* 0x010fe2000801000a */
[----:B------:R-:W-:-:S02]  /*c6a0*/  ISETP.NE.AND P4, PT, R24, RZ, PT ;  /* 0x000000ff1800720c */ /* 0x000fc40003f85270 */
[----:B------:R-:W-:Y:S01]  /*c6b0*/  ISETP.GE.AND P0, PT, R115, R0, PT ;  /* 0x000000007300720c */ /* 0x000fe20003f06270 */
[----:B---3--:R-:W-:Y:S01]  /*c6c0*/  HMMA.16816.F32 R20, R12, R40, R20 ;  /* 0x000000280c14723c */ /* 0x008fe20000001814 */
[----:B------:R-:W-:Y:S02]  /*c6d0*/  FSEL R74, R70, -INF , !P3 ;  /* 0xff800000464a7808 */ /* 0x000fe40005800000 */
[----:B------:R-:W3:Y:S01]  /*c6e0*/  I2F R66, R115 ;  /* 0x0000007300427306 */ /* 0x000ee20000201400 */
[----:B-1----:R-:W-:Y:S01]  /*c6f0*/  FFMA.FTZ R62, R62, UR4, R9 ;  /* 0x000000043e3e7c23 */ /* 0x002fe20008010009 */
[-C--:B------:R-:W-:Y:S02]  /*c700*/  ISETP.GE.AND P1, PT, R79, R2.reuse, PT ;  /* 0x000000024f00720c */ /* 0x080fe40003f26270 */
[----:B------:R-:W-:Y:S01]  /*c710*/  ISETP.GE.AND P3, PT, R111, R2, PT ;  /* 0x000000026f00720c */ /* 0x000fe20003f66270 */
[----:B------:R-:W-:Y:S01]  /*c720*/  HMMA.16816.F32 R8, R28, R26, RZ ;  /* 0x0000001a1c08723c */ /* 0x000fe200000018ff */
[----:B------:R-:W1:Y:S01]  /*c730*/  LDSM.16.M88.4 R24, [R205+0x2c00] ;  /* 0x002c0000cd18783b */ /* 0x000e620000000200 */
[----:B------:R-:W-:Y:S01]  /*c740*/  IADD3 R107, R71, 0x59, RZ ;  /* 0x00000059476b7810 */ /* 0x000fe20007ffe0ff */
[----:B------:R-:W4:Y:S01]  /*c750*/  I2F R64, R115 ;  /* 0x0000007300407306 */ /* 0x000f220000201400 */
[----:B--2---:R-:W-:Y:S01]  /*c760*/  FFMA.FTZ R38, R55, UR4, R38 ;  /* 0x0000000437267c23 */ /* 0x004fe20008010026 */
[----:B------:R-:W-:-:S02]  /*c770*/  FSEL R99, R99, -INF , !P2 ;  /* 0xff80000063637808 */ /* 0x000fc40005000000 */
[----:B------:R-:W-:Y:S02]  /*c780*/  IADD3 R89, R71, 0x51, RZ ;  /* 0x0000005147597810 */ /* 0x000fe40007ffe0ff */
[----:B------:R-:W-:Y:S02]  /*c790*/  FSEL R158, R38, -INF , !P6 ;  /* 0xff800000269e7808 */ /* 0x000fe40007000000 */
[----:B------:R-:W2:Y:S01]  /*c7a0*/  I2F R65, R97 ;  /* 0x0000006100417306 */ /* 0x000ea20000201400 */
[----:B---3--:R-:W-:Y:S01]  /*c7b0*/  FFMA.FTZ R33, R66, UR4, R33 ;  /* 0x0000000442217c23 */ /* 0x008fe20008010021 */
[----:B------:R-:W-:Y:S02]  /*c7c0*/  ISETP.GE.AND P6, PT, R73, R2, PT ;  /* 0x000000024900720c */ /* 0x000fe40003fc6270 */
[----:B------:R-:W-:Y:S02]  /*c7d0*/  FSEL R66, R62, -INF , !P3 ;  /* 0xff8000003e427808 */ /* 0x000fe40005800000 */
[----:B------:R-:W-:-:S02]  /*c7e0*/  FSEL R70, R33, -INF , !P5 ;  /* 0xff80000021467808 */ /* 0x000fc40006800000 */
[----:B------:R-:W3:Y:S01]  /*c7f0*/  I2F R63, R79 ;  /* 0x0000004f003f7306 */ /* 0x000ee20000201400 */
[----:B----4-:R-:W-:Y:S01]  /*c800*/  FFMA.FTZ R35, R64, UR4, R35 ;  /* 0x0000000440237c23 */ /* 0x010fe20008010023 */
[----:B------:R-:W-:Y:S02]  /*c810*/  ISETP.GE.AND P5, PT, R87, R2, PT ;  /* 0x000000025700720c */ /* 0x000fe40003fa6270 */
[-C--:B------:R-:W-:Y:S01]  /*c820*/  ISETP.GE.AND P2, PT, R119, R0.reuse, PT ;  /* 0x000000007700720c */ /* 0x080fe20003f46270 */
[----:B------:R-:W-:Y:S01]  /*c830*/  HMMA.16816.F32 R8, R12, R42, R8 ;  /* 0x0000002a0c08723c */ /* 0x000fe20000001808 */
[----:B------:R-:W-:Y:S02]  /*c840*/  FSEL R252, R35, -INF , !P0 ;  /* 0xff80000023fc7808 */ /* 0x000fe40004000000 */
[----:B------:R-:W4:Y:S01]  /*c850*/  I2F R58, R77 ;  /* 0x0000004d003a7306 */ /* 0x000f220000201400 */
[----:B--2---:R-:W-:Y:S01]  /*c860*/  FFMA.FTZ R36, R65, UR4, R36 ;  /* 0x0000000441247c23 */ /* 0x004fe20008010024 */
[----:B------:R-:W-:-:S02]  /*c870*/  ISETP.GE.AND P0, PT, R87, R0, PT ;  /* 0x000000005700720c */ /* 0x000fc40003f06270 */
[----:B------:R-:W-:Y:S01]  /*c880*/  FSEL R85, R85, -INF , !P2 ;  /* 0xff80000055557808 */ /* 0x000fe20005000000 */
[C---:B------:R-:W-:Y:S01]  /*c890*/  HMMA.16816.F32 R32, R28.reuse, R16, RZ ;  /* 0x000000101c20723c */ /* 0x040fe200000018ff */
[----:B------:R-:W-:Y:S02]  /*c8a0*/  FSEL R64, R36, -INF , !P4 ;  /* 0xff80000024407808 */ /* 0x000fe40006000000 */
[----:B------:R-:W2:Y:S01]  /*c8b0*/  I2F R52, R87 ;  /* 0x0000005700347306 */ /* 0x000ea20000201400 */
[----:B---3--:R-:W-:Y:S01]  /*c8c0*/  FFMA.FTZ R4, R63, UR4, R4 ;  /* 0x000000043f047c23 */ /* 0x008fe20008010004 */
[-C--:B------:R-:W-:Y:S02]  /*c8d0*/  ISETP.GE.AND P4, PT, R77, R0.reuse, PT ;  /* 0x000000004d00720c */ /* 0x080fe40003f86270 */
[----:B------:R-:W-:Y:S02]  /*c8e0*/  P2R R16, PR, RZ, 0x40 ;  /* 0x00000040ff107803 */ /* 0x000fe40000000000 */
[----:B------:R-:W-:Y:S01]  /*c8f0*/  FSEL R60, R4, -INF , !P1 ;  /* 0xff800000043c7808 */ /* 0x000fe20004800000 */
[----:B-1----:R-:W-:Y:S01]  /*c900*/  HMMA.16816.F32 R40, R28, R24, RZ ;  /* 0x000000181c28723c */ /* 0x002fe200000018ff */
[----:B------:R-:W1:Y:S01]  /*c910*/  I2F R54, R87 ;  /* 0x0000005700367306 */ /* 0x000e620000201400 */
[----:B----4-:R-:W-:Y:S01]  /*c920*/  FFMA.FTZ R164, R58, UR4, R7 ;  /* 0x000000043aa47c23 */ /* 0x010fe20008010007 */
[----:B------:R-:W-:-:S02]  /*c930*/  ISETP.GE.AND P2, PT, R117, R0, PT ;  /* 0x000000007500720c */ /* 0x000fc40003f46270 */
[----:B------:R-:W-:Y:S02]  /*c940*/  IADD3 R109, R71, 0x60, RZ ;  /* 0x00000060476d7810 */ /* 0x000fe40007ffe0ff */
[----:B------:R-:W-:Y:S01]  /*c950*/  FSEL R164, R164, -INF , !P4 ;  /* 0xff800000a4a47808 */ /* 0x000fe20006000000 */
[----:B------:R-:W-:Y:S01]  /*c960*/  HMMA.16816.F32 R24, R28, R26, RZ ;  /* 0x0000001a1c18723c */ /* 0x000fe200000018ff */
[----:B------:R-:W3:Y:S01]  /*c970*/  I2F R61, R79 ;  /* 0x0000004f003d7306 */ /* 0x000ee20000201400 */
[----:B--2---:R-:W-:Y:S01]  /*c980*/  FFMA.FTZ R37, R52, UR4, R37 ;  /* 0x0000000434257c23 */ /* 0x004fe20008010025 */
[----:B------:R-:W-:Y:S02]  /*c990*/  ISETP.NE.AND P4, PT, R16, RZ, PT ;  /* 0x000000ff1000720c */ /* 0x000fe40003f85270 */
[----:B------:R-:W-:Y:S02]  /*c9a0*/  FSEL R250, R250, -INF , !P2 ;  /* 0xff800000fafa7808 */ /* 0x000fe40005000000 */
[----:B------:R-:W-:Y:S01]  /*c9b0*/  FSEL R62, R37, -INF , !P5 ;  /* 0xff800000253e7808 */ /* 0x000fe20006800000 */
[----:B------:R-:W-:Y:S01]  /*c9c0*/  HMMA.16816.F32 R32, R12, R44, R32 ;  /* 0x0000002c0c20723c */ /* 0x000fe20000001820 */
[----:B------:R-:W2:Y:S01]  /*c9d0*/  I2F R56, R77 ;  /* 0x0000004d00387306 */ /* 0x000ea20000201400 */
[----:B-1----:R-:W-:Y:S01]  /*c9e0*/  FFMA.FTZ R39, R54, UR4, R39 ;  /* 0x0000000436277c23 */ /* 0x002fe20008010027 */
[----:B------:R-:W-:-:S02]  /*c9f0*/  ISETP.GE.AND P3, PT, R77, R2, PT ;  /* 0x000000024d00720c */ /* 0x000fc40003f66270 */
[-C--:B------:R-:W-:Y:S02]  /*ca00*/  ISETP.GE.AND P2, PT, R79, R0.reuse, PT ;  /* 0x000000004f00720c */ /* 0x080fe40003f46270 */
[----:B------:R-:W-:Y:S01]  /*ca10*/  FSEL R248, R39, -INF , !P0 ;  /* 0xff80000027f87808 */ /* 0x000fe20004000000 */
[----:B---3--:R-:W-:Y:S01]  /*ca20*/  FFMA.FTZ R246, R61, UR4, R6 ;  /* 0x000000043df67c23 */ /* 0x008fe20008010006 */
[----:B------:R-:W1:Y:S01]  /*ca30*/  LDSM.16.M88.4 R36, [R204+0x1c00] ;  /* 0x001c0000cc24783b */ /* 0x000e620000000200 */
[----:B------:R-:W3:Y:S01]  /*ca40*/  I2F R59, R73 ;  /* 0x00000049003b7306 */ /* 0x000ee20000201400 */
[----:B------:R-:W-:Y:S02]  /*ca50*/  ISETP.GE.AND P6, PT, R73, R0, PT ;  /* 0x000000004900720c */ /* 0x000fe40003fc6270 */
[C---:B------:R-:W-:Y:S02]  /*ca60*/  IADD3 R111, R71.reuse, 0x68, RZ ;  /* 0x00000068476f7810 */ /* 0x040fe40007ffe0ff */
[----:B------:R-:W-:Y:S01]  /*ca70*/  IADD3 R83, R71, 0x69, RZ ;  /* 0x0000006947537810 */ /* 0x000fe20007ffe0ff */
[----:B--2---:R-:W-:Y:S01]  /*ca80*/  FFMA.FTZ R56, R56, UR4, R5 ;  /* 0x0000000438387c23 */ /* 0x004fe20008010005 */
[----:B------:R-:W-:Y:S01]  /*ca90*/  FSEL R246, R246, -INF , !P2 ;  /* 0xff800000f6f67808 */ /* 0x000fe20005000000 */
[----:B------:R-:W-:Y:S01]  /*caa0*/  HMMA.16816.F32 R4, R28, R18, RZ ;  /* 0x000000121c04723c */ /* 0x000fe200000018ff */
[----:B------:R-:W2:Y:S01]  /*cab0*/  LDSM.16.M88.4 R16, [R205+0x3000] ;  /* 0x00300000cd10783b */ /* 0x000ea20000000200 */
[----:B------:R-:W4:Y:S01]  /*cac0*/  I2F R49, R73 ;  /* 0x0000004900317306 */ /* 0x000f220000201400 */
[----:B------:R-:W-:-:S02]  /*cad0*/  FSEL R58, R56, -INF , !P3 ;  /* 0xff800000383a7808 */ /* 0x000fc40005800000 */
[C---:B------:R-:W-:Y:S02]  /*cae0*/  ISETP.GE.AND P1, PT, R93.reuse, R2, PT ;  /* 0x000000025d00720c */ /* 0x040fe40003f26270 */
[----:B------:R-:W-:Y:S01]  /*caf0*/  ISETP.GE.AND P2, PT, R93, R0, PT ;  /* 0x000000005d00720c */ /* 0x000fe20003f46270 */
[----:B---3--:R-:W-:Y:S01]  /*cb00*/  FFMA.FTZ R20, R59, UR4, R20 ;  /* 0x000000043b147c23 */ /* 0x008fe20008010014 */
[-C--:B------:R-:W-:Y:S01]  /*cb10*/  ISETP.GE.AND P3, PT, R107, R2.reuse, PT ;  /* 0x000000026b00720c */ /* 0x080fe20003f66270 */
[----:B------:R-:W3:Y:S01]  /*cb20*/  I2F R51, R93 ;  /* 0x0000005d00337306 */ /* 0x000ee20000201400 */
[----:B------:R-:W-:Y:S02]  /*cb30*/  ISETP.GE.AND P5, PT, R89, R2, PT ;  /* 0x000000025900720c */ /* 0x000fe40003fa6270 */
[----:B------:R-:W-:Y:S02]  /*cb40*/  FSEL R56, R20, -INF , !P4 ;  /* 0xff80000014387808 */ /* 0x000fe40006000000 */
[----:B------:R-:W-:-:S02]  /*cb50*/  ISETP.GE.AND P4, PT, R107, R0, PT ;  /* 0x000000006b00720c */ /* 0x000fc40003f86270 */
[----:B------:R-:W-:Y:S01]  /*cb60*/  ISETP.GE.AND P0, PT, R89, R0, PT ;  /* 0x000000005900720c */ /* 0x000fe20003f06270 */
[----:B------:R-:W1:Y:S01]  /*cb70*/  I2F R67, R93 ;  /* 0x0000005d00437306 */ /* 0x000e620000201400 */
[----:B----4-:R-:W-:Y:S01]  /*cb80*/  FFMA.FTZ R22, R49, UR4, R22 ;  /* 0x0000000431167c23 */ /* 0x010fe20008010016 */
[C---:B------:R-:W-:Y:S02]  /*cb90*/  IADD3 R115, R71.reuse, 0x61, RZ ;  /* 0x0000006147737810 */ /* 0x040fe40007ffe0ff */
[----:B------:R-:W-:Y:S02]  /*cba0*/  IADD3 R61, R71, 0x71, RZ ;  /* 0x00000071473d7810 */ /* 0x000fe40007ffe0ff */
[----:B------:R-:W-:Y:S01]  /*cbb0*/  HMMA.16816.F32 R4, R12, R46, R4 ;  /* 0x0000002e0c04723c */ /* 0x000fe20000001804 */
[----:B------:R-:W4:Y:S01]  /*cbc0*/  LDSM.16.M88.4 R44, [R204+0x2000] ;  /* 0x00200000cc2c783b */ /* 0x000f220000000200 */
[----:B------:R-:W2:Y:S01]  /*cbd0*/  I2F R82, R107 ;  /* 0x0000006b00527306 */ /* 0x000ea20000201400 */
[----:B---3--:R-:W-:Y:S01]  /*cbe0*/  FFMA.FTZ R8, R51, UR4, R8 ;  /* 0x0000000433087c23 */ /* 0x008fe20008010008 */
[----:B------:R-:W-:-:S02]  /*cbf0*/  FSEL R170, R22, -INF , !P6 ;  /* 0xff80000016aa7808 */ /* 0x000fc40007000000 */
[-C--:B------:R-:W-:Y:S02]  /*cc00*/  ISETP.GE.AND P6, PT, R109, R2.reuse, PT ;  /* 0x000000026d00720c */ /* 0x080fe40003fc6270 */
[----:B------:R-:W-:Y:S01]  /*cc10*/  FSEL R52, R8, -INF , !P1 ;  /* 0xff80000008347808 */ /* 0x000fe20004800000 */
[C---:B-1----:R-:W-:Y:S01]  /*cc20*/  HMMA.16816.F32 R40, R12.reuse, R36, R40 ;  /* 0x000000240c28723c */ /* 0x042fe20000001828 */
[----:B------:R-:W1:Y:S01]  /*cc30*/  I2F R94, R107 ;  /* 0x0000006b005e7306 */ /* 0x000e620000201400 */
[----:B------:R-:W-:Y:S01]  /*cc40*/  FFMA.FTZ R10, R67, UR4, R10 ;  /* 0x00000004430a7c23 */ /* 0x000fe2000801000a */
[----:B------:R-:W-:Y:S02]  /*cc50*/  P2R R20, PR, RZ, 0x40 ;  /* 0x00000040ff147803 */ /* 0x000fe40000000000 */
[C---:B------:R-:W-:Y:S02]  /*cc60*/  ISETP.GE.AND P1, PT, R111.reuse, R2, PT ;  /* 0x000000026f00720c */ /* 0x040fe40003f26270 */
[----:B------:R-:W-:Y:S01]  /*cc70*/  FSEL R242, R10, -INF , !P2 ;  /* 0xff8000000af27808 */ /* 0x000fe20005000000 */
[----:B------:R-:W-:Y:S01]  /*cc80*/  HMMA.16816.F32 R24, R12, R38, R24 ;  /* 0x000000260c18723c */ /* 0x000fe20000001818 */
[----:B------:R-:W3:Y:S01]  /*cc90*/  I2F R76, R89 ;  /* 0x00000059004c7306 */ /* 0x000ee20000201400 */
[----:B--2---:R-:W-:Y:S01]  /*cca0*/  FFMA.FTZ R9, R82, UR4, R9 ;  /* 0x0000000452097c23 */ /* 0x004fe20008010009 */
[----:B------:R-:W-:Y:S01]  /*ccb0*/  ISETP.GE.AND P2, PT, R111, R0, PT ;  /* 0x000000006f00720c */ /* 0x000fe20003f46270 */
[----:B------:R-:W-:Y:S01]  /*ccc0*/  LDSM.16.M88.4 R36, [R204+0x2400] ;  /* 0x00240000cc24783b */ /* 0x000fe20000000200 */
[----:B------:R-:W-:-:S02]  /*ccd0*/  IADD3 R87, R71, 0x78, RZ ;  /* 0x0000007847577810 */ /* 0x000fc40007ffe0ff */
[----:B------:R-:W-:Y:S02]  /*cce0*/  FSEL R146, R9, -INF , !P3 ;  /* 0xff80000009927808 */ /* 0x000fe40005800000 */
[----:B------:R-:W2:Y:S01]  /*ccf0*/  I2F R78, R89 ;  /* 0x00000059004e7306 */ /* 0x000ea20000201400 */
[----:B-1----:R-:W-:Y:S01]  /*cd00*/  FFMA.FTZ R11, R94, UR4, R11 ;  /* 0x000000045e0b7c23 */ /* 0x002fe2000801000b */
[----:B------:R-:W-:Y:S02]  /*cd10*/  ISETP.GE.AND P3, PT, R83, R2, PT ;  /* 0x000000025300720c */ /* 0x000fe40003f66270 */
[----:B------:R-:W-:Y:S02]  /*cd20*/  IADD3 R77, R71, 0x70, RZ ;  /* 0x00000070474d7810 */ /* 0x000fe40007ffe0ff */
[----:B------:R-:W-:Y:S02]  /*cd30*/  FSEL R174, R11, -INF , !P4 ;  /* 0xff8000000bae7808 */ /* 0x000fe40006000000 */
[----:B------:R-:W1:Y:S01]  /*cd40*/  I2F R81, R109 ;  /* 0x0000006d00517306 */ /* 0x000e620000201400 */
[----:B---3--:R-:W-:Y:S01]  /*cd50*/  FFMA.FTZ R21, R76, UR4, R21 ;  /* 0x000000044c157c23 */ /* 0x008fe20008010015 */
[----:B------:R-:W3:Y:S01]  /*cd60*/  LDSM.16.M88.4 R8, [R205+0x3400] ;  /* 0x00340000cd08783b */ /* 0x000ee20000000200 */
[----:B------:R-:W-:-:S02]  /*cd70*/  ISETP.NE.AND P4, PT, R20, RZ, PT ;  /* 0x000000ff1400720c */ /* 0x000fc40003f85270 */
[----:B------:R-:W-:Y:S02]  /*cd80*/  ISETP.GE.AND P6, PT, R109, R0, PT ;  /* 0x000000006d00720c */ /* 0x000fe40003fc6270 */
[----:B------:R-:W-:Y:S01]  /*cd90*/  FSEL R54, R21, -INF , !P5 ;  /* 0xff80000015367808 */ /* 0x000fe20006800000 */
[----:B------:R-:W4:Y:S01]  /*cda0*/  I2F R105, R111 ;  /* 0x0000006f00697306 */ /* 0x000f220000201400 */
[----:B--2---:R-:W-:Y:S01]  /*cdb0*/  FFMA.FTZ R23, R78, UR4, R23 ;  /* 0x000000044e177c23 */ /* 0x004fe20008010017 */
[----:B------:R-:W-:Y:S02]  /*cdc0*/  IADD3 R67, R71, 0x79, RZ ;  /* 0x0000007947437810 */ /* 0x000fe40007ffe0ff */
[----:B------:R-:W-:Y:S02]  /*cdd0*/  ISETP.GE.AND P5, PT, R115, R2, PT ;  /* 0x000000027300720c */ /* 0x000fe40003fa6270 */
[----:B------:R-:W-:Y:S02]  /*cde0*/  FSEL R244, R23, -INF , !P0 ;  /* 0xff80000017f47808 */ /* 0x000fe40004000000 */
[----:B------:R-:W2:Y:S01]  /*cdf0*/  I2F R91, R111 ;  /* 0x0000006f005b7306 */ /* 0x000ea20000201400 */
[----:B------:R-:W-:Y:S01]  /*ce00*/  HMMA.16816.F32 R20, R28, R16, RZ ;  /* 0x000000101c14723c */ /* 0x000fe200000018ff */
[----:B-1----:R-:W-:Y:S01]  /*ce10*/  FFMA.FTZ R32, R81, UR4, R32 ;  /* 0x0000000451207c23 */ /* 0x002fe20008010020 */
[----:B------:R-:W-:-:S02]  /*ce20*/  ISETP.GE.AND P0, PT, R115, R0, PT ;  /* 0x000000007300720c */ /* 0x000fc40003f06270 */
[----:B------:R-:W-:Y:S02]  /*ce30*/  IADD3 R81, R71, 0x80, RZ ;  /* 0x0000008047517810 */ /* 0x000fe40007ffe0ff */
[----:B------:R-:W-:Y:S01]  /*ce40*/  FSEL R49, R32, -INF , !P4 ;  /* 0xff80000020317808 */ /* 0x000fe20006000000 */
[----:B------:R-:W1:Y:S01]  /*ce50*/  I2F R96, R83 ;  /* 0x0000005300607306 */ /* 0x000e620000201400 */
[----:B----4-:R-:W-:Y:S01]  /*ce60*/  FFMA.FTZ R4, R105, UR4, R4 ;  /* 0x0000000469047c23 */ /* 0x010fe20008010004 */
[----:B------:R-:W-:Y:S01]  /*ce70*/  ISETP.GE.AND P4, PT, R83, R0, PT ;  /* 0x000000005300720c */ /* 0x000fe20003f86270 */
[----:B------:R-:W-:Y:S03]  /*ce80*/  HMMA.16816.F32 R16, R28, R18, RZ ;  /* 0x000000121c10723c */ /* 0x000fe600000018ff */
[----:B------:R-:W-:Y:S02]  /*ce90*/  FSEL R55, R4, -INF , !P1 ;  /* 0xff80000004377808 */ /* 0x000fe40004800000 */
[----:B------:R-:W4:Y:S01]  /*cea0*/  I2F R102, R83 ;  /* 0x0000005300667306 */ /* 0x000f220000201400 */
[----:B--2---:R-:W-:Y:S01]  /*ceb0*/  FFMA.FTZ R6, R91, UR4, R6 ;  /* 0x000000045b067c23 */ /* 0x004fe20008010006 */
[----:B------:R-:W-:-:S04]  /*cec0*/  ISETP.GE.AND P1, PT, R87, R2, PT ;  /* 0x000000025700720c */ /* 0x000fc80003f26270 */
[----:B------:R-:W-:Y:S02]  /*ced0*/  FSEL R230, R6, -INF , !P2 ;  /* 0xff80000006e67808 */ /* 0x000fe40005000000 */
[----:B------:R-:W2:Y:S01]  /*cee0*/  I2F R75, R109 ;  /* 0x0000006d004b7306 */ /* 0x000ea20000201400 */
[----:B-1----:R-:W-:Y:S01]  /*cef0*/  FFMA.FTZ R5, R96, UR4, R5 ;  /* 0x0000000460057c23 */ /* 0x002fe20008010005 */
[----:B------:R-:W-:Y:S01]  /*cf00*/  HMMA.16816.F32 R20, R12, R44, R20 ;  /* 0x0000002c0c14723c */ /* 0x000fe20000001814 */
[----:B------:R-:W-:-:S03]  /*cf10*/  ISETP.GE.AND P2, PT, R87, R0, PT ;  /* 0x000000005700720c */ /* 0x000fc60003f46270 */
[----:B------:R-:W-:Y:S02]  /*cf20*/  FSEL R59, R5, -INF , !P3 ;  /* 0xff800000053b7808 */ /* 0x000fe40005800000 */
[----:B------:R-:W1:Y:S01]  /*cf30*/  I2F R88, R115 ;  /* 0x0000007300587306 */ /* 0x000e620000201400 */
[----:B----4-:R-:W-:Y:S01]  /*cf40*/  FFMA.FTZ R7, R102, UR4, R7 ;  /* 0x0000000466077c23 */ /* 0x010fe20008010007 */
[C---:B------:R-:W-:Y:S01]  /*cf50*/  IADD3 R83, R71.reuse, 0x81, RZ ;  /* 0x0000008147537810 */ /* 0x040fe20007ffe0ff */
[----:B------:R-:W-:Y:S01]  /*cf60*/  HMMA.16816.F32 R16, R12, R46, R16 ;  /* 0x0000002e0c10723c */ /* 0x000fe20000001810 */
[----:B------:R-:W-:Y:S02]  /*cf70*/  IADD3 R45, R71, 0x88, RZ ;  /* 0x00000088472d7810 */ /* 0x000fe40007ffe0ff */
[----:B------:R-:W-:Y:S02]  /*cf80*/  FSEL R186, R7, -INF , !P4 ;  /* 0xff80000007ba7808 */ /* 0x000fe40006000000 */
[----:B------:R-:W4:Y:S01]  /*cf90*/  I2F R106, R61 ;  /* 0x0000003d006a7306 */ /* 0x000f220000201400 */
[----:B------:R-:W3:Y:S01]  /*cfa0*/  LDSM.16.M88.4 R4, [R205+0x3800] ;  /* 0x00380000cd04783b */ /* 0x000ee20000000200 */
[----:B--2---:R-:W-:Y:S01]  /*cfb0*/  FFMA.FTZ R34, R75, UR4, R34 ;  /* 0x000000044b227c23 */ /* 0x004fe20008010022 */
[----:B------:R-:W-:-:S04]  /*cfc0*/  ISETP.GE.AND P3, PT, R67, R2, PT ;  /* 0x000000024300720c */ /* 0x000fc80003f66270 */
[----:B------:R-:W-:Y:S01]  /*cfd0*/  FSEL R182, R34, -INF , !P6 ;  /* 0xff80000022b67808 */ /* 0x000fe20007000000 */
[----:B------:R-:W2:Y:S01]  /*cfe0*/  I2F R86, R115 ;  /* 0x0000007300567306 */ /* 0x000ea20000201400 */
[----:B-1----:R-:W-:Y:S01]  /*cff0*/  FFMA.FTZ R35, R88, UR4, R35 ;  /* 0x0000000458237c23 */ /* 0x002fe20008010023 */
[----:B------:R-:W-:-:S04]  /*d000*/  ISETP.GE.AND P6, PT, R77, R2, PT ;  /* 0x000000024d00720c */ /* 0x000fc80003fc6270 */
[----:B------:R-:W-:Y:S02]  /*d010*/  FSEL R238, R35, -INF , !P0 ;  /* 0xff80000023ee7808 */ /* 0x000fe40004000000 */
[----:B------:R-:W1:Y:S01]  /*d020*/  I2F R73, R87 ;  /* 0x0000005700497306 */ /* 0x000e620000201400 */
[----:B----4-:R-:W-:Y:S01]  /*d030*/  FFMA.FTZ R106, R106, UR4, R43 ;  /* 0x000000046a6a7c23 */ /* 0x010fe2000801002b */
[C---:B------:R-:W-:Y:S02]  /*d040*/  ISETP.GE.AND P0, PT, R61.reuse, R0, PT ;  /* 0x000000003d00720c */ /* 0x040fe40003f06270 */
[----:B------:R-:W-:Y:S02]  /*d050*/  P2R R32, PR, RZ, 0x40 ;  /* 0x00000040ff207803 */ /* 0x000fe40000000000 */
[----:B------:R-:W-:Y:S02]  /*d060*/  FSEL R226, R106, -INF , !P0 ;  /* 0xff8000006ae27808 */ /* 0x000fe40004000000 */
[----:B------:R-:W4:Y:S01]  /*d070*/  I2F R79, R87 ;  /* 0x00000057004f7306 */ /* 0x000f220000201400 */
[----:B--2---:R-:W-:Y:S01]  /*d080*/  FFMA.FTZ R33, R86, UR4, R33 ;  /* 0x0000000456217c23 */ /* 0x004fe20008010021 */
[----:B------:R-:W-:-:S02]  /*d090*/  ISETP.GE.AND P6, PT, R61, R2, PT ;  /* 0x000000023d00720c */ /* 0x000fc40003fc6270 */
[----:B------:R-:W-:Y:S02]  /*d0a0*/  ISETP.GE.AND P0, PT, R83, R2, PT ;  /* 0x000000025300720c */ /* 0x000fe40003f06270 */
[----:B------:R-:W-:Y:S02]  /*d0b0*/  FSEL R51, R33, -INF , !P5 ;  /* 0xff80000021337808 */ /* 0x000fe40006800000 */
[----:B------:R-:W2:Y:S01]  /*d0c0*/  I2F R65, R77 ;  /* 0x0000004d00417306 */ /* 0x000ea20000201400 */
[----:B-1----:R-:W-:Y:S01]  /*d0d0*/  FFMA.FTZ R24, R73, UR4, R24 ;  /* 0x0000000449187c23 */ /* 0x002fe20008010018 */
[----:B------:R-:W-:Y:S02]  /*d0e0*/  ISETP.NE.AND P4, PT, R32, RZ, PT ;  /* 0x000000ff2000720c */ /* 0x000fe40003f85270 */
[----:B---3--:R-:W-:Y:S01]  /*d0f0*/  HMMA.16816.F32 R32, R28, R8, RZ ;  /* 0x000000081c20723c */ /* 0x008fe200000018ff */
[----:B------:R-:W-:Y:S02]  /*d100*/  ISETP.GE.AND P5, PT, R77, R0, PT ;  /* 0x000000004d00720c */ /* 0x000fe40003fa6270 */
[----:B------:R-:W-:Y:S01]  /*d110*/  IADD3 R73, R71, 0x89, RZ ;  /* 0x0000008947497810 */ /* 0x000fe20007ffe0ff */
[----:B------:R2:W1:Y:S01]  /*d120*/  I2F R104, R61 ;  /* 0x0000003d00687306 */ /* 0x0004620000201400 */
[----:B----4-:R-:W-:-:S03]  /*d130*/  FFMA.FTZ R26, R79, UR4, R26 ;  /* 0x000000044f1a7c23 */ /* 0x010fc6000801001a */
[----:B------:R-:W-:Y:S02]  /*d140*/  HMMA.16816.F32 R8, R28, R10, RZ ;  /* 0x0000000a1c08723c */ /* 0x000fe400000018ff */
[----:B------:R-:W-:Y:S02]  /*d150*/  FSEL R224, R26, -INF , !P2 ;  /* 0xff8000001ae07808 */ /* 0x000fe40005000000 */
[----:B------:R-:W3:Y:S01]  /*d160*/  I2F R63, R77 ;  /* 0x0000004d003f7306 */ /* 0x000ee20000201400 */
[----:B------:R-:W-:-:S07]  /*d170*/  ISETP.GE.AND P2, PT, R45, R2, PT ;  /* 0x000000022d00720c */ /* 0x000fce0003f46270 */
[----:B------:R-:W4:Y:S01]  /*d180*/  I2F R76, R67 ;  /* 0x00000043004c7306 */ /* 0x000f220000201400 */
[----:B--2---:R-:W-:Y:S01]  /*d190*/  FFMA.FTZ R61, R65, UR4, R40 ;  /* 0x00000004413d7c23 */ /* 0x004fe20008010028 */
[----:B------:R-:W-:Y:S01]  /*d1a0*/  FSEL R65, R24, -INF , !P1 ;  /* 0xff80000018417808 */ /* 0x000fe20004800000 */
[----:B-1----:R-:W-:Y:S01]  /*d1b0*/  FFMA.FTZ R104, R104, UR4, R41 ;  /* 0x0000000468687c23 */ /* 0x002fe20008010029 */
[----:B------:R-:W-:Y:S01]  /*d1c0*/  P2R R24, PR, RZ, 0x1 ;  /* 0x00000001ff187803 */ /* 0x000fe20000000000 */
[----:B------:R-:W-:Y:S01]  /*d1d0*/  HMMA.16816.F32 R32, R12, R36, R32 ;  /* 0x000000240c20723c */ /* 0x000fe20000001820 */
[-C--:B------:R-:W-:Y:S02]  /*d1e0*/  ISETP.GE.AND P0, PT, R45, R0.reuse, PT ;  /* 0x000000002d00720c */ /* 0x080fe40003f06270 */
[----:B------:R-:W1:Y:S01]  /*d1f0*/  I2F R78, R67 ;  /* 0x00000043004e7306 */ /* 0x000e620000201400 */
[----:B------:R-:W-:Y:S01]  /*d200*/  FSEL R61, R61, -INF , !P4 ;  /* 0xff8000003d3d7808 */ /* 0x000fe20006000000 */
[----:B---3--:R-:W-:Y:S01]  /*d210*/  FFMA.FTZ R63, R63, UR4, R42 ;  /* 0x000000043f3f7c23 */ /* 0x008fe2000801002a */
[----:B------:R-:W-:-:S02]  /*d220*/  ISETP.GE.AND P4, PT, R67, R0, PT ;  /* 0x000000004300720c */ /* 0x000fc40003f86270 */
[----:B------:R-:W-:Y:S01]  /*d230*/  ISETP.GE.AND P1, PT, R83, R0, PT ;  /* 0x000000005300720c */ /* 0x000fe20003f26270 */
[----:B------:R-:W-:Y:S01]  /*d240*/  HMMA.16816.F32 R8, R12, R38, R8 ;  /* 0x000000260c08723c */ /* 0x000fe20000001808 */
[----:B------:R-:W-:Y:S01]  /*d250*/  P2R R42, PR, RZ, 0x10 ;  /* 0x00000010ff2a7803 */ /* 0x000fe20000000000 */
[----:B------:R-:W2:Y:S01]  /*d260*/  I2F R75, R81 ;  /* 0x00000051004b7306 */ /* 0x000ea20000201400 */
[----:B------:R-:W-:Y:S01]  /*d270*/  FSEL R228, R63, -INF , !P5 ;  /* 0xff8000003fe47808 */ /* 0x000fe20006800000 */
[----:B----4-:R-:W-:Y:S01]  /*d280*/  FFMA.FTZ R25, R76, UR4, R25 ;  /* 0x000000044c197c23 */ /* 0x010fe20008010019 */
[----:B------:R-:W-:Y:S02]  /*d290*/  FSEL R63, R104, -INF , !P6 ;  /* 0xff800000683f7808 */ /* 0x000fe40007000000 */
[----:B------:R-:W-:Y:S02]  /*d2a0*/  ISETP.NE.AND P6, PT, R42, RZ, PT ;  /* 0x000000ff2a00720c */ /* 0x000fe40003fc5270 */
[----:B------:R-:W-:Y:S01]  /*d2b0*/  ISETP.GE.AND P4, PT, R81, R2, PT ;  /* 0x000000025100720c */ /* 0x000fe20003f86270 */
[----:B------:R-:W3:Y:S01]  /*d2c0*/  I2F R77, R81 ;  /* 0x00000051004d7306 */ /* 0x000ee20000201400 */
[----:B-1----:R-:W-:Y:S01]  /*d2d0*/  FFMA.FTZ R27, R78, UR4, R27 ;  /* 0x000000044e1b7c23 */ /* 0x002fe2000801001b */
[----:B------:R-:W-:-:S02]  /*d2e0*/  FSEL R67, R25, -INF , !P3 ;  /* 0xff80000019437808 */ /* 0x000fc40005800000 */
[----:B------:R-:W-:Y:S02]  /*d2f0*/  ISETP.NE.AND P3, PT, R24, RZ, PT ;  /* 0x000000ff1800720c */ /* 0x000fe40003f65270 */
[----:B------:R-:W-:Y:S02]  /*d300*/  FSEL R222, R27, -INF , !P6 ;  /* 0xff8000001bde7808 */ /* 0x000fe40007000000 */
[----:B------:R-:W1:Y:S01]  /*d310*/  I2F R82, R83 ;  /* 0x0000005300527306 */ /* 0x000e620000201400 */
[----:B--2---:R-:W-:Y:S01]  /*d320*/  FFMA.FTZ R20, R75, UR4, R20 ;  /* 0x000000044b147c23 */ /* 0x004fe20008010014 */
[----:B------:R-:W-:Y:S01]  /*d330*/  LDSM.16.M88.4 R24, [R205+0x3c00] ;  /* 0x003c0000cd18783b */ /* 0x000fe20000000200 */
[----:B------:R-:W-:Y:S02]  /*d340*/  ISETP.GE.AND P6, PT, R71, R2, PT ;  /* 0x000000024700720c */ /* 0x000fe40003fc6270 */
[----:B------:R-:W-:Y:S02]  /*d350*/  IADD3 R39, R57, 0x91, RZ ;  /* 0x0000009139277810 */ /* 0x000fe40007ffe0ff */
[----:B------:R-:W-:Y:S01]  /*d360*/  FSEL R105, R20, -INF , !P4 ;  /* 0xff80000014697808 */ /* 0x000fe20006000000 */
[----:B------:R-:W2:Y:S01]  /*d370*/  I2F R40, R83 ;  /* 0x0000005300287306 */ /* 0x000ea20000201400 */
[----:B---3--:R-:W-:Y:S01]  /*d380*/  FFMA.FTZ R77, R77, UR4, R22 ;  /* 0x000000044d4d7c23 */ /* 0x008fe20008010016 */
[----:B------:R-:W-:-:S02]  /*d390*/  P2R R36, PR, RZ, 0x40 ;  /* 0x00000040ff247803 */ /* 0x000fc40000000000 */
[C---:B------:R-:W-:Y:S02]  /*d3a0*/  ISETP.GE.AND P4, PT, R73.reuse, R2, PT ;  /* 0x000000024900720c */ /* 0x040fe40003f86270 */
[-C--:B------:R-:W-:Y:S02]  /*d3b0*/  ISETP.GE.AND P6, PT, R73, R0.reuse, PT ;  /* 0x000000004900720c */ /* 0x080fe40003fc6270 */
[----:B------:R-:W3:Y:S01]  /*d3c0*/  I2F R41, R45 ;  /* 0x0000002d00297306 */ /* 0x000ee20000201400 */
[----:B-1----:R-:W-:Y:S01]  /*d3d0*/  FFMA.FTZ R82, R82, UR4, R21 ;  /* 0x0000000452527c23 */ /* 0x002fe20008010015 */
[----:B------:R-:W-:Y:S02]  /*d3e0*/  ISETP.GE.AND P5, PT, R81, R0, PT ;  /* 0x000000005100720c */ /* 0x000fe40003fa6270 */
[----:B------:R-:W-:Y:S02]  /*d3f0*/  IADD3 R75, R57, 0xb9, RZ ;  /* 0x000000b9394b7810 */ /* 0x000fe40007ffe0ff */
[----:B------:R-:W-:-:S02]  /*d400*/  FSEL R109, R82, -INF , !P3 ;  /* 0xff800000526d7808 */ /* 0x000fc40005800000 */
[----:B------:R1:W4:Y:S01]  /*d410*/  I2F R43, R45 ;  /* 0x0000002d002b7306 */ /* 0x0003220000201400 */
[----:B--2---:R-:W-:Y:S01]  /*d420*/  FFMA.FTZ R40, R40, UR4, R23 ;  /* 0x0000000428287c23 */ /* 0x004fe20008010017 */
[----:B------:R-:W-:Y:S01]  /*d430*/  FSEL R218, R77, -INF , !P5 ;  /* 0xff8000004dda7808 */ /* 0x000fe20006800000 */
[C---:B------:R-:W-:Y:S03]  /*d440*/  HMMA.16816.F32 R20, R28.reuse, R4, RZ ;  /* 0x000000041c14723c */ /* 0x040fe600000018ff */
[----:B------:R-:W-:Y:S02]  /*d450*/  FSEL R216, R40, -INF , !P1 ;  /* 0xff80000028d87808 */ /* 0x000fe40004800000 */
[----:B------:R-:W2:Y:S01]  /*d460*/  I2F R86, R73 ;  /* 0x0000004900567306 */ /* 0x000ea20000201400 */
[----:B---3--:R-:W-:Y:S02]  /*d470*/  FFMA.FTZ R16, R41, UR4, R16 ;  /* 0x0000000429107c23 */ /* 0x008fe40008010010 */
[----:B------:R-:W-:Y:S03]  /*d480*/  HMMA.16816.F32 R4, R28, R6, RZ ;  /* 0x000000061c04723c */ /* 0x000fe600000018ff */
[----:B------:R-:W-:Y:S01]  /*d490*/  FSEL R115, R16, -INF , !P2 ;  /* 0xff80000010737808 */ /* 0x000fe20005000000 */
[----:B-1----:R-:W1:Y:S01]  /*d4a0*/  LDSM.16.M88.4 R44, [R204+0x2800] ;  /* 0x00280000cc2c783b */ /* 0x002e620000000200 */
[----:B------:R-:W3:Y:S01]  /*d4b0*/  I2F R42, R73 ;  /* 0x00000049002a7306 */ /* 0x000ee20000201400 */
[----:B----4-:R-:W-:-:S05]  /*d4c0*/  FFMA.FTZ R18, R43, UR4, R18 ;  /* 0x000000042b127c23 */ /* 0x010fca0008010012 */
[----:B------:R-:W-:Y:S01]  /*d4d0*/  FSEL R210, R18, -INF , !P0 ;  /* 0xff80000012d27808 */ /* 0x000fe20004000000 */
[----:B--2---:R-:W-:Y:S01]  /*d4e0*/  FFMA.FTZ R86, R86, UR4, R17 ;  /* 0x0000000456567c23 */ /* 0x004fe20008010011 */
[----:B------:R2:W4:Y:S01]  /*d4f0*/  I2F R69, R71 ;  /* 0x0000004700457306 */ /* 0x0005220000201400 */
[----:B------:R-:W-:Y:S02]  /*d500*/  IADD3 R17, R57, 0x98, RZ ;  /* 0x0000009839117810 */ /* 0x000fe40007ffe0ff */
[----:B------:R-:W-:Y:S02]  /*d510*/  ISETP.GE.AND P0, PT, R39, R0, PT ;  /* 0x000000002700720c */ /* 0x000fe40003f06270 */
[----:B------:R-:W-:Y:S02]  /*d520*/  FSEL R117, R86, -INF , !P4 ;  /* 0xff80000056757808 */ /* 0x000fe40006000000 */
[C---:B------:R-:W-:Y:S01]  /*d530*/  ISETP.GE.AND P1, PT, R17.reuse, R2, PT ;  /* 0x000000021100720c */ /* 0x040fe20003f26270 */
[----:B------:R-:W1:Y:S01]  /*d540*/  I2F R76, R39 ;  /* 0x00000027004c7306 */ /* 0x000e620000201400 */
[----:B---3--:R-:W-:Y:S01]  /*d550*/  FFMA.FTZ R19, R42, UR4, R19 ;  /* 0x000000042a137c23 */ /* 0x008fe20008010013 */
[----:B------:R-:W-:-:S04]  /*d560*/  ISETP.GE.AND P2, PT, R17, R0, PT ;  /* 0x000000001100720c */ /* 0x000fc80003f46270 */
[----:B------:R-:W-:Y:S02]  /*d570*/  FSEL R184, R19, -INF , !P6 ;  /* 0xff80000013b87808 */ /* 0x000fe40007000000 */
[----:B--2---:R-:W-:Y:S01]  /*d580*/  IADD3 R71, R71, 0x90, RZ ;  /* 0x0000009047477810 */ /* 0x004fe20007ffe0ff */
[----:B----4-:R-:W-:Y:S01]  /*d590*/  FFMA.FTZ R69, R69, UR4, R48 ;  /* 0x0000000445457c23 */ /* 0x010fe20008010030 */
[----:B------:R-:W-:Y:S01]  /*d5a0*/  ISETP.NE.AND P6, PT, R36, RZ, PT ;  /* 0x000000ff2400720c */ /* 0x000fe20003fc5270 */
[----:B------:R-:W-:Y:S01]  /*d5b0*/  I2F R3, R57 ;  /* 0x0000003900037306 */ /* 0x000fe20000201400 */
[C---:B------:R-:W-:Y:S02]  /*d5c0*/  ISETP.GE.AND P3, PT, R71.reuse, R2, PT ;  /* 0x000000024700720c */ /* 0x040fe40003f66270 */
[----:B------:R-:W-:Y:S02]  /*d5d0*/  ISETP.GE.AND P5, PT, R71, R0, PT ;  /* 0x000000004700720c */ /* 0x000fe40003fa6270 */
[----:B------:R-:W-:Y:S01]  /*d5e0*/  P2R R40, PR, RZ, 0x8 ;  /* 0x00000008ff287803 */ /* 0x000fe20000000000 */
[----:B-1----:R-:W-:Y:S01]  /*d5f0*/  FFMA.FTZ R123, R76, UR4, R33 ;  /* 0x000000044c7b7c23 */ /* 0x002fe20008010021 */
[----:B------:R-:W-:Y:S01]  /*d600*/  ISETP.GE.AND P3, PT, R39, R2, PT ;  /* 0x000000022700720c */ /* 0x000fe20003f66270 */
[----:B------:R-:W1:Y:S01]  /*d610*/  I2F R37, R71 ;  /* 0x0000004700257306 */ /* 0x000e620000201400 */
[----:B------:R-:W-:Y:S01]  /*d620*/  ISETP.NE.AND P4, PT, R40, RZ, PT ;  /* 0x000000ff2800720c */ /* 0x000fe20003f85270 */
[----:B------:R-:W-:Y:S01]  /*d630*/  FFMA.FTZ R172, R76, UR4, R35 ;  /* 0x000000044cac7c23 */ /* 0x000fe20008010023 */
[----:B------:R-:W2:Y:S01]  /*d640*/  LDSM.16.M88.4 R40, [R204+0x2c00] ;  /* 0x002c0000cc28783b */ /* 0x000ea20000000200 */
[----:B------:R-:W-:Y:S01]  /*d650*/  HMMA.16816.F32 R20, R12, R44, R20 ;  /* 0x0000002c0c14723c */ /* 0x000fe20000001814 */
[----:B------:R-:W-:-:S02]  /*d660*/  FSEL R69, R69, -INF , !P6 ;  /* 0xff80000045457808 */ /* 0x000fc40007000000 */
[----:B------:R-:W-:Y:S01]  /*d670*/  IADD3 R35, R57, 0xa8, RZ ;  /* 0x000000a839237810 */ /* 0x000fe20007ffe0ff */
[----:B------:R-:W3:Y:S01]  /*d680*/  I2F R73, R71 ;  /* 0x0000004700497306 */ /* 0x000ee20000201400 */
[----:B------:R-:W-:Y:S02]  /*d690*/  FSEL R123, R123, -INF , !P3 ;  /* 0xff8000007b7b7808 */ /* 0x000fe40005800000 */
[----:B------:R-:W-:Y:S01]  /*d6a0*/  IADD3 R45, R57, 0x99, RZ ;  /* 0x00000099392d7810 */ /* 0x000fe20007ffe0ff */
[----:B------:R-:W-:Y:S01]  /*d6b0*/  HMMA.16816.F32 R4, R12, R46, R4 ;  /* 0x0000002e0c04723c */ /* 0x000fe20000001804 */
[----:B------:R-:W-:Y:S02]  /*d6c0*/  FSEL R172, R172, -INF , !P0 ;  /* 0xff800000acac7808 */ /* 0x000fe40004000000 */
[----:B------:R-:W-:Y:S01]  /*d6d0*/  ISETP.GE.AND P6, PT, R45, R2, PT ;  /* 0x000000022d00720c */ /* 0x000fe20003fc6270 */
[----:B------:R4:W4:Y:S01]  /*d6e0*/  I2F R71, R17 ;  /* 0x0000001100477306 */ /* 0x0009220000201400 */
[----:B-1----:R-:W-:-:S02]  /*d6f0*/  FFMA.FTZ R127, R37, UR4, R32 ;  /* 0x00000004257f7c23 */ /* 0x002fc40008010020 */
[----:B------:R-:W1:Y:S03]  /*d700*/  LDSM.16.M88.4 R36, [R205+0x4000] ;  /* 0x00400000cd24783b */ /* 0x000e660000000200 */
[----:B------:R-:W-:Y:S02]  /*d710*/  FSEL R127, R127, -INF , !P4 ;  /* 0xff8000007f7f7808 */ /* 0x000fe40006000000 */
[----:B------:R-:W2:Y:S01]  /*d720*/  I2F R32, R45 ;  /* 0x0000002d00207306 */ /* 0x000ea20000201400 */
[----:B---3--:R-:W-:Y:S01]  /*d730*/  FFMA.FTZ R178, R73, UR4, R34 ;  /* 0x0000000449b27c23 */ /* 0x008fe20008010022 */
[----:B------:R-:W-:Y:S02]  /*d740*/  IADD3 R73, R57, 0xa0, RZ ;  /* 0x000000a039497810 */ /* 0x000fe40007ffe0ff */
[----:B------:R-:W-:Y:S02]  /*d750*/  P2R R34, PR, RZ, 0x40 ;  /* 0x00000040ff227803 */ /* 0x000fe40000000000 */
[----:B------:R-:W-:-:S02]  /*d760*/  FSEL R178, R178, -INF , !P5 ;  /* 0xff800000b2b27808 */ /* 0x000fc40006800000 */
[----:B------:R3:W3:Y:S01]  /*d770*/  I2F R33, R73 ;  /* 0x0000004900217306 */ /* 0x0006e20000201400 */
[C---:B----4-:R-:W-:Y:S01]  /*d780*/  HMMA.16816.F32 R16, R28.reuse, R24, RZ ;  /* 0x000000181c10723c */ /* 0x050fe200000018ff */
[----:B------:R-:W-:Y:S01]  /*d790*/  FFMA.FTZ R10, R71, UR4, R10 ;  /* 0x00000004470a7c23 */ /* 0x000fe2000801000a */
[----:B------:R-:W-:Y:S01]  /*d7a0*/  ISETP.GE.AND P5, PT, R73, R2, PT ;  /* 0x000000024900720c */ /* 0x000fe20003fa6270 */
[----:B------:R-:W-:Y:S01]  /*d7b0*/  FFMA.FTZ R8, R71, UR4, R8 ;  /* 0x0000000447087c23 */ /* 0x000fe20008010008 */
[-C--:B------:R-:W-:Y:S02]  /*d7c0*/  ISETP.GE.AND P4, PT, R73, R0.reuse, PT ;  /* 0x000000004900720c */ /* 0x080fe40003f86270 */
[----:B------:R-:W-:Y:S01]  /*d7d0*/  FSEL R168, R10, -INF , !P2 ;  /* 0xff8000000aa87808 */ /* 0x000fe20005000000 */
[----:B--2---:R-:W-:Y:S01]  /*d7e0*/  FFMA.FTZ R9, R32, UR4, R9 ;  /* 0x0000000420097c23 */ /* 0x004fe20008010009 */
[----:B------:R-:W-:Y:S01]  /*d7f0*/  HMMA.16816.F32 R24, R28, R26, RZ ;  /* 0x0000001a1c18723c */ /* 0x000fe200000018ff */
[----:B------:R-:W-:Y:S01]  /*d800*/  ISETP.NE.AND P2, PT, R34, RZ, PT ;  /* 0x000000ff2200720c */ /* 0x000fe20003f45270 */
[----:B------:R2:W4:Y:S01]  /*d810*/  I2F R71, R35 ;  /* 0x0000002300477306 */ /* 0x0005220000201400 */
[----:B------:R-:W-:Y:S01]  /*d820*/  ISETP.GE.AND P6, PT, R45, R0, PT ;  /* 0x000000002d00720c */ /* 0x000fe20003fc6270 */
[----:B------:R-:W-:Y:S01]  /*d830*/  FFMA.FTZ R11, R32, UR4, R11 ;  /* 0x00000004200b7c23 */ /* 0x000fe2000801000b */
[----:B------:R-:W-:-:S02]  /*d840*/  IADD3 R45, R57, 0xa1, RZ ;  /* 0x000000a1392d7810 */ /* 0x000fc40007ffe0ff */
[----:B---3--:R-:W-:Y:S01]  /*d850*/  IADD3 R73, R57, 0xa9, RZ ;  /* 0x000000a939497810 */ /* 0x008fe20007ffe0ff */
[C---:B------:R-:W-:Y:S01]  /*d860*/  FFMA.FTZ R143, R33.reuse, UR4, R20 ;  /* 0x00000004218f7c23 */ /* 0x040fe20008010014 */
[----:B------:R-:W-:Y:S01]  /*d870*/  FSEL R129, R8, -INF , !P1 ;  /* 0xff80000008817808 */ /* 0x000fe20004800000 */
[----:B------:R-:W-:Y:S01]  /*d880*/  FFMA.FTZ R160, R33, UR4, R22 ;  /* 0x0000000421a07c23 */ /* 0x000fe20008010016 */
[----:B------:R-:W-:Y:S01]  /*d890*/  FSEL R135, R9, -INF , !P2 ;  /* 0xff80000009877808 */ /* 0x000fe20005000000 */
[----:B------:R-:W3:Y:S01]  /*d8a0*/  I2F R20, R73 ;  /* 0x0000004900147306 */ /* 0x000ee20000201400 */
[C---:B------:R-:W-:Y:S02]  /*d8b0*/  ISETP.GE.AND P1, PT, R35.reuse, R2, PT ;  /* 0x000000022300720c */ /* 0x040fe40003f26270 */
[----:B------:R-:W-:Y:S01]  /*d8c0*/  ISETP.GE.AND P2, PT, R35, R0, PT ;  /* 0x000000002300720c */ /* 0x000fe20003f46270 */
[C---:B------:R-:W-:Y:S01]  /*d8d0*/  HMMA.16816.F32 R16, R12.reuse, R40, R16 ;  /* 0x000000280c10723c */ /* 0x040fe20000001810 */
[C---:B------:R-:W-:Y:S01]  /*d8e0*/  ISETP.GE.AND P3, PT, R45.reuse, R2, PT ;  /* 0x000000022d00720c */ /* 0x040fe20003f66270 */
[----:B--2---:R-:W2:Y:S01]  /*d8f0*/  LDSM.16.M88.4 R32, [R205+0x4400] ;  /* 0x00440000cd20783b */ /* 0x004ea20000000200 */
[----:B------:R-:W-:Y:S01]  /*d900*/  ISETP.GE.AND P0, PT, R45, R0, PT ;  /* 0x000000002d00720c */ /* 0x000fe20003f06270 */
[----:B------:R1:W1:Y:S01]  /*d910*/  I2F R48, R45 ;  /* 0x0000002d00307306 */ /* 0x0002620000201400 */
[----:B------:R-:W-:Y:S01]  /*d920*/  FSEL R166, R11, -INF , !P6 ;  /* 0xff8000000ba67808 */ /* 0x000fe20007000000 */
[----:B----4-:R-:W-:Y:S01]  /*d930*/  FFMA.FTZ R6, R71, UR4, R6 ;  /* 0x0000000447067c23 */ /* 0x010fe20008010006 */
[----:B------:R-:W-:Y:S01]  /*d940*/  ISETP.GE.AND P6, PT, R73, R2, PT ;  /* 0x000000024900720c */ /* 0x000fe20003fc6270 */
[----:B------:R-:W-:Y:S01]  /*d950*/  HMMA.16816.F32 R24, R12, R42, R24 ;  /* 0x0000002a0c18723c */ /* 0x000fe20000001818 */
[----:B------:R-:W-:Y:S01]  /*d960*/  FFMA.FTZ R4, R71, UR4, R4 ;  /* 0x0000000447047c23 */ /* 0x000fe20008010004 */
[----:B------:R-:W-:-:S02]  /*d970*/  IADD3 R41, R57, 0xb0, RZ ;  /* 0x000000b039297810 */ /* 0x000fc40007ffe0ff */
[----:B------:R-:W-:Y:S01]  /*d980*/  P2R R22, PR, RZ, 0x40 ;  /* 0x00000040ff167803 */ /* 0x000fe20000000000 */
[----:B---3--:R-:W-:Y:S01]  /*d990*/  FFMA.FTZ R5, R20, UR4, R5 ;  /* 0x0000000414057c23 */ /* 0x008fe20008010005 */
[----:B------:R-:W-:Y:S01]  /*d9a0*/  FSEL R152, R6, -INF , !P2 ;  /* 0xff80000006987808 */ /* 0x000fe20005000000 */
[----:B------:R-:W-:Y:S01]  /*d9b0*/  FFMA.FTZ R150, R20, UR4, R7 ;  /* 0x0000000414967c23 */ /* 0x000fe20008010007 */
[C---:B------:R-:W-:Y:S01]  /*d9c0*/  IADD3 R43, R57.reuse, 0xb1, RZ ;  /* 0x000000b1392b7810 */ /* 0x040fe20007ffe0ff */
[----:B-1----:R-:W-:Y:S01]  /*d9d0*/  HMMA.16816.F32 R8, R28, R36, RZ ;  /* 0x000000241c08723c */ /* 0x002fe200000018ff */
[----:B------:R-:W-:Y:S01]  /*d9e0*/  ISETP.NE.AND P2, PT, R22, RZ, PT ;  /* 0x000000ff1600720c */ /* 0x000fe20003f45270 */
[----:B------:R-:W1:Y:S01]  /*d9f0*/  LDSM.16.M88.4 R44, [R204+0x3000] ;  /* 0x00300000cc2c783b */ /* 0x000e620000000200 */
[C---:B------:R-:W-:Y:S01]  /*da00*/  FFMA.FTZ R139, R48.reuse, UR4, R21 ;  /* 0x00000004308b7c23 */ /* 0x040fe20008010015 */
[----:B------:R-:W3:Y:S01]  /*da10*/  I2F R76, R43 ;  /* 0x0000002b004c7306 */ /* 0x000ee20000201400 */
[----:B------:R-:W-:Y:S01]  /*da20*/  FFMA.FTZ R156, R48, UR4, R23 ;  /* 0x00000004309c7c23 */ /* 0x000fe20008010017 */
[----:B------:R-:W-:-:S02]  /*da30*/  IADD3 R23, R57, 0xb8, RZ ;  /* 0x000000b839177810 */ /* 0x000fc40007ffe0ff */
[----:B------:R-:W-:Y:S01]  /*da40*/  HMMA.16816.F32 R36, R28, R38, RZ ;  /* 0x000000261c24723c */ /* 0x000fe200000018ff */
[----:B------:R-:W-:Y:S02]  /*da50*/  FSEL R145, R4, -INF , !P1 ;  /* 0xff80000004917808 */ /* 0x000fe40004800000 */
[----:B------:R-:W-:Y:S02]  /*da60*/  FSEL R147, R5, -INF , !P2 ;  /* 0xff80000005937808 */ /* 0x000fe40005000000 */
[----:B------:R-:W-:Y:S01]  /*da70*/  FSEL R143, R143, -INF , !P5 ;  /* 0xff8000008f8f7808 */ /* 0x000fe20006800000 */
[----:B------:R-:W4:Y:S01]  /*da80*/  LDSM.16.M88.4 R4, [R205+0x4800] ;  /* 0x00480000cd04783b */ /* 0x000f220000000200 */
[----:B------:R-:W-:Y:S01]  /*da90*/  FSEL R160, R160, -INF , !P4 ;  /* 0xff800000a0a07808 */ /* 0x000fe20006000000 */
[----:B------:R2:W2:Y:S01]  /*daa0*/  I2F R21, R41 ;  /* 0x0000002900157306 */ /* 0x0004a20000201400 */
[----:B------:R-:W-:Y:S02]  /*dab0*/  FSEL R139, R139, -INF , !P3 ;  /* 0xff8000008b8b7808 */ /* 0x000fe40005800000 */
[----:B------:R-:W-:-:S02]  /*dac0*/  FSEL R156, R156, -INF , !P0 ;  /* 0xff8000009c9c7808 */ /* 0x000fc40004000000 */
[C---:B------:R-:W-:Y:S01]  /*dad0*/  ISETP.GE.AND P5, PT, R41.reuse, R2, PT ;  /* 0x000000022900720c */ /* 0x040fe20003fa6270 */
[C---:B---3--:R-:W-:Y:S01]  /*dae0*/  FFMA.FTZ R17, R76.reuse, UR4, R17 ;  /* 0x000000044c117c23 */ /* 0x048fe20008010011 */
[----:B------:R-:W-:Y:S01]  /*daf0*/  ISETP.GE.AND P4, PT, R41, R0, PT ;  /* 0x000000002900720c */ /* 0x000fe20003f86270 */
[----:B------:R-:W3:Y:S01]  /*db00*/  I2F R71, R23 ;  /* 0x0000001700477306 */ /* 0x000ee20000201400 */
[C---:B------:R-:W-:Y:S01]  /*db10*/  ISETP.GE.AND P3, PT, R43.reuse, R2, PT ;  /* 0x000000022b00720c */ /* 0x040fe20003f66270 */
[----:B------:R-:W-:Y:S01]  /*db20*/  FFMA.FTZ R19, R76, UR4, R19 ;  /* 0x000000044c137c23 */ /* 0x000fe20008010013 */
[-C--:B------:R-:W-:Y:S02]  /*db30*/  ISETP.GE.AND P0, PT, R43, R0.reuse, PT ;  /* 0x000000002b00720c */ /* 0x080fe40003f06270 */
[----:B------:R-:W-:Y:S02]  /*db40*/  ISETP.GE.AND P6, PT, R73, R0, PT ;  /* 0x000000004900720c */ /* 0x000fe40003fc6270 */
[-C--:B------:R-:W-:Y:S01]  /*db50*/  ISETP.GE.AND P1, PT, R23, R2.reuse, PT ;  /* 0x000000021700720c */ /* 0x080fe20003f26270 */
[----:B--2---:R-:W2:Y:S01]  /*db60*/  LDSM.16.M88.4 R40, [R204+0x3400] ;  /* 0x00340000cc28783b */ /* 0x004ea20000000200 */
[----:B------:R-:W-:Y:S01]  /*db70*/  FSEL R150, R150, -INF , !P6 ;  /* 0xff80000096967808 */ /* 0x000fe20007000000 */
[----:B------:R-:W-:Y:S01]  /*db80*/  FFMA.FTZ R151, R21, UR4, R16 ;  /* 0x0000000415977c23 */ /* 0x000fe20008010010 */
[----:B------:R-:W-:Y:S01]  /*db90*/  ISETP.GE.AND P6, PT, R75, R2, PT ;  /* 0x000000024b00720c */ /* 0x000fe20003fc6270 */
[----:B------:R-:W-:Y:S01]  /*dba0*/  FFMA.FTZ R18, R21, UR4, R18 ;  /* 0x0000000415127c23 */ /* 0x000fe20008010012 */
[----:B------:R-:W-:Y:S01]  /*dbb0*/  ISETP.GE.AND P2, PT, R23, R0, PT ;  /* 0x000000001700720c */ /* 0x000fe20003f46270 */
[----:B------:R-:W4:Y:S01]  /*dbc0*/  I2F R48, R75 ;  /* 0x0000004b00307306 */ /* 0x000f220000201400 */
[----:B------:R-:W-:Y:S01]  /*dbd0*/  FSEL R149, R17, -INF , !P3 ;  /* 0xff80000011957808 */ /* 0x000fe20005800000 */
[C---:B---3--:R-:W-:Y:S01]  /*dbe0*/  FFMA.FTZ R26, R71.reuse, UR4, R26 ;  /* 0x00000004471a7c23 */ /* 0x048fe2000801001a */
[----:B------:R-:W-:Y:S01]  /*dbf0*/  HMMA.16816.F32 R20, R28, R32, RZ ;  /* 0x000000201c14723c */ /* 0x000fe200000018ff */
[----:B------:R-:W-:Y:S01]  /*dc00*/  P2R R16, PR, RZ, 0x40 ;  /* 0x00000040ff107803 */ /* 0x000fe20000000000 */
[----:B------:R-:W-:Y:S01]  /*dc10*/  FFMA.FTZ R24, R71, UR4, R24 ;  /* 0x0000000447187c23 */ /* 0x000fe20008010018 */
[----:B------:R-:W-:-:S02]  /*dc20*/  IADD3 R17, R57, 0xc1, RZ ;  /* 0x000000c139117810 */ /* 0x000fc40007ffe0ff */
[----:B------:R-:W-:Y:S02]  /*dc30*/  FSEL R120, R19, -INF , !P0 ;  /* 0xff80000013787808 */ /* 0x000fe40004000000 */
[----:B------:R-:W-:Y:S01]  /*dc40*/  FSEL R110, R26, -INF , !P2 ;  /* 0xff8000001a6e7808 */ /* 0x000fe20005000000 */
[C---:B-1----:R-:W-:Y:S01]  /*dc50*/  HMMA.16816.F32 R8, R12.reuse, R44, R8 ;  /* 0x0000002c0c08723c */ /* 0x042fe20000001808 */
[----:B------:R-:W-:Y:S01]  /*dc60*/  FSEL R124, R18, -INF , !P4 ;  /* 0xff800000127c7808 */ /* 0x000fe20006000000 */
[----:B------:R1:W3:Y:S01]  /*dc70*/  I2F R44, R17 ;  /* 0x00000011002c7306 */ /* 0x0002e20000201400 */
[C---:B------:R-:W-:Y:S02]  /*dc80*/  ISETP.GE.AND P3, PT, R17.reuse, R2, PT ;  /* 0x000000021100720c */ /* 0x040fe40003f66270 */
[-C--:B------:R-:W-:Y:S01]  /*dc90*/  ISETP.GE.AND P0, PT, R17, R0.reuse, PT ;  /* 0x000000001100720c */ /* 0x080fe20003f06270 */
[----:B----4-:R-:W-:Y:S01]  /*dca0*/  FFMA.FTZ R25, R48, UR4, R25 ;  /* 0x0000000430197c23 */ /* 0x010fe20008010019 */
[----:B------:R-:W-:Y:S01]  /*dcb0*/  ISETP.NE.AND P2, PT, R16, RZ, PT ;  /* 0x000000ff1000720c */ /* 0x000fe20003f45270 */
[----:B------:R-:W-:Y:S01]  /*dcc0*/  FFMA.FTZ R27, R48, UR4, R27 ;  /* 0x00000004301b7c23 */ /* 0x000fe2000801001b */
[----:B------:R-:W-:Y:S01]  /*dcd0*/  IADD3 R73, R57, 0xc0, RZ ;  /* 0x000000c039497810 */ /* 0x000fe20007ffe0ff */
[----:B------:R-:W-:Y:S01]  /*dce0*/  HMMA.16816.F32 R36, R12, R46, R36 ;  /* 0x0000002e0c24723c */ /* 0x000fe20000001824 */
[----:B------:R-:W-:-:S02]  /*dcf0*/  ISETP.GE.AND P6, PT, R75, R0, PT ;  /* 0x000000004b00720c */ /* 0x000fc40003fc6270 */
[----:B------:R-:W4:Y:S01]  /*dd00*/  I2F R45, R73 ;  /* 0x00000049002d7306 */ /* 0x000f220000201400 */
[----:B------:R-:W-:Y:S02]  /*dd10*/  FSEL R153, R24, -INF , !P1 ;  /* 0xff80000018997808 */ /* 0x000fe40004800000 */
[----:B------:R-:W-:Y:S01]  /*dd20*/  FSEL R155, R25, -INF , !P2 ;  /* 0xff800000199b7808 */ /* 0x000fe20005000000 */
[----:B-1----:R-:W1:Y:S01]  /*dd30*/  LDSM.16.M88.4 R16, [R204+0x3800] ;  /* 0x00380000cc10783b */ /* 0x002e620000000200 */
[----:B------:R-:W-:Y:S01]  /*dd40*/  FSEL R106, R27, -INF , !P6 ;  /* 0xff8000001b6a7808 */ /* 0x000fe20007000000 */
[C---:B------:R-:W-:Y:S01]  /*dd50*/  HMMA.16816.F32 R32, R28.reuse, R34, RZ ;  /* 0x000000221c20723c */ /* 0x040fe200000018ff */
[----:B------:R-:W-:Y:S02]  /*dd60*/  FSEL R151, R151, -INF , !P5 ;  /* 0xff80000097977808 */ /* 0x000fe40006800000 */
[C---:B------:R-:W-:Y:S02]  /*dd70*/  ISETP.GE.AND P5, PT, R73.reuse, R2, PT ;  /* 0x000000024900720c */ /* 0x040fe40003fa6270 */
[C---:B---3--:R-:W-:Y:S01]  /*dd80*/  FFMA.FTZ R9, R44.reuse, UR4, R9 ;  /* 0x000000042c097c23 */ /* 0x048fe20008010009 */
[----:B------:R-:W-:Y:S01]  /*dd90*/  ISETP.GE.AND P4, PT, R73, R0, PT ;  /* 0x000000004900720c */ /* 0x000fe20003f86270 */
[----:B------:R-:W-:Y:S01]  /*dda0*/  FFMA.FTZ R96, R44, UR4, R11 ;  /* 0x000000042c607c23 */ /* 0x000fe2000801000b */
[----:B------:R-:W-:Y:S01]  /*ddb0*/  IADD3 R71, R57, 0xc8, RZ ;  /* 0x000000c839477810 */ /* 0x000fe20007ffe0ff */
[----:B------:R-:W-:Y:S01]  /*ddc0*/  HMMA.16816.F32 R24, R28, R4, RZ ;  /* 0x000000041c18723c */ /* 0x000fe200000018ff */
[----:B----4-:R-:W-:Y:S01]  /*ddd0*/  FFMA.FTZ R8, R45, UR4, R8 ;  /* 0x000000042d087c23 */ /* 0x010fe20008010008 */
[----:B------:R-:W-:Y:S01]  /*dde0*/  IADD3 R73, R57, 0xd0, RZ ;  /* 0x000000d039497810 */ /* 0x000fe20007ffe0ff */
[----:B------:R-:W-:Y:S01]  /*ddf0*/  FFMA.FTZ R10, R45, UR4, R10 ;  /* 0x000000042d0a7c23 */ /* 0x000fe2000801000a */
[----:B------:R-:W-:Y:S01]  /*de00*/  FSEL R113, R9, -INF , !P3 ;  /* 0xff80000009717808 */ /* 0x000fe20005800000 */
[----:B------:R3:W4:Y:S01]  /*de10*/  I2F R47, R71 ;  /* 0x00000047002f7306 */ /* 0x0007220000201400 */
[----:B------:R-:W-:-:S02]  /*de20*/  FSEL R141, R8, -INF , !P5 ;  /* 0xff800000088d7808 */ /* 0x000fc40006800000 */
[----:B--2---:R-:W-:Y:S01]  /*de30*/  HMMA.16816.F32 R20, R12, R40, R20 ;  /* 0x000000280c14723c */ /* 0x004fe20000001814 */
[----:B------:R-:W-:Y:S02]  /*de40*/  FSEL R102, R10, -INF , !P4 ;  /* 0xff8000000a667808 */ /* 0x000fe40006000000 */
[----:B------:R-:W2:Y:S01]  /*de50*/  LDSM.16.M88.4 R8, [R205+0x4c00] ;  /* 0x004c0000cd08783b */ /* 0x000ea20000000200 */
[C---:B------:R-:W-:Y:S01]  /*de60*/  ISETP.GE.AND P1, PT, R71.reuse, R2, PT ;  /* 0x000000024700720c */ /* 0x040fe20003f26270 */
[----:B------:R-:W1:Y:S01]  /*de70*/  I2F R45, R73 ;  /* 0x00000049002d7306 */ /* 0x000e620000201400 */
[----:B------:R-:W-:Y:S02]  /*de80*/  ISETP.GE.AND P2, PT, R71, R0, PT ;  /* 0x000000004700720c */ /* 0x000fe40003f46270 */
[----:B------:R-:W-:Y:S01]  /*de90*/  IADD3 R41, R57, 0xc9, RZ ;  /* 0x000000c939297810 */ /* 0x000fe20007ffe0ff */
[----:B------:R-:W-:Y:S01]  /*dea0*/  HMMA.16816.F32 R4, R28, R6, RZ ;  /* 0x000000061c04723c */ /* 0x000fe200000018ff */
[----:B------:R-:W-:-:S02]  /*deb0*/  ISETP.GE.AND P5, PT, R73, R2, PT ;  /* 0x000000024900720c */ /* 0x000fc40003fa6270 */
[----:B------:R-:W-:Y:S01]  /*dec0*/  ISETP.GE.AND P6, PT, R41, R2, PT ;  /* 0x000000022900720c */ /* 0x000fe20003fc6270 */
[----:B------:R-:W1:Y:S01]  /*ded0*/  I2F R40, R41 ;  /* 0x0000002900287306 */ /* 0x000e620000201400 */
[----:B---3--:R-:W-:Y:S01]  /*dee0*/  IADD3 R71, R57, 0xd1, RZ ;  /* 0x000000d139477810 */ /* 0x008fe20007ffe0ff */
[C---:B----4-:R-:W-:Y:S01]  /*def0*/  FFMA.FTZ R94, R47.reuse, UR4, R38 ;  /* 0x000000042f5e7c23 */ /* 0x050fe20008010026 */
[----:B------:R-:W-:Y:S01]  /*df00*/  P2R R46, PR, RZ, 0x40 ;  /* 0x00000040ff2e7803 */ /* 0x000fe20000000000 */
[----:B------:R-:W-:Y:S01]  /*df10*/  FFMA.FTZ R36, R47, UR4, R36 ;  /* 0x000000042f247c23 */ /* 0x000fe20008010024 */
[----:B------:R-:W-:Y:S01]  /*df20*/  ISETP.GE.AND P6, PT, R41, R0, PT ;  /* 0x000000002900720c */ /* 0x000fe20003fc6270 */
[----:B------:R-:W-:Y:S01]  /*df30*/  HMMA.16816.F32 R32, R12, R42, R32 ;  /* 0x0000002a0c20723c */ /* 0x000fe20000001820 */
[----:B------:R-:W-:Y:S01]  /*df40*/  FSEL R96, R96, -INF , !P0 ;  /* 0xff80000060607808 */ /* 0x000fe20004000000 */
[----:B------:R-:W3:Y:S01]  /*df50*/  I2F R38, R71 ;  /* 0x0000004700267306 */ /* 0x000ee20000201400 */
[----:B------:R-:W-:-:S02]  /*df60*/  FSEL R121, R36, -INF , !P1 ;  /* 0xff80000024797808 */ /* 0x000fc40004800000 */
[----:B-1----:R-:W-:Y:S01]  /*df70*/  FFMA.FTZ R20, R45, UR4, R20 ;  /* 0x000000042d147c23 */ /* 0x002fe20008010014 */
[----:B------:R-:W-:Y:S01]  /*df80*/  ISETP.GE.AND P0, PT, R71, R0, PT ;  /* 0x000000004700720c */ /* 0x000fe20003f06270 */
[----:B------:R-:W-:Y:S01]  /*df90*/  FFMA.FTZ R22, R45, UR4, R22 ;  /* 0x000000042d167c23 */ /* 0x000fe20008010016 */
[C---:B------:R-:W-:Y:S01]  /*dfa0*/  HMMA.16816.F32 R24, R12.reuse, R16, R24 ;  /* 0x000000100c18723c */ /* 0x040fe20000001818 */
[C---:B------:R-:W-:Y:S01]  /*dfb0*/  IADD3 R43, R57.reuse, 0xd8, RZ ;  /* 0x000000d8392b7810 */ /* 0x040fe20007ffe0ff */
[----:B------:R-:W-:Y:S01]  /*dfc0*/  FFMA.FTZ R39, R40, UR4, R39 ;  /* 0x0000000428277c23 */ /* 0x000fe20008010027 */
[----:B------:R-:W-:Y:S01]  /*dfd0*/  FSEL R240, R20, -INF , !P5 ;  /* 0xff80000014f07808 */ /* 0x000fe20006800000 */
[----:B------:R-:W-:Y:S01]  /*dfe0*/  FFMA.FTZ R37, R40, UR4, R37 ;  /* 0x0000000428257c23 */ /* 0x000fe20008010025 */
[----:B------:R-:W1:Y:S01]  /*dff0*/  I2F R41, R43 ;  /* 0x0000002b00297306 */ /* 0x000e620000201400 */
[----:B------:R-:W-:Y:S02]  /*e000*/  FSEL R94, R94, -INF , !P2 ;  /* 0xff8000005e5e7808 */ /* 0x000fe40005000000 */
[----:B------:R-:W-:Y:S01]  /*e010*/  IADD3 R17, R57, 0xd9, RZ ;  /* 0x000000d939117810 */ /* 0x000fe20007ffe0ff */
[----:B------:R-:W-:Y:S01]  /*e020*/  HMMA.16816.F32 R4, R12, R18, R4 ;  /* 0x000000120c04723c */ /* 0x000fe20000001804 */
[----:B------:R-:W-:Y:S01]  /*e030*/  FSEL R86, R39, -INF , !P6 ;  /* 0xff80000027567808 */ /* 0x000fe20007000000 */
[C---:B---3--:R-:W-:Y:S01]  /*e040*/  FFMA.FTZ R23, R38.reuse, UR4, R23 ;  /* 0x0000000426177c23 */ /* 0x048fe20008010017 */
[----:B------:R-:W-:Y:S01]  /*e050*/  ISETP.GE.AND P6, PT, R17, R2, PT ;  /* 0x000000021100720c */ /* 0x000fe20003fc6270 */
[----:B------:R3:W4:Y:S01]  /*e060*/  I2F R36, R17 ;  /* 0x0000001100247306 */ /* 0x0007220000201400 */
[----:B------:R-:W-:Y:S01]  /*e070*/  FFMA.FTZ R21, R38, UR4, R21 ;  /* 0x0000000426157c23 */ /* 0x000fe20008010015 */
[----:B------:R-:W-:-:S02]  /*e080*/  ISETP.GE.AND P4, PT, R73, R0, PT ;  /* 0x000000004900720c */ /* 0x000fc40003f86270 */
[----:B------:R-:W-:Y:S02]  /*e090*/  P2R R20, PR, RZ, 0x40 ;  /* 0x00000040ff147803 */ /* 0x000fe40000000000 */
[----:B------:R-:W-:Y:S02]  /*e0a0*/  ISETP.GE.AND P6, PT, R17, R0, PT ;  /* 0x000000001100720c */ /* 0x000fe40003fc6270 */
[----:B------:R-:W-:Y:S01]  /*e0b0*/  ISETP.GE.AND P3, PT, R71, R2, PT ;  /* 0x000000024700720c */ /* 0x000fe20003f66270 */
[----:B-1----:R-:W-:Y:S01]  /*e0c0*/  FFMA.FTZ R220, R41, UR4, R32 ;  /* 0x0000000429dc7c23 */ /* 0x002fe20008010020 */
[----:B------:R-:W-:Y:S01]  /*e0d0*/  ISETP.NE.AND P2, PT, R46, RZ, PT ;  /* 0x000000ff2e00720c */ /* 0x000fe20003f45270 */
[----:B------:R-:W1:Y:S01]  /*e0e0*/  S2R R32, SR_TID.X ;  /* 0x0000000000207919 */ /* 0x000e620000002100 */
[----:B------:R-:W-:Y:S01]  /*e0f0*/  FSEL R76, R23, -INF , !P0 ;  /* 0xff800000174c7808 */ /* 0x000fe20004000000 */
[----:B------:R-:W-:Y:S01]  /*e100*/  FFMA.FTZ R45, R41, UR4, R34 ;  /* 0x00000004292d7c23 */ /* 0x000fe20008010022 */
[----:B------:R-:W-:Y:S01]  /*e110*/  FSEL R125, R37, -INF , !P2 ;  /* 0xff800000257d7808 */ /* 0x000fe20005000000 */
[----:B---3--:R-:W3:Y:S01]  /*e120*/  LDSM.16.M88.4 R16, [R204+0x3c00] ;  /* 0x003c0000cc10783b */ /* 0x008ee20000000200 */
[----:B------:R-:W-:Y:S01]  /*e130*/  FSEL R78, R22, -INF , !P4 ;  /* 0xff800000164e7808 */ /* 0x000fe20006000000 */
[C---:B----4-:R-:W-:Y:S01]  /*e140*/  FFMA.FTZ R180, R36.reuse, UR4, R33 ;  /* 0x0000000424b47c23 */ /* 0x050fe20008010021 */
[----:B------:R-:W-:Y:S01]  /*e150*/  FSEL R176, R21, -INF , !P3 ;  /* 0xff80000015b07808 */ /* 0x000fe20005800000 */
[----:B------:R-:W-:Y:S01]  /*e160*/  FFMA.FTZ R35, R36, UR4, R35 ;  /* 0x0000000424237c23 */ /* 0x000fe20008010023 */
[----:B------:R-:W-:Y:S01]  /*e170*/  ISETP.NE.AND P0, PT, R20, RZ, PT ;  /* 0x000000ff1400720c */ /* 0x000fe20003f05270 */
[----:B------:R-:W-:-:S04]  /*e180*/  DEPBAR.LE SB0, 0x0 ;  /* 0x000080000000791a */ /* 0x000fc80000000000 */
[----:B------:R-:W-:Y:S01]  /*e190*/  IADD3 R37, R57, 0xe0, RZ ;  /* 0x000000e039257810 */ /* 0x000fe20007ffe0ff */
[C---:B--2---:R-:W-:Y:S01]  /*e1a0*/  HMMA.16816.F32 R20, R28.reuse, R8, RZ ;  /* 0x000000081c14723c */ /* 0x044fe200000018ff */
[-C--:B------:R-:W-:Y:S02]  /*e1b0*/  ISETP.GE.AND P1, PT, R43, R2.reuse, PT ;  /* 0x000000022b00720c */ /* 0x080fe40003f26270 */
[C---:B------:R-:W-:Y:S02]  /*e1c0*/  ISETP.GE.AND P5, PT, R37.reuse, R2, PT ;  /* 0x000000022500720c */ /* 0x040fe40003fa6270 */
[-C--:B------:R-:W-:Y:S02]  /*e1d0*/  ISETP.GE.AND P4, PT, R37, R0.reuse, PT ;  /* 0x000000002500720c */ /* 0x080fe40003f86270 */
[----:B------:R-:W2:Y:S01]  /*e1e0*/  I2F R37, R37 ;  /* 0x0000002500257306 */ /* 0x000ea20000201400 */
[----:B------:R-:W-:Y:S01]  /*e1f0*/  ISETP.GE.AND P2, PT, R43, R0, PT ;  /* 0x000000002b00720c */ /* 0x000fe20003f46270 */
[----:B------:R-:W-:Y:S01]  /*e200*/  HMMA.16816.F32 R8, R28, R10, RZ ;  /* 0x0000000a1c08723c */ /* 0x000fe200000018ff */
[----:B------:R-:W-:-:S02]  /*e210*/  IADD3 R43, R57, 0xe1, RZ ;  /* 0x000000e1392b7810 */ /* 0x000fc40007ffe0ff */
[----:B------:R-:W-:Y:S02]  /*e220*/  IADD3 R39, R57, 0xe8, RZ ;  /* 0x000000e839277810 */ /* 0x000fe40007ffe0ff */
[----:B------:R-:W-:Y:S01]  /*e230*/  FSEL R220, R220, -INF , !P1 ;  /* 0xff800000dcdc7808 */ /* 0x000fe20004800000 */
[----:B------:R4:W1:Y:S01]  /*e240*/  I2F R34, R43 ;  /* 0x0000002b00227306 */ /* 0x0008620000201400 */
[C---:B------:R-:W-:Y:S02]  /*e250*/  ISETP.GE.AND P3, PT, R43.reuse, R2, PT ;  /* 0x000000022b00720c */ /* 0x040fe40003f66270 */
[----:B------:R-:W-:Y:S02]  /*e260*/  ISETP.GE.AND P1, PT, R43, R0, PT ;  /* 0x000000002b00720c */ /* 0x000fe40003f26270 */
[C---:B------:R-:W-:Y:S02]  /*e270*/  IADD3 R41, R57.reuse, 0xe9, RZ ;  /* 0x000000e939297810 */ /* 0x040fe40007ffe0ff */
[----:B------:R-:W-:Y:S01]  /*e280*/  IADD3 R31, R57, 0xf0, RZ ;  /* 0x000000f0391f7810 */ /* 0x000fe20007ffe0ff */
[----:B------:R-:W1:Y:S01]  /*e290*/  I2F R33, R39 ;  /* 0x0000002700217306 */ /* 0x000e620000201400 */
[----:B--2---:R-:W-:Y:S01]  /*e2a0*/  FFMA.FTZ R162, R37, UR4, R24 ;  /* 0x0000000425a27c23 */ /* 0x004fe20008010018 */
[----:B------:R-:W-:-:S02]  /*e2b0*/  FSEL R44, R35, -INF , !P6 ;  /* 0xff800000232c7808 */ /* 0x000fc40007000000 */
[-C--:B------:R-:W-:Y:S01]  /*e2c0*/  ISETP.GE.AND P6, PT, R41, R2.reuse, PT ;  /* 0x000000022900720c */ /* 0x080fe20003fc6270 */
[C---:B---3--:R-:W-:Y:S01]  /*e2d0*/  HMMA.16816.F32 R20, R12.reuse, R16, R20 ;  /* 0x000000100c14723c */ /* 0x048fe20000001814 */
[----:B------:R-:W-:Y:S01]  /*e2e0*/  FSEL R162, R162, -INF , !P5 ;  /* 0xff800000a2a27808 */ /* 0x000fe20006800000 */
[----:B----4-:R-:W-:Y:S01]  /*e2f0*/  FFMA.FTZ R43, R37, UR4, R26 ;  /* 0x00000004252b7c23 */ /* 0x010fe2000801001a */
[----:B------:R-:W2:Y:S01]  /*e300*/  I2F R24, R41 ;  /* 0x0000002900187306 */ /* 0x000ea20000201400 */
[C---:B-1----:R-:W-:Y:S01]  /*e310*/  FFMA.FTZ R138, R34.reuse, UR4, R25 ;  /* 0x00000004228a7c23 */ /* 0x042fe20008010019 */
[----:B------:R-:W-:Y:S01]  /*e320*/  SHF.R.S32.HI R25, RZ, 0x1f, R32 ;  /* 0x0000001fff197819 */ /* 0x000fe20000011420 */
[----:B------:R-:W-:Y:S01]  /*e330*/  FFMA.FTZ R42, R34, UR4, R27 ;  /* 0x00000004222a7c23 */ /* 0x000fe2000801001b */
[----:B------:R-:W-:Y:S01]  /*e340*/  FSEL R43, R43, -INF , !P4 ;  /* 0xff8000002b2b7808 */ /* 0x000fe20006000000 */
[----:B------:R-:W-:Y:S01]  /*e350*/  HMMA.16816.F32 R8, R12, R18, R8 ;  /* 0x000000120c08723c */ /* 0x000fe20000001808 */
[----:B------:R-:W-:Y:S01]  /*e360*/  ISETP.GE.AND P4, PT, R31, R2, PT ;  /* 0x000000021f00720c */ /* 0x000fe20003f86270 */
[----:B------:R-:W-:Y:S01]  /*e370*/  FFMA.FTZ R4, R33, UR4, R4 ;  /* 0x0000000421047c23 */ /* 0x000fe20008010004 */
[----:B------:R-:W1:Y:S01]  /*e380*/  I2F R29, R31 ;  /* 0x0000001f001d7306 */ /* 0x000e620000201400 */
[----:B------:R-:W-:Y:S01]  /*e390*/  IADD3 R27, R57, 0xf1, RZ ;  /* 0x000000f1391b7810 */ /* 0x000fe20007ffe0ff */
[----:B------:R-:W-:Y:S01]  /*e3a0*/  FFMA.FTZ R6, R33, UR4, R6 ;  /* 0x0000000421067c23 */ /* 0x000fe20008010006 */
[----:B------:R-:W-:-:S02]  /*e3b0*/  P2R R30, PR, RZ, 0x10 ;  /* 0x00000010ff1e7803 */ /* 0x000fc40000000000 */
[----:B------:R-:W-:Y:S02]  /*e3c0*/  FSEL R138, R138, -INF , !P3 ;  /* 0xff8000008a8a7808 */ /* 0x000fe40005800000 */
[----:B------:R-:W-:Y:S01]  /*e3d0*/  ISETP.NE.AND P3, PT, R30, RZ, PT ;  /* 0x000000ff1e00720c */ /* 0x000fe20003f65270 */
[----:B------:R-:W3:Y:S01]  /*e3e0*/  I2F R16, R27 ;  /* 0x0000001b00107306 */ /* 0x000ee20000201400 */
[----:B------:R-:W-:Y:S01]  /*e3f0*/  ISETP.GE.AND P5, PT, R41, R0, PT ;  /* 0x000000002900720c */ /* 0x000fe20003fa6270 */
[C---:B--2---:R-:W-:Y:S01]  /*e400*/  FFMA.FTZ R5, R24.reuse, UR4, R5 ;  /* 0x0000000418057c23 */ /* 0x044fe20008010005 */
[----:B------:R-:W-:Y:S01]  /*e410*/  LEA.HI R30, R25, R32, RZ, 0x4 ;  /* 0x00000020191e7211 */ /* 0x000fe200078f20ff */
[----:B------:R-:W-:Y:S01]  /*e420*/  FFMA.FTZ R7, R24, UR4, R7 ;  /* 0x0000000418077c23 */ /* 0x000fe20008010007 */
[----:B------:R-:W-:Y:S02]  /*e430*/  FSEL R45, R45, -INF , !P2 ;  /* 0xff8000002d2d7808 */ /* 0x000fe40005000000 */
[----:B------:R-:W-:Y:S01]  /*e440*/  ISETP.GE.AND P2, PT, R39, R2, PT ;  /* 0x000000022700720c */ /* 0x000fe20003f46270 */
[C---:B-1----:R-:W-:Y:S01]  /*e450*/  FFMA.FTZ R22, R29.reuse, UR4, R22 ;  /* 0x000000041d167c23 */ /* 0x042fe20008010016 */
[----:B------:R-:W-:Y:S01]  /*e460*/  P2R R28, PR, RZ, 0x40 ;  /* 0x00000040ff1c7803 */ /* 0x000fe20000000000 */
[----:B------:R-:W-:Y:S01]  /*e470*/  FFMA.FTZ R20, R29, UR4, R20 ;  /* 0x000000041d147c23 */ /* 0x000fe20008010014 */
[----:B------:R-:W-:-:S02]  /*e480*/  P2R R26, PR, RZ, 0x20 ;  /* 0x00000020ff1a7803 */ /* 0x000fc40000000000 */
[----:B------:R-:W-:Y:S02]  /*e490*/  LOP3.LUT R35, R30, 0xfffffff0, RZ, 0xc0, !PT ;  /* 0xfffffff01e237812 */ /* 0x000fe400078ec0ff */
[----:B------:R-:W-:Y:S01]  /*e4a0*/  FSEL R42, R42, -INF , !P1 ;  /* 0xff8000002a2a7808 */ /* 0x000fe20004800000 */
[----:B---3--:R-:W-:Y:S01]  /*e4b0*/  FFMA.FTZ R21, R16, UR4, R21 ;  /* 0x0000000410157c23 */ /* 0x008fe20008010015 */
[----:B------:R-:W-:Y:S01]  /*e4c0*/  ISETP.NE.AND P1, PT, R28, RZ, PT ;  /* 0x000000ff1c00720c */ /* 0x000fe20003f25270 */
[----:B------:R-:W-:Y:S01]  /*e4d0*/  FFMA.FTZ R23, R16, UR4, R23 ;  /* 0x0000000410177c23 */ /* 0x000fe20008010017 */
[----:B------:R-:W-:Y:S01]  /*e4e0*/  FSEL R104, R4, -INF , !P2 ;  /* 0xff80000004687808 */ /* 0x000fe20005000000 */
[----:B------:R-:W-:Y:S01]  /*e4f0*/  BAR.SYNC.DEFER_BLOCKING 0x0 ;  /* 0x0000000000007b1d */ /* 0x000fe20000010000 */
[----:B------:R-:W-:Y:S01]  /*e500*/  ISETP.NE.AND P2, PT, R26, RZ, PT ;  /* 0x000000ff1a00720c */ /* 0x000fe20003f45270 */
[----:B------:R-:W-:Y:S01]  /*e510*/  IMAD.IADD R26, R32, 0x1, -R35 ;  /* 0x00000001201a7824 */ /* 0x000fe200078e0a23 */
[----:B------:R-:W-:-:S02]  /*e520*/  ISETP.GE.AND P4, PT, R27, R2, PT ;  /* 0x000000021b00720c */ /* 0x000fc40003f86270 */
[----:B------:R-:W-:Y:S02]  /*e530*/  FSEL R180, R180, -INF , !P0 ;  /* 0xff800000b4b47808 */ /* 0x000fe40004000000 */
[-C--:B------:R-:W-:Y:S02]  /*e540*/  ISETP.GE.AND P0, PT, R39, R0.reuse, PT ;  /* 0x000000002700720c */ /* 0x080fe40003f06270 */
[----:B------:R-:W-:Y:S02]  /*e550*/  ISETP.GE.AND P6, PT, R31, R0, PT ;  /* 0x000000001f00720c */ /* 0x000fe40003fc6270 */
[----:B------:R-:W-:Y:S02]  /*e560*/  FSEL R88, R5, -INF , !P1 ;  /* 0xff80000005587808 */ /* 0x000fe40004800000 */
[C---:B------:R-:W-:Y:S02]  /*e570*/  IADD3 R31, R57.reuse, 0xf8, RZ ;  /* 0x000000f8391f7810 */ /* 0x040fe40007ffe0ff */
[----:B------:R-:W-:-:S02]  /*e580*/  IADD3 R5, R57, 0xf9, RZ ;  /* 0x000000f939057810 */ /* 0x000fc40007ffe0ff */
[----:B------:R-:W-:Y:S01]  /*e590*/  P2R R17, PR, RZ, 0x10 ;  /* 0x00000010ff117803 */ /* 0x000fe20000000000 */
[----:B------:R-:W1:Y:S01]  /*e5a0*/  I2F R13, R31 ;  /* 0x0000001f000d7306 */ /* 0x000e620000201400 */
[----:B------:R-:W-:Y:S02]  /*e5b0*/  SHF.R.S32.HI R15, RZ, 0x1f, R26 ;  /* 0x0000001fff0f7819 */ /* 0x000fe4000001141a */
[----:B------:R-:W-:Y:S02]  /*e5c0*/  FSEL R41, R6, -INF , !P0 ;  /* 0xff80000006297808 */ /* 0x000fe40004000000 */
[----:B------:R-:W-:Y:S02]  /*e5d0*/  FSEL R39, R22, -INF , !P6 ;  /* 0xff80000016277808 */ /* 0x000fe40007000000 */
[----:B------:R-:W-:Y:S01]  /*e5e0*/  ISETP.NE.AND P6, PT, R17, RZ, PT ;  /* 0x000000ff1100720c */ /* 0x000fe20003fc5270 */
[----:B------:R-:W2:Y:S01]  /*e5f0*/  I2F R6, R5 ;  /* 0x0000000500067306 */ /* 0x000ea20000201400 */
[----:B------:R-:W-:-:S02]  /*e600*/  LEA.HI R12, R15, R26, RZ, 0x3 ;  /* 0x0000001a0f0c7211 */ /* 0x000fc400078f18ff */
[----:B------:R-:W-:Y:S02]  /*e610*/  LEA.HI R4, R26, R26, RZ, 0x1 ;  /* 0x0000001a1a047211 */ /* 0x000fe400078f08ff */
[----:B------:R-:W-:Y:S01]  /*e620*/  FSEL R48, R21, -INF , !P6 ;  /* 0xff80000015307808 */ /* 0x000fe20007000000 */
[----:B------:R-:W-:Y:S01]  /*e630*/  IMAD.SHL.U32 R12, R12, 0x20, RZ ;  /* 0x000000200c0c7824 */ /* 0x000fe200078e00ff */
[----:B------:R-:W-:Y:S01]  /*e640*/  PLOP3.LUT P6, PT, PT, PT, UP0, 0x80, 0x0 ;  /* 0x000000000000781c */ /* 0x000fe20003fcf008 */
[C---:B-1----:R-:W-:Y:S01]  /*e650*/  FFMA.FTZ R8, R13.reuse, UR4, R8 ;  /* 0x000000040d087c23 */ /* 0x042fe20008010008 */
[----:B------:R-:W-:Y:S01]  /*e660*/  LOP3.LUT R15, R4, 0x7fffffe, RZ, 0xc0, !PT ;  /* 0x07fffffe040f7812 */ /* 0x000fe200078ec0ff */
[----:B------:R-:W-:Y:S01]  /*e670*/  FFMA.FTZ R10, R13, UR4, R10 ;  /* 0x000000040d0a7c23 */ /* 0x000fe2000801000a */
[----:B------:R-:W-:Y:S02]  /*e680*/  LOP3.LUT R12, R12, 0xffffff00, RZ, 0xc0, !PT ;  /* 0xffffff000c0c7812 */ /* 0x000fe400078ec0ff */
[----:B------:R-:W-:Y:S01]  /*e690*/  FSEL R82, R20, -INF , !P3 ;  /* 0xff80000014527808 */ /* 0x000fe20005800000 */
[----:B------:R-:W-:Y:S01]  /*e6a0*/  IMAD.IADD R15, R26, 0x1, -R15 ;  /* 0x000000011a0f7824 */ /* 0x000fe200078e0a0f */
[C---:B------:R-:W-:Y:S01]  /*e6b0*/  ISETP.GE.AND P3, PT, R5.reuse, R2, PT ;  /* 0x000000020500720c */ /* 0x040fe20003f66270 */
[C---:B--2---:R-:W-:Y:S01]  /*e6c0*/  FFMA.FTZ R9, R6.reuse, UR4, R9 ;  /* 0x0000000406097c23 */ /* 0x044fe20008010009 */
[-C--:B------:R-:W-:Y:S01]  /*e6d0*/  ISETP.GE.AND P0, PT, R5, R0.reuse, PT ;  /* 0x000000000500720c */ /* 0x080fe20003f06270 */
[----:B------:R-:W-:Y:S01]  /*e6e0*/  FFMA.FTZ R5, R3, UR4, R50 ;  /* 0x0000000403057c23 */ /* 0x000fe20008010032 */
[----:B------:R-:W-:Y:S01]  /*e6f0*/  FSEL R40, R7, -INF , !P2 ;  /* 0xff80000007287808 */ /* 0x000fe20005000000 */
[----:B------:R-:W-:Y:S01]  /*e700*/  FFMA.FTZ R11, R6, UR4, R11 ;  /* 0x00000004060b7c23 */ /* 0x000fe2000801000b */
[----:B------:R-:W-:Y:S01]  /*e710*/  ISETP.GE.AND P5, PT, R27, R0, PT ;  /* 0x000000001b00720c */ /* 0x000fe20003fa6270 */
[----:B------:R-:W-:Y:S01]  /*e720*/  IMAD R12, R15, 0x20, R12 ;  /* 0x000000200f0c7824 */ /* 0x000fe200078e020c */
[----:B------:R-:W-:-:S02]  /*e730*/  ISETP.GE.AND P4, PT, R31, R2, PT ;  /* 0x000000021f00720c */ /* 0x000fc40003f86270 */
[-C--:B------:R-:W-:Y:S01]  /*e740*/  ISETP.GE.AND P1, PT, R31, R0.reuse, PT ;  /* 0x000000001f00720c */ /* 0x080fe20003f26270 */
[----:B------:R-:W-:Y:S01]  /*e750*/  IMAD.IADD R235, R53, 0x1, R12 ;  /* 0x0000000135eb7824 */ /* 0x000fe200078e020c */
[----:B------:R-:W-:Y:S02]  /*e760*/  ISETP.GE.AND P2, PT, R57, R0, PT ;  /* 0x000000003900720c */ /* 0x000fe40003f46270 */
[----:B------:R-:W-:Y:S02]  /*e770*/  IADD3 R3, R204, 0x3c00, RZ ;  /* 0x00003c00cc037810 */ /* 0x000fe40007ffe0ff */
[----:B------:R-:W-:Y:S02]  /*e780*/  FSEL R38, R23, -INF , !P5 ;  /* 0xff80000017267808 */ /* 0x000fe40006800000 */
[----:B------:R-:W-:Y:S02]  /*e790*/  FSEL R47, R8, -INF , !P4 ;  /* 0xff800000082f7808 */ /* 0x000fe40006000000 */
[----:B------:R-:W-:-:S02]  /*e7a0*/  FSEL R37, R10, -INF , !P1 ;  /* 0xff8000000a257808 */ /* 0x000fc40004800000 */
[----:B------:R-:W-:Y:S02]  /*e7b0*/  FSEL R5, R5, -INF , !P2 ;  /* 0xff80000005057808 */ /* 0x000fe40005000000 */
[----:B------:R-:W-:Y:S02]  /*e7c0*/  FSEL R46, R9, -INF , !P3 ;  /* 0xff800000092e7808 */ /* 0x000fe40005800000 */
        /* <DEDUP_REMOVED lines=64> */
.L_x_2694:
[----:B------:R-:W-:-:S05]  /*ebd0*/  IMAD.MOV.U32 R7, RZ, RZ, c[0x0][0x198] ;  /* 0x00006600ff077624 */ /* 0x000fca00078e00ff */
[----:B------:R-:W-:-:S04]  /*ebe0*/  LEA R7, -R7, RZ, 0x8 ;  /* 0x000000ff07077211 */ /* 0x000fc800078e41ff */
[----:B------:R-:W-:Y:S02]  /*ebf0*/  SHF.R.S32.HI R6, RZ, 0x1f, R7 ;  /* 0x0000001fff067819 */ /* 0x000fe40000011407 */
.L_x_2695:
[----:B------:R-:W-:Y:S01]  /*ec00*/  LEA.HI R8, R25, R32, RZ, 0x2 ;  /* 0x0000002019087211 */ /* 0x000fe200078f10ff */
[----:B------:R-:W-:Y:S01]  /*ec10*/  ULDC.64 UR6, c[0x0][0x198] ;  /* 0x0000660000067ab9 */ /* 0x000fe20000000a00 */
[----:B------:R-:W-:Y:S01]  /*ec20*/  ISETP.GE.AND P0, PT, R188, c[0x0][0x220], PT ;  /* 0x00008800bc007a0c */ /* 0x000fe20003f06270 */
[----:B------:R-:W-:Y:S01]  /*ec30*/  USHF.L.U32 UR15, UR6, 0x5, URZ ;  /* 0x00000005060f7899 */ /* 0x000fe2000800063f */
[----:B------:R-:W-:Y:S01]  /*ec40*/  SHF.R.S32.HI R8, RZ, 0x2, R8 ;  /* 0x00000002ff087819 */ /* 0x000fe20000011408 */
[----:B------:R-:W-:Y:S01]  /*ec50*/  UMOV UR14, 0x5 ;  /* 0x00000005000e7882 */ /* 0x000fe20000000000 */
[----:B------:R-:W-:Y:S01]  /*ec60*/  BSSY B0, `(.L_x_2696) ;  /* 0x000006b000007945 */ /* 0x000fe20003800000 */
[----:B------:R-:W-:Y:S01]  /*ec70*/  USHF.L.U64.HI UR7, UR6, UR14, UR7 ;  /* 0x0000000e06077299 */ /* 0x000fe20008010207 */
[----:B------:R-:W-:-:S05]  /*ec80*/  SHF.R.S32.HI R23, RZ, 0x1f, R8 ;  /* 0x0000001fff177819 */ /* 0x000fca0000011408 */
[----:B------:R-:W-:Y:S02]  /*ec90*/  IMAD R23, R23, c[0x0][0x198], RZ ;  /* 0x0000660017177a24 */ /* 0x000fe400078e02ff */
[C---:B------:R-:W-:Y:S01]  /*eca0*/  @!P0 LEA R10, P1, R7.reuse, R232, 0x1 ;  /* 0x000000e8070a8211 */ /* 0x040fe200078208ff */
[----:B------:R-:W-:Y:S01]  /*ecb0*/  @!P0 IMAD.MOV.U32 R15, RZ, RZ, c[0x0][0x198] ;  /* 0x00006600ff0f8624 */ /* 0x000fe200078e00ff */
[C---:B------:R-:W-:Y:S01]  /*ecc0*/  @!P0 IADD3 R12, P5, P4, R7.reuse, UR15, R132 ;  /* 0x0000000f070c8c10 */ /* 0x040fe2000fcbe084 */
[----:B------:R-:W-:Y:S01]  /*ecd0*/  IMAD R23, R8, c[0x0][0x19c], R23 ;  /* 0x0000670008177a24 */ /* 0x000fe200078e0217 */
[----:B------:R-:W-:Y:S01]  /*ece0*/  @!P0 LEA.HI.X R11, R7, R233, R6, 0x1, P1 ;  /* 0x000000e9070b8211 */ /* 0x000fe200008f0c06 */
[----:B------:R-:W-:Y:S01]  /*ecf0*/  @!P0 IMAD.MOV.U32 R13, RZ, RZ, c[0x0][0x198] ;  /* 0x00006600ff0d8624 */ /* 0x000fe200078e00ff */
[----:B------:R1:W-:Y:S01]  /*ed00*/  @P0 STS [R212+0x1000], RZ ;  /* 0x001000ffd4000388 */ /* 0x0003e20000000800 */
[----:B------:R-:W-:Y:S01]  /*ed10*/  IMAD.IADD R23, R133, 0x1, R23 ;  /* 0x0000000185177824 */ /* 0x000fe200078e0217 */
[C---:B------:R-:W-:Y:S01]  /*ed20*/  @!P0 LEA R8, P2, R15.reuse, R132, 0x6 ;  /* 0x000000840f088211 */ /* 0x040fe200078430ff */
[----:B------:R-:W-:Y:S01]  /*ed30*/  @!P0 IMAD.MOV.U32 R9, RZ, RZ, c[0x0][0x19c] ;  /* 0x00006700ff098624 */ /* 0x000fe200078e00ff */
[----:B------:R1:W-:Y:S01]  /*ed40*/  @P0 STS [R212+0x1004], RZ ;  /* 0x001004ffd4000388 */ /* 0x0003e20000000800 */
[----:B------:R-:W-:Y:S01]  /*ed50*/  @!P0 IMAD.MOV.U32 R17, RZ, RZ, c[0x0][0x19c] ;  /* 0x00006700ff118624 */ /* 0x000fe200078e00ff */
[----:B------:R-:W-:Y:S01]  /*ed60*/  @!P0 LEA R28, P3, R12, c[0x0][0x168], 0x1 ;  /* 0x00005a000c1c8a11 */ /* 0x000fe200078608ff */
[----:B------:R-:W-:Y:S01]  /*ed70*/  @!P0 IMAD.MOV.U32 R20, RZ, RZ, c[0x0][0x198] ;  /* 0x00006600ff148624 */ /* 0x000fe200078e00ff */
[----:B------:R1:W-:Y:S01]  /*ed80*/  @P0 STS.64 [R212+0x1008], RZ ;  /* 0x001008ffd4000388 */ /* 0x0003e20000000a00 */
[----:B------:R-:W-:Y:S01]  /*ed90*/  @!P0 LEA.HI.X R9, R15, R23, R9, 0x6, P2 ;  /* 0x000000170f098211 */ /* 0x000fe200010f3409 */
[----:B------:R-:W-:Y:S01]  /*eda0*/  @!P0 IMAD.MOV.U32 R18, RZ, RZ, c[0x0][0x198] ;  /* 0x00006600ff128624 */ /* 0x000fe200078e00ff */
[----:B------:R-:W-:Y:S01]  /*edb0*/  @!P0 IADD3 R15, P2, R7, R8, RZ ;  /* 0x00000008070f8210 */ /* 0x000fe20007f5e0ff */
[----:B------:R-:W-:Y:S01]  /*edc0*/  @!PT LDS RZ, [RZ] ;  /* 0x00000000fffff984 */ /* 0x000fe20000000800 */
[----:B------:R-:W-:Y:S01]  /*edd0*/  @!PT LDS RZ, [RZ] ;  /* 0x00000000fffff984 */ /* 0x000fe20000000800 */
[----:B------:R-:W-:Y:S01]  /*ede0*/  @!PT LDS RZ, [RZ] ;  /* 0x00000000fffff984 */ /* 0x000fe20000000800 */
[----:B------:R2:W-:Y:S01]  /*edf0*/  @!P0 LDGSTS.E.BYPASS.LTC128B.128 [R212+0x1000], [R10.64] ;  /* 0x010000000ad48fae */ /* 0x0005e2000b901d4a */
[----:B------:R-:W-:-:S02]  /*ee00*/  @!P0 IMAD.MOV.U32 R25, RZ, RZ, c[0x0][0x198] ;  /* 0x00006600ff198624 */ /* 0x000fc400078e00ff */
[----:B------:R-:W-:Y:S01]  /*ee10*/  @!P0 IMAD.MOV.U32 R22, RZ, RZ, R132 ;  /* 0x000000ffff168224 */ /* 0x000fe200078e0084 */
[----:B------:R1:W-:Y:S01]  /*ee20*/  @P0 STS.128 [R212+0x1800], RZ ;  /* 0x001800ffd4000388 */ /* 0x0003e20000000c00 */
[----:B------:R-:W-:Y:S02]  /*ee30*/  @!P0 IMAD.X R8, R6, 0x1, R9, P2 ;  /* 0x0000000106088824 */ /* 0x000fe400010e0609 */
[----:B------:R-:W-:-:S04]  /*ee40*/  @!P0 IMAD.WIDE.U32 R24, R25, 0x60, R22 ;  /* 0x0000006019188825 */ /* 0x000fc800078e0016 */
[----:B------:R-:W-:-:S04]  /*ee50*/  @!P0 IMAD.MOV.U32 R9, RZ, RZ, c[0x0][0x19c] ;  /* 0x00006700ff098624 */ /* 0x000fc800078e00ff */
[----:B------:R-:W-:Y:S01]  /*ee60*/  @!P0 IMAD R9, R9, 0xc0, RZ ;  /* 0x000000c009098824 */ /* 0x000fe200078e02ff */
[C---:B--2---:R-:W-:Y:S02]  /*ee70*/  @!P0 LEA R10, P1, R13.reuse, R132, 0x7 ;  /* 0x000000840d0a8211 */ /* 0x044fe400078238ff */
[----:B------:R-:W-:Y:S02]  /*ee80*/  @!P0 IADD3.X R11, R6, UR7, R23, P5, P4 ;  /* 0x00000007060b8c10 */ /* 0x000fe4000afe8417 */
[----:B------:R-:W-:Y:S01]  /*ee90*/  @!P0 LEA.HI.X R17, R13, R23, R17, 0x7, P1 ;  /* 0x000000170d118211 */ /* 0x000fe200008f3c11 */
[----:B------:R-:W-:Y:S01]  /*eea0*/  @!P0 IMAD.MOV.U32 R13, RZ, RZ, R23 ;  /* 0x000000ffff0d8224 */ /* 0x000fe200078e0017 */
[----:B------:R-:W-:Y:S01]  /*eeb0*/  @!P0 LEA.HI.X R29, R12, c[0x0][0x16c], R11, 0x1, P3 ;  /* 0x00005b000c1d8a11 */ /* 0x000fe200018f0c0b */
[----:B------:R-:W-:Y:S01]  /*eec0*/  @!P0 IMAD.MOV.U32 R12, RZ, RZ, R132 ;  /* 0x000000ffff0c8224 */ /* 0x000fe200078e0084 */
[----:B------:R-:W-:Y:S01]  /*eed0*/  @!P0 LEA R26, P1, R15, c[0x0][0x168], 0x1 ;  /* 0x00005a000f1a8a11 */ /* 0x000fe200078208ff */
[----:B------:R-:W-:-:S02]  /*eee0*/  @!P0 IMAD.MOV.U32 R11, RZ, RZ, c[0x0][0x19c] ;  /* 0x00006700ff0b8624 */ /* 0x000fc400078e00ff */
[----:B------:R-:W-:Y:S01]  /*eef0*/  @!P0 IMAD.WIDE.U32 R20, R20, 0xa0, R12 ;  /* 0x000000a014148825 */ /* 0x000fe200078e000c */
[----:B------:R-:W-:Y:S01]  /*ef00*/  @!P0 LEA.HI.X R27, R15, c[0x0][0x16c], R8, 0x1, P1 ;  /* 0x00005b000f1b8a11 */ /* 0x000fe200008f0c08 */
[----:B------:R-:W-:Y:S01]  /*ef10*/  @!PT LDS RZ, [RZ] ;  /* 0x00000000fffff984 */ /* 0x000fe20000000800 */
[----:B------:R-:W-:Y:S01]  /*ef20*/  @!PT LDS RZ, [RZ] ;  /* 0x00000000fffff984 */ /* 0x000fe20000000800 */
[----:B------:R-:W-:Y:S01]  /*ef30*/  @!PT LDS RZ, [RZ] ;  /* 0x00000000fffff984 */ /* 0x000fe20000000800 */
[----:B------:R1:W-:Y:S01]  /*ef40*/  @!P0 LDGSTS.E.BYPASS.LTC128B.128 [R212+0x1800], [R28.64] ;  /* 0x018000001cd48fae */ /* 0x0003e2000b901d4a */
[C---:B------:R-:W-:Y:S01]  /*ef50*/  @!P0 IADD3 R15, P1, R7.reuse, R10, RZ ;  /* 0x0000000a070f8210 */ /* 0x040fe20007f3e0ff */
[----:B------:R-:W-:Y:S01]  /*ef60*/  @!P0 IMAD.WIDE.U32 R18, R18, 0xc0, R12 ;  /* 0x000000c012128825 */ /* 0x000fe200078e000c */
[C---:B------:R-:W-:Y:S01]  /*ef70*/  @!P0 IADD3 R8, P3, R7.reuse, R24, RZ ;  /* 0x0000001807088210 */ /* 0x040fe20007f7e0ff */
[----:B------:R1:W-:Y:S01]  /*ef80*/  @P0 STS.128 [R212+0x2000], RZ ;  /* 0x002000ffd4000388 */ /* 0x0003e20000000c00 */
[----:B------:R-:W-:Y:S01]  /*ef90*/  @!P0 IADD3 R12, P2, R7, R20, RZ ;  /* 0x00000014070c8210 */ /* 0x000fe20007f5e0ff */
[----:B------:R-:W-:Y:S01]  /*efa0*/  @!P0 IMAD.MOV.U32 R13, RZ, RZ, c[0x0][0x19c] ;  /* 0x00006700ff0d8624 */ /* 0x000fe200078e00ff */
[----:B------:R-:W-:Y:S01]  /*efb0*/  @!P0 LEA R16, P4, R15, c[0x0][0x168], 0x1 ;  /* 0x00005a000f108a11 */ /* 0x000fe200078808ff */
[----:B------:R-:W-:Y:S01]  /*efc0*/  @!P0 IMAD R11, R11, 0xa0, RZ ;  /* 0x000000a00b0b8824 */ /* 0x000fe200078e02ff */
[----:B------:R-:W-:Y:S01]  /*efd0*/  @!PT LDS RZ, [RZ] ;  /* 0x00000000fffff984 */ /* 0x000fe20000000800 */
[----:B------:R-:W-:Y:S01]  /*efe0*/  @!PT LDS RZ, [RZ] ;  /* 0x00000000fffff984 */ /* 0x000fe20000000800 */
[----:B------:R-:W-:Y:S01]  /*eff0*/  @!PT LDS RZ, [RZ] ;  /* 0x00000000fffff984 */ /* 0x000fe20000000800 */
[----:B------:R1:W-:Y:S01]  /*f000*/  @!P0 LDGSTS.E.BYPASS.LTC128B.128 [R212+0x2000], [R26.64] ;  /* 0x020000001ad48fae */ /* 0x0003e2000b901d4a */
[----:B------:R-:W-:-:S02]  /*f010*/  @!P0 IMAD R13, R13, 0x60, RZ ;  /* 0x000000600d0d8824 */ /* 0x000fc400078e02ff */
[C---:B------:R-:W-:Y:S01]  /*f020*/  @!P0 IMAD.X R10, R6.reuse, 0x1, R17, P1 ;  /* 0x00000001060a8824 */ /* 0x040fe200008e0611 */
[----:B------:R-:W-:Y:S01]  /*f030*/  @!P0 IADD3 R14, P1, R7, R18, RZ ;  /* 0x00000012070e8210 */ /* 0x000fe20007f3e0ff */
[----:B------:R1:W-:Y:S01]  /*f040*/  @P0 STS.128 [R212+0x2800], RZ ;  /* 0x002800ffd4000388 */ /* 0x0003e20000000c00 */
[----:B------:R-:W-:Y:S02]  /*f050*/  @!P0 IADD3.X R13, R6, R25, R13, P3, !PT ;  /* 0x00000019060d8210 */ /* 0x000fe40001ffe40d */
[----:B------:R-:W-:Y:S02]  /*f060*/  @!P0 LEA R20, P3, R8, c[0x0][0x168], 0x1 ;  /* 0x00005a0008148a11 */ /* 0x000fe400078608ff */
[----:B------:R-:W-:Y:S02]  /*f070*/  @!P0 IADD3.X R11, R6, R21, R11, P2, !PT ;  /* 0x00000015060b8210 */ /* 0x000fe400017fe40b */
[----:B------:R-:W-:Y:S02]  /*f080*/  @!P0 LEA R18, P2, R12, c[0x0][0x168], 0x1 ;  /* 0x00005a000c128a11 */ /* 0x000fe400078408ff */
[----:B------:R-:W-:-:S02]  /*f090*/  @!P0 LEA.HI.X R21, R8, c[0x0][0x16c], R13, 0x1, P3 ;  /* 0x00005b0008158a11 */ /* 0x000fc400018f0c0d */
        /* <DEDUP_REMOVED lines=39> */
.L_x_2697:
[----:B------:R-:W-:Y:S05]  /*f310*/  BSYNC B0 ;  /* 0x0000000000007941 */ /* 0x000fea0003800000 */
.L_x_2696:
[----:B------:R-:W0:Y:S01]  /*f320*/  LDGDEPBAR ;  /* 0x00000000000079af */ /* 0x000e220000000000 */
[----:B------:R-:W-:-:S04]  /*f330*/  LEA R232, P0, R7, R232, 0x1 ;  /* 0x000000e807e87211 */ /* 0x000fc800078008ff */
[----:B------:R-:W-:Y:S02]  /*f340*/  LEA.HI.X R233, R7, R233, R6, 0x1, P0 ;  /* 0x000000e907e97211 */ /* 0x000fe400000f0c06 */
.L_x_2693:
[----:B------:R-:W-:Y:S02]  /*f350*/  FMNMX.FTZ R7, R69, R128, !PT ;  /* 0x0000008045077209 */ /* 0x000fe40007810000 */
[----:B------:R-:W-:Y:S02]  /*f360*/  SHF.L.U32 R235, R235, 0x1, RZ ;  /* 0x00000001ebeb7819 */ /* 0x000fe400000006ff */
[----:B------:R-:W-:Y:S02]  /*f370*/  FMNMX.FTZ R7, R118, R7, !PT ;  /* 0x0000000776077209 */ /* 0x000fe40007810000 */
[----:B------:R-:W-:Y:S01]  /*f380*/  MOV R8, 0x10 ;  /* 0x0000001000087802 */ /* 0x000fe20000000f00 */
        /* <DEDUP_REMOVED lines=227> */
[----:B-1----:R-:W-:-:S02]  /*101c0*/  FMNMX.FTZ R6, R7, R6, !PT ;  /* 0x0000000607067209 */ /* 0x002fc40007810000 */
[----:B------:R-:W-:-:S05]  /*101d0*/  SHF.R.S32.HI R7, RZ, 0x1f, R4 ;  /* 0x0000001fff077819 */ /* 0x000fca0000011404 */
[----:B------:R-:W-:Y:S01]  /*101e0*/  MUFU.EX2 R66, R66 ;  /* 0x0000004200427308 */ /* 0x000fe20000000800 */
[----:B------:R-:W1:Y:S07]  /*101f0*/  SHFL.BFLY PT, R133, R6, 0x1, 0x1f ;  /* 0x0c201f0006857f89 */ /* 0x000e6e00000e0000 */
[----:B------:R-:W-:Y:S08]  /*10200*/  MUFU.EX2 R65, R65 ;  /* 0x0000004100417308 */ /* 0x000ff00000000800 */
[----:B------:R-:W-:Y:S08]  /*10210*/  MUFU.EX2 R64, R64 ;  /* 0x0000004000407308 */ /* 0x000ff00000000800 */
[----:B------:R-:W-:Y:S01]  /*10220*/  MUFU.EX2 R63, R63 ;  /* 0x0000003f003f7308 */ /* 0x000fe20000000800 */
[----:B-1----:R-:W-:-:S02]  /*10230*/  FMNMX.FTZ R133, R6, R133, !PT ;  /* 0x0000008506857209 */ /* 0x002fc40007810000 */
[----:B------:R-:W-:Y:S02]  /*10240*/  SHF.R.S32.HI R6, RZ, 0x1, R4 ;  /* 0x00000001ff067819 */ /* 0x000fe40000011404 */
[C---:B------:R-:W-:Y:S01]  /*10250*/  FSETP.NEU.FTZ.AND P0, PT, R133.reuse, -INF , PT ;  /* 0xff8000008500780b */ /* 0x040fe20003f1d000 */
[----:B------:R-:W-:Y:S01]  /*10260*/  FMUL.FTZ R49, R133, c[0x0][0x23c] ;  /* 0x00008f0085317a20 */ /* 0x000fe20000410000 */
[----:B------:R-:W-:Y:S01]  /*10270*/  LEA.HI R7, R7, R6, RZ, 0x2 ;  /* 0x0000000607077211 */ /* 0x000fe200078f10ff */
[----:B------:R-:W-:Y:S03]  /*10280*/  MUFU.EX2 R62, R62 ;  /* 0x0000003e003e7308 */ /* 0x000fe60000000800 */
[----:B------:R-:W-:Y:S02]  /*10290*/  LOP3.LUT R7, R7, 0xfffffffc, RZ, 0xc0, !PT ;  /* 0xfffffffc07077812 */ /* 0x000fe400078ec0ff */
[----:B------:R-:W-:-:S02]  /*102a0*/  FSEL R49, R49, RZ, P0 ;  /* 0x000000ff31317208 */ /* 0x000fc40000000000 */
[----:B------:R-:W-:Y:S01]  /*102b0*/  IADD3 R7, R6, -R7, RZ ;  /* 0x8000000706077210 */ /* 0x000fe20007ffe0ff */
[----:B------:R-:W-:Y:S02]  /*102c0*/  MUFU.EX2 R61, R61 ;  /* 0x0000003d003d7308 */ /* 0x000fe40000000800 */
[--C-:B------:R-:W-:Y:S01]  /*102d0*/  FFMA.FTZ R146, R5, c[0x0][0x23c], -R49.reuse ;  /* 0x00008f0005927a23 */ /* 0x100fe20000010831 */
[----:B------:R-:W-:Y:S01]  /*102e0*/  LOP3.LUT P0, RZ, R7, 0x2, RZ, 0xc0, !PT ;  /* 0x0000000207ff7812 */ /* 0x000fe2000780c0ff */
[--C-:B------:R-:W-:Y:S01]  /*102f0*/  FFMA.FTZ R117, R234, c[0x0][0x23c], -R49.reuse ;  /* 0x00008f00ea757a23 */ /* 0x100fe20000010831 */
[----:B------:R-:W1:Y:S01]  /*10300*/  LDSM.16.MT88.4 R4, [R235+0x5000] ;  /* 0x00500000eb04783b */ /* 0x000e620000004200 */
[--C-:B------:R-:W-:Y:S01]  /*10310*/  FFMA.FTZ R140, R140, c[0x0][0x23c], -R49.reuse ;  /* 0x00008f008c8c7a23 */ /* 0x100fe20000010831 */
[----:B------:R-:W-:Y:S01]  /*10320*/  SEL R234, R8, 0xfffffff0, !P0 ;  /* 0xfffffff008ea7807 */ /* 0x000fe20004000000 */
[--C-:B------:R-:W-:Y:S01]  /*10330*/  FFMA.FTZ R109, R103, c[0x0][0x23c], -R49.reuse ;  /* 0x00008f00676d7a23 */ /* 0x100fe20000010831 */
[----:B------:R-:W-:Y:S01]  /*10340*/  MUFU.EX2 R146, R146 ;  /* 0x0000009200927308 */ /* 0x000fe20000000800 */
[--C-:B------:R-:W-:Y:S01]  /*10350*/  FFMA.FTZ R126, R126, c[0x0][0x23c], -R49.reuse ;  /* 0x00008f007e7e7a23 */ /* 0x100fe20000010831 */
[----:B------:R-:W-:Y:S01]  /*10360*/  LEA R234, R234, R235, 0x1 ;  /* 0x000000ebeaea7211 */ /* 0x000fe200078e08ff */
[----:B------:R-:W-:-:S02]  /*10370*/  FFMA.FTZ R105, R101, c[0x0][0x23c], -R49 ;  /* 0x00008f0065697a23 */ /* 0x000fc40000010831 */
[--C-:B------:R-:W-:Y:S02]  /*10380*/  FFMA.FTZ R99, R99, c[0x0][0x23c], -R49.reuse ;  /* 0x00008f0063637a23 */ /* 0x100fe40000010831 */
[----:B------:R-:W2:Y:S01]  /*10390*/  LDSM.16.MT88.4 R12, [R234+0x5000] ;  /* 0x00500000ea0c783b */ /* 0x000ea20000004200 */
[----:B------:R-:W3:Y:S01]  /*103a0*/  MUFU.EX2 R117, R117 ;  /* 0x0000007500757308 */ /* 0x000ee20000000800 */
[--C-:B------:R-:W-:Y:S02]  /*103b0*/  FFMA.FTZ R114, R114, c[0x0][0x23c], -R49.reuse ;  /* 0x00008f0072727a23 */ /* 0x100fe40000010831 */
[----:B------:R-:W4:Y:S01]  /*103c0*/  LDSM.16.MT88.4 R16, [R234+0x5400] ;  /* 0x00540000ea10783b */ /* 0x000f220000004200 */
[--C-:B------:R-:W-:Y:S02]  /*103d0*/  FFMA.FTZ R116, R116, c[0x0][0x23c], -R49.reuse ;  /* 0x00008f0074747a23 */ /* 0x100fe40000010831 */
[--C-:B------:R-:W-:Y:S02]  /*103e0*/  FFMA.FTZ R103, R95, c[0x0][0x23c], -R49.reuse ;  /* 0x00008f005f677a23 */ /* 0x100fe40000010831 */
[----:B------:R-:W-:Y:S01]  /*103f0*/  MUFU.EX2 R140, R140 ;  /* 0x0000008c008c7308 */ /* 0x000fe20000000800 */
[----:B------:R-:W-:-:S02]  /*10400*/  FFMA.FTZ R101, R85, c[0x0][0x23c], -R49 ;  /* 0x00008f0055657a23 */ /* 0x000fc40000010831 */
[----:B------:R-:W-:Y:S02]  /*10410*/  FFMA.FTZ R122, R122, c[0x0][0x23c], -R49 ;  /* 0x00008f007a7a7a23 */ /* 0x000fe40000010831 */
[----:B------:R-:W-:Y:S02]  /*10420*/  FFMA.FTZ R85, R113, c[0x0][0x23c], -R75 ;  /* 0x00008f0071557a23 */ /* 0x000fe4000001084b */
[--C-:B------:R-:W-:Y:S01]  /*10430*/  FFMA.FTZ R144, R144, c[0x0][0x23c], -R49.reuse ;  /* 0x00008f0090907a23 */ /* 0x100fe20000010831 */
[----:B------:R-:W5:Y:S01]  /*10440*/  MUFU.EX2 R109, R109 ;  /* 0x0000006d006d7308 */ /* 0x000f620000000800 */
[----:B---3--:R-:W-:Y:S01]  /*10450*/  F2FP.PACK_AB R21, R117, R146 ;  /* 0x000000927515723e */ /* 0x008fe200000000ff */
[--C-:B------:R-:W-:Y:S02]  /*10460*/  FFMA.FTZ R113, R252, c[0x0][0x23c], -R49.reuse ;  /* 0x00008f00fc717a23 */ /* 0x100fe40000010831 */
[--C-:B------:R-:W-:Y:S02]  /*10470*/  FFMA.FTZ R115, R250, c[0x0][0x23c], -R49.reuse ;  /* 0x00008f00fa737a23 */ /* 0x100fe40000010831 */
[----:B------:R-:W-:-:S02]  /*10480*/  FFMA.FTZ R142, R142, c[0x0][0x23c], -R49 ;  /* 0x00008f008e8e7a23 */ /* 0x000fc40000010831 */
[----:B------:R-:W-:Y:S01]  /*10490*/  MUFU.EX2 R126, R126 ;  /* 0x0000007e007e7308 */ /* 0x000fe20000000800 */
[----:B------:R-:W-:Y:S02]  /*104a0*/  FFMA.FTZ R95, R121, c[0x0][0x23c], -R75 ;  /* 0x00008f00795f7a23 */ /* 0x000fe4000001084b */
        /* <DEDUP_REMOVED lines=20> */
[C---:B--2---:R-:W-:Y:S01]  /*105f0*/  HMMA.16816.F32 R24, R20.reuse, R12, RZ ;  /* 0x0000000c1418723c */ /* 0x044fe200000018ff */
[--C-:B------:R-:W-:Y:S01]  /*10600*/  FFMA.FTZ R145, R224, c[0x0][0x23c], -R49.reuse ;  /* 0x00008f00e0917a23 */ /* 0x100fe20000010831 */
[----:B------:R-:W-:Y:S01]  /*10610*/  MUFU.EX2 R116, R116 ;  /* 0x0000007400747308 */ /* 0x000fe20000000800 */
[--C-:B------:R-:W-:Y:S01]  /*10620*/  FFMA.FTZ R222, R222, c[0x0][0x23c], -R49.reuse ;  /* 0x00008f00dede7a23 */ /* 0x100fe20000010831 */
[----:B------:R-:W-:Y:S01]  /*10630*/  LDSM.16.MT88.4 R224, [R235+0x8c00] ;  /* 0x008c0000ebe0783b */ /* 0x000fe20000004200 */
[--C-:B------:R-:W-:Y:S02]  /*10640*/  FFMA.FTZ R147, R218, c[0x0][0x23c], -R49.reuse ;  /* 0x00008f00da937a23 */ /* 0x100fe40000010831 */
[----:B------:R-:W-:Y:S01]  /*10650*/  F2FP.PACK_AB R12, R107, R128 ;  /* 0x000000806b0c723e */ /* 0x000fe200000000ff */
[----:B------:R-:W-:Y:S01]  /*10660*/  HMMA.16816.F32 R20, R20, R14, RZ ;  /* 0x0000000e1414723c */ /* 0x000fe200000018ff */
[----:B---3--:R-:W-:Y:S01]  /*10670*/  F2FP.PACK_AB R13, R105, R126 ;  /* 0x0000007e690d723e */ /* 0x008fe200000000ff */
        /* <DEDUP_REMOVED lines=19> */
[----:B------:R-:W-:Y:S02]  /*107b0*/  FFMA.FTZ R150, R150, c[0x0][0x23c], -R49 ;  /* 0x00008f0096967a23 */ /* 0x000fe40000010831 */
[----:B------:R-:W-:Y:S02]  /*107c0*/  FADD.FTZ R117, R146, R117 ;  /* 0x0000007592757221 */ /* 0x000fe40000010000 */
[----:B------:R-:W-:Y:S01]  /*107d0*/  FFMA.FTZ R120, R120, c[0x0][0x23c], -R49 ;  /* 0x00008f0078787a23 */ /* 0x000fe20000010831 */
[----:B----4-:R-:W-:Y:S01]  /*107e0*/  HMMA.16816.F32 R24, R12, R16, R24 ;  /* 0x000000100c18723c */ /* 0x010fe20000001818 */
[----:B------:R-:W-:Y:S01]  /*107f0*/  FADD.FTZ R140, R140, R117 ;  /* 0x000000758c8c7221 */ /* 0x000fe20000010000 */
[----:B------:R-:W4:Y:S01]  /*10800*/  MUFU.EX2 R113, R113 ;  /* 0x0000007100717308 */ /* 0x000f220000000800 */
        /* <DEDUP_REMOVED lines=138> */
[----:B------:R-:W-:Y:S03]  /*110b0*/  MUFU.EX2 R50, R50 ;  /* 0x0000003200327308 */ /* 0x000fe60000000800 */
[----:B------:R-:W-:-:S02]  /*110c0*/  FADD.FTZ R29, R109, R140 ;  /* 0x0000008c6d1d7221 */ /* 0x000fc40000010000 */
[----:B------:R-:W-:Y:S02]  /*110d0*/  FADD.FTZ R107, R107, R128 ;  /* 0x000000806b6b7221 */ /* 0x000fe40000010000 */
[----:B------:R-:W-:Y:S01]  /*110e0*/  FADD.FTZ R126, R126, R29 ;  /* 0x0000001d7e7e7221 */ /* 0x000fe20000010000 */
[----:B------:R-:W-:Y:S01]  /*110f0*/  MUFU.EX2 R85, R85 ;  /* 0x0000005500557308 */ /* 0x000fe20000000800 */
[----:B------:R-:W-:Y:S01]  /*11100*/  HMMA.16816.F32 R28, R32, R30, R20 ;  /* 0x0000001e201c723c */ /* 0x000fe20000001814 */
[----:B------:R-:W2:Y:S01]  /*11110*/  LDSM.16.MT88.4 R20, [R235+0x7c00] ;  /* 0x007c0000eb14783b */ /* 0x000ea20000004200 */
[----:B------:R-:W-:Y:S02]  /*11120*/  FADD.FTZ R126, R105, R126 ;  /* 0x0000007e697e7221 */ /* 0x000fe40000010000 */
[----:B------:R-:W-:Y:S02]  /*11130*/  FADD.FTZ R118, R118, R107 ;  /* 0x0000006b76767221 */ /* 0x000fe40000010000 */
[----:B------:R-:W-:Y:S01]  /*11140*/  FFMA.FTZ R109, R124, c[0x0][0x23c], -R49 ;  /* 0x00008f007c6d7a23 */ /* 0x000fe20000010831 */
[----:B------:R-:W-:Y:S01]  /*11150*/  F2FP.PACK_AB R32, R57, R58 ;  /* 0x0000003a3920723e */ /* 0x000fe200000000ff */
[----:B------:R-:W-:Y:S01]  /*11160*/  MUFU.EX2 R95, R95 ;  /* 0x0000005f005f7308 */ /* 0x000fe20000000800 */
[----:B------:R-:W-:-:S02]  /*11170*/  F2FP.PACK_AB R33, R156, R157 ;  /* 0x0000009d9c21723e */ /* 0x000fc400000000ff */
[----:B------:R-:W-:Y:S02]  /*11180*/  F2FP.PACK_AB R34, R55, R56 ;  /* 0x000000383722723e */ /* 0x000fe400000000ff */
[----:B-1----:R-:W-:-:S03]  /*11190*/  F2FP.PACK_AB R35, R119, R152 ;  /* 0x000000987723723e */ /* 0x002fc600000000ff */
[----:B------:R-:W1:Y:S04]  /*111a0*/  MUFU.EX2 R109, R109 ;  /* 0x0000006d006d7308 */ /* 0x000e680000000800 */
[C---:B---3--:R-:W-:Y:S04]  /*111b0*/  HMMA.16816.F32 R8, R32.reuse, R16, R8 ;  /* 0x000000102008723c */ /* 0x048fe80000001808 */
[----:B------:R-:W-:Y:S03]  /*111c0*/  MUFU.EX2 R132, R132 ;  /* 0x0000008400847308 */ /* 0x000fe60000000800 */
[----:B------:R-:W-:Y:S01]  /*111d0*/  FADD.FTZ R17, R99, R126 ;  /* 0x0000007e63117221 */ /* 0x000fe20000010000 */
[----:B----4-:R-:W-:Y:S01]  /*111e0*/  HMMA.16816.F32 R24, R32, R12, R24 ;  /* 0x0000000c2018723c */ /* 0x010fe20000001818 */
[----:B------:R-:W-:-:S02]  /*111f0*/  FADD.FTZ R99, R97, R118 ;  /* 0x0000007661637221 */ /* 0x000fc40000010000 */
[----:B------:R-:W-:Y:S01]  /*11200*/  FADD.FTZ R17, R114, R17 ;  /* 0x0000001172117221 */ /* 0x000fe20000010000 */
[----:B------:R-:W3:Y:S01]  /*11210*/  MUFU.EX2 R97, R110 ;  /* 0x0000006e00617308 */ /* 0x000ee20000000800 */
[----:B------:R-:W-:Y:S02]  /*11220*/  FADD.FTZ R112, R112, R99 ;  /* 0x0000006370707221 */ /* 0x000fe40000010000 */
[----:B------:R-:W-:Y:S01]  /*11230*/  FADD.FTZ R116, R116, R17 ;  /* 0x0000001174747221 */ /* 0x000fe20000010000 */
[C---:B------:R-:W-:Y:S01]  /*11240*/  HMMA.16816.F32 R4, R32.reuse, R18, R4 ;  /* 0x000000122004723c */ /* 0x040fe20000001804 */
[----:B------:R-:W-:Y:S01]  /*11250*/  FADD.FTZ R93, R93, R112 ;  /* 0x000000705d5d7221 */ /* 0x000fe20000010000 */
[----:B------:R-:W4:Y:S01]  /*11260*/  LDSM.16.MT88.4 R16, [R234+0x7c00] ;  /* 0x007c0000ea10783b */ /* 0x000f220000004200 */
[----:B------:R-:W-:Y:S01]  /*11270*/  FADD.FTZ R112, R103, R116 ;  /* 0x0000007467707221 */ /* 0x000fe20000010000 */
[----:B------:R-:W-:Y:S01]  /*11280*/  F2FP.PACK_AB R12, R53, R54 ;  /* 0x00000036350c723e */ /* 0x000fe200000000ff */
[----:B------:R-:W-:Y:S01]  /*11290*/  FADD.FTZ R108, R108, R93 ;  /* 0x0000005d6c6c7221 */ /* 0x000fe20000010000 */
[----:B------:R-:W-:Y:S01]  /*112a0*/  MUFU.EX2 R96, R96 ;  /* 0x0000006000607308 */ /* 0x000fe20000000800 */
[----:B------:R-:W-:Y:S01]  /*112b0*/  FADD.FTZ R13, R101, R112 ;  /* 0x00000070650d7221 */ /* 0x000fe20000010000 */
[----:B------:R-:W-:Y:S01]  /*112c0*/  HMMA.16816.F32 R28, R32, R14, R28 ;  /* 0x0000000e201c723c */ /* 0x000fe2000000181c */
[----:B------:R-:W-:-:S02]  /*112d0*/  FADD.FTZ R91, R91, R108 ;  /* 0x0000006c5b5b7221 */ /* 0x000fc40000010000 */
[----:B------:R-:W-:Y:S02]  /*112e0*/  FADD.FTZ R13, R122, R13 ;  /* 0x0000000d7a0d7221 */ /* 0x000fe40000010000 */
[----:B------:R-:W-:Y:S01]  /*112f0*/  FADD.FTZ R100, R100, R91 ;  /* 0x0000005b64647221 */ /* 0x000fe20000010000 */
[----:B------:R-:W-:Y:S01]  /*11300*/  MUFU.EX2 R125, R125 ;  /* 0x0000007d007d7308 */ /* 0x000fe20000000800 */
        /* <DEDUP_REMOVED lines=9> */
[----:B------:R-:W3:Y:S01]  /*113a0*/  LDSM.16.MT88.4 R32, [R235+0x8000] ;  /* 0x00800000eb20783b */ /* 0x000ee20000004200 */
[----:B------:R-:W-:Y:S01]  /*113b0*/  FFMA.FTZ R89, R86, c[0x0][0x23c], -R49 ;  /* 0x00008f0056597a23 */ /* 0x000fe20000010831 */
[C---:B--2---:R-:W-:Y:S01]  /*113c0*/  HMMA.16816.F32 R8, R12.reuse, R20, R8 ;  /* 0x000000140c08723c */ /* 0x044fe20000001808 */
[----:B------:R-:W-:Y:S02]  /*113d0*/  FADD.FTZ R115, R142, R115 ;  /* 0x000000738e737221 */ /* 0x000fe40000010000 */
[----:B------:R-:W-:Y:S01]  /*113e0*/  MUFU.EX2 R176, R176 ;  /* 0x000000b000b07308 */ /* 0x000fe20000000800 */
[----:B------:R-:W-:Y:S02]  /*113f0*/  FFMA.FTZ R93, R104, c[0x0][0x23c], -R75 ;  /* 0x00008f00685d7a23 */ /* 0x000fe4000001084b */
[----:B------:R-:W-:Y:S02]  /*11400*/  FADD.FTZ R158, R158, R115 ;  /* 0x000000739e9e7221 */ /* 0x000fe40000010000 */
[----:B------:R-:W-:Y:S01]  /*11410*/  FADD.FTZ R21, R87, R98 ;  /* 0x0000006257157221 */ /* 0x000fe20000010000 */
[----:B------:R-:W-:Y:S01]  /*11420*/  HMMA.16816.F32 R4, R12, R22, R4 ;  /* 0x000000160c04723c */ /* 0x000fe20000001804 */
[----:B------:R-:W-:Y:S01]  /*11430*/  FFMA.FTZ R87, R94, c[0x0][0x23c], -R49 ;  /* 0x00008f005e577a23 */ /* 0x000fe20000010831 */
[----:B------:R-:W-:Y:S01]  /*11440*/  MUFU.EX2 R143, R143 ;  /* 0x0000008f008f7308 */ /* 0x000fe20000000800 */
[----:B------:R-:W-:-:S02]  /*11450*/  FADD.FTZ R92, R92, R21 ;  /* 0x000000155c5c7221 */ /* 0x000fc40000010000 */
[----:B------:R-:W-:Y:S01]  /*11460*/  FADD.FTZ R158, R121, R158 ;  /* 0x0000009e799e7221 */ /* 0x000fe20000010000 */
[----:B------:R-:W2:Y:S01]  /*11470*/  LDSM.16.MT88.4 R20, [R234+0x8000] ;  /* 0x00800000ea14783b */ /* 0x000ea20000004200 */
        /* <DEDUP_REMOVED lines=13> */
[----:B------:R-:W-:Y:S01]  /*11550*/  F2FP.PACK_AB R12, R85, R50 ;  /* 0x00000032550c723e */ /* 0x000fe200000000ff */
[----:B------:R-:W-:Y:S01]  /*11560*/  FFMA.FTZ R86, R88, c[0x0][0x23c], -R75 ;  /* 0x00008f0058567a23 */ /* 0x000fe2000001084b */
[----:B-1----:R-:W-:Y:S01]  /*11570*/  F2FP.PACK_AB R13, R96, R91 ;  /* 0x0000005b600d723e */ /* 0x002fe200000000ff */
[----:B------:R-:W-:Y:S01]  /*11580*/  FADD.FTZ R80, R80, R17 ;  /* 0x0000001150507221 */ /* 0x000fe20000010000 */
[----:B------:R-:W-:Y:S01]  /*11590*/  F2FP.PACK_AB R14, R132, R95 ;  /* 0x0000005f840e723e */ /* 0x000fe200000000ff */
[----:B------:R-:W-:Y:S01]  /*115a0*/  FADD.FTZ R17, R129, R170 ;  /* 0x000000aa81117221 */ /* 0x000fe20000010000 */
[----:B------:R-:W-:Y:S01]  /*115b0*/  MUFU.EX2 R180, R180 ;  /* 0x000000b400b47308 */ /* 0x000fe20000000800 */
[----:B------:R-:W-:-:S02]  /*115c0*/  FADD.FTZ R77, R77, R80 ;  /* 0x000000504d4d7221 */ /* 0x000fc40000010000 */
[----:B------:R-:W-:Y:S01]  /*115d0*/  FADD.FTZ R17, R174, R17 ;  /* 0x00000011ae117221 */ /* 0x000fe20000010000 */
        /* <DEDUP_REMOVED lines=8> */
[----:B------:R-:W-:Y:S01]  /*11660*/  FADD.FTZ R32, R182, R17 ;  /* 0x00000011b6207221 */ /* 0x000fe20000010000 */
[C---:B------:R-:W-:Y:S01]  /*11670*/  HMMA.16816.F32 R4, R12.reuse, R34, R4 ;  /* 0x000000220c04723c */ /* 0x040fe20000001804 */
[----:B------:R-:W-:Y:S01]  /*11680*/  FADD.FTZ R70, R70, R71 ;  /* 0x0000004746467221 */ /* 0x000fe20000010000 */
[----:B------:R-:W3:Y:S01]  /*11690*/  LDSM.16.MT88.4 R16, [R235+0x8400] ;  /* 0x00840000eb10783b */ /* 0x000ee20000004200 */
[----:B------:R-:W-:Y:S01]  /*116a0*/  FADD.FTZ R32, R135, R32 ;  /* 0x0000002087207221 */ /* 0x000fe20000010000 */
[----:B------:R-:W-:Y:S01]  /*116b0*/  MUFU.EX2 R45, R45 ;  /* 0x0000002d002d7308 */ /* 0x000fe20000000800 */
[----:B------:R-:W-:Y:S02]  /*116c0*/  FADD.FTZ R69, R69, R70 ;  /* 0x0000004645457221 */ /* 0x000fe40000010000 */
[----:B------:R-:W-:Y:S01]  /*116d0*/  FADD.FTZ R33, R139, R32 ;  /* 0x000000208b217221 */ /* 0x000fe20000010000 */
[----:B--2---:R-:W-:Y:S01]  /*116e0*/  HMMA.16816.F32 R24, R12, R20, R24 ;  /* 0x000000140c18723c */ /* 0x004fe20000001818 */
[----:B------:R-:W-:-:S02]  /*116f0*/  FADD.FTZ R68, R68, R69 ;  /* 0x0000004544447221 */ /* 0x000fc40000010000 */
        /* <DEDUP_REMOVED lines=9> */
[----:B------:R-:W-:Y:S01]  /*11790*/  FADD.FTZ R65, R65, R66 ;  /* 0x0000004241417221 */ /* 0x000fe20000010000 */
[----:B------:R-:W5:Y:S01]  /*117a0*/  LDSM.16.MT88.4 R20, [R235+0x8800] ;  /* 0x00880000eb14783b */ /* 0x000f620000004200 */
        /* <DEDUP_REMOVED lines=12> */
[----:B------:R-:W-:Y:S02]  /*11870*/  FADD.FTZ R61, R61, R62 ;  /* 0x0000003e3d3d7221 */ /* 0x000fe40000010000 */
[----:B------:R-:W-:Y:S01]  /*11880*/  FADD.FTZ R149, R149, R216 ;  /* 0x000000d895957221 */ /* 0x000fe20000010000 */
[----:B------:R-:W-:Y:S01]  /*11890*/  MUFU.EX2 R93, R93 ;  /* 0x0000005d005d7308 */ /* 0x000fe20000000800 */
[----:B------:R-:W-:Y:S01]  /*118a0*/  FADD.FTZ R60, R60, R61 ;  /* 0x0000003d3c3c7221 */ /* 0x000fe20000010000 */
[----:B---3--:R-:W-:Y:S01]  /*118b0*/  HMMA.16816.F32 R8, R12, R16, R8 ;  /* 0x000000100c08723c */ /* 0x008fe20000001808 */
[----:B------:R-:W-:Y:S01]  /*118c0*/  FADD.FTZ R184, R184, R149 ;  /* 0x00000095b8b87221 */ /* 0x000fe20000010000 */
[----:B------:R-:W-:Y:S01]  /*118d0*/  LDSM.16.MT88.4 R216, [R234+0x8c00] ;  /* 0x008c0000ead8783b */ /* 0x000fe20000004200 */
[----:B------:R-:W-:-:S02]  /*118e0*/  FADD.FTZ R59, R59, R60 ;  /* 0x0000003c3b3b7221 */ /* 0x000fc40000010000 */
[----:B------:R-:W-:Y:S01]  /*118f0*/  FADD.FTZ R151, R151, R184 ;  /* 0x000000b897977221 */ /* 0x000fe20000010000 */
[----:B------:R-:W2:Y:S01]  /*11900*/  MUFU.EX2 R86, R86 ;  /* 0x0000005600567308 */ /* 0x000ea20000000800 */
[----:B------:R-:W-:Y:S01]  /*11910*/  FADD.FTZ R58, R58, R59 ;  /* 0x0000003b3a3a7221 */ /* 0x000fe20000010000 */
[C---:B------:R-:W-:Y:S01]  /*11920*/  HMMA.16816.F32 R4, R12.reuse, R18, R4 ;  /* 0x000000120c04723c */ /* 0x040fe20000001804 */
[----:B------:R-:W-:Y:S01]  /*11930*/  FADD.FTZ R172, R172, R151 ;  /* 0x00000097acac7221 */ /* 0x000fe20000010000 */
[----:B------:R-:W3:Y:S01]  /*11940*/  LDSM.16.MT88.4 R16, [R234+0x8800] ;  /* 0x00880000ea10783b */ /* 0x000ee20000004200 */
        /* <DEDUP_REMOVED lines=18> */
[----:B--2---:R-:W-:Y:S01]  /*11a70*/  F2FP.PACK_AB R14, R86, R93 ;  /* 0x0000005d560e723e */ /* 0x004fe200000000ff */
        /* <DEDUP_REMOVED lines=19> */
[C---:B-----5:R-:W-:Y:S01]  /*11bb0*/  HMMA.16816.F32 R8, R12.reuse, R20, R8 ;  /* 0x000000140c08723c */ /* 0x060fe20000001808 */
[----:B------:R-:W-:Y:S01]  /*11bc0*/  FADD.FTZ R143, R143, R176 ;  /* 0x000000b08f8f7221 */ /* 0x000fe20000010000 */
[----:B------:R-:W-:Y:S01]  /*11bd0*/  MUFU.EX2 R209, R209 ;  /* 0x000000d100d17308 */ /* 0x000fe20000000800 */
[----:B------:R-:W-:Y:S02]  /*11be0*/  FADD.FTZ R87, R92, R87 ;  /* 0x000000575c577221 */ /* 0x000fe40000010000 */
[----:B------:R-:W-:Y:S02]  /*11bf0*/  FFMA.FTZ R33, R39, c[0x0][0x23c], -R49 ;  /* 0x00008f0027217a23 */ /* 0x000fe40000010831 */
[----:B------:R-:W-:Y:S01]  /*11c00*/  FADD.FTZ R78, R78, R87 ;  /* 0x000000574e4e7221 */ /* 0x000fe20000010000 */
[----:B------:R-:W-:Y:S01]  /*11c10*/  HMMA.16816.F32 R4, R12, R22, R4 ;  /* 0x000000160c04723c */ /* 0x000fe20000001804 */
[----:B------:R-:W-:-:S02]  /*11c20*/  FFMA.FTZ R20, R38, c[0x0][0x23c], -R49 ;  /* 0x00008f0026147a23 */ /* 0x000fc40000010831 */
[----:B------:R-:W-:Y:S01]  /*11c30*/  FADD.FTZ R78, R77, R78 ;  /* 0x0000004e4d4e7221 */ /* 0x000fe20000010000 */
[----:B------:R-:W-:Y:S01]  /*11c40*/  MUFU.EX2 R33, R33 ;  /* 0x0000002100217308 */ /* 0x000fe20000000800 */
[----:B------:R-:W-:Y:S02]  /*11c50*/  FFMA.FTZ R32, R47, c[0x0][0x23c], -R75 ;  /* 0x00008f002f207a23 */ /* 0x000fe4000001084b */
[----:B------:R-:W-:Y:S01]  /*11c60*/  FADD.FTZ R45, R45, R78 ;  /* 0x0000004e2d2d7221 */ /* 0x000fe20000010000 */
[----:B---3--:R-:W-:Y:S01]  /*11c70*/  HMMA.16816.F32 R24, R12, R16, R24 ;  /* 0x000000100c18723c */ /* 0x008fe20000001818 */
[--C-:B------:R-:W-:Y:S02]  /*11c80*/  FFMA.FTZ R21, R37, c[0x0][0x23c], -R49.reuse ;  /* 0x00008f0025157a23 */ /* 0x100fe40000010831 */
[----:B------:R-:W-:Y:S01]  /*11c90*/  FFMA.FTZ R22, R36, c[0x0][0x23c], -R49 ;  /* 0x00008f0024167a23 */ /* 0x000fe20000010831 */
[----:B------:R-:W2:Y:S01]  /*11ca0*/  MUFU.EX2 R20, R20 ;  /* 0x0000001400147308 */ /* 0x000ea20000000800 */
[----:B------:R-:W-:-:S02]  /*11cb0*/  FADD.FTZ R180, R180, R143 ;  /* 0x0000008fb4b47221 */ /* 0x000fc40000010000 */
[----:B------:R-:W-:Y:S01]  /*11cc0*/  FADD.FTZ R44, R44, R45 ;  /* 0x0000002d2c2c7221 */ /* 0x000fe20000010000 */
[----:B------:R-:W-:Y:S01]  /*11cd0*/  HMMA.16816.F32 R28, R12, R18, R28 ;  /* 0x000000120c1c723c */ /* 0x000fe2000000181c */
[----:B------:R-:W-:Y:S02]  /*11ce0*/  FADD.FTZ R153, R153, R180 ;  /* 0x000000b499997221 */ /* 0x000fe40000010000 */
[----:B------:R-:W-:Y:S01]  /*11cf0*/  FADD.FTZ R43, R43, R44 ;  /* 0x0000002c2b2b7221 */ /* 0x000fe20000010000 */
[----:B------:R-:W3:Y:S01]  /*11d00*/  MUFU.EX2 R32, R32 ;  /* 0x0000002000207308 */ /* 0x000ee20000000800 */
[----:B------:R-:W-:Y:S02]  /*11d10*/  FADD.FTZ R138, R138, R153 ;  /* 0x000000998a8a7221 */ /* 0x000fe40000010000 */
[----:B------:R-:W-:Y:S01]  /*11d20*/  FADD.FTZ R42, R42, R43 ;  /* 0x0000002b2a2a7221 */ /* 0x000fe20000010000 */
[----:B-1----:R-:W-:Y:S01]  /*11d30*/  F2FP.PACK_AB R12, R48, R79 ;  /* 0x0000004f300c723e */ /* 0x002fe200000000ff */
[----:B------:R-:W-:-:S02]  /*11d40*/  FADD.FTZ R93, R93, R138 ;  /* 0x0000008a5d5d7221 */ /* 0x000fc40000010000 */
[----:B------:R-:W-:Y:S01]  /*11d50*/  FADD.FTZ R41, R41, R42 ;  /* 0x0000002a29297221 */ /* 0x000fe20000010000 */
[----:B------:R-:W-:Y:S01]  /*11d60*/  MUFU.EX2 R21, R21 ;  /* 0x0000001500157308 */ /* 0x000fe20000000800 */
[----:B------:R-:W-:Y:S01]  /*11d70*/  FADD.FTZ R86, R86, R93 ;  /* 0x0000005d56567221 */ /* 0x000fe20000010000 */
[----:B--2---:R-:W-:Y:S01]  /*11d80*/  F2FP.PACK_AB R13, R20, R33 ;  /* 0x00000021140d723e */ /* 0x004fe200000000ff */
[----:B------:R-:W-:Y:S02]  /*11d90*/  FADD.FTZ R40, R40, R41 ;  /* 0x0000002928287221 */ /* 0x000fe40000010000 */
[----:B------:R-:W-:Y:S02]  /*11da0*/  FADD.FTZ R79, R79, R86 ;  /* 0x000000564f4f7221 */ /* 0x000fe40000010000 */
        /* <DEDUP_REMOVED lines=12> */
[C---:B------:R-:W-:Y:S08]  /*11e70*/  HMMA.16816.F32 R224, R12.reuse, R226, R4 ;  /* 0x000000e20ce0723c */ /* 0x040ff00000001804 */
[----:B------:R-:W-:Y:S01]  /*11e80*/  HMMA.16816.F32 R216, R12, R218, R28 ;  /* 0x000000da0cd8723c */ /* 0x000fe2000000181c */
[----:B------:R-:W-:Y:S07]  /*11e90*/  @!UPT UIADD3 URZ, URZ, URZ, URZ ;  /* 0x0000003f3f3ff290 */ /* 0x000fee000fffe03f */
[----:B------:R-:W-:Y:S11]  /*11ea0*/  @!P6 BRA `(.L_x_2698) ;  /* 0x000070500000e947 */ /* 0x000ff60003800000 */
        /* <DEDUP_REMOVED lines=66> */
.L_x_2699:
[----:B------:R-:W-:-:S05]  /*122d0*/  IMAD.MOV.U32 R8, RZ, RZ, c[0x0][0x1a0] ;  /* 0x00006800ff087624 */ /* 0x000fca00078e00ff */
[----:B------:R-:W-:-:S04]  /*122e0*/  LEA R8, -R8, RZ, 0x8 ;  /* 0x000000ff08087211 */ /* 0x000fc800078e41ff */
[----:B------:R-:W-:Y:S02]  /*122f0*/  SHF.R.S32.HI R7, RZ, 0x1f, R8 ;  /* 0x0000001fff077819 */ /* 0x000fe40000011408 */
.L_x_2700:
[----:B------:R-:W-:Y:S01]  /*12300*/  ISETP.GE.AND P0, PT, R188, c[0x0][0x220], PT ;  /* 0x00008800bc007a0c */ /* 0x000fe20003f06270 */
[----:B------:R-:W-:Y:S01]  /*12310*/  ULDC.64 UR6, c[0x0][0x1a0] ;  /* 0x0000680000067ab9 */ /* 0x000fe20000000a00 */
[C---:B------:R-:W-:Y:S01]  /*12320*/  LEA R236, P1, R8.reuse, R236, 0x1 ;  /* 0x000000ec08ec7211 */ /* 0x040fe200078208ff */
[----:B------:R-:W-:Y:S01]  /*12330*/  USHF.L.U32 UR8, UR6, 0x5, URZ ;  /* 0x0000000506087899 */ /* 0x000fe2000800063f */
[----:B------:R-:W-:Y:S01]  /*12340*/  P2R R135, PR, RZ, 0x1 ;  /* 0x00000001ff877803 */ /* 0x000fe20000000000 */
[----:B------:R-:W-:Y:S01]  /*12350*/  UISETP.GT.AND UP0, UPT, UR5, UR9, UPT ;  /* 0x000000090500728c */ /* 0x000fe2000bf04270 */
[----:B------:R-:W-:Y:S02]  /*12360*/  LEA.HI.X R237, R8, R237, R7, 0x1, P1 ;  /* 0x000000ed08ed7211 */ /* 0x000fe400008f0c07 */
[----:B------:R-:W-:-:S05]  /*12370*/  LOP3.LUT R132, R132, 0xfffffffd, RZ, 0xc0, !PT ;  /* 0xfffffffd84847812 */ /* 0x000fca00078ec0ff */
[----:B------:R-:W-:Y:S01]  /*12380*/  @!P0 IMAD.MOV.U32 R17, RZ, RZ, c[0x0][0x1a0] ;  /* 0x00006800ff118624 */ /* 0x000fe200078e00ff */
[----:B------:R-:W-:Y:S01]  /*12390*/  @P0 STS [R212+0x5000], RZ ;  /* 0x005000ffd4000388 */ /* 0x000fe20000000800 */
[----:B------:R-:W-:Y:S02]  /*123a0*/  @!P0 IMAD.MOV.U32 R136, RZ, RZ, R130 ;  /* 0x000000ffff888224 */ /* 0x000fe400078e0082 */
[----:B------:R-:W-:Y:S01]  /*123b0*/  @!P0 IMAD.MOV.U32 R9, RZ, RZ, c[0x0][0x1a0] ;  /* 0x00006800ff098624 */ /* 0x000fe200078e00ff */
[----:B------:R-:W-:Y:S01]  /*123c0*/  @P0 STS [R212+0x5004], RZ ;  /* 0x005004ffd4000388 */ /* 0x000fe20000000800 */
[----:B------:R-:W-:-:S03]  /*123d0*/  @!P0 IMAD.WIDE.U32 R16, R17, 0x60, R136 ;  /* 0x0000006011108825 */ /* 0x000fc600078e0088 */
[----:B------:R-:W-:Y:S01]  /*123e0*/  @!P0 LEA R6, P2, R9, R130, 0x7 ;  /* 0x0000008209068211 */ /* 0x000fe200078438ff */
[----:B------:R-:W-:Y:S01]  /*123f0*/  @!P0 IMAD.MOV.U32 R10, RZ, RZ, c[0x0][0x1a4] ;  /* 0x00006900ff0a8624 */ /* 0x000fe200078e00ff */
[C---:B------:R-:W-:Y:S01]  /*12400*/  @!P0 IADD3 R16, P1, R8.reuse, R16, RZ ;  /* 0x0000001008108210 */ /* 0x040fe20007f3e0ff */
[----:B------:R-:W-:Y:S01]  /*12410*/  @!P0 IMAD.MOV.U32 R12, RZ, RZ, c[0x0][0x1a0] ;  /* 0x00006800ff0c8624 */ /* 0x000fe200078e00ff */
[----:B------:R-:W-:Y:S01]  /*12420*/  @!P0 IADD3 R6, P5, R8, R6, RZ ;  /* 0x0000000608068210 */ /* 0x000fe20007fbe0ff */
[----:B------:R-:W-:Y:S01]  /*12430*/  @!P0 IMAD.MOV.U32 R4, RZ, RZ, R130 ;  /* 0x000000ffff048224 */ /* 0x000fe200078e0082 */
[----:B------:R-:W-:Y:S01]  /*12440*/  @P0 STS.64 [R212+0x5008], RZ ;  /* 0x005008ffd4000388 */ /* 0x000fe20000000a00 */
[----:B------:R-:W-:Y:S02]  /*12450*/  @!P0 IMAD.MOV.U32 R5, RZ, RZ, R137 ;  /* 0x000000ffff058224 */ /* 0x000fe400078e0089 */
[----:B------:R-:W-:Y:S01]  /*12460*/  @!P0 IMAD.MOV.U32 R22, RZ, RZ, c[0x0][0x1a0] ;  /* 0x00006800ff168624 */ /* 0x000fe200078e00ff */
[----:B------:R-:W-:Y:S01]  /*12470*/  @!PT LDS RZ, [RZ] ;  /* 0x00000000fffff984 */ /* 0x000fe20000000800 */
[----:B------:R-:W-:Y:S01]  /*12480*/  @!PT LDS RZ, [RZ] ;  /* 0x00000000fffff984 */ /* 0x000fe20000000800 */
[----:B------:R-:W-:Y:S01]  /*12490*/  @!PT LDS RZ, [RZ] ;  /* 0x00000000fffff984 */ /* 0x000fe20000000800 */
[----:B------:R1:W-:Y:S01]  /*124a0*/  @!P0 LDGSTS.E.BYPASS.LTC128B.128 [R212+0x5000], [R236.64] ;  /* 0x05000000ecd48fae */ /* 0x0003e2000b901d4a */
[----:B------:R-:W-:-:S02]  /*124b0*/  @!P0 IMAD.MOV.U32 R136, RZ, RZ, c[0x0][0x1a4] ;  /* 0x00006900ff888624 */ /* 0x000fc400078e00ff */
[----:B------:R-:W-:Y:S01]  /*124c0*/  @!P0 IMAD.MOV.U32 R11, RZ, RZ, c[0x0][0x1a0] ;  /* 0x00006800ff0b8624 */ /* 0x000fe200078e00ff */
[----:B------:R-:W-:Y:S01]  /*124d0*/  @P0 STS.128 [R212+0x5800], RZ ;  /* 0x005800ffd4000388 */ /* 0x000fe20000000c00 */
[----:B------:R-:W-:Y:S01]  /*124e0*/  @!P0 IMAD R10, R10, 0x60, RZ ;  /* 0x000000600a0a8824 */ /* 0x000fe200078e02ff */
[----:B------:R-:W-:Y:S01]  /*124f0*/  @!P0 LEA.HI.X R18, R9, R137, R136, 0x7, P2 ;  /* 0x0000008909128211 */ /* 0x000fe200010f3c88 */
[----:B------:R-:W-:-:S03]  /*12500*/  @!P0 IMAD.WIDE.U32 R12, R12, 0xa0, R4 ;  /* 0x000000a00c0c8825 */ /* 0x000fc600078e0004 */
[----:B------:R-:W-:Y:S01]  /*12510*/  @!P0 IADD3.X R9, R7, R17, R10, P1, !PT ;  /* 0x0000001107098210 */ /* 0x000fe20000ffe40a */
[----:B------:R-:W-:Y:S01]  /*12520*/  @!P0 IMAD.MOV.U32 R26, RZ, RZ, c[0x0][0x1a4] ;  /* 0x00006900ff1a8624 */ /* 0x000fe200078e00ff */
[----:B------:R-:W-:Y:S01]  /*12530*/  @!P0 IADD3 R20, P1, R8, R12, RZ ;  /* 0x0000000c08148210 */ /* 0x000fe20007f3e0ff */
[----:B------:R-:W-:Y:S01]  /*12540*/  @!P0 IMAD.WIDE.U32 R22, R22, 0xc0, R4 ;  /* 0x000000c016168825 */ /* 0x000fe200078e0004 */
[----:B------:R-:W-:Y:S01]  /*12550*/  @!P0 IADD3 R4, P6, P4, R8, UR8, R130 ;  /* 0x0000000808048c10 */ /* 0x000fe2000fcde082 */
[----:B------:R-:W-:Y:S01]  /*12560*/  UMOV UR8, 0x5 ;  /* 0x0000000500087882 */ /* 0x000fe20000000000 */
[----:B------:R-:W-:Y:S01]  /*12570*/  @!P0 LEA R5, P3, R11, R130, 0x6 ;  /* 0x000000820b058211 */ /* 0x000fe200078630ff */
[----:B------:R-:W-:Y:S01]  /*12580*/  @!P0 IMAD.MOV.U32 R24, RZ, RZ, c[0x0][0x1a0] ;  /* 0x00006800ff188624 */ /* 0x000fe200078e00ff */
[----:B------:R-:W-:Y:S01]  /*12590*/  USHF.L.U64.HI UR7, UR6, UR8, UR7 ;  /* 0x0000000806077299 */ /* 0x000fe20008010207 */
[----:B------:R-:W-:Y:S02]  /*125a0*/  @!P0 IMAD.MOV.U32 R131, RZ, RZ, R137 ;  /* 0x000000ffff838224 */ /* 0x000fe400078e0089 */
[----:B------:R-:W-:-:S02]  /*125b0*/  @!P0 IMAD.MOV.U32 R14, RZ, RZ, c[0x0][0x1a4] ;  /* 0x00006900ff0e8624 */ /* 0x000fc400078e00ff */
[----:B------:R-:W-:Y:S02]  /*125c0*/  @!P0 IMAD R26, R26, 0xa0, RZ ;  /* 0x000000a01a1a8824 */ /* 0x000fe400078e02ff */
[----:B------:R-:W-:Y:S01]  /*125d0*/  @!P0 IMAD.MOV.U32 R10, RZ, RZ, c[0x0][0x1a4] ;  /* 0x00006900ff0a8624 */ /* 0x000fe200078e00ff */
[----:B------:R-:W-:Y:S01]  /*125e0*/  @!P0 LEA.HI.X R14, R11, R137, R14, 0x6, P3 ;  /* 0x000000890b0e8211 */ /* 0x000fe200018f340e */
[----:B------:R-:W-:Y:S01]  /*125f0*/  @!P0 IMAD.WIDE.U32 R24, R24, 0xe0, R130 ;  /* 0x000000e018188825 */ /* 0x000fe200078e0082 */
[C---:B------:R-:W-:Y:S02]  /*12600*/  @!P0 IADD3.X R11, R7.reuse, R13, R26, P1, !PT ;  /* 0x0000000d070b8210 */ /* 0x040fe40000ffe41a */
[C---:B------:R-:W-:Y:S01]  /*12610*/  @!P0 IADD3 R5, P3, R8.reuse, R5, RZ ;  /* 0x0000000508058210 */ /* 0x040fe20007f7e0ff */
[----:B------:R-:W-:Y:S01]  /*12620*/  @!P0 IMAD.MOV.U32 R12, RZ, RZ, c[0x0][0x1a4] ;  /* 0x00006900ff0c8624 */ /* 0x000fe200078e00ff */
[----:B------:R-:W-:Y:S01]  /*12630*/  @!P0 IADD3 R13, P2, R8, R22, RZ ;  /* 0x00000016080d8210 */ /* 0x000fe20007f5e0ff */
[----:B------:R-:W-:Y:S01]  /*12640*/  @!P0 IMAD R10, R10, 0xc0, RZ ;  /* 0x000000c00a0a8824 */ /* 0x000fe200078e02ff */
[----:B------:R-:W-:Y:S01]  /*12650*/  @!P0 IADD3 R15, P1, R8, R24, RZ ;  /* 0x00000018080f8210 */ /* 0x000fe20007f3e0ff */
[----:B------:R-:W-:Y:S01]  /*12660*/  @!P0 IMAD R12, R12, 0xe0, RZ ;  /* 0x000000e00c0c8824 */ /* 0x000fe200078e02ff */
[C---:B------:R-:W-:Y:S01]  /*12670*/  @!P0 IADD3.X R137, R7.reuse, UR7, R137, P6, P4 ;  /* 0x0000000707898c10 */ /* 0x040fe2000b7e8489 */
[C---:B------:R-:W-:Y:S01]  /*12680*/  @!P0 IMAD.X R14, R7.reuse, 0x1, R14, P3 ;  /* 0x00000001070e8824 */ /* 0x040fe200018e060e */
[----:B------:R-:W-:Y:S01]  /*12690*/  @!P0 LEA R22, P4, R4, c[0x0][0x170], 0x1 ;  /* 0x00005c0004168a11 */ /* 0x000fe200078808ff */
[----:B------:R-:W-:Y:S01]  /*126a0*/  USHF.L.U32 UR7, UR5, 0x8, URZ ;  /* 0x0000000805077899 */ /* 0x000fe2000800063f */
[----:B------:R-:W-:-:S02]  /*126b0*/  @!P0 IADD3.X R10, R7, R10, R23, P2, !PT ;  /* 0x0000000a070a8210 */ /* 0x000fc400017fe417 */
[----:B------:R-:W-:Y:S02]  /*126c0*/  @!P0 LEA R24, P2, R5, c[0x0][0x170], 0x1 ;  /* 0x00005c0005188a11 */ /* 0x000fe400078408ff */
[C---:B------:R-:W-:Y:S01]  /*126d0*/  @!P0 IADD3.X R12, R7.reuse, R25, R12, P1, !PT ;  /* 0x00000019070c8210 */ /* 0x040fe20000ffe40c */
[----:B------:R-:W-:Y:S01]  /*126e0*/  @!P0 IMAD.X R7, R7, 0x1, R18, P5 ;  /* 0x0000000107078824 */ /* 0x000fe200028e0612 */
[----:B------:R-:W-:Y:S01]  /*126f0*/  @!P0 LEA R8, P1, R16, c[0x0][0x170], 0x1 ;  /* 0x00005c0010088a11 */ /* 0x000fe200078208ff */
[----:B------:R-:W-:Y:S01]  /*12700*/  IMAD.U32 R169, RZ, RZ, UR7 ;  /* 0x00000007ffa97e24 */ /* 0x000fe2000f8e00ff */
[----:B------:R-:W-:Y:S01]  /*12710*/  @!P0 LEA.HI.X R23, R4, c[0x0][0x174], R137, 0x1, P4 ;  /* 0x00005d0004178a11 */ /* 0x000fe200020f0c89 */
[----:B------:R-:W-:Y:S01]  /*12720*/  IMAD.U32 R177, RZ, RZ, UR7 ;  /* 0x00000007ffb17e24 */ /* 0x000fe2000f8e00ff */
[----:B------:R-:W-:Y:S01]  /*12730*/  @!P0 LEA.HI.X R25, R5, c[0x0][0x174], R14, 0x1, P2 ;  /* 0x00005d0005198a11 */ /* 0x000fe200010f0c0e */
[----:B------:R-:W-:Y:S01]  /*12740*/  IMAD.U32 R179, RZ, RZ, UR7 ;  /* 0x00000007ffb37e24 */ /* 0x000fe2000f8e00ff */
[----:B------:R-:W-:Y:S01]  /*12750*/  @!P0 LEA R26, P4, R6, c[0x0][0x170], 0x1 ;  /* 0x00005c00061a8a11 */ /* 0x000fe200078808ff */
[----:B------:R-:W-:Y:S01]  /*12760*/  @!PT LDS RZ, [RZ] ;  /* 0x00000000fffff984 */ /* 0x000fe20000000800 */
[----:B------:R-:W-:Y:S01]  /*12770*/  @!PT LDS RZ, [RZ] ;  /* 0x00000000fffff984 */ /* 0x000fe20000000800 */
[----:B------:R-:W-:Y:S01]  /*12780*/  @!PT LDS RZ, [RZ] ;  /* 0x00000000fffff984 */ /* 0x000fe20000000800 */
[----:B------:R2:W-:Y:S01]  /*12790*/  @!P0 LDGSTS.E.BYPASS.LTC128B.128 [R212+0x5800], [R22.64] ;  /* 0x0580000016d48fae */ /* 0x0005e2000b901d4a */
[----:B------:R-:W-:Y:S01]  /*127a0*/  @!P0 LEA.HI.X R9, R16, c[0x0][0x174], R9, 0x1, P1 ;  /* 0x00005d0010098a11 */ /* 0x000fe200008f0c09 */
[----:B------:R-:W-:Y:S01]  /*127b0*/  IMAD.U32 R181, RZ, RZ, UR7 ;  /* 0x00000007ffb57e24 */ /* 0x000fe2000f8e00ff */
[----:B------:R-:W-:Y:S01]  /*127c0*/  @!P0 LEA R18, P3, R20, c[0x0][0x170], 0x1 ;  /* 0x00005c0014128a11 */ /* 0x000fe200078608ff */
[----:B------:R-:W-:Y:S01]  /*127d0*/  @P0 STS.128 [R212+0x6000], RZ ;  /* 0x006000ffd4000388 */ /* 0x000fe20000000c00 */
[----:B------:R-:W-:Y:S01]  /*127e0*/  @!P0 LEA R16, P2, R13, c[0x0][0x170], 0x1 ;  /* 0x00005c000d108a11 */ /* 0x000fe200078408ff */
[----:B------:R-:W-:Y:S01]  /*127f0*/  IMAD.U32 R171, RZ, RZ, UR7 ;  /* 0x00000007ffab7e24 */ /* 0x000fe2000f8e00ff */
[----:B------:R-:W-:Y:S01]  /*12800*/  @!P0 LEA.HI.X R27, R6, c[0x0][0x174], R7, 0x1, P4 ;  /* 0x00005d00061b8a11 */ /* 0x000fe200020f0c07 */
[----:B------:R-:W-:Y:S01]  /*12810*/  @!PT LDS RZ, [RZ] ;  /* 0x00000000fffff984 */ /* 0x000fe20000000800 */
[----:B------:R-:W-:Y:S01]  /*12820*/  @!PT LDS RZ, [RZ] ;  /* 0x00000000fffff984 */ /* 0x000fe20000000800 */
[----:B------:R-:W-:Y:S01]  /*12830*/  @!PT LDS RZ, [RZ] ;  /* 0x00000000fffff984 */ /* 0x000fe20000000800 */
[----:B------:R3:W-:Y:S01]  /*12840*/  @!P0 LDGSTS.E.BYPASS.LTC128B.128 [R212+0x6000], [R24.64] ;  /* 0x0600000018d48fae */ /* 0x0007e2000b901d4a */
[----:B------:R-:W-:Y:S01]  /*12850*/  @!P0 LEA R4, P1, R15, c[0x0][0x170], 0x1 ;  /* 0x00005c000f048a11 */ /* 0x000fe200078208ff */
[----:B------:R-:W-:Y:S01]  /*12860*/  IMAD.U32 R185, RZ, RZ, UR7 ;  /* 0x00000007ffb97e24 */ /* 0x000fe2000f8e00ff */
[----:B------:R-:W-:Y:S01]  /*12870*/  @!P0 LEA.HI.X R19, R20, c[0x0][0x174], R11, 0x1, P3 ;  /* 0x00005d0014138a11 */ /* 0x000fe200018f0c0b */
[----:B------:R-:W-:Y:S01]  /*12880*/  @P0 STS.128 [R212+0x6800], RZ ;  /* 0x006800ffd4000388 */ /* 0x000fe20000000c00 */
[----:B------:R-:W-:Y:S01]  /*12890*/  @!P0 LEA.HI.X R17, R13, c[0x0][0x174], R10, 0x1, P2 ;  /* 0x00005d000d118a11 */ /* 0x000fe200010f0c0a */
[----:B------:R-:W-:Y:S01]  /*128a0*/  IMAD.U32 R187, RZ, RZ, UR7 ;  /* 0x00000007ffbb7e24 */ /* 0x000fe2000f8e00ff */
[----:B------:R-:W-:Y:S01]  /*128b0*/  @!P0 LEA.HI.X R5, R15, c[0x0][0x174], R12, 0x1, P1 ;  /* 0x00005d000f058a11 */ /* 0x000fe200008f0c0c */
[----:B------:R-:W-:Y:S01]  /*128c0*/  @!PT LDS RZ, [RZ] ;  /* 0x00000000fffff984 */ /* 0x000fe20000000800 */
[----:B------:R-:W-:Y:S01]  /*128d0*/  @!PT LDS RZ, [RZ] ;  /* 0x00000000fffff984 */ /* 0x000fe20000000800 */
[----:B------:R-:W-:Y:S01]  /*128e0*/  @!PT LDS RZ, [RZ] ;  /* 0x00000000fffff984 */ /* 0x000fe20000000800 */
[----:B------:R4:W-:Y:S01]  /*128f0*/  @!P0 LDGSTS.E.BYPASS.LTC128B.128 [R212+0x6800], [R8.64] ;  /* 0x0680000008d48fae */ /* 0x0009e2000b901d4a */
[--C-:B------:R-:W-:Y:S01]  /*12900*/  LOP3.LUT R169, R169, 0xf9, R208.reuse, 0xfe, !PT ;  /* 0x000000f9a9a97812 */ /* 0x100fe200078efed0 */
[----:B------:R-:W-:Y:S01]  /*12910*/  IMAD.U32 R239, RZ, RZ, UR7 ;  /* 0x00000007ffef7e24 */ /* 0x000fe2000f8e00ff */
[--C-:B------:R-:W-:Y:S01]  /*12920*/  LOP3.LUT R177, R177, 0x78, R208.reuse, 0xfe, !PT ;  /* 0x00000078b1b17812 */ /* 0x100fe200078efed0 */
[----:B------:R-:W-:Y:S01]  /*12930*/  @P0 STS.128 [R212+0x7000], RZ ;  /* 0x007000ffd4000388 */ /* 0x000fe20000000c00 */
[----:B------:R5:W-:Y:S01]  /*12940*/  I2F R162, R169 ;  /* 0x000000a900a27306 */ /* 0x000be20000201400 */
[--C-:B------:R-:W-:Y:S01]  /*12950*/  LOP3.LUT R179, R179, 0x80, R208.reuse, 0xfe, !PT ;  /* 0x00000080b3b37812 */ /* 0x100fe200078efed0 */
[----:B------:R-:W-:Y:S01]  /*12960*/  IMAD.U32 R241, RZ, RZ, UR7 ;  /* 0x00000007fff17e24 */ /* 0x000fe2000f8e00ff */
[----:B------:R-:W-:Y:S01]  /*12970*/  @!PT LDS RZ, [RZ] ;  /* 0x00000000fffff984 */ /* 0x000fe20000000800 */
[----:B------:R-:W-:Y:S01]  /*12980*/  @!PT LDS RZ, [RZ] ;  /* 0x00000000fffff984 */ /* 0x000fe20000000800 */
[----:B------:R-:W-:Y:S01]  /*12990*/  @!PT LDS RZ, [RZ] ;  /* 0x00000000fffff984 */ /* 0x000fe20000000800 */
[----:B------:R3:W-:Y:S01]  /*129a0*/  @!P0 LDGSTS.E.BYPASS.LTC128B.128 [R212+0x7000], [R26.64] ;  /* 0x070000001ad48fae */ /* 0x0007e2000b901d4a */
[--C-:B------:R-:W-:Y:S01]  /*129b0*/  LOP3.LUT R181, R181, 0x81, R208.reuse, 0xfe, !PT ;  /* 0x00000081b5b57812 */ /* 0x100fe200078efed0 */
[----:B------:R-:W-:Y:S01]  /*129c0*/  IMAD.U32 R245, RZ, RZ, UR7 ;  /* 0x00000007fff57e24 */ /* 0x000fe2000f8e00ff */
[----:B------:R-:W-:Y:S01]  /*129d0*/  LOP3.LUT R165, R208, UR7, RZ, 0xfc, !PT ;  /* 0x00000007d0a57c12 */ /* 0x000fe2000f8efcff */
[----:B------:R-:W-:Y:S01]  /*129e0*/  @P0 STS.128 [R212+0x7800], RZ ;  /* 0x007800ffd4000388 */ /* 0x000fe20000000c00 */
[----:B------:R-:W-:Y:S01]  /*129f0*/  I2F R173, R177 ;  /* 0x000000b100ad7306 */ /* 0x000fe20000201400 */
        /* <DEDUP_REMOVED lines=8> */
[----:B------:R-:W-:Y:S01]  /*12a80*/  LOP3.LUT R187, R187, 0x89, R208, 0xfe, !PT ;  /* 0x00000089bbbb7812 */ /* 0x000fe200078efed0 */
[----:B------:R-:W-:Y:S01]  /*12a90*/  @P0 STS.128 [R212+0x8000], RZ ;  /* 0x008000ffd4000388 */ /* 0x000fe20000000c00 */
[----:B------:R-:W1:Y:S01]  /*12aa0*/  I2F R175, R179 ;  /* 0x000000b300af7306 */ /* 0x000e620000201400 */
[----:B------:R-:W-:Y:S01]  /*12ab0*/  ISETP.GE.AND P6, PT, R165, R2, PT ;  /* 0x00000002a500720c */ /* 0x000fe20003fc6270 */
[----:B------:R-:W-:Y:S01]  /*12ac0*/  IMAD.U32 R174, RZ, RZ, UR7 ;  /* 0x00000007ffae7e24 */ /* 0x000fe2000f8e00ff */
[----:B------:R-:W-:Y:S01]  /*12ad0*/  @!PT LDS RZ, [RZ] ;  /* 0x00000000fffff984 */ /* 0x000fe20000000800 */
[----:B------:R-:W-:Y:S01]  /*12ae0*/  @!PT LDS RZ, [RZ] ;  /* 0x00000000fffff984 */ /* 0x000fe20000000800 */
[----:B------:R-:W-:Y:S01]  /*12af0*/  @!PT LDS RZ, [RZ] ;  /* 0x00000000fffff984 */ /* 0x000fe20000000800 */
[----:B------:R1:W-:Y:S01]  /*12b00*/  @!P0 LDGSTS.E.BYPASS.LTC128B.128 [R212+0x8000], [R16.64] ;  /* 0x0800000010d48fae */ /* 0x0003e2000b901d4a */
[----:B------:R-:W-:-:S02]  /*12b10*/  ISETP.GE.AND P1, PT, R169, R0, PT ;  /* 0x00000000a900720c */ /* 0x000fc40003f26270 */
[--C-:B------:R-:W-:Y:S01]  /*12b20*/  LOP3.LUT R239, R239, 0x90, R208.reuse, 0xfe, !PT ;  /* 0x00000090efef7812 */ /* 0x100fe200078efed0 */
[----:B------:R-:W-:Y:S01]  /*12b30*/  @P0 STS.128 [R212+0x8800], RZ ;  /* 0x008800ffd4000388 */ /* 0x000fe20000000c00 */
[----:B------:R-:W-:Y:S01]  /*12b40*/  I2F R166, R181 ;  /* 0x000000b500a67306 */ /* 0x000fe20000201400 */
[----:B------:R-:W-:Y:S02]  /*12b50*/  LOP3.LUT R241, R241, 0x91, R208, 0xfe, !PT ;  /* 0x00000091f1f17812 */ /* 0x000fe400078efed0 */
[----:B------:R-:W-:Y:S01]  /*12b60*/  @!PT LDS RZ, [RZ] ;  /* 0x00000000fffff984 */ /* 0x000fe20000000800 */
[----:B------:R-:W-:Y:S01]  /*12b70*/  @!PT LDS RZ, [RZ] ;  /* 0x00000000fffff984 */ /* 0x000fe20000000800 */
[----:B------:R-:W-:Y:S01]  /*12b80*/  @!PT LDS RZ, [RZ] ;  /* 0x00000000fffff984 */ /* 0x000fe20000000800 */
[----:B------:R1:W-:Y:S01]  /*12b90*/  @!P0 LDGSTS.E.BYPASS.LTC128B.128 [R212+0x8800], [R4.64] ;  /* 0x0880000004d48fae */ /* 0x0003e2000b901d4a */
[-C--:B------:R-:W-:Y:S02]  /*12ba0*/  ISETP.GE.AND P3, PT, R177, R2.reuse, PT ;  /* 0x00000002b100720c */ /* 0x080fe40003f66270 */
[-C--:B------:R-:W-:Y:S01]  /*12bb0*/  ISETP.GE.AND P2, PT, R169, R2.reuse, PT ;  /* 0x00000002a900720c */ /* 0x080fe20003f46270 */
[----:B------:R-:W-:Y:S01]  /*12bc0*/  LDSM.16.M88.4 R60, [R207] ;  /* 0x00000000cf3c783b */ /* 0x000fe20000000200 */
[----:B------:R2:W-:Y:S01]  /*12bd0*/  I2F R163, R165 ;  /* 0x000000a500a37306 */ /* 0x0005e20000201400 */
[----:B------:R-:W-:Y:S01]  /*12be0*/  ISETP.GE.AND P5, PT, R171, R2, PT ;  /* 0x00000002ab00720c */ /* 0x000fe20003fa6270 */
[----:B-----5:R-:W-:Y:S01]  /*12bf0*/  IMAD.U32 R169, RZ, RZ, UR7 ;  /* 0x00000007ffa97e24 */ /* 0x020fe2000f8e00ff */
[----:B------:R-:W5:Y:S01]  /*12c00*/  LDSM.16.M88.4 R52, [R205+0x1000] ;  /* 0x00100000cd34783b */ /* 0x000f620000000200 */
[----:B------:R-:W-:-:S02]  /*12c10*/  ISETP.GE.AND P4, PT, R177, R0, PT ;  /* 0x00000000b100720c */ /* 0x000fc40003f86270 */
[--C-:B------:R-:W-:Y:S01]  /*12c20*/  LOP3.LUT R245, R245, 0x98, R208.reuse, 0xfe, !PT ;  /* 0x00000098f5f57812 */ /* 0x100fe200078efed0 */
[----:B------:R-:W-:Y:S01]  /*12c30*/  LDSM.16.M88.4 R152, [R206] ;  /* 0x00000000ce98783b */ /* 0x000fe20000000200 */
[----:B------:R-:W-:Y:S01]  /*12c40*/  I2F R164, R171 ;  /* 0x000000ab00a47306 */ /* 0x000fe20000201400 */
[--C-:B------:R-:W-:Y:S02]  /*12c50*/  LOP3.LUT R249, R249, 0x99, R208.reuse, 0xfe, !PT ;  /* 0x00000099f9f97812 */ /* 0x100fe400078efed0 */
[----:B------:R-:W-:Y:S01]  /*12c60*/  LDSM.16.M88.4 R136, [R204] ;  /* 0x00000000cc88783b */ /* 0x000fe20000000200 */
[--C-:B------:R-:W-:Y:S02]  /*12c70*/  LOP3.LUT R186, R169, 0xc9, R208.reuse, 0xfe, !PT ;  /* 0x000000c9a9ba7812 */ /* 0x100fe400078efed0 */
[--C-:B------:R-:W-:Y:S01]  /*12c80*/  LOP3.LUT R247, R247, 0xa0, R208.reuse, 0xfe, !PT ;  /* 0x000000a0f7f77812 */ /* 0x100fe200078efed0 */
[----:B------:R-:W1:Y:S01]  /*12c90*/  LDSM.16.M88.4 R124, [R205+0x1400] ;  /* 0x00140000cd7c783b */ /* 0x000e620000000200 */
[----:B--2---:R-:W-:Y:S01]  /*12ca0*/  IMAD.U32 R165, RZ, RZ, UR7 ;  /* 0x00000007ffa57e24 */ /* 0x004fe2000f8e00ff */
[----:B------:R-:W2:Y:S01]  /*12cb0*/  I2F R183, R185 ;  /* 0x000000b900b77306 */ /* 0x000ea20000201400 */
[----:B------:R-:W-:Y:S01]  /*12cc0*/  LOP3.LUT R167, R208, UR7, RZ, 0xfc, !PT ;  /* 0x00000007d0a77c12 */ /* 0x000fe2000f8efcff */
[----:B------:R-:W1:Y:S02]  /*12cd0*/  LDSM.16.M88.4 R116, [R205+0x1800] ;  /* 0x00180000cd74783b */ /* 0x000e640000000200 */
[----:B------:R-:W-:-:S02]  /*12ce0*/  LOP3.LUT R176, R165, 0xb9, R208, 0xfe, !PT ;  /* 0x000000b9a5b07812 */ /* 0x000fc400078efed0 */
[----:B------:R-:W2:Y:S01]  /*12cf0*/  LDSM.16.M88.4 R108, [R205+0x1c00] ;  /* 0x001c0000cd6c783b */ /* 0x000ea20000000200 */
[--C-:B------:R-:W-:Y:S01]  /*12d00*/  LOP3.LUT R180, R165, 0xc1, R208.reuse, 0xfe, !PT ;  /* 0x000000c1a5b47812 */ /* 0x100fe200078efed0 */
[----:B------:R-:W-:Y:S01]  /*12d10*/  I2F R168, R187 ;  /* 0x000000bb00a87306 */ /* 0x000fe20000201400 */
[----:B------:R-:W-:Y:S01]  /*12d20*/  ISETP.GE.AND P0, PT, R167, R0, PT ;  /* 0x00000000a700720c */ /* 0x000fe20003f06270 */
[----:B------:R-:W2:Y:S04]  /*12d30*/  LDSM.16.M88.4 R100, [R205+0x2000] ;  /* 0x00200000cd64783b */ /* 0x000ea80000000200 */
[----:B------:R-:W2:Y:S02]  /*12d40*/  LDSM.16.M88.4 R92, [R205+0x2400] ;  /* 0x00240000cd5c783b */ /* 0x000ea40000000200 */
[----:B------:R-:W1:Y:S02]  /*12d50*/  I2F R213, R239 ;  /* 0x000000ef00d57306 */ /* 0x000e640000201400 */
[----:B------:R-:W2:Y:S04]  /*12d60*/  LDSM.16.M88.4 R84, [R205+0x2800] ;  /* 0x00280000cd54783b */ /* 0x000ea80000000200 */
[----:B------:R-:W2:Y:S01]  /*12d70*/  LDSM.16.M88.4 R76, [R205+0x2c00] ;  /* 0x002c0000cd4c783b */ /* 0x000ea20000000200 */
[----:B------:R-:W-:Y:S01]  /*12d80*/  @P0 LOP3.LUT R132, R132, 0x2, RZ, 0xfc, !PT ;  /* 0x0000000284840812 */ /* 0x000fe200078efcff */
[----:B------:R-:W-:Y:S02]  /*12d90*/  I2F R170, R241 ;  /* 0x000000f100aa7306 */ /* 0x000fe40000201400 */
[----:B------:R-:W2:Y:S01]  /*12da0*/  LDSM.16.M88.4 R44, [R205+0x3000] ;  /* 0x00300000cd2c783b */ /* 0x000ea20000000200 */
[C---:B-----5:R-:W-:Y:S03]  /*12db0*/  HMMA.16816.F32 R56, R60.reuse, R52, RZ ;  /* 0x000000343c38723c */ /* 0x060fe600000018ff */
[----:B------:R-:W5:Y:S02]  /*12dc0*/  LDSM.16.M88.4 R36, [R205+0x3400] ;  /* 0x00340000cd24783b */ /* 0x000f640000000200 */
[----:B------:R-:W-:Y:S02]  /*12dd0*/  I2F R243, R245 ;  /* 0x000000f500f37306 */ /* 0x000fe40000201400 */
[----:B------:R-:W3:Y:S01]  /*12de0*/  LDSM.16.M88.4 R28, [R205+0x3800] ;  /* 0x00380000cd1c783b */ /* 0x000ee20000000200 */
[C---:B------:R-:W-:Y:S03]  /*12df0*/  HMMA.16816.F32 R52, R60.reuse, R54, RZ ;  /* 0x000000363c34723c */ /* 0x040fe600000018ff */
[----:B------:R-:W3:Y:S02]  /*12e00*/  LDSM.16.M88.4 R20, [R205+0x3c00] ;  /* 0x003c0000cd14783b */ /* 0x000ee40000000200 */
[----:B------:R-:W-:Y:S02]  /*12e10*/  I2F R172, R249 ;  /* 0x000000f900ac7306 */ /* 0x000fe40000201400 */
[----:B------:R-:W3:Y:S01]  /*12e20*/  LDSM.16.M88.4 R12, [R205+0x4000] ;  /* 0x00400000cd0c783b */ /* 0x000ee20000000200 */
[----:B-1----:R-:W-:Y:S03]  /*12e30*/  HMMA.16816.F32 R128, R60, R124, RZ ;  /* 0x0000007c3c80723c */ /* 0x002fe600000018ff */
[----:B------:R-:W4:Y:S02]  /*12e40*/  LDSM.16.M88.4 R4, [R205+0x4400] ;  /* 0x00440000cd04783b */ /* 0x000f240000000200 */
[----:B------:R-:W1:Y:S02]  /*12e50*/  I2F R251, R247 ;  /* 0x000000f700fb7306 */ /* 0x000e640000201400 */
[----:B------:R-:W1:Y:S01]  /*12e60*/  LDSM.16.M88.4 R68, [R205+0x4800] ;  /* 0x00480000cd44783b */ /* 0x000e620000000200 */
[----:B------:R-:W-:Y:S03]  /*12e70*/  HMMA.16816.F32 R56, R152, R136, R56 ;  /* 0x000000889838723c */ /* 0x000fe60000001838 */
[----:B------:R-:W1:Y:S02]  /*12e80*/  LDSM.16.M88.4 R144, [R205+0x4c00] ;  /* 0x004c0000cd90783b */ /* 0x000e640000000200 */
[----:B------:R5:W-:Y:S02]  /*12e90*/  I2F R161, R167 ;  /* 0x000000a700a17306 */ /* 0x000be40000201400 */
[----:B------:R-:W-:Y:S01]  /*12ea0*/  IMAD.U32 R137, RZ, RZ, UR7 ;  /* 0x00000007ff897e24 */ /* 0x000fe2000f8e00ff */
[C---:B------:R-:W-:Y:S01]  /*12eb0*/  HMMA.16816.F32 R120, R60.reuse, R116, RZ ;  /* 0x000000743c78723c */ /* 0x040fe200000018ff */
[----:B------:R-:W-:Y:S03]  /*12ec0*/  LDSM.16.M88.4 R140, [R196] ;  /* 0x00000000c48c783b */ /* 0x000fe60000000200 */
[----:B------:R-:W-:Y:S01]  /*12ed0*/  LOP3.LUT R160, R137, 0x71, R208, 0xfe, !PT ;  /* 0x0000007189a07812 */ /* 0x000fe200078efed0 */
[----:B------:R-:W-:Y:S01]  /*12ee0*/  LDSM.16.M88.4 R148, [R195] ;  /* 0x00000000c394783b */ /* 0x000fe20000000200 */
[----:B------:R-:W-:Y:S02]  /*12ef0*/  I2F R182, R186 ;  /* 0x000000ba00b67306 */ /* 0x000fe40000201400 */
[----:B--2---:R-:W-:Y:S01]  /*12f00*/  HMMA.16816.F32 R112, R60, R108, RZ ;  /* 0x0000006c3c70723c */ /* 0x004fe200000018ff */
[----:B------:R-:W-:Y:S01]  /*12f10*/  LDSM.16.M88.4 R156, [R191] ;  /* 0x00000000bf9c783b */ /* 0x000fe20000000200 */
[----:B-----5:R-:W-:-:S04]  /*12f20*/  IMAD.U32 R167, RZ, RZ, UR7 ;  /* 0x00000007ffa77e24 */ /* 0x020fc8000f8e00ff */
[----:B------:R-:W-:Y:S01]  /*12f30*/  I2F R160, R160 ;  /* 0x000000a000a07306 */ /* 0x000fe20000201400 */
[----:B------:R-:W0:Y:S01]  /*12f40*/  LDGDEPBAR ;  /* 0x00000000000079af */ /* 0x000e220000000000 */
        /* <DEDUP_REMOVED lines=9> */
[C---:B----4-:R-:W-:Y:S08]  /*12fe0*/  HMMA.16816.F32 R8, R60.reuse, R4, RZ ;  /* 0x000000043c08723c */ /* 0x050ff000000018ff */
[----:B-1----:R-:W-:Y:S08]  /*12ff0*/  HMMA.16816.F32 R72, R60, R68, RZ ;  /* 0x000000443c48723c */ /* 0x002ff000000018ff */
[----:B------:R-:W-:Y:S01]  /*13000*/  HMMA.16816.F32 R52, R152, R138, R52 ;  /* 0x0000008a9834723c */ /* 0x000fe20000001834 */
[----:B------:R-:W1:Y:S07]  /*13010*/  LDSM.16.M88.4 R136, [R193] ;  /* 0x00000000c188783b */ /* 0x000e6e0000000200 */
        /* <DEDUP_REMOVED lines=16> */
[----:B------:R-:W2:Y:S07]  /*13120*/  LDSM.16.M88.4 R144, [R194] ;  /* 0x00000000c290783b */ /* 0x000eae0000000200 */
[C---:B-1----:R-:W-:Y:S08]  /*13130*/  HMMA.16816.F32 R24, R152.reuse, R136, R24 ;  /* 0x000000889818723c */ /* 0x042ff00000001818 */
[C---:B------:R-:W-:Y:S01]  /*13140*/  HMMA.16816.F32 R20, R152.reuse, R138, R20 ;  /* 0x0000008a9814723c */ /* 0x040fe20000001814 */
[----:B------:R-:W1:Y:S07]  /*13150*/  LDSM.16.M88.4 R136, [R3] ;  /* 0x000000000388783b */ /* 0x000e6e0000000200 */
[C---:B------:R-:W-:Y:S08]  /*13160*/  HMMA.16816.F32 R48, R152.reuse, R140, R48 ;  /* 0x0000008c9830723c */ /* 0x040ff00000001830 */
[C---:B------:R-:W-:Y:S01]  /*13170*/  HMMA.16816.F32 R44, R152.reuse, R142, R44 ;  /* 0x0000008e982c723c */ /* 0x040fe2000000182c */
[----:B------:R-:W3:Y:S07]  /*13180*/  LDSM.16.M88.4 R140, [R192] ;  /* 0x00000000c08c783b */ /* 0x000eee0000000200 */
[C---:B------:R-:W-:Y:S08]  /*13190*/  HMMA.16816.F32 R40, R152.reuse, R148, R40 ;  /* 0x000000949828723c */ /* 0x040ff00000001828 */
[----:B--2---:R-:W-:Y:S01]  /*131a0*/  HMMA.16816.F32 R32, R152, R144, R32 ;  /* 0x000000909820723c */ /* 0x004fe20000001820 */
[----:B------:R-:W-:-:S07]  /*131b0*/  FFMA.FTZ R50, R175, UR4, R50 ;  /* 0x00000004af327c23 */ /* 0x000fce0008010032 */
[----:B------:R-:W-:Y:S01]  /*131c0*/  HMMA.16816.F32 R28, R152, R146, R28 ;  /* 0x00000092981c723c */ /* 0x000fe2000000181c */
[----:B------:R-:W2:Y:S01]  /*131d0*/  LDSM.16.M88.4 R144, [R197] ;  /* 0x00000000c590783b */ /* 0x000ea20000000200 */
[----:B------:R-:W-:-:S06]  /*131e0*/  FFMA.FTZ R46, R183, UR4, R46 ;  /* 0x00000004b72e7c23 */ /* 0x000fcc000801002e */
[----:B------:R-:W-:Y:S01]  /*131f0*/  HMMA.16816.F32 R36, R152, R150, R36 ;  /* 0x000000969824723c */ /* 0x000fe20000001824 */
[----:B------:R-:W4:Y:S01]  /*13200*/  LDSM.16.M88.4 R148, [R203] ;  /* 0x00000000cb94783b */ /* 0x000f220000000200 */
[C---:B------:R-:W-:Y:S02]  /*13210*/  FFMA.FTZ R177, R213.reuse, UR4, R40 ;  /* 0x00000004d5b17c23 */ /* 0x040fe40008010028 */
[----:B------:R-:W-:-:S04]  /*13220*/  FFMA.FTZ R42, R213, UR4, R42 ;  /* 0x00000004d52a7c23 */ /* 0x000fc8000801002a */
[----:B-1----:R-:W-:Y:S01]  /*13230*/  HMMA.16816.F32 R60, R152, R138, R60 ;  /* 0x0000008a983c723c */ /* 0x002fe2000000183c */
[----:B------:R-:W-:-:S06]  /*13240*/  FFMA.FTZ R34, R251, UR4, R34 ;  /* 0x00000004fb227c23 */ /* 0x000fcc0008010022 */
[----:B------:R-:W-:Y:S01]  /*13250*/  IMAD.U32 R139, RZ, RZ, UR7 ;  /* 0x00000007ff8b7e24 */ /* 0x000fe2000f8e00ff */
[----:B---3--:R-:W-:Y:S04]  /*13260*/  HMMA.16816.F32 R16, R152, R140, R16 ;  /* 0x0000008c9810723c */ /* 0x008fe80000001810 */
[----:B------:R-:W-:-:S04]  /*13270*/  LOP3.LUT R139, R139, 0xb1, R208, 0xfe, !PT ;  /* 0x000000b18b8b7812 */ /* 0x000fc800078efed0 */
[----:B------:R-:W-:Y:S01]  /*13280*/  HMMA.16816.F32 R12, R152, R142, R12 ;  /* 0x0000008e980c723c */ /* 0x000fe2000000180c */
[----:B------:R-:W1:Y:S01]  /*13290*/  LDSM.16.M88.4 R140, [R190] ;  /* 0x00000000be8c783b */ /* 0x000e620000000200 */
[----:B------:R-:W-:Y:S02]  /*132a0*/  FFMA.FTZ R38, R243, UR4, R38 ;  /* 0x00000004f3267c23 */ /* 0x000fe40008010026 */
[----:B------:R-:W-:-:S04]  /*132b0*/  FFMA.FTZ R39, R172, UR4, R39 ;  /* 0x00000004ac277c23 */ /* 0x000fc80008010027 */
[C---:B------:R-:W-:Y:S01]  /*132c0*/  FFMA.FTZ R63, R162.reuse, UR4, R63 ;  /* 0x00000004a23f7c23 */ /* 0x040fe2000801003f */
[C---:B--2---:R-:W-:Y:S01]  /*132d0*/  HMMA.16816.F32 R76, R152.reuse, R146, R76 ;  /* 0x00000092984c723c */ /* 0x044fe2000000184c */
[----:B------:R-:W-:Y:S01]  /*132e0*/  FFMA.FTZ R61, R162, UR4, R61 ;  /* 0x00000004a23d7c23 */ /* 0x000fe2000801003d */
[----:B------:R-:W2:Y:S02]  /*132f0*/  I2F R146, R139 ;  /* 0x0000008b00927306 */ /* 0x000ea40000201400 */
[----:B------:R-:W-:Y:S02]  /*13300*/  FSEL R63, R63, -INF , !P1 ;  /* 0xff8000003f3f7808 */ /* 0x000fe40004800000 */
[-C--:B------:R-:W-:Y:S01]  /*13310*/  ISETP.GE.AND P1, PT, R171, R0.reuse, PT ;  /* 0x00000000ab00720c */ /* 0x080fe20003f26270 */
[----:B------:R-:W-:Y:S01]  /*13320*/  FFMA.FTZ R171, R175, UR4, R48 ;  /* 0x00000004afab7c23 */ /* 0x000fe20008010030 */
[----:B------:R-:W-:Y:S01]  /*13330*/  HMMA.16816.F32 R8, R152, R156, R8 ;  /* 0x0000009c9808723c */ /* 0x000fe20000001808 */
[----:B------:R-:W-:Y:S01]  /*13340*/  FSEL R61, R61, -INF , !P2 ;  /* 0xff8000003d3d7808 */ /* 0x000fe20005000000 */
[----:B------:R-:W-:Y:S01]  /*13350*/  FFMA.FTZ R175, R168, UR4, R45 ;  /* 0x00000004a8af7c23 */ /* 0x000fe2000801002d */
[----:B------:R-:W-:Y:S01]  /*13360*/  ISETP.GE.AND P2, PT, R179, R0, PT ;  /* 0x00000000b300720c */ /* 0x000fe20003f46270 */
[----:B------:R-:W-:-:S02]  /*13370*/  IMAD.U32 R147, RZ, RZ, UR7 ;  /* 0x00000007ff937e24 */ /* 0x000fc4000f8e00ff */
[----:B------:R-:W-:Y:S02]  /*13380*/  FFMA.FTZ R168, R168, UR4, R47 ;  /* 0x00000004a8a87c23 */ /* 0x000fe4000801002f */
[----:B------:R-:W-:Y:S01]  /*13390*/  IMAD.U32 R157, RZ, RZ, UR7 ;  /* 0x00000007ff9d7e24 */ /* 0x000fe2000f8e00ff */
[C---:B------:R-:W-:Y:S01]  /*133a0*/  HMMA.16816.F32 R4, R152.reuse, R158, R4 ;  /* 0x0000009e9804723c */ /* 0x040fe20000001804 */
[----:B------:R-:W-:Y:S01]  /*133b0*/  IMAD.U32 R156, RZ, RZ, UR7 ;  /* 0x00000007ff9c7e24 */ /* 0x000fe2000f8e00ff */
[--C-:B------:R-:W-:Y:S01]  /*133c0*/  LOP3.LUT R178, R147, 0xb8, R208.reuse, 0xfe, !PT ;  /* 0x000000b893b27812 */ /* 0x100fe200078efed0 */
[----:B------:R-:W-:Y:S01]  /*133d0*/  IMAD.U32 R47, RZ, RZ, UR7 ;  /* 0x00000007ff2f7e24 */ /* 0x000fe2000f8e00ff */
[--C-:B------:R-:W-:Y:S01]  /*133e0*/  LOP3.LUT R157, R157, 0xa1, R208.reuse, 0xfe, !PT ;  /* 0x000000a19d9d7812 */ /* 0x100fe200078efed0 */
[----:B--2---:R-:W-:Y:S01]  /*133f0*/  FFMA.FTZ R25, R146, UR4, R25 ;  /* 0x0000000492197c23 */ /* 0x004fe20008010019 */
[----:B------:R-:W-:Y:S01]  /*13400*/  LOP3.LUT R156, R156, 0xa8, R208, 0xfe, !PT ;  /* 0x000000a89c9c7812 */ /* 0x000fe200078efed0 */
[C---:B------:R-:W-:Y:S01]  /*13410*/  FFMA.FTZ R76, R173.reuse, UR4, R76 ;  /* 0x00000004ad4c7c23 */ /* 0x040fe2000801004c */
[----:B------:R-:W-:Y:S01]  /*13420*/  I2F R158, R157 ;  /* 0x0000009d009e7306 */ /* 0x000fe20000201400 */
[----:B------:R-:W-:Y:S01]  /*13430*/  FFMA.FTZ R173, R173, UR4, R78 ;  /* 0x00000004adad7c23 */ /* 0x000fe2000801004e */
[C---:B----4-:R-:W-:Y:S01]  /*13440*/  HMMA.16816.F32 R128, R152.reuse, R148, R128 ;  /* 0x000000949880723c */ /* 0x050fe20000001880 */
[----:B------:R-:W-:Y:S01]  /*13450*/  FFMA.FTZ R77, R164, UR4, R77 ;  /* 0x00000004a44d7c23 */ /* 0x000fe2000801004d */
[----:B------:R-:W-:Y:S01]  /*13460*/  FSEL R165, R76, -INF , !P3 ;  /* 0xff8000004ca57808 */ /* 0x000fe20005800000 */
[----:B------:R-:W-:Y:S01]  /*13470*/  FFMA.FTZ R164, R164, UR4, R79 ;  /* 0x00000004a4a47c23 */ /* 0x000fe2000801004f */
[-C--:B------:R-:W-:Y:S01]  /*13480*/  ISETP.GE.AND P3, PT, R179, R2.reuse, PT ;  /* 0x00000002b300720c */ /* 0x080fe20003f66270 */
[----:B------:R-:W-:Y:S01]  /*13490*/  FFMA.FTZ R179, R170, UR4, R41 ;  /* 0x00000004aab37c23 */ /* 0x000fe20008010029 */
[----:B------:R-:W-:Y:S01]  /*134a0*/  FSEL R76, R173, -INF , !P4 ;  /* 0xff800000ad4c7808 */ /* 0x000fe20006000000 */
[----:B------:R-:W-:Y:S01]  /*134b0*/  IMAD.U32 R173, RZ, RZ, UR7 ;  /* 0x00000007ffad7e24 */ /* 0x000fe2000f8e00ff */
[----:B------:R-:W-:Y:S01]  /*134c0*/  FSEL R169, R171, -INF , !P3 ;  /* 0xff800000aba97808 */ /* 0x000fe20005800000 */
[----:B------:R-:W-:Y:S01]  /*134d0*/  FFMA.FTZ R171, R166, UR4, R49 ;  /* 0x00000004a6ab7c23 */ /* 0x000fe20008010031 */
[-C--:B------:R-:W-:Y:S01]  /*134e0*/  ISETP.GE.AND P4, PT, R181, R2.reuse, PT ;  /* 0x00000002b500720c */ /* 0x080fe20003f86270 */
[----:B------:R-:W2:Y:S01]  /*134f0*/  I2F R159, R156 ;  /* 0x0000009c009f7306 */ /* 0x000ea20000201400 */
[----:B------:R-:W-:Y:S01]  /*13500*/  LOP3.LUT R238, R173, 0xd0, R208, 0xfe, !PT ;  /* 0x000000d0adee7812 */ /* 0x000fe200078efed0 */
[----:B------:R-:W-:Y:S01]  /*13510*/  FFMA.FTZ R173, R183, UR4, R44 ;  /* 0x00000004b7ad7c23 */ /* 0x000fe2000801002c */
[--C-:B------:R-:W-:Y:S01]  /*13520*/  LOP3.LUT R149, R174, 0xa9, R208.reuse, 0xfe, !PT ;  /* 0x000000a9ae957812 */ /* 0x100fe200078efed0 */
[----:B------:R-:W-:Y:S01]  /*13530*/  FFMA.FTZ R166, R166, UR4, R51 ;  /* 0x00000004a6a67c23 */ /* 0x000fe20008010033 */
[----:B------:R-:W-:Y:S01]  /*13540*/  FSEL R171, R171, -INF , !P4 ;  /* 0xff800000abab7808 */ /* 0x000fe20006000000 */
[C---:B-1----:R-:W-:Y:S01]  /*13550*/  HMMA.16816.F32 R72, R152.reuse, R140, R72 ;  /* 0x0000008c9848723c */ /* 0x042fe20000001848 */
[-C--:B------:R-:W-:Y:S01]  /*13560*/  ISETP.GE.AND P3, PT, R185, R2.reuse, PT ;  /* 0x00000002b900720c */ /* 0x080fe20003f66270 */
[----:B------:R-:W1:Y:S01]  /*13570*/  I2F R148, R149 ;  /* 0x0000009500947306 */ /* 0x000e620000201400 */
[----:B------:R-:W-:Y:S01]  /*13580*/  FSEL R49, R50, -INF , !P2 ;  /* 0xff80000032317808 */ /* 0x000fe20005000000 */
[----:B------:R-:W-:Y:S01]  /*13590*/  FFMA.FTZ R183, R172, UR4, R37 ;  /* 0x00000004acb77c23 */ /* 0x000fe20008010025 */
[----:B------:R-:W-:Y:S01]  /*135a0*/  ISETP.GE.AND P4, PT, R187, R2, PT ;  /* 0x00000002bb00720c */ /* 0x000fe20003f86270 */
[----:B------:R-:W-:Y:S01]  /*135b0*/  IMAD.U32 R51, RZ, RZ, UR7 ;  /* 0x00000007ff337e24 */ /* 0x000fe2000f8e00ff */
[-C--:B------:R-:W-:Y:S01]  /*135c0*/  ISETP.GE.AND P2, PT, R185, R0.reuse, PT ;  /* 0x00000000b900720c */ /* 0x080fe20003f46270 */
[----:B------:R-:W-:Y:S01]  /*135d0*/  IMAD.U32 R141, RZ, RZ, UR7 ;  /* 0x00000007ff8d7e24 */ /* 0x000fe2000f8e00ff */
[----:B------:R-:W-:Y:S01]  /*135e0*/  FSEL R48, R164, -INF , !P1 ;  /* 0xff800000a4307808 */ /* 0x000fe20004800000 */
[----:B------:R-:W3:Y:S01]  /*135f0*/  I2F R147, R178 ;  /* 0x000000b200937306 */ /* 0x000ee20000201400 */
[----:B------:R-:W-:Y:S01]  /*13600*/  LOP3.LUT R174, R174, 0xb0, R208, 0xfe, !PT ;  /* 0x000000b0aeae7812 */ /* 0x000fe200078efed0 */
[----:B------:R-:W-:Y:S01]  /*13610*/  FFMA.FTZ R185, R251, UR4, R32 ;  /* 0x00000004fbb97c23 */ /* 0x000fe20008010020 */
[----:B------:R-:W-:Y:S01]  /*13620*/  ISETP.GE.AND P1, PT, R181, R0, PT ;  /* 0x00000000b500720c */ /* 0x000fe20003f26270 */
[----:B------:R-:W-:Y:S01]  /*13630*/  FFMA.FTZ R181, R243, UR4, R36 ;  /* 0x00000004f3b57c23 */ /* 0x000fe20008010024 */
[----:B------:R-:W-:Y:S01]  /*13640*/  FSEL R173, R173, -INF , !P3 ;  /* 0xff800000adad7808 */ /* 0x000fe20005800000 */
[----:B--2---:R-:W-:Y:S01]  /*13650*/  FFMA.FTZ R28, R159, UR4, R28 ;  /* 0x000000049f1c7c23 */ /* 0x004fe2000801001c */
[----:B------:R-:W-:Y:S01]  /*13660*/  FSEL R175, R175, -INF , !P4 ;  /* 0xff800000afaf7808 */ /* 0x000fe20006000000 */
[----:B------:R-:W2:Y:S01]  /*13670*/  I2F R138, R174 ;  /* 0x000000ae008a7306 */ /* 0x000ea20000201400 */
[-C--:B------:R-:W-:Y:S01]  /*13680*/  ISETP.GE.AND P3, PT, R239, R2.reuse, PT ;  /* 0x00000002ef00720c */ /* 0x080fe20003f66270 */
[----:B-1----:R-:W-:Y:S01]  /*13690*/  FFMA.FTZ R29, R148, UR4, R29 ;  /* 0x00000004941d7c23 */ /* 0x002fe2000801001d */
[----:B------:R-:W-:Y:S01]  /*136a0*/  FSEL R45, R46, -INF , !P2 ;  /* 0xff8000002e2d7808 */ /* 0x000fe20005000000 */
[----:B------:R-:W-:Y:S01]  /*136b0*/  FFMA.FTZ R30, R159, UR4, R30 ;  /* 0x000000049f1e7c23 */ /* 0x000fe2000801001e */
[----:B------:R-:W-:Y:S01]  /*136c0*/  ISETP.GE.AND P4, PT, R241, R2, PT ;  /* 0x00000002f100720c */ /* 0x000fe20003f86270 */
[----:B------:R-:W-:Y:S01]  /*136d0*/  FFMA.FTZ R13, R182, UR4, R13 ;  /* 0x00000004b60d7c23 */ /* 0x000fe2000801000d */
[-C--:B------:R-:W-:Y:S01]  /*136e0*/  ISETP.GE.AND P2, PT, R239, R0.reuse, PT ;  /* 0x00000000ef00720c */ /* 0x080fe20003f46270 */
[----:B------:R-:W1:Y:S01]  /*136f0*/  I2F R140, R176 ;  /* 0x000000b0008c7306 */ /* 0x000e620000201400 */
[----:B------:R-:W-:Y:S01]  /*13700*/  FSEL R44, R166, -INF , !P1 ;  /* 0xff800000a62c7808 */ /* 0x000fe20004800000 */
[----:B---3--:R-:W-:Y:S01]  /*13710*/  FFMA.FTZ R20, R147, UR4, R20 ;  /* 0x0000000493147c23 */ /* 0x008fe20008010014 */
[----:B------:R-:W-:Y:S01]  /*13720*/  ISETP.GE.AND P1, PT, R187, R0, PT ;  /* 0x00000000bb00720c */ /* 0x000fe20003f26270 */
[----:B------:R-:W-:Y:S01]  /*13730*/  FFMA.FTZ R187, R158, UR4, R33 ;  /* 0x000000049ebb7c23 */ /* 0x000fe20008010021 */
[----:B------:R-:W-:Y:S01]  /*13740*/  FSEL R177, R177, -INF , !P3 ;  /* 0xff800000b1b17808 */ /* 0x000fe20005800000 */
[----:B------:R-:W-:Y:S01]  /*13750*/  FFMA.FTZ R22, R147, UR4, R22 ;  /* 0x0000000493167c23 */ /* 0x000fe20008010016 */
[----:B------:R-:W-:Y:S01]  /*13760*/  FSEL R179, R179, -INF , !P4 ;  /* 0xff800000b3b37808 */ /* 0x000fe20006000000 */
[----:B------:R-:W3:Y:S01]  /*13770*/  I2F R78, R180 ;  /* 0x000000b4004e7306 */ /* 0x000ee20000201400 */
[-C--:B------:R-:W-:Y:S01]  /*13780*/  ISETP.GE.AND P3, PT, R245, R2.reuse, PT ;  /* 0x00000002f500720c */ /* 0x080fe20003f66270 */
[----:B--2---:R-:W-:Y:S01]  /*13790*/  FFMA.FTZ R24, R138, UR4, R24 ;  /* 0x000000048a187c23 */ /* 0x004fe20008010018 */
[----:B------:R-:W-:Y:S01]  /*137a0*/  FSEL R41, R42, -INF , !P2 ;  /* 0xff8000002a297808 */ /* 0x000fe20005000000 */
[----:B------:R-:W-:Y:S01]  /*137b0*/  FFMA.FTZ R42, R170, UR4, R43 ;  /* 0x00000004aa2a7c23 */ /* 0x000fe2000801002b */
[----:B------:R-:W-:Y:S01]  /*137c0*/  ISETP.GE.AND P4, PT, R249, R2, PT ;  /* 0x00000002f900720c */ /* 0x000fe20003f86270 */
[----:B------:R-:W-:Y:S01]  /*137d0*/  FFMA.FTZ R26, R138, UR4, R26 ;  /* 0x000000048a1a7c23 */ /* 0x000fe2000801001a */
[-C--:B------:R-:W-:Y:S01]  /*137e0*/  ISETP.GE.AND P2, PT, R245, R0.reuse, PT ;  /* 0x00000000f500720c */ /* 0x080fe20003f46270 */
[----:B------:R-:W2:Y:S01]  /*137f0*/  I2F R184, R238 ;  /* 0x000000ee00b87306 */ /* 0x000ea20000201400 */
[----:B------:R-:W-:Y:S01]  /*13800*/  FSEL R40, R168, -INF , !P1 ;  /* 0xff800000a8287808 */ /* 0x000fe20004800000 */
[----:B------:R-:W-:Y:S01]  /*13810*/  IMAD.U32 R43, RZ, RZ, UR7 ;  /* 0x00000007ff2b7e24 */ /* 0x000fe2000f8e00ff */
[----:B------:R-:W-:Y:S01]  /*13820*/  LOP3.LUT R162, R141, 0xc0, R208, 0xfe, !PT ;  /* 0x000000c08da27812 */ /* 0x000fe200078efed0 */
[C---:B-1----:R-:W-:Y:S01]  /*13830*/  FFMA.FTZ R21, R140.reuse, UR4, R21 ;  /* 0x000000048c157c23 */ /* 0x042fe20008010015 */
[----:B------:R-:W-:Y:S01]  /*13840*/  ISETP.GE.AND P1, PT, R241, R0, PT ;  /* 0x00000000f100720c */ /* 0x000fe20003f26270 */
[----:B------:R-:W-:Y:S01]  /*13850*/  FFMA.FTZ R46, R140, UR4, R23 ;  /* 0x000000048c2e7c23 */ /* 0x000fe20008010017 */
[----:B------:R-:W-:Y:S01]  /*13860*/  FSEL R181, R181, -INF , !P3 ;  /* 0xff800000b5b57808 */ /* 0x000fe20005800000 */
[----:B------:R-:W1:Y:S01]  /*13870*/  I2F R141, R162 ;  /* 0x000000a2008d7306 */ /* 0x000e620000201400 */
[----:B------:R-:W-:Y:S01]  /*13880*/  FSEL R183, R183, -INF , !P4 ;  /* 0xff800000b7b77808 */ /* 0x000fe20006000000 */
[C---:B---3--:R-:W-:Y:S01]  /*13890*/  FFMA.FTZ R17, R78.reuse, UR4, R17 ;  /* 0x000000044e117c23 */ /* 0x048fe20008010011 */
[-C--:B------:R-:W-:Y:S01]  /*138a0*/  ISETP.GE.AND P3, PT, R247, R2.reuse, PT ;  /* 0x00000002f700720c */ /* 0x080fe20003f66270 */
[----:B------:R-:W-:Y:S01]  /*138b0*/  FFMA.FTZ R50, R78, UR4, R19 ;  /* 0x000000044e327c23 */ /* 0x000fe20008010013 */
[----:B------:R-:W-:Y:S01]  /*138c0*/  FSEL R37, R38, -INF , !P2 ;  /* 0xff80000026257808 */ /* 0x000fe20005000000 */
[----:B------:R-:W-:Y:S01]  /*138d0*/  FFMA.FTZ R38, R148, UR4, R31 ;  /* 0x0000000494267c23 */ /* 0x000fe2000801001f */
[----:B------:R-:W-:Y:S01]  /*138e0*/  ISETP.GE.AND P4, PT, R157, R2, PT ;  /* 0x000000029d00720c */ /* 0x000fe20003f86270 */
[----:B------:R-:W-:Y:S01]  /*138f0*/  IMAD.U32 R31, RZ, RZ, UR7 ;  /* 0x00000007ff1f7e24 */ /* 0x000fe2000f8e00ff */
[-C--:B------:R-:W-:Y:S01]  /*13900*/  ISETP.GE.AND P2, PT, R247, R0.reuse, PT ;  /* 0x00000000f700720c */ /* 0x080fe20003f46270 */
[----:B--2---:R-:W-:Y:S01]  /*13910*/  FFMA.FTZ R8, R184, UR4, R8 ;  /* 0x00000004b8087c23 */ /* 0x004fe20008010008 */
[----:B------:R-:W-:Y:S01]  /*13920*/  FSEL R36, R42, -INF , !P1 ;  /* 0xff8000002a247808 */ /* 0x000fe20004800000 */
[----:B------:R-:W-:Y:S01]  /*13930*/  FFMA.FTZ R42, R146, UR4, R27 ;  /* 0x00000004922a7c23 */ /* 0x000fe2000801001b */
[----:B------:R-:W-:Y:S01]  /*13940*/  LOP3.LUT R79, R167, 0xc8, R208, 0xfe, !PT ;  /* 0x000000c8a74f7812 */ /* 0x000fe200078efed0 */
[----:B------:R-:W-:Y:S01]  /*13950*/  FFMA.FTZ R10, R184, UR4, R10 ;  /* 0x00000004b80a7c23 */ /* 0x000fe2000801000a */
[----:B------:R-:W-:Y:S01]  /*13960*/  ISETP.GE.AND P1, PT, R249, R0, PT ;  /* 0x00000000f900720c */ /* 0x000fe20003f26270 */
[----:B-1----:R-:W-:Y:S01]  /*13970*/  FFMA.FTZ R16, R141, UR4, R16 ;  /* 0x000000048d107c23 */ /* 0x002fe20008010010 */
[----:B------:R-:W-:Y:S01]  /*13980*/  FSEL R185, R185, -INF , !P3 ;  /* 0xff800000b9b97808 */ /* 0x000fe20005800000 */
[----:B------:R-:W-:Y:S01]  /*13990*/  FFMA.FTZ R18, R141, UR4, R18 ;  /* 0x000000048d127c23 */ /* 0x000fe20008010012 */
[----:B------:R-:W-:Y:S01]  /*139a0*/  FSEL R187, R187, -INF , !P4 ;  /* 0xff800000bbbb7808 */ /* 0x000fe20006000000 */
[C---:B------:R-:W-:Y:S01]  /*139b0*/  HMMA.16816.F32 R68, R152.reuse, R142, R68 ;  /* 0x0000008e9844723c */ /* 0x040fe20000001844 */
[-C--:B------:R-:W-:Y:S01]  /*139c0*/  ISETP.GE.AND P3, PT, R156, R2.reuse, PT ;  /* 0x000000029c00720c */ /* 0x080fe20003f66270 */
[----:B------:R-:W-:Y:S01]  /*139d0*/  IMAD.U32 R245, RZ, RZ, UR7 ;  /* 0x00000007fff57e24 */ /* 0x000fe2000f8e00ff */
[----:B------:R-:W-:Y:S01]  /*139e0*/  FSEL R33, R34, -INF , !P2 ;  /* 0xff80000022217808 */ /* 0x000fe20005000000 */
[----:B------:R-:W-:Y:S01]  /*139f0*/  FFMA.FTZ R34, R158, UR4, R35 ;  /* 0x000000049e227c23 */ /* 0x000fe20008010023 */
[----:B------:R-:W-:Y:S01]  /*13a00*/  ISETP.GE.AND P4, PT, R149, R2, PT ;  /* 0x000000029500720c */ /* 0x000fe20003f86270 */
[----:B------:R-:W-:Y:S01]  /*13a10*/  IMAD.U32 R247, RZ, RZ, UR7 ;  /* 0x00000007fff77e24 */ /* 0x000fe2000f8e00ff */
[----:B------:R-:W-:Y:S01]  /*13a20*/  ISETP.GE.AND P2, PT, R156, R0, PT ;  /* 0x000000009c00720c */ /* 0x000fe20003f46270 */
[C---:B------:R-:W-:Y:S01]  /*13a30*/  HMMA.16816.F32 R64, R152.reuse, R136, R64 ;  /* 0x000000889840723c */ /* 0x040fe20000001840 */
[----:B------:R-:W-:Y:S01]  /*13a40*/  FSEL R167, R77, -INF , !P5 ;  /* 0xff8000004da77808 */ /* 0x000fe20006800000 */
[----:B------:R-:W-:Y:S01]  /*13a50*/  IMAD.U32 R251, RZ, RZ, UR7 ;  /* 0x00000007fffb7e24 */ /* 0x000fe2000f8e00ff */
[----:B------:R-:W1:Y:S01]  /*13a60*/  I2F R77, R79 ;  /* 0x0000004f004d7306 */ /* 0x000e620000201400 */
[----:B------:R-:W-:Y:S01]  /*13a70*/  FSEL R32, R39, -INF , !P1 ;  /* 0xff80000027207808 */ /* 0x000fe20004800000 */
[----:B------:R-:W-:Y:S01]  /*13a80*/  IMAD.U32 R39, RZ, RZ, UR7 ;  /* 0x00000007ff277e24 */ /* 0x000fe2000f8e00ff */
[----:B------:R-:W-:Y:S01]  /*13a90*/  LOP3.LUT R242, R51, 0xd1, R208, 0xfe, !PT ;  /* 0x000000d133f27812 */ /* 0x000fe200078efed0 */
[----:B------:R-:W-:Y:S01]  /*13aa0*/  FFMA.FTZ R182, R182, UR4, R15 ;  /* 0x00000004b6b67c23 */ /* 0x000fe2000801000f */
[----:B------:R-:W-:Y:S01]  /*13ab0*/  FSEL R213, R28, -INF , !P3 ;  /* 0xff8000001cd57808 */ /* 0x000fe20005800000 */
[----:B------:R-:W-:Y:S01]  /*13ac0*/  FFMA.FTZ R137, R163, UR4, R56 ;  /* 0x00000004a3897c23 */ /* 0x000fe20008010038 */
[----:B------:R-:W-:Y:S01]  /*13ad0*/  FSEL R29, R29, -INF , !P4 ;  /* 0xff8000001d1d7808 */ /* 0x000fe20006000000 */
[----:B------:R-:W2:Y:S01]  /*13ae0*/  I2F R210, R242 ;  /* 0x000000f200d27306 */ /* 0x000ea20000201400 */
[-C--:B------:R-:W-:Y:S01]  /*13af0*/  ISETP.GE.AND P3, PT, R174, R2.reuse, PT ;  /* 0x00000002ae00720c */ /* 0x080fe20003f66270 */
[----:B------:R-:W-:Y:S01]  /*13b00*/  HMMA.16816.F32 R124, R152, R150, R124 ;  /* 0x00000096987c723c */ /* 0x000fe2000000187c */
[----:B------:R-:W-:Y:S01]  /*13b10*/  FSEL R35, R30, -INF , !P2 ;  /* 0xff8000001e237808 */ /* 0x000fe20005000000 */
[----:B------:R-:W-:Y:S01]  /*13b20*/  IMAD.U32 R15, RZ, RZ, UR7 ;  /* 0x00000007ff0f7e24 */ /* 0x000fe2000f8e00ff */
[----:B------:R-:W-:-:S02]  /*13b30*/  ISETP.GE.AND P4, PT, R139, R2, PT ;  /* 0x000000028b00720c */ /* 0x000fc40003f86270 */
[-C--:B------:R-:W-:Y:S01]  /*13b40*/  ISETP.GE.AND P2, PT, R174, R0.reuse, PT ;  /* 0x00000000ae00720c */ /* 0x080fe20003f46270 */
[----:B-1----:R-:W-:Y:S01]  /*13b50*/  FFMA.FTZ R12, R77, UR4, R12 ;  /* 0x000000044d0c7c23 */ /* 0x002fe2000801000c */
[----:B------:R-:W-:Y:S01]  /*13b60*/  ISETP.GE.AND P1, PT, R157, R0, PT ;  /* 0x000000009d00720c */ /* 0x000fe20003f26270 */
[----:B------:R-:W-:Y:S01]  /*13b70*/  FFMA.FTZ R14, R77, UR4, R14 ;  /* 0x000000044d0e7c23 */ /* 0x000fe2000801000e */
[--C-:B------:R-:W-:Y:S01]  /*13b80*/  LOP3.LUT R148, R31, 0x1, R208.reuse, 0xfe, !PT ;  /* 0x000000011f947812 */ /* 0x100fe200078efed0 */
[----:B------:R-:W-:Y:S01]  /*13b90*/  IMAD.U32 R77, RZ, RZ, UR7 ;  /* 0x00000007ff4d7e24 */ /* 0x000fe2000f8e00ff */
[--C-:B------:R-:W-:Y:S01]  /*13ba0*/  LOP3.LUT R244, R51, 0xd8, R208.reuse, 0xfe, !PT ;  /* 0x000000d833f47812 */ /* 0x100fe200078efed0 */
[----:B------:R-:W-:Y:S01]  /*13bb0*/  HMMA.16816.F32 R80, R152, R144, R80 ;  /* 0x000000909850723c */ /* 0x000fe20000001850 */
[--C-:B------:R-:W-:Y:S01]  /*13bc0*/  LOP3.LUT R248, R47, 0xd9, R208.reuse, 0xfe, !PT ;  /* 0x000000d92ff87812 */ /* 0x100fe200078efed0 */
[----:B--2---:R-:W-:Y:S01]  /*13bd0*/  FFMA.FTZ R9, R210, UR4, R9 ;  /* 0x00000004d2097c23 */ /* 0x004fe20008010009 */
[----:B------:R-:W-:Y:S01]  /*13be0*/  LOP3.LUT R30, R39, 0xf8, R208, 0xfe, !PT ;  /* 0x000000f8271e7812 */ /* 0x000fe200078efed0 */
[----:B------:R-:W1:Y:S01]  /*13bf0*/  I2F R240, R244 ;  /* 0x000000f400f07306 */ /* 0x000e620000201400 */
[----:B------:R-:W-:-:S02]  /*13c00*/  FSEL R31, R24, -INF , !P3 ;  /* 0xff800000181f7808 */ /* 0x000fc40005800000 */
[----:B------:R-:W-:Y:S02]  /*13c10*/  FSEL R27, R25, -INF , !P4 ;  /* 0xff800000191b7808 */ /* 0x000fe40006000000 */
[-C--:B------:R-:W-:Y:S02]  /*13c20*/  ISETP.GE.AND P3, PT, R178, R2.reuse, PT ;  /* 0x00000002b200720c */ /* 0x080fe40003f66270 */
[----:B------:R-:W-:Y:S01]  /*13c30*/  FSEL R39, R26, -INF , !P2 ;  /* 0xff8000001a277808 */ /* 0x000fe20005000000 */
[----:B------:R-:W2:Y:S01]  /*13c40*/  I2F R168, R248 ;  /* 0x000000f800a87306 */ /* 0x000ea20000201400 */
[----:B------:R-:W-:Y:S02]  /*13c50*/  ISETP.GE.AND P4, PT, R176, R2, PT ;  /* 0x00000002b000720c */ /* 0x000fe40003f86270 */
[----:B------:R-:W-:Y:S02]  /*13c60*/  ISETP.GE.AND P2, PT, R178, R0, PT ;  /* 0x00000000b200720c */ /* 0x000fe40003f46270 */
[----:B------:R-:W-:-:S02]  /*13c70*/  FSEL R34, R34, -INF , !P1 ;  /* 0xff80000022227808 */ /* 0x000fc40004800000 */
[----:B------:R-:W-:Y:S01]  /*13c80*/  ISETP.GE.AND P1, PT, R149, R0, PT ;  /* 0x000000009500720c */ /* 0x000fe20003f26270 */
[C---:B-1----:R-:W-:Y:S01]  /*13c90*/  FFMA.FTZ R4, R240.reuse, UR4, R4 ;  /* 0x00000004f0047c23 */ /* 0x042fe20008010004 */
[----:B------:R-:W-:Y:S01]  /*13ca0*/  LOP3.LUT R250, R47, 0xe0, R208, 0xfe, !PT ;  /* 0x000000e02ffa7812 */ /* 0x000fe200078efed0 */
[----:B------:R-:W-:Y:S01]  /*13cb0*/  FFMA.FTZ R6, R240, UR4, R6 ;  /* 0x00000004f0067c23 */ /* 0x000fe20008010006 */
[C-C-:B------:R-:W-:Y:S01]  /*13cc0*/  LOP3.LUT R246, R43.reuse, 0xe1, R208.reuse, 0xfe, !PT ;  /* 0x000000e12bf67812 */ /* 0x140fe200078efed0 */
[----:B------:R-:W-:Y:S01]  /*13cd0*/  I2F R239, R30 ;  /* 0x0000001e00ef7306 */ /* 0x000fe20000201400 */
[C-C-:B------:R-:W-:Y:S02]  /*13ce0*/  LOP3.LUT R172, R43.reuse, 0xe8, R208.reuse, 0xfe, !PT ;  /* 0x000000e82bac7812 */ /* 0x140fe400078efed0 */
[C-C-:B------:R-:W-:Y:S01]  /*13cf0*/  LOP3.LUT R156, R43.reuse, 0x8, R208.reuse, 0xfe, !PT ;  /* 0x000000082b9c7812 */ /* 0x140fe200078efed0 */
[C---:B--2---:R-:W-:Y:S01]  /*13d00*/  FFMA.FTZ R5, R168.reuse, UR4, R5 ;  /* 0x00000004a8057c23 */ /* 0x044fe20008010005 */
[----:B------:R-:W-:Y:S01]  /*13d10*/  LOP3.LUT R26, R43, 0x9, R208, 0xfe, !PT ;  /* 0x000000092b1a7812 */ /* 0x000fe200078efed0 */
[----:B------:R-:W-:Y:S01]  /*13d20*/  FFMA.FTZ R140, R168, UR4, R7 ;  /* 0x00000004a88c7c23 */ /* 0x000fe20008010007 */
[----:B------:R-:W-:Y:S01]  /*13d30*/  FSEL R25, R20, -INF , !P3 ;  /* 0xff80000014197808 */ /* 0x000fe20005800000 */
[----:B------:R-:W1:Y:S01]  /*13d40*/  I2F R170, R250 ;  /* 0x000000fa00aa7306 */ /* 0x000e620000201400 */
[----:B------:R-:W-:Y:S01]  /*13d50*/  FSEL R23, R21, -INF , !P4 ;  /* 0xff80000015177808 */ /* 0x000fe20006000000 */
[----:B------:R-:W-:Y:S01]  /*13d60*/  IMAD.U32 R7, RZ, RZ, UR7 ;  /* 0x00000007ff077e24 */ /* 0x000fe2000f8e00ff */
[----:B------:R-:W-:-:S02]  /*13d70*/  ISETP.GE.AND P3, PT, R162, R2, PT ;  /* 0x00000002a200720c */ /* 0x000fc40003f66270 */
[----:B------:R-:W-:Y:S02]  /*13d80*/  FSEL R43, R22, -INF , !P2 ;  /* 0xff800000162b7808 */ /* 0x000fe40005000000 */
[----:B------:R-:W-:Y:S01]  /*13d90*/  ISETP.GE.AND P4, PT, R180, R2, PT ;  /* 0x00000002b400720c */ /* 0x000fe20003f86270 */
[----:B------:R-:W2:Y:S01]  /*13da0*/  I2F R166, R246 ;  /* 0x000000f600a67306 */ /* 0x000ea20000201400 */
[-C--:B------:R-:W-:Y:S02]  /*13db0*/  ISETP.GE.AND P2, PT, R162, R0.reuse, PT ;  /* 0x00000000a200720c */ /* 0x080fe40003f46270 */
[----:B------:R-:W-:Y:S02]  /*13dc0*/  FSEL R38, R38, -INF , !P1 ;  /* 0xff80000026267808 */ /* 0x000fe40004800000 */
[----:B------:R-:W-:Y:S02]  /*13dd0*/  ISETP.GE.AND P1, PT, R139, R0, PT ;  /* 0x000000008b00720c */ /* 0x000fe40003f26270 */
[C---:B------:R-:W-:Y:S01]  /*13de0*/  LOP3.LUT R146, R47.reuse, 0x10, R208, 0xfe, !PT ;  /* 0x000000102f927812 */ /* 0x040fe200078efed0 */
[----:B-1----:R-:W-:Y:S01]  /*13df0*/  FFMA.FTZ R72, R170, UR4, R72 ;  /* 0x00000004aa487c23 */ /* 0x002fe20008010048 */
[----:B------:R-:W-:Y:S01]  /*13e00*/  LOP3.LUT R158, R47, 0x11, R208, 0xfe, !PT ;  /* 0x000000112f9e7812 */ /* 0x000fe200078efed0 */
[----:B------:R-:W-:Y:S01]  /*13e10*/  I2F R241, R172 ;  /* 0x000000ac00f17306 */ /* 0x000fe20000201400 */
[----:B------:R-:W-:-:S02]  /*13e20*/  FSEL R21, R16, -INF , !P3 ;  /* 0xff80000010157808 */ /* 0x000fc40005800000 */
[----:B------:R-:W-:Y:S02]  /*13e30*/  FSEL R17, R17, -INF , !P4 ;  /* 0xff80000011117808 */ /* 0x000fe40006000000 */
[CC--:B------:R-:W-:Y:S01]  /*13e40*/  ISETP.GE.AND P3, PT, R79.reuse, R2.reuse, PT ;  /* 0x000000024f00720c */ /* 0x0c0fe20003f66270 */
[----:B--2---:R-:W-:Y:S01]  /*13e50*/  FFMA.FTZ R73, R166, UR4, R73 ;  /* 0x00000004a6497c23 */ /* 0x004fe20008010049 */
[----:B------:R-:W-:Y:S01]  /*13e60*/  FSEL R47, R18, -INF , !P2 ;  /* 0xff800000122f7808 */ /* 0x000fe20005000000 */
[----:B------:R-:W-:Y:S01]  /*13e70*/  FFMA.FTZ R75, R166, UR4, R75 ;  /* 0x00000004a64b7c23 */ /* 0x000fe2000801004b */
[----:B------:R-:W-:Y:S01]  /*13e80*/  ISETP.GE.AND P4, PT, R186, R2, PT ;  /* 0x00000002ba00720c */ /* 0x000fe20003f86270 */
[----:B------:R-:W1:Y:S01]  /*13e90*/  I2F R249, R156 ;  /* 0x0000009c00f97306 */ /* 0x000e620000201400 */
[-C--:B------:R-:W-:Y:S01]  /*13ea0*/  ISETP.GE.AND P2, PT, R79, R0.reuse, PT ;  /* 0x000000004f00720c */ /* 0x080fe20003f46270 */
[----:B------:R-:W-:Y:S01]  /*13eb0*/  FFMA.FTZ R79, R210, UR4, R11 ;  /* 0x00000004d24f7c23 */ /* 0x000fe2000801000b */
[----:B------:R-:W-:Y:S01]  /*13ec0*/  FSEL R42, R42, -INF , !P1 ;  /* 0xff8000002a2a7808 */ /* 0x000fe20004800000 */
[----:B------:R-:W-:Y:S01]  /*13ed0*/  IMAD.U32 R11, RZ, RZ, UR7 ;  /* 0x00000007ff0b7e24 */ /* 0x000fe2000f8e00ff */
[----:B------:R-:W-:-:S02]  /*13ee0*/  ISETP.GE.AND P1, PT, R176, R0, PT ;  /* 0x00000000b000720c */ /* 0x000fc40003f26270 */
[C-C-:B------:R-:W-:Y:S01]  /*13ef0*/  LOP3.LUT R176, R51.reuse, 0x18, R208.reuse, 0xfe, !PT ;  /* 0x0000001833b07812 */ /* 0x140fe200078efed0 */
[----:B------:R-:W-:Y:S01]  /*13f00*/  I2F R24, R148 ;  /* 0x0000009400187306 */ /* 0x000fe20000201400 */
[----:B------:R-:W-:Y:S02]  /*13f10*/  LOP3.LUT R174, R51, 0x19, R208, 0xfe, !PT ;  /* 0x0000001933ae7812 */ /* 0x000fe400078efed0 */
[----:B------:R-:W-:Y:S02]  /*13f20*/  FSEL R159, R12, -INF , !P3 ;  /* 0xff8000000c9f7808 */ /* 0x000fe40005800000 */
[----:B------:R-:W-:Y:S02]  /*13f30*/  FSEL R157, R13, -INF , !P4 ;  /* 0xff8000000d9d7808 */ /* 0x000fe40006000000 */
[-C--:B------:R-:W-:Y:S01]  /*13f40*/  ISETP.GE.AND P3, PT, R238, R2.reuse, PT ;  /* 0x00000002ee00720c */ /* 0x080fe20003f66270 */
[----:B------:R-:W2:Y:S01]  /*13f50*/  I2F R22, R146 ;  /* 0x0000009200167306 */ /* 0x000ea20000201400 */
[----:B------:R-:W-:Y:S01]  /*13f60*/  FSEL R51, R14, -INF , !P2 ;  /* 0xff8000000e337808 */ /* 0x000fe20005000000 */
[----:B-1----:R-:W-:Y:S01]  /*13f70*/  FFMA.FTZ R163, R249, UR4, R52 ;  /* 0x00000004f9a37c23 */ /* 0x002fe20008010034 */
[----:B------:R-:W-:-:S02]  /*13f80*/  ISETP.GE.AND P4, PT, R242, R2, PT ;  /* 0x00000002f200720c */ /* 0x000fc40003f86270 */
[----:B------:R-:W-:Y:S02]  /*13f90*/  ISETP.GE.AND P2, PT, R238, R0, PT ;  /* 0x00000000ee00720c */ /* 0x000fe40003f46270 */
[----:B------:R-:W-:Y:S01]  /*13fa0*/  FSEL R149, R8, -INF , !P3 ;  /* 0xff80000008957808 */ /* 0x000fe20005800000 */
[----:B------:R-:W-:Y:S01]  /*13fb0*/  FFMA.FTZ R8, R241, UR4, R68 ;  /* 0x00000004f1087c23 */ /* 0x000fe20008010044 */
[----:B------:R-:W-:Y:S01]  /*13fc0*/  FSEL R147, R9, -INF , !P4 ;  /* 0xff80000009937808 */ /* 0x000fe20006000000 */
[----:B------:R-:W-:Y:S01]  /*13fd0*/  IMAD.U32 R9, RZ, RZ, UR7 ;  /* 0x00000007ff097e24 */ /* 0x000fe2000f8e00ff */
[-C--:B------:R-:W-:Y:S01]  /*13fe0*/  ISETP.GE.AND P3, PT, R244, R2.reuse, PT ;  /* 0x00000002f400720c */ /* 0x080fe20003f66270 */
[----:B------:R-:W-:Y:S01]  /*13ff0*/  I2F R16, R158 ;  /* 0x0000009e00107306 */ /* 0x000fe20000201400 */
[----:B------:R-:W-:Y:S01]  /*14000*/  FSEL R78, R10, -INF , !P2 ;  /* 0xff8000000a4e7808 */ /* 0x000fe20005000000 */
[----:B------:R-:W-:Y:S01]  /*14010*/  FFMA.FTZ R10, R241, UR4, R70 ;  /* 0x00000004f10a7c23 */ /* 0x000fe20008010046 */
[----:B------:R-:W-:Y:S01]  /*14020*/  ISETP.GE.AND P4, PT, R248, R2, PT ;  /* 0x00000002f800720c */ /* 0x000fe20003f86270 */
[----:B--2---:R-:W-:Y:S01]  /*14030*/  FFMA.FTZ R128, R22, UR4, R128 ;  /* 0x0000000416807c23 */ /* 0x004fe20008010080 */
[----:B------:R-:W-:Y:S01]  /*14040*/  ISETP.GE.AND P2, PT, R244, R0, PT ;  /* 0x00000000f400720c */ /* 0x000fe20003f46270 */
[----:B------:R-:W-:Y:S01]  /*14050*/  FFMA.FTZ R57, R24, UR4, R57 ;  /* 0x0000000418397c23 */ /* 0x000fe20008010039 */
[----:B------:R-:W-:Y:S01]  /*14060*/  FSEL R139, R4, -INF , !P3 ;  /* 0xff800000048b7808 */ /* 0x000fe20005800000 */
[----:B------:R-:W-:Y:S01]  /*14070*/  FFMA.FTZ R4, R170, UR4, R74 ;  /* 0x00000004aa047c23 */ /* 0x000fe2000801004a */
[----:B------:R-:W-:Y:S01]  /*14080*/  FSEL R141, R5, -INF , !P4 ;  /* 0xff800000058d7808 */ /* 0x000fe20006000000 */
[----:B------:R-:W-:Y:S01]  /*14090*/  IMAD.U32 R5, RZ, RZ, UR7 ;  /* 0x00000007ff057e24 */ /* 0x000fe2000f8e00ff */
[----:B------:R-:W-:Y:S01]  /*140a0*/  ISETP.GE.AND P3, PT, R250, R2, PT ;  /* 0x00000002fa00720c */ /* 0x000fe20003f66270 */
[----:B------:R-:W1:Y:S01]  /*140b0*/  I2F R19, R176 ;  /* 0x000000b000137306 */ /* 0x000e620000201400 */
[----:B------:R-:W-:-:S02]  /*140c0*/  FSEL R138, R6, -INF , !P2 ;  /* 0xff800000068a7808 */ /* 0x000fc40005000000 */
[----:B------:R-:W-:Y:S02]  /*140d0*/  ISETP.GE.AND P2, PT, R250, R0, PT ;  /* 0x00000000fa00720c */ /* 0x000fe40003f46270 */
[----:B------:R-:W-:Y:S02]  /*140e0*/  FSEL R74, R72, -INF , !P3 ;  /* 0xff800000484a7808 */ /* 0x000fe40005800000 */
[--C-:B------:R-:W-:Y:S01]  /*140f0*/  LOP3.LUT R168, R7, 0x31, R208.reuse, 0xfe, !PT ;  /* 0x0000003107a87812 */ /* 0x100fe200078efed0 */
[----:B------:R-:W2:Y:S01]  /*14100*/  I2F R20, R26 ;  /* 0x0000001a00147306 */ /* 0x000ea20000201400 */
[C-C-:B------:R-:W-:Y:S02]  /*14110*/  LOP3.LUT R170, R5.reuse, 0x38, R208.reuse, 0xfe, !PT ;  /* 0x0000003805aa7812 */ /* 0x140fe400078efed0 */
[----:B------:R-:W-:Y:S02]  /*14120*/  FSEL R72, R4, -INF , !P2 ;  /* 0xff80000004487808 */ /* 0x000fe40005000000 */
[----:B------:R-:W-:-:S02]  /*14130*/  LOP3.LUT R166, R5, 0x39, R208, 0xfe, !PT ;  /* 0x0000003905a67812 */ /* 0x000fc400078efed0 */
[----:B------:R-:W3:Y:S01]  /*14140*/  LDSM.16.M88.4 R4, [R202] ;  /* 0x00000000ca04783b */ /* 0x000ee20000000200 */
[----:B------:R-:W-:Y:S01]  /*14150*/  LOP3.LUT R245, R245, 0xe9, R208, 0xfe, !PT ;  /* 0x000000e9f5f57812 */ /* 0x000fe200078efed0 */
[----:B-1----:R-:W-:Y:S01]  /*14160*/  FFMA.FTZ R249, R19, UR4, R124 ;  /* 0x0000000413f97c23 */ /* 0x002fe2000801007c */
[----:B------:R-:W-:Y:S01]  /*14170*/  FSEL R46, R46, -INF , !P1 ;  /* 0xff8000002e2e7808 */ /* 0x000fe20004800000 */
[----:B------:R-:W1:Y:S01]  /*14180*/  I2F R12, R174 ;  /* 0x000000ae000c7306 */ /* 0x000e620000201400 */
[-C--:B------:R-:W-:Y:S02]  /*14190*/  ISETP.GE.AND P1, PT, R180, R0.reuse, PT ;  /* 0x00000000b400720c */ /* 0x080fe40003f26270 */
[--C-:B------:R-:W-:Y:S02]  /*141a0*/  LOP3.LUT R247, R247, 0xf0, R208.reuse, 0xfe, !PT ;  /* 0x000000f0f7f77812 */ /* 0x100fe400078efed0 */
[----:B------:R-:W-:Y:S01]  /*141b0*/  FSEL R50, R50, -INF , !P1 ;  /* 0xff80000032327808 */ /* 0x000fe20004800000 */
[----:B--2---:R-:W-:Y:S01]  /*141c0*/  FFMA.FTZ R53, R20, UR4, R53 ;  /* 0x0000000414357c23 */ /* 0x004fe20008010035 */
[----:B------:R-:W-:Y:S01]  /*141d0*/  ISETP.GE.AND P1, PT, R186, R0, PT ;  /* 0x00000000ba00720c */ /* 0x000fe20003f26270 */
[----:B------:R-:W2:Y:S01]  /*141e0*/  I2F R164, R245 ;  /* 0x000000f500a47306 */ /* 0x000ea20000201400 */
[----:B------:R-:W-:-:S02]  /*141f0*/  LOP3.LUT R251, R251, 0xf1, R208, 0xfe, !PT ;  /* 0x000000f1fbfb7812 */ /* 0x000fc400078efed0 */
[----:B------:R-:W-:Y:S02]  /*14200*/  LOP3.LUT R180, R77, 0x20, R208, 0xfe, !PT ;  /* 0x000000204db47812 */ /* 0x000fe400078efed0 */
[----:B------:R-:W-:Y:S02]  /*14210*/  FSEL R77, R182, -INF , !P1 ;  /* 0xff800000b64d7808 */ /* 0x000fe40004800000 */
[----:B------:R-:W-:Y:S01]  /*14220*/  ISETP.GE.AND P1, PT, R242, R0, PT ;  /* 0x00000000f200720c */ /* 0x000fe20003f26270 */
[----:B------:R-:W4:Y:S01]  /*14230*/  I2F R243, R247 ;  /* 0x000000f700f37306 */ /* 0x000f220000201400 */
[----:B------:R-:W-:Y:S01]  /*14240*/  ISETP.GE.AND P3, PT, R172, R2, PT ;  /* 0x00000002ac00720c */ /* 0x000fe20003f66270 */
[----:B-1----:R-:W-:Y:S01]  /*14250*/  FFMA.FTZ R125, R12, UR4, R125 ;  /* 0x000000040c7d7c23 */ /* 0x002fe2000801007d */
[----:B------:R-:W-:Y:S01]  /*14260*/  FSEL R79, R79, -INF , !P1 ;  /* 0xff8000004f4f7808 */ /* 0x000fe20004800000 */
[----:B------:R-:W-:Y:S01]  /*14270*/  IMAD.U32 R12, RZ, RZ, UR7 ;  /* 0x00000007ff0c7e24 */ /* 0x000fe2000f8e00ff */
[----:B------:R-:W-:-:S02]  /*14280*/  ISETP.GE.AND P1, PT, R248, R0, PT ;  /* 0x00000000f800720c */ /* 0x000fc40003f26270 */
[-C--:B------:R-:W-:Y:S01]  /*14290*/  ISETP.GE.AND P2, PT, R172, R0.reuse, PT ;  /* 0x00000000ac00720c */ /* 0x080fe20003f46270 */
[----:B------:R-:W1:Y:S01]  /*142a0*/  I2F R28, R251 ;  /* 0x000000fb001c7306 */ /* 0x000e620000201400 */
[----:B------:R-:W-:Y:S01]  /*142b0*/  FSEL R70, R8, -INF , !P3 ;  /* 0xff80000008467808 */ /* 0x000fe20005800000 */
[----:B--2---:R-:W-:Y:S01]  /*142c0*/  FFMA.FTZ R8, R164, UR4, R69 ;  /* 0x00000004a4087c23 */ /* 0x004fe20008010045 */
[----:B------:R-:W-:Y:S01]  /*142d0*/  FSEL R140, R140, -INF , !P1 ;  /* 0xff8000008c8c7808 */ /* 0x000fe20004800000 */
[----:B------:R-:W-:Y:S01]  /*142e0*/  FFMA.FTZ R164, R164, UR4, R71 ;  /* 0x00000004a4a47c23 */ /* 0x000fe20008010047 */
[C---:B------:R-:W-:Y:S02]  /*142f0*/  ISETP.GE.AND P1, PT, R246.reuse, R0, PT ;  /* 0x00000000f600720c */ /* 0x040fe40003f26270 */
[-C--:B------:R-:W-:Y:S01]  /*14300*/  ISETP.GE.AND P5, PT, R245, R2.reuse, PT ;  /* 0x00000002f500720c */ /* 0x080fe20003fa6270 */
[----:B------:R-:W2:Y:S01]  /*14310*/  I2F R13, R180 ;  /* 0x000000b4000d7306 */ /* 0x000ea20000201400 */
[----:B------:R-:W-:-:S02]  /*14320*/  ISETP.GE.AND P4, PT, R246, R2, PT ;  /* 0x00000002f600720c */ /* 0x000fc40003f86270 */
[----:B------:R-:W-:Y:S01]  /*14330*/  FSEL R69, R10, -INF , !P2 ;  /* 0xff8000000a457808 */ /* 0x000fe20005000000 */
[----:B----4-:R-:W-:Y:S01]  /*14340*/  FFMA.FTZ R10, R243, UR4, R66 ;  /* 0x00000004f30a7c23 */ /* 0x010fe20008010042 */
[----:B------:R-:W-:Y:S01]  /*14350*/  FSEL R68, R75, -INF , !P1 ;  /* 0xff8000004b447808 */ /* 0x000fe20004800000 */
[C---:B---3--:R-:W-:Y:S01]  /*14360*/  HMMA.16816.F32 R120, R152.reuse, R4, R120 ;  /* 0x000000049878723c */ /* 0x048fe20000001878 */
[-C--:B------:R-:W-:Y:S01]  /*14370*/  ISETP.GE.AND P3, PT, R247, R0.reuse, PT ;  /* 0x00000000f700720c */ /* 0x080fe20003f66270 */
[----:B-1----:R-:W-:Y:S01]  /*14380*/  FFMA.FTZ R75, R28, UR4, R65 ;  /* 0x000000041c4b7c23 */ /* 0x002fe20008010041 */
[----:B------:R-:W-:Y:S01]  /*14390*/  FSEL R71, R8, -INF , !P5 ;  /* 0xff80000008477808 */ /* 0x000fe20006800000 */
[----:B------:R-:W-:Y:S01]  /*143a0*/  FFMA.FTZ R8, R243, UR4, R64 ;  /* 0x00000004f3087c23 */ /* 0x000fe20008010040 */
[----:B------:R-:W-:Y:S01]  /*143b0*/  FSEL R73, R73, -INF , !P4 ;  /* 0xff80000049497808 */ /* 0x000fe20006000000 */
[----:B------:R-:W-:Y:S01]  /*143c0*/  FFMA.FTZ R67, R28, UR4, R67 ;  /* 0x000000041c437c23 */ /* 0x000fe20008010043 */
[----:B------:R-:W-:Y:S01]  /*143d0*/  ISETP.GE.AND P1, PT, R245, R0, PT ;  /* 0x00000000f500720c */ /* 0x000fe20003f26270 */
[----:B------:R-:W-:Y:S01]  /*143e0*/  FFMA.FTZ R4, R239, UR4, R60 ;  /* 0x00000004ef047c23 */ /* 0x000fe2000801003c */
[-C--:B------:R-:W-:Y:S01]  /*143f0*/  ISETP.GE.AND P4, PT, R247, R2.reuse, PT ;  /* 0x00000002f700720c */ /* 0x080fe20003f86270 */
[----:B------:R-:W-:Y:S01]  /*14400*/  FFMA.FTZ R60, R239, UR4, R62 ;  /* 0x00000004ef3c7c23 */ /* 0x000fe2000801003e */
[----:B------:R-:W-:Y:S01]  /*14410*/  FSEL R65, R10, -INF , !P3 ;  /* 0xff8000000a417808 */ /* 0x000fe20005800000 */
[----:B------:R-:W-:Y:S01]  /*14420*/  IMAD.U32 R5, RZ, RZ, UR7 ;  /* 0x00000007ff057e24 */ /* 0x000fe2000f8e00ff */
[C---:B------:R-:W-:Y:S01]  /*14430*/  ISETP.GE.AND P5, PT, R251.reuse, R2, PT ;  /* 0x00000002fb00720c */ /* 0x040fe20003fa6270 */
[----:B------:R-:W-:Y:S01]  /*14440*/  HMMA.16816.F32 R116, R152, R6, R116 ;  /* 0x000000069874723c */ /* 0x000fe20000001874 */
[----:B------:R-:W-:Y:S01]  /*14450*/  FSEL R64, R164, -INF , !P1 ;  /* 0xff800000a4407808 */ /* 0x000fe20004800000 */
[----:B------:R-:W-:Y:S01]  /*14460*/  IMAD.U32 R247, RZ, RZ, UR7 ;  /* 0x00000007fff77e24 */ /* 0x000fe2000f8e00ff */
[----:B------:R-:W-:Y:S01]  /*14470*/  ISETP.GE.AND P2, PT, R251, R0, PT ;  /* 0x00000000fb00720c */ /* 0x000fe20003f46270 */
[----:B------:R-:W-:Y:S01]  /*14480*/  I2F R142, R168 ;  /* 0x000000a8008e7306 */ /* 0x000fe20000201400 */
[----:B------:R-:W-:Y:S01]  /*14490*/  ISETP.GE.AND P3, PT, R156, R2, PT ;  /* 0x000000029c00720c */ /* 0x000fe20003f66270 */
[----:B------:R-:W-:Y:S01]  /*144a0*/  IMAD.U32 R245, RZ, RZ, UR7 ;  /* 0x00000007fff57e24 */ /* 0x000fe2000f8e00ff */
[--C-:B------:R-:W-:Y:S01]  /*144b0*/  LOP3.LUT R182, R11, 0x29, R208.reuse, 0xfe, !PT ;  /* 0x000000290bb67812 */ /* 0x100fe200078efed0 */
[----:B------:R-:W-:Y:S01]  /*144c0*/  IMAD.U32 R239, RZ, RZ, UR7 ;  /* 0x00000007ffef7e24 */ /* 0x000fe2000f8e00ff */
[----:B------:R-:W-:Y:S01]  /*144d0*/  LOP3.LUT R184, R9, 0x30, R208, 0xfe, !PT ;  /* 0x0000003009b87812 */ /* 0x000fe200078efed0 */
[----:B--2---:R-:W-:Y:S01]  /*144e0*/  FFMA.FTZ R120, R13, UR4, R120 ;  /* 0x000000040d787c23 */ /* 0x004fe20008010078 */
[C-C-:B------:R-:W-:Y:S01]  /*144f0*/  LOP3.LUT R172, R9.reuse, 0x40, R208.reuse, 0xfe, !PT ;  /* 0x0000004009ac7812 */ /* 0x140fe200078efed0 */
[----:B------:R-:W1:Y:S01]  /*14500*/  I2F R14, R182 ;  /* 0x000000b6000e7306 */ /* 0x000e620000201400 */
[----:B------:R-:W-:-:S02]  /*14510*/  LOP3.LUT R251, R9, 0x48, R208, 0xfe, !PT ;  /* 0x0000004809fb7812 */ /* 0x000fc400078efed0 */
[----:B------:R-:W-:Y:S02]  /*14520*/  FSEL R66, R8, -INF , !P4 ;  /* 0xff80000008427808 */ /* 0x000fe40006000000 */
[C---:B------:R-:W-:Y:S02]  /*14530*/  ISETP.GE.AND P1, PT, R30.reuse, R0, PT ;  /* 0x000000001e00720c */ /* 0x040fe40003f26270 */
[----:B------:R-:W-:Y:S01]  /*14540*/  LOP3.LUT R156, R9, 0x50, R208, 0xfe, !PT ;  /* 0x00000050099c7812 */ /* 0x000fe200078efed0 */
[----:B------:R-:W-:Y:S01]  /*14550*/  I2F R143, R184 ;  /* 0x000000b8008f7306 */ /* 0x000fe20000201400 */
[----:B------:R-:W2:Y:S01]  /*14560*/  LDSM.16.M88.4 R8, [R201] ;  /* 0x00000000c908783b */ /* 0x000ea20000000200 */
[----:B------:R-:W-:Y:S02]  /*14570*/  ISETP.GE.AND P4, PT, R30, R2, PT ;  /* 0x000000021e00720c */ /* 0x000fe40003f86270 */
[----:B------:R-:W-:Y:S02]  /*14580*/  FSEL R75, R75, -INF , !P5 ;  /* 0xff8000004b4b7808 */ /* 0x000fe40006800000 */
[----:B------:R-:W-:-:S02]  /*14590*/  FSEL R60, R60, -INF , !P1 ;  /* 0xff8000003c3c7808 */ /* 0x000fc40004800000 */
[----:B------:R-:W-:Y:S01]  /*145a0*/  FSEL R137, R137, -INF , !P6 ;  /* 0xff80000089897808 */ /* 0x000fe20007000000 */
[----:B------:R-:W-:Y:S01]  /*145b0*/  I2F R151, R170 ;  /* 0x000000aa00977306 */ /* 0x000fe20000201400 */
[-C--:B------:R-:W-:Y:S01]  /*145c0*/  ISETP.GE.AND P5, PT, R148, R2.reuse, PT ;  /* 0x000000029400720c */ /* 0x080fe20003fa6270 */
[----:B-1----:R-:W-:Y:S01]  /*145d0*/  FFMA.FTZ R14, R14, UR4, R117 ;  /* 0x000000040e0e7c23 */ /* 0x002fe20008010075 */
[-C--:B------:R-:W-:Y:S01]  /*145e0*/  ISETP.GE.AND P1, PT, R146, R2.reuse, PT ;  /* 0x000000029200720c */ /* 0x080fe20003f26270 */
[----:B------:R-:W-:Y:S01]  /*145f0*/  IMAD.U32 R117, RZ, RZ, UR7 ;  /* 0x00000007ff757e24 */ /* 0x000fe2000f8e00ff */
[----:B------:R-:W-:Y:S02]  /*14600*/  ISETP.GE.AND P6, PT, R158, R2, PT ;  /* 0x000000029e00720c */ /* 0x000fe40003fc6270 */
[----:B------:R-:W-:Y:S01]  /*14610*/  FSEL R62, R4, -INF , !P4 ;  /* 0xff800000043e7808 */ /* 0x000fe20006000000 */
[----:B------:R-:W-:Y:S01]  /*14620*/  I2F R136, R166 ;  /* 0x000000a600887306 */ /* 0x000fe20000201400 */
[----:B------:R-:W-:-:S02]  /*14630*/  LOP3.LUT R148, R5, 0x51, R208, 0xfe, !PT ;  /* 0x0000005105947812 */ /* 0x000fc400078efed0 */
[C-C-:B------:R-:W-:Y:S02]  /*14640*/  LOP3.LUT R164, R5.reuse, 0x58, R208.reuse, 0xfe, !PT ;  /* 0x0000005805a47812 */ /* 0x140fe400078efed0 */
[C-C-:B------:R-:W-:Y:S02]  /*14650*/  LOP3.LUT R146, R5.reuse, 0x59, R208.reuse, 0xfe, !PT ;  /* 0x0000005905927812 */ /* 0x140fe400078efed0 */
[C-C-:B------:R-:W-:Y:S01]  /*14660*/  LOP3.LUT R52, R5.reuse, 0x60, R208.reuse, 0xfe, !PT ;  /* 0x0000006005347812 */ /* 0x140fe200078efed0 */
[----:B------:R-:W-:Y:S01]  /*14670*/  I2F R243, R251 ;  /* 0x000000fb00f37306 */ /* 0x000fe20000201400 */
[--C-:B------:R-:W-:Y:S02]  /*14680*/  LOP3.LUT R158, R5, 0x61, R208.reuse, 0xfe, !PT ;  /* 0x00000061059e7812 */ /* 0x100fe400078efed0 */
[----:B------:R-:W1:Y:S01]  /*14690*/  LDSM.16.M88.4 R4, [R200] ;  /* 0x00000000c804783b */ /* 0x000e620000000200 */
[----:B------:R-:W-:Y:S02]  /*146a0*/  ISETP.GE.AND P4, PT, R176, R2, PT ;  /* 0x00000002b000720c */ /* 0x000fe40003f86270 */
[----:B------:R-:W-:-:S02]  /*146b0*/  LOP3.LUT R162, R15, 0x21, R208, 0xfe, !PT ;  /* 0x000000210fa27812 */ /* 0x000fc400078efed0 */
[--C-:B------:R-:W-:Y:S01]  /*146c0*/  LOP3.LUT R178, R15, 0x28, R208.reuse, 0xfe, !PT ;  /* 0x000000280fb27812 */ /* 0x100fe200078efed0 */
[----:B------:R-:W-:Y:S01]  /*146d0*/  I2F R241, R172 ;  /* 0x000000ac00f17306 */ /* 0x000fe20000201400 */
[----:B------:R-:W-:Y:S02]  /*146e0*/  FSEL R67, R67, -INF , !P2 ;  /* 0xff80000043437808 */ /* 0x000fe40005000000 */
[----:B------:R-:W-:Y:S02]  /*146f0*/  ISETP.GE.AND P2, PT, R26, R2, PT ;  /* 0x000000021a00720c */ /* 0x000fe40003f46270 */
[----:B------:R-:W-:Y:S01]  /*14700*/  LOP3.LUT R247, R247, 0x49, R208, 0xfe, !PT ;  /* 0x00000049f7f77812 */ /* 0x000fe200078efed0 */
[----:B--2---:R-:W-:Y:S02]  /*14710*/  HMMA.16816.F32 R112, R152, R8, R112 ;  /* 0x000000089870723c */ /* 0x004fe40000001870 */
[----:B------:R-:W2:Y:S01]  /*14720*/  I2F R18, R162 ;  /* 0x000000a200127306 */ /* 0x000ea20000201400 */
[----:B------:R-:W-:-:S02]  /*14730*/  FSEL R53, R53, -INF , !P2 ;  /* 0xff80000035357808 */ /* 0x000fc40005000000 */
[----:B------:R-:W-:Y:S02]  /*14740*/  ISETP.GE.AND P2, PT, R180, R2, PT ;  /* 0x00000002b400720c */ /* 0x000fe40003f46270 */
[--C-:B------:R-:W-:Y:S01]  /*14750*/  LOP3.LUT R245, R245, 0x41, R208.reuse, 0xfe, !PT ;  /* 0x00000041f5f57812 */ /* 0x100fe200078efed0 */
[----:B------:R-:W-:Y:S01]  /*14760*/  IMAD.U32 R9, RZ, RZ, UR7 ;  /* 0x00000007ff097e24 */ /* 0x000fe2000f8e00ff */
[----:B------:R-:W-:Y:S01]  /*14770*/  HMMA.16816.F32 R108, R152, R10, R108 ;  /* 0x0000000a986c723c */ /* 0x000fe2000000186c */
[----:B------:R-:W-:Y:S01]  /*14780*/  FFMA.FTZ R8, R16, UR4, R129 ;  /* 0x0000000410087c23 */ /* 0x000fe20008010081 */
[----:B------:R-:W3:Y:S01]  /*14790*/  I2F R15, R178 ;  /* 0x000000b2000f7306 */ /* 0x000ee20000201400 */
[----:B------:R-:W-:Y:S02]  /*147a0*/  FSEL R249, R249, -INF , !P4 ;  /* 0xff800000f9f97808 */ /* 0x000fe40006000000 */
[----:B------:R-:W-:Y:S02]  /*147b0*/  LOP3.LUT R129, R9, 0x69, R208, 0xfe, !PT ;  /* 0x0000006909817812 */ /* 0x000fe400078efed0 */
[----:B------:R-:W-:-:S02]  /*147c0*/  FSEL R19, R8, -INF , !P6 ;  /* 0xff80000008137808 */ /* 0x000fc40007000000 */
[C-C-:B------:R-:W-:Y:S01]  /*147d0*/  LOP3.LUT R124, R9.reuse, 0x70, R208.reuse, 0xfe, !PT ;  /* 0x00000070097c7812 */ /* 0x140fe200078efed0 */
[----:B------:R-:W4:Y:S01]  /*147e0*/  I2F R28, R247 ;  /* 0x000000f7001c7306 */ /* 0x000f220000201400 */
[----:B------:R-:W-:Y:S01]  /*147f0*/  LOP3.LUT R176, R9, 0x11, R208, 0xfe, !PT ;  /* 0x0000001109b07812 */ /* 0x000fe200078efed0 */
[----:B--2---:R-:W-:Y:S01]  /*14800*/  FFMA.FTZ R13, R18, UR4, R121 ;  /* 0x00000004120d7c23 */ /* 0x004fe20008010079 */
[----:B------:R-:W2:Y:S01]  /*14810*/  LDSM.16.M88.4 R8, [R199] ;  /* 0x00000000c708783b */ /* 0x000ea20000000200 */
[----:B------:R-:W-:Y:S02]  /*14820*/  FSEL R163, R163, -INF , !P3 ;  /* 0xff800000a3a37808 */ /* 0x000fe40005800000 */
[-C--:B------:R-:W-:Y:S01]  /*14830*/  ISETP.GE.AND P4, PT, R182, R2.reuse, PT ;  /* 0x00000002b600720c */ /* 0x080fe20003f86270 */
[----:B------:R-:W-:Y:S01]  /*14840*/  FFMA.FTZ R113, R142, UR4, R113 ;  /* 0x000000048e717c23 */ /* 0x000fe20008010071 */
[----:B------:R-:W-:Y:S01]  /*14850*/  FSEL R121, R120, -INF , !P2 ;  /* 0xff80000078797808 */ /* 0x000fe20005000000 */
[----:B-1----:R-:W-:Y:S01]  /*14860*/  HMMA.16816.F32 R104, R152, R4, R104 ;  /* 0x000000049868723c */ /* 0x002fe20000001868 */
[-C--:B------:R-:W-:Y:S01]  /*14870*/  ISETP.GE.AND P3, PT, R174, R2.reuse, PT ;  /* 0x00000002ae00720c */ /* 0x080fe20003f66270 */
[----:B------:R-:W-:Y:S01]  /*14880*/  I2F R24, R146 ;  /* 0x0000009200187306 */ /* 0x000fe20000201400 */
[----:B------:R-:W-:-:S02]  /*14890*/  ISETP.GE.AND P2, PT, R168, R2, PT ;  /* 0x00000002a800720c */ /* 0x000fc40003f46270 */
[----:B------:R-:W-:Y:S01]  /*148a0*/  LOP3.LUT R174, R239, 0x68, R208, 0xfe, !PT ;  /* 0x00000068efae7812 */ /* 0x000fe200078efed0 */
[----:B------:R-:W-:Y:S01]  /*148b0*/  FFMA.FTZ R108, R151, UR4, R108 ;  /* 0x00000004976c7c23 */ /* 0x000fe2000801006c */
[----:B------:R-:W-:Y:S01]  /*148c0*/  LOP3.LUT R168, R12, 0x18, R208, 0xfe, !PT ;  /* 0x000000180ca87812 */ /* 0x000fe200078efed0 */
[----:B------:R-:W-:Y:S01]  /*148d0*/  HMMA.16816.F32 R100, R152, R6, R100 ;  /* 0x000000069864723c */ /* 0x000fe20000001864 */
[----:B------:R-:W1:Y:S01]  /*148e0*/  LDSM.16.M88.4 R4, [R198] ;  /* 0x00000000c604783b */ /* 0x000e620000000200 */
[----:B------:R-:W-:Y:S01]  /*148f0*/  I2F R20, R52 ;  /* 0x0000003400147306 */ /* 0x000fe20000201400 */
[----:B------:R-:W-:Y:S01]  /*14900*/  FSEL R239, R128, -INF , !P1 ;  /* 0xff80000080ef7808 */ /* 0x000fe20004800000 */
[----:B---3--:R-:W-:Y:S01]  /*14910*/  FFMA.FTZ R12, R15, UR4, R116 ;  /* 0x000000040f0c7c23 */ /* 0x008fe20008010074 */
[-C--:B------:R-:W-:Y:S01]  /*14920*/  ISETP.GE.AND P1, PT, R162, R2.reuse, PT ;  /* 0x00000002a200720c */ /* 0x080fe20003f26270 */
[----:B------:R-:W-:Y:S01]  /*14930*/  IMAD.U32 R151, RZ, RZ, UR7 ;  /* 0x00000007ff977e24 */ /* 0x000fe2000f8e00ff */
[----:B------:R-:W-:Y:S01]  /*14940*/  FSEL R15, R14, -INF , !P4 ;  /* 0xff8000000e0f7808 */ /* 0x000fe20006000000 */
[----:B------:R-:W-:Y:S01]  /*14950*/  FFMA.FTZ R14, R143, UR4, R112 ;  /* 0x000000048f0e7c23 */ /* 0x000fe20008010070 */
[----:B------:R-:W-:Y:S01]  /*14960*/  FSEL R125, R125, -INF , !P3 ;  /* 0xff8000007d7d7808 */ /* 0x000fe20005800000 */
[----:B------:R3:W5:Y:S01]  /*14970*/  I2F R150, R245 ;  /* 0x000000f500967306 */ /* 0x0007620000201400 */
[----:B------:R-:W-:Y:S01]  /*14980*/  ISETP.GE.AND P3, PT, R184, R2, PT ;  /* 0x00000002b800720c */ /* 0x000fe20003f66270 */
[----:B------:R-:W-:Y:S01]  /*14990*/  IMAD.U32 R143, RZ, RZ, UR7 ;  /* 0x00000007ff8f7e24 */ /* 0x000fe2000f8e00ff */
[----:B------:R-:W-:Y:S01]  /*149a0*/  FSEL R13, R13, -INF , !P1 ;  /* 0xff8000000d0d7808 */ /* 0x000fe20004800000 */
[----:B------:R-:W-:-:S04]  /*149b0*/  DEPBAR.LE SB0, 0x0 ;  /* 0x000080000000791a */ /* 0x000fc80000000000 */
[----:B------:R-:W1:Y:S01]  /*149c0*/  I2F R26, R148 ;  /* 0x00000094001a7306 */ /* 0x000e620000201400 */
[-C--:B------:R-:W-:Y:S01]  /*149d0*/  ISETP.GE.AND P1, PT, R170, R2.reuse, PT ;  /* 0x00000002aa00720c */ /* 0x080fe20003f26270 */
[----:B------:R-:W-:Y:S01]  /*149e0*/  IMAD.U32 R170, RZ, RZ, UR7 ;  /* 0x00000007ffaa7e24 */ /* 0x000fe2000f8e00ff */
[----:B------:R-:W-:Y:S01]  /*149f0*/  FSEL R14, R14, -INF , !P3 ;  /* 0xff8000000e0e7808 */ /* 0x000fe20005800000 */
[----:B------:R-:W-:Y:S01]  /*14a00*/  FFMA.FTZ R104, R241, UR4, R104 ;  /* 0x00000004f1687c23 */ /* 0x000fe20008010068 */
[-C--:B------:R-:W-:Y:S01]  /*14a10*/  ISETP.GE.AND P3, PT, R245, R2.reuse, PT ;  /* 0x00000002f500720c */ /* 0x080fe20003f66270 */
[----:B------:R-:W-:Y:S01]  /*14a20*/  FFMA.FTZ R100, R243, UR4, R100 ;  /* 0x00000004f3647c23 */ /* 0x000fe20008010064 */
[-C--:B------:R-:W-:Y:S01]  /*14a30*/  ISETP.GE.AND P4, PT, R172, R2.reuse, PT ;  /* 0x00000002ac00720c */ /* 0x080fe20003f86270 */
[C---:B--2---:R-:W-:Y:S01]  /*14a40*/  HMMA.16816.F32 R92, R152.reuse, R10, R92 ;  /* 0x0000000a985c723c */ /* 0x044fe2000000185c */
[----:B------:R-:W-:Y:S01]  /*14a50*/  I2F R22, R158 ;  /* 0x0000009e00167306 */ /* 0x000fe20000201400 */
[--C-:B---3--:R-:W-:Y:S01]  /*14a60*/  LOP3.LUT R245, R143, 0x28, R208.reuse, 0xfe, !PT ;  /* 0x000000288ff57812 */ /* 0x108fe200078efed0 */
[----:B----4-:R-:W-:Y:S01]  /*14a70*/  FFMA.FTZ R101, R28, UR4, R101 ;  /* 0x000000041c657c23 */ /* 0x010fe20008010065 */
[----:B------:R-:W-:Y:S01]  /*14a80*/  FSEL R143, R113, -INF , !P2 ;  /* 0xff800000718f7808 */ /* 0x000fe20005000000 */
[----:B------:R-:W-:Y:S01]  /*14a90*/  IMAD.U32 R172, RZ, RZ, UR7 ;  /* 0x00000007ffac7e24 */ /* 0x000fe2000f8e00ff */
[----:B------:R-:W-:Y:S01]  /*14aa0*/  ISETP.GE.AND P2, PT, R251, R2, PT ;  /* 0x00000002fb00720c */ /* 0x000fe20003f46270 */
[----:B------:R-:W-:Y:S01]  /*14ab0*/  IMAD.U32 R251, RZ, RZ, UR7 ;  /* 0x00000007fffb7e24 */ /* 0x000fe2000f8e00ff */
[C---:B------:R-:W-:Y:S01]  /*14ac0*/  HMMA.16816.F32 R96, R152.reuse, R8, R96 ;  /* 0x000000089860723c */ /* 0x040fe20000001860 */
[----:B------:R-:W-:Y:S01]  /*14ad0*/  I2F R16, R129 ;  /* 0x0000008100107306 */ /* 0x000fe20000201400 */
[--C-:B------:R-:W-:Y:S01]  /*14ae0*/  LOP3.LUT R116, R170, 0x19, R208.reuse, 0xfe, !PT ;  /* 0x00000019aa747812 */ /* 0x100fe200078efed0 */
[----:B-----5:R-:W-:Y:S01]  /*14af0*/  FFMA.FTZ R11, R150, UR4, R105 ;  /* 0x00000004960b7c23 */ /* 0x020fe20008010069 */
[----:B------:R-:W-:Y:S01]  /*14b00*/  LOP3.LUT R172, R172, 0x21, R208, 0xfe, !PT ;  /* 0x00000021acac7812 */ /* 0x000fe200078efed0 */
[----:B------:R-:W-:Y:S01]  /*14b10*/  IMAD.U32 R243, RZ, RZ, UR7 ;  /* 0x00000007fff37e24 */ /* 0x000fe2000f8e00ff */
[----:B------:R-:W-:Y:S01]  /*14b20*/  FSEL R105, R104, -INF , !P4 ;  /* 0xff80000068697808 */ /* 0x000fe20006000000 */
[----:B------:R-:W-:Y:S01]  /*14b30*/  FFMA.FTZ R9, R136, UR4, R109 ;  /* 0x0000000488097c23 */ /* 0x000fe2000801006d */
[----:B-1----:R-:W-:Y:S01]  /*14b40*/  HMMA.16816.F32 R88, R152, R4, R88 ;  /* 0x000000049858723c */ /* 0x002fe20000001858 */
[----:B------:R-:W1:Y:S01]  /*14b50*/  I2F R56, R164 ;  /* 0x000000a400387306 */ /* 0x000e620000201400 */
[----:B------:R-:W-:-:S02]  /*14b60*/  FSEL R109, R108, -INF , !P1 ;  /* 0xff8000006c6d7808 */ /* 0x000fc40004800000 */
[-C--:B------:R-:W-:Y:S01]  /*14b70*/  ISETP.GE.AND P1, PT, R247, R2.reuse, PT ;  /* 0x00000002f700720c */ /* 0x080fe20003f26270 */
[----:B------:R-:W-:Y:S01]  /*14b80*/  IMAD.U32 R247, RZ, RZ, UR7 ;  /* 0x00000007fff77e24 */ /* 0x000fe2000f8e00ff */
[-C--:B------:R-:W-:Y:S02]  /*14b90*/  ISETP.GE.AND P4, PT, R148, R2.reuse, PT ;  /* 0x000000029400720c */ /* 0x080fe40003f86270 */
[----:B------:R-:W-:Y:S01]  /*14ba0*/  HMMA.16816.F32 R84, R152, R6, R84 ;  /* 0x000000069854723c */ /* 0x000fe20000001854 */
[----:B------:R-:W2:Y:S01]  /*14bb0*/  I2F R30, R156 ;  /* 0x0000009c001e7306 */ /* 0x000ea20000201400 */
[----:B------:R-:W-:Y:S01]  /*14bc0*/  FSEL R5, R100, -INF , !P2 ;  /* 0xff80000064057808 */ /* 0x000fe20005000000 */
[----:B------:R-:W-:Y:S01]  /*14bd0*/  FFMA.FTZ R93, R24, UR4, R93 ;  /* 0x00000004185d7c23 */ /* 0x000fe2000801005d */
[----:B------:R-:W-:Y:S02]  /*14be0*/  FSEL R101, R101, -INF , !P1 ;  /* 0xff80000065657808 */ /* 0x000fe40004800000 */
[-C--:B------:R-:W-:Y:S01]  /*14bf0*/  ISETP.GE.AND P2, PT, R146, R2.reuse, PT ;  /* 0x000000029200720c */ /* 0x080fe20003f46270 */
[----:B------:R-:W-:Y:S01]  /*14c00*/  IMAD.U32 R155, RZ, RZ, UR7 ;  /* 0x00000007ff9b7e24 */ /* 0x000fe2000f8e00ff */
[-C--:B------:R-:W-:Y:S01]  /*14c10*/  ISETP.GE.AND P1, PT, R52, R2.reuse, PT ;  /* 0x000000023400720c */ /* 0x080fe20003f26270 */
[----:B------:R-:W3:Y:S01]  /*14c20*/  I2F R120, R168 ;  /* 0x000000a800787306 */ /* 0x000ee20000201400 */
[----:B------:R-:W-:Y:S01]  /*14c30*/  FFMA.FTZ R7, R26, UR4, R97 ;  /* 0x000000041a077c23 */ /* 0x000fe20008010061 */
[--C-:B------:R-:W-:Y:S01]  /*14c40*/  LOP3.LUT R241, R247, 0x30, R208.reuse, 0xfe, !PT ;  /* 0x00000030f7f17812 */ /* 0x100fe200078efed0 */
[----:B------:R-:W-:Y:S01]  /*14c50*/  IMAD.U32 R153, RZ, RZ, UR7 ;  /* 0x00000007ff997e24 */ /* 0x000fe2000f8e00ff */
[----:B------:R-:W-:Y:S01]  /*14c60*/  LOP3.LUT R155, R155, 0x71, R208, 0xfe, !PT ;  /* 0x000000719b9b7812 */ /* 0x000fe200078efed0 */
[----:B-1----:R-:W-:Y:S01]  /*14c70*/  FFMA.FTZ R92, R56, UR4, R92 ;  /* 0x00000004385c7c23 */ /* 0x002fe2000801005c */
[----:B------:R-:W-:Y:S01]  /*14c80*/  FSEL R57, R57, -INF , !P5 ;  /* 0xff80000039397808 */ /* 0x000fe20006800000 */
[----:B------:R-:W-:Y:S01]  /*14c90*/  FFMA.FTZ R20, R20, UR4, R88 ;  /* 0x0000000414147c23 */ /* 0x000fe20008010058 */
[----:B------:R-:W1:Y:S01]  /*14ca0*/  I2F R162, R124 ;  /* 0x0000007c00a27306 */ /* 0x000e620000201400 */
[----:B------:R-:W-:Y:S01]  /*14cb0*/  LOP3.LUT R251, R251, 0x31, R208, 0xfe, !PT ;  /* 0x00000031fbfb7812 */ /* 0x000fe200078efed0 */
[----:B------:R-:W-:Y:S01]  /*14cc0*/  FFMA.FTZ R24, R22, UR4, R89 ;  /* 0x0000000416187c23 */ /* 0x000fe20008010059 */
[-C--:B------:R-:W-:Y:S01]  /*14cd0*/  ISETP.GE.AND P5, PT, R178, R2.reuse, PT ;  /* 0x00000002b200720c */ /* 0x080fe20003fa6270 */
[----:B------:R-:W-:Y:S01]  /*14ce0*/  IMAD.U32 R52, RZ, RZ, UR7 ;  /* 0x00000007ff347e24 */ /* 0x000fe2000f8e00ff */
[----:B------:R-:W-:Y:S01]  /*14cf0*/  FSEL R93, R93, -INF , !P2 ;  /* 0xff8000005d5d7808 */ /* 0x000fe20005000000 */
[----:B--2---:R-:W-:Y:S01]  /*14d00*/  FFMA.FTZ R96, R30, UR4, R96 ;  /* 0x000000041e607c23 */ /* 0x004fe20008010060 */
[----:B------:R-:W-:Y:S01]  /*14d10*/  FSEL R89, R20, -INF , !P1 ;  /* 0xff80000014597808 */ /* 0x000fe20004800000 */
[----:B------:R-:W2:Y:S01]  /*14d20*/  I2F R128, R174 ;  /* 0x000000ae00807306 */ /* 0x000ea20000201400 */
[C---:B------:R-:W-:Y:S01]  /*14d30*/  ISETP.GE.AND P2, PT, R155.reuse, R2, PT ;  /* 0x000000029b00720c */ /* 0x040fe20003f46270 */
[----:B------:R-:W-:Y:S01]  /*14d40*/  FFMA.FTZ R20, R160, UR4, R81 ;  /* 0x00000004a0147c23 */ /* 0x000fe20008010051 */
[----:B------:R-:W-:Y:S01]  /*14d50*/  ISETP.GE.AND P1, PT, R155, R0, PT ;  /* 0x000000009b00720c */ /* 0x000fe20003f26270 */
[----:B------:R-:W-:Y:S01]  /*14d60*/  FFMA.FTZ R155, R16, UR4, R85 ;  /* 0x00000004109b7c23 */ /* 0x000fe20008010055 */
[-C--:B------:R-:W-:Y:S01]  /*14d70*/  ISETP.GE.AND P6, PT, R158, R2.reuse, PT ;  /* 0x000000029e00720c */ /* 0x080fe20003fc6270 */
[----:B---3--:R-:W-:Y:S01]  /*14d80*/  FFMA.FTZ R26, R120, UR4, R126 ;  /* 0x00000004781a7c23 */ /* 0x008fe2000801007e */
[----:B------:R-:W-:Y:S01]  /*14d90*/  FSEL R7, R7, -INF , !P4 ;  /* 0xff80000007077808 */ /* 0x000fe20006000000 */
[----:B------:R-:W-:Y:S01]  /*14da0*/  I2F R170, R116 ;  /* 0x0000007400aa7306 */ /* 0x000fe20000201400 */
[----:B------:R-:W-:Y:S01]  /*14db0*/  FSEL R11, R11, -INF , !P3 ;  /* 0xff8000000b0b7808 */ /* 0x000fe20005800000 */
[----:B------:R-:W-:Y:S01]  /*14dc0*/  IMAD.U32 R30, RZ, RZ, UR7 ;  /* 0x00000007ff1e7e24 */ /* 0x000fe2000f8e00ff */
[-C--:B------:R-:W-:Y:S01]  /*14dd0*/  ISETP.GE.AND P4, PT, R129, R2.reuse, PT ;  /* 0x000000028100720c */ /* 0x080fe20003f86270 */
[----:B-1----:R-:W-:Y:S01]  /*14de0*/  FFMA.FTZ R162, R162, UR4, R80 ;  /* 0x00000004a2a27c23 */ /* 0x002fe20008010050 */
[----:B------:R-:W-:Y:S01]  /*14df0*/  FSEL R12, R12, -INF , !P5 ;  /* 0xff8000000c0c7808 */ /* 0x000fe20006800000 */
[----:B------:R-:W-:Y:S01]  /*14e00*/  FFMA.FTZ R154, R160, UR4, R83 ;  /* 0x00000004a09a7c23 */ /* 0x000fe20008010053 */
[--C-:B------:R-:W-:Y:S01]  /*14e10*/  LOP3.LUT R117, R117, 0x20, R208.reuse, 0xfe, !PT ;  /* 0x0000002075757812 */ /* 0x100fe200078efed0 */
[----:B------:R-:W1:Y:S01]  /*14e20*/  I2F R112, R172 ;  /* 0x000000ac00707306 */ /* 0x000e620000201400 */
[----:B------:R-:W-:Y:S01]  /*14e30*/  LOP3.LUT R151, R151, 0x29, R208, 0xfe, !PT ;  /* 0x0000002997977812 */ /* 0x000fe200078efed0 */
[----:B--2---:R-:W-:Y:S01]  /*14e40*/  FFMA.FTZ R128, R128, UR4, R84 ;  /* 0x0000000480807c23 */ /* 0x004fe20008010054 */
[-C--:B------:R-:W-:Y:S01]  /*14e50*/  ISETP.GE.AND P3, PT, R164, R2.reuse, PT ;  /* 0x00000002a400720c */ /* 0x080fe20003f66270 */
[----:B------:R-:W-:Y:S01]  /*14e60*/  IMAD.U32 R84, RZ, RZ, UR7 ;  /* 0x00000007ff547e24 */ /* 0x000fe2000f8e00ff */
[----:B------:R-:W-:Y:S01]  /*14e70*/  ISETP.GE.AND P5, PT, R166, R2, PT ;  /* 0x00000002a600720c */ /* 0x000fe20003fa6270 */
[----:B------:R-:W-:Y:S01]  /*14e80*/  IMAD.U32 R80, RZ, RZ, UR7 ;  /* 0x00000007ff507e24 */ /* 0x000fe2000f8e00ff */
[C-C-:B------:R-:W-:Y:S01]  /*14e90*/  LOP3.LUT R129, R153.reuse, 0x41, R208.reuse, 0xfe, !PT ;  /* 0x0000004199817812 */ /* 0x140fe200078efed0 */
[----:B------:R-:W2:Y:S01]  /*14ea0*/  I2F R247, R241 ;  /* 0x000000f100f77306 */ /* 0x000ea20000201400 */
[----:B------:R-:W-:-:S02]  /*14eb0*/  LOP3.LUT R22, R153, 0x48, R208, 0xfe, !PT ;  /* 0x0000004899167812 */ /* 0x000fc400078efed0 */
[----:B------:R-:W-:Y:S01]  /*14ec0*/  FSEL R153, R24, -INF , !P6 ;  /* 0xff80000018997808 */ /* 0x000fe20007000000 */
[----:B------:R-:W-:Y:S01]  /*14ed0*/  IMAD.U32 R24, RZ, RZ, UR7 ;  /* 0x00000007ff187e24 */ /* 0x000fe2000f8e00ff */
[----:B------:R-:W-:Y:S02]  /*14ee0*/  FSEL R155, R155, -INF , !P4 ;  /* 0xff8000009b9b7808 */ /* 0x000fe40006000000 */
[----:B------:R-:W-:Y:S01]  /*14ef0*/  FSEL R145, R92, -INF , !P3 ;  /* 0xff8000005c917808 */ /* 0x000fe20005800000 */
[----:B------:R-:W3:Y:S01]  /*14f00*/  I2F R10, R251 ;  /* 0x000000fb000a7306 */ /* 0x000ee20000201400 */
[----:B------:R-:W-:Y:S01]  /*14f10*/  ISETP.GE.AND P4, PT, R168, R0, PT ;  /* 0x00000000a800720c */ /* 0x000fe20003f86270 */
[----:B-1----:R-:W-:Y:S01]  /*14f20*/  FFMA.FTZ R112, R112, UR4, R123 ;  /* 0x0000000470707c23 */ /* 0x002fe2000801007b */
[----:B------:R-:W-:Y:S02]  /*14f30*/  FSEL R9, R9, -INF , !P5 ;  /* 0xff80000009097808 */ /* 0x000fe40006800000 */
[----:B------:R-:W-:-:S02]  /*14f40*/  LOP3.LUT R52, R52, 0x40, R208, 0xfe, !PT ;  /* 0x0000004034347812 */ /* 0x000fc400078efed0 */
[-C--:B------:R-:W-:Y:S01]  /*14f50*/  ISETP.GE.AND P3, PT, R124, R2.reuse, PT ;  /* 0x000000027c00720c */ /* 0x080fe20003f66270 */
[----:B------:R1:W4:Y:S01]  /*14f60*/  I2F R166, R117 ;  /* 0x0000007500a67306 */ /* 0x0003220000201400 */
[----:B------:R-:W-:Y:S01]  /*14f70*/  ISETP.GE.AND P5, PT, R156, R2, PT ;  /* 0x000000029c00720c */ /* 0x000fe20003fa6270 */
[----:B--2---:R-:W-:Y:S01]  /*14f80*/  FFMA.FTZ R114, R247, UR4, R114 ;  /* 0x00000004f7727c23 */ /* 0x004fe20008010072 */
[----:B------:R-:W-:Y:S02]  /*14f90*/  FSEL R83, R20, -INF , !P2 ;  /* 0xff80000014537808 */ /* 0x000fe40005000000 */
[----:B------:R-:W-:Y:S02]  /*14fa0*/  ISETP.GE.AND P2, PT, R117, R0, PT ;  /* 0x000000007500720c */ /* 0x000fe40003f46270 */
[----:B------:R-:W-:Y:S01]  /*14fb0*/  FSEL R26, R26, -INF , !P4 ;  /* 0xff8000001a1a7808 */ /* 0x000fe20006000000 */
[----:B------:R2:W5:Y:S01]  /*14fc0*/  I2F R8, R151 ;  /* 0x0000009700087306 */ /* 0x0005620000201400 */
[----:B------:R-:W-:Y:S01]  /*14fd0*/  LOP3.LUT R30, R30, 0x39, R208, 0xfe, !PT ;  /* 0x000000391e1e7812 */ /* 0x000fe200078efed0 */
[----:B---3--:R-:W-:Y:S01]  /*14fe0*/  FFMA.FTZ R10, R10, UR4, R115 ;  /* 0x000000040a0a7c23 */ /* 0x008fe20008010073 */
[----:B------:R-:W-:-:S02]  /*14ff0*/  FSEL R81, R162, -INF , !P3 ;  /* 0xff800000a2517808 */ /* 0x000fc40005800000 */
[-C--:B------:R-:W-:Y:S02]  /*15000*/  ISETP.GE.AND P4, PT, R151, R0.reuse, PT ;  /* 0x000000009700720c */ /* 0x080fe40003f86270 */
[--C-:B------:R-:W-:Y:S01]  /*15010*/  LOP3.LUT R4, R243, 0x38, R208.reuse, 0xfe, !PT ;  /* 0x00000038f3047812 */ /* 0x100fe200078efed0 */
[----:B------:R-:W3:Y:S01]  /*15020*/  I2F R88, R129 ;  /* 0x0000008100587306 */ /* 0x000ee20000201400 */
[----:B-1----:R-:W-:Y:S01]  /*15030*/  LOP3.LUT R117, R24, 0x51, R208, 0xfe, !PT ;  /* 0x0000005118757812 */ /* 0x002fe200078efed0 */
[----:B------:R-:W-:Y:S01]  /*15040*/  FFMA.FTZ R24, R170, UR4, R127 ;  /* 0x00000004aa187c23 */ /* 0x000fe2000801007f */
[----:B------:R-:W-:Y:S01]  /*15050*/  FSEL R97, R96, -INF , !P5 ;  /* 0xff80000060617808 */ /* 0x000fe20006800000 */
[----:B----4-:R-:W-:Y:S01]  /*15060*/  FFMA.FTZ R28, R166, UR4, R122 ;  /* 0x00000004a61c7c23 */ /* 0x010fe2000801007a */
[----:B------:R-:W-:Y:S02]  /*15070*/  ISETP.GE.AND P3, PT, R116, R0, PT ;  /* 0x000000007400720c */ /* 0x000fe40003f66270 */
[----:B------:R-:W-:Y:S01]  /*15080*/  ISETP.GE.AND P5, PT, R174, R2, PT ;  /* 0x00000002ae00720c */ /* 0x000fe20003fa6270 */
[----:B------:R-:W1:Y:S01]  /*15090*/  I2F R56, R52 ;  /* 0x0000003400387306 */ /* 0x000e620000201400 */
[----:B--2---:R-:W-:Y:S01]  /*150a0*/  IMAD.U32 R151, RZ, RZ, UR7 ;  /* 0x00000007ff977e24 */ /* 0x004fe2000f8e00ff */
[----:B------:R-:W-:Y:S01]  /*150b0*/  FSEL R154, R154, -INF , !P1 ;  /* 0xff8000009a9a7808 */ /* 0x000fe20004800000 */
[----:B-----5:R-:W-:Y:S01]  /*150c0*/  FFMA.FTZ R8, R8, UR4, R119 ;  /* 0x0000000408087c23 */ /* 0x020fe20008010077 */
[----:B------:R-:W-:-:S02]  /*150d0*/  ISETP.GE.AND P1, PT, R172, R0, PT ;  /* 0x00000000ac00720c */ /* 0x000fc40003f26270 */
[----:B------:R-:W-:Y:S02]  /*150e0*/  FSEL R24, R24, -INF , !P3 ;  /* 0xff80000018187808 */ /* 0x000fe40005800000 */
[----:B------:R-:W2:Y:S01]  /*150f0*/  I2F R18, R176 ;  /* 0x000000b000127306 */ /* 0x000ea20000201400 */
[--C-:B------:R-:W-:Y:S01]  /*15100*/  LOP3.LUT R84, R84, 0x49, R208.reuse, 0xfe, !PT ;  /* 0x0000004954547812 */ /* 0x100fe200078efed0 */
[----:B---3--:R-:W-:Y:S01]  /*15110*/  FFMA.FTZ R88, R88, UR4, R107 ;  /* 0x0000000458587c23 */ /* 0x008fe2000801006b */
[-C--:B------:R-:W-:Y:S02]  /*15120*/  ISETP.GE.AND P3, PT, R241, R0.reuse, PT ;  /* 0x00000000f100720c */ /* 0x080fe40003f66270 */
[C-C-:B------:R-:W-:Y:S02]  /*15130*/  LOP3.LUT R123, R151.reuse, 0x59, R208.reuse, 0xfe, !PT ;  /* 0x00000059977b7812 */ /* 0x140fe400078efed0 */
[----:B------:R-:W-:Y:S01]  /*15140*/  LOP3.LUT R115, R151, 0x61, R208, 0xfe, !PT ;  /* 0x0000006197737812 */ /* 0x000fe200078efed0 */
[----:B------:R-:W3:Y:S01]  /*15150*/  I2F R2, R22 ;  /* 0x0000001600027306 */ /* 0x000ee20000201400 */
[----:B------:R-:W-:Y:S01]  /*15160*/  FSEL R182, R112, -INF , !P1 ;  /* 0xff80000070b67808 */ /* 0x000fe20004800000 */
[----:B-1----:R-:W-:Y:S01]  /*15170*/  FFMA.FTZ R56, R56, UR4, R106 ;  /* 0x0000000438387c23 */ /* 0x002fe2000801006a */
[----:B------:R-:W-:-:S02]  /*15180*/  ISETP.GE.AND P1, PT, R4, R0, PT ;  /* 0x000000000400720c */ /* 0x000fc40003f26270 */
[----:B------:R-:W-:Y:S02]  /*15190*/  FSEL R178, R114, -INF , !P3 ;  /* 0xff80000072b27808 */ /* 0x000fe40005800000 */
[-C--:B------:R-:W-:Y:S01]  /*151a0*/  ISETP.GE.AND P3, PT, R129, R0.reuse, PT ;  /* 0x000000008100720c */ /* 0x080fe20003f66270 */
[----:B------:R-:W1:Y:S01]  /*151b0*/  I2F R6, R30 ;  /* 0x0000001e00067306 */ /* 0x000e620000201400 */
[----:B------:R-:W-:Y:S01]  /*151c0*/  IMAD.U32 R129, RZ, RZ, UR7 ;  /* 0x00000007ff817e24 */ /* 0x000fe2000f8e00ff */
[----:B------:R-:W-:Y:S01]  /*151d0*/  FSEL R28, R28, -INF , !P2 ;  /* 0xff8000001c1c7808 */ /* 0x000fe20005000000 */
[----:B--2---:R-:W-:Y:S01]  /*151e0*/  FFMA.FTZ R20, R18, UR4, R131 ;  /* 0x0000000412147c23 */ /* 0x004fe20008010083 */
[----:B------:R-:W-:Y:S01]  /*151f0*/  FSEL R136, R8, -INF , !P4 ;  /* 0xff80000008887808 */ /* 0x000fe20006000000 */
[----:B------:R-:W-:Y:S01]  /*15200*/  IMAD.U32 R131, RZ, RZ, UR7 ;  /* 0x00000007ff837e24 */ /* 0x000fe2000f8e00ff */
[----:B------:R-:W-:Y:S02]  /*15210*/  LOP3.LUT R107, R151, 0x69, R208, 0xfe, !PT ;  /* 0x00000069976b7812 */ /* 0x000fe400078efed0 */
[----:B------:R-:W2:Y:S01]  /*15220*/  I2F R243, R4 ;  /* 0x0000000400f37306 */ /* 0x000ea20000201400 */
[-C--:B------:R-:W-:Y:S01]  /*15230*/  ISETP.GE.AND P2, PT, R251, R0.reuse, PT ;  /* 0x00000000fb00720c */ /* 0x080fe20003f46270 */
[----:B---3--:R-:W-:Y:S01]  /*15240*/  FFMA.FTZ R102, R2, UR4, R102 ;  /* 0x0000000402667c23 */ /* 0x008fe20008010066 */
[----:B------:R-:W-:-:S02]  /*15250*/  ISETP.GE.AND P4, PT, R52, R0, PT ;  /* 0x000000003400720c */ /* 0x000fc40003f86270 */
[----:B------:R-:W-:Y:S02]  /*15260*/  LOP3.LUT R129, R129, 0x68, R208, 0xfe, !PT ;  /* 0x0000006881817812 */ /* 0x000fe400078efed0 */
[----:B------:R-:W-:Y:S01]  /*15270*/  FSEL R85, R128, -INF , !P5 ;  /* 0xff80000080557808 */ /* 0x000fe20006800000 */
[----:B------:R-:W3:Y:S01]  /*15280*/  I2F R113, R245 ;  /* 0x000000f500717306 */ /* 0x000ee20000201400 */
[----:B-1----:R-:W-:Y:S01]  /*15290*/  FFMA.FTZ R6, R6, UR4, R111 ;  /* 0x0000000406067c23 */ /* 0x002fe2000801006f */
[----:B------:R-:W-:Y:S02]  /*152a0*/  FSEL R144, R10, -INF , !P2 ;  /* 0xff8000000a907808 */ /* 0x000fe40005000000 */
[----:B------:R-:W-:Y:S02]  /*152b0*/  FSEL R174, R56, -INF , !P4 ;  /* 0xff80000038ae7808 */ /* 0x000fe40006000000 */
[-C--:B------:R-:W-:Y:S02]  /*152c0*/  ISETP.GE.AND P5, PT, R176, R0.reuse, PT ;  /* 0x00000000b000720c */ /* 0x080fe40003fa6270 */
[----:B------:R-:W1:Y:S01]  /*152d0*/  I2F R16, R84 ;  /* 0x0000005400107306 */ /* 0x000e620000201400 */
[----:B--2---:R-:W-:Y:S01]  /*152e0*/  FFMA.FTZ R110, R243, UR4, R110 ;  /* 0x00000004f36e7c23 */ /* 0x004fe2000801006e */
[----:B------:R-:W-:-:S02]  /*152f0*/  ISETP.GE.AND P2, PT, R22, R0, PT ;  /* 0x000000001600720c */ /* 0x000fc40003f46270 */
[-C--:B------:R-:W-:Y:S02]  /*15300*/  ISETP.GE.AND P4, PT, R117, R0.reuse, PT ;  /* 0x000000007500720c */ /* 0x080fe40003f86270 */
[--C-:B------:R-:W-:Y:S02]  /*15310*/  LOP3.LUT R80, R80, 0x50, R208.reuse, 0xfe, !PT ;  /* 0x0000005050507812 */ /* 0x100fe400078efed0 */
[----:B------:R-:W2:Y:S01]  /*15320*/  I2F R96, R123 ;  /* 0x0000007b00607306 */ /* 0x000ea20000201400 */
[----:B------:R-:W-:Y:S01]  /*15330*/  LOP3.LUT R131, R131, 0x58, R208, 0xfe, !PT ;  /* 0x0000005883837812 */ /* 0x000fe200078efed0 */
[----:B---3--:R-:W-:Y:S01]  /*15340*/  FFMA.FTZ R113, R113, UR4, R118 ;  /* 0x0000000471717c23 */ /* 0x008fe20008010076 */
[----:B------:R-:W-:Y:S02]  /*15350*/  FSEL R20, R20, -INF , !P5 ;  /* 0xff80000014147808 */ /* 0x000fe40006800000 */
[----:B------:R-:W-:Y:S02]  /*15360*/  FSEL R176, R110, -INF , !P1 ;  /* 0xff8000006eb07808 */ /* 0x000fe40004800000 */
[----:B------:R-:W-:Y:S01]  /*15370*/  FSEL R152, R102, -INF , !P2 ;  /* 0xff80000066987808 */ /* 0x000fe20005000000 */
[----:B------:R-:W3:Y:S01]  /*15380*/  I2F R4, R115 ;  /* 0x0000007300047306 */ /* 0x000ee20000201400 */
[----:B-1----:R-:W-:Y:S01]  /*15390*/  FFMA.FTZ R16, R16, UR4, R103 ;  /* 0x0000000410107c23 */ /* 0x002fe20008010067 */
[----:B------:R-:W-:-:S02]  /*153a0*/  ISETP.GE.AND P5, PT, R245, R0, PT ;  /* 0x00000000f500720c */ /* 0x000fc40003fa6270 */
[-C--:B------:R-:W-:Y:S02]  /*153b0*/  ISETP.GE.AND P1, PT, R84, R0.reuse, PT ;  /* 0x000000005400720c */ /* 0x080fe40003f26270 */
[-C--:B------:R-:W-:Y:S02]  /*153c0*/  ISETP.GE.AND P2, PT, R123, R0.reuse, PT ;  /* 0x000000007b00720c */ /* 0x080fe40003f46270 */
[----:B------:R1:W4:Y:S01]  /*153d0*/  I2F R18, R117 ;  /* 0x0000007500127306 */ /* 0x0003220000201400 */
[----:B--2---:R-:W-:Y:S01]  /*153e0*/  FFMA.FTZ R96, R96, UR4, R95 ;  /* 0x0000000460607c23 */ /* 0x004fe2000801005f */
[----:B------:R-:W-:Y:S01]  /*153f0*/  ISETP.GE.AND P0, PT, R115, R0, PT ;  /* 0x000000007300720c */ /* 0x000fe20003f06270 */
[----:B------:R-:W-:Y:S01]  /*15400*/  IMAD.U32 R95, RZ, RZ, UR7 ;  /* 0x00000007ff5f7e24 */ /* 0x000fe2000f8e00ff */
[----:B------:R-:W-:Y:S01]  /*15410*/  LOP3.LUT R119, R151, 0x60, R208, 0xfe, !PT ;  /* 0x0000006097777812 */ /* 0x000fe200078efed0 */
[----:B------:R-:W-:Y:S01]  /*15420*/  IMAD.U32 R123, RZ, RZ, UR7 ;  /* 0x00000007ff7b7e24 */ /* 0x000fe2000f8e00ff */
[----:B------:R-:W-:-:S02]  /*15430*/  FSEL R180, R113, -INF , !P5 ;  /* 0xff80000071b47808 */ /* 0x000fc40006800000 */
[----:B------:R-:W2:Y:S01]  /*15440*/  I2F R2, R107 ;  /* 0x0000006b00027306 */ /* 0x000ea20000201400 */
[----:B---3--:R-:W-:Y:S01]  /*15450*/  FFMA.FTZ R168, R4, UR4, R91 ;  /* 0x0000000404a87c23 */ /* 0x008fe2000801005b */
[----:B------:R-:W-:Y:S01]  /*15460*/  FSEL R148, R16, -INF , !P1 ;  /* 0xff80000010947808 */ /* 0x000fe20004800000 */
[----:B------:R-:W-:Y:S01]  /*15470*/  IMAD.U32 R115, RZ, RZ, UR7 ;  /* 0x00000007ff737e24 */ /* 0x000fe2000f8e00ff */
[-C--:B------:R-:W-:Y:S01]  /*15480*/  ISETP.GE.AND P5, PT, R30, R0.reuse, PT ;  /* 0x000000001e00720c */ /* 0x080fe20003fa6270 */
[----:B------:R-:W-:Y:S01]  /*15490*/  IMAD.U32 R91, RZ, RZ, UR7 ;  /* 0x00000007ff5b7e24 */ /* 0x000fe2000f8e00ff */
[----:B------:R-:W-:Y:S01]  /*154a0*/  ISETP.GE.AND P1, PT, R119, R0, PT ;  /* 0x000000007700720c */ /* 0x000fe20003f26270 */
[----:B------:R-:W-:Y:S01]  /*154b0*/  FFMA.FTZ R16, R161, UR4, R58 ;  /* 0x00000004a1107c23 */ /* 0x000fe2000801003a */
[----:B------:R-:W3:Y:S01]  /*154c0*/  I2F R111, R129 ;  /* 0x00000081006f7306 */ /* 0x000ee20000201400 */
[----:B-1----:R-:W-:Y:S01]  /*154d0*/  IMAD.U32 R117, RZ, RZ, UR7 ;  /* 0x00000007ff757e24 */ /* 0x002fe2000f8e00ff */
[--C-:B------:R-:W-:Y:S01]  /*154e0*/  LOP3.LUT R95, R95, 0x9, R208.reuse, 0xfe, !PT ;  /* 0x000000095f5f7812 */ /* 0x100fe200078efed0 */
[----:B----4-:R-:W-:Y:S01]  /*154f0*/  FFMA.FTZ R18, R18, UR4, R99 ;  /* 0x0000000412127c23 */ /* 0x010fe20008010063 */
[----:B------:R-:W-:-:S02]  /*15500*/  LOP3.LUT R115, R115, 0x1, R208, 0xfe, !PT ;  /* 0x0000000173737812 */ /* 0x000fc400078efed0 */
[--C-:B------:R-:W-:Y:S02]  /*15510*/  LOP3.LUT R117, R117, 0x70, R208.reuse, 0xfe, !PT ;  /* 0x0000007075757812 */ /* 0x100fe400078efed0 */
[----:B------:R-:W1:Y:S01]  /*15520*/  I2F R92, R80 ;  /* 0x00000050005c7306 */ /* 0x000e620000201400 */
[----:B------:R-:W-:Y:S01]  /*15530*/  LOP3.LUT R91, R91, 0x8, R208, 0xfe, !PT ;  /* 0x000000085b5b7812 */ /* 0x000fe200078efed0 */
[----:B--2---:R-:W-:Y:S01]  /*15540*/  FFMA.FTZ R2, R2, UR4, R87 ;  /* 0x0000000402027c23 */ /* 0x004fe20008010057 */
[----:B------:R-:W-:Y:S02]  /*15550*/  FSEL R146, R6, -INF , !P5 ;  /* 0xff80000006927808 */ /* 0x000fe40006800000 */
[-C--:B------:R-:W-:Y:S02]  /*15560*/  ISETP.GE.AND P6, PT, R129, R0.reuse, PT ;  /* 0x000000008100720c */ /* 0x080fe40003fc6270 */
[----:B------:R-:W-:Y:S01]  /*15570*/  FSEL R150, R88, -INF , !P3 ;  /* 0xff80000058967808 */ /* 0x000fe20005800000 */
[----:B------:R-:W2:Y:S01]  /*15580*/  I2F R127, R131 ;  /* 0x00000083007f7306 */ /* 0x000ea20000201400 */
[----:B---3--:R-:W-:Y:S01]  /*15590*/  FFMA.FTZ R86, R111, UR4, R86 ;  /* 0x000000046f567c23 */ /* 0x008fe20008010056 */
[----:B------:R-:W-:-:S02]  /*155a0*/  ISETP.GE.AND P5, PT, R80, R0, PT ;  /* 0x000000005000720c */ /* 0x000fc40003fa6270 */
[----:B------:R-:W-:Y:S02]  /*155b0*/  ISETP.GE.AND P3, PT, R131, R0, PT ;  /* 0x000000008300720c */ /* 0x000fe40003f66270 */
[----:B------:R-:W-:Y:S02]  /*155c0*/  FSEL R160, R86, -INF , !P6 ;  /* 0xff80000056a07808 */ /* 0x000fe40007000000 */
[----:B------:R3:W4:Y:S01]  /*155d0*/  I2F R113, R119 ;  /* 0x0000007700717306 */ /* 0x0007220000201400 */
[----:B-1----:R-:W-:Y:S01]  /*155e0*/  FFMA.FTZ R92, R92, UR4, R98 ;  /* 0x000000045c5c7c23 */ /* 0x002fe20008010062 */
[----:B------:R-:W-:Y:S02]  /*155f0*/  PLOP3.LUT P6, PT, PT, PT, UP0, 0x80, 0x0 ;  /* 0x000000000000781c */ /* 0x000fe40003fcf008 */
[----:B------:R-:W-:Y:S02]  /*15600*/  FSEL R170, R96, -INF , !P2 ;  /* 0xff80000060aa7808 */ /* 0x000fe40005000000 */
[----:B------:R-:W-:-:S02]  /*15610*/  FSEL R158, R92, -INF , !P5 ;  /* 0xff8000005c9e7808 */ /* 0x000fc40006800000 */
[----:B------:R-:W1:Y:S01]  /*15620*/  I2F R103, R117 ;  /* 0x0000007500677306 */ /* 0x000e620000201400 */
[----:B--2---:R-:W-:Y:S01]  /*15630*/  FFMA.FTZ R94, R127, UR4, R94 ;  /* 0x000000047f5e7c23 */ /* 0x004fe2000801005e */
[-C--:B------:R-:W-:Y:S02]  /*15640*/  ISETP.GE.AND P5, PT, R117, R0.reuse, PT ;  /* 0x000000007500720c */ /* 0x080fe40003fa6270 */
[----:B------:R-:W-:Y:S02]  /*15650*/  FSEL R172, R18, -INF , !P4 ;  /* 0xff80000012ac7808 */ /* 0x000fe40006000000 */
[----:B------:R-:W-:Y:S02]  /*15660*/  FSEL R156, R94, -INF , !P3 ;  /* 0xff8000005e9c7808 */ /* 0x000fe40005800000 */
[----:B---3--:R-:W-:Y:S01]  /*15670*/  LOP3.LUT R119, R123, 0x10, R208, 0xfe, !PT ;  /* 0x000000107b777812 */ /* 0x008fe200078efed0 */
[----:B------:R-:W2:Y:S01]  /*15680*/  I2F R4, R95 ;  /* 0x0000005f00047306 */ /* 0x000ea20000201400 */
[----:B----4-:R-:W-:Y:S01]  /*15690*/  FFMA.FTZ R90, R113, UR4, R90 ;  /* 0x00000004715a7c23 */ /* 0x010fe2000801005a */
[----:B------:R-:W-:-:S02]  /*156a0*/  ISETP.GE.AND P3, PT, R107, R0, PT ;  /* 0x000000006b00720c */ /* 0x000fc40003f66270 */
[-C--:B------:R-:W-:Y:S02]  /*156b0*/  ISETP.GE.AND P2, PT, R95, R0.reuse, PT ;  /* 0x000000005f00720c */ /* 0x080fe40003f46270 */
[----:B------:R-:W-:Y:S01]  /*156c0*/  FSEL R162, R90, -INF , !P1 ;  /* 0xff8000005aa27808 */ /* 0x000fe20004800000 */
[----:B-1----:R-:W-:Y:S01]  /*156d0*/  FFMA.FTZ R82, R103, UR4, R82 ;  /* 0x0000000467527c23 */ /* 0x002fe20008010052 */
[----:B------:R-:W1:Y:S01]  /*156e0*/  I2F R99, R119 ;  /* 0x0000007700637306 */ /* 0x000e620000201400 */
[----:B------:R-:W-:Y:S02]  /*156f0*/  FSEL R164, R2, -INF , !P3 ;  /* 0xff80000002a47808 */ /* 0x000fe40005800000 */
[-C--:B------:R-:W-:Y:S02]  /*15700*/  ISETP.GE.AND P1, PT, R119, R0.reuse, PT ;  /* 0x000000007700720c */ /* 0x080fe40003f26270 */
[----:B------:R-:W-:Y:S02]  /*15710*/  FSEL R166, R82, -INF , !P5 ;  /* 0xff80000052a67808 */ /* 0x000fe40006800000 */
[-C--:B------:R-:W-:Y:S01]  /*15720*/  ISETP.GE.AND P4, PT, R115, R0.reuse, PT ;  /* 0x000000007300720c */ /* 0x080fe20003f86270 */
[----:B------:R-:W3:Y:S01]  /*15730*/  I2F R6, R115 ;  /* 0x0000007300067306 */ /* 0x000ee20000201400 */
[----:B--2---:R-:W-:Y:S01]  /*15740*/  FFMA.FTZ R4, R4, UR4, R55 ;  /* 0x0000000404047c23 */ /* 0x004fe20008010037 */
[----:B------:R-:W-:Y:S01]  /*15750*/  BAR.SYNC.DEFER_BLOCKING 0x0 ;  /* 0x0000000000007b1d */ /* 0x000fe20000010000 */
[----:B------:R-:W-:-:S02]  /*15760*/  ISETP.GE.AND P3, PT, R91, R0, PT ;  /* 0x000000005b00720c */ /* 0x000fc40003f66270 */
[----:B------:R-:W-:Y:S02]  /*15770*/  LOP3.LUT P5, RZ, R132, 0x2, RZ, 0xc0, !PT ;  /* 0x0000000284ff7812 */ /* 0x000fe400078ac0ff */
[----:B------:R-:W-:Y:S01]  /*15780*/  FSEL R168, R168, -INF , !P0 ;  /* 0xff800000a8a87808 */ /* 0x000fe20004000000 */
[----:B------:R-:W2:Y:S01]  /*15790*/  I2F R87, R91 ;  /* 0x0000005b00577306 */ /* 0x000ea20000201400 */
[----:B-1----:R-:W-:Y:S01]  /*157a0*/  FFMA.FTZ R8, R99, UR4, R130 ;  /* 0x0000000463087c23 */ /* 0x002fe20008010082 */
[----:B------:R-:W-:Y:S02]  /*157b0*/  FSEL R10, R4, -INF , !P2 ;  /* 0xff800000040a7808 */ /* 0x000fe40005000000 */
[----:B------:R-:W-:Y:S02]  /*157c0*/  ISETP.NE.AND P0, PT, R135, RZ, PT ;  /* 0x000000ff8700720c */ /* 0x000fe40003f05270 */
[----:B------:R-:W-:Y:S01]  /*157d0*/  FSEL R8, R8, -INF , !P1 ;  /* 0xff80000008087808 */ /* 0x000fe20004800000 */
[----:B---3--:R-:W-:Y:S01]  /*157e0*/  FFMA.FTZ R6, R6, UR4, R59 ;  /* 0x0000000406067c23 */ /* 0x008fe2000801003b */
[----:B------:R-:W-:-:S04]  /*157f0*/  FSEL R16, R16, -INF , !P5 ;  /* 0xff80000010107808 */ /* 0x000fc80006800000 */
[----:B------:R-:W-:Y:S01]  /*15800*/  FSEL R6, R6, -INF , !P4 ;  /* 0xff80000006067808 */ /* 0x000fe20006000000 */
[----:B--2---:R-:W-:-:S05]  /*15810*/  FFMA.FTZ R54, R87, UR4, R54 ;  /* 0x0000000457367c23 */ /* 0x004fca0008010036 */
        /* <DEDUP_REMOVED lines=35> */
[----:B------:R-:W-:Y:S02]  /*15a50*/  ISETP.LE.AND P1, PT, RZ, UR6, PT ;  /* 0x00000006ff007c0c */ /* 0x000fe4000bf23270 */
[----:B------:R-:W-:-:S02]  /*15a60*/  @!P2 IADD3 R22, R22, 0x1, RZ ;  /* 0x000000011616a810 */ /* 0x000fc40007ffe0ff */
[----:B------:R-:W-:Y:S02]  /*15a70*/  ISETP.NE.AND P2, PT, RZ, c[0x0][0x2d0], PT ;  /* 0x0000b400ff007a0c */ /* 0x000fe40003f45270 */
[----:B------:R-:W-:-:S03]  /*15a80*/  LOP3.LUT R0, RZ, c[0x0][0x2d0], RZ, 0x33, !PT ;  /* 0x0000b400ff007a12 */ /* 0x000fc600078e33ff */
        /* <DEDUP_REMOVED lines=26> */
.L_x_2702:
[----:B------:R-:W-:-:S05]  /*15c30*/  IMAD.MOV.U32 R54, RZ, RZ, c[0x0][0x198] ;  /* 0x00006600ff367624 */ /* 0x000fca00078e00ff */
[----:B------:R-:W-:-:S04]  /*15c40*/  LEA R54, -R54, RZ, 0x8 ;  /* 0x000000ff36367211 */ /* 0x000fc800078e41ff */
[----:B------:R-:W-:Y:S02]  /*15c50*/  SHF.R.S32.HI R55, RZ, 0x1f, R54 ;  /* 0x0000001fff377819 */ /* 0x000fe40000011436 */
.L_x_2703:
[----:B------:R-:W-:Y:S01]  /*15c60*/  @!P0 IMAD.MOV.U32 R103, RZ, RZ, c[0x0][0x198] ;  /* 0x00006600ff678624 */ /* 0x000fe200078e00ff */
[----:B------:R-:W-:Y:S01]  /*15c70*/  ULDC.64 UR6, c[0x0][0x198] ;  /* 0x0000660000067ab9 */ /* 0x000fe20000000a00 */
[----:B------:R-:W-:Y:S01]  /*15c80*/  @!P0 IMAD.MOV.U32 R30, RZ, RZ, c[0x0][0x19c] ;  /* 0x00006700ff1e8624 */ /* 0x000fe200078e00ff */
[----:B------:R-:W-:Y:S01]  /*15c90*/  USHF.L.U32 UR10, UR6, 0x5, URZ ;  /* 0x00000005060a7899 */ /* 0x000fe2000800063f */
[----:B------:R-:W-:Y:S01]  /*15ca0*/  @!P0 IMAD.MOV.U32 R94, RZ, RZ, c[0x0][0x198] ;  /* 0x00006600ff5e8624 */ /* 0x000fe200078e00ff */
[C---:B------:R-:W-:Y:S01]  /*15cb0*/  @!P0 LEA R87, P1, R103.reuse, R54, 0x7 ;  /* 0x0000003667578211 */ /* 0x040fe200078238ff */
[----:B------:R-:W-:Y:S01]  /*15cc0*/  @!P0 IMAD.MOV.U32 R2, RZ, RZ, c[0x0][0x19c] ;  /* 0x00006700ff028624 */ /* 0x000fe200078e00ff */
[----:B------:R-:W-:Y:S01]  /*15cd0*/  UMOV UR8, 0x5 ;  /* 0x0000000500087882 */ /* 0x000fe20000000000 */
[----:B------:R-:W-:Y:S01]  /*15ce0*/  @!P0 IMAD.MOV.U32 R107, RZ, RZ, c[0x0][0x198] ;  /* 0x00006600ff6b8624 */ /* 0x000fe200078e00ff */
[----:B------:R-:W-:Y:S01]  /*15cf0*/  @!P0 LEA.HI.X R30, R103, R55, R30, 0x7, P1 ;  /* 0x00000037671e8211 */ /* 0x000fe200008f3c1e */
[----:B------:R-:W-:Y:S01]  /*15d00*/  @!P0 IMAD.MOV.U32 R98, RZ, RZ, c[0x0][0x198] ;  /* 0x00006600ff628624 */ /* 0x000fe200078e00ff */
[----:B------:R-:W-:Y:S01]  /*15d10*/  @!P0 LEA R102, P1, R54, R232, 0x1 ;  /* 0x000000e836668211 */ /* 0x000fe200078208ff */
[----:B------:R-:W-:Y:S01]  /*15d20*/  @!P0 IMAD.MOV.U32 R18, RZ, RZ, c[0x0][0x19c] ;  /* 0x00006700ff128624 */ /* 0x000fe200078e00ff */
[C---:B------:R-:W-:Y:S01]  /*15d30*/  @!P0 LEA R59, P2, R107.reuse, R54, 0x6 ;  /* 0x000000366b3b8211 */ /* 0x040fe200078430ff */
[--C-:B------:R-:W-:Y:S01]  /*15d40*/  @!P0 IMAD.WIDE.U32 R94, R94, 0xa0, R54.reuse ;  /* 0x000000a05e5e8825 */ /* 0x100fe200078e0036 */
[C-C-:B------:R-:W-:Y:S01]  /*15d50*/  @!P0 LEA.HI.X R103, R54.reuse, R233, R55.reuse, 0x1, P1 ;  /* 0x000000e936678211 */ /* 0x140fe200008f0c37 */
[----:B------:R-:W-:Y:S01]  /*15d60*/  USHF.L.U64.HI UR7, UR6, UR8, UR7 ;  /* 0x0000000806077299 */ /* 0x000fe20008010207 */
[----:B------:R-:W-:Y:S01]  /*15d70*/  @!P0 IADD3 R52, P3, R54, UR10, RZ ;  /* 0x0000000a36348c10 */ /* 0x000fe2000ff7e0ff */
[----:B------:R-:W-:Y:S01]  /*15d80*/  @!P0 IMAD R2, R2, 0xa0, RZ ;  /* 0x000000a002028824 */ /* 0x000fe200078e02ff */
[-C--:B------:R-:W-:Y:S01]  /*15d90*/  @!P0 LEA R106, P1, R94, R232.reuse, 0x1 ;  /* 0x000000e85e6a8211 */ /* 0x080fe200078208ff */
[----:B------:R-:W-:Y:S01]  /*15da0*/  @!P0 IMAD.MOV.U32 R90, RZ, RZ, c[0x0][0x198] ;  /* 0x00006600ff5a8624 */ /* 0x000fe200078e00ff */
[-C--:B------:R-:W-:Y:S01]  /*15db0*/  @!P0 LEA R112, P4, R52, R232.reuse, 0x1 ;  /* 0x000000e834708211 */ /* 0x080fe200078808ff */
[----:B------:R-:W-:Y:S01]  /*15dc0*/  @!P0 IMAD.MOV.U32 R22, RZ, RZ, c[0x0][0x19c] ;  /* 0x00006700ff168624 */ /* 0x000fe200078e00ff */
[----:B------:R1:W-:Y:S01]  /*15dd0*/  @P0 STS [R212+0x1000], RZ ;  /* 0x001000ffd4000388 */ /* 0x0003e20000000800 */
[----:B------:R-:W-:Y:S01]  /*15de0*/  @!P0 IMAD.MOV.U32 R0, RZ, RZ, c[0x0][0x19c] ;  /* 0x00006700ff008624 */ /* 0x000fe200078e00ff */
[----:B------:R-:W-:Y:S01]  /*15df0*/  BSSY B0, `(.L_x_2704) ;  /* 0x0000045000007945 */ /* 0x000fe20003800000 */
[----:B------:R-:W-:Y:S01]  /*15e00*/  @!P0 IMAD.WIDE.U32 R98, R98, 0x60, R54 ;  /* 0x0000006062628825 */ /* 0x000fe200078e0036 */
[----:B------:R-:W-:Y:S01]  /*15e10*/  @!P0 LEA.HI.X R22, R107, R55, R22, 0x6, P2 ;  /* 0x000000376b168211 */ /* 0x000fe200010f3416 */
[----:B------:R1:W-:Y:S02]  /*15e20*/  @P0 STS [R212+0x1004], RZ ;  /* 0x001004ffd4000388 */ /* 0x0003e40000000800 */
[----:B------:R-:W-:Y:S01]  /*15e30*/  @!P0 IMAD R18, R18, 0x60, RZ ;  /* 0x0000006012128824 */ /* 0x000fe200078e02ff */
[----:B------:R-:W-:Y:S01]  /*15e40*/  @!P0 LEA R110, P2, R98, R232, 0x1 ;  /* 0x000000e8626e8211 */ /* 0x000fe200078408ff */
[----:B------:R-:W-:Y:S01]  /*15e50*/  @!P0 IMAD.IADD R2, R2, 0x1, R95 ;  /* 0x0000000102028824 */ /* 0x000fe200078e025f */
[----:B------:R1:W-:Y:S01]  /*15e60*/  @P0 STS.64 [R212+0x1008], RZ ;  /* 0x001008ffd4000388 */ /* 0x0003e20000000a00 */
[----:B------:R-:W-:-:S03]  /*15e70*/  @!P0 IMAD.WIDE.U32 R90, R90, 0xc0, R54 ;  /* 0x000000c05a5a8825 */ /* 0x000fc600078e0036 */
[-C--:B------:R-:W-:Y:S01]  /*15e80*/  @!P0 LEA.HI.X R107, R94, R233.reuse, R2, 0x1, P1 ;  /* 0x000000e95e6b8211 */ /* 0x080fe200008f0c02 */
[----:B------:R-:W-:Y:S01]  /*15e90*/  @!P0 IMAD R0, R0, 0xc0, RZ ;  /* 0x000000c000008824 */ /* 0x000fe200078e02ff */
[----:B------:R-:W-:Y:S01]  /*15ea0*/  @!PT LDS RZ, [RZ] ;  /* 0x00000000fffff984 */ /* 0x000fe20000000800 */
[----:B------:R-:W-:Y:S01]  /*15eb0*/  @!PT LDS RZ, [RZ] ;  /* 0x00000000fffff984 */ /* 0x000fe20000000800 */
[----:B------:R-:W-:Y:S01]  /*15ec0*/  @!PT LDS RZ, [RZ] ;  /* 0x00000000fffff984 */ /* 0x000fe20000000800 */
[----:B------:R1:W-:Y:S01]  /*15ed0*/  @!P0 LDGSTS.E.BYPASS.LTC128B.128 [R212+0x1000], [R102.64] ;  /* 0x0100000066d48fae */ /* 0x0003e2000b901d4e */
[----:B------:R-:W-:Y:S01]  /*15ee0*/  @!P0 IMAD.IADD R18, R18, 0x1, R99 ;  /* 0x0000000112128824 */ /* 0x000fe200078e0263 */
[-C--:B------:R-:W-:Y:S01]  /*15ef0*/  @!P0 LEA R94, P1, R90, R232.reuse, 0x1 ;  /* 0x000000e85a5e8211 */ /* 0x080fe200078208ff */
[----:B------:R-:W-:Y:S01]  /*15f00*/  @!P0 IMAD.IADD R2, R0, 0x1, R91 ;  /* 0x0000000100028824 */ /* 0x000fe200078e025b */
[----:B------:R-:W-:Y:S01]  /*15f10*/  @!P0 IADD3.X R0, R55, UR7, RZ, P3, !PT ;  /* 0x0000000737008c10 */ /* 0x000fe20009ffe4ff */
[----:B------:R1:W-:Y:S01]  /*15f20*/  @P0 STS.128 [R212+0x1800], RZ ;  /* 0x001800ffd4000388 */ /* 0x0003e20000000c00 */
        /* <DEDUP_REMOVED lines=49> */
.L_x_2705:
[----:B------:R-:W-:Y:S05]  /*16240*/  BSYNC B0 ;  /* 0x0000000000007941 */ /* 0x000fea0003800000 */
.L_x_2704:
[----:B------:R-:W0:Y:S01]  /*16250*/  LDGDEPBAR ;  /* 0x00000000000079af */ /* 0x000e220000000000 */
[----:B------:R-:W-:-:S04]  /*16260*/  LEA R232, P0, R54, R232, 0x1 ;  /* 0x000000e836e87211 */ /* 0x000fc800078008ff */
[----:B------:R-:W-:Y:S02]  /*16270*/  LEA.HI.X R233, R54, R233, R55, 0x1, P0 ;  /* 0x000000e936e97211 */ /* 0x000fe400000f0c37 */
.L_x_2701:
        /* <DEDUP_REMOVED lines=76> */
[--C-:B-1----:R-:W-:Y:S01]  /*16740*/  FFMA.FTZ R102, R9, c[0x0][0x23c], -R104.reuse ;  /* 0x00008f0009667a23 */ /* 0x102fe20000010868 */
        /* <DEDUP_REMOVED lines=95> */
[--C-:B------:R-:W-:Y:S01]  /*16d40*/  FFMA.FTZ R66, R66, c[0x0][0x23c], -R104.reuse ;  /* 0x00008f0042427a23 */ /* 0x100fe20000010868 */
[----:B------:R-:W-:Y:S01]  /*16d50*/  FSEL R9, R108, RZ, P1 ;  /* 0x000000ff6c097208 */ /* 0x000fe20000800000 */
[----:B------:R-:W-:Y:S01]  /*16d60*/  FFMA.FTZ R75, R75, c[0x0][0x23c], -R104 ;  /* 0x00008f004b4b7a23 */ /* 0x000fe20000010868 */
[----:B------:R-:W-:-:S03]  /*16d70*/  FMNMX.FTZ R0, R48, R5, !PT ;  /* 0x0000000530007209 */ /* 0x000fc60007810000 */
[----:B------:R-:W-:Y:S01]  /*16d80*/  FADD.FTZ R9, R134, -R9 ;  /* 0x8000000986097221 */ /* 0x000fe20000010000 */
[----:B------:R-:W-:Y:S01]  /*16d90*/  FMNMX.FTZ R5, R49, R0, !PT ;  /* 0x0000000031057209 */ /* 0x000fe20007810000 */
[----:B------:R-:W-:Y:S01]  /*16da0*/  MUFU.EX2 R102, R102 ;  /* 0x0000006600667308 */ /* 0x000fe20000000800 */
[----:B------:R-:W-:Y:S02]  /*16db0*/  FFMA.FTZ R134, R159, c[0x0][0x23c], -R104 ;  /* 0x00008f009f867a23 */ /* 0x000fe40000010868 */
[----:B------:R-:W-:Y:S01]  /*16dc0*/  FMNMX.FTZ R0, R44, R5, !PT ;  /* 0x000000052c007209 */ /* 0x000fe20007810000 */
[----:B------:R-:W-:-:S03]  /*16dd0*/  FMUL.FTZ R132, R9, c[0x0][0x23c] ;  /* 0x00008f0009847a20 */ /* 0x000fc60000410000 */
[----:B------:R-:W-:Y:S01]  /*16de0*/  FMNMX.FTZ R5, R45, R0, !PT ;  /* 0x000000002d057209 */ /* 0x000fe20007810000 */
[----:B------:R-:W-:Y:S03]  /*16df0*/  MUFU.EX2 R105, R105 ;  /* 0x0000006900697308 */ /* 0x000fe60000000800 */
[----:B------:R-:W-:-:S04]  /*16e00*/  FMNMX.FTZ R0, R40, R5, !PT ;  /* 0x0000000528007209 */ /* 0x000fc80007810000 */
[----:B------:R-:W-:Y:S01]  /*16e10*/  FMNMX.FTZ R5, R41, R0, !PT ;  /* 0x0000000029057209 */ /* 0x000fe20007810000 */
[----:B------:R-:W1:Y:S03]  /*16e20*/  MUFU.EX2 R132, R132 ;  /* 0x0000008400847308 */ /* 0x000e660000000800 */
[----:B------:R-:W-:-:S04]  /*16e30*/  FMNMX.FTZ R0, R36, R5, !PT ;  /* 0x0000000524007209 */ /* 0x000fc80007810000 */
[----:B------:R-:W-:Y:S01]  /*16e40*/  FMNMX.FTZ R5, R37, R0, !PT ;  /* 0x0000000025057209 */ /* 0x000fe20007810000 */
[----:B------:R-:W-:Y:S03]  /*16e50*/  MUFU.EX2 R100, R100 ;  /* 0x0000006400647308 */ /* 0x000fe60000000800 */
[----:B------:R-:W-:-:S04]  /*16e60*/  FMNMX.FTZ R0, R32, R5, !PT ;  /* 0x0000000520007209 */ /* 0x000fc80007810000 */
[----:B------:R-:W-:Y:S01]  /*16e70*/  FMNMX.FTZ R5, R33, R0, !PT ;  /* 0x0000000021057209 */ /* 0x000fe20007810000 */
[-C--:B-1----:R-:W-:Y:S01]  /*16e80*/  FMUL.FTZ R17, R229, R132.reuse ;  /* 0x00000084e5117220 */ /* 0x082fe20000410000 */
[----:B------:R-:W-:Y:S01]  /*16e90*/  MUFU.EX2 R103, R103 ;  /* 0x0000006700677308 */ /* 0x000fe20000000800 */
[-C--:B------:R-:W-:Y:S01]  /*16ea0*/  FMUL.FTZ R224, R224, R132.reuse ;  /* 0x00000084e0e07220 */ /* 0x080fe20000410000 */
[----:B------:R-:W-:Y:S01]  /*16eb0*/  FMNMX.FTZ R0, R34, R5, !PT ;  /* 0x0000000522007209 */ /* 0x000fe20007810000 */
[-C--:B------:R-:W-:Y:S02]  /*16ec0*/  FMUL.FTZ R225, R225, R132.reuse ;  /* 0x00000084e1e17220 */ /* 0x080fe40000410000 */
[----:B------:R-:W-:Y:S01]  /*16ed0*/  FMUL.FTZ R220, R220, R132 ;  /* 0x00000084dcdc7220 */ /* 0x000fe20000410000 */
[----:B------:R-:W-:Y:S01]  /*16ee0*/  FMNMX.FTZ R5, R35, R0, !PT ;  /* 0x0000000023057209 */ /* 0x000fe20007810000 */
[-C--:B------:R-:W-:Y:S01]  /*16ef0*/  FMUL.FTZ R221, R221, R132.reuse ;  /* 0x00000084dddd7220 */ /* 0x080fe20000410000 */
[----:B------:R-:W-:Y:S01]  /*16f00*/  MUFU.EX2 R98, R98 ;  /* 0x0000006200627308 */ /* 0x000fe20000000800 */
[-C--:B------:R-:W-:Y:S01]  /*16f10*/  FMUL.FTZ R216, R216, R132.reuse ;  /* 0x00000084d8d87220 */ /* 0x080fe20000410000 */
[----:B------:R-:W-:Y:S01]  /*16f20*/  FMNMX.FTZ R0, R38, R5, !PT ;  /* 0x0000000526007209 */ /* 0x000fe20007810000 */
[----:B------:R-:W-:-:S02]  /*16f30*/  FMUL.FTZ R217, R217, R132 ;  /* 0x00000084d9d97220 */ /* 0x000fc40000410000 */
[----:B------:R-:W-:Y:S01]  /*16f40*/  FFMA.FTZ R129, R209, R132, R129 ;  /* 0x00000084d1817223 */ /* 0x000fe20000010081 */
[----:B------:R-:W-:Y:S01]  /*16f50*/  FMNMX.FTZ R5, R39, R0, !PT ;  /* 0x0000000027057209 */ /* 0x000fe20007810000 */
[----:B------:R-:W-:Y:S01]  /*16f60*/  FFMA.FTZ R209, R61, c[0x0][0x23c], -R104 ;  /* 0x00008f003dd17a23 */ /* 0x000fe20000010868 */
[----:B------:R-:W-:Y:S01]  /*16f70*/  MUFU.EX2 R101, R101 ;  /* 0x0000006500657308 */ /* 0x000fe20000000800 */
[----:B------:R-:W-:Y:S01]  /*16f80*/  FADD.FTZ R128, R128, R129 ;  /* 0x0000008180807221 */ /* 0x000fe20000010000 */
[----:B------:R-:W-:-:S03]  /*16f90*/  FMNMX.FTZ R0, R42, R5, !PT ;  /* 0x000000052a007209 */ /* 0x000fc60007810000 */
[----:B------:R-:W-:Y:S01]  /*16fa0*/  FADD.FTZ R127, R127, R128 ;  /* 0x000000807f7f7221 */ /* 0x000fe20000010000 */
[----:B------:R-:W-:Y:S02]  /*16fb0*/  FMNMX.FTZ R5, R43, R0, !PT ;  /* 0x000000002b057209 */ /* 0x000fe40007810000 */
[----:B------:R-:W-:Y:S01]  /*16fc0*/  MUFU.EX2 R96, R96 ;  /* 0x0000006000607308 */ /* 0x000fe20000000800 */
[----:B------:R-:W-:Y:S01]  /*16fd0*/  FADD.FTZ R124, R124, R127 ;  /* 0x0000007f7c7c7221 */ /* 0x000fe20000010000 */
        /* <DEDUP_REMOVED lines=39> */
[----:B------:R-:W-:Y:S02]  /*17250*/  FMUL.FTZ R53, R106, c[0x0][0x23c] ;  /* 0x00008f006a357a20 */ /* 0x000fe40000410000 */
[----:B------:R-:W-:Y:S03]  /*17260*/  MUFU.EX2 R80, R80 ;  /* 0x0000005000507308 */ /* 0x000fe60000000800 */
[----:B------:R-:W-:-:S05]  /*17270*/  FSEL R53, R53, RZ, P0 ;  /* 0x000000ff35357208 */ /* 0x000fca0000000000 */
[----:B------:R-:W-:Y:S01]  /*17280*/  MUFU.EX2 R83, R83 ;  /* 0x0000005300537308 */ /* 0x000fe20000000800 */
[--C-:B------:R-:W-:Y:S01]  /*17290*/  FFMA.FTZ R120, R10, c[0x0][0x23c], -R53.reuse ;  /* 0x00008f000a787a23 */ /* 0x100fe20000010835 */
[----:B------:R-:W-:Y:S01]  /*172a0*/  FSEL R10, R106, RZ, P0 ;  /* 0x000000ff6a0a7208 */ /* 0x000fe20000000000 */
[--C-:B------:R-:W-:Y:S02]  /*172b0*/  FFMA.FTZ R125, R6, c[0x0][0x23c], -R53.reuse ;  /* 0x00008f00067d7a23 */ /* 0x100fe40000010835 */
[--C-:B------:R-:W-:Y:S02]  /*172c0*/  FFMA.FTZ R123, R4, c[0x0][0x23c], -R53.reuse ;  /* 0x00008f00047b7a23 */ /* 0x100fe40000010835 */
[----:B------:R-:W1:Y:S01]  /*172d0*/  LDSM.16.MT88.4 R4, [R235+0x5000] ;  /* 0x00500000eb04783b */ /* 0x000e620000004200 */
[----:B------:R-:W-:Y:S01]  /*172e0*/  FADD.FTZ R10, R133, -R10 ;  /* 0x8000000a850a7221 */ /* 0x000fe20000010000 */
[----:B------:R-:W-:Y:S01]  /*172f0*/  MUFU.EX2 R125, R125 ;  /* 0x0000007d007d7308 */ /* 0x000fe20000000800 */
[----:B------:R-:W-:-:S02]  /*17300*/  FFMA.FTZ R121, R8, c[0x0][0x23c], -R53 ;  /* 0x00008f0008797a23 */ /* 0x000fc40000010835 */
[----:B------:R-:W-:Y:S02]  /*17310*/  FMUL.FTZ R131, R10, c[0x0][0x23c] ;  /* 0x00008f000a837a20 */ /* 0x000fe40000410000 */
[----:B------:R-:W2:Y:S01]  /*17320*/  LDSM.16.MT88.4 R8, [R234+0x5000] ;  /* 0x00500000ea08783b */ /* 0x000ea20000004200 */
[--C-:B------:R-:W-:Y:S02]  /*17330*/  FFMA.FTZ R126, R16, c[0x0][0x23c], -R53.reuse ;  /* 0x00008f00107e7a23 */ /* 0x100fe40000010835 */
[----:B------:R-:W-:Y:S01]  /*17340*/  MUFU.EX2 R123, R123 ;  /* 0x0000007b007b7308 */ /* 0x000fe20000000800 */
[--C-:B------:R-:W-:Y:S02]  /*17350*/  FFMA.FTZ R122, R20, c[0x0][0x23c], -R53.reuse ;  /* 0x00008f00147a7a23 */ /* 0x100fe40000010835 */
[----:B------:R-:W3:Y:S01]  /*17360*/  LDSM.16.MT88.4 R20, [R235+0x5400] ;  /* 0x00540000eb14783b */ /* 0x000ee20000004200 */
[----:B------:R-:W-:Y:S02]  /*17370*/  FMUL.FTZ R16, R228, R132 ;  /* 0x00000084e4107220 */ /* 0x000fe40000410000 */
[----:B------:R-:W-:-:S02]  /*17380*/  FFMA.FTZ R130, R26, c[0x0][0x23c], -R53 ;  /* 0x00008f001a827a23 */ /* 0x000fc40000010835 */
[----:B------:R-:W4:Y:S01]  /*17390*/  MUFU.EX2 R126, R126 ;  /* 0x0000007e007e7308 */ /* 0x000f220000000800 */
[--C-:B------:R-:W-:Y:S02]  /*173a0*/  FFMA.FTZ R133, R24, c[0x0][0x23c], -R53.reuse ;  /* 0x00008f0018857a23 */ /* 0x100fe40000010835 */
[----:B------:R-:W5:Y:S01]  /*173b0*/  LDSM.16.MT88.4 R24, [R234+0x5400] ;  /* 0x00540000ea18783b */ /* 0x000f620000004200 */
[--C-:B------:R-:W-:Y:S01]  /*173c0*/  FFMA.FTZ R142, R28, c[0x0][0x23c], -R53.reuse ;  /* 0x00008f001c8e7a23 */ /* 0x100fe20000010835 */
[----:B------:R-:W-:Y:S01]  /*173d0*/  F2FP.PACK_AB R28, R118, R119 ;  /* 0x00000077761c723e */ /* 0x000fe200000000ff */
[--C-:B------:R-:W-:Y:S02]  /*173e0*/  FFMA.FTZ R135, R182, c[0x0][0x23c], -R53.reuse ;  /* 0x00008f00b6877a23 */ /* 0x100fe40000010835 */
[----:B------:R-:W1:Y:S01]  /*173f0*/  MUFU.EX2 R120, R120 ;  /* 0x0000007800787308 */ /* 0x000e620000000800 */
[--C-:B------:R-:W-:Y:S02]  /*17400*/  FFMA.FTZ R137, R180, c[0x0][0x23c], -R53.reuse ;  /* 0x00008f00b4897a23 */ /* 0x100fe40000010835 */
[----:B------:R-:W-:-:S02]  /*17410*/  FFMA.FTZ R136, R136, c[0x0][0x23c], -R53 ;  /* 0x00008f0088887a23 */ /* 0x000fc40000010835 */
[--C-:B------:R-:W-:Y:S02]  /*17420*/  FFMA.FTZ R151, R178, c[0x0][0x23c], -R53.reuse ;  /* 0x00008f00b2977a23 */ /* 0x100fe40000010835 */
[--C-:B------:R-:W-:Y:S01]  /*17430*/  FFMA.FTZ R144, R144, c[0x0][0x23c], -R53.reuse ;  /* 0x00008f0090907a23 */ /* 0x100fe20000010835 */
[----:B------:R-:W2:Y:S01]  /*17440*/  MUFU.EX2 R131, R131 ;  /* 0x0000008300837308 */ /* 0x000ea20000000800 */
[----:B----4-:R-:W-:Y:S01]  /*17450*/  F2FP.PACK_AB R13, R125, R126 ;  /* 0x0000007e7d0d723e */ /* 0x010fe200000000ff */
        /* <DEDUP_REMOVED lines=19> */
[----:B------:R-:W-:Y:S01]  /*17590*/  FFMA.FTZ R148, R149, c[0x0][0x23c], -R104 ;  /* 0x00008f0095947a23 */ /* 0x000fe20000010868 */
[----:B------:R-:W-:Y:S01]  /*175a0*/  HMMA.16816.F32 R4, R12, R6, R224 ;  /* 0x000000060c04723c */ /* 0x000fe200000018e0 */
[----:B-1----:R-:W-:Y:S01]  /*175b0*/  F2FP.PACK_AB R29, R122, R121 ;  /* 0x000000797a1d723e */ /* 0x002fe200000000ff */
[----:B------:R-:W1:Y:S01]  /*175c0*/  MUFU.EX2 R133, R133 ;  /* 0x0000008500857308 */ /* 0x000e620000000800 */
[--C-:B------:R-:W-:Y:S01]  /*175d0*/  FFMA.FTZ R158, R158, c[0x0][0x23c], -R53.reuse ;  /* 0x00008f009e9e7a23 */ /* 0x100fe20000010835 */
        /* <DEDUP_REMOVED lines=30> */
[--C-:B------:R-:W-:Y:S01]  /*177c0*/  FFMA.FTZ R36, R36, c[0x0][0x23c], -R53.reuse ;  /* 0x00008f0024247a23 */ /* 0x100fe20000010835 */
[----:B------:R-:W-:Y:S01]  /*177d0*/  MUFU.EX2 R151, R151 ;  /* 0x0000009700977308 */ /* 0x000fe20000000800 */
[--C-:B------:R-:W-:Y:S02]  /*177e0*/  FFMA.FTZ R37, R37, c[0x0][0x23c], -R53.reuse ;  /* 0x00008f0025257a23 */ /* 0x100fe40000010835 */
[----:B------:R-:W-:Y:S02]  /*177f0*/  FFMA.FTZ R32, R32, c[0x0][0x23c], -R53 ;  /* 0x00008f0020207a23 */ /* 0x000fe40000010835 */
[----:B------:R-:W-:Y:S01]  /*17800*/  FFMA.FTZ R126, R211, R131, R126 ;  /* 0x00000083d37e7223 */ /* 0x000fe2000001007e */
[----:B------:R-:W-:Y:S01]  /*17810*/  HMMA.16816.F32 R24, R28, R26, R12 ;  /* 0x0000001a1c18723c */ /* 0x000fe2000000180c */
[----:B------:R-:W5:Y:S01]  /*17820*/  LDSM.16.MT88.4 R12, [R235+0x5c00] ;  /* 0x005c0000eb0c783b */ /* 0x000f620000004200 */
[----:B------:R-:W2:Y:S01]  /*17830*/  MUFU.EX2 R144, R144 ;  /* 0x0000009000907308 */ /* 0x000ea20000000800 */
[----:B------:R-:W-:-:S02]  /*17840*/  FADD.FTZ R126, R125, R126 ;  /* 0x0000007e7d7e7221 */ /* 0x000fc40000010000 */
[--C-:B------:R-:W-:Y:S02]  /*17850*/  FFMA.FTZ R33, R33, c[0x0][0x23c], -R53.reuse ;  /* 0x00008f0021217a23 */ /* 0x100fe40000010835 */
[----:B------:R-:W-:Y:S01]  /*17860*/  F2FP.PACK_AB R28, R114, R115 ;  /* 0x00000073721c723e */ /* 0x000fe200000000ff */
[----:B------:R-:W-:Y:S01]  /*17870*/  FADD.FTZ R123, R123, R126 ;  /* 0x0000007e7b7b7221 */ /* 0x000fe20000010000 */
[----:B-1----:R-:W-:Y:S01]  /*17880*/  F2FP.PACK_AB R29, R135, R142 ;  /* 0x0000008e871d723e */ /* 0x002fe200000000ff */
[----:B------:R-:W-:Y:S01]  /*17890*/  MUFU.EX2 R145, R145 ;  /* 0x0000009100917308 */ /* 0x000fe20000000800 */
[----:B------:R-:W-:Y:S01]  /*178a0*/  F2FP.PACK_AB R30, R112, R113 ;  /* 0x00000071701e723e */ /* 0x000fe200000000ff */
[--C-:B------:R-:W-:Y:S01]  /*178b0*/  FFMA.FTZ R34, R34, c[0x0][0x23c], -R53.reuse ;  /* 0x00008f0022227a23 */ /* 0x100fe20000010835 */
[----:B----4-:R-:W-:Y:S01]  /*178c0*/  F2FP.PACK_AB R31, R136, R137 ;  /* 0x00000089881f723e */ /* 0x010fe200000000ff */
[--C-:B------:R-:W-:Y:S02]  /*178d0*/  FFMA.FTZ R35, R35, c[0x0][0x23c], -R53.reuse ;  /* 0x00008f0023237a23 */ /* 0x100fe40000010835 */
[----:B------:R-:W-:-:S02]  /*178e0*/  FFMA.FTZ R38, R38, c[0x0][0x23c], -R53 ;  /* 0x00008f0026267a23 */ /* 0x000fc40000010835 */
[----:B------:R-:W1:Y:S01]  /*178f0*/  MUFU.EX2 R146, R146 ;  /* 0x0000009200927308 */ /* 0x000e620000000800 */
[----:B------:R-:W-:Y:S01]  /*17900*/  FADD.FTZ R120, R120, R123 ;  /* 0x0000007b78787221 */ /* 0x000fe20000010000 */
[C---:B--2---:R-:W-:Y:S01]  /*17910*/  HMMA.16816.F32 R16, R28.reuse, R8, R16 ;  /* 0x000000081c10723c */ /* 0x044fe20000001810 */
[--C-:B------:R-:W-:Y:S02]  /*17920*/  FFMA.FTZ R42, R42, c[0x0][0x23c], -R53.reuse ;  /* 0x00008f002a2a7a23 */ /* 0x100fe40000010835 */
[----:B------:R-:W-:Y:S02]  /*17930*/  FADD.FTZ R121, R121, R120 ;  /* 0x0000007879797221 */ /* 0x000fe40000010000 */
[----:B------:R-:W-:Y:S01]  /*17940*/  FFMA.FTZ R43, R43, c[0x0][0x23c], -R53 ;  /* 0x00008f002b2b7a23 */ /* 0x000fe20000010835 */
[----:B------:R-:W-:Y:S01]  /*17950*/  MUFU.EX2 R153, R153 ;  /* 0x0000009900997308 */ /* 0x000fe20000000800 */
[----:B------:R-:W-:Y:S01]  /*17960*/  FADD.FTZ R121, R122, R121 ;  /* 0x000000797a797221 */ /* 0x000fe20000010000 */
[----:B------:R-:W-:Y:S01]  /*17970*/  HMMA.16816.F32 R4, R28, R10, R4 ;  /* 0x0000000a1c04723c */ /* 0x000fe20000001804 */
[----:B------:R-:W2:Y:S01]  /*17980*/  LDSM.16.MT88.4 R8, [R234+0x5c00] ;  /* 0x005c0000ea08783b */ /* 0x000ea20000004200 */
        /* <DEDUP_REMOVED lines=12> */
[----:B------:R-:W-:Y:S01]  /*17a50*/  FADD.FTZ R142, R135, R142 ;  /* 0x0000008e878e7221 */ /* 0x000fe20000010000 */
[----:B------:R-:W-:Y:S01]  /*17a60*/  MOV R133, R106 ;  /* 0x0000006a00857202 */ /* 0x000fe20000000f00 */
[----:B------:R-:W-:-:S02]  /*17a70*/  FFMA.FTZ R48, R141, c[0x0][0x23c], -R104 ;  /* 0x00008f008d307a23 */ /* 0x000fc40000010868 */
[----:B------:R-:W2:Y:S01]  /*17a80*/  MUFU.EX2 R155, R155 ;  /* 0x0000009b009b7308 */ /* 0x000ea20000000800 */
[----:B------:R-:W-:Y:S01]  /*17a90*/  F2FP.PACK_AB R28, R110, R111 ;  /* 0x0000006f6e1c723e */ /* 0x000fe200000000ff */
[----:B------:R-:W-:Y:S01]  /*17aa0*/  FADD.FTZ R137, R137, R142 ;  /* 0x0000008e89897221 */ /* 0x000fe20000010000 */
[----:B------:R-:W-:Y:S01]  /*17ab0*/  F2FP.PACK_AB R29, R144, R151 ;  /* 0x00000097901d723e */ /* 0x000fe200000000ff */
[----:B------:R-:W-:Y:S01]  /*17ac0*/  FFMA.FTZ R78, R79, c[0x0][0x23c], -R53 ;  /* 0x00008f004f4e7a23 */ /* 0x000fe20000010835 */
[----:B------:R-:W-:Y:S01]  /*17ad0*/  F2FP.PACK_AB R30, R102, R107 ;  /* 0x0000006b661e723e */ /* 0x000fe200000000ff */
[----:B------:R-:W-:Y:S01]  /*17ae0*/  FADD.FTZ R136, R136, R137 ;  /* 0x0000008988887221 */ /* 0x000fe20000010000 */
[----:B-1----:R-:W-:Y:S01]  /*17af0*/  F2FP.PACK_AB R31, R146, R145 ;  /* 0x00000091921f723e */ /* 0x002fe200000000ff */
[----:B------:R-:W-:Y:S01]  /*17b00*/  MUFU.EX2 R158, R158 ;  /* 0x0000009e009e7308 */ /* 0x000fe20000000800 */
[----:B------:R-:W-:Y:S02]  /*17b10*/  FFMA.FTZ R140, R140, c[0x0][0x23c], -R53 ;  /* 0x00008f008c8c7a23 */ /* 0x000fe40000010835 */
[----:B------:R-:W-:-:S02]  /*17b20*/  FADD.FTZ R151, R151, R136 ;  /* 0x0000008897977221 */ /* 0x000fc40000010000 */
[----:B------:R-:W-:Y:S01]  /*17b30*/  FFMA.FTZ R72, R72, c[0x0][0x23c], -R53 ;  /* 0x00008f0048487a23 */ /* 0x000fe20000010835 */
[C---:B-----5:R-:W-:Y:S01]  /*17b40*/  HMMA.16816.F32 R16, R28.reuse, R12, R16 ;  /* 0x0000000c1c10723c */ /* 0x060fe20000001810 */
[----:B------:R-:W-:Y:S01]  /*17b50*/  FADD.FTZ R144, R144, R151 ;  /* 0x0000009790907221 */ /* 0x000fe20000010000 */
[----:B------:R-:W1:Y:S01]  /*17b60*/  MUFU.EX2 R149, R149 ;  /* 0x0000009500957308 */ /* 0x000e620000000800 */
        /* <DEDUP_REMOVED lines=8> */
[----:B------:R-:W-:Y:S01]  /*17bf0*/  FFMA.FTZ R60, R60, c[0x0][0x23c], -R53 ;  /* 0x00008f003c3c7a23 */ /* 0x000fe20000010835 */
[C---:B--2---:R-:W-:Y:S02]  /*17c00*/  HMMA.16816.F32 R220, R28.reuse, R8, R220 ;  /* 0x000000081cdc723c */ /* 0x044fe400000018dc */
        /* <DEDUP_REMOVED lines=42> */
[----:B------:R-:W4:Y:S02]  /*17eb0*/  MUFU.EX2 R36, R36 ;  /* 0x0000002400247308 */ /* 0x000f240000000800 */
        /* <DEDUP_REMOVED lines=18> */
[C---:B----4-:R-:W-:Y:S02]  /*17fe0*/  HMMA.16816.F32 R220, R28.reuse, R12, R220 ;  /* 0x0000000c1cdc723c */ /* 0x050fe400000018dc */
[----:B------:R-:W-:Y:S06]  /*17ff0*/  MUFU.EX2 R33, R33 ;  /* 0x0000002100217308 */ /* 0x000fec0000000800 */
[----:B------:R-:W-:Y:S01]  /*18000*/  HMMA.16816.F32 R24, R28, R14, R24 ;  /* 0x0000000e1c18723c */ /* 0x000fe20000001818 */
[----:B------:R-:W4:Y:S01]  /*18010*/  LDSM.16.MT88.4 R12, [R235+0x7400] ;  /* 0x00740000eb0c783b */ /* 0x000f220000004200 */
[----:B------:R-:W5:Y:S05]  /*18020*/  MUFU.EX2 R34, R34 ;  /* 0x0000002200227308 */ /* 0x000f6a0000000800 */
        /* <DEDUP_REMOVED lines=10> */
[----:B------:R-:W1:Y:S02]  /*180d0*/  MUFU.EX2 R52, R52 ;  /* 0x0000003400347308 */ /* 0x000e640000000800 */
        /* <DEDUP_REMOVED lines=11> */
[----:B------:R-:W-:Y:S06]  /*18190*/  MUFU.EX2 R43, R43 ;  /* 0x0000002b002b7308 */ /* 0x000fec0000000800 */
[C---:B------:R-:W-:Y:S01]  /*181a0*/  HMMA.16816.F32 R4, R28.reuse, R14, R4 ;  /* 0x0000000e1c04723c */ /* 0x040fe20000001804 */
[----:B------:R-:W4:Y:S01]  /*181b0*/  LDSM.16.MT88.4 R12, [R234+0x7800] ;  /* 0x00780000ea0c783b */ /* 0x000f220000004200 */
[----:B------:R-:W-:Y:S06]  /*181c0*/  MUFU.EX2 R46, R46 ;  /* 0x0000002e002e7308 */ /* 0x000fec0000000800 */
[C---:B--2---:R-:W-:Y:S02]  /*181d0*/  HMMA.16816.F32 R220, R28.reuse, R8, R220 ;  /* 0x000000081cdc723c */ /* 0x044fe400000018dc */
[----:B------:R-:W-:Y:S05]  /*181e0*/  MUFU.EX2 R0, R0 ;  /* 0x0000000000007308 */ /* 0x000fea0000000800 */
        /* <DEDUP_REMOVED lines=9> */
[----:B------:R-:W-:Y:S01]  /*18280*/  F2FP.PACK_AB R10, R54, R59 ;  /* 0x0000003b360a723e */ /* 0x000fe200000000ff */
[----:B------:R-:W-:Y:S01]  /*18290*/  FFMA.FTZ R39, R70, c[0x0][0x23c], -R104 ;  /* 0x00008f0046277a23 */ /* 0x000fe20000010868 */
[----:B------:R-:W-:Y:S01]  /*182a0*/  F2FP.PACK_AB R11, R38, R35 ;  /* 0x00000023260b723e */ /* 0x000fe200000000ff */
[----:B------:R-:W-:-:S02]  /*182b0*/  FADD.FTZ R116, R116, R117 ;  /* 0x0000007574747221 */ /* 0x000fc40000010000 */
[--C-:B------:R-:W-:Y:S01]  /*182c0*/  FFMA.FTZ R70, R47, c[0x0][0x23c], -R53.reuse ;  /* 0x00008f002f467a23 */ /* 0x100fe20000010835 */
[----:B------:R-:W1:Y:S01]  /*182d0*/  MUFU.EX2 R119, R119 ;  /* 0x0000007700777308 */ /* 0x000e620000000800 */
[----:B------:R-:W-:Y:S02]  /*182e0*/  FADD.FTZ R115, R115, R116 ;  /* 0x0000007473737221 */ /* 0x000fe40000010000 */
[C---:B---3--:R-:W-:Y:S01]  /*182f0*/  HMMA.16816.F32 R16, R8.reuse, R20, R16 ;  /* 0x000000140810723c */ /* 0x048fe20000001810 */
[----:B------:R-:W-:Y:S02]  /*18300*/  FFMA.FTZ R47, R50, c[0x0][0x23c], -R53 ;  /* 0x00008f00322f7a23 */ /* 0x000fe40000010835 */
[----:B------:R-:W-:Y:S02]  /*18310*/  FADD.FTZ R114, R114, R115 ;  /* 0x0000007372727221 */ /* 0x000fe40000010000 */
[--C-:B------:R-:W-:Y:S01]  /*18320*/  FFMA.FTZ R50, R51, c[0x0][0x23c], -R53.reuse ;  /* 0x00008f0033327a23 */ /* 0x100fe20000010835 */
[----:B------:R-:W-:Y:S01]  /*18330*/  MUFU.EX2 R134, R134 ;  /* 0x0000008600867308 */ /* 0x000fe20000000800 */
[----:B------:R-:W-:Y:S01]  /*18340*/  FADD.FTZ R113, R113, R114 ;  /* 0x0000007271717221 */ /* 0x000fe20000010000 */
[----:B------:R-:W-:Y:S01]  /*18350*/  HMMA.16816.F32 R4, R8, R22, R4 ;  /* 0x000000160804723c */ /* 0x000fe20000001804 */
[----:B------:R-:W3:Y:S01]  /*18360*/  LDSM.16.MT88.4 R20, [R234+0x7c00] ;  /* 0x007c0000ea14783b */ /* 0x000ee20000004200 */
[----:B------:R-:W-:-:S02]  /*18370*/  FFMA.FTZ R51, R77, c[0x0][0x23c], -R53 ;  /* 0x00008f004d337a23 */ /* 0x000fc40000010835 */
[----:B------:R-:W-:Y:S02]  /*18380*/  FADD.FTZ R112, R112, R113 ;  /* 0x0000007170707221 */ /* 0x000fe40000010000 */
[----:B------:R-:W-:Y:S01]  /*18390*/  MUFU.EX2 R143, R143 ;  /* 0x0000008f008f7308 */ /* 0x000fe20000000800 */
[----:B------:R-:W-:Y:S01]  /*183a0*/  FFMA.FTZ R77, R138, c[0x0][0x23c], -R53 ;  /* 0x00008f008a4d7a23 */ /* 0x000fe20000010835 */
[----:B----4-:R-:W-:Y:S01]  /*183b0*/  HMMA.16816.F32 R220, R8, R12, R220 ;  /* 0x0000000c08dc723c */ /* 0x010fe200000018dc */
[----:B------:R-:W-:-:S04]  /*183c0*/  FADD.FTZ R111, R111, R112 ;  /* 0x000000706f6f7221 */ /* 0x000fc80000010000 */
[----:B------:R-:W-:Y:S01]  /*183d0*/  FADD.FTZ R110, R110, R111 ;  /* 0x0000006f6e6e7221 */ /* 0x000fe20000010000 */
[----:B------:R-:W-:Y:S02]  /*183e0*/  MUFU.EX2 R70, R70 ;  /* 0x0000004600467308 */ /* 0x000fe40000000800 */
[----:B------:R-:W-:Y:S01]  /*183f0*/  HMMA.16816.F32 R24, R8, R14, R24 ;  /* 0x0000000e0818723c */ /* 0x000fe20000001818 */
[----:B------:R-:W-:Y:S01]  /*18400*/  FADD.FTZ R107, R107, R110 ;  /* 0x0000006e6b6b7221 */ /* 0x000fe20000010000 */
[----:B------:R-:W4:Y:S03]  /*18410*/  LDSM.16.MT88.4 R12, [R235+0x8000] ;  /* 0x00800000eb0c783b */ /* 0x000f260000004200 */
[----:B------:R-:W-:Y:S01]  /*18420*/  FADD.FTZ R102, R102, R107 ;  /* 0x0000006b66667221 */ /* 0x000fe20000010000 */
[----:B------:R-:W5:Y:S01]  /*18430*/  MUFU.EX2 R47, R47 ;  /* 0x0000002f002f7308 */ /* 0x000f620000000800 */
[----:B------:R-:W-:-:S02]  /*18440*/  F2FP.PACK_AB R8, R52, R57 ;  /* 0x000000393408723e */ /* 0x000fc400000000ff */
[----:B-1----:R-:W-:Y:S01]  /*18450*/  F2FP.PACK_AB R9, R42, R119 ;  /* 0x000000772a09723e */ /* 0x002fe200000000ff */
[----:B------:R-:W-:Y:S01]  /*18460*/  FADD.FTZ R105, R105, R102 ;  /* 0x0000006669697221 */ /* 0x000fe20000010000 */
[----:B------:R-:W-:Y:S02]  /*18470*/  F2FP.PACK_AB R10, R2, R55 ;  /* 0x00000037020a723e */ /* 0x000fe400000000ff */
[----:B------:R-:W-:Y:S01]  /*18480*/  F2FP.PACK_AB R11, R46, R43 ;  /* 0x0000002b2e0b723e */ /* 0x000fe200000000ff */
[----:B------:R-:W-:Y:S01]  /*18490*/  FADD.FTZ R100, R100, R105 ;  /* 0x0000006964647221 */ /* 0x000fe20000010000 */
[----:B------:R-:W-:Y:S03]  /*184a0*/  MUFU.EX2 R50, R50 ;  /* 0x0000003200327308 */ /* 0x000fe60000000800 */
[----:B------:R-:W-:Y:S02]  /*184b0*/  FADD.FTZ R103, R103, R100 ;  /* 0x0000006467677221 */ /* 0x000fe40000010000 */
[----:B--2---:R-:W-:Y:S02]  /*184c0*/  HMMA.16816.F32 R16, R8, R28, R16 ;  /* 0x0000001c0810723c */ /* 0x004fe40000001810 */
[----:B------:R-:W-:Y:S01]  /*184d0*/  FADD.FTZ R98, R98, R103 ;  /* 0x0000006762627221 */ /* 0x000fe20000010000 */
[----:B------:R-:W1:Y:S03]  /*184e0*/  MUFU.EX2 R51, R51 ;  /* 0x0000003300337308 */ /* 0x000e660000000800 */
        /* <DEDUP_REMOVED lines=9> */
[----:B------:R-:W2:Y:S01]  /*18580*/  LDSM.16.MT88.4 R28, [R234+0x8000] ;  /* 0x00800000ea1c783b */ /* 0x000ea20000004200 */
[----:B------:R-:W-:Y:S01]  /*18590*/  FADD.FTZ R94, R94, R99 ;  /* 0x000000635e5e7221 */ /* 0x000fe20000010000 */
[----:B------:R-:W3:Y:S01]  /*185a0*/  MUFU.EX2 R147, R147 ;  /* 0x0000009300937308 */ /* 0x000ee20000000800 */
[----:B------:R-:W-:-:S02]  /*185b0*/  FADD.FTZ R155, R155, R152 ;  /* 0x000000989b9b7221 */ /* 0x000fc40000010000 */
[----:B------:R-:W-:Y:S02]  /*185c0*/  FADD.FTZ R97, R97, R94 ;  /* 0x0000005e61617221 */ /* 0x000fe40000010000 */
[----:B------:R-:W-:Y:S01]  /*185d0*/  FADD.FTZ R158, R158, R155 ;  /* 0x0000009b9e9e7221 */ /* 0x000fe20000010000 */
[----:B------:R-:W-:Y:S01]  /*185e0*/  HMMA.16816.F32 R24, R8, R22, R24 ;  /* 0x000000160818723c */ /* 0x000fe20000001818 */
[----:B------:R-:W-:Y:S01]  /*185f0*/  FADD.FTZ R92, R92, R97 ;  /* 0x000000615c5c7221 */ /* 0x000fe20000010000 */
[----:B------:R-:W3:Y:S01]  /*18600*/  LDSM.16.MT88.4 R20, [R235+0x8400] ;  /* 0x00840000eb14783b */ /* 0x000ee20000004200 */
[----:B------:R-:W-:Y:S01]  /*18610*/  FADD.FTZ R149, R149, R158 ;  /* 0x0000009e95957221 */ /* 0x000fe20000010000 */
[----:B------:R-:W-:Y:S01]  /*18620*/  MUFU.EX2 R139, R139 ;  /* 0x0000008b008b7308 */ /* 0x000fe20000000800 */
[----:B------:R-:W-:Y:S02]  /*18630*/  FADD.FTZ R95, R95, R92 ;  /* 0x0000005c5f5f7221 */ /* 0x000fe40000010000 */
[----:B------:R-:W-:Y:S01]  /*18640*/  FADD.FTZ R156, R156, R149 ;  /* 0x000000959c9c7221 */ /* 0x000fe20000010000 */
[----:B------:R-:W-:Y:S01]  /*18650*/  F2FP.PACK_AB R8, R109, R0 ;  /* 0x000000006d08723e */ /* 0x000fe200000000ff */
[----:B------:R-:W-:Y:S01]  /*18660*/  FADD.FTZ R90, R90, R95 ;  /* 0x0000005f5a5a7221 */ /* 0x000fe20000010000 */
[----:B-----5:R-:W-:Y:S01]  /*18670*/  F2FP.PACK_AB R9, R47, R70 ;  /* 0x000000462f09723e */ /* 0x020fe200000000ff */
[----:B------:R-:W-:Y:S01]  /*18680*/  FADD.FTZ R157, R157, R156 ;  /* 0x0000009c9d9d7221 */ /* 0x000fe20000010000 */
[----:B------:R-:W-:Y:S01]  /*18690*/  F2FP.PACK_AB R10, R143, R134 ;  /* 0x000000868f0a723e */ /* 0x000fe200000000ff */
[----:B------:R-:W-:Y:S01]  /*186a0*/  FADD.FTZ R93, R93, R90 ;  /* 0x0000005a5d5d7221 */ /* 0x000fe20000010000 */
[----:B-1----:R-:W-:Y:S01]  /*186b0*/  F2FP.PACK_AB R11, R51, R50 ;  /* 0x00000032330b723e */ /* 0x002fe200000000ff */
[----:B------:R-:W-:Y:S01]  /*186c0*/  FADD.FTZ R162, R162, R157 ;  /* 0x0000009da2a27221 */ /* 0x000fe20000010000 */
[----:B------:R-:W-:Y:S03]  /*186d0*/  MUFU.EX2 R48, R48 ;  /* 0x0000003000307308 */ /* 0x000fe60000000800 */
[----:B------:R-:W-:-:S02]  /*186e0*/  FADD.FTZ R159, R159, R162 ;  /* 0x000000a29f9f7221 */ /* 0x000fc40000010000 */
[C---:B----4-:R-:W-:Y:S02]  /*186f0*/  HMMA.16816.F32 R16, R8.reuse, R12, R16 ;  /* 0x0000000c0810723c */ /* 0x050fe40000001810 */
[----:B------:R-:W-:Y:S01]  /*18700*/  FADD.FTZ R160, R160, R159 ;  /* 0x0000009fa0a07221 */ /* 0x000fe20000010000 */
[----:B------:R-:W-:Y:S03]  /*18710*/  MUFU.EX2 R71, R71 ;  /* 0x0000004700477308 */ /* 0x000fe60000000800 */
[----:B------:R-:W-:Y:S02]  /*18720*/  FADD.FTZ R160, R161, R160 ;  /* 0x000000a0a1a07221 */ /* 0x000fe40000010000 */
[----:B------:R-:W-:Y:S01]  /*18730*/  FADD.FTZ R12, R88, R93 ;  /* 0x0000005d580c7221 */ /* 0x000fe20000010000 */
[----:B------:R-:W-:Y:S01]  /*18740*/  HMMA.16816.F32 R4, R8, R14, R4 ;  /* 0x0000000e0804723c */ /* 0x000fe20000001804 */
[----:B------:R-:W-:Y:S01]  /*18750*/  FADD.FTZ R163, R163, R160 ;  /* 0x000000a0a3a37221 */ /* 0x000fe20000010000 */
[----:B------:R-:W1:Y:S01]  /*18760*/  MUFU.EX2 R78, R78 ;  /* 0x0000004e004e7308 */ /* 0x000e620000000800 */
[----:B------:R-:W-:-:S02]  /*18770*/  FADD.FTZ R91, R91, R12 ;  /* 0x0000000c5b5b7221 */ /* 0x000fc40000010000 */
[----:B------:R-:W-:Y:S01]  /*18780*/  FADD.FTZ R163, R154, R163 ;  /* 0x000000a39aa37221 */ /* 0x000fe20000010000 */
[----:B------:R-:W4:Y:S01]  /*18790*/  LDSM.16.MT88.4 R12, [R234+0x8400] ;  /* 0x00840000ea0c783b */ /* 0x000f220000004200 */
[----:B------:R-:W-:Y:S01]  /*187a0*/  FADD.FTZ R86, R86, R91 ;  /* 0x0000005b56567221 */ /* 0x000fe20000010000 */
[----:B--2---:R-:W-:Y:S02]  /*187b0*/  HMMA.16816.F32 R220, R8, R28, R220 ;  /* 0x0000001c08dc723c */ /* 0x004fe400000018dc */
[----:B------:R-:W-:Y:S01]  /*187c0*/  MUFU.EX2 R77, R77 ;  /* 0x0000004d004d7308 */ /* 0x000fe20000000800 */
[----:B------:R-:W-:-:S04]  /*187d0*/  FADD.FTZ R89, R89, R86 ;  /* 0x0000005659597221 */ /* 0x000fc80000010000 */
[----:B------:R-:W-:Y:S01]  /*187e0*/  FADD.FTZ R28, R76, R163 ;  /* 0x000000a34c1c7221 */ /* 0x000fe20000010000 */
[----:B------:R-:W-:Y:S01]  /*187f0*/  HMMA.16816.F32 R24, R8, R30, R24 ;  /* 0x0000001e0818723c */ /* 0x000fe20000001818 */
[----:B------:R-:W-:Y:S01]  /*18800*/  FADD.FTZ R84, R84, R89 ;  /* 0x0000005954547221 */ /* 0x000fe20000010000 */
[----:B------:R-:W2:Y:S01]  /*18810*/  MUFU.EX2 R88, R140 ;  /* 0x0000008c00587308 */ /* 0x000ea20000000800 */
[----:B------:R-:W-:Y:S02]  /*18820*/  FADD.FTZ R28, R165, R28 ;  /* 0x0000001ca51c7221 */ /* 0x000fe40000010000 */
[----:B------:R-:W-:Y:S02]  /*18830*/  FADD.FTZ R87, R87, R84 ;  /* 0x0000005457577221 */ /* 0x000fe40000010000 */
[----:B------:R-:W-:Y:S01]  /*18840*/  FADD.FTZ R29, R49, R28 ;  /* 0x0000001c311d7221 */ /* 0x000fe20000010000 */
[----:B---3--:R-:W-:Y:S01]  /*18850*/  F2FP.PACK_AB R8, R147, R148 ;  /* 0x000000949308723e */ /* 0x008fe200000000ff */
[----:B------:R-:W-:Y:S01]  /*18860*/  FADD.FTZ R82, R82, R87 ;  /* 0x0000005752527221 */ /* 0x000fe20000010000 */
[----:B-1----:R-:W-:Y:S01]  /*18870*/  F2FP.PACK_AB R9, R78, R71 ;  /* 0x000000474e09723e */ /* 0x002fe200000000ff */
[----:B------:R-:W-:Y:S01]  /*18880*/  FADD.FTZ R28, R44, R29 ;  /* 0x0000001d2c1c7221 */ /* 0x000fe20000010000 */
[----:B------:R-:W-:Y:S01]  /*18890*/  F2FP.PACK_AB R10, R48, R139 ;  /* 0x0000008b300a723e */ /* 0x000fe200000000ff */
[----:B------:R-:W-:Y:S01]  /*188a0*/  FADD.FTZ R85, R85, R82 ;  /* 0x0000005255557221 */ /* 0x000fe20000010000 */
[----:B------:R-:W-:Y:S01]  /*188b0*/  MUFU.EX2 R40, R40 ;  /* 0x0000002800287308 */ /* 0x000fe20000000800 */
[----:B------:R-:W-:-:S02]  /*188c0*/  FADD.FTZ R45, R45, R28 ;  /* 0x0000001c2d2d7221 */ /* 0x000fc40000010000 */
[----:B------:R-:W-:Y:S01]  /*188d0*/  FADD.FTZ R80, R80, R85 ;  /* 0x0000005550507221 */ /* 0x000fe20000010000 */
[----:B--2---:R-:W-:Y:S01]  /*188e0*/  F2FP.PACK_AB R11, R88, R77 ;  /* 0x0000004d580b723e */ /* 0x004fe200000000ff */
[----:B------:R-:W-:Y:S01]  /*188f0*/  FADD.FTZ R164, R164, R45 ;  /* 0x0000002da4a47221 */ /* 0x000fe20000010000 */
[----:B------:R-:W1:Y:S01]  /*18900*/  LDSM.16.MT88.4 R28, [R235+0x8800] ;  /* 0x00880000eb1c783b */ /* 0x000e620000004200 */
[----:B------:R-:W-:Y:S01]  /*18910*/  FADD.FTZ R83, R83, R80 ;  /* 0x0000005053537221 */ /* 0x000fe20000010000 */
[----:B------:R-:W2:Y:S01]  /*18920*/  MUFU.EX2 R73, R73 ;  /* 0x0000004900497308 */ /* 0x000ea20000000800 */
[----:B------:R-:W-:Y:S02]  /*18930*/  FFMA.FTZ R44, R68, c[0x0][0x23c], -R53 ;  /* 0x00008f00442c7a23 */ /* 0x000fe40000010835 */
[----:B------:R-:W-:Y:S01]  /*18940*/  HMMA.16816.F32 R16, R8, R20, R16 ;  /* 0x000000140810723c */ /* 0x000fe20000001810 */
[----:B------:R-:W-:-:S04]  /*18950*/  FADD.FTZ R58, R58, R83 ;  /* 0x000000533a3a7221 */ /* 0x000fc80000010000 */
[----:B------:R-:W-:Y:S01]  /*18960*/  FADD.FTZ R81, R81, R58 ;  /* 0x0000003a51517221 */ /* 0x000fe20000010000 */
[----:B------:R-:W-:Y:S01]  /*18970*/  MUFU.EX2 R39, R39 ;  /* 0x0000002700277308 */ /* 0x000fe20000000800 */
[----:B------:R-:W-:Y:S01]  /*18980*/  FADD.FTZ R21, R41, R164 ;  /* 0x000000a429157221 */ /* 0x000fe20000010000 */
[C---:B------:R-:W-:Y:S01]  /*18990*/  HMMA.16816.F32 R4, R8.reuse, R22, R4 ;  /* 0x000000160804723c */ /* 0x040fe20000001804 */
[----:B------:R-:W-:Y:S02]  /*189a0*/  FADD.FTZ R56, R56, R81 ;  /* 0x0000005138387221 */ /* 0x000fe40000010000 */
[----:B------:R-:W-:Y:S02]  /*189b0*/  FADD.FTZ R36, R36, R21 ;  /* 0x0000001524247221 */ /* 0x000fe40000010000 */
[----:B------:R-:W-:Y:S01]  /*189c0*/  FADD.FTZ R59, R59, R56 ;  /* 0x000000383b3b7221 */ /* 0x000fe20000010000 */
[----:B------:R-:W3:Y:S01]  /*189d0*/  LDSM.16.MT88.4 R20, [R234+0x8800] ;  /* 0x00880000ea14783b */ /* 0x000ee20000004200 */
        /* <DEDUP_REMOVED lines=10> */
[----:B------:R-:W-:Y:S02]  /*18a80*/  FADD.FTZ R34, R34, R33 ;  /* 0x0000002122227221 */ /* 0x000fe40000010000 */
[----:B------:R-:W-:Y:S02]  /*18a90*/  FADD.FTZ R15, R55, R52 ;  /* 0x00000034370f7221 */ /* 0x000fe40000010000 */
[----:B------:R-:W-:Y:S01]  /*18aa0*/  FADD.FTZ R35, R35, R34 ;  /* 0x0000002223237221 */ /* 0x000fe20000010000 */
[----:B------:R-:W4:Y:S01]  /*18ab0*/  MUFU.EX2 R44, R44 ;  /* 0x0000002c002c7308 */ /* 0x000f220000000800 */
[----:B------:R-:W-:Y:S01]  /*18ac0*/  FADD.FTZ R15, R2, R15 ;  /* 0x0000000f020f7221 */ /* 0x000fe20000010000 */
[----:B--2---:R-:W-:Y:S01]  /*18ad0*/  F2FP.PACK_AB R8, R73, R40 ;  /* 0x000000284908723e */ /* 0x004fe200000000ff */
[----:B------:R-:W-:Y:S01]  /*18ae0*/  FADD.FTZ R38, R38, R35 ;  /* 0x0000002326267221 */ /* 0x000fe20000010000 */
[----:B-----5:R-:W-:Y:S01]  /*18af0*/  F2FP.PACK_AB R10, R74, R39 ;  /* 0x000000274a0a723e */ /* 0x020fe200000000ff */
[----:B------:R-:W-:-:S02]  /*18b00*/  FADD.FTZ R0, R0, R15 ;  /* 0x0000000f00007221 */ /* 0x000fc40000010000 */
[----:B------:R-:W-:Y:S01]  /*18b10*/  FADD.FTZ R119, R119, R38 ;  /* 0x0000002677777221 */ /* 0x000fe20000010000 */
[----:B------:R-:W-:Y:S01]  /*18b20*/  MUFU.EX2 R41, R69 ;  /* 0x0000004500297308 */ /* 0x000fe20000000800 */
[----:B------:R-:W-:Y:S02]  /*18b30*/  FADD.FTZ R109, R109, R0 ;  /* 0x000000006d6d7221 */ /* 0x000fe40000010000 */
[----:B------:R-:W-:Y:S02]  /*18b40*/  FADD.FTZ R42, R42, R119 ;  /* 0x000000772a2a7221 */ /* 0x000fe40000010000 */
[----:B------:R-:W-:Y:S02]  /*18b50*/  FADD.FTZ R134, R134, R109 ;  /* 0x0000006d86867221 */ /* 0x000fe40000010000 */
[----:B------:R-:W-:Y:S01]  /*18b60*/  FADD.FTZ R43, R43, R42 ;  /* 0x0000002a2b2b7221 */ /* 0x000fe20000010000 */
[----:B------:R-:W2:Y:S01]  /*18b70*/  MUFU.EX2 R36, R64 ;  /* 0x0000004000247308 */ /* 0x000ea20000000800 */
[----:B----4-:R-:W-:Y:S01]  /*18b80*/  F2FP.PACK_AB R9, R44, R49 ;  /* 0x000000312c09723e */ /* 0x010fe200000000ff */
[----:B------:R-:W-:-:S02]  /*18b90*/  FFMA.FTZ R12, R62, c[0x0][0x23c], -R104 ;  /* 0x00008f003e0c7a23 */ /* 0x000fc40000010868 */
[----:B------:R-:W-:Y:S02]  /*18ba0*/  FADD.FTZ R43, R46, R43 ;  /* 0x0000002b2e2b7221 */ /* 0x000fe40000010000 */
[----:B------:R-:W-:Y:S02]  /*18bb0*/  FFMA.FTZ R13, R65, c[0x0][0x23c], -R53 ;  /* 0x00008f00410d7a23 */ /* 0x000fe40000010835 */
[----:B------:R-:W-:Y:S01]  /*18bc0*/  FADD.FTZ R70, R70, R43 ;  /* 0x0000002b46467221 */ /* 0x000fe20000010000 */
[----:B------:R-:W-:Y:S01]  /*18bd0*/  MUFU.EX2 R66, R66 ;  /* 0x0000004200427308 */ /* 0x000fe20000000800 */
[----:B------:R-:W-:Y:S02]  /*18be0*/  FFMA.FTZ R14, R67, c[0x0][0x23c], -R53 ;  /* 0x00008f00430e7a23 */ /* 0x000fe40000010835 */
[----:B------:R-:W-:Y:S02]  /*18bf0*/  FADD.FTZ R47, R47, R70 ;  /* 0x000000462f2f7221 */ /* 0x000fe40000010000 */
[----:B------:R-:W-:Y:S01]  /*18c00*/  FADD.FTZ R143, R143, R134 ;  /* 0x000000868f8f7221 */ /* 0x000fe20000010000 */
[----:B------:R-:W-:Y:S01]  /*18c10*/  MOV R134, R108 ;  /* 0x0000006c00867202 */ /* 0x000fe20000000f00 */
[----:B------:R-:W-:Y:S01]  /*18c20*/  FADD.FTZ R50, R50, R47 ;  /* 0x0000002f32327221 */ /* 0x000fe20000010000 */
[----:B--2---:R-:W-:Y:S01]  /*18c30*/  F2FP.PACK_AB R11, R36, R41 ;  /* 0x00000029240b723e */ /* 0x004fe200000000ff */
[----:B------:R-:W2:Y:S01]  /*18c40*/  MUFU.EX2 R75, R75 ;  /* 0x0000004b004b7308 */ /* 0x000ea20000000800 */
        /* <DEDUP_REMOVED lines=15> */
[----:B---3--:R-:W-:Y:S01]  /*18d40*/  HMMA.16816.F32 R220, R8, R20, R220 ;  /* 0x0000001408dc723c */ /* 0x008fe200000018dc */
[----:B------:R-:W-:Y:S01]  /*18d50*/  FADD.FTZ R49, R49, R88 ;  /* 0x0000005831317221 */ /* 0x000fe20000010000 */
[----:B------:R-:W-:Y:S03]  /*18d60*/  MUFU.EX2 R13, R13 ;  /* 0x0000000d000d7308 */ /* 0x000fe60000000800 */
[----:B------:R-:W-:-:S03]  /*18d70*/  FADD.FTZ R44, R44, R49 ;  /* 0x000000312c2c7221 */ /* 0x000fc60000010000 */
[----:B------:R-:W-:Y:S01]  /*18d80*/  HMMA.16816.F32 R24, R8, R22, R24 ;  /* 0x000000160818723c */ /* 0x000fe20000001818 */
[----:B------:R-:W-:Y:S01]  /*18d90*/  FADD.FTZ R41, R41, R44 ;  /* 0x0000002c29297221 */ /* 0x000fe20000010000 */
[----:B------:R-:W3:Y:S03]  /*18da0*/  MUFU.EX2 R14, R14 ;  /* 0x0000000e000e7308 */ /* 0x000ee60000000800 */
[----:B------:R-:W-:Y:S02]  /*18db0*/  FADD.FTZ R36, R36, R41 ;  /* 0x0000002924247221 */ /* 0x000fe40000010000 */
[----:B--2---:R-:W-:Y:S02]  /*18dc0*/  F2FP.PACK_AB R8, R75, R66 ;  /* 0x000000424b08723e */ /* 0x004fe400000000ff */
[----:B-1----:R-:W-:Y:S01]  /*18dd0*/  F2FP.PACK_AB R10, R209, R12 ;  /* 0x0000000cd10a723e */ /* 0x002fe200000000ff */
[----:B------:R-:W-:Y:S08]  /*18de0*/  MUFU.EX2 R2, R60 ;  /* 0x0000003c00027308 */ /* 0x000ff00000000800 */
[----:B------:R-:W1:Y:S01]  /*18df0*/  MUFU.EX2 R211, R211 ;  /* 0x000000d300d37308 */ /* 0x000e620000000800 */
[----:B---3--:R-:W-:Y:S01]  /*18e00*/  F2FP.PACK_AB R9, R14, R13 ;  /* 0x0000000d0e09723e */ /* 0x008fe200000000ff */
[----:B------:R-:W-:-:S04]  /*18e10*/  FADD.FTZ R13, R13, R36 ;  /* 0x000000240d0d7221 */ /* 0x000fc80000010000 */
[----:B------:R-:W-:Y:S01]  /*18e20*/  FADD.FTZ R13, R14, R13 ;  /* 0x0000000d0e0d7221 */ /* 0x000fe20000010000 */
[----:B-1----:R-:W-:-:S03]  /*18e30*/  F2FP.PACK_AB R11, R211, R2 ;  /* 0x00000002d30b723e */ /* 0x002fc600000000ff */
[----:B------:R-:W-:-:S04]  /*18e40*/  FADD.FTZ R2, R2, R13 ;  /* 0x0000000d02027221 */ /* 0x000fc80000010000 */
[----:B------:R-:W-:Y:S01]  /*18e50*/  FADD.FTZ R211, R211, R2 ;  /* 0x00000002d3d37221 */ /* 0x000fe20000010000 */
        /* <DEDUP_REMOVED lines=10> */
.L_x_2698:
        /* <DEDUP_REMOVED lines=8> */
[----:B------:R-:W-:Y:S02]  /*18f80*/  UMOV UR11, 0x5 ;  /* 0x00000005000b7882 */ /* 0x000fe40000000000 */
.L_x_2710:
[----:B------:R-:W-:Y:S04]  /*18f90*/  DEPBAR.LE SB0, 0x0 ;  /* 0x000080000000791a */ /* 0x000fe80000000000 */
[----:B------:R-:W-:Y:S01]  /*18fa0*/  BAR.SYNC.DEFER_BLOCKING 0x0 ;  /* 0x0000000000007b1d */ /* 0x000fe20000010000 */
[----:B------:R-:W-:Y:S01]  /*18fb0*/  PLOP3.LUT P0, PT, PT, PT, UP2, 0x40, 0x0 ;  /* 0x000000000000781c */ /* 0x000fe20003f0e828 */
[----:B------:R-:W-:Y:S01]  /*18fc0*/  UIADD3 UR5, UR5, -0x1, URZ ;  /* 0xffffffff05057890 */ /* 0x000fe2000fffe03f */
[----:B------:R-:W-:Y:S05]  /*18fd0*/  IMAD.U32 R242, R238, -0x100, RZ ;  /* 0xffffff00eef27824 */ /* 0x000fea00078e00ff */
[----:B------:R-:W-:Y:S06]  /*18fe0*/  SHF.R.S32.HI R243, RZ, 0x1f, R242 ;  /* 0x0000001ffff37819 */ /* 0x000fec00000114f2 */
[----:B------:R-:W-:-:S05]  /*18ff0*/  @P0 BRA `(.L_x_2707) ;  /* 0x000003d000000947 */ /* 0x000fca0003800000 */
[----:B------:R-:W-:Y:S01]  /*19000*/  IABS R6, c[0x0][0x2d0] ;  /* 0x0000b40000067a13 */ /* 0x000fe20000000000 */
[----:B------:R-:W-:Y:S01]  /*19010*/  USHF.L.U32 UR6, UR5, 0x8, URZ ;  /* 0x0000000805067899 */ /* 0x000fe2000800063f */
[----:B------:R-:W-:Y:S02]  /*19020*/  LOP3.LUT R2, RZ, c[0x0][0x2d0], RZ, 0x33, !PT ;  /* 0x0000b400ff027a12 */ /* 0x000fe400078e33ff */
[----:B------:R-:W1:Y:S01]  /*19030*/  I2F.RP R14, R6 ;  /* 0x00000006000e7306 */ /* 0x000e620000209400 */
[----:B------:R-:W-:Y:S06]  /*19040*/  UIADD3 UR7, UR6, 0x100, URZ ;  /* 0x0000010006077890 */ /* 0x000fec000fffe03f */
        /* <DEDUP_REMOVED lines=56> */
.L_x_2707:
[----:B------:R-:W-:Y:S01]  /*193d0*/  ULDC.64 UR6, c[0x0][0x1a0] ;  /* 0x0000680000067ab9 */ /* 0x000fe20000000a00 */
[----:B------:R-:W-:Y:S01]  /*193e0*/  ISETP.GE.AND P1, PT, R188, c[0x0][0x220], PT ;  /* 0x00008800bc007a0c */ /* 0x000fe20003f26270 */
[----:B------:R-:W-:Y:S01]  /*193f0*/  USHF.L.U32 UR15, UR6, 0x5, URZ ;  /* 0x00000005060f7899 */ /* 0x000fe2000800063f */
[C---:B------:R-:W-:Y:S01]  /*19400*/  LEA R240, P3, R242.reuse, R236, 0x1 ;  /* 0x000000ecf2f07211 */ /* 0x040fe200078608ff */
[----:B------:R-:W-:Y:S02]  /*19410*/  USHF.L.U64.HI UR7, UR6, UR14, UR7 ;  /* 0x0000000e06077299 */ /* 0x000fe40008010207 */
[----:B------:R-:W-:Y:S01]  /*19420*/  UISETP.GT.AND UP0, UPT, UR5, UR9, UPT ;  /* 0x000000090500728c */ /* 0x000fe2000bf04270 */
[--C-:B------:R-:W-:Y:S07]  /*19430*/  LEA.HI.X R241, R242, R237, R243.reuse, 0x1, P3 ;  /* 0x000000edf2f17211 */ /* 0x100fee00018f0cf3 */
[----:B------:R-:W-:Y:S01]  /*19440*/  @P1 STS [R212+0x5000], RZ ;  /* 0x005000ffd4001388 */ /* 0x000fe20000000800 */
[CC--:B------:R-:W-:Y:S01]  /*19450*/  @!P1 LEA R239, P2, R238.reuse, R242.reuse, 0x6 ;  /* 0x000000f2eeef9211 */ /* 0x0c0fe200078430ff */
[C---:B------:R-:W-:Y:S01]  /*19460*/  @!P1 IMAD.WIDE.U32 R86, R238.reuse, 0x60, R242 ;  /* 0x00000060ee569825 */ /* 0x040fe200078e00f2 */
[C---:B------:R-:W-:Y:S02]  /*19470*/  @!P1 LEA R245, P0, R238.reuse, R242, 0x7 ;  /* 0x000000f2eef59211 */ /* 0x040fe400078038ff */
[----:B------:R-:W-:Y:S01]  /*19480*/  @P1 STS [R212+0x5004], RZ ;  /* 0x005004ffd4001388 */ /* 0x000fe20000000800 */
[----:B------:R-:W-:Y:S01]  /*19490*/  @!P1 IMAD.MOV.U32 R0, RZ, RZ, c[0x0][0x1a4] ;  /* 0x00006900ff009624 */ /* 0x000fe200078e00ff */
[-C--:B------:R-:W-:Y:S01]  /*194a0*/  @!P1 MOV R247, R243.reuse ;  /* 0x000000f300f79202 */ /* 0x080fe20000000f00 */
[----:B------:R-:W-:Y:S02]  /*194b0*/  @!P1 IMAD.MOV.U32 R2, RZ, RZ, c[0x0][0x1a4] ;  /* 0x00006900ff029624 */ /* 0x000fe400078e00ff */
[----:B------:R-:W-:Y:S01]  /*194c0*/  @P1 STS.64 [R212+0x5008], RZ ;  /* 0x005008ffd4001388 */ /* 0x000fe20000000a00 */
[CC--:B------:R-:W-:Y:S01]  /*194d0*/  @!P1 LEA.HI.X R0, R238.reuse, R243.reuse, R0, 0x6, P2 ;  /* 0x000000f3ee009211 */ /* 0x0c0fe200010f3400 */
[--C-:B------:R-:W-:Y:S01]  /*194e0*/  @!P1 IMAD.MOV.U32 R248, RZ, RZ, R242.reuse ;  /* 0x000000fffff89224 */ /* 0x100fe200078e00f2 */
[CC--:B------:R-:W-:Y:S01]  /*194f0*/  @!P1 LEA R62, P2, R239.reuse, R236.reuse, 0x1 ;  /* 0x000000ecef3e9211 */ /* 0x0c0fe200078408ff */
[----:B------:R-:W-:Y:S01]  /*19500*/  @!P1 IMAD.MOV.U32 R246, RZ, RZ, R242 ;  /* 0x000000fffff69224 */ /* 0x000fe200078e00f2 */
[----:B------:R-:W-:Y:S01]  /*19510*/  @!PT LDS RZ, [RZ] ;  /* 0x00000000fffff984 */ /* 0x000fe20000000800 */
[----:B------:R-:W-:Y:S01]  /*19520*/  @!PT LDS RZ, [RZ] ;  /* 0x00000000fffff984 */ /* 0x000fe20000000800 */
[----:B------:R-:W-:Y:S01]  /*19530*/  @!PT LDS RZ, [RZ] ;  /* 0x00000000fffff984 */ /* 0x000fe20000000800 */
[----:B------:R1:W-:Y:S01]  /*19540*/  @!P1 LDGSTS.E.BYPASS.LTC128B.128 [R212+0x5000], [R240.64] ;  /* 0x05000000f0d49fae */ /* 0x0003e2000b901d50 */
[C---:B------:R-:W-:Y:S01]  /*19550*/  @!P1 LEA.HI.X R2, R238.reuse, R243, R2, 0x7, P0 ;  /* 0x000000f3ee029211 */ /* 0x040fe200000f3c02 */
[----:B------:R-:W-:Y:S01]  /*19560*/  @!P1 IMAD.MOV.U32 R78, RZ, RZ, R242 ;  /* 0x000000ffff4e9224 */ /* 0x000fe200078e00f2 */
[-C--:B------:R-:W-:Y:S01]  /*19570*/  @!P1 LEA.HI.X R63, R239, R237.reuse, R0, 0x1, P2 ;  /* 0x000000edef3f9211 */ /* 0x080fe200010f0c00 */
[----:B------:R-:W-:Y:S01]  /*19580*/  @!P1 IMAD.WIDE.U32 R246, R238, 0xc0, R246 ;  /* 0x000000c0eef69825 */ /* 0x000fe200078e00f6 */
[----:B------:R-:W-:Y:S01]  /*19590*/  @P1 STS.128 [R212+0x5800], RZ ;  /* 0x005800ffd4001388 */ /* 0x000fe20000000c00 */
[CC--:B------:R-:W-:Y:S02]  /*195a0*/  @!P1 LEA R250, P0, R245.reuse, R236.reuse, 0x1 ;  /* 0x000000ecf5fa9211 */ /* 0x0c0fe400078008ff */
[----:B------:R-:W-:Y:S01]  /*195b0*/  @!P1 IADD3 R242, P2, R242, UR15, RZ ;  /* 0x0000000ff2f29c10 */ /* 0x000fe2000ff5e0ff */
[--C-:B------:R-:W-:Y:S01]  /*195c0*/  @!P1 IMAD.MOV.U32 R249, RZ, RZ, R243.reuse ;  /* 0x000000fffff99224 */ /* 0x100fe200078e00f3 */
[-C--:B------:R-:W-:Y:S01]  /*195d0*/  @!P1 LEA.HI.X R251, R245, R237.reuse, R2, 0x1, P0 ;  /* 0x000000edf5fb9211 */ /* 0x080fe200000f0c02 */
[----:B------:R-:W-:Y:S01]  /*195e0*/  @!P1 IMAD.MOV.U32 R79, RZ, RZ, R243 ;  /* 0x000000ffff4f9224 */ /* 0x000fe200078e00f3 */
[-C--:B------:R-:W-:Y:S01]  /*195f0*/  @!P1 LEA R94, P4, R242, R236.reuse, 0x1 ;  /* 0x000000ecf25e9211 */ /* 0x080fe200078808ff */
[----:B------:R-:W-:Y:S01]  /*19600*/  @!P1 IMAD.WIDE.U32 R248, R238, 0xa0, R248 ;  /* 0x000000a0eef89825 */ /* 0x000fe200078e00f8 */
[-C--:B------:R-:W-:Y:S02]  /*19610*/  @!P1 LEA R70, P0, R86, R236.reuse, 0x1 ;  /* 0x000000ec56469211 */ /* 0x080fe400078008ff */
[----:B------:R-:W-:Y:S01]  /*19620*/  @!P1 IADD3.X R243, R243, UR7, RZ, P2, !PT ;  /* 0x00000007f3f39c10 */ /* 0x000fe200097fe4ff */
[----:B------:R-:W-:Y:S03]  /*19630*/  @!P1 IMAD.WIDE.U32 R78, R238, 0xe0, R78 ;  /* 0x000000e0ee4e9825 */ /* 0x000fe600078e004e */
[-C--:B------:R-:W-:Y:S01]  /*19640*/  @!P1 LEA.HI.X R95, R242, R237.reuse, R243, 0x1, P4 ;  /* 0x000000edf25f9211 */ /* 0x080fe200020f0cf3 */
[----:B------:R-:W-:Y:S02]  /*19650*/  @!P1 IMAD.MOV.U32 R244, RZ, RZ, c[0x0][0x1a4] ;  /* 0x00006900fff49624 */ /* 0x000fe400078e00ff */
[----:B------:R-:W-:Y:S02]  /*19660*/  @!P1 IMAD.MOV.U32 R239, RZ, RZ, c[0x0][0x1a4] ;  /* 0x00006900ffef9624 */ /* 0x000fe400078e00ff */
[----:B------:R-:W-:Y:S01]  /*19670*/  @!PT LDS RZ, [RZ] ;  /* 0x00000000fffff984 */ /* 0x000fe20000000800 */
[----:B------:R-:W-:Y:S01]  /*19680*/  @!PT LDS RZ, [RZ] ;  /* 0x00000000fffff984 */ /* 0x000fe20000000800 */
[----:B------:R-:W-:Y:S01]  /*19690*/  @!PT LDS RZ, [RZ] ;  /* 0x00000000fffff984 */ /* 0x000fe20000000800 */
[----:B------:R2:W-:Y:S01]  /*196a0*/  @!P1 LDGSTS.E.BYPASS.LTC128B.128 [R212+0x5800], [R94.64] ;  /* 0x058000005ed49fae */ /* 0x0005e2000b901d50 */
[----:B------:R-:W-:Y:S02]  /*196b0*/  @!P1 IMAD R244, R244, 0x60, RZ ;  /* 0x00000060f4f49824 */ /* 0x000fe400078e02ff */
[----:B------:R-:W-:Y:S02]  /*196c0*/  @!P1 IMAD R239, R239, 0xa0, RZ ;  /* 0x000000a0efef9824 */ /* 0x000fe400078e02ff */
[----:B------:R-:W-:Y:S01]  /*196d0*/  @P1 STS.128 [R212+0x6000], RZ ;  /* 0x006000ffd4001388 */ /* 0x000fe20000000c00 */
[----:B------:R-:W-:Y:S02]  /*196e0*/  @!P1 IMAD.IADD R244, R244, 0x1, R87 ;  /* 0x00000001f4f49824 */ /* 0x000fe400078e0257 */
[----:B------:R-:W-:Y:S02]  /*196f0*/  @!P1 IMAD.IADD R239, R239, 0x1, R249 ;  /* 0x00000001efef9824 */ /* 0x000fe400078e02f9 */
[----:B------:R-:W-:Y:S01]  /*19700*/  @!PT LDS RZ, [RZ] ;  /* 0x00000000fffff984 */ /* 0x000fe20000000800 */
[----:B------:R-:W-:Y:S01]  /*19710*/  @!PT LDS RZ, [RZ] ;  /* 0x00000000fffff984 */ /* 0x000fe20000000800 */
[----:B------:R-:W-:Y:S01]  /*19720*/  @!PT LDS RZ, [RZ] ;  /* 0x00000000fffff984 */ /* 0x000fe20000000800 */
[----:B------:R3:W-:Y:S01]  /*19730*/  @!P1 LDGSTS.E.BYPASS.LTC128B.128 [R212+0x6000], [R62.64] ;  /* 0x060000003ed49fae */ /* 0x0007e2000b901d50 */
[-C--:B------:R-:W-:Y:S01]  /*19740*/  @!P1 LEA.HI.X R71, R86, R237.reuse, R244, 0x1, P0 ;  /* 0x000000ed56479211 */ /* 0x080fe200000f0cf4 */
[----:B------:R-:W-:Y:S01]  /*19750*/  @!P1 IMAD.MOV.U32 R2, RZ, RZ, c[0x0][0x1a4] ;  /* 0x00006900ff029624 */ /* 0x000fe200078e00ff */
[-C--:B------:R-:W-:Y:S01]  /*19760*/  @!P1 LEA R86, P3, R248, R236.reuse, 0x1 ;  /* 0x000000ecf8569211 */ /* 0x080fe200078608ff */
[----:B------:R-:W-:Y:S01]  /*19770*/  @!P1 IMAD.MOV.U32 R0, RZ, RZ, c[0x0][0x1a4] ;  /* 0x00006900ff009624 */ /* 0x000fe200078e00ff */
[----:B------:R-:W-:Y:S01]  /*19780*/  @P1 STS.128 [R212+0x6800], RZ ;  /* 0x006800ffd4001388 */ /* 0x000fe20000000c00 */
[-C--:B------:R-:W-:Y:S01]  /*19790*/  @!P1 LEA R244, P2, R246, R236.reuse, 0x1 ;  /* 0x000000ecf6f49211 */ /* 0x080fe200078408ff */
[----:B------:R-:W-:Y:S01]  /*197a0*/  @!P1 IMAD R2, R2, 0xc0, RZ ;  /* 0x000000c002029824 */ /* 0x000fe200078e02ff */
[----:B------:R-:W-:Y:S01]  /*197b0*/  @!P1 LEA.HI.X R87, R248, R237, R239, 0x1, P3 ;  /* 0x000000edf8579211 */ /* 0x000fe200018f0cef */
[----:B------:R-:W-:Y:S01]  /*197c0*/  @!P1 IMAD R0, R0, 0xe0, RZ ;  /* 0x000000e000009824 */ /* 0x000fe200078e02ff */
[----:B------:R-:W-:Y:S01]  /*197d0*/  @!PT LDS RZ, [RZ] ;  /* 0x00000000fffff984 */ /* 0x000fe20000000800 */
[----:B------:R-:W-:Y:S01]  /*197e0*/  @!PT LDS RZ, [RZ] ;  /* 0x00000000fffff984 */ /* 0x000fe20000000800 */
[----:B------:R-:W-:Y:S01]  /*197f0*/  @!PT LDS RZ, [RZ] ;  /* 0x00000000fffff984 */ /* 0x000fe20000000800 */
[----:B------:R4:W-:Y:S01]  /*19800*/  @!P1 LDGSTS.E.BYPASS.LTC128B.128 [R212+0x6800], [R70.64] ;  /* 0x0680000046d49fae */ /* 0x0009e2000b901d50 */
[----:B------:R-:W-:Y:S02]  /*19810*/  @!P1 LEA R236, P0, R78, R236, 0x1 ;  /* 0x000000ec4eec9211 */ /* 0x000fe400078008ff */
[----:B------:R-:W-:Y:S01]  /*19820*/  @!P1 IADD3 R2, R2, R247, RZ ;  /* 0x000000f702029210 */ /* 0x000fe20007ffe0ff */
[----:B------:R-:W-:Y:S01]  /*19830*/  @!P1 IMAD.IADD R0, R0, 0x1, R79 ;  /* 0x0000000100009824 */ /* 0x000fe200078e024f */
[----:B------:R-:W-:Y:S02]  /*19840*/  @P1 STS.128 [R212+0x7000], RZ ;  /* 0x007000ffd4001388 */ /* 0x000fe40000000c00 */
[-C--:B------:R-:W-:Y:S02]  /*19850*/  @!P1 LEA.HI.X R245, R246, R237.reuse, R2, 0x1, P2 ;  /* 0x000000edf6f59211 */ /* 0x080fe400010f0c02 */
[----:B------:R-:W-:Y:S01]  /*19860*/  @!P1 LEA.HI.X R237, R78, R237, R0, 0x1, P0 ;  /* 0x000000ed4eed9211 */ /* 0x000fe200000f0c00 */
        /* <DEDUP_REMOVED lines=22> */
[----:B------:R-:W2:Y:S05]  /*199d0*/  LDSM.16.M88.4 R8, [R205+0x1000] ;  /* 0x00100000cd08783b */ /* 0x000eaa0000000200 */
[----:B------:R-:W3:Y:S05]  /*199e0*/  LDSM.16.M88.4 R16, [R205+0x1400] ;  /* 0x00140000cd10783b */ /* 0x000eea0000000200 */
[----:B------:R-:W3:Y:S01]  /*199f0*/  LDSM.16.M88.4 R24, [R205+0x1800] ;  /* 0x00180000cd18783b */ /* 0x000ee20000000200 */
[----:B-1----:R-:W-:Y:S02]  /*19a00*/  IMAD.MOV.U32 R236, RZ, RZ, R240 ;  /* 0x000000ffffec7224 */ /* 0x002fe400078e00f0 */
[----:B------:R-:W-:Y:S02]  /*19a10*/  IMAD.MOV.U32 R237, RZ, RZ, R241 ;  /* 0x000000ffffed7224 */ /* 0x000fe400078e00f1 */
[----:B------:R-:W1:Y:S05]  /*19a20*/  LDSM.16.M88.4 R32, [R205+0x1c00] ;  /* 0x001c0000cd20783b */ /* 0x000e6a0000000200 */
[----:B------:R-:W1:Y:S05]  /*19a30*/  LDSM.16.M88.4 R40, [R205+0x2000] ;  /* 0x00200000cd28783b */ /* 0x000e6a0000000200 */
[----:B------:R-:W1:Y:S05]  /*19a40*/  LDSM.16.M88.4 R48, [R205+0x2400] ;  /* 0x00240000cd30783b */ /* 0x000e6a0000000200 */
[----:B------:R-:W1:Y:S05]  /*19a50*/  LDSM.16.M88.4 R56, [R205+0x2800] ;  /* 0x00280000cd38783b */ /* 0x000e6a0000000200 */
[----:B------:R-:W1:Y:S01]  /*19a60*/  LDSM.16.M88.4 R64, [R205+0x2c00] ;  /* 0x002c0000cd40783b */ /* 0x000e620000000200 */
[C---:B--2---:R-:W-:Y:S04]  /*19a70*/  HMMA.16816.F32 R4, R128.reuse, R8, RZ ;  /* 0x000000088004723c */ /* 0x044fe800000018ff */
[----:B------:R-:W4:Y:S05]  /*19a80*/  LDSM.16.M88.4 R72, [R205+0x3000] ;  /* 0x00300000cd48783b */ /* 0x000f2a0000000200 */
[----:B------:R-:W2:Y:S01]  /*19a90*/  LDSM.16.M88.4 R80, [R205+0x3400] ;  /* 0x00340000cd50783b */ /* 0x000ea20000000200 */
[C---:B------:R-:W-:Y:S04]  /*19aa0*/  HMMA.16816.F32 R8, R128.reuse, R10, RZ ;  /* 0x0000000a8008723c */ /* 0x040fe800000018ff */
[----:B------:R-:W5:Y:S04]  /*19ab0*/  LDSM.16.M88.4 R88, [R205+0x3800] ;  /* 0x00380000cd58783b */ /* 0x000f680000000200 */
[C---:B---3--:R-:W-:Y:S01]  /*19ac0*/  HMMA.16816.F32 R12, R128.reuse, R16, RZ ;  /* 0x00000010800c723c */ /* 0x048fe200000018ff */
[----:B------:R-:W3:Y:S05]  /*19ad0*/  LDSM.16.M88.4 R96, [R205+0x3c00] ;  /* 0x003c0000cd60783b */ /* 0x000eea0000000200 */
[----:B------:R-:W2:Y:S02]  /*19ae0*/  LDSM.16.M88.4 R104, [R205+0x4000] ;  /* 0x00400000cd68783b */ /* 0x000ea40000000200 */
[C---:B------:R-:W-:Y:S03]  /*19af0*/  HMMA.16816.F32 R16, R128.reuse, R18, RZ ;  /* 0x000000128010723c */ /* 0x040fe600000018ff */
[----:B------:R-:W2:Y:S05]  /*19b00*/  LDSM.16.M88.4 R112, [R205+0x4400] ;  /* 0x00440000cd70783b */ /* 0x000eaa0000000200 */
[C---:B------:R-:W-:Y:S01]  /*19b10*/  HMMA.16816.F32 R20, R128.reuse, R24, RZ ;  /* 0x000000188014723c */ /* 0x040fe200000018ff */
[----:B------:R-:W2:Y:S05]  /*19b20*/  LDSM.16.M88.4 R120, [R205+0x4800] ;  /* 0x00480000cd78783b */ /* 0x000eaa0000000200 */
[----:B------:R-:W2:Y:S02]  /*19b30*/  LDSM.16.M88.4 R148, [R205+0x4c00] ;  /* 0x004c0000cd94783b */ /* 0x000ea40000000200 */
[C---:B------:R-:W-:Y:S03]  /*19b40*/  HMMA.16816.F32 R24, R128.reuse, R26, RZ ;  /* 0x0000001a8018723c */ /* 0x040fe600000018ff */
[----:B------:R-:W-:Y:S05]  /*19b50*/  LDSM.16.M88.4 R132, [R206] ;  /* 0x00000000ce84783b */ /* 0x000fea0000000200 */
[C---:B-1----:R-:W-:Y:S01]  /*19b60*/  HMMA.16816.F32 R28, R128.reuse, R32, RZ ;  /* 0x00000020801c723c */ /* 0x042fe200000018ff */
[----:B------:R-:W1:Y:S05]  /*19b70*/  LDSM.16.M88.4 R144, [R204] ;  /* 0x00000000cc90783b */ /* 0x000e6a0000000200 */
[----:B------:R-:W1:Y:S02]  /*19b80*/  LDSM.16.M88.4 R140, [R203] ;  /* 0x00000000cb8c783b */ /* 0x000e640000000200 */
[C---:B------:R-:W-:Y:S03]  /*19b90*/  HMMA.16816.F32 R32, R128.reuse, R34, RZ ;  /* 0x000000228020723c */ /* 0x040fe600000018ff */
[----:B------:R-:W1:Y:S05]  /*19ba0*/  LDSM.16.M88.4 R136, [R202] ;  /* 0x00000000ca88783b */ /* 0x000e6a0000000200 */
[C---:B------:R-:W-:Y:S01]  /*19bb0*/  HMMA.16816.F32 R36, R128.reuse, R40, RZ ;  /* 0x000000288024723c */ /* 0x040fe200000018ff */
        /* <DEDUP_REMOVED lines=14> */
[C---:B------:R-:W-:Y:S08]  /*19ca0*/  HMMA.16816.F32 R60, R128.reuse, R64, RZ ;  /* 0x00000040803c723c */ /* 0x040ff000000018ff */
[C---:B------:R-:W-:Y:S08]  /*19cb0*/  HMMA.16816.F32 R64, R128.reuse, R66, RZ ;  /* 0x000000428040723c */ /* 0x040ff000000018ff */
[C---:B----4-:R-:W-:Y:S08]  /*19cc0*/  HMMA.16816.F32 R68, R128.reuse, R72, RZ ;  /* 0x000000488044723c */ /* 0x050ff000000018ff */
[C---:B------:R-:W-:Y:S08]  /*19cd0*/  HMMA.16816.F32 R72, R128.reuse, R74, RZ ;  /* 0x0000004a8048723c */ /* 0x040ff000000018ff */
[C---:B--2---:R-:W-:Y:S08]  /*19ce0*/  HMMA.16816.F32 R76, R128.reuse, R80, RZ ;  /* 0x00000050804c723c */ /* 0x044ff000000018ff */
        /* <DEDUP_REMOVED lines=21> */
[C---:B------:R-:W-:Y:S01]  /*19e40*/  HMMA.16816.F32 R24, R132.reuse, R138, R24 ;  /* 0x0000008a8418723c */ /* 0x040fe20000001818 */
[----:B------:R-:W4:Y:S01]  /*19e50*/  LDSM.16.M88.4 R136, [R3] ;  /* 0x000000000388783b */ /* 0x000f220000000200 */
[----:B------:R-:W-:Y:S04]  /*19e60*/  DEPBAR.LE SB0, 0x0 ;  /* 0x000080000000791a */ /* 0x000fe80000000000 */
[----:B------:R-:W-:Y:S02]  /*19e70*/  BAR.SYNC.DEFER_BLOCKING 0x0 ;  /* 0x0000000000007b1d */ /* 0x000fe40000010000 */
        /* <DEDUP_REMOVED lines=20> */
[C---:B-1----:R-:W-:Y:S08]  /*19fc0*/  HMMA.16816.F32 R108, R132.reuse, R144, R108 ;  /* 0x00000090846c723c */ /* 0x042ff0000000186c */
[C---:B------:R-:W-:Y:S08]  /*19fd0*/  HMMA.16816.F32 R112, R132.reuse, R146, R112 ;  /* 0x000000928470723c */ /* 0x040ff00000001870 */
[C---:B---3--:R-:W-:Y:S08]  /*19fe0*/  HMMA.16816.F32 R116, R132.reuse, R140, R116 ;  /* 0x0000008c8474723c */ /* 0x048ff00000001874 */
[C---:B------:R-:W-:Y:S08]  /*19ff0*/  HMMA.16816.F32 R120, R132.reuse, R142, R120 ;  /* 0x0000008e8478723c */ /* 0x040ff00000001878 */
[C---:B----4-:R-:W-:Y:S08]  /*1a000*/  HMMA.16816.F32 R124, R132.reuse, R136, R124 ;  /* 0x00000088847c723c */ /* 0x050ff0000000187c */
        /* <DEDUP_REMOVED lines=49> */
[C---:B------:R-:W-:Y:S01]  /*1a320*/  LEA R138, P0, R133.reuse, R214, 0x2 ;  /* 0x000000d6858a7211 */ /* 0x040fe200078010ff */
[C---:B------:R-:W-:Y:S01]  /*1a330*/  IMAD.IADD R0, R133.reuse, 0x1, -R2 ;  /* 0x0000000185007824 */ /* 0x040fe200078e0a02 */
[-C--:B------:R-:W-:Y:S02]  /*1a340*/  LEA.HI.X.SX32 R141, R2, R215.reuse, 0x2, P2 ;  /* 0x000000d7028d7211 */ /* 0x080fe400010f16ff */
[----:B------:R-:W-:Y:S02]  /*1a350*/  LEA.HI.X.SX32 R139, R133, R215, 0x2, P0 ;  /* 0x000000d7858b7211 */ /* 0x000fe400000f16ff */
        /* <DEDUP_REMOVED lines=12> */
[----:B------:R-:W-:Y:S02]  /*1a420*/  IMAD R133, R0, c[0x0][0x180], RZ ;  /* 0x0000600000857a24 */ /* 0x000fe400078e02ff */
[----:B------:R-:W-:Y:S02]  /*1a430*/  IMAD.MOV.U32 R0, RZ, RZ, R136 ;  /* 0x000000ffff007224 */ /* 0x000fe400078e0088 */
[----:B------:R-:W-:Y:S05]  /*1a440*/  IMAD R133, R134, c[0x0][0x184], R133 ;  /* 0x0000610086857a24 */ /* 0x000fea00078e0285 */
[----:B------:R-:W-:Y:S02]  /*1a450*/  IADD3 R133, R137, R133, RZ ;  /* 0x0000008589857210 */ /* 0x000fe40007ffe0ff */
.L_x_2709:
        /* <DEDUP_REMOVED lines=28> */
[----:B------:R-:W-:Y:S01]  /*1a620*/  LEA.HI.X R149, R0, R233, R133, 0x1, P0 ;  /* 0x000000e900957211 */ /* 0x000fe200000f0c85 */
[----:B------:R-:W-:Y:S01]  /*1a630*/  @!P1 IMAD.WIDE.U32 R138, R132, 0xa0, R138 ;  /* 0x000000a0848a9825 */ /* 0x000fe200078e008a */
[----:B------:R-:W-:Y:S02]  /*1a640*/  @!P1 IADD3 R0, P0, R0, UR15, RZ ;  /* 0x0000000f00009c10 */ /* 0x000fe4000ff1e0ff */
[C---:B------:R-:W-:Y:S01]  /*1a650*/  @!P1 LEA.HI.X R2, R132.reuse, R133, R2, 0x6, P2 ;  /* 0x0000008584029211 */ /* 0x040fe200010f3402 */
        /* <DEDUP_REMOVED lines=8> */
[CC--:B------:R-:W-:Y:S01]  /*1a6e0*/  @!P1 LEA R142, P2, R135.reuse, R232.reuse, 0x1 ;  /* 0x000000e8878e9211 */ /* 0x0c0fe200078408ff */
[----:B------:R-:W-:Y:S01]  /*1a6f0*/  @!P1 IMAD.MOV.U32 R134, RZ, RZ, c[0x0][0x19c] ;  /* 0x00006700ff869624 */ /* 0x000fe200078e00ff */
        /* <DEDUP_REMOVED lines=54> */
.L_x_2708:
[----:B------:R-:W-:Y:S01]  /*1aa60*/  MOV R139, UR5 ;  /* 0x00000005008b7c02 */ /* 0x000fe20008000f00 */
[----:B------:R-:W-:Y:S03]  /*1aa70*/  UISETP.GT.AND UP0, UPT, UR5, UR9, UPT ;  /* 0x000000090500728c */ /* 0x000fe6000bf04270 */
        /* <DEDUP_REMOVED lines=82> */
[----:B------:R-:W-:Y:S01]  /*1afa0*/  FFMA.FTZ R9, R2, UR4, R9 ;  /* 0x0000000402097c23 */ /* 0x000fe20008010009 */
[----:B------:R-:W-:Y:S01]  /*1afb0*/  FMNMX.FTZ R0, R4, R213, !PT ;  /* 0x000000d504007209 */ /* 0x000fe20007810000 */
[----:B------:R-:W-:Y:S01]  /*1afc0*/  FFMA.FTZ R11, R2, UR4, R11 ;  /* 0x00000004020b7c23 */ /* 0x000fe2000801000b */
[----:B------:R-:W-:Y:S01]  /*1afd0*/  FMNMX.FTZ R166, R10, R169, !PT ;  /* 0x000000a90aa67209 */ /* 0x000fe20007810000 */
[----:B---3--:R-:W-:Y:S01]  /*1afe0*/  FFMA.FTZ R12, R137, UR4, R12 ;  /* 0x00000004890c7c23 */ /* 0x008fe2000801000c */
[----:B------:R-:W-:Y:S01]  /*1aff0*/  FMNMX.FTZ R135, R5, R0, !PT ;  /* 0x0000000005877209 */ /* 0x000fe20007810000 */
[----:B------:R-:W-:Y:S01]  /*1b000*/  FFMA.FTZ R14, R137, UR4, R14 ;  /* 0x00000004890e7c23 */ /* 0x000fe2000801000e */
[----:B------:R-:W-:Y:S01]  /*1b010*/  FMNMX.FTZ R169, R11, R166, !PT ;  /* 0x000000a60ba97209 */ /* 0x000fe20007810000 */
[----:B----4-:R-:W-:Y:S01]  /*1b020*/  FFMA.FTZ R13, R132, UR4, R13 ;  /* 0x00000004840d7c23 */ /* 0x010fe2000801000d */
[----:B------:R-:W-:Y:S01]  /*1b030*/  FMNMX.FTZ R2, R8, R135, !PT ;  /* 0x0000008708027209 */ /* 0x000fe20007810000 */
        /* <DEDUP_REMOVED lines=34> */
[----:B------:R-:W-:Y:S01]  /*1b260*/  FFMA.FTZ R32, R147, UR4, R32 ;  /* 0x0000000493207c23 */ /* 0x000fe20008010020 */
[----:B------:R-:W-:Y:S01]  /*1b270*/  I2F R132, R132 ;  /* 0x0000008400847306 */ /* 0x000fe20000201400 */
[----:B------:R-:W-:Y:S01]  /*1b280*/  FMNMX.FTZ R141, R25, R136, !PT ;  /* 0x00000088198d7209 */ /* 0x000fe20007810000 */
[----:B------:R-:W-:Y:S01]  /*1b290*/  FFMA.FTZ R34, R147, UR4, R34 ;  /* 0x0000000493227c23 */ /* 0x000fe20008010022 */
[----:B------:R-:W-:Y:S01]  /*1b2a0*/  IADD3 R134, R164, 0xa0, RZ ;  /* 0x000000a0a4867810 */ /* 0x000fe20007ffe0ff */
[----:B------:R-:W-:Y:S01]  /*1b2b0*/  FFMA.FTZ R33, R142, UR4, R33 ;  /* 0x000000048e217c23 */ /* 0x000fe20008010021 */
[----:B------:R-:W-:Y:S01]  /*1b2c0*/  IADD3 R0, R164, 0x91, RZ ;  /* 0x00000091a4007810 */ /* 0x000fe20007ffe0ff */
[----:B------:R-:W-:Y:S01]  /*1b2d0*/  FFMA.FTZ R35, R142, UR4, R35 ;  /* 0x000000048e237c23 */ /* 0x000fe20008010023 */
[C---:B------:R-:W-:Y:S01]  /*1b2e0*/  IADD3 R142, R164.reuse, 0xc0, RZ ;  /* 0x000000c0a48e7810 */ /* 0x040fe20007ffe0ff */
[C---:B------:R-:W-:Y:S01]  /*1b2f0*/  FFMA.FTZ R36, R149.reuse, UR4, R36 ;  /* 0x0000000495247c23 */ /* 0x040fe20008010024 */
[C---:B------:R-:W-:Y:S01]  /*1b300*/  IADD3 R135, R164.reuse, 0x98, RZ ;  /* 0x00000098a4877810 */ /* 0x040fe20007ffe0ff */
[----:B------:R2:W-:Y:S01]  /*1b310*/  I2F R137, R134 ;  /* 0x0000008600897306 */ /* 0x0005e20000201400 */
[----:B------:R-:W-:Y:S01]  /*1b320*/  FFMA.FTZ R38, R149, UR4, R38 ;  /* 0x0000000495267c23 */ /* 0x000fe20008010026 */
[----:B------:R-:W-:Y:S01]  /*1b330*/  IADD3 R2, R164, 0x99, RZ ;  /* 0x00000099a4027810 */ /* 0x000fe20007ffe0ff */
[C---:B------:R-:W-:Y:S02]  /*1b340*/  FFMA.FTZ R37, R144.reuse, UR4, R37 ;  /* 0x0000000490257c23 */ /* 0x040fe40008010025 */
[----:B------:R-:W-:Y:S02]  /*1b350*/  FFMA.FTZ R39, R144, UR4, R39 ;  /* 0x0000000490277c23 */ /* 0x000fe40008010027 */
[C---:B------:R-:W-:Y:S02]  /*1b360*/  FFMA.FTZ R40, R151.reuse, UR4, R40 ;  /* 0x0000000497287c23 */ /* 0x040fe40008010028 */
[----:B------:R-:W-:Y:S01]  /*1b370*/  FFMA.FTZ R42, R151, UR4, R42 ;  /* 0x00000004972a7c23 */ /* 0x000fe2000801002a */
[----:B------:R-:W3:Y:S01]  /*1b380*/  I2F R0, R0 ;  /* 0x0000000000007306 */ /* 0x000ee20000201400 */
[C---:B------:R-:W-:Y:S02]  /*1b390*/  FFMA.FTZ R41, R146.reuse, UR4, R41 ;  /* 0x0000000492297c23 */ /* 0x040fe40008010029 */
[----:B------:R-:W-:Y:S01]  /*1b3a0*/  FFMA.FTZ R43, R146, UR4, R43 ;  /* 0x00000004922b7c23 */ /* 0x000fe2000801002b */
[----:B------:R-:W-:Y:S01]  /*1b3b0*/  IADD3 R146, R164, 0xd0, RZ ;  /* 0x000000d0a4927810 */ /* 0x000fe20007ffe0ff */
[C---:B------:R-:W-:Y:S02]  /*1b3c0*/  FFMA.FTZ R44, R153.reuse, UR4, R44 ;  /* 0x00000004992c7c23 */ /* 0x040fe4000801002c */
[----:B------:R-:W-:Y:S02]  /*1b3d0*/  FFMA.FTZ R46, R153, UR4, R46 ;  /* 0x00000004992e7c23 */ /* 0x000fe4000801002e */
[C---:B------:R-:W-:Y:S01]  /*1b3e0*/  FFMA.FTZ R45, R148.reuse, UR4, R45 ;  /* 0x00000004942d7c23 */ /* 0x040fe2000801002d */
[----:B------:R-:W4:Y:S01]  /*1b3f0*/  I2F R135, R135 ;  /* 0x0000008700877306 */ /* 0x000f220000201400 */
[----:B------:R-:W-:Y:S02]  /*1b400*/  FFMA.FTZ R47, R148, UR4, R47 ;  /* 0x00000004942f7c23 */ /* 0x000fe4000801002f */
[C---:B------:R-:W-:Y:S01]  /*1b410*/  FFMA.FTZ R48, R155.reuse, UR4, R48 ;  /* 0x000000049b307c23 */ /* 0x040fe20008010030 */
[----:B--2---:R-:W-:Y:S01]  /*1b420*/  FMNMX.FTZ R134, R26, R143, !PT ;  /* 0x0000008f1a867209 */ /* 0x004fe20007810000 */
[----:B------:R-:W-:Y:S02]  /*1b430*/  FFMA.FTZ R50, R155, UR4, R50 ;  /* 0x000000049b327c23 */ /* 0x000fe40008010032 */
[C---:B------:R-:W-:Y:S01]  /*1b440*/  FFMA.FTZ R49, R150.reuse, UR4, R49 ;  /* 0x0000000496317c23 */ /* 0x040fe20008010031 */
[----:B------:R-:W-:Y:S01]  /*1b450*/  FMNMX.FTZ R143, R27, R134, !PT ;  /* 0x000000861b8f7209 */ /* 0x000fe20007810000 */
[----:B------:R-:W-:Y:S01]  /*1b460*/  FFMA.FTZ R51, R150, UR4, R51 ;  /* 0x0000000496337c23 */ /* 0x000fe20008010033 */
[----:B------:R-:W2:Y:S01]  /*1b470*/  I2F R2, R2 ;  /* 0x0000000200027306 */ /* 0x000ea20000201400 */
        /* <DEDUP_REMOVED lines=9> */
[----:B------:R-:W5:Y:S01]  /*1b510*/  I2F R139, R139 ;  /* 0x0000008b008b7306 */ /* 0x000f620000201400 */
        /* <DEDUP_REMOVED lines=9> */
[----:B------:R1:W-:Y:S01]  /*1b5b0*/  I2F R141, R138 ;  /* 0x0000008a008d7306 */ /* 0x0003e20000201400 */
        /* <DEDUP_REMOVED lines=8> */
[C---:B------:R-:W-:Y:S01]  /*1b640*/  IADD3 R134, R164.reuse, 0xa9, RZ ;  /* 0x000000a9a4867810 */ /* 0x040fe20007ffe0ff */
[----:B------:R-:W-:Y:S01]  /*1b650*/  FFMA.FTZ R66, R163, UR4, R66 ;  /* 0x00000004a3427c23 */ /* 0x000fe20008010042 */
[----:B------:R-:W-:Y:S01]  /*1b660*/  IADD3 R143, R164, 0xb8, RZ ;  /* 0x000000b8a48f7810 */ /* 0x000fe20007ffe0ff */
[----:B------:R-:W-:Y:S01]  /*1b670*/  FFMA.FTZ R65, R158, UR4, R65 ;  /* 0x000000049e417c23 */ /* 0x000fe20008010041 */
[----:B------:R-:W-:Y:S01]  /*1b680*/  IADD3 R136, R164, 0xb1, RZ ;  /* 0x000000b1a4887810 */ /* 0x000fe20007ffe0ff */
[----:B------:R-:W-:Y:S01]  /*1b690*/  FFMA.FTZ R67, R158, UR4, R67 ;  /* 0x000000049e437c23 */ /* 0x000fe20008010043 */
[----:B------:R-:W2:Y:S01]  /*1b6a0*/  I2F R134, R134 ;  /* 0x0000008600867306 */ /* 0x000ea20000201400 */
[C---:B------:R-:W-:Y:S02]  /*1b6b0*/  FFMA.FTZ R68, R165.reuse, UR4, R68 ;  /* 0x00000004a5447c23 */ /* 0x040fe40008010044 */
[----:B------:R-:W-:Y:S02]  /*1b6c0*/  FFMA.FTZ R70, R165, UR4, R70 ;  /* 0x00000004a5467c23 */ /* 0x000fe40008010046 */
[C---:B------:R-:W-:Y:S02]  /*1b6d0*/  FFMA.FTZ R69, R160.reuse, UR4, R69 ;  /* 0x00000004a0457c23 */ /* 0x040fe40008010045 */
[----:B------:R-:W-:Y:S02]  /*1b6e0*/  FFMA.FTZ R71, R160, UR4, R71 ;  /* 0x00000004a0477c23 */ /* 0x000fe40008010047 */
[C---:B------:R-:W-:Y:S01]  /*1b6f0*/  FFMA.FTZ R72, R167.reuse, UR4, R72 ;  /* 0x00000004a7487c23 */ /* 0x040fe20008010048 */
[----:B------:R-:W5:Y:S01]  /*1b700*/  I2F R136, R136 ;  /* 0x0000008800887306 */ /* 0x000f620000201400 */
[----:B-1----:R-:W-:Y:S01]  /*1b710*/  FMNMX.FTZ R138, R42, R145, !PT ;  /* 0x000000912a8a7209 */ /* 0x002fe20007810000 */
        /* <DEDUP_REMOVED lines=8> */
[----:B------:R-:W1:Y:S01]  /*1b7a0*/  I2F R143, R143 ;  /* 0x0000008f008f7306 */ /* 0x000e620000201400 */
[----:B------:R-:W-:Y:S01]  /*1b7b0*/  FFMA.FTZ R78, R133, UR4, R78 ;  /* 0x00000004854e7c23 */ /* 0x000fe2000801004e */
[----:B------:R-:W-:Y:S01]  /*1b7c0*/  FMNMX.FTZ R145, R45, R138, !PT ;  /* 0x0000008a2d917209 */ /* 0x000fe20007810000 */
[----:B---3--:R-:W-:Y:S01]  /*1b7d0*/  FFMA.FTZ R77, R0, UR4, R77 ;  /* 0x00000004004d7c23 */ /* 0x008fe2000801004d */
[----:B------:R-:W-:Y:S01]  /*1b7e0*/  IADD3 R138, R164, 0xb9, RZ ;  /* 0x000000b9a48a7810 */ /* 0x000fe20007ffe0ff */
[----:B------:R-:W-:Y:S01]  /*1b7f0*/  FFMA.FTZ R79, R0, UR4, R79 ;  /* 0x00000004004f7c23 */ /* 0x000fe2000801004f */
[----:B------:R-:W-:Y:S01]  /*1b800*/  FMNMX.FTZ R147, R47, R140, !PT ;  /* 0x0000008c2f937209 */ /* 0x000fe20007810000 */
[C---:B----4-:R-:W-:Y:S01]  /*1b810*/  FFMA.FTZ R80, R135.reuse, UR4, R80 ;  /* 0x0000000487507c23 */ /* 0x050fe20008010050 */
[----:B------:R-:W-:Y:S01]  /*1b820*/  FMNMX.FTZ R140, R48, R145, !PT ;  /* 0x00000091308c7209 */ /* 0x000fe20007810000 */
[----:B------:R-:W-:Y:S01]  /*1b830*/  FFMA.FTZ R82, R135, UR4, R82 ;  /* 0x0000000487527c23 */ /* 0x000fe20008010052 */
[----:B------:R-:W3:Y:S01]  /*1b840*/  I2F R138, R138 ;  /* 0x0000008a008a7306 */ /* 0x000ee20000201400 */
[C---:B--2---:R-:W-:Y:S01]  /*1b850*/  FFMA.FTZ R81, R2.reuse, UR4, R81 ;  /* 0x0000000402517c23 */ /* 0x044fe20008010051 */
        /* <DEDUP_REMOVED lines=8> */
[----:B------:R2:W4:Y:S01]  /*1b8e0*/  I2F R145, R142 ;  /* 0x0000008e00917306 */ /* 0x0005220000201400 */
[----:B------:R-:W-:Y:S01]  /*1b8f0*/  FFMA.FTZ R87, R132, UR4, R87 ;  /* 0x0000000484577c23 */ /* 0x000fe20008010057 */
[----:B------:R-:W-:Y:S01]  /*1b900*/  FMNMX.FTZ R144, R54, R147, !PT ;  /* 0x0000009336907209 */ /* 0x000fe20007810000 */
[----:B-----5:R-:W-:Y:S01]  /*1b910*/  FFMA.FTZ R88, R139, UR4, R88 ;  /* 0x000000048b587c23 */ /* 0x020fe20008010058 */
[----:B------:R-:W-:Y:S01]  /*1b920*/  FMNMX.FTZ R147, R53, R140, !PT ;  /* 0x0000008c35937209 */ /* 0x000fe20007810000 */
[----:B------:R-:W-:Y:S01]  /*1b930*/  FFMA.FTZ R90, R139, UR4, R90 ;  /* 0x000000048b5a7c23 */ /* 0x000fe2000801005a */
[----:B------:R-:W-:Y:S01]  /*1b940*/  IADD3 R140, R164, 0xc1, RZ ;  /* 0x000000c1a48c7810 */ /* 0x000fe20007ffe0ff */
[C---:B------:R-:W-:Y:S01]  /*1b950*/  FFMA.FTZ R89, R134.reuse, UR4, R89 ;  /* 0x0000000486597c23 */ /* 0x040fe20008010059 */
[----:B------:R-:W-:Y:S01]  /*1b960*/  FMNMX.FTZ R149, R55, R144, !PT ;  /* 0x0000009037957209 */ /* 0x000fe20007810000 */
[----:B------:R-:W-:Y:S01]  /*1b970*/  FFMA.FTZ R91, R134, UR4, R91 ;  /* 0x00000004865b7c23 */ /* 0x000fe2000801005b */
[----:B------:R-:W-:Y:S01]  /*1b980*/  IADD3 R134, R164, 0xe8, RZ ;  /* 0x000000e8a4867810 */ /* 0x000fe20007ffe0ff */
[C---:B------:R-:W-:Y:S01]  /*1b990*/  FFMA.FTZ R92, R141.reuse, UR4, R92 ;  /* 0x000000048d5c7c23 */ /* 0x040fe2000801005c */
[----:B------:R-:W5:Y:S01]  /*1b9a0*/  I2F R140, R140 ;  /* 0x0000008c008c7306 */ /* 0x000f620000201400 */
[----:B------:R-:W-:Y:S01]  /*1b9b0*/  FFMA.FTZ R94, R141, UR4, R94 ;  /* 0x000000048d5e7c23 */ /* 0x000fe2000801005e */
[----:B------:R-:W-:Y:S01]  /*1b9c0*/  FMNMX.FTZ R144, R56, R147, !PT ;  /* 0x0000009338907209 */ /* 0x000fe20007810000 */
[----:B------:R-:W-:Y:S01]  /*1b9d0*/  FFMA.FTZ R93, R136, UR4, R93 ;  /* 0x00000004885d7c23 */ /* 0x000fe2000801005d */
[----:B------:R-:W-:Y:S01]  /*1b9e0*/  IADD3 R147, R164, 0xc8, RZ ;  /* 0x000000c8a4937810 */ /* 0x000fe20007ffe0ff */
[----:B------:R-:W-:Y:S01]  /*1b9f0*/  FFMA.FTZ R95, R136, UR4, R95 ;  /* 0x00000004885f7c23 */ /* 0x000fe2000801005f */
[C---:B------:R-:W-:Y:S01]  /*1ba00*/  IADD3 R133, R164.reuse, 0xd8, RZ ;  /* 0x000000d8a4857810 */ /* 0x040fe20007ffe0ff */
[C---:B-1----:R-:W-:Y:S01]  /*1ba10*/  FFMA.FTZ R96, R143.reuse, UR4, R96 ;  /* 0x000000048f607c23 */ /* 0x042fe20008010060 */
[----:B------:R-:W-:Y:S01]  /*1ba20*/  IADD3 R139, R164, 0xf0, RZ ;  /* 0x000000f0a48b7810 */ /* 0x000fe20007ffe0ff */
[----:B------:R-:W-:Y:S01]  /*1ba30*/  FFMA.FTZ R98, R143, UR4, R98 ;  /* 0x000000048f627c23 */ /* 0x000fe20008010062 */
[----:B------:R-:W1:Y:S01]  /*1ba40*/  I2F R147, R147 ;  /* 0x0000009300937306 */ /* 0x000e620000201400 */
[----:B---3--:R-:W-:Y:S01]  /*1ba50*/  FFMA.FTZ R97, R138, UR4, R97 ;  /* 0x000000048a617c23 */ /* 0x008fe20008010061 */
[----:B--2---:R-:W-:Y:S01]  /*1ba60*/  FMNMX.FTZ R142, R58, R149, !PT ;  /* 0x000000953a8e7209 */ /* 0x004fe20007810000 */
[----:B------:R-:W-:Y:S01]  /*1ba70*/  FFMA.FTZ R99, R138, UR4, R99 ;  /* 0x000000048a637c23 */ /* 0x000fe20008010063 */
[----:B------:R-:W-:Y:S01]  /*1ba80*/  FMNMX.FTZ R149, R57, R144, !PT ;  /* 0x0000009039957209 */ /* 0x000fe20007810000 */
[----:B----4-:R-:W-:Y:S01]  /*1ba90*/  FFMA.FTZ R100, R145, UR4, R100 ;  /* 0x0000000491647c23 */ /* 0x010fe20008010064 */
[----:B------:R-:W-:Y:S01]  /*1baa0*/  FMNMX.FTZ R151, R59, R142, !PT ;  /* 0x0000008e3b977209 */ /* 0x000fe20007810000 */
[----:B------:R-:W-:Y:S01]  /*1bab0*/  FFMA.FTZ R102, R145, UR4, R102 ;  /* 0x0000000491667c23 */ /* 0x000fe20008010066 */
[----:B------:R-:W-:Y:S02]  /*1bac0*/  FMNMX.FTZ R142, R60, R149, !PT ;  /* 0x000000953c8e7209 */ /* 0x000fe40007810000 */
[----:B------:R-:W-:Y:S01]  /*1bad0*/  I2F R133, R133 ;  /* 0x0000008500857306 */ /* 0x000fe20000201400 */
[----:B------:R-:W-:Y:S02]  /*1bae0*/  FMNMX.FTZ R144, R62, R151, !PT ;  /* 0x000000973e907209 */ /* 0x000fe40007810000 */
[----:B------:R-:W-:Y:S01]  /*1baf0*/  FMNMX.FTZ R149, R61, R142, !PT ;  /* 0x0000008e3d957209 */ /* 0x000fe20007810000 */
[----:B-----5:R-:W-:Y:S01]  /*1bb00*/  FFMA.FTZ R101, R140, UR4, R101 ;  /* 0x000000048c657c23 */ /* 0x020fe20008010065 */
[----:B------:R-:W-:Y:S01]  /*1bb10*/  IADD3 R142, R164, 0xc9, RZ ;  /* 0x000000c9a48e7810 */ /* 0x000fe20007ffe0ff */
[----:B------:R-:W-:Y:S01]  /*1bb20*/  FFMA.FTZ R103, R140, UR4, R103 ;  /* 0x000000048c677c23 */ /* 0x000fe20008010067 */
[----:B------:R-:W-:Y:S02]  /*1bb30*/  FMNMX.FTZ R151, R63, R144, !PT ;  /* 0x000000903f977209 */ /* 0x000fe40007810000 */
[----:B------:R-:W-:Y:S01]  /*1bb40*/  FMNMX.FTZ R144, R64, R149, !PT ;  /* 0x0000009540907209 */ /* 0x000fe20007810000 */
[----:B------:R-:W-:Y:S01]  /*1bb50*/  I2F R139, R139 ;  /* 0x0000008b008b7306 */ /* 0x000fe20000201400 */
[----:B------:R-:W-:Y:S02]  /*1bb60*/  FMNMX.FTZ R148, R66, R151, !PT ;  /* 0x0000009742947209 */ /* 0x000fe40007810000 */
[----:B------:R-:W-:Y:S01]  /*1bb70*/  FMNMX.FTZ R149, R65, R144, !PT ;  /* 0x0000009041957209 */ /* 0x000fe20007810000 */
[----:B-1----:R-:W-:Y:S01]  /*1bb80*/  FFMA.FTZ R104, R147, UR4, R104 ;  /* 0x0000000493687c23 */ /* 0x002fe20008010068 */
[----:B------:R-:W-:Y:S01]  /*1bb90*/  FMNMX.FTZ R151, R67, R148, !PT ;  /* 0x0000009443977209 */ /* 0x000fe20007810000 */
[----:B------:R-:W-:Y:S01]  /*1bba0*/  FFMA.FTZ R106, R147, UR4, R106 ;  /* 0x00000004936a7c23 */ /* 0x000fe2000801006a */
[----:B------:R-:W-:Y:S02]  /*1bbb0*/  FMNMX.FTZ R144, R68, R149, !PT ;  /* 0x0000009544907209 */ /* 0x000fe40007810000 */
[----:B------:R-:W-:Y:S01]  /*1bbc0*/  FMNMX.FTZ R148, R70, R151, !PT ;  /* 0x0000009746947209 */ /* 0x000fe20007810000 */
[----:B------:R1:W-:Y:S01]  /*1bbd0*/  I2F R149, R146 ;  /* 0x0000009200957306 */ /* 0x0003e20000201400 */
[----:B------:R-:W-:Y:S02]  /*1bbe0*/  FMNMX.FTZ R151, R69, R144, !PT ;  /* 0x0000009045977209 */ /* 0x000fe40007810000 */
[----:B------:R-:W-:Y:S02]  /*1bbf0*/  FMNMX.FTZ R153, R71, R148, !PT ;  /* 0x0000009447997209 */ /* 0x000fe40007810000 */
[----:B------:R-:W-:Y:S02]  /*1bc00*/  FMNMX.FTZ R148, R72, R151, !PT ;  /* 0x0000009748947209 */ /* 0x000fe40007810000 */
[----:B------:R-:W-:Y:S02]  /*1bc10*/  IADD3 R144, R164, 0xd1, RZ ;  /* 0x000000d1a4907810 */ /* 0x000fe40007ffe0ff */
[----:B------:R-:W-:Y:S01]  /*1bc20*/  FMNMX.FTZ R151, R73, R148, !PT ;  /* 0x0000009449977209 */ /* 0x000fe20007810000 */
[----:B------:R-:W2:Y:S03]  /*1bc30*/  I2F R142, R142 ;  /* 0x0000008e008e7306 */ /* 0x000ea60000201400 */
[----:B------:R-:W-:Y:S04]  /*1bc40*/  FMNMX.FTZ R0, R76, R151, !PT ;  /* 0x000000974c007209 */ /* 0x000fe80007810000 */
[----:B------:R-:W-:Y:S02]  /*1bc50*/  FMNMX.FTZ R135, R77, R0, !PT ;  /* 0x000000004d877209 */ /* 0x000fe40007810000 */
[----:B------:R-:W-:Y:S01]  /*1bc60*/  IADD3 R0, R164, 0xd9, RZ ;  /* 0x000000d9a4007810 */ /* 0x000fe20007ffe0ff */
[----:B------:R-:W3:Y:S01]  /*1bc70*/  I2F R144, R144 ;  /* 0x0000009000907306 */ /* 0x000ee20000201400 */
[----:B------:R-:W-:Y:S02]  /*1bc80*/  FMNMX.FTZ R2, R80, R135, !PT ;  /* 0x0000008750027209 */ /* 0x000fe40007810000 */
[----:B------:R-:W-:Y:S02]  /*1bc90*/  IADD3 R135, R164, 0xe0, RZ ;  /* 0x000000e0a4877810 */ /* 0x000fe40007ffe0ff */
[----:B-1----:R-:W-:Y:S02]  /*1bca0*/  FMNMX.FTZ R146, R74, R153, !PT ;  /* 0x000000994a927209 */ /* 0x002fe40007810000 */
[----:B------:R-:W-:Y:S02]  /*1bcb0*/  FMNMX.FTZ R137, R81, R2, !PT ;  /* 0x0000000251897209 */ /* 0x000fe40007810000 */
[----:B------:R-:W-:Y:S01]  /*1bcc0*/  FMNMX.FTZ R153, R75, R146, !PT ;  /* 0x000000924b997209 */ /* 0x000fe20007810000 */
[----:B------:R-:W1:Y:S01]  /*1bcd0*/  I2F R0, R0 ;  /* 0x0000000000007306 */ /* 0x000e620000201400 */
[----:B------:R-:W-:Y:S02]  /*1bce0*/  FMNMX.FTZ R2, R84, R137, !PT ;  /* 0x0000008954027209 */ /* 0x000fe40007810000 */
[----:B------:R-:W-:Y:S01]  /*1bcf0*/  FMNMX.FTZ R146, R78, R153, !PT ;  /* 0x000000994e927209 */ /* 0x000fe20007810000 */
[C---:B--2---:R-:W-:Y:S01]  /*1bd00*/  FFMA.FTZ R105, R142.reuse, UR4, R105 ;  /* 0x000000048e697c23 */ /* 0x044fe20008010069 */
[----:B------:R-:W-:Y:S01]  /*1bd10*/  FMNMX.FTZ R137, R85, R2, !PT ;  /* 0x0000000255897209 */ /* 0x000fe20007810000 */
[----:B------:R-:W-:Y:S01]  /*1bd20*/  FFMA.FTZ R107, R142, UR4, R107 ;  /* 0x000000048e6b7c23 */ /* 0x000fe2000801006b */
[----:B------:R-:W-:Y:S01]  /*1bd30*/  FMNMX.FTZ R151, R79, R146, !PT ;  /* 0x000000924f977209 */ /* 0x000fe20007810000 */
[C---:B------:R-:W-:Y:S01]  /*1bd40*/  FFMA.FTZ R108, R149.reuse, UR4, R108 ;  /* 0x00000004956c7c23 */ /* 0x040fe2000801006c */
[----:B------:R-:W-:Y:S01]  /*1bd50*/  IADD3 R2, R164, 0xe1, RZ ;  /* 0x000000e1a4027810 */ /* 0x000fe20007ffe0ff */
[----:B------:R-:W2:Y:S01]  /*1bd60*/  I2F R135, R135 ;  /* 0x0000008700877306 */ /* 0x000ea20000201400 */
[----:B------:R-:W-:Y:S01]  /*1bd70*/  FFMA.FTZ R110, R149, UR4, R110 ;  /* 0x00000004956e7c23 */ /* 0x000fe2000801006e */
[----:B------:R-:W-:Y:S01]  /*1bd80*/  FMNMX.FTZ R146, R82, R151, !PT ;  /* 0x0000009752927209 */ /* 0x000fe20007810000 */
[C---:B---3--:R-:W-:Y:S02]  /*1bd90*/  FFMA.FTZ R109, R144.reuse, UR4, R109 ;  /* 0x00000004906d7c23 */ /* 0x048fe4000801006d */
[----:B------:R-:W-:Y:S01]  /*1bda0*/  FFMA.FTZ R111, R144, UR4, R111 ;  /* 0x00000004906f7c23 */ /* 0x000fe2000801006f */
[----:B------:R-:W-:Y:S01]  /*1bdb0*/  FMNMX.FTZ R151, R83, R146, !PT ;  /* 0x0000009253977209 */ /* 0x000fe20007810000 */
[C---:B------:R-:W-:Y:S03]  /*1bdc0*/  FFMA.FTZ R112, R133.reuse, UR4, R112 ;  /* 0x0000000485707c23 */ /* 0x040fe60008010070 */
[----:B------:R-:W3:Y:S01]  /*1bdd0*/  I2F R2, R2 ;  /* 0x0000000200027306 */ /* 0x000ee20000201400 */
[----:B------:R-:W-:Y:S01]  /*1bde0*/  FMNMX.FTZ R132, R86, R151, !PT ;  /* 0x0000009756847209 */ /* 0x000fe20007810000 */
[----:B------:R-:W-:Y:S02]  /*1bdf0*/  FFMA.FTZ R114, R133, UR4, R114 ;  /* 0x0000000485727c23 */ /* 0x000fe40008010072 */
[C---:B-1----:R-:W-:Y:S01]  /*1be00*/  FFMA.FTZ R113, R0.reuse, UR4, R113 ;  /* 0x0000000400717c23 */ /* 0x042fe20008010071 */
[----:B------:R-:W-:Y:S01]  /*1be10*/  FMNMX.FTZ R151, R87, R132, !PT ;  /* 0x0000008457977209 */ /* 0x000fe20007810000 */
[----:B------:R-:W-:Y:S01]  /*1be20*/  FFMA.FTZ R115, R0, UR4, R115 ;  /* 0x0000000400737c23 */ /* 0x000fe20008010073 */
[----:B------:R-:W-:Y:S02]  /*1be30*/  FMNMX.FTZ R132, R88, R137, !PT ;  /* 0x0000008958847209 */ /* 0x000fe40007810000 */
[----:B------:R-:W-:Y:S02]  /*1be40*/  FMNMX.FTZ R146, R90, R151, !PT ;  /* 0x000000975a927209 */ /* 0x000fe40007810000 */
[----:B------:R-:W-:Y:S02]  /*1be50*/  FMNMX.FTZ R137, R89, R132, !PT ;  /* 0x0000008459897209 */ /* 0x000fe40007810000 */
[----:B------:R-:W-:Y:S01]  /*1be60*/  FMNMX.FTZ R141, R91, R146, !PT ;  /* 0x000000925b8d7209 */ /* 0x000fe20007810000 */
[C---:B--2---:R-:W-:Y:S01]  /*1be70*/  FFMA.FTZ R116, R135.reuse, UR4, R116 ;  /* 0x0000000487747c23 */ /* 0x044fe20008010074 */
[----:B------:R-:W-:Y:S01]  /*1be80*/  FMNMX.FTZ R132, R92, R137, !PT ;  /* 0x000000895c847209 */ /* 0x000fe20007810000 */
[----:B------:R-:W-:Y:S01]  /*1be90*/  FFMA.FTZ R118, R135, UR4, R118 ;  /* 0x0000000487767c23 */ /* 0x000fe20008010076 */
[----:B------:R-:W1:Y:S01]  /*1bea0*/  I2F R137, R134 ;  /* 0x0000008600897306 */ /* 0x000e620000201400 */
[----:B------:R-:W-:Y:S02]  /*1beb0*/  FMNMX.FTZ R136, R94, R141, !PT ;  /* 0x0000008d5e887209 */ /* 0x000fe40007810000 */
[----:B------:R-:W-:Y:S02]  /*1bec0*/  FMNMX.FTZ R141, R93, R132, !PT ;  /* 0x000000845d8d7209 */ /* 0x000fe40007810000 */
[----:B------:R-:W-:Y:S01]  /*1bed0*/  FMNMX.FTZ R143, R95, R136, !PT ;  /* 0x000000885f8f7209 */ /* 0x000fe20007810000 */
[----:B---3--:R-:W-:Y:S01]  /*1bee0*/  FFMA.FTZ R117, R2, UR4, R117 ;  /* 0x0000000402757c23 */ /* 0x008fe20008010075 */
[----:B------:R-:W-:Y:S01]  /*1bef0*/  FMNMX.FTZ R136, R96, R141, !PT ;  /* 0x0000008d60887209 */ /* 0x000fe20007810000 */
[----:B------:R-:W-:Y:S01]  /*1bf00*/  FFMA.FTZ R119, R2, UR4, R119 ;  /* 0x0000000402777c23 */ /* 0x000fe20008010077 */
[C---:B------:R-:W-:Y:S02]  /*1bf10*/  IADD3 R132, R164.reuse, 0xe9, RZ ;  /* 0x000000e9a4847810 */ /* 0x040fe40007ffe0ff */
[----:B------:R-:W-:Y:S02]  /*1bf20*/  FMNMX.FTZ R141, R97, R136, !PT ;  /* 0x00000088618d7209 */ /* 0x000fe40007810000 */
[----:B------:R-:W-:Y:S02]  /*1bf30*/  IADD3 R0, R164, 0xf9, RZ ;  /* 0x000000f9a4007810 */ /* 0x000fe40007ffe0ff */
[----:B------:R-:W2:Y:S01]  /*1bf40*/  I2F R132, R132 ;  /* 0x0000008400847306 */ /* 0x000ea20000201400 */
[C---:B-1----:R-:W-:Y:S01]  /*1bf50*/  FFMA.FTZ R120, R137.reuse, UR4, R120 ;  /* 0x0000000489787c23 */ /* 0x042fe20008010078 */
[----:B------:R-:W-:Y:S08]  /*1bf60*/  FMNMX.FTZ R134, R98, R143, !PT ;  /* 0x0000008f62867209 */ /* 0x000ff00007810000 */
[----:B------:R-:W-:Y:S01]  /*1bf70*/  I2F R0, R0 ;  /* 0x0000000000007306 */ /* 0x000fe20000201400 */
[----:B------:R-:W-:Y:S01]  /*1bf80*/  FFMA.FTZ R122, R137, UR4, R122 ;  /* 0x00000004897a7c23 */ /* 0x000fe2000801007a */
[----:B------:R-:W-:Y:S02]  /*1bf90*/  FMNMX.FTZ R143, R99, R134, !PT ;  /* 0x00000086638f7209 */ /* 0x000fe40007810000 */
[----:B------:R-:W-:Y:S02]  /*1bfa0*/  FMNMX.FTZ R134, R100, R141, !PT ;  /* 0x0000008d64867209 */ /* 0x000fe40007810000 */
[----:B------:R-:W-:Y:S02]  /*1bfb0*/  FMNMX.FTZ R136, R102, R143, !PT ;  /* 0x0000008f66887209 */ /* 0x000fe40007810000 */
[----:B------:R-:W-:Y:S02]  /*1bfc0*/  FMNMX.FTZ R141, R101, R134, !PT ;  /* 0x00000086658d7209 */ /* 0x000fe40007810000 */
[----:B------:R-:W-:Y:S02]  /*1bfd0*/  FMNMX.FTZ R143, R103, R136, !PT ;  /* 0x00000088678f7209 */ /* 0x000fe40007810000 */
[----:B------:R-:W-:Y:S01]  /*1bfe0*/  FMNMX.FTZ R136, R104, R141, !PT ;  /* 0x0000008d68887209 */ /* 0x000fe20007810000 */
[----:B--2---:R-:W-:Y:S01]  /*1bff0*/  FFMA.FTZ R121, R132, UR4, R121 ;  /* 0x0000000484797c23 */ /* 0x004fe20008010079 */
[----:B------:R-:W-:Y:S01]  /*1c000*/  FMNMX.FTZ R138, R106, R143, !PT ;  /* 0x0000008f6a8a7209 */ /* 0x000fe20007810000 */
[----:B------:R-:W-:Y:S01]  /*1c010*/  FFMA.FTZ R123, R132, UR4, R123 ;  /* 0x00000004847b7c23 */ /* 0x000fe2000801007b */
[----:B------:R-:W-:Y:S01]  /*1c020*/  FMNMX.FTZ R141, R105, R136, !PT ;  /* 0x00000088698d7209 */ /* 0x000fe20007810000 */
[----:B------:R-:W-:Y:S01]  /*1c030*/  FFMA.FTZ R124, R139, UR4, R124 ;  /* 0x000000048b7c7c23 */ /* 0x000fe2000801007c */
[----:B------:R-:W-:Y:S01]  /*1c040*/  FMNMX.FTZ R143, R107, R138, !PT ;  /* 0x0000008a6b8f7209 */ /* 0x000fe20007810000 */
[----:B------:R-:W-:Y:S01]  /*1c050*/  FFMA.FTZ R126, R139, UR4, R126 ;  /* 0x000000048b7e7c23 */ /* 0x000fe2000801007e */
[----:B------:R-:W-:Y:S02]  /*1c060*/  FMNMX.FTZ R138, R108, R141, !PT ;  /* 0x0000008d6c8a7209 */ /* 0x000fe40007810000 */
[----:B------:R-:W-:Y:S02]  /*1c070*/  FMNMX.FTZ R140, R110, R143, !PT ;  /* 0x0000008f6e8c7209 */ /* 0x000fe40007810000 */
[----:B------:R-:W-:Y:S02]  /*1c080*/  FMNMX.FTZ R141, R109, R138, !PT ;  /* 0x0000008a6d8d7209 */ /* 0x000fe40007810000 */
[----:B------:R-:W-:Y:S02]  /*1c090*/  IADD3 R136, R164, 0xf8, RZ ;  /* 0x000000f8a4887810 */ /* 0x000fe40007ffe0ff */
[----:B------:R-:W-:Y:S02]  /*1c0a0*/  FMNMX.FTZ R138, R112, R141, !PT ;  /* 0x0000008d708a7209 */ /* 0x000fe40007810000 */
[----:B------:R1:W-:Y:S01]  /*1c0b0*/  I2F R133, R136 ;  /* 0x0000008800857306 */ /* 0x0003e20000201400 */
[----:B------:R-:W-:Y:S02]  /*1c0c0*/  FMNMX.FTZ R141, R111, R140, !PT ;  /* 0x0000008c6f8d7209 */ /* 0x000fe40007810000 */
[----:B------:R-:W-:Y:S02]  /*1c0d0*/  FMNMX.FTZ R135, R113, R138, !PT ;  /* 0x0000008a71877209 */ /* 0x000fe40007810000 */
[----:B------:R-:W-:Y:S02]  /*1c0e0*/  IADD3 R134, R164, 0xf1, RZ ;  /* 0x000000f1a4867810 */ /* 0x000fe40007ffe0ff */
[----:B------:R-:W-:Y:S04]  /*1c0f0*/  FMNMX.FTZ R138, R116, R135, !PT ;  /* 0x00000087748a7209 */ /* 0x000fe80007810000 */
[----:B------:R-:W2:Y:S01]  /*1c100*/  I2F R134, R134 ;  /* 0x0000008600867306 */ /* 0x000ea20000201400 */
[----:B-1----:R-:W-:Y:S02]  /*1c110*/  FMNMX.FTZ R136, R114, R141, !PT ;  /* 0x0000008d72887209 */ /* 0x002fe40007810000 */
[----:B------:R-:W-:Y:S02]  /*1c120*/  FMNMX.FTZ R141, R117, R138, !PT ;  /* 0x0000008a758d7209 */ /* 0x000fe40007810000 */
[----:B------:R-:W-:Y:S02]  /*1c130*/  FMNMX.FTZ R135, R115, R136, !PT ;  /* 0x0000008873877209 */ /* 0x000fe40007810000 */
[----:B------:R-:W-:Y:S02]  /*1c140*/  FMNMX.FTZ R136, R120, R141, !PT ;  /* 0x0000008d78887209 */ /* 0x000fe40007810000 */
[----:B------:R-:W-:Y:S02]  /*1c150*/  FMNMX.FTZ R2, R118, R135, !PT ;  /* 0x0000008776027209 */ /* 0x000fe40007810000 */
[----:B------:R-:W-:Y:S01]  /*1c160*/  FMNMX.FTZ R137, R121, R136, !PT ;  /* 0x0000008879897209 */ /* 0x000fe20007810000 */
        /* <DEDUP_REMOVED lines=11> */
[----:B------:R-:W-:Y:S02]  /*1c220*/  FMNMX.FTZ R134, R128, R137, !PT ;  /* 0x0000008980867209 */ /* 0x000fe40007810000 */
[----:B------:R-:W-:Y:S02]  /*1c230*/  FMNMX.FTZ R2, R126, R135, !PT ;  /* 0x000000877e027209 */ /* 0x000fe40007810000 */
[----:B------:R-:W-:Y:S02]  /*1c240*/  FMNMX.FTZ R132, R129, R134, !PT ;  /* 0x0000008681847209 */ /* 0x000fe40007810000 */
[----:B------:R-:W-:Y:S04]  /*1c250*/  FMNMX.FTZ R133, R127, R2, !PT ;  /* 0x000000027f857209 */ /* 0x000fe80007810000 */
[----:B------:R-:W-:Y:S02]  /*1c260*/  FMNMX.FTZ R0, R130, R133, !PT ;  /* 0x0000008582007209 */ /* 0x000fe40007810000 */
[----:B------:R-:W1:Y:S02]  /*1c270*/  SHFL.BFLY PT, R133, R132, 0x2, 0x1f ;  /* 0x0c401f0084857f89 */ /* 0x000e6400000e0000 */
[----:B------:R-:W-:Y:S06]  /*1c280*/  FMNMX.FTZ R137, R131, R0, !PT ;  /* 0x0000000083897209 */ /* 0x000fec0007810000 */
        /* <DEDUP_REMOVED lines=74> */
[----:B------:R-:W-:Y:S01]  /*1c730*/  PLOP3.LUT P0, PT, PT, PT, UP0, 0x80, 0x0 ;  /* 0x000000000000781c */ /* 0x000fe20003f0f008 */
        /* <DEDUP_REMOVED lines=53> */
[----:B------:R-:W-:Y:S01]  /*1ca90*/  FFMA.FTZ R65, R65, c[0x0][0x23c], -R132 ;  /* 0x00008f0041417a23 */ /* 0x000fe20000010884 */
        /* <DEDUP_REMOVED lines=9> */
[----:B------:R-:W-:Y:S02]  /*1cb30*/  FFMA.FTZ R67, R67, c[0x0][0x23c], -R4 ;  /* 0x00008f0043437a23 */ /* 0x000fe40000010804 */
[C---:B------:R-:W-:Y:S03]  /*1cb40*/  HMMA.16816.F32 R228, R144.reuse, R140, R228 ;  /* 0x0000008c90e4723c */ /* 0x040fe600000018e4 */
[----:B------:R-:W-:Y:S01]  /*1cb50*/  MUFU.EX2 R27, R27 ;  /* 0x0000001b001b7308 */ /* 0x000fe20000000800 */
[--C-:B------:R-:W-:Y:S02]  /*1cb60*/  FFMA.FTZ R84, R84, c[0x0][0x23c], -R132.reuse ;  /* 0x00008f0054547a23 */ /* 0x100fe40000010884 */
[----:B------:R-:W-:Y:S02]  /*1cb70*/  FFMA.FTZ R85, R85, c[0x0][0x23c], -R132 ;  /* 0x00008f0055557a23 */ /* 0x000fe40000010884 */
        /* <DEDUP_REMOVED lines=29> */
[----:B------:R-:W-:Y:S01]  /*1cd50*/  FFMA.FTZ R94, R94, c[0x0][0x23c], -R4 ;  /* 0x00008f005e5e7a23 */ /* 0x000fe20000010804 */
[----:B--2---:R-:W-:Y:S01]  /*1cd60*/  F2FP.PACK_AB R23, R141, R140 ;  /* 0x0000008c8d17723e */ /* 0x004fe200000000ff */
[--C-:B------:R-:W-:Y:S02]  /*1cd70*/  FFMA.FTZ R92, R92, c[0x0][0x23c], -R132.reuse ;  /* 0x00008f005c5c7a23 */ /* 0x100fe40000010884 */
[--C-:B------:R-:W-:Y:S02]  /*1cd80*/  FFMA.FTZ R93, R93, c[0x0][0x23c], -R132.reuse ;  /* 0x00008f005d5d7a23 */ /* 0x100fe40000010884 */
[--C-:B------:R-:W-:Y:S01]  /*1cd90*/  FFMA.FTZ R96, R96, c[0x0][0x23c], -R132.reuse ;  /* 0x00008f0060607a23 */ /* 0x100fe20000010884 */
[----:B------:R-:W2:Y:S01]  /*1cda0*/  MUFU.EX2 R144, R144 ;  /* 0x0000009000907308 */ /* 0x000ea20000000800 */
[C---:B---3--:R-:W-:Y:S05]  /*1cdb0*/  HMMA.16816.F32 R228, R20.reuse, R12, R228 ;  /* 0x0000000c14e4723c */ /* 0x048fea00000018e4 */
[----:B------:R-:W-:Y:S02]  /*1cdc0*/  FFMA.FTZ R97, R97, c[0x0][0x23c], -R132 ;  /* 0x00008f0061617a23 */ /* 0x000fe40000010884 */
[----:B------:R-:W-:Y:S01]  /*1cdd0*/  FFMA.FTZ R99, R99, c[0x0][0x23c], -R4 ;  /* 0x00008f0063637a23 */ /* 0x000fe20000010804 */
        /* <DEDUP_REMOVED lines=12> */
[----:B------:R-:W1:Y:S01]  /*1cea0*/  MUFU.EX2 R33, R33 ;  /* 0x0000002100217308 */ /* 0x000e620000000800 */
[----:B------:R-:W-:Y:S01]  /*1ceb0*/  FFMA.FTZ R117, R117, c[0x0][0x23c], -R132 ;  /* 0x00008f0075757a23 */ /* 0x000fe20000010884 */
[----:B------:R-:W-:Y:S01]  /*1cec0*/  F2FP.PACK_AB R20, R153, R152 ;  /* 0x000000989914723e */ /* 0x000fe200000000ff */
[----:B------:R-:W-:Y:S01]  /*1ced0*/  FFMA.FTZ R0, R209, R136, R0 ;  /* 0x00000088d1007223 */ /* 0x000fe20000010000 */
[----:B------:R-:W-:Y:S03]  /*1cee0*/  F2FP.PACK_AB R22, R25, R24 ;  /* 0x000000181916723e */ /* 0x000fe600000000ff */
[----:B----4-:R-:W-:Y:S01]  /*1cef0*/  F2FP.PACK_AB R21, R142, R143 ;  /* 0x0000008f8e15723e */ /* 0x010fe200000000ff */
[----:B------:R-:W-:Y:S01]  /*1cf00*/  FFMA.FTZ R2, R211, R137, R2 ;  /* 0x00000089d3027223 */ /* 0x000fe20000010002 */
[----:B--2---:R-:W-:Y:S01]  /*1cf10*/  F2FP.PACK_AB R23, R27, R144 ;  /* 0x000000901b17723e */ /* 0x004fe200000000ff */
[----:B------:R-:W-:Y:S01]  /*1cf20*/  MUFU.EX2 R30, R30 ;  /* 0x0000001e001e7308 */ /* 0x000fe20000000800 */
[----:B------:R-:W-:Y:S02]  /*1cf30*/  FADD.FTZ R0, R5, R0 ;  /* 0x0000000005007221 */ /* 0x000fe40000010000 */
[----:B------:R-:W-:Y:S02]  /*1cf40*/  FADD.FTZ R157, R157, R2 ;  /* 0x000000029d9d7221 */ /* 0x000fe40000010000 */
[----:B------:R-:W-:Y:S01]  /*1cf50*/  FADD.FTZ R5, R135, R0 ;  /* 0x0000000087057221 */ /* 0x000fe20000010000 */
[C---:B------:R-:W-:Y:S03]  /*1cf60*/  HMMA.16816.F32 R228, R20.reuse, R8, R228 ;  /* 0x0000000814e4723c */ /* 0x040fe600000018e4 */
[----:B------:R-:W-:Y:S01]  /*1cf70*/  FADD.FTZ R2, R154, R157 ;  /* 0x0000009d9a027221 */ /* 0x000fe20000010000 */
[----:B------:R-:W2:Y:S01]  /*1cf80*/  MUFU.EX2 R31, R31 ;  /* 0x0000001f001f7308 */ /* 0x000ea20000000800 */
[----:B------:R-:W-:Y:S02]  /*1cf90*/  FADD.FTZ R5, R138, R5 ;  /* 0x000000058a057221 */ /* 0x000fe40000010000 */
[----:B------:R-:W-:Y:S01]  /*1cfa0*/  FADD.FTZ R2, R155, R2 ;  /* 0x000000029b027221 */ /* 0x000fe20000010000 */
[C---:B------:R-:W-:Y:S01]  /*1cfb0*/  HMMA.16816.F32 R224, R20.reuse, R10, R224 ;  /* 0x0000000a14e0723c */ /* 0x040fe200000018e0 */
[----:B------:R-:W4:Y:S03]  /*1cfc0*/  LDSM.16.MT88.4 R8, [R234+0x5c00] ;  /* 0x005c0000ea08783b */ /* 0x000f260000004200 */
[----:B------:R-:W-:Y:S02]  /*1cfd0*/  FADD.FTZ R121, R121, R2 ;  /* 0x0000000279797221 */ /* 0x000fe40000010000 */
[----:B------:R-:W-:Y:S01]  /*1cfe0*/  MUFU.EX2 R145, R145 ;  /* 0x0000009100917308 */ /* 0x000fe20000000800 */
[----:B------:R-:W-:Y:S01]  /*1cff0*/  FADD.FTZ R148, R148, R5 ;  /* 0x0000000594947221 */ /* 0x000fe20000010000 */
[C---:B-----5:R-:W-:Y:S04]  /*1d000*/  HMMA.16816.F32 R220, R20.reuse, R12, R220 ;  /* 0x0000000c14dc723c */ /* 0x060fe800000018dc */
[----:B------:R-:W-:Y:S02]  /*1d010*/  FFMA.FTZ R5, R95, c[0x0][0x23c], -R4 ;  /* 0x00008f005f057a23 */ /* 0x000fe40000010804 */
        /* <DEDUP_REMOVED lines=19> */
[--C-:B------:R-:W-:Y:S02]  /*1d150*/  FFMA.FTZ R26, R124, c[0x0][0x23c], -R132.reuse ;  /* 0x00008f007c1a7a23 */ /* 0x100fe40000010884 */
        /* <DEDUP_REMOVED lines=23> */
[--C-:B------:R-:W-:Y:S02]  /*1d2d0*/  FFMA.FTZ R59, R128, c[0x0][0x23c], -R132.reuse ;  /* 0x00008f00803b7a23 */ /* 0x100fe40000010884 */
[----:B------:R-:W-:Y:S01]  /*1d2e0*/  FFMA.FTZ R132, R129, c[0x0][0x23c], -R132 ;  /* 0x00008f0081847a23 */ /* 0x000fe20000010884 */
[----:B------:R-:W-:Y:S01]  /*1d2f0*/  MUFU.EX2 R42, R42 ;  /* 0x0000002a002a7308 */ /* 0x000fe20000000800 */
[--C-:B------:R-:W-:Y:S09]  /*1d300*/  FFMA.FTZ R130, R130, c[0x0][0x23c], -R4.reuse ;  /* 0x00008f0082827a23 */ /* 0x100ff20000010804 */
        /* <DEDUP_REMOVED lines=110> */
[----:B------:R4:W-:Y:S10]  /*1d9f0*/  MUFU.EX2 R2, R94 ;  /* 0x0000005e00027308 */ /* 0x0009f40000000800 */
[----:B------:R-:W-:Y:S01]  /*1da00*/  MUFU.EX2 R92, R92 ;  /* 0x0000005c005c7308 */ /* 0x000fe20000000800 */
[----:B-1----:R-:W-:Y:S09]  /*1da10*/  F2FP.PACK_AB R11, R91, R90 ;  /* 0x0000005a5b0b723e */ /* 0x002ff200000000ff */
[----:B------:R-:W1:Y:S01]  /*1da20*/  MUFU.EX2 R93, R93 ;  /* 0x0000005d005d7308 */ /* 0x000e620000000800 */
[C---:B--2---:R-:W-:Y:S05]  /*1da30*/  HMMA.16816.F32 R228, R8.reuse, R20, R228 ;  /* 0x0000001408e4723c */ /* 0x044fea00000018e4 */
[----:B----4-:R-:W-:Y:S02]  /*1da40*/  FFMA.FTZ R94, R98, c[0x0][0x23c], -R4 ;  /* 0x00008f00625e7a23 */ /* 0x010fe40000010804 */
[----:B------:R-:W-:Y:S01]  /*1da50*/  FADD.FTZ R21, R25, R24 ;  /* 0x0000001819157221 */ /* 0x000fe20000010000 */
[C---:B-----5:R-:W-:Y:S01]  /*1da60*/  HMMA.16816.F32 R220, R8.reuse, R16, R220 ;  /* 0x0000001008dc723c */ /* 0x060fe200000018dc */
[----:B------:R-:W-:Y:S03]  /*1da70*/  MUFU.EX2 R96, R96 ;  /* 0x0000006000607308 */ /* 0x000fe60000000800 */
[----:B------:R-:W-:Y:S02]  /*1da80*/  FADD.FTZ R28, R28, R21 ;  /* 0x000000151c1c7221 */ /* 0x000fe40000010000 */
[----:B------:R-:W-:Y:S02]  /*1da90*/  FFMA.FTZ R24, R102, c[0x0][0x23c], -R4 ;  /* 0x00008f0066187a23 */ /* 0x000fe40000010804 */
[C---:B------:R-:W-:Y:S01]  /*1daa0*/  HMMA.16816.F32 R224, R8.reuse, R22, R224 ;  /* 0x0000001608e0723c */ /* 0x040fe200000018e0 */
[----:B------:R-:W2:Y:S02]  /*1dab0*/  LDSM.16.MT88.4 R20, [R234+0x7c00] ;  /* 0x007c0000ea14783b */ /* 0x000ea40000004200 */
[----:B------:R-:W4:Y:S01]  /*1dac0*/  MUFU.EX2 R97, R97 ;  /* 0x0000006100617308 */ /* 0x000f220000000800 */
        /* <DEDUP_REMOVED lines=8> */
[----:B-1----:R-:W-:Y:S01]  /*1db50*/  F2FP.PACK_AB R8, R93, R92 ;  /* 0x0000005c5d08723e */ /* 0x002fe200000000ff */
[----:B------:R-:W-:Y:S04]  /*1db60*/  FADD.FTZ R29, R29, R28 ;  /* 0x0000001c1d1d7221 */ /* 0x000fe80000010000 */
[----:B------:R-:W-:Y:S02]  /*1db70*/  FADD.FTZ R32, R32, R29 ;  /* 0x0000001d20207221 */ /* 0x000fe40000010000 */
[----:B------:R-:W-:Y:S01]  /*1db80*/  MUFU.EX2 R94, R94 ;  /* 0x0000005e005e7308 */ /* 0x000fe20000000800 */
[----:B------:R-:W-:Y:S02]  /*1db90*/  FFMA.FTZ R28, R106, c[0x0][0x23c], -R4 ;  /* 0x00008f006a1c7a23 */ /* 0x000fe40000010804 */
[----:B------:R-:W-:Y:S01]  /*1dba0*/  FADD.FTZ R33, R33, R32 ;  /* 0x0000002021217221 */ /* 0x000fe20000010000 */
[----:B----4-:R-:W-:Y:S01]  /*1dbb0*/  F2FP.PACK_AB R10, R97, R96 ;  /* 0x00000060610a723e */ /* 0x010fe200000000ff */
        /* <DEDUP_REMOVED lines=180> */
.L_x_2706:
[----:B------:R-:W1:Y:S01]  /*1e700*/  SHFL.BFLY PT, R0, R211, 0x2, 0x1f ;  /* 0x0c401f00d3007f89 */ /* 0x000e6200000e0000 */
[----:B------:R-:W-:Y:S01]  /*1e710*/  IMAD.MOV.U32 R5, RZ, RZ, 0x3f800000 ;  /* 0x3f800000ff057424 */ /* 0x000fe200078e00ff */
[----:B------:R-:W2:Y:S01]  /*1e720*/  S2UR UR10, SR_CTAID.Z ;  /* 0x00000000000a79c3 */ /* 0x000ea20000002700 */
[----:B------:R-:W-:Y:S01]  /*1e730*/  IMAD.MOV.U32 R4, RZ, RZ, 0x3f800000 ;  /* 0x3f800000ff047424 */ /* 0x000fe200078e00ff */
[----:B------:R-:W3:Y:S01]  /*1e740*/  SHFL.BFLY PT, R6, R209, 0x2, 0x1f ;  /* 0x0c401f00d1067f89 */ /* 0x000ee200000e0000 */
[----:B------:R-:W-:Y:S01]  /*1e750*/  UIADD3 UR9, -UR13, URZ, URZ ;  /* 0x0000003f0d097290 */ /* 0x000fe2000fffe13f */
[----:B------:R-:W-:Y:S01]  /*1e760*/  BSSY B0, `(.L_x_2711) ;  /* 0x0000092000007945 */ /* 0x000fe20003800000 */
[----:B------:R-:W-:Y:S01]  /*1e770*/  ULDC UR6, c[0x0][0x1c0] ;  /* 0x0000700000067ab9 */ /* 0x000fe20000000800 */
[----:B------:R-:W-:Y:S06]  /*1e780*/  BAR.SYNC.DEFER_BLOCKING 0x0 ;  /* 0x0000000000007b1d */ /* 0x000fec0000010000 */
[----:B------:R-:W4:Y:S01]  /*1e790*/  S2UR UR7, SR_CTAID.Y ;  /* 0x00000000000779c3 */ /* 0x000f220000002600 */
[----:B------:R-:W-:-:S07]  /*1e7a0*/  ULDC.64 UR4, c[0x0][0x210] ;  /* 0x0000840000047ab9 */ /* 0x000fce0000000a00 */
[----:B------:R-:W5:Y:S01]  /*1e7b0*/  S2UR UR8, SR_CTAID.X ;  /* 0x00000000000879c3 */ /* 0x000f620000002500 */
[----:B-1----:R-:W-:Y:S02]  /*1e7c0*/  FADD.FTZ R9, R0, R211 ;  /* 0x000000d300097221 */ /* 0x002fe40000010000 */
[----:B------:R-:W1:Y:S01]  /*1e7d0*/  S2R R0, SR_TID.X ;  /* 0x0000000000007919 */ /* 0x000e620000002100 */
[----:B--2---:R-:W-:Y:S01]  /*1e7e0*/  UIMAD UR9, UR9, UR6, UR10 ;  /* 0x00000006090972a4 */ /* 0x004fe2000f8e020a */
[----:B---3--:R-:W-:Y:S02]  /*1e7f0*/  FADD.FTZ R6, R6, R209 ;  /* 0x000000d106067221 */ /* 0x008fe40000010000 */
[----:B------:R-:W2:Y:S01]  /*1e800*/  SHFL.BFLY PT, R2, R9, 0x1, 0x1f ;  /* 0x0c201f0009027f89 */ /* 0x000ea200000e0000 */
[----:B------:R-:W-:-:S03]  /*1e810*/  ULDC.64 UR10, c[0x0][0x118] ;  /* 0x00004600000a7ab9 */ /* 0x000fc60000000a00 */
[----:B------:R-:W3:Y:S01]  /*1e820*/  SHFL.BFLY PT, R3, R6, 0x1, 0x1f ;  /* 0x0c201f0006037f89 */ /* 0x000ee200000e0000 */
[----:B----4-:R-:W-:-:S04]  /*1e830*/  UIMAD UR4, UR7, UR4, UR13 ;  /* 0x00000004070472a4 */ /* 0x010fc8000f8e020d */
[----:B------:R-:W-:Y:S02]  /*1e840*/  UIMAD UR4, UR4, UR6, UR9 ;  /* 0x00000006040472a4 */ /* 0x000fe4000f8e0209 */
[----:B-----5:R-:W-:Y:S01]  /*1e850*/  USHF.L.U32 UR7, UR8, 0x6, URZ ;  /* 0x0000000608077899 */ /* 0x020fe2000800063f */
[----:B-1----:R-:W-:-:S03]  /*1e860*/  SHF.R.S32.HI R7, RZ, 0x1f, R0 ;  /* 0x0000001fff077819 */ /* 0x002fc60000011400 */
[----:B------:R-:W-:Y:S01]  /*1e870*/  UIMAD UR7, UR4, UR5, UR7 ;  /* 0x00000005040772a4 */ /* 0x000fe2000f8e0207 */
[----:B--2---:R-:W-:Y:S01]  /*1e880*/  FADD.FTZ R2, R9, R2 ;  /* 0x0000000209027221 */ /* 0x004fe20000010000 */
[CC--:B------:R-:W-:Y:S02]  /*1e890*/  LEA.HI R8, R7.reuse, R0.reuse, RZ, 0x2 ;  /* 0x0000000007087211 */ /* 0x0c0fe400078f10ff */
[----:B------:R-:W-:Y:S01]  /*1e8a0*/  LEA.HI R9, R7, R0, RZ, 0x3 ;  /* 0x0000000007097211 */ /* 0x000fe200078f18ff */
[----:B---3--:R-:W-:Y:S01]  /*1e8b0*/  FADD.FTZ R3, R6, R3 ;  /* 0x0000000306037221 */ /* 0x008fe20000010000 */
[----:B------:R-:W-:Y:S02]  /*1e8c0*/  SHF.R.S32.HI R10, RZ, 0x2, R8 ;  /* 0x00000002ff0a7819 */ /* 0x000fe40000011408 */
[----:B------:R-:W-:Y:S02]  /*1e8d0*/  SHF.R.S32.HI R6, RZ, 0x3, R9 ;  /* 0x00000003ff067819 */ /* 0x000fe40000011409 */
[----:B------:R-:W-:-:S02]  /*1e8e0*/  LOP3.LUT R13, R9, 0xfffffff8, RZ, 0xc0, !PT ;  /* 0xfffffff8090d7812 */ /* 0x000fc400078ec0ff */
[----:B------:R-:W-:Y:S02]  /*1e8f0*/  SHF.R.S32.HI R15, RZ, 0x1f, R10 ;  /* 0x0000001fff0f7819 */ /* 0x000fe4000001140a */
[----:B------:R-:W-:Y:S02]  /*1e900*/  LEA.HI R14, R7, R0, RZ, 0x6 ;  /* 0x00000000070e7211 */ /* 0x000fe400078f30ff */
[----:B------:R-:W-:Y:S01]  /*1e910*/  LEA.HI R11, R9, R6, RZ, 0x1 ;  /* 0x00000006090b7211 */ /* 0x000fe200078f08ff */
[----:B------:R-:W-:Y:S01]  /*1e920*/  IMAD.IADD R9, R0, 0x1, -R13 ;  /* 0x0000000100097824 */ /* 0x000fe200078e0a0d */
[----:B------:R-:W-:Y:S01]  /*1e930*/  FSETP.NE.FTZ.AND P1, PT, R3, RZ, PT ;  /* 0x000000ff0300720b */ /* 0x000fe20003f35000 */
[----:B------:R-:W-:Y:S01]  /*1e940*/  IMAD.SHL.U32 R14, R14, 0x4, RZ ;  /* 0x000000040e0e7824 */ /* 0x000fe200078e00ff */
[----:B------:R-:W-:Y:S02]  /*1e950*/  LEA.HI R15, R15, R10, RZ, 0x3 ;  /* 0x0000000a0f0f7211 */ /* 0x000fe400078f18ff */
[----:B------:R-:W-:-:S02]  /*1e960*/  LOP3.LUT R11, R11, 0xfffffffe, RZ, 0xc0, !PT ;  /* 0xfffffffe0b0b7812 */ /* 0x000fc400078ec0ff */
[----:B------:R-:W-:Y:S02]  /*1e970*/  LEA.HI R13, R9, R9, RZ, 0x1 ;  /* 0x00000009090d7211 */ /* 0x000fe400078f08ff */
[----:B------:R-:W-:Y:S01]  /*1e980*/  LOP3.LUT R15, R15, 0xfffffff8, RZ, 0xc0, !PT ;  /* 0xfffffff80f0f7812 */ /* 0x000fe200078ec0ff */
[----:B------:R-:W-:Y:S01]  /*1e990*/  IMAD.IADD R11, R6, 0x1, -R11 ;  /* 0x00000001060b7824 */ /* 0x000fe200078e0a0b */
[----:B------:R-:W-:Y:S02]  /*1e9a0*/  LOP3.LUT R14, R14, 0x3fffff00, RZ, 0xc0, !PT ;  /* 0x3fffff000e0e7812 */ /* 0x000fe400078ec0ff */
[----:B------:R-:W-:Y:S01]  /*1e9b0*/  LOP3.LUT R12, R13, 0xfffffffe, RZ, 0xc0, !PT ;  /* 0xfffffffe0d0c7812 */ /* 0x000fe200078ec0ff */
[----:B------:R-:W-:Y:S01]  /*1e9c0*/  IMAD.IADD R15, R10, 0x1, -R15 ;  /* 0x000000010a0f7824 */ /* 0x000fe200078e0a0f */
[----:B------:R-:W1:Y:S01]  /*1e9d0*/  @P1 MUFU.RCP R5, R3 ;  /* 0x0000000300051308 */ /* 0x000e620000001000 */
[----:B------:R-:W-:Y:S01]  /*1e9e0*/  IMAD R11, R11, 0x20, R14 ;  /* 0x000000200b0b7824 */ /* 0x000fe200078e020e */
[----:B------:R-:W-:Y:S01]  /*1e9f0*/  LEA.HI R14, R7, R0, RZ, 0x4 ;  /* 0x00000000070e7211 */ /* 0x000fe200078f20ff */
[----:B------:R-:W-:Y:S01]  /*1ea00*/  IMAD.IADD R12, R9, 0x1, -R12 ;  /* 0x00000001090c7824 */ /* 0x000fe200078e0a0c */
[----:B------:R-:W-:-:S02]  /*1ea10*/  LEA.HI R16, R15, R15, RZ, 0x1 ;  /* 0x0000000f0f107211 */ /* 0x000fc400078f08ff */
[----:B------:R-:W-:Y:S01]  /*1ea20*/  FSETP.NE.FTZ.AND P0, PT, R2, RZ, PT ;  /* 0x000000ff0200720b */ /* 0x000fe20003f15000 */
[----:B------:R-:W-:Y:S01]  /*1ea30*/  IMAD R10, R12, 0x4, R11 ;  /* 0x000000040c0a7824 */ /* 0x000fe200078e020b */
[----:B------:R-:W-:Y:S01]  /*1ea40*/  SHF.R.S32.HI R12, RZ, 0x4, R14 ;  /* 0x00000004ff0c7819 */ /* 0x000fe2000001140e */
[----:B------:R-:W-:Y:S01]  /*1ea50*/  @P1 MUFU.LG2 R3, R3 ;  /* 0x0000000300031308 */ /* 0x000fe20000000c00 */
[----:B------:R-:W-:Y:S02]  /*1ea60*/  LEA.HI R7, R7, R0, RZ, 0x5 ;  /* 0x0000000007077211 */ /* 0x000fe400078f28ff */
[----:B------:R-:W-:Y:S01]  /*1ea70*/  LOP3.LUT R11, R8, 0xfffffffc, RZ, 0xc0, !PT ;  /* 0xfffffffc080b7812 */ /* 0x000fe200078ec0ff */
[----:B------:R-:W-:Y:S01]  /*1ea80*/  IMAD.SHL.U32 R12, R12, 0x40, RZ ;  /* 0x000000400c0c7824 */ /* 0x000fe200078e00ff */
[----:B------:R-:W-:Y:S02]  /*1ea90*/  SHF.R.S32.HI R14, RZ, 0x1, R16 ;  /* 0x00000001ff0e7819 */ /* 0x000fe40000011410 */
[----:B------:R-:W-:Y:S01]  /*1eaa0*/  SHF.R.S32.HI R8, RZ, 0x5, R7 ;  /* 0x00000005ff087819 */ /* 0x000fe20000011407 */
[----:B-1----:R-:W-:Y:S01]  /*1eab0*/  FMUL.FTZ R228, R5, R228 ;  /* 0x000000e405e47220 */ /* 0x002fe20000410000 */
[----:B------:R-:W-:Y:S01]  /*1eac0*/  IADD3 R11, -R11, R0, RZ ;  /* 0x000000000b0b7210 */ /* 0x000fe20007ffe1ff */
[----:B------:R-:W-:Y:S01]  /*1ead0*/  IMAD.SHL.U32 R17, R14, 0x40, RZ ;  /* 0x000000400e117824 */ /* 0x000fe200078e00ff */
[----:B------:R-:W-:Y:S01]  /*1eae0*/  LOP3.LUT R16, R16, 0x1fffffe, RZ, 0xc0, !PT ;  /* 0x01fffffe10107812 */ /* 0x000fe200078ec0ff */
[----:B------:R-:W1:Y:S01]  /*1eaf0*/  @P0 MUFU.RCP R4, R2 ;  /* 0x0000000200040308 */ /* 0x000e620000001000 */
[----:B------:R-:W-:Y:S01]  /*1eb00*/  SHF.R.S32.HI R13, RZ, 0x1, R13 ;  /* 0x00000001ff0d7819 */ /* 0x000fe2000001140d */
[----:B------:R-:W-:Y:S01]  /*1eb10*/  IMAD R11, R8, 0x100, R11 ;  /* 0x00000100080b7824 */ /* 0x000fe200078e020b */
[----:B------:R-:W-:Y:S01]  /*1eb20*/  LOP3.LUT R17, R17, 0xc0, RZ, 0xc0, !PT ;  /* 0x000000c011117812 */ /* 0x000fe200078ec0ff */
[----:B------:R-:W-:Y:S01]  /*1eb30*/  IMAD.IADD R16, R15, 0x1, -R16 ;  /* 0x000000010f107824 */ /* 0x000fe200078e0a10 */
[----:B------:R-:W-:Y:S01]  /*1eb40*/  LOP3.LUT R12, R12, 0xc0, RZ, 0xc0, !PT ;  /* 0x000000c00c0c7812 */ /* 0x000fe200078ec0ff */
[C---:B------:R-:W-:Y:S01]  /*1eb50*/  FMUL.FTZ R229, R5.reuse, R229 ;  /* 0x000000e505e57220 */ /* 0x040fe20000410000 */
[C---:B------:R-:W-:Y:S01]  /*1eb60*/  LOP3.LUT P2, RZ, R14.reuse, 0x2, RZ, 0xc0, !PT ;  /* 0x000000020eff7812 */ /* 0x040fe2000784c0ff */
[C---:B------:R-:W-:Y:S01]  /*1eb70*/  FMUL.FTZ R224, R5.reuse, R224 ;  /* 0x000000e005e07220 */ /* 0x040fe20000410000 */
[----:B------:R-:W-:Y:S01]  /*1eb80*/  LOP3.LUT R15, R14, 0x1, RZ, 0xc0, !PT ;  /* 0x000000010e0f7812 */ /* 0x000fe200078ec0ff */
[----:B------:R-:W-:Y:S01]  /*1eb90*/  FMUL.FTZ R225, R5, R225 ;  /* 0x000000e105e17220 */ /* 0x000fe20000410000 */
[----:B------:R-:W-:Y:S01]  /*1eba0*/  LOP3.LUT R7, R7, 0xffffffe0, RZ, 0xc0, !PT ;  /* 0xffffffe007077812 */ /* 0x000fe200078ec0ff */
[----:B------:R-:W-:Y:S01]  /*1ebb0*/  FMUL.FTZ R220, R5, R220 ;  /* 0x000000dc05dc7220 */ /* 0x000fe20000410000 */
[----:B------:R-:W-:Y:S01]  /*1ebc0*/  ISETP.NE.U32.AND P3, PT, R15, 0x1, PT ;  /* 0x000000010f00780c */ /* 0x000fe20003f65070 */
[C---:B------:R-:W-:Y:S01]  /*1ebd0*/  FMUL.FTZ R221, R5.reuse, R221 ;  /* 0x000000dd05dd7220 */ /* 0x040fe20000410000 */
[----:B------:R-:W2:Y:S01]  /*1ebe0*/  @P0 MUFU.LG2 R2, R2 ;  /* 0x0000000200020308 */ /* 0x000ea20000000c00 */
[C---:B------:R-:W-:Y:S01]  /*1ebf0*/  FMUL.FTZ R216, R5.reuse, R216 ;  /* 0x000000d805d87220 */ /* 0x040fe20000410000 */
[----:B------:R-:W-:Y:S01]  /*1ec00*/  IADD3 R7, R0, -R7, RZ ;  /* 0x8000000700077210 */ /* 0x000fe20007ffe0ff */
[----:B------:R-:W-:-:S02]  /*1ec10*/  FMUL.FTZ R217, R5, R217 ;  /* 0x000000d905d97220 */ /* 0x000fc40000410000 */
[----:B------:R-:W-:Y:S01]  /*1ec20*/  IMAD.SHL.U32 R13, R13, 0x8, RZ ;  /* 0x000000080d0d7824 */ /* 0x000fe200078e00ff */
[----:B------:R-:W3:Y:S01]  /*1ec30*/  S2R R5, SR_TID.X ;  /* 0x0000000000057919 */ /* 0x000ee20000002100 */
[----:B------:R-:W-:Y:S01]  /*1ec40*/  IMAD R11, R16, 0x10, R11 ;  /* 0x00000010100b7824 */ /* 0x000fe200078e020b */
[----:B------:R-:W-:Y:S01]  /*1ec50*/  LEA.HI R16, R17, R17, RZ, 0x1d ;  /* 0x0000001111107211 */ /* 0x000fe200078fe8ff */
[----:B-1----:R-:W-:Y:S01]  /*1ec60*/  FMUL.FTZ R231, R4, R231 ;  /* 0x000000e704e77220 */ /* 0x002fe20000410000 */
[----:B------:R-:W-:Y:S01]  /*1ec70*/  LOP3.LUT R13, R12, 0x18, R13, 0xf8, !PT ;  /* 0x000000180c0d7812 */ /* 0x000fe200078ef80d */
[C---:B------:R-:W-:Y:S01]  /*1ec80*/  FMUL.FTZ R230, R4.reuse, R230 ;  /* 0x000000e604e67220 */ /* 0x040fe20000410000 */
[----:B------:R-:W-:Y:S01]  /*1ec90*/  SHF.R.U32.HI R12, RZ, 0x3, R12 ;  /* 0x00000003ff0c7819 */ /* 0x000fe2000001160c */
[C---:B------:R-:W-:Y:S01]  /*1eca0*/  FMUL.FTZ R227, R4.reuse, R227 ;  /* 0x000000e304e37220 */ /* 0x040fe20000410000 */
[----:B------:R-:W-:Y:S01]  /*1ecb0*/  LEA R11, R11, R16, 0x1 ;  /* 0x000000100b0b7211 */ /* 0x000fe200078e08ff */
[----:B------:R-:W-:Y:S01]  /*1ecc0*/  FMUL.FTZ R226, R4, R226 ;  /* 0x000000e204e27220 */ /* 0x000fe20000410000 */
[----:B------:R-:W-:Y:S01]  /*1ecd0*/  LOP3.LUT R13, R13, R12, RZ, 0x3c, !PT ;  /* 0x0000000c0d0d7212 */ /* 0x000fe200078e3cff */
[----:B------:R-:W-:-:S02]  /*1ece0*/  IMAD.MOV.U32 R12, RZ, RZ, -0x20 ;  /* 0xffffffe0ff0c7424 */ /* 0x000fc400078e00ff */
[----:B------:R-:W-:Y:S01]  /*1ecf0*/  IMAD.SHL.U32 R14, R11, 0x4, RZ ;  /* 0x000000040b0e7824 */ /* 0x000fe200078e00ff */
[----:B------:R-:W-:Y:S01]  /*1ed00*/  STS.64 [R11.X4], R228 ;  /* 0x000000e40b007388 */ /* 0x000fe20000004a00 */
[----:B------:R-:W-:Y:S01]  /*1ed10*/  FMUL.FTZ R223, R4, R223 ;  /* 0x000000df04df7220 */ /* 0x000fe20000410000 */
[----:B------:R-:W-:Y:S01]  /*1ed20*/  SEL R15, R12, 0x20, !P3 ;  /* 0x000000200c0f7807 */ /* 0x000fe20005800000 */
[C---:B------:R-:W-:Y:S01]  /*1ed30*/  FMUL.FTZ R222, R4.reuse, R222 ;  /* 0x000000de04de7220 */ /* 0x040fe20000410000 */
[----:B------:R1:W-:Y:S01]  /*1ed40*/  STS.64 [R11.X4+0x400], R230 ;  /* 0x000400e60b007388 */ /* 0x0003e20000004a00 */
[C---:B------:R-:W-:Y:S02]  /*1ed50*/  FMUL.FTZ R219, R4.reuse, R219 ;  /* 0x000000db04db7220 */ /* 0x040fe40000410000 */
[----:B------:R-:W-:Y:S02]  /*1ed60*/  FMUL.FTZ R218, R4, R218 ;  /* 0x000000da04da7220 */ /* 0x000fe40000410000 */
[----:B------:R-:W-:Y:S01]  /*1ed70*/  IMAD.IADD R4, R10, 0x1, R13 ;  /* 0x000000010a047824 */ /* 0x000fe200078e020d */
[C---:B------:R-:W-:Y:S01]  /*1ed80*/  IADD3 R10, R14.reuse, 0x40, RZ ;  /* 0x000000400e0a7810 */ /* 0x040fe20007ffe0ff */
[C---:B------:R-:W-:Y:S01]  /*1ed90*/  IMAD.IADD R12, R14.reuse, 0x1, R15 ;  /* 0x000000010e0c7824 */ /* 0x040fe200078e020f */
[----:B------:R-:W-:Y:S01]  /*1eda0*/  @P2 IADD3 R10, R14, -0x40, RZ ;  /* 0xffffffc00e0a2810 */ /* 0x000fe20007ffe0ff */
[----:B------:R-:W-:Y:S01]  /*1edb0*/  @P1 FMUL.FTZ R3, R3, 0.69314718246459960938 ;  /* 0x3f31721803031820 */ /* 0x000fe20000410000 */
[----:B---3--:R-:W-:Y:S01]  /*1edc0*/  SHF.R.S32.HI R28, RZ, 0x1f, R5 ;  /* 0x0000001fff1c7819 */ /* 0x008fe20000011405 */
[----:B--2---:R-:W-:Y:S01]  /*1edd0*/  @P0 FMUL.FTZ R2, R2, 0.69314718246459960938 ;  /* 0x3f31721802020820 */ /* 0x004fe20000410000 */
[----:B------:R-:W-:Y:S01]  /*1ede0*/  STS.64 [R12], R224 ;  /* 0x000000e00c007388 */ /* 0x000fe20000000a00 */
[----:B------:R-:W-:Y:S01]  /*1edf0*/  IMAD.IADD R29, R15, 0x1, R10 ;  /* 0x000000010f1d7824 */ /* 0x000fe200078e020a */
[----:B------:R-:W-:Y:S01]  /*1ee00*/  LOP3.LUT P2, RZ, R7, 0x3, RZ, 0xc0, !PT ;  /* 0x0000000307ff7812 */ /* 0x000fe2000784c0ff */
[----:B------:R-:W-:Y:S01]  /*1ee10*/  IMAD.MOV.U32 R0, RZ, RZ, -0x800000 ;  /* 0xff800000ff007424 */ /* 0x000fe200078e00ff */
[----:B------:R-:W-:Y:S01]  /*1ee20*/  STS.64 [R12+0x400], R226 ;  /* 0x000400e20c007388 */ /* 0x000fe20000000a00 */
[----:B------:R-:W-:-:S03]  /*1ee30*/  @P1 FFMA.FTZ R0, R134, c[0x0][0x238], R3 ;  /* 0x00008e0086001a23 */ /* 0x000fc60000010003 */
[----:B------:R-:W-:Y:S04]  /*1ee40*/  STS.64 [R10], R220 ;  /* 0x000000dc0a007388 */ /* 0x000fe80000000a00 */
[----:B------:R2:W-:Y:S01]  /*1ee50*/  STS.64 [R10+0x400], R222 ;  /* 0x000400de0a007388 */ /* 0x0005e20000000a00 */
[----:B-1----:R-:W-:-:S03]  /*1ee60*/  SHF.R.S32.HI R11, RZ, 0x1f, R8 ;  /* 0x0000001fff0b7819 */ /* 0x002fc60000011408 */
[----:B------:R-:W-:Y:S01]  /*1ee70*/  STS.64 [R29], R216 ;  /* 0x000000d81d007388 */ /* 0x000fe20000000a00 */
[----:B------:R-:W-:-:S03]  /*1ee80*/  LEA.HI R11, R11, R8, RZ, 0x2 ;  /* 0x000000080b0b7211 */ /* 0x000fc600078f10ff */
[----:B------:R-:W-:Y:S01]  /*1ee90*/  STS.64 [R29+0x400], R218 ;  /* 0x000400da1d007388 */ /* 0x000fe20000000a00 */
[----:B------:R-:W-:-:S03]  /*1eea0*/  LOP3.LUT R11, R11, 0xffffffc, RZ, 0xc0, !PT ;  /* 0x0ffffffc0b0b7812 */ /* 0x000fc600078ec0ff */
[----:B------:R-:W-:Y:S02]  /*1eeb0*/  BAR.SYNC.DEFER_BLOCKING 0x0 ;  /* 0x0000000000007b1d */ /* 0x000fe40000010000 */
[----:B------:R-:W-:Y:S01]  /*1eec0*/  IMAD.IADD R11, R8, 0x1, -R11 ;  /* 0x00000001080b7824 */ /* 0x000fe200078e0a0b */
[----:B--2---:R-:W-:-:S04]  /*1eed0*/  LEA.HI R10, R28, R5, RZ, 0x5 ;  /* 0x000000051c0a7211 */ /* 0x004fc800078f28ff */
[----:B------:R-:W-:-:S05]  /*1eee0*/  LOP3.LUT R10, R10, 0xffffffe0, RZ, 0xc0, !PT ;  /* 0xffffffe00a0a7812 */ /* 0x000fca00078ec0ff */
[----:B------:R-:W-:Y:S01]  /*1eef0*/  IMAD.IADD R10, R5, 0x1, -R10 ;  /* 0x00000001050a7824 */ /* 0x000fe200078e0a0a */
[----:B------:R-:W1:Y:S04]  /*1ef00*/  LDS.128 R20, [R4.X4] ;  /* 0x0000000004147984 */ /* 0x000e680000004c00 */
[----:B------:R-:W-:Y:S01]  /*1ef10*/  SHF.R.S32.HI R5, RZ, 0x1f, R10 ;  /* 0x0000001fff057819 */ /* 0x000fe2000001140a */
[----:B------:R-:W2:Y:S03]  /*1ef20*/  LDS.128 R16, [R4.X4+0x800] ;  /* 0x0008000004107984 */ /* 0x000ea60000004c00 */
[----:B------:R-:W-:Y:S01]  /*1ef30*/  LEA.HI R5, R5, R10, RZ, 0x2 ;  /* 0x0000000a05057211 */ /* 0x000fe200078f10ff */
[----:B------:R-:W3:Y:S01]  /*1ef40*/  LDS.128 R12, [R4.X4+0x1000] ;  /* 0x00100000040c7984 */ /* 0x000ee20000004c00 */
[----:B------:R-:W-:-:S02]  /*1ef50*/  IMAD.SHL.U32 R10, R9, 0x4, RZ ;  /* 0x00000004090a7824 */ /* 0x000fc400078e00ff */
[----:B------:R-:W-:Y:S01]  /*1ef60*/  SHF.R.S32.HI R8, RZ, 0x2, R5 ;  /* 0x00000002ff087819 */ /* 0x000fe20000011405 */
[----:B------:R4:W1:Y:S04]  /*1ef70*/  LDS.128 R24, [R4.X4+0x1800] ;  /* 0x0018000004187984 */ /* 0x0008680000004c00 */
[----:B------:R-:W-:Y:S02]  /*1ef80*/  IMAD R8, R11, 0x10, R8 ;  /* 0x000000100b087824 */ /* 0x000fe400078e0208 */
[----:B----4-:R-:W-:Y:S02]  /*1ef90*/  IMAD.MOV.U32 R4, RZ, RZ, -0x800000 ;  /* 0xff800000ff047424 */ /* 0x010fe400078e00ff */
[----:B------:R-:W-:Y:S01]  /*1efa0*/  @P0 FFMA.FTZ R4, R133, c[0x0][0x238], R2 ;  /* 0x00008e0085040a23 */ /* 0x000fe20000010002 */
[----:B------:R-:W-:Y:S05]  /*1efb0*/  @P2 BRA `(.L_x_2712) ;  /* 0x000000c000002947 */ /* 0x000fea0003800000 */
[----:B------:R-:W-:Y:S01]  /*1efc0*/  UIMAD UR4, UR8, -0x40, UR12 ;  /* 0xffffffc0080478a4 */ /* 0x000fe2000f8e020c */
[----:B------:R-:W-:Y:S01]  /*1efd0*/  IADD3 R7, R8, 0x8, RZ ;  /* 0x0000000808077810 */ /* 0x000fe20007ffe0ff */
[----:B------:R-:W-:Y:S01]  /*1efe0*/  IMAD.U32 R2, RZ, RZ, UR7 ;  /* 0x00000007ff027e24 */ /* 0x000fe2000f8e00ff */
[----:B------:R-:W-:-:S02]  /*1eff0*/  SHF.R.S32.HI R5, RZ, 0x1f, R8 ;  /* 0x0000001fff057819 */ /* 0x000fc40000011408 */
[C---:B------:R-:W-:Y:S02]  /*1f000*/  IADD3 R3, P0, R8.reuse, UR7, RZ ;  /* 0x0000000708037c10 */ /* 0x040fe4000ff1e0ff */
[----:B------:R-:W-:Y:S02]  /*1f010*/  ISETP.GE.AND P2, PT, R8, UR4, PT ;  /* 0x0000000408007c0c */ /* 0x000fe4000bf46270 */
[----:B------:R-:W-:Y:S02]  /*1f020*/  ISETP.GE.AND P1, PT, R7, UR4, PT ;  /* 0x0000000407007c0c */ /* 0x000fe4000bf26270 */
[----:B------:R-:W-:Y:S02]  /*1f030*/  LEA.HI.X.SX32 R2, R2, R5, 0x1, P0 ;  /* 0x0000000502027211 */ /* 0x000fe400000f0eff */
[----:B------:R-:W-:-:S04]  /*1f040*/  LEA R8, P0, R3, c[0x0][0x208], 0x2 ;  /* 0x0000820003087a11 */ /* 0x000fc800078010ff */
[----:B------:R-:W-:-:S05]  /*1f050*/  LEA.HI.X R9, R3, c[0x0][0x20c], R2, 0x2, P0 ;  /* 0x0000830003097a11 */ /* 0x000fca00000f1402 */
[----:B------:R4:W-:Y:S04]  /*1f060*/  @!P2 STG.E [R8.64], R0 ;  /* 0x000000000800a986 */ /* 0x0009e8000c10190a */
[----:B------:R4:W-:Y:S02]  /*1f070*/  @!P1 STG.E [R8.64+0x20], R4 ;  /* 0x0000200408009986 */ /* 0x0009e4000c10190a */
.L_x_2712:
[----:B------:R-:W-:Y:S05]  /*1f080*/  BSYNC B0 ;  /* 0x0000000000007941 */ /* 0x000fea0003800000 */
.L_x_2711:
[--C-:B------:R-:W-:Y:S01]  /*1f090*/  SHF.R.S32.HI R11, RZ, 0x1f, R10.reuse ;  /* 0x0000001fff0b7819 */ /* 0x100fe2000001140a */
[----:B------:R-:W-:Y:S01]  /*1f0a0*/  ULDC UR4, c[0x0][0x22c] ;  /* 0x00008b0000047ab9 */ /* 0x000fe20000000800 */
[----:B------:R-:W-:Y:S01]  /*1f0b0*/  ISETP.GE.AND P1, PT, R10, c[0x0][0x220], PT ;  /* 0x000088000a007a0c */ /* 0x000fe20003f26270 */
[----:B------:R-:W-:Y:S01]  /*1f0c0*/  UIMAD UR4, UR7, UR4, URZ ;  /* 0x00000004070472a4 */ /* 0x000fe2000f8e023f */
[C---:B------:R-:W-:Y:S01]  /*1f0d0*/  IADD3 R3, R6.reuse, 0x10, RZ ;  /* 0x0000001006037810 */ /* 0x040fe20007ffe0ff */
[C---:B------:R-:W-:Y:S01]  /*1f0e0*/  IMAD.WIDE R10, R6.reuse, 0x20, R10 ;  /* 0x00000020060a7825 */ /* 0x040fe200078e020a */
[----:B------:R-:W-:Y:S01]  /*1f0f0*/  UIMAD UR5, UR8, -0x40, UR12 ;  /* 0xffffffc0080578a4 */ /* 0x000fe2000f8e020c */
[----:B------:R-:W-:-:S02]  /*1f100*/  IADD3 R2, R6, 0x20, RZ ;  /* 0x0000002006027810 */ /* 0x000fc40007ffe0ff */
[----:B----4-:R-:W-:Y:S01]  /*1f110*/  IMAD.U32 R0, RZ, RZ, UR4 ;  /* 0x00000004ff007e24 */ /* 0x010fe2000f8e00ff */
[----:B------:R-:W-:Y:S02]  /*1f120*/  IADD3 R4, P0, R10, UR4, RZ ;  /* 0x000000040a047c10 */ /* 0x000fe4000ff1e0ff */
[----:B------:R-:W-:Y:S02]  /*1f130*/  ISETP.GE.OR P4, PT, R3, UR5, P1 ;  /* 0x0000000503007c0c */ /* 0x000fe40008f86670 */
[----:B------:R-:W-:Y:S02]  /*1f140*/  LEA.HI.X.SX32 R3, R0, R11, 0x1, P0 ;  /* 0x0000000b00037211 */ /* 0x000fe400000f0eff */
[----:B------:R-:W-:Y:S02]  /*1f150*/  ISETP.GE.OR P0, PT, R6, UR5, P1 ;  /* 0x0000000506007c0c */ /* 0x000fe40008f06670 */
[----:B------:R-:W-:Y:S02]  /*1f160*/  ISETP.GE.OR P3, PT, R2, UR5, P1 ;  /* 0x0000000502007c0c */ /* 0x000fe40008f66670 */
[----:B------:R-:W-:-:S02]  /*1f170*/  LEA R2, P2, R4, c[0x0][0x1d8], 0x2 ;  /* 0x0000760004027a11 */ /* 0x000fc400078410ff */
[----:B------:R-:W-:Y:S02]  /*1f180*/  IADD3 R6, R6, 0x30, RZ ;  /* 0x0000003006067810 */ /* 0x000fe40007ffe0ff */
[----:B------:R-:W-:-:S05]  /*1f190*/  LEA.HI.X R3, R4, c[0x0][0x1dc], R3, 0x2, P2 ;  /* 0x0000770004037a11 */ /* 0x000fca00010f1403 */
[----:B-1----:R1:W-:Y:S04]  /*1f1a0*/  @!P0 STG.E.64 [R2.64], R20 ;  /* 0x0000001402008986 */ /* 0x0023e8000c101b0a */
[----:B------:R1:W-:Y:S01]  /*1f1b0*/  @!P0 STG.E.64 [R2.64+0x8], R22 ;  /* 0x0000081602008986 */ /* 0x0003e2000c101b0a */
[----:B------:R-:W-:-:S03]  /*1f1c0*/  ISETP.GE.OR P0, PT, R6, UR5, P1 ;  /* 0x0000000506007c0c */ /* 0x000fc60008f06670 */
[----:B--2---:R1:W-:Y:S04]  /*1f1d0*/  @!P4 STG.E.128 [R2.64+0x800], R16 ;  /* 0x000800100200c986 */ /* 0x0043e8000c101d0a */
[----:B---3--:R1:W-:Y:S06]  /*1f1e0*/  @!P3 STG.E.128 [R2.64+0x1000], R12 ;  /* 0x0010000c0200b986 */ /* 0x0083ec000c101d0a */
[----:B------:R-:W-:Y:S05]  /*1f1f0*/  @P0 EXIT ;  /* 0x000000000000094d */ /* 0x000fea0003800000 */
[----:B------:R-:W-:Y:S01]  /*1f200*/  STG.E.128 [R2.64+0x1800], R24 ;  /* 0x0018001802007986 */ /* 0x000fe2000c101d0a */
[----:B------:R-:W-:Y:S05]  /*1f210*/  EXIT ;  /* 0x000000000000794d */ /* 0x000fea0003800000 */
.L_x_2713:
        /* <DEDUP_REMOVED lines=14> */
.L_x_5216:


//--------------------- .text._ZN5flash24flash_fwd_splitkv_kernelI23Flash_fwd_kernel_traitsILi32ELi64ELi256ELi4ELb0ELb0EN7cutlass6half_tE19Flash_kernel_traitsILi32ELi64ELi256ELi4ES3_EELb1ELb0ELb1ELb0ELb0ELb1ELb1ELb1EEEvNS_16Flash_fwd_paramsE --------------------------
	.section	.text._ZN5flash24flash_fwd_splitkv_kernelI23Flash_fwd_kernel_traitsILi32ELi64ELi256ELi4ELb0ELb0EN7cutlass6half_tE19Flash_kernel_traitsILi32ELi64ELi256ELi4ES3_EELb1ELb0ELb1ELb0ELb0ELb1ELb1ELb1EEEvNS_16Flash_fwd_paramsE,"ax",@progbits
	.sectioninfo	@"SHI_REGISTERS=255"
	.align	128
        .global         _ZN5flash24flash_fwd_splitkv_kernelI23Flash_fwd_kernel_traitsILi32ELi64ELi256ELi4ELb0ELb0EN7cutlass6half_tE19Flash_kernel_traitsILi32ELi64ELi256ELi4ES3_EELb1ELb0ELb1ELb0ELb0ELb1ELb1ELb1EEEvNS_16Flash_fwd_paramsE
        .type           _ZN5flash24flash_fwd_splitkv_kernelI23Flash_fwd_kernel_traitsILi32ELi64ELi256ELi4ELb0ELb0EN7cutlass6half_tE19Flash_kernel_traitsILi32ELi64ELi256ELi4ES3_EELb1ELb0ELb1ELb0ELb0ELb1ELb1ELb1EEEvNS_16Flash_fwd_paramsE,@function
        .size           _ZN5flash24flash_fwd_splitkv_kernelI23Flash_fwd_kernel_traitsILi32ELi64ELi256ELi4ELb0ELb0EN7cutlass6half_tE19Flash_kernel_traitsILi32ELi64ELi256ELi4ES3_EELb1ELb0ELb1ELb0ELb0ELb1ELb1ELb1EEEvNS_16Flash_fwd_paramsE,(.L_x_5217 - _ZN5flash24flash_fwd_splitkv_kernelI23Flash_fwd_kernel_traitsILi32ELi64ELi256ELi4ELb0ELb0EN7cutlass6half_tE19Flash_kernel_traitsILi32ELi64ELi256ELi4ES3_EELb1ELb0ELb1ELb0ELb0ELb1ELb1ELb1EEEvNS_16Flash_fwd_paramsE)
        .other          _ZN5flash24flash_fwd_splitkv_kernelI23Flash_fwd_kernel_traitsILi32ELi64ELi256ELi4ELb0ELb0EN7cutlass6half_tE19Flash_kernel_traitsILi32ELi64ELi256ELi4ES3_EELb1ELb0ELb1ELb0ELb0ELb1ELb1ELb1EEEvNS_16Flash_fwd_paramsE,@"STO_CUDA_ENTRY STV_DEFAULT"
_ZN5flash24flash_fwd_splitkv_kernelI23Flash_fwd_kernel_traitsILi32ELi64ELi256ELi4ELb0ELb0EN7cutlass6half_tE19Flash_kernel_traitsILi32ELi64ELi256ELi4ES3_EELb1ELb0ELb1ELb0ELb0ELb1ELb1ELb1EEEvNS_16Flash_fwd_paramsE:
.text._ZN5flash24flash_fwd_splitkv_kernelI23Flash_fwd_kernel_traitsILi32ELi64ELi256ELi4ELb0ELb0EN7cutlass6half_tE19Flash_kernel_traitsILi32ELi64ELi256ELi4ES3_EELb1ELb0ELb1ELb0ELb0ELb1ELb1ELb1EEEvNS_16Flash_fwd_paramsE:
        /* <DEDUP_REMOVED lines=76> */
.L_x_2714:
[----:B------:R-:W-:Y:S02]  /*04c0*/  ULDC UR18, c[0x0][0x218] ;  /* 0x0000860000127ab9 */ /* 0x000fe40000000800 */
.L_x_2715:
        /* <DEDUP_REMOVED lines=135> */
.L_x_2716:
        /* <DEDUP_REMOVED lines=114> */
.L_x_2717:
        /* <DEDUP_REMOVED lines=19> */
.L_x_2719:
        /* <DEDUP_REMOVED lines=60> */
.L_x_2718:
        /* <DEDUP_REMOVED lines=86> */
[----:B------:R-:W-:Y:S02]  /*1eb0*/  IMAD R9, R9, c[0x0][0x1a0], RZ ;  /* 0x0000680009097a24 */ /* 0x000fe400078e02ff */
[----:B------:R-:W-:Y:S02]  /*1ec0*/  IMAD.IADD R54, R54, 0x1, -R11 ;  /* 0x0000000136367824 */ /* 0x000fe400078e0a0b */
[----:B------:R-:W-:Y:S02]  /*1ed0*/  IMAD R69, R136, R67, R68 ;  /* 0x0000004388457224 */ /* 0x000fe400078e0244 */
[----:B------:R-:W-:Y:S01]  /*1ee0*/  IMAD.IADD R15, R15, 0x1, R3 ;  /* 0x000000010f0f7824 */ /* 0x000fe200078e0203 */
[----:B------:R-:W-:Y:S01]  /*1ef0*/  LOP3.LUT P1, RZ, R54, 0x2, RZ, 0xc0, !PT ;  /* 0x0000000236ff7812 */ /* 0x000fe2000782c0ff */
        /* <DEDUP_REMOVED lines=74> */
[----:B------:R-:W-:Y:S01]  /*23a0*/  IADD3 R101, R11, UR24, RZ ;  /* 0x000000180b657c10 */ /* 0x000fe2000fffe0ff */
        /* <DEDUP_REMOVED lines=28> */
[----:B------:R-:W-:Y:S01]  /*2570*/  UIMAD.WIDE.U32 UR36, UR20, UR4, URZ ;  /* 0x00000004142472a5 */ /* 0x000fe2000f8e003f */
        /* <DEDUP_REMOVED lines=9> */
[----:B------:R-:W-:Y:S01]  /*2610*/  UIMAD UR20, UR20, UR5, URZ ;  /* 0x00000005141472a4 */ /* 0x000fe2000f8e023f */
[CC--:B------:R-:W-:Y:S01]  /*2620*/  SHF.L.U64.HI R99, R142.reuse, R89.reuse, c[0x0][0x294] ;  /* 0x0000a5008e637619 */ /* 0x0c0fe20000010259 */
[--C-:B------:R-:W-:Y:S01]  /*2630*/  IMAD.X R117, R65, 0x1, R43.reuse, P0 ;  /* 0x0000000141757824 */ /* 0x100fe200000e062b */
[----:B------:R-:W-:Y:S01]  /*2640*/  SHF.L.U64.HI R92, R142, R118, c[0x0][0x294] ;  /* 0x0000a5008e5c7619 */ /* 0x000fe20000010276 */
[----:B------:R-:W-:Y:S01]  /*2650*/  IMAD.X R43, R66, 0x1, R43, P1 ;  /* 0x00000001422b7824 */ /* 0x000fe200008e062b */
[----:B------:R-:W-:Y:S01]  /*2660*/  UIMAD.WIDE.U32 UR44, UR19, UR4, URZ ;  /* 0x00000004132c72a5 */ /* 0x000fe2000f8e003f */
[----:B------:R-:W-:Y:S01]  /*2670*/  IMAD.WIDE.U32 R146, R142, 0x140, RZ ;  /* 0x000001408e927825 */ /* 0x000fe200078e00ff */
[----:B------:R-:W-:Y:S01]  /*2680*/  SHF.L.U64.HI R117, R116, 0x1, R117 ;  /* 0x0000000174757819 */ /* 0x000fe20000010275 */
[----:B------:R-:W-:Y:S01]  /*2690*/  UIMAD UR5, UR19, UR5, URZ ;  /* 0x00000005130572a4 */ /* 0x000fe2000f8e023f */
        /* <DEDUP_REMOVED lines=26> */
[----:B------:R-:W-:Y:S01]  /*2840*/  IADD3 R121, R136, 0xc0, RZ ;  /* 0x000000c088797810 */ /* 0x000fe20007ffe0ff */
[----:B------:R-:W-:Y:S01]  /*2850*/  IMAD.WIDE.U32 R142, R142, 0x1c0, RZ ;  /* 0x000001c08e8e7825 */ /* 0x000fe200078e00ff */
[----:B------:R-:W-:Y:S01]  /*2860*/  IADD3 R120, R136, 0xe0, RZ ;  /* 0x000000e088787810 */ /* 0x000fe20007ffe0ff */
[----:B------:R-:W-:Y:S01]  /*2870*/  ULDC UR29, c[0x0][0x28c] ;  /* 0x0000a300001d7ab9 */ /* 0x000fe20000000800 */
[----:B------:R-:W-:Y:S01]  /*2880*/  SHF.R.S32.HI R83, RZ, 0x1f, R84 ;  /* 0x0000001fff537819 */ /* 0x000fe20000011454 */
[----:B------:R-:W-:Y:S01]  /*2890*/  IMAD.MOV.U32 R85, RZ, RZ, c[0x0][0x290] ;  /* 0x0000a400ff557624 */ /* 0x000fe200078e00ff */
[----:B------:R-:W-:Y:S01]  /*28a0*/  SHF.R.S32.HI R81, RZ, 0x1f, R82 ;  /* 0x0000001fff517819 */ /* 0x000fe20000011452 */
[----:B------:R-:W-:Y:S01]  /*28b0*/  IMAD.SHL.U32 R97, R12, 0x2, RZ ;  /* 0x000000020c617824 */ /* 0x000fe200078e00ff */
[----:B------:R-:W-:Y:S01]  /*28c0*/  SHF.R.S32.HI R79, RZ, 0x1f, R80 ;  /* 0x0000001fff4f7819 */ /* 0x000fe20000011450 */
[C---:B------:R-:W-:Y:S01]  /*28d0*/  IMAD.SHL.U32 R87, R119.reuse, 0x40, RZ ;  /* 0x0000004077577824 */ /* 0x040fe200078e00ff */
[----:B------:R-:W-:Y:S01]  /*28e0*/  SHF.R.S32.HI R77, RZ, 0x1f, R78 ;  /* 0x0000001fff4d7819 */ /* 0x000fe2000001144e */
[C---:B------:R-:W-:Y:S01]  /*28f0*/  IMAD.SHL.U32 R90, R119.reuse, 0x80, RZ ;  /* 0x00000080775a7824 */ /* 0x040fe200078e00ff */
[----:B------:R-:W-:Y:S01]  /*2900*/  SHF.R.S32.HI R75, RZ, 0x1f, R76 ;  /* 0x0000001fff4b7819 */ /* 0x000fe2000001144c */
[----:B------:R-:W-:Y:S01]  /*2910*/  IMAD.U32 R12, RZ, RZ, UR8 ;  /* 0x00000008ff0c7e24 */ /* 0x000fe2000f8e00ff */
[----:B------:R-:W-:Y:S01]  /*2920*/  SHF.R.S32.HI R73, RZ, 0x1f, R74 ;  /* 0x0000001fff497819 */ /* 0x000fe2000001144a */
[----:B------:R-:W-:Y:S01]  /*2930*/  IMAD.SHL.U32 R119, R119, 0x20, RZ ;  /* 0x0000002077777824 */ /* 0x000fe200078e00ff */
[----:B------:R-:W-:Y:S01]  /*2940*/  SHF.R.S32.HI R71, RZ, 0x1f, R72 ;  /* 0x0000001fff477819 */ /* 0x000fe20000011448 */
        /* <DEDUP_REMOVED lines=17> */
[----:B------:R-:W-:Y:S02]  /*2a60*/  ULDC UR4, c[0x0][0x230] ;  /* 0x00008c0000047ab9 */ /* 0x000fe40000000800 */
[----:B------:R-:W-:Y:S02]  /*2a70*/  UIMAD UR31, UR31, 0xc0, URZ ;  /* 0x000000c01f1f78a4 */ /* 0x000fe4000f8e023f */
[----:B------:R-:W-:Y:S02]  /*2a80*/  UIMAD UR30, UR30, 0x140, URZ ;  /* 0x000001401e1e78a4 */ /* 0x000fe4000f8e023f */
[----:B------:R-:W-:Y:S02]  /*2a90*/  UIMAD UR29, UR29, 0x180, URZ ;  /* 0x000001801d1d78a4 */ /* 0x000fe4000f8e023f */
[----:B------:R-:W-:Y:S02]  /*2aa0*/  UIMAD UR28, UR28, 0x1c0, URZ ;  /* 0x000001c01c1c78a4 */ /* 0x000fe4000f8e023f */
        /* <DEDUP_REMOVED lines=9> */
.L_x_2774:
        /* <DEDUP_REMOVED lines=141> */
.L_x_2724:
[----:B------:R-:W-:Y:S05]  /*3410*/  BSYNC B0 ;  /* 0x0000000000007941 */ /* 0x000fea0003800000 */
.L_x_2723:
        /* <DEDUP_REMOVED lines=62> */
.L_x_2726:
[----:B------:R-:W-:Y:S05]  /*3800*/  BSYNC B0 ;  /* 0x0000000000007941 */ /* 0x000fea0003800000 */
.L_x_2725:
        /* <DEDUP_REMOVED lines=64> */
.L_x_2728:
[----:B------:R-:W-:Y:S05]  /*3c10*/  BSYNC B0 ;  /* 0x0000000000007941 */ /* 0x000fea0003800000 */
.L_x_2727:
        /* <DEDUP_REMOVED lines=64> */
.L_x_2730:
[----:B------:R-:W-:Y:S05]  /*4020*/  BSYNC B0 ;  /* 0x0000000000007941 */ /* 0x000fea0003800000 */
.L_x_2729:
        /* <DEDUP_REMOVED lines=61> */
.L_x_2732:
[----:B------:R-:W-:Y:S05]  /*4400*/  BSYNC B0 ;  /* 0x0000000000007941 */ /* 0x000fea0003800000 */
.L_x_2731:
        /* <DEDUP_REMOVED lines=64> */
.L_x_2734:
[----:B------:R-:W-:Y:S05]  /*4810*/  BSYNC B0 ;  /* 0x0000000000007941 */ /* 0x000fea0003800000 */
.L_x_2733:
        /* <DEDUP_REMOVED lines=64> */
.L_x_2736:
[----:B------:R-:W-:Y:S05]  /*4c20*/  BSYNC B0 ;  /* 0x0000000000007941 */ /* 0x000fea0003800000 */
.L_x_2735:
        /* <DEDUP_REMOVED lines=66> */
.L_x_2738:
[----:B------:R-:W-:Y:S05]  /*5050*/  BSYNC B0 ;  /* 0x0000000000007941 */ /* 0x000fea0003800000 */
.L_x_2737:
        /* <DEDUP_REMOVED lines=9> */
.L_x_2722:
        /* <DEDUP_REMOVED lines=89> */
.L_x_2743:
[----:B------:R-:W-:Y:S05]  /*5680*/  BSYNC B0 ;  /* 0x0000000000007941 */ /* 0x000fea0003800000 */
.L_x_2742:
[----:B-----5:R2:W-:Y:S02]  /*5690*/  STG.E.128 [R106.64], R32 ;  /* 0x000000206a007986 */ /* 0x0205e4000c101d06 */
.L_x_2741:
[----:B------:R-:W-:Y:S05]  /*56a0*/  BSYNC B1 ;  /* 0x0000000000017941 */ /* 0x000fea0003800000 */
.L_x_2740:
        /* <DEDUP_REMOVED lines=91> */
.L_x_2747:
[----:B------:R-:W-:Y:S05]  /*5c60*/  BSYNC B0 ;  /* 0x0000000000007941 */ /* 0x000fea0003800000 */
.L_x_2746:
[C---:B------:R-:W-:Y:S04]  /*5c70*/  LEA R2, P0, R61.reuse, R106, 0x1 ;  /* 0x0000006a3d027211 */ /* 0x040fe800078008ff */
[----:B------:R-:W-:Y:S05]  /*5c80*/  LEA.HI.X R3, R61, R107, R62, 0x1, P0 ;  /* 0x0000006b3d037211 */ /* 0x000fea00000f0c3e */
[----:B-----5:R3:W-:Y:S04]  /*5c90*/  STG.E.128 [R2.64], R32 ;  /* 0x0000002002007986 */ /* 0x0207e8000c101d06 */
.L_x_2745:
[----:B------:R-:W-:Y:S05]  /*5ca0*/  BSYNC B1 ;  /* 0x0000000000017941 */ /* 0x000fea0003800000 */
.L_x_2744:
        /* <DEDUP_REMOVED lines=32> */
[----:B------:R-:W3:Y:S01]  /*5eb0*/  LDG.E.128 R160, [R162.64] ;  /* 0x00000006a2a07981 */ /* 0x000ee2000c1e1d00 */
[----:B------:R-:W-:Y:S07]  /*5ec0*/  LEA.HI.X R37, R159, R117, R158, 0x1, P1 ;  /* 0x000000759f257211 */ /* 0x000fee00008f0c9e */
        /* <DEDUP_REMOVED lines=62> */
.L_x_2751:
[----:B------:R-:W-:Y:S05]  /*62b0*/  BSYNC B0 ;  /* 0x0000000000007941 */ /* 0x000fea0003800000 */
.L_x_2750:
[C---:B------:R-:W-:Y:S04]  /*62c0*/  LEA R2, P0, R152.reuse, R106, 0x1 ;  /* 0x0000006a98027211 */ /* 0x040fe800078008ff */
[----:B------:R-:W-:Y:S05]  /*62d0*/  LEA.HI.X R3, R152, R107, R88, 0x1, P0 ;  /* 0x0000006b98037211 */ /* 0x000fea00000f0c58 */
[----:B-----5:R3:W-:Y:S04]  /*62e0*/  STG.E.128 [R2.64], R32 ;  /* 0x0000002002007986 */ /* 0x0207e8000c101d06 */
.L_x_2749:
[----:B------:R-:W-:Y:S05]  /*62f0*/  BSYNC B1 ;  /* 0x0000000000017941 */ /* 0x000fea0003800000 */
.L_x_2748:
        /* <DEDUP_REMOVED lines=19> */
[C---:B------:R-:W-:Y:S04]  /*6430*/  LEA R16, P1, R159.reuse, R160, 0x1 ;  /* 0x000000a09f107211 */ /* 0x040fe800078208ff */
[----:B------:R-:W-:Y:S02]  /*6440*/  LEA.HI.X.SX32 R17, R159, R161, 0x1, P1 ;  /* 0x000000a19f117211 */ /* 0x000fe400008f0eff */
[----:B------:R-:W-:Y:S03]  /*6450*/  IADD3 R159, P1, R80, R158, RZ ;  /* 0x0000009e509f7210 */ /* 0x000fe60007f3e0ff */
[----:B------:R-:W3:Y:S01]  /*6460*/  LDG.E.128 R28, [R16.64] ;  /* 0x00000006101c7981 */ /* 0x000ee2000c1e1d00 */
[----:B------:R-:W-:Y:S02]  /*6470*/  LEA.HI.X.SX32 R158, R158, R79, 0x1, P1 ;  /* 0x0000004f9e9e7211 */ /* 0x000fe400008f0eff */
[C---:B--2---:R-:W-:Y:S04]  /*6480*/  LEA R160, P1, R159.reuse, R114, 0x1 ;  /* 0x000000729fa07211 */ /* 0x044fe800078208ff */
[----:B------:R-:W-:Y:S02]  /*6490*/  LEA.HI.X R161, R159, R115, R158, 0x1, P1 ;  /* 0x000000739fa17211 */ /* 0x000fe400008f0c9e */
[----:B------:R-:W-:Y:S02]  /*64a0*/  MOV R158, RZ ;  /* 0x000000ff009e7202 */ /* 0x000fe40000000f00 */
[----:B------:R-:W-:Y:S02]  /*64b0*/  @P0 IADD3 R158, RZ, -UR19, RZ ;  /* 0x80000013ff9e0c10 */ /* 0x000fe4000fffe0ff */
[----:B------:R-:W2:Y:S02]  /*64c0*/  LDG.E.128 R160, [R160.64] ;  /* 0x00000006a0a07981 */ /* 0x000ea4000c1e1d00 */
[----:B------:R-:W-:Y:S04]  /*64d0*/  IADD3 R159, P1, R80, R158, RZ ;  /* 0x0000009e509f7210 */ /* 0x000fe80007f3e0ff */
[----:B------:R-:W-:Y:S02]  /*64e0*/  LEA.HI.X.SX32 R158, R158, R79, 0x1, P1 ;  /* 0x0000004f9e9e7211 */ /* 0x000fe400008f0eff */
        /* <DEDUP_REMOVED lines=24> */
[----:B------:R-:W-:Y:S02]  /*6670*/  FMUL.FTZ R2, R26, R25 ;  /* 0x000000191a027220 */ /* 0x000fe40000410000 */
[----:B------:R-:W-:Y:S01]  /*6680*/  FMUL.FTZ R3, R24, R23 ;  /* 0x0000001718037220 */ /* 0x000fe20000410000 */
[--C-:B------:R-:W-:Y:S01]  /*6690*/  HADD2.F32 R32, -RZ, R48.reuse.H0_H0 ;  /* 0x20000030ff207230 */ /* 0x100fe20000004100 */
[----:B------:R-:W-:Y:S01]  /*66a0*/  @!P0 FADD.FTZ R18, -R18, -RZ ;  /* 0x800000ff12128221 */ /* 0x000fe20000010100 */
[----:B------:R-:W-:Y:S01]  /*66b0*/  HADD2.F32 R34, -RZ, R48.H1_H1 ;  /* 0x30000030ff227230 */ /* 0x000fe20000004100 */
[----:B------:R-:W-:Y:S01]  /*66c0*/  FMUL.FTZ R4, R22, R21 ;  /* 0x0000001516047220 */ /* 0x000fe20000410000 */
[--C-:B------:R-:W-:Y:S01]  /*66d0*/  HADD2.F32 R23, -RZ, R20.reuse.H0_H0 ;  /* 0x20000014ff177230 */ /* 0x100fe20000004100 */
[----:B------:R-:W-:Y:S01]  /*66e0*/  FFMA.FTZ R0, R33, R32, R0 ;  /* 0x0000002021007223 */ /* 0x000fe20000010000 */
[--C-:B------:R-:W-:Y:S01]  /*66f0*/  HADD2.F32 R37, -RZ, R49.reuse.H0_H0 ;  /* 0x20000031ff257230 */ /* 0x100fe20000004100 */
        /* <DEDUP_REMOVED lines=31> */
.L_x_2755:
[----:B------:R-:W-:Y:S05]  /*68f0*/  BSYNC B0 ;  /* 0x0000000000007941 */ /* 0x000fea0003800000 */
.L_x_2754:
[----:B------:R-:W-:Y:S05]  /*6900*/  MOV R3, 0xc0 ;  /* 0x000000c000037802 */ /* 0x000fea0000000f00 */
[C---:B------:R-:W-:Y:S04]  /*6910*/  IMAD.WIDE.U32 R4, R3.reuse, c[0x0][0x198], R106 ;  /* 0x0000660003047a25 */ /* 0x040fe800078e006a */
[----:B------:R-:W-:Y:S05]  /*6920*/  IMAD R0, R3, c[0x0][0x19c], RZ ;  /* 0x0000670003007a24 */ /* 0x000fea00078e02ff */
[----:B------:R-:W-:Y:S05]  /*6930*/  IADD3 R5, R5, R0, RZ ;  /* 0x0000000005057210 */ /* 0x000fea0007ffe0ff */
[----:B-----5:R3:W-:Y:S02]  /*6940*/  STG.E.128 [R4.64], R32 ;  /* 0x0000002004007986 */ /* 0x0207e4000c101d06 */
.L_x_2753:
[----:B------:R-:W-:Y:S05]  /*6950*/  BSYNC B1 ;  /* 0x0000000000017941 */ /* 0x000fea0003800000 */
.L_x_2752:
        /* <DEDUP_REMOVED lines=23> */
[----:B--2---:R-:W-:Y:S02]  /*6ad0*/  LEA R160, P1, R156, R114, 0x1 ;  /* 0x000000729ca07211 */ /* 0x004fe400078208ff */
        /* <DEDUP_REMOVED lines=72> */
.L_x_2759:
[----:B------:R-:W-:Y:S05]  /*6f60*/  BSYNC B0 ;  /* 0x0000000000007941 */ /* 0x000fea0003800000 */
.L_x_2758:
[C---:B------:R-:W-:Y:S04]  /*6f70*/  LEA R2, P0, R154.reuse, R106, 0x1 ;  /* 0x0000006a9a027211 */ /* 0x040fe800078008ff */
[----:B------:R-:W-:Y:S05]  /*6f80*/  LEA.HI.X R3, R154, R107, R91, 0x1, P0 ;  /* 0x0000006b9a037211 */ /* 0x000fea00000f0c5b */
[----:B-----5:R3:W-:Y:S04]  /*6f90*/  STG.E.128 [R2.64], R32 ;  /* 0x0000002002007986 */ /* 0x0207e8000c101d06 */
.L_x_2757:
[----:B------:R-:W-:Y:S05]  /*6fa0*/  BSYNC B1 ;  /* 0x0000000000017941 */ /* 0x000fea0003800000 */
.L_x_2756:
        /* <DEDUP_REMOVED lines=95> */
.L_x_2763:
[----:B------:R-:W-:Y:S05]  /*75a0*/  BSYNC B0 ;  /* 0x0000000000007941 */ /* 0x000fea0003800000 */
.L_x_2762:
[----:B------:R-:W-:Y:S05]  /*75b0*/  MOV R3, 0x140 ;  /* 0x0000014000037802 */ /* 0x000fea0000000f00 */
[C---:B------:R-:W-:Y:S04]  /*75c0*/  IMAD.WIDE.U32 R4, R3.reuse, c[0x0][0x198], R106 ;  /* 0x0000660003047a25 */ /* 0x040fe800078e006a */
[----:B------:R-:W-:Y:S05]  /*75d0*/  IMAD R0, R3, c[0x0][0x19c], RZ ;  /* 0x0000670003007a24 */ /* 0x000fea00078e02ff */
[----:B------:R-:W-:Y:S05]  /*75e0*/  IADD3 R5, R5, R0, RZ ;  /* 0x0000000005057210 */ /* 0x000fea0007ffe0ff */
[----:B-----5:R3:W-:Y:S02]  /*75f0*/  STG.E.128 [R4.64], R32 ;  /* 0x0000002004007986 */ /* 0x0207e4000c101d06 */
.L_x_2761:
[----:B------:R-:W-:Y:S05]  /*7600*/  BSYNC B1 ;  /* 0x0000000000017941 */ /* 0x000fea0003800000 */
.L_x_2760:
        /* <DEDUP_REMOVED lines=95> */
.L_x_2767:
[----:B------:R-:W-:Y:S05]  /*7c00*/  BSYNC B0 ;  /* 0x0000000000007941 */ /* 0x000fea0003800000 */
.L_x_2766:
[----:B------:R-:W-:Y:S05]  /*7c10*/  MOV R3, 0x180 ;  /* 0x0000018000037802 */ /* 0x000fea0000000f00 */
[C---:B------:R-:W-:Y:S04]  /*7c20*/  IMAD.WIDE.U32 R4, R3.reuse, c[0x0][0x198], R106 ;  /* 0x0000660003047a25 */ /* 0x040fe800078e006a */
[----:B------:R-:W-:Y:S05]  /*7c30*/  IMAD R0, R3, c[0x0][0x19c], RZ ;  /* 0x0000670003007a24 */ /* 0x000fea00078e02ff */
[----:B------:R-:W-:Y:S05]  /*7c40*/  IADD3 R5, R5, R0, RZ ;  /* 0x0000000005057210 */ /* 0x000fea0007ffe0ff */
[----:B-----5:R3:W-:Y:S02]  /*7c50*/  STG.E.128 [R4.64], R32 ;  /* 0x0000002004007986 */ /* 0x0207e4000c101d06 */
.L_x_2765:
[----:B------:R-:W-:Y:S05]  /*7c60*/  BSYNC B1 ;  /* 0x0000000000017941 */ /* 0x000fea0003800000 */
.L_x_2764:
        /* <DEDUP_REMOVED lines=96> */
.L_x_2771:
[----:B------:R-:W-:Y:S05]  /*8270*/  BSYNC B0 ;  /* 0x0000000000007941 */ /* 0x000fea0003800000 */
.L_x_2770:
[----:B------:R-:W-:Y:S05]  /*8280*/  MOV R3, 0x1c0 ;  /* 0x000001c000037802 */ /* 0x000fea0000000f00 */
[C---:B------:R-:W-:Y:S04]  /*8290*/  IMAD.WIDE.U32 R4, R3.reuse, c[0x0][0x198], R106 ;  /* 0x0000660003047a25 */ /* 0x040fe800078e006a */
[----:B------:R-:W-:Y:S05]  /*82a0*/  IMAD R0, R3, c[0x0][0x19c], RZ ;  /* 0x0000670003007a24 */ /* 0x000fea00078e02ff */
[----:B------:R-:W-:Y:S05]  /*82b0*/  IADD3 R5, R5, R0, RZ ;  /* 0x0000000005057210 */ /* 0x000fea0007ffe0ff */
[----:B-----5:R3:W-:Y:S02]  /*82c0*/  STG.E.128 [R4.64], R32 ;  /* 0x0000002004007986 */ /* 0x0207e4000c101d06 */
.L_x_2769:
[----:B------:R-:W-:Y:S05]  /*82d0*/  BSYNC B1 ;  /* 0x0000000000017941 */ /* 0x000fea0003800000 */
.L_x_2768:
        /* <DEDUP_REMOVED lines=8> */
.L_x_2721:
        /* <DEDUP_REMOVED lines=68> */
.L_x_2739:
        /* <DEDUP_REMOVED lines=81> */
.L_x_2772:
        /* <DEDUP_REMOVED lines=8> */
.L_x_2773:
[----:B------:R-:W-:Y:S04]  /*8d30*/  IADD3 R12, R12, -0x1, RZ ;  /* 0xffffffff0c0c7810 */ /* 0x000fe80007ffe0ff */
[----:B------:R-:W-:Y:S11]  /*8d40*/  ISETP.GT.AND P0, PT, R12, UR17, PT ;  /* 0x000000110c007c0c */ /* 0x000ff6000bf04270 */
[----:B------:R-:W-:Y:S02]  /*8d50*/  @!UPT UIADD3 URZ, URZ, URZ, URZ ;  /* 0x0000003f3f3ff290 */ /* 0x000fe4000fffe03f */
[----:B------:R-:W-:-:S05]  /*8d60*/  @P0 BRA `(.L_x_2774) ;  /* 0xffff9dd000000947 */ /* 0x000fca000383ffff */
.L_x_2720:
        /* <DEDUP_REMOVED lines=53> */
[----:B-----5:R-:W-:Y:S01]  /*90c0*/  MOV R17, R14 ;  /* 0x0000000e00117202 */ /* 0x020fe20000000f00 */
[----:B------:R-:W-:Y:S02]  /*90d0*/  HADD2.F32 R18, -RZ, R13.H1_H1 ;  /* 0x3000000dff127230 */ /* 0x000fe40000004100 */
[--C-:B------:R-:W-:Y:S02]  /*90e0*/  HADD2.F32 R16, -RZ, R15.reuse.H0_H0 ;  /* 0x2000000fff107230 */ /* 0x100fe40000004100 */
[----:B------:R-:W-:-:S02]  /*90f0*/  HADD2.F32 R14, -RZ, R15.H1_H1 ;  /* 0x3000000fff0e7230 */ /* 0x000fc40000004100 */
[----:B------:R-:W-:Y:S02]  /*9100*/  HADD2.F32 R19, -RZ, R13.H0_H0 ;  /* 0x2000000dff137230 */ /* 0x000fe40000004100 */
        /* <DEDUP_REMOVED lines=9> */
[C---:B------:R-:W-:Y:S01]  /*91a0*/  FMUL.FTZ R8, R19.reuse, R8 ;  /* 0x0000000813087220 */ /* 0x040fe20000410000 */
[----:B------:R-:W-:Y:S01]  /*91b0*/  HADD2.F32 R4, -RZ, R4.H0_H0 ;  /* 0x20000004ff047230 */ /* 0x000fe20000004100 */
[----:B------:R-:W-:Y:S01]  /*91c0*/  FFMA.FTZ R10, R19, R15, -R10 ;  /* 0x0000000f130a7223 */ /* 0x000fe2000001080a */
[----:B------:R-:W-:Y:S01]  /*91d0*/  HADD2.F32 R19, -RZ, R12.H1_H1 ;  /* 0x3000000cff137230 */ /* 0x000fe20000004100 */
[----:B------:R-:W-:-:S02]  /*91e0*/  FFMA.FTZ R7, R16, R13, -R7 ;  /* 0x0000000d10077223 */ /* 0x000fc40000010807 */
[----:B------:R-:W-:Y:S01]  /*91f0*/  FFMA.FTZ R0, R14, R13, R0 ;  /* 0x0000000d0e007223 */ /* 0x000fe20000010000 */
[----:B------:R-:W-:Y:S01]  /*9200*/  HADD2.F32 R13, -RZ, R12.H0_H0 ;  /* 0x2000000cff0d7230 */ /* 0x000fe20000004100 */
[----:B------:R-:W-:Y:S01]  /*9210*/  FFMA.FTZ R15, R18, R15, R8 ;  /* 0x0000000f120f7223 */ /* 0x000fe20000010008 */
[--C-:B------:R-:W-:Y:S02]  /*9220*/  HADD2.F32 R12, -RZ, R17.reuse.H1_H1 ;  /* 0x30000011ff0c7230 */ /* 0x100fe40000004100 */
[----:B------:R-:W-:Y:S01]  /*9230*/  HADD2.F32 R8, -RZ, R17.H0_H0 ;  /* 0x20000011ff087230 */ /* 0x000fe20000004100 */
[-C--:B------:R-:W-:Y:S01]  /*9240*/  FMUL.FTZ R14, R13, R2.reuse ;  /* 0x000000020d0e7220 */ /* 0x080fe20000410000 */
[----:B------:R-:W-:Y:S01]  /*9250*/  HADD2.F32 R17, -RZ, R5.H0_H0 ;  /* 0x20000005ff117230 */ /* 0x000fe20000004100 */
[----:B------:R-:W-:Y:S02]  /*9260*/  FMUL.FTZ R5, R19, R2 ;  /* 0x0000000213057220 */ /* 0x000fe40000410000 */
[----:B------:R-:W-:-:S02]  /*9270*/  FMUL.FTZ R2, R12, R3 ;  /* 0x000000030c027220 */ /* 0x000fc40000410000 */
[----:B------:R-:W-:Y:S02]  /*9280*/  FMUL.FTZ R3, R8, R3 ;  /* 0x0000000308037220 */ /* 0x000fe40000410000 */
[----:B------:R-:W-:Y:S01]  /*9290*/  FFMA.FTZ R5, R13, R4, -R5 ;  /* 0x000000040d057223 */ /* 0x000fe20000010805 */
[----:B------:R-:W-:Y:S01]  /*92a0*/  F2FP.PACK_AB R13, R15, R10 ;  /* 0x0000000a0f0d723e */ /* 0x000fe200000000ff */
[----:B------:R-:W-:Y:S01]  /*92b0*/  FFMA.FTZ R14, R19, R4, R14 ;  /* 0x00000004130e7223 */ /* 0x000fe2000001000e */
[----:B------:R-:W-:Y:S01]  /*92c0*/  F2FP.PACK_AB R15, R0, R7 ;  /* 0x00000007000f723e */ /* 0x000fe200000000ff */
[-C--:B------:R-:W-:Y:S02]  /*92d0*/  FFMA.FTZ R2, R8, R17.reuse, -R2 ;  /* 0x0000001108027223 */ /* 0x080fe40000010802 */
[----:B------:R-:W-:Y:S01]  /*92e0*/  FFMA.FTZ R3, R12, R17, R3 ;  /* 0x000000110c037223 */ /* 0x000fe20000010003 */
[----:B------:R-:W-:-:S04]  /*92f0*/  F2FP.PACK_AB R12, R14, R5 ;  /* 0x000000050e0c723e */ /* 0x000fc800000000ff */
[----:B------:R-:W-:Y:S02]  /*9300*/  F2FP.PACK_AB R14, R3, R2 ;  /* 0x00000002030e723e */ /* 0x000fe400000000ff */
.L_x_2781:
[----:B------:R-:W-:Y:S05]  /*9310*/  BSYNC B0 ;  /* 0x0000000000007941 */ /* 0x000fea0003800000 */
.L_x_2780:
[----:B-----5:R3:W-:Y:S04]  /*9320*/  STS.64 [R212], R12 ;  /* 0x0000000cd4007388 */ /* 0x0207e80000000a00 */
[----:B------:R3:W-:Y:S02]  /*9330*/  STS.64 [R212+0x8], R14 ;  /* 0x0000080ed4007388 */ /* 0x0007e40000000a00 */
.L_x_2779:
[----:B------:R-:W-:Y:S05]  /*9340*/  BSYNC B1 ;  /* 0x0000000000017941 */ /* 0x000fea0003800000 */
.L_x_2778:
        /* <DEDUP_REMOVED lines=18> */
[----:B------:R-:W-:-:S04]  /*9470*/  IADD3.X R5, R11, c[0x0][0x2ac], RZ, P1, !PT ;  /* 0x0000ab000b057a10 */ /* 0x000fc80000ffe4ff */
        /* <DEDUP_REMOVED lines=40> */
.L_x_2784:
[----:B------:R-:W-:Y:S05]  /*9700*/  BSYNC B0 ;  /* 0x0000000000007941 */ /* 0x000fea0003800000 */
.L_x_2783:
[----:B-----5:R1:W-:Y:S01]  /*9710*/  STS.128 [R212+0x800], R12 ;  /* 0x0008000cd4007388 */ /* 0x0203e20000000c00 */
[----:B------:R-:W-:Y:S05]  /*9720*/  BRA `(.L_x_2782) ;  /* 0x00000e0000007947 */ /* 0x000fea0003800000 */
.L_x_2777:
        /* <DEDUP_REMOVED lines=25> */
[----:B------:R-:W-:Y:S02]  /*98c0*/  @P0 SHF.R.S32.HI R2, RZ, 0x1, R70 ;  /* 0x00000001ff020819 */ /* 0x000fe40000011446 */
[----:B------:R-:W-:Y:S02]  /*98d0*/  MOV R3, RZ ;  /* 0x000000ff00037202 */ /* 0x000fe40000000f00 */
[----:B------:R-:W-:Y:S01]  /*98e0*/  @P0 IADD3 R3, -R2, RZ, RZ ;  /* 0x000000ff02030210 */ /* 0x000fe20007ffe1ff */
[----:B--2---:R-:W2:Y:S03]  /*98f0*/  LDG.E.128 R4, [R4.64] ;  /* 0x0000000604047981 */ /* 0x004ea6000c1e1d00 */
[----:B------:R-:W-:-:S04]  /*9900*/  IADD3 R2, P1, R3, R68, RZ ;  /* 0x0000004403027210 */ /* 0x000fc80007f3e0ff */
[----:B------:R-:W-:Y:S02]  /*9910*/  LEA.HI.X.SX32 R3, R3, R0, 0x1, P1 ;  /* 0x0000000003037211 */ /* 0x000fe400008f0eff */
[----:B---3--:R-:W-:-:S04]  /*9920*/  LEA R12, P1, R2, c[0x0][0x2a8], 0x1 ;  /* 0x0000aa00020c7a11 */ /* 0x008fc800078208ff */
[----:B------:R-:W-:-:S06]  /*9930*/  LEA.HI.X R13, R2, c[0x0][0x2ac], R3, 0x1, P1 ;  /* 0x0000ab00020d7a11 */ /* 0x000fcc00008f0c03 */
[----:B------:R-:W3:Y:S01]  /*9940*/  LDG.E.128 R12, [R12.64] ;  /* 0x000000060c0c7981 */ /* 0x000ee2000c1e1d00 */
[--C-:B----4-:R-:W-:Y:S02]  /*9950*/  HADD2.F32 R27, -RZ, R16.reuse.H0_H0 ;  /* 0x20000010ff1b7230 */ /* 0x110fe40000004100 */
[----:B------:R-:W-:Y:S02]  /*9960*/  HADD2.F32 R29, -RZ, R16.H1_H1 ;  /* 0x30000010ff1d7230 */ /* 0x000fe40000004100 */
[----:B------:R-:W-:Y:S02]  /*9970*/  HADD2.F32 R16, -RZ, R17.H0_H0 ;  /* 0x20000011ff107230 */ /* 0x000fe40000004100 */
[----:B--2---:R-:W-:Y:S02]  /*9980*/  HADD2.F32 R2, -RZ, R4.H0_H0 ;  /* 0x20000004ff027230 */ /* 0x004fe40000004100 */
[--C-:B------:R-:W-:Y:S02]  /*9990*/  HADD2.F32 R3, -RZ, R5.reuse.H0_H0 ;  /* 0x20000005ff037230 */ /* 0x100fe40000004100 */
[----:B------:R-:W-:Y:S01]  /*99a0*/  HADD2.F32 R8, -RZ, R5.H1_H1 ;  /* 0x30000005ff087230 */ /* 0x000fe20000004100 */
[----:B------:R-:W-:Y:S01]  /*99b0*/  @!P0 FADD.FTZ R2, -R2, -RZ ;  /* 0x800000ff02028221 */ /* 0x000fe20000010100 */
[--C-:B------:R-:W-:Y:S01]  /*99c0*/  HADD2.F32 R5, -RZ, R6.reuse.H0_H0 ;  /* 0x20000006ff057230 */ /* 0x100fe20000004100 */
[----:B------:R-:W-:Y:S01]  /*99d0*/  @!P0 FADD.FTZ R3, -R3, -RZ ;  /* 0x800000ff03038221 */ /* 0x000fe20000010100 */
[----:B------:R-:W-:-:S02]  /*99e0*/  HADD2.F32 R10, -RZ, R6.H1_H1 ;  /* 0x30000006ff0a7230 */ /* 0x000fc40000004100 */
[--C-:B------:R-:W-:Y:S02]  /*99f0*/  HADD2.F32 R6, -RZ, R7.reuse.H0_H0 ;  /* 0x20000007ff067230 */ /* 0x100fe40000004100 */
[----:B------:R-:W-:Y:S02]  /*9a00*/  HADD2.F32 R7, -RZ, R7.H1_H1 ;  /* 0x30000007ff077230 */ /* 0x000fe40000004100 */
[----:B------:R-:W-:Y:S01]  /*9a10*/  HADD2.F32 R4, -RZ, R4.H1_H1 ;  /* 0x30000004ff047230 */ /* 0x000fe20000004100 */
[----:B------:R-:W-:Y:S01]  /*9a20*/  FMUL.FTZ R27, R27, R2 ;  /* 0x000000021b1b7220 */ /* 0x000fe20000410000 */
[--C-:B------:R-:W-:Y:S01]  /*9a30*/  HADD2.F32 R2, -RZ, R19.reuse.H1_H1 ;  /* 0x30000013ff027230 */ /* 0x100fe20000004100 */
[----:B------:R-:W-:Y:S01]  /*9a40*/  FMUL.FTZ R16, R16, R3 ;  /* 0x0000000310107220 */ /* 0x000fe20000410000 */
[----:B------:R-:W-:Y:S01]  /*9a50*/  HADD2.F32 R3, -RZ, R19.H0_H0 ;  /* 0x20000013ff037230 */ /* 0x000fe20000004100 */
[----:B------:R-:W-:Y:S02]  /*9a60*/  @!P0 FADD.FTZ R6, -R6, -RZ ;  /* 0x800000ff06068221 */ /* 0x000fe40000010100 */
[----:B------:R-:W-:-:S02]  /*9a70*/  @!P0 FADD.FTZ R7, -R7, -RZ ;  /* 0x800000ff07078221 */ /* 0x000fc40000010100 */
[----:B------:R-:W-:Y:S02]  /*9a80*/  @!P0 FADD.FTZ R4, -R4, -RZ ;  /* 0x800000ff04048221 */ /* 0x000fe40000010100 */
[----:B------:R-:W-:Y:S01]  /*9a90*/  FMUL.FTZ R6, R3, R6 ;  /* 0x0000000603067220 */ /* 0x000fe20000410000 */
[----:B---3--:R-:W-:Y:S01]  /*9aa0*/  HADD2.F32 R3, -RZ, R12.H0_H0 ;  /* 0x2000000cff037230 */ /* 0x008fe20000004100 */
[----:B------:R-:W-:Y:S01]  /*9ab0*/  FMUL.FTZ R7, R2, R7 ;  /* 0x0000000702077220 */ /* 0x000fe20000410000 */
[----:B-----5:R-:W-:Y:S01]  /*9ac0*/  HADD2.F32 R2, -RZ, R20.H0_H0 ;  /* 0x20000014ff027230 */ /* 0x020fe20000004100 */
[----:B------:R-:W-:Y:S01]  /*9ad0*/  FMUL.FTZ R29, R29, R4 ;  /* 0x000000041d1d7220 */ /* 0x000fe20000410000 */
[----:B------:R-:W-:Y:S01]  /*9ae0*/  HADD2.F32 R17, -RZ, R17.H1_H1 ;  /* 0x30000011ff117230 */ /* 0x000fe20000004100 */
[----:B------:R-:W-:Y:S01]  /*9af0*/  @!P0 FADD.FTZ R8, -R8, -RZ ;  /* 0x800000ff08088221 */ /* 0x000fe20000010100 */
[--C-:B------:R-:W-:Y:S01]  /*9b00*/  HADD2.F32 R4, -RZ, R18.reuse.H0_H0 ;  /* 0x20000012ff047230 */ /* 0x100fe20000004100 */
[----:B------:R-:W-:Y:S01]  /*9b10*/  @!P0 FADD.FTZ R5, -R5, -RZ ;  /* 0x800000ff05058221 */ /* 0x000fe20000010100 */
[----:B------:R-:W-:Y:S01]  /*9b20*/  HADD2.F32 R31, -RZ, R18.H1_H1 ;  /* 0x30000012ff1f7230 */ /* 0x000fe20000004100 */
[----:B------:R-:W-:Y:S01]  /*9b30*/  @!P0 FADD.FTZ R10, -R10, -RZ ;  /* 0x800000ff0a0a8221 */ /* 0x000fe20000010100 */
[----:B------:R-:W-:-:S02]  /*9b40*/  HADD2.F32 R20, -RZ, R20.H1_H1 ;  /* 0x30000014ff147230 */ /* 0x000fc40000004100 */
[----:B------:R-:W-:Y:S01]  /*9b50*/  HADD2.F32 R12, -RZ, R12.H1_H1 ;  /* 0x3000000cff0c7230 */ /* 0x000fe20000004100 */
[----:B------:R-:W-:Y:S01]  /*9b60*/  FMUL.FTZ R17, R17, R8 ;  /* 0x0000000811117220 */ /* 0x000fe20000410000 */
[----:B------:R-:W-:Y:S01]  /*9b70*/  HADD2.F32 R19, -RZ, R21.H0_H0 ;  /* 0x20000015ff137230 */ /* 0x000fe20000004100 */
[----:B------:R-:W-:Y:S01]  /*9b80*/  FMUL.FTZ R5, R4, R5 ;  /* 0x0000000504057220 */ /* 0x000fe20000410000 */
[--C-:B------:R-:W-:Y:S01]  /*9b90*/  HADD2.F32 R4, -RZ, R13.reuse.H0_H0 ;  /* 0x2000000dff047230 */ /* 0x100fe20000004100 */
[----:B------:R-:W-:Y:S01]  /*9ba0*/  FMUL.FTZ R10, R31, R10 ;  /* 0x0000000a1f0a7220 */ /* 0x000fe20000410000 */
[----:B------:R-:W-:Y:S01]  /*9bb0*/  HADD2.F32 R18, -RZ, R13.H1_H1 ;  /* 0x3000000dff127230 */ /* 0x000fe20000004100 */
[----:B------:R-:W-:Y:S01]  /*9bc0*/  FFMA.FTZ R2, R2, R3, R27 ;  /* 0x0000000302027223 */ /* 0x000fe2000001001b */
[--C-:B------:R-:W-:Y:S01]  /*9bd0*/  HADD2.F32 R8, -RZ, R14.reuse.H0_H0 ;  /* 0x2000000eff087230 */ /* 0x100fe20000004100 */
[----:B------:R-:W-:Y:S01]  /*9be0*/  FFMA.FTZ R29, R20, R12, R29 ;  /* 0x0000000c141d7223 */ /* 0x000fe2000001001d */
[----:B------:R-:W-:-:S02]  /*9bf0*/  HADD2.F32 R31, -RZ, R14.H1_H1 ;  /* 0x3000000eff1f7230 */ /* 0x000fc40000004100 */
[--C-:B------:R-:W-:Y:S02]  /*9c00*/  HADD2.F32 R3, -RZ, R22.reuse.H0_H0 ;  /* 0x20000016ff037230 */ /* 0x100fe40000004100 */
[----:B------:R-:W-:Y:S02]  /*9c10*/  HADD2.F32 R12, -RZ, R23.H0_H0 ;  /* 0x20000017ff0c7230 */ /* 0x000fe40000004100 */
[--C-:B------:R-:W-:Y:S02]  /*9c20*/  HADD2.F32 R13, -RZ, R15.reuse.H0_H0 ;  /* 0x2000000fff0d7230 */ /* 0x100fe40000004100 */
        /* <DEDUP_REMOVED lines=14> */
.L_x_2788:
[----:B------:R-:W-:Y:S05]  /*9d10*/  BSYNC B0 ;  /* 0x0000000000007941 */ /* 0x000fea0003800000 */
.L_x_2787:
[----:B-----5:R4:W-:Y:S04]  /*9d20*/  STS.64 [R212], R20 ;  /* 0x00000014d4007388 */ /* 0x0209e80000000a00 */
[----:B------:R4:W-:Y:S02]  /*9d30*/  STS.64 [R212+0x8], R22 ;  /* 0x00000816d4007388 */ /* 0x0009e40000000a00 */
.L_x_2786:
[----:B------:R-:W-:Y:S05]  /*9d40*/  BSYNC B1 ;  /* 0x0000000000017941 */ /* 0x000fea0003800000 */
.L_x_2785:
        /* <DEDUP_REMOVED lines=18> */
[----:B------:R-:W-:Y:S02]  /*9e70*/  IADD3 R4, P1, R3, R68, RZ ;  /* 0x0000004403047210 */ /* 0x000fe40007f3e0ff */
        /* <DEDUP_REMOVED lines=74> */
.L_x_2790:
[----:B------:R-:W-:Y:S05]  /*a320*/  BSYNC B0 ;  /* 0x0000000000007941 */ /* 0x000fea0003800000 */
.L_x_2789:
[----:B-----5:R1:W-:Y:S01]  /*a330*/  STS.128 [R212+0x800], R16 ;  /* 0x00080010d4007388 */ /* 0x0203e20000000c00 */
[----:B------:R-:W-:Y:S05]  /*a340*/  BRA `(.L_x_2782) ;  /* 0x000001e000007947 */ /* 0x000fea0003800000 */
.L_x_2776:
        /* <DEDUP_REMOVED lines=15> */
.L_x_2792:
[----:B------:R-:W-:Y:S05]  /*a440*/  BSYNC B0 ;  /* 0x0000000000007941 */ /* 0x000fea0003800000 */
.L_x_2791:
        /* <DEDUP_REMOVED lines=14> */
.L_x_2782:
[----:B------:R-:W-:Y:S05]  /*a530*/  BSYNC B2 ;  /* 0x0000000000027941 */ /* 0x000fea0003800000 */
.L_x_2775:
        /* <DEDUP_REMOVED lines=17> */
.L_x_2794:
[----:B------:R-:W-:Y:S05]  /*a650*/  BSYNC B0 ;  /* 0x0000000000007941 */ /* 0x000fea0003800000 */
.L_x_2793:
        /* <DEDUP_REMOVED lines=12> */
.L_x_2796:
[----:B------:R-:W-:Y:S05]  /*a720*/  BSYNC B0 ;  /* 0x0000000000007941 */ /* 0x000fea0003800000 */
.L_x_2795:
        /* <DEDUP_REMOVED lines=15> */
.L_x_2798:
[----:B------:R-:W-:Y:S05]  /*a820*/  BSYNC B0 ;  /* 0x0000000000007941 */ /* 0x000fea0003800000 */
.L_x_2797:
        /* <DEDUP_REMOVED lines=16> */
.L_x_2800:
[----:B------:R-:W-:Y:S05]  /*a930*/  BSYNC B0 ;  /* 0x0000000000007941 */ /* 0x000fea0003800000 */
.L_x_2799:
        /* <DEDUP_REMOVED lines=15> */
.L_x_2802:
[----:B------:R-:W-:Y:S05]  /*aa30*/  BSYNC B0 ;  /* 0x0000000000007941 */ /* 0x000fea0003800000 */
.L_x_2801:
        /* <DEDUP_REMOVED lines=16> */
.L_x_2804:
[----:B------:R-:W-:Y:S05]  /*ab40*/  BSYNC B0 ;  /* 0x0000000000007941 */ /* 0x000fea0003800000 */
.L_x_2803:
        /* <DEDUP_REMOVED lines=16> */
.L_x_2806:
[----:B------:R-:W-:Y:S05]  /*ac50*/  BSYNC B0 ;  /* 0x0000000000007941 */ /* 0x000fea0003800000 */
.L_x_2805:
        /* <DEDUP_REMOVED lines=20> */
.L_x_2808:
[----:B------:R-:W-:Y:S05]  /*ada0*/  BSYNC B0 ;  /* 0x0000000000007941 */ /* 0x000fea0003800000 */
.L_x_2807:
        /* <DEDUP_REMOVED lines=39> */
.L_x_2810:
[----:B------:R-:W-:Y:S05]  /*b020*/  BSYNC B0 ;  /* 0x0000000000007941 */ /* 0x000fea0003800000 */
.L_x_2809:
        /* <DEDUP_REMOVED lines=13> */
.L_x_2812:
[----:B------:R-:W-:Y:S05]  /*b100*/  BSYNC B0 ;  /* 0x0000000000007941 */ /* 0x000fea0003800000 */
.L_x_2811:
        /* <DEDUP_REMOVED lines=15> */
.L_x_2814:
[----:B------:R-:W-:Y:S05]  /*b200*/  BSYNC B0 ;  /* 0x0000000000007941 */ /* 0x000fea0003800000 */
.L_x_2813:
        /* <DEDUP_REMOVED lines=16> */
.L_x_2816:
[----:B------:R-:W-:Y:S05]  /*b310*/  BSYNC B0 ;  /* 0x0000000000007941 */ /* 0x000fea0003800000 */
.L_x_2815:
        /* <DEDUP_REMOVED lines=15> */
.L_x_2818:
[----:B------:R-:W-:Y:S05]  /*b410*/  BSYNC B0 ;  /* 0x0000000000007941 */ /* 0x000fea0003800000 */
.L_x_2817:
        /* <DEDUP_REMOVED lines=16> */
.L_x_2820:
[----:B------:R-:W-:Y:S05]  /*b520*/  BSYNC B0 ;  /* 0x0000000000007941 */ /* 0x000fea0003800000 */
.L_x_2819:
        /* <DEDUP_REMOVED lines=16> */
.L_x_2822:
[----:B------:R-:W-:Y:S05]  /*b630*/  BSYNC B0 ;  /* 0x0000000000007941 */ /* 0x000fea0003800000 */
.L_x_2821:
[----:B------:R-:W-:Y:S01]  /*b640*/  ISETP.GE.AND P0, PT, R4, UR17, PT ;  /* 0x0000001104007c0c */ /* 0x000fe2000bf06270 */
[----:B------:R-:W-:Y:S01]  /*b650*/  BSSY B0, `(.L_x_2823) ;  /* 0x0000016000007945 */ /* 0x000fe20003800000 */
[CC--:B-1----:R-:W-:Y:S02]  /*b660*/  LEA.HI R0, R5.reuse, R60.reuse, RZ, 0x3 ;  /* 0x0000003c05007211 */ /* 0x0c2fe400078f18ff */
[----:B------:R-:W-:Y:S02]  /*b670*/  LEA.HI R8, R5, R60, RZ, 0x4 ;  /* 0x0000003c05087211 */ /* 0x000fe400078f20ff */
[----:B------:R-:W-:Y:S02]  /*b680*/  LEA.HI R0, R0, R57, RZ, 0x1 ;  /* 0x0000003900007211 */ /* 0x000fe400078f08ff */
[----:B------:R-:W-:Y:S02]  /*b690*/  SHF.R.S32.HI R8, RZ, 0x4, R8 ;  /* 0x00000004ff087819 */ /* 0x000fe40000011408 */
[----:B------:R-:W-:-:S03]  /*b6a0*/  LOP3.LUT R0, R0, 0xfffffffe, RZ, 0xc0, !PT ;  /* 0xfffffffe00007812 */ /* 0x000fc600078ec0ff */
[----:B------:R1:W-:Y:S02]  /*b6b0*/  @P0 STS.128 [R212+0x8800], RZ ;  /* 0x008800ffd4000388 */ /* 0x0003e40000000c00 */
[----:B------:R-:W-:Y:S01]  /*b6c0*/  IMAD.IADD R5, R57, 0x1, -R0 ;  /* 0x0000000139057824 */ /* 0x000fe200078e0a00 */
[----:B------:R-:W-:Y:S01]  /*b6d0*/  SHF.R.S32.HI R0, RZ, 0x5, R3 ;  /* 0x00000005ff007819 */ /* 0x000fe20000011403 */
        /* <DEDUP_REMOVED lines=13> */
.L_x_2824:
[----:B------:R-:W-:Y:S05]  /*b7b0*/  BSYNC B0 ;  /* 0x0000000000007941 */ /* 0x000fea0003800000 */
.L_x_2823:
[----:B------:R-:W-:Y:S01]  /*b7c0*/  LEA.HI R13, R8, R8, RZ, 0x1 ;  /* 0x00000008080d7211 */ /* 0x000fe200078f08ff */
[----:B-1----:R-:W-:Y:S01]  /*b7d0*/  IMAD.SHL.U32 R7, R54, 0x40, RZ ;  /* 0x0000004036077824 */ /* 0x002fe200078e00ff */
        /* <DEDUP_REMOVED lines=11> */
[----:B--2---:R-:W-:Y:S01]  /*b890*/  IMAD.SHL.U32 R48, R8, 0x8, RZ ;  /* 0x0000000808307824 */ /* 0x004fe200078e00ff */
[----:B------:R-:W-:Y:S01]  /*b8a0*/  LOP3.LUT R5, R6, 0x8, R5, 0xf8, !PT ;  /* 0x0000000806057812 */ /* 0x000fe200078ef805 */
[----:B------:R-:W-:Y:S01]  /*b8b0*/  IMAD R53, R8, 0x8, R53 ;  /* 0x0000000808357824 */ /* 0x000fe200078e0235 */
[----:B------:R-:W-:Y:S01]  /*b8c0*/  LOP3.LUT R11, R11, 0xffffff00, RZ, 0xc0, !PT ;  /* 0xffffff000b0b7812 */ /* 0x000fe200078ec0ff */
[----:B------:R-:W-:Y:S01]  /*b8d0*/  IMAD.IADD R3, R56, 0x1, -R3 ;  /* 0x0000000138037824 */ /* 0x000fe200078e0a03 */
[----:B------:R-:W-:Y:S01]  /*b8e0*/  LOP3.LUT R48, R7, 0x8, R48, 0xf8, !PT ;  /* 0x0000000807307812 */ /* 0x000fe200078ef830 */
[----:B------:R-:W0:Y:S01]  /*b8f0*/  LDGDEPBAR ;  /* 0x00000000000079af */ /* 0x000e220000000000 */
[----:B------:R-:W-:Y:S01]  /*b900*/  SHF.R.U32.HI R7, RZ, 0x3, R7 ;  /* 0x00000003ff077819 */ /* 0x000fe20000011607 */
[----:B------:R-:W-:Y:S01]  /*b910*/  IMAD R4, R0, 0x200, R11 ;  /* 0x0000020000047824 */ /* 0x000fe200078e020b */
[----:B------:R-:W-:Y:S01]  /*b920*/  SHF.R.U32.HI R6, RZ, 0x3, R6 ;  /* 0x00000003ff067819 */ /* 0x000fe20000011606 */
[----:B------:R-:W-:Y:S01]  /*b930*/  UISETP.GT.AND UP0, UPT, UR5, UR9, UPT ;  /* 0x000000090500728c */ /* 0x000fe2000bf04270 */
[----:B------:R-:W-:Y:S01]  /*b940*/  LOP3.LUT R48, R48, R7, RZ, 0x3c, !PT ;  /* 0x0000000730307212 */ /* 0x000fe200078e3cff */
[----:B------:R-:W-:Y:S01]  /*b950*/  IMAD R3, R3, 0x20, R4 ;  /* 0x0000002003037824 */ /* 0x000fe200078e0204 */
[----:B------:R-:W-:-:S02]  /*b960*/  LOP3.LUT R6, R5, R6, RZ, 0x3c, !PT ;  /* 0x0000000605067212 */ /* 0x000fc400078e3cff */
[----:B------:R-:W-:Y:S01]  /*b970*/  LOP3.LUT P0, RZ, R52, 0x2, RZ, 0xc0, !PT ;  /* 0x0000000234ff7812 */ /* 0x000fe2000780c0ff */
[----:B------:R-:W-:Y:S01]  /*b980*/  IMAD.IADD R168, R48, 0x1, R3 ;  /* 0x0000000130a87824 */ /* 0x000fe200078e0203 */
[----:B------:R-:W-:Y:S01]  /*b990*/  LOP3.LUT R186, R186, 0x6, RZ, 0xc0, !PT ;  /* 0x00000006baba7812 */ /* 0x000fe200078ec0ff */
[----:B------:R-:W-:Y:S02]  /*b9a0*/  IMAD.U32 R166, R53, 0x20, R6 ;  /* 0x0000002035a67824 */ /* 0x000fe400078e0006 */
[----:B------:R-:W-:Y:S01]  /*b9b0*/  IMAD.SHL.U32 R168, R168, 0x2, RZ ;  /* 0x00000002a8a87824 */ /* 0x000fe200078e00ff */
[----:B------:R-:W-:Y:S01]  /*b9c0*/  IADD3 R80, R186, UR20, RZ ;  /* 0x00000014ba507c10 */ /* 0x000fe2000fffe0ff */
[----:B------:R-:W-:Y:S01]  /*b9d0*/  IMAD.SHL.U32 R166, R166, 0x2, RZ ;  /* 0x00000002a6a67824 */ /* 0x000fe200078e00ff */
[----:B------:R-:W-:Y:S01]  /*b9e0*/  IADD3 R47, R186, UR20, RZ ;  /* 0x00000014ba2f7c10 */ /* 0x000fe2000fffe0ff */
[----:B------:R-:W-:Y:S01]  /*b9f0*/  IMAD R167, R9, 0x2, R168 ;  /* 0x0000000209a77824 */ /* 0x000fe200078e02a8 */
[----:B------:R-:W-:Y:S01]  /*ba00*/  LDSM.16.M88.4 R12, [R168] ;  /* 0x00000000a80c783b */ /* 0x000fe20000000200 */
[----:B------:R-:W-:Y:S01]  /*ba10*/  IADD3 R169, R80, 0x1, RZ ;  /* 0x0000000150a97810 */ /* 0x000fe20007ffe0ff */
[----:B------:R-:W-:Y:S01]  /*ba20*/  I2F R78, R80 ;  /* 0x00000050004e7306 */ /* 0x000fe20000201400 */
[C---:B------:R-:W-:Y:S01]  /*ba30*/  IADD3 R3, R166.reuse, 0x1000, RZ ;  /* 0x00001000a6037810 */ /* 0x040fe20007ffe0ff */
[----:B----4-:R-:W1:Y:S01]  /*ba40*/  LDSM.16.M88.4 R20, [R166+0x1000] ;  /* 0x00100000a614783b */ /* 0x010e620000000200 */
        /* <DEDUP_REMOVED lines=13> */
[----:B------:R-:W-:Y:S01]  /*bb20*/  LDSM.16.M88.4 R24, [R166+0x1800] ;  /* 0x00180000a618783b */ /* 0x000fe20000000200 */
[----:B------:R-:W-:-:S02]  /*bb30*/  IADD3 R155, R80, 0x18, RZ ;  /* 0x00000018509b7810 */ /* 0x000fc40007ffe0ff */
[C---:B------:R-:W-:Y:S01]  /*bb40*/  IADD3 R153, R80.reuse, 0x19, RZ ;  /* 0x0000001950997810 */ /* 0x040fe20007ffe0ff */
[----:B------:R-:W4:Y:S01]  /*bb50*/  LDSM.16.M88.4 R36, [R165+0x400] ;  /* 0x00040000a524783b */ /* 0x000f220000000200 */
[----:B------:R-:W-:Y:S01]  /*bb60*/  IADD3 R214, R47, 0x91, RZ ;  /* 0x000000912fd67810 */ /* 0x000fe20007ffe0ff */
[----:B------:R-:W-:Y:S01]  /*bb70*/  I2F R162, R163 ;  /* 0x000000a300a27306 */ /* 0x000fe20000201400 */
[C---:B------:R-:W-:Y:S01]  /*bb80*/  IADD3 R145, R80.reuse, 0x28, RZ ;  /* 0x0000002850917810 */ /* 0x040fe20007ffe0ff */
[----:B------:R-:W-:Y:S01]  /*bb90*/  LDSM.16.M88.4 R40, [R165+0x1400] ;  /* 0x00140000a528783b */ /* 0x000fe20000000200 */
[C---:B------:R-:W-:Y:S02]  /*bba0*/  IADD3 R143, R80.reuse, 0x29, RZ ;  /* 0x00000029508f7810 */ /* 0x040fe40007ffe0ff */
[C---:B------:R-:W-:Y:S02]  /*bbb0*/  IADD3 R141, R80.reuse, 0x30, RZ ;  /* 0x00000030508d7810 */ /* 0x040fe40007ffe0ff */
[C---:B------:R-:W-:Y:S01]  /*bbc0*/  IADD3 R139, R80.reuse, 0x31, RZ ;  /* 0x00000031508b7810 */ /* 0x040fe20007ffe0ff */
[----:B------:R-:W-:Y:S01]  /*bbd0*/  I2F R121, R159 ;  /* 0x0000009f00797306 */ /* 0x000fe20000201400 */
[----:B------:R-:W-:-:S02]  /*bbe0*/  IADD3 R127, R80, 0x40, RZ ;  /* 0x00000040507f7810 */ /* 0x000fc40007ffe0ff */
[C---:B------:R-:W-:Y:S02]  /*bbf0*/  IADD3 R137, R80.reuse, 0x38, RZ ;  /* 0x0000003850897810 */ /* 0x040fe40007ffe0ff */
        /* <DEDUP_REMOVED lines=14> */
[----:B------:R-:W-:Y:S01]  /*bce0*/  I2F R156, R157 ;  /* 0x0000009d009c7306 */ /* 0x000fe20000201400 */
[C---:B------:R-:W-:Y:S01]  /*bcf0*/  IADD3 R55, R80.reuse, 0x68, RZ ;  /* 0x0000006850377810 */ /* 0x040fe20007ffe0ff */
[----:B--2---:R-:W-:Y:S01]  /*bd00*/  HMMA.16816.F32 R8, R12, R28, RZ ;  /* 0x0000001c0c08723c */ /* 0x004fe200000018ff */
[----:B------:R-:W-:-:S02]  /*bd10*/  IADD3 R81, R80, 0x69, RZ ;  /* 0x0000006950517810 */ /* 0x000fc40007ffe0ff */
[C---:B------:R-:W-:Y:S02]  /*bd20*/  IADD3 R82, R80.reuse, 0x70, RZ ;  /* 0x0000007050527810 */ /* 0x040fe40007ffe0ff */
[C---:B------:R-:W-:Y:S01]  /*bd30*/  IADD3 R91, R80.reuse, 0x78, RZ ;  /* 0x00000078505b7810 */ /* 0x040fe20007ffe0ff */
[----:B------:R-:W-:Y:S01]  /*bd40*/  I2F R120, R157 ;  /* 0x0000009d00787306 */ /* 0x000fe20000201400 */
[C---:B------:R-:W-:Y:S01]  /*bd50*/  IADD3 R85, R80.reuse, 0x71, RZ ;  /* 0x0000007150557810 */ /* 0x040fe20007ffe0ff */
[C---:B------:R-:W-:Y:S01]  /*bd60*/  HMMA.16816.F32 R16, R4.reuse, R32, R16 ;  /* 0x000000200410723c */ /* 0x040fe20000001810 */
        /* <DEDUP_REMOVED lines=8> */
[----:B------:R-:W-:Y:S02]  /*bdf0*/  IADD3 R108, R80, 0x90, RZ ;  /* 0x00000090506c7810 */ /* 0x000fe40007ffe0ff */
[----:B------:R-:W-:Y:S02]  /*be00*/  I2F R123, R163 ;  /* 0x000000a3007b7306 */ /* 0x000fe40000201400 */
[----:B------:R-:W-:Y:S06]  /*be10*/  HMMA.16816.F32 R28, R12, R30, RZ ;  /* 0x0000001e0c1c723c */ /* 0x000fec00000018ff */
[----:B------:R-:W-:Y:S02]  /*be20*/  I2F R117, R151 ;  /* 0x0000009700757306 */ /* 0x000fe40000201400 */
[----:B------:R-:W-:Y:S01]  /*be30*/  FMUL.FTZ R16, R16, c[0x0][0x2ec] ;  /* 0x0000bb0010107a20 */ /* 0x000fe20000410000 */
[----:B----4-:R-:W-:Y:S01]  /*be40*/  HMMA.16816.F32 R8, R4, R36, R8 ;  /* 0x000000240408723c */ /* 0x010fe20000001808 */
[----:B------:R-:W-:-:S02]  /*be50*/  FMUL.FTZ R17, R17, c[0x0][0x2ec] ;  /* 0x0000bb0011117a20 */ /* 0x000fc40000410000 */
[----:B------:R-:W-:Y:S02]  /*be60*/  FMUL.FTZ R18, R18, c[0x0][0x2ec] ;  /* 0x0000bb0012127a20 */ /* 0x000fe40000410000 */
[----:B------:R-:W2:Y:S01]  /*be70*/  MUFU.TANH R171, R16 ;  /* 0x0000001000ab7308 */ /* 0x000ea20000002400 */
[----:B------:R-:W-:Y:S02]  /*be80*/  FMUL.FTZ R175, R19, c[0x0][0x2ec] ;  /* 0x0000bb0013af7a20 */ /* 0x000fe40000410000 */
[----:B------:R-:W-:Y:S02]  /*be90*/  FMUL.FTZ R179, R20, c[0x0][0x2ec] ;  /* 0x0000bb0014b37a20 */ /* 0x000fe40000410000 */
[----:B------:R-:W-:Y:S02]  /*bea0*/  FMUL.FTZ R177, R21, c[0x0][0x2ec] ;  /* 0x0000bb0015b17a20 */ /* 0x000fe40000410000 */
[----:B------:R-:W-:Y:S01]  /*beb0*/  FMUL.FTZ R170, R22, c[0x0][0x2ec] ;  /* 0x0000bb0016aa7a20 */ /* 0x000fe20000410000 */
[----:B------:R-:W4:Y:S01]  /*bec0*/  MUFU.TANH R173, R17 ;  /* 0x0000001100ad7308 */ /* 0x000f220000002400 */
[----:B------:R-:W-:Y:S01]  /*bed0*/  FMUL.FTZ R181, R23, c[0x0][0x2ec] ;  /* 0x0000bb0017b57a20 */ /* 0x000fe20000410000 */
[----:B------:R-:W-:Y:S01]  /*bee0*/  HMMA.16816.F32 R28, R4, R38, R28 ;  /* 0x00000026041c723c */ /* 0x000fe2000000181c */
[----:B------:R-:W3:Y:S04]  /*bef0*/  LDSM.16.M88.4 R20, [R166+0x1c00] ;  /* 0x001c0000a614783b */ /* 0x000ee80000000200 */
[----:B------:R-:W1:Y:S01]  /*bf00*/  LDSM.16.M88.4 R36, [R165+0xc00] ;  /* 0x000c0000a524783b */ /* 0x000e620000000200 */
[----:B------:R4:W-:Y:S01]  /*bf10*/  MUFU.TANH R49, R18 ;  /* 0x0000001200317308 */ /* 0x0009e20000002400 */
[----:B--23--:R-:W-:-:S02]  /*bf20*/  FFMA.FTZ R78, R78, UR4, R171 ;  /* 0x000000044e4e7c23 */ /* 0x00cfc400080100ab */
[----:B------:R-:W-:Y:S02]  /*bf30*/  FMUL.FTZ R8, R8, c[0x0][0x2ec] ;  /* 0x0000bb0008087a20 */ /* 0x000fe40000410000 */
[----:B------:R-:W-:Y:S02]  /*bf40*/  FMUL.FTZ R9, R9, c[0x0][0x2ec] ;  /* 0x0000bb0009097a20 */ /* 0x000fe40000410000 */
[----:B------:R-:W-:Y:S01]  /*bf50*/  FMUL.FTZ R10, R10, c[0x0][0x2ec] ;  /* 0x0000bb000a0a7a20 */ /* 0x000fe20000410000 */
[----:B------:R-:W2:Y:S01]  /*bf60*/  MUFU.TANH R185, R8 ;  /* 0x0000000800b97308 */ /* 0x000ea20000002400 */
[----:B------:R-:W-:Y:S02]  /*bf70*/  FMUL.FTZ R189, R11, c[0x0][0x2ec] ;  /* 0x0000bb000bbd7a20 */ /* 0x000fe40000410000 */
[----:B----4-:R-:W-:Y:S01]  /*bf80*/  FFMA.FTZ R173, R164, UR4, R173 ;  /* 0x00000004a4ad7c23 */ /* 0x010fe200080100ad */
[----:B------:R-:W-:Y:S01]  /*bf90*/  IADD3 R164, R47, 0xa8, RZ ;  /* 0x000000a82fa47810 */ /* 0x000fe20007ffe0ff */
[----:B------:R-:W-:Y:S03]  /*bfa0*/  HMMA.16816.F32 R16, R12, R24, RZ ;  /* 0x000000180c10723c */ /* 0x000fe600000018ff */
[----:B------:R-:W3:Y:S02]  /*bfb0*/  MUFU.TANH R183, R9 ;  /* 0x0000000900b77308 */ /* 0x000ee40000002400 */
[----:B------:R-:W-:-:S02]  /*bfc0*/  FMUL.FTZ R191, R28, c[0x0][0x2ec] ;  /* 0x0000bb001cbf7a20 */ /* 0x000fc40000410000 */
[----:B------:R-:W-:Y:S02]  /*bfd0*/  FMUL.FTZ R187, R29, c[0x0][0x2ec] ;  /* 0x0000bb001dbb7a20 */ /* 0x000fe40000410000 */
[----:B------:R-:W-:Y:S01]  /*bfe0*/  FMUL.FTZ R174, R30, c[0x0][0x2ec] ;  /* 0x0000bb001eae7a20 */ /* 0x000fe20000410000 */
[----:B------:R-:W-:Y:S01]  /*bff0*/  HMMA.16816.F32 R24, R12, R26, RZ ;  /* 0x0000001a0c18723c */ /* 0x000fe200000018ff */
[----:B------:R-:W-:Y:S01]  /*c000*/  FMUL.FTZ R193, R31, c[0x0][0x2ec] ;  /* 0x0000bb001fc17a20 */ /* 0x000fe20000410000 */
[----:B------:R-:W4:Y:S01]  /*c010*/  MUFU.TANH R172, R10 ;  /* 0x0000000a00ac7308 */ /* 0x000f220000002400 */
[----:B------:R-:W4:Y:S01]  /*c020*/  LDSM.16.M88.4 R28, [R166+0x2000] ;  /* 0x00200000a61c783b */ /* 0x000f220000000200 */
[----:B--2---:R-:W-:Y:S01]  /*c030*/  FFMA.FTZ R158, R158, UR4, R185 ;  /* 0x000000049e9e7c23 */ /* 0x004fe200080100b9 */
[----:B------:R-:W-:Y:S01]  /*c040*/  IADD3 R185, R47, 0xe0, RZ ;  /* 0x000000e02fb97810 */ /* 0x000fe20007ffe0ff */
[----:B---3--:R-:W-:-:S04]  /*c050*/  FFMA.FTZ R156, R156, UR4, R183 ;  /* 0x000000049c9c7c23 */ /* 0x008fc800080100b7 */
[----:B------:R-:W-:Y:S01]  /*c060*/  MUFU.TANH R181, R181 ;  /* 0x000000b500b57308 */ /* 0x000fe20000002400 */
[----:B------:R-:W-:-:S03]  /*c070*/  IADD3 R183, R47, 0xc1, RZ ;  /* 0x000000c12fb77810 */ /* 0x000fc60007ffe0ff */
[----:B-1----:R-:W-:Y:S04]  /*c080*/  HMMA.16816.F32 R16, R4, R32, R16 ;  /* 0x000000200410723c */ /* 0x002fe80000001810 */
[----:B------:R-:W1:Y:S01]  /*c090*/  MUFU.TANH R179, R179 ;  /* 0x000000b300b37308 */ /* 0x000e620000002400 */
[----:B----4-:R-:W-:-:S05]  /*c0a0*/  FFMA.FTZ R121, R121, UR4, R172 ;  /* 0x0000000479797c23 */ /* 0x010fca00080100ac */
[----:B------:R-:W-:Y:S01]  /*c0b0*/  HMMA.16816.F32 R24, R4, R34, R24 ;  /* 0x000000220418723c */ /* 0x000fe20000001818 */
[----:B------:R-:W2:Y:S01]  /*c0c0*/  LDSM.16.M88.4 R32, [R165+0x1000] ;  /* 0x00100000a520783b */ /* 0x000ea20000000200 */
[----:B------:R-:W-:Y:S06]  /*c0d0*/  MUFU.TANH R175, R175 ;  /* 0x000000af00af7308 */ /* 0x000fec0000002400 */
[----:B------:R-:W-:Y:S02]  /*c0e0*/  HMMA.16816.F32 R8, R12, R20, RZ ;  /* 0x000000140c08723c */ /* 0x000fe400000018ff */
[----:B------:R-:W3:Y:S01]  /*c0f0*/  MUFU.TANH R177, R177 ;  /* 0x000000b100b17308 */ /* 0x000ee20000002400 */
[----:B-1----:R-:W-:-:S05]  /*c100*/  FFMA.FTZ R162, R162, UR4, R179 ;  /* 0x00000004a2a27c23 */ /* 0x002fca00080100b3 */
[----:B------:R-:W-:Y:S01]  /*c110*/  HMMA.16816.F32 R20, R12, R22, RZ ;  /* 0x000000160c14723c */ /* 0x000fe200000018ff */
        /* <DEDUP_REMOVED lines=8> */
[----:B------:R-:W-:Y:S02]  /*c1a0*/  FMUL.FTZ R178, R26, c[0x0][0x2ec] ;  /* 0x0000bb001ab27a20 */ /* 0x000fe40000410000 */
[----:B------:R-:W-:Y:S01]  /*c1b0*/  FMUL.FTZ R205, R27, c[0x0][0x2ec] ;  /* 0x0000bb001bcd7a20 */ /* 0x000fe20000410000 */
[----:B------:R-:W-:Y:S01]  /*c1c0*/  HMMA.16816.F32 R8, R4, R36, R8 ;  /* 0x000000240408723c */ /* 0x000fe20000001808 */
[----:B------:R-:W1:Y:S01]  /*c1d0*/  LDSM.16.M88.4 R24, [R166+0x2400] ;  /* 0x00240000a618783b */ /* 0x000e620000000200 */
[----:B------:R-:W-:Y:S01]  /*c1e0*/  MUFU.TANH R195, R17 ;  /* 0x0000001100c37308 */ /* 0x000fe20000002400 */
[----:B---3--:R-:W-:Y:S01]  /*c1f0*/  FFMA.FTZ R177, R160, UR4, R177 ;  /* 0x00000004a0b17c23 */ /* 0x008fe200080100b1 */
[----:B------:R-:W-:-:S04]  /*c200*/  IADD3 R160, R47, 0xd0, RZ ;  /* 0x000000d02fa07810 */ /* 0x000fc80007ffe0ff */
[----:B------:R-:W-:Y:S01]  /*c210*/  HMMA.16816.F32 R20, R4, R38, R20 ;  /* 0x000000260414723c */ /* 0x000fe20000001814 */
[----:B------:R-:W-:Y:S01]  /*c220*/  LDSM.16.M88.4 R36, [R165+0x1800] ;  /* 0x00180000a524783b */ /* 0x000fe20000000200 */
[----:B------:R3:W4:Y:S08]  /*c230*/  MUFU.TANH R176, R18 ;  /* 0x0000001200b07308 */ /* 0x0007300000002400 */
[----:B------:R-:W-:Y:S06]  /*c240*/  MUFU.TANH R170, R170 ;  /* 0x000000aa00aa7308 */ /* 0x000fec0000002400 */
[----:B------:R-:W-:Y:S01]  /*c250*/  FMUL.FTZ R8, R8, c[0x0][0x2ec] ;  /* 0x0000bb0008087a20 */ /* 0x000fe20000410000 */
[----:B---3--:R-:W-:Y:S01]  /*c260*/  HMMA.16816.F32 R16, R12, R28, RZ ;  /* 0x0000001c0c10723c */ /* 0x008fe200000018ff */
[----:B------:R-:W-:-:S02]  /*c270*/  FMUL.FTZ R9, R9, c[0x0][0x2ec] ;  /* 0x0000bb0009097a20 */ /* 0x000fc40000410000 */
[----:B------:R-:W-:Y:S01]  /*c280*/  MUFU.TANH R213, R8 ;  /* 0x0000000800d57308 */ /* 0x000fe20000002400 */
[----:B------:R-:W-:Y:S02]  /*c290*/  FMUL.FTZ R10, R10, c[0x0][0x2ec] ;  /* 0x0000bb000a0a7a20 */ /* 0x000fe40000410000 */
[----:B------:R-:W-:Y:S02]  /*c2a0*/  FMUL.FTZ R184, R11, c[0x0][0x2ec] ;  /* 0x0000bb000bb87a20 */ /* 0x000fe40000410000 */
[----:B------:R-:W-:Y:S01]  /*c2b0*/  FMUL.FTZ R227, R20, c[0x0][0x2ec] ;  /* 0x0000bb0014e37a20 */ /* 0x000fe20000410000 */
[----:B------:R-:W-:Y:S01]  /*c2c0*/  HMMA.16816.F32 R28, R12, R30, RZ ;  /* 0x0000001e0c1c723c */ /* 0x000fe200000018ff */
[----:B------:R-:W-:Y:S01]  /*c2d0*/  FMUL.FTZ R219, R21, c[0x0][0x2ec] ;  /* 0x0000bb0015db7a20 */ /* 0x000fe20000410000 */
[----:B------:R-:W-:Y:S01]  /*c2e0*/  MUFU.TANH R207, R9 ;  /* 0x0000000900cf7308 */ /* 0x000fe20000002400 */
[----:B------:R-:W-:Y:S02]  /*c2f0*/  FMUL.FTZ R223, R22, c[0x0][0x2ec] ;  /* 0x0000bb0016df7a20 */ /* 0x000fe40000410000 */
[----:B------:R-:W-:-:S02]  /*c300*/  FMUL.FTZ R217, R23, c[0x0][0x2ec] ;  /* 0x0000bb0017d97a20 */ /* 0x000fc40000410000 */
[----:B------:R-:W3:Y:S01]  /*c310*/  LDSM.16.M88.4 R20, [R166+0x2800] ;  /* 0x00280000a614783b */ /* 0x000ee20000000200 */
[----:B----4-:R-:W-:Y:S02]  /*c320*/  FFMA.FTZ R117, R117, UR4, R176 ;  /* 0x0000000475757c23 */ /* 0x010fe400080100b0 */
[----:B------:R1:W-:Y:S05]  /*c330*/  MUFU.TANH R180, R10 ;  /* 0x0000000a00b47308 */ /* 0x0003ea0000002400 */
[C---:B--2---:R-:W-:Y:S03]  /*c340*/  HMMA.16816.F32 R16, R4.reuse, R32, R16 ;  /* 0x000000200410723c */ /* 0x044fe60000001810 */
[----:B------:R-:W2:Y:S06]  /*c350*/  I2F R146, R147 ;  /* 0x0000009300927306 */ /* 0x000eac0000201400 */
[----:B------:R-:W-:Y:S01]  /*c360*/  HMMA.16816.F32 R28, R4, R34, R28 ;  /* 0x00000022041c723c */ /* 0x000fe2000000181c */
[----:B------:R-:W-:Y:S01]  /*c370*/  LDSM.16.M88.4 R32, [R166+0x2c00] ;  /* 0x002c0000a620783b */ /* 0x000fe20000000200 */
[----:B------:R-:W-:Y:S06]  /*c380*/  I2F R119, R155 ;  /* 0x0000009b00777306 */ /* 0x000fec0000201400 */
[----:B-1----:R-:W-:Y:S02]  /*c390*/  HMMA.16816.F32 R8, R12, R24, RZ ;  /* 0x000000180c08723c */ /* 0x002fe400000018ff */
[----:B------:R-:W-:Y:S01]  /*c3a0*/  I2F R118, R153 ;  /* 0x0000009900767306 */ /* 0x000fe20000201400 */
[----:B--2---:R-:W-:-:S05]  /*c3b0*/  FFMA.FTZ R146, R146, UR4, R195 ;  /* 0x0000000492927c23 */ /* 0x004fca00080100c3 */
[----:B------:R-:W-:Y:S01]  /*c3c0*/  HMMA.16816.F32 R24, R12, R26, RZ ;  /* 0x0000001a0c18723c */ /* 0x000fe200000018ff */
[----:B------:R-:W-:Y:S01]  /*c3d0*/  FMUL.FTZ R16, R16, c[0x0][0x2ec] ;  /* 0x0000bb0010107a20 */ /* 0x000fe20000410000 */
[----:B-----5:R-:W-:Y:S01]  /*c3e0*/  I2F R116, R147 ;  /* 0x0000009300747306 */ /* 0x020fe20000201400 */
        /* <DEDUP_REMOVED lines=8> */
[C---:B------:R-:W-:Y:S02]  /*c470*/  HMMA.16816.F32 R8, R4.reuse, R40, R8 ;  /* 0x000000280408723c */ /* 0x040fe40000001808 */
[----:B------:R-:W-:Y:S06]  /*c480*/  MUFU.TANH R182, R17 ;  /* 0x0000001100b67308 */ /* 0x000fec0000002400 */
[----:B------:R-:W-:Y:S01]  /*c490*/  HMMA.16816.F32 R24, R4, R42, R24 ;  /* 0x0000002a0418723c */ /* 0x000fe20000001818 */
[----:B------:R-:W-:Y:S01]  /*c4a0*/  LDSM.16.M88.4 R40, [R165+0x2000] ;  /* 0x00200000a528783b */ /* 0x000fe20000000200 */
[----:B------:R3:W-:Y:S08]  /*c4b0*/  MUFU.TANH R215, R18 ;  /* 0x0000001200d77308 */ /* 0x0007f00000002400 */
[----:B------:R-:W-:Y:S06]  /*c4c0*/  MUFU.TANH R229, R28 ;  /* 0x0000001c00e57308 */ /* 0x000fec0000002400 */
[----:B------:R-:W-:Y:S01]  /*c4d0*/  FMUL.FTZ R8, R8, c[0x0][0x2ec] ;  /* 0x0000bb0008087a20 */ /* 0x000fe20000410000 */
[----:B---3--:R-:W-:Y:S01]  /*c4e0*/  HMMA.16816.F32 R16, R12, R20, RZ ;  /* 0x000000140c10723c */ /* 0x008fe200000018ff */
[----:B------:R-:W-:Y:S01]  /*c4f0*/  MUFU.TANH R188, R29 ;  /* 0x0000001d00bc7308 */ /* 0x000fe20000002400 */
[----:B------:R-:W-:-:S02]  /*c500*/  FMUL.FTZ R9, R9, c[0x0][0x2ec] ;  /* 0x0000bb0009097a20 */ /* 0x000fc40000410000 */
[----:B------:R-:W-:-:S03]  /*c510*/  FMUL.FTZ R10, R10, c[0x0][0x2ec] ;  /* 0x0000bb000a0a7a20 */ /* 0x000fc60000410000 */
[----:B------:R-:W-:Y:S02]  /*c520*/  FMUL.FTZ R198, R24, c[0x0][0x2ec] ;  /* 0x0000bb0018c67a20 */ /* 0x000fe40000410000 */
[----:B------:R-:W-:Y:S01]  /*c530*/  FMUL.FTZ R200, R25, c[0x0][0x2ec] ;  /* 0x0000bb0019c87a20 */ /* 0x000fe20000410000 */
[----:B------:R-:W-:Y:S01]  /*c540*/  HMMA.16816.F32 R20, R12, R22, RZ ;  /* 0x000000160c14723c */ /* 0x000fe200000018ff */
[----:B------:R-:W-:Y:S01]  /*c550*/  FMUL.FTZ R204, R26, c[0x0][0x2ec] ;  /* 0x0000bb001acc7a20 */ /* 0x000fe20000410000 */
[----:B------:R-:W-:Y:S01]  /*c560*/  MUFU.TANH R221, R30 ;  /* 0x0000001e00dd7308 */ /* 0x000fe20000002400 */
[----:B------:R-:W-:Y:S02]  /*c570*/  FMUL.FTZ R233, R27, c[0x0][0x2ec] ;  /* 0x0000bb001be97a20 */ /* 0x000fe40000410000 */
[----:B------:R-:W1:Y:S01]  /*c580*/  LDSM.16.M88.4 R24, [R166+0x3000] ;  /* 0x00300000a618783b */ /* 0x000e620000000200 */
[----:B------:R-:W-:-:S04]  /*c590*/  FMUL.FTZ R216, R11, c[0x0][0x2ec] ;  /* 0x0000bb000bd87a20 */ /* 0x000fc80000410000 */
[----:B------:R2:W-:Y:S04]  /*c5a0*/  MUFU.TANH R194, R31 ;  /* 0x0000001f00c27308 */ /* 0x0005e80000002400 */
[C---:B------:R-:W-:Y:S04]  /*c5b0*/  HMMA.16816.F32 R16, R4.reuse, R36, R16 ;  /* 0x000000240410723c */ /* 0x040fe80000001810 */
[----:B------:R-:W-:Y:S06]  /*c5c0*/  MUFU.TANH R206, R8 ;  /* 0x0000000800ce7308 */ /* 0x000fec0000002400 */
[----:B------:R-:W-:Y:S01]  /*c5d0*/  HMMA.16816.F32 R20, R4, R38, R20 ;  /* 0x000000260414723c */ /* 0x000fe20000001814 */
[----:B--2---:R-:W2:Y:S01]  /*c5e0*/  LDSM.16.M88.4 R28, [R165+0x1c00] ;  /* 0x001c0000a51c783b */ /* 0x004ea20000000200 */
[----:B------:R-:W-:Y:S08]  /*c5f0*/  MUFU.TANH R196, R9 ;  /* 0x0000000900c47308 */ /* 0x000ff00000002400 */
[----:B------:R3:W-:Y:S04]  /*c600*/  MUFU.TANH R231, R10 ;  /* 0x0000000a00e77308 */ /* 0x0007e80000002400 */
[----:B------:R-:W-:-:S02]  /*c610*/  FMUL.FTZ R222, R16, c[0x0][0x2ec] ;  /* 0x0000bb0010de7a20 */ /* 0x000fc40000410000 */
[----:B------:R-:W-:Y:S02]  /*c620*/  FMUL.FTZ R202, R17, c[0x0][0x2ec] ;  /* 0x0000bb0011ca7a20 */ /* 0x000fe40000410000 */
[----:B------:R-:W-:Y:S01]  /*c630*/  FMUL.FTZ R220, R18, c[0x0][0x2ec] ;  /* 0x0000bb0012dc7a20 */ /* 0x000fe20000410000 */
[----:B------:R-:W-:Y:S01]  /*c640*/  MUFU.TANH R174, R174 ;  /* 0x000000ae00ae7308 */ /* 0x000fe20000002400 */
[----:B------:R-:W-:Y:S01]  /*c650*/  FMUL.FTZ R237, R19, c[0x0][0x2ec] ;  /* 0x0000bb0013ed7a20 */ /* 0x000fe20000410000 */
[----:B-1----:R-:W-:Y:S03]  /*c660*/  HMMA.16816.F32 R36, R12, R24, RZ ;  /* 0x000000180c24723c */ /* 0x002fe600000018ff */
[----:B------:R-:W-:Y:S02]  /*c670*/  FMUL.FTZ R20, R20, c[0x0][0x2ec] ;  /* 0x0000bb0014147a20 */ /* 0x000fe40000410000 */
[----:B------:R-:W-:-:S02]  /*c680*/  FMUL.FTZ R21, R21, c[0x0][0x2ec] ;  /* 0x0000bb0015157a20 */ /* 0x000fc40000410000 */
[----:B------:R-:W-:Y:S01]  /*c690*/  FMUL.FTZ R22, R22, c[0x0][0x2ec] ;  /* 0x0000bb0016167a20 */ /* 0x000fe20000410000 */
[----:B------:R-:W-:Y:S01]  /*c6a0*/  MUFU.TANH R241, R20 ;  /* 0x0000001400f17308 */ /* 0x000fe20000002400 */
[----:B---3--:R-:W-:Y:S01]  /*c6b0*/  HMMA.16816.F32 R8, R12, R32, RZ ;  /* 0x000000200c08723c */ /* 0x008fe200000018ff */
[----:B------:R-:W-:-:S06]  /*c6c0*/  FMUL.FTZ R23, R23, c[0x0][0x2ec] ;  /* 0x0000bb0017177a20 */ /* 0x000fcc0000410000 */
[----:B------:R-:W-:Y:S01]  /*c6d0*/  MUFU.TANH R218, R21 ;  /* 0x0000001500da7308 */ /* 0x000fe20000002400 */
[----:B------:R-:W-:Y:S01]  /*c6e0*/  HMMA.16816.F32 R16, R12, R34, RZ ;  /* 0x000000220c10723c */ /* 0x000fe200000018ff */
[----:B------:R-:W-:Y:S06]  /*c6f0*/  LDSM.16.M88.4 R32, [R165+0x2400] ;  /* 0x00240000a520783b */ /* 0x000fec0000000200 */
[----:B------:R-:W-:Y:S01]  /*c700*/  MUFU.TANH R251, R22 ;  /* 0x0000001600fb7308 */ /* 0x000fe20000002400 */
[C---:B------:R-:W-:Y:S07]  /*c710*/  HMMA.16816.F32 R36, R4.reuse, R40, R36 ;  /* 0x000000280424723c */ /* 0x040fee0000001824 */
[----:B------:R1:W-:Y:S01]  /*c720*/  MUFU.TANH R228, R23 ;  /* 0x0000001700e47308 */ /* 0x0003e20000002400 */
[C---:B--2---:R-:W-:Y:S07]  /*c730*/  HMMA.16816.F32 R8, R4.reuse, R28, R8 ;  /* 0x0000001c0408723c */ /* 0x044fee0000001808 */
[----:B------:R-:W2:Y:S01]  /*c740*/  MUFU.TANH R193, R193 ;  /* 0x000000c100c17308 */ /* 0x000ea20000002400 */
[----:B------:R-:W-:Y:S01]  /*c750*/  HMMA.16816.F32 R16, R4, R30, R16 ;  /* 0x0000001e0410723c */ /* 0x000fe20000001810 */
[----:B------:R-:W3:Y:S04]  /*c760*/  LDSM.16.M88.4 R28, [R166+0x3400] ;  /* 0x00340000a61c783b */ /* 0x000ee80000000200 */
[----:B-1----:R-:W1:Y:S03]  /*c770*/  LDSM.16.M88.4 R20, [R166+0x3800] ;  /* 0x00380000a614783b */ /* 0x002e660000000200 */
[----:B------:R-:W-:Y:S01]  /*c780*/  HMMA.16816.F32 R24, R12, R26, RZ ;  /* 0x0000001a0c18723c */ /* 0x000fe200000018ff */
[----:B------:R-:W-:Y:S01]  /*c790*/  FMUL.FTZ R3, R38, c[0x0][0x2ec] ;  /* 0x0000bb0026037a20 */ /* 0x000fe20000410000 */
[----:B------:R-:W4:Y:S01]  /*c7a0*/  MUFU.TANH R201, R201 ;  /* 0x000000c900c97308 */ /* 0x000f220000002400 */
[----:B------:R-:W-:-:S02]  /*c7b0*/  FMUL.FTZ R36, R36, c[0x0][0x2ec] ;  /* 0x0000bb0024247a20 */ /* 0x000fc40000410000 */
[----:B------:R-:W-:Y:S02]  /*c7c0*/  FMUL.FTZ R37, R37, c[0x0][0x2ec] ;  /* 0x0000bb0025257a20 */ /* 0x000fe40000410000 */
[----:B--2---:R-:W-:Y:S01]  /*c7d0*/  FFMA.FTZ R118, R118, UR4, R193 ;  /* 0x0000000476767c23 */ /* 0x004fe200080100c1 */
[----:B------:R-:W-:Y:S01]  /*c7e0*/  IADD3 R193, R47, 0xe1, RZ ;  /* 0x000000e12fc17810 */ /* 0x000fe20007ffe0ff */
[----:B------:R-:W-:Y:S01]  /*c7f0*/  FMUL.FTZ R8, R8, c[0x0][0x2ec] ;  /* 0x0000bb0008087a20 */ /* 0x000fe20000410000 */
[----:B------:R2:W-:Y:S01]  /*c800*/  MUFU.TANH R232, R3 ;  /* 0x0000000300e87308 */ /* 0x0005e20000002400 */
[----:B------:R-:W-:Y:S02]  /*c810*/  FMUL.FTZ R9, R9, c[0x0][0x2ec] ;  /* 0x0000bb0009097a20 */ /* 0x000fe40000410000 */
[----:B------:R-:W-:Y:S02]  /*c820*/  FMUL.FTZ R10, R10, c[0x0][0x2ec] ;  /* 0x0000bb000a0a7a20 */ /* 0x000fe40000410000 */
[----:B------:R-:W-:-:S02]  /*c830*/  FMUL.FTZ R247, R11, c[0x0][0x2ec] ;  /* 0x0000bb000bf77a20 */ /* 0x000fc40000410000 */
[----:B------:R-:W-:Y:S01]  /*c840*/  FMUL.FTZ R16, R16, c[0x0][0x2ec] ;  /* 0x0000bb0010107a20 */ /* 0x000fe20000410000 */
[----:B------:R-:W-:Y:S01]  /*c850*/  MUFU.TANH R249, R8 ;  /* 0x0000000800f97308 */ /* 0x000fe20000002400 */
[----:B------:R-:W-:Y:S02]  /*c860*/  FMUL.FTZ R17, R17, c[0x0][0x2ec] ;  /* 0x0000bb0011117a20 */ /* 0x000fe40000410000 */
[----:B------:R-:W-:Y:S02]  /*c870*/  FMUL.FTZ R18, R18, c[0x0][0x2ec] ;  /* 0x0000bb0012127a20 */ /* 0x000fe40000410000 */
[----:B------:R-:W-:Y:S01]  /*c880*/  FMUL.FTZ R239, R19, c[0x0][0x2ec] ;  /* 0x0000bb0013ef7a20 */ /* 0x000fe20000410000 */
[----:B------:R-:W-:Y:S01]  /*c890*/  HMMA.16816.F32 R24, R4, R42, R24 ;  /* 0x0000002a0418723c */ /* 0x000fe20000001818 */
[----:B----4-:R-:W-:Y:S01]  /*c8a0*/  FFMA.FTZ R201, R116, UR4, R201 ;  /* 0x0000000474c97c23 */ /* 0x010fe200080100c9 */
[----:B------:R-:W-:Y:S01]  /*c8b0*/  MUFU.TANH R230, R16 ;  /* 0x0000001000e67308 */ /* 0x000fe20000002400 */
[----:B--2---:R-:W-:-:S02]  /*c8c0*/  LEA R3, R0, UR10, 0x4 ;  /* 0x0000000a00037c11 */ /* 0x004fc4000f8e20ff */
[----:B------:R-:W-:Y:S02]  /*c8d0*/  LOP3.LUT R0, R0, 0xfffffffd, RZ, 0xc0, !PT ;  /* 0xfffffffd00007812 */ /* 0x000fe400078ec0ff */
[----:B------:R-:W-:Y:S01]  /*c8e0*/  IADD3 R2, R3, 0x1, R2 ;  /* 0x0000000103027810 */ /* 0x000fe20007ffe002 */
[----:B------:R-:W-:Y:S02]  /*c8f0*/  IMAD.U32 R3, RZ, RZ, UR11 ;  /* 0x0000000bff037e24 */ /* 0x000fe4000f8e00ff */
[----:B------:R-:W-:Y:S01]  /*c900*/  MUFU.TANH R41, R17 ;  /* 0x0000001100297308 */ /* 0x000fe20000002400 */
[----:B------:R-:W-:Y:S02]  /*c910*/  FMUL.FTZ R42, R39, c[0x0][0x2ec] ;  /* 0x0000bb00272a7a20 */ /* 0x000fe40000410000 */
[----:B------:R-:W-:-:S04]  /*c920*/  IADD3 R3, R3, -UR12, R2 ;  /* 0x8000000c03037c10 */ /* 0x000fc8000fffe002 */
[----:B------:R-:W-:Y:S01]  /*c930*/  IADD3 R3, R3, c[0x0][0x2e8], RZ ;  /* 0x0000ba0003037a10 */ /* 0x000fe20007ffe0ff */
[----:B------:R2:W-:Y:S03]  /*c940*/  MUFU.TANH R245, R18 ;  /* 0x0000001200f57308 */ /* 0x0005e60000002400 */
[C---:B------:R-:W-:Y:S02]  /*c950*/  IADD3 R2, R3.reuse, 0x8, RZ ;  /* 0x0000000803027810 */ /* 0x040fe40007ffe0ff */
[----:B------:R-:W-:Y:S01]  /*c960*/  IMNMX R3, R3, UR11, PT ;  /* 0x0000000b03037c17 */ /* 0x000fe2000b800200 */
[----:B------:R-:W-:Y:S01]  /*c970*/  FMUL.FTZ R26, R26, c[0x0][0x2ec] ;  /* 0x0000bb001a1a7a20 */ /* 0x000fe20000410000 */
[----:B------:R-:W-:Y:S01]  /*c980*/  IMNMX R2, R2, UR11, PT ;  /* 0x0000000b02027c17 */ /* 0x000fe2000b800200 */
[----:B------:R-:W-:Y:S01]  /*c990*/  MUFU.TANH R235, R9 ;  /* 0x0000000900eb7308 */ /* 0x000fe20000002400 */
[-C--:B------:R-:W-:Y:S01]  /*c9a0*/  ISETP.GE.AND P6, PT, R159, R3.reuse, PT ;  /* 0x000000039f00720c */ /* 0x080fe20003fc6270 */
[----:B------:R-:W-:Y:S01]  /*c9b0*/  FMUL.FTZ R27, R27, c[0x0][0x2ec] ;  /* 0x0000bb001b1b7a20 */ /* 0x000fe20000410000 */
[-C--:B------:R-:W-:Y:S01]  /*c9c0*/  ISETP.GE.AND P2, PT, R169, R3.reuse, PT ;  /* 0x00000003a900720c */ /* 0x080fe20003f46270 */
[----:B------:R-:W-:Y:S01]  /*c9d0*/  FMUL.FTZ R24, R24, c[0x0][0x2ec] ;  /* 0x0000bb0018187a20 */ /* 0x000fe20000410000 */
[----:B------:R-:W-:Y:S01]  /*c9e0*/  ISETP.GE.AND P4, PT, R161, R3, PT ;  /* 0x00000003a100720c */ /* 0x000fe20003f86270 */
[----:B------:R-:W-:Y:S01]  /*c9f0*/  FMUL.FTZ R25, R25, c[0x0][0x2ec] ;  /* 0x0000bb0019197a20 */ /* 0x000fe20000410000 */
[----:B------:R-:W-:Y:S01]  /*ca00*/  FSEL R173, R173, -INF , !P2 ;  /* 0xff800000adad7808 */ /* 0x000fe20005000000 */
[----:B--2---:R-:W2:Y:S01]  /*ca10*/  LDSM.16.M88.4 R16, [R165+0x2800] ;  /* 0x00280000a510783b */ /* 0x004ea20000000200 */
[----:B------:R3:W-:Y:S01]  /*ca20*/  MUFU.TANH R226, R10 ;  /* 0x0000000a00e27308 */ /* 0x0007e20000002400 */
[-C--:B------:R-:W-:Y:S01]  /*ca30*/  ISETP.GE.AND P2, PT, R159, R2.reuse, PT ;  /* 0x000000029f00720c */ /* 0x080fe20003f46270 */
[----:B------:R-:W-:Y:S01]  /*ca40*/  ULDC.64 UR10, c[0x0][0x118] ;  /* 0x00004600000a7ab9 */ /* 0x000fe20000000a00 */
[----:B------:R-:W-:-:S02]  /*ca50*/  ISETP.GE.AND P5, PT, R161, R2, PT ;  /* 0x00000002a100720c */ /* 0x000fc40003fa6270 */
[----:B------:R-:W-:Y:S02]  /*ca60*/  @P6 LOP3.LUT R0, R0, 0x2, RZ, 0xfc, !PT ;  /* 0x0000000200006812 */ /* 0x000fe400078efcff */
[CC--:B------:R-:W-:Y:S01]  /*ca70*/  ISETP.GE.AND P1, PT, R163.reuse, R3.reuse, PT ;  /* 0x00000003a300720c */ /* 0x0c0fe20003f26270 */
[----:B------:R-:W-:Y:S01]  /*ca80*/  MUFU.TANH R238, R36 ;  /* 0x0000002400ee7308 */ /* 0x000fe20000002400 */
[----:B------:R-:W-:Y:S02]  /*ca90*/  LOP3.LUT R0, R0, 0xfffffffe, RZ, 0xc0, !PT ;  /* 0xfffffffe00007812 */ /* 0x000fe400078ec0ff */
[-C--:B------:R-:W-:Y:S02]  /*caa0*/  ISETP.GE.AND P3, PT, R163, R2.reuse, PT ;  /* 0x00000002a300720c */ /* 0x080fe40003f66270 */
[----:B------:R-:W-:Y:S02]  /*cab0*/  ISETP.GE.AND P0, PT, R169, R2, PT ;  /* 0x00000002a900720c */ /* 0x000fe40003f06270 */
[----:B------:R-:W-:Y:S01]  /*cac0*/  @P2 LOP3.LUT R0, R0, 0x1, RZ, 0xfc, !PT ;  /* 0x0000000100002812 */ /* 0x000fe200078efcff */
[----:B---3--:R-:W-:Y:S01]  /*cad0*/  HMMA.16816.F32 R8, R12, R28, RZ ;  /* 0x0000001c0c08723c */ /* 0x008fe200000018ff */
[----:B------:R1:W-:Y:S01]  /*cae0*/  MUFU.TANH R243, R37 ;  /* 0x0000002500f37308 */ /* 0x0003e20000002400 */
[----:B------:R-:W-:-:S02]  /*caf0*/  ISETP.GE.AND P6, PT, R157, R3, PT ;  /* 0x000000039d00720c */ /* 0x000fc40003fc6270 */
[----:B------:R-:W-:Y:S02]  /*cb00*/  FSEL R177, R177, -INF , !P4 ;  /* 0xff800000b1b17808 */ /* 0x000fe40006000000 */
[----:B------:R-:W-:Y:S02]  /*cb10*/  LOP3.LUT P4, RZ, R0, 0x2, RZ, 0xc0, !PT ;  /* 0x0000000200ff7812 */ /* 0x000fe4000788c0ff */
[----:B------:R-:W-:Y:S01]  /*cb20*/  HMMA.16816.F32 R28, R12, R30, RZ ;  /* 0x0000001e0c1c723c */ /* 0x000fe200000018ff */
[----:B------:R-:W-:Y:S01]  /*cb30*/  I2F R152, R153 ;  /* 0x0000009900987306 */ /* 0x000fe20000201400 */
[----:B------:R-:W-:-:S06]  /*cb40*/  ISETP.GE.AND P2, PT, R155, R2, PT ;  /* 0x000000029b00720c */ /* 0x000fcc0003f46270 */
[----:B-1----:R-:W-:Y:S01]  /*cb50*/  HMMA.16816.F32 R36, R12, R20, RZ ;  /* 0x000000140c24723c */ /* 0x002fe200000018ff */
[----:B------:R-:W-:Y:S06]  /*cb60*/  MUFU.TANH R187, R187 ;  /* 0x000000bb00bb7308 */ /* 0x000fec0000002400 */
[----:B------:R-:W-:Y:S01]  /*cb70*/  IADD3 R21, R47, 0x98, RZ ;  /* 0x000000982f157810 */ /* 0x000fe20007ffe0ff */
[C---:B------:R-:W-:Y:S01]  /*cb80*/  HMMA.16816.F32 R8, R4.reuse, R32, R8 ;  /* 0x000000200408723c */ /* 0x040fe20000001808 */
[----:B------:R1:W-:Y:S06]  /*cb90*/  I2F R40, R214 ;  /* 0x000000d600287306 */ /* 0x0003ec0000201400 */
[----:B------:R-:W-:Y:S01]  /*cba0*/  FFMA.FTZ R32, R122, UR4, R181 ;  /* 0x000000047a207c23 */ /* 0x000fe200080100b5 */
[----:B------:R-:W-:Y:S01]  /*cbb0*/  HMMA.16816.F32 R28, R4, R34, R28 ;  /* 0x00000022041c723c */ /* 0x000fe2000000181c */
[----:B------:R-:W-:Y:S01]  /*cbc0*/  I2F R154, R155 ;  /* 0x0000009b009a7306 */ /* 0x000fe20000201400 */
[----:B------:R-:W-:Y:S01]  /*cbd0*/  FFMA.FTZ R33, R123, UR4, R170 ;  /* 0x000000047b217c23 */ /* 0x000fe200080100aa */
[----:B------:R-:W-:Y:S01]  /*cbe0*/  FSEL R181, R156, -INF , !P6 ;  /* 0xff8000009cb57808 */ /* 0x000fe20007000000 */
[----:B------:R-:W-:Y:S01]  /*cbf0*/  FFMA.FTZ R123, R119, UR4, R174 ;  /* 0x00000004777b7c23 */ /* 0x000fe200080100ae */
[----:B------:R-:W-:-:S02]  /*cc00*/  FSEL R32, R32, -INF , !P5 ;  /* 0xff80000020207808 */ /* 0x000fc40006800000 */
[----:B------:R-:W-:Y:S01]  /*cc10*/  LOP3.LUT P5, RZ, R0, 0x1, RZ, 0xc0, !PT ;  /* 0x0000000100ff7812 */ /* 0x000fe200078ac0ff */
[----:B--2---:R-:W-:Y:S01]  /*cc20*/  HMMA.16816.F32 R36, R4, R16, R36 ;  /* 0x000000100424723c */ /* 0x004fe20000001824 */
[----:B-1----:R-:W-:Y:S01]  /*cc30*/  FSEL R214, R162, -INF , !P1 ;  /* 0xff800000a2d67808 */ /* 0x002fe20004800000 */
[----:B------:R-:W-:Y:S01]  /*cc40*/  I2F R115, R145 ;  /* 0x0000009100737306 */ /* 0x000fe20000201400 */
[----:B------:R-:W-:Y:S01]  /*cc50*/  FFMA.FTZ R34, R124, UR4, R175 ;  /* 0x000000047c227c23 */ /* 0x000fe200080100af */
[----:B------:R-:W-:Y:S01]  /*cc60*/  FSEL R169, R121, -INF , !P5 ;  /* 0xff80000079a97808 */ /* 0x000fe20006800000 */
[----:B------:R-:W-:Y:S01]  /*cc70*/  FFMA.FTZ R35, R120, UR4, R189 ;  /* 0x0000000478237c23 */ /* 0x000fe200080100bd */
[-C--:B------:R-:W-:Y:S02]  /*cc80*/  ISETP.GE.AND P5, PT, R151, R3.reuse, PT ;  /* 0x000000039700720c */ /* 0x080fe40003fa6270 */
[----:B------:R-:W-:Y:S01]  /*cc90*/  IADD3 R16, R47, 0xa0, RZ ;  /* 0x000000a02f107810 */ /* 0x000fe20007ffe0ff */
[----:B------:R-:W-:Y:S01]  /*cca0*/  FMUL.FTZ R8, R8, c[0x0][0x2ec] ;  /* 0x0000bb0008087a20 */ /* 0x000fe20000410000 */
[----:B------:R-:W1:Y:S01]  /*ccb0*/  MUFU.TANH R191, R191 ;  /* 0x000000bf00bf7308 */ /* 0x000e620000002400 */
[----:B------:R-:W-:Y:S01]  /*ccc0*/  FSEL R34, R34, -INF , !P0 ;  /* 0xff80000022227808 */ /* 0x000fe20004000000 */
[----:B------:R-:W-:Y:S01]  /*ccd0*/  FMUL.FTZ R9, R9, c[0x0][0x2ec] ;  /* 0x0000bb0009097a20 */ /* 0x000fe20000410000 */
[-C--:B------:R-:W-:Y:S01]  /*cce0*/  ISETP.GE.AND P0, PT, R157, R2.reuse, PT ;  /* 0x000000029d00720c */ /* 0x080fe20003f06270 */
[----:B------:R-:W-:Y:S01]  /*ccf0*/  FMUL.FTZ R10, R10, c[0x0][0x2ec] ;  /* 0x0000bb000a0a7a20 */ /* 0x000fe20000410000 */
[-C--:B------:R-:W-:Y:S01]  /*cd00*/  ISETP.GE.AND P6, PT, R151, R2.reuse, PT ;  /* 0x000000029700720c */ /* 0x080fe20003fc6270 */
[----:B------:R-:W-:Y:S01]  /*cd10*/  FMUL.FTZ R11, R11, c[0x0][0x2ec] ;  /* 0x0000bb000b0b7a20 */ /* 0x000fe20000410000 */
[----:B------:R-:W-:Y:S01]  /*cd20*/  FSEL R35, R35, -INF , !P0 ;  /* 0xff80000023237808 */ /* 0x000fe20004000000 */
[----:B------:R2:W-:Y:S01]  /*cd30*/  I2F R161, R16 ;  /* 0x0000001000a17306 */ /* 0x0005e20000201400 */
[----:B------:R-:W-:Y:S01]  /*cd40*/  FSEL R175, R158, -INF , !P4 ;  /* 0xff8000009eaf7808 */ /* 0x000fe20006000000 */
[----:B------:R-:W-:Y:S01]  /*cd50*/  FMUL.FTZ R28, R28, c[0x0][0x2ec] ;  /* 0x0000bb001c1c7a20 */ /* 0x000fe20000410000 */
[-C--:B------:R-:W-:Y:S01]  /*cd60*/  ISETP.GE.AND P0, PT, R147, R2.reuse, PT ;  /* 0x000000029300720c */ /* 0x080fe20003f06270 */
[----:B------:R-:W-:Y:S01]  /*cd70*/  FMUL.FTZ R29, R29, c[0x0][0x2ec] ;  /* 0x0000bb001d1d7a20 */ /* 0x000fe20000410000 */
[----:B------:R-:W-:Y:S01]  /*cd80*/  FSEL R33, R33, -INF , !P3 ;  /* 0xff80000021217808 */ /* 0x000fe20005800000 */
[----:B------:R-:W-:Y:S01]  /*cd90*/  FMUL.FTZ R30, R30, c[0x0][0x2ec] ;  /* 0x0000bb001e1e7a20 */ /* 0x000fe20000410000 */
[-C--:B------:R-:W-:Y:S01]  /*cda0*/  ISETP.GE.AND P4, PT, R153, R2.reuse, PT ;  /* 0x000000029900720c */ /* 0x080fe20003f86270 */
[----:B------:R-:W3:Y:S01]  /*cdb0*/  MUFU.TANH R178, R178 ;  /* 0x000000b200b27308 */ /* 0x000ee20000002400 */
[----:B------:R-:W-:Y:S01]  /*cdc0*/  FSEL R116, R117, -INF , !P6 ;  /* 0xff80000075747808 */ /* 0x000fe20007000000 */
[----:B-1----:R-:W-:Y:S01]  /*cdd0*/  FFMA.FTZ R154, R154, UR4, R191 ;  /* 0x000000049a9a7c23 */ /* 0x002fe200080100bf */
[-C--:B------:R-:W-:Y:S01]  /*cde0*/  ISETP.GE.AND P3, PT, R153, R3.reuse, PT ;  /* 0x000000039900720c */ /* 0x080fe20003f66270 */
[----:B------:R-:W-:Y:S01]  /*cdf0*/  FMUL.FTZ R31, R31, c[0x0][0x2ec] ;  /* 0x0000bb001f1f7a20 */ /* 0x000fe20000410000 */
[----:B------:R-:W-:Y:S01]  /*ce00*/  FSEL R123, R123, -INF , !P2 ;  /* 0xff8000007b7b7808 */ /* 0x000fe20005000000 */
[----:B------:R-:W-:Y:S01]  /*ce10*/  FMUL.FTZ R36, R36, c[0x0][0x2ec] ;  /* 0x0000bb0024247a20 */ /* 0x000fe20000410000 */
[----:B------:R-:W-:Y:S01]  /*ce20*/  FSEL R121, R118, -INF , !P4 ;  /* 0xff80000076797808 */ /* 0x000fe20006000000 */
[----:B------:R-:W-:Y:S01]  /*ce30*/  I2F R142, R143 ;  /* 0x0000008f008e7306 */ /* 0x000fe20000201400 */
[----:B--2---:R-:W-:Y:S01]  /*ce40*/  IADD3 R16, R47, 0xa1, RZ ;  /* 0x000000a12f107810 */ /* 0x004fe20007ffe0ff */
[----:B------:R-:W-:Y:S01]  /*ce50*/  FMUL.FTZ R37, R37, c[0x0][0x2ec] ;  /* 0x0000bb0025257a20 */ /* 0x000fe20000410000 */
[----:B------:R-:W-:Y:S01]  /*ce60*/  ISETP.GE.AND P1, PT, R155, R3, PT ;  /* 0x000000039b00720c */ /* 0x000fe20003f26270 */
[----:B------:R-:W-:Y:S01]  /*ce70*/  FMUL.FTZ R38, R38, c[0x0][0x2ec] ;  /* 0x0000bb0026267a20 */ /* 0x000fe20000410000 */
[----:B------:R-:W-:Y:S01]  /*ce80*/  ISETP.GE.AND P2, PT, R145, R2, PT ;  /* 0x000000029100720c */ /* 0x000fe20003f46270 */
[----:B------:R-:W-:Y:S01]  /*ce90*/  FMUL.FTZ R39, R39, c[0x0][0x2ec] ;  /* 0x0000bb0027277a20 */ /* 0x000fe20000410000 */
[----:B------:R-:W-:Y:S01]  /*cea0*/  FSEL R179, R154, -INF , !P1 ;  /* 0xff8000009ab37808 */ /* 0x000fe20004800000 */
[----:B------:R1:W-:Y:S01]  /*ceb0*/  I2F R163, R16 ;  /* 0x0000001000a37306 */ /* 0x0003e20000201400 */
[----:B---3--:R-:W-:Y:S01]  /*cec0*/  FFMA.FTZ R115, R115, UR4, R178 ;  /* 0x0000000473737c23 */ /* 0x008fe200080100b2 */
[----:B------:R-:W-:-:S02]  /*ced0*/  FSEL R250, R201, -INF , !P0 ;  /* 0xff800000c9fa7808 */ /* 0x000fc40004000000 */
[-C--:B------:R-:W-:Y:S02]  /*cee0*/  ISETP.GE.AND P1, PT, R145, R3.reuse, PT ;  /* 0x000000039100720c */ /* 0x080fe40003f26270 */
[----:B------:R-:W-:Y:S02]  /*cef0*/  FSEL R252, R115, -INF , !P2 ;  /* 0xff80000073fc7808 */ /* 0x000fe40005000000 */
[----:B------:R-:W2:Y:S01]  /*cf00*/  MUFU.TANH R199, R199 ;  /* 0x000000c700c77308 */ /* 0x000ea20000002400 */
[----:B------:R-:W-:Y:S02]  /*cf10*/  IADD3 R17, R47, 0xb1, RZ ;  /* 0x000000b12f117810 */ /* 0x000fe40007ffe0ff */
[----:B------:R-:W-:Y:S02]  /*cf20*/  LOP3.LUT R0, R0, 0xfffffffb, RZ, 0xc0, !PT ;  /* 0xfffffffb00007812 */ /* 0x000fe400078ec0ff */
[----:B------:R-:W-:Y:S02]  /*cf30*/  ISETP.GE.AND P6, PT, R141, R3, PT ;  /* 0x000000038d00720c */ /* 0x000fe40003fc6270 */
[----:B------:R-:W-:Y:S01]  /*cf40*/  ISETP.GE.AND P0, PT, R137, R2, PT ;  /* 0x000000028900720c */ /* 0x000fe20003f06270 */
[----:B------:R-:W-:Y:S01]  /*cf50*/  I2F R150, R151 ;  /* 0x0000009700967306 */ /* 0x000fe20000201400 */
[----:B-1----:R-:W-:-:S02]  /*cf60*/  IADD3 R16, R47, 0xa9, RZ ;  /* 0x000000a92f107810 */ /* 0x002fc40007ffe0ff */
[----:B------:R-:W-:Y:S02]  /*cf70*/  ISETP.GE.AND P2, PT, R137, R3, PT ;  /* 0x000000038900720c */ /* 0x000fe40003f46270 */
[C---:B------:R-:W-:Y:S02]  /*cf80*/  IADD3 R170, R47.reuse, 0xb8, RZ ;  /* 0x000000b82faa7810 */ /* 0x040fe40007ffe0ff */
[C---:B------:R-:W-:Y:S01]  /*cf90*/  IADD3 R158, R47.reuse, 0xb9, RZ ;  /* 0x000000b92f9e7810 */ /* 0x040fe20007ffe0ff */
[----:B------:R1:W-:Y:S01]  /*cfa0*/  I2F R162, R16 ;  /* 0x0000001000a27306 */ /* 0x0003e20000201400 */
[----:B--2---:R-:W-:Y:S01]  /*cfb0*/  FFMA.FTZ R142, R142, UR4, R199 ;  /* 0x000000048e8e7c23 */ /* 0x004fe200080100c7 */
[C---:B------:R-:W-:Y:S02]  /*cfc0*/  IADD3 R120, R47.reuse, 0xc0, RZ ;  /* 0x000000c02f787810 */ /* 0x040fe40007ffe0ff */
[C---:B------:R-:W-:Y:S02]  /*cfd0*/  IADD3 R156, R47.reuse, 0xc8, RZ ;  /* 0x000000c82f9c7810 */ /* 0x040fe40007ffe0ff */
[----:B------:R-:W-:-:S02]  /*cfe0*/  IADD3 R154, R47, 0xc9, RZ ;  /* 0x000000c92f9a7810 */ /* 0x000fc40007ffe0ff */
[----:B------:R-:W-:Y:S01]  /*cff0*/  MUFU.TANH R236, R42 ;  /* 0x0000002a00ec7308 */ /* 0x000fe20000002400 */
[C---:B------:R-:W-:Y:S02]  /*d000*/  IADD3 R189, R47.reuse, 0xd8, RZ ;  /* 0x000000d82fbd7810 */ /* 0x040fe40007ffe0ff */
[C---:B------:R-:W-:Y:S02]  /*d010*/  IADD3 R191, R47.reuse, 0xd1, RZ ;  /* 0x000000d12fbf7810 */ /* 0x040fe40007ffe0ff */
[C---:B------:R-:W-:Y:S02]  /*d020*/  IADD3 R174, R47.reuse, 0xe8, RZ ;  /* 0x000000e82fae7810 */ /* 0x040fe40007ffe0ff */
[----:B-1----:R-:W-:Y:S01]  /*d030*/  IADD3 R16, R47, 0xb0, RZ ;  /* 0x000000b02f107810 */ /* 0x002fe20007ffe0ff */
[----:B------:R-:W-:Y:S08]  /*d040*/  I2F R114, R143 ;  /* 0x0000008f00727306 */ /* 0x000ff00000201400 */
[----:B------:R-:W1:Y:S08]  /*d050*/  MUFU.TANH R205, R205 ;  /* 0x000000cd00cd7308 */ /* 0x000e700000002400 */
[----:B------:R-:W-:Y:S08]  /*d060*/  I2F R42, R21 ;  /* 0x00000015002a7306 */ /* 0x000ff00000201400 */
[----:B------:R-:W2:Y:S01]  /*d070*/  MUFU.TANH R20, R26 ;  /* 0x0000001a00147308 */ /* 0x000ea20000002400 */
[----:B-1----:R-:W-:-:S07]  /*d080*/  FFMA.FTZ R114, R114, UR4, R205 ;  /* 0x0000000472727c23 */ /* 0x002fce00080100cd */
[----:B------:R-:W1:Y:S08]  /*d090*/  MUFU.TANH R21, R27 ;  /* 0x0000001b00157308 */ /* 0x000e700000002400 */
[----:B------:R-:W-:Y:S01]  /*d0a0*/  I2F R124, R16 ;  /* 0x00000010007c7306 */ /* 0x000fe20000201400 */
[----:B--2---:R-:W-:-:S07]  /*d0b0*/  IMAD.MOV.U32 R205, RZ, RZ, R20 ;  /* 0x000000ffffcd7224 */ /* 0x004fce00078e0014 */
[----:B------:R2:W-:Y:S01]  /*d0c0*/  MUFU.TANH R16, R8 ;  /* 0x0000000800107308 */ /* 0x0005e20000002400 */
[----:B-1----:R-:W-:Y:S02]  /*d0d0*/  IMAD.MOV.U32 R201, RZ, RZ, R21 ;  /* 0x000000ffffc97224 */ /* 0x002fe400078e0015 */
[----:B------:R-:W-:Y:S05]  /*d0e0*/  HMMA.16816.F32 R20, R12, R22, RZ ;  /* 0x000000160c14723c */ /* 0x000fea00000018ff */
[----:B------:R-:W1:Y:S01]  /*d0f0*/  I2F R125, R141 ;  /* 0x0000008d007d7306 */ /* 0x000e620000201400 */
[----:B--2---:R-:W-:-:S07]  /*d100*/  P2R R8, PR, RZ, 0x20 ;  /* 0x00000020ff087803 */ /* 0x004fce0000000000 */
[----:B------:R2:W3:Y:S01]  /*d110*/  MUFU.TANH R172, R9 ;  /* 0x0000000900ac7308 */ /* 0x0004e20000002400 */
[-C--:B------:R-:W-:Y:S01]  /*d120*/  ISETP.GE.AND P5, PT, R147, R3.reuse, PT ;  /* 0x000000039300720c */ /* 0x080fe20003fa6270 */
[----:B------:R-:W-:Y:S01]  /*d130*/  FFMA.FTZ R147, R152, UR4, R187 ;  /* 0x0000000498937c23 */ /* 0x000fe200080100bb */
[----:B------:R-:W-:Y:S02]  /*d140*/  ISETP.NE.AND P4, PT, R8, RZ, PT ;  /* 0x000000ff0800720c */ /* 0x000fe40003f85270 */
[----:B------:R-:W-:Y:S02]  /*d150*/  FSEL R117, R146, -INF , !P5 ;  /* 0xff80000092757808 */ /* 0x000fe40006800000 */
[----:B------:R-:W-:Y:S01]  /*d160*/  ISETP.GE.AND P5, PT, R141, R2, PT ;  /* 0x000000028d00720c */ /* 0x000fe20003fa6270 */
[----:B------:R4:W-:Y:S01]  /*d170*/  I2F R144, R145 ;  /* 0x0000009100907306 */ /* 0x0009e20000201400 */
[----:B------:R-:W-:Y:S02]  /*d180*/  FSEL R147, R147, -INF , !P3 ;  /* 0xff80000093937808 */ /* 0x000fe40005800000 */
[----:B------:R-:W-:Y:S01]  /*d190*/  HMMA.16816.F32 R20, R4, R18, R20 ;  /* 0x000000120414723c */ /* 0x000fe20000001814 */
[----:B------:R-:W-:-:S02]  /*d1a0*/  ISETP.GE.AND P3, PT, R143, R3, PT ;  /* 0x000000038f00720c */ /* 0x000fc40003f66270 */
[----:B------:R-:W-:Y:S02]  /*d1b0*/  P2R R8, PR, RZ, 0x20 ;  /* 0x00000020ff087803 */ /* 0x000fe40000000000 */
[----:B------:R-:W-:Y:S01]  /*d1c0*/  FSEL R115, R142, -INF , !P3 ;  /* 0xff8000008e737808 */ /* 0x000fe20005800000 */
[----:B--2---:R-:W-:Y:S01]  /*d1d0*/  FFMA.FTZ R9, R150, UR4, R197 ;  /* 0x0000000496097c23 */ /* 0x004fe200080100c5 */
[----:B------:R-:W-:Y:S01]  /*d1e0*/  MUFU.TANH R195, R11 ;  /* 0x0000000b00c37308 */ /* 0x000fe20000002400 */
[----:B------:R-:W-:Y:S01]  /*d1f0*/  ISETP.NE.AND P3, PT, R8, RZ, PT ;  /* 0x000000ff0800720c */ /* 0x000fe20003f65270 */
[----:B-1----:R-:W-:Y:S01]  /*d200*/  FFMA.FTZ R142, R125, UR4, R180 ;  /* 0x000000047d8e7c23 */ /* 0x002fe200080100b4 */
[----:B------:R-:W-:Y:S01]  /*d210*/  ISETP.GE.AND P5, PT, R139, R3, PT ;  /* 0x000000038b00720c */ /* 0x000fe20003fa6270 */
[----:B------:R-:W-:Y:S01]  /*d220*/  IMAD.MOV.U32 R180, RZ, RZ, R236 ;  /* 0x000000ffffb47224 */ /* 0x000fe200078e00ec */
[----:B------:R-:W-:Y:S01]  /*d230*/  IADD3 R187, R47, 0xe9, RZ ;  /* 0x000000e92fbb7810 */ /* 0x000fe20007ffe0ff */
[----:B---3--:R-:W-:Y:S01]  /*d240*/  FFMA.FTZ R172, R40, UR4, R172 ;  /* 0x0000000428ac7c23 */ /* 0x008fe200080100ac */
[----:B----4-:R-:W-:Y:S01]  /*d250*/  FSEL R145, R9, -INF , !P4 ;  /* 0xff80000009917808 */ /* 0x010fe20006000000 */
[----:B------:R1:W-:Y:S01]  /*d260*/  MUFU.TANH R197, R10 ;  /* 0x0000000a00c57308 */ /* 0x0003e20000002400 */
[----:B------:R-:W-:-:S02]  /*d270*/  FSEL R142, R142, -INF , !P3 ;  /* 0xff8000008e8e7808 */ /* 0x000fc40005800000 */
[----:B------:R-:W-:Y:S02]  /*d280*/  ISETP.GE.AND P3, PT, R127, R3, PT ;  /* 0x000000037f00720c */ /* 0x000fe40003f66270 */
[----:B------:R-:W-:-:S03]  /*d290*/  ISETP.GE.AND P4, PT, R143, R2, PT ;  /* 0x000000028f00720c */ /* 0x000fc60003f86270 */
[----:B------:R-:W2:Y:S01]  /*d2a0*/  MUFU.TANH R203, R203 ;  /* 0x000000cb00cb7308 */ /* 0x000ea20000002400 */
[----:B------:R-:W-:Y:S01]  /*d2b0*/  FSEL R122, R114, -INF , !P4 ;  /* 0xff800000727a7808 */ /* 0x000fe20006000000 */
[----:B------:R-:W-:Y:S01]  /*d2c0*/  FMUL.FTZ R20, R20, c[0x0][0x2ec] ;  /* 0x0000bb0014147a20 */ /* 0x000fe20000410000 */
[----:B------:R-:W-:Y:S01]  /*d2d0*/  ISETP.GE.AND P4, PT, R129, R3, PT ;  /* 0x000000038100720c */ /* 0x000fe20003f86270 */
[----:B------:R-:W-:Y:S02]  /*d2e0*/  FMUL.FTZ R21, R21, c[0x0][0x2ec] ;  /* 0x0000bb0015157a20 */ /* 0x000fe40000410000 */
[----:B------:R-:W-:Y:S01]  /*d2f0*/  FMUL.FTZ R22, R22, c[0x0][0x2ec] ;  /* 0x0000bb0016167a20 */ /* 0x000fe20000410000 */
[----:B-1----:R-:W1:Y:S01]  /*d300*/  LDSM.16.M88.4 R8, [R166+0x3c00] ;  /* 0x003c0000a608783b */ /* 0x002e620000000200 */
[----:B------:R-:W-:Y:S01]  /*d310*/  I2F R113, R139 ;  /* 0x0000008b00717306 */ /* 0x000fe20000201400 */
[----:B------:R-:W-:Y:S02]  /*d320*/  @P3 LOP3.LUT R0, R0, 0x4, RZ, 0xfc, !PT ;  /* 0x0000000400003812 */ /* 0x000fe400078efcff */
[----:B------:R-:W-:-:S02]  /*d330*/  ISETP.GE.AND P3, PT, R127, R2, PT ;  /* 0x000000027f00720c */ /* 0x000fc40003f66270 */
[----:B------:R-:W-:Y:S01]  /*d340*/  LOP3.LUT R0, R0, 0xfffffffe, RZ, 0xc0, !PT ;  /* 0xfffffffe00007812 */ /* 0x000fe200078ec0ff */
[----:B--2---:R-:W-:Y:S02]  /*d350*/  FFMA.FTZ R144, R144, UR4, R203 ;  /* 0x0000000490907c23 */ /* 0x004fe400080100cb */
[----:B------:R-:W2:Y:S01]  /*d360*/  MUFU.TANH R184, R184 ;  /* 0x000000b800b87308 */ /* 0x000ea20000002400 */
[----:B------:R-:W-:Y:S02]  /*d370*/  IMAD.MOV.U32 R203, RZ, RZ, R16 ;  /* 0x000000ffffcb7224 */ /* 0x000fe400078e0010 */
[----:B------:R-:W-:Y:S02]  /*d380*/  FSEL R144, R144, -INF , !P1 ;  /* 0xff80000090907808 */ /* 0x000fe40004800000 */
[----:B------:R-:W-:-:S03]  /*d390*/  ISETP.GE.AND P1, PT, R139, R2, PT ;  /* 0x000000028b00720c */ /* 0x000fc60003f26270 */
[----:B------:R-:W-:Y:S01]  /*d3a0*/  MUFU.TANH R234, R24 ;  /* 0x0000001800ea7308 */ /* 0x000fe20000002400 */
[----:B------:R-:W-:Y:S02]  /*d3b0*/  @P3 LOP3.LUT R0, R0, 0x1, RZ, 0xfc, !PT ;  /* 0x0000000100003812 */ /* 0x000fe400078efcff */
[----:B------:R-:W-:Y:S02]  /*d3c0*/  ISETP.GE.AND P3, PT, R102, R3, PT ;  /* 0x000000036600720c */ /* 0x000fe40003f66270 */
[----:B------:R-:W-:-:S03]  /*d3d0*/  LOP3.LUT R0, R0, 0xfffffffd, RZ, 0xc0, !PT ;  /* 0xfffffffd00007812 */ /* 0x000fc600078ec0ff */
[----:B------:R-:W3:Y:S01]  /*d3e0*/  MUFU.TANH R24, R25 ;  /* 0x0000001900187308 */ /* 0x000ee20000002400 */
[----:B--2---:R-:W-:-:S05]  /*d3f0*/  FFMA.FTZ R184, R113, UR4, R184 ;  /* 0x0000000471b87c23 */ /* 0x004fca00080100b8 */
[----:B------:R-:W-:Y:S02]  /*d400*/  FSEL R184, R184, -INF , !P1 ;  /* 0xff800000b8b87808 */ /* 0x000fe40004800000 */
[----:B------:R2:W-:Y:S01]  /*d410*/  I2F R157, R17 ;  /* 0x00000011009d7306 */ /* 0x0005e20000201400 */
[----:B------:R-:W-:-:S07]  /*d420*/  ISETP.GE.AND P1, PT, R126, R3, PT ;  /* 0x000000037e00720c */ /* 0x000fce0003f26270 */
[----:B------:R-:W4:Y:S01]  /*d430*/  I2F R140, R141 ;  /* 0x0000008d008c7306 */ /* 0x000f220000201400 */
[----:B---3--:R-:W-:Y:S02]  /*d440*/  IMAD.MOV.U32 R178, RZ, RZ, R24 ;  /* 0x000000ffffb27224 */ /* 0x008fe400078e0018 */
[C---:B-1----:R-:W-:Y:S03]  /*d450*/  HMMA.16816.F32 R24, R12.reuse, R8, RZ ;  /* 0x000000080c18723c */ /* 0x042fe600000018ff */
[----:B------:R-:W-:Y:S01]  /*d460*/  @P1 LOP3.LUT R0, R0, 0x2, RZ, 0xfc, !PT ;  /* 0x0000000200001812 */ /* 0x000fe200078efcff */
[----:B--2---:R-:W1:Y:S01]  /*d470*/  LDSM.16.M88.4 R16, [R165+0x2c00] ;  /* 0x002c0000a510783b */ /* 0x004e620000000200 */
[----:B------:R-:W2:Y:S01]  /*d480*/  I2F R138, R139 ;  /* 0x0000008b008a7306 */ /* 0x000ea20000201400 */
[----:B------:R-:W-:Y:S02]  /*d490*/  ISETP.GE.AND P1, PT, R102, R2, PT ;  /* 0x000000026600720c */ /* 0x000fe40003f26270 */
[----:B------:R-:W-:Y:S01]  /*d4a0*/  HMMA.16816.F32 R8, R12, R10, RZ ;  /* 0x0000000a0c08723c */ /* 0x000fe200000018ff */
[----:B----4-:R-:W-:-:S04]  /*d4b0*/  FFMA.FTZ R140, R140, UR4, R213 ;  /* 0x000000048c8c7c23 */ /* 0x010fc800080100d5 */
[----:B------:R-:W-:Y:S01]  /*d4c0*/  I2F R136, R137 ;  /* 0x0000008900887306 */ /* 0x000fe20000201400 */
[----:B------:R-:W-:Y:S01]  /*d4d0*/  IMAD.MOV.U32 R213, RZ, RZ, R234 ;  /* 0x000000ffffd57224 */ /* 0x000fe200078e00ea */
[----:B------:R-:W-:Y:S02]  /*d4e0*/  FSEL R114, R140, -INF , !P6 ;  /* 0xff8000008c727808 */ /* 0x000fe40007000000 */
[----:B------:R-:W-:-:S04]  /*d4f0*/  ISETP.GE.AND P6, PT, R129, R2, PT ;  /* 0x000000028100720c */ /* 0x000fc80003fc6270 */
[----:B------:R-:W3:Y:S01]  /*d500*/  MUFU.TANH R227, R227 ;  /* 0x000000e300e37308 */ /* 0x000ee20000002400 */
[----:B--2---:R-:W-:Y:S01]  /*d510*/  FFMA.FTZ R138, R138, UR4, R207 ;  /* 0x000000048a8a7c23 */ /* 0x004fe200080100cf */
[----:B------:R-:W-:Y:S01]  /*d520*/  IADD3 R139, R47, 0xd9, RZ ;  /* 0x000000d92f8b7810 */ /* 0x000fe20007ffe0ff */
[----:B------:R-:W-:-:S03]  /*d530*/  IMAD.MOV.U32 R207, RZ, RZ, R232 ;  /* 0x000000ffffcf7224 */ /* 0x000fc600078e00e8 */
[----:B------:R-:W-:Y:S02]  /*d540*/  FSEL R113, R138, -INF , !P5 ;  /* 0xff8000008a717808 */ /* 0x000fe40006800000 */
[----:B------:R-:W-:Y:S01]  /*d550*/  I2F R104, R129 ;  /* 0x0000008100687306 */ /* 0x000fe20000201400 */
[----:B------:R-:W-:-:S07]  /*d560*/  ISETP.GE.AND P5, PT, R126, R2, PT ;  /* 0x000000027e00720c */ /* 0x000fce0003fa6270 */
[----:B------:R-:W2:Y:S01]  /*d570*/  MUFU.TANH R217, R217 ;  /* 0x000000d900d97308 */ /* 0x000ea20000002400 */
[----:B---3--:R-:W-:-:S05]  /*d580*/  FFMA.FTZ R227, R136, UR4, R227 ;  /* 0x0000000488e37c23 */ /* 0x008fca00080100e3 */
[----:B------:R-:W-:Y:S01]  /*d590*/  FSEL R138, R227, -INF , !P2 ;  /* 0xff800000e38a7808 */ /* 0x000fe20005000000 */
[----:B-1----:R-:W-:Y:S01]  /*d5a0*/  HMMA.16816.F32 R24, R4, R16, R24 ;  /* 0x000000100418723c */ /* 0x002fe20000001818 */
[----:B------:R-:W-:Y:S01]  /*d5b0*/  I2F R128, R129 ;  /* 0x0000008100807306 */ /* 0x000fe20000201400 */
[----:B------:R-:W-:Y:S01]  /*d5c0*/  IMAD.MOV.U32 R227, RZ, RZ, R238 ;  /* 0x000000ffffe37224 */ /* 0x000fe200078e00ee */
[----:B------:R-:W-:-:S04]  /*d5d0*/  ISETP.GE.AND P2, PT, R101, R3, PT ;  /* 0x000000036500720c */ /* 0x000fc80003f46270 */
[----:B------:R-:W-:Y:S01]  /*d5e0*/  FMUL.FTZ R16, R23, c[0x0][0x2ec] ;  /* 0x0000bb0017107a20 */ /* 0x000fe20000410000 */
[----:B------:R-:W-:Y:S01]  /*d5f0*/  HMMA.16816.F32 R8, R4, R18, R8 ;  /* 0x000000120408723c */ /* 0x000fe20000001808 */
[----:B------:R-:W1:Y:S01]  /*d600*/  MUFU.TANH R219, R219 ;  /* 0x000000db00db7308 */ /* 0x000e620000002400 */
[----:B--2---:R-:W-:Y:S01]  /*d610*/  FFMA.FTZ R140, R104, UR4, R217 ;  /* 0x00000004688c7c23 */ /* 0x004fe200080100d9 */
[----:B------:R-:W-:-:S04]  /*d620*/  IADD3 R104, R47, 0xf0, RZ ;  /* 0x000000f02f687810 */ /* 0x000fc80007ffe0ff */
[----:B------:R-:W-:Y:S02]  /*d630*/  FSEL R140, R140, -INF , !P6 ;  /* 0xff8000008c8c7808 */ /* 0x000fe40007000000 */
[----:B------:R-:W-:Y:S01]  /*d640*/  I2F R103, R127 ;  /* 0x0000007f00677306 */ /* 0x000fe20000201400 */
[----:B------:R-:W-:-:S06]  /*d650*/  LOP3.LUT P6, RZ, R0, 0x1, RZ, 0xc0, !PT ;  /* 0x0000000100ff7812 */ /* 0x000fcc00078cc0ff */
[----:B------:R-:W-:Y:S01]  /*d660*/  FMUL.FTZ R24, R24, c[0x0][0x2ec] ;  /* 0x0000bb0018187a20 */ /* 0x000fe20000410000 */
[----:B------:R-:W2:Y:S01]  /*d670*/  I2F R62, R127 ;  /* 0x0000007f003e7306 */ /* 0x000ea20000201400 */
[----:B-1----:R-:W-:Y:S02]  /*d680*/  FFMA.FTZ R219, R128, UR4, R219 ;  /* 0x0000000480db7c23 */ /* 0x002fe400080100db */
[----:B------:R-:W-:Y:S02]  /*d690*/  FMUL.FTZ R25, R25, c[0x0][0x2ec] ;  /* 0x0000bb0019197a20 */ /* 0x000fe40000410000 */
[----:B------:R-:W-:Y:S02]  /*d6a0*/  FMUL.FTZ R26, R26, c[0x0][0x2ec] ;  /* 0x0000bb001a1a7a20 */ /* 0x000fe40000410000 */
[----:B------:R-:W-:Y:S01]  /*d6b0*/  FMUL.FTZ R8, R8, c[0x0][0x2ec] ;  /* 0x0000bb0008087a20 */ /* 0x000fe20000410000 */
[----:B------:R-:W1:Y:S08]  /*d6c0*/  I2F R77, R126 ;  /* 0x0000007e004d7306 */ /* 0x000e700000201400 */
[----:B------:R-:W-:Y:S01]  /*d6d0*/  I2F R112, R137 ;  /* 0x0000008900707306 */ /* 0x000fe20000201400 */
[----:B--2---:R-:W-:-:S05]  /*d6e0*/  FFMA.FTZ R62, R62, UR4, R215 ;  /* 0x000000043e3e7c23 */ /* 0x004fca00080100d7 */
[----:B------:R-:W-:Y:S02]  /*d6f0*/  FSEL R246, R62, -INF , !P6 ;  /* 0xff8000003ef67808 */ /* 0x000fe40007000000 */
[----:B------:R-:W2:Y:S01]  /*d700*/  I2F R60, R102 ;  /* 0x00000066003c7306 */ /* 0x000ea20000201400 */
[----:B-1----:R-:W-:Y:S01]  /*d710*/  FFMA.FTZ R182, R77, UR4, R182 ;  /* 0x000000044db67c23 */ /* 0x002fe200080100b6 */
[----:B------:R-:W-:Y:S02]  /*d720*/  ISETP.GE.AND P6, PT, R74, R3, PT ;  /* 0x000000034a00720c */ /* 0x000fe40003fc6270 */
[----:B------:R-:W-:-:S04]  /*d730*/  IADD3 R77, R47, 0xf1, RZ ;  /* 0x000000f12f4d7810 */ /* 0x000fc80007ffe0ff */
[----:B------:R-:W1:Y:S08]  /*d740*/  MUFU.TANH R223, R223 ;  /* 0x000000df00df7308 */ /* 0x000e700000002400 */
[----:B------:R-:W-:Y:S01]  /*d750*/  MUFU.TANH R199, R28 ;  /* 0x0000001c00c77308 */ /* 0x000fe20000002400 */
[----:B--2---:R-:W-:-:S05]  /*d760*/  FFMA.FTZ R60, R60, UR4, R221 ;  /* 0x000000043c3c7c23 */ /* 0x004fca00080100dd */
[----:B------:R-:W-:Y:S02]  /*d770*/  FSEL R244, R60, -INF , !P1 ;  /* 0xff8000003cf47808 */ /* 0x000fe40004800000 */
[----:B------:R-:W-:Y:S01]  /*d780*/  MUFU.TANH R136, R29 ;  /* 0x0000001d00887308 */ /* 0x000fe20000002400 */
[----:B-1----:R-:W-:Y:S01]  /*d790*/  FFMA.FTZ R112, R112, UR4, R223 ;  /* 0x0000000470707c23 */ /* 0x002fe200080100df */
[----:B------:R-:W-:Y:S01]  /*d7a0*/  ISETP.GE.AND P1, PT, R80, R3, PT ;  /* 0x000000035000720c */ /* 0x000fe20003f26270 */
[----:B------:R-:W-:-:S03]  /*d7b0*/  IMAD.MOV.U32 R223, RZ, RZ, R230 ;  /* 0x000000ffffdf7224 */ /* 0x000fc600078e00e6 */
[----:B------:R-:W-:Y:S02]  /*d7c0*/  FSEL R248, R112, -INF , !P0 ;  /* 0xff80000070f87808 */ /* 0x000fe40004000000 */
[----:B------:R-:W1:Y:S01]  /*d7d0*/  MUFU.TANH R127, R30 ;  /* 0x0000001e007f7308 */ /* 0x000e620000002400 */
[----:B------:R-:W-:-:S07]  /*d7e0*/  LOP3.LUT P0, RZ, R0, 0x4, RZ, 0xc0, !PT ;  /* 0x0000000400ff7812 */ /* 0x000fce000780c0ff */
[----:B------:R2:W-:Y:S08]  /*d7f0*/  MUFU.TANH R176, R31 ;  /* 0x0000001f00b07308 */ /* 0x0005f00000002400 */
[----:B------:R3:W-:Y:S01]  /*d800*/  I2F R61, R126 ;  /* 0x0000007e003d7306 */ /* 0x0007e20000201400 */
[----:B-1----:R-:W-:Y:S01]  /*d810*/  FFMA.FTZ R127, R42, UR4, R127 ;  /* 0x000000042a7f7c23 */ /* 0x002fe2000801007f */
[----:B--2---:R-:W1:Y:S06]  /*d820*/  LDSM.16.M88.4 R28, [R166+0x4000] ;  /* 0x00400000a61c783b */ /* 0x004e6c0000000200 */
[----:B------:R-:W2:Y:S01]  /*d830*/  I2F R73, R74 ;  /* 0x0000004a00497306 */ /* 0x000ea20000201400 */
[----:B---3--:R-:W-:Y:S01]  /*d840*/  FFMA.FTZ R126, R103, UR4, R192 ;  /* 0x00000004677e7c23 */ /* 0x008fe200080100c0 */
[----:B------:R-:W-:-:S06]  /*d850*/  FSEL R103, R219, -INF , !P4 ;  /* 0xff800000db677808 */ /* 0x000fcc0006000000 */
[----:B------:R-:W3:Y:S01]  /*d860*/  I2F R71, R72 ;  /* 0x0000004800477306 */ /* 0x000ee20000201400 */
[----:B------:R-:W-:Y:S01]  /*d870*/  LOP3.LUT P4, RZ, R0, 0x2, RZ, 0xc0, !PT ;  /* 0x0000000200ff7812 */ /* 0x000fe2000788c0ff */
[----:B------:R-:W-:Y:S01]  /*d880*/  FFMA.FTZ R192, R40, UR4, R195 ;  /* 0x0000000428c07c23 */ /* 0x000fe200080100c3 */
[----:B------:R-:W-:Y:S01]  /*d890*/  LOP3.LUT R0, R0, 0xfffffffe, RZ, 0xc0, !PT ;  /* 0xfffffffe00007812 */ /* 0x000fe200078ec0ff */
[----:B------:R-:W-:Y:S01]  /*d8a0*/  FFMA.FTZ R195, R42, UR4, R199 ;  /* 0x000000042ac37c23 */ /* 0x000fe200080100c7 */
[----:B------:R-:W-:Y:S02]  /*d8b0*/  FSEL R62, R182, -INF , !P4 ;  /* 0xff800000b63e7808 */ /* 0x000fe40006000000 */
[----:B------:R-:W-:Y:S01]  /*d8c0*/  ISETP.GE.AND P4, PT, R74, R2, PT ;  /* 0x000000024a00720c */ /* 0x000fe20003f86270 */
[----:B------:R-:W4:Y:S01]  /*d8d0*/  MUFU.TANH R190, R190 ;  /* 0x000000be00be7308 */ /* 0x000f220000002400 */
[----:B--2---:R-:W-:Y:S01]  /*d8e0*/  FFMA.FTZ R73, R73, UR4, R206 ;  /* 0x0000000449497c23 */ /* 0x004fe200080100ce */
[----:B------:R-:W-:-:S02]  /*d8f0*/  FSEL R126, R126, -INF , !P0 ;  /* 0xff8000007e7e7808 */ /* 0x000fc40004000000 */
[----:B------:R-:W-:-:S04]  /*d900*/  ISETP.GE.AND P0, PT, R101, R2, PT ;  /* 0x000000026500720c */ /* 0x000fc80003f06270 */
[----:B------:R-:W-:Y:S01]  /*d910*/  I2F R57, R72 ;  /* 0x0000004800397306 */ /* 0x000fe20000201400 */
[----:B---3--:R-:W-:-:S03]  /*d920*/  FFMA.FTZ R196, R71, UR4, R196 ;  /* 0x0000000447c47c23 */ /* 0x008fc600080100c4 */
[----:B------:R-:W-:Y:S02]  /*d930*/  @P4 LOP3.LUT R0, R0, 0x1, RZ, 0xfc, !PT ;  /* 0x0000000100004812 */ /* 0x000fe400078efcff */
[----:B------:R-:W-:Y:S02]  /*d940*/  ISETP.GE.AND P4, PT, R72, R2, PT ;  /* 0x000000024800720c */ /* 0x000fe40003f86270 */
[----:B------:R-:W2:Y:S01]  /*d950*/  MUFU.TANH R216, R216 ;  /* 0x000000d800d87308 */ /* 0x000ea20000002400 */
[----:B----4-:R-:W-:Y:S01]  /*d960*/  FFMA.FTZ R190, R61, UR4, R190 ;  /* 0x000000043dbe7c23 */ /* 0x010fe200080100be */
[----:B------:R-:W-:-:S04]  /*d970*/  LOP3.LUT R0, R0, 0xfffffffd, RZ, 0xc0, !PT ;  /* 0xfffffffd00007812 */ /* 0x000fc800078ec0ff */
[----:B------:R-:W-:Y:S02]  /*d980*/  FSEL R242, R190, -INF , !P5 ;  /* 0xff800000bef27808 */ /* 0x000fe40006800000 */
[----:B------:R-:W-:Y:S01]  /*d990*/  I2F R76, R102 ;  /* 0x00000066004c7306 */ /* 0x000fe20000201400 */
[----:B------:R-:W-:Y:S02]  /*d9a0*/  @P1 LOP3.LUT R0, R0, 0x2, RZ, 0xfc, !PT ;  /* 0x0000000200001812 */ /* 0x000fe400078efcff */
[----:B------:R-:W-:Y:S02]  /*d9b0*/  ISETP.GE.AND P5, PT, R72, R3, PT ;  /* 0x000000034800720c */ /* 0x000fe40003fa6270 */
[----:B------:R-:W-:-:S03]  /*d9c0*/  ISETP.GE.AND P1, PT, R70, R2, PT ;  /* 0x000000024600720c */ /* 0x000fc60003f26270 */
[----:B------:R-:W3:Y:S01]  /*d9d0*/  I2F R59, R101 ;  /* 0x00000065003b7306 */ /* 0x000ee20000201400 */
[----:B--2---:R-:W-:-:S05]  /*d9e0*/  FFMA.FTZ R57, R57, UR4, R216 ;  /* 0x0000000439397c23 */ /* 0x004fca00080100d8 */
[----:B------:R-:W-:Y:S02]  /*d9f0*/  FSEL R238, R57, -INF , !P4 ;  /* 0xff80000039ee7808 */ /* 0x000fe40006000000 */
[----:B------:R2:W4:Y:S01]  /*da00*/  I2F R58, R74 ;  /* 0x0000004a003a7306 */ /* 0x0005220000201400 */
[----:B------:R-:W-:-:S07]  /*da10*/  ISETP.GE.AND P4, PT, R66, R2, PT ;  /* 0x000000024200720c */ /* 0x000fce0003f86270 */
[----:B------:R-:W-:Y:S01]  /*da20*/  I2F R69, R70 ;  /* 0x0000004600457306 */ /* 0x000fe20000201400 */
[----:B---3--:R-:W-:-:S05]  /*da30*/  FFMA.FTZ R190, R59, UR4, R194 ;  /* 0x000000043bbe7c23 */ /* 0x008fca00080100c2 */
[----:B------:R-:W-:Y:S02]  /*da40*/  FSEL R190, R190, -INF , !P0 ;  /* 0xff800000bebe7808 */ /* 0x000fe40004000000 */
[----:B------:R-:W-:Y:S01]  /*da50*/  MUFU.TANH R198, R198 ;  /* 0x000000c600c67308 */ /* 0x000fe20000002400 */
[----:B--2---:R-:W-:Y:S01]  /*da60*/  FFMA.FTZ R74, R76, UR4, R229 ;  /* 0x000000044c4a7c23 */ /* 0x004fe200080100e5 */
[----:B------:R-:W-:Y:S01]  /*da70*/  LOP3.LUT P0, RZ, R0, 0x1, RZ, 0xc0, !PT ;  /* 0x0000000100ff7812 */ /* 0x000fe2000780c0ff */
[----:B----4-:R-:W-:Y:S01]  /*da80*/  FFMA.FTZ R194, R58, UR4, R231 ;  /* 0x000000043ac27c23 */ /* 0x010fe200080100e7 */
[----:B------:R-:W-:Y:S02]  /*da90*/  FSEL R58, R73, -INF , !P6 ;  /* 0xff800000493a7808 */ /* 0x000fe40007000000 */
[----:B------:R-:W-:Y:S02]  /*daa0*/  ISETP.GE.AND P6, PT, R66, R3, PT ;  /* 0x000000034200720c */ /* 0x000fe40003fc6270 */
[----:B------:R-:W2:Y:S01]  /*dab0*/  I2F R75, R101 ;  /* 0x00000065004b7306 */ /* 0x000ea20000201400 */
[----:B------:R-:W-:-:S02]  /*dac0*/  FSEL R74, R74, -INF , !P3 ;  /* 0xff8000004a4a7808 */ /* 0x000fc40005800000 */
[----:B------:R-:W-:Y:S02]  /*dad0*/  ISETP.GE.AND P3, PT, R70, R3, PT ;  /* 0x000000034600720c */ /* 0x000fe40003f66270 */
[----:B------:R-:W-:Y:S02]  /*dae0*/  FSEL R194, R194, -INF , !P0 ;  /* 0xff800000c2c27808 */ /* 0x000fe40004000000 */
[----:B------:R-:W-:Y:S01]  /*daf0*/  ISETP.GE.AND P0, PT, R68, R2, PT ;  /* 0x000000024400720c */ /* 0x000fe20003f06270 */
[----:B------:R-:W-:Y:S08]  /*db00*/  I2F R67, R68 ;  /* 0x0000004400437306 */ /* 0x000ff00000201400 */
[----:B------:R-:W3:Y:S01]  /*db10*/  MUFU.TANH R200, R200 ;  /* 0x000000c800c87308 */ /* 0x000ee20000002400 */
[----:B--2---:R-:W-:Y:S01]  /*db20*/  FFMA.FTZ R188, R75, UR4, R188 ;  /* 0x000000044bbc7c23 */ /* 0x004fe200080100bc */
[----:B------:R-:W-:-:S02]  /*db30*/  IADD3 R101, R47, 0xf8, RZ ;  /* 0x000000f82f657810 */ /* 0x000fc40007ffe0ff */
[----:B------:R-:W-:Y:S02]  /*db40*/  IADD3 R75, R47, 0xf9, RZ ;  /* 0x000000f92f4b7810 */ /* 0x000fe40007ffe0ff */
[----:B------:R-:W-:Y:S02]  /*db50*/  FSEL R60, R188, -INF , !P2 ;  /* 0xff800000bc3c7808 */ /* 0x000fe40005000000 */
[----:B------:R-:W-:Y:S01]  /*db60*/  I2F R44, R64 ;  /* 0x00000040002c7306 */ /* 0x000fe20000201400 */
[----:B------:R-:W-:-:S07]  /*db70*/  ISETP.GE.AND P2, PT, R68, R3, PT ;  /* 0x000000034400720c */ /* 0x000fce0003f46270 */
[----:B------:R-:W2:Y:S01]  /*db80*/  MUFU.TANH R237, R237 ;  /* 0x000000ed00ed7308 */ /* 0x000ea20000002400 */
[----:B---3--:R-:W-:-:S07]  /*db90*/  FFMA.FTZ R200, R67, UR4, R200 ;  /* 0x0000000443c87c23 */ /* 0x008fce00080100c8 */
[----:B------:R-:W-:Y:S08]  /*dba0*/  MUFU.TANH R182, R20 ;  /* 0x0000001400b67308 */ /* 0x000ff00000002400 */
[----:B------:R-:W3:Y:S01]  /*dbb0*/  MUFU.TANH R71, R21 ;  /* 0x0000001500477308 */ /* 0x000ee20000002400 */
[----:B--2---:R-:W-:-:S07]  /*dbc0*/  FFMA.FTZ R44, R44, UR4, R237 ;  /* 0x000000042c2c7c23 */ /* 0x004fce00080100ed */
[----:B------:R2:W-:Y:S08]  /*dbd0*/  MUFU.TANH R206, R22 ;  /* 0x0000001600ce7308 */ /* 0x0005f00000002400 */
[----:B------:R-:W-:Y:S01]  /*dbe0*/  I2F R65, R66 ;  /* 0x0000004200417306 */ /* 0x000fe20000201400 */
[----:B---3--:R-:W-:Y:S01]  /*dbf0*/  FFMA.FTZ R71, R162, UR4, R71 ;  /* 0x00000004a2477c23 */ /* 0x008fe20008010047 */
[----:B--2---:R-:W2:Y:S06]  /*dc00*/  LDSM.16.M88.4 R20, [R165+0x3000] ;  /* 0x00300000a514783b */ /* 0x004eac0000000200 */
[----:B------:R3:W-:Y:S08]  /*dc10*/  I2F R45, R66 ;  /* 0x00000042002d7306 */ /* 0x0007f00000201400 */
[----:B------:R-:W-:Y:S08]  /*dc20*/  MUFU.TANH R222, R222 ;  /* 0x000000de00de7308 */ /* 0x000ff00000002400 */
[----:B------:R-:W4:Y:S01]  /*dc30*/  MUFU.TANH R220, R220 ;  /* 0x000000dc00dc7308 */ /* 0x000f220000002400 */
[----:B---3--:R-:W-:-:S05]  /*dc40*/  FFMA.FTZ R66, R69, UR4, R198 ;  /* 0x0000000445427c23 */ /* 0x008fca00080100c6 */
[----:B------:R-:W-:Y:S02]  /*dc50*/  FSEL R66, R66, -INF , !P3 ;  /* 0xff80000042427808 */ /* 0x000fe40005800000 */
[----:B------:R1:W3:Y:S01]  /*dc60*/  MUFU.TANH R67, R16 ;  /* 0x0000001000437308 */ /* 0x0002e20000002400 */
[----:B------:R-:W-:-:S04]  /*dc70*/  ISETP.GE.AND P3, PT, R64, R2, PT ;  /* 0x000000024000720c */ /* 0x000fc80003f66270 */
[----:B------:R-:W-:Y:S01]  /*dc80*/  FSEL R234, R44, -INF , !P3 ;  /* 0xff8000002cea7808 */ /* 0x000fe20005800000 */
[----:B------:R-:W-:Y:S01]  /*dc90*/  FMUL.FTZ R44, R27, c[0x0][0x2ec] ;  /* 0x0000bb001b2c7a20 */ /* 0x000fe20000410000 */
[----:B------:R-:W-:Y:S01]  /*dca0*/  ISETP.GE.AND P3, PT, R82, R2, PT ;  /* 0x000000025200720c */ /* 0x000fe20003f66270 */
[----:B------:R2:W-:Y:S01]  /*dcb0*/  I2F R50, R68 ;  /* 0x0000004400327306 */ /* 0x0005e20000201400 */
[----:B----4-:R-:W-:-:S05]  /*dcc0*/  FFMA.FTZ R220, R45, UR4, R220 ;  /* 0x000000042ddc7c23 */ /* 0x010fca00080100dc */
[----:B------:R-:W-:Y:S01]  /*dcd0*/  FSEL R236, R220, -INF , !P4 ;  /* 0xff800000dcec7808 */ /* 0x000fe20006000000 */
[----:B-1----:R-:W-:Y:S01]  /*dce0*/  HMMA.16816.F32 R16, R12, R28, RZ ;  /* 0x0000001c0c10723c */ /* 0x002fe200000018ff */
[----:B------:R1:W-:Y:S01]  /*dcf0*/  I2F R63, R64 ;  /* 0x00000040003f7306 */ /* 0x0003e20000201400 */
[----:B------:R-:W-:Y:S01]  /*dd00*/  ISETP.GE.AND P4, PT, R85, R3, PT ;  /* 0x000000035500720c */ /* 0x000fe20003f86270 */
[----:B---3--:R-:W-:Y:S01]  /*dd10*/  FFMA.FTZ R67, R162, UR4, R67 ;  /* 0x00000004a2437c23 */ /* 0x008fe20008010043 */
[----:B------:R-:W-:Y:S02]  /*dd20*/  IADD3 R162, R165, 0xc00, RZ ;  /* 0x00000c00a5a27810 */ /* 0x000fe40007ffe0ff */
[----:B--2---:R-:W-:-:S03]  /*dd30*/  FSEL R68, R196, -INF , !P5 ;  /* 0xff800000c4447808 */ /* 0x004fc60006800000 */
[----:B------:R-:W2:Y:S01]  /*dd40*/  MUFU.TANH R45, R24 ;  /* 0x00000018002d7308 */ /* 0x000ea20000002400 */
[----:B------:R-:W-:Y:S01]  /*dd50*/  ISETP.GE.AND P5, PT, R64, R3, PT ;  /* 0x000000034000720c */ /* 0x000fe20003fa6270 */
[----:B------:R-:W-:Y:S01]  /*dd60*/  HMMA.16816.F32 R28, R12, R30, RZ ;  /* 0x0000001e0c1c723c */ /* 0x000fe200000018ff */
[----:B-1----:R-:W-:-:S05]  /*dd70*/  FFMA.FTZ R64, R65, UR4, R222 ;  /* 0x0000000441407c23 */ /* 0x002fca00080100de */
[----:B------:R-:W1:Y:S01]  /*dd80*/  MUFU.TANH R69, R26 ;  /* 0x0000001a00457308 */ /* 0x000e620000002400 */
[----:B------:R-:W-:-:S06]  /*dd90*/  FSEL R64, R64, -INF , !P6 ;  /* 0xff80000040407808 */ /* 0x000fcc0007000000 */
[----:B------:R-:W-:Y:S01]  /*dda0*/  HMMA.16816.F32 R16, R4, R20, R16 ;  /* 0x000000140410723c */ /* 0x000fe20000001810 */
[----:B------:R-:W-:Y:S01]  /*ddb0*/  ISETP.GE.AND P6, PT, R81, R3, PT ;  /* 0x000000035100720c */ /* 0x000fe20003fc6270 */
[----:B------:R3:W4:Y:S01]  /*ddc0*/  MUFU.TANH R65, R25 ;  /* 0x0000001900417308 */ /* 0x0007220000002400 */
[----:B--2---:R-:W-:-:S04]  /*ddd0*/  FFMA.FTZ R45, R124, UR4, R45 ;  /* 0x000000047c2d7c23 */ /* 0x004fc8000801002d */
[----:B------:R-:W-:-:S03]  /*dde0*/  FMUL.FTZ R20, R10, c[0x0][0x2ec] ;  /* 0x0000bb000a147a20 */ /* 0x000fc60000410000 */
[----:B------:R-:W2:Y:S01]  /*ddf0*/  MUFU.TANH R202, R202 ;  /* 0x000000ca00ca7308 */ /* 0x000ea20000002400 */
[----:B------:R-:W-:Y:S01]  /*de00*/  HMMA.16816.F32 R28, R4, R22, R28 ;  /* 0x00000016041c723c */ /* 0x000fe2000000181c */
[----:B-1----:R-:W-:Y:S01]  /*de10*/  FFMA.FTZ R124, R124, UR4, R69 ;  /* 0x000000047c7c7c23 */ /* 0x002fe20008010045 */
[----:B---3--:R-:W1:Y:S05]  /*de20*/  LDSM.16.M88.4 R24, [R166+0x4400] ;  /* 0x00440000a618783b */ /* 0x008e6a0000000200 */
[----:B------:R-:W3:Y:S01]  /*de30*/  I2F R54, R55 ;  /* 0x0000003700367306 */ /* 0x000ee20000201400 */
[----:B----4-:R-:W-:-:S05]  /*de40*/  FFMA.FTZ R65, R157, UR4, R65 ;  /* 0x000000049d417c23 */ /* 0x010fca0008010041 */
[----:B------:R-:W-:Y:S02]  /*de50*/  FMUL.FTZ R16, R16, c[0x0][0x2ec] ;  /* 0x0000bb0010107a20 */ /* 0x000fe40000410000 */
[----:B--2---:R-:W-:Y:S01]  /*de60*/  FFMA.FTZ R63, R63, UR4, R202 ;  /* 0x000000043f3f7c23 */ /* 0x004fe200080100ca */
[----:B------:R-:W2:Y:S01]  /*de70*/  I2F R53, R81 ;  /* 0x0000005100357306 */ /* 0x000ea20000201400 */
[----:B------:R-:W-:Y:S02]  /*de80*/  FMUL.FTZ R17, R17, c[0x0][0x2ec] ;  /* 0x0000bb0011117a20 */ /* 0x000fe40000410000 */
[----:B------:R-:W-:-:S05]  /*de90*/  FMUL.FTZ R18, R18, c[0x0][0x2ec] ;  /* 0x0000bb0012127a20 */ /* 0x000fca0000410000 */
[----:B------:R-:W-:Y:S01]  /*dea0*/  I2F R51, R70 ;  /* 0x0000004600337306 */ /* 0x000fe20000201400 */
[----:B---3--:R-:W-:Y:S01]  /*deb0*/  FFMA.FTZ R232, R54, UR4, R251 ;  /* 0x0000000436e87c23 */ /* 0x008fe200080100fb */
[----:B------:R-:W-:Y:S01]  /*dec0*/  FSEL R54, R63, -INF , !P5 ;  /* 0xff8000003f367808 */ /* 0x000fe20006800000 */
[----:B------:R-:W-:Y:S01]  /*ded0*/  FMUL.FTZ R28, R28, c[0x0][0x2ec] ;  /* 0x0000bb001c1c7a20 */ /* 0x000fe20000410000 */
[----:B------:R-:W-:Y:S01]  /*dee0*/  ISETP.GE.AND P5, PT, R82, R3, PT ;  /* 0x000000035200720c */ /* 0x000fe20003fa6270 */
[----:B------:R-:W-:Y:S02]  /*def0*/  FMUL.FTZ R29, R29, c[0x0][0x2ec] ;  /* 0x0000bb001d1d7a20 */ /* 0x000fe40000410000 */
[----:B------:R-:W-:Y:S01]  /*df00*/  FMUL.FTZ R30, R30, c[0x0][0x2ec] ;  /* 0x0000bb001e1e7a20 */ /* 0x000fe20000410000 */
[----:B------:R-:W3:Y:S01]  /*df10*/  MUFU.TANH R204, R204 ;  /* 0x000000cc00cc7308 */ /* 0x000ee20000002400 */
[----:B--2---:R-:W-:Y:S02]  /*df20*/  FFMA.FTZ R53, R53, UR4, R228 ;  /* 0x0000000435357c23 */ /* 0x004fe400080100e4 */
[----:B------:R-:W-:-:S02]  /*df30*/  FMUL.FTZ R228, R9, c[0x0][0x2ec] ;  /* 0x0000bb0009e47a20 */ /* 0x000fc40000410000 */
[----:B------:R-:W-:-:S03]  /*df40*/  FMUL.FTZ R31, R31, c[0x0][0x2ec] ;  /* 0x0000bb001f1f7a20 */ /* 0x000fc60000410000 */
[----:B------:R-:W2:Y:S08]  /*df50*/  MUFU.TANH R233, R233 ;  /* 0x000000e900e97308 */ /* 0x000eb00000002400 */
[----:B------:R-:W4:Y:S01]  /*df60*/  I2F R56, R55 ;  /* 0x0000003700387306 */ /* 0x000f220000201400 */
[----:B---3--:R-:W-:-:S05]  /*df70*/  FFMA.FTZ R51, R51, UR4, R204 ;  /* 0x0000000433337c23 */ /* 0x008fca00080100cc */
[----:B------:R-:W-:Y:S02]  /*df80*/  FSEL R240, R51, -INF , !P1 ;  /* 0xff80000033f07808 */ /* 0x000fe40004800000 */
[----:B------:R-:W3:Y:S01]  /*df90*/  I2F R79, R81 ;  /* 0x00000051004f7306 */ /* 0x000ee20000201400 */
[----:B--2---:R-:W-:Y:S01]  /*dfa0*/  FFMA.FTZ R233, R50, UR4, R233 ;  /* 0x0000000432e97c23 */ /* 0x004fe200080100e9 */
[----:B------:R-:W-:Y:S02]  /*dfb0*/  FSEL R50, R200, -INF , !P2 ;  /* 0xff800000c8327808 */ /* 0x000fe40005000000 */
[----:B------:R-:W-:Y:S02]  /*dfc0*/  ISETP.GE.AND P2, PT, R55, R3, PT ;  /* 0x000000033700720c */ /* 0x000fe40003f46270 */
[----:B------:R-:W-:Y:S02]  /*dfd0*/  ISETP.GE.AND P1, PT, R81, R2, PT ;  /* 0x000000025100720c */ /* 0x000fe40003f26270 */
[----:B------:R-:W2:Y:S01]  /*dfe0*/  I2F R83, R82 ;  /* 0x0000005200537306 */ /* 0x000ea20000201400 */
[----:B----4-:R-:W-:Y:S01]  /*dff0*/  FFMA.FTZ R56, R56, UR4, R241 ;  /* 0x0000000438387c23 */ /* 0x010fe200080100f1 */
[----:B------:R-:W-:-:S02]  /*e000*/  FSEL R200, R233, -INF , !P0 ;  /* 0xff800000e9c87808 */ /* 0x000fc40004000000 */
[-C--:B------:R-:W-:Y:S02]  /*e010*/  ISETP.GE.AND P0, PT, R55, R2.reuse, PT ;  /* 0x000000023700720c */ /* 0x080fe40003f06270 */
[----:B------:R-:W-:Y:S02]  /*e020*/  FSEL R56, R56, -INF , !P2 ;  /* 0xff80000038387808 */ /* 0x000fe40005000000 */
[----:B------:R-:W4:Y:S01]  /*e030*/  I2F R86, R91 ;  /* 0x0000005b00567306 */ /* 0x000f220000201400 */
[----:B---3--:R-:W-:Y:S01]  /*e040*/  FFMA.FTZ R70, R79, UR4, R218 ;  /* 0x000000044f467c23 */ /* 0x008fe200080100da */
[----:B------:R-:W-:Y:S02]  /*e050*/  FSEL R230, R53, -INF , !P1 ;  /* 0xff80000035e67808 */ /* 0x000fe40004800000 */
[----:B------:R-:W-:Y:S02]  /*e060*/  ISETP.GE.AND P2, PT, R91, R2, PT ;  /* 0x000000025b00720c */ /* 0x000fe40003f46270 */
[----:B------:R-:W-:-:S02]  /*e070*/  FSEL R232, R232, -INF , !P0 ;  /* 0xff800000e8e87808 */ /* 0x000fc40004000000 */
        /* <DEDUP_REMOVED lines=12> */
[-C--:B------:R-:W-:Y:S02]  /*e140*/  ISETP.GE.AND P2, PT, R100, R2.reuse, PT ;  /* 0x000000026400720c */ /* 0x080fe40003f46270 */
[----:B------:R-:W-:Y:S02]  /*e150*/  ISETP.GE.AND P1, PT, R98, R2, PT ;  /* 0x000000026200720c */ /* 0x000fe40003f26270 */
[----:B------:R-:W-:-:S02]  /*e160*/  FSEL R51, R51, -INF , !P5 ;  /* 0xff80000033337808 */ /* 0x000fc40006800000 */
[----:B------:R3:W1:Y:S01]  /*e170*/  MUFU.TANH R128, R36 ;  /* 0x0000002400807308 */ /* 0x0006620000002400 */
[----:B--2---:R-:W-:Y:S01]  /*e180*/  FFMA.FTZ R52, R52, UR4, R235 ;  /* 0x0000000434347c23 */ /* 0x004fe200080100eb */
[----:B------:R-:W-:-:S04]  /*e190*/  ISETP.GE.AND P5, PT, R89, R3, PT ;  /* 0x000000035900720c */ /* 0x000fc80003fa6270 */
[----:B------:R-:W-:Y:S02]  /*e1a0*/  FSEL R52, R52, -INF , !P4 ;  /* 0xff80000034347808 */ /* 0x000fe40006000000 */
[----:B------:R2:W-:Y:S01]  /*e1b0*/  MUFU.TANH R82, R8 ;  /* 0x0000000800527308 */ /* 0x0005e20000002400 */
[----:B----4-:R-:W-:Y:S01]  /*e1c0*/  FFMA.FTZ R53, R90, UR4, R223 ;  /* 0x000000045a357c23 */ /* 0x010fe200080100df */
[----:B------:R-:W-:-:S04]  /*e1d0*/  ISETP.GE.AND P4, PT, R98, R3, PT ;  /* 0x000000036200720c */ /* 0x000fc80003f86270 */
[----:B------:R-:W-:Y:S01]  /*e1e0*/  FSEL R53, R53, -INF , !P6 ;  /* 0xff80000035357808 */ /* 0x000fe20007000000 */
[----:B---3--:R-:W-:Y:S01]  /*e1f0*/  FMUL.FTZ R36, R11, c[0x0][0x2ec] ;  /* 0x0000bb000b247a20 */ /* 0x008fe20000410000 */
[----:B------:R-:W-:Y:S01]  /*e200*/  I2F R87, R85 ;  /* 0x0000005500577306 */ /* 0x000fe20000201400 */
[----:B------:R-:W-:Y:S01]  /*e210*/  ISETP.GE.AND P6, PT, R96, R3, PT ;  /* 0x000000036000720c */ /* 0x000fe20003fc6270 */
[----:B-1----:R-:W-:Y:S01]  /*e220*/  FFMA.FTZ R128, R161, UR4, R128 ;  /* 0x00000004a1807c23 */ /* 0x002fe20008010080 */
[----:B--2---:R-:W1:Y:S05]  /*e230*/  LDSM.16.M88.4 R8, [R165+0x3400] ;  /* 0x00340000a508783b */ /* 0x004e6a0000000200 */
[----:B------:R-:W2:Y:S08]  /*e240*/  MUFU.TANH R247, R247 ;  /* 0x000000f700f77308 */ /* 0x000eb00000002400 */
[----:B------:R-:W-:Y:S08]  /*e250*/  I2F R94, R89 ;  /* 0x00000059005e7306 */ /* 0x000ff00000201400 */
[----:B------:R-:W3:Y:S01]  /*e260*/  I2F R105, R100 ;  /* 0x0000006400697306 */ /* 0x000ee20000201400 */
[----:B--2---:R-:W-:-:S05]  /*e270*/  FFMA.FTZ R87, R87, UR4, R247 ;  /* 0x0000000457577c23 */ /* 0x004fca00080100f7 */
[----:B------:R-:W-:Y:S02]  /*e280*/  FSEL R222, R87, -INF , !P0 ;  /* 0xff80000057de7808 */ /* 0x000fe40004000000 */
[----:B------:R-:W2:Y:S01]  /*e290*/  MUFU.TANH R239, R239 ;  /* 0x000000ef00ef7308 */ /* 0x000ea20000002400 */
[----:B------:R-:W-:-:S07]  /*e2a0*/  ISETP.GE.AND P0, PT, R96, R2, PT ;  /* 0x000000026000720c */ /* 0x000fce0003f06270 */
[----:B------:R-:W4:Y:S01]  /*e2b0*/  I2F R88, R89 ;  /* 0x0000005900587306 */ /* 0x000f220000201400 */
[----:B---3--:R-:W-:Y:S01]  /*e2c0*/  FFMA.FTZ R105, R105, UR4, R205 ;  /* 0x0000000469697c23 */ /* 0x008fe200080100cd */
[----:B------:R-:W-:-:S04]  /*e2d0*/  IADD3 R205, R47, 0x91, RZ ;  /* 0x000000912fcd7810 */ /* 0x000fc80007ffe0ff */
[----:B------:R-:W-:Y:S02]  /*e2e0*/  FSEL R202, R105, -INF , !P2 ;  /* 0xff80000069ca7808 */ /* 0x000fe40005000000 */
[----:B------:R-:W3:Y:S01]  /*e2f0*/  I2F R97, R98 ;  /* 0x0000006200617306 */ /* 0x000ee20000201400 */
[----:B--2---:R-:W-:Y:S01]  /*e300*/  FFMA.FTZ R94, R94, UR4, R239 ;  /* 0x000000045e5e7c23 */ /* 0x004fe200080100ef */
[----:B------:R-:W-:-:S04]  /*e310*/  ISETP.GE.AND P2, PT, R205, R2, PT ;  /* 0x00000002cd00720c */ /* 0x000fc80003f46270 */
[----:B------:R-:W-:Y:S02]  /*e320*/  FSEL R218, R94, -INF , !P3 ;  /* 0xff8000005eda7808 */ /* 0x000fe40005800000 */
[----:B------:R-:W2:Y:S01]  /*e330*/  I2F R92, R96 ;  /* 0x00000060005c7306 */ /* 0x000ea20000201400 */
[----:B----4-:R-:W-:Y:S01]  /*e340*/  FFMA.FTZ R41, R88, UR4, R41 ;  /* 0x0000000458297c23 */ /* 0x010fe20008010029 */
[----:B------:R-:W-:Y:S02]  /*e350*/  ISETP.GE.AND P3, PT, R110, R2, PT ;  /* 0x000000026e00720c */ /* 0x000fe40003f66270 */
[----:B------:R-:W-:Y:S02]  /*e360*/  FSEL R192, R192, -INF , !P2 ;  /* 0xff800000c0c07808 */ /* 0x000fe40005000000 */
[----:B------:R-:W-:Y:S02]  /*e370*/  FSEL R55, R41, -INF , !P5 ;  /* 0xff80000029377808 */ /* 0x000fe40006800000 */
[----:B------:R-:W4:Y:S01]  /*e380*/  I2F R99, R100 ;  /* 0x0000006400637306 */ /* 0x000f220000201400 */
[----:B---3--:R-:W-:Y:S01]  /*e390*/  FFMA.FTZ R57, R97, UR4, R227 ;  /* 0x0000000461397c23 */ /* 0x008fe200080100e3 */
[----:B------:R-:W-:-:S04]  /*e3a0*/  ISETP.GE.AND P5, PT, R100, R3, PT ;  /* 0x000000036400720c */ /* 0x000fc80003fa6270 */
        /* <DEDUP_REMOVED lines=8> */
[----:B------:R-:W-:Y:S02]  /*e430*/  IADD3 R213, R47, 0xb1, RZ ;  /* 0x000000b12fd57810 */ /* 0x000fe40007ffe0ff */
[----:B------:R-:W-:Y:S02]  /*e440*/  FSEL R99, R99, -INF , !P5 ;  /* 0xff80000063637808 */ /* 0x000fe40006800000 */
[----:B------:R4:W-:Y:S01]  /*e450*/  MUFU.TANH R90, R20 ;  /* 0x00000014005a7308 */ /* 0x0009e20000002400 */
[----:B---3--:R-:W-:Y:S01]  /*e460*/  FFMA.FTZ R105, R109, UR4, R178 ;  /* 0x000000046d697c23 */ /* 0x008fe200080100b2 */
[----:B------:R-:W-:-:S04]  /*e470*/  LOP3.LUT P5, RZ, R0, 0x2, RZ, 0xc0, !PT ;  /* 0x0000000200ff7812 */ /* 0x000fc800078ac0ff */
[----:B------:R-:W-:Y:S02]  /*e480*/  FSEL R105, R105, -INF , !P4 ;  /* 0xff80000069697808 */ /* 0x000fe40006000000 */
[----:B------:R-:W3:Y:S01]  /*e490*/  I2F R111, R108 ;  /* 0x0000006c006f7306 */ /* 0x000ee20000201400 */
[----:B--2---:R-:W-:Y:S01]  /*e4a0*/  FFMA.FTZ R106, R106, UR4, R201 ;  /* 0x000000046a6a7c23 */ /* 0x004fe200080100c9 */
[----:B------:R-:W-:Y:S02]  /*e4b0*/  IADD3 R201, R47, 0x98, RZ ;  /* 0x000000982fc97810 */ /* 0x000fe40007ffe0ff */
[----:B------:R-:W-:Y:S02]  /*e4c0*/  FSEL R84, R78, -INF , !P5 ;  /* 0xff8000004e547808 */ /* 0x000fe40006800000 */
[----:B------:R-:W-:Y:S01]  /*e4d0*/  FSEL R198, R106, -INF , !P3 ;  /* 0xff8000006ac67808 */ /* 0x000fe20005800000 */
[----:B----4-:R-:W-:Y:S01]  /*e4e0*/  HMMA.16816.F32 R20, R12, R24, RZ ;  /* 0x000000180c14723c */ /* 0x010fe200000018ff */
[----:B------:R-:W2:Y:S01]  /*e4f0*/  I2F R107, R108 ;  /* 0x0000006c006b7306 */ /* 0x000ea20000201400 */
[----:B------:R-:W-:-:S02]  /*e500*/  ISETP.GE.AND P4, PT, R201, R3, PT ;  /* 0x00000003c900720c */ /* 0x000fc40003f86270 */
[----:B------:R-:W-:Y:S02]  /*e510*/  ISETP.GE.AND P3, PT, R201, R2, PT ;  /* 0x00000002c900720c */ /* 0x000fe40003f66270 */
[----:B------:R-:W-:Y:S01]  /*e520*/  IADD3 R201, R47, 0x99, RZ ;  /* 0x000000992fc97810 */ /* 0x000fe20007ffe0ff */
[----:B---3--:R-:W-:Y:S02]  /*e530*/  FFMA.FTZ R111, R111, UR4, R197 ;  /* 0x000000046f6f7c23 */ /* 0x008fe400080100c5 */
[----:B------:R3:W4:Y:S01]  /*e540*/  I2F R95, R96 ;  /* 0x00000060005f7306 */ /* 0x0007220000201400 */
[----:B------:R-:W-:Y:S02]  /*e550*/  ISETP.GE.AND P5, PT, R201, R3, PT ;  /* 0x00000003c900720c */ /* 0x000fe40003fa6270 */
[----:B------:R-:W-:Y:S02]  /*e560*/  FSEL R195, R195, -INF , !P4 ;  /* 0xff800000c3c37808 */ /* 0x000fe40006000000 */
[----:B------:R-:W-:-:S02]  /*e570*/  P2R R24, PR, RZ, 0x20 ;  /* 0x00000020ff187803 */ /* 0x000fc40000000000 */
[----:B------:R-:W-:Y:S01]  /*e580*/  FSEL R196, R111, -INF , !P0 ;  /* 0xff8000006fc47808 */ /* 0x000fe20004000000 */
[----:B------:R-:W4:Y:S01]  /*e590*/  MUFU.TANH R102, R37 ;  /* 0x0000002500667308 */ /* 0x000f220000002400 */
[----:B--2---:R-:W-:Y:S01]  /*e5a0*/  FFMA.FTZ R107, R107, UR4, R203 ;  /* 0x000000046b6b7c23 */ /* 0x004fe200080100cb */
[----:B------:R-:W-:Y:S02]  /*e5b0*/  IADD3 R203, R47, 0xa0, RZ ;  /* 0x000000a02fcb7810 */ /* 0x000fe40007ffe0ff */
[----:B------:R-:W-:Y:S02]  /*e5c0*/  ISETP.NE.AND P4, PT, R24, RZ, PT ;  /* 0x000000ff1800720c */ /* 0x000fe40003f85270 */
[----:B------:R-:W-:Y:S01]  /*e5d0*/  ISETP.GE.AND P5, PT, R203, R3, PT ;  /* 0x00000003cb00720c */ /* 0x000fe20003fa6270 */
[----:B-1----:R-:W-:Y:S01]  /*e5e0*/  HMMA.16816.F32 R20, R4, R8, R20 ;  /* 0x000000080414723c */ /* 0x002fe20000001814 */
[----:B------:R-:W1:Y:S01]  /*e5f0*/  MUFU.TANH R76, R38 ;  /* 0x00000026004c7308 */ /* 0x000e620000002400 */
[----:B---3--:R-:W-:Y:S01]  /*e600*/  FMUL.FTZ R96, R19, c[0x0][0x2ec] ;  /* 0x0000bb0013607a20 */ /* 0x008fe20000410000 */
[----:B------:R-:W-:Y:S01]  /*e610*/  ISETP.GE.AND P0, PT, R203, R2, PT ;  /* 0x00000002cb00720c */ /* 0x000fe20003f06270 */
[----:B----4-:R-:W-:Y:S01]  /*e620*/  FFMA.FTZ R63, R95, UR4, R243 ;  /* 0x000000045f3f7c23 */ /* 0x010fe200080100f3 */
[----:B------:R-:W-:-:S02]  /*e630*/  IADD3 R203, R47, 0x99, RZ ;  /* 0x000000992fcb7810 */ /* 0x000fc40007ffe0ff */
[----:B------:R-:W-:Y:S02]  /*e640*/  FSEL R188, R127, -INF , !P3 ;  /* 0xff8000007fbc7808 */ /* 0x000fe40005800000 */
[----:B------:R-:W2:Y:S01]  /*e650*/  MUFU.TANH R80, R39 ;  /* 0x0000002700507308 */ /* 0x000ea20000002400 */
[----:B------:R-:W-:Y:S01]  /*e660*/  FSEL R63, R63, -INF , !P6 ;  /* 0xff8000003f3f7808 */ /* 0x000fe20007000000 */
[----:B------:R-:W-:Y:S01]  /*e670*/  FFMA.FTZ R102, R163, UR4, R102 ;  /* 0x00000004a3667c23 */ /* 0x000fe20008010066 */
[-C--:B------:R-:W-:Y:S02]  /*e680*/  ISETP.GE.AND P6, PT, R108, R3.reuse, PT ;  /* 0x000000036c00720c */ /* 0x080fe40003fc6270 */
[----:B------:R-:W-:Y:S02]  /*e690*/  ISETP.GE.AND P3, PT, R164, R3, PT ;  /* 0x00000003a400720c */ /* 0x000fe40003f66270 */
[----:B------:R-:W-:Y:S01]  /*e6a0*/  FSEL R109, R107, -INF , !P6 ;  /* 0xff8000006b6d7808 */ /* 0x000fe20007000000 */
[----:B------:R3:W-:Y:S01]  /*e6b0*/  MUFU.TANH R86, R36 ;  /* 0x0000002400567308 */ /* 0x0007e20000002400 */
[----:B------:R-:W-:Y:S01]  /*e6c0*/  ISETP.GE.AND P6, PT, R201, R2, PT ;  /* 0x00000002c900720c */ /* 0x000fe20003fc6270 */
[----:B-1----:R-:W-:Y:S01]  /*e6d0*/  FFMA.FTZ R76, R161, UR4, R76 ;  /* 0x00000004a14c7c23 */ /* 0x002fe2000801004c */
[----:B------:R-:W-:-:S02]  /*e6e0*/  IADD3 R201, R47, 0xa1, RZ ;  /* 0x000000a12fc97810 */ /* 0x000fc40007ffe0ff */
[----:B------:R-:W-:Y:S02]  /*e6f0*/  IADD3 R161, R165, 0x1000, RZ ;  /* 0x00001000a5a17810 */ /* 0x000fe40007ffe0ff */
[----:B------:R-:W-:Y:S01]  /*e700*/  FMUL.FTZ R20, R20, c[0x0][0x2ec] ;  /* 0x0000bb0014147a20 */ /* 0x000fe20000410000 */
[----:B------:R-:W-:Y:S01]  /*e710*/  MUFU.TANH R88, R16 ;  /* 0x0000001000587308 */ /* 0x000fe20000002400 */
[----:B------:R-:W-:Y:S01]  /*e720*/  FMUL.FTZ R21, R21, c[0x0][0x2ec] ;  /* 0x0000bb0015157a20 */ /* 0x000fe20000410000 */
[----:B------:R-:W-:Y:S01]  /*e730*/  ISETP.GE.AND P2, PT, R201, R2, PT ;  /* 0x00000002c900720c */ /* 0x000fe20003f46270 */
[----:B------:R-:W-:Y:S01]  /*e740*/  FMUL.FTZ R22, R22, c[0x0][0x2ec] ;  /* 0x0000bb0016167a20 */ /* 0x000fe20000410000 */
[----:B------:R-:W-:Y:S01]  /*e750*/  FSEL R178, R76, -INF , !P0 ;  /* 0xff8000004cb27808 */ /* 0x000fe20004000000 */
[----:B------:R-:W-:Y:S02]  /*e760*/  FMUL.FTZ R23, R23, c[0x0][0x2ec] ;  /* 0x0000bb0017177a20 */ /* 0x000fe40000410000 */
[----:B--2---:R-:W-:Y:S01]  /*e770*/  FFMA.FTZ R80, R163, UR4, R80 ;  /* 0x00000004a3507c23 */ /* 0x004fe20008010050 */
[----:B------:R-:W-:Y:S01]  /*e780*/  MUFU.TANH R94, R17 ;  /* 0x00000011005e7308 */ /* 0x000fe20000002400 */
[----:B---3--:R-:W-:Y:S01]  /*e790*/  HMMA.16816.F32 R36, R12, R26, RZ ;  /* 0x0000001a0c24723c */ /* 0x008fe200000018ff */
[----:B------:R-:W-:Y:S01]  /*e7a0*/  LDSM.16.M88.4 R24, [R166+0x4c00] ;  /* 0x004c0000a618783b */ /* 0x000fe20000000200 */
[----:B------:R-:W-:-:S05]  /*e7b0*/  IADD3 R163, R165, 0x800, RZ ;  /* 0x00000800a5a37810 */ /* 0x000fca0007ffe0ff */
[----:B------:R1:W-:Y:S08]  /*e7c0*/  MUFU.TANH R92, R18 ;  /* 0x00000012005c7308 */ /* 0x0003f00000002400 */
[----:B------:R-:W2:Y:S01]  /*e7d0*/  I2F R93, R98 ;  /* 0x00000062005d7306 */ /* 0x000ea20000201400 */
[----:B-1----:R-:W1:Y:S07]  /*e7e0*/  LDSM.16.M88.4 R16, [R166+0x4800] ;  /* 0x00480000a610783b */ /* 0x002e6e0000000200 */
[----:B------:R-:W3:Y:S01]  /*e7f0*/  I2F R203, R203 ;  /* 0x000000cb00cb7306 */ /* 0x000ee20000201400 */
[----:B------:R-:W-:Y:S01]  /*e800*/  HMMA.16816.F32 R36, R4, R10, R36 ;  /* 0x0000000a0424723c */ /* 0x000fe20000001824 */
[----:B------:R-:W4:Y:S01]  /*e810*/  LDSM.16.M88.4 R8, [R165+0x3800] ;  /* 0x00380000a508783b */ /* 0x000f220000000200 */
[----:B--2---:R-:W-:-:S05]  /*e820*/  FFMA.FTZ R93, R93, UR4, R207 ;  /* 0x000000045d5d7c23 */ /* 0x004fca00080100cf */
[----:B------:R-:W2:Y:S01]  /*e830*/  I2F R159, R164 ;  /* 0x000000a4009f7306 */ /* 0x000ea20000201400 */
[----:B------:R-:W-:Y:S02]  /*e840*/  FSEL R216, R93, -INF , !P1 ;  /* 0xff8000005dd87808 */ /* 0x000fe40004800000 */
[----:B------:R-:W-:Y:S01]  /*e850*/  ISETP.GE.AND P1, PT, R205, R3, PT ;  /* 0x00000003cd00720c */ /* 0x000fe20003f26270 */
[----:B---3--:R-:W-:-:S04]  /*e860*/  FFMA.FTZ R176, R203, UR4, R176 ;  /* 0x00000004cbb07c23 */ /* 0x008fc800080100b0 */
[----:B------:R-:W-:Y:S01]  /*e870*/  MUFU.TANH R98, R28 ;  /* 0x0000001c00627308 */ /* 0x000fe20000002400 */
[----:B------:R-:W-:Y:S01]  /*e880*/  FFMA.FTZ R136, R203, UR4, R136 ;  /* 0x00000004cb887c23 */ /* 0x000fe20008010088 */
[----:B------:R-:W-:Y:S02]  /*e890*/  IADD3 R203, R47, 0xa9, RZ ;  /* 0x000000a92fcb7810 */ /* 0x000fe40007ffe0ff */
[----:B------:R-:W-:Y:S02]  /*e8a0*/  FSEL R180, R176, -INF , !P6 ;  /* 0xff800000b0b47808 */ /* 0x000fe40007000000 */
[-C--:B------:R-:W-:Y:S01]  /*e8b0*/  ISETP.GE.AND P6, PT, R203, R3.reuse, PT ;  /* 0x00000003cb00720c */ /* 0x080fe20003fc6270 */
[C---:B--2---:R-:W-:Y:S01]  /*e8c0*/  FFMA.FTZ R182, R159.reuse, UR4, R182 ;  /* 0x000000049fb67c23 */ /* 0x044fe200080100b6 */
[----:B------:R-:W-:Y:S01]  /*e8d0*/  MUFU.TANH R41, R29 ;  /* 0x0000001d00297308 */ /* 0x000fe20000002400 */
[----:B------:R-:W-:Y:S01]  /*e8e0*/  FSEL R197, R172, -INF , !P1 ;  /* 0xff800000acc57808 */ /* 0x000fe20004800000 */
[----:B------:R-:W-:Y:S01]  /*e8f0*/  FFMA.FTZ R172, R159, UR4, R206 ;  /* 0x000000049fac7c23 */ /* 0x000fe200080100ce */
[----:B------:R-:W-:Y:S01]  /*e900*/  FSEL R199, R136, -INF , !P4 ;  /* 0xff80000088c77808 */ /* 0x000fe20006000000 */
[----:B------:R-:W-:Y:S01]  /*e910*/  FMUL.FTZ R36, R36, c[0x0][0x2ec] ;  /* 0x0000bb0024247a20 */ /* 0x000fe20000410000 */
        /* <DEDUP_REMOVED lines=8> */
[----:B------:R-:W-:-:S02]  /*e9a0*/  FSEL R201, R128, -INF , !P5 ;  /* 0xff80000080c97808 */ /* 0x000fc40006800000 */
[CC--:B------:R-:W-:Y:S01]  /*e9b0*/  ISETP.GE.AND P5, PT, R205.reuse, R3.reuse, PT ;  /* 0x00000003cd00720c */ /* 0x0c0fe20003fa6270 */
[----:B------:R1:W-:Y:S01]  /*e9c0*/  MUFU.TANH R73, R31 ;  /* 0x0000001f00497308 */ /* 0x0003e20000002400 */
[-C--:B------:R-:W-:Y:S02]  /*e9d0*/  ISETP.GE.AND P0, PT, R205, R2.reuse, PT ;  /* 0x00000002cd00720c */ /* 0x080fe40003f06270 */
[----:B------:R-:W-:Y:S02]  /*e9e0*/  FSEL R205, R182, -INF , !P3 ;  /* 0xff800000b6cd7808 */ /* 0x000fe40005800000 */
[----:B------:R-:W-:Y:S02]  /*e9f0*/  ISETP.GE.AND P3, PT, R170, R3, PT ;  /* 0x00000003aa00720c */ /* 0x000fe40003f66270 */
[----:B------:R-:W-:Y:S01]  /*ea00*/  FSEL R176, R80, -INF , !P2 ;  /* 0xff80000050b07808 */ /* 0x000fe20005000000 */
[----:B------:R-:W-:Y:S01]  /*ea10*/  MUFU.TANH R79, R20 ;  /* 0x00000014004f7308 */ /* 0x000fe20000002400 */
[----:B------:R-:W-:-:S02]  /*ea20*/  ISETP.GE.AND P2, PT, R213, R2, PT ;  /* 0x00000002d500720c */ /* 0x000fc40003f46270 */
[----:B------:R-:W-:Y:S02]  /*ea30*/  FSEL R124, R124, -INF , !P0 ;  /* 0xff8000007c7c7808 */ /* 0x000fe40004000000 */
[----:B------:R-:W-:Y:S02]  /*ea40*/  ISETP.GE.AND P0, PT, R120, R2, PT ;  /* 0x000000027800720c */ /* 0x000fe40003f06270 */
[C---:B------:R-:W-:Y:S01]  /*ea50*/  IADD3 R164, R165.reuse, 0x400, RZ ;  /* 0x00000400a5a47810 */ /* 0x040fe20007ffe0ff */
[----:B-1----:R-:W-:Y:S01]  /*ea60*/  HMMA.16816.F32 R28, R12, R16, RZ ;  /* 0x000000100c1c723c */ /* 0x002fe200000018ff */
[----:B------:R-:W-:Y:S01]  /*ea70*/  MUFU.TANH R40, R21 ;  /* 0x0000001500287308 */ /* 0x000fe20000002400 */
[----:B------:R-:W-:-:S05]  /*ea80*/  IADD3 R159, R165, 0x1800, RZ ;  /* 0x00001800a59f7810 */ /* 0x000fca0007ffe0ff */
[----:B------:R-:W-:Y:S02]  /*ea90*/  P2R R16, PR, RZ, 0x40 ;  /* 0x00000040ff107803 */ /* 0x000fe40000000000 */
[----:B------:R-:W-:Y:S01]  /*eaa0*/  MUFU.TANH R81, R22 ;  /* 0x0000001600517308 */ /* 0x000fe20000002400 */
[-C--:B------:R-:W-:Y:S02]  /*eab0*/  ISETP.GE.AND P6, PT, R203, R2.reuse, PT ;  /* 0x00000002cb00720c */ /* 0x080fe40003fc6270 */
[----:B------:R-:W-:Y:S02]  /*eac0*/  ISETP.NE.AND P4, PT, R16, RZ, PT ;  /* 0x000000ff1000720c */ /* 0x000fe40003f85270 */
[----:B------:R-:W-:Y:S02]  /*ead0*/  FSEL R203, R102, -INF , !P1 ;  /* 0xff80000066cb7808 */ /* 0x000fe40004800000 */
[----:B------:R-:W-:Y:S01]  /*eae0*/  FSEL R207, R71, -INF , !P4 ;  /* 0xff80000047cf7808 */ /* 0x000fe20006000000 */
[----:B------:R1:W-:Y:S01]  /*eaf0*/  MUFU.TANH R42, R23 ;  /* 0x00000017002a7308 */ /* 0x0003e20000002400 */
[----:B------:R-:W-:-:S02]  /*eb00*/  ISETP.GE.AND P4, PT, R170, R2, PT ;  /* 0x00000002aa00720c */ /* 0x000fc40003f86270 */
[-C--:B------:R-:W-:Y:S02]  /*eb10*/  ISETP.GE.AND P1, PT, R213, R3.reuse, PT ;  /* 0x00000003d500720c */ /* 0x080fe40003f26270 */
[----:B------:R-:W-:Y:S02]  /*eb20*/  FSEL R213, R45, -INF , !P5 ;  /* 0xff8000002dd57808 */ /* 0x000fe40006800000 */
[----:B----4-:R-:W-:Y:S01]  /*eb30*/  HMMA.16816.F32 R28, R4, R8, R28 ;  /* 0x00000008041c723c */ /* 0x010fe2000000181c */
[----:B------:R2:W3:Y:S01]  /*eb40*/  I2F R155, R170 ;  /* 0x000000aa009b7306 */ /* 0x0004e20000201400 */
[-C--:B------:R-:W-:Y:S02]  /*eb50*/  ISETP.GE.AND P5, PT, R120, R3.reuse, PT ;  /* 0x000000037800720c */ /* 0x080fe40003fa6270 */
[----:B------:R-:W-:Y:S02]  /*eb60*/  FSEL R215, R65, -INF , !P1 ;  /* 0xff80000041d77808 */ /* 0x000fe40004800000 */
[----:B------:R-:W-:-:S02]  /*eb70*/  ISETP.GE.AND P1, PT, R183, R3, PT ;  /* 0x00000003b700720c */ /* 0x000fc40003f26270 */
[----:B-1----:R-:W-:Y:S01]  /*eb80*/  HMMA.16816.F32 R20, R12, R18, RZ ;  /* 0x000000120c14723c */ /* 0x002fe200000018ff */
[----:B------:R-:W1:Y:S01]  /*eb90*/  LDSM.16.M88.4 R16, [R165+0x3c00] ;  /* 0x003c0000a510783b */ /* 0x000e620000000200 */
[----:B------:R-:W4:Y:S01]  /*eba0*/  I2F R43, R120 ;  /* 0x00000078002b7306 */ /* 0x000f220000201400 */
[----:B------:R-:W-:-:S04]  /*ebb0*/  DEPBAR.LE SB0, 0x0 ;  /* 0x000080000000791a */ /* 0x000fc80000000000 */
[----:B--2---:R-:W-:Y:S01]  /*ebc0*/  FSEL R170, R67, -INF , !P6 ;  /* 0xff80000043aa7808 */ /* 0x004fe20007000000 */
[C---:B---3--:R-:W-:Y:S01]  /*ebd0*/  FFMA.FTZ R90, R155.reuse, UR4, R90 ;  /* 0x000000049b5a7c23 */ /* 0x048fe2000801005a */
[----:B------:R-:W-:Y:S01]  /*ebe0*/  ISETP.GE.AND P6, PT, R158, R3, PT ;  /* 0x000000039e00720c */ /* 0x000fe20003fc6270 */
[----:B------:R-:W2:Y:S01]  /*ebf0*/  I2F R151, R156 ;  /* 0x0000009c00977306 */ /* 0x000ea20000201400 */
[----:B------:R-:W-:Y:S01]  /*ec00*/  FFMA.FTZ R82, R155, UR4, R82 ;  /* 0x000000049b527c23 */ /* 0x000fe20008010052 */
[----:B------:R-:W-:Y:S02]  /*ec10*/  IADD3 R155, R165, 0x2800, RZ ;  /* 0x00002800a59b7810 */ /* 0x000fe40007ffe0ff */
[----:B------:R-:W-:Y:S02]  /*ec20*/  P2R R8, PR, RZ, 0x40 ;  /* 0x00000040ff087803 */ /* 0x000fe40000000000 */
[----:B------:R-:W-:Y:S01]  /*ec30*/  FMUL.FTZ R31, R31, c[0x0][0x2ec] ;  /* 0x0000bb001f1f7a20 */ /* 0x000fe20000410000 */
[----:B------:R-:W-:Y:S01]  /*ec40*/  FSEL R110, R90, -INF , !P4 ;  /* 0xff8000005a6e7808 */ /* 0x000fe20006000000 */
[----:B----4-:R-:W-:Y:S01]  /*ec50*/  FFMA.FTZ R92, R43, UR4, R92 ;  /* 0x000000042b5c7c23 */ /* 0x010fe2000801005c */
[----:B------:R-:W-:Y:S01]  /*ec60*/  ISETP.NE.AND P4, PT, R8, RZ, PT ;  /* 0x000000ff0800720c */ /* 0x000fe20003f85270 */
[----:B------:R-:W3:Y:S01]  /*ec70*/  I2F R153, R158 ;  /* 0x0000009e00997306 */ /* 0x000ee20000201400 */
[-C--:B------:R-:W-:Y:S01]  /*ec80*/  ISETP.GE.AND P6, PT, R158, R2.reuse, PT ;  /* 0x000000029e00720c */ /* 0x080fe20003fc6270 */
[----:B------:R-:W-:Y:S01]  /*ec90*/  FMUL.FTZ R30, R30, c[0x0][0x2ec] ;  /* 0x0000bb001e1e7a20 */ /* 0x000fe20000410000 */
[----:B------:R-:W-:Y:S01]  /*eca0*/  FSEL R102, R92, -INF , !P0 ;  /* 0xff8000005c667808 */ /* 0x000fe20004000000 */
[----:B------:R-:W-:Y:S01]  /*ecb0*/  HMMA.16816.F32 R20, R4, R10, R20 ;  /* 0x0000000a0414723c */ /* 0x000fe20000001814 */
[----:B------:R-:W-:Y:S01]  /*ecc0*/  ISETP.GE.AND P0, PT, R191, R2, PT ;  /* 0x00000002bf00720c */ /* 0x000fe20003f06270 */
[----:B--2---:R-:W-:-:S02]  /*ecd0*/  FFMA.FTZ R93, R151, UR4, R98 ;  /* 0x00000004975d7c23 */ /* 0x004fc40008010062 */
[----:B------:R-:W2:Y:S01]  /*ece0*/  I2F R150, R154 ;  /* 0x0000009a00967306 */ /* 0x000ea20000201400 */
[----:B------:R-:W-:Y:S01]  /*ecf0*/  FFMA.FTZ R78, R151, UR4, R78 ;  /* 0x00000004974e7c23 */ /* 0x000fe2000801004e */
[----:B------:R-:W-:Y:S02]  /*ed00*/  IADD3 R151, R165, 0x3800, RZ ;  /* 0x00003800a5977810 */ /* 0x000fe40007ffe0ff */
[C---:B------:R-:W-:Y:S04]  /*ed10*/  HMMA.16816.F32 R8, R12.reuse, R24, RZ ;  /* 0x000000180c08723c */ /* 0x040fe800000018ff */
[----:B------:R-:W4:Y:S01]  /*ed20*/  MUFU.TANH R228, R228 ;  /* 0x000000e400e47308 */ /* 0x000f220000002400 */
[----:B---3--:R-:W-:Y:S01]  /*ed30*/  FFMA.FTZ R86, R153, UR4, R86 ;  /* 0x0000000499567c23 */ /* 0x008fe20008010056 */
[----:B------:R-:W-:Y:S01]  /*ed40*/  IADD3 R158, R165, 0x1c00, RZ ;  /* 0x00001c00a59e7810 */ /* 0x000fe20007ffe0ff */
[----:B------:R-:W-:Y:S01]  /*ed50*/  FFMA.FTZ R24, R43, UR4, R88 ;  /* 0x000000042b187c23 */ /* 0x000fe20008010058 */
[----:B------:R-:W-:Y:S02]  /*ed60*/  HMMA.16816.F32 R12, R12, R26, RZ ;  /* 0x0000001a0c0c723c */ /* 0x000fe400000018ff */
[----:B------:R-:W-:-:S02]  /*ed70*/  FSEL R106, R86, -INF , !P6 ;  /* 0xff800000566a7808 */ /* 0x000fc40007000000 */
[----:B------:R-:W-:Y:S01]  /*ed80*/  FSEL R24, R24, -INF , !P5 ;  /* 0xff80000018187808 */ /* 0x000fe20006800000 */
[----:B------:R3:W-:Y:S01]  /*ed90*/  MUFU.TANH R83, R36 ;  /* 0x0000002400537308 */ /* 0x0007e20000002400 */
[-C--:B------:R-:W-:Y:S01]  /*eda0*/  ISETP.GE.AND P5, PT, R154, R2.reuse, PT ;  /* 0x000000029a00720c */ /* 0x080fe20003fa6270 */
[----:B--2---:R-:W-:Y:S01]  /*edb0*/  FFMA.FTZ R73, R150, UR4, R73 ;  /* 0x0000000496497c23 */ /* 0x004fe20008010049 */
[-C--:B------:R-:W-:Y:S01]  /*edc0*/  ISETP.GE.AND P6, PT, R154, R3.reuse, PT ;  /* 0x000000039a00720c */ /* 0x080fe20003fc6270 */
[----:B------:R-:W-:Y:S01]  /*edd0*/  FFMA.FTZ R41, R150, UR4, R41 ;  /* 0x0000000496297c23 */ /* 0x000fe20008010029 */
[----:B------:R-:W-:Y:S01]  /*ede0*/  P2R R25, PR, RZ, 0x20 ;  /* 0x00000020ff197803 */ /* 0x000fe20000000000 */
[----:B------:R-:W-:Y:S01]  /*edf0*/  FMUL.FTZ R21, R21, c[0x0][0x2ec] ;  /* 0x0000bb0015157a20 */ /* 0x000fe20000410000 */
[-C--:B------:R-:W-:Y:S01]  /*ee00*/  ISETP.GE.AND P5, PT, R160, R3.reuse, PT ;  /* 0x00000003a000720c */ /* 0x080fe20003fa6270 */
[----:B------:R-:W2:Y:S01]  /*ee10*/  I2F R119, R183 ;  /* 0x000000b700777306 */ /* 0x000ea20000201400 */
[----:B----4-:R-:W-:Y:S01]  /*ee20*/  FFMA.FTZ R228, R153, UR4, R228 ;  /* 0x0000000499e47c23 */ /* 0x010fe200080100e4 */
[----:B------:R-:W-:Y:S01]  /*ee30*/  FSEL R127, R41, -INF , !P6 ;  /* 0xff800000297f7808 */ /* 0x000fe20007000000 */
[C---:B-1----:R-:W-:Y:S01]  /*ee40*/  HMMA.16816.F32 R8, R4.reuse, R16, R8 ;  /* 0x000000100408723c */ /* 0x042fe20000001808 */
[----:B------:R-:W1:Y:S01]  /*ee50*/  S2R R16, SR_TID.X ;  /* 0x0000000000107919 */ /* 0x000e620000002100 */
[----:B------:R-:W-:Y:S01]  /*ee60*/  ISETP.GE.AND P6, PT, R189, R2, PT ;  /* 0x00000002bd00720c */ /* 0x000fe20003fc6270 */
[----:B------:R-:W-:Y:S01]  /*ee70*/  FMUL.FTZ R20, R20, c[0x0][0x2ec] ;  /* 0x0000bb0014147a20 */ /* 0x000fe20000410000 */
[----:B------:R-:W-:Y:S01]  /*ee80*/  IADD3 R154, R165, 0x2c00, RZ ;  /* 0x00002c00a59a7810 */ /* 0x000fe20007ffe0ff */
[----:B---3--:R-:W-:Y:S01]  /*ee90*/  FMUL.FTZ R36, R28, c[0x0][0x2ec] ;  /* 0x0000bb001c247a20 */ /* 0x008fe20000410000 */
[----:B------:R-:W-:Y:S01]  /*eea0*/  FSEL R28, R82, -INF , !P3 ;  /* 0xff800000521c7808 */ /* 0x000fe20005800000 */
[----:B------:R-:W3:Y:S01]  /*eeb0*/  I2F R152, R189 ;  /* 0x000000bd00987306 */ /* 0x000ee20000201400 */
[----:B------:R-:W-:Y:S01]  /*eec0*/  ISETP.GE.AND P3, PT, R156, R3, PT ;  /* 0x000000039c00720c */ /* 0x000fe20003f66270 */
[----:B------:R-:W-:Y:S01]  /*eed0*/  HMMA.16816.F32 R12, R4, R18, R12 ;  /* 0x00000012040c723c */ /* 0x000fe2000000180c */
[----:B------:R-:W-:Y:S01]  /*eee0*/  FMUL.FTZ R26, R23, c[0x0][0x2ec] ;  /* 0x0000bb00171a7a20 */ /* 0x000fe20000410000 */
[----:B------:R-:W-:Y:S01]  /*eef0*/  IADD3 R153, R165, 0x3000, RZ ;  /* 0x00003000a5997810 */ /* 0x000fe20007ffe0ff */
[----:B------:R-:W-:Y:S01]  /*ef00*/  FMUL.FTZ R22, R22, c[0x0][0x2ec] ;  /* 0x0000bb0016167a20 */ /* 0x000fe20000410000 */
[----:B------:R-:W-:Y:S01]  /*ef10*/  FSEL R93, R93, -INF , !P3 ;  /* 0xff8000005d5d7808 */ /* 0x000fe20005800000 */
[----:B--2---:R-:W-:Y:S01]  /*ef20*/  FFMA.FTZ R85, R119, UR4, R94 ;  /* 0x0000000477557c23 */ /* 0x004fe2000801005e */
[----:B------:R2:W4:Y:S01]  /*ef30*/  MUFU.TANH R45, R38 ;  /* 0x00000026002d7308 */ /* 0x0005220000002400 */
[----:B------:R-:W-:-:S02]  /*ef40*/  ISETP.NE.AND P3, PT, R25, RZ, PT ;  /* 0x000000ff1900720c */ /* 0x000fc40003f65270 */
[----:B------:R-:W-:Y:S02]  /*ef50*/  IADD3 R150, R165, 0x3c00, RZ ;  /* 0x00003c00a5967810 */ /* 0x000fe40007ffe0ff */
[----:B------:R-:W-:Y:S02]  /*ef60*/  FSEL R86, R73, -INF , !P3 ;  /* 0xff80000049567808 */ /* 0x000fe40005800000 */
[-C--:B------:R-:W-:Y:S01]  /*ef70*/  ISETP.GE.AND P3, PT, R139, R3.reuse, PT ;  /* 0x000000038b00720c */ /* 0x080fe20003f66270 */
[----:B------:R-:W4:Y:S01]  /*ef80*/  I2F R118, R160 ;  /* 0x000000a000767306 */ /* 0x000f220000201400 */
[----:B------:R-:W-:Y:S01]  /*ef90*/  FMUL.FTZ R6, R9, c[0x0][0x2ec] ;  /* 0x0000bb0009067a20 */ /* 0x000fe20000410000 */
[----:B-1----:R-:W-:Y:S01]  /*efa0*/  SHF.R.S32.HI R7, RZ, 0x1f, R16 ;  /* 0x0000001fff077819 */ /* 0x002fe20000011410 */
[----:B------:R-:W-:Y:S01]  /*efb0*/  FMUL.FTZ R5, R10, c[0x0][0x2ec] ;  /* 0x0000bb000a057a20 */ /* 0x000fe20000410000 */
[----:B------:R-:W-:Y:S01]  /*efc0*/  P2R R17, PR, RZ, 0x8 ;  /* 0x00000008ff117803 */ /* 0x000fe20000000000 */
[----:B---3--:R-:W-:Y:S01]  /*efd0*/  FFMA.FTZ R83, R152, UR4, R83 ;  /* 0x0000000498537c23 */ /* 0x008fe20008010053 */
[-C--:B------:R-:W-:Y:S01]  /*efe0*/  ISETP.GE.AND P3, PT, R139, R2.reuse, PT ;  /* 0x000000028b00720c */ /* 0x080fe20003f66270 */
[----:B------:R-:W-:Y:S01]  /*eff0*/  FMUL.FTZ R11, R11, c[0x0][0x2ec] ;  /* 0x0000bb000b0b7a20 */ /* 0x000fe20000410000 */
[----:B------:R-:W1:Y:S01]  /*f000*/  MUFU.TANH R44, R44 ;  /* 0x0000002c002c7308 */ /* 0x000e620000002400 */
[----:B--2---:R-:W-:Y:S01]  /*f010*/  FMUL.FTZ R38, R29, c[0x0][0x2ec] ;  /* 0x0000bb001d267a20 */ /* 0x004fe20000410000 */
[----:B------:R-:W-:Y:S01]  /*f020*/  FSEL R29, R228, -INF , !P4 ;  /* 0xff800000e41d7808 */ /* 0x000fe20006000000 */
[----:B----4-:R-:W-:Y:S01]  /*f030*/  FFMA.FTZ R45, R152, UR4, R45 ;  /* 0x00000004982d7c23 */ /* 0x010fe2000801002d */
[----:B------:R-:W-:Y:S01]  /*f040*/  ISETP.GE.AND P4, PT, R156, R2, PT ;  /* 0x000000029c00720c */ /* 0x000fe20003f86270 */
[----:B------:R-:W-:Y:S01]  /*f050*/  FMUL.FTZ R12, R12, c[0x0][0x2ec] ;  /* 0x0000bb000c0c7a20 */ /* 0x000fe20000410000 */
[----:B------:R-:W-:Y:S01]  /*f060*/  LEA.HI R9, R7, R16, RZ, 0x4 ;  /* 0x0000001007097211 */ /* 0x000fe200078f20ff */
[----:B------:R-:W-:Y:S01]  /*f070*/  FMUL.FTZ R8, R8, c[0x0][0x2ec] ;  /* 0x0000bb0008087a20 */ /* 0x000fe20000410000 */
[----:B------:R-:W-:Y:S01]  /*f080*/  I2F R146, R139 ;  /* 0x0000008b00927306 */ /* 0x000fe20000201400 */
[----:B------:R-:W-:Y:S01]  /*f090*/  FSEL R94, R78, -INF , !P4 ;  /* 0xff8000004e5e7808 */ /* 0x000fe20006000000 */
[----:B------:R-:W-:Y:S01]  /*f0a0*/  FFMA.FTZ R78, R118, UR4, R81 ;  /* 0x00000004764e7c23 */ /* 0x000fe20008010051 */
[----:B------:R-:W-:Y:S01]  /*f0b0*/  FSEL R85, R85, -INF , !P1 ;  /* 0xff80000055557808 */ /* 0x000fe20004800000 */
[----:B------:R-:W-:Y:S01]  /*f0c0*/  FMUL.FTZ R14, R14, c[0x0][0x2ec] ;  /* 0x0000bb000e0e7a20 */ /* 0x000fe20000410000 */
[----:B------:R-:W-:Y:S01]  /*f0d0*/  ISETP.GE.AND P1, PT, R160, R2, PT ;  /* 0x00000002a000720c */ /* 0x000fe20003f26270 */
[----:B------:R-:W-:Y:S01]  /*f0e0*/  FMUL.FTZ R15, R15, c[0x0][0x2ec] ;  /* 0x0000bb000f0f7a20 */ /* 0x000fe20000410000 */
[----:B------:R-:W-:Y:S01]  /*f0f0*/  LOP3.LUT R19, R9, 0xfffffff0, RZ, 0xc0, !PT ;  /* 0xfffffff009137812 */ /* 0x000fe200078ec0ff */
[----:B------:R-:W2:Y:S01]  /*f100*/  MUFU.TANH R39, R39 ;  /* 0x0000002700277308 */ /* 0x000ea20000002400 */
[----:B-1----:R-:W-:Y:S01]  /*f110*/  FFMA.FTZ R44, R157, UR4, R44 ;  /* 0x000000049d2c7c23 */ /* 0x002fe2000801002c */
[----:B------:R-:W-:Y:S01]  /*f120*/  FSEL R45, R45, -INF , !P6 ;  /* 0xff8000002d2d7808 */ /* 0x000fe20007000000 */
[----:B------:R-:W-:Y:S01]  /*f130*/  FFMA.FTZ R79, R118, UR4, R79 ;  /* 0x00000004764f7c23 */ /* 0x000fe2000801004f */
[----:B------:R-:W-:Y:S01]  /*f140*/  FSEL R78, R78, -INF , !P1 ;  /* 0xff8000004e4e7808 */ /* 0x000fe20004800000 */
[----:B------:R-:W-:Y:S01]  /*f150*/  IMAD.IADD R19, R16, 0x1, -R19 ;  /* 0x0000000110137824 */ /* 0x000fe200078e0a13 */
[----:B------:R-:W-:-:S02]  /*f160*/  ISETP.GE.AND P1, PT, R185, R3, PT ;  /* 0x00000003b900720c */ /* 0x000fc40003f26270 */
[----:B------:R-:W1:Y:S01]  /*f170*/  I2F R143, R191 ;  /* 0x000000bf008f7306 */ /* 0x000e620000201400 */
[----:B------:R-:W-:Y:S02]  /*f180*/  FSEL R120, R44, -INF , !P2 ;  /* 0xff8000002c787808 */ /* 0x000fe40005000000 */
[----:B------:R-:W-:Y:S02]  /*f190*/  ISETP.GE.AND P4, PT, R189, R3, PT ;  /* 0x00000003bd00720c */ /* 0x000fe40003f86270 */
[----:B------:R-:W-:Y:S02]  /*f1a0*/  P2R R23, PR, RZ, 0x2 ;  /* 0x00000002ff177803 */ /* 0x000fe40000000000 */
[----:B------:R-:W-:Y:S01]  /*f1b0*/  ISETP.GE.AND P1, PT, R193, R2, PT ;  /* 0x00000002c100720c */ /* 0x000fe20003f26270 */
[----:B------:R-:W-:Y:S01]  /*f1c0*/  I2F R137, R193 ;  /* 0x000000c100897306 */ /* 0x000fe20000201400 */
[----:B--2---:R-:W-:Y:S01]  /*f1d0*/  FFMA.FTZ R39, R146, UR4, R39 ;  /* 0x0000000492277c23 */ /* 0x004fe20008010027 */
[----:B------:R-:W-:-:S02]  /*f1e0*/  SHF.R.S32.HI R18, RZ, 0x1f, R19 ;  /* 0x0000001fff127819 */ /* 0x000fc40000011413 */
[----:B------:R-:W-:Y:S02]  /*f1f0*/  FSEL R228, R83, -INF , !P4 ;  /* 0xff80000053e47808 */ /* 0x000fe40006000000 */
[----:B------:R-:W-:Y:S02]  /*f200*/  ISETP.GE.AND P2, PT, R183, R2, PT ;  /* 0x00000002b700720c */ /* 0x000fe40003f46270 */
[----:B------:R-:W2:Y:S01]  /*f210*/  MUFU.TANH R80, R31 ;  /* 0x0000001f00507308 */ /* 0x000ea20000002400 */
[----:B-1----:R-:W-:Y:S01]  /*f220*/  FFMA.FTZ R42, R143, UR4, R42 ;  /* 0x000000048f2a7c23 */ /* 0x002fe2000801002a */
[----:B------:R-:W-:Y:S01]  /*f230*/  ISETP.NE.AND P4, PT, R23, RZ, PT ;  /* 0x000000ff1700720c */ /* 0x000fe20003f85270 */
[----:B------:R-:W-:Y:S01]  /*f240*/  FFMA.FTZ R40, R143, UR4, R40 ;  /* 0x000000048f287c23 */ /* 0x000fe20008010028 */
[----:B------:R-:W-:Y:S02]  /*f250*/  FSEL R171, R79, -INF , !P5 ;  /* 0xff8000004fab7808 */ /* 0x000fe40006800000 */
[----:B------:R-:W-:-:S02]  /*f260*/  FSEL R76, R42, -INF , !P0 ;  /* 0xff8000002a4c7808 */ /* 0x000fc40004000000 */
[----:B------:R-:W-:Y:S01]  /*f270*/  I2F R141, R185 ;  /* 0x000000b9008d7306 */ /* 0x000fe20000201400 */
[----:B------:R-:W-:Y:S02]  /*f280*/  ISETP.NE.AND P0, PT, R17, RZ, PT ;  /* 0x000000ff1100720c */ /* 0x000fe40003f05270 */
[----:B------:R-:W-:Y:S02]  /*f290*/  ISETP.GE.AND P5, PT, R185, R2, PT ;  /* 0x00000002b900720c */ /* 0x000fe40003fa6270 */
[C---:B------:R-:W-:Y:S02]  /*f2a0*/  IADD3 R160, R165.reuse, 0x1400, RZ ;  /* 0x00001400a5a07810 */ /* 0x040fe40007ffe0ff */
[----:B------:R-:W-:Y:S01]  /*f2b0*/  IADD3 R157, R165, 0x2000, RZ ;  /* 0x00002000a59d7810 */ /* 0x000fe20007ffe0ff */
[----:B------:R-:W1:Y:S01]  /*f2c0*/  MUFU.TANH R96, R96 ;  /* 0x0000006000607308 */ /* 0x000e620000002400 */
[----:B--2---:R-:W-:Y:S01]  /*f2d0*/  FFMA.FTZ R42, R137, UR4, R80 ;  /* 0x00000004892a7c23 */ /* 0x004fe20008010050 */
[----:B------:R-:W-:-:S02]  /*f2e0*/  IADD3 R156, R165, 0x2400, RZ ;  /* 0x00002400a59c7810 */ /* 0x000fc40007ffe0ff */
[----:B------:R-:W-:Y:S02]  /*f2f0*/  IADD3 R152, R165, 0x3400, RZ ;  /* 0x00003400a5987810 */ /* 0x000fe40007ffe0ff */
[----:B------:R-:W-:Y:S02]  /*f300*/  FSEL R42, R42, -INF , !P1 ;  /* 0xff8000002a2a7808 */ /* 0x000fe40004800000 */
[----:B------:R-:W2:Y:S08]  /*f310*/  MUFU.TANH R36, R36 ;  /* 0x0000002400247308 */ /* 0x000eb00000002400 */
[----:B------:R-:W3:Y:S01]  /*f320*/  MUFU.TANH R38, R38 ;  /* 0x0000002600267308 */ /* 0x000ee20000002400 */
[----:B-1----:R-:W-:-:S05]  /*f330*/  FFMA.FTZ R96, R119, UR4, R96 ;  /* 0x0000000477607c23 */ /* 0x002fca0008010060 */
[----:B------:R-:W-:Y:S02]  /*f340*/  FSEL R96, R96, -INF , !P2 ;  /* 0xff80000060607808 */ /* 0x000fe40005000000 */
[----:B------:R1:W-:Y:S01]  /*f350*/  MUFU.TANH R82, R21 ;  /* 0x0000001500527308 */ /* 0x0003e20000002400 */
[----:B--2---:R-:W-:Y:S01]  /*f360*/  FFMA.FTZ R36, R141, UR4, R36 ;  /* 0x000000048d247c23 */ /* 0x004fe20008010024 */
[----:B------:R-:W-:-:S04]  /*f370*/  ISETP.GE.AND P2, PT, R191, R3, PT ;  /* 0x00000003bf00720c */ /* 0x000fc80003f46270 */
[----:B------:R-:W-:Y:S02]  /*f380*/  FSEL R182, R36, -INF , !P4 ;  /* 0xff80000024b67808 */ /* 0x000fe40006000000 */
[----:B------:R-:W-:Y:S01]  /*f390*/  I2F R125, R174 ;  /* 0x000000ae007d7306 */ /* 0x000fe20000201400 */
[----:B---3--:R-:W-:Y:S01]  /*f3a0*/  FFMA.FTZ R136, R137, UR4, R38 ;  /* 0x0000000489887c23 */ /* 0x008fe20008010026 */
[----:B------:R-:W-:Y:S02]  /*f3b0*/  ISETP.GE.AND P4, PT, R187, R2, PT ;  /* 0x00000002bb00720c */ /* 0x000fe40003f86270 */
[----:B------:R-:W-:Y:S02]  /*f3c0*/  FSEL R139, R40, -INF , !P2 ;  /* 0xff800000288b7808 */ /* 0x000fe40005000000 */
[-C--:B------:R-:W-:Y:S02]  /*f3d0*/  ISETP.GE.AND P2, PT, R174, R3.reuse, PT ;  /* 0x00000003ae00720c */ /* 0x080fe40003f46270 */
[----:B-1----:R-:W-:Y:S01]  /*f3e0*/  P2R R21, PR, RZ, 0x8 ;  /* 0x00000008ff157803 */ /* 0x002fe20000000000 */
[----:B------:R-:W1:Y:S01]  /*f3f0*/  MUFU.TANH R20, R20 ;  /* 0x0000001400147308 */ /* 0x000e620000002400 */
[----:B------:R-:W-:-:S02]  /*f400*/  ISETP.GE.AND P3, PT, R193, R3, PT ;  /* 0x00000003c100720c */ /* 0x000fc40003f66270 */
[----:B------:R-:W-:Y:S02]  /*f410*/  ISETP.NE.AND P6, PT, R21, RZ, PT ;  /* 0x000000ff1500720c */ /* 0x000fe40003fc5270 */
[----:B------:R-:W-:Y:S02]  /*f420*/  FSEL R136, R136, -INF , !P3 ;  /* 0xff80000088887808 */ /* 0x000fe40005800000 */
[----:B------:R-:W-:Y:S01]  /*f430*/  FSEL R44, R39, -INF , !P6 ;  /* 0xff800000272c7808 */ /* 0x000fe20007000000 */
[----:B------:R-:W-:Y:S01]  /*f440*/  I2F R112, R104 ;  /* 0x0000006800707306 */ /* 0x000fe20000201400 */
[----:B------:R-:W-:-:S04]  /*f450*/  ISETP.GE.AND P6, PT, R187, R3, PT ;  /* 0x00000003bb00720c */ /* 0x000fc80003fc6270 */
[----:B------:R-:W-:Y:S02]  /*f460*/  P2R R4, PR, RZ, 0x40 ;  /* 0x00000040ff047803 */ /* 0x000fe40000000000 */
[----:B------:R-:W-:Y:S01]  /*f470*/  ISETP.GE.AND P6, PT, R104, R2, PT ;  /* 0x000000026800720c */ /* 0x000fe20003fc6270 */
[----:B------:R-:W2:Y:S01]  /*f480*/  MUFU.TANH R5, R5 ;  /* 0x0000000500057308 */ /* 0x000ea20000002400 */
[----:B------:R-:W-:Y:S01]  /*f490*/  ISETP.NE.AND P1, PT, R4, RZ, PT ;  /* 0x000000ff0400720c */ /* 0x000fe20003f25270 */
[----:B-1----:R-:W-:Y:S01]  /*f4a0*/  FFMA.FTZ R20, R125, UR4, R20 ;  /* 0x000000047d147c23 */ /* 0x002fe20008010014 */
[----:B------:R-:W-:-:S05]  /*f4b0*/  LEA.HI R4, R19, R19, RZ, 0x1 ;  /* 0x0000001313047211 */ /* 0x000fca00078f08ff */
[----:B------:R-:W1:Y:S08]  /*f4c0*/  MUFU.TANH R37, R37 ;  /* 0x0000002500257308 */ /* 0x000e700000002400 */
[----:B------:R3:W-:Y:S01]  /*f4d0*/  MUFU.TANH R38, R11 ;  /* 0x0000000b00267308 */ /* 0x0007e20000002400 */
[----:B--2---:R-:W-:-:S05]  /*f4e0*/  FFMA.FTZ R5, R112, UR4, R5 ;  /* 0x0000000470057c23 */ /* 0x004fca0008010005 */
[----:B------:R-:W-:Y:S02]  /*f4f0*/  FSEL R39, R5, -INF , !P6 ;  /* 0xff80000005277808 */ /* 0x000fe40007000000 */
[----:B------:R-:W2:Y:S01]  /*f500*/  I2F R61, R77 ;  /* 0x0000004d003d7306 */ /* 0x000ea20000201400 */
[----:B-1----:R-:W-:-:S05]  /*f510*/  FFMA.FTZ R37, R146, UR4, R37 ;  /* 0x0000000492257c23 */ /* 0x002fca0008010025 */
[----:B------:R-:W-:Y:S02]  /*f520*/  FSEL R206, R37, -INF , !P0 ;  /* 0xff80000025ce7808 */ /* 0x000fe40004000000 */
[----:B---3--:R-:W-:Y:S01]  /*f530*/  LEA.HI R11, R18, R19, RZ, 0x3 ;  /* 0x00000013120b7211 */ /* 0x008fe200078f18ff */
[----:B------:R-:W-:Y:S01]  /*f540*/  MUFU.TANH R6, R6 ;  /* 0x0000000600067308 */ /* 0x000fe20000002400 */
[----:B------:R-:W-:-:S03]  /*f550*/  ISETP.GE.AND P0, PT, R174, R2, PT ;  /* 0x00000002ae00720c */ /* 0x000fc60003f06270 */
[----:B------:R-:W-:Y:S02]  /*f560*/  IMAD.SHL.U32 R11, R11, 0x20, RZ ;  /* 0x000000200b0b7824 */ /* 0x000fe400078e00ff */
[----:B--2---:R-:W-:Y:S02]  /*f570*/  FFMA.FTZ R38, R61, UR4, R38 ;  /* 0x000000043d267c23 */ /* 0x004fe40008010026 */
[----:B------:R1:W-:Y:S01]  /*f580*/  MUFU.TANH R9, R12 ;  /* 0x0000000c00097308 */ /* 0x0003e20000002400 */
[----:B------:R-:W-:-:S07]  /*f590*/  LOP3.LUT R11, R11, 0xffffff00, RZ, 0xc0, !PT ;  /* 0xffffff000b0b7812 */ /* 0x000fce00078ec0ff */
[----:B------:R2:W3:Y:S01]  /*f5a0*/  MUFU.TANH R17, R8 ;  /* 0x0000000800117308 */ /* 0x0004e20000002400 */
[----:B-1----:R-:W-:-:S07]  /*f5b0*/  LOP3.LUT R12, R4, 0x7fffffe, RZ, 0xc0, !PT ;  /* 0x07fffffe040c7812 */ /* 0x002fce00078ec0ff */
[----:B------:R-:W1:Y:S01]  /*f5c0*/  I2F R129, R187 ;  /* 0x000000bb00817306 */ /* 0x000e620000201400 */
[----:B------:R-:W-:Y:S01]  /*f5d0*/  IMAD.IADD R12, R19, 0x1, -R12 ;  /* 0x00000001130c7824 */ /* 0x000fe200078e0a0c */
[----:B--2---:R-:W-:-:S06]  /*f5e0*/  P2R R8, PR, RZ, 0x10 ;  /* 0x00000010ff087803 */ /* 0x004fcc0000000000 */
[----:B------:R-:W2:Y:S01]  /*f5f0*/  MUFU.TANH R26, R26 ;  /* 0x0000001a001a7308 */ /* 0x000ea20000002400 */
[-C--:B------:R-:W-:Y:S01]  /*f600*/  ISETP.GE.AND P4, PT, R104, R3.reuse, PT ;  /* 0x000000036800720c */ /* 0x080fe20003f86270 */
[----:B------:R-:W-:Y:S01]  /*f610*/  IMAD R11, R12, 0x20, R11 ;  /* 0x000000200c0b7824 */ /* 0x000fe200078e020b */
[----:B------:R-:W-:Y:S01]  /*f620*/  FSEL R104, R20, -INF , !P2 ;  /* 0xff80000014687808 */ /* 0x000fe20005000000 */
[----:B---3--:R-:W-:Y:S01]  /*f630*/  FFMA.FTZ R17, R112, UR4, R17 ;  /* 0x0000000470117c23 */ /* 0x008fe20008010011 */
[----:B------:R-:W-:Y:S01]  /*f640*/  P2R R10, PR, RZ, 0x10 ;  /* 0x00000010ff0a7803 */ /* 0x000fe20000000000 */
[----:B------:R-:W-:Y:S01]  /*f650*/  IMAD.IADD R5, R48, 0x1, R11 ;  /* 0x0000000130057824 */ /* 0x000fe200078e020b */
[-C--:B------:R-:W-:Y:S01]  /*f660*/  ISETP.GE.AND P4, PT, R77, R3.reuse, PT ;  /* 0x000000034d00720c */ /* 0x080fe20003f86270 */
[----:B------:R-:W3:Y:S01]  /*f670*/  MUFU.TANH R30, R30 ;  /* 0x0000001e001e7308 */ /* 0x000ee20000002400 */
[----:B------:R-:W-:Y:S01]  /*f680*/  ISETP.NE.AND P2, PT, R8, RZ, PT ;  /* 0x000000ff0800720c */ /* 0x000fe20003f45270 */
[----:B------:R-:W-:Y:S01]  /*f690*/  FMUL.FTZ R8, R13, c[0x0][0x2ec] ;  /* 0x0000bb000d087a20 */ /* 0x000fe20000410000 */
[----:B------:R-:W-:Y:S01]  /*f6a0*/  ISETP.NE.AND P3, PT, R10, RZ, PT ;  /* 0x000000ff0a00720c */ /* 0x000fe20003f65270 */
[----:B------:R-:W-:Y:S01]  /*f6b0*/  FFMA.FTZ R48, R61, UR4, R6 ;  /* 0x000000043d307c23 */ /* 0x000fe20008010006 */
[----:B------:R-:W-:Y:S01]  /*f6c0*/  P2R R10, PR, RZ, 0x10 ;  /* 0x00000010ff0a7803 */ /* 0x000fe20000000000 */
[----:B-1----:R-:W-:Y:S01]  /*f6d0*/  FFMA.FTZ R82, R129, UR4, R82 ;  /* 0x0000000481527c23 */ /* 0x002fe20008010052 */
[----:B------:R-:W-:Y:S01]  /*f6e0*/  ISETP.GE.AND P4, PT, R101, R3, PT ;  /* 0x000000036500720c */ /* 0x000fe20003f86270 */
[----:B------:R-:W1:Y:S01]  /*f6f0*/  MUFU.TANH R22, R22 ;  /* 0x0000001600167308 */ /* 0x000e620000002400 */
[----:B------:R-:W-:Y:S01]  /*f700*/  ISETP.NE.AND P6, PT, R10, RZ, PT ;  /* 0x000000ff0a00720c */ /* 0x000fe20003fc5270 */
[----:B--2---:R-:W-:Y:S01]  /*f710*/  FFMA.FTZ R26, R129, UR4, R26 ;  /* 0x00000004811a7c23 */ /* 0x004fe2000801001a */
[----:B------:R-:W-:-:S02]  /*f720*/  FSEL R88, R82, -INF , !P1 ;  /* 0xff80000052587808 */ /* 0x000fc40004800000 */
[----:B------:R-:W-:Y:S02]  /*f730*/  FSEL R48, R48, -INF , !P6 ;  /* 0xff80000030307808 */ /* 0x000fe40007000000 */
[----:B------:R-:W-:Y:S01]  /*f740*/  PLOP3.LUT P6, PT, PT, PT, UP0, 0x80, 0x0 ;  /* 0x000000000000781c */ /* 0x000fe20003fcf008 */
[----:B------:R-:W2:Y:S01]  /*f750*/  I2F R46, R47 ;  /* 0x0000002f002e7306 */ /* 0x000ea20000201400 */
[----:B---3--:R-:W-:Y:S01]  /*f760*/  FFMA.FTZ R30, R141, UR4, R30 ;  /* 0x000000048d1e7c23 */ /* 0x008fe2000801001e */
[----:B------:R-:W-:Y:S02]  /*f770*/  FSEL R40, R26, -INF , !P2 ;  /* 0xff8000001a287808 */ /* 0x000fe40005000000 */
[----:B------:R-:W-:Y:S02]  /*f780*/  ISETP.GE.AND P2, PT, R47, R2, PT ;  /* 0x000000022f00720c */ /* 0x000fe40003f46270 */
[----:B------:R-:W-:Y:S02]  /*f790*/  FSEL R43, R30, -INF , !P5 ;  /* 0xff8000001e2b7808 */ /* 0x000fe40006800000 */
[----:B------:R-:W3:Y:S01]  /*f7a0*/  I2F R72, R101 ;  /* 0x0000006500487306 */ /* 0x000ee20000201400 */
[----:B-1----:R-:W-:Y:S01]  /*f7b0*/  FFMA.FTZ R22, R125, UR4, R22 ;  /* 0x000000047d167c23 */ /* 0x002fe20008010016 */
[----:B------:R-:W-:-:S02]  /*f7c0*/  FSEL R82, R17, -INF , !P3 ;  /* 0xff80000011527808 */ /* 0x000fc40005800000 */
[-C--:B------:R-:W-:Y:S02]  /*f7d0*/  ISETP.GE.AND P5, PT, R77, R2.reuse, PT ;  /* 0x000000024d00720c */ /* 0x080fe40003fa6270 */
[----:B------:R-:W-:Y:S02]  /*f7e0*/  FSEL R41, R22, -INF , !P0 ;  /* 0xff80000016297808 */ /* 0x000fe40004000000 */
[----:B------:R-:W-:Y:S01]  /*f7f0*/  I2F R59, R75 ;  /* 0x0000004b003b7306 */ /* 0x000fe20000201400 */
[----:B--2---:R-:W-:Y:S01]  /*f800*/  FFMA.FTZ R6, R46, UR4, R49 ;  /* 0x000000042e067c23 */ /* 0x004fe20008010031 */
[-C--:B------:R-:W-:Y:S02]  /*f810*/  ISETP.GE.AND P1, PT, R101, R2.reuse, PT ;  /* 0x000000026500720c */ /* 0x080fe40003f26270 */
[C---:B------:R-:W-:Y:S01]  /*f820*/  ISETP.GE.AND P3, PT, R75.reuse, R3, PT ;  /* 0x000000034b00720c */ /* 0x040fe20003f66270 */
[----:B------:R-:W-:Y:S01]  /*f830*/  BAR.SYNC.DEFER_BLOCKING 0x0 ;  /* 0x0000000000007b1d */ /* 0x000fe20000010000 */
[----:B------:R-:W-:Y:S01]  /*f840*/  ISETP.GE.AND P0, PT, R75, R2, PT ;  /* 0x000000024b00720c */ /* 0x000fe20003f06270 */
[----:B---3--:R-:W-:Y:S01]  /*f850*/  FFMA.FTZ R47, R72, UR4, R9 ;  /* 0x00000004482f7c23 */ /* 0x008fe20008010009 */
[----:B------:R-:W-:-:S03]  /*f860*/  FSEL R38, R38, -INF , !P5 ;  /* 0xff80000026267808 */ /* 0x000fc60006800000 */
[----:B------:R-:W1:Y:S01]  /*f870*/  MUFU.TANH R8, R8 ;  /* 0x0000000800087308 */ /* 0x000e620000002400 */
[----:B------:R-:W-:Y:S02]  /*f880*/  FSEL R6, R6, -INF , !P2 ;  /* 0xff80000006067808 */ /* 0x000fe40005000000 */
[----:B------:R-:W-:-:S05]  /*f890*/  FSEL R47, R47, -INF , !P4 ;  /* 0xff8000002f2f7808 */ /* 0x000fca0006000000 */
[----:B------:R-:W2:Y:S08]  /*f8a0*/  MUFU.TANH R37, R14 ;  /* 0x0000000e00257308 */ /* 0x000eb00000002400 */
[----:B------:R-:W3:Y:S01]  /*f8b0*/  MUFU.TANH R36, R15 ;  /* 0x0000000f00247308 */ /* 0x000ee20000002400 */
[----:B-1----:R-:W-:-:S05]  /*f8c0*/  FFMA.FTZ R46, R59, UR4, R8 ;  /* 0x000000043b2e7c23 */ /* 0x002fca0008010008 */
[----:B------:R-:W-:Y:S01]  /*f8d0*/  FSEL R46, R46, -INF , !P3 ;  /* 0xff8000002e2e7808 */ /* 0x000fe20005800000 */
[----:B--2---:R-:W-:-:S05]  /*f8e0*/  FFMA.FTZ R37, R72, UR4, R37 ;  /* 0x0000000448257c23 */ /* 0x004fca0008010025 */
[----:B------:R-:W-:Y:S01]  /*f8f0*/  FSEL R37, R37, -INF , !P1 ;  /* 0xff80000025257808 */ /* 0x000fe20004800000 */
[----:B---3--:R-:W-:-:S05]  /*f900*/  FFMA.FTZ R36, R59, UR4, R36 ;  /* 0x000000043b247c23 */ /* 0x008fca0008010024 */
        /* <DEDUP_REMOVED lines=64> */
.L_x_2826:
[----:B------:R-:W-:-:S05]  /*fd10*/  IMAD.MOV.U32 R9, RZ, RZ, c[0x0][0x198] ;  /* 0x00006600ff097624 */ /* 0x000fca00078e00ff */
[----:B------:R-:W-:-:S04]  /*fd20*/  LEA R9, -R9, RZ, 0x8 ;  /* 0x000000ff09097211 */ /* 0x000fc800078e41ff */
[----:B------:R-:W-:Y:S02]  /*fd30*/  SHF.R.S32.HI R8, RZ, 0x1f, R9 ;  /* 0x0000001fff087819 */ /* 0x000fe40000011409 */
.L_x_2827:
        /* <DEDUP_REMOVED lines=10> */
[----:B------:R-:W-:Y:S01]  /*fde0*/  @!P0 IMAD.MOV.U32 R15, RZ, RZ, c[0x0][0x198] ;  /* 0x00006600ff0f8624 */ /* 0x000fe200078e00ff */
[C---:B------:R-:W-:Y:S01]  /*fdf0*/  @!P0 LEA R18, P1, R9.reuse, R210, 0x1 ;  /* 0x000000d209128211 */ /* 0x040fe200078208ff */
[----:B------:R-:W-:Y:S01]  /*fe00*/  IMAD R23, R10, c[0x0][0x19c], R23 ;  /* 0x000067000a177a24 */ /* 0x000fe200078e0217 */
[C---:B------:R-:W-:Y:S01]  /*fe10*/  @!P0 IADD3 R14, P5, P4, R9.reuse, UR15, R130 ;  /* 0x0000000f090e8c10 */ /* 0x040fe2000fcbe082 */
[----:B------:R-:W-:Y:S01]  /*fe20*/  @!P0 IMAD.MOV.U32 R7, RZ, RZ, c[0x0][0x19c] ;  /* 0x00006700ff078624 */ /* 0x000fe200078e00ff */
[----:B------:R-:W-:Y:S01]  /*fe30*/  @!P0 LEA.HI.X R19, R9, R211, R8, 0x1, P1 ;  /* 0x000000d309138211 */ /* 0x000fe200008f0c08 */
[----:B------:R-:W-:Y:S01]  /*fe40*/  IMAD.IADD R23, R131, 0x1, R23 ;  /* 0x0000000183177824 */ /* 0x000fe200078e0217 */
[C---:B------:R-:W-:Y:S01]  /*fe50*/  @!P0 LEA R10, P2, R15.reuse, R130, 0x6 ;  /* 0x000000820f0a8211 */ /* 0x040fe200078430ff */
[----:B------:R-:W-:Y:S01]  /*fe60*/  @!P0 IMAD.MOV.U32 R13, RZ, RZ, c[0x0][0x198] ;  /* 0x00006600ff0d8624 */ /* 0x000fe200078e00ff */
[----:B------:R-:W-:Y:S01]  /*fe70*/  @!P0 LEA R72, P3, R14, c[0x0][0x168], 0x1 ;  /* 0x00005a000e488a11 */ /* 0x000fe200078608ff */
[----:B------:R1:W-:Y:S01]  /*fe80*/  @P0 STS [R212+0x1000], RZ ;  /* 0x001000ffd4000388 */ /* 0x0003e20000000800 */
[----:B------:R-:W-:Y:S01]  /*fe90*/  @!P0 IADD3.X R11, R8, UR7, R23, P5, P4 ;  /* 0x00000007080b8c10 */ /* 0x000fe2000afe8417 */
[----:B------:R-:W-:Y:S01]  /*fea0*/  @!P0 IMAD.MOV.U32 R17, RZ, RZ, c[0x0][0x19c] ;  /* 0x00006700ff118624 */ /* 0x000fe200078e00ff */
[-C--:B------:R-:W-:Y:S01]  /*feb0*/  @!P0 LEA.HI.X R7, R15, R23.reuse, R7, 0x6, P2 ;  /* 0x000000170f078211 */ /* 0x080fe200010f3407 */
[----:B------:R1:W-:Y:S01]  /*fec0*/  @P0 STS [R212+0x1004], RZ ;  /* 0x001004ffd4000388 */ /* 0x0003e20000000800 */
[----:B------:R-:W-:Y:S01]  /*fed0*/  @!P0 LEA.HI.X R73, R14, c[0x0][0x16c], R11, 0x1, P3 ;  /* 0x00005b000e498a11 */ /* 0x000fe200018f0c0b */
[----:B------:R-:W-:Y:S01]  /*fee0*/  @!P0 IMAD.MOV.U32 R20, RZ, RZ, c[0x0][0x198] ;  /* 0x00006600ff148624 */ /* 0x000fe200078e00ff */
[----:B------:R-:W-:Y:S01]  /*fef0*/  @!P0 IADD3 R15, P2, R9, R10, RZ ;  /* 0x0000000a090f8210 */ /* 0x000fe20007f5e0ff */
[----:B------:R1:W-:Y:S01]  /*ff00*/  @P0 STS.64 [R212+0x1008], RZ ;  /* 0x001008ffd4000388 */ /* 0x0003e20000000a00 */
[--C-:B------:R-:W-:Y:S01]  /*ff10*/  @!P0 IMAD.MOV.U32 R10, RZ, RZ, R130.reuse ;  /* 0x000000ffff0a8224 */ /* 0x100fe200078e0082 */
[C---:B------:R-:W-:Y:S01]  /*ff20*/  @!P0 LEA R12, P1, R13.reuse, R130, 0x7 ;  /* 0x000000820d0c8211 */ /* 0x040fe200078238ff */
[----:B------:R-:W-:Y:S01]  /*ff30*/  @!P0 IMAD.MOV.U32 R11, RZ, RZ, R23 ;  /* 0x000000ffff0b8224 */ /* 0x000fe200078e0017 */
[----:B------:R-:W-:Y:S01]  /*ff40*/  @!PT LDS RZ, [RZ] ;  /* 0x00000000fffff984 */ /* 0x000fe20000000800 */
[----:B------:R-:W-:Y:S01]  /*ff50*/  @!PT LDS RZ, [RZ] ;  /* 0x00000000fffff984 */ /* 0x000fe20000000800 */
[----:B------:R-:W-:Y:S01]  /*ff60*/  @!PT LDS RZ, [RZ] ;  /* 0x00000000fffff984 */ /* 0x000fe20000000800 */
[----:B------:R2:W-:Y:S01]  /*ff70*/  @!P0 LDGSTS.E.BYPASS.LTC128B.128 [R212+0x1000], [R18.64] ;  /* 0x0100000012d48fae */ /* 0x0005e2000b901d4a */
[----:B------:R-:W-:Y:S01]  /*ff80*/  @!P0 IMAD.MOV.U32 R27, RZ, RZ, c[0x0][0x198] ;  /* 0x00006600ff1b8624 */ /* 0x000fe200078e00ff */
[----:B------:R-:W-:Y:S01]  /*ff90*/  @!P0 LEA.HI.X R17, R13, R23, R17, 0x7, P1 ;  /* 0x000000170d118211 */ /* 0x000fe200008f3c11 */
[----:B------:R-:W-:Y:S01]  /*ffa0*/  @!P0 IMAD.MOV.U32 R22, RZ, RZ, R130 ;  /* 0x000000ffff168224 */ /* 0x000fe200078e0082 */
[----:B------:R-:W-:Y:S01]  /*ffb0*/  @!P0 LEA R30, P1, R15, c[0x0][0x168], 0x1 ;  /* 0x00005a000f1e8a11 */ /* 0x000fe200078208ff */
[----:B------:R-:W-:Y:S01]  /*ffc0*/  @!P0 IMAD.WIDE.U32 R20, R20, 0xa0, R10 ;  /* 0x000000a014148825 */ /* 0x000fe200078e000a */
[----:B------:R1:W-:Y:S03]  /*ffd0*/  @P0 STS.128 [R212+0x1800], RZ ;  /* 0x001800ffd4000388 */ /* 0x0003e60000000c00 */
[----:B------:R-:W-:Y:S01]  /*ffe0*/  @!P0 IMAD.WIDE.U32 R26, R27, 0x60, R22 ;  /* 0x000000601b1a8825 */ /* 0x000fe200078e0016 */
[----:B------:R-:W-:Y:S01]  /*fff0*/  @!PT LDS RZ, [RZ] ;  /* 0x00000000fffff984 */ /* 0x000fe20000000800 */
[----:B------:R-:W-:Y:S01]  /*10000*/  @!PT LDS RZ, [RZ] ;  /* 0x00000000fffff984 */ /* 0x000fe20000000800 */
[----:B------:R-:W-:Y:S01]  /*10010*/  @!PT LDS RZ, [RZ] ;  /* 0x00000000fffff984 */ /* 0x000fe20000000800 */
[----:B------:R1:W-:Y:S03]  /*10020*/  @!P0 LDGSTS.E.BYPASS.LTC128B.128 [R212+0x1800], [R72.64] ;  /* 0x0180000048d48fae */ /* 0x0003e6000b901d4a */
[----:B------:R-:W-:Y:S01]  /*10030*/  @!P0 IMAD.MOV.U32 R13, RZ, RZ, c[0x0][0x19c] ;  /* 0x00006700ff0d8624 */ /* 0x000fe200078e00ff */
[----:B------:R1:W-:Y:S03]  /*10040*/  @P0 STS.128 [R212+0x2000], RZ ;  /* 0x002000ffd4000388 */ /* 0x0003e60000000c00 */
[----:B------:R-:W-:-:S02]  /*10050*/  @!P0 IMAD R13, R13, 0x60, RZ ;  /* 0x000000600d0d8824 */ /* 0x000fc400078e02ff */
[----:B--2---:R-:W-:-:S04]  /*10060*/  @!P0 IMAD.MOV.U32 R18, RZ, RZ, c[0x0][0x198] ;  /* 0x00006600ff128624 */ /* 0x004fc800078e00ff */
[----:B------:R-:W-:-:S04]  /*10070*/  @!P0 IMAD.WIDE.U32 R18, R18, 0xc0, R10 ;  /* 0x000000c012128825 */ /* 0x000fc800078e000a */
[C---:B------:R-:W-:Y:S01]  /*10080*/  @!P0 IMAD.X R10, R8.reuse, 0x1, R7, P2 ;  /* 0x00000001080a8824 */ /* 0x040fe200010e0607 */
[----:B------:R-:W-:Y:S01]  /*10090*/  @!P0 IADD3 R14, P2, R9, R20, RZ ;  /* 0x00000014090e8210 */ /* 0x000fe20007f5e0ff */
[----:B------:R-:W-:Y:S02]  /*100a0*/  @!P0 IMAD.MOV.U32 R11, RZ, RZ, c[0x0][0x19c] ;  /* 0x00006700ff0b8624 */ /* 0x000fe400078e00ff */
[----:B------:R-:W-:Y:S01]  /*100b0*/  @!P0 IMAD.MOV.U32 R7, RZ, RZ, c[0x0][0x19c] ;  /* 0x00006700ff078624 */ /* 0x000fe200078e00ff */
[----:B------:R-:W-:Y:S01]  /*100c0*/  @!P0 LEA.HI.X R31, R15, c[0x0][0x16c], R10, 0x1, P1 ;  /* 0x00005b000f1f8a11 */ /* 0x000fe200008f0c0a */
[----:B------:R-:W-:Y:S01]  /*100d0*/  @!P0 IMAD R11, R11, 0xa0, RZ ;  /* 0x000000a00b0b8824 */ /* 0x000fe200078e02ff */
[----:B------:R-:W-:Y:S01]  /*100e0*/  @!P0 IADD3 R15, P1, R9, R12, RZ ;  /* 0x0000000c090f8210 */ /* 0x000fe20007f3e0ff */
[----:B------:R-:W-:Y:S01]  /*100f0*/  @!P0 IMAD R7, R7, 0xc0, RZ ;  /* 0x000000c007078824 */ /* 0x000fe200078e02ff */
        /* <DEDUP_REMOVED lines=9> */
[----:B------:R-:W-:-:S02]  /*10190*/  @!P0 LEA R20, P3, R10, c[0x0][0x168], 0x1 ;  /* 0x00005a000a148a11 */ /* 0x000fc400078608ff */
[----:B------:R-:W-:Y:S02]  /*101a0*/  @!P0 IADD3 R16, P1, R9, R18, RZ ;  /* 0x0000001209108210 */ /* 0x000fe40007f3e0ff */
[----:B------:R-:W-:Y:S02]  /*101b0*/  @!P0 IADD3.X R11, R8, R21, R11, P2, !PT ;  /* 0x00000015080b8210 */ /* 0x000fe400017fe40b */
[----:B------:R-:W-:Y:S02]  /*101c0*/  @!P0 LEA R18, P2, R14, c[0x0][0x168], 0x1 ;  /* 0x00005a000e128a11 */ /* 0x000fe400078408ff */
[----:B------:R-:W-:Y:S02]  /*101d0*/  @!P0 LEA.HI.X R21, R10, c[0x0][0x16c], R13, 0x1, P3 ;  /* 0x00005b000a158a11 */ /* 0x000fe400018f0c0d */
[----:B------:R-:W-:Y:S02]  /*101e0*/  @!P0 LEA.HI.X R81, R15, c[0x0][0x16c], R12, 0x1, P4 ;  /* 0x00005b000f518a11 */ /* 0x000fe400020f0c0c */
[----:B------:R-:W-:Y:S01]  /*101f0*/  @!P0 IADD3.X R7, R8, R7, R19, P1, !PT ;  /* 0x0000000708078210 */ /* 0x000fe20000ffe413 */
        /* <DEDUP_REMOVED lines=37> */
.L_x_2829:
[----:B------:R-:W-:Y:S05]  /*10450*/  BSYNC B0 ;  /* 0x0000000000007941 */ /* 0x000fea0003800000 */
.L_x_2828:
[----:B------:R-:W0:Y:S01]  /*10460*/  LDGDEPBAR ;  /* 0x00000000000079af */ /* 0x000e220000000000 */
[----:B------:R-:W-:-:S04]  /*10470*/  LEA R210, P0, R9, R210, 0x1 ;  /* 0x000000d209d27211 */ /* 0x000fc800078008ff */
[----:B------:R-:W-:Y:S02]  /*10480*/  LEA.HI.X R211, R9, R211, R8, 0x1, P0 ;  /* 0x000000d309d37211 */ /* 0x000fe400000f0c08 */
.L_x_2825:
        /* <DEDUP_REMOVED lines=84> */
[----:B------:R-:W-:Y:S01]  /*109d0*/  MOV R214, 0x10 ;  /* 0x0000001000d67802 */ /* 0x000fe20000000f00 */
        /* <DEDUP_REMOVED lines=32> */
[--C-:B------:R-:W-:Y:S01]  /*10be0*/  FFMA.FTZ R71, R70, c[0x0][0x23c], -R75.reuse ;  /* 0x00008f0046477a23 */ /* 0x100fe2000001084b */
[----:B------:R-:W-:Y:S01]  /*10bf0*/  FMNMX.FTZ R7, R242, R7, !PT ;  /* 0x00000007f2077209 */ /* 0x000fe20007810000 */
[----:B------:R-:W-:-:S02]  /*10c00*/  FFMA.FTZ R50, R24, c[0x0][0x23c], -R75 ;  /* 0x00008f0018327a23 */ /* 0x000fc4000001084b */
[--C-:B------:R-:W-:Y:S01]  /*10c10*/  FFMA.FTZ R70, R51, c[0x0][0x23c], -R75.reuse ;  /* 0x00008f0033467a23 */ /* 0x100fe2000001084b */
[----:B------:R-:W-:Y:S01]  /*10c20*/  FMNMX.FTZ R7, R244, R7, !PT ;  /* 0x00000007f4077209 */ /* 0x000fe20007810000 */
[--C-:B------:R-:W-:Y:S01]  /*10c30*/  FFMA.FTZ R69, R52, c[0x0][0x23c], -R75.reuse ;  /* 0x00008f0034457a23 */ /* 0x100fe2000001084b */
[----:B-12---:R-:W-:Y:S01]  /*10c40*/  F2FP.PACK_AB R20, R119, R174 ;  /* 0x000000ae7714723e */ /* 0x006fe200000000ff */
[----:B------:R-:W-:Y:S01]  /*10c50*/  MUFU.EX2 R128, R128 ;  /* 0x0000008000807308 */ /* 0x000fe20000000800 */
[----:B------:R-:W-:Y:S01]  /*10c60*/  FMNMX.FTZ R7, R190, R7, !PT ;  /* 0x00000007be077209 */ /* 0x000fe20007810000 */
[--C-:B------:R-:W-:Y:S02]  /*10c70*/  FFMA.FTZ R52, R28, c[0x0][0x23c], -R75.reuse ;  /* 0x00008f001c347a23 */ /* 0x100fe4000001084b */
[--C-:B------:R-:W-:Y:S01]  /*10c80*/  FFMA.FTZ R51, R29, c[0x0][0x23c], -R75.reuse ;  /* 0x00008f001d337a23 */ /* 0x100fe2000001084b */
[----:B------:R-:W-:Y:S01]  /*10c90*/  FMNMX.FTZ R7, R194, R7, !PT ;  /* 0x00000007c2077209 */ /* 0x000fe20007810000 */
[----:B------:R-:W-:Y:S01]  /*10ca0*/  LDSM.16.MT88.4 R28, [R215+0x5800] ;  /* 0x00580000d71c783b */ /* 0x000fe20000004200 */
[----:B---3--:R-:W-:Y:S01]  /*10cb0*/  F2FP.PACK_AB R22, R111, R146 ;  /* 0x000000926f16723e */ /* 0x008fe200000000ff */
        /* <DEDUP_REMOVED lines=105> */
[--C-:B------:R-:W-:Y:S02]  /*11350*/  SHF.R.S32.HI R7, RZ, 0x1, R4.reuse ;  /* 0x00000001ff077819 */ /* 0x100fe40000011404 */
[----:B------:R-:W-:Y:S01]  /*11360*/  SHF.R.S32.HI R4, RZ, 0x1f, R4 ;  /* 0x0000001fff047819 */ /* 0x000fe20000011404 */
[C---:B------:R-:W-:Y:S01]  /*11370*/  FMUL.FTZ R49, R129.reuse, c[0x0][0x23c] ;  /* 0x00008f0081317a20 */ /* 0x040fe20000410000 */
[----:B------:R-:W-:Y:S01]  /*11380*/  FSETP.NEU.FTZ.AND P0, PT, R129, -INF , PT ;  /* 0xff8000008100780b */ /* 0x000fe20003f1d000 */
[----:B------:R-:W-:Y:S01]  /*11390*/  MUFU.EX2 R63, R63 ;  /* 0x0000003f003f7308 */ /* 0x000fe20000000800 */
[----:B------:R-:W-:Y:S02]  /*113a0*/  LEA.HI R4, R4, R7, RZ, 0x2 ;  /* 0x0000000704047211 */ /* 0x000fe400078f10ff */
[----:B------:R-:W-:Y:S02]  /*113b0*/  FSEL R49, R49, RZ, P0 ;  /* 0x000000ff31317208 */ /* 0x000fe40000000000 */
[----:B------:R-:W-:-:S03]  /*113c0*/  LOP3.LUT R4, R4, 0xfffffffc, RZ, 0xc0, !PT ;  /* 0xfffffffc04047812 */ /* 0x000fc600078ec0ff */
[--C-:B------:R-:W-:Y:S01]  /*113d0*/  FFMA.FTZ R144, R6, c[0x0][0x23c], -R49.reuse ;  /* 0x00008f0006907a23 */ /* 0x100fe20000010831 */
[----:B------:R-:W-:Y:S01]  /*113e0*/  IADD3 R4, R7, -R4, RZ ;  /* 0x8000000407047210 */ /* 0x000fe20007ffe0ff */
[--C-:B------:R-:W-:Y:S01]  /*113f0*/  FFMA.FTZ R117, R34, c[0x0][0x23c], -R49.reuse ;  /* 0x00008f0022757a23 */ /* 0x100fe20000010831 */
[----:B------:R-:W-:Y:S01]  /*11400*/  MUFU.EX2 R62, R62 ;  /* 0x0000003e003e7308 */ /* 0x000fe20000000800 */
        /* <DEDUP_REMOVED lines=8> */
[----:B------:R-:W-:Y:S01]  /*11490*/  LDSM.16.MT88.4 R32, [R215+0x5400] ;  /* 0x00540000d720783b */ /* 0x000fe20000004200 */
        /* <DEDUP_REMOVED lines=44> */
[--C-:B------:R-:W-:Y:S02]  /*11760*/  FFMA.FTZ R169, R216, c[0x0][0x23c], -R49.reuse ;  /* 0x00008f00d8a97a23 */ /* 0x100fe40000010831 */
        /* <DEDUP_REMOVED lines=24> */
[--C-:B------:R-:W-:Y:S02]  /*118f0*/  FFMA.FTZ R120, R120, c[0x0][0x23c], -R49.reuse ;  /* 0x00008f0078787a23 */ /* 0x100fe40000010831 */
[--C-:B------:R-:W-:Y:S01]  /*11900*/  FFMA.FTZ R106, R106, c[0x0][0x23c], -R49.reuse ;  /* 0x00008f006a6a7a23 */ /* 0x100fe20000010831 */
[----:B----4-:R-:W-:Y:S01]  /*11910*/  HMMA.16816.F32 R24, R12, R16, R24 ;  /* 0x000000100c18723c */ /* 0x010fe20000001818 */
[--C-:B------:R-:W-:Y:S01]  /*11920*/  FFMA.FTZ R110, R110, c[0x0][0x23c], -R49.reuse ;  /* 0x00008f006e6e7a23 */ /* 0x100fe20000010831 */
[----:B------:R-:W4:Y:S01]  /*11930*/  MUFU.EX2 R113, R113 ;  /* 0x0000007100717308 */ /* 0x000f220000000800 */
[----:B------:R-:W-:-:S02]  /*11940*/  FFMA.FTZ R96, R96, c[0x0][0x23c], -R49 ;  /* 0x00008f0060607a23 */ /* 0x000fc40000010831 */
[----:B------:R-:W-:Y:S02]  /*11950*/  FFMA.FTZ R102, R102, c[0x0][0x23c], -R49 ;  /* 0x00008f0066667a23 */ /* 0x000fe40000010831 */
[----:B------:R-:W-:Y:S01]  /*11960*/  FFMA.FTZ R198, R206, c[0x0][0x23c], -R75 ;  /* 0x00008f00cec67a23 */ /* 0x000fe2000001084b */
        /* <DEDUP_REMOVED lines=17> */
[----:B------:R-:W-:-:S05]  /*11a80*/  FFMA.FTZ R40, R40, c[0x0][0x23c], -R49 ;  /* 0x00008f0028287a23 */ /* 0x000fca0000010831 */
        /* <DEDUP_REMOVED lines=77> */
[----:B------:R-:W5:Y:S06]  /*11f60*/  MUFU.EX2 R57, R57 ;  /* 0x0000003900397308 */ /* 0x000f6c0000000800 */
[C---:B------:R-:W-:Y:S01]  /*11f70*/  HMMA.16816.F32 R4, R12.reuse, R34, R4 ;  /* 0x000000220c04723c */ /* 0x040fe20000001804 */
[----:B------:R-:W5:Y:S01]  /*11f80*/  LDSM.16.MT88.4 R32, [R214+0x7000] ;  /* 0x00700000d620783b */ /* 0x000f620000004200 */
[----:B------:R-:W-:Y:S06]  /*11f90*/  MUFU.EX2 R56, R56 ;  /* 0x0000003800387308 */ /* 0x000fec0000000800 */
[C---:B----4-:R-:W-:Y:S02]  /*11fa0*/  HMMA.16816.F32 R24, R12.reuse, R16, R24 ;  /* 0x000000100c18723c */ /* 0x050fe40000001818 */
[----:B------:R-:W-:Y:S05]  /*11fb0*/  MUFU.EX2 R55, R55 ;  /* 0x0000003700377308 */ /* 0x000fea0000000800 */
[----:B------:R-:W-:Y:S01]  /*11fc0*/  F2FP.PACK_AB R16, R65, R66 ;  /* 0x000000424110723e */ /* 0x000fe200000000ff */
[----:B------:R-:W-:Y:S01]  /*11fd0*/  HMMA.16816.F32 R20, R12, R18, R20 ;  /* 0x000000120c14723c */ /* 0x000fe20000001814 */
[----:B------:R-:W4:Y:S01]  /*11fe0*/  LDSM.16.MT88.4 R12, [R215+0x7400] ;  /* 0x00740000d70c783b */ /* 0x000f220000004200 */
[----:B-1----:R-:W-:Y:S01]  /*11ff0*/  F2FP.PACK_AB R17, R204, R169 ;  /* 0x000000a9cc11723e */ /* 0x002fe200000000ff */
[----:B------:R-:W-:Y:S04]  /*12000*/  MUFU.EX2 R179, R179 ;  /* 0x000000b300b37308 */ /* 0x000fe80000000800 */
[----:B------:R-:W-:-:S02]  /*12010*/  F2FP.PACK_AB R18, R63, R64 ;  /* 0x000000403f12723e */ /* 0x000fc400000000ff */
[----:B---3--:R-:W-:Y:S02]  /*12020*/  F2FP.PACK_AB R19, R202, R171 ;  /* 0x000000abca13723e */ /* 0x008fe400000000ff */
[----:B------:R-:W1:Y:S05]  /*12030*/  MUFU.EX2 R176, R176 ;  /* 0x000000b000b07308 */ /* 0x000e6a0000000800 */
        /* <DEDUP_REMOVED lines=37> */
[----:B-1----:R-:W-:-:S02]  /*12290*/  F2FP.PACK_AB R33, R176, R179 ;  /* 0x000000b3b021723e */ /* 0x002fc400000000ff */
[----:B------:R-:W-:Y:S02]  /*122a0*/  F2FP.PACK_AB R34, R55, R56 ;  /* 0x000000383722723e */ /* 0x000fe400000000ff */
[----:B----4-:R-:W-:-:S03]  /*122b0*/  F2FP.PACK_AB R35, R119, R172 ;  /* 0x000000ac7723723e */ /* 0x010fc600000000ff */
[----:B------:R-:W1:Y:S04]  /*122c0*/  MUFU.EX2 R109, R109 ;  /* 0x0000006d006d7308 */ /* 0x000e680000000800 */
[C---:B---3--:R-:W-:Y:S04]  /*122d0*/  HMMA.16816.F32 R8, R32.reuse, R16, R8 ;  /* 0x000000102008723c */ /* 0x048fe80000001808 */
[----:B------:R-:W-:Y:S03]  /*122e0*/  MUFU.EX2 R93, R93 ;  /* 0x0000005d005d7308 */ /* 0x000fe60000000800 */
[----:B------:R-:W-:Y:S01]  /*122f0*/  FADD.FTZ R17, R99, R126 ;  /* 0x0000007e63117221 */ /* 0x000fe20000010000 */
[----:B-----5:R-:W-:Y:S01]  /*12300*/  HMMA.16816.F32 R24, R32, R12, R24 ;  /* 0x0000000c2018723c */ /* 0x020fe20000001818 */
        /* <DEDUP_REMOVED lines=69> */
[----:B------:R-:W-:Y:S01]  /*12760*/  MUFU.EX2 R78, R78 ;  /* 0x0000004e004e7308 */ /* 0x000fe20000000800 */
[----:B------:R-:W-:Y:S02]  /*12770*/  FADD.FTZ R71, R71, R72 ;  /* 0x0000004847477221 */ /* 0x000fe40000010000 */
[----:B------:R-:W-:Y:S01]  /*12780*/  FADD.FTZ R32, R236, R17 ;  /* 0x00000011ec207221 */ /* 0x000fe20000010000 */
[C---:B------:R-:W-:Y:S01]  /*12790*/  HMMA.16816.F32 R4, R12.reuse, R34, R4 ;  /* 0x000000220c04723c */ /* 0x040fe20000001804 */
[----:B------:R-:W-:Y:S01]  /*127a0*/  FADD.FTZ R70, R70, R71 ;  /* 0x0000004746467221 */ /* 0x000fe20000010000 */
[----:B------:R-:W1:Y:S01]  /*127b0*/  LDSM.16.MT88.4 R16, [R215+0x8400] ;  /* 0x00840000d710783b */ /* 0x000e620000004200 */
[----:B------:R-:W-:Y:S01]  /*127c0*/  FADD.FTZ R32, R141, R32 ;  /* 0x000000208d207221 */ /* 0x000fe20000010000 */
[----:B------:R-:W3:Y:S01]  /*127d0*/  MUFU.EX2 R77, R76 ;  /* 0x0000004c004d7308 */ /* 0x000ee20000000800 */
[----:B------:R-:W-:Y:S02]  /*127e0*/  FADD.FTZ R69, R69, R70 ;  /* 0x0000004645457221 */ /* 0x000fe40000010000 */
        /* <DEDUP_REMOVED lines=11> */
[----:B------:R-:W4:Y:S01]  /*128a0*/  MUFU.EX2 R44, R44 ;  /* 0x0000002c002c7308 */ /* 0x000f220000000800 */
[----:B------:R-:W-:Y:S01]  /*128b0*/  FADD.FTZ R65, R65, R66 ;  /* 0x0000004241417221 */ /* 0x000fe20000010000 */
[----:B------:R-:W5:Y:S01]  /*128c0*/  LDSM.16.MT88.4 R20, [R215+0x8800] ;  /* 0x00880000d714783b */ /* 0x000f620000004200 */
        /* <DEDUP_REMOVED lines=11> */
[----:B----4-:R-:W-:Y:S01]  /*12980*/  F2FP.PACK_AB R15, R44, R45 ;  /* 0x0000002d2c0f723e */ /* 0x010fe200000000ff */
[----:B------:R-:W-:Y:S01]  /*12990*/  FADD.FTZ R61, R61, R62 ;  /* 0x0000003e3d3d7221 */ /* 0x000fe20000010000 */
[----:B------:R-:W3:Y:S01]  /*129a0*/  MUFU.EX2 R136, R136 ;  /* 0x0000008800887308 */ /* 0x000ee20000000800 */
[----:B------:R-:W-:Y:S02]  /*129b0*/  FADD.FTZ R171, R171, R204 ;  /* 0x000000ccabab7221 */ /* 0x000fe40000010000 */
[----:B------:R-:W-:Y:S02]  /*129c0*/  FADD.FTZ R60, R60, R61 ;  /* 0x0000003d3c3c7221 */ /* 0x000fe40000010000 */
[----:B------:R-:W-:Y:S01]  /*129d0*/  FADD.FTZ R202, R202, R171 ;  /* 0x000000abcaca7221 */ /* 0x000fe20000010000 */
[----:B-1----:R-:W-:Y:S01]  /*129e0*/  HMMA.16816.F32 R8, R12, R16, R8 ;  /* 0x000000100c08723c */ /* 0x002fe20000001808 */
[----:B------:R-:W-:Y:S01]  /*129f0*/  FADD.FTZ R59, R59, R60 ;  /* 0x0000003c3b3b7221 */ /* 0x000fe20000010000 */
[----:B------:R-:W-:Y:S01]  /*12a00*/  MUFU.EX2 R95, R95 ;  /* 0x0000005f005f7308 */ /* 0x000fe20000000800 */
[----:B------:R-:W-:-:S02]  /*12a10*/  FADD.FTZ R175, R175, R202 ;  /* 0x000000caafaf7221 */ /* 0x000fc40000010000 */
[----:B------:R-:W-:Y:S01]  /*12a20*/  FADD.FTZ R58, R58, R59 ;  /* 0x0000003b3a3a7221 */ /* 0x000fe20000010000 */
[----:B------:R-:W-:Y:S01]  /*12a30*/  LDSM.16.MT88.4 R200, [R215+0x8c00] ;  /* 0x008c0000d7c8783b */ /* 0x000fe20000004200 */
[----:B------:R-:W-:Y:S01]  /*12a40*/  FADD.FTZ R192, R192, R175 ;  /* 0x000000afc0c07221 */ /* 0x000fe20000010000 */
[C---:B------:R-:W-:Y:S01]  /*12a50*/  HMMA.16816.F32 R4, R12.reuse, R18, R4 ;  /* 0x000000120c04723c */ /* 0x040fe20000001804 */
[----:B------:R-:W-:Y:S01]  /*12a60*/  FADD.FTZ R57, R57, R58 ;  /* 0x0000003a39397221 */ /* 0x000fe20000010000 */
[----:B------:R-:W1:Y:S01]  /*12a70*/  LDSM.16.MT88.4 R16, [R214+0x8800] ;  /* 0x00880000d610783b */ /* 0x000e620000004200 */
[----:B------:R-:W-:Y:S01]  /*12a80*/  FADD.FTZ R177, R177, R192 ;  /* 0x000000c0b1b17221 */ /* 0x000fe20000010000 */
[----:B------:R-:W4:Y:S01]  /*12a90*/  MUFU.EX2 R86, R86 ;  /* 0x0000005600567308 */ /* 0x000f220000000800 */
[----:B------:R-:W-:Y:S01]  /*12aa0*/  FADD.FTZ R56, R56, R57 ;  /* 0x0000003938387221 */ /* 0x000fe20000010000 */
[----:B------:R-:W1:Y:S01]  /*12ab0*/  LDSM.16.MT88.4 R192, [R214+0x8c00] ;  /* 0x008c0000d6c0783b */ /* 0x000e620000004200 */
        /* <DEDUP_REMOVED lines=10> */
[----:B------:R-:W2:Y:S01]  /*12b60*/  MUFU.EX2 R42, R42 ;  /* 0x0000002a002a7308 */ /* 0x000ea20000000800 */
[----:B------:R-:W-:-:S02]  /*12b70*/  FADD.FTZ R52, R52, R53 ;  /* 0x0000003534347221 */ /* 0x000fc40000010000 */
[----:B------:R-:W-:Y:S01]  /*12b80*/  FADD.FTZ R172, R119, R172 ;  /* 0x000000ac77ac7221 */ /* 0x000fe20000010000 */
[----:B---3--:R-:W-:Y:S01]  /*12b90*/  F2FP.PACK_AB R12, R136, R173 ;  /* 0x000000ad880c723e */ /* 0x008fe200000000ff */
[----:B------:R-:W-:Y:S01]  /*12ba0*/  FADD.FTZ R51, R51, R52 ;  /* 0x0000003433337221 */ /* 0x000fe20000010000 */
[----:B----4-:R-:W-:Y:S01]  /*12bb0*/  F2FP.PACK_AB R14, R86, R95 ;  /* 0x0000005f560e723e */ /* 0x010fe200000000ff */
[----:B------:R-:W-:Y:S01]  /*12bc0*/  FADD.FTZ R109, R109, R172 ;  /* 0x000000ac6d6d7221 */ /* 0x000fe20000010000 */
[----:B------:R-:W-:Y:S01]  /*12bd0*/  MUFU.EX2 R41, R41 ;  /* 0x0000002900297308 */ /* 0x000fe20000000800 */
[----:B------:R-:W-:Y:S02]  /*12be0*/  FADD.FTZ R50, R50, R51 ;  /* 0x0000003332327221 */ /* 0x000fe40000010000 */
[----:B------:R-:W-:Y:S02]  /*12bf0*/  FADD.FTZ R120, R120, R109 ;  /* 0x0000006d78787221 */ /* 0x000fe40000010000 */
[----:B------:R-:W-:-:S02]  /*12c00*/  FADD.FTZ R50, R85, R50 ;  /* 0x0000003255327221 */ /* 0x000fc40000010000 */
[----:B------:R-:W-:Y:S01]  /*12c10*/  FADD.FTZ R97, R97, R120 ;  /* 0x0000007861617221 */ /* 0x000fe20000010000 */
[----:B------:R-:W3:Y:S01]  /*12c20*/  MUFU.EX2 R40, R40 ;  /* 0x0000002800287308 */ /* 0x000ee20000000800 */
[----:B------:R-:W-:Y:S01]  /*12c30*/  FADD.FTZ R93, R93, R50 ;  /* 0x000000325d5d7221 */ /* 0x000fe20000010000 */
[----:B--2---:R-:W-:Y:S01]  /*12c40*/  F2FP.PACK_AB R13, R42, R43 ;  /* 0x0000002b2a0d723e */ /* 0x004fe200000000ff */
        /* <DEDUP_REMOVED lines=10> */
[----:B------:R-:W2:Y:S01]  /*12cf0*/  MUFU.EX2 R48, R48 ;  /* 0x0000003000307308 */ /* 0x000ea20000000800 */
[----:B------:R-:W-:Y:S02]  /*12d00*/  FADD.FTZ R87, R92, R87 ;  /* 0x000000575c577221 */ /* 0x000fe40000010000 */
[----:B------:R-:W-:-:S02]  /*12d10*/  FFMA.FTZ R33, R39, c[0x0][0x23c], -R49 ;  /* 0x00008f0027217a23 */ /* 0x000fc40000010831 */
[----:B------:R-:W-:Y:S01]  /*12d20*/  FADD.FTZ R78, R78, R87 ;  /* 0x000000574e4e7221 */ /* 0x000fe20000010000 */
[C---:B-----5:R-:W-:Y:S01]  /*12d30*/  HMMA.16816.F32 R8, R12.reuse, R20, R8 ;  /* 0x000000140c08723c */ /* 0x060fe20000001808 */
[----:B------:R-:W-:Y:S01]  /*12d40*/  FFMA.FTZ R32, R47, c[0x0][0x23c], -R75 ;  /* 0x00008f002f207a23 */ /* 0x000fe2000001084b */
[----:B------:R-:W-:Y:S01]  /*12d50*/  MUFU.EX2 R187, R187 ;  /* 0x000000bb00bb7308 */ /* 0x000fe20000000800 */
[----:B------:R-:W-:Y:S02]  /*12d60*/  FADD.FTZ R78, R77, R78 ;  /* 0x0000004e4d4e7221 */ /* 0x000fe40000010000 */
[----:B------:R-:W-:Y:S02]  /*12d70*/  FADD.FTZ R198, R198, R145 ;  /* 0x00000091c6c67221 */ /* 0x000fe40000010000 */
[----:B------:R-:W-:Y:S01]  /*12d80*/  FADD.FTZ R45, R45, R78 ;  /* 0x0000004e2d2d7221 */ /* 0x000fe20000010000 */
[----:B------:R-:W-:Y:S01]  /*12d90*/  HMMA.16816.F32 R4, R12, R22, R4 ;  /* 0x000000160c04723c */ /* 0x000fe20000001804 */
[--C-:B------:R-:W-:Y:S01]  /*12da0*/  FFMA.FTZ R20, R38, c[0x0][0x23c], -R49.reuse ;  /* 0x00008f0026147a23 */ /* 0x100fe20000010831 */
[----:B------:R-:W-:Y:S01]  /*12db0*/  MUFU.EX2 R33, R33 ;  /* 0x0000002100217308 */ /* 0x000fe20000000800 */
[----:B------:R-:W-:-:S02]  /*12dc0*/  FFMA.FTZ R21, R37, c[0x0][0x23c], -R49 ;  /* 0x00008f0025157a23 */ /* 0x000fc40000010831 */
[----:B------:R-:W-:Y:S02]  /*12dd0*/  FADD.FTZ R44, R44, R45 ;  /* 0x0000002d2c2c7221 */ /* 0x000fe40000010000 */
[----:B------:R-:W-:Y:S01]  /*12de0*/  FFMA.FTZ R22, R36, c[0x0][0x23c], -R49 ;  /* 0x00008f0024167a23 */ /* 0x000fe20000010831 */
        /* <DEDUP_REMOVED lines=12> */
[----:B--2---:R-:W-:Y:S01]  /*12eb0*/  F2FP.PACK_AB R12, R48, R79 ;  /* 0x0000004f300c723e */ /* 0x004fe200000000ff */
[----:B------:R-:W-:Y:S01]  /*12ec0*/  FADD.FTZ R79, R79, R86 ;  /* 0x000000564f4f7221 */ /* 0x000fe20000010000 */
[----:B------:R-:W-:Y:S01]  /*12ed0*/  MUFU.EX2 R21, R21 ;  /* 0x0000001500157308 */ /* 0x000fe20000000800 */
[----:B-1----:R-:W-:Y:S01]  /*12ee0*/  F2FP.PACK_AB R13, R20, R33 ;  /* 0x00000021140d723e */ /* 0x002fe200000000ff */
[----:B------:R-:W-:Y:S02]  /*12ef0*/  FADD.FTZ R33, R33, R40 ;  /* 0x0000002821217221 */ /* 0x000fe40000010000 */
[----:B------:R-:W-:Y:S02]  /*12f00*/  FADD.FTZ R79, R48, R79 ;  /* 0x0000004f304f7221 */ /* 0x000fe40000010000 */
[----:B------:R-:W-:-:S02]  /*12f10*/  FADD.FTZ R20, R20, R33 ;  /* 0x0000002114147221 */ /* 0x000fc40000010000 */
        /* <DEDUP_REMOVED lines=80> */
.L_x_2831:
[----:B------:R-:W-:-:S05]  /*13420*/  IMAD.MOV.U32 R5, RZ, RZ, c[0x0][0x1a0] ;  /* 0x00006800ff057624 */ /* 0x000fca00078e00ff */
[----:B------:R-:W-:-:S04]  /*13430*/  LEA R5, -R5, RZ, 0x8 ;  /* 0x000000ff05057211 */ /* 0x000fc800078e41ff */
[----:B------:R-:W-:Y:S02]  /*13440*/  SHF.R.S32.HI R4, RZ, 0x1f, R5 ;  /* 0x0000001fff047819 */ /* 0x000fe40000011405 */
.L_x_2832:
        /* <DEDUP_REMOVED lines=10> */
[----:B------:R-:W-:Y:S02]  /*134f0*/  @!P0 IMAD.MOV.U32 R18, RZ, RZ, c[0x0][0x1a0] ;  /* 0x00006800ff128624 */ /* 0x000fe400078e00ff */
[--C-:B------:R-:W-:Y:S01]  /*13500*/  @!P0 IMAD.MOV.U32 R6, RZ, RZ, R132.reuse ;  /* 0x000000ffff068224 */ /* 0x100fe200078e0084 */
[----:B------:R-:W-:Y:S01]  /*13510*/  @P0 STS [R212+0x5004], RZ ;  /* 0x005004ffd4000388 */ /* 0x000fe20000000800 */
[----:B------:R-:W-:Y:S02]  /*13520*/  @!P0 IMAD.MOV.U32 R7, RZ, RZ, R135 ;  /* 0x000000ffff078224 */ /* 0x000fe400078e0087 */
[----:B------:R-:W-:Y:S01]  /*13530*/  @!P0 IMAD.MOV.U32 R17, RZ, RZ, c[0x0][0x1a0] ;  /* 0x00006800ff118624 */ /* 0x000fe200078e00ff */
[----:B------:R-:W-:Y:S01]  /*13540*/  @P0 STS.64 [R212+0x5008], RZ ;  /* 0x005008ffd4000388 */ /* 0x000fe20000000a00 */
[----:B------:R-:W-:-:S02]  /*13550*/  @!P0 IMAD.MOV.U32 R134, RZ, RZ, R132 ;  /* 0x000000ffff868224 */ /* 0x000fc400078e0084 */
[--C-:B------:R-:W-:Y:S01]  /*13560*/  @!P0 IMAD.WIDE.U32 R24, R24, 0xa0, R6.reuse ;  /* 0x000000a018188825 */ /* 0x100fe200078e0006 */
[----:B------:R-:W-:Y:S01]  /*13570*/  @!PT LDS RZ, [RZ] ;  /* 0x00000000fffff984 */ /* 0x000fe20000000800 */
[----:B------:R-:W-:Y:S01]  /*13580*/  @!PT LDS RZ, [RZ] ;  /* 0x00000000fffff984 */ /* 0x000fe20000000800 */
[----:B------:R-:W-:Y:S01]  /*13590*/  @!PT LDS RZ, [RZ] ;  /* 0x00000000fffff984 */ /* 0x000fe20000000800 */
[----:B------:R1:W-:Y:S03]  /*135a0*/  @!P0 LDGSTS.E.BYPASS.LTC128B.128 [R212+0x5000], [R224.64] ;  /* 0x05000000e0d48fae */ /* 0x0003e6000b901d4a */
[----:B------:R-:W-:Y:S01]  /*135b0*/  @!P0 IMAD.WIDE.U32 R18, R18, 0xc0, R6 ;  /* 0x000000c012128825 */ /* 0x000fe200078e0006 */
[----:B------:R-:W-:Y:S01]  /*135c0*/  @!P0 IADD3 R6, P6, P4, R5, UR8, R132 ;  /* 0x0000000805068c10 */ /* 0x000fe2000fcde084 */
[----:B------:R-:W-:Y:S01]  /*135d0*/  UMOV UR8, 0x5 ;  /* 0x0000000500087882 */ /* 0x000fe20000000000 */
[----:B------:R-:W-:Y:S01]  /*135e0*/  @P0 STS.128 [R212+0x5800], RZ ;  /* 0x005800ffd4000388 */ /* 0x000fe20000000c00 */
[----:B------:R-:W-:Y:S01]  /*135f0*/  @!P0 IMAD.WIDE.U32 R16, R17, 0x60, R134 ;  /* 0x0000006011108825 */ /* 0x000fe200078e0086 */
[----:B------:R-:W-:-:S03]  /*13600*/  USHF.L.U64.HI UR7, UR6, UR8, UR7 ;  /* 0x0000000806077299 */ /* 0x000fc60008010207 */
[----:B------:R-:W-:Y:S01]  /*13610*/  @!P0 IMAD.MOV.U32 R7, RZ, RZ, c[0x0][0x1a4] ;  /* 0x00006900ff078624 */ /* 0x000fe200078e00ff */
[----:B------:R-:W-:Y:S01]  /*13620*/  @!P0 IADD3 R13, P1, R5, R16, RZ ;  /* 0x00000010050d8210 */ /* 0x000fe20007f3e0ff */
[----:B------:R-:W-:Y:S02]  /*13630*/  @!P0 IMAD.MOV.U32 R11, RZ, RZ, c[0x0][0x1a0] ;  /* 0x00006800ff0b8624 */ /* 0x000fe400078e00ff */
[----:B------:R-:W-:Y:S02]  /*13640*/  @!P0 IMAD R7, R7, 0x60, RZ ;  /* 0x0000006007078824 */ /* 0x000fe400078e02ff */
[----:B------:R-:W-:Y:S01]  /*13650*/  @!P0 IMAD.MOV.U32 R15, RZ, RZ, c[0x0][0x1a0] ;  /* 0x00006800ff0f8624 */ /* 0x000fe200078e00ff */
[-C--:B------:R-:W-:Y:S01]  /*13660*/  @!P0 LEA R8, P3, R11, R132.reuse, 0x6 ;  /* 0x000000840b088211 */ /* 0x080fe200078630ff */
[----:B------:R-:W-:Y:S01]  /*13670*/  @!P0 IMAD.MOV.U32 R23, RZ, RZ, c[0x0][0x1a4] ;  /* 0x00006900ff178624 */ /* 0x000fe200078e00ff */
[----:B------:R-:W-:Y:S01]  /*13680*/  @!P0 IADD3.X R12, R4, R17, R7, P1, !PT ;  /* 0x00000011040c8210 */ /* 0x000fe20000ffe407 */
[----:B------:R-:W-:Y:S01]  /*13690*/  @!P0 IMAD.MOV.U32 R20, RZ, RZ, c[0x0][0x1a0] ;  /* 0x00006800ff148624 */ /* 0x000fe200078e00ff */
[----:B------:R-:W-:Y:S01]  /*136a0*/  @!P0 LEA R10, P2, R15, R132, 0x7 ;  /* 0x000000840f0a8211 */ /* 0x000fe200078438ff */
[----:B------:R-:W-:Y:S01]  /*136b0*/  @!P0 IMAD.MOV.U32 R133, RZ, RZ, R135 ;  /* 0x000000ffff858224 */ /* 0x000fe200078e0087 */
[C---:B------:R-:W-:Y:S01]  /*136c0*/  @!P0 IADD3 R17, P1, R5.reuse, R24, RZ ;  /* 0x0000001805118210 */ /* 0x040fe20007f3e0ff */
[----:B------:R-:W-:Y:S01]  /*136d0*/  @!P0 IMAD.MOV.U32 R9, RZ, RZ, c[0x0][0x1a4] ;  /* 0x00006900ff098624 */ /* 0x000fe200078e00ff */
[----:B------:R-:W-:Y:S01]  /*136e0*/  @!P0 IADD3 R10, P5, R5, R10, RZ ;  /* 0x0000000a050a8210 */ /* 0x000fe20007fbe0ff */
[----:B------:R-:W-:-:S02]  /*136f0*/  @!P0 IMAD.MOV.U32 R134, RZ, RZ, c[0x0][0x1a4] ;  /* 0x00006900ff868624 */ /* 0x000fc400078e00ff */
[----:B------:R-:W-:Y:S01]  /*13700*/  @!P0 IMAD R23, R23, 0xa0, RZ ;  /* 0x000000a017178824 */ /* 0x000fe200078e02ff */
[-C--:B------:R-:W-:Y:S01]  /*13710*/  @!P0 LEA.HI.X R11, R11, R135.reuse, R9, 0x6, P3 ;  /* 0x000000870b0b8211 */ /* 0x080fe200018f3409 */
[----:B------:R-:W-:Y:S01]  /*13720*/  @!P0 IMAD.MOV.U32 R7, RZ, RZ, c[0x0][0x1a4] ;  /* 0x00006900ff078624 */ /* 0x000fe200078e00ff */
[----:B------:R-:W-:Y:S01]  /*13730*/  @!P0 LEA.HI.X R15, R15, R135, R134, 0x7, P2 ;  /* 0x000000870f0f8211 */ /* 0x000fe200010f3c86 */
[----:B------:R-:W-:Y:S01]  /*13740*/  @!P0 IMAD.WIDE.U32 R20, R20, 0xe0, R132 ;  /* 0x000000e014148825 */ /* 0x000fe200078e0084 */
[----:B------:R-:W-:Y:S02]  /*13750*/  @!P0 IADD3 R8, P3, R5, R8, RZ ;  /* 0x0000000805088210 */ /* 0x000fe40007f7e0ff */
[C---:B------:R-:W-:Y:S01]  /*13760*/  @!P0 IADD3.X R14, R4.reuse, R25, R23, P1, !PT ;  /* 0x00000019040e8210 */ /* 0x040fe20000ffe417 */
[----:B------:R-:W-:Y:S01]  /*13770*/  @!P0 IMAD R7, R7, 0xc0, RZ ;  /* 0x000000c007078824 */ /* 0x000fe200078e02ff */
[----:B------:R-:W-:Y:S01]  /*13780*/  @!P0 IADD3 R16, P2, R5, R18, RZ ;  /* 0x0000001205108210 */ /* 0x000fe20007f5e0ff */
[----:B------:R-:W-:Y:S01]  /*13790*/  @!P0 IMAD R9, R9, 0xe0, RZ ;  /* 0x000000e009098824 */ /* 0x000fe200078e02ff */
[----:B------:R-:W-:Y:S01]  /*137a0*/  @!P0 IADD3 R18, P1, R5, R20, RZ ;  /* 0x0000001405128210 */ /* 0x000fe20007f3e0ff */
[C---:B------:R-:W-:Y:S01]  /*137b0*/  @!P0 IMAD.X R11, R4.reuse, 0x1, R11, P3 ;  /* 0x00000001040b8824 */ /* 0x040fe200018e060b */
[C---:B------:R-:W-:Y:S01]  /*137c0*/  @!P0 IADD3.X R135, R4.reuse, UR7, R135, P6, P4 ;  /* 0x0000000704878c10 */ /* 0x040fe2000b7e8487 */
[----:B------:R-:W-:Y:S01]  /*137d0*/  @!P0 IMAD.X R15, R4, 0x1, R15, P5 ;  /* 0x00000001040f8824 */ /* 0x000fe200028e060f */
[----:B------:R-:W-:Y:S01]  /*137e0*/  @!P0 LEA R20, P4, R6, c[0x0][0x170], 0x1 ;  /* 0x00005c0006148a11 */ /* 0x000fe200078808ff */
[----:B------:R-:W-:Y:S01]  /*137f0*/  USHF.L.U32 UR7, UR5, 0x8, URZ ;  /* 0x0000000805077899 */ /* 0x000fe2000800063f */
[----:B------:R-:W-:-:S02]  /*13800*/  @!P0 IADD3.X R7, R4, R7, R19, P2, !PT ;  /* 0x0000000704078210 */ /* 0x000fc400017fe413 */
[----:B------:R-:W-:Y:S02]  /*13810*/  @!P0 IADD3.X R9, R4, R21, R9, P1, !PT ;  /* 0x0000001504098210 */ /* 0x000fe40000ffe409 */
[----:B------:R-:W-:Y:S01]  /*13820*/  @!P0 LEA R24, P2, R8, c[0x0][0x170], 0x1 ;  /* 0x00005c0008188a11 */ /* 0x000fe200078408ff */
[----:B------:R-:W-:Y:S01]  /*13830*/  IMAD.U32 R213, RZ, RZ, UR7 ;  /* 0x00000007ffd57e24 */ /* 0x000fe2000f8e00ff */
[C---:B------:R-:W-:Y:S01]  /*13840*/  @!P0 LEA R22, P1, R13.reuse, c[0x0][0x170], 0x1 ;  /* 0x00005c000d168a11 */ /* 0x040fe200078208ff */
        /* <DEDUP_REMOVED lines=12> */
[C---:B------:R-:W-:Y:S01]  /*13910*/  @!P0 LEA R12, P3, R17.reuse, c[0x0][0x170], 0x1 ;  /* 0x00005c00110c8a11 */ /* 0x040fe200078608ff */
        /* <DEDUP_REMOVED lines=41> */
[----:B------:R-:W-:-:S02]  /*13bb0*/  LOP3.LUT R235, R235, 0xa1, R186, 0xfe, !PT ;  /* 0x000000a1ebeb7812 */ /* 0x000fc400078efeba */
[C-C-:B------:R-:W-:Y:S01]  /*13bc0*/  LOP3.LUT R236, R237.reuse, 0xa8, R186.reuse, 0xfe, !PT ;  /* 0x000000a8edec7812 */ /* 0x140fe200078efeba */
[----:B------:R-:W-:Y:S01]  /*13bd0*/  @P0 STS.128 [R212+0x8000], RZ ;  /* 0x008000ffd4000388 */ /* 0x000fe20000000c00 */
[----:B------:R-:W-:Y:S01]  /*13be0*/  I2F R171, R169 ;  /* 0x000000a900ab7306 */ /* 0x000fe20000201400 */
[--C-:B------:R-:W-:Y:S02]  /*13bf0*/  LOP3.LUT R237, R237, 0xa9, R186.reuse, 0xfe, !PT ;  /* 0x000000a9eded7812 */ /* 0x100fe400078efeba */
[----:B------:R-:W-:Y:S01]  /*13c00*/  @!PT LDS RZ, [RZ] ;  /* 0x00000000fffff984 */ /* 0x000fe20000000800 */
[----:B------:R-:W-:Y:S01]  /*13c10*/  @!PT LDS RZ, [RZ] ;  /* 0x00000000fffff984 */ /* 0x000fe20000000800 */
[----:B------:R-:W-:Y:S01]  /*13c20*/  @!PT LDS RZ, [RZ] ;  /* 0x00000000fffff984 */ /* 0x000fe20000000800 */
[----:B------:R5:W-:Y:S01]  /*13c30*/  @!P0 LDGSTS.E.BYPASS.LTC128B.128 [R212+0x8000], [R6.64] ;  /* 0x0800000006d48fae */ /* 0x000be2000b901d4a */
[----:B------:R-:W-:Y:S02]  /*13c40*/  LOP3.LUT R130, R186, UR7, RZ, 0xfc, !PT ;  /* 0x00000007ba827c12 */ /* 0x000fe4000f8efcff */
[----:B------:R-:W-:Y:S01]  /*13c50*/  LOP3.LUT R241, R241, 0xb8, R186, 0xfe, !PT ;  /* 0x000000b8f1f17812 */ /* 0x000fe200078efeba */
[----:B------:R-:W-:Y:S01]  /*13c60*/  @P0 STS.128 [R212+0x8800], RZ ;  /* 0x008800ffd4000388 */ /* 0x000fe20000000c00 */
[----:B------:R-:W-:Y:S01]  /*13c70*/  I2F R228, R229 ;  /* 0x000000e500e47306 */ /* 0x000fe20000201400 */
[----:B------:R-:W-:-:S02]  /*13c80*/  ISETP.GE.AND P6, PT, R130, R3, PT ;  /* 0x000000038200720c */ /* 0x000fc40003fc6270 */
[----:B------:R-:W-:Y:S01]  /*13c90*/  @!PT LDS RZ, [RZ] ;  /* 0x00000000fffff984 */ /* 0x000fe20000000800 */
[----:B------:R-:W-:Y:S01]  /*13ca0*/  @!PT LDS RZ, [RZ] ;  /* 0x00000000fffff984 */ /* 0x000fe20000000800 */
[----:B------:R-:W-:Y:S01]  /*13cb0*/  @!PT LDS RZ, [RZ] ;  /* 0x00000000fffff984 */ /* 0x000fe20000000800 */
[----:B------:R5:W-:Y:S01]  /*13cc0*/  @!P0 LDGSTS.E.BYPASS.LTC128B.128 [R212+0x8800], [R4.64] ;  /* 0x0880000004d48fae */ /* 0x000be2000b901d4a */
[----:B------:R-:W-:Y:S02]  /*13cd0*/  ISETP.GE.AND P0, PT, R169, R2, PT ;  /* 0x00000002a900720c */ /* 0x000fe40003f06270 */
[--C-:B------:R-:W-:Y:S01]  /*13ce0*/  LOP3.LUT R243, R243, 0xc1, R186.reuse, 0xfe, !PT ;  /* 0x000000c1f3f37812 */ /* 0x100fe200078efeba */
[----:B------:R-:W-:Y:S01]  /*13cf0*/  LDSM.16.M88.4 R216, [R168] ;  /* 0x00000000a8d8783b */ /* 0x000fe20000000200 */
[----:B------:R-:W-:Y:S01]  /*13d00*/  I2F R230, R231 ;  /* 0x000000e700e67306 */ /* 0x000fe20000201400 */
[--C-:B------:R-:W-:Y:S02]  /*13d10*/  LOP3.LUT R245, R245, 0xc9, R186.reuse, 0xfe, !PT ;  /* 0x000000c9f5f57812 */ /* 0x100fe400078efeba */
[----:B------:R-:W1:Y:S01]  /*13d20*/  LDSM.16.M88.4 R96, [R166+0x1c00] ;  /* 0x001c0000a660783b */ /* 0x000e620000000200 */
[----:B------:R-:W-:-:S03]  /*13d30*/  LOP3.LUT R247, R247, 0xc8, R186, 0xfe, !PT ;  /* 0x000000c8f7f77812 */ /* 0x000fc600078efeba */
[----:B------:R-:W-:Y:S01]  /*13d40*/  LDSM.16.M88.4 R180, [R167] ;  /* 0x00000000a7b4783b */ /* 0x000fe20000000200 */
[----:B------:R-:W-:Y:S01]  /*13d50*/  I2F R232, R233 ;  /* 0x000000e900e87306 */ /* 0x000fe20000201400 */
[----:B------:R-:W-:Y:S02]  /*13d60*/  @P0 LOP3.LUT R0, R0, 0x2, RZ, 0xfc, !PT ;  /* 0x0000000200000812 */ /* 0x000fe400078efcff */
[----:B------:R-:W-:Y:S04]  /*13d70*/  LDSM.16.M88.4 R140, [R162] ;  /* 0x00000000a28c783b */ /* 0x000fe80000000200 */
[----:B------:R-:W2:Y:S01]  /*13d80*/  LDSM.16.M88.4 R88, [R166+0x2000] ;  /* 0x00200000a658783b */ /* 0x000ea20000000200 */
[----:B------:R-:W-:Y:S03]  /*13d90*/  I2F R234, R235 ;  /* 0x000000eb00ea7306 */ /* 0x000fe60000201400 */
[----:B------:R-:W2:Y:S04]  /*13da0*/  LDSM.16.M88.4 R80, [R166+0x2400] ;  /* 0x00240000a650783b */ /* 0x000ea80000000200 */
[----:B------:R-:W3:Y:S01]  /*13db0*/  LDSM.16.M88.4 R64, [R166+0x2c00] ;  /* 0x002c0000a640783b */ /* 0x000ee20000000200 */
[----:B------:R-:W-:Y:S03]  /*13dc0*/  I2F R170, R130 ;  /* 0x0000008200aa7306 */ /* 0x000fe60000201400 */
[----:B------:R-:W3:Y:S04]  /*13dd0*/  LDSM.16.M88.4 R112, [R166+0x1400] ;  /* 0x00140000a670783b */ /* 0x000ee80000000200 */
[----:B------:R-:W3:Y:S01]  /*13de0*/  LDSM.16.M88.4 R136, [R161] ;  /* 0x00000000a188783b */ /* 0x000ee20000000200 */
[----:B------:R-:W-:Y:S03]  /*13df0*/  I2F R240, R241 ;  /* 0x000000f100f07306 */ /* 0x000fe60000201400 */
[----:B------:R-:W-:Y:S04]  /*13e00*/  LDSM.16.M88.4 R132, [R160] ;  /* 0x00000000a084783b */ /* 0x000fe80000000200 */
[----:B------:R-:W-:Y:S01]  /*13e10*/  LDSM.16.M88.4 R172, [R164] ;  /* 0x00000000a4ac783b */ /* 0x000fe20000000200 */
[----:B------:R-:W-:Y:S01]  /*13e20*/  I2F R246, R247 ;  /* 0x000000f700f67306 */ /* 0x000fe20000201400 */
[C---:B-1----:R-:W-:Y:S02]  /*13e30*/  HMMA.16816.F32 R100, R216.reuse, R96, RZ ;  /* 0x00000060d864723c */ /* 0x042fe400000018ff */
[----:B------:R-:W-:Y:S04]  /*13e40*/  LDSM.16.M88.4 R104, [R166+0x1800] ;  /* 0x00180000a668783b */ /* 0x000fe80000000200 */
[----:B------:R-:W-:Y:S02]  /*13e50*/  LDSM.16.M88.4 R56, [R166+0x3000] ;  /* 0x00300000a638783b */ /* 0x000fe40000000200 */
[C---:B------:R-:W-:Y:S02]  /*13e60*/  HMMA.16816.F32 R96, R216.reuse, R98, RZ ;  /* 0x00000062d860723c */ /* 0x040fe400000018ff */
[----:B------:R-:W-:Y:S04]  /*13e70*/  LDSM.16.M88.4 R48, [R166+0x3400] ;  /* 0x00340000a630783b */ /* 0x000fe80000000200 */
[----:B------:R-:W-:Y:S02]  /*13e80*/  LDSM.16.M88.4 R32, [R166+0x3c00] ;  /* 0x003c0000a620783b */ /* 0x000fe40000000200 */
[----:B--2---:R-:W-:Y:S02]  /*13e90*/  HMMA.16816.F32 R92, R216, R88, RZ ;  /* 0x00000058d85c723c */ /* 0x004fe400000018ff */
[----:B------:R-:W-:Y:S04]  /*13ea0*/  LDSM.16.M88.4 R144, [R163] ;  /* 0x00000000a390783b */ /* 0x000fe80000000200 */
[----:B------:R-:W-:Y:S02]  /*13eb0*/  LDSM.16.M88.4 R120, [R166+0x1000] ;  /* 0x00100000a678783b */ /* 0x000fe40000000200 */
[C---:B------:R-:W-:Y:S02]  /*13ec0*/  HMMA.16816.F32 R100, R180.reuse, R140, R100 ;  /* 0x0000008cb464723c */ /* 0x040fe40000001864 */
[----:B------:R-:W-:Y:S04]  /*13ed0*/  LDSM.16.M88.4 R40, [R166+0x3800] ;  /* 0x00380000a628783b */ /* 0x000fe80000000200 */
[----:B---3--:R-:W-:Y:S02]  /*13ee0*/  LDSM.16.M88.4 R24, [R166+0x4000] ;  /* 0x00400000a618783b */ /* 0x008fe40000000200 */
[----:B------:R-:W-:Y:S02]  /*13ef0*/  HMMA.16816.F32 R96, R180, R142, R96 ;  /* 0x0000008eb460723c */ /* 0x000fe40000001860 */
[----:B------:R-:W1:Y:S04]  /*13f00*/  LDSM.16.M88.4 R140, [R158] ;  /* 0x000000009e8c783b */ /* 0x000e680000000200 */
[----:B------:R-:W-:Y:S02]  /*13f10*/  LDSM.16.M88.4 R16, [R166+0x4400] ;  /* 0x00440000a610783b */ /* 0x000fe40000000200 */
[C---:B------:R-:W-:Y:S02]  /*13f20*/  HMMA.16816.F32 R84, R216.reuse, R80, RZ ;  /* 0x00000050d854723c */ /* 0x040fe400000018ff */
[----:B------:R-:W-:Y:S04]  /*13f30*/  LDSM.16.M88.4 R72, [R166+0x2800] ;  /* 0x00280000a648783b */ /* 0x000fe80000000200 */
[----:B------:R-:W-:Y:S02]  /*13f40*/  LDSM.16.M88.4 R8, [R166+0x4800] ;  /* 0x00480000a608783b */ /* 0x000fe40000000200 */
[----:B------:R-:W-:Y:S02]  /*13f50*/  HMMA.16816.F32 R68, R216, R64, RZ ;  /* 0x00000040d844723c */ /* 0x000fe400000018ff */
[----:B------:R-:W-:Y:S01]  /*13f60*/  LDSM.16.M88.4 R220, [R166+0x4c00] ;  /* 0x004c0000a6dc783b */ /* 0x000fe20000000200 */
[----:B------:R-:W-:-:S02]  /*13f70*/  FMUL.FTZ R103, R103, c[0x0][0x2ec] ;  /* 0x0000bb0067677a20 */ /* 0x000fc40000410000 */
[----:B------:R-:W-:Y:S01]  /*13f80*/  FMUL.FTZ R100, R100, c[0x0][0x2ec] ;  /* 0x0000bb0064647a20 */ /* 0x000fe20000410000 */
[----:B------:R-:W-:Y:S01]  /*13f90*/  LDSM.16.M88.4 R176, [R165] ;  /* 0x00000000a5b0783b */ /* 0x000fe20000000200 */
[----:B------:R-:W-:Y:S01]  /*13fa0*/  MUFU.TANH R244, R103 ;  /* 0x0000006700f47308 */ /* 0x000fe20000002400 */
[C---:B------:R-:W-:Y:S01]  /*13fb0*/  HMMA.16816.F32 R116, R216.reuse, R112, RZ ;  /* 0x00000070d874723c */ /* 0x040fe200000018ff */
[----:B------:R-:W-:Y:S01]  /*13fc0*/  FMUL.FTZ R96, R96, c[0x0][0x2ec] ;  /* 0x0000bb0060607a20 */ /* 0x000fe20000410000 */
[----:B------:R-:W0:Y:S01]  /*13fd0*/  LDGDEPBAR ;  /* 0x00000000000079af */ /* 0x000e220000000000 */
[----:B------:R-:W-:Y:S02]  /*13fe0*/  FMUL.FTZ R249, R97, c[0x0][0x2ec] ;  /* 0x0000bb0061f97a20 */ /* 0x000fe40000410000 */
[----:B------:R-:W-:Y:S02]  /*13ff0*/  FMUL.FTZ R97, R99, c[0x0][0x2ec] ;  /* 0x0000bb0063617a20 */ /* 0x000fe40000410000 */
[----:B------:R2:W-:Y:S01]  /*14000*/  MUFU.TANH R248, R96 ;  /* 0x0000006000f87308 */ /* 0x0005e20000002400 */
[----:B------:R-:W-:Y:S01]  /*14010*/  FMUL.FTZ R98, R98, c[0x0][0x2ec] ;  /* 0x0000bb0062627a20 */ /* 0x000fe20000410000 */
[C---:B------:R-:W-:Y:S06]  /*14020*/  HMMA.16816.F32 R80, R216.reuse, R82, RZ ;  /* 0x00000052d850723c */ /* 0x040fec00000018ff */
[----:B------:R-:W-:Y:S02]  /*14030*/  MUFU.TANH R100, R100 ;  /* 0x0000006400647308 */ /* 0x000fe40000002400 */
[C---:B------:R-:W-:Y:S06]  /*14040*/  HMMA.16816.F32 R112, R216.reuse, R114, RZ ;  /* 0x00000072d870723c */ /* 0x040fec00000018ff */
[----:B------:R-:W-:Y:S02]  /*14050*/  MUFU.TANH R249, R249 ;  /* 0x000000f900f97308 */ /* 0x000fe40000002400 */
[C---:B------:R-:W-:Y:S06]  /*14060*/  HMMA.16816.F32 R88, R216.reuse, R90, RZ ;  /* 0x0000005ad858723c */ /* 0x040fec00000018ff */
[----:B------:R-:W-:Y:S02]  /*14070*/  MUFU.TANH R97, R97 ;  /* 0x0000006100617308 */ /* 0x000fe40000002400 */
[----:B------:R-:W-:Y:S06]  /*14080*/  HMMA.16816.F32 R64, R216, R66, RZ ;  /* 0x00000042d840723c */ /* 0x000fec00000018ff */
[----:B------:R-:W-:Y:S02]  /*14090*/  MUFU.TANH R98, R98 ;  /* 0x0000006200627308 */ /* 0x000fe40000002400 */
[C---:B------:R-:W-:Y:S07]  /*140a0*/  HMMA.16816.F32 R92, R180.reuse, R136, R92 ;  /* 0x00000088b45c723c */ /* 0x040fee000000185c */
[----:B------:R-:W-:Y:S01]  /*140b0*/  IMAD.U32 R137, RZ, RZ, UR7 ;  /* 0x00000007ff897e24 */ /* 0x000fe2000f8e00ff */
[C---:B-1----:R-:W-:Y:S07]  /*140c0*/  HMMA.16816.F32 R68, R180.reuse, R140, R68 ;  /* 0x0000008cb444723c */ /* 0x042fee0000001844 */
[----:B------:R-:W-:Y:S01]  /*140d0*/  IMAD.U32 R141, RZ, RZ, UR7 ;  /* 0x00000007ff8d7e24 */ /* 0x000fe2000f8e00ff */
[----:B------:R-:W-:Y:S04]  /*140e0*/  HMMA.16816.F32 R84, R180, R132, R84 ;  /* 0x00000084b454723c */ /* 0x000fe80000001854 */
[----:B------:R-:W-:-:S02]  /*140f0*/  LOP3.LUT R184, R141, 0x80, R186, 0xfe, !PT ;  /* 0x000000808db87812 */ /* 0x000fc400078efeba */
[----:B------:R-:W-:Y:S02]  /*14100*/  LOP3.LUT R190, R141, 0x81, R186, 0xfe, !PT ;  /* 0x000000818dbe7812 */ /* 0x000fe400078efeba */
[C---:B------:R-:W-:Y:S01]  /*14110*/  HMMA.16816.F32 R80, R180.reuse, R134, R80 ;  /* 0x00000086b450723c */ /* 0x040fe20000001850 */
[----:B------:R-:W1:Y:S01]  /*14120*/  LDSM.16.M88.4 R132, [R157] ;  /* 0x000000009d84783b */ /* 0x000e620000000200 */
[----:B------:R-:W-:Y:S01]  /*14130*/  FMUL.FTZ R92, R92, c[0x0][0x2ec] ;  /* 0x0000bb005c5c7a20 */ /* 0x000fe20000410000 */
[----:B------:R-:W-:Y:S01]  /*14140*/  I2F R188, R190 ;  /* 0x000000be00bc7306 */ /* 0x000fe20000201400 */
[----:B------:R-:W-:Y:S02]  /*14150*/  FMUL.FTZ R250, R93, c[0x0][0x2ec] ;  /* 0x0000bb005dfa7a20 */ /* 0x000fe40000410000 */
[----:B------:R-:W-:Y:S02]  /*14160*/  FMUL.FTZ R93, R95, c[0x0][0x2ec] ;  /* 0x0000bb005f5d7a20 */ /* 0x000fe40000410000 */
[----:B------:R-:W-:Y:S01]  /*14170*/  HMMA.16816.F32 R116, R180, R172, R116 ;  /* 0x000000acb474723c */ /* 0x000fe20000001874 */
[----:B------:R-:W-:-:S02]  /*14180*/  FMUL.FTZ R252, R69, c[0x0][0x2ec] ;  /* 0x0000bb0045fc7a20 */ /* 0x000fc40000410000 */
[----:B------:R-:W-:Y:S01]  /*14190*/  MUFU.TANH R99, R92 ;  /* 0x0000005c00637308 */ /* 0x000fe20000002400 */
[----:B------:R-:W-:Y:S02]  /*141a0*/  FMUL.FTZ R68, R68, c[0x0][0x2ec] ;  /* 0x0000bb0044447a20 */ /* 0x000fe40000410000 */
[----:B------:R-:W-:Y:S01]  /*141b0*/  FMUL.FTZ R94, R94, c[0x0][0x2ec] ;  /* 0x0000bb005e5e7a20 */ /* 0x000fe20000410000 */
[----:B------:R-:W-:Y:S01]  /*141c0*/  LOP3.LUT R173, R137, 0x71, R186, 0xfe, !PT ;  /* 0x0000007189ad7812 */ /* 0x000fe200078efeba */
[----:B------:R-:W-:Y:S01]  /*141d0*/  HMMA.16816.F32 R112, R180, R174, R112 ;  /* 0x000000aeb470723c */ /* 0x000fe20000001870 */
[----:B------:R-:W-:Y:S02]  /*141e0*/  FMUL.FTZ R85, R85, c[0x0][0x2ec] ;  /* 0x0000bb0055557a20 */ /* 0x000fe40000410000 */
[----:B------:R-:W-:Y:S01]  /*141f0*/  FMUL.FTZ R84, R84, c[0x0][0x2ec] ;  /* 0x0000bb0054547a20 */ /* 0x000fe20000410000 */
[----:B------:R-:W-:Y:S01]  /*14200*/  MUFU.TANH R250, R250 ;  /* 0x000000fa00fa7308 */ /* 0x000fe20000002400 */
[----:B------:R-:W-:-:S02]  /*14210*/  FMUL.FTZ R86, R86, c[0x0][0x2ec] ;  /* 0x0000bb0056567a20 */ /* 0x000fc40000410000 */
[--C-:B------:R-:W-:Y:S01]  /*14220*/  LOP3.LUT R174, R137, 0xf9, R186.reuse, 0xfe, !PT ;  /* 0x000000f989ae7812 */ /* 0x100fe200078efeba */
[C---:B------:R-:W-:Y:S01]  /*14230*/  HMMA.16816.F32 R88, R180.reuse, R138, R88 ;  /* 0x0000008ab458723c */ /* 0x040fe20000001858 */
[----:B------:R-:W3:Y:S01]  /*14240*/  LDSM.16.M88.4 R136, [R156] ;  /* 0x000000009c88783b */ /* 0x000ee20000000200 */
[----:B------:R-:W-:Y:S01]  /*14250*/  IMAD.U32 R175, RZ, RZ, UR7 ;  /* 0x00000007ffaf7e24 */ /* 0x000fe2000f8e00ff */
[CC--:B------:R-:W-:Y:S01]  /*14260*/  ISETP.GE.AND P2, PT, R174.reuse, R3.reuse, PT ;  /* 0x00000003ae00720c */ /* 0x0c0fe20003f46270 */
[----:B------:R-:W-:Y:S01]  /*14270*/  I2F R172, R174 ;  /* 0x000000ae00ac7306 */ /* 0x000fe20000201400 */
[----:B------:R-:W-:Y:S01]  /*14280*/  ISETP.GE.AND P1, PT, R174, R2, PT ;  /* 0x00000002ae00720c */ /* 0x000fe20003f26270 */
[----:B------:R-:W-:Y:S01]  /*14290*/  FMUL.FTZ R80, R80, c[0x0][0x2ec] ;  /* 0x0000bb0050507a20 */ /* 0x000fe20000410000 */
[----:B------:R-:W-:Y:S01]  /*142a0*/  LOP3.LUT R175, R175, 0x79, R186, 0xfe, !PT ;  /* 0x00000079afaf7812 */ /* 0x000fe200078efeba */
[----:B------:R-:W-:Y:S01]  /*142b0*/  HMMA.16816.F32 R64, R180, R142, R64 ;  /* 0x0000008eb440723c */ /* 0x000fe20000001840 */
[----:B------:R-:W1:Y:S01]  /*142c0*/  LDSM.16.M88.4 R140, [R154] ;  /* 0x000000009a8c783b */ /* 0x000e620000000200 */
[----:B------:R-:W-:Y:S01]  /*142d0*/  FMUL.FTZ R116, R116, c[0x0][0x2ec] ;  /* 0x0000bb0074747a20 */ /* 0x000fe20000410000 */
[----:B------:R-:W-:Y:S01]  /*142e0*/  ISETP.GE.AND P5, PT, R175, R3, PT ;  /* 0x00000003af00720c */ /* 0x000fe20003fa6270 */
[----:B------:R-:W-:Y:S01]  /*142f0*/  I2F R185, R175 ;  /* 0x000000af00b97306 */ /* 0x000fe20000201400 */
[----:B------:R-:W-:-:S02]  /*14300*/  FMUL.FTZ R117, R117, c[0x0][0x2ec] ;  /* 0x0000bb0075757a20 */ /* 0x000fc40000410000 */
[----:B------:R-:W-:Y:S01]  /*14310*/  FMUL.FTZ R81, R81, c[0x0][0x2ec] ;  /* 0x0000bb0051517a20 */ /* 0x000fe20000410000 */
[C---:B------:R-:W-:Y:S01]  /*14320*/  HMMA.16816.F32 R108, R216.reuse, R104, RZ ;  /* 0x00000068d86c723c */ /* 0x040fe200000018ff */
[----:B------:R-:W-:Y:S02]  /*14330*/  FMUL.FTZ R112, R112, c[0x0][0x2ec] ;  /* 0x0000bb0070707a20 */ /* 0x000fe40000410000 */
[----:B------:R-:W-:Y:S01]  /*14340*/  FMUL.FTZ R119, R119, c[0x0][0x2ec] ;  /* 0x0000bb0077777a20 */ /* 0x000fe20000410000 */
[----:B------:R-:W-:Y:S01]  /*14350*/  MUFU.TANH R116, R116 ;  /* 0x0000007400747308 */ /* 0x000fe20000002400 */
[----:B------:R-:W-:Y:S02]  /*14360*/  FMUL.FTZ R83, R83, c[0x0][0x2ec] ;  /* 0x0000bb0053537a20 */ /* 0x000fe40000410000 */
[----:B------:R-:W-:Y:S01]  /*14370*/  FMUL.FTZ R82, R82, c[0x0][0x2ec] ;  /* 0x0000bb0052527a20 */ /* 0x000fe20000410000 */
[----:B------:R-:W-:Y:S01]  /*14380*/  HMMA.16816.F32 R104, R216, R106, RZ ;  /* 0x0000006ad868723c */ /* 0x000fe200000018ff */
[----:B------:R-:W-:-:S02]  /*14390*/  FMUL.FTZ R88, R88, c[0x0][0x2ec] ;  /* 0x0000bb0058587a20 */ /* 0x000fc40000410000 */
[----:B------:R-:W-:Y:S01]  /*143a0*/  FMUL.FTZ R89, R89, c[0x0][0x2ec] ;  /* 0x0000bb0059597a20 */ /* 0x000fe20000410000 */
[----:B------:R-:W-:Y:S01]  /*143b0*/  MUFU.TANH R117, R117 ;  /* 0x0000007500757308 */ /* 0x000fe20000002400 */
[----:B------:R-:W-:Y:S02]  /*143c0*/  FMUL.FTZ R91, R91, c[0x0][0x2ec] ;  /* 0x0000bb005b5b7a20 */ /* 0x000fe40000410000 */
[----:B------:R-:W-:Y:S01]  /*143d0*/  FMUL.FTZ R90, R90, c[0x0][0x2ec] ;  /* 0x0000bb005a5a7a20 */ /* 0x000fe20000410000 */
[----:B------:R-:W-:Y:S01]  /*143e0*/  HMMA.16816.F32 R60, R216, R56, RZ ;  /* 0x00000038d83c723c */ /* 0x000fe200000018ff */
[----:B--2---:R-:W-:Y:S02]  /*143f0*/  FMUL.FTZ R96, R66, c[0x0][0x2ec] ;  /* 0x0000bb0042607a20 */ /* 0x004fe40000410000 */
[----:B------:R-:W-:Y:S01]  /*14400*/  FMUL.FTZ R66, R67, c[0x0][0x2ec] ;  /* 0x0000bb0043427a20 */ /* 0x000fe20000410000 */
[----:B------:R-:W-:Y:S01]  /*14410*/  MUFU.TANH R95, R88 ;  /* 0x00000058005f7308 */ /* 0x000fe20000002400 */
[----:B------:R-:W-:-:S02]  /*14420*/  FMUL.FTZ R69, R64, c[0x0][0x2ec] ;  /* 0x0000bb0040457a20 */ /* 0x000fc40000410000 */
[----:B------:R-:W-:Y:S01]  /*14430*/  FMUL.FTZ R64, R65, c[0x0][0x2ec] ;  /* 0x0000bb0041407a20 */ /* 0x000fe20000410000 */
[----:B------:R-:W-:Y:S01]  /*14440*/  HMMA.16816.F32 R56, R216, R58, RZ ;  /* 0x0000003ad838723c */ /* 0x000fe200000018ff */
[----:B------:R-:W-:Y:S02]  /*14450*/  FMUL.FTZ R87, R87, c[0x0][0x2ec] ;  /* 0x0000bb0057577a20 */ /* 0x000fe40000410000 */
[----:B------:R-:W-:Y:S01]  /*14460*/  FMUL.FTZ R70, R70, c[0x0][0x2ec] ;  /* 0x0000bb0046467a20 */ /* 0x000fe20000410000 */
[----:B------:R-:W-:Y:S01]  /*14470*/  MUFU.TANH R69, R69 ;  /* 0x0000004500457308 */ /* 0x000fe20000002400 */
[----:B------:R-:W-:-:S03]  /*14480*/  FMUL.FTZ R118, R118, c[0x0][0x2ec] ;  /* 0x0000bb0076767a20 */ /* 0x000fc60000410000 */
[C---:B------:R-:W-:Y:S04]  /*14490*/  HMMA.16816.F32 R52, R216.reuse, R48, RZ ;  /* 0x00000030d834723c */ /* 0x040fe800000018ff */
[----:B------:R-:W-:Y:S04]  /*144a0*/  MUFU.TANH R96, R96 ;  /* 0x0000006000607308 */ /* 0x000fe80000002400 */
[C---:B------:R-:W-:Y:S04]  /*144b0*/  HMMA.16816.F32 R48, R216.reuse, R50, RZ ;  /* 0x00000032d830723c */ /* 0x040fe800000018ff */
[----:B------:R-:W-:Y:S04]  /*144c0*/  MUFU.TANH R66, R66 ;  /* 0x0000004200427308 */ /* 0x000fe80000002400 */
[C---:B------:R-:W-:Y:S04]  /*144d0*/  HMMA.16816.F32 R36, R216.reuse, R32, RZ ;  /* 0x00000020d824723c */ /* 0x040fe800000018ff */
[----:B------:R-:W-:Y:S04]  /*144e0*/  MUFU.TANH R251, R89 ;  /* 0x0000005900fb7308 */ /* 0x000fe80000002400 */
[----:B------:R-:W-:Y:S04]  /*144f0*/  HMMA.16816.F32 R32, R216, R34, RZ ;  /* 0x00000022d820723c */ /* 0x000fe800000018ff */
[----:B------:R-:W2:Y:S04]  /*14500*/  MUFU.TANH R64, R64 ;  /* 0x0000004000407308 */ /* 0x000ea80000002400 */
[C---:B------:R-:W-:Y:S04]  /*14510*/  HMMA.16816.F32 R108, R180.reuse, R144, R108 ;  /* 0x00000090b46c723c */ /* 0x040fe8000000186c */
[----:B------:R-:W-:Y:S04]  /*14520*/  MUFU.TANH R85, R85 ;  /* 0x0000005500557308 */ /* 0x000fe80000002400 */
[----:B------:R-:W-:Y:S01]  /*14530*/  HMMA.16816.F32 R104, R180, R146, R104 ;  /* 0x00000092b468723c */ /* 0x000fe20000001868 */
[----:B------:R-:W4:Y:S01]  /*14540*/  LDSM.16.M88.4 R144, [R155] ;  /* 0x000000009b90783b */ /* 0x000f220000000200 */
[----:B--2---:R-:W-:-:S02]  /*14550*/  FFMA.FTZ R64, R185, UR4, R64 ;  /* 0x00000004b9407c23 */ /* 0x004fc40008010040 */
[----:B------:R-:W-:Y:S04]  /*14560*/  MUFU.TANH R80, R80 ;  /* 0x0000005000507308 */ /* 0x000fe80000002400 */
[C---:B-1----:R-:W-:Y:S04]  /*14570*/  HMMA.16816.F32 R60, R180.reuse, R132, R60 ;  /* 0x00000084b43c723c */ /* 0x042fe8000000183c */
[----:B------:R-:W-:Y:S04]  /*14580*/  MUFU.TANH R84, R84 ;  /* 0x0000005400547308 */ /* 0x000fe80000002400 */
[----:B------:R-:W-:Y:S01]  /*14590*/  HMMA.16816.F32 R56, R180, R134, R56 ;  /* 0x00000086b438723c */ /* 0x000fe20000001838 */
[----:B------:R-:W1:Y:S01]  /*145a0*/  LDSM.16.M88.4 R132, [R153] ;  /* 0x000000009984783b */ /* 0x000e620000000200 */
[----:B------:R-:W-:-:S02]  /*145b0*/  FMUL.FTZ R108, R108, c[0x0][0x2ec] ;  /* 0x0000bb006c6c7a20 */ /* 0x000fc40000410000 */
[----:B------:R-:W-:Y:S01]  /*145c0*/  FMUL.FTZ R111, R111, c[0x0][0x2ec] ;  /* 0x0000bb006f6f7a20 */ /* 0x000fe20000410000 */
[----:B------:R-:W-:Y:S03]  /*145d0*/  MUFU.TANH R81, R81 ;  /* 0x0000005100517308 */ /* 0x000fe60000002400 */
[----:B---3--:R-:W-:Y:S01]  /*145e0*/  HMMA.16816.F32 R52, R180, R136, R52 ;  /* 0x00000088b434723c */ /* 0x008fe20000001834 */
[----:B------:R-:W-:-:S04]  /*145f0*/  FMUL.FTZ R104, R104, c[0x0][0x2ec] ;  /* 0x0000bb0068687a20 */ /* 0x000fc80000410000 */
[----:B------:R-:W-:Y:S03]  /*14600*/  MUFU.TANH R108, R108 ;  /* 0x0000006c006c7308 */ /* 0x000fe60000002400 */
[C---:B------:R-:W-:Y:S01]  /*14610*/  HMMA.16816.F32 R48, R180.reuse, R138, R48 ;  /* 0x0000008ab430723c */ /* 0x040fe20000001830 */
[----:B------:R-:W2:Y:S01]  /*14620*/  LDSM.16.M88.4 R136, [R152] ;  /* 0x000000009888783b */ /* 0x000ea20000000200 */
        /* <DEDUP_REMOVED lines=10> */
[----:B------:R-:W3:Y:S01]  /*146d0*/  LDSM.16.M88.4 R140, [R150] ;  /* 0x00000000968c783b */ /* 0x000ee20000000200 */
[----:B------:R-:W-:Y:S02]  /*146e0*/  FMUL.FTZ R58, R54, c[0x0][0x2ec] ;  /* 0x0000bb00363a7a20 */ /* 0x000fe40000410000 */
[----:B------:R-:W-:Y:S01]  /*146f0*/  FMUL.FTZ R103, R55, c[0x0][0x2ec] ;  /* 0x0000bb0037677a20 */ /* 0x000fe20000410000 */
[----:B------:R-:W-:Y:S01]  /*14700*/  MUFU.TANH R62, R62 ;  /* 0x0000003e003e7308 */ /* 0x000fe20000002400 */
[----:B------:R-:W-:-:S02]  /*14710*/  FMUL.FTZ R56, R56, c[0x0][0x2ec] ;  /* 0x0000bb0038387a20 */ /* 0x000fc40000410000 */
[C---:B------:R-:W-:Y:S01]  /*14720*/  HMMA.16816.F32 R124, R216.reuse, R120, RZ ;  /* 0x00000078d87c723c */ /* 0x040fe200000018ff */
[----:B------:R-:W-:Y:S02]  /*14730*/  FMUL.FTZ R50, R50, c[0x0][0x2ec] ;  /* 0x0000bb0032327a20 */ /* 0x000fe40000410000 */
[----:B------:R-:W-:Y:S02]  /*14740*/  FMUL.FTZ R89, R51, c[0x0][0x2ec] ;  /* 0x0000bb0033597a20 */ /* 0x000fe40000410000 */
[----:B------:R-:W-:Y:S01]  /*14750*/  MUFU.TANH R54, R50 ;  /* 0x0000003200367308 */ /* 0x000fe20000002400 */
[----:B------:R-:W-:Y:S02]  /*14760*/  FMUL.FTZ R53, R53, c[0x0][0x2ec] ;  /* 0x0000bb0035357a20 */ /* 0x000fe40000410000 */
[----:B------:R-:W-:Y:S01]  /*14770*/  HMMA.16816.F32 R120, R216, R122, RZ ;  /* 0x0000007ad878723c */ /* 0x000fe200000018ff */
[----:B------:R-:W-:Y:S02]  /*14780*/  FMUL.FTZ R36, R36, c[0x0][0x2ec] ;  /* 0x0000bb0024247a20 */ /* 0x000fe40000410000 */
[----:B------:R-:W-:-:S02]  /*14790*/  FMUL.FTZ R48, R48, c[0x0][0x2ec] ;  /* 0x0000bb0030307a20 */ /* 0x000fc40000410000 */
[----:B------:R-:W1:Y:S01]  /*147a0*/  MUFU.TANH R61, R61 ;  /* 0x0000003d003d7308 */ /* 0x000e620000002400 */
[----:B------:R-:W-:Y:S02]  /*147b0*/  FMUL.FTZ R38, R38, c[0x0][0x2ec] ;  /* 0x0000bb0026267a20 */ /* 0x000fe40000410000 */
[C---:B------:R-:W-:Y:S01]  /*147c0*/  HMMA.16816.F32 R44, R216.reuse, R40, RZ ;  /* 0x00000028d82c723c */ /* 0x040fe200000018ff */
[----:B------:R-:W-:Y:S02]  /*147d0*/  FMUL.FTZ R63, R35, c[0x0][0x2ec] ;  /* 0x0000bb00233f7a20 */ /* 0x000fe40000410000 */
[----:B------:R-:W-:Y:S02]  /*147e0*/  FMUL.FTZ R33, R33, c[0x0][0x2ec] ;  /* 0x0000bb0021217a20 */ /* 0x000fe40000410000 */
[----:B------:R-:W2:Y:S01]  /*147f0*/  MUFU.TANH R88, R88 ;  /* 0x0000005800587308 */ /* 0x000ea20000002400 */
[----:B------:R-:W-:Y:S02]  /*14800*/  FMUL.FTZ R32, R32, c[0x0][0x2ec] ;  /* 0x0000bb0020207a20 */ /* 0x000fe40000410000 */
[----:B------:R-:W-:Y:S01]  /*14810*/  HMMA.16816.F32 R40, R216, R42, RZ ;  /* 0x0000002ad828723c */ /* 0x000fe200000018ff */
[----:B------:R-:W-:-:S02]  /*14820*/  FMUL.FTZ R65, R39, c[0x0][0x2ec] ;  /* 0x0000bb0027417a20 */ /* 0x000fc40000410000 */
[----:B------:R-:W-:Y:S02]  /*14830*/  FMUL.FTZ R52, R52, c[0x0][0x2ec] ;  /* 0x0000bb0034347a20 */ /* 0x000fe40000410000 */
[----:B------:R-:W-:Y:S01]  /*14840*/  MUFU.TANH R60, R60 ;  /* 0x0000003c003c7308 */ /* 0x000fe20000002400 */
[----:B------:R-:W-:Y:S02]  /*14850*/  FMUL.FTZ R49, R49, c[0x0][0x2ec] ;  /* 0x0000bb0031317a20 */ /* 0x000fe40000410000 */
[----:B------:R-:W-:Y:S01]  /*14860*/  HMMA.16816.F32 R28, R216, R24, RZ ;  /* 0x00000018d81c723c */ /* 0x000fe200000018ff */
[----:B-1----:R-:W-:Y:S02]  /*14870*/  FFMA.FTZ R61, R188, UR4, R61 ;  /* 0x00000004bc3d7c23 */ /* 0x002fe4000801003d */
[----:B------:R-:W-:Y:S02]  /*14880*/  FMUL.FTZ R34, R34, c[0x0][0x2ec] ;  /* 0x0000bb0022227a20 */ /* 0x000fe40000410000 */
[----:B------:R-:W-:Y:S01]  /*14890*/  MUFU.TANH R57, R57 ;  /* 0x0000003900397308 */ /* 0x000fe20000002400 */
[----:B--2---:R-:W-:-:S02]  /*148a0*/  FFMA.FTZ R88, R191, UR4, R88 ;  /* 0x00000004bf587c23 */ /* 0x004fc40008010058 */
[C---:B------:R-:W-:Y:S05]  /*148b0*/  HMMA.16816.F32 R24, R216.reuse, R26, RZ ;  /* 0x0000001ad818723c */ /* 0x040fea00000018ff */
[----:B------:R-:W-:Y:S03]  /*148c0*/  MUFU.TANH R58, R58 ;  /* 0x0000003a003a7308 */ /* 0x000fe60000002400 */
[C---:B------:R-:W-:Y:S05]  /*148d0*/  HMMA.16816.F32 R20, R216.reuse, R16, RZ ;  /* 0x00000010d814723c */ /* 0x040fea00000018ff */
[----:B------:R-:W1:Y:S03]  /*148e0*/  MUFU.TANH R103, R103 ;  /* 0x0000006700677308 */ /* 0x000e660000002400 */
[C---:B------:R-:W-:Y:S05]  /*148f0*/  HMMA.16816.F32 R76, R216.reuse, R72, RZ ;  /* 0x00000048d84c723c */ /* 0x040fea00000018ff */
[----:B------:R-:W2:Y:S03]  /*14900*/  MUFU.TANH R39, R32 ;  /* 0x0000002000277308 */ /* 0x000ea60000002400 */
[----:B------:R-:W-:Y:S05]  /*14910*/  HMMA.16816.F32 R16, R216, R18, RZ ;  /* 0x00000012d810723c */ /* 0x000fea00000018ff */
[----:B------:R-:W-:Y:S01]  /*14920*/  MUFU.TANH R55, R48 ;  /* 0x0000003000377308 */ /* 0x000fe20000002400 */
[----:B-1----:R-:W-:-:S02]  /*14930*/  FFMA.FTZ R103, R226, UR4, R103 ;  /* 0x00000004e2677c23 */ /* 0x002fc40008010067 */
[C---:B----4-:R-:W-:Y:S05]  /*14940*/  HMMA.16816.F32 R12, R216.reuse, R8, RZ ;  /* 0x00000008d80c723c */ /* 0x050fea00000018ff */
[----:B------:R-:W-:Y:S01]  /*14950*/  MUFU.TANH R56, R56 ;  /* 0x0000003800387308 */ /* 0x000fe20000002400 */
[----:B--2---:R-:W-:Y:S02]  /*14960*/  FFMA.FTZ R39, R240, UR4, R39 ;  /* 0x00000004f0277c23 */ /* 0x004fe40008010027 */
[C---:B------:R-:W-:Y:S05]  /*14970*/  HMMA.16816.F32 R72, R216.reuse, R74, RZ ;  /* 0x0000004ad848723c */ /* 0x040fea00000018ff */
[----:B------:R-:W1:Y:S03]  /*14980*/  MUFU.TANH R53, R53 ;  /* 0x0000003500357308 */ /* 0x000e660000002400 */
[C---:B------:R-:W-:Y:S05]  /*14990*/  HMMA.16816.F32 R8, R216.reuse, R10, RZ ;  /* 0x0000000ad808723c */ /* 0x040fea00000018ff */
[----:B------:R-:W-:Y:S03]  /*149a0*/  MUFU.TANH R48, R38 ;  /* 0x0000002600307308 */ /* 0x000fe60000002400 */
[----:B-----5:R-:W-:Y:S05]  /*149b0*/  HMMA.16816.F32 R4, R216, R220, RZ ;  /* 0x000000dcd804723c */ /* 0x020fea00000018ff */
[----:B------:R-:W2:Y:S01]  /*149c0*/  MUFU.TANH R49, R49 ;  /* 0x0000003100317308 */ /* 0x000ea20000002400 */
[----:B-1----:R-:W-:-:S02]  /*149d0*/  FFMA.FTZ R53, R226, UR4, R53 ;  /* 0x00000004e2357c23 */ /* 0x002fc40008010035 */
[----:B------:R-:W-:Y:S01]  /*149e0*/  HMMA.16816.F32 R216, R216, R222, RZ ;  /* 0x000000ded8d8723c */ /* 0x000fe200000018ff */
[----:B------:R-:W-:-:S04]  /*149f0*/  IMAD.U32 R221, RZ, RZ, UR7 ;  /* 0x00000007ffdd7e24 */ /* 0x000fc8000f8e00ff */
[----:B------:R-:W1:Y:S01]  /*14a00*/  MUFU.TANH R89, R89 ;  /* 0x0000005900597308 */ /* 0x000e620000002400 */
[--C-:B------:R-:W-:Y:S01]  /*14a10*/  LOP3.LUT R221, R221, 0x89, R186.reuse, 0xfe, !PT ;  /* 0x00000089dddd7812 */ /* 0x100fe200078efeba */
[----:B------:R-:W-:Y:S01]  /*14a20*/  IMAD.U32 R223, RZ, RZ, UR7 ;  /* 0x00000007ffdf7e24 */ /* 0x000fe2000f8e00ff */
[C---:B------:R-:W-:Y:S04]  /*14a30*/  HMMA.16816.F32 R124, R180.reuse, R176, R124 ;  /* 0x000000b0b47c723c */ /* 0x040fe8000000187c */
[----:B------:R-:W-:Y:S01]  /*14a40*/  LOP3.LUT R223, R223, 0x90, R186, 0xfe, !PT ;  /* 0x00000090dfdf7812 */ /* 0x000fe200078efeba */
[----:B------:R-:W-:Y:S01]  /*14a50*/  I2F R220, R221 ;  /* 0x000000dd00dc7306 */ /* 0x000fe20000201400 */
[C---:B--2---:R-:W-:Y:S02]  /*14a60*/  FFMA.FTZ R49, R230.reuse, UR4, R49 ;  /* 0x00000004e6317c23 */ /* 0x044fe40008010031 */
[----:B------:R-:W-:Y:S01]  /*14a70*/  HMMA.16816.F32 R120, R180, R178, R120 ;  /* 0x000000b2b478723c */ /* 0x000fe20000001878 */
[----:B------:R-:W2:Y:S04]  /*14a80*/  LDSM.16.M88.4 R176, [R159] ;  /* 0x000000009fb0783b */ /* 0x000ea80000000200 */
[----:B------:R-:W4:Y:S01]  /*14a90*/  I2F R222, R223 ;  /* 0x000000df00de7306 */ /* 0x000f220000201400 */
[----:B-1----:R-:W-:-:S02]  /*14aa0*/  FFMA.FTZ R89, R230, UR4, R89 ;  /* 0x00000004e6597c23 */ /* 0x002fc40008010059 */
[C---:B------:R-:W-:Y:S05]  /*14ab0*/  HMMA.16816.F32 R44, R180.reuse, R144, R44 ;  /* 0x00000090b42c723c */ /* 0x040fea000000182c */
[----:B------:R-:W1:Y:S03]  /*14ac0*/  MUFU.TANH R34, R34 ;  /* 0x0000002200227308 */ /* 0x000e660000002400 */
[----:B------:R-:W-:Y:S01]  /*14ad0*/  HMMA.16816.F32 R40, R180, R146, R40 ;  /* 0x00000092b428723c */ /* 0x000fe20000001828 */
[----:B------:R-:W5:Y:S01]  /*14ae0*/  LDSM.16.M88.4 R144, [R151] ;  /* 0x000000009790783b */ /* 0x000f620000000200 */
[----:B------:R-:W-:Y:S01]  /*14af0*/  FMUL.FTZ R124, R124, c[0x0][0x2ec] ;  /* 0x0000bb007c7c7a20 */ /* 0x000fe20000410000 */
[----:B------:R-:W-:-:S04]  /*14b00*/  DEPBAR.LE SB0, 0x0 ;  /* 0x000080000000791a */ /* 0x000fc80000000000 */
[----:B----4-:R-:W-:Y:S01]  /*14b10*/  FFMA.FTZ R58, R222, UR4, R58 ;  /* 0x00000004de3a7c23 */ /* 0x010fe2000801003a */
[C---:B------:R-:W-:Y:S01]  /*14b20*/  HMMA.16816.F32 R24, R180.reuse, R134, R24 ;  /* 0x00000086b418723c */ /* 0x040fe20000001818 */
[----:B------:R-:W-:Y:S01]  /*14b30*/  I2F R135, R237 ;  /* 0x000000ed00877306 */ /* 0x000fe20000201400 */
[----:B------:R-:W-:Y:S02]  /*14b40*/  FMUL.FTZ R120, R120, c[0x0][0x2ec] ;  /* 0x0000bb0078787a20 */ /* 0x000fe40000410000 */
[----:B------:R-:W-:Y:S02]  /*14b50*/  FMUL.FTZ R126, R126, c[0x0][0x2ec] ;  /* 0x0000bb007e7e7a20 */ /* 0x000fe40000410000 */
[----:B-1----:R-:W-:Y:S02]  /*14b60*/  FFMA.FTZ R34, R240, UR4, R34 ;  /* 0x00000004f0227c23 */ /* 0x002fe40008010022 */
[----:B------:R-:W-:Y:S01]  /*14b70*/  HMMA.16816.F32 R28, R180, R132, R28 ;  /* 0x00000084b41c723c */ /* 0x000fe2000000181c */
[----:B------:R-:W-:Y:S01]  /*14b80*/  FMUL.FTZ R47, R47, c[0x0][0x2ec] ;  /* 0x0000bb002f2f7a20 */ /* 0x000fe20000410000 */
[----:B------:R-:W-:Y:S01]  /*14b90*/  I2F R133, R236 ;  /* 0x000000ec00857306 */ /* 0x000fe20000201400 */
[----:B------:R-:W-:-:S02]  /*14ba0*/  FMUL.FTZ R51, R44, c[0x0][0x2ec] ;  /* 0x0000bb002c337a20 */ /* 0x000fc40000410000 */
[----:B------:R-:W-:Y:S02]  /*14bb0*/  FMUL.FTZ R46, R46, c[0x0][0x2ec] ;  /* 0x0000bb002e2e7a20 */ /* 0x000fe40000410000 */
[----:B------:R-:W-:Y:S01]  /*14bc0*/  FMUL.FTZ R45, R45, c[0x0][0x2ec] ;  /* 0x0000bb002d2d7a20 */ /* 0x000fe20000410000 */
[C---:B------:R-:W-:Y:S01]  /*14bd0*/  HMMA.16816.F32 R20, R180.reuse, R136, R20 ;  /* 0x00000088b414723c */ /* 0x040fe20000001814 */
[----:B------:R-:W-:Y:S01]  /*14be0*/  FMUL.FTZ R50, R42, c[0x0][0x2ec] ;  /* 0x0000bb002a327a20 */ /* 0x000fe20000410000 */
[----:B------:R1:W-:Y:S01]  /*14bf0*/  MUFU.TANH R67, R47 ;  /* 0x0000002f00437308 */ /* 0x0003e20000002400 */
[----:B------:R-:W-:Y:S02]  /*14c00*/  FMUL.FTZ R42, R43, c[0x0][0x2ec] ;  /* 0x0000bb002b2a7a20 */ /* 0x000fe40000410000 */
[----:B------:R-:W-:Y:S02]  /*14c10*/  FMUL.FTZ R44, R40, c[0x0][0x2ec] ;  /* 0x0000bb00282c7a20 */ /* 0x000fe40000410000 */
[----:B------:R-:W-:Y:S01]  /*14c20*/  FMUL.FTZ R40, R41, c[0x0][0x2ec] ;  /* 0x0000bb0029287a20 */ /* 0x000fe20000410000 */
[C---:B------:R-:W-:Y:S01]  /*14c30*/  HMMA.16816.F32 R16, R180.reuse, R138, R16 ;  /* 0x0000008ab410723c */ /* 0x040fe20000001810 */
[----:B------:R-:W-:Y:S01]  /*14c40*/  FMUL.FTZ R41, R37, c[0x0][0x2ec] ;  /* 0x0000bb0025297a20 */ /* 0x000fe20000410000 */
[----:B------:R-:W-:Y:S01]  /*14c50*/  MUFU.TANH R43, R36 ;  /* 0x00000024002b7308 */ /* 0x000fe20000002400 */
[----:B------:R-:W-:Y:S01]  /*14c60*/  FMUL.FTZ R27, R27, c[0x0][0x2ec] ;  /* 0x0000bb001b1b7a20 */ /* 0x000fe20000410000 */
[C-C-:B------:R-:W-:Y:S01]  /*14c70*/  LOP3.LUT R137, R239.reuse, 0xb0, R186.reuse, 0xfe, !PT ;  /* 0x000000b0ef897812 */ /* 0x140fe200078efeba */
[----:B------:R-:W-:Y:S01]  /*14c80*/  FMUL.FTZ R122, R122, c[0x0][0x2ec] ;  /* 0x0000bb007a7a7a20 */ /* 0x000fe20000410000 */
[----:B------:R-:W-:Y:S01]  /*14c90*/  LOP3.LUT R239, R239, 0xb1, R186, 0xfe, !PT ;  /* 0x000000b1efef7812 */ /* 0x000fe200078efeba */
[----:B------:R-:W-:Y:S01]  /*14ca0*/  IMAD.U32 R139, RZ, RZ, UR7 ;  /* 0x00000007ff8b7e24 */ /* 0x000fe2000f8e00ff */
[----:B---3--:R-:W-:Y:S01]  /*14cb0*/  HMMA.16816.F32 R216, R180, R142, R216 ;  /* 0x0000008eb4d8723c */ /* 0x008fe200000018d8 */
[----:B------:R-:W-:Y:S01]  /*14cc0*/  FMUL.FTZ R35, R28, c[0x0][0x2ec] ;  /* 0x0000bb001c237a20 */ /* 0x000fe20000410000 */
[----:B------:R-:W-:Y:S01]  /*14cd0*/  MUFU.TANH R37, R33 ;  /* 0x0000002100257308 */ /* 0x000fe20000002400 */
[----:B-1----:R-:W-:-:S02]  /*14ce0*/  FMUL.FTZ R47, R24, c[0x0][0x2ec] ;  /* 0x0000bb00182f7a20 */ /* 0x002fc40000410000 */
[----:B------:R-:W-:Y:S02]  /*14cf0*/  FMUL.FTZ R24, R25, c[0x0][0x2ec] ;  /* 0x0000bb0019187a20 */ /* 0x000fe40000410000 */
[----:B------:R-:W-:Y:S01]  /*14d00*/  FMUL.FTZ R28, R29, c[0x0][0x2ec] ;  /* 0x0000bb001d1c7a20 */ /* 0x000fe20000410000 */
[C---:B--2---:R-:W-:Y:S01]  /*14d10*/  HMMA.16816.F32 R76, R180.reuse, R176, R76 ;  /* 0x000000b0b44c723c */ /* 0x044fe2000000184c */
[----:B------:R-:W-:Y:S01]  /*14d20*/  FMUL.FTZ R25, R22, c[0x0][0x2ec] ;  /* 0x0000bb0016197a20 */ /* 0x000fe20000410000 */
[----:B------:R-:W-:Y:S01]  /*14d30*/  MUFU.TANH R45, R45 ;  /* 0x0000002d002d7308 */ /* 0x000fe20000002400 */
[----:B------:R-:W-:Y:S02]  /*14d40*/  FMUL.FTZ R29, R26, c[0x0][0x2ec] ;  /* 0x0000bb001a1d7a20 */ /* 0x000fe40000410000 */
[----:B------:R-:W-:Y:S02]  /*14d50*/  FMUL.FTZ R26, R20, c[0x0][0x2ec] ;  /* 0x0000bb00141a7a20 */ /* 0x000fe40000410000 */
[----:B------:R-:W-:Y:S01]  /*14d60*/  FMUL.FTZ R20, R21, c[0x0][0x2ec] ;  /* 0x0000bb0015147a20 */ /* 0x000fe20000410000 */
[----:B-----5:R-:W-:Y:S01]  /*14d70*/  HMMA.16816.F32 R12, R180, R144, R12 ;  /* 0x00000090b40c723c */ /* 0x020fe2000000180c */
[----:B------:R-:W-:Y:S01]  /*14d80*/  FMUL.FTZ R22, R16, c[0x0][0x2ec] ;  /* 0x0000bb0010167a20 */ /* 0x000fe20000410000 */
[----:B------:R-:W-:Y:S01]  /*14d90*/  MUFU.TANH R50, R50 ;  /* 0x0000003200327308 */ /* 0x000fe20000002400 */
[----:B------:R-:W-:-:S02]  /*14da0*/  FMUL.FTZ R16, R17, c[0x0][0x2ec] ;  /* 0x0000bb0011107a20 */ /* 0x000fc40000410000 */
[----:B------:R-:W-:Y:S02]  /*14db0*/  IMAD.U32 R177, RZ, RZ, UR7 ;  /* 0x00000007ffb17e24 */ /* 0x000fe4000f8e00ff */
[----:B------:R-:W-:Y:S01]  /*14dc0*/  FMUL.FTZ R143, R113, c[0x0][0x2ec] ;  /* 0x0000bb00718f7a20 */ /* 0x000fe20000410000 */
[C---:B------:R-:W-:Y:S01]  /*14dd0*/  HMMA.16816.F32 R72, R180.reuse, R178, R72 ;  /* 0x000000b2b448723c */ /* 0x040fe20000001848 */
[----:B------:R-:W-:Y:S01]  /*14de0*/  FMUL.FTZ R17, R217, c[0x0][0x2ec] ;  /* 0x0000bb00d9117a20 */ /* 0x000fe20000410000 */
[----:B------:R-:W-:Y:S01]  /*14df0*/  LOP3.LUT R177, R177, 0x78, R186, 0xfe, !PT ;  /* 0x00000078b1b17812 */ /* 0x000fe200078efeba */
[----:B------:R-:W-:Y:S01]  /*14e00*/  FMUL.FTZ R21, R219, c[0x0][0x2ec] ;  /* 0x0000bb00db157a20 */ /* 0x000fe20000410000 */
[----:B------:R-:W1:Y:S01]  /*14e10*/  I2F R179, R184 ;  /* 0x000000b800b37306 */ /* 0x000e620000201400 */
[----:B------:R-:W-:Y:S01]  /*14e20*/  FMUL.FTZ R30, R30, c[0x0][0x2ec] ;  /* 0x0000bb001e1e7a20 */ /* 0x000fe20000410000 */
[----:B------:R-:W-:Y:S01]  /*14e30*/  ISETP.GE.AND P4, PT, R177, R2, PT ;  /* 0x00000002b100720c */ /* 0x000fe20003f86270 */
[----:B------:R-:W-:Y:S01]  /*14e40*/  FMUL.FTZ R113, R114, c[0x0][0x2ec] ;  /* 0x0000bb0072717a20 */ /* 0x000fe20000410000 */
[----:B------:R-:W-:Y:S01]  /*14e50*/  HMMA.16816.F32 R8, R180, R146, R8 ;  /* 0x00000092b408723c */ /* 0x000fe20000001808 */
[----:B------:R-:W-:Y:S01]  /*14e60*/  FMUL.FTZ R114, R115, c[0x0][0x2ec] ;  /* 0x0000bb0073727a20 */ /* 0x000fe20000410000 */
[----:B------:R-:W-:Y:S01]  /*14e70*/  ISETP.GE.AND P3, PT, R177, R3, PT ;  /* 0x00000003b100720c */ /* 0x000fe20003f66270 */
[----:B------:R-:W-:Y:S01]  /*14e80*/  FMUL.FTZ R115, R59, c[0x0][0x2ec] ;  /* 0x0000bb003b737a20 */ /* 0x000fe20000410000 */
[----:B------:R-:W2:Y:S01]  /*14e90*/  MUFU.TANH R17, R17 ;  /* 0x0000001100117308 */ /* 0x000ea20000002400 */
[----:B------:R-:W-:-:S02]  /*14ea0*/  FMUL.FTZ R31, R31, c[0x0][0x2ec] ;  /* 0x0000bb001f1f7a20 */ /* 0x000fc40000410000 */
[----:B------:R-:W-:Y:S01]  /*14eb0*/  LOP3.LUT R147, R139, 0xc0, R186, 0xfe, !PT ;  /* 0x000000c08b937812 */ /* 0x000fe200078efeba */
[----:B------:R-:W-:Y:S01]  /*14ec0*/  HMMA.16816.F32 R4, R180, R140, R4 ;  /* 0x0000008cb404723c */ /* 0x000fe20000001804 */
[----:B------:R-:W-:Y:S02]  /*14ed0*/  FFMA.FTZ R144, R188, UR4, R62 ;  /* 0x00000004bc907c23 */ /* 0x000fe4000801003e */
[----:B------:R-:W-:Y:S01]  /*14ee0*/  IMAD.U32 R145, RZ, RZ, UR7 ;  /* 0x00000007ff917e24 */ /* 0x000fe2000f8e00ff */
[----:B------:R-:W3:Y:S01]  /*14ef0*/  MUFU.TANH R21, R21 ;  /* 0x0000001500157308 */ /* 0x000ee20000002400 */
[----:B-1----:R-:W-:Y:S02]  /*14f00*/  FFMA.FTZ R92, R179, UR4, R92 ;  /* 0x00000004b35c7c23 */ /* 0x002fe4000801005c */
[----:B------:R-:W-:Y:S01]  /*14f10*/  FMUL.FTZ R182, R105, c[0x0][0x2ec] ;  /* 0x0000bb0069b67a20 */ /* 0x000fe20000410000 */
[----:B------:R-:W-:Y:S01]  /*14f20*/  LOP3.LUT R145, R145, 0xb9, R186, 0xfe, !PT ;  /* 0x000000b991917812 */ /* 0x000fe200078efeba */
[----:B------:R-:W-:-:S02]  /*14f30*/  FMUL.FTZ R105, R106, c[0x0][0x2ec] ;  /* 0x0000bb006a697a20 */ /* 0x000fc40000410000 */
[----:B------:R-:W-:Y:S01]  /*14f40*/  FMUL.FTZ R106, R107, c[0x0][0x2ec] ;  /* 0x0000bb006b6a7a20 */ /* 0x000fe20000410000 */
[----:B------:R-:W1:Y:S01]  /*14f50*/  I2F R176, R177 ;  /* 0x000000b100b07306 */ /* 0x000e620000201400 */
[----:B--2---:R-:W-:Y:S02]  /*14f60*/  FFMA.FTZ R17, R172, UR4, R17 ;  /* 0x00000004ac117c23 */ /* 0x004fe40008010011 */
[----:B------:R-:W-:Y:S02]  /*14f70*/  FMUL.FTZ R107, R101, c[0x0][0x2ec] ;  /* 0x0000bb00656b7a20 */ /* 0x000fe40000410000 */
[----:B------:R-:W-:Y:S01]  /*14f80*/  FMUL.FTZ R101, R102, c[0x0][0x2ec] ;  /* 0x0000bb0066657a20 */ /* 0x000fe20000410000 */
[----:B------:R-:W-:Y:S01]  /*14f90*/  FSEL R33, R17, -INF , !P2 ;  /* 0xff80000011217808 */ /* 0x000fe20005000000 */
[----:B------:R-:W-:Y:S01]  /*14fa0*/  FMUL.FTZ R140, R121, c[0x0][0x2ec] ;  /* 0x0000bb00798c7a20 */ /* 0x000fe20000410000 */
[----:B------:R2:W-:Y:S01]  /*14fb0*/  MUFU.TANH R36, R30 ;  /* 0x0000001e00247308 */ /* 0x0005e20000002400 */
[----:B---3--:R-:W-:Y:S01]  /*14fc0*/  FFMA.FTZ R21, R172, UR4, R21 ;  /* 0x00000004ac157c23 */ /* 0x008fe20008010015 */
[----:B------:R-:W-:Y:S01]  /*14fd0*/  ISETP.GE.AND P2, PT, R184, R2, PT ;  /* 0x00000002b800720c */ /* 0x000fe20003f46270 */
[----:B------:R-:W-:-:S02]  /*14fe0*/  FMUL.FTZ R138, R125, c[0x0][0x2ec] ;  /* 0x0000bb007d8a7a20 */ /* 0x000fc40000410000 */
[----:B------:R-:W-:Y:S01]  /*14ff0*/  FMUL.FTZ R121, R123, c[0x0][0x2ec] ;  /* 0x0000bb007b797a20 */ /* 0x000fe20000410000 */
[----:B------:R-:W-:Y:S01]  /*15000*/  FSEL R32, R21, -INF , !P1 ;  /* 0xff80000015207808 */ /* 0x000fe20004800000 */
[----:B------:R-:W-:Y:S01]  /*15010*/  FMUL.FTZ R125, R127, c[0x0][0x2ec] ;  /* 0x0000bb007f7d7a20 */ /* 0x000fe20000410000 */
[----:B------:R-:W-:Y:S01]  /*15020*/  MUFU.TANH R139, R124 ;  /* 0x0000007c008b7308 */ /* 0x000fe20000002400 */
[C---:B-1----:R-:W-:Y:S01]  /*15030*/  FFMA.FTZ R17, R176.reuse, UR4, R69 ;  /* 0x00000004b0117c23 */ /* 0x042fe20008010045 */
[-C--:B------:R-:W-:Y:S01]  /*15040*/  ISETP.GE.AND P1, PT, R175, R2.reuse, PT ;  /* 0x00000002af00720c */ /* 0x080fe20003f26270 */
[----:B------:R-:W-:Y:S01]  /*15050*/  FFMA.FTZ R96, R176, UR4, R96 ;  /* 0x00000004b0607c23 */ /* 0x000fe20008010060 */
[----:B------:R-:W-:Y:S01]  /*15060*/  FSEL R172, R92, -INF , !P2 ;  /* 0xff8000005cac7808 */ /* 0x000fe20005000000 */
[----:B------:R-:W-:Y:S01]  /*15070*/  FFMA.FTZ R176, R185, UR4, R66 ;  /* 0x00000004b9b07c23 */ /* 0x000fe20008010042 */
[----:B------:R-:W-:Y:S01]  /*15080*/  FSEL R17, R17, -INF , !P3 ;  /* 0xff80000011117808 */ /* 0x000fe20005800000 */
[----:B------:R-:W-:Y:S01]  /*15090*/  FFMA.FTZ R45, R234, UR4, R45 ;  /* 0x00000004ea2d7c23 */ /* 0x000fe2000801002d */
[----:B------:R-:W1:Y:S01]  /*150a0*/  MUFU.TANH R115, R115 ;  /* 0x0000007300737308 */ /* 0x000e620000002400 */
[----:B--2---:R-:W-:Y:S01]  /*150b0*/  FMUL.FTZ R30, R23, c[0x0][0x2ec] ;  /* 0x0000bb00171e7a20 */ /* 0x004fe20000410000 */
[----:B------:R-:W-:Y:S01]  /*150c0*/  FSEL R176, R176, -INF , !P1 ;  /* 0xff800000b0b07808 */ /* 0x000fe20004800000 */
[----:B------:R-:W-:Y:S01]  /*150d0*/  IMAD.U32 R23, RZ, RZ, UR7 ;  /* 0x00000007ff177e24 */ /* 0x000fe2000f8e00ff */
[-C--:B------:R-:W-:Y:S01]  /*150e0*/  ISETP.GE.AND P1, PT, R190, R2.reuse, PT ;  /* 0x00000002be00720c */ /* 0x080fe20003f26270 */
[----:B------:R-:W-:Y:S01]  /*150f0*/  FFMA.FTZ R50, R133, UR4, R50 ;  /* 0x0000000485327c23 */ /* 0x000fe20008010032 */
[----:B------:R-:W-:Y:S01]  /*15100*/  FSEL R178, R96, -INF , !P4 ;  /* 0xff80000060b27808 */ /* 0x000fe20006000000 */
[----:B------:R-:W-:Y:S01]  /*15110*/  FFMA.FTZ R67, R234, UR4, R67 ;  /* 0x00000004ea437c23 */ /* 0x000fe20008010043 */
[----:B------:R2:W3:Y:S01]  /*15120*/  MUFU.TANH R124, R25 ;  /* 0x00000019007c7308 */ /* 0x0004e20000002400 */
[----:B------:R-:W-:Y:S01]  /*15130*/  LOP3.LUT R174, R23, 0xd9, R186, 0xfe, !PT ;  /* 0x000000d917ae7812 */ /* 0x000fe200078efeba */
[----:B------:R-:W-:Y:S01]  /*15140*/  FMUL.FTZ R180, R109, c[0x0][0x2ec] ;  /* 0x0000bb006db47a20 */ /* 0x000fe20000410000 */
[-C--:B------:R-:W-:Y:S01]  /*15150*/  ISETP.GE.AND P4, PT, R190, R3.reuse, PT ;  /* 0x00000003be00720c */ /* 0x080fe20003f86270 */
[----:B------:R-:W-:Y:S01]  /*15160*/  FMUL.FTZ R190, R19, c[0x0][0x2ec] ;  /* 0x0000bb0013be7a20 */ /* 0x000fe20000410000 */
[----:B------:R-:W-:Y:S01]  /*15170*/  FSEL R144, R144, -INF , !P1 ;  /* 0xff80000090907808 */ /* 0x000fe20004800000 */
[----:B------:R-:W-:Y:S01]  /*15180*/  FFMA.FTZ R19, R179, UR4, R60 ;  /* 0x00000004b3137c23 */ /* 0x000fe2000801003c */
[-C--:B------:R-:W-:Y:S01]  /*15190*/  ISETP.GE.AND P2, PT, R213, R2.reuse, PT ;  /* 0x00000002d500720c */ /* 0x080fe20003f46270 */
[----:B------:R-:W-:Y:S01]  /*151a0*/  MUFU.TANH R181, R104 ;  /* 0x0000006800b57308 */ /* 0x000fe20000002400 */
[----:B-1----:R-:W-:Y:S01]  /*151b0*/  FFMA.FTZ R115, R220, UR4, R115 ;  /* 0x00000004dc737c23 */ /* 0x002fe20008010073 */
[-C--:B------:R-:W-:Y:S01]  /*151c0*/  ISETP.GE.AND P1, PT, R221, R2.reuse, PT ;  /* 0x00000002dd00720c */ /* 0x080fe20003f26270 */
[----:B------:R-:W-:Y:S01]  /*151d0*/  FMUL.FTZ R109, R110, c[0x0][0x2ec] ;  /* 0x0000bb006e6d7a20 */ /* 0x000fe20000410000 */
[-C--:B------:R-:W-:Y:S01]  /*151e0*/  ISETP.GE.AND P3, PT, R184, R3.reuse, PT ;  /* 0x00000003b800720c */ /* 0x080fe20003f66270 */
[----:B------:R-:W-:Y:S01]  /*151f0*/  IMAD.U32 R21, RZ, RZ, UR7 ;  /* 0x00000007ff157e24 */ /* 0x000fe2000f8e00ff */
[----:B------:R-:W-:Y:S01]  /*15200*/  FSEL R142, R88, -INF , !P2 ;  /* 0xff800000588e7808 */ /* 0x000fe20005000000 */
[----:B------:R-:W-:Y:S01]  /*15210*/  IMAD.U32 R69, RZ, RZ, UR7 ;  /* 0x00000007ff457e24 */ /* 0x000fe2000f8e00ff */
[C-C-:B--2---:R-:W-:Y:S01]  /*15220*/  LOP3.LUT R25, R23.reuse, 0xd0, R186.reuse, 0xfe, !PT ;  /* 0x000000d017197812 */ /* 0x144fe200078efeba */
[----:B------:R1:W2:Y:S01]  /*15230*/  MUFU.TANH R104, R29 ;  /* 0x0000001d00687308 */ /* 0x0002a20000002400 */
[----:B------:R-:W-:Y:S01]  /*15240*/  LOP3.LUT R25, R23, 0xd1, R186, 0xfe, !PT ;  /* 0x000000d117197812 */ /* 0x000fe200078efeba */
[----:B---3--:R-:W-:Y:S01]  /*15250*/  IMAD.MOV.U32 R177, RZ, RZ, R124 ;  /* 0x000000ffffb17224 */ /* 0x008fe200078e007c */
[----:B------:R-:W-:Y:S01]  /*15260*/  FSEL R134, R115, -INF , !P1 ;  /* 0xff80000073867808 */ /* 0x000fe20004800000 */
[----:B------:R-:W-:Y:S01]  /*15270*/  FFMA.FTZ R124, R228, UR4, R54 ;  /* 0x00000004e47c7c23 */ /* 0x000fe20008010036 */
[-C--:B------:R-:W-:Y:S01]  /*15280*/  ISETP.GE.AND P2, PT, R223, R2.reuse, PT ;  /* 0x00000002df00720c */ /* 0x080fe20003f46270 */
[----:B------:R-:W-:Y:S01]  /*15290*/  FMUL.FTZ R7, R7, c[0x0][0x2ec] ;  /* 0x0000bb0007077a20 */ /* 0x000fe20000410000 */
[-C--:B------:R-:W-:Y:S01]  /*152a0*/  ISETP.GE.AND P1, PT, R227, R2.reuse, PT ;  /* 0x00000002e300720c */ /* 0x080fe20003f26270 */
[----:B------:R3:W-:Y:S01]  /*152b0*/  I2F R169, R25 ;  /* 0x0000001900a97306 */ /* 0x0007e20000201400 */
[----:B------:R-:W-:Y:S01]  /*152c0*/  FSEL R19, R19, -INF , !P3 ;  /* 0xff80000013137808 */ /* 0x000fe20005800000 */
[----:B------:R-:W-:Y:S01]  /*152d0*/  FMUL.FTZ R76, R76, c[0x0][0x2ec] ;  /* 0x0000bb004c4c7a20 */ /* 0x000fe20000410000 */
[----:B------:R-:W-:Y:S01]  /*152e0*/  ISETP.GE.AND P3, PT, R213, R3, PT ;  /* 0x00000003d500720c */ /* 0x000fe20003f66270 */
[----:B------:R-:W-:Y:S01]  /*152f0*/  IMAD.U32 R213, RZ, RZ, UR7 ;  /* 0x00000007ffd57e24 */ /* 0x000fe2000f8e00ff */
[----:B------:R-:W-:Y:S01]  /*15300*/  FSEL R132, R58, -INF , !P2 ;  /* 0xff8000003a847808 */ /* 0x000fe20005000000 */
[----:B------:R-:W-:Y:S01]  /*15310*/  FMUL.FTZ R73, R73, c[0x0][0x2ec] ;  /* 0x0000bb0049497a20 */ /* 0x000fe20000410000 */
[----:B------:R-:W-:Y:S01]  /*15320*/  FSEL R130, R103, -INF , !P1 ;  /* 0xff80000067827808 */ /* 0x000fe20004800000 */
[----:B-1----:R-:W-:Y:S01]  /*15330*/  FMUL.FTZ R29, R12, c[0x0][0x2ec] ;  /* 0x0000bb000c1d7a20 */ /* 0x002fe20000410000 */
[----:B------:R-:W-:Y:S01]  /*15340*/  MUFU.TANH R38, R31 ;  /* 0x0000001f00267308 */ /* 0x000fe20000002400 */
[-C--:B------:R-:W-:Y:S01]  /*15350*/  ISETP.GE.AND P2, PT, R229, R2.reuse, PT ;  /* 0x00000002e500720c */ /* 0x080fe20003f46270 */
[----:B--2---:R-:W-:Y:S01]  /*15360*/  IMAD.MOV.U32 R115, RZ, RZ, R104 ;  /* 0x000000ffff737224 */ /* 0x004fe200078e0068 */
[-C--:B------:R-:W-:Y:S01]  /*15370*/  ISETP.GE.AND P1, PT, R231, R2.reuse, PT ;  /* 0x00000002e700720c */ /* 0x080fe20003f26270 */
[----:B------:R-:W-:Y:S01]  /*15380*/  FMUL.FTZ R77, R77, c[0x0][0x2ec] ;  /* 0x0000bb004d4d7a20 */ /* 0x000fe20000410000 */
[----:B------:R-:W-:Y:S01]  /*15390*/  FSEL R124, R124, -INF , !P2 ;  /* 0xff8000007c7c7808 */ /* 0x000fe20005000000 */
[----:B------:R-:W-:Y:S01]  /*153a0*/  FMUL.FTZ R72, R72, c[0x0][0x2ec] ;  /* 0x0000bb0048487a20 */ /* 0x000fe20000410000 */
[--C-:B---3--:R-:W-:Y:S01]  /*153b0*/  LOP3.LUT R25, R23, 0xd8, R186.reuse, 0xfe, !PT ;  /* 0x000000d817197812 */ /* 0x108fe200078efeba */
[----:B------:R-:W-:Y:S01]  /*153c0*/  FMUL.FTZ R23, R18, c[0x0][0x2ec] ;  /* 0x0000bb0012177a20 */ /* 0x000fe20000410000 */
[----:B------:R-:W-:Y:S01]  /*153d0*/  MUFU.TANH R59, R52 ;  /* 0x00000034003b7308 */ /* 0x000fe20000002400 */
[----:B------:R-:W-:Y:S01]  /*153e0*/  ISETP.GE.AND P2, PT, R233, R2, PT ;  /* 0x00000002e900720c */ /* 0x000fe20003f46270 */
[----:B------:R-:W-:Y:S01]  /*153f0*/  FMUL.FTZ R79, R79, c[0x0][0x2ec] ;  /* 0x0000bb004f4f7a20 */ /* 0x000fe20000410000 */
[--C-:B------:R-:W-:Y:S01]  /*15400*/  LOP3.LUT R66, R21, 0xe1, R186.reuse, 0xfe, !PT ;  /* 0x000000e115427812 */ /* 0x100fe200078efeba */
[----:B------:R-:W-:Y:S01]  /*15410*/  FMUL.FTZ R74, R74, c[0x0][0x2ec] ;  /* 0x0000bb004a4a7a20 */ /* 0x000fe20000410000 */
[--C-:B------:R-:W-:Y:S01]  /*15420*/  LOP3.LUT R69, R69, 0xe0, R186.reuse, 0xfe, !PT ;  /* 0x000000e045457812 */ /* 0x100fe200078efeba */
[----:B------:R-:W-:Y:S01]  /*15430*/  FMUL.FTZ R75, R75, c[0x0][0x2ec] ;  /* 0x0000bb004b4b7a20 */ /* 0x000fe20000410000 */
[----:B------:R-:W-:Y:S01]  /*15440*/  FSEL R21, R64, -INF , !P5 ;  /* 0xff80000040157808 */ /* 0x000fe20006800000 */
[----:B------:R1:W2:Y:S01]  /*15450*/  MUFU.TANH R31, R29 ;  /* 0x0000001d001f7308 */ /* 0x0002a20000002400 */
[----:B------:R-:W-:Y:S01]  /*15460*/  LOP3.LUT R213, R213, 0xf8, R186, 0xfe, !PT ;  /* 0x000000f8d5d57812 */ /* 0x000fe200078efeba */
[----:B------:R-:W-:-:S06]  /*15470*/  FMUL.FTZ R78, R78, c[0x0][0x2ec] ;  /* 0x0000bb004e4e7a20 */ /* 0x000fcc0000410000 */
[----:B------:R-:W3:Y:S08]  /*15480*/  MUFU.TANH R52, R46 ;  /* 0x0000002e00347308 */ /* 0x000ef00000002400 */
[----:B------:R4:W-:Y:S01]  /*15490*/  MUFU.TANH R46, R27 ;  /* 0x0000001b002e7308 */ /* 0x0009e20000002400 */
[----:B-1----:R-:W-:Y:S02]  /*154a0*/  IMAD.U32 R29, RZ, RZ, UR7 ;  /* 0x00000007ff1d7e24 */ /* 0x002fe4000f8e00ff */
[----:B--2---:R-:W-:-:S02]  /*154b0*/  IMAD.MOV.U32 R103, RZ, RZ, R31 ;  /* 0x000000ffff677224 */ /* 0x004fc400078e001f */
[----:B------:R-:W-:Y:S02]  /*154c0*/  FFMA.FTZ R31, R228, UR4, R55 ;  /* 0x00000004e41f7c23 */ /* 0x000fe40008010037 */
[----:B------:R-:W-:Y:S01]  /*154d0*/  IMAD.U32 R55, RZ, RZ, UR7 ;  /* 0x00000007ff377e24 */ /* 0x000fe2000f8e00ff */
[----:B------:R1:W-:Y:S01]  /*154e0*/  MUFU.TANH R102, R23 ;  /* 0x0000001700667308 */ /* 0x0003e20000002400 */
[----:B---3--:R-:W-:-:S03]  /*154f0*/  FFMA.FTZ R52, R232, UR4, R52 ;  /* 0x00000004e8347c23 */ /* 0x008fc60008010034 */
[----:B------:R-:W-:Y:S01]  /*15500*/  LOP3.LUT R54, R55, 0x8, R186, 0xfe, !PT ;  /* 0x0000000837367812 */ /* 0x000fe200078efeba */
[----:B----4-:R-:W-:-:S03]  /*15510*/  IMAD.U32 R27, RZ, RZ, UR7 ;  /* 0x00000007ff1b7e24 */ /* 0x010fc6000f8e00ff */
[----:B------:R-:W2:Y:S02]  /*15520*/  MUFU.TANH R40, R40 ;  /* 0x0000002800287308 */ /* 0x000ea40000002400 */
[--C-:B------:R-:W-:Y:S01]  /*15530*/  LOP3.LUT R188, R27, 0xf0, R186.reuse, 0xfe, !PT ;  /* 0x000000f01bbc7812 */ /* 0x100fe200078efeba */
[----:B------:R-:W-:Y:S01]  /*15540*/  FFMA.FTZ R27, R220, UR4, R57 ;  /* 0x00000004dc1b7c23 */ /* 0x000fe20008010039 */
[----:B------:R-:W-:Y:S01]  /*15550*/  LOP3.LUT R220, R29, 0x1, R186, 0xfe, !PT ;  /* 0x000000011ddc7812 */ /* 0x000fe200078efeba */
[----:B-1----:R-:W-:-:S03]  /*15560*/  IMAD.U32 R23, RZ, RZ, UR7 ;  /* 0x00000007ff177e24 */ /* 0x002fc6000f8e00ff */
[----:B------:R1:W-:Y:S02]  /*15570*/  I2F R219, R25 ;  /* 0x0000001900db7306 */ /* 0x0003e40000201400 */
[C-C-:B------:R-:W-:Y:S02]  /*15580*/  LOP3.LUT R184, R23.reuse, 0xe8, R186.reuse, 0xfe, !PT ;  /* 0x000000e817b87812 */ /* 0x140fe400078efeba */
[----:B------:R-:W-:Y:S02]  /*15590*/  LOP3.LUT R62, R23, 0xe9, R186, 0xfe, !PT ;  /* 0x000000e9173e7812 */ /* 0x000fe400078efeba */
[----:B------:R-:W-:Y:S02]  /*155a0*/  FSEL R23, R61, -INF , !P4 ;  /* 0xff8000003d177808 */ /* 0x000fe40006000000 */
[----:B------:R-:W3:Y:S01]  /*155b0*/  I2F R136, R137 ;  /* 0x0000008900887306 */ /* 0x000ee20000201400 */
[-C--:B------:R-:W-:Y:S01]  /*155c0*/  ISETP.GE.AND P4, PT, R221, R3.reuse, PT ;  /* 0x00000003dd00720c */ /* 0x080fe20003f86270 */
[----:B--2---:R-:W-:Y:S01]  /*155d0*/  FFMA.FTZ R40, R135, UR4, R40 ;  /* 0x0000000487287c23 */ /* 0x004fe20008010028 */
[----:B------:R-:W-:-:S02]  /*155e0*/  ISETP.GE.AND P5, PT, R62, R3, PT ;  /* 0x000000033e00720c */ /* 0x000fc40003fa6270 */
[----:B------:R-:W-:Y:S01]  /*155f0*/  FSEL R27, R27, -INF , !P4 ;  /* 0xff8000001b1b7808 */ /* 0x000fe20006000000 */
[----:B-1----:R-:W-:Y:S02]  /*15600*/  FFMA.FTZ R25, R191, UR4, R56 ;  /* 0x00000004bf197c23 */ /* 0x002fe40008010038 */
[----:B------:R-:W1:Y:S01]  /*15610*/  MUFU.TANH R42, R42 ;  /* 0x0000002a002a7308 */ /* 0x000e620000002400 */
[-C--:B------:R-:W-:Y:S01]  /*15620*/  ISETP.GE.AND P4, PT, R227, R3.reuse, PT ;  /* 0x00000003e300720c */ /* 0x080fe20003f86270 */
[----:B------:R-:W-:Y:S01]  /*15630*/  IMAD.U32 R191, RZ, RZ, UR7 ;  /* 0x00000007ffbf7e24 */ /* 0x000fe2000f8e00ff */
[----:B------:R-:W-:Y:S02]  /*15640*/  FSEL R25, R25, -INF , !P3 ;  /* 0xff80000019197808 */ /* 0x000fe40005800000 */
[----:B------:R-:W-:Y:S01]  /*15650*/  FSEL R29, R53, -INF , !P4 ;  /* 0xff800000351d7808 */ /* 0x000fe20006000000 */
[----:B------:R-:W-:Y:S02]  /*15660*/  FMUL.FTZ R53, R14, c[0x0][0x2ec] ;  /* 0x0000bb000e357a20 */ /* 0x000fe40000410000 */
[----:B------:R-:W-:Y:S01]  /*15670*/  I2F R238, R239 ;  /* 0x000000ef00ee7306 */ /* 0x000fe20000201400 */
[-C--:B------:R-:W-:Y:S01]  /*15680*/  ISETP.GE.AND P3, PT, R223, R3.reuse, PT ;  /* 0x00000003df00720c */ /* 0x080fe20003f66270 */
[----:B------:R-:W-:Y:S01]  /*15690*/  FMUL.FTZ R223, R13, c[0x0][0x2ec] ;  /* 0x0000bb000ddf7a20 */ /* 0x000fe20000410000 */
[-C--:B------:R-:W-:Y:S01]  /*156a0*/  ISETP.GE.AND P4, PT, R231, R3.reuse, PT ;  /* 0x00000003e700720c */ /* 0x080fe20003f86270 */
[----:B------:R-:W-:Y:S01]  /*156b0*/  FFMA.FTZ R13, R222, UR4, R59 ;  /* 0x00000004de0d7c23 */ /* 0x000fe2000801003b */
[----:B------:R-:W-:Y:S01]  /*156c0*/  LOP3.LUT R222, R55, 0x9, R186, 0xfe, !PT ;  /* 0x0000000937de7812 */ /* 0x000fe200078efeba */
[----:B---3--:R-:W-:Y:S01]  /*156d0*/  FFMA.FTZ R96, R136, UR4, R48 ;  /* 0x0000000488607c23 */ /* 0x008fe20008010030 */
[----:B------:R-:W-:Y:S01]  /*156e0*/  FSEL R55, R49, -INF , !P4 ;  /* 0xff80000031377808 */ /* 0x000fe20006000000 */
[----:B------:R-:W2:Y:S01]  /*156f0*/  MUFU.TANH R51, R51 ;  /* 0x0000003300337308 */ /* 0x000ea20000002400 */
[-C--:B------:R-:W-:Y:S01]  /*15700*/  ISETP.GE.AND P4, PT, R235, R3.reuse, PT ;  /* 0x00000003eb00720c */ /* 0x080fe20003f86270 */
[----:B-1----:R-:W-:Y:S01]  /*15710*/  FFMA.FTZ R42, R135, UR4, R42 ;  /* 0x00000004872a7c23 */ /* 0x002fe2000801002a */
[----:B------:R-:W-:Y:S01]  /*15720*/  FSEL R13, R13, -INF , !P3 ;  /* 0xff8000000d0d7808 */ /* 0x000fe20005800000 */
[----:B------:R-:W-:Y:S01]  /*15730*/  FMUL.FTZ R49, R15, c[0x0][0x2ec] ;  /* 0x0000bb000f317a20 */ /* 0x000fe20000410000 */
[----:B------:R-:W-:Y:S01]  /*15740*/  FSEL R57, R45, -INF , !P4 ;  /* 0xff8000002d397808 */ /* 0x000fe20006000000 */
[----:B------:R-:W-:Y:S01]  /*15750*/  FMUL.FTZ R45, R8, c[0x0][0x2ec] ;  /* 0x0000bb00082d7a20 */ /* 0x000fe20000410000 */
[-C--:B------:R-:W-:Y:S01]  /*15760*/  ISETP.GE.AND P3, PT, R229, R3.reuse, PT ;  /* 0x00000003e500720c */ /* 0x080fe20003f66270 */
[----:B------:R-:W1:Y:S01]  /*15770*/  MUFU.TANH R41, R41 ;  /* 0x0000002900297308 */ /* 0x000e620000002400 */
[----:B------:R-:W-:Y:S01]  /*15780*/  ISETP.GE.AND P4, PT, R237, R3, PT ;  /* 0x00000003ed00720c */ /* 0x000fe20003f86270 */
[----:B------:R-:W-:Y:S01]  /*15790*/  FFMA.FTZ R43, R136, UR4, R43 ;  /* 0x00000004882b7c23 */ /* 0x000fe2000801002b */
[----:B------:R-:W-:-:S02]  /*157a0*/  FSEL R31, R31, -INF , !P3 ;  /* 0xff8000001f1f7808 */ /* 0x000fc40005800000 */
[----:B------:R-:W-:Y:S01]  /*157b0*/  FSEL R175, R40, -INF , !P4 ;  /* 0xff80000028af7808 */ /* 0x000fe20006000000 */
[----:B------:R-:W-:Y:S01]  /*157c0*/  FMUL.FTZ R40, R9, c[0x0][0x2ec] ;  /* 0x0000bb0009287a20 */ /* 0x000fe20000410000 */
[-C--:B------:R-:W-:Y:S01]  /*157d0*/  ISETP.GE.AND P3, PT, R233, R3.reuse, PT ;  /* 0x00000003e900720c */ /* 0x080fe20003f66270 */
[----:B------:R-:W3:Y:S01]  /*157e0*/  MUFU.TANH R65, R65 ;  /* 0x0000004100417308 */ /* 0x000ee20000002400 */
[----:B--2---:R-:W-:Y:S01]  /*157f0*/  FFMA.FTZ R15, R232, UR4, R51 ;  /* 0x00000004e80f7c23 */ /* 0x004fe20008010033 */
[-C--:B------:R-:W-:Y:S01]  /*15800*/  ISETP.GE.AND P4, PT, R239, R3.reuse, PT ;  /* 0x00000003ef00720c */ /* 0x080fe20003f86270 */
[----:B------:R-:W-:Y:S01]  /*15810*/  IMAD.U32 R51, RZ, RZ, UR7 ;  /* 0x00000007ff337e24 */ /* 0x000fe2000f8e00ff */
[----:B------:R-:W-:Y:S01]  /*15820*/  LOP3.LUT R191, R191, 0xf1, R186, 0xfe, !PT ;  /* 0x000000f1bfbf7812 */ /* 0x000fe200078efeba */
[----:B------:R-:W-:Y:S01]  /*15830*/  IMAD.U32 R9, RZ, RZ, UR7 ;  /* 0x00000007ff097e24 */ /* 0x000fe2000f8e00ff */
[----:B------:R-:W-:Y:S01]  /*15840*/  FSEL R15, R15, -INF , !P3 ;  /* 0xff8000000f0f7808 */ /* 0x000fe20005800000 */
[----:B------:R-:W-:Y:S01]  /*15850*/  IMAD.U32 R233, RZ, RZ, UR7 ;  /* 0x00000007ffe97e24 */ /* 0x000fe2000f8e00ff */
[----:B------:R-:W2:Y:S01]  /*15860*/  I2F R242, R145 ;  /* 0x0000009100f27306 */ /* 0x000ea20000201400 */
[----:B-1----:R-:W-:Y:S01]  /*15870*/  FFMA.FTZ R41, R238, UR4, R41 ;  /* 0x00000004ee297c23 */ /* 0x002fe20008010029 */
[----:B------:R-:W-:-:S02]  /*15880*/  ISETP.GE.AND P3, PT, R236, R3, PT ;  /* 0x00000003ec00720c */ /* 0x000fc40003f66270 */
[--C-:B------:R-:W-:Y:S02]  /*15890*/  LOP3.LUT R226, R51, 0x10, R186.reuse, 0xfe, !PT ;  /* 0x0000001033e27812 */ /* 0x100fe400078efeba */
[----:B------:R-:W-:Y:S02]  /*158a0*/  FSEL R179, R41, -INF , !P4 ;  /* 0xff80000029b37808 */ /* 0x000fe40006000000 */
[----:B------:R-:W1:Y:S01]  /*158b0*/  MUFU.TANH R44, R44 ;  /* 0x0000002c002c7308 */ /* 0x000e620000002400 */
[----:B---3--:R-:W-:Y:S01]  /*158c0*/  FFMA.FTZ R92, R238, UR4, R65 ;  /* 0x00000004ee5c7c23 */ /* 0x008fe20008010041 */
[----:B------:R-:W-:Y:S02]  /*158d0*/  ISETP.GE.AND P4, PT, R145, R3, PT ;  /* 0x000000039100720c */ /* 0x000fe40003f86270 */
[C-C-:B------:R-:W-:Y:S02]  /*158e0*/  LOP3.LUT R230, R51.reuse, 0x11, R186.reuse, 0xfe, !PT ;  /* 0x0000001133e67812 */ /* 0x140fe400078efeba */
[----:B------:R-:W-:-:S02]  /*158f0*/  LOP3.LUT R8, R51, 0x18, R186, 0xfe, !PT ;  /* 0x0000001833087812 */ /* 0x000fc400078efeba */
[----:B------:R3:W-:Y:S01]  /*15900*/  MUFU.TANH R123, R112 ;  /* 0x00000070007b7308 */ /* 0x0007e20000002400 */
[----:B--2---:R-:W-:Y:S01]  /*15910*/  FFMA.FTZ R37, R242, UR4, R37 ;  /* 0x00000004f2257c23 */ /* 0x004fe20008010025 */
[C-C-:B------:R-:W-:Y:S02]  /*15920*/  LOP3.LUT R136, R9.reuse, 0x20, R186.reuse, 0xfe, !PT ;  /* 0x0000002009887812 */ /* 0x140fe400078efeba */
[----:B------:R-:W-:Y:S02]  /*15930*/  LOP3.LUT R238, R9, 0x21, R186, 0xfe, !PT ;  /* 0x0000002109ee7812 */ /* 0x000fe400078efeba */
[----:B------:R-:W-:Y:S01]  /*15940*/  FSEL R185, R37, -INF , !P4 ;  /* 0xff80000025b97808 */ /* 0x000fe20006000000 */
[----:B------:R-:W-:Y:S01]  /*15950*/  IMAD.U32 R37, RZ, RZ, UR7 ;  /* 0x00000007ff257e24 */ /* 0x000fe2000f8e00ff */
[----:B------:R2:W-:Y:S01]  /*15960*/  MUFU.TANH R127, R120 ;  /* 0x00000078007f7308 */ /* 0x0005e20000002400 */
[----:B-1----:R-:W-:Y:S01]  /*15970*/  FFMA.FTZ R44, R133, UR4, R44 ;  /* 0x00000004852c7c23 */ /* 0x002fe2000801002c */
[----:B------:R-:W-:Y:S01]  /*15980*/  ISETP.GE.AND P4, PT, R243, R3, PT ;  /* 0x00000003f300720c */ /* 0x000fe20003f86270 */
[----:B------:R-:W-:Y:S01]  /*15990*/  IMAD.MOV.U32 R133, RZ, RZ, R177 ;  /* 0x000000ffff857224 */ /* 0x000fe200078e00b1 */
[----:B------:R-:W-:-:S02]  /*159a0*/  LOP3.LUT R233, R233, 0x31, R186, 0xfe, !PT ;  /* 0x00000031e9e97812 */ /* 0x000fc400078efeba */
[----:B------:R-:W-:Y:S01]  /*159b0*/  FSEL R59, R44, -INF , !P3 ;  /* 0xff8000002c3b7808 */ /* 0x000fe20005800000 */
[----:B------:R-:W-:Y:S01]  /*159c0*/  IMAD.U32 R44, RZ, RZ, UR7 ;  /* 0x00000007ff2c7e24 */ /* 0x000fe2000f8e00ff */
[----:B------:R-:W-:Y:S01]  /*159d0*/  MUFU.TANH R63, R63 ;  /* 0x0000003f003f7308 */ /* 0x000fe20000002400 */
[----:B---3--:R-:W-:Y:S01]  /*159e0*/  FSEL R112, R52, -INF , !P2 ;  /* 0xff80000034707808 */ /* 0x008fe20005000000 */
[----:B------:R-:W-:Y:S01]  /*159f0*/  IMAD.U32 R52, RZ, RZ, UR7 ;  /* 0x00000007ff347e24 */ /* 0x000fe2000f8e00ff */
[-C--:B------:R-:W-:Y:S02]  /*15a00*/  ISETP.GE.AND P2, PT, R236, R2.reuse, PT ;  /* 0x00000002ec00720c */ /* 0x080fe40003f46270 */
[----:B------:R-:W-:Y:S01]  /*15a10*/  LOP3.LUT R236, R51, 0x19, R186, 0xfe, !PT ;  /* 0x0000001933ec7812 */ /* 0x000fe200078efeba */
[----:B------:R-:W-:Y:S01]  /*15a20*/  FMUL.FTZ R51, R10, c[0x0][0x2ec] ;  /* 0x0000bb000a337a20 */ /* 0x000fe20000410000 */
[----:B------:R-:W-:Y:S01]  /*15a30*/  FSEL R104, R50, -INF , !P2 ;  /* 0xff80000032687808 */ /* 0x000fe20005000000 */
[----:B------:R-:W1:Y:S01]  /*15a40*/  I2F R146, R147 ;  /* 0x0000009300927306 */ /* 0x000e620000201400 */
[----:B--2---:R-:W-:Y:S01]  /*15a50*/  FSEL R120, R89, -INF , !P1 ;  /* 0xff80000059787808 */ /* 0x004fe20004800000 */
[----:B------:R-:W-:Y:S01]  /*15a60*/  IMAD.MOV.U32 R89, RZ, RZ, R102 ;  /* 0x000000ffff597224 */ /* 0x000fe200078e0066 */
[-C--:B------:R-:W-:Y:S01]  /*15a70*/  ISETP.GE.AND P1, PT, R235, R2.reuse, PT ;  /* 0x00000002eb00720c */ /* 0x080fe20003f26270 */
[----:B------:R-:W-:Y:S01]  /*15a80*/  FMUL.FTZ R50, R11, c[0x0][0x2ec] ;  /* 0x0000bb000b327a20 */ /* 0x000fe20000410000 */
[-C--:B------:R-:W-:Y:S01]  /*15a90*/  ISETP.GE.AND P2, PT, R137, R2.reuse, PT ;  /* 0x000000028900720c */ /* 0x080fe20003f46270 */
[----:B------:R-:W-:Y:S01]  /*15aa0*/  IMAD.U32 R235, RZ, RZ, UR7 ;  /* 0x00000007ffeb7e24 */ /* 0x000fe2000f8e00ff */
[----:B------:R-:W-:Y:S01]  /*15ab0*/  FSEL R110, R67, -INF , !P1 ;  /* 0xff800000436e7808 */ /* 0x000fe20004800000 */
[----:B------:R-:W2:Y:S01]  /*15ac0*/  MUFU.TANH R35, R35 ;  /* 0x0000002300237308 */ /* 0x000ea20000002400 */
[----:B------:R-:W-:Y:S01]  /*15ad0*/  ISETP.GE.AND P1, PT, R237, R2, PT ;  /* 0x00000002ed00720c */ /* 0x000fe20003f26270 */
[----:B------:R-:W-:Y:S01]  /*15ae0*/  FMUL.FTZ R237, R4, c[0x0][0x2ec] ;  /* 0x0000bb0004ed7a20 */ /* 0x000fe20000410000 */
[----:B------:R-:W-:-:S02]  /*15af0*/  FSEL R96, R96, -INF , !P2 ;  /* 0xff80000060607808 */ /* 0x000fc40005000000 */
[----:B------:R-:W-:Y:S01]  /*15b00*/  FSEL R102, R42, -INF , !P1 ;  /* 0xff8000002a667808 */ /* 0x000fe20004800000 */
[----:B------:R-:W-:Y:S01]  /*15b10*/  FFMA.FTZ R42, R219, UR4, R89 ;  /* 0x00000004db2a7c23 */ /* 0x000fe20008010059 */
[-C--:B------:R-:W-:Y:S01]  /*15b20*/  ISETP.GE.AND P2, PT, R241, R2.reuse, PT ;  /* 0x00000002f100720c */ /* 0x080fe20003f46270 */
[----:B------:R-:W3:Y:S01]  /*15b30*/  I2F R141, R243 ;  /* 0x000000f3008d7306 */ /* 0x000ee20000201400 */
[-C--:B------:R-:W-:Y:S01]  /*15b40*/  ISETP.GE.AND P1, PT, R239, R2.reuse, PT ;  /* 0x00000002ef00720c */ /* 0x080fe20003f26270 */
[----:B-1----:R-:W-:Y:S01]  /*15b50*/  FFMA.FTZ R36, R146, UR4, R36 ;  /* 0x0000000492247c23 */ /* 0x002fe20008010024 */
[--C-:B------:R-:W-:Y:S01]  /*15b60*/  LOP3.LUT R52, R52, 0xd0, R186.reuse, 0xfe, !PT ;  /* 0x000000d034347812 */ /* 0x100fe200078efeba */
[----:B------:R-:W-:Y:S01]  /*15b70*/  FMUL.FTZ R239, R5, c[0x0][0x2ec] ;  /* 0x0000bb0005ef7a20 */ /* 0x000fe20000410000 */
[----:B------:R-:W-:Y:S01]  /*15b80*/  FSEL R88, R34, -INF , !P2 ;  /* 0xff80000022587808 */ /* 0x000fe20005000000 */
[----:B------:R-:W-:Y:S01]  /*15b90*/  FFMA.FTZ R34, R242, UR4, R63 ;  /* 0x00000004f2227c23 */ /* 0x000fe2000801003f */
[----:B------:R-:W-:Y:S01]  /*15ba0*/  FSEL R92, R92, -INF , !P1 ;  /* 0xff8000005c5c7808 */ /* 0x000fe20004800000 */
[----:B------:R-:W1:Y:S01]  /*15bb0*/  MUFU.TANH R28, R28 ;  /* 0x0000001c001c7308 */ /* 0x000e620000002400 */
[----:B------:R-:W-:Y:S01]  /*15bc0*/  ISETP.GE.AND P1, PT, R145, R2, PT ;  /* 0x000000029100720c */ /* 0x000fe20003f26270 */
[----:B--2---:R-:W-:Y:S01]  /*15bd0*/  FFMA.FTZ R11, R146, UR4, R35 ;  /* 0x00000004920b7c23 */ /* 0x004fe20008010023 */
[C-C-:B------:R-:W-:Y:S01]  /*15be0*/  LOP3.LUT R10, R9.reuse, 0x28, R186.reuse, 0xfe, !PT ;  /* 0x00000028090a7812 */ /* 0x140fe200078efeba */
[----:B------:R-:W-:Y:S01]  /*15bf0*/  IMAD.U32 R5, RZ, RZ, UR7 ;  /* 0x00000007ff057e24 */ /* 0x000fe2000f8e00ff */
[----:B------:R-:W-:-:S02]  /*15c00*/  LOP3.LUT R242, R9, 0x29, R186, 0xfe, !PT ;  /* 0x0000002909f27812 */ /* 0x000fc400078efeba */
[----:B------:R-:W-:Y:S01]  /*15c10*/  LOP3.LUT R146, R9, 0x30, R186, 0xfe, !PT ;  /* 0x0000003009927812 */ /* 0x000fe200078efeba */
[----:B------:R-:W2:Y:S01]  /*15c20*/  I2F R183, R245 ;  /* 0x000000f500b77306 */ /* 0x000ea20000201400 */
[-C--:B------:R-:W-:Y:S01]  /*15c30*/  ISETP.GE.AND P3, PT, R137, R3.reuse, PT ;  /* 0x000000038900720c */ /* 0x080fe20003f66270 */
[----:B---3--:R-:W-:Y:S01]  /*15c40*/  FFMA.FTZ R35, R141, UR4, R38 ;  /* 0x000000048d237c23 */ /* 0x008fe20008010026 */
[----:B------:R-:W-:Y:S01]  /*15c50*/  FSEL R34, R34, -INF , !P1 ;  /* 0xff80000022227808 */ /* 0x000fe20004800000 */
[----:B------:R-:W-:Y:S01]  /*15c60*/  FFMA.FTZ R38, R246, UR4, R115 ;  /* 0x00000004f6267c23 */ /* 0x000fe20008010073 */
[----:B------:R-:W-:Y:S02]  /*15c70*/  ISETP.GE.AND P1, PT, R243, R2, PT ;  /* 0x00000002f300720c */ /* 0x000fe40003f26270 */
[----:B------:R-:W-:Y:S01]  /*15c80*/  FSEL R177, R43, -INF , !P3 ;  /* 0xff8000002bb17808 */ /* 0x000fe20005800000 */
[----:B------:R-:W3:Y:S01]  /*15c90*/  MUFU.TANH R24, R24 ;  /* 0x0000001800187308 */ /* 0x000ee20000002400 */
[----:B-1----:R-:W-:Y:S01]  /*15ca0*/  FFMA.FTZ R9, R141, UR4, R28 ;  /* 0x000000048d097c23 */ /* 0x002fe2000801001c */
[----:B------:R-:W-:Y:S01]  /*15cb0*/  ISETP.GE.AND P3, PT, R241, R3, PT ;  /* 0x00000003f100720c */ /* 0x000fe20003f66270 */
[----:B------:R-:W-:Y:S01]  /*15cc0*/  FMUL.FTZ R43, R6, c[0x0][0x2ec] ;  /* 0x0000bb00062b7a20 */ /* 0x000fe20000410000 */
[----:B------:R-:W-:Y:S01]  /*15cd0*/  FSEL R35, R35, -INF , !P1 ;  /* 0xff80000023237808 */ /* 0x000fe20004800000 */
[----:B------:R-:W-:Y:S01]  /*15ce0*/  IMAD.U32 R241, RZ, RZ, UR7 ;  /* 0x00000007fff17e24 */ /* 0x000fe2000f8e00ff */
[----:B------:R-:W-:-:S02]  /*15cf0*/  FSEL R9, R9, -INF , !P4 ;  /* 0xff80000009097808 */ /* 0x000fc40006000000 */
[----:B------:R-:W1:Y:S01]  /*15d00*/  MUFU.TANH R47, R47 ;  /* 0x0000002f002f7308 */ /* 0x000e620000002400 */
[-C--:B------:R-:W-:Y:S01]  /*15d10*/  ISETP.GE.AND P4, PT, R245, R3.reuse, PT ;  /* 0x00000003f500720c */ /* 0x080fe20003f86270 */
[----:B--2---:R-:W-:Y:S01]  /*15d20*/  FFMA.FTZ R46, R183, UR4, R46 ;  /* 0x00000004b72e7c23 */ /* 0x004fe2000801002e */
[----:B------:R-:W-:Y:S02]  /*15d30*/  LOP3.LUT R44, R44, 0xd1, R186, 0xfe, !PT ;  /* 0x000000d12c2c7812 */ /* 0x000fe400078efeba */
[----:B------:R-:W-:Y:S01]  /*15d40*/  ISETP.GE.AND P1, PT, R245, R2, PT ;  /* 0x00000002f500720c */ /* 0x000fe20003f26270 */
[----:B------:R-:W-:Y:S01]  /*15d50*/  IMAD.U32 R245, RZ, RZ, UR7 ;  /* 0x00000007fff57e24 */ /* 0x000fe2000f8e00ff */
[----:B------:R-:W-:Y:S01]  /*15d60*/  FSEL R145, R39, -INF , !P3 ;  /* 0xff80000027917808 */ /* 0x000fe20005800000 */
[----:B------:R-:W2:Y:S01]  /*15d70*/  MUFU.TANH R20, R20 ;  /* 0x0000001400147308 */ /* 0x000ea20000002400 */
[----:B---3--:R-:W-:Y:S01]  /*15d80*/  FFMA.FTZ R24, R183, UR4, R24 ;  /* 0x00000004b7187c23 */ /* 0x008fe20008010018 */
[----:B------:R-:W-:Y:S01]  /*15d90*/  ISETP.GE.AND P3, PT, R147, R3, PT ;  /* 0x000000039300720c */ /* 0x000fe20003f66270 */
[----:B------:R-:W-:Y:S01]  /*15da0*/  IMAD.U32 R39, RZ, RZ, UR7 ;  /* 0x00000007ff277e24 */ /* 0x000fe2000f8e00ff */
[----:B------:R-:W-:-:S02]  /*15db0*/  LOP3.LUT R4, R37, 0x38, R186, 0xfe, !PT ;  /* 0x0000003825047812 */ /* 0x000fc400078efeba */
[----:B------:R-:W-:Y:S02]  /*15dc0*/  FSEL R137, R24, -INF , !P4 ;  /* 0xff80000018897808 */ /* 0x000fe40006000000 */
[----:B------:R-:W3:Y:S01]  /*15dd0*/  MUFU.TANH R30, R30 ;  /* 0x0000001e001e7308 */ /* 0x000ee20000002400 */
[----:B-1----:R-:W-:Y:S01]  /*15de0*/  FFMA.FTZ R47, R246, UR4, R47 ;  /* 0x00000004f62f7c23 */ /* 0x002fe2000801002f */
[----:B------:R-:W-:Y:S02]  /*15df0*/  LOP3.LUT R246, R37, 0x39, R186, 0xfe, !PT ;  /* 0x0000003925f67812 */ /* 0x000fe400078efeba */
[----:B------:R-:W-:Y:S02]  /*15e00*/  ISETP.GE.AND P4, PT, R44, R3, PT ;  /* 0x000000032c00720c */ /* 0x000fe40003f86270 */
[----:B------:R-:W-:Y:S02]  /*15e10*/  FSEL R37, R46, -INF , !P1 ;  /* 0xff8000002e257808 */ /* 0x000fe40004800000 */
[----:B------:R-:W-:Y:S01]  /*15e20*/  MUFU.TANH R26, R26 ;  /* 0x0000001a001a7308 */ /* 0x000fe20000002400 */
[----:B--2---:R-:W-:Y:S01]  /*15e30*/  FFMA.FTZ R41, R169, UR4, R20 ;  /* 0x00000004a9297c23 */ /* 0x004fe20008010014 */
[----:B------:R-:W-:-:S02]  /*15e40*/  ISETP.GE.AND P1, PT, R44, R2, PT ;  /* 0x000000022c00720c */ /* 0x000fc40003f26270 */
[----:B------:R-:W-:Y:S02]  /*15e50*/  FSEL R11, R11, -INF , !P3 ;  /* 0xff8000000b0b7808 */ /* 0x000fe40005800000 */
[----:B------:R-:W-:Y:S02]  /*15e60*/  ISETP.GE.AND P3, PT, R247, R3, PT ;  /* 0x00000003f700720c */ /* 0x000fe40003f66270 */
[----:B------:R-:W1:Y:S01]  /*15e70*/  I2F R52, R52 ;  /* 0x0000003400347306 */ /* 0x000e620000201400 */
[----:B---3--:R-:W-:Y:S01]  /*15e80*/  FFMA.FTZ R30, R169, UR4, R30 ;  /* 0x00000004a91e7c23 */ /* 0x008fe2000801001e */
[----:B------:R-:W-:Y:S01]  /*15e90*/  FSEL R169, R41, -INF , !P4 ;  /* 0xff80000029a97808 */ /* 0x000fe20006000000 */
[----:B------:R-:W-:Y:S01]  /*15ea0*/  IMAD.U32 R41, RZ, RZ, UR7 ;  /* 0x00000007ff297e24 */ /* 0x000fe2000f8e00ff */
[----:B------:R-:W-:Y:S02]  /*15eb0*/  LOP3.LUT R20, R39, 0x41, R186, 0xfe, !PT ;  /* 0x0000004127147812 */ /* 0x000fe400078efeba */
[----:B------:R-:W-:-:S02]  /*15ec0*/  ISETP.GE.AND P2, PT, R147, R2, PT ;  /* 0x000000029300720c */ /* 0x000fc40003f46270 */
[----:B------:R-:W-:Y:S01]  /*15ed0*/  I2F R217, R174 ;  /* 0x000000ae00d97306 */ /* 0x000fe20000201400 */
[----:B------:R-:W-:Y:S02]  /*15ee0*/  LOP3.LUT R235, R235, 0xd0, R186, 0xfe, !PT ;  /* 0x000000d0ebeb7812 */ /* 0x000fe400078efeba */
[----:B------:R-:W-:Y:S02]  /*15ef0*/  FSEL R39, R30, -INF , !P1 ;  /* 0xff8000001e277808 */ /* 0x000fe40004800000 */
[----:B------:R-:W-:Y:S02]  /*15f00*/  ISETP.GE.AND P1, PT, R174, R2, PT ;  /* 0x00000002ae00720c */ /* 0x000fe40003f26270 */
[----:B------:R-:W-:Y:S01]  /*15f10*/  FSEL R115, R47, -INF , !P3 ;  /* 0xff8000002f737808 */ /* 0x000fe20005800000 */
[----:B------:R-:W2:Y:S01]  /*15f20*/  MUFU.TANH R190, R190 ;  /* 0x000000be00be7308 */ /* 0x000ea20000002400 */
[----:B-1----:R-:W-:Y:S01]  /*15f30*/  FFMA.FTZ R135, R52, UR4, R26 ;  /* 0x0000000434877c23 */ /* 0x002fe2000801001a */
[----:B------:R-:W-:Y:S01]  /*15f40*/  ISETP.GE.AND P4, PT, R174, R3, PT ;  /* 0x00000003ae00720c */ /* 0x000fe20003f86270 */
[----:B------:R-:W-:Y:S01]  /*15f50*/  IMAD.U32 R47, RZ, RZ, UR7 ;  /* 0x00000007ff2f7e24 */ /* 0x000fe2000f8e00ff */
[----:B------:R-:W-:-:S02]  /*15f60*/  FSEL R36, R36, -INF , !P2 ;  /* 0xff80000024247808 */ /* 0x000fc40005000000 */
[----:B------:R-:W-:Y:S02]  /*15f70*/  ISETP.GE.AND P3, PT, R235, R3, PT ;  /* 0x00000003eb00720c */ /* 0x000fe40003f66270 */
[----:B------:R-:W1:Y:S01]  /*15f80*/  MUFU.TANH R22, R22 ;  /* 0x0000001600167308 */ /* 0x000e620000002400 */
[C-C-:B------:R-:W-:Y:S02]  /*15f90*/  LOP3.LUT R6, R41.reuse, 0x48, R186.reuse, 0xfe, !PT ;  /* 0x0000004829067812 */ /* 0x140fe400078efeba */
[----:B------:R-:W-:Y:S02]  /*15fa0*/  LOP3.LUT R30, R41, 0x49, R186, 0xfe, !PT ;  /* 0x00000049291e7812 */ /* 0x000fe400078efeba */
[----:B------:R-:W-:Y:S01]  /*15fb0*/  ISETP.GE.AND P2, PT, R247, R2, PT ;  /* 0x00000002f700720c */ /* 0x000fe20003f46270 */
[----:B------:R-:W-:Y:S01]  /*15fc0*/  IMAD.U32 R247, RZ, RZ, UR7 ;  /* 0x00000007fff77e24 */ /* 0x000fe2000f8e00ff */
[----:B------:R-:W-:Y:S01]  /*15fd0*/  FSEL R135, R135, -INF , !P3 ;  /* 0xff80000087877808 */ /* 0x000fe20005800000 */
[----:B------:R-:W3:Y:S01]  /*15fe0*/  MUFU.TANH R16, R16 ;  /* 0x0000001000107308 */ /* 0x000ee20000002400 */
[----:B--2---:R-:W-:Y:S01]  /*15ff0*/  FFMA.FTZ R190, R217, UR4, R190 ;  /* 0x00000004d9be7c23 */ /* 0x004fe200080100be */
[----:B------:R-:W-:-:S02]  /*16000*/  FSEL R38, R38, -INF , !P2 ;  /* 0xff80000026267808 */ /* 0x000fc40005000000 */
[-C--:B------:R-:W-:Y:S02]  /*16010*/  ISETP.GE.AND P2, PT, R235, R2.reuse, PT ;  /* 0x00000002eb00720c */ /* 0x080fe40003f46270 */
[----:B------:R-:W-:Y:S02]  /*16020*/  FSEL R41, R190, -INF , !P1 ;  /* 0xff800000be297808 */ /* 0x000fe40004800000 */
[----:B------:R-:W-:Y:S01]  /*16030*/  I2F R64, R66 ;  /* 0x0000004200407306 */ /* 0x000fe20000201400 */
[----:B-1----:R-:W-:Y:S01]  /*16040*/  FFMA.FTZ R22, R219, UR4, R22 ;  /* 0x00000004db167c23 */ /* 0x002fe20008010016 */
[----:B------:R-:W-:Y:S02]  /*16050*/  ISETP.GE.AND P1, PT, R66, R2, PT ;  /* 0x000000024200720c */ /* 0x000fe40003f26270 */
[--C-:B------:R-:W-:Y:S02]  /*16060*/  LOP3.LUT R26, R5, 0x40, R186.reuse, 0xfe, !PT ;  /* 0x00000040051a7812 */ /* 0x100fe400078efeba */
[----:B------:R-:W-:-:S02]  /*16070*/  LOP3.LUT R241, R241, 0x18, R186, 0xfe, !PT ;  /* 0x00000018f1f17812 */ /* 0x000fc400078efeba */
[----:B------:R-:W1:Y:S01]  /*16080*/  MUFU.TANH R49, R49 ;  /* 0x0000003100317308 */ /* 0x000e620000002400 */
[----:B---3--:R-:W-:Y:S01]  /*16090*/  FFMA.FTZ R16, R217, UR4, R16 ;  /* 0x00000004d9107c23 */ /* 0x008fe20008010010 */
[--C-:B------:R-:W-:Y:S02]  /*160a0*/  LOP3.LUT R245, R245, 0x19, R186.reuse, 0xfe, !PT ;  /* 0x00000019f5f57812 */ /* 0x100fe400078efeba */
[----:B------:R-:W-:Y:S02]  /*160b0*/  LOP3.LUT R247, R247, 0x20, R186, 0xfe, !PT ;  /* 0x00000020f7f77812 */ /* 0x000fe400078efeba */
[----:B------:R-:W-:Y:S02]  /*160c0*/  FSEL R141, R16, -INF , !P4 ;  /* 0xff800000108d7808 */ /* 0x000fe40006000000 */
[----:B------:R-:W-:Y:S01]  /*160d0*/  I2F R18, R69 ;  /* 0x0000004500127306 */ /* 0x000fe20000201400 */
[----:B------:R-:W-:-:S07]  /*160e0*/  ISETP.GE.AND P4, PT, R66, R3, PT ;  /* 0x000000034200720c */ /* 0x000fce0003f86270 */
[----:B------:R-:W2:Y:S01]  /*160f0*/  MUFU.TANH R53, R53 ;  /* 0x0000003500357308 */ /* 0x000ea20000002400 */
[----:B-1----:R-:W-:-:S07]  /*16100*/  FFMA.FTZ R49, R64, UR4, R49 ;  /* 0x0000000440317c23 */ /* 0x002fce0008010031 */
[----:B------:R-:W-:Y:S08]  /*16110*/  I2F R60, R184 ;  /* 0x000000b8003c7306 */ /* 0x000ff00000201400 */
[----:B------:R-:W1:Y:S01]  /*16120*/  MUFU.TANH R45, R45 ;  /* 0x0000002d002d7308 */ /* 0x000e620000002400 */
[----:B--2---:R-:W-:-:S07]  /*16130*/  FFMA.FTZ R44, R18, UR4, R53 ;  /* 0x00000004122c7c23 */ /* 0x004fce0008010035 */
[----:B------:R-:W2:Y:S08]  /*16140*/  MUFU.TANH R51, R51 ;  /* 0x0000003300337308 */ /* 0x000eb00000002400 */
[----:B------:R-:W-:Y:S01]  /*16150*/  I2F R61, R62 ;  /* 0x0000003e003d7306 */ /* 0x000fe20000201400 */
[----:B-1----:R-:W-:-:S07]  /*16160*/  FFMA.FTZ R45, R60, UR4, R45 ;  /* 0x000000043c2d7c23 */ /* 0x002fce000801002d */
[----:B------:R1:W3:Y:S01]  /*16170*/  MUFU.TANH R48, R40 ;  /* 0x0000002800307308 */ /* 0x0002e20000002400 */
[----:B--2---:R-:W-:Y:S01]  /*16180*/  FFMA.FTZ R46, R60, UR4, R51 ;  /* 0x000000043c2e7c23 */ /* 0x004fe20008010033 */
[----:B------:R-:W-:Y:S01]  /*16190*/  LOP3.LUT R60, R47, 0x58, R186, 0xfe, !PT ;  /* 0x000000582f3c7812 */ /* 0x000fe200078efeba */
[----:B------:R-:W-:-:S05]  /*161a0*/  IMAD.U32 R51, RZ, RZ, UR7 ;  /* 0x00000007ff337e24 */ /* 0x000fca000f8e00ff */
[----:B------:R-:W2:Y:S01]  /*161b0*/  MUFU.TANH R50, R50 ;  /* 0x0000003200327308 */ /* 0x000ea20000002400 */
[----:B-1----:R-:W-:-:S07]  /*161c0*/  FFMA.FTZ R40, R52, UR4, R133 ;  /* 0x0000000434287c23 */ /* 0x002fce0008010085 */
[----:B------:R1:W-:Y:S01]  /*161d0*/  MUFU.TANH R219, R43 ;  /* 0x0000002b00db7308 */ /* 0x0003e20000002400 */
[----:B------:R-:W-:Y:S02]  /*161e0*/  IMAD.U32 R52, RZ, RZ, UR7 ;  /* 0x00000007ff347e24 */ /* 0x000fe4000f8e00ff */
[----:B------:R-:W-:Y:S01]  /*161f0*/  FFMA.FTZ R133, R18, UR4, R103 ;  /* 0x0000000412857c23 */ /* 0x000fe20008010067 */
[----:B------:R-:W-:Y:S01]  /*16200*/  FSEL R40, R40, -INF , !P2 ;  /* 0xff80000028287808 */ /* 0x000fe20005000000 */
[C---:B---3--:R-:W-:Y:S01]  /*16210*/  FFMA.FTZ R47, R61.reuse, UR4, R48 ;  /* 0x000000043d2f7c23 */ /* 0x048fe20008010030 */
[----:B------:R-:W-:Y:S01]  /*16220*/  LOP3.LUT R52, R52, 0xd8, R186, 0xfe, !PT ;  /* 0x000000d834347812 */ /* 0x000fe200078efeba */
[----:B--2---:R-:W-:Y:S01]  /*16230*/  FFMA.FTZ R50, R61, UR4, R50 ;  /* 0x000000043d327c23 */ /* 0x004fe20008010032 */
[----:B------:R-:W-:Y:S01]  /*16240*/  I2F R56, R191 ;  /* 0x000000bf00387306 */ /* 0x000fe20000201400 */
[----:B------:R-:W-:Y:S01]  /*16250*/  FMUL.FTZ R61, R218, c[0x0][0x2ec] ;  /* 0x0000bb00da3d7a20 */ /* 0x000fe20000410000 */
[----:B------:R-:W-:-:S02]  /*16260*/  ISETP.GE.AND P3, PT, R52, R3, PT ;  /* 0x000000033400720c */ /* 0x000fc40003f66270 */
[----:B------:R-:W-:Y:S02]  /*16270*/  ISETP.GE.AND P2, PT, R52, R2, PT ;  /* 0x000000023400720c */ /* 0x000fe40003f46270 */
[----:B------:R-:W-:Y:S01]  /*16280*/  FSEL R147, R22, -INF , !P3 ;  /* 0xff80000016937808 */ /* 0x000fe20005800000 */
[----:B-1----:R-:W-:Y:S01]  /*16290*/  IMAD.U32 R43, RZ, RZ, UR7 ;  /* 0x00000007ff2b7e24 */ /* 0x002fe2000f8e00ff */
[----:B------:R-:W1:Y:S01]  /*162a0*/  MUFU.TANH R7, R7 ;  /* 0x0000000700077308 */ /* 0x000e620000002400 */
[----:B------:R-:W-:Y:S02]  /*162b0*/  ISETP.GE.AND P3, PT, R69, R3, PT ;  /* 0x000000034500720c */ /* 0x000fe40003f66270 */
[----:B------:R-:W-:Y:S02]  /*162c0*/  FSEL R42, R42, -INF , !P2 ;  /* 0xff8000002a2a7808 */ /* 0x000fe40005000000 */
[C-C-:B------:R-:W-:Y:S02]  /*162d0*/  LOP3.LUT R18, R43.reuse, 0x50, R186.reuse, 0xfe, !PT ;  /* 0x000000502b127812 */ /* 0x140fe400078efeba */
[----:B------:R-:W-:Y:S01]  /*162e0*/  LOP3.LUT R66, R43, 0x51, R186, 0xfe, !PT ;  /* 0x000000512b427812 */ /* 0x000fe200078efeba */
[----:B------:R-:W2:Y:S01]  /*162f0*/  MUFU.TANH R223, R223 ;  /* 0x000000df00df7308 */ /* 0x000ea20000002400 */
[----:B------:R-:W-:Y:S01]  /*16300*/  FSEL R43, R49, -INF , !P1 ;  /* 0xff800000312b7808 */ /* 0x000fe20004800000 */
[----:B------:R-:W-:Y:S01]  /*16310*/  FMUL.FTZ R49, R216, c[0x0][0x2ec] ;  /* 0x0000bb00d8317a20 */ /* 0x000fe20000410000 */
[----:B------:R-:W-:-:S02]  /*16320*/  FSEL R133, R133, -INF , !P3 ;  /* 0xff80000085857808 */ /* 0x000fc40005800000 */
[----:B------:R-:W-:Y:S02]  /*16330*/  ISETP.GE.AND P3, PT, R184, R3, PT ;  /* 0x00000003b800720c */ /* 0x000fe40003f66270 */
[-C--:B------:R-:W-:Y:S01]  /*16340*/  ISETP.GE.AND P2, PT, R69, R2.reuse, PT ;  /* 0x000000024500720c */ /* 0x080fe20003f46270 */
[----:B------:R-:W3:Y:S01]  /*16350*/  I2F R12, R188 ;  /* 0x000000bc000c7306 */ /* 0x000ee20000201400 */
[----:B------:R-:W-:Y:S01]  /*16360*/  FSEL R89, R45, -INF , !P3 ;  /* 0xff8000002d597808 */ /* 0x000fe20005800000 */
[----:B------:R-:W-:Y:S01]  /*16370*/  IMAD.U32 R45, RZ, RZ, UR7 ;  /* 0x00000007ff2d7e24 */ /* 0x000fe2000f8e00ff */
[----:B------:R-:W-:Y:S01]  /*16380*/  FSEL R44, R44, -INF , !P2 ;  /* 0xff8000002c2c7808 */ /* 0x000fe20005000000 */
[----:B-1----:R-:W-:Y:S01]  /*16390*/  FFMA.FTZ R48, R56, UR4, R7 ;  /* 0x0000000438307c23 */ /* 0x002fe20008010007 */
[-C--:B------:R-:W-:Y:S01]  /*163a0*/  ISETP.GE.AND P2, PT, R184, R2.reuse, PT ;  /* 0x00000002b800720c */ /* 0x080fe20003f46270 */
[----:B------:R-:W-:Y:S01]  /*163b0*/  IMAD.U32 R7, RZ, RZ, UR7 ;  /* 0x00000007ff077e24 */ /* 0x000fe2000f8e00ff */
[----:B------:R-:W-:Y:S01]  /*163c0*/  ISETP.GE.AND P1, PT, R62, R2, PT ;  /* 0x000000023e00720c */ /* 0x000fe20003f26270 */
[----:B------:R-:W1:Y:S01]  /*163d0*/  MUFU.TANH R237, R237 ;  /* 0x000000ed00ed7308 */ /* 0x000e620000002400 */
[----:B------:R-:W-:Y:S01]  /*163e0*/  FSEL R46, R46, -INF , !P2 ;  /* 0xff8000002e2e7808 */ /* 0x000fe20005000000 */
[----:B--2---:R-:W-:Y:S01]  /*163f0*/  FFMA.FTZ R103, R64, UR4, R223 ;  /* 0x0000000440677c23 */ /* 0x004fe200080100df */
[----:B------:R-:W-:-:S02]  /*16400*/  LOP3.LUT R174, R45, 0x59, R186, 0xfe, !PT ;  /* 0x000000592dae7812 */ /* 0x000fc400078efeba */
[----:B------:R-:W-:Y:S02]  /*16410*/  FSEL R45, R50, -INF , !P1 ;  /* 0xff800000322d7808 */ /* 0x000fe40004800000 */
[-C--:B------:R-:W-:Y:S01]  /*16420*/  ISETP.GE.AND P2, PT, R191, R2.reuse, PT ;  /* 0x00000002bf00720c */ /* 0x080fe20003f46270 */
[----:B------:R-:W2:Y:S01]  /*16430*/  MUFU.TANH R239, R239 ;  /* 0x000000ef00ef7308 */ /* 0x000ea20000002400 */
[----:B---3--:R-:W-:Y:S01]  /*16440*/  FFMA.FTZ R50, R12, UR4, R219 ;  /* 0x000000040c327c23 */ /* 0x008fe200080100db */
[----:B------:R-:W-:Y:S02]  /*16450*/  FSEL R103, R103, -INF , !P4 ;  /* 0xff80000067677808 */ /* 0x000fe40006000000 */
[C---:B------:R-:W-:Y:S02]  /*16460*/  ISETP.GE.AND P4, PT, R188.reuse, R3, PT ;  /* 0x00000003bc00720c */ /* 0x040fe40003f86270 */
[----:B------:R-:W-:Y:S02]  /*16470*/  ISETP.GE.AND P3, PT, R188, R2, PT ;  /* 0x00000002bc00720c */ /* 0x000fe40003f66270 */
[----:B------:R-:W-:Y:S01]  /*16480*/  I2F R58, R213 ;  /* 0x000000d5003a7306 */ /* 0x000fe20000201400 */
[----:B-1----:R-:W-:Y:S01]  /*16490*/  FFMA.FTZ R53, R12, UR4, R237 ;  /* 0x000000040c357c23 */ /* 0x002fe200080100ed */
[----:B------:R-:W-:-:S02]  /*164a0*/  LOP3.LUT R12, R51, 0x60, R186, 0xfe, !PT ;  /* 0x00000060330c7812 */ /* 0x000fc400078efeba */
[----:B------:R-:W-:Y:S02]  /*164b0*/  FSEL R50, R50, -INF , !P3 ;  /* 0xff80000032327808 */ /* 0x000fe40005800000 */
[----:B------:R-:W-:Y:S02]  /*164c0*/  FSEL R53, R53, -INF , !P4 ;  /* 0xff80000035357808 */ /* 0x000fe40006000000 */
[----:B------:R-:W1:Y:S01]  /*164d0*/  MUFU.TANH R49, R49 ;  /* 0x0000003100317308 */ /* 0x000e620000002400 */
[----:B--2---:R-:W-:Y:S01]  /*164e0*/  FFMA.FTZ R52, R56, UR4, R239 ;  /* 0x0000000438347c23 */ /* 0x004fe200080100ef */
[----:B------:R-:W-:Y:S01]  /*164f0*/  LOP3.LUT R56, R51, 0x61, R186, 0xfe, !PT ;  /* 0x0000006133387812 */ /* 0x000fe200078efeba */
[----:B------:R-:W-:Y:S01]  /*16500*/  IMAD.U32 R239, RZ, RZ, UR7 ;  /* 0x00000007ffef7e24 */ /* 0x000fe2000f8e00ff */
[----:B------:R-:W-:Y:S02]  /*16510*/  ISETP.GE.AND P4, PT, R213, R3, PT ;  /* 0x00000003d500720c */ /* 0x000fe40003f86270 */
[----:B------:R-:W-:-:S02]  /*16520*/  FSEL R47, R47, -INF , !P5 ;  /* 0xff8000002f2f7808 */ /* 0x000fc40006800000 */
[----:B------:R-:W2:Y:S01]  /*16530*/  MUFU.TANH R61, R61 ;  /* 0x0000003d003d7308 */ /* 0x000ea20000002400 */
[-C--:B------:R-:W-:Y:S02]  /*16540*/  ISETP.GE.AND P3, PT, R54, R3.reuse, PT ;  /* 0x000000033600720c */ /* 0x080fe40003f66270 */
[----:B------:R-:W-:Y:S02]  /*16550*/  ISETP.GE.AND P5, PT, R191, R3, PT ;  /* 0x00000003bf00720c */ /* 0x000fe40003fa6270 */
[----:B------:R-:W-:Y:S02]  /*16560*/  ISETP.GE.AND P1, PT, R213, R2, PT ;  /* 0x00000002d500720c */ /* 0x000fe40003f26270 */
[----:B------:R-:W-:Y:S01]  /*16570*/  FSEL R52, R52, -INF , !P5 ;  /* 0xff80000034347808 */ /* 0x000fe20006800000 */
[----:B------:R-:W3:Y:S01]  /*16580*/  I2F R14, R54 ;  /* 0x00000036000e7306 */ /* 0x000ee20000201400 */
[----:B-1----:R-:W-:Y:S01]  /*16590*/  FFMA.FTZ R51, R58, UR4, R49 ;  /* 0x000000043a337c23 */ /* 0x002fe20008010031 */
[----:B------:R-:W-:-:S02]  /*165a0*/  FSEL R49, R48, -INF , !P2 ;  /* 0xff80000030317808 */ /* 0x000fc40005000000 */
[-C--:B------:R-:W-:Y:S02]  /*165b0*/  ISETP.GE.AND P5, PT, R220, R3.reuse, PT ;  /* 0x00000003dc00720c */ /* 0x080fe40003fa6270 */
[----:B------:R-:W-:Y:S02]  /*165c0*/  FSEL R51, R51, -INF , !P4 ;  /* 0xff80000033337808 */ /* 0x000fe40006000000 */
[----:B------:R-:W1:Y:S01]  /*165d0*/  I2F R232, R8 ;  /* 0x0000000800e87306 */ /* 0x000e620000201400 */
[----:B--2---:R-:W-:Y:S01]  /*165e0*/  FFMA.FTZ R48, R58, UR4, R61 ;  /* 0x000000043a307c23 */ /* 0x004fe2000801003d */
[----:B------:R-:W-:Y:S01]  /*165f0*/  ISETP.GE.AND P4, PT, R8, R3, PT ;  /* 0x000000030800720c */ /* 0x000fe20003f86270 */
[----:B------:R-:W-:Y:S01]  /*16600*/  IMAD.U32 R61, RZ, RZ, UR7 ;  /* 0x00000007ff3d7e24 */ /* 0x000fe2000f8e00ff */
[----:B------:R-:W-:Y:S02]  /*16610*/  LOP3.LUT R58, R7, 0x69, R186, 0xfe, !PT ;  /* 0x00000069073a7812 */ /* 0x000fe400078efeba */
[----:B------:R-:W-:-:S02]  /*16620*/  FSEL R48, R48, -INF , !P1 ;  /* 0xff80000030307808 */ /* 0x000fc40004800000 */
[----:B------:R-:W-:Y:S01]  /*16630*/  MUFU.TANH R143, R143 ;  /* 0x0000008f008f7308 */ /* 0x000fe20000002400 */
[--C-:B------:R-:W-:Y:S01]  /*16640*/  LOP3.LUT R188, R61, 0x70, R186.reuse, 0xfe, !PT ;  /* 0x000000703dbc7812 */ /* 0x100fe200078efeba */
[----:B---3--:R-:W-:Y:S01]  /*16650*/  FFMA.FTZ R61, R14, UR4, R127 ;  /* 0x000000040e3d7c23 */ /* 0x008fe2000801007f */
[-C--:B------:R-:W-:Y:S02]  /*16660*/  ISETP.GE.AND P1, PT, R226, R3.reuse, PT ;  /* 0x00000003e200720c */ /* 0x080fe40003f26270 */
[----:B------:R-:W-:Y:S01]  /*16670*/  LOP3.LUT R54, R7, 0x68, R186, 0xfe, !PT ;  /* 0x0000006807367812 */ /* 0x000fe200078efeba */
[----:B------:R-:W-:Y:S01]  /*16680*/  FFMA.FTZ R7, R170, UR4, R139 ;  /* 0x00000004aa077c23 */ /* 0x000fe2000801008b */
[----:B------:R-:W-:Y:S01]  /*16690*/  FSEL R61, R61, -INF , !P3 ;  /* 0xff8000003d3d7808 */ /* 0x000fe20005800000 */
[----:B------:R-:W2:Y:S01]  /*166a0*/  I2F R234, R236 ;  /* 0x000000ec00ea7306 */ /* 0x000ea20000201400 */
[----:B-1----:R-:W-:Y:S01]  /*166b0*/  FFMA.FTZ R123, R232, UR4, R123 ;  /* 0x00000004e87b7c23 */ /* 0x002fe2000801007b */
[----:B------:R-:W-:-:S02]  /*166c0*/  ISETP.GE.AND P3, PT, R236, R3, PT ;  /* 0x00000003ec00720c */ /* 0x000fc40003f66270 */
[-C--:B------:R-:W-:Y:S02]  /*166d0*/  ISETP.GE.AND P2, PT, R222, R3.reuse, PT ;  /* 0x00000003de00720c */ /* 0x080fe40003f46270 */
[----:B------:R-:W-:Y:S02]  /*166e0*/  FSEL R123, R123, -INF , !P4 ;  /* 0xff8000007b7b7808 */ /* 0x000fe40006000000 */
[----:B------:R-:W-:Y:S01]  /*166f0*/  MUFU.TANH R138, R138 ;  /* 0x0000008a008a7308 */ /* 0x000fe20000002400 */
[-C--:B------:R-:W-:Y:S02]  /*16700*/  ISETP.GE.AND P4, PT, R242, R3.reuse, PT ;  /* 0x00000003f200720c */ /* 0x080fe40003f86270 */
[----:B------:R-:W-:Y:S02]  /*16710*/  FSEL R7, R7, -INF , !P6 ;  /* 0xff80000007077808 */ /* 0x000fe40007000000 */
[----:B------:R-:W-:Y:S02]  /*16720*/  LOP3.LUT R239, R239, 0x11, R186, 0xfe, !PT ;  /* 0x00000011efef7812 */ /* 0x000fe400078efeba */
[----:B------:R-:W-:Y:S01]  /*16730*/  ISETP.GE.AND P6, PT, R230, R3, PT ;  /* 0x00000003e600720c */ /* 0x000fe20003fc6270 */
[----:B------:R-:W1:Y:S01]  /*16740*/  I2F R221, R220 ;  /* 0x000000dc00dd7306 */ /* 0x000e620000201400 */
[----:B--2---:R-:W-:-:S05]  /*16750*/  FFMA.FTZ R143, R234, UR4, R143 ;  /* 0x00000004ea8f7c23 */ /* 0x004fca000801008f */
[----:B------:R-:W-:Y:S02]  /*16760*/  FSEL R143, R143, -INF , !P3 ;  /* 0xff8000008f8f7808 */ /* 0x000fe40005800000 */
[----:B------:R-:W2:Y:S01]  /*16770*/  I2F R229, R226 ;  /* 0x000000e200e57306 */ /* 0x000ea20000201400 */
[----:B------:R-:W-:-:S07]  /*16780*/  ISETP.GE.AND P3, PT, R146, R3, PT ;  /* 0x000000039200720c */ /* 0x000fce0003f66270 */
[----:B------:R-:W-:Y:S01]  /*16790*/  MUFU.TANH R182, R182 ;  /* 0x000000b600b67308 */ /* 0x000fe20000002400 */
[----:B-1----:R-:W-:Y:S02]  /*167a0*/  FFMA.FTZ R138, R221, UR4, R138 ;  /* 0x00000004dd8a7c23 */ /* 0x002fe4000801008a */
[----:B------:R-:W-:-:S03]  /*167b0*/  IMAD.U32 R221, RZ, RZ, UR7 ;  /* 0x00000007ffdd7e24 */ /* 0x000fc6000f8e00ff */
[----:B------:R-:W-:Y:S02]  /*167c0*/  FSEL R127, R138, -INF , !P5 ;  /* 0xff8000008a7f7808 */ /* 0x000fe40006800000 */
[----:B------:R-:W1:Y:S01]  /*167d0*/  I2F R63, R242 ;  /* 0x000000f2003f7306 */ /* 0x000e620000201400 */
[----:B--2---:R-:W-:Y:S01]  /*167e0*/  FFMA.FTZ R116, R229, UR4, R116 ;  /* 0x00000004e5747c23 */ /* 0x004fe20008010074 */
[C-C-:B------:R-:W-:Y:S01]  /*167f0*/  LOP3.LUT R138, R221.reuse, 0x28, R186.reuse, 0xfe, !PT ;  /* 0x00000028dd8a7812 */ /* 0x140fe200078efeba */
[----:B------:R-:W-:Y:S01]  /*16800*/  IMAD.U32 R229, RZ, RZ, UR7 ;  /* 0x00000007ffe57e24 */ /* 0x000fe2000f8e00ff */
[----:B------:R-:W-:Y:S02]  /*16810*/  LOP3.LUT R216, R221, 0x29, R186, 0xfe, !PT ;  /* 0x00000029ddd87812 */ /* 0x000fe400078efeba */
[----:B------:R-:W-:Y:S02]  /*16820*/  FSEL R139, R116, -INF , !P1 ;  /* 0xff800000748b7808 */ /* 0x000fe40004800000 */
[----:B------:R-:W-:Y:S01]  /*16830*/  MUFU.TANH R180, R180 ;  /* 0x000000b400b47308 */ /* 0x000fe20000002400 */
[----:B------:R-:W-:-:S02]  /*16840*/  ISETP.GE.AND P1, PT, R238, R3, PT ;  /* 0x00000003ee00720c */ /* 0x000fc40003f26270 */
[C-C-:B------:R-:W-:Y:S02]  /*16850*/  LOP3.LUT R218, R221.reuse, 0x31, R186.reuse, 0xfe, !PT ;  /* 0x00000031ddda7812 */ /* 0x140fe400078efeba */
[----:B------:R-:W-:Y:S02]  /*16860*/  LOP3.LUT R220, R221, 0x38, R186, 0xfe, !PT ;  /* 0x00000038dddc7812 */ /* 0x000fe400078efeba */
[----:B------:R-:W-:Y:S01]  /*16870*/  ISETP.GE.AND P5, PT, R10, R3, PT ;  /* 0x000000030a00720c */ /* 0x000fe20003fa6270 */
[----:B------:R-:W2:Y:S01]  /*16880*/  I2F R228, R230 ;  /* 0x000000e600e47306 */ /* 0x000ea20000201400 */
[----:B-1----:R-:W-:Y:S01]  /*16890*/  FFMA.FTZ R182, R63, UR4, R182 ;  /* 0x000000043fb67c23 */ /* 0x002fe200080100b6 */
[----:B------:R-:W-:-:S06]  /*168a0*/  LOP3.LUT R232, R229, 0x48, R186, 0xfe, !PT ;  /* 0x00000048e5e87812 */ /* 0x000fcc00078efeba */
[----:B------:R-:W1:Y:S08]  /*168b0*/  I2F R65, R238 ;  /* 0x000000ee00417306 */ /* 0x000e700000201400 */
[----:B------:R-:W3:Y:S01]  /*168c0*/  I2F R231, R146 ;  /* 0x0000009200e77306 */ /* 0x000ee20000201400 */
[----:B--2---:R-:W-:Y:S01]  /*168d0*/  FFMA.FTZ R213, R228, UR4, R117 ;  /* 0x00000004e4d57c23 */ /* 0x004fe20008010075 */
[----:B------:R-:W-:-:S04]  /*168e0*/  LOP3.LUT R117, R221, 0x21, R186, 0xfe, !PT ;  /* 0x00000021dd757812 */ /* 0x000fc800078efeba */
[----:B------:R-:W-:Y:S02]  /*168f0*/  FSEL R213, R213, -INF , !P6 ;  /* 0xff800000d5d57808 */ /* 0x000fe40007000000 */
[----:B------:R-:W2:Y:S01]  /*16900*/  I2F R5, R26 ;  /* 0x0000001a00057306 */ /* 0x000ea20000201400 */
[----:B-1----:R-:W-:Y:S01]  /*16910*/  FFMA.FTZ R190, R65, UR4, R180 ;  /* 0x0000000441be7c23 */ /* 0x002fe200080100b4 */
[----:B------:R-:W-:-:S06]  /*16920*/  ISETP.GE.AND P6, PT, R56, R3, PT ;  /* 0x000000033800720c */ /* 0x000fcc0003fc6270 */
[----:B------:R-:W-:Y:S01]  /*16930*/  MUFU.TANH R140, R140 ;  /* 0x0000008c008c7308 */ /* 0x000fe20000002400 */
[----:B---3--:R-:W-:Y:S01]  /*16940*/  FFMA.FTZ R63, R231, UR4, R100 ;  /* 0x00000004e73f7c23 */ /* 0x008fe20008010064 */
[----:B------:R-:W-:-:S04]  /*16950*/  LOP3.LUT R146, R221, 0x30, R186, 0xfe, !PT ;  /* 0x00000030dd927812 */ /* 0x000fc800078efeba */
[----:B------:R-:W-:Y:S02]  /*16960*/  FSEL R63, R63, -INF , !P3 ;  /* 0xff8000003f3f7808 */ /* 0x000fe40005800000 */
[----:B------:R-:W-:Y:S01]  /*16970*/  MUFU.TANH R107, R107 ;  /* 0x0000006b006b7308 */ /* 0x000fe20000002400 */
[----:B--2---:R-:W-:Y:S01]  /*16980*/  FFMA.FTZ R5, R5, UR4, R99 ;  /* 0x0000000405057c23 */ /* 0x004fe20008010063 */
[----:B------:R-:W-:Y:S01]  /*16990*/  ISETP.GE.AND P3, PT, R20, R3, PT ;  /* 0x000000031400720c */ /* 0x000fe20003f66270 */
[----:B------:R-:W-:-:S05]  /*169a0*/  IMAD.U32 R99, RZ, RZ, UR7 ;  /* 0x00000007ff637e24 */ /* 0x000fca000f8e00ff */
[----:B------:R1:W2:Y:S01]  /*169b0*/  I2F R227, R222 ;  /* 0x000000de00e37306 */ /* 0x0002a20000201400 */
[----:B------:R-:W-:-:S07]  /*169c0*/  LOP3.LUT R99, R99, 0x50, R186, 0xfe, !PT ;  /* 0x0000005063637812 */ /* 0x000fce00078efeba */
[----:B------:R-:W3:Y:S08]  /*169d0*/  I2F R240, R10 ;  /* 0x0000000a00f07306 */ /* 0x000ef00000201400 */
[----:B------:R-:W4:Y:S01]  /*169e0*/  I2F R28, R233 ;  /* 0x000000e9001c7306 */ /* 0x000f220000201400 */
[----:B-1----:R-:W-:Y:S01]  /*169f0*/  LOP3.LUT R222, R221, 0x39, R186, 0xfe, !PT ;  /* 0x00000039ddde7812 */ /* 0x002fe200078efeba */
[----:B--2---:R-:W-:Y:S01]  /*16a00*/  FFMA.FTZ R140, R227, UR4, R140 ;  /* 0x00000004e38c7c23 */ /* 0x004fe2000801008c */
[----:B------:R-:W-:Y:S01]  /*16a10*/  FSEL R221, R182, -INF , !P4 ;  /* 0xff800000b6dd7808 */ /* 0x000fe20006000000 */
[----:B------:R-:W-:Y:S01]  /*16a20*/  IMAD.U32 R227, RZ, RZ, UR7 ;  /* 0x00000007ffe37e24 */ /* 0x000fe2000f8e00ff */
[----:B------:R-:W-:-:S02]  /*16a30*/  ISETP.GE.AND P4, PT, R26, R3, PT ;  /* 0x000000031a00720c */ /* 0x000fc40003f86270 */
[----:B------:R-:W-:Y:S01]  /*16a40*/  FSEL R191, R140, -INF , !P2 ;  /* 0xff8000008cbf7808 */ /* 0x000fe20005000000 */
[----:B------:R-:W1:Y:S01]  /*16a50*/  I2F R235, R4 ;  /* 0x0000000400eb7306 */ /* 0x000e620000201400 */
[----:B---3--:R-:W-:Y:S01]  /*16a60*/  FFMA.FTZ R65, R240, UR4, R181 ;  /* 0x00000004f0417c23 */ /* 0x008fe200080100b5 */
[----:B------:R-:W-:Y:S02]  /*16a70*/  FSEL R181, R190, -INF , !P1 ;  /* 0xff800000beb57808 */ /* 0x000fe40004800000 */
[-C--:B------:R-:W-:Y:S02]  /*16a80*/  ISETP.GE.AND P1, PT, R4, R3.reuse, PT ;  /* 0x000000030400720c */ /* 0x080fe40003f26270 */
[----:B------:R-:W-:Y:S02]  /*16a90*/  FSEL R5, R5, -INF , !P4 ;  /* 0xff80000005057808 */ /* 0x000fe40006000000 */
[----:B------:R-:W2:Y:S01]  /*16aa0*/  I2F R24, R246 ;  /* 0x000000f600187306 */ /* 0x000ea20000201400 */
[----:B----4-:R-:W-:Y:S01]  /*16ab0*/  FFMA.FTZ R28, R28, UR4, R107 ;  /* 0x000000041c1c7c23 */ /* 0x010fe2000801006b */
[----:B------:R-:W-:-:S02]  /*16ac0*/  ISETP.GE.AND P4, PT, R66, R3, PT ;  /* 0x000000034200720c */ /* 0x000fc40003f86270 */
[-C--:B------:R-:W-:Y:S02]  /*16ad0*/  ISETP.GE.AND P2, PT, R136, R3.reuse, PT ;  /* 0x000000038800720c */ /* 0x080fe40003f46270 */
[----:B------:R-:W-:Y:S02]  /*16ae0*/  FSEL R65, R65, -INF , !P5 ;  /* 0xff80000041417808 */ /* 0x000fe40006800000 */
[----:B------:R-:W-:Y:S01]  /*16af0*/  I2F R64, R66 ;  /* 0x0000004200407306 */ /* 0x000fe20000201400 */
[----:B-1----:R-:W-:Y:S01]  /*16b00*/  FFMA.FTZ R107, R235, UR4, R248 ;  /* 0x00000004eb6b7c23 */ /* 0x002fe200080100f8 */
[----:B------:R-:W-:Y:S01]  /*16b10*/  ISETP.GE.AND P5, PT, R246, R3, PT ;  /* 0x00000003f600720c */ /* 0x000fe20003fa6270 */
[----:B------:R-:W-:Y:S01]  /*16b20*/  IMAD.U32 R235, RZ, RZ, UR7 ;  /* 0x00000007ffeb7e24 */ /* 0x000fe2000f8e00ff */
[----:B------:R-:W-:Y:S02]  /*16b30*/  LOP3.LUT R226, R227, 0x40, R186, 0xfe, !PT ;  /* 0x00000040e3e27812 */ /* 0x000fe400078efeba */
[----:B------:R-:W-:-:S02]  /*16b40*/  FSEL R107, R107, -INF , !P1 ;  /* 0xff8000006b6b7808 */ /* 0x000fc40004800000 */
[----:B------:R-:W1:Y:S01]  /*16b50*/  I2F R67, R136 ;  /* 0x0000008800437306 */ /* 0x000e620000201400 */
[----:B--2---:R-:W-:Y:S01]  /*16b60*/  FFMA.FTZ R24, R24, UR4, R249 ;  /* 0x0000000418187c23 */ /* 0x004fe200080100f9 */
[--C-:B------:R-:W-:Y:S02]  /*16b70*/  LOP3.LUT R249, R229, 0x49, R186.reuse, 0xfe, !PT ;  /* 0x00000049e5f97812 */ /* 0x100fe400078efeba */
[-C--:B------:R-:W-:Y:S02]  /*16b80*/  ISETP.GE.AND P1, PT, R30, R3.reuse, PT ;  /* 0x000000031e00720c */ /* 0x080fe40003f26270 */
[----:B------:R-:W-:Y:S02]  /*16b90*/  LOP3.LUT R230, R227, 0x41, R186, 0xfe, !PT ;  /* 0x00000041e3e67812 */ /* 0x000fe400078efeba */
[----:B------:R-:W2:Y:S01]  /*16ba0*/  I2F R217, R60 ;  /* 0x0000003c00d97306 */ /* 0x000ea20000201400 */
[----:B------:R-:W-:Y:S02]  /*16bb0*/  FSEL R229, R24, -INF , !P5 ;  /* 0xff80000018e57808 */ /* 0x000fe40006800000 */
[----:B------:R-:W-:-:S02]  /*16bc0*/  ISETP.GE.AND P5, PT, R18, R3, PT ;  /* 0x000000031200720c */ /* 0x000fc40003fa6270 */
[C-C-:B------:R-:W-:Y:S02]  /*16bd0*/  LOP3.LUT R24, R235.reuse, 0x71, R186.reuse, 0xfe, !PT ;  /* 0x00000071eb187812 */ /* 0x140fe400078efeba */
[----:B------:R-:W-:Y:S01]  /*16be0*/  LOP3.LUT R242, R235, 0x10, R186, 0xfe, !PT ;  /* 0x00000010ebf27812 */ /* 0x000fe200078efeba */
[----:B------:R3:W4:Y:S01]  /*16bf0*/  I2F R183, R20 ;  /* 0x0000001400b77306 */ /* 0x0007220000201400 */
[----:B-1----:R-:W-:-:S05]  /*16c00*/  FFMA.FTZ R67, R67, UR4, R108 ;  /* 0x0000000443437c23 */ /* 0x002fca000801006c */
[----:B------:R-:W-:Y:S02]  /*16c10*/  FSEL R67, R67, -INF , !P2 ;  /* 0xff80000043437808 */ /* 0x000fe40005000000 */
[----:B------:R-:W1:Y:S01]  /*16c20*/  I2F R22, R6 ;  /* 0x0000000600167306 */ /* 0x000e620000201400 */
[----:B------:R-:W-:Y:S01]  /*16c30*/  ISETP.GE.AND P2, PT, R233, R3, PT ;  /* 0x00000003e900720c */ /* 0x000fe20003f46270 */
[----:B------:R-:W-:-:S03]  /*16c40*/  IMAD.U32 R233, RZ, RZ, UR7 ;  /* 0x00000007ffe97e24 */ /* 0x000fc6000f8e00ff */
[----:B------:R-:W-:Y:S02]  /*16c50*/  FSEL R227, R28, -INF , !P2 ;  /* 0xff8000001ce37808 */ /* 0x000fe40005000000 */
[-C--:B------:R-:W-:Y:S01]  /*16c60*/  ISETP.GE.AND P2, PT, R6, R3.reuse, PT ;  /* 0x000000030600720c */ /* 0x080fe20003f46270 */
[----:B------:R-:W5:Y:S01]  /*16c70*/  I2F R69, R18 ;  /* 0x0000001200457306 */ /* 0x000f620000201400 */
[----:B---3--:R-:W-:Y:S01]  /*16c80*/  FFMA.FTZ R20, R64, UR4, R85 ;  /* 0x0000000440147c23 */ /* 0x008fe20008010055 */
[----:B------:R-:W-:Y:S01]  /*16c90*/  LOP3.LUT R64, R235, 0x61, R186, 0xfe, !PT ;  /* 0x00000061eb407812 */ /* 0x000fe200078efeba */
[----:B--2---:R-:W-:Y:S01]  /*16ca0*/  FFMA.FTZ R85, R217, UR4, R80 ;  /* 0x00000004d9557c23 */ /* 0x004fe20008010050 */
[----:B------:R-:W-:Y:S01]  /*16cb0*/  LOP3.LUT R66, R233, 0x51, R186, 0xfe, !PT ;  /* 0x00000051e9427812 */ /* 0x000fe200078efeba */
[----:B----4-:R-:W-:Y:S01]  /*16cc0*/  FFMA.FTZ R231, R183, UR4, R250 ;  /* 0x00000004b7e77c23 */ /* 0x010fe200080100fa */
[----:B------:R-:W-:Y:S01]  /*16cd0*/  FSEL R217, R20, -INF , !P4 ;  /* 0xff80000014d97808 */ /* 0x000fe20006000000 */
[----:B------:R-:W-:Y:S01]  /*16ce0*/  FMUL.FTZ R20, R71, c[0x0][0x2ec] ;  /* 0x0000bb0047147a20 */ /* 0x000fe20000410000 */
[----:B------:R-:W2:Y:S01]  /*16cf0*/  I2F R16, R30 ;  /* 0x0000001e00107306 */ /* 0x000ea20000201400 */
[----:B-1----:R-:W-:Y:S01]  /*16d00*/  FFMA.FTZ R183, R22, UR4, R95 ;  /* 0x0000000416b77c23 */ /* 0x002fe2000801005f */
[----:B------:R-:W-:Y:S01]  /*16d10*/  FSEL R231, R231, -INF , !P3 ;  /* 0xff800000e7e77808 */ /* 0x000fe20005800000 */
[----:B------:R-:W-:Y:S01]  /*16d20*/  IMAD.U32 R95, RZ, RZ, UR7 ;  /* 0x00000007ff5f7e24 */ /* 0x000fe2000f8e00ff */
[----:B------:R-:W-:-:S02]  /*16d30*/  ISETP.GE.AND P3, PT, R60, R3, PT ;  /* 0x000000033c00720c */ /* 0x000fc40003f66270 */
[----:B------:R-:W-:Y:S02]  /*16d40*/  FSEL R183, R183, -INF , !P2 ;  /* 0xff800000b7b77808 */ /* 0x000fe40005000000 */
[----:B------:R-:W1:Y:S01]  /*16d50*/  I2F R62, R174 ;  /* 0x000000ae003e7306 */ /* 0x000e620000201400 */
[----:B-----5:R-:W-:Y:S01]  /*16d60*/  FFMA.FTZ R69, R69, UR4, R84 ;  /* 0x0000000445457c23 */ /* 0x020fe20008010054 */
[----:B------:R-:W-:Y:S02]  /*16d70*/  ISETP.GE.AND P2, PT, R174, R3, PT ;  /* 0x00000003ae00720c */ /* 0x000fe40003f46270 */
[--C-:B------:R-:W-:Y:S02]  /*16d80*/  LOP3.LUT R80, R235, 0x68, R186.reuse, 0xfe, !PT ;  /* 0x00000068eb507812 */ /* 0x100fe400078efeba */
[----:B------:R-:W-:Y:S02]  /*16d90*/  FSEL R69, R69, -INF , !P5 ;  /* 0xff80000045457808 */ /* 0x000fe40006800000 */
[----:B------:R-:W-:Y:S01]  /*16da0*/  MUFU.TANH R76, R76 ;  /* 0x0000004c004c7308 */ /* 0x000fe20000002400 */
[----:B--2---:R-:W-:Y:S01]  /*16db0*/  FFMA.FTZ R233, R16, UR4, R251 ;  /* 0x0000000410e97c23 */ /* 0x004fe200080100fb */
[----:B------:R-:W-:-:S02]  /*16dc0*/  LOP3.LUT R251, R235, 0x59, R186, 0xfe, !PT ;  /* 0x00000059ebfb7812 */ /* 0x000fc400078efeba */
[-C--:B------:R-:W-:Y:S02]  /*16dd0*/  ISETP.GE.AND P5, PT, R54, R3.reuse, PT ;  /* 0x000000033600720c */ /* 0x080fe40003fa6270 */
[----:B------:R-:W-:Y:S02]  /*16de0*/  FSEL R233, R233, -INF , !P1 ;  /* 0xff800000e9e97808 */ /* 0x000fe40004800000 */
[----:B------:R-:W2:Y:S01]  /*16df0*/  I2F R219, R12 ;  /* 0x0000000c00db7306 */ /* 0x000ea20000201400 */
[----:B-1----:R-:W-:Y:S01]  /*16e00*/  FFMA.FTZ R62, R62, UR4, R81 ;  /* 0x000000043e3e7c23 */ /* 0x002fe20008010051 */
[----:B------:R-:W-:Y:S01]  /*16e10*/  FSEL R85, R85, -INF , !P3 ;  /* 0xff80000055557808 */ /* 0x000fe20005800000 */
[----:B------:R-:W-:Y:S01]  /*16e20*/  IMAD.U32 R81, RZ, RZ, UR7 ;  /* 0x00000007ff517e24 */ /* 0x000fe2000f8e00ff */
[-C--:B------:R-:W-:Y:S02]  /*16e30*/  ISETP.GE.AND P1, PT, R12, R3.reuse, PT ;  /* 0x000000030c00720c */ /* 0x080fe40003f26270 */
[----:B------:R-:W-:-:S02]  /*16e40*/  ISETP.GE.AND P4, PT, R58, R3, PT ;  /* 0x000000033a00720c */ /* 0x000fc40003f86270 */
[----:B------:R-:W1:Y:S01]  /*16e50*/  I2F R30, R249 ;  /* 0x000000f9001e7306 */ /* 0x000e620000201400 */
[----:B------:R-:W-:Y:S02]  /*16e60*/  ISETP.GE.AND P3, PT, R188, R3, PT ;  /* 0x00000003bc00720c */ /* 0x000fe40003f66270 */
[--C-:B------:R-:W-:Y:S02]  /*16e70*/  LOP3.LUT R95, R95, 0x58, R186.reuse, 0xfe, !PT ;  /* 0x000000585f5f7812 */ /* 0x100fe400078efeba */
[--C-:B------:R-:W-:Y:S02]  /*16e80*/  LOP3.LUT R84, R235, 0x60, R186.reuse, 0xfe, !PT ;  /* 0x00000060eb547812 */ /* 0x100fe400078efeba */
[----:B------:R-:W-:Y:S01]  /*16e90*/  LOP3.LUT R81, R81, 0x69, R186, 0xfe, !PT ;  /* 0x0000006951517812 */ /* 0x000fe200078efeba */
[----:B------:R-:W-:Y:S01]  /*16ea0*/  MUFU.TANH R73, R73 ;  /* 0x0000004900497308 */ /* 0x000fe20000002400 */
[----:B--2---:R-:W-:Y:S01]  /*16eb0*/  FFMA.FTZ R71, R219, UR4, R76 ;  /* 0x00000004db477c23 */ /* 0x004fe2000801004c */
[----:B------:R-:W-:-:S02]  /*16ec0*/  FSEL R219, R62, -INF , !P2 ;  /* 0xff8000003edb7808 */ /* 0x000fc40005000000 */
[----:B------:R-:W-:Y:S02]  /*16ed0*/  ISETP.GE.AND P2, PT, R24, R3, PT ;  /* 0x000000031800720c */ /* 0x000fe40003f46270 */
[----:B------:R-:W-:Y:S02]  /*16ee0*/  LOP3.LUT R76, R235, 0x70, R186, 0xfe, !PT ;  /* 0x00000070eb4c7812 */ /* 0x000fe400078efeba */
[----:B------:R-:W2:Y:S01]  /*16ef0*/  I2F R170, R58 ;  /* 0x0000003a00aa7306 */ /* 0x000ea20000201400 */
[----:B-1----:R-:W-:Y:S01]  /*16f00*/  FFMA.FTZ R30, R30, UR4, R91 ;  /* 0x000000041e1e7c23 */ /* 0x002fe2000801005b */
[----:B------:R-:W-:Y:S02]  /*16f10*/  FSEL R71, R71, -INF , !P1 ;  /* 0xff80000047477808 */ /* 0x000fe40004800000 */
[-C--:B------:R-:W-:Y:S02]  /*16f20*/  ISETP.GE.AND P1, PT, R24, R2.reuse, PT ;  /* 0x000000021800720c */ /* 0x080fe40003f26270 */
[----:B------:R-:W-:-:S02]  /*16f30*/  ISETP.GE.AND P0, PT, R64, R2, PT ;  /* 0x000000024000720c */ /* 0x000fc40003f06270 */
[----:B------:R-:W-:Y:S08]  /*16f40*/  MUFU.TANH R77, R77 ;  /* 0x0000004d004d7308 */ /* 0x000ff00000002400 */
[----:B------:R-:W1:Y:S01]  /*16f50*/  I2F R184, R56 ;  /* 0x0000003800b87306 */ /* 0x000e620000201400 */
[----:B--2---:R-:W-:-:S07]  /*16f60*/  FFMA.FTZ R170, R170, UR4, R73 ;  /* 0x00000004aaaa7c23 */ /* 0x004fce0008010049 */
[----:B------:R-:W-:Y:S08]  /*16f70*/  MUFU.TANH R72, R72 ;  /* 0x0000004800487308 */ /* 0x000ff00000002400 */
[----:B------:R-:W-:Y:S01]  /*16f80*/  MUFU.TANH R68, R68 ;  /* 0x0000004400447308 */ /* 0x000fe20000002400 */
[----:B-1----:R-:W-:-:S07]  /*16f90*/  FFMA.FTZ R77, R184, UR4, R77 ;  /* 0x00000004b84d7c23 */ /* 0x002fce000801004d */
[----:B------:R-:W1:Y:S08]  /*16fa0*/  I2F R223, R54 ;  /* 0x0000003600df7306 */ /* 0x000e700000201400 */
[----:B------:R-:W2:Y:S08]  /*16fb0*/  I2F R237, R188 ;  /* 0x000000bc00ed7306 */ /* 0x000eb00000201400 */
[----:B------:R-:W-:Y:S01]  /*16fc0*/  I2F R173, R173 ;  /* 0x000000ad00ad7306 */ /* 0x000fe20000201400 */
[----:B-1----:R-:W-:Y:S01]  /*16fd0*/  FFMA.FTZ R3, R223, UR4, R72 ;  /* 0x00000004df037c23 */ /* 0x002fe20008010048 */
[----:B------:R-:W-:Y:S01]  /*16fe0*/  FSEL R223, R77, -INF , !P6 ;  /* 0xff8000004ddf7808 */ /* 0x000fe20007000000 */
[----:B------:R-:W-:Y:S01]  /*16ff0*/  IMAD.U32 R77, RZ, RZ, UR7 ;  /* 0x00000007ff4d7e24 */ /* 0x000fe2000f8e00ff */
[----:B------:R-:W-:-:S02]  /*17000*/  ISETP.GE.AND P6, PT, R80, R2, PT ;  /* 0x000000025000720c */ /* 0x000fc40003fc6270 */
[----:B------:R-:W-:Y:S02]  /*17010*/  FSEL R3, R3, -INF , !P5 ;  /* 0xff80000003037808 */ /* 0x000fe40006800000 */
[----:B------:R-:W-:Y:S01]  /*17020*/  MUFU.TANH R113, R113 ;  /* 0x0000007100717308 */ /* 0x000fe20000002400 */
[----:B--2---:R-:W-:Y:S01]  /*17030*/  FFMA.FTZ R73, R237, UR4, R68 ;  /* 0x00000004ed497c23 */ /* 0x004fe20008010044 */
[----:B------:R-:W-:Y:S02]  /*17040*/  LOP3.LUT R237, R235, 0x9, R186, 0xfe, !PT ;  /* 0x00000009ebed7812 */ /* 0x000fe400078efeba */
[----:B------:R-:W-:Y:S02]  /*17050*/  FSEL R235, R170, -INF , !P4 ;  /* 0xff800000aaeb7808 */ /* 0x000fe40006000000 */
[----:B------:R-:W-:Y:S02]  /*17060*/  ISETP.GE.AND P4, PT, R241, R2, PT ;  /* 0x00000002f100720c */ /* 0x000fe40003f86270 */
[----:B------:R-:W-:Y:S01]  /*17070*/  MUFU.TANH R105, R105 ;  /* 0x0000006900697308 */ /* 0x000fe20000002400 */
[----:B------:R-:W-:-:S02]  /*17080*/  FSEL R73, R73, -INF , !P3 ;  /* 0xff80000049497808 */ /* 0x000fc40005800000 */
[-C--:B------:R-:W-:Y:S02]  /*17090*/  ISETP.GE.AND P5, PT, R239, R2.reuse, PT ;  /* 0x00000002ef00720c */ /* 0x080fe40003fa6270 */
[----:B------:R-:W-:Y:S02]  /*170a0*/  ISETP.GE.AND P3, PT, R245, R2, PT ;  /* 0x00000002f500720c */ /* 0x000fe40003f66270 */
[----:B------:R-:W-:Y:S01]  /*170b0*/  LOP3.LUT R77, R77, 0x1, R186, 0xfe, !PT ;  /* 0x000000014d4d7812 */ /* 0x000fe200078efeba */
[----:B------:R-:W1:Y:S08]  /*170c0*/  MUFU.TANH R252, R252 ;  /* 0x000000fc00fc7308 */ /* 0x000e700000002400 */
[----:B------:R-:W2:Y:S08]  /*170d0*/  I2F R8, R241 ;  /* 0x000000f100087306 */ /* 0x000eb00000201400 */
[----:B------:R-:W3:Y:S01]  /*170e0*/  I2F R10, R138 ;  /* 0x0000008a000a7306 */ /* 0x000ee20000201400 */
[----:B-1----:R-:W-:-:S07]  /*170f0*/  FFMA.FTZ R252, R173, UR4, R252 ;  /* 0x00000004adfc7c23 */ /* 0x002fce00080100fc */
[----:B------:R-:W1:Y:S01]  /*17100*/  MUFU.TANH R20, R20 ;  /* 0x0000001400147308 */ /* 0x000e620000002400 */
[----:B--2---:R-:W-:Y:S02]  /*17110*/  FFMA.FTZ R8, R8, UR4, R113 ;  /* 0x0000000408087c23 */ /* 0x004fe40008010071 */
[----:B------:R-:W-:-:S03]  /*17120*/  IMAD.U32 R241, RZ, RZ, UR7 ;  /* 0x00000007fff17e24 */ /* 0x000fc6000f8e00ff */
[----:B------:R-:W-:Y:S02]  /*17130*/  FSEL R26, R8, -INF , !P4 ;  /* 0xff800000081a7808 */ /* 0x000fe40006000000 */
[----:B------:R-:W-:Y:S01]  /*17140*/  MUFU.TANH R119, R119 ;  /* 0x0000007700777308 */ /* 0x000fe20000002400 */
[----:B---3--:R-:W-:Y:S01]  /*17150*/  FFMA.FTZ R10, R10, UR4, R105 ;  /* 0x000000040a0a7c23 */ /* 0x008fe20008010069 */
[----:B------:R-:W-:Y:S02]  /*17160*/  LOP3.LUT R241, R241, 0x8, R186, 0xfe, !PT ;  /* 0x00000008f1f17812 */ /* 0x000fe400078efeba */
[----:B------:R-:W-:-:S04]  /*17170*/  ISETP.GE.AND P4, PT, R216, R2, PT ;  /* 0x00000002d800720c */ /* 0x000fc80003f86270 */
[----:B------:R-:W-:Y:S01]  /*17180*/  MUFU.TANH R114, R114 ;  /* 0x0000007200727308 */ /* 0x000fe20000002400 */
[----:B-1----:R-:W-:Y:S01]  /*17190*/  FFMA.FTZ R20, R173, UR4, R20 ;  /* 0x00000004ad147c23 */ /* 0x002fe20008010014 */
[----:B------:R-:W-:Y:S02]  /*171a0*/  FSEL R173, R252, -INF , !P2 ;  /* 0xff800000fcad7808 */ /* 0x000fe40005000000 */
[-C--:B------:R-:W-:Y:S02]  /*171b0*/  ISETP.GE.AND P2, PT, R247, R2.reuse, PT ;  /* 0x00000002f700720c */ /* 0x080fe40003f46270 */
[----:B------:R-:W-:Y:S02]  /*171c0*/  FSEL R190, R20, -INF , !P1 ;  /* 0xff80000014be7808 */ /* 0x000fe40004800000 */
[----:B------:R-:W1:Y:S01]  /*171d0*/  I2F R14, R239 ;  /* 0x000000ef000e7306 */ /* 0x000e620000201400 */
[----:B------:R-:W-:-:S07]  /*171e0*/  ISETP.GE.AND P1, PT, R117, R2, PT ;  /* 0x000000027500720c */ /* 0x000fce0003f26270 */
        /* <DEDUP_REMOVED lines=8> */
[----:B------:R-:W1:Y:S01]  /*17270*/  I2F R116, R247 ;  /* 0x000000f700747306 */ /* 0x000e620000201400 */
[----:B---3--:R-:W-:Y:S01]  /*17280*/  FFMA.FTZ R100, R100, UR4, R97 ;  /* 0x0000000464647c23 */ /* 0x008fe20008010061 */
[-C--:B------:R-:W-:Y:S02]  /*17290*/  ISETP.GE.AND P3, PT, R146, R2.reuse, PT ;  /* 0x000000029200720c */ /* 0x080fe40003f66270 */
[----:B------:R-:W-:Y:S02]  /*172a0*/  FSEL R138, R10, -INF , !P5 ;  /* 0xff8000000a8a7808 */ /* 0x000fe40006800000 */
[----:B------:R-:W-:Y:S02]  /*172b0*/  ISETP.GE.AND P5, PT, R222, R2, PT ;  /* 0x00000002de00720c */ /* 0x000fe40003fa6270 */
[----:B------:R-:W-:Y:S08]  /*172c0*/  I2F R56, R64 ;  /* 0x0000004000387306 */ /* 0x000ff00000201400 */
[----:B------:R-:W2:Y:S01]  /*172d0*/  MUFU.TANH R79, R79 ;  /* 0x0000004f004f7308 */ /* 0x000ea20000002400 */
[----:B-1----:R-:W-:-:S05]  /*172e0*/  FFMA.FTZ R28, R116, UR4, R109 ;  /* 0x00000004741c7c23 */ /* 0x002fca000801006d */
[----:B------:R-:W-:Y:S02]  /*172f0*/  FSEL R28, R28, -INF , !P2 ;  /* 0xff8000001c1c7808 */ /* 0x000fe40005000000 */
[----:B------:R-:W-:Y:S01]  /*17300*/  MUFU.TANH R111, R111 ;  /* 0x0000006f006f7308 */ /* 0x000fe20000002400 */
[----:B------:R-:W-:-:S07]  /*17310*/  ISETP.GE.AND P2, PT, R218, R2, PT ;  /* 0x00000002da00720c */ /* 0x000fce0003f46270 */
[----:B------:R-:W1:Y:S01]  /*17320*/  I2F R136, R117 ;  /* 0x0000007500887306 */ /* 0x000e620000201400 */
[----:B--2---:R-:W-:-:S05]  /*17330*/  FFMA.FTZ R56, R56, UR4, R79 ;  /* 0x0000000438387c23 */ /* 0x004fca000801004f */
[----:B------:R-:W-:Y:S02]  /*17340*/  FSEL R222, R56, -INF , !P0 ;  /* 0xff80000038de7808 */ /* 0x000fe40004000000 */
[----:B------:R-:W-:Y:S01]  /*17350*/  MUFU.TANH R101, R101 ;  /* 0x0000006500657308 */ /* 0x000fe20000002400 */
[----:B------:R-:W-:-:S07]  /*17360*/  ISETP.NE.AND P0, PT, R128, RZ, PT ;  /* 0x000000ff8000720c */ /* 0x000fce0003f05270 */
[----:B------:R-:W2:Y:S01]  /*17370*/  I2F R140, R146 ;  /* 0x00000092008c7306 */ /* 0x000ea20000201400 */
[----:B-1----:R-:W-:-:S05]  /*17380*/  FFMA.FTZ R111, R136, UR4, R111 ;  /* 0x00000004886f7c23 */ /* 0x002fca000801006f */
[----:B------:R-:W-:Y:S02]  /*17390*/  FSEL R238, R111, -INF , !P1 ;  /* 0xff8000006fee7808 */ /* 0x000fe40004800000 */
[----:B------:R-:W1:Y:S01]  /*173a0*/  I2F R180, R218 ;  /* 0x000000da00b47306 */ /* 0x000e620000201400 */
[----:B------:R-:W-:-:S07]  /*173b0*/  ISETP.GE.AND P1, PT, R220, R2, PT ;  /* 0x00000002dc00720c */ /* 0x000fce0003f26270 */
[----:B------:R-:W-:Y:S01]  /*173c0*/  I2F R16, R251 ;  /* 0x000000fb00107306 */ /* 0x000fe20000201400 */
[----:B--2---:R-:W-:Y:S01]  /*173d0*/  FFMA.FTZ R101, R140, UR4, R101 ;  /* 0x000000048c657c23 */ /* 0x004fe20008010065 */
[----:B------:R-:W-:Y:S02]  /*173e0*/  FSEL R140, R100, -INF , !P5 ;  /* 0xff800000648c7808 */ /* 0x000fe40006800000 */
[-C--:B------:R-:W-:Y:S02]  /*173f0*/  ISETP.GE.AND P5, PT, R99, R2.reuse, PT ;  /* 0x000000026300720c */ /* 0x080fe40003fa6270 */
[----:B------:R-:W-:Y:S02]  /*17400*/  FSEL R170, R101, -INF , !P3 ;  /* 0xff80000065aa7808 */ /* 0x000fe40005800000 */
[----:B------:R-:W2:Y:S01]  /*17410*/  MUFU.TANH R83, R83 ;  /* 0x0000005300537308 */ /* 0x000ea20000002400 */
[----:B-1----:R-:W-:Y:S01]  /*17420*/  FFMA.FTZ R180, R180, UR4, R244 ;  /* 0x00000004b4b47c23 */ /* 0x002fe200080100f4 */
[----:B------:R-:W-:-:S04]  /*17430*/  ISETP.GE.AND P3, PT, R230, R2, PT ;  /* 0x00000002e600720c */ /* 0x000fc80003f66270 */
[----:B------:R-:W-:Y:S02]  /*17440*/  FSEL R234, R180, -INF , !P2 ;  /* 0xff800000b4ea7808 */ /* 0x000fe40005000000 */
[----:B------:R-:W1:Y:S01]  /*17450*/  I2F R4, R220 ;  /* 0x000000dc00047306 */ /* 0x000e620000201400 */
[----:B------:R-:W-:-:S07]  /*17460*/  ISETP.GE.AND P2, PT, R232, R2, PT ;  /* 0x00000002e800720c */ /* 0x000fce0003f46270 */
[----:B------:R-:W-:Y:S01]  /*17470*/  I2F R54, R80 ;  /* 0x0000005000367306 */ /* 0x000fe20000201400 */
[----:B--2---:R-:W-:-:S07]  /*17480*/  FFMA.FTZ R16, R16, UR4, R83 ;  /* 0x0000000410107c23 */ /* 0x004fce0008010053 */
[----:B------:R-:W2:Y:S01]  /*17490*/  MUFU.TANH R91, R74 ;  /* 0x0000004a005b7308 */ /* 0x000ea20000002400 */
[----:B-1----:R-:W-:-:S05]  /*174a0*/  FFMA.FTZ R4, R4, UR4, R98 ;  /* 0x0000000404047c23 */ /* 0x002fca0008010062 */
[----:B------:R-:W-:Y:S02]  /*174b0*/  FSEL R146, R4, -INF , !P1 ;  /* 0xff80000004927808 */ /* 0x000fe40004800000 */
[----:B------:R-:W-:Y:S01]  /*174c0*/  MUFU.TANH R106, R106 ;  /* 0x0000006a006a7308 */ /* 0x000fe20000002400 */
[----:B------:R-:W-:-:S04]  /*174d0*/  ISETP.GE.AND P1, PT, R249, R2, PT ;  /* 0x00000002f900720c */ /* 0x000fc80003f26270 */
[----:B------:R-:W-:Y:S02]  /*174e0*/  FSEL R180, R30, -INF , !P1 ;  /* 0xff8000001eb47808 */ /* 0x000fe40004800000 */
[----:B------:R-:W-:Y:S01]  /*174f0*/  ISETP.GE.AND P1, PT, R84, R2, PT ;  /* 0x000000025400720c */ /* 0x000fe20003f26270 */
[----:B------:R-:W-:Y:S01]  /*17500*/  MUFU.TANH R93, R93 ;  /* 0x0000005d005d7308 */ /* 0x000fe20000002400 */
[----:B--2---:R-:W-:-:S05]  /*17510*/  FFMA.FTZ R54, R54, UR4, R91 ;  /* 0x0000000436367c23 */ /* 0x004fca000801005b */
[----:B------:R-:W-:Y:S02]  /*17520*/  FSEL R220, R54, -INF , !P6 ;  /* 0xff80000036dc7808 */ /* 0x000fe40007000000 */
[----:B------:R-:W1:Y:S01]  /*17530*/  I2F R108, R216 ;  /* 0x000000d8006c7306 */ /* 0x000e620000201400 */
[----:B------:R-:W-:-:S07]  /*17540*/  PLOP3.LUT P6, PT, PT, PT, UP0, 0x80, 0x0 ;  /* 0x000000000000781c */ /* 0x000fce0003fcf008 */
[----:B------:R-:W2:Y:S08]  /*17550*/  I2F R228, R230 ;  /* 0x000000e600e47306 */ /* 0x000eb00000201400 */
[----:B------:R-:W-:Y:S01]  /*17560*/  MUFU.TANH R94, R94 ;  /* 0x0000005e005e7308 */ /* 0x000fe20000002400 */
[----:B-1----:R-:W-:-:S05]  /*17570*/  FFMA.FTZ R106, R108, UR4, R106 ;  /* 0x000000046c6a7c23 */ /* 0x002fca000801006a */
[----:B------:R-:W-:Y:S02]  /*17580*/  FSEL R236, R106, -INF , !P4 ;  /* 0xff8000006aec7808 */ /* 0x000fe40006000000 */
[----:B------:R-:W-:Y:S01]  /*17590*/  MUFU.TANH R90, R90 ;  /* 0x0000005a005a7308 */ /* 0x000fe20000002400 */
[----:B--2---:R-:W-:Y:S01]  /*175a0*/  FFMA.FTZ R93, R228, UR4, R93 ;  /* 0x00000004e45d7c23 */ /* 0x004fe2000801005d */
[----:B------:R-:W-:-:S06]  /*175b0*/  ISETP.GE.AND P4, PT, R226, R2, PT ;  /* 0x00000002e200720c */ /* 0x000fcc0003f86270 */
[----:B------:R-:W1:Y:S08]  /*175c0*/  I2F R182, R226 ;  /* 0x000000e200b67306 */ /* 0x000e700000201400 */
[----:B------:R-:W2:Y:S08]  /*175d0*/  I2F R6, R232 ;  /* 0x000000e800067306 */ /* 0x000eb00000201400 */
[----:B------:R-:W-:Y:S01]  /*175e0*/  I2F R18, R99 ;  /* 0x0000006300127306 */ /* 0x000fe20000201400 */
[----:B-1----:R-:W-:-:S05]  /*175f0*/  FFMA.FTZ R94, R182, UR4, R94 ;  /* 0x00000004b65e7c23 */ /* 0x002fca000801005e */
[----:B------:R-:W-:Y:S02]  /*17600*/  FSEL R174, R94, -INF , !P4 ;  /* 0xff8000005eae7808 */ /* 0x000fe40006000000 */
[----:B------:R-:W-:Y:S01]  /*17610*/  I2F R60, R95 ;  /* 0x0000005f003c7306 */ /* 0x000fe20000201400 */
[----:B--2---:R-:W-:Y:S01]  /*17620*/  FFMA.FTZ R6, R6, UR4, R90 ;  /* 0x0000000406067c23 */ /* 0x004fe2000801005a */
[----:B------:R-:W-:Y:S02]  /*17630*/  FSEL R232, R93, -INF , !P3 ;  /* 0xff8000005de87808 */ /* 0x000fe40005800000 */
[-C--:B------:R-:W-:Y:S02]  /*17640*/  ISETP.GE.AND P3, PT, R95, R2.reuse, PT ;  /* 0x000000025f00720c */ /* 0x080fe40003f66270 */
[----:B------:R-:W-:Y:S02]  /*17650*/  FSEL R230, R6, -INF , !P2 ;  /* 0xff80000006e67808 */ /* 0x000fe40005000000 */
[----:B------:R-:W1:Y:S01]  /*17660*/  MUFU.TANH R113, R86 ;  /* 0x0000005600717308 */ /* 0x000e620000002400 */
[----:B------:R-:W-:-:S02]  /*17670*/  ISETP.GE.AND P4, PT, R66, R2, PT ;  /* 0x000000024200720c */ /* 0x000fc40003f86270 */
[----:B------:R-:W-:-:S04]  /*17680*/  ISETP.GE.AND P2, PT, R251, R2, PT ;  /* 0x00000002fb00720c */ /* 0x000fc80003f46270 */
[----:B------:R-:W-:Y:S01]  /*17690*/  FSEL R182, R16, -INF , !P2 ;  /* 0xff80000010b67808 */ /* 0x000fe20005000000 */
        /* <DEDUP_REMOVED lines=11> */
[----:B------:R-:W-:Y:S01]  /*17750*/  I2F R58, R81 ;  /* 0x00000051003a7306 */ /* 0x000fe20000201400 */
[----:B-1----:R-:W-:-:S05]  /*17760*/  FFMA.FTZ R12, R12, UR4, R97 ;  /* 0x000000040c0c7c23 */ /* 0x002fca0008010061 */
[----:B------:R-:W-:Y:S02]  /*17770*/  FSEL R226, R12, -INF , !P1 ;  /* 0xff8000000ce27808 */ /* 0x000fe40004800000 */
[----:B------:R-:W-:Y:S01]  /*17780*/  I2F R62, R76 ;  /* 0x0000004c003e7306 */ /* 0x000fe20000201400 */
[----:B------:R-:W-:-:S07]  /*17790*/  ISETP.GE.AND P1, PT, R242, R2, PT ;  /* 0x00000002f200720c */ /* 0x000fce0003f26270 */
[----:B------:R-:W1:Y:S08]  /*177a0*/  MUFU.TANH R87, R87 ;  /* 0x0000005700577308 */ /* 0x000e700000002400 */
        /* <DEDUP_REMOVED lines=8> */
[----:B------:R-:W-:Y:S01]  /*17830*/  MUFU.TANH R125, R125 ;  /* 0x0000007d007d7308 */ /* 0x000fe20000002400 */
[----:B---3--:R-:W-:Y:S01]  /*17840*/  FFMA.FTZ R62, R62, UR4, R79 ;  /* 0x000000043e3e7c23 */ /* 0x008fe2000801004f */
[----:B------:R-:W-:-:S04]  /*17850*/  ISETP.GE.AND P3, PT, R241, R2, PT ;  /* 0x00000002f100720c */ /* 0x000fc80003f66270 */
[----:B------:R-:W-:Y:S02]  /*17860*/  FSEL R216, R62, -INF , !P5 ;  /* 0xff8000003ed87808 */ /* 0x000fe40006800000 */
[----:B------:R-:W-:Y:S01]  /*17870*/  MUFU.TANH R121, R121 ;  /* 0x0000007900797308 */ /* 0x000fe20000002400 */
[----:B-1----:R-:W-:Y:S01]  /*17880*/  FFMA.FTZ R12, R171, UR4, R126 ;  /* 0x00000004ab0c7c23 */ /* 0x002fe2000801007e */
[----:B------:R-:W-:Y:S01]  /*17890*/  BAR.SYNC.DEFER_BLOCKING 0x0 ;  /* 0x0000000000007b1d */ /* 0x000fe20000010000 */
[----:B------:R-:W-:-:S04]  /*178a0*/  LOP3.LUT P5, RZ, R0, 0x2, RZ, 0xc0, !PT ;  /* 0x0000000200ff7812 */ /* 0x000fc800078ac0ff */
[----:B------:R-:W-:Y:S01]  /*178b0*/  FSEL R12, R12, -INF , !P5 ;  /* 0xff8000000c0c7808 */ /* 0x000fe20006800000 */
[----:B------:R-:W-:Y:S08]  /*178c0*/  I2F R72, R242 ;  /* 0x000000f200487306 */ /* 0x000ff00000201400 */
[----:B------:R-:W1:Y:S08]  /*178d0*/  I2F R240, R77 ;  /* 0x0000004d00f07306 */ /* 0x000e700000201400 */
[----:B------:R-:W2:Y:S08]  /*178e0*/  I2F R68, R237 ;  /* 0x000000ed00447306 */ /* 0x000eb00000201400 */
[----:B------:R-:W-:Y:S01]  /*178f0*/  I2F R239, R241 ;  /* 0x000000f100ef7306 */ /* 0x000fe20000201400 */
[----:B-1----:R-:W-:-:S05]  /*17900*/  FFMA.FTZ R6, R240, UR4, R125 ;  /* 0x00000004f0067c23 */ /* 0x002fca000801007d */
[----:B------:R-:W-:Y:S02]  /*17910*/  FSEL R6, R6, -INF , !P4 ;  /* 0xff80000006067808 */ /* 0x000fe40006000000 */
[----:B------:R-:W1:Y:S01]  /*17920*/  MUFU.TANH R83, R118 ;  /* 0x0000007600537308 */ /* 0x000e620000002400 */
[----:B--2---:R-:W-:-:S05]  /*17930*/  FFMA.FTZ R10, R68, UR4, R121 ;  /* 0x00000004440a7c23 */ /* 0x004fca0008010079 */
[----:B------:R-:W-:Y:S02]  /*17940*/  FSEL R10, R10, -INF , !P2 ;  /* 0xff8000000a0a7808 */ /* 0x000fe40005000000 */
[----:B------:R-:W2:Y:S01]  /*17950*/  MUFU.TANH R122, R122 ;  /* 0x0000007a007a7308 */ /* 0x000ea20000002400 */
[----:B-1----:R-:W-:-:S05]  /*17960*/  FFMA.FTZ R8, R72, UR4, R83 ;  /* 0x0000000448087c23 */ /* 0x002fca0008010053 */
        /* <DEDUP_REMOVED lines=67> */
.L_x_2834:
[----:B------:R-:W-:-:S05]  /*17da0*/  IMAD.MOV.U32 R74, RZ, RZ, c[0x0][0x198] ;  /* 0x00006600ff4a7624 */ /* 0x000fca00078e00ff */
[----:B------:R-:W-:-:S04]  /*17db0*/  LEA R74, -R74, RZ, 0x8 ;  /* 0x000000ff4a4a7211 */ /* 0x000fc800078e41ff */
[----:B------:R-:W-:Y:S02]  /*17dc0*/  SHF.R.S32.HI R75, RZ, 0x1f, R74 ;  /* 0x0000001fff4b7819 */ /* 0x000fe4000001144a */
.L_x_2835:
        /* <DEDUP_REMOVED lines=94> */
.L_x_2837:
[----:B------:R-:W-:Y:S05]  /*183b0*/  BSYNC B0 ;  /* 0x0000000000007941 */ /* 0x000fea0003800000 */
.L_x_2836:
[----:B------:R-:W0:Y:S01]  /*183c0*/  LDGDEPBAR ;  /* 0x00000000000079af */ /* 0x000e220000000000 */
[----:B------:R-:W-:-:S04]  /*183d0*/  LEA R210, P0, R74, R210, 0x1 ;  /* 0x000000d24ad27211 */ /* 0x000fc800078008ff */
[----:B------:R-:W-:Y:S02]  /*183e0*/  LEA.HI.X R211, R74, R211, R75, 0x1, P0 ;  /* 0x000000d34ad37211 */ /* 0x000fe400000f0c4b */
.L_x_2833:
        /* <DEDUP_REMOVED lines=132> */
[----:B------:R-:W1:Y:S01]  /*18c30*/  MUFU.EX2 R101, R101 ;  /* 0x0000006500657308 */ /* 0x000e620000000800 */
        /* <DEDUP_REMOVED lines=93> */
[----:B-1----:R-:W-:Y:S01]  /*19210*/  FMNMX.FTZ R0, R2, R3, !PT ;  /* 0x0000000302007209 */ /* 0x002fe20007810000 */
[----:B------:R-:W-:-:S04]  /*19220*/  FFMA.FTZ R2, R185, c[0x0][0x23c], -R84 ;  /* 0x00008f00b9027a23 */ /* 0x000fc80000010854 */
[----:B------:R-:W1:Y:S02]  /*19230*/  SHFL.BFLY PT, R85, R0, 0x1, 0x1f ;  /* 0x0c201f0000557f89 */ /* 0x000e6400000e0000 */
[----:B------:R-:W-:Y:S08]  /*19240*/  MUFU.EX2 R64, R64 ;  /* 0x0000004000407308 */ /* 0x000ff00000000800 */
[----:B------:R-:W-:Y:S08]  /*19250*/  MUFU.EX2 R65, R65 ;  /* 0x0000004100417308 */ /* 0x000ff00000000800 */
[----:B------:R-:W-:Y:S01]  /*19260*/  MUFU.EX2 R62, R62 ;  /* 0x0000003e003e7308 */ /* 0x000fe20000000800 */
[----:B-1----:R-:W-:Y:S01]  /*19270*/  FMNMX.FTZ R85, R0, R85, !PT ;  /* 0x0000005500557209 */ /* 0x002fe20007810000 */
[----:B------:R-:W-:-:S06]  /*19280*/  FFMA.FTZ R0, R11, c[0x0][0x23c], -R84 ;  /* 0x00008f000b007a23 */ /* 0x000fcc0000010854 */
[----:B------:R-:W-:Y:S01]  /*19290*/  MUFU.EX2 R63, R63 ;  /* 0x0000003f003f7308 */ /* 0x000fe20000000800 */
[C---:B------:R-:W-:Y:S01]  /*192a0*/  FSETP.NEU.FTZ.AND P0, PT, R85.reuse, -INF , PT ;  /* 0xff8000005500780b */ /* 0x040fe20003f1d000 */
[----:B------:R-:W-:-:S05]  /*192b0*/  FMUL.FTZ R3, R85, c[0x0][0x23c] ;  /* 0x00008f0055037a20 */ /* 0x000fca0000410000 */
[----:B------:R-:W-:Y:S01]  /*192c0*/  FSEL R3, R3, RZ, P0 ;  /* 0x000000ff03037208 */ /* 0x000fe20000000000 */
[----:B------:R-:W-:Y:S04]  /*192d0*/  MUFU.EX2 R60, R60 ;  /* 0x0000003c003c7308 */ /* 0x000fe80000000800 */
[--C-:B------:R-:W-:Y:S01]  /*192e0*/  FFMA.FTZ R113, R6, c[0x0][0x23c], -R3.reuse ;  /* 0x00008f0006717a23 */ /* 0x100fe20000010803 */
[----:B------:R-:W-:Y:S01]  /*192f0*/  FSEL R6, R86, RZ, P1 ;  /* 0x000000ff56067208 */ /* 0x000fe20000800000 */
[--C-:B------:R-:W-:Y:S01]  /*19300*/  FFMA.FTZ R107, R10, c[0x0][0x23c], -R3.reuse ;  /* 0x00008f000a6b7a23 */ /* 0x100fe20000010803 */
[----:B------:R-:W-:Y:S01]  /*19310*/  FSEL R10, R85, RZ, P0 ;  /* 0x000000ff550a7208 */ /* 0x000fe20000000000 */
[----:B------:R-:W-:Y:S01]  /*19320*/  FFMA.FTZ R116, R4, c[0x0][0x23c], -R3 ;  /* 0x00008f0004747a23 */ /* 0x000fe20000010803 */
[----:B------:R-:W-:Y:S01]  /*19330*/  MUFU.EX2 R61, R61 ;  /* 0x0000003d003d7308 */ /* 0x000fe20000000800 */
[----:B------:R-:W-:-:S02]  /*19340*/  FADD.FTZ R11, R131, -R6 ;  /* 0x80000006830b7221 */ /* 0x000fc40000010000 */
[----:B------:R-:W1:Y:S01]  /*19350*/  LDSM.16.MT88.4 R4, [R215+0x5000] ;  /* 0x00500000d704783b */ /* 0x000e620000004200 */
[----:B------:R-:W-:Y:S02]  /*19360*/  FADD.FTZ R10, R129, -R10 ;  /* 0x8000000a810a7221 */ /* 0x000fe40000010000 */
[----:B------:R-:W-:Y:S02]  /*19370*/  FMUL.FTZ R123, R11, c[0x0][0x23c] ;  /* 0x00008f000b7b7a20 */ /* 0x000fe40000410000 */
[----:B------:R-:W-:Y:S01]  /*19380*/  FMUL.FTZ R121, R10, c[0x0][0x23c] ;  /* 0x00008f000a797a20 */ /* 0x000fe20000410000 */
[----:B------:R-:W-:Y:S01]  /*19390*/  MUFU.EX2 R113, R113 ;  /* 0x0000007100717308 */ /* 0x000fe20000000800 */
[--C-:B------:R-:W-:Y:S02]  /*193a0*/  FFMA.FTZ R109, R8, c[0x0][0x23c], -R3.reuse ;  /* 0x00008f00086d7a23 */ /* 0x100fe40000010803 */
[----:B------:R-:W2:Y:S01]  /*193b0*/  LDSM.16.MT88.4 R8, [R214+0x5000] ;  /* 0x00500000d608783b */ /* 0x000ea20000004200 */
[--C-:B------:R-:W-:Y:S01]  /*193c0*/  FFMA.FTZ R122, R12, c[0x0][0x23c], -R3.reuse ;  /* 0x00008f000c7a7a23 */ /* 0x100fe20000010803 */
[----:B------:R-:W-:Y:S01]  /*193d0*/  F2FP.PACK_AB R12, R117, R126 ;  /* 0x0000007e750c723e */ /* 0x000fe200000000ff */
[----:B------:R-:W-:-:S02]  /*193e0*/  FFMA.FTZ R114, R20, c[0x0][0x23c], -R3 ;  /* 0x00008f0014727a23 */ /* 0x000fc40000010803 */
[----:B------:R-:W-:Y:S01]  /*193f0*/  MUFU.EX2 R116, R116 ;  /* 0x0000007400747308 */ /* 0x000fe20000000800 */
[----:B------:R-:W3:Y:S01]  /*19400*/  LDSM.16.MT88.4 R20, [R215+0x5400] ;  /* 0x00540000d714783b */ /* 0x000ee20000004200 */
[--C-:B------:R-:W-:Y:S02]  /*19410*/  FFMA.FTZ R119, R26, c[0x0][0x23c], -R3.reuse ;  /* 0x00008f001a777a23 */ /* 0x100fe40000010803 */
[--C-:B------:R-:W-:Y:S02]  /*19420*/  FFMA.FTZ R128, R24, c[0x0][0x23c], -R3.reuse ;  /* 0x00008f0018807a23 */ /* 0x100fe40000010803 */
[----:B------:R-:W4:Y:S01]  /*19430*/  LDSM.16.MT88.4 R24, [R214+0x5400] ;  /* 0x00540000d618783b */ /* 0x000f220000004200 */
[--C-:B------:R-:W-:Y:S01]  /*19440*/  FFMA.FTZ R136, R28, c[0x0][0x23c], -R3.reuse ;  /* 0x00008f001c887a23 */ /* 0x100fe20000010803 */
[----:B------:R-:W5:Y:S01]  /*19450*/  MUFU.EX2 R122, R122 ;  /* 0x0000007a007a7308 */ /* 0x000f620000000800 */
[----:B------:R-:W-:Y:S01]  /*19460*/  F2FP.PACK_AB R28, R105, R108 ;  /* 0x0000006c691c723e */ /* 0x000fe200000000ff */
        /* <DEDUP_REMOVED lines=8> */
[----:B------:R-:W2:Y:S01]  /*194f0*/  MUFU.EX2 R123, R123 ;  /* 0x0000007b007b7308 */ /* 0x000ea20000000800 */
[----:B-----5:R-:W-:Y:S01]  /*19500*/  F2FP.PACK_AB R13, R113, R122 ;  /* 0x0000007a710d723e */ /* 0x020fe200000000ff */
[----:B------:R-:W-:-:S02]  /*19510*/  FFMA.FTZ R140, R137, c[0x0][0x23c], -R84 ;  /* 0x00008f00898c7a23 */ /* 0x000fc40000010854 */
[--C-:B------:R-:W-:Y:S02]  /*19520*/  FFMA.FTZ R174, R174, c[0x0][0x23c], -R3.reuse ;  /* 0x00008f00aeae7a23 */ /* 0x100fe40000010803 */
[--C-:B------:R-:W-:Y:S02]  /*19530*/  FFMA.FTZ R137, R232, c[0x0][0x23c], -R3.reuse ;  /* 0x00008f00e8897a23 */ /* 0x100fe40000010803 */
[----:B------:R-:W5:Y:S01]  /*19540*/  MUFU.EX2 R121, R121 ;  /* 0x0000007900797308 */ /* 0x000f620000000800 */
[----:B-1----:R-:W-:Y:S01]  /*19550*/  F2FP.PACK_AB R15, R107, R116 ;  /* 0x000000746b0f723e */ /* 0x002fe200000000ff */
[--C-:B------:R-:W-:Y:S02]  /*19560*/  FFMA.FTZ R139, R230, c[0x0][0x23c], -R3.reuse ;  /* 0x00008f00e68b7a23 */ /* 0x100fe40000010803 */
[--C-:B------:R-:W-:Y:S02]  /*19570*/  FFMA.FTZ R180, R180, c[0x0][0x23c], -R3.reuse ;  /* 0x00008f00b4b47a23 */ /* 0x100fe40000010803 */
[----:B------:R-:W-:-:S02]  /*19580*/  FFMA.FTZ R145, R184, c[0x0][0x23c], -R3 ;  /* 0x00008f00b8917a23 */ /* 0x000fc40000010803 */
[-C--:B--2---:R-:W-:Y:S01]  /*19590*/  FMUL.FTZ R16, R204, R123.reuse ;  /* 0x0000007bcc107220 */ /* 0x084fe20000410000 */
[----:B------:R-:W-:Y:S01]  /*195a0*/  MUFU.EX2 R109, R109 ;  /* 0x0000006d006d7308 */ /* 0x000fe20000000800 */
[-C--:B------:R-:W-:Y:S02]  /*195b0*/  FMUL.FTZ R17, R205, R123.reuse ;  /* 0x0000007bcd117220 */ /* 0x080fe40000410000 */
[-C--:B------:R-:W-:Y:S02]  /*195c0*/  FMUL.FTZ R200, R200, R123.reuse ;  /* 0x0000007bc8c87220 */ /* 0x080fe40000410000 */
[----:B------:R-:W-:Y:S02]  /*195d0*/  FMUL.FTZ R201, R201, R123 ;  /* 0x0000007bc9c97220 */ /* 0x000fe40000410000 */
[-C--:B-----5:R-:W-:Y:S01]  /*195e0*/  FMUL.FTZ R18, R206, R121.reuse ;  /* 0x00000079ce127220 */ /* 0x0a0fe20000410000 */
[----:B------:R-:W1:Y:S01]  /*195f0*/  MUFU.EX2 R114, R114 ;  /* 0x0000007200727308 */ /* 0x000e620000000800 */
[----:B------:R-:W-:-:S02]  /*19600*/  FMUL.FTZ R19, R207, R121 ;  /* 0x00000079cf137220 */ /* 0x000fc40000410000 */
[-C--:B------:R-:W-:Y:S02]  /*19610*/  FMUL.FTZ R202, R202, R121.reuse ;  /* 0x00000079caca7220 */ /* 0x080fe40000410000 */
[----:B------:R-:W-:Y:S02]  /*19620*/  FMUL.FTZ R203, R203, R121 ;  /* 0x00000079cbcb7220 */ /* 0x000fe40000410000 */
[-C--:B------:R-:W-:Y:S01]  /*19630*/  FMUL.FTZ R196, R196, R123.reuse ;  /* 0x0000007bc4c47220 */ /* 0x080fe20000410000 */
[----:B------:R-:W-:Y:S01]  /*19640*/  HMMA.16816.F32 R16, R12, R4, R16 ;  /* 0x000000040c10723c */ /* 0x000fe20000001810 */
[----:B------:R-:W-:Y:S01]  /*19650*/  FMUL.FTZ R197, R197, R123 ;  /* 0x0000007bc5c57220 */ /* 0x000fe20000410000 */
[----:B------:R-:W-:Y:S01]  /*19660*/  MUFU.EX2 R119, R119 ;  /* 0x0000007700777308 */ /* 0x000fe20000000800 */
[-C--:B------:R-:W-:Y:S02]  /*19670*/  FMUL.FTZ R198, R198, R121.reuse ;  /* 0x00000079c6c67220 */ /* 0x080fe40000410000 */
[----:B------:R-:W-:-:S02]  /*19680*/  FMUL.FTZ R199, R199, R121 ;  /* 0x00000079c7c77220 */ /* 0x000fc40000410000 */
[-C--:B------:R-:W-:Y:S01]  /*19690*/  FMUL.FTZ R192, R192, R123.reuse ;  /* 0x0000007bc0c07220 */ /* 0x080fe20000410000 */
[C---:B------:R-:W-:Y:S01]  /*196a0*/  HMMA.16816.F32 R4, R12.reuse, R6, R200 ;  /* 0x000000060c04723c */ /* 0x040fe200000018c8 */
[----:B------:R-:W-:Y:S01]  /*196b0*/  FMUL.FTZ R193, R193, R123 ;  /* 0x0000007bc1c17220 */ /* 0x000fe20000410000 */
[----:B------:R-:W2:Y:S01]  /*196c0*/  MUFU.EX2 R128, R128 ;  /* 0x0000008000807308 */ /* 0x000ea20000000800 */
[----:B------:R-:W-:Y:S01]  /*196d0*/  FMUL.FTZ R194, R194, R121 ;  /* 0x00000079c2c27220 */ /* 0x000fe20000410000 */
[----:B-1----:R-:W-:Y:S01]  /*196e0*/  F2FP.PACK_AB R29, R114, R109 ;  /* 0x0000006d721d723e */ /* 0x002fe200000000ff */
[----:B------:R-:W-:Y:S02]  /*196f0*/  FMUL.FTZ R195, R195, R121 ;  /* 0x00000079c3c37220 */ /* 0x000fe40000410000 */
[--C-:B------:R-:W-:Y:S01]  /*19700*/  FFMA.FTZ R188, R188, c[0x0][0x23c], -R3.reuse ;  /* 0x00008f00bcbc7a23 */ /* 0x100fe20000010803 */
[----:B------:R-:W-:Y:S01]  /*19710*/  HMMA.16816.F32 R196, R12, R8, R196 ;  /* 0x000000080cc4723c */ /* 0x000fe200000018c4 */
[--C-:B------:R-:W-:Y:S01]  /*19720*/  FFMA.FTZ R143, R228, c[0x0][0x23c], -R3.reuse ;  /* 0x00008f00e48f7a23 */ /* 0x100fe20000010803 */
[----:B------:R-:W-:Y:S01]  /*19730*/  MUFU.EX2 R136, R136 ;  /* 0x0000008800887308 */ /* 0x000fe20000000800 */
[----:B------:R-:W-:-:S02]  /*19740*/  FFMA.FTZ R184, R182, c[0x0][0x23c], -R3 ;  /* 0x00008f00b6b87a23 */ /* 0x000fc40000010803 */
[----:B------:R-:W-:Y:S02]  /*19750*/  FFMA.FTZ R182, R169, c[0x0][0x23c], -R84 ;  /* 0x00008f00a9b67a23 */ /* 0x000fe40000010854 */
[--C-:B------:R-:W-:Y:S01]  /*19760*/  FFMA.FTZ R169, R222, c[0x0][0x23c], -R3.reuse ;  /* 0x00008f00dea97a23 */ /* 0x100fe20000010803 */
[----:B------:R-:W-:Y:S01]  /*19770*/  HMMA.16816.F32 R12, R12, R10, R192 ;  /* 0x0000000a0c0c723c */ /* 0x000fe200000018c0 */
[----:B------:R-:W1:Y:S01]  /*19780*/  LDSM.16.MT88.4 R8, [R215+0x5800] ;  /* 0x00580000d708783b */ /* 0x000e620000004200 */
[----:B--2---:R-:W-:Y:S01]  /*19790*/  F2FP.PACK_AB R31, R128, R119 ;  /* 0x00000077801f723e */ /* 0x004fe200000000ff */
[----:B------:R-:W2:Y:S01]  /*197a0*/  MUFU.EX2 R125, R125 ;  /* 0x0000007d007d7308 */ /* 0x000ea20000000800 */
[--C-:B------:R-:W-:Y:S02]  /*197b0*/  FFMA.FTZ R171, R220, c[0x0][0x23c], -R3.reuse ;  /* 0x00008f00dcab7a23 */ /* 0x100fe40000010803 */
        /* <DEDUP_REMOVED lines=8> */
[C---:B------:R-:W-:Y:S01]  /*19840*/  HMMA.16816.F32 R4, R28.reuse, R22, R4 ;  /* 0x000000161c04723c */ /* 0x040fe20000001804 */
[----:B------:R-:W3:Y:S01]  /*19850*/  LDSM.16.MT88.4 R20, [R214+0x5800] ;  /* 0x00580000d614783b */ /* 0x000ee20000004200 */
[----:B------:R-:W5:Y:S01]  /*19860*/  MUFU.EX2 R127, R127 ;  /* 0x0000007f007f7308 */ /* 0x000f620000000800 */
        /* <DEDUP_REMOVED lines=11> */
[----:B------:R-:W1:Y:S01]  /*19920*/  MUFU.EX2 R129, R129 ;  /* 0x0000008100817308 */ /* 0x000e620000000800 */
[--C-:B------:R-:W-:Y:S02]  /*19930*/  FFMA.FTZ R124, R124, c[0x0][0x23c], -R3.reuse ;  /* 0x00008f007c7c7a23 */ /* 0x100fe40000010803 */
[--C-:B------:R-:W-:Y:S02]  /*19940*/  FFMA.FTZ R181, R120, c[0x0][0x23c], -R3.reuse ;  /* 0x00008f0078b57a23 */ /* 0x100fe40000010803 */
[----:B------:R-:W-:Y:S01]  /*19950*/  F2FP.PACK_AB R28, R99, R100 ;  /* 0x00000064631c723e */ /* 0x000fe200000000ff */
[----:B------:R-:W-:Y:S01]  /*19960*/  FFMA.FTZ R126, R187, R123, R126 ;  /* 0x0000007bbb7e7223 */ /* 0x000fe2000001007e */
[----:B--2---:R-:W-:Y:S01]  /*19970*/  F2FP.PACK_AB R29, R125, R136 ;  /* 0x000000887d1d723e */ /* 0x004fe200000000ff */
[----:B------:R-:W-:Y:S01]  /*19980*/  MUFU.EX2 R131, R131 ;  /* 0x0000008300837308 */ /* 0x000fe20000000800 */
[----:B------:R-:W-:Y:S01]  /*19990*/  F2FP.PACK_AB R30, R97, R98 ;  /* 0x00000062611e723e */ /* 0x000fe200000000ff */
[----:B------:R-:W-:Y:S01]  /*199a0*/  FFMA.FTZ R122, R189, R121, R122 ;  /* 0x00000079bd7a7223 */ /* 0x000fe2000001007a */
[----:B-----5:R-:W-:Y:S01]  /*199b0*/  F2FP.PACK_AB R31, R127, R138 ;  /* 0x0000008a7f1f723e */ /* 0x020fe200000000ff */
[----:B------:R-:W-:-:S02]  /*199c0*/  FFMA.FTZ R112, R112, c[0x0][0x23c], -R3 ;  /* 0x00008f0070707a23 */ /* 0x000fc40000010803 */
[----:B------:R-:W-:Y:S02]  /*199d0*/  FADD.FTZ R113, R113, R122 ;  /* 0x0000007a71717221 */ /* 0x000fe40000010000 */
[----:B------:R-:W2:Y:S01]  /*199e0*/  MUFU.EX2 R146, R146 ;  /* 0x0000009200927308 */ /* 0x000ea20000000800 */
[----:B------:R-:W-:Y:S01]  /*199f0*/  FFMA.FTZ R183, R110, c[0x0][0x23c], -R3 ;  /* 0x00008f006eb77a23 */ /* 0x000fe20000010803 */
[C---:B-1----:R-:W-:Y:S01]  /*19a00*/  HMMA.16816.F32 R16, R28.reuse, R8, R16 ;  /* 0x000000081c10723c */ /* 0x042fe20000001810 */
[----:B------:R-:W-:Y:S02]  /*19a10*/  FADD.FTZ R116, R116, R113 ;  /* 0x0000007174747221 */ /* 0x000fe40000010000 */
[--C-:B------:R-:W-:Y:S02]  /*19a20*/  FFMA.FTZ R104, R104, c[0x0][0x23c], -R3.reuse ;  /* 0x00008f0068687a23 */ /* 0x100fe40000010803 */
[----:B------:R-:W-:Y:S01]  /*19a30*/  FFMA.FTZ R110, R102, c[0x0][0x23c], -R3 ;  /* 0x00008f00666e7a23 */ /* 0x000fe20000010803 */
[----:B------:R-:W-:Y:S01]  /*19a40*/  MUFU.EX2 R174, R174 ;  /* 0x000000ae00ae7308 */ /* 0x000fe20000000800 */
[----:B------:R-:W-:Y:S01]  /*19a50*/  FADD.FTZ R116, R107, R116 ;  /* 0x000000746b747221 */ /* 0x000fe20000010000 */
[----:B------:R-:W-:Y:S01]  /*19a60*/  HMMA.16816.F32 R4, R28, R10, R4 ;  /* 0x0000000a1c04723c */ /* 0x000fe20000001804 */
[----:B------:R-:W1:Y:S01]  /*19a70*/  LDSM.16.MT88.4 R8, [R214+0x5c00] ;  /* 0x005c0000d608783b */ /* 0x000e620000004200 */
[----:B------:R-:W-:-:S02]  /*19a80*/  FFMA.FTZ R102, R103, c[0x0][0x23c], -R84 ;  /* 0x00008f0067667a23 */ /* 0x000fc40000010854 */
[----:B------:R-:W-:Y:S02]  /*19a90*/  FADD.FTZ R109, R109, R116 ;  /* 0x000000746d6d7221 */ /* 0x000fe40000010000 */
[----:B------:R-:W5:Y:S01]  /*19aa0*/  MUFU.EX2 R137, R137 ;  /* 0x0000008900897308 */ /* 0x000f620000000800 */
[----:B------:R-:W-:Y:S01]  /*19ab0*/  FFMA.FTZ R103, R96, c[0x0][0x23c], -R3 ;  /* 0x00008f0060677a23 */ /* 0x000fe20000010803 */
        /* <DEDUP_REMOVED lines=14> */
[--C-:B------:R-:W-:Y:S01]  /*19ba0*/  FFMA.FTZ R36, R36, c[0x0][0x23c], -R3.reuse ;  /* 0x00008f0024247a23 */ /* 0x100fe20000010803 */
[----:B------:R-:W-:Y:S01]  /*19bb0*/  F2FP.PACK_AB R30, R90, R93 ;  /* 0x0000005d5a1e723e */ /* 0x000fe200000000ff */
[----:B------:R-:W-:Y:S01]  /*19bc0*/  FADD.FTZ R125, R125, R136 ;  /* 0x000000887d7d7221 */ /* 0x000fe20000010000 */
[----:B--2---:R-:W-:Y:S01]  /*19bd0*/  F2FP.PACK_AB R31, R146, R131 ;  /* 0x00000083921f723e */ /* 0x004fe200000000ff */
[----:B------:R-:W-:Y:S01]  /*19be0*/  MUFU.EX2 R188, R188 ;  /* 0x000000bc00bc7308 */ /* 0x000fe20000000800 */
[----:B------:R-:W-:-:S02]  /*19bf0*/  FFMA.FTZ R35, R35, c[0x0][0x23c], -R3 ;  /* 0x00008f0023237a23 */ /* 0x000fc40000010803 */
[----:B------:R-:W-:Y:S02]  /*19c00*/  FADD.FTZ R138, R138, R125 ;  /* 0x0000007d8a8a7221 */ /* 0x000fe40000010000 */
[----:B------:R-:W-:Y:S01]  /*19c10*/  FFMA.FTZ R38, R38, c[0x0][0x23c], -R3 ;  /* 0x00008f0026267a23 */ /* 0x000fe20000010803 */
[C---:B----4-:R-:W-:Y:S01]  /*19c20*/  HMMA.16816.F32 R16, R28.reuse, R12, R16 ;  /* 0x0000000c1c10723c */ /* 0x050fe20000001810 */
[----:B------:R-:W-:Y:S01]  /*19c30*/  FADD.FTZ R127, R127, R138 ;  /* 0x0000008a7f7f7221 */ /* 0x000fe20000010000 */
[----:B------:R-:W2:Y:S01]  /*19c40*/  MUFU.EX2 R143, R143 ;  /* 0x0000008f008f7308 */ /* 0x000ea20000000800 */
[----:B------:R-:W-:Y:S02]  /*19c50*/  FFMA.FTZ R34, R89, c[0x0][0x23c], -R84 ;  /* 0x00008f0059227a23 */ /* 0x000fe40000010854 */
[----:B------:R-:W-:Y:S02]  /*19c60*/  FADD.FTZ R170, R170, R127 ;  /* 0x0000007faaaa7221 */ /* 0x000fe40000010000 */
[--C-:B------:R-:W-:Y:S01]  /*19c70*/  FFMA.FTZ R89, R37, c[0x0][0x23c], -R3.reuse ;  /* 0x00008f0025597a23 */ /* 0x100fe20000010803 */
[----:B------:R-:W-:Y:S01]  /*19c80*/  HMMA.16816.F32 R4, R28, R14, R4 ;  /* 0x0000000e1c04723c */ /* 0x000fe20000001804 */
[----:B------:R-:W4:Y:S01]  /*19c90*/  LDSM.16.MT88.4 R12, [R214+0x6000] ;  /* 0x00600000d60c783b */ /* 0x000f220000004200 */
[----:B------:R-:W-:Y:S01]  /*19ca0*/  MUFU.EX2 R145, R145 ;  /* 0x0000009100917308 */ /* 0x000fe20000000800 */
[----:B------:R-:W-:Y:S01]  /*19cb0*/  FADD.FTZ R170, R129, R170 ;  /* 0x000000aa81aa7221 */ /* 0x000fe20000010000 */
[----:B------:R-:W-:Y:S01]  /*19cc0*/  MOV R129, R85 ;  /* 0x0000005500817202 */ /* 0x000fe20000000f00 */
[----:B------:R-:W-:-:S02]  /*19cd0*/  FFMA.FTZ R40, R40, c[0x0][0x23c], -R3 ;  /* 0x00008f0028287a23 */ /* 0x000fc40000010803 */
[----:B------:R-:W-:Y:S01]  /*19ce0*/  FADD.FTZ R131, R131, R170 ;  /* 0x000000aa83837221 */ /* 0x000fe20000010000 */
[C---:B-1----:R-:W-:Y:S01]  /*19cf0*/  HMMA.16816.F32 R196, R28.reuse, R8, R196 ;  /* 0x000000081cc4723c */ /* 0x042fe200000018c4 */
[----:B------:R-:W-:Y:S01]  /*19d00*/  FFMA.FTZ R39, R39, c[0x0][0x23c], -R3 ;  /* 0x00008f0027277a23 */ /* 0x000fe20000010803 */
[----:B------:R-:W1:Y:S01]  /*19d10*/  MUFU.EX2 R184, R184 ;  /* 0x000000b800b87308 */ /* 0x000e620000000800 */
[----:B------:R-:W-:Y:S02]  /*19d20*/  FADD.FTZ R131, R146, R131 ;  /* 0x0000008392837221 */ /* 0x000fe40000010000 */
[--C-:B------:R-:W-:Y:S02]  /*19d30*/  FFMA.FTZ R42, R42, c[0x0][0x23c], -R3.reuse ;  /* 0x00008f002a2a7a23 */ /* 0x100fe40000010803 */
[----:B------:R-:W-:Y:S01]  /*19d40*/  FFMA.FTZ R41, R41, c[0x0][0x23c], -R3 ;  /* 0x00008f0029297a23 */ /* 0x000fe20000010803 */
[----:B------:R-:W-:Y:S01]  /*19d50*/  HMMA.16816.F32 R24, R28, R10, R24 ;  /* 0x0000000a1c18723c */ /* 0x000fe20000001818 */
[----:B------:R-:W1:Y:S01]  /*19d60*/  LDSM.16.MT88.4 R8, [R215+0x6400] ;  /* 0x00640000d708783b */ /* 0x000e620000004200 */
[----:B------:R-:W-:Y:S01]  /*19d70*/  MUFU.EX2 R194, R194 ;  /* 0x000000c200c27308 */ /* 0x000fe20000000800 */
[----:B------:R-:W-:-:S02]  /*19d80*/  FFMA.FTZ R37, R47, c[0x0][0x23c], -R84 ;  /* 0x00008f002f257a23 */ /* 0x000fc40000010854 */
[--C-:B------:R-:W-:Y:S02]  /*19d90*/  FFMA.FTZ R44, R44, c[0x0][0x23c], -R3.reuse ;  /* 0x00008f002c2c7a23 */ /* 0x100fe40000010803 */
[----:B------:R-:W-:Y:S01]  /*19da0*/  F2FP.PACK_AB R28, R82, R91 ;  /* 0x0000005b521c723e */ /* 0x000fe200000000ff */
[--C-:B------:R-:W-:Y:S01]  /*19db0*/  FFMA.FTZ R43, R43, c[0x0][0x23c], -R3.reuse ;  /* 0x00008f002b2b7a23 */ /* 0x100fe20000010803 */
[----:B-----5:R-:W-:Y:S01]  /*19dc0*/  F2FP.PACK_AB R29, R137, R174 ;  /* 0x000000ae891d723e */ /* 0x020fe200000000ff */
[----:B------:R-:W5:Y:S01]  /*19dd0*/  MUFU.EX2 R169, R169 ;  /* 0x000000a900a97308 */ /* 0x000f620000000800 */
[----:B------:R-:W-:Y:S01]  /*19de0*/  F2FP.PACK_AB R30, R80, R83 ;  /* 0x00000053501e723e */ /* 0x000fe200000000ff */
[--C-:B------:R-:W-:Y:S01]  /*19df0*/  FFMA.FTZ R46, R46, c[0x0][0x23c], -R3.reuse ;  /* 0x00008f002e2e7a23 */ /* 0x100fe20000010803 */
[----:B------:R-:W-:Y:S01]  /*19e00*/  F2FP.PACK_AB R31, R180, R139 ;  /* 0x0000008bb41f723e */ /* 0x000fe200000000ff */
[----:B------:R-:W-:Y:S02]  /*19e10*/  FFMA.FTZ R45, R45, c[0x0][0x23c], -R3 ;  /* 0x00008f002d2d7a23 */ /* 0x000fe40000010803 */
[----:B------:R-:W-:-:S02]  /*19e20*/  FFMA.FTZ R47, R53, c[0x0][0x23c], -R84 ;  /* 0x00008f00352f7a23 */ /* 0x000fc40000010854 */
[----:B------:R-:W-:Y:S01]  /*19e30*/  MUFU.EX2 R171, R171 ;  /* 0x000000ab00ab7308 */ /* 0x000fe20000000800 */
[----:B------:R-:W-:Y:S01]  /*19e40*/  FFMA.FTZ R187, R33, c[0x0][0x23c], -R84 ;  /* 0x00008f0021bb7a23 */ /* 0x000fe20000010854 */
[C---:B---3--:R-:W-:Y:S01]  /*19e50*/  HMMA.16816.F32 R16, R28.reuse, R20, R16 ;  /* 0x000000141c10723c */ /* 0x048fe20000001810 */
[--C-:B------:R-:W-:Y:S02]  /*19e60*/  FFMA.FTZ R189, R32, c[0x0][0x23c], -R3.reuse ;  /* 0x00008f0020bd7a23 */ /* 0x100fe40000010803 */
[--C-:B------:R-:W-:Y:S02]  /*19e70*/  FFMA.FTZ R49, R49, c[0x0][0x23c], -R3.reuse ;  /* 0x00008f0031317a23 */ /* 0x100fe40000010803 */
[----:B------:R-:W-:Y:S01]  /*19e80*/  FFMA.FTZ R48, R48, c[0x0][0x23c], -R3 ;  /* 0x00008f0030307a23 */ /* 0x000fe20000010803 */
        /* <DEDUP_REMOVED lines=49> */
[----:B------:R-:W3:Y:S06]  /*1a1a0*/  MUFU.EX2 R183, R183 ;  /* 0x000000b700b77308 */ /* 0x000eec0000000800 */
        /* <DEDUP_REMOVED lines=32> */
[----:B------:R-:W5:Y:S02]  /*1a3b0*/  LDSM.16.MT88.4 R12, [R214+0x7800] ;  /* 0x00780000d60c783b */ /* 0x000f640000004200 */
[----:B------:R-:W-:Y:S01]  /*1a3c0*/  FADD.FTZ R111, R111, R118 ;  /* 0x000000766f6f7221 */ /* 0x000fe20000010000 */
[----:B--2---:R-:W-:Y:S02]  /*1a3d0*/  HMMA.16816.F32 R196, R28, R8, R196 ;  /* 0x000000081cc4723c */ /* 0x004fe400000018c4 */
[----:B------:R-:W-:Y:S01]  /*1a3e0*/  MUFU.EX2 R115, R115 ;  /* 0x0000007300737308 */ /* 0x000fe20000000800 */
[----:B------:R-:W-:-:S04]  /*1a3f0*/  FADD.FTZ R108, R108, R111 ;  /* 0x0000006f6c6c7221 */ /* 0x000fc80000010000 */
[----:B------:R-:W-:Y:S01]  /*1a400*/  FADD.FTZ R105, R105, R108 ;  /* 0x0000006c69697221 */ /* 0x000fe20000010000 */
[----:B------:R-:W-:Y:S01]  /*1a410*/  HMMA.16816.F32 R24, R28, R10, R24 ;  /* 0x0000000a1c18723c */ /* 0x000fe20000001818 */
[----:B------:R-:W2:Y:S01]  /*1a420*/  LDSM.16.MT88.4 R28, [R215+0x7c00] ;  /* 0x007c0000d71c783b */ /* 0x000ea20000004200 */
[----:B------:R-:W-:Y:S01]  /*1a430*/  F2FP.PACK_AB R8, R58, R61 ;  /* 0x0000003d3a08723e */ /* 0x000fe200000000ff */
[----:B------:R-:W-:Y:S01]  /*1a440*/  FADD.FTZ R106, R106, R105 ;  /* 0x000000696a6a7221 */ /* 0x000fe20000010000 */
[----:B---3--:R-:W-:Y:S01]  /*1a450*/  F2FP.PACK_AB R9, R183, R112 ;  /* 0x00000070b709723e */ /* 0x008fe200000000ff */
[----:B------:R-:W-:Y:S02]  /*1a460*/  MUFU.EX2 R140, R140 ;  /* 0x0000008c008c7308 */ /* 0x000fe40000000800 */
[----:B------:R-:W-:Y:S01]  /*1a470*/  FADD.FTZ R101, R101, R106 ;  /* 0x0000006a65657221 */ /* 0x000fe20000010000 */
[----:B------:R-:W-:Y:S02]  /*1a480*/  F2FP.PACK_AB R10, R56, R59 ;  /* 0x0000003b380a723e */ /* 0x000fe400000000ff */
[----:B----4-:R-:W-:Y:S01]  /*1a490*/  F2FP.PACK_AB R11, R117, R104 ;  /* 0x00000068750b723e */ /* 0x010fe200000000ff */
[----:B------:R-:W-:-:S02]  /*1a4a0*/  FADD.FTZ R100, R100, R101 ;  /* 0x0000006564647221 */ /* 0x000fc40000010000 */
[----:B------:R-:W-:Y:S02]  /*1a4b0*/  MUFU.EX2 R36, R36 ;  /* 0x0000002400247308 */ /* 0x000fe40000000800 */
[----:B------:R-:W-:Y:S02]  /*1a4c0*/  FADD.FTZ R99, R99, R100 ;  /* 0x0000006463637221 */ /* 0x000fe40000010000 */
[----:B-1----:R-:W-:Y:S02]  /*1a4d0*/  HMMA.16816.F32 R16, R8, R20, R16 ;  /* 0x000000140810723c */ /* 0x002fe40000001810 */
[----:B------:R-:W-:Y:S02]  /*1a4e0*/  FADD.FTZ R98, R98, R99 ;  /* 0x0000006362627221 */ /* 0x000fe40000010000 */
[----:B------:R-:W1:Y:S02]  /*1a4f0*/  MUFU.EX2 R99, R96 ;  /* 0x0000006000637308 */ /* 0x000e640000000800 */
[----:B------:R-:W-:-:S02]  /*1a500*/  FADD.FTZ R98, R97, R98 ;  /* 0x0000006261627221 */ /* 0x000fc40000010000 */
[C---:B------:R-:W-:Y:S01]  /*1a510*/  HMMA.16816.F32 R4, R8.reuse, R22, R4 ;  /* 0x000000160804723c */ /* 0x040fe20000001804 */
[----:B------:R-:W3:Y:S01]  /*1a520*/  LDSM.16.MT88.4 R20, [R214+0x7c00] ;  /* 0x007c0000d614783b */ /* 0x000ee20000004200 */
[----:B------:R-:W-:Y:S02]  /*1a530*/  FADD.FTZ R95, R95, R98 ;  /* 0x000000625f5f7221 */ /* 0x000fe40000010000 */
[----:B------:R-:W4:Y:S02]  /*1a540*/  MUFU.EX2 R35, R35 ;  /* 0x0000002300237308 */ /* 0x000f240000000800 */
[----:B------:R-:W-:Y:S02]  /*1a550*/  FADD.FTZ R94, R94, R95 ;  /* 0x0000005f5e5e7221 */ /* 0x000fe40000010000 */
[----:B-----5:R-:W-:Y:S02]  /*1a560*/  HMMA.16816.F32 R196, R8, R12, R196 ;  /* 0x0000000c08c4723c */ /* 0x020fe400000018c4 */
[----:B------:R-:W-:-:S02]  /*1a570*/  FADD.FTZ R93, R93, R94 ;  /* 0x0000005e5d5d7221 */ /* 0x000fc40000010000 */
[----:B------:R-:W-:Y:S02]  /*1a580*/  MUFU.EX2 R38, R38 ;  /* 0x0000002600267308 */ /* 0x000fe40000000800 */
[----:B------:R-:W-:Y:S02]  /*1a590*/  FADD.FTZ R90, R90, R93 ;  /* 0x0000005d5a5a7221 */ /* 0x000fe40000010000 */
[----:B------:R-:W-:Y:S01]  /*1a5a0*/  HMMA.16816.F32 R24, R8, R14, R24 ;  /* 0x0000000e0818723c */ /* 0x000fe20000001818 */
[----:B------:R-:W5:Y:S01]  /*1a5b0*/  LDSM.16.MT88.4 R12, [R215+0x8000] ;  /* 0x00800000d70c783b */ /* 0x000f620000004200 */
[----:B------:R-:W-:Y:S02]  /*1a5c0*/  FADD.FTZ R91, R91, R90 ;  /* 0x0000005a5b5b7221 */ /* 0x000fe40000010000 */
[----:B------:R-:W-:Y:S02]  /*1a5d0*/  MUFU.EX2 R135, R135 ;  /* 0x0000008700877308 */ /* 0x000fe40000000800 */
[----:B------:R-:W-:Y:S01]  /*1a5e0*/  FADD.FTZ R82, R82, R91 ;  /* 0x0000005b52527221 */ /* 0x000fe20000010000 */
[----:B------:R-:W-:-:S02]  /*1a5f0*/  F2FP.PACK_AB R8, R54, R57 ;  /* 0x000000393608723e */ /* 0x000fc400000000ff */
[----:B------:R-:W-:Y:S02]  /*1a600*/  F2FP.PACK_AB R9, R92, R103 ;  /* 0x000000675c09723e */ /* 0x000fe400000000ff */
[----:B------:R-:W-:Y:S01]  /*1a610*/  F2FP.PACK_AB R10, R2, R55 ;  /* 0x00000037020a723e */ /* 0x000fe200000000ff */
[----:B------:R-:W-:Y:S01]  /*1a620*/  MUFU.EX2 R182, R182 ;  /* 0x000000b600b67308 */ /* 0x000fe20000000800 */
[----:B-1----:R-:W-:-:S07]  /*1a630*/  F2FP.PACK_AB R11, R99, R88 ;  /* 0x00000058630b723e */ /* 0x002fce00000000ff */
[C---:B--2---:R-:W-:Y:S01]  /*1a640*/  HMMA.16816.F32 R16, R8.reuse, R28, R16 ;  /* 0x0000001c0810723c */ /* 0x044fe20000001810 */
[----:B------:R-:W-:Y:S06]  /*1a650*/  MUFU.EX2 R147, R147 ;  /* 0x0000009300937308 */ /* 0x000fec0000000800 */
[----:B------:R-:W-:Y:S01]  /*1a660*/  FADD.FTZ R28, R174, R131 ;  /* 0x00000083ae1c7221 */ /* 0x000fe20000010000 */
[----:B---3--:R-:W-:Y:S01]  /*1a670*/  HMMA.16816.F32 R196, R8, R20, R196 ;  /* 0x0000001408c4723c */ /* 0x008fe200000018c4 */
[----:B------:R-:W-:Y:S01]  /*1a680*/  FADD.FTZ R29, R83, R82 ;  /* 0x00000052531d7221 */ /* 0x000fe20000010000 */
[----:B------:R-:W-:Y:S01]  /*1a690*/  MUFU.EX2 R176, R176 ;  /* 0x000000b000b07308 */ /* 0x000fe20000000800 */
[----:B------:R-:W-:Y:S01]  /*1a6a0*/  FADD.FTZ R28, R137, R28 ;  /* 0x0000001c891c7221 */ /* 0x000fe20000010000 */
[----:B------:R-:W-:Y:S01]  /*1a6b0*/  MOV R131, R86 ;  /* 0x0000005600837202 */ /* 0x000fe20000000f00 */
[----:B------:R-:W-:-:S02]  /*1a6c0*/  FADD.FTZ R80, R80, R29 ;  /* 0x0000001d50507221 */ /* 0x000fc40000010000 */
        /* <DEDUP_REMOVED lines=8> */
[----:B------:R-:W2:Y:S01]  /*1a750*/  LDSM.16.MT88.4 R28, [R214+0x8000] ;  /* 0x00800000d61c783b */ /* 0x000ea20000004200 */
[----:B------:R-:W-:Y:S01]  /*1a760*/  FADD.FTZ R79, R79, R78 ;  /* 0x0000004e4f4f7221 */ /* 0x000fe20000010000 */
[----:B------:R-:W-:Y:S01]  /*1a770*/  MUFU.EX2 R40, R40 ;  /* 0x0000002800287308 */ /* 0x000fe20000000800 */
[----:B------:R-:W-:-:S02]  /*1a780*/  FADD.FTZ R20, R143, R20 ;  /* 0x000000148f147221 */ /* 0x000fc40000010000 */
[----:B------:R-:W-:Y:S01]  /*1a790*/  FADD.FTZ R76, R76, R79 ;  /* 0x0000004f4c4c7221 */ /* 0x000fe20000010000 */
[----:B------:R-:W-:Y:S01]  /*1a7a0*/  F2FP.PACK_AB R8, R87, R0 ;  /* 0x000000005708723e */ /* 0x000fe200000000ff */
[----:B------:R-:W-:Y:S01]  /*1a7b0*/  FADD.FTZ R145, R145, R20 ;  /* 0x0000001491917221 */ /* 0x000fe20000010000 */
[----:B----4-:R-:W-:Y:S01]  /*1a7c0*/  F2FP.PACK_AB R9, R35, R36 ;  /* 0x000000242309723e */ /* 0x010fe200000000ff */
[----:B------:R-:W-:Y:S01]  /*1a7d0*/  FADD.FTZ R77, R77, R76 ;  /* 0x0000004c4d4d7221 */ /* 0x000fe20000010000 */
[----:B------:R-:W-:Y:S01]  /*1a7e0*/  F2FP.PACK_AB R10, R140, R115 ;  /* 0x000000738c0a723e */ /* 0x000fe200000000ff */
[----:B------:R-:W-:Y:S01]  /*1a7f0*/  FADD.FTZ R145, R184, R145 ;  /* 0x00000091b8917221 */ /* 0x000fe20000010000 */
[----:B-1----:R-:W-:Y:S01]  /*1a800*/  F2FP.PACK_AB R11, R83, R38 ;  /* 0x00000026530b723e */ /* 0x002fe200000000ff */
[----:B------:R-:W-:Y:S01]  /*1a810*/  FADD.FTZ R74, R74, R77 ;  /* 0x0000004d4a4a7221 */ /* 0x000fe20000010000 */
[----:B------:R-:W1:Y:S01]  /*1a820*/  LDSM.16.MT88.4 R20, [R215+0x8400] ;  /* 0x00840000d714783b */ /* 0x000e620000004200 */
[----:B------:R-:W-:Y:S01]  /*1a830*/  FADD.FTZ R194, R194, R145 ;  /* 0x00000091c2c27221 */ /* 0x000fe20000010000 */
[----:B------:R-:W3:Y:S01]  /*1a840*/  MUFU.EX2 R39, R39 ;  /* 0x0000002700277308 */ /* 0x000ee20000000800 */
[----:B------:R-:W-:-:S02]  /*1a850*/  FADD.FTZ R75, R75, R74 ;  /* 0x0000004a4b4b7221 */ /* 0x000fc40000010000 */
[----:B------:R-:W-:Y:S01]  /*1a860*/  FADD.FTZ R194, R169, R194 ;  /* 0x000000c2a9c27221 */ /* 0x000fe20000010000 */
[C---:B-----5:R-:W-:Y:S01]  /*1a870*/  HMMA.16816.F32 R16, R8.reuse, R12, R16 ;  /* 0x0000000c0810723c */ /* 0x060fe20000001810 */
        /* <DEDUP_REMOVED lines=9> */
[----:B------:R-:W5:Y:S01]  /*1a910*/  MUFU.EX2 R41, R41 ;  /* 0x0000002900297308 */ /* 0x000f620000000800 */
[----:B------:R-:W-:Y:S01]  /*1a920*/  FADD.FTZ R71, R71, R70 ;  /* 0x0000004647477221 */ /* 0x000fe20000010000 */
[----:B------:R-:W-:Y:S01]  /*1a930*/  LDSM.16.MT88.4 R192, [R214+0x8c00] ;  /* 0x008c0000d6c0783b */ /* 0x000fe20000004200 */
[----:B------:R-:W-:-:S02]  /*1a940*/  FADD.FTZ R200, R173, R200 ;  /* 0x000000c8adc87221 */ /* 0x000fc40000010000 */
[----:B------:R-:W-:Y:S01]  /*1a950*/  FADD.FTZ R68, R68, R71 ;  /* 0x0000004744447221 */ /* 0x000fe20000010000 */
[C---:B--2---:R-:W-:Y:S03]  /*1a960*/  HMMA.16816.F32 R196, R8.reuse, R28, R196 ;  /* 0x0000001c08c4723c */ /* 0x044fe600000018c4 */
[----:B------:R-:W-:Y:S01]  /*1a970*/  FADD.FTZ R69, R69, R68 ;  /* 0x0000004445457221 */ /* 0x000fe20000010000 */
[----:B------:R-:W-:Y:S03]  /*1a980*/  MUFU.EX2 R133, R133 ;  /* 0x0000008500857308 */ /* 0x000fe60000000800 */
[----:B------:R-:W-:Y:S02]  /*1a990*/  FADD.FTZ R66, R66, R69 ;  /* 0x0000004542427221 */ /* 0x000fe40000010000 */
[----:B------:R-:W-:Y:S01]  /*1a9a0*/  FADD.FTZ R29, R175, R200 ;  /* 0x000000c8af1d7221 */ /* 0x000fe20000010000 */
[----:B------:R-:W-:Y:S01]  /*1a9b0*/  HMMA.16816.F32 R24, R8, R30, R24 ;  /* 0x0000001e0818723c */ /* 0x000fe20000001818 */
[----:B------:R-:W-:Y:S01]  /*1a9c0*/  FADD.FTZ R67, R67, R66 ;  /* 0x0000004243437221 */ /* 0x000fe20000010000 */
[----:B------:R-:W2:Y:S01]  /*1a9d0*/  MUFU.EX2 R102, R102 ;  /* 0x0000006600667308 */ /* 0x000ea20000000800 */
[----:B------:R-:W-:Y:S01]  /*1a9e0*/  FADD.FTZ R29, R178, R29 ;  /* 0x0000001db21d7221 */ /* 0x000fe20000010000 */
[----:B------:R-:W-:Y:S01]  /*1a9f0*/  LDSM.16.MT88.4 R200, [R215+0x8c00] ;  /* 0x008c0000d7c8783b */ /* 0x000fe20000004200 */
        /* <DEDUP_REMOVED lines=8> */
[----:B-----5:R-:W-:Y:S01]  /*1aa80*/  F2FP.PACK_AB R11, R41, R42 ;  /* 0x0000002a290b723e */ /* 0x020fe200000000ff */
[----:B------:R-:W-:Y:S01]  /*1aa90*/  FADD.FTZ R142, R142, R141 ;  /* 0x0000008d8e8e7221 */ /* 0x000fe20000010000 */
[----:B------:R-:W3:Y:S01]  /*1aaa0*/  LDSM.16.MT88.4 R28, [R215+0x8800] ;  /* 0x00880000d71c783b */ /* 0x000ee20000004200 */
[----:B------:R-:W-:Y:S01]  /*1aab0*/  FADD.FTZ R63, R63, R62 ;  /* 0x0000003e3f3f7221 */ /* 0x000fe20000010000 */
[----:B------:R-:W-:Y:S01]  /*1aac0*/  MUFU.EX2 R34, R34 ;  /* 0x0000002200227308 */ /* 0x000fe20000000800 */
[----:B------:R-:W-:-:S02]  /*1aad0*/  FADD.FTZ R142, R177, R142 ;  /* 0x0000008eb18e7221 */ /* 0x000fc40000010000 */
[----:B------:R-:W-:Y:S01]  /*1aae0*/  FADD.FTZ R60, R60, R63 ;  /* 0x0000003f3c3c7221 */ /* 0x000fe20000010000 */
[C---:B-1----:R-:W-:Y:S01]  /*1aaf0*/  HMMA.16816.F32 R16, R8.reuse, R20, R16 ;  /* 0x000000140810723c */ /* 0x042fe20000001810 */
[----:B------:R-:W-:Y:S02]  /*1ab00*/  FADD.FTZ R179, R179, R142 ;  /* 0x0000008eb3b37221 */ /* 0x000fe40000010000 */
[----:B------:R-:W-:Y:S01]  /*1ab10*/  FADD.FTZ R61, R61, R60 ;  /* 0x0000003c3d3d7221 */ /* 0x000fe20000010000 */
[----:B------:R-:W1:Y:S01]  /*1ab20*/  MUFU.EX2 R37, R37 ;  /* 0x0000002500257308 */ /* 0x000e620000000800 */
[----:B------:R-:W-:Y:S02]  /*1ab30*/  FADD.FTZ R179, R130, R179 ;  /* 0x000000b382b37221 */ /* 0x000fe40000010000 */
[----:B------:R-:W-:Y:S01]  /*1ab40*/  FADD.FTZ R58, R58, R61 ;  /* 0x0000003d3a3a7221 */ /* 0x000fe20000010000 */
[----:B----4-:R-:W-:Y:S01]  /*1ab50*/  HMMA.16816.F32 R24, R8, R14, R24 ;  /* 0x0000000e0818723c */ /* 0x010fe20000001818 */
[----:B------:R-:W-:-:S02]  /*1ab60*/  FADD.FTZ R124, R124, R179 ;  /* 0x000000b37c7c7221 */ /* 0x000fc40000010000 */
        /* <DEDUP_REMOVED lines=9> */
[----:B------:R-:W-:-:S02]  /*1ac00*/  FADD.FTZ R183, R183, R112 ;  /* 0x00000070b7b77221 */ /* 0x000fc40000010000 */
[----:B------:R-:W-:Y:S01]  /*1ac10*/  FADD.FTZ R54, R54, R57 ;  /* 0x0000003936367221 */ /* 0x000fe20000010000 */
[----:B------:R-:W-:Y:S01]  /*1ac20*/  HMMA.16816.F32 R196, R8, R12, R196 ;  /* 0x0000000c08c4723c */ /* 0x000fe200000018c4 */
[----:B------:R-:W-:Y:S02]  /*1ac30*/  FADD.FTZ R14, R104, R183 ;  /* 0x000000b7680e7221 */ /* 0x000fe40000010000 */
[----:B------:R-:W-:Y:S01]  /*1ac40*/  FADD.FTZ R15, R55, R54 ;  /* 0x00000036370f7221 */ /* 0x000fe20000010000 */
[----:B------:R-:W-:Y:S01]  /*1ac50*/  MUFU.EX2 R46, R46 ;  /* 0x0000002e002e7308 */ /* 0x000fe20000000800 */
[----:B------:R-:W-:Y:S02]  /*1ac60*/  FADD.FTZ R14, R117, R14 ;  /* 0x0000000e750e7221 */ /* 0x000fe40000010000 */
[----:B------:R-:W-:Y:S01]  /*1ac70*/  FADD.FTZ R15, R2, R15 ;  /* 0x0000000f020f7221 */ /* 0x000fe20000010000 */
[----:B--2---:R-:W-:Y:S01]  /*1ac80*/  F2FP.PACK_AB R8, R102, R133 ;  /* 0x000000856608723e */ /* 0x004fe200000000ff */
[----:B------:R-:W-:Y:S01]  /*1ac90*/  FADD.FTZ R103, R103, R14 ;  /* 0x0000000e67677221 */ /* 0x000fe20000010000 */
[----:B-1----:R-:W-:Y:S01]  /*1aca0*/  F2FP.PACK_AB R10, R37, R34 ;  /* 0x00000022250a723e */ /* 0x002fe200000000ff */
[----:B------:R-:W-:Y:S01]  /*1acb0*/  FADD.FTZ R0, R0, R15 ;  /* 0x0000000f00007221 */ /* 0x000fe20000010000 */
[----:B------:R-:W1:Y:S01]  /*1acc0*/  MUFU.EX2 R45, R45 ;  /* 0x0000002d002d7308 */ /* 0x000e620000000800 */
[----:B------:R-:W-:Y:S01]  /*1acd0*/  FADD.FTZ R103, R92, R103 ;  /* 0x000000675c677221 */ /* 0x000fe20000010000 */
[----:B-----5:R-:W-:Y:S01]  /*1ace0*/  F2FP.PACK_AB R9, R43, R44 ;  /* 0x0000002c2b09723e */ /* 0x020fe200000000ff */
[----:B------:R-:W-:-:S02]  /*1acf0*/  FADD.FTZ R0, R87, R0 ;  /* 0x0000000057007221 */ /* 0x000fc40000010000 */
[----:B------:R-:W-:Y:S02]  /*1ad00*/  FADD.FTZ R88, R88, R103 ;  /* 0x0000006758587221 */ /* 0x000fe40000010000 */
[----:B------:R-:W-:Y:S01]  /*1ad10*/  FADD.FTZ R115, R115, R0 ;  /* 0x0000000073737221 */ /* 0x000fe20000010000 */
[----:B------:R-:W-:Y:S01]  /*1ad20*/  MUFU.EX2 R47, R47 ;  /* 0x0000002f002f7308 */ /* 0x000fe20000000800 */
[----:B------:R-:W-:Y:S02]  /*1ad30*/  FADD.FTZ R99, R99, R88 ;  /* 0x0000005863637221 */ /* 0x000fe40000010000 */
[----:B------:R-:W-:Y:S02]  /*1ad40*/  FFMA.FTZ R12, R51, c[0x0][0x23c], -R84 ;  /* 0x00008f00330c7a23 */ /* 0x000fe40000010854 */
[----:B------:R-:W-:Y:S02]  /*1ad50*/  FADD.FTZ R36, R36, R99 ;  /* 0x0000006324247221 */ /* 0x000fe40000010000 */
[----:B------:R-:W-:Y:S01]  /*1ad60*/  FFMA.FTZ R13, R50, c[0x0][0x23c], -R3 ;  /* 0x00008f00320d7a23 */ /* 0x000fe20000010803 */
[----:B-1----:R-:W-:Y:S01]  /*1ad70*/  F2FP.PACK_AB R11, R45, R46 ;  /* 0x0000002e2d0b723e */ /* 0x002fe200000000ff */
[----:B------:R-:W-:Y:S01]  /*1ad80*/  FADD.FTZ R35, R35, R36 ;  /* 0x0000002423237221 */ /* 0x000fe20000010000 */
[----:B------:R-:W1:Y:S01]  /*1ad90*/  MUFU.EX2 R52, R52 ;  /* 0x0000003400347308 */ /* 0x000e620000000800 */
[----:B------:R-:W-:-:S02]  /*1ada0*/  FADD.FTZ R140, R140, R115 ;  /* 0x000000738c8c7221 */ /* 0x000fc40000010000 */
[----:B------:R-:W-:Y:S02]  /*1adb0*/  FADD.FTZ R38, R38, R35 ;  /* 0x0000002326267221 */ /* 0x000fe40000010000 */
[C---:B---3--:R-:W-:Y:S01]  /*1adc0*/  HMMA.16816.F32 R16, R8.reuse, R28, R16 ;  /* 0x0000001c0810723c */ /* 0x048fe20000001810 */
        /* <DEDUP_REMOVED lines=8> */
[----:B------:R-:W2:Y:S01]  /*1ae50*/  MUFU.EX2 R187, R187 ;  /* 0x000000bb00bb7308 */ /* 0x000ea20000000800 */
[----:B------:R-:W-:Y:S02]  /*1ae60*/  FADD.FTZ R176, R176, R147 ;  /* 0x00000093b0b07221 */ /* 0x000fe40000010000 */
[----:B------:R-:W-:Y:S01]  /*1ae70*/  FADD.FTZ R42, R42, R39 ;  /* 0x000000272a2a7221 */ /* 0x000fe20000010000 */
[----:B----4-:R-:W-:Y:S01]  /*1ae80*/  HMMA.16816.F32 R196, R8, R20, R196 ;  /* 0x0000001408c4723c */ /* 0x010fe200000018c4 */
        /* <DEDUP_REMOVED lines=8> */
[----:B------:R-:W3:Y:S01]  /*1af10*/  MUFU.EX2 R14, R49 ;  /* 0x00000031000e7308 */ /* 0x000ee20000000800 */
[----:B------:R-:W-:Y:S02]  /*1af20*/  FADD.FTZ R0, R37, R0 ;  /* 0x0000000025007221 */ /* 0x000fe40000010000 */
[----:B-1----:R-:W-:Y:S02]  /*1af30*/  F2FP.PACK_AB R8, R52, R47 ;  /* 0x0000002f3408723e */ /* 0x002fe400000000ff */
[----:B--2---:R-:W-:Y:S01]  /*1af40*/  F2FP.PACK_AB R10, R187, R12 ;  /* 0x0000000cbb0a723e */ /* 0x004fe200000000ff */
[----:B------:R-:W-:-:S02]  /*1af50*/  FADD.FTZ R47, R47, R0 ;  /* 0x000000002f2f7221 */ /* 0x000fc40000010000 */
[----:B------:R-:W-:Y:S02]  /*1af60*/  MUFU.EX2 R2, R48 ;  /* 0x0000003000027308 */ /* 0x000fe40000000800 */
[----:B------:R-:W-:-:S04]  /*1af70*/  FADD.FTZ R47, R52, R47 ;  /* 0x0000002f342f7221 */ /* 0x000fc80000010000 */
[----:B------:R-:W-:Y:S02]  /*1af80*/  FADD.FTZ R12, R12, R47 ;  /* 0x0000002f0c0c7221 */ /* 0x000fe40000010000 */
[----:B------:R-:W1:Y:S01]  /*1af90*/  MUFU.EX2 R189, R189 ;  /* 0x000000bd00bd7308 */ /* 0x000e620000000800 */
[----:B---3--:R-:W-:Y:S01]  /*1afa0*/  F2FP.PACK_AB R9, R14, R13 ;  /* 0x0000000d0e09723e */ /* 0x008fe200000000ff */
        /* <DEDUP_REMOVED lines=12> */
.L_x_2830:
        /* <DEDUP_REMOVED lines=9> */
.L_x_2842:
        /* <DEDUP_REMOVED lines=68> */
.L_x_2839:
[----:B------:R-:W-:Y:S01]  /*1b540*/  ULDC.64 UR6, c[0x0][0x1a0] ;  /* 0x0000680000067ab9 */ /* 0x000fe20000000a00 */
[----:B------:R-:W-:Y:S02]  /*1b550*/  ISETP.GE.AND P1, PT, R148, c[0x0][0x220], PT ;  /* 0x0000880094007a0c */ /* 0x000fe40003f26270 */
[C---:B------:R-:W-:Y:S03]  /*1b560*/  LEA R170, P3, R82.reuse, R224, 0x1 ;  /* 0x000000e052aa7211 */ /* 0x040fe600078608ff */
[----:B------:R-:W-:Y:S01]  /*1b570*/  USHF.L.U32 UR15, UR6, 0x5, URZ ;  /* 0x00000005060f7899 */ /* 0x000fe2000800063f */
[C-C-:B------:R-:W-:Y:S01]  /*1b580*/  LEA.HI.X R171, R82.reuse, R225, R83.reuse, 0x1, P3 ;  /* 0x000000e152ab7211 */ /* 0x140fe200018f0c53 */
[----:B------:R-:W-:Y:S02]  /*1b590*/  USHF.L.U64.HI UR7, UR6, UR14, UR7 ;  /* 0x0000000e06077299 */ /* 0x000fe40008010207 */
[----:B------:R-:W-:Y:S04]  /*1b5a0*/  UISETP.GT.AND UP0, UPT, UR5, UR9, UPT ;  /* 0x000000090500728c */ /* 0x000fe8000bf04270 */
        /* <DEDUP_REMOVED lines=514> */
.L_x_2841:
        /* <DEDUP_REMOVED lines=96> */
.L_x_2840:
[----:B--234-:R-:W-:Y:S01]  /*1dbd0*/  MOV R135, UR5 ;  /* 0x0000000500877c02 */ /* 0x01cfe20008000f00 */
        /* <DEDUP_REMOVED lines=131> */
[C---:B------:R-:W-:Y:S01]  /*1e410*/  FFMA.FTZ R31, R144.reuse, UR4, R31 ;  /* 0x00000004901f7c23 */ /* 0x040fe2000801001f */
[----:B------:R-:W-:Y:S01]  /*1e420*/  FMNMX.FTZ R216, R23, R216, !PT ;  /* 0x000000d817d87209 */ /* 0x000fe20007810000 */
[----:B------:R-:W-:Y:S01]  /*1e430*/  FFMA.FTZ R32, R144, UR4, R32 ;  /* 0x0000000490207c23 */ /* 0x000fe20008010020 */
[----:B------:R-:W2:Y:S01]  /*1e440*/  I2F R130, R130 ;  /* 0x0000008200827306 */ /* 0x000ea20000201400 */
[----:B------:R-:W-:Y:S01]  /*1e450*/  FMNMX.FTZ R137, R20, R137, !PT ;  /* 0x0000008914897209 */ /* 0x000fe20007810000 */
[----:B------:R-:W-:Y:S01]  /*1e460*/  FFMA.FTZ R33, R145, UR4, R33 ;  /* 0x0000000491217c23 */ /* 0x000fe20008010021 */
[----:B------:R-:W-:Y:S01]  /*1e470*/  FMNMX.FTZ R216, R25, R216, !PT ;  /* 0x000000d819d87209 */ /* 0x000fe20007810000 */
[----:B------:R-:W-:Y:S01]  /*1e480*/  FFMA.FTZ R34, R145, UR4, R34 ;  /* 0x0000000491227c23 */ /* 0x000fe20008010022 */
[----:B------:R-:W-:Y:S01]  /*1e490*/  IADD3 R136, R191, 0xa9, RZ ;  /* 0x000000a9bf887810 */ /* 0x000fe20007ffe0ff */
[C---:B------:R-:W-:Y:S01]  /*1e4a0*/  FFMA.FTZ R35, R146.reuse, UR4, R35 ;  /* 0x0000000492237c23 */ /* 0x040fe20008010023 */
[----:B------:R-:W-:Y:S01]  /*1e4b0*/  FMNMX.FTZ R216, R27, R216, !PT ;  /* 0x000000d81bd87209 */ /* 0x000fe20007810000 */
        /* <DEDUP_REMOVED lines=82> */
[C---:B-1----:R-:W-:Y:S01]  /*1e9e0*/  FFMA.FTZ R73, R129.reuse, UR4, R73 ;  /* 0x0000000481497c23 */ /* 0x042fe20008010049 */
[----:B------:R-:W-:Y:S01]  /*1e9f0*/  FMNMX.FTZ R145, R56, R145, !PT ;  /* 0x0000009138917209 */ /* 0x000fe20007810000 */
[----:B------:R-:W-:Y:S01]  /*1ea00*/  FFMA.FTZ R74, R129, UR4, R74 ;  /* 0x00000004814a7c23 */ /* 0x000fe2000801004a */
[----:B------:R-:W-:Y:S01]  /*1ea10*/  FMNMX.FTZ R216, R61, R216, !PT ;  /* 0x000000d83dd87209 */ /* 0x000fe20007810000 */
[----:B------:R-:W-:Y:S01]  /*1ea20*/  I2F R129, R146 ;  /* 0x0000009200817306 */ /* 0x000fe20000201400 */
[----:B--2---:R-:W-:Y:S01]  /*1ea30*/  FFMA.FTZ R75, R130, UR4, R75 ;  /* 0x00000004824b7c23 */ /* 0x004fe2000801004b */
[----:B------:R-:W-:Y:S01]  /*1ea40*/  FMNMX.FTZ R145, R58, R145, !PT ;  /* 0x000000913a917209 */ /* 0x000fe20007810000 */
[----:B------:R-:W-:Y:S01]  /*1ea50*/  FFMA.FTZ R76, R130, UR4, R76 ;  /* 0x00000004824c7c23 */ /* 0x000fe2000801004c */
[----:B------:R-:W-:Y:S01]  /*1ea60*/  FMNMX.FTZ R216, R63, R216, !PT ;  /* 0x000000d83fd87209 */ /* 0x000fe20007810000 */
[C---:B---3--:R-:W-:Y:S01]  /*1ea70*/  FFMA.FTZ R77, R131.reuse, UR4, R77 ;  /* 0x00000004834d7c23 */ /* 0x048fe2000801004d */
[----:B------:R-:W-:Y:S01]  /*1ea80*/  FMNMX.FTZ R145, R60, R145, !PT ;  /* 0x000000913c917209 */ /* 0x000fe20007810000 */
[----:B------:R-:W-:Y:S01]  /*1ea90*/  FFMA.FTZ R78, R131, UR4, R78 ;  /* 0x00000004834e7c23 */ /* 0x000fe2000801004e */
[----:B------:R-:W-:Y:S02]  /*1eaa0*/  FMNMX.FTZ R216, R65, R216, !PT ;  /* 0x000000d841d87209 */ /* 0x000fe40007810000 */
[----:B------:R-:W-:Y:S01]  /*1eab0*/  I2F R143, R143 ;  /* 0x0000008f008f7306 */ /* 0x000fe20000201400 */
[----:B------:R-:W-:Y:S02]  /*1eac0*/  IADD3 R131, R191, 0xd9, RZ ;  /* 0x000000d9bf837810 */ /* 0x000fe40007ffe0ff */
[----:B------:R-:W-:Y:S02]  /*1ead0*/  FMNMX.FTZ R216, R67, R216, !PT ;  /* 0x000000d843d87209 */ /* 0x000fe40007810000 */
[----:B------:R-:W-:Y:S02]  /*1eae0*/  FMNMX.FTZ R147, R62, R145, !PT ;  /* 0x000000913e937209 */ /* 0x000fe40007810000 */
[----:B------:R-:W-:Y:S02]  /*1eaf0*/  FMNMX.FTZ R216, R69, R216, !PT ;  /* 0x000000d845d87209 */ /* 0x000fe40007810000 */
[----:B------:R-:W-:Y:S01]  /*1eb00*/  IADD3 R145, R191, 0xd0, RZ ;  /* 0x000000d0bf917810 */ /* 0x000fe20007ffe0ff */
[----:B------:R-:W-:Y:S01]  /*1eb10*/  I2F R131, R131 ;  /* 0x0000008300837306 */ /* 0x000fe20000201400 */
[----:B------:R-:W-:Y:S02]  /*1eb20*/  FMNMX.FTZ R216, R71, R216, !PT ;  /* 0x000000d847d87209 */ /* 0x000fe40007810000 */
[----:B------:R-:W-:Y:S02]  /*1eb30*/  IADD3 R141, R191, 0xc0, RZ ;  /* 0x000000c0bf8d7810 */ /* 0x000fe40007ffe0ff */
[----:B------:R-:W-:Y:S02]  /*1eb40*/  FMNMX.FTZ R216, R73, R216, !PT ;  /* 0x000000d849d87209 */ /* 0x000fe40007810000 */
[----:B------:R-:W-:Y:S02]  /*1eb50*/  IADD3 R132, R191, 0x99, RZ ;  /* 0x00000099bf847810 */ /* 0x000fe40007ffe0ff */
[----:B------:R-:W-:Y:S01]  /*1eb60*/  FMNMX.FTZ R216, R75, R216, !PT ;  /* 0x000000d84bd87209 */ /* 0x000fe20007810000 */
[----:B------:R-:W-:Y:S01]  /*1eb70*/  I2F R141, R141 ;  /* 0x0000008d008d7306 */ /* 0x000fe20000201400 */
[----:B------:R-:W-:Y:S02]  /*1eb80*/  IADD3 R133, R191, 0xa0, RZ ;  /* 0x000000a0bf857810 */ /* 0x000fe40007ffe0ff */
[----:B------:R-:W-:Y:S02]  /*1eb90*/  FMNMX.FTZ R216, R77, R216, !PT ;  /* 0x000000d84dd87209 */ /* 0x000fe40007810000 */
[C---:B------:R-:W-:Y:S02]  /*1eba0*/  IADD3 R134, R191.reuse, 0xa1, RZ ;  /* 0x000000a1bf867810 */ /* 0x040fe40007ffe0ff */
[C---:B------:R-:W-:Y:S02]  /*1ebb0*/  IADD3 R135, R191.reuse, 0xa8, RZ ;  /* 0x000000a8bf877810 */ /* 0x040fe40007ffe0ff */
[C---:B------:R-:W-:Y:S01]  /*1ebc0*/  IADD3 R130, R191.reuse, 0xd8, RZ ;  /* 0x000000d8bf827810 */ /* 0x040fe20007ffe0ff */
[----:B------:R-:W1:Y:S01]  /*1ebd0*/  I2F R132, R132 ;  /* 0x0000008400847306 */ /* 0x000e620000201400 */
[----:B------:R-:W-:Y:S04]  /*1ebe0*/  FMNMX.FTZ R147, R64, R147, !PT ;  /* 0x0000009340937209 */ /* 0x000fe80007810000 */
[----:B------:R-:W-:Y:S04]  /*1ebf0*/  FMNMX.FTZ R147, R66, R147, !PT ;  /* 0x0000009342937209 */ /* 0x000fe80007810000 */
[----:B------:R-:W-:Y:S01]  /*1ec00*/  FMNMX.FTZ R147, R68, R147, !PT ;  /* 0x0000009344937209 */ /* 0x000fe20007810000 */
[----:B------:R-:W2:Y:S03]  /*1ec10*/  I2F R133, R133 ;  /* 0x0000008500857306 */ /* 0x000ea60000201400 */
[----:B------:R-:W-:Y:S04]  /*1ec20*/  FMNMX.FTZ R147, R70, R147, !PT ;  /* 0x0000009346937209 */ /* 0x000fe80007810000 */
[----:B------:R-:W-:Y:S03]  /*1ec30*/  FMNMX.FTZ R147, R72, R147, !PT ;  /* 0x0000009348937209 */ /* 0x000fe60007810000 */
        /* <DEDUP_REMOVED lines=24> */
[----:B------:R-:W-:Y:S01]  /*1edc0*/  IADD3 R135, R191, 0xe9, RZ ;  /* 0x000000e9bf877810 */ /* 0x000fe20007ffe0ff */
[C---:B------:R-:W-:Y:S01]  /*1edd0*/  FFMA.FTZ R87, R136.reuse, UR4, R87 ;  /* 0x0000000488577c23 */ /* 0x040fe20008010057 */
[----:B------:R-:W-:Y:S03]  /*1ede0*/  FMNMX.FTZ R216, R85, R216, !PT ;  /* 0x000000d855d87209 */ /* 0x000fe60007810000 */
[----:B------:R-:W1:Y:S01]  /*1edf0*/  I2F R132, R132 ;  /* 0x0000008400847306 */ /* 0x000e620000201400 */
        /* <DEDUP_REMOVED lines=29> */
[----:B------:R-:W4:Y:S01]  /*1efd0*/  I2F R135, R135 ;  /* 0x0000008700877306 */ /* 0x000f220000201400 */
        /* <DEDUP_REMOVED lines=8> */
[C---:B------:R-:W-:Y:S01]  /*1f060*/  FFMA.FTZ R107, R129.reuse, UR4, R107 ;  /* 0x00000004816b7c23 */ /* 0x040fe2000801006b */
[----:B------:R-:W2:Y:S01]  /*1f070*/  I2F R136, R136 ;  /* 0x0000008800887306 */ /* 0x000ea20000201400 */
[----:B------:R-:W-:Y:S01]  /*1f080*/  FFMA.FTZ R108, R129, UR4, R108 ;  /* 0x00000004816c7c23 */ /* 0x000fe2000801006c */
[----:B------:R-:W-:Y:S01]  /*1f090*/  IADD3 R129, R191, 0xf8, RZ ;  /* 0x000000f8bf817810 */ /* 0x000fe20007ffe0ff */
[C---:B---3--:R-:W-:Y:S01]  /*1f0a0*/  FFMA.FTZ R109, R130.reuse, UR4, R109 ;  /* 0x00000004826d7c23 */ /* 0x048fe2000801006d */
[----:B------:R-:W-:Y:S01]  /*1f0b0*/  FMNMX.FTZ R216, R103, R216, !PT ;  /* 0x000000d867d87209 */ /* 0x000fe20007810000 */
[----:B------:R-:W-:Y:S01]  /*1f0c0*/  FFMA.FTZ R110, R130, UR4, R110 ;  /* 0x00000004826e7c23 */ /* 0x000fe2000801006e */
[----:B------:R-:W-:Y:S01]  /*1f0d0*/  IADD3 R130, R191, 0xf9, RZ ;  /* 0x000000f9bf827810 */ /* 0x000fe20007ffe0ff */
[----:B------:R-:W-:Y:S01]  /*1f0e0*/  FFMA.FTZ R111, R131, UR4, R111 ;  /* 0x00000004836f7c23 */ /* 0x000fe2000801006f */
[----:B------:R-:W-:Y:S01]  /*1f0f0*/  FMNMX.FTZ R216, R105, R216, !PT ;  /* 0x000000d869d87209 */ /* 0x000fe20007810000 */
[----:B------:R-:W-:Y:S01]  /*1f100*/  FFMA.FTZ R112, R131, UR4, R112 ;  /* 0x0000000483707c23 */ /* 0x000fe20008010070 */
[----:B------:R-:W3:Y:S01]  /*1f110*/  I2F R137, R137 ;  /* 0x0000008900897306 */ /* 0x000ee20000201400 */
[C---:B-1----:R-:W-:Y:S01]  /*1f120*/  FFMA.FTZ R113, R132.reuse, UR4, R113 ;  /* 0x0000000484717c23 */ /* 0x042fe20008010071 */
[----:B------:R-:W-:Y:S01]  /*1f130*/  FMNMX.FTZ R216, R107, R216, !PT ;  /* 0x000000d86bd87209 */ /* 0x000fe20007810000 */
[----:B------:R-:W-:Y:S01]  /*1f140*/  FFMA.FTZ R114, R132, UR4, R114 ;  /* 0x0000000484727c23 */ /* 0x000fe20008010072 */
[----:B------:R-:W-:Y:S01]  /*1f150*/  FMNMX.FTZ R147, R98, R147, !PT ;  /* 0x0000009362937209 */ /* 0x000fe20007810000 */
[----:B----4-:R-:W-:Y:S01]  /*1f160*/  FFMA.FTZ R115, R133, UR4, R115 ;  /* 0x0000000485737c23 */ /* 0x010fe20008010073 */
[----:B------:R-:W-:Y:S01]  /*1f170*/  FMNMX.FTZ R216, R109, R216, !PT ;  /* 0x000000d86dd87209 */ /* 0x000fe20007810000 */
[----:B------:R-:W-:Y:S01]  /*1f180*/  FFMA.FTZ R116, R133, UR4, R116 ;  /* 0x0000000485747c23 */ /* 0x000fe20008010074 */
[----:B------:R-:W-:Y:S01]  /*1f190*/  FMNMX.FTZ R147, R100, R147, !PT ;  /* 0x0000009364937209 */ /* 0x000fe20007810000 */
[C---:B-----5:R-:W-:Y:S01]  /*1f1a0*/  FFMA.FTZ R117, R134.reuse, UR4, R117 ;  /* 0x0000000486757c23 */ /* 0x060fe20008010075 */
[----:B------:R-:W1:Y:S01]  /*1f1b0*/  I2F R129, R129 ;  /* 0x0000008100817306 */ /* 0x000e620000201400 */
        /* <DEDUP_REMOVED lines=9> */
[----:B------:R-:W2:Y:S01]  /*1f250*/  I2F R130, R130 ;  /* 0x0000008200827306 */ /* 0x000ea20000201400 */
[----:B------:R-:W-:Y:S02]  /*1f260*/  FMNMX.FTZ R216, R115, R216, !PT ;  /* 0x000000d873d87209 */ /* 0x000fe40007810000 */
[----:B------:R-:W-:Y:S01]  /*1f270*/  FMNMX.FTZ R147, R106, R147, !PT ;  /* 0x000000936a937209 */ /* 0x000fe20007810000 */
[----:B---3--:R-:W-:Y:S01]  /*1f280*/  FFMA.FTZ R123, R137, UR4, R123 ;  /* 0x00000004897b7c23 */ /* 0x008fe2000801007b */
[----:B------:R-:W-:Y:S01]  /*1f290*/  FMNMX.FTZ R216, R117, R216, !PT ;  /* 0x000000d875d87209 */ /* 0x000fe20007810000 */
[----:B------:R-:W-:Y:S01]  /*1f2a0*/  FFMA.FTZ R124, R137, UR4, R124 ;  /* 0x00000004897c7c23 */ /* 0x000fe2000801007c */
[----:B------:R-:W-:Y:S02]  /*1f2b0*/  FMNMX.FTZ R147, R108, R147, !PT ;  /* 0x000000936c937209 */ /* 0x000fe40007810000 */
[----:B------:R-:W-:Y:S02]  /*1f2c0*/  FMNMX.FTZ R216, R119, R216, !PT ;  /* 0x000000d877d87209 */ /* 0x000fe40007810000 */
[----:B------:R-:W-:Y:S02]  /*1f2d0*/  FMNMX.FTZ R147, R110, R147, !PT ;  /* 0x000000936e937209 */ /* 0x000fe40007810000 */
[----:B------:R-:W-:Y:S01]  /*1f2e0*/  FMNMX.FTZ R216, R121, R216, !PT ;  /* 0x000000d879d87209 */ /* 0x000fe20007810000 */
[C---:B-1----:R-:W-:Y:S01]  /*1f2f0*/  FFMA.FTZ R125, R129.reuse, UR4, R125 ;  /* 0x00000004817d7c23 */ /* 0x042fe2000801007d */
[----:B------:R-:W-:Y:S01]  /*1f300*/  FMNMX.FTZ R147, R112, R147, !PT ;  /* 0x0000009370937209 */ /* 0x000fe20007810000 */
[----:B------:R-:W-:Y:S01]  /*1f310*/  FFMA.FTZ R126, R129, UR4, R126 ;  /* 0x00000004817e7c23 */ /* 0x000fe2000801007e */
[----:B------:R-:W-:Y:S02]  /*1f320*/  FMNMX.FTZ R216, R123, R216, !PT ;  /* 0x000000d87bd87209 */ /* 0x000fe40007810000 */
[----:B------:R-:W-:Y:S02]  /*1f330*/  FMNMX.FTZ R147, R114, R147, !PT ;  /* 0x0000009372937209 */ /* 0x000fe40007810000 */
[----:B------:R-:W-:Y:S02]  /*1f340*/  FMNMX.FTZ R216, R125, R216, !PT ;  /* 0x000000d87dd87209 */ /* 0x000fe40007810000 */
[----:B------:R-:W-:Y:S01]  /*1f350*/  FMNMX.FTZ R147, R116, R147, !PT ;  /* 0x0000009374937209 */ /* 0x000fe20007810000 */
[C---:B--2---:R-:W-:Y:S02]  /*1f360*/  FFMA.FTZ R127, R130.reuse, UR4, R127 ;  /* 0x00000004827f7c23 */ /* 0x044fe4000801007f */
[----:B------:R-:W-:Y:S01]  /*1f370*/  FFMA.FTZ R128, R130, UR4, R128 ;  /* 0x0000000482807c23 */ /* 0x000fe20008010080 */
        /* <DEDUP_REMOVED lines=15> */
[C---:B------:R-:W-:Y:S02]  /*1f470*/  FADD.FTZ R133, -R131.reuse, R190 ;  /* 0x000000be83857221 */ /* 0x040fe40000010100 */
[----:B------:R-:W-:Y:S02]  /*1f480*/  FMUL.FTZ R130, R131, c[0x0][0x23c] ;  /* 0x00008f0083827a20 */ /* 0x000fe40000410000 */
[----:B------:R-:W-:Y:S03]  /*1f490*/  FMUL.FTZ R136, R133, c[0x0][0x23c] ;  /* 0x00008f0085887a20 */ /* 0x000fe60000410000 */
[----:B------:R-:W-:Y:S01]  /*1f4a0*/  FSEL R130, R130, RZ, P0 ;  /* 0x000000ff82827208 */ /* 0x000fe20000000000 */
[----:B------:R1:W3:Y:S04]  /*1f4b0*/  MUFU.EX2 R133, R136 ;  /* 0x0000008800857308 */ /* 0x0002e80000000800 */
[--C-:B------:R-:W-:Y:S01]  /*1f4c0*/  FFMA.FTZ R143, R7, c[0x0][0x23c], -R130.reuse ;  /* 0x00008f00078f7a23 */ /* 0x100fe20000010882 */
[----:B--2---:R-:W-:Y:S01]  /*1f4d0*/  FMNMX.FTZ R129, R132, R129, !PT ;  /* 0x0000008184817209 */ /* 0x004fe20007810000 */
[--C-:B------:R-:W-:Y:S02]  /*1f4e0*/  FFMA.FTZ R132, R5, c[0x0][0x23c], -R130.reuse ;  /* 0x00008f0005847a23 */ /* 0x100fe40000010882 */
[--C-:B------:R-:W-:Y:S01]  /*1f4f0*/  FFMA.FTZ R142, R13, c[0x0][0x23c], -R130.reuse ;  /* 0x00008f000d8e7a23 */ /* 0x100fe20000010882 */
[----:B------:R-:W-:Y:S01]  /*1f500*/  FSETP.NEU.FTZ.AND P0, PT, R129, -INF , PT ;  /* 0xff8000008100780b */ /* 0x000fe20003f1d000 */
        /* <DEDUP_REMOVED lines=8> */
[----:B------:R-:W-:Y:S01]  /*1f590*/  FMUL.FTZ R3, R129, c[0x0][0x23c] ;  /* 0x00008f0081037a20 */ /* 0x000fe20000410000 */
[----:B-1----:R-:W-:Y:S01]  /*1f5a0*/  LDSM.16.MT88.4 R136, [R214+0x5000] ;  /* 0x00500000d688783b */ /* 0x002fe20000004200 */
[C---:B---3--:R-:W-:Y:S02]  /*1f5b0*/  FMUL.FTZ R204, R133.reuse, R204 ;  /* 0x000000cc85cc7220 */ /* 0x048fe40000410000 */
[----:B------:R-:W-:Y:S01]  /*1f5c0*/  FMUL.FTZ R205, R133, R205 ;  /* 0x000000cd85cd7220 */ /* 0x000fe20000410000 */
[----:B------:R-:W-:Y:S01]  /*1f5d0*/  FSEL R3, R3, RZ, P0 ;  /* 0x000000ff03037208 */ /* 0x000fe20000000000 */
[C---:B------:R-:W-:Y:S01]  /*1f5e0*/  FMUL.FTZ R200, R133.reuse, R200 ;  /* 0x000000c885c87220 */ /* 0x040fe20000410000 */
[----:B------:R-:W-:Y:S01]  /*1f5f0*/  MUFU.EX2 R141, R141 ;  /* 0x0000008d008d7308 */ /* 0x000fe20000000800 */
[C---:B------:R-:W-:Y:S01]  /*1f600*/  FMUL.FTZ R201, R133.reuse, R201 ;  /* 0x000000c985c97220 */ /* 0x040fe20000410000 */
[----:B------:R-:W-:Y:S01]  /*1f610*/  PLOP3.LUT P0, PT, PT, PT, UP0, 0x80, 0x0 ;  /* 0x000000000000781c */ /* 0x000fe20003f0f008 */
[--C-:B------:R-:W-:Y:S02]  /*1f620*/  FFMA.FTZ R75, R4, c[0x0][0x23c], -R3.reuse ;  /* 0x00008f00044b7a23 */ /* 0x100fe40000010803 */
[--C-:B------:R-:W-:Y:S02]  /*1f630*/  FFMA.FTZ R71, R12, c[0x0][0x23c], -R3.reuse ;  /* 0x00008f000c477a23 */ /* 0x100fe40000010803 */
[--C-:B------:R-:W-:Y:S02]  /*1f640*/  FFMA.FTZ R246, R8, c[0x0][0x23c], -R3.reuse ;  /* 0x00008f0008f67a23 */ /* 0x100fe40000010803 */
[--C-:B------:R-:W-:Y:S01]  /*1f650*/  FFMA.FTZ R248, R10, c[0x0][0x23c], -R3.reuse ;  /* 0x00008f000af87a23 */ /* 0x100fe20000010803 */
[----:B------:R-:W-:Y:S01]  /*1f660*/  MUFU.EX2 R75, R75 ;  /* 0x0000004b004b7308 */ /* 0x000fe20000000800 */
[C---:B------:R-:W-:Y:S02]  /*1f670*/  FMUL.FTZ R196, R133.reuse, R196 ;  /* 0x000000c485c47220 */ /* 0x040fe40000410000 */
[----:B------:R-:W-:Y:S01]  /*1f680*/  FMUL.FTZ R197, R133, R197 ;  /* 0x000000c585c57220 */ /* 0x000fe20000410000 */
[----:B--2---:R-:W-:Y:S01]  /*1f690*/  F2FP.PACK_AB R10, R143, R132 ;  /* 0x000000848f0a723e */ /* 0x004fe200000000ff */
[C---:B------:R-:W-:Y:S02]  /*1f6a0*/  FMUL.FTZ R192, R133.reuse, R192 ;  /* 0x000000c085c07220 */ /* 0x040fe40000410000 */
[----:B------:R-:W-:Y:S02]  /*1f6b0*/  FMUL.FTZ R193, R133, R193 ;  /* 0x000000c185c17220 */ /* 0x000fe40000410000 */
        /* <DEDUP_REMOVED lines=31> */
[----:B------:R-:W2:Y:S01]  /*1f8b0*/  LDSM.16.MT88.4 R12, [R215+0x5400] ;  /* 0x00540000d70c783b */ /* 0x000ea20000004200 */
[--C-:B------:R-:W-:Y:S02]  /*1f8c0*/  FFMA.FTZ R182, R51, c[0x0][0x23c], -R130.reuse ;  /* 0x00008f0033b67a23 */ /* 0x100fe40000010882 */
        /* <DEDUP_REMOVED lines=80> */
[----:B------:R-:W-:Y:S02]  /*1fdd0*/  FFMA.FTZ R244, R119, c[0x0][0x23c], -R130 ;  /* 0x00008f0077f47a23 */ /* 0x000fe40000010882 */
[----:B------:R-:W-:Y:S02]  /*1fde0*/  FADD.FTZ R135, -R129, R188 ;  /* 0x000000bc81877221 */ /* 0x000fe40000010100 */
[--C-:B------:R-:W-:Y:S01]  /*1fdf0*/  FFMA.FTZ R188, R59, c[0x0][0x23c], -R130.reuse ;  /* 0x00008f003bbc7a23 */ /* 0x100fe20000010882 */
[----:B------:R-:W-:Y:S01]  /*1fe00*/  MUFU.EX2 R81, R81 ;  /* 0x0000005100517308 */ /* 0x000fe20000000800 */
[----:B------:R-:W-:Y:S02]  /*1fe10*/  FMUL.FTZ R134, R135, c[0x0][0x23c] ;  /* 0x00008f0087867a20 */ /* 0x000fe40000410000 */
[----:B------:R-:W-:Y:S02]  /*1fe20*/  FFMA.FTZ R59, R97, c[0x0][0x23c], -R130 ;  /* 0x00008f00613b7a23 */ /* 0x000fe40000010882 */
[--C-:B------:R-:W-:Y:S02]  /*1fe30*/  FFMA.FTZ R97, R52, c[0x0][0x23c], -R3.reuse ;  /* 0x00008f0034617a23 */ /* 0x100fe40000010803 */
[--C-:B------:R-:W-:Y:S02]  /*1fe40*/  FFMA.FTZ R52, R74, c[0x0][0x23c], -R3.reuse ;  /* 0x00008f004a347a23 */ /* 0x100fe40000010803 */
[----:B------:R-:W-:Y:S01]  /*1fe50*/  FFMA.FTZ R0, R187, R133, R0 ;  /* 0x00000085bb007223 */ /* 0x000fe20000010000 */
[----:B------:R-:W3:Y:S01]  /*1fe60*/  MUFU.EX2 R134, R134 ;  /* 0x0000008600867308 */ /* 0x000ee20000000800 */
[----:B------:R-:W-:Y:S02]  /*1fe70*/  FFMA.FTZ R22, R121, c[0x0][0x23c], -R130 ;  /* 0x00008f0079167a23 */ /* 0x000fe40000010882 */
[----:B------:R-:W-:Y:S02]  /*1fe80*/  FADD.FTZ R141, R141, R0 ;  /* 0x000000008d8d7221 */ /* 0x000fe40000010000 */
[----:B------:R-:W-:Y:S02]  /*1fe90*/  FFMA.FTZ R0, R90, c[0x0][0x23c], -R3 ;  /* 0x00008f005a007a23 */ /* 0x000fe40000010803 */
[----:B------:R-:W-:Y:S02]  /*1fea0*/  FADD.FTZ R132, R132, R141 ;  /* 0x0000008d84847221 */ /* 0x000fe40000010000 */
[----:B------:R-:W-:Y:S01]  /*1feb0*/  FFMA.FTZ R89, R123, c[0x0][0x23c], -R130 ;  /* 0x00008f007b597a23 */ /* 0x000fe20000010882 */
[----:B------:R-:W4:Y:S01]  /*1fec0*/  MUFU.EX2 R24, R24 ;  /* 0x0000001800187308 */ /* 0x000f220000000800 */
[----:B------:R-:W-:Y:S02]  /*1fed0*/  FADD.FTZ R143, R143, R132 ;  /* 0x000000848f8f7221 */ /* 0x000fe40000010000 */
[----:B------:R-:W-:Y:S02]  /*1fee0*/  FFMA.FTZ R42, R125, c[0x0][0x23c], -R130 ;  /* 0x00008f007d2a7a23 */ /* 0x000fe40000010882 */
[----:B------:R-:W-:Y:S02]  /*1fef0*/  FADD.FTZ R140, R140, R143 ;  /* 0x0000008f8c8c7221 */ /* 0x000fe40000010000 */
[----:B------:R-:W-:Y:S02]  /*1ff00*/  FFMA.FTZ R126, R126, c[0x0][0x23c], -R3 ;  /* 0x00008f007e7e7a23 */ /* 0x000fe40000010803 */
[----:B------:R-:W-:Y:S01]  /*1ff10*/  FADD.FTZ R145, R145, R140 ;  /* 0x0000008c91917221 */ /* 0x000fe20000010000 */
[----:B------:R-:W-:Y:S01]  /*1ff20*/  MUFU.EX2 R23, R23 ;  /* 0x0000001700177308 */ /* 0x000fe20000000800 */
[----:B------:R-:W-:Y:S02]  /*1ff30*/  FFMA.FTZ R130, R127, c[0x0][0x23c], -R130 ;  /* 0x00008f007f827a23 */ /* 0x000fe40000010882 */
[----:B------:R-:W-:Y:S02]  /*1ff40*/  FADD.FTZ R142, R142, R145 ;  /* 0x000000918e8e7221 */ /* 0x000fe40000010000 */
[C---:B---3--:R-:W-:Y:S02]  /*1ff50*/  FMUL.FTZ R206, R134.reuse, R206 ;  /* 0x000000ce86ce7220 */ /* 0x048fe40000410000 */
[C---:B------:R-:W-:Y:S02]  /*1ff60*/  FMUL.FTZ R207, R134.reuse, R207 ;  /* 0x000000cf86cf7220 */ /* 0x040fe40000410000 */
[C---:B------:R-:W-:Y:S01]  /*1ff70*/  FMUL.FTZ R202, R134.reuse, R202 ;  /* 0x000000ca86ca7220 */ /* 0x040fe20000410000 */
[----:B------:R-:W3:Y:S01]  /*1ff80*/  MUFU.EX2 R170, R170 ;  /* 0x000000aa00aa7308 */ /* 0x000ee20000000800 */
[C---:B------:R-:W-:Y:S02]  /*1ff90*/  FMUL.FTZ R203, R134.reuse, R203 ;  /* 0x000000cb86cb7220 */ /* 0x040fe40000410000 */
[C---:B------:R-:W-:Y:S01]  /*1ffa0*/  FMUL.FTZ R198, R134.reuse, R198 ;  /* 0x000000c686c67220 */ /* 0x040fe20000410000 */
[C---:B-1----:R-:W-:Y:S05]  /*1ffb0*/  HMMA.16816.F32 R204, R8.reuse, R4, R204 ;  /* 0x0000000408cc723c */ /* 0x042fea00000018cc */
[C---:B------:R-:W-:Y:S01]  /*1ffc0*/  FMUL.FTZ R199, R134.reuse, R199 ;  /* 0x000000c786c77220 */ /* 0x040fe20000410000 */
[----:B------:R-:W-:Y:S01]  /*1ffd0*/  MUFU.EX2 R25, R25 ;  /* 0x0000001900197308 */ /* 0x000fe20000000800 */
[C---:B------:R-:W-:Y:S01]  /*1ffe0*/  FMUL.FTZ R194, R134.reuse, R194 ;  /* 0x000000c286c27220 */ /* 0x040fe20000410000 */
[C---:B------:R-:W-:Y:S01]  /*1fff0*/  HMMA.16816.F32 R200, R8.reuse, R6, R200 ;  /* 0x0000000608c8723c */ /* 0x040fe200000018c8 */
[----:B------:R-:W1:Y:S03]  /*20000*/  LDSM.16.MT88.4 R4, [R214+0x5400] ;  /* 0x00540000d604783b */ /* 0x000e660000004200 */
[----:B------:R-:W-:Y:S02]  /*20010*/  FMUL.FTZ R195, R134, R195 ;  /* 0x000000c386c37220 */ /* 0x000fe40000410000 */
[----:B------:R-:W-:Y:S02]  /*20020*/  FFMA.FTZ R2, R189, R134, R2 ;  /* 0x00000086bd027223 */ /* 0x000fe40000010002 */
[----:B------:R-:W5:Y:S01]  /*20030*/  MUFU.EX2 R172, R172 ;  /* 0x000000ac00ac7308 */ /* 0x000f620000000800 */
[C---:B------:R-:W-:Y:S03]  /*20040*/  HMMA.16816.F32 R196, R8.reuse, R136, R196 ;  /* 0x0000008808c4723c */ /* 0x040fe600000018c4 */
[----:B------:R-:W-:Y:S02]  /*20050*/  FADD.FTZ R2, R75, R2 ;  /* 0x000000024b027221 */ /* 0x000fe40000010000 */
[----:B------:R-:W-:Y:S03]  /*20060*/  FADD.FTZ R147, R147, R142 ;  /* 0x0000008e93937221 */ /* 0x000fe60000010000 */
[----:B------:R-:W-:Y:S01]  /*20070*/  HMMA.16816.F32 R192, R8, R138, R192 ;  /* 0x0000008a08c0723c */ /* 0x000fe200000018c0 */
[----:B------:R-:W-:Y:S01]  /*20080*/  MUFU.EX2 R26, R26 ;  /* 0x0000001a001a7308 */ /* 0x000fe20000000800 */
[----:B------:R-:W3:Y:S02]  /*20090*/  LDSM.16.MT88.4 R8, [R215+0x5800] ;  /* 0x00580000d708783b */ /* 0x000ee40000004200 */
[----:B------:R-:W-:Y:S04]  /*200a0*/  FADD.FTZ R60, R144, R147 ;  /* 0x00000093903c7221 */ /* 0x000fe80000010000 */
[C---:B--2---:R-:W-:Y:S03]  /*200b0*/  HMMA.16816.F32 R204, R16.reuse, R12, R204 ;  /* 0x0000000c10cc723c */ /* 0x044fe600000018cc */
[----:B------:R-:W2:Y:S02]  /*200c0*/  MUFU.EX2 R83, R83 ;  /* 0x0000005300537308 */ /* 0x000ea40000000800 */
[C---:B------:R-:W-:Y:S03]  /*200d0*/  FADD.FTZ R60, R169.reuse, R60 ;  /* 0x0000003ca93c7221 */ /* 0x040fe60000010000 */
[C---:B------:R-:W-:Y:S01]  /*200e0*/  HMMA.16816.F32 R200, R16.reuse, R14, R200 ;  /* 0x0000000e10c8723c */ /* 0x040fe200000018c8 */
[----:B------:R-:W2:Y:S04]  /*200f0*/  LDSM.16.MT88.4 R12, [R214+0x5800] ;  /* 0x00580000d60c783b */ /* 0x000ea80000004200 */
[----:B------:R-:W-:Y:S03]  /*20100*/  MUFU.EX2 R85, R85 ;  /* 0x0000005500557308 */ /* 0x000fe60000000800 */
[C---:B-1----:R-:W-:Y:S07]  /*20110*/  HMMA.16816.F32 R196, R16.reuse, R4, R196 ;  /* 0x0000000410c4723c */ /* 0x042fee00000018c4 */
[----:B------:R-:W1:Y:S01]  /*20120*/  MUFU.EX2 R28, R28 ;  /* 0x0000001c001c7308 */ /* 0x000e620000000800 */
[----:B------:R-:W-:Y:S01]  /*20130*/  HMMA.16816.F32 R192, R16, R6, R192 ;  /* 0x0000000610c0723c */ /* 0x000fe200000018c0 */
[----:B------:R-:W1:Y:S06]  /*20140*/  LDSM.16.MT88.4 R4, [R215+0x5c00] ;  /* 0x005c0000d704783b */ /* 0x000e6c0000004200 */
[----:B------:R-:W-:Y:S02]  /*20150*/  F2FP.PACK_AB R16, R169, R144 ;  /* 0x00000090a910723e */ /* 0x000fe400000000ff */
[----:B------:R-:W-:Y:S03]  /*20160*/  MUFU.EX2 R27, R27 ;  /* 0x0000001b001b7308 */ /* 0x000fe60000000800 */
[----:B------:R-:W-:Y:S02]  /*20170*/  F2FP.PACK_AB R18, R146, R21 ;  /* 0x000000159212723e */ /* 0x000fe400000000ff */
[----:B------:R-:W-:Y:S02]  /*20180*/  F2FP.PACK_AB R17, R20, R79 ;  /* 0x0000004f1411723e */ /* 0x000fe400000000ff */
[----:B----4-:R-:W-:Y:S03]  /*20190*/  F2FP.PACK_AB R19, R24, R81 ;  /* 0x000000511813723e */ /* 0x010fe600000000ff */
[----:B------:R-:W4:Y:S04]  /*201a0*/  MUFU.EX2 R174, R174 ;  /* 0x000000ae00ae7308 */ /* 0x000f280000000800 */
[C---:B---3--:R-:W-:Y:S06]  /*201b0*/  HMMA.16816.F32 R204, R16.reuse, R8, R204 ;  /* 0x0000000810cc723c */ /* 0x048fec00000018cc */
[----:B------:R-:W-:Y:S02]  /*201c0*/  MUFU.EX2 R29, R29 ;  /* 0x0000001d001d7308 */ /* 0x000fe40000000800 */
[C---:B------:R-:W-:Y:S01]  /*201d0*/  HMMA.16816.F32 R200, R16.reuse, R10, R200 ;  /* 0x0000000a10c8723c */ /* 0x040fe200000018c8 */
[----:B------:R-:W3:Y:S07]  /*201e0*/  LDSM.16.MT88.4 R8, [R214+0x5c00] ;  /* 0x005c0000d608783b */ /* 0x000eee0000004200 */
[----:B------:R-:W3:Y:S01]  /*201f0*/  MUFU.EX2 R176, R176 ;  /* 0x000000b000b07308 */ /* 0x000ee20000000800 */
[C---:B--2---:R-:W-:Y:S08]  /*20200*/  HMMA.16816.F32 R196, R16.reuse, R12, R196 ;  /* 0x0000000c10c4723c */ /* 0x044ff000000018c4 */
[----:B------:R-:W-:Y:S01]  /*20210*/  HMMA.16816.F32 R192, R16, R14, R192 ;  /* 0x0000000e10c0723c */ /* 0x000fe200000018c0 */
[----:B------:R-:W-:Y:S01]  /*20220*/  MUFU.EX2 R30, R30 ;  /* 0x0000001e001e7308 */ /* 0x000fe20000000800 */
[----:B------:R-:W2:Y:S05]  /*20230*/  LDSM.16.MT88.4 R12, [R215+0x6000] ;  /* 0x00600000d70c783b */ /* 0x000eaa0000004200 */
[----:B------:R-:W-:Y:S02]  /*20240*/  F2FP.PACK_AB R16, R170, R23 ;  /* 0x00000017aa10723e */ /* 0x000fe400000000ff */
[----:B-----5:R-:W-:Y:S02]  /*20250*/  F2FP.PACK_AB R18, R172, R25 ;  /* 0x00000019ac12723e */ /* 0x020fe400000000ff */
[----:B------:R-:W5:Y:S01]  /*20260*/  MUFU.EX2 R87, R87 ;  /* 0x0000005700577308 */ /* 0x000f620000000800 */
[----:B------:R-:W-:Y:S02]  /*20270*/  F2FP.PACK_AB R17, R83, R26 ;  /* 0x0000001a5311723e */ /* 0x000fe400000000ff */
[----:B-1----:R-:W-:Y:S07]  /*20280*/  F2FP.PACK_AB R19, R28, R85 ;  /* 0x000000551c13723e */ /* 0x002fee00000000ff */
[----:B------:R-:W-:Y:S01]  /*20290*/  MUFU.EX2 R32, R32 ;  /* 0x0000002000207308 */ /* 0x000fe20000000800 */
[C---:B------:R-:W-:Y:S08]  /*202a0*/  HMMA.16816.F32 R204, R16.reuse, R4, R204 ;  /* 0x0000000410cc723c */ /* 0x040ff000000018cc */
[C---:B------:R-:W-:Y:S01]  /*202b0*/  HMMA.16816.F32 R200, R16.reuse, R6, R200 ;  /* 0x0000000610c8723c */ /* 0x040fe200000018c8 */
[----:B------:R-:W1:Y:S01]  /*202c0*/  MUFU.EX2 R91, R91 ;  /* 0x0000005b005b7308 */ /* 0x000e620000000800 */
[----:B------:R-:W2:Y:S06]  /*202d0*/  LDSM.16.MT88.4 R4, [R214+0x6000] ;  /* 0x00600000d604783b */ /* 0x000eac0000004200 */
[C---:B---3--:R-:W-:Y:S03]  /*202e0*/  HMMA.16816.F32 R196, R16.reuse, R8, R196 ;  /* 0x0000000810c4723c */ /* 0x048fe600000018c4 */
[----:B------:R-:W-:Y:S05]  /*202f0*/  MUFU.EX2 R31, R31 ;  /* 0x0000001f001f7308 */ /* 0x000fea0000000800 */
[----:B------:R-:W-:Y:S01]  /*20300*/  HMMA.16816.F32 R192, R16, R10, R192 ;  /* 0x0000000a10c0723c */ /* 0x000fe200000018c0 */
[----:B------:R-:W3:Y:S04]  /*20310*/  LDSM.16.MT88.4 R8, [R215+0x6400] ;  /* 0x00640000d708783b */ /* 0x000ee80000004200 */
[----:B------:R-:W3:Y:S02]  /*20320*/  MUFU.EX2 R178, R178 ;  /* 0x000000b200b27308 */ /* 0x000ee40000000800 */
[----:B----4-:R-:W-:Y:S02]  /*20330*/  F2FP.PACK_AB R16, R174, R27 ;  /* 0x0000001bae10723e */ /* 0x010fe400000000ff */
[----:B------:R-:W-:Y:S03]  /*20340*/  F2FP.PACK_AB R18, R176, R29 ;  /* 0x0000001db012723e */ /* 0x000fe600000000ff */
[----:B-----5:R-:W-:Y:S02]  /*20350*/  F2FP.PACK_AB R17, R87, R30 ;  /* 0x0000001e5711723e */ /* 0x020fe400000000ff */
[----:B-1----:R-:W-:Y:S01]  /*20360*/  F2FP.PACK_AB R19, R91, R32 ;  /* 0x000000205b13723e */ /* 0x002fe200000000ff */
[----:B------:R-:W-:Y:S06]  /*20370*/  MUFU.EX2 R33, R33 ;  /* 0x0000002100217308 */ /* 0x000fec0000000800 */
[C---:B--2---:R-:W-:Y:S04]  /*20380*/  HMMA.16816.F32 R204, R16.reuse, R12, R204 ;  /* 0x0000000c10cc723c */ /* 0x044fe800000018cc */
[----:B------:R-:W1:Y:S04]  /*20390*/  MUFU.EX2 R180, R180 ;  /* 0x000000b400b47308 */ /* 0x000e680000000800 */
[C---:B------:R-:W-:Y:S01]  /*203a0*/  HMMA.16816.F32 R200, R16.reuse, R14, R200 ;  /* 0x0000000e10c8723c */ /* 0x040fe200000018c8 */
[----:B------:R-:W2:Y:S05]  /*203b0*/  LDSM.16.MT88.4 R12, [R214+0x6400] ;  /* 0x00640000d60c783b */ /* 0x000eaa0000004200 */
[----:B------:R-:W-:Y:S02]  /*203c0*/  MUFU.EX2 R34, R34 ;  /* 0x0000002200227308 */ /* 0x000fe40000000800 */
[C---:B------:R-:W-:Y:S08]  /*203d0*/  HMMA.16816.F32 R196, R16.reuse, R4, R196 ;  /* 0x0000000410c4723c */ /* 0x040ff000000018c4 */
[----:B------:R-:W4:Y:S01]  /*203e0*/  MUFU.EX2 R93, R93 ;  /* 0x0000005d005d7308 */ /* 0x000f220000000800 */
[----:B------:R-:W-:Y:S01]  /*203f0*/  HMMA.16816.F32 R192, R16, R6, R192 ;  /* 0x0000000610c0723c */ /* 0x000fe200000018c0 */
[----:B------:R-:W5:Y:S06]  /*20400*/  LDSM.16.MT88.4 R4, [R215+0x6800] ;  /* 0x00680000d704783b */ /* 0x000f6c0000004200 */
[----:B---3--:R-:W-:Y:S02]  /*20410*/  F2FP.PACK_AB R16, R178, R31 ;  /* 0x0000001fb210723e */ /* 0x008fe400000000ff */
[----:B------:R-:W-:Y:S03]  /*20420*/  MUFU.EX2 R95, R95 ;  /* 0x0000005f005f7308 */ /* 0x000fe60000000800 */
[----:B-1----:R-:W-:Y:S07]  /*20430*/  F2FP.PACK_AB R18, R180, R33 ;  /* 0x00000021b412723e */ /* 0x002fee00000000ff */
[----:B------:R-:W1:Y:S01]  /*20440*/  MUFU.EX2 R36, R36 ;  /* 0x0000002400247308 */ /* 0x000e620000000800 */
[----:B----4-:R-:W-:Y:S09]  /*20450*/  F2FP.PACK_AB R17, R93, R34 ;  /* 0x000000225d11723e */ /* 0x010ff200000000ff */
[----:B------:R-:W-:Y:S10]  /*20460*/  MUFU.EX2 R35, R35 ;  /* 0x0000002300237308 */ /* 0x000ff40000000800 */
[----:B------:R-:W3:Y:S01]  /*20470*/  MUFU.EX2 R182, R182 ;  /* 0x000000b600b67308 */ /* 0x000ee20000000800 */
[----:B-1----:R-:W-:Y:S09]  /*20480*/  F2FP.PACK_AB R19, R36, R95 ;  /* 0x0000005f2413723e */ /* 0x002ff200000000ff */
[----:B------:R-:W-:Y:S01]  /*20490*/  MUFU.EX2 R37, R37 ;  /* 0x0000002500257308 */ /* 0x000fe20000000800 */
[C---:B------:R-:W-:Y:S08]  /*204a0*/  HMMA.16816.F32 R204, R16.reuse, R8, R204 ;  /* 0x0000000810cc723c */ /* 0x040ff000000018cc */
[C---:B------:R-:W-:Y:S01]  /*204b0*/  HMMA.16816.F32 R200, R16.reuse, R10, R200 ;  /* 0x0000000a10c8723c */ /* 0x040fe200000018c8 */
[----:B------:R-:W1:Y:S01]  /*204c0*/  MUFU.EX2 R184, R184 ;  /* 0x000000b800b87308 */ /* 0x000e620000000800 */
[----:B------:R-:W4:Y:S06]  /*204d0*/  LDSM.16.MT88.4 R8, [R214+0x6800] ;  /* 0x00680000d608783b */ /* 0x000f2c0000004200 */
[C---:B--2---:R-:W-:Y:S03]  /*204e0*/  HMMA.16816.F32 R196, R16.reuse, R12, R196 ;  /* 0x0000000c10c4723c */ /* 0x044fe600000018c4 */
[----:B------:R-:W-:Y:S05]  /*204f0*/  MUFU.EX2 R38, R38 ;  /* 0x0000002600267308 */ /* 0x000fea0000000800 */
[----:B------:R-:W-:Y:S01]  /*20500*/  HMMA.16816.F32 R192, R16, R14, R192 ;  /* 0x0000000e10c0723c */ /* 0x000fe200000018c0 */
[----:B------:R-:W2:Y:S04]  /*20510*/  LDSM.16.MT88.4 R12, [R215+0x6c00] ;  /* 0x006c0000d70c783b */ /* 0x000ea80000004200 */
[----:B------:R-:W4:Y:S02]  /*20520*/  MUFU.EX2 R97, R97 ;  /* 0x0000006100617308 */ /* 0x000f240000000800 */
[----:B---3--:R-:W-:Y:S02]  /*20530*/  F2FP.PACK_AB R16, R182, R35 ;  /* 0x00000023b610723e */ /* 0x008fe400000000ff */
[----:B-1----:R-:W-:Y:S06]  /*20540*/  F2FP.PACK_AB R18, R184, R37 ;  /* 0x00000025b812723e */ /* 0x002fec00000000ff */
[----:B------:R-:W-:Y:S10]  /*20550*/  MUFU.EX2 R40, R40 ;  /* 0x0000002800287308 */ /* 0x000ff40000000800 */
[----:B------:R-:W1:Y:S01]  /*20560*/  MUFU.EX2 R99, R99 ;  /* 0x0000006300637308 */ /* 0x000e620000000800 */
[----:B----4-:R-:W-:Y:S09]  /*20570*/  F2FP.PACK_AB R17, R97, R38 ;  /* 0x000000266111723e */ /* 0x010ff200000000ff */
[----:B------:R-:W-:Y:S10]  /*20580*/  MUFU.EX2 R39, R39 ;  /* 0x0000002700277308 */ /* 0x000ff40000000800 */
[----:B------:R-:W3:Y:S01]  /*20590*/  MUFU.EX2 R188, R188 ;  /* 0x000000bc00bc7308 */ /* 0x000ee20000000800 */
[----:B-1----:R-:W-:Y:S09]  /*205a0*/  F2FP.PACK_AB R19, R99, R40 ;  /* 0x000000286313723e */ /* 0x002ff200000000ff */
[----:B------:R-:W-:Y:S01]  /*205b0*/  MUFU.EX2 R41, R41 ;  /* 0x0000002900297308 */ /* 0x000fe20000000800 */
[C---:B-----5:R-:W-:Y:S08]  /*205c0*/  HMMA.16816.F32 R204, R16.reuse, R4, R204 ;  /* 0x0000000410cc723c */ /* 0x060ff000000018cc */
[C---:B------:R-:W-:Y:S01]  /*205d0*/  HMMA.16816.F32 R200, R16.reuse, R6, R200 ;  /* 0x0000000610c8723c */ /* 0x040fe200000018c8 */
[----:B------:R-:W1:Y:S01]  /*205e0*/  MUFU.EX2 R190, R190 ;  /* 0x000000be00be7308 */ /* 0x000e620000000800 */
[----:B------:R-:W4:Y:S06]  /*205f0*/  LDSM.16.MT88.4 R4, [R214+0x6c00] ;  /* 0x006c0000d604783b */ /* 0x000f2c0000004200 */
[C---:B------:R-:W-:Y:S03]  /*20600*/  HMMA.16816.F32 R196, R16.reuse, R8, R196 ;  /* 0x0000000810c4723c */ /* 0x040fe600000018c4 */
[----:B------:R-:W-:Y:S05]  /*20610*/  MUFU.EX2 R44, R44 ;  /* 0x0000002c002c7308 */ /* 0x000fea0000000800 */
[----:B------:R-:W-:Y:S01]  /*20620*/  HMMA.16816.F32 R192, R16, R10, R192 ;  /* 0x0000000a10c0723c */ /* 0x000fe200000018c0 */
[----:B------:R-:W5:Y:S04]  /*20630*/  LDSM.16.MT88.4 R8, [R215+0x7000] ;  /* 0x00700000d708783b */ /* 0x000f680000004200 */
[----:B------:R-:W2:Y:S02]  /*20640*/  MUFU.EX2 R101, R101 ;  /* 0x0000006500657308 */ /* 0x000ea40000000800 */
[----:B---3--:R-:W-:Y:S02]  /*20650*/  F2FP.PACK_AB R16, R188, R39 ;  /* 0x00000027bc10723e */ /* 0x008fe400000000ff */
[----:B-1----:R-:W-:Y:S06]  /*20660*/  F2FP.PACK_AB R18, R190, R41 ;  /* 0x00000029be12723e */ /* 0x002fec00000000ff */
[----:B------:R-:W-:Y:S10]  /*20670*/  MUFU.EX2 R46, R46 ;  /* 0x0000002e002e7308 */ /* 0x000ff40000000800 */
[----:B------:R-:W1:Y:S01]  /*20680*/  MUFU.EX2 R103, R103 ;  /* 0x0000006700677308 */ /* 0x000e620000000800 */
[----:B--2---:R-:W-:Y:S09]  /*20690*/  F2FP.PACK_AB R17, R101, R44 ;  /* 0x0000002c6511723e */ /* 0x004ff200000000ff */
        /* <DEDUP_REMOVED lines=31> */
[----:B------:R-:W5:Y:S02]  /*20890*/  MUFU.EX2 R109, R109 ;  /* 0x0000006d006d7308 */ /* 0x000f640000000800 */
[----:B-1----:R-:W-:Y:S08]  /*208a0*/  F2FP.PACK_AB R14, R222, R49 ;  /* 0x00000031de0e723e */ /* 0x002ff000000000ff */
[----:B------:R-:W-:Y:S10]  /*208b0*/  MUFU.EX2 R54, R54 ;  /* 0x0000003600367308 */ /* 0x000ff40000000800 */
[----:B------:R-:W1:Y:S01]  /*208c0*/  MUFU.EX2 R111, R111 ;  /* 0x0000006f006f7308 */ /* 0x000e620000000800 */
[----:B-----5:R-:W-:Y:S09]  /*208d0*/  F2FP.PACK_AB R13, R109, R52 ;  /* 0x000000346d0d723e */ /* 0x020ff200000000ff */
[----:B------:R-:W-:Y:S10]  /*208e0*/  MUFU.EX2 R51, R51 ;  /* 0x0000003300337308 */ /* 0x000ff40000000800 */
[----:B------:R-:W5:Y:S01]  /*208f0*/  MUFU.EX2 R226, R226 ;  /* 0x000000e200e27308 */ /* 0x000f620000000800 */
[----:B-1----:R-:W-:Y:S09]  /*20900*/  F2FP.PACK_AB R15, R111, R54 ;  /* 0x000000366f0f723e */ /* 0x002ff200000000ff */
[----:B------:R-:W-:Y:S01]  /*20910*/  MUFU.EX2 R53, R53 ;  /* 0x0000003500357308 */ /* 0x000fe20000000800 */
[C---:B----4-:R-:W-:Y:S07]  /*20920*/  HMMA.16816.F32 R204, R12.reuse, R4, R204 ;  /* 0x000000040ccc723c */ /* 0x050fee00000018cc */
[----:B------:R-:W-:Y:S01]  /*20930*/  FADD.FTZ R5, R73, R2 ;  /* 0x0000000249057221 */ /* 0x000fe20000010000 */
[C---:B---3--:R-:W-:Y:S01]  /*20940*/  HMMA.16816.F32 R196, R12.reuse, R8, R196 ;  /* 0x000000080cc4723c */ /* 0x048fe200000018c4 */
[----:B------:R-:W1:Y:S03]  /*20950*/  MUFU.EX2 R228, R228 ;  /* 0x000000e400e47308 */ /* 0x000e660000000800 */
[----:B------:R-:W-:Y:S02]  /*20960*/  FADD.FTZ R5, R246, R5 ;  /* 0x00000005f6057221 */ /* 0x000fe40000010000 */
[----:B------:R-:W-:Y:S01]  /*20970*/  FFMA.FTZ R2, R94, c[0x0][0x23c], -R3 ;  /* 0x00008f005e027a23 */ /* 0x000fe20000010803 */
[----:B-----5:R-:W-:Y:S01]  /*20980*/  F2FP.PACK_AB R8, R226, R51 ;  /* 0x00000033e208723e */ /* 0x020fe200000000ff */
        /* <DEDUP_REMOVED lines=238> */
.L_x_2838:
        /* <DEDUP_REMOVED lines=107> */
[----:B--2---:R-:W-:Y:S01]  /*21f20*/  @P0 FMUL.FTZ R2, R2, 0.69314718246459960938 ;  /* 0x3f31721802020820 */ /* 0x004fe20000410000 */
[----:B---3--:R-:W-:Y:S01]  /*21f30*/  SHF.R.S32.HI R28, RZ, 0x1f, R5 ;  /* 0x0000001fff1c7819 */ /* 0x008fe20000011405 */
[----:B------:R-:W-:Y:S01]  /*21f40*/  IMAD.MOV.U32 R0, RZ, RZ, -0x800000 ;  /* 0xff800000ff007424 */ /* 0x000fe200078e00ff */
[----:B------:R-:W-:Y:S01]  /*21f50*/  STS.64 [R12], R200 ;  /* 0x000000c80c007388 */ /* 0x000fe20000000a00 */
[----:B------:R-:W-:Y:S01]  /*21f60*/  IMAD.IADD R29, R15, 0x1, R10 ;  /* 0x000000010f1d7824 */ /* 0x000fe200078e020a */
[----:B------:R-:W-:-:S02]  /*21f70*/  LOP3.LUT P2, RZ, R7, 0x3, RZ, 0xc0, !PT ;  /* 0x0000000307ff7812 */ /* 0x000fc4000784c0ff */
[----:B------:R-:W-:Y:S04]  /*21f80*/  STS.64 [R12+0x400], R202 ;  /* 0x000400ca0c007388 */ /* 0x000fe80000000a00 */
        /* <DEDUP_REMOVED lines=8> */
[----:B------:R-:W-:Y:S02]  /*22010*/  IMAD.IADD R11, R8, 0x1, -R11 ;  /* 0x00000001080b7824 */ /* 0x000fe400078e0a0b */
[----:B------:R-:W-:-:S04]  /*22020*/  @P1 FMUL.FTZ R8, R3, 0.69314718246459960938 ;  /* 0x3f31721803081820 */ /* 0x000fc80000410000 */
[----:B------:R-:W-:Y:S02]  /*22030*/  @P1 FFMA.FTZ R0, R131, c[0x0][0x238], R8 ;  /* 0x00008e0083001a23 */ /* 0x000fe40000010008 */
[----:B------:R-:W-:Y:S01]  /*22040*/  IMAD.SHL.U32 R8, R9, 0x4, RZ ;  /* 0x0000000409087824 */ /* 0x000fe200078e00ff */
[----:B--2---:R-:W-:-:S04]  /*22050*/  LEA.HI R10, R28, R5, RZ, 0x5 ;  /* 0x000000051c0a7211 */ /* 0x004fc800078f28ff */
[----:B------:R-:W-:-:S05]  /*22060*/  LOP3.LUT R10, R10, 0xffffffe0, RZ, 0xc0, !PT ;  /* 0xffffffe00a0a7812 */ /* 0x000fca00078ec0ff */
[----:B------:R-:W-:Y:S01]  /*22070*/  IMAD.IADD R10, R5, 0x1, -R10 ;  /* 0x00000001050a7824 */ /* 0x000fe200078e0a0a */
[----:B------:R-:W1:Y:S04]  /*22080*/  LDS.128 R20, [R4.X4] ;  /* 0x0000000004147984 */ /* 0x000e680000004c00 */
[----:B------:R-:W-:Y:S01]  /*22090*/  SHF.R.S32.HI R5, RZ, 0x1f, R10 ;  /* 0x0000001fff057819 */ /* 0x000fe2000001140a */
[----:B------:R-:W2:Y:S03]  /*220a0*/  LDS.128 R16, [R4.X4+0x800] ;  /* 0x0008000004107984 */ /* 0x000ea60000004c00 */
[----:B------:R-:W-:Y:S01]  /*220b0*/  LEA.HI R5, R5, R10, RZ, 0x2 ;  /* 0x0000000a05057211 */ /* 0x000fe200078f10ff */
[----:B------:R-:W3:Y:S03]  /*220c0*/  LDS.128 R12, [R4.X4+0x1000] ;  /* 0x00100000040c7984 */ /* 0x000ee60000004c00 */
[----:B------:R-:W-:Y:S01]  /*220d0*/  SHF.R.S32.HI R10, RZ, 0x2, R5 ;  /* 0x00000002ff0a7819 */ /* 0x000fe20000011405 */
[----:B------:R4:W1:Y:S04]  /*220e0*/  LDS.128 R24, [R4.X4+0x1800] ;  /* 0x0018000004187984 */ /* 0x0008680000004c00 */
[----:B------:R-:W-:-:S02]  /*220f0*/  IMAD R10, R11, 0x10, R10 ;  /* 0x000000100b0a7824 */ /* 0x000fc400078e020a */
[----:B----4-:R-:W-:Y:S02]  /*22100*/  IMAD.MOV.U32 R4, RZ, RZ, -0x800000 ;  /* 0xff800000ff047424 */ /* 0x010fe400078e00ff */
[----:B------:R-:W-:Y:S01]  /*22110*/  @P0 FFMA.FTZ R4, R129, c[0x0][0x238], R2 ;  /* 0x00008e0081040a23 */ /* 0x000fe20000010002 */
[----:B------:R-:W-:Y:S05]  /*22120*/  @P2 BRA `(.L_x_2844) ;  /* 0x000000c000002947 */ /* 0x000fea0003800000 */
[----:B------:R-:W-:Y:S01]  /*22130*/  UIMAD UR4, UR8, -0x40, UR12 ;  /* 0xffffffc0080478a4 */ /* 0x000fe2000f8e020c */
[C---:B------:R-:W-:Y:S01]  /*22140*/  IADD3 R7, R10.reuse, 0x8, RZ ;  /* 0x000000080a077810 */ /* 0x040fe20007ffe0ff */
[----:B------:R-:W-:Y:S01]  /*22150*/  IMAD.U32 R2, RZ, RZ, UR7 ;  /* 0x00000007ff027e24 */ /* 0x000fe2000f8e00ff */
[----:B------:R-:W-:Y:S02]  /*22160*/  SHF.R.S32.HI R5, RZ, 0x1f, R10 ;  /* 0x0000001fff057819 */ /* 0x000fe4000001140a */
[C---:B------:R-:W-:Y:S02]  /*22170*/  IADD3 R3, P0, R10.reuse, UR7, RZ ;  /* 0x000000070a037c10 */ /* 0x040fe4000ff1e0ff */
[----:B------:R-:W-:-:S02]  /*22180*/  ISETP.GE.AND P2, PT, R10, UR4, PT ;  /* 0x000000040a007c0c */ /* 0x000fc4000bf46270 */
[----:B------:R-:W-:Y:S02]  /*22190*/  ISETP.GE.AND P1, PT, R7, UR4, PT ;  /* 0x0000000407007c0c */ /* 0x000fe4000bf26270 */
[----:B------:R-:W-:Y:S02]  /*221a0*/  LEA.HI.X.SX32 R2, R2, R5, 0x1, P0 ;  /* 0x0000000502027211 */ /* 0x000fe400000f0eff */
[----:B------:R-:W-:-:S04]  /*221b0*/  LEA R10, P0, R3, c[0x0][0x208], 0x2 ;  /* 0x00008200030a7a11 */ /* 0x000fc800078010ff */
[----:B------:R-:W-:-:S05]  /*221c0*/  LEA.HI.X R11, R3, c[0x0][0x20c], R2, 0x2, P0 ;  /* 0x00008300030b7a11 */ /* 0x000fca00000f1402 */
[----:B------:R4:W-:Y:S04]  /*221d0*/  @!P2 STG.E [R10.64], R0 ;  /* 0x000000000a00a986 */ /* 0x0009e8000c10190a */
[----:B------:R4:W-:Y:S02]  /*221e0*/  @!P1 STG.E [R10.64+0x20], R4 ;  /* 0x000020040a009986 */ /* 0x0009e4000c10190a */
.L_x_2844:
[----:B------:R-:W-:Y:S05]  /*221f0*/  BSYNC B0 ;  /* 0x0000000000007941 */ /* 0x000fea0003800000 */
.L_x_2843:
        /* <DEDUP_REMOVED lines=25> */
.L_x_2845:
        /* <DEDUP_REMOVED lines=15> */
.L_x_5217:


//--------------------- .text._ZN5flash32flash_fwd_splitkv_combine_kernelI23Flash_fwd_kernel_traitsILi32ELi64ELi128ELi4ELb0ELb0EN7cutlass6half_tE19Flash_kernel_traitsILi32ELi64ELi128ELi4ES3_EELi16ELi7ELb0EEEvNS_16Flash_fwd_paramsE --------------------------
	.section	.text._ZN5flash32flash_fwd_splitkv_combine_kernelI23Flash_fwd_kernel_traitsILi32ELi64ELi128ELi4ELb0ELb0EN7cutlass6half_tE19Flash_kernel_traitsILi32ELi64ELi128ELi4ES3_EELi16ELi7ELb0EEEvNS_16Flash_fwd_paramsE,"ax",@progbits
	.sectioninfo	@"SHI_REGISTERS=70"
	.align	128
        .global         _ZN5flash32flash_fwd_splitkv_combine_kernelI23Flash_fwd_kernel_traitsILi32ELi64ELi128ELi4ELb0ELb0EN7cutlass6half_tE19Flash_kernel_traitsILi32ELi64ELi128ELi4ES3_EELi16ELi7ELb0EEEvNS_16Flash_fwd_paramsE
        .type           _ZN5flash32flash_fwd_splitkv_combine_kernelI23Flash_fwd_kernel_traitsILi32ELi64ELi128ELi4ELb0ELb0EN7cutlass6half_tE19Flash_kernel_traitsILi32ELi64ELi128ELi4ES3_EELi16ELi7ELb0EEEvNS_16Flash_fwd_paramsE,@function
        .size           _ZN5flash32flash_fwd_splitkv_combine_kernelI23Flash_fwd_kernel_traitsILi32ELi64ELi128ELi4ELb0ELb0EN7cutlass6half_tE19Flash_kernel_traitsILi32ELi64ELi128ELi4ES3_EELi16ELi7ELb0EEEvNS_16Flash_fwd_paramsE,(.L_x_5162 - _ZN5flash32flash_fwd_splitkv_combine_kernelI23Flash_fwd_kernel_traitsILi32ELi64ELi128ELi4ELb0ELb0EN7cutlass6half_tE19Flash_kernel_traitsILi32ELi64ELi128ELi4ES3_EELi16ELi7ELb0EEEvNS_16Flash_fwd_paramsE)
        .other          _ZN5flash32flash_fwd_splitkv_combine_kernelI23Flash_fwd_kernel_traitsILi32ELi64ELi128ELi4ELb0ELb0EN7cutlass6half_tE19Flash_kernel_traitsILi32ELi64ELi128ELi4ES3_EELi16ELi7ELb0EEEvNS_16Flash_fwd_paramsE,@"STO_CUDA_ENTRY STV_DEFAULT"
_ZN5flash32flash_fwd_splitkv_combine_kernelI23Flash_fwd_kernel_traitsILi32ELi64ELi128ELi4ELb0ELb0EN7cutlass6half_tE19Flash_kernel_traitsILi32ELi64ELi128ELi4ES3_EELi16ELi7ELb0EEEvNS_16Flash_fwd_paramsE:
.text._ZN5flash32flash_fwd_splitkv_combine_kernelI23Flash_fwd_kernel_traitsILi32ELi64ELi128ELi4ELb0ELb0EN7cutlass6half_tE19Flash_kernel_traitsILi32ELi64ELi128ELi4ES3_EELi16ELi7ELb0EEEvNS_16Flash_fwd_paramsE:
        /* <DEDUP_REMOVED lines=23> */
[----:B------:R-:W-:Y:S05]  /*0170*/  CALL.REL.NOINC `($__internal_14_$__cuda_sm20_div_s64) ;  /* 0x00005b8000007944 */ /* 0x000fea0003c00000 */
[----:B------:R-:W-:Y:S02]  /*0180*/  MOV R8, R0 ;  /* 0x0000000000087202 */ /* 0x000fe40000000f00 */
[----:B------:R-:W-:Y:S01]  /*0190*/  MOV R9, R25 ;  /* 0x0000001900097202 */ /* 0x000fe20000000f00 */
[----:B------:R-:W-:Y:S05]  /*01a0*/  BRA `(.L_x_2847) ;  /* 0x0000013000007947 */ /* 0x000fea0003800000 */
.L_x_2846:
        /* <DEDUP_REMOVED lines=19> */
.L_x_2847:
        /* <DEDUP_REMOVED lines=17> */
.L_x_2849:
        /* <DEDUP_REMOVED lines=19> */
.L_x_2850:
[----:B------:R-:W-:Y:S05]  /*0520*/  BSYNC B0 ;  /* 0x0000000000007941 */ /* 0x000fea0003800000 */
.L_x_2848:
        /* <DEDUP_REMOVED lines=57> */
.L_x_2852:
        /* <DEDUP_REMOVED lines=19> */
.L_x_2853:
[----:B------:R-:W-:Y:S05]  /*09f0*/  BSYNC B0 ;  /* 0x0000000000007941 */ /* 0x000fea0003800000 */
.L_x_2851:
        /* <DEDUP_REMOVED lines=106> */
.L_x_2855:
        /* <DEDUP_REMOVED lines=19> */
.L_x_2856:
[----:B------:R-:W-:Y:S05]  /*11d0*/  BSYNC B0 ;  /* 0x0000000000007941 */ /* 0x000fea0003800000 */
.L_x_2854:
        /* <DEDUP_REMOVED lines=283> */
[----:B------:R-:W-:Y:S05]  /*2390*/  CALL.REL.NOINC `($__internal_14_$__cuda_sm20_div_s64) ;  /* 0x0000396000007944 */ /* 0x000fea0003c00000 */
[----:B------:R-:W-:Y:S02]  /*23a0*/  MOV R50, R0 ;  /* 0x0000000000327202 */ /* 0x000fe40000000f00 */
[----:B------:R-:W-:Y:S01]  /*23b0*/  MOV R51, R25 ;  /* 0x0000001900337202 */ /* 0x000fe20000000f00 */
[----:B------:R-:W-:Y:S05]  /*23c0*/  BRA `(.L_x_2859) ;  /* 0x0000013000007947 */ /* 0x000fea0003800000 */
.L_x_2858:
        /* <DEDUP_REMOVED lines=19> */
.L_x_2859:
[----:B------:R-:W-:Y:S05]  /*2500*/  BSYNC B0 ;  /* 0x0000000000007941 */ /* 0x000fea0003800000 */
.L_x_2857:
        /* <DEDUP_REMOVED lines=257> */
.L_x_2864:
        /* <DEDUP_REMOVED lines=22> */
.L_x_2865:
[----:B------:R-:W-:Y:S05]  /*3680*/  BSYNC B0 ;  /* 0x0000000000007941 */ /* 0x000fea0003800000 */
.L_x_2863:
        /* <DEDUP_REMOVED lines=8> */
[----:B------:R-:W-:Y:S05]  /*3710*/  CALL.REL.NOINC `($__internal_14_$__cuda_sm20_div_s64) ;  /* 0x000025e000007944 */ /* 0x000fea0003c00000 */
        /* <DEDUP_REMOVED lines=11> */
.L_x_2867:
        /* <DEDUP_REMOVED lines=22> */
.L_x_2868:
[----:B------:R-:W-:Y:S05]  /*3930*/  BSYNC B0 ;  /* 0x0000000000007941 */ /* 0x000fea0003800000 */
.L_x_2866:
        /* <DEDUP_REMOVED lines=11> */
[----:B------:R-:W-:Y:S05]  /*39f0*/  CALL.REL.NOINC `($__internal_14_$__cuda_sm20_div_s64) ;  /* 0x0000230000007944 */ /* 0x000fea0003c00000 */
        /* <DEDUP_REMOVED lines=12> */
.L_x_2870:
        /* <DEDUP_REMOVED lines=22> */
.L_x_2871:
[----:B------:R-:W-:Y:S05]  /*3c20*/  BSYNC B0 ;  /* 0x0000000000007941 */ /* 0x000fea0003800000 */
.L_x_2869:
        /* <DEDUP_REMOVED lines=52> */
.L_x_2873:
        /* <DEDUP_REMOVED lines=23> */
.L_x_2874:
[----:B------:R-:W-:Y:S05]  /*40e0*/  BSYNC B0 ;  /* 0x0000000000007941 */ /* 0x000fea0003800000 */
.L_x_2872:
        /* <DEDUP_REMOVED lines=20> */
.L_x_2876:
        /* <DEDUP_REMOVED lines=22> */
.L_x_2877:
[----:B------:R-:W-:Y:S05]  /*4390*/  BSYNC B0 ;  /* 0x0000000000007941 */ /* 0x000fea0003800000 */
.L_x_2875:
        /* <DEDUP_REMOVED lines=22> */
.L_x_2879:
        /* <DEDUP_REMOVED lines=23> */
.L_x_2880:
[----:B------:R-:W-:Y:S05]  /*4670*/  BSYNC B0 ;  /* 0x0000000000007941 */ /* 0x000fea0003800000 */
.L_x_2878:
        /* <DEDUP_REMOVED lines=38> */
.L_x_2882:
        /* <DEDUP_REMOVED lines=23> */
.L_x_2883:
[----:B------:R-:W-:Y:S05]  /*4a50*/  BSYNC B0 ;  /* 0x0000000000007941 */ /* 0x000fea0003800000 */
.L_x_2881:
        /* <DEDUP_REMOVED lines=31> */
.L_x_2885:
        /* <DEDUP_REMOVED lines=23> */
.L_x_2886:
[----:B------:R-:W-:Y:S05]  /*4dc0*/  BSYNC B0 ;  /* 0x0000000000007941 */ /* 0x000fea0003800000 */
.L_x_2884:
        /* <DEDUP_REMOVED lines=20> */
.L_x_2862:
[----:B------:R-:W-:-:S04]  /*4f10*/  LEA R2, P0, R52, c[0x0][0x200], 0x2 ;  /* 0x0000800034027a11 */ /* 0x000fc800078010ff */
[----:B------:R-:W-:-:S05]  /*4f20*/  LEA.HI.X R3, R52, c[0x0][0x204], R53, 0x2, P0 ;  /* 0x0000810034037a11 */ /* 0x000fca00000f1435 */
[----:B------:R0:W-:Y:S04]  /*4f30*/  STG.E [R2.64], R30 ;  /* 0x0000001e02007986 */ /* 0x0001e8000c101908 */
.L_x_2861:
[----:B------:R-:W-:Y:S05]  /*4f40*/  BSYNC B1 ;  /* 0x0000000000017941 */ /* 0x000fea0003800000 */
.L_x_2860:
        /* <DEDUP_REMOVED lines=120> */
.L_x_2890:
[----:B------:R-:W-:Y:S01]  /*56d0*/  BSSY B0, `(.L_x_2888) ;  /* 0x0000007000007945 */ /* 0x000fe20003800000 */
[----:B------:R-:W-:-:S05]  /*56e0*/  @P2 BRA `(.L_x_2889) ;  /* 0x0000005000002947 */ /* 0x000fca0003800000 */
[----:B------:R-:W-:Y:S01]  /*56f0*/  ISETP.GE.AND P0, PT, R18, c[0x0][0x220], PT ;  /* 0x0000880012007a0c */ /* 0x000fe20003f06270 */
[----:B------:R-:W-:Y:S01]  /*5700*/  CS2R R8, SRZ ;  /* 0x0000000000087805 */ /* 0x000fe2000001ff00 */
[----:B------:R-:W-:Y:S11]  /*5710*/  CS2R R10, SRZ ;  /* 0x00000000000a7805 */ /* 0x000ff6000001ff00 */
[----:B------:R-:W-:Y:S05]  /*5720*/  @!P0 MOV R15, R13 ;  /* 0x0000000d000f8202 */ /* 0x000fea0000000f00 */
[----:B------:R0:W5:Y:S02]  /*5730*/  @!P0 LDG.E.128 R8, [R14.64] ;  /* 0x000000080e088981 */ /* 0x000164000c1e1d00 */
.L_x_2889:
[----:B------:R-:W-:Y:S05]  /*5740*/  BSYNC B0 ;  /* 0x0000000000007941 */ /* 0x000fea0003800000 */
.L_x_2888:
        /* <DEDUP_REMOVED lines=11> */
.L_x_2887:
        /* <DEDUP_REMOVED lines=80> */
        .weak           $__internal_14_$__cuda_sm20_div_s64
        .type           $__internal_14_$__cuda_sm20_div_s64,@function
        .size           $__internal_14_$__cuda_sm20_div_s64,(.L_x_5162 - $__internal_14_$__cuda_sm20_div_s64)
$__internal_14_$__cuda_sm20_div_s64:
        /* <DEDUP_REMOVED lines=83> */
[----:B------:R-:W-:Y:S06]  /*6230*/  RET.REL.NODEC R22 `(_ZN5flash32flash_fwd_splitkv_combine_kernelI23Flash_fwd_kernel_traitsILi32ELi64ELi128ELi4ELb0ELb0EN7cutlass6half_tE19Flash_kernel_traitsILi32ELi64ELi128ELi4ES3_EELi16ELi7ELb0EEEvNS_16Flash_fwd_paramsE) ;  /* 0xffff9dc016007950 */ /* 0x000fec0003c3ffff */
.L_x_2891:
        /* <DEDUP_REMOVED lines=12> */
.L_x_5162:


//--------------------- .text._ZN5flash32flash_fwd_splitkv_combine_kernelI23Flash_fwd_kernel_traitsILi32ELi64ELi128ELi4ELb0ELb0EN7cutlass6half_tE19Flash_kernel_traitsILi32ELi64ELi128ELi4ES3_EELi16ELi6ELb0EEEvNS_16Flash_fwd_paramsE --------------------------
	.section	.text._ZN5flash32flash_fwd_splitkv_combine_kernelI23Flash_fwd_kernel_traitsILi32ELi64ELi128ELi4ELb0ELb0EN7cutlass6half_tE19Flash_kernel_traitsILi32ELi64ELi128ELi4ES3_EELi16ELi6ELb0EEEvNS_16Flash_fwd_paramsE,"ax",@progbits
	.sectioninfo	@"SHI_REGISTERS=62"
	.align	128
        .global         _ZN5flash32flash_fwd_splitkv_combine_kernelI23Flash_fwd_kernel_traitsILi32ELi64ELi128ELi4ELb0ELb0EN7cutlass6half_tE19Flash_kernel_traitsILi32ELi64ELi128ELi4ES3_EELi16ELi6ELb0EEEvNS_16Flash_fwd_paramsE
        .type           _ZN5flash32flash_fwd_splitkv_combine_kernelI23Flash_fwd_kernel_traitsILi32ELi64ELi128ELi4ELb0ELb0EN7cutlass6half_tE19Flash_kernel_traitsILi32ELi64ELi128ELi4ES3_EELi16ELi6ELb0EEEvNS_16Flash_fwd_paramsE,@function
        .size           _ZN5flash32flash_fwd_splitkv_combine_kernelI23Flash_fwd_kernel_traitsILi32ELi64ELi128ELi4ELb0ELb0EN7cutlass6half_tE19Flash_kernel_traitsILi32ELi64ELi128ELi4ES3_EELi16ELi6ELb0EEEvNS_16Flash_fwd_paramsE,(.L_x_5163 - _ZN5flash32flash_fwd_splitkv_combine_kernelI23Flash_fwd_kernel_traitsILi32ELi64ELi128ELi4ELb0ELb0EN7cutlass6half_tE19Flash_kernel_traitsILi32ELi64ELi128ELi4ES3_EELi16ELi6ELb0EEEvNS_16Flash_fwd_paramsE)
        .other          _ZN5flash32flash_fwd_splitkv_combine_kernelI23Flash_fwd_kernel_traitsILi32ELi64ELi128ELi4ELb0ELb0EN7cutlass6half_tE19Flash_kernel_traitsILi32ELi64ELi128ELi4ES3_EELi16ELi6ELb0EEEvNS_16Flash_fwd_paramsE,@"STO_CUDA_ENTRY STV_DEFAULT"
_ZN5flash32flash_fwd_splitkv_combine_kernelI23Flash_fwd_kernel_traitsILi32ELi64ELi128ELi4ELb0ELb0EN7cutlass6half_tE19Flash_kernel_traitsILi32ELi64ELi128ELi4ES3_EELi16ELi6ELb0EEEvNS_16Flash_fwd_paramsE:
.text._ZN5flash32flash_fwd_splitkv_combine_kernelI23Flash_fwd_kernel_traitsILi32ELi64ELi128ELi4ELb0ELb0EN7cutlass6half_tE19Flash_kernel_traitsILi32ELi64ELi128ELi4ES3_EELi16ELi6ELb0EEEvNS_16Flash_fwd_paramsE:
        /* <DEDUP_REMOVED lines=23> */
[----:B------:R-:W-:Y:S05]  /*0170*/  CALL.REL.NOINC `($__internal_15_$__cuda_sm20_div_s64) ;  /* 0x00004d8000007944 */ /* 0x000fea0003c00000 */
[----:B------:R-:W-:Y:S02]  /*0180*/  MOV R8, R0 ;  /* 0x0000000000087202 */ /* 0x000fe40000000f00 */
[----:B------:R-:W-:Y:S01]  /*0190*/  MOV R9, R25 ;  /* 0x0000001900097202 */ /* 0x000fe20000000f00 */
[----:B------:R-:W-:Y:S05]  /*01a0*/  BRA `(.L_x_2893) ;  /* 0x0000013000007947 */ /* 0x000fea0003800000 */
.L_x_2892:
        /* <DEDUP_REMOVED lines=19> */
.L_x_2893:
        /* <DEDUP_REMOVED lines=17> */
.L_x_2895:
        /* <DEDUP_REMOVED lines=19> */
.L_x_2896:
[----:B------:R-:W-:Y:S05]  /*0520*/  BSYNC B0 ;  /* 0x0000000000007941 */ /* 0x000fea0003800000 */
.L_x_2894:
        /* <DEDUP_REMOVED lines=57> */
.L_x_2898:
        /* <DEDUP_REMOVED lines=19> */
.L_x_2899:
[----:B------:R-:W-:Y:S05]  /*09f0*/  BSYNC B0 ;  /* 0x0000000000007941 */ /* 0x000fea0003800000 */
.L_x_2897:
        /* <DEDUP_REMOVED lines=106> */
.L_x_2901:
        /* <DEDUP_REMOVED lines=19> */
.L_x_2902:
[----:B------:R-:W-:Y:S05]  /*11d0*/  BSYNC B0 ;  /* 0x0000000000007941 */ /* 0x000fea0003800000 */
.L_x_2900:
        /* <DEDUP_REMOVED lines=163> */
[----:B------:R-:W-:Y:S05]  /*1c10*/  CALL.REL.NOINC `($__internal_15_$__cuda_sm20_div_s64) ;  /* 0x000032e000007944 */ /* 0x000fea0003c00000 */
[----:B------:R-:W-:Y:S02]  /*1c20*/  MOV R42, R0 ;  /* 0x00000000002a7202 */ /* 0x000fe40000000f00 */
[----:B------:R-:W-:Y:S01]  /*1c30*/  MOV R43, R25 ;  /* 0x00000019002b7202 */ /* 0x000fe20000000f00 */
[----:B------:R-:W-:Y:S05]  /*1c40*/  BRA `(.L_x_2905) ;  /* 0x0000013000007947 */ /* 0x000fea0003800000 */
.L_x_2904:
        /* <DEDUP_REMOVED lines=19> */
.L_x_2905:
[----:B------:R-:W-:Y:S05]  /*1d80*/  BSYNC B0 ;  /* 0x0000000000007941 */ /* 0x000fea0003800000 */
.L_x_2903:
        /* <DEDUP_REMOVED lines=201> */
.L_x_2910:
        /* <DEDUP_REMOVED lines=22> */
.L_x_2911:
[----:B------:R-:W-:Y:S05]  /*2b80*/  BSYNC B0 ;  /* 0x0000000000007941 */ /* 0x000fea0003800000 */
.L_x_2909:
        /* <DEDUP_REMOVED lines=8> */
[----:B------:R-:W-:Y:S05]  /*2c10*/  CALL.REL.NOINC `($__internal_15_$__cuda_sm20_div_s64) ;  /* 0x000022e000007944 */ /* 0x000fea0003c00000 */
        /* <DEDUP_REMOVED lines=11> */
.L_x_2913:
        /* <DEDUP_REMOVED lines=22> */
.L_x_2914:
[----:B------:R-:W-:Y:S05]  /*2e30*/  BSYNC B0 ;  /* 0x0000000000007941 */ /* 0x000fea0003800000 */
.L_x_2912:
        /* <DEDUP_REMOVED lines=11> */
[----:B------:R-:W-:Y:S05]  /*2ef0*/  CALL.REL.NOINC `($__internal_15_$__cuda_sm20_div_s64) ;  /* 0x0000200000007944 */ /* 0x000fea0003c00000 */
        /* <DEDUP_REMOVED lines=12> */
.L_x_2916:
        /* <DEDUP_REMOVED lines=22> */
.L_x_2917:
[----:B------:R-:W-:Y:S05]  /*3120*/  BSYNC B0 ;  /* 0x0000000000007941 */ /* 0x000fea0003800000 */
.L_x_2915:
        /* <DEDUP_REMOVED lines=52> */
.L_x_2919:
        /* <DEDUP_REMOVED lines=23> */
.L_x_2920:
[----:B------:R-:W-:Y:S05]  /*35e0*/  BSYNC B0 ;  /* 0x0000000000007941 */ /* 0x000fea0003800000 */
.L_x_2918:
        /* <DEDUP_REMOVED lines=20> */
.L_x_2922:
        /* <DEDUP_REMOVED lines=22> */
.L_x_2923:
[----:B------:R-:W-:Y:S05]  /*3890*/  BSYNC B0 ;  /* 0x0000000000007941 */ /* 0x000fea0003800000 */
.L_x_2921:
        /* <DEDUP_REMOVED lines=22> */
.L_x_2925:
        /* <DEDUP_REMOVED lines=23> */
.L_x_2926:
[----:B------:R-:W-:Y:S05]  /*3b70*/  BSYNC B0 ;  /* 0x0000000000007941 */ /* 0x000fea0003800000 */
.L_x_2924:
        /* <DEDUP_REMOVED lines=38> */
.L_x_2928:
        /* <DEDUP_REMOVED lines=23> */
.L_x_2929:
[----:B------:R-:W-:Y:S05]  /*3f50*/  BSYNC B0 ;  /* 0x0000000000007941 */ /* 0x000fea0003800000 */
.L_x_2927:
        /* <DEDUP_REMOVED lines=31> */
.L_x_2931:
        /* <DEDUP_REMOVED lines=23> */
.L_x_2932:
[----:B------:R-:W-:Y:S05]  /*42c0*/  BSYNC B0 ;  /* 0x0000000000007941 */ /* 0x000fea0003800000 */
.L_x_2930:
        /* <DEDUP_REMOVED lines=20> */
.L_x_2908:
[----:B------:R-:W-:-:S04]  /*4410*/  LEA R2, P0, R44, c[0x0][0x200], 0x2 ;  /* 0x000080002c027a11 */ /* 0x000fc800078010ff */
[----:B------:R-:W-:-:S05]  /*4420*/  LEA.HI.X R3, R44, c[0x0][0x204], R45, 0x2, P0 ;  /* 0x000081002c037a11 */ /* 0x000fca00000f142d */
[----:B------:R0:W-:Y:S04]  /*4430*/  STG.E [R2.64], R30 ;  /* 0x0000001e02007986 */ /* 0x0001e8000c101908 */
.L_x_2907:
[----:B------:R-:W-:Y:S05]  /*4440*/  BSYNC B1 ;  /* 0x0000000000017941 */ /* 0x000fea0003800000 */
.L_x_2906:
        /* <DEDUP_REMOVED lines=72> */
.L_x_2936:
[----:B------:R-:W-:Y:S01]  /*48d0*/  BSSY B0, `(.L_x_2934) ;  /* 0x0000007000007945 */ /* 0x000fe20003800000 */
[----:B------:R-:W-:-:S05]  /*48e0*/  @P2 BRA `(.L_x_2935) ;  /* 0x0000005000002947 */ /* 0x000fca0003800000 */
[----:B------:R-:W-:Y:S01]  /*48f0*/  ISETP.GE.AND P0, PT, R18, c[0x0][0x220], PT ;  /* 0x0000880012007a0c */ /* 0x000fe20003f06270 */
[----:B------:R-:W-:Y:S01]  /*4900*/  CS2R R8, SRZ ;  /* 0x0000000000087805 */ /* 0x000fe2000001ff00 */
[----:B------:R-:W-:Y:S11]  /*4910*/  CS2R R10, SRZ ;  /* 0x00000000000a7805 */ /* 0x000ff6000001ff00 */
[----:B------:R-:W-:Y:S05]  /*4920*/  @!P0 MOV R15, R13 ;  /* 0x0000000d000f8202 */ /* 0x000fea0000000f00 */
[----:B------:R0:W5:Y:S02]  /*4930*/  @!P0 LDG.E.128 R8, [R14.64] ;  /* 0x000000080e088981 */ /* 0x000164000c1e1d00 */
.L_x_2935:
[----:B------:R-:W-:Y:S05]  /*4940*/  BSYNC B0 ;  /* 0x0000000000007941 */ /* 0x000fea0003800000 */
.L_x_2934:
        /* <DEDUP_REMOVED lines=11> */
.L_x_2933:
        /* <DEDUP_REMOVED lines=80> */
        .weak           $__internal_15_$__cuda_sm20_div_s64
        .type           $__internal_15_$__cuda_sm20_div_s64,@function
        .size           $__internal_15_$__cuda_sm20_div_s64,(.L_x_5163 - $__internal_15_$__cuda_sm20_div_s64)
$__internal_15_$__cuda_sm20_div_s64:
        /* <DEDUP_REMOVED lines=83> */
[----:B------:R-:W-:Y:S06]  /*5430*/  RET.REL.NODEC R22 `(_ZN5flash32flash_fwd_splitkv_combine_kernelI23Flash_fwd_kernel_traitsILi32ELi64ELi128ELi4ELb0ELb0EN7cutlass6half_tE19Flash_kernel_traitsILi32ELi64ELi128ELi4ES3_EELi16ELi6ELb0EEEvNS_16Flash_fwd_paramsE) ;  /* 0xffffabc016007950 */ /* 0x000fec0003c3ffff */
.L_x_2937:
        /* <DEDUP_REMOVED lines=12> */
.L_x_5163:


//--------------------- .text._ZN5flash32flash_fwd_splitkv_combine_kernelI23Flash_fwd_kernel_traitsILi32ELi64ELi128ELi4ELb0ELb0EN7cutlass6half_tE19Flash_kernel_traitsILi32ELi64ELi128ELi4ES3_EELi16ELi5ELb0EEEvNS_16Flash_fwd_paramsE --------------------------
	.section	.text._ZN5flash32flash_fwd_splitkv_combine_kernelI23Flash_fwd_kernel_traitsILi32ELi64ELi128ELi4ELb0ELb0EN7cutlass6half_tE19Flash_kernel_traitsILi32ELi64ELi128ELi4ES3_EELi16ELi5ELb0EEEvNS_16Flash_fwd_paramsE,"ax",@progbits
	.sectioninfo	@"SHI_REGISTERS=62"
	.align	128
        .global         _ZN5flash32flash_fwd_splitkv_combine_kernelI23Flash_fwd_kernel_traitsILi32ELi64ELi128ELi4ELb0ELb0EN7cutlass6half_tE19Flash_kernel_traitsILi32ELi64ELi128ELi4ES3_EELi16ELi5ELb0EEEvNS_16Flash_fwd_paramsE
        .type           _ZN5flash32flash_fwd_splitkv_combine_kernelI23Flash_fwd_kernel_traitsILi32ELi64ELi128ELi4ELb0ELb0EN7cutlass6half_tE19Flash_kernel_traitsILi32ELi64ELi128ELi4ES3_EELi16ELi5ELb0EEEvNS_16Flash_fwd_paramsE,@function
        .size           _ZN5flash32flash_fwd_splitkv_combine_kernelI23Flash_fwd_kernel_traitsILi32ELi64ELi128ELi4ELb0ELb0EN7cutlass6half_tE19Flash_kernel_traitsILi32ELi64ELi128ELi4ES3_EELi16ELi5ELb0EEEvNS_16Flash_fwd_paramsE,(.L_x_5164 - _ZN5flash32flash_fwd_splitkv_combine_kernelI23Flash_fwd_kernel_traitsILi32ELi64ELi128ELi4ELb0ELb0EN7cutlass6half_tE19Flash_kernel_traitsILi32ELi64ELi128ELi4ES3_EELi16ELi5ELb0EEEvNS_16Flash_fwd_paramsE)
        .other          _ZN5flash32flash_fwd_splitkv_combine_kernelI23Flash_fwd_kernel_traitsILi32ELi64ELi128ELi4ELb0ELb0EN7cutlass6half_tE19Flash_kernel_traitsILi32ELi64ELi128ELi4ES3_EELi16ELi5ELb0EEEvNS_16Flash_fwd_paramsE,@"STO_CUDA_ENTRY STV_DEFAULT"
_ZN5flash32flash_fwd_splitkv_combine_kernelI23Flash_fwd_kernel_traitsILi32ELi64ELi128ELi4ELb0ELb0EN7cutlass6half_tE19Flash_kernel_traitsILi32ELi64ELi128ELi4ES3_EELi16ELi5ELb0EEEvNS_16Flash_fwd_paramsE:
.text._ZN5flash32flash_fwd_splitkv_combine_kernelI23Flash_fwd_kernel_traitsILi32ELi64ELi128ELi4ELb0ELb0EN7cutlass6half_tE19Flash_kernel_traitsILi32ELi64ELi128ELi4ES3_EELi16ELi5ELb0EEEvNS_16Flash_fwd_paramsE:
        /* <DEDUP_REMOVED lines=23> */
[----:B------:R-:W-:Y:S05]  /*0170*/  CALL.REL.NOINC `($__internal_16_$__cuda_sm20_div_s64) ;  /* 0x0000455000007944 */ /* 0x000fea0003c00000 */
[----:B------:R-:W-:Y:S05]  /*0180*/  BRA `(.L_x_2939) ;  /* 0x0000013000007947 */ /* 0x000fea0003800000 */
.L_x_2938:
        /* <DEDUP_REMOVED lines=19> */
.L_x_2939:
        /* <DEDUP_REMOVED lines=11> */
[----:B------:R-:W-:Y:S05]  /*0370*/  CALL.REL.NOINC `($__internal_16_$__cuda_sm20_div_s64) ;  /* 0x0000435000007944 */ /* 0x000fea0003c00000 */
[----:B------:R-:W-:Y:S02]  /*0380*/  MOV R32, R20 ;  /* 0x0000001400207202 */ /* 0x000fe40000000f00 */
[----:B------:R-:W-:Y:S01]  /*0390*/  MOV R33, R21 ;  /* 0x0000001500217202 */ /* 0x000fe20000000f00 */
[----:B------:R-:W-:Y:S05]  /*03a0*/  BRA `(.L_x_2942) ;  /* 0x0000013000007947 */ /* 0x000fea0003800000 */
.L_x_2941:
        /* <DEDUP_REMOVED lines=19> */
.L_x_2942:
[----:B------:R-:W-:Y:S05]  /*04e0*/  BSYNC B0 ;  /* 0x0000000000007941 */ /* 0x000fea0003800000 */
.L_x_2940:
        /* <DEDUP_REMOVED lines=54> */
[----:B------:R-:W-:Y:S02]  /*0850*/  MOV R8, R20 ;  /* 0x0000001400087202 */ /* 0x000fe40000000f00 */
[----:B------:R-:W-:Y:S01]  /*0860*/  MOV R9, R21 ;  /* 0x0000001500097202 */ /* 0x000fe20000000f00 */
[----:B------:R-:W-:Y:S05]  /*0870*/  BRA `(.L_x_2945) ;  /* 0x0000013000007947 */ /* 0x000fea0003800000 */
.L_x_2944:
        /* <DEDUP_REMOVED lines=19> */
.L_x_2945:
[----:B------:R-:W-:Y:S05]  /*09b0*/  BSYNC B0 ;  /* 0x0000000000007941 */ /* 0x000fea0003800000 */
.L_x_2943:
        /* <DEDUP_REMOVED lines=100> */
[----:B------:R-:W-:Y:S05]  /*1000*/  CALL.REL.NOINC `($__internal_16_$__cuda_sm20_div_s64) ;  /* 0x000036c000007944 */ /* 0x000fea0003c00000 */
[----:B------:R-:W-:Y:S02]  /*1010*/  MOV R40, R20 ;  /* 0x0000001400287202 */ /* 0x000fe40000000f00 */
[----:B------:R-:W-:Y:S01]  /*1020*/  MOV R41, R21 ;  /* 0x0000001500297202 */ /* 0x000fe20000000f00 */
[----:B------:R-:W-:Y:S05]  /*1030*/  BRA `(.L_x_2948) ;  /* 0x0000013000007947 */ /* 0x000fea0003800000 */
.L_x_2947:
        /* <DEDUP_REMOVED lines=19> */
.L_x_2948:
[----:B------:R-:W-:Y:S05]  /*1170*/  BSYNC B0 ;  /* 0x0000000000007941 */ /* 0x000fea0003800000 */
.L_x_2946:
        /* <DEDUP_REMOVED lines=103> */
[----:B------:R-:W-:Y:S05]  /*17f0*/  CALL.REL.NOINC `($__internal_16_$__cuda_sm20_div_s64) ;  /* 0x00002ed000007944 */ /* 0x000fea0003c00000 */
[----:B------:R-:W-:Y:S02]  /*1800*/  MOV R42, R20 ;  /* 0x00000014002a7202 */ /* 0x000fe40000000f00 */
[----:B------:R-:W-:Y:S01]  /*1810*/  MOV R43, R21 ;  /* 0x00000015002b7202 */ /* 0x000fe20000000f00 */
[----:B------:R-:W-:Y:S05]  /*1820*/  BRA `(.L_x_2951) ;  /* 0x0000013000007947 */ /* 0x000fea0003800000 */
.L_x_2950:
        /* <DEDUP_REMOVED lines=19> */
.L_x_2951:
[----:B------:R-:W-:Y:S05]  /*1960*/  BSYNC B0 ;  /* 0x0000000000007941 */ /* 0x000fea0003800000 */
.L_x_2949:
        /* <DEDUP_REMOVED lines=161> */
[----:B------:R-:W-:Y:S05]  /*2380*/  CALL.REL.NOINC `($__internal_16_$__cuda_sm20_div_s64) ;  /* 0x0000234000007944 */ /* 0x000fea0003c00000 */
        /* <DEDUP_REMOVED lines=9> */
.L_x_2956:
        /* <DEDUP_REMOVED lines=22> */
.L_x_2957:
[----:B------:R-:W-:Y:S05]  /*2580*/  BSYNC B0 ;  /* 0x0000000000007941 */ /* 0x000fea0003800000 */
.L_x_2955:
        /* <DEDUP_REMOVED lines=19> */
.L_x_2959:
        /* <DEDUP_REMOVED lines=22> */
.L_x_2960:
[----:B------:R-:W-:Y:S05]  /*2820*/  BSYNC B0 ;  /* 0x0000000000007941 */ /* 0x000fea0003800000 */
.L_x_2958:
        /* <DEDUP_REMOVED lines=11> */
[----:B------:R-:W-:Y:S05]  /*28e0*/  CALL.REL.NOINC `($__internal_16_$__cuda_sm20_div_s64) ;  /* 0x00001de000007944 */ /* 0x000fea0003c00000 */
[----:B------:R-:W-:-:S04]  /*28f0*/  IADD3 R23, P0, RZ, -R20, RZ ;  /* 0x80000014ff177210 */ /* 0x000fc80007f1e0ff */
[----:B------:R-:W-:Y:S01]  /*2900*/  IADD3.X R19, RZ, ~R21, RZ, P0, !PT ;  /* 0x80000015ff137210 */ /* 0x000fe200007fe4ff */
[----:B------:R-:W-:-:S04]  /*2910*/  IMAD.WIDE.U32 R44, R4, R23, R44 ;  /* 0x00000017042c7225 */ /* 0x000fc800078e002c */
[----:B------:R-:W-:-:S04]  /*2920*/  IMAD R19, R19, R4, RZ ;  /* 0x0000000413137224 */ /* 0x000fc800078e02ff */
[----:B------:R-:W-:-:S05]  /*2930*/  IMAD R0, R0, R23, R19 ;  /* 0x0000001700007224 */ /* 0x000fca00078e0213 */
[----:B------:R-:W-:Y:S01]  /*2940*/  IADD3 R0, R45, R0, RZ ;  /* 0x000000002d007210 */ /* 0x000fe20007ffe0ff */
[----:B------:R-:W-:Y:S05]  /*2950*/  BRA `(.L_x_2963) ;  /* 0x0000016000007947 */ /* 0x000fea0003800000 */
.L_x_2962:
        /* <DEDUP_REMOVED lines=22> */
.L_x_2963:
[----:B------:R-:W-:Y:S05]  /*2ac0*/  BSYNC B0 ;  /* 0x0000000000007941 */ /* 0x000fea0003800000 */
.L_x_2961:
        /* <DEDUP_REMOVED lines=38> */
[----:B------:R-:W-:Y:S05]  /*2d30*/  CALL.REL.NOINC `($__internal_16_$__cuda_sm20_div_s64) ;  /* 0x0000199000007944 */ /* 0x000fea0003c00000 */
        /* <DEDUP_REMOVED lines=12> */
.L_x_2965:
        /* <DEDUP_REMOVED lines=23> */
.L_x_2966:
[----:B------:R-:W-:Y:S05]  /*2f70*/  BSYNC B0 ;  /* 0x0000000000007941 */ /* 0x000fea0003800000 */
.L_x_2964:
        /* <DEDUP_REMOVED lines=18> */
.L_x_2968:
        /* <DEDUP_REMOVED lines=22> */
.L_x_2969:
[----:B------:R-:W-:Y:S05]  /*3200*/  BSYNC B0 ;  /* 0x0000000000007941 */ /* 0x000fea0003800000 */
.L_x_2967:
        /* <DEDUP_REMOVED lines=22> */
.L_x_2971:
        /* <DEDUP_REMOVED lines=23> */
.L_x_2972:
[----:B------:R-:W-:Y:S05]  /*34e0*/  BSYNC B0 ;  /* 0x0000000000007941 */ /* 0x000fea0003800000 */
.L_x_2970:
        /* <DEDUP_REMOVED lines=38> */
.L_x_2974:
        /* <DEDUP_REMOVED lines=23> */
.L_x_2975:
[----:B------:R-:W-:Y:S05]  /*38c0*/  BSYNC B0 ;  /* 0x0000000000007941 */ /* 0x000fea0003800000 */
.L_x_2973:
        /* <DEDUP_REMOVED lines=29> */
.L_x_2977:
        /* <DEDUP_REMOVED lines=23> */
.L_x_2978:
[----:B------:R-:W-:Y:S05]  /*3c10*/  BSYNC B0 ;  /* 0x0000000000007941 */ /* 0x000fea0003800000 */
.L_x_2976:
        /* <DEDUP_REMOVED lines=20> */
.L_x_2954:
[----:B------:R-:W-:-:S04]  /*3d60*/  LEA R2, P0, R40, c[0x0][0x200], 0x2 ;  /* 0x0000800028027a11 */ /* 0x000fc800078010ff */
[----:B------:R-:W-:-:S05]  /*3d70*/  LEA.HI.X R3, R40, c[0x0][0x204], R41, 0x2, P0 ;  /* 0x0000810028037a11 */ /* 0x000fca00000f1429 */
[----:B------:R0:W-:Y:S04]  /*3d80*/  STG.E [R2.64], R31 ;  /* 0x0000001f02007986 */ /* 0x0001e8000c101908 */
.L_x_2953:
[----:B------:R-:W-:Y:S05]  /*3d90*/  BSYNC B1 ;  /* 0x0000000000017941 */ /* 0x000fea0003800000 */
.L_x_2952:
        /* <DEDUP_REMOVED lines=48> */
.L_x_2982:
[----:B------:R-:W-:Y:S01]  /*40a0*/  BSSY B0, `(.L_x_2980) ;  /* 0x0000007000007945 */ /* 0x000fe20003800000 */
[----:B------:R-:W-:-:S05]  /*40b0*/  @P2 BRA `(.L_x_2981) ;  /* 0x0000005000002947 */ /* 0x000fca0003800000 */
[----:B------:R-:W-:Y:S01]  /*40c0*/  ISETP.GE.AND P0, PT, R38, c[0x0][0x220], PT ;  /* 0x0000880026007a0c */ /* 0x000fe20003f06270 */
[----:B------:R-:W-:Y:S01]  /*40d0*/  CS2R R8, SRZ ;  /* 0x0000000000087805 */ /* 0x000fe2000001ff00 */
[----:B------:R-:W-:Y:S11]  /*40e0*/  CS2R R10, SRZ ;  /* 0x00000000000a7805 */ /* 0x000ff6000001ff00 */
[----:B------:R-:W-:Y:S05]  /*40f0*/  @!P0 MOV R15, R13 ;  /* 0x0000000d000f8202 */ /* 0x000fea0000000f00 */
[----:B------:R0:W5:Y:S02]  /*4100*/  @!P0 LDG.E.128 R8, [R14.64] ;  /* 0x000000080e088981 */ /* 0x000164000c1e1d00 */
.L_x_2981:
[----:B------:R-:W-:Y:S05]  /*4110*/  BSYNC B0 ;  /* 0x0000000000007941 */ /* 0x000fea0003800000 */
.L_x_2980:
        /* <DEDUP_REMOVED lines=11> */
.L_x_2979:
        /* <DEDUP_REMOVED lines=80> */
        .weak           $__internal_16_$__cuda_sm20_div_s64
        .type           $__internal_16_$__cuda_sm20_div_s64,@function
        .size           $__internal_16_$__cuda_sm20_div_s64,(.L_x_5164 - $__internal_16_$__cuda_sm20_div_s64)
$__internal_16_$__cuda_sm20_div_s64:
        /* <DEDUP_REMOVED lines=83> */
[----:B------:R-:W-:Y:S05]  /*4c00*/  RET.REL.NODEC R22 `(_ZN5flash32flash_fwd_splitkv_combine_kernelI23Flash_fwd_kernel_traitsILi32ELi64ELi128ELi4ELb0ELb0EN7cutlass6half_tE19Flash_kernel_traitsILi32ELi64ELi128ELi4ES3_EELi16ELi5ELb0EEEvNS_16Flash_fwd_paramsE) ;  /* 0xffffb3f016007950 */ /* 0x000fea0003c3ffff */
.L_x_2983:
        /* <DEDUP_REMOVED lines=15> */
.L_x_5164:


//--------------------- .text._ZN5flash32flash_fwd_splitkv_combine_kernelI23Flash_fwd_kernel_traitsILi32ELi64ELi128ELi4ELb0ELb0EN7cutlass6half_tE19Flash_kernel_traitsILi32ELi64ELi128ELi4ES3_EELi16ELi4ELb0EEEvNS_16Flash_fwd_paramsE --------------------------
	.section	.text._ZN5flash32flash_fwd_splitkv_combine_kernelI23Flash_fwd_kernel_traitsILi32ELi64ELi128ELi4ELb0ELb0EN7cutlass6half_tE19Flash_kernel_traitsILi32ELi64ELi128ELi4ES3_EELi16ELi4ELb0EEEvNS_16Flash_fwd_paramsE,"ax",@progbits
	.sectioninfo	@"SHI_REGISTERS=58"
	.align	128
        .global         _ZN5flash32flash_fwd_splitkv_combine_kernelI23Flash_fwd_kernel_traitsILi32ELi64ELi128ELi4ELb0ELb0EN7cutlass6half_tE19Flash_kernel_traitsILi32ELi64ELi128ELi4ES3_EELi16ELi4ELb0EEEvNS_16Flash_fwd_paramsE
        .type           _ZN5flash32flash_fwd_splitkv_combine_kernelI23Flash_fwd_kernel_traitsILi32ELi64ELi128ELi4ELb0ELb0EN7cutlass6half_tE19Flash_kernel_traitsILi32ELi64ELi128ELi4ES3_EELi16ELi4ELb0EEEvNS_16Flash_fwd_paramsE,@function
        .size           _ZN5flash32flash_fwd_splitkv_combine_kernelI23Flash_fwd_kernel_traitsILi32ELi64ELi128ELi4ELb0ELb0EN7cutlass6half_tE19Flash_kernel_traitsILi32ELi64ELi128ELi4ES3_EELi16ELi4ELb0EEEvNS_16Flash_fwd_paramsE,(.L_x_5165 - _ZN5flash32flash_fwd_splitkv_combine_kernelI23Flash_fwd_kernel_traitsILi32ELi64ELi128ELi4ELb0ELb0EN7cutlass6half_tE19Flash_kernel_traitsILi32ELi64ELi128ELi4ES3_EELi16ELi4ELb0EEEvNS_16Flash_fwd_paramsE)
        .other          _ZN5flash32flash_fwd_splitkv_combine_kernelI23Flash_fwd_kernel_traitsILi32ELi64ELi128ELi4ELb0ELb0EN7cutlass6half_tE19Flash_kernel_traitsILi32ELi64ELi128ELi4ES3_EELi16ELi4ELb0EEEvNS_16Flash_fwd_paramsE,@"STO_CUDA_ENTRY STV_DEFAULT"
_ZN5flash32flash_fwd_splitkv_combine_kernelI23Flash_fwd_kernel_traitsILi32ELi64ELi128ELi4ELb0ELb0EN7cutlass6half_tE19Flash_kernel_traitsILi32ELi64ELi128ELi4ES3_EELi16ELi4ELb0EEEvNS_16Flash_fwd_paramsE:
.text._ZN5flash32flash_fwd_splitkv_combine_kernelI23Flash_fwd_kernel_traitsILi32ELi64ELi128ELi4ELb0ELb0EN7cutlass6half_tE19Flash_kernel_traitsILi32ELi64ELi128ELi4ES3_EELi16ELi4ELb0EEEvNS_16Flash_fwd_paramsE:
        /* <DEDUP_REMOVED lines=23> */
[----:B------:R-:W-:Y:S05]  /*0170*/  CALL.REL.NOINC `($__internal_17_$__cuda_sm20_div_s64) ;  /* 0x000041f000007944 */ /* 0x000fea0003c00000 */
[----:B------:R-:W-:Y:S05]  /*0180*/  BRA `(.L_x_2985) ;  /* 0x0000013000007947 */ /* 0x000fea0003800000 */
.L_x_2984:
        /* <DEDUP_REMOVED lines=19> */
.L_x_2985:
        /* <DEDUP_REMOVED lines=11> */
[----:B------:R-:W-:Y:S05]  /*0370*/  CALL.REL.NOINC `($__internal_17_$__cuda_sm20_div_s64) ;  /* 0x00003ff000007944 */ /* 0x000fea0003c00000 */
[----:B------:R-:W-:Y:S02]  /*0380*/  MOV R32, R20 ;  /* 0x0000001400207202 */ /* 0x000fe40000000f00 */
[----:B------:R-:W-:Y:S01]  /*0390*/  MOV R33, R21 ;  /* 0x0000001500217202 */ /* 0x000fe20000000f00 */
[----:B------:R-:W-:Y:S05]  /*03a0*/  BRA `(.L_x_2988) ;  /* 0x0000013000007947 */ /* 0x000fea0003800000 */
.L_x_2987:
        /* <DEDUP_REMOVED lines=19> */
.L_x_2988:
[----:B------:R-:W-:Y:S05]  /*04e0*/  BSYNC B0 ;  /* 0x0000000000007941 */ /* 0x000fea0003800000 */
.L_x_2986:
        /* <DEDUP_REMOVED lines=42> */
.L_x_2990:
        /* <DEDUP_REMOVED lines=19> */
.L_x_2991:
[----:B------:R-:W-:Y:S05]  /*08c0*/  BSYNC B0 ;  /* 0x0000000000007941 */ /* 0x000fea0003800000 */
.L_x_2989:
        /* <DEDUP_REMOVED lines=73> */
[----:B------:R-:W-:Y:S02]  /*0d60*/  MOV R40, R20 ;  /* 0x0000001400287202 */ /* 0x000fe40000000f00 */
[----:B------:R-:W-:Y:S01]  /*0d70*/  MOV R41, R21 ;  /* 0x0000001500297202 */ /* 0x000fe20000000f00 */
[----:B------:R-:W-:Y:S05]  /*0d80*/  BRA `(.L_x_2994) ;  /* 0x0000013000007947 */ /* 0x000fea0003800000 */
.L_x_2993:
        /* <DEDUP_REMOVED lines=19> */
.L_x_2994:
[----:B------:R-:W-:Y:S05]  /*0ec0*/  BSYNC B0 ;  /* 0x0000000000007941 */ /* 0x000fea0003800000 */
.L_x_2992:
        /* <DEDUP_REMOVED lines=41> */
.L_x_2996:
        /* <DEDUP_REMOVED lines=19> */
.L_x_2997:
[----:B------:R-:W-:Y:S05]  /*1290*/  BSYNC B0 ;  /* 0x0000000000007941 */ /* 0x000fea0003800000 */
.L_x_2995:
        /* <DEDUP_REMOVED lines=228> */
[----:B------:R-:W-:Y:S05]  /*20e0*/  CALL.REL.NOINC `($__internal_17_$__cuda_sm20_div_s64) ;  /* 0x0000228000007944 */ /* 0x000fea0003c00000 */
        /* <DEDUP_REMOVED lines=9> */
.L_x_3002:
        /* <DEDUP_REMOVED lines=22> */
.L_x_3003:
[----:B------:R-:W-:Y:S05]  /*22e0*/  BSYNC B0 ;  /* 0x0000000000007941 */ /* 0x000fea0003800000 */
.L_x_3001:
        /* <DEDUP_REMOVED lines=19> */
.L_x_3005:
        /* <DEDUP_REMOVED lines=22> */
.L_x_3006:
[----:B------:R-:W-:Y:S05]  /*2580*/  BSYNC B0 ;  /* 0x0000000000007941 */ /* 0x000fea0003800000 */
.L_x_3004:
        /* <DEDUP_REMOVED lines=11> */
[----:B------:R-:W-:Y:S05]  /*2640*/  CALL.REL.NOINC `($__internal_17_$__cuda_sm20_div_s64) ;  /* 0x00001d2000007944 */ /* 0x000fea0003c00000 */
[----:B------:R-:W-:-:S04]  /*2650*/  IADD3 R19, P0, RZ, -R20, RZ ;  /* 0x80000014ff137210 */ /* 0x000fc80007f1e0ff */
[----:B------:R-:W-:Y:S01]  /*2660*/  IADD3.X R18, RZ, ~R21, RZ, P0, !PT ;  /* 0x80000015ff127210 */ /* 0x000fe200007fe4ff */
[----:B------:R-:W-:-:S04]  /*2670*/  IMAD.WIDE.U32 R42, R5, R19, R42 ;  /* 0x00000013052a7225 */ /* 0x000fc800078e002a */
[----:B------:R-:W-:-:S04]  /*2680*/  IMAD R18, R18, R5, RZ ;  /* 0x0000000512127224 */ /* 0x000fc800078e02ff */
[----:B------:R-:W-:-:S05]  /*2690*/  IMAD R4, R4, R19, R18 ;  /* 0x0000001304047224 */ /* 0x000fca00078e0212 */
[----:B------:R-:W-:Y:S01]  /*26a0*/  IADD3 R4, R43, R4, RZ ;  /* 0x000000042b047210 */ /* 0x000fe20007ffe0ff */
[----:B------:R-:W-:Y:S05]  /*26b0*/  BRA `(.L_x_3009) ;  /* 0x0000016000007947 */ /* 0x000fea0003800000 */
.L_x_3008:
        /* <DEDUP_REMOVED lines=22> */
.L_x_3009:
[----:B------:R-:W-:Y:S05]  /*2820*/  BSYNC B0 ;  /* 0x0000000000007941 */ /* 0x000fea0003800000 */
.L_x_3007:
        /* <DEDUP_REMOVED lines=38> */
[----:B------:R-:W-:Y:S05]  /*2a90*/  CALL.REL.NOINC `($__internal_17_$__cuda_sm20_div_s64) ;  /* 0x000018d000007944 */ /* 0x000fea0003c00000 */
        /* <DEDUP_REMOVED lines=12> */
.L_x_3011:
        /* <DEDUP_REMOVED lines=23> */
.L_x_3012:
[----:B------:R-:W-:Y:S05]  /*2cd0*/  BSYNC B0 ;  /* 0x0000000000007941 */ /* 0x000fea0003800000 */
.L_x_3010:
        /* <DEDUP_REMOVED lines=18> */
.L_x_3014:
        /* <DEDUP_REMOVED lines=22> */
.L_x_3015:
[----:B------:R-:W-:Y:S05]  /*2f60*/  BSYNC B0 ;  /* 0x0000000000007941 */ /* 0x000fea0003800000 */
.L_x_3013:
        /* <DEDUP_REMOVED lines=22> */
.L_x_3017:
        /* <DEDUP_REMOVED lines=23> */
.L_x_3018:
[----:B------:R-:W-:Y:S05]  /*3240*/  BSYNC B0 ;  /* 0x0000000000007941 */ /* 0x000fea0003800000 */
.L_x_3016:
        /* <DEDUP_REMOVED lines=38> */
.L_x_3020:
        /* <DEDUP_REMOVED lines=23> */
.L_x_3021:
[----:B------:R-:W-:Y:S05]  /*3620*/  BSYNC B0 ;  /* 0x0000000000007941 */ /* 0x000fea0003800000 */
.L_x_3019:
        /* <DEDUP_REMOVED lines=29> */
.L_x_3023:
        /* <DEDUP_REMOVED lines=23> */
.L_x_3024:
[----:B------:R-:W-:Y:S05]  /*3970*/  BSYNC B0 ;  /* 0x0000000000007941 */ /* 0x000fea0003800000 */
.L_x_3022:
        /* <DEDUP_REMOVED lines=20> */
.L_x_3000:
[----:B------:R-:W-:-:S04]  /*3ac0*/  LEA R2, P0, R38, c[0x0][0x200], 0x2 ;  /* 0x0000800026027a11 */ /* 0x000fc800078010ff */
[----:B------:R-:W-:-:S05]  /*3ad0*/  LEA.HI.X R3, R38, c[0x0][0x204], R39, 0x2, P0 ;  /* 0x0000810026037a11 */ /* 0x000fca00000f1427 */
[----:B------:R0:W-:Y:S04]  /*3ae0*/  STG.E [R2.64], R32 ;  /* 0x0000002002007986 */ /* 0x0001e8000c10190a */
.L_x_2999:
[----:B------:R-:W-:Y:S05]  /*3af0*/  BSYNC B1 ;  /* 0x0000000000017941 */ /* 0x000fea0003800000 */
.L_x_2998:
        /* <DEDUP_REMOVED lines=36> */
.L_x_3028:
[----:B------:R-:W-:Y:S01]  /*3d40*/  BSSY B0, `(.L_x_3026) ;  /* 0x0000007000007945 */ /* 0x000fe20003800000 */
[----:B------:R-:W-:-:S05]  /*3d50*/  @P2 BRA `(.L_x_3027) ;  /* 0x0000005000002947 */ /* 0x000fca0003800000 */
[----:B------:R-:W-:Y:S01]  /*3d60*/  ISETP.GE.AND P0, PT, R36, c[0x0][0x220], PT ;  /* 0x0000880024007a0c */ /* 0x000fe20003f06270 */
[----:B------:R-:W-:Y:S01]  /*3d70*/  CS2R R8, SRZ ;  /* 0x0000000000087805 */ /* 0x000fe2000001ff00 */
[----:B------:R-:W-:Y:S11]  /*3d80*/  CS2R R10, SRZ ;  /* 0x00000000000a7805 */ /* 0x000ff6000001ff00 */
[----:B------:R-:W-:Y:S05]  /*3d90*/  @!P0 MOV R15, R13 ;  /* 0x0000000d000f8202 */ /* 0x000fea0000000f00 */
[----:B------:R0:W5:Y:S02]  /*3da0*/  @!P0 LDG.E.128 R8, [R14.64] ;  /* 0x0000000a0e088981 */ /* 0x000164000c1e1d00 */
.L_x_3027:
[----:B------:R-:W-:Y:S05]  /*3db0*/  BSYNC B0 ;  /* 0x0000000000007941 */ /* 0x000fea0003800000 */
.L_x_3026:
        /* <DEDUP_REMOVED lines=11> */
.L_x_3025:
        /* <DEDUP_REMOVED lines=80> */
        .weak           $__internal_17_$__cuda_sm20_div_s64
        .type           $__internal_17_$__cuda_sm20_div_s64,@function
        .size           $__internal_17_$__cuda_sm20_div_s64,(.L_x_5165 - $__internal_17_$__cuda_sm20_div_s64)
$__internal_17_$__cuda_sm20_div_s64:
        /* <DEDUP_REMOVED lines=83> */
[----:B------:R-:W-:Y:S05]  /*48a0*/  RET.REL.NODEC R22 `(_ZN5flash32flash_fwd_splitkv_combine_kernelI23Flash_fwd_kernel_traitsILi32ELi64ELi128ELi4ELb0ELb0EN7cutlass6half_tE19Flash_kernel_traitsILi32ELi64ELi128ELi4ES3_EELi16ELi4ELb0EEEvNS_16Flash_fwd_paramsE) ;  /* 0xffffb75016007950 */ /* 0x000fea0003c3ffff */
.L_x_3029:
        /* <DEDUP_REMOVED lines=13> */
.L_x_5165:


//--------------------- .text._ZN5flash32flash_fwd_splitkv_combine_kernelI23Flash_fwd_kernel_traitsILi32ELi64ELi128ELi4ELb0ELb0EN7cutlass6half_tE19Flash_kernel_traitsILi32ELi64ELi128ELi4ES3_EELi16ELi3ELb0EEEvNS_16Flash_fwd_paramsE --------------------------
	.section	.text._ZN5flash32flash_fwd_splitkv_combine_kernelI23Flash_fwd_kernel_traitsILi32ELi64ELi128ELi4ELb0ELb0EN7cutlass6half_tE19Flash_kernel_traitsILi32ELi64ELi128ELi4ES3_EELi16ELi3ELb0EEEvNS_16Flash_fwd_paramsE,"ax",@progbits
	.sectioninfo	@"SHI_REGISTERS=52"
	.align	128
        .global         _ZN5flash32flash_fwd_splitkv_combine_kernelI23Flash_fwd_kernel_traitsILi32ELi64ELi128ELi4ELb0ELb0EN7cutlass6half_tE19Flash_kernel_traitsILi32ELi64ELi128ELi4ES3_EELi16ELi3ELb0EEEvNS_16Flash_fwd_paramsE
        .type           _ZN5flash32flash_fwd_splitkv_combine_kernelI23Flash_fwd_kernel_traitsILi32ELi64ELi128ELi4ELb0ELb0EN7cutlass6half_tE19Flash_kernel_traitsILi32ELi64ELi128ELi4ES3_EELi16ELi3ELb0EEEvNS_16Flash_fwd_paramsE,@function
        .size           _ZN5flash32flash_fwd_splitkv_combine_kernelI23Flash_fwd_kernel_traitsILi32ELi64ELi128ELi4ELb0ELb0EN7cutlass6half_tE19Flash_kernel_traitsILi32ELi64ELi128ELi4ES3_EELi16ELi3ELb0EEEvNS_16Flash_fwd_paramsE,(.L_x_5166 - _ZN5flash32flash_fwd_splitkv_combine_kernelI23Flash_fwd_kernel_traitsILi32ELi64ELi128ELi4ELb0ELb0EN7cutlass6half_tE19Flash_kernel_traitsILi32ELi64ELi128ELi4ES3_EELi16ELi3ELb0EEEvNS_16Flash_fwd_paramsE)
        .other          _ZN5flash32flash_fwd_splitkv_combine_kernelI23Flash_fwd_kernel_traitsILi32ELi64ELi128ELi4ELb0ELb0EN7cutlass6half_tE19Flash_kernel_traitsILi32ELi64ELi128ELi4ES3_EELi16ELi3ELb0EEEvNS_16Flash_fwd_paramsE,@"STO_CUDA_ENTRY STV_DEFAULT"
_ZN5flash32flash_fwd_splitkv_combine_kernelI23Flash_fwd_kernel_traitsILi32ELi64ELi128ELi4ELb0ELb0EN7cutlass6half_tE19Flash_kernel_traitsILi32ELi64ELi128ELi4ES3_EELi16ELi3ELb0EEEvNS_16Flash_fwd_paramsE:
.text._ZN5flash32flash_fwd_splitkv_combine_kernelI23Flash_fwd_kernel_traitsILi32ELi64ELi128ELi4ELb0ELb0EN7cutlass6half_tE19Flash_kernel_traitsILi32ELi64ELi128ELi4ES3_EELi16ELi3ELb0EEEvNS_16Flash_fwd_paramsE:
        /* <DEDUP_REMOVED lines=23> */
[----:B------:R-:W-:Y:S05]  /*0170*/  CALL.REL.NOINC `($__internal_18_$__cuda_sm20_div_s64) ;  /* 0x0000415000007944 */ /* 0x000fea0003c00000 */
[----:B------:R-:W-:Y:S05]  /*0180*/  BRA `(.L_x_3031) ;  /* 0x0000013000007947 */ /* 0x000fea0003800000 */
.L_x_3030:
        /* <DEDUP_REMOVED lines=19> */
.L_x_3031:
        /* <DEDUP_REMOVED lines=12> */
[----:B------:R-:W-:Y:S05]  /*0380*/  CALL.REL.NOINC `($__internal_18_$__cuda_sm20_div_s64) ;  /* 0x00003f4000007944 */ /* 0x000fea0003c00000 */
[----:B------:R-:W-:Y:S02]  /*0390*/  MOV R28, R20 ;  /* 0x00000014001c7202 */ /* 0x000fe40000000f00 */
[----:B------:R-:W-:Y:S01]  /*03a0*/  MOV R29, R21 ;  /* 0x00000015001d7202 */ /* 0x000fe20000000f00 */
[----:B------:R-:W-:Y:S05]  /*03b0*/  BRA `(.L_x_3034) ;  /* 0x0000013000007947 */ /* 0x000fea0003800000 */
.L_x_3033:
        /* <DEDUP_REMOVED lines=19> */
.L_x_3034:
[----:B------:R-:W-:Y:S05]  /*04f0*/  BSYNC B0 ;  /* 0x0000000000007941 */ /* 0x000fea0003800000 */
.L_x_3032:
        /* <DEDUP_REMOVED lines=43> */
.L_x_3036:
        /* <DEDUP_REMOVED lines=19> */
.L_x_3037:
[----:B------:R-:W-:Y:S05]  /*08e0*/  BSYNC B0 ;  /* 0x0000000000007941 */ /* 0x000fea0003800000 */
.L_x_3035:
        /* <DEDUP_REMOVED lines=74> */
[----:B------:R-:W-:Y:S02]  /*0d90*/  MOV R32, R20 ;  /* 0x0000001400207202 */ /* 0x000fe40000000f00 */
[----:B------:R-:W-:Y:S01]  /*0da0*/  MOV R33, R21 ;  /* 0x0000001500217202 */ /* 0x000fe20000000f00 */
[----:B------:R-:W-:Y:S05]  /*0db0*/  BRA `(.L_x_3040) ;  /* 0x0000013000007947 */ /* 0x000fea0003800000 */
.L_x_3039:
        /* <DEDUP_REMOVED lines=19> */
.L_x_3040:
[----:B------:R-:W-:Y:S05]  /*0ef0*/  BSYNC B0 ;  /* 0x0000000000007941 */ /* 0x000fea0003800000 */
.L_x_3038:
        /* <DEDUP_REMOVED lines=42> */
.L_x_3042:
        /* <DEDUP_REMOVED lines=19> */
.L_x_3043:
[----:B------:R-:W-:Y:S05]  /*12d0*/  BSYNC B0 ;  /* 0x0000000000007941 */ /* 0x000fea0003800000 */
.L_x_3041:
        /* <DEDUP_REMOVED lines=131> */
.L_x_3045:
[----:B------:R-:W-:Y:S05]  /*1b10*/  BSYNC B0 ;  /* 0x0000000000007941 */ /* 0x000fea0003800000 */
.L_x_3044:
        /* <DEDUP_REMOVED lines=91> */
.L_x_3050:
        /* <DEDUP_REMOVED lines=22> */
.L_x_3051:
[----:B------:R-:W-:Y:S05]  /*2230*/  BSYNC B0 ;  /* 0x0000000000007941 */ /* 0x000fea0003800000 */
.L_x_3049:
[----:B------:R-:W-:Y:S01]  /*2240*/  LOP3.LUT R19, R17, R0, RZ, 0xfc, !PT ;  /* 0x0000000011137212 */ /* 0x000fe200078efcff */
[----:B------:R-:W-:Y:S03]  /*2250*/  BSSY B0, `(.L_x_3052) ;  /* 0x0000028000007945 */ /* 0x000fe60003800000 */
[----:B------:R-:W-:-:S13]  /*2260*/  ISETP.NE.U32.AND P0, PT, R19, RZ, PT ;  /* 0x000000ff1300720c */ /* 0x000fda0003f05070 */
[----:B------:R-:W-:Y:S05]  /*2270*/  @!P0 BRA `(.L_x_3053) ;  /* 0x000000f000008947 */ /* 0x000fea0003800000 */
[----:B------:R-:W-:Y:S01]  /*2280*/  IMAD.MOV.U32 R24, RZ, RZ, R30 ;  /* 0x000000ffff187224 */ /* 0x000fe200078e001e */
[----:B------:R-:W-:Y:S02]  /*2290*/  MOV R23, R0 ;  /* 0x0000000000177202 */ /* 0x000fe40000000f00 */
[----:B------:R-:W-:Y:S02]  /*22a0*/  MOV R22, 0x22c0 ;  /* 0x000022c000167802 */ /* 0x000fe40000000f00 */
[----:B------:R-:W-:Y:S05]  /*22b0*/  CALL.REL.NOINC `($__internal_18_$__cuda_sm20_div_s64) ;  /* 0x0000201000007944 */ /* 0x000fea0003c00000 */
        /* <DEDUP_REMOVED lines=11> */
.L_x_3053:
        /* <DEDUP_REMOVED lines=22> */
.L_x_3054:
[----:B------:R-:W-:Y:S05]  /*24d0*/  BSYNC B0 ;  /* 0x0000000000007941 */ /* 0x000fea0003800000 */
.L_x_3052:
        /* <DEDUP_REMOVED lines=11> */
[----:B------:R-:W-:Y:S05]  /*2590*/  CALL.REL.NOINC `($__internal_18_$__cuda_sm20_div_s64) ;  /* 0x00001d3000007944 */ /* 0x000fea0003c00000 */
[----:B------:R-:W-:-:S04]  /*25a0*/  IADD3 R17, P0, RZ, -R20, RZ ;  /* 0x80000014ff117210 */ /* 0x000fc80007f1e0ff */
[----:B------:R-:W-:Y:S01]  /*25b0*/  IADD3.X R18, RZ, ~R21, RZ, P0, !PT ;  /* 0x80000015ff127210 */ /* 0x000fe200007fe4ff */
[----:B------:R-:W-:-:S04]  /*25c0*/  IMAD.WIDE.U32 R36, R5, R17, R36 ;  /* 0x0000001105247225 */ /* 0x000fc800078e0024 */
[----:B------:R-:W-:-:S04]  /*25d0*/  IMAD R18, R18, R5, RZ ;  /* 0x0000000512127224 */ /* 0x000fc800078e02ff */
[----:B------:R-:W-:-:S05]  /*25e0*/  IMAD R4, R4, R17, R18 ;  /* 0x0000001104047224 */ /* 0x000fca00078e0212 */
[----:B------:R-:W-:Y:S01]  /*25f0*/  IADD3 R4, R37, R4, RZ ;  /* 0x0000000425047210 */ /* 0x000fe20007ffe0ff */
[----:B------:R-:W-:Y:S05]  /*2600*/  BRA `(.L_x_3057) ;  /* 0x0000016000007947 */ /* 0x000fea0003800000 */
.L_x_3056:
        /* <DEDUP_REMOVED lines=22> */
.L_x_3057:
[----:B------:R-:W-:Y:S05]  /*2770*/  BSYNC B0 ;  /* 0x0000000000007941 */ /* 0x000fea0003800000 */
.L_x_3055:
        /* <DEDUP_REMOVED lines=38> */
[----:B------:R-:W-:Y:S05]  /*29e0*/  CALL.REL.NOINC `($__internal_18_$__cuda_sm20_div_s64) ;  /* 0x000018e000007944 */ /* 0x000fea0003c00000 */
        /* <DEDUP_REMOVED lines=12> */
.L_x_3059:
        /* <DEDUP_REMOVED lines=23> */
.L_x_3060:
[----:B------:R-:W-:Y:S05]  /*2c20*/  BSYNC B0 ;  /* 0x0000000000007941 */ /* 0x000fea0003800000 */
.L_x_3058:
        /* <DEDUP_REMOVED lines=19> */
.L_x_3062:
        /* <DEDUP_REMOVED lines=22> */
.L_x_3063:
[----:B------:R-:W-:Y:S05]  /*2ec0*/  BSYNC B0 ;  /* 0x0000000000007941 */ /* 0x000fea0003800000 */
.L_x_3061:
        /* <DEDUP_REMOVED lines=20> */
.L_x_3065:
        /* <DEDUP_REMOVED lines=23> */
.L_x_3066:
[----:B------:R-:W-:Y:S05]  /*3180*/  BSYNC B0 ;  /* 0x0000000000007941 */ /* 0x000fea0003800000 */
.L_x_3064:
        /* <DEDUP_REMOVED lines=25> */
[----:B------:R-:W-:Y:S05]  /*3320*/  CALL.REL.NOINC `($__internal_18_$__cuda_sm20_div_s64) ;  /* 0x00000fa000007944 */ /* 0x000fea0003c00000 */
        /* <DEDUP_REMOVED lines=12> */
.L_x_3068:
        /* <DEDUP_REMOVED lines=23> */
.L_x_3069:
[----:B------:R-:W-:Y:S05]  /*3560*/  BSYNC B0 ;  /* 0x0000000000007941 */ /* 0x000fea0003800000 */
.L_x_3067:
        /* <DEDUP_REMOVED lines=29> */
.L_x_3071:
        /* <DEDUP_REMOVED lines=23> */
.L_x_3072:
[----:B------:R-:W-:Y:S05]  /*38b0*/  BSYNC B0 ;  /* 0x0000000000007941 */ /* 0x000fea0003800000 */
.L_x_3070:
        /* <DEDUP_REMOVED lines=20> */
.L_x_3048:
[----:B------:R-:W-:-:S04]  /*3a00*/  LEA R2, P0, R36, c[0x0][0x200], 0x2 ;  /* 0x0000800024027a11 */ /* 0x000fc800078010ff */
[----:B------:R-:W-:-:S05]  /*3a10*/  LEA.HI.X R3, R36, c[0x0][0x204], R37, 0x2, P0 ;  /* 0x0000810024037a11 */ /* 0x000fca00000f1425 */
[----:B------:R0:W-:Y:S04]  /*3a20*/  STG.E [R2.64], R28 ;  /* 0x0000001c02007986 */ /* 0x0001e8000c10190a */
.L_x_3047:
[----:B------:R-:W-:Y:S05]  /*3a30*/  BSYNC B1 ;  /* 0x0000000000017941 */ /* 0x000fea0003800000 */
.L_x_3046:
        /* <DEDUP_REMOVED lines=38> */
.L_x_3076:
[----:B------:R-:W-:Y:S01]  /*3ca0*/  BSSY B0, `(.L_x_3074) ;  /* 0x0000007000007945 */ /* 0x000fe20003800000 */
[----:B------:R-:W-:-:S05]  /*3cb0*/  @P2 BRA `(.L_x_3075) ;  /* 0x0000005000002947 */ /* 0x000fca0003800000 */
[----:B------:R-:W-:Y:S01]  /*3cc0*/  ISETP.GE.AND P0, PT, R18, c[0x0][0x220], PT ;  /* 0x0000880012007a0c */ /* 0x000fe20003f06270 */
[----:B------:R-:W-:Y:S01]  /*3cd0*/  CS2R R8, SRZ ;  /* 0x0000000000087805 */ /* 0x000fe2000001ff00 */
[----:B------:R-:W-:Y:S11]  /*3ce0*/  CS2R R10, SRZ ;  /* 0x00000000000a7805 */ /* 0x000ff6000001ff00 */
[----:B------:R-:W-:Y:S05]  /*3cf0*/  @!P0 MOV R15, R13 ;  /* 0x0000000d000f8202 */ /* 0x000fea0000000f00 */
[----:B------:R0:W5:Y:S02]  /*3d00*/  @!P0 LDG.E.128 R8, [R14.64] ;  /* 0x0000000a0e088981 */ /* 0x000164000c1e1d00 */
.L_x_3075:
[----:B------:R-:W-:Y:S05]  /*3d10*/  BSYNC B0 ;  /* 0x0000000000007941 */ /* 0x000fea0003800000 */
.L_x_3074:
        /* <DEDUP_REMOVED lines=11> */
.L_x_3073:
        /* <DEDUP_REMOVED lines=80> */
        .weak           $__internal_18_$__cuda_sm20_div_s64
        .type           $__internal_18_$__cuda_sm20_div_s64,@function
        .size           $__internal_18_$__cuda_sm20_div_s64,(.L_x_5166 - $__internal_18_$__cuda_sm20_div_s64)
$__internal_18_$__cuda_sm20_div_s64:
        /* <DEDUP_REMOVED lines=83> */
[----:B------:R-:W-:Y:S06]  /*4800*/  RET.REL.NODEC R26 `(_ZN5flash32flash_fwd_splitkv_combine_kernelI23Flash_fwd_kernel_traitsILi32ELi64ELi128ELi4ELb0ELb0EN7cutlass6half_tE19Flash_kernel_traitsILi32ELi64ELi128ELi4ES3_EELi16ELi3ELb0EEEvNS_16Flash_fwd_paramsE) ;  /* 0xffffb7f01a007950 */ /* 0x000fec0003c3ffff */
.L_x_3077:
        /* <DEDUP_REMOVED lines=15> */
.L_x_5166:


//--------------------- .text._ZN5flash32flash_fwd_splitkv_combine_kernelI23Flash_fwd_kernel_traitsILi32ELi64ELi128ELi4ELb0ELb0EN7cutlass6half_tE19Flash_kernel_traitsILi32ELi64ELi128ELi4ES3_EELi16ELi2ELb0EEEvNS_16Flash_fwd_paramsE --------------------------
	.section	.text._ZN5flash32flash_fwd_splitkv_combine_kernelI23Flash_fwd_kernel_traitsILi32ELi64ELi128ELi4ELb0ELb0EN7cutlass6half_tE19Flash_kernel_traitsILi32ELi64ELi128ELi4ES3_EELi16ELi2ELb0EEEvNS_16Flash_fwd_paramsE,"ax",@progbits
	.sectioninfo	@"SHI_REGISTERS=54"
	.align	128
        .global         _ZN5flash32flash_fwd_splitkv_combine_kernelI23Flash_fwd_kernel_traitsILi32ELi64ELi128ELi4ELb0ELb0EN7cutlass6half_tE19Flash_kernel_traitsILi32ELi64ELi128ELi4ES3_EELi16ELi2ELb0EEEvNS_16Flash_fwd_paramsE
        .type           _ZN5flash32flash_fwd_splitkv_combine_kernelI23Flash_fwd_kernel_traitsILi32ELi64ELi128ELi4ELb0ELb0EN7cutlass6half_tE19Flash_kernel_traitsILi32ELi64ELi128ELi4ES3_EELi16ELi2ELb0EEEvNS_16Flash_fwd_paramsE,@function
        .size           _ZN5flash32flash_fwd_splitkv_combine_kernelI23Flash_fwd_kernel_traitsILi32ELi64ELi128ELi4ELb0ELb0EN7cutlass6half_tE19Flash_kernel_traitsILi32ELi64ELi128ELi4ES3_EELi16ELi2ELb0EEEvNS_16Flash_fwd_paramsE,(.L_x_5167 - _ZN5flash32flash_fwd_splitkv_combine_kernelI23Flash_fwd_kernel_traitsILi32ELi64ELi128ELi4ELb0ELb0EN7cutlass6half_tE19Flash_kernel_traitsILi32ELi64ELi128ELi4ES3_EELi16ELi2ELb0EEEvNS_16Flash_fwd_paramsE)
        .other          _ZN5flash32flash_fwd_splitkv_combine_kernelI23Flash_fwd_kernel_traitsILi32ELi64ELi128ELi4ELb0ELb0EN7cutlass6half_tE19Flash_kernel_traitsILi32ELi64ELi128ELi4ES3_EELi16ELi2ELb0EEEvNS_16Flash_fwd_paramsE,@"STO_CUDA_ENTRY STV_DEFAULT"
_ZN5flash32flash_fwd_splitkv_combine_kernelI23Flash_fwd_kernel_traitsILi32ELi64ELi128ELi4ELb0ELb0EN7cutlass6half_tE19Flash_kernel_traitsILi32ELi64ELi128ELi4ES3_EELi16ELi2ELb0EEEvNS_16Flash_fwd_paramsE:
.text._ZN5flash32flash_fwd_splitkv_combine_kernelI23Flash_fwd_kernel_traitsILi32ELi64ELi128ELi4ELb0ELb0EN7cutlass6half_tE19Flash_kernel_traitsILi32ELi64ELi128ELi4ES3_EELi16ELi2ELb0EEEvNS_16Flash_fwd_paramsE:
        /* <DEDUP_REMOVED lines=23> */
[----:B------:R-:W-:Y:S05]  /*0170*/  CALL.REL.NOINC `($__internal_19_$__cuda_sm20_div_s64) ;  /* 0x0000412000007944 */ /* 0x000fea0003c00000 */
[----:B------:R-:W-:Y:S02]  /*0180*/  MOV R20, R0 ;  /* 0x0000000000147202 */ /* 0x000fe40000000f00 */
[----:B------:R-:W-:Y:S01]  /*0190*/  MOV R21, R23 ;  /* 0x0000001700157202 */ /* 0x000fe20000000f00 */
[----:B------:R-:W-:Y:S05]  /*01a0*/  BRA `(.L_x_3079) ;  /* 0x0000013000007947 */ /* 0x000fea0003800000 */
.L_x_3078:
        /* <DEDUP_REMOVED lines=19> */
.L_x_3079:
        /* <DEDUP_REMOVED lines=10> */
[----:B------:R-:W-:Y:S05]  /*0380*/  CALL.REL.NOINC `($__internal_19_$__cuda_sm20_div_s64) ;  /* 0x00003f1000007944 */ /* 0x000fea0003c00000 */
[----:B------:R-:W-:Y:S02]  /*0390*/  MOV R30, R0 ;  /* 0x00000000001e7202 */ /* 0x000fe40000000f00 */
[----:B------:R-:W-:Y:S01]  /*03a0*/  MOV R31, R23 ;  /* 0x00000017001f7202 */ /* 0x000fe20000000f00 */
[----:B------:R-:W-:Y:S05]  /*03b0*/  BRA `(.L_x_3082) ;  /* 0x0000013000007947 */ /* 0x000fea0003800000 */
.L_x_3081:
        /* <DEDUP_REMOVED lines=19> */
.L_x_3082:
[----:B------:R-:W-:Y:S05]  /*04f0*/  BSYNC B0 ;  /* 0x0000000000007941 */ /* 0x000fea0003800000 */
.L_x_3080:
        /* <DEDUP_REMOVED lines=42> */
[----:B------:R-:W-:Y:S01]  /*07a0*/  MOV R22, R0 ;  /* 0x0000000000167202 */ /* 0x000fe20000000f00 */
[----:B------:R-:W-:Y:S05]  /*07b0*/  BRA `(.L_x_3085) ;  /* 0x0000013000007947 */ /* 0x000fea0003800000 */
.L_x_3084:
        /* <DEDUP_REMOVED lines=19> */
.L_x_3085:
[----:B------:R-:W-:Y:S05]  /*08f0*/  BSYNC B0 ;  /* 0x0000000000007941 */ /* 0x000fea0003800000 */
.L_x_3083:
        /* <DEDUP_REMOVED lines=76> */
.L_x_3087:
        /* <DEDUP_REMOVED lines=19> */
.L_x_3088:
[----:B------:R-:W-:Y:S05]  /*0ef0*/  BSYNC B0 ;  /* 0x0000000000007941 */ /* 0x000fea0003800000 */
.L_x_3086:
        /* <DEDUP_REMOVED lines=44> */
.L_x_3090:
        /* <DEDUP_REMOVED lines=19> */
.L_x_3091:
[----:B------:R-:W-:Y:S05]  /*12f0*/  BSYNC B0 ;  /* 0x0000000000007941 */ /* 0x000fea0003800000 */
.L_x_3089:
        /* <DEDUP_REMOVED lines=131> */
.L_x_3093:
[----:B------:R-:W-:Y:S05]  /*1b30*/  BSYNC B0 ;  /* 0x0000000000007941 */ /* 0x000fea0003800000 */
.L_x_3092:
        /* <DEDUP_REMOVED lines=75> */
[----:B------:R-:W-:Y:S05]  /*1ff0*/  CALL.REL.NOINC `($__internal_19_$__cuda_sm20_div_s64) ;  /* 0x000022a000007944 */ /* 0x000fea0003c00000 */
        /* <DEDUP_REMOVED lines=10> */
.L_x_3098:
        /* <DEDUP_REMOVED lines=22> */
.L_x_3099:
[----:B------:R-:W-:Y:S05]  /*2200*/  BSYNC B0 ;  /* 0x0000000000007941 */ /* 0x000fea0003800000 */
.L_x_3097:
[----:B------:R-:W-:Y:S01]  /*2210*/  LOP3.LUT R0, R21, R5, RZ, 0xfc, !PT ;  /* 0x0000000515007212 */ /* 0x000fe200078efcff */
[----:B------:R-:W-:Y:S03]  /*2220*/  BSSY B0, `(.L_x_3100) ;  /* 0x0000028000007945 */ /* 0x000fe60003800000 */
[----:B------:R-:W-:-:S13]  /*2230*/  ISETP.NE.U32.AND P0, PT, R0, RZ, PT ;  /* 0x000000ff0000720c */ /* 0x000fda0003f05070 */
[----:B------:R-:W-:Y:S05]  /*2240*/  @!P0 BRA `(.L_x_3101) ;  /* 0x000000f000008947 */ /* 0x000fea0003800000 */
[----:B------:R-:W-:Y:S01]  /*2250*/  IMAD.MOV.U32 R24, RZ, RZ, R3 ;  /* 0x000000ffff187224 */ /* 0x000fe200078e0003 */
[----:B------:R-:W-:Y:S02]  /*2260*/  MOV R6, R5 ;  /* 0x0000000500067202 */ /* 0x000fe40000000f00 */
[----:B------:R-:W-:Y:S02]  /*2270*/  MOV R22, 0x2290 ;  /* 0x0000229000167802 */ /* 0x000fe40000000f00 */
[----:B------:R-:W-:Y:S05]  /*2280*/  CALL.REL.NOINC `($__internal_19_$__cuda_sm20_div_s64) ;  /* 0x0000201000007944 */ /* 0x000fea0003c00000 */
        /* <DEDUP_REMOVED lines=11> */
.L_x_3101:
        /* <DEDUP_REMOVED lines=22> */
.L_x_3102:
[----:B------:R-:W-:Y:S05]  /*24a0*/  BSYNC B0 ;  /* 0x0000000000007941 */ /* 0x000fea0003800000 */
.L_x_3100:
        /* <DEDUP_REMOVED lines=12> */
[----:B------:R-:W-:Y:S05]  /*2570*/  CALL.REL.NOINC `($__internal_19_$__cuda_sm20_div_s64) ;  /* 0x00001d2000007944 */ /* 0x000fea0003c00000 */
        /* <DEDUP_REMOVED lines=8> */
.L_x_3104:
        /* <DEDUP_REMOVED lines=22> */
.L_x_3105:
[----:B------:R-:W-:Y:S05]  /*2760*/  BSYNC B0 ;  /* 0x0000000000007941 */ /* 0x000fea0003800000 */
.L_x_3103:
        /* <DEDUP_REMOVED lines=37> */
[----:B------:R-:W-:Y:S05]  /*29c0*/  CALL.REL.NOINC `($__internal_19_$__cuda_sm20_div_s64) ;  /* 0x000018d000007944 */ /* 0x000fea0003c00000 */
        /* <DEDUP_REMOVED lines=12> */
.L_x_3107:
        /* <DEDUP_REMOVED lines=23> */
.L_x_3108:
[----:B------:R-:W-:Y:S05]  /*2c00*/  BSYNC B0 ;  /* 0x0000000000007941 */ /* 0x000fea0003800000 */
.L_x_3106:
        /* <DEDUP_REMOVED lines=19> */
.L_x_3110:
        /* <DEDUP_REMOVED lines=22> */
.L_x_3111:
[----:B------:R-:W-:Y:S05]  /*2ea0*/  BSYNC B0 ;  /* 0x0000000000007941 */ /* 0x000fea0003800000 */
.L_x_3109:
        /* <DEDUP_REMOVED lines=21> */
.L_x_3113:
        /* <DEDUP_REMOVED lines=23> */
.L_x_3114:
[----:B------:R-:W-:Y:S05]  /*3170*/  BSYNC B0 ;  /* 0x0000000000007941 */ /* 0x000fea0003800000 */
.L_x_3112:
        /* <DEDUP_REMOVED lines=38> */
.L_x_3116:
        /* <DEDUP_REMOVED lines=23> */
.L_x_3117:
[----:B------:R-:W-:Y:S05]  /*3550*/  BSYNC B0 ;  /* 0x0000000000007941 */ /* 0x000fea0003800000 */
.L_x_3115:
        /* <DEDUP_REMOVED lines=27> */
.L_x_3119:
        /* <DEDUP_REMOVED lines=23> */
.L_x_3120:
[----:B------:R-:W-:Y:S05]  /*3880*/  BSYNC B0 ;  /* 0x0000000000007941 */ /* 0x000fea0003800000 */
.L_x_3118:
        /* <DEDUP_REMOVED lines=20> */
.L_x_3096:
[----:B------:R-:W-:-:S04]  /*39d0*/  LEA R2, P0, R32, c[0x0][0x200], 0x2 ;  /* 0x0000800020027a11 */ /* 0x000fc800078010ff */
[----:B------:R-:W-:-:S05]  /*39e0*/  LEA.HI.X R3, R32, c[0x0][0x204], R33, 0x2, P0 ;  /* 0x0000810020037a11 */ /* 0x000fca00000f1421 */
[----:B------:R0:W-:Y:S04]  /*39f0*/  STG.E [R2.64], R27 ;  /* 0x0000001b02007986 */ /* 0x0001e8000c101908 */
.L_x_3095:
[----:B------:R-:W-:Y:S05]  /*3a00*/  BSYNC B1 ;  /* 0x0000000000017941 */ /* 0x000fea0003800000 */
.L_x_3094:
        /* <DEDUP_REMOVED lines=40> */
.L_x_3124:
[----:B------:R-:W-:Y:S01]  /*3c90*/  BSSY B0, `(.L_x_3122) ;  /* 0x0000007000007945 */ /* 0x000fe20003800000 */
[----:B------:R-:W-:-:S05]  /*3ca0*/  @P2 BRA `(.L_x_3123) ;  /* 0x0000005000002947 */ /* 0x000fca0003800000 */
[----:B------:R-:W-:Y:S01]  /*3cb0*/  ISETP.GE.AND P0, PT, R18, c[0x0][0x220], PT ;  /* 0x0000880012007a0c */ /* 0x000fe20003f06270 */
[----:B------:R-:W-:Y:S01]  /*3cc0*/  CS2R R8, SRZ ;  /* 0x0000000000087805 */ /* 0x000fe2000001ff00 */
[----:B------:R-:W-:Y:S11]  /*3cd0*/  CS2R R10, SRZ ;  /* 0x00000000000a7805 */ /* 0x000ff6000001ff00 */
[----:B------:R-:W-:Y:S05]  /*3ce0*/  @!P0 MOV R15, R13 ;  /* 0x0000000d000f8202 */ /* 0x000fea0000000f00 */
[----:B------:R0:W5:Y:S02]  /*3cf0*/  @!P0 LDG.E.128 R8, [R14.64] ;  /* 0x000000080e088981 */ /* 0x000164000c1e1d00 */
.L_x_3123:
[----:B------:R-:W-:Y:S05]  /*3d00*/  BSYNC B0 ;  /* 0x0000000000007941 */ /* 0x000fea0003800000 */
.L_x_3122:
        /* <DEDUP_REMOVED lines=11> */
.L_x_3121:
        /* <DEDUP_REMOVED lines=78> */
        .weak           $__internal_19_$__cuda_sm20_div_s64
        .type           $__internal_19_$__cuda_sm20_div_s64,@function
        .size           $__internal_19_$__cuda_sm20_div_s64,(.L_x_5167 - $__internal_19_$__cuda_sm20_div_s64)
$__internal_19_$__cuda_sm20_div_s64:
        /* <DEDUP_REMOVED lines=83> */
[----:B------:R-:W-:Y:S06]  /*47d0*/  RET.REL.NODEC R40 `(_ZN5flash32flash_fwd_splitkv_combine_kernelI23Flash_fwd_kernel_traitsILi32ELi64ELi128ELi4ELb0ELb0EN7cutlass6half_tE19Flash_kernel_traitsILi32ELi64ELi128ELi4ES3_EELi16ELi2ELb0EEEvNS_16Flash_fwd_paramsE) ;  /* 0xffffb82028007950 */ /* 0x000fec0003c3ffff */
.L_x_3125:
        /* <DEDUP_REMOVED lines=10> */
.L_x_5167:


//--------------------- .text._ZN5flash32flash_fwd_splitkv_combine_kernelI23Flash_fwd_kernel_traitsILi32ELi64ELi128ELi4ELb0ELb0EN7cutlass6half_tE19Flash_kernel_traitsILi32ELi64ELi128ELi4ES3_EELi16ELi1ELb0EEEvNS_16Flash_fwd_paramsE --------------------------
	.section	.text._ZN5flash32flash_fwd_splitkv_combine_kernelI23Flash_fwd_kernel_traitsILi32ELi64ELi128ELi4ELb0ELb0EN7cutlass6half_tE19Flash_kernel_traitsILi32ELi64ELi128ELi4ES3_EELi16ELi1ELb0EEEvNS_16Flash_fwd_paramsE,"ax",@progbits
	.sectioninfo	@"SHI_REGISTERS=54"
	.align	128
        .global         _ZN5flash32flash_fwd_splitkv_combine_kernelI23Flash_fwd_kernel_traitsILi32ELi64ELi128ELi4ELb0ELb0EN7cutlass6half_tE19Flash_kernel_traitsILi32ELi64ELi128ELi4ES3_EELi16ELi1ELb0EEEvNS_16Flash_fwd_paramsE
        .type           _ZN5flash32flash_fwd_splitkv_combine_kernelI23Flash_fwd_kernel_traitsILi32ELi64ELi128ELi4ELb0ELb0EN7cutlass6half_tE19Flash_kernel_traitsILi32ELi64ELi128ELi4ES3_EELi16ELi1ELb0EEEvNS_16Flash_fwd_paramsE,@function
        .size           _ZN5flash32flash_fwd_splitkv_combine_kernelI23Flash_fwd_kernel_traitsILi32ELi64ELi128ELi4ELb0ELb0EN7cutlass6half_tE19Flash_kernel_traitsILi32ELi64ELi128ELi4ES3_EELi16ELi1ELb0EEEvNS_16Flash_fwd_paramsE,(.L_x_5168 - _ZN5flash32flash_fwd_splitkv_combine_kernelI23Flash_fwd_kernel_traitsILi32ELi64ELi128ELi4ELb0ELb0EN7cutlass6half_tE19Flash_kernel_traitsILi32ELi64ELi128ELi4ES3_EELi16ELi1ELb0EEEvNS_16Flash_fwd_paramsE)
        .other          _ZN5flash32flash_fwd_splitkv_combine_kernelI23Flash_fwd_kernel_traitsILi32ELi64ELi128ELi4ELb0ELb0EN7cutlass6half_tE19Flash_kernel_traitsILi32ELi64ELi128ELi4ES3_EELi16ELi1ELb0EEEvNS_16Flash_fwd_paramsE,@"STO_CUDA_ENTRY STV_DEFAULT"
_ZN5flash32flash_fwd_splitkv_combine_kernelI23Flash_fwd_kernel_traitsILi32ELi64ELi128ELi4ELb0ELb0EN7cutlass6half_tE19Flash_kernel_traitsILi32ELi64ELi128ELi4ES3_EELi16ELi1ELb0EEEvNS_16Flash_fwd_paramsE:
.text._ZN5flash32flash_fwd_splitkv_combine_kernelI23Flash_fwd_kernel_traitsILi32ELi64ELi128ELi4ELb0ELb0EN7cutlass6half_tE19Flash_kernel_traitsILi32ELi64ELi128ELi4ES3_EELi16ELi1ELb0EEEvNS_16Flash_fwd_paramsE:
        /* <DEDUP_REMOVED lines=23> */
[----:B------:R-:W-:Y:S05]  /*0170*/  CALL.REL.NOINC `($__internal_20_$__cuda_sm20_div_s64) ;  /* 0x0000417000007944 */ /* 0x000fea0003c00000 */
[----:B------:R-:W-:Y:S02]  /*0180*/  MOV R8, R0 ;  /* 0x0000000000087202 */ /* 0x000fe40000000f00 */
[----:B------:R-:W-:Y:S01]  /*0190*/  MOV R9, R23 ;  /* 0x0000001700097202 */ /* 0x000fe20000000f00 */
[----:B------:R-:W-:Y:S05]  /*01a0*/  BRA `(.L_x_3127) ;  /* 0x0000013000007947 */ /* 0x000fea0003800000 */
.L_x_3126:
        /* <DEDUP_REMOVED lines=19> */
.L_x_3127:
        /* <DEDUP_REMOVED lines=17> */
.L_x_3129:
        /* <DEDUP_REMOVED lines=19> */
.L_x_3130:
[----:B------:R-:W-:Y:S05]  /*0520*/  BSYNC B0 ;  /* 0x0000000000007941 */ /* 0x000fea0003800000 */
.L_x_3128:
        /* <DEDUP_REMOVED lines=45> */
.L_x_3132:
        /* <DEDUP_REMOVED lines=19> */
.L_x_3133:
[----:B------:R-:W-:Y:S05]  /*0930*/  BSYNC B0 ;  /* 0x0000000000007941 */ /* 0x000fea0003800000 */
.L_x_3131:
        /* <DEDUP_REMOVED lines=78> */
.L_x_3135:
        /* <DEDUP_REMOVED lines=19> */
.L_x_3136:
[----:B------:R-:W-:Y:S05]  /*0f50*/  BSYNC B0 ;  /* 0x0000000000007941 */ /* 0x000fea0003800000 */
.L_x_3134:
        /* <DEDUP_REMOVED lines=43> */
.L_x_3138:
        /* <DEDUP_REMOVED lines=19> */
.L_x_3139:
[----:B------:R-:W-:Y:S05]  /*1340*/  BSYNC B0 ;  /* 0x0000000000007941 */ /* 0x000fea0003800000 */
.L_x_3137:
        /* <DEDUP_REMOVED lines=133> */
.L_x_3141:
[----:B------:R-:W-:Y:S05]  /*1ba0*/  BSYNC B0 ;  /* 0x0000000000007941 */ /* 0x000fea0003800000 */
.L_x_3140:
        /* <DEDUP_REMOVED lines=73> */
[----:B------:R-:W-:Y:S05]  /*2040*/  CALL.REL.NOINC `($__internal_20_$__cuda_sm20_div_s64) ;  /* 0x000022a000007944 */ /* 0x000fea0003c00000 */
        /* <DEDUP_REMOVED lines=10> */
.L_x_3146:
        /* <DEDUP_REMOVED lines=23> */
.L_x_3147:
[----:B------:R-:W-:Y:S05]  /*2260*/  BSYNC B0 ;  /* 0x0000000000007941 */ /* 0x000fea0003800000 */
.L_x_3145:
        /* <DEDUP_REMOVED lines=22> */
.L_x_3149:
        /* <DEDUP_REMOVED lines=22> */
.L_x_3150:
[----:B------:R-:W-:Y:S05]  /*2530*/  BSYNC B0 ;  /* 0x0000000000007941 */ /* 0x000fea0003800000 */
.L_x_3148:
        /* <DEDUP_REMOVED lines=22> */
.L_x_3152:
        /* <DEDUP_REMOVED lines=22> */
.L_x_3153:
[----:B------:R-:W-:Y:S05]  /*2800*/  BSYNC B0 ;  /* 0x0000000000007941 */ /* 0x000fea0003800000 */
.L_x_3151:
        /* <DEDUP_REMOVED lines=33> */
[----:B------:R-:W-:Y:S05]  /*2a20*/  CALL.REL.NOINC `($__internal_20_$__cuda_sm20_div_s64) ;  /* 0x000018c000007944 */ /* 0x000fea0003c00000 */
        /* <DEDUP_REMOVED lines=11> */
.L_x_3155:
        /* <DEDUP_REMOVED lines=23> */
.L_x_3156:
[----:B------:R-:W-:Y:S05]  /*2c50*/  BSYNC B0 ;  /* 0x0000000000007941 */ /* 0x000fea0003800000 */
.L_x_3154:
        /* <DEDUP_REMOVED lines=20> */
.L_x_3158:
        /* <DEDUP_REMOVED lines=23> */
.L_x_3159:
[----:B------:R-:W-:Y:S05]  /*2f10*/  BSYNC B0 ;  /* 0x0000000000007941 */ /* 0x000fea0003800000 */
.L_x_3157:
        /* <DEDUP_REMOVED lines=19> */
.L_x_3161:
        /* <DEDUP_REMOVED lines=23> */
.L_x_3162:
[----:B------:R-:W-:Y:S05]  /*31c0*/  BSYNC B0 ;  /* 0x0000000000007941 */ /* 0x000fea0003800000 */
.L_x_3160:
        /* <DEDUP_REMOVED lines=25> */
[----:B------:R-:W-:Y:S05]  /*3360*/  CALL.REL.NOINC `($__internal_20_$__cuda_sm20_div_s64) ;  /* 0x00000f8000007944 */ /* 0x000fea0003c00000 */
        /* <DEDUP_REMOVED lines=12> */
.L_x_3164:
        /* <DEDUP_REMOVED lines=23> */
.L_x_3165:
[----:B------:R-:W-:Y:S05]  /*35a0*/  BSYNC B0 ;  /* 0x0000000000007941 */ /* 0x000fea0003800000 */
.L_x_3163:
        /* <DEDUP_REMOVED lines=28> */
.L_x_3167:
        /* <DEDUP_REMOVED lines=23> */
.L_x_3168:
[----:B------:R-:W-:Y:S05]  /*38e0*/  BSYNC B0 ;  /* 0x0000000000007941 */ /* 0x000fea0003800000 */
.L_x_3166:
        /* <DEDUP_REMOVED lines=20> */
.L_x_3144:
[----:B------:R-:W-:-:S04]  /*3a30*/  LEA R2, P0, R38, c[0x0][0x200], 0x2 ;  /* 0x0000800026027a11 */ /* 0x000fc800078010ff */
[----:B------:R-:W-:-:S05]  /*3a40*/  LEA.HI.X R3, R38, c[0x0][0x204], R39, 0x2, P0 ;  /* 0x0000810026037a11 */ /* 0x000fca00000f1427 */
[----:B------:R0:W-:Y:S04]  /*3a50*/  STG.E [R2.64], R29 ;  /* 0x0000001d02007986 */ /* 0x0001e8000c101908 */
.L_x_3143:
[----:B------:R-:W-:Y:S05]  /*3a60*/  BSYNC B1 ;  /* 0x0000000000017941 */ /* 0x000fea0003800000 */
.L_x_3142:
        /* <DEDUP_REMOVED lines=40> */
.L_x_3172:
[----:B------:R-:W-:Y:S01]  /*3cf0*/  BSSY B0, `(.L_x_3170) ;  /* 0x0000007000007945 */ /* 0x000fe20003800000 */
[----:B------:R-:W-:-:S05]  /*3d00*/  @P2 BRA `(.L_x_3171) ;  /* 0x0000005000002947 */ /* 0x000fca0003800000 */
[----:B------:R-:W-:Y:S01]  /*3d10*/  ISETP.GE.AND P0, PT, R18, c[0x0][0x220], PT ;  /* 0x0000880012007a0c */ /* 0x000fe20003f06270 */
[----:B------:R-:W-:Y:S01]  /*3d20*/  CS2R R8, SRZ ;  /* 0x0000000000087805 */ /* 0x000fe2000001ff00 */
[----:B------:R-:W-:Y:S11]  /*3d30*/  CS2R R10, SRZ ;  /* 0x00000000000a7805 */ /* 0x000ff6000001ff00 */
[----:B------:R-:W-:Y:S05]  /*3d40*/  @!P0 MOV R15, R13 ;  /* 0x0000000d000f8202 */ /* 0x000fea0000000f00 */
[----:B------:R0:W5:Y:S02]  /*3d50*/  @!P0 LDG.E.128 R8, [R14.64] ;  /* 0x000000080e088981 */ /* 0x000164000c1e1d00 */
.L_x_3171:
[----:B------:R-:W-:Y:S05]  /*3d60*/  BSYNC B0 ;  /* 0x0000000000007941 */ /* 0x000fea0003800000 */
.L_x_3170:
        /* <DEDUP_REMOVED lines=11> */
.L_x_3169:
        /* <DEDUP_REMOVED lines=77> */
        .weak           $__internal_20_$__cuda_sm20_div_s64
        .type           $__internal_20_$__cuda_sm20_div_s64,@function
        .size           $__internal_20_$__cuda_sm20_div_s64,(.L_x_5168 - $__internal_20_$__cuda_sm20_div_s64)
$__internal_20_$__cuda_sm20_div_s64:
        /* <DEDUP_REMOVED lines=83> */
[----:B------:R-:W-:Y:S06]  /*4820*/  RET.REL.NODEC R20 `(_ZN5flash32flash_fwd_splitkv_combine_kernelI23Flash_fwd_kernel_traitsILi32ELi64ELi128ELi4ELb0ELb0EN7cutlass6half_tE19Flash_kernel_traitsILi32ELi64ELi128ELi4ES3_EELi16ELi1ELb0EEEvNS_16Flash_fwd_paramsE) ;  /* 0xffffb7d014007950 */ /* 0x000fec0003c3ffff */
.L_x_3173:
        /* <DEDUP_REMOVED lines=13> */
.L_x_5168:


//--------------------- .text._ZN5flash32flash_fwd_splitkv_combine_kernelI23Flash_fwd_kernel_traitsILi32ELi64ELi128ELi4ELb0ELb0EN7cutlass6half_tE19Flash_kernel_traitsILi32ELi64ELi128ELi4ES3_EELi16ELi7ELb1EEEvNS_16Flash_fwd_paramsE --------------------------
	.section	.text._ZN5flash32flash_fwd_splitkv_combine_kernelI23Flash_fwd_kernel_traitsILi32ELi64ELi128ELi4ELb0ELb0EN7cutlass6half_tE19Flash_kernel_traitsILi32ELi64ELi128ELi4ES3_EELi16ELi7ELb1EEEvNS_16Flash_fwd_paramsE,"ax",@progbits
	.sectioninfo	@"SHI_REGISTERS=70"
	.align	128
        .global         _ZN5flash32flash_fwd_splitkv_combine_kernelI23Flash_fwd_kernel_traitsILi32ELi64ELi128ELi4ELb0ELb0EN7cutlass6half_tE19Flash_kernel_traitsILi32ELi64ELi128ELi4ES3_EELi16ELi7ELb1EEEvNS_16Flash_fwd_paramsE
        .type           _ZN5flash32flash_fwd_splitkv_combine_kernelI23Flash_fwd_kernel_traitsILi32ELi64ELi128ELi4ELb0ELb0EN7cutlass6half_tE19Flash_kernel_traitsILi32ELi64ELi128ELi4ES3_EELi16ELi7ELb1EEEvNS_16Flash_fwd_paramsE,@function
        .size           _ZN5flash32flash_fwd_splitkv_combine_kernelI23Flash_fwd_kernel_traitsILi32ELi64ELi128ELi4ELb0ELb0EN7cutlass6half_tE19Flash_kernel_traitsILi32ELi64ELi128ELi4ES3_EELi16ELi7ELb1EEEvNS_16Flash_fwd_paramsE,(.L_x_5169 - _ZN5flash32flash_fwd_splitkv_combine_kernelI23Flash_fwd_kernel_traitsILi32ELi64ELi128ELi4ELb0ELb0EN7cutlass6half_tE19Flash_kernel_traitsILi32ELi64ELi128ELi4ES3_EELi16ELi7ELb1EEEvNS_16Flash_fwd_paramsE)
        .other          _ZN5flash32flash_fwd_splitkv_combine_kernelI23Flash_fwd_kernel_traitsILi32ELi64ELi128ELi4ELb0ELb0EN7cutlass6half_tE19Flash_kernel_traitsILi32ELi64ELi128ELi4ES3_EELi16ELi7ELb1EEEvNS_16Flash_fwd_paramsE,@"STO_CUDA_ENTRY STV_DEFAULT"
_ZN5flash32flash_fwd_splitkv_combine_kernelI23Flash_fwd_kernel_traitsILi32ELi64ELi128ELi4ELb0ELb0EN7cutlass6half_tE19Flash_kernel_traitsILi32ELi64ELi128ELi4ES3_EELi16ELi7ELb1EEEvNS_16Flash_fwd_paramsE:
.text._ZN5flash32flash_fwd_splitkv_combine_kernelI23Flash_fwd_kernel_traitsILi32ELi64ELi128ELi4ELb0ELb0EN7cutlass6half_tE19Flash_kernel_traitsILi32ELi64ELi128ELi4ES3_EELi16ELi7ELb1EEEvNS_16Flash_fwd_paramsE:
        /* <DEDUP_REMOVED lines=23> */
[----:B------:R-:W-:Y:S05]  /*0170*/  CALL.REL.NOINC `($__internal_21_$__cuda_sm20_div_s64) ;  /* 0x00005f3000007944 */ /* 0x000fea0003c00000 */
[----:B------:R-:W-:Y:S02]  /*0180*/  MOV R8, R0 ;  /* 0x0000000000087202 */ /* 0x000fe40000000f00 */
[----:B------:R-:W-:Y:S01]  /*0190*/  MOV R9, R25 ;  /* 0x0000001900097202 */ /* 0x000fe20000000f00 */
[----:B------:R-:W-:Y:S05]  /*01a0*/  BRA `(.L_x_3175) ;  /* 0x0000013000007947 */ /* 0x000fea0003800000 */
.L_x_3174:
        /* <DEDUP_REMOVED lines=19> */
.L_x_3175:
        /* <DEDUP_REMOVED lines=17> */
.L_x_3177:
        /* <DEDUP_REMOVED lines=19> */
.L_x_3178:
[----:B------:R-:W-:Y:S05]  /*0520*/  BSYNC B0 ;  /* 0x0000000000007941 */ /* 0x000fea0003800000 */
.L_x_3176:
        /* <DEDUP_REMOVED lines=57> */
.L_x_3180:
        /* <DEDUP_REMOVED lines=19> */
.L_x_3181:
[----:B------:R-:W-:Y:S05]  /*09f0*/  BSYNC B0 ;  /* 0x0000000000007941 */ /* 0x000fea0003800000 */
.L_x_3179:
        /* <DEDUP_REMOVED lines=106> */
.L_x_3183:
        /* <DEDUP_REMOVED lines=19> */
.L_x_3184:
[----:B------:R-:W-:Y:S05]  /*11d0*/  BSYNC B0 ;  /* 0x0000000000007941 */ /* 0x000fea0003800000 */
.L_x_3182:
        /* <DEDUP_REMOVED lines=283> */
[----:B------:R-:W-:Y:S05]  /*2390*/  CALL.REL.NOINC `($__internal_21_$__cuda_sm20_div_s64) ;  /* 0x00003d1000007944 */ /* 0x000fea0003c00000 */
[----:B------:R-:W-:Y:S02]  /*23a0*/  MOV R50, R0 ;  /* 0x0000000000327202 */ /* 0x000fe40000000f00 */
[----:B------:R-:W-:Y:S01]  /*23b0*/  MOV R51, R25 ;  /* 0x0000001900337202 */ /* 0x000fe20000000f00 */
[----:B------:R-:W-:Y:S05]  /*23c0*/  BRA `(.L_x_3187) ;  /* 0x0000013000007947 */ /* 0x000fea0003800000 */
.L_x_3186:
        /* <DEDUP_REMOVED lines=19> */
.L_x_3187:
[----:B------:R-:W-:Y:S05]  /*2500*/  BSYNC B0 ;  /* 0x0000000000007941 */ /* 0x000fea0003800000 */
.L_x_3185:
        /* <DEDUP_REMOVED lines=257> */
.L_x_3192:
        /* <DEDUP_REMOVED lines=22> */
.L_x_3193:
[----:B------:R-:W-:Y:S05]  /*3680*/  BSYNC B0 ;  /* 0x0000000000007941 */ /* 0x000fea0003800000 */
.L_x_3191:
        /* <DEDUP_REMOVED lines=8> */
[----:B------:R-:W-:Y:S05]  /*3710*/  CALL.REL.NOINC `($__internal_21_$__cuda_sm20_div_s64) ;  /* 0x0000299000007944 */ /* 0x000fea0003c00000 */
        /* <DEDUP_REMOVED lines=11> */
.L_x_3195:
        /* <DEDUP_REMOVED lines=22> */
.L_x_3196:
[----:B------:R-:W-:Y:S05]  /*3930*/  BSYNC B0 ;  /* 0x0000000000007941 */ /* 0x000fea0003800000 */
.L_x_3194:
        /* <DEDUP_REMOVED lines=11> */
[----:B------:R-:W-:Y:S05]  /*39f0*/  CALL.REL.NOINC `($__internal_21_$__cuda_sm20_div_s64) ;  /* 0x000026b000007944 */ /* 0x000fea0003c00000 */
        /* <DEDUP_REMOVED lines=12> */
.L_x_3198:
        /* <DEDUP_REMOVED lines=22> */
.L_x_3199:
[----:B------:R-:W-:Y:S05]  /*3c20*/  BSYNC B0 ;  /* 0x0000000000007941 */ /* 0x000fea0003800000 */
.L_x_3197:
        /* <DEDUP_REMOVED lines=52> */
.L_x_3201:
        /* <DEDUP_REMOVED lines=23> */
.L_x_3202:
[----:B------:R-:W-:Y:S05]  /*40e0*/  BSYNC B0 ;  /* 0x0000000000007941 */ /* 0x000fea0003800000 */
.L_x_3200:
        /* <DEDUP_REMOVED lines=20> */
.L_x_3204:
        /* <DEDUP_REMOVED lines=22> */
.L_x_3205:
[----:B------:R-:W-:Y:S05]  /*4390*/  BSYNC B0 ;  /* 0x0000000000007941 */ /* 0x000fea0003800000 */
.L_x_3203:
        /* <DEDUP_REMOVED lines=22> */
.L_x_3207:
        /* <DEDUP_REMOVED lines=23> */
.L_x_3208:
[----:B------:R-:W-:Y:S05]  /*4670*/  BSYNC B0 ;  /* 0x0000000000007941 */ /* 0x000fea0003800000 */
.L_x_3206:
        /* <DEDUP_REMOVED lines=38> */
.L_x_3210:
        /* <DEDUP_REMOVED lines=23> */
.L_x_3211:
[----:B------:R-:W-:Y:S05]  /*4a50*/  BSYNC B0 ;  /* 0x0000000000007941 */ /* 0x000fea0003800000 */
.L_x_3209:
        /* <DEDUP_REMOVED lines=31> */
.L_x_3213:
        /* <DEDUP_REMOVED lines=23> */
.L_x_3214:
[----:B------:R-:W-:Y:S05]  /*4dc0*/  BSYNC B0 ;  /* 0x0000000000007941 */ /* 0x000fea0003800000 */
.L_x_3212:
        /* <DEDUP_REMOVED lines=20> */
.L_x_3190:
[----:B------:R-:W-:-:S04]  /*4f10*/  LEA R2, P0, R52, c[0x0][0x200], 0x2 ;  /* 0x0000800034027a11 */ /* 0x000fc800078010ff */
[----:B------:R-:W-:-:S05]  /*4f20*/  LEA.HI.X R3, R52, c[0x0][0x204], R53, 0x2, P0 ;  /* 0x0000810034037a11 */ /* 0x000fca00000f1435 */
[----:B------:R0:W-:Y:S04]  /*4f30*/  STG.E [R2.64], R30 ;  /* 0x0000001e02007986 */ /* 0x0001e8000c101908 */
.L_x_3189:
[----:B------:R-:W-:Y:S05]  /*4f40*/  BSYNC B1 ;  /* 0x0000000000017941 */ /* 0x000fea0003800000 */
.L_x_3188:
        /* <DEDUP_REMOVED lines=126> */
.L_x_3217:
        /* <DEDUP_REMOVED lines=37> */
.L_x_3216:
        /* <DEDUP_REMOVED lines=25> */
.L_x_3218:
[----:B------:R-:W-:-:S13]  /*5b10*/  ISETP.LT.OR P4, PT, R14, c[0x0][0x314], P4 ;  /* 0x0000c5000e007a0c */ /* 0x000fda0002781670 */
[----:B------:R-:W-:Y:S05]  /*5b20*/  @!P4 BRA `(.L_x_3215) ;  /* 0x000000a00000c947 */ /* 0x000fea0003800000 */
[----:B------:R-:W-:Y:S01]  /*5b30*/  ISETP.GE.AND P0, PT, R7, R15, PT ;  /* 0x0000000f0700720c */ /* 0x000fe20003f06270 */
[----:B------:R-:W-:-:S12]  /*5b40*/  BSSY B0, `(.L_x_3219) ;  /* 0x0000003000007945 */ /* 0x000fd80003800000 */
[----:B------:R-:W-:Y:S05]  /*5b50*/  @P0 BRA `(.L_x_3220) ;  /* 0x0000001000000947 */ /* 0x000fea0003800000 */
[----:B------:R0:W5:Y:S02]  /*5b60*/  LDG.E.128 R8, [R20.64] ;  /* 0x0000000814087981 */ /* 0x000164000c1e1d00 */
.L_x_3220:
[----:B------:R-:W-:Y:S05]  /*5b70*/  BSYNC B0 ;  /* 0x0000000000007941 */ /* 0x000fea0003800000 */
.L_x_3219:
[----:B------:R-:W1:Y:S02]  /*5b80*/  LDS R6, [R6] ;  /* 0x0000000006067984 */ /* 0x000e640000000800 */
[C---:B-1---5:R-:W-:Y:S02]  /*5b90*/  FFMA.FTZ R4, R6.reuse, R8, R4 ;  /* 0x0000000806047223 */ /* 0x062fe40000010004 */
[C---:B------:R-:W-:Y:S02]  /*5ba0*/  FFMA.FTZ R3, R6.reuse, R9, R3 ;  /* 0x0000000906037223 */ /* 0x040fe40000010003 */
[C---:B------:R-:W-:Y:S02]  /*5bb0*/  FFMA.FTZ R2, R6.reuse, R10, R2 ;  /* 0x0000000a06027223 */ /* 0x040fe40000010002 */
[----:B------:R-:W-:Y:S02]  /*5bc0*/  FFMA.FTZ R0, R6, R11, R0 ;  /* 0x0000000b06007223 */ /* 0x000fe40000010000 */
.L_x_3215:
        /* <DEDUP_REMOVED lines=78> */
        .weak           $__internal_21_$__cuda_sm20_div_s64
        .type           $__internal_21_$__cuda_sm20_div_s64,@function
        .size           $__internal_21_$__cuda_sm20_div_s64,(.L_x_5169 - $__internal_21_$__cuda_sm20_div_s64)
$__internal_21_$__cuda_sm20_div_s64:
        /* <DEDUP_REMOVED lines=83> */
[----:B------:R-:W-:Y:S06]  /*65e0*/  RET.REL.NODEC R22 `(_ZN5flash32flash_fwd_splitkv_combine_kernelI23Flash_fwd_kernel_traitsILi32ELi64ELi128ELi4ELb0ELb0EN7cutlass6half_tE19Flash_kernel_traitsILi32ELi64ELi128ELi4ES3_EELi16ELi7ELb1EEEvNS_16Flash_fwd_paramsE) ;  /* 0xffff9a1016007950 */ /* 0x000fec0003c3ffff */
.L_x_3221:
        /* <DEDUP_REMOVED lines=9> */
.L_x_5169:


//--------------------- .text._ZN5flash32flash_fwd_splitkv_combine_kernelI23Flash_fwd_kernel_traitsILi32ELi64ELi128ELi4ELb0ELb0EN7cutlass6half_tE19Flash_kernel_traitsILi32ELi64ELi128ELi4ES3_EELi16ELi6ELb1EEEvNS_16Flash_fwd_paramsE --------------------------
	.section	.text._ZN5flash32flash_fwd_splitkv_combine_kernelI23Flash_fwd_kernel_traitsILi32ELi64ELi128ELi4ELb0ELb0EN7cutlass6half_tE19Flash_kernel_traitsILi32ELi64ELi128ELi4ES3_EELi16ELi6ELb1EEEvNS_16Flash_fwd_paramsE,"ax",@progbits
	.sectioninfo	@"SHI_REGISTERS=62"
	.align	128
        .global         _ZN5flash32flash_fwd_splitkv_combine_kernelI23Flash_fwd_kernel_traitsILi32ELi64ELi128ELi4ELb0ELb0EN7cutlass6half_tE19Flash_kernel_traitsILi32ELi64ELi128ELi4ES3_EELi16ELi6ELb1EEEvNS_16Flash_fwd_paramsE
        .type           _ZN5flash32flash_fwd_splitkv_combine_kernelI23Flash_fwd_kernel_traitsILi32ELi64ELi128ELi4ELb0ELb0EN7cutlass6half_tE19Flash_kernel_traitsILi32ELi64ELi128ELi4ES3_EELi16ELi6ELb1EEEvNS_16Flash_fwd_paramsE,@function
        .size           _ZN5flash32flash_fwd_splitkv_combine_kernelI23Flash_fwd_kernel_traitsILi32ELi64ELi128ELi4ELb0ELb0EN7cutlass6half_tE19Flash_kernel_traitsILi32ELi64ELi128ELi4ES3_EELi16ELi6ELb1EEEvNS_16Flash_fwd_paramsE,(.L_x_5170 - _ZN5flash32flash_fwd_splitkv_combine_kernelI23Flash_fwd_kernel_traitsILi32ELi64ELi128ELi4ELb0ELb0EN7cutlass6half_tE19Flash_kernel_traitsILi32ELi64ELi128ELi4ES3_EELi16ELi6ELb1EEEvNS_16Flash_fwd_paramsE)
        .other          _ZN5flash32flash_fwd_splitkv_combine_kernelI23Flash_fwd_kernel_traitsILi32ELi64ELi128ELi4ELb0ELb0EN7cutlass6half_tE19Flash_kernel_traitsILi32ELi64ELi128ELi4ES3_EELi16ELi6ELb1EEEvNS_16Flash_fwd_paramsE,@"STO_CUDA_ENTRY STV_DEFAULT"
_ZN5flash32flash_fwd_splitkv_combine_kernelI23Flash_fwd_kernel_traitsILi32ELi64ELi128ELi4ELb0ELb0EN7cutlass6half_tE19Flash_kernel_traitsILi32ELi64ELi128ELi4ES3_EELi16ELi6ELb1EEEvNS_16Flash_fwd_paramsE:
.text._ZN5flash32flash_fwd_splitkv_combine_kernelI23Flash_fwd_kernel_traitsILi32ELi64ELi128ELi4ELb0ELb0EN7cutlass6half_tE19Flash_kernel_traitsILi32ELi64ELi128ELi4ES3_EELi16ELi6ELb1EEEvNS_16Flash_fwd_paramsE:
        /* <DEDUP_REMOVED lines=23> */
[----:B------:R-:W-:Y:S05]  /*0170*/  CALL.REL.NOINC `($__internal_22_$__cuda_sm20_div_s64) ;  /* 0x0000513000007944 */ /* 0x000fea0003c00000 */
[----:B------:R-:W-:Y:S02]  /*0180*/  MOV R8, R0 ;  /* 0x0000000000087202 */ /* 0x000fe40000000f00 */
[----:B------:R-:W-:Y:S01]  /*0190*/  MOV R9, R25 ;  /* 0x0000001900097202 */ /* 0x000fe20000000f00 */
[----:B------:R-:W-:Y:S05]  /*01a0*/  BRA `(.L_x_3223) ;  /* 0x0000013000007947 */ /* 0x000fea0003800000 */
.L_x_3222:
        /* <DEDUP_REMOVED lines=19> */
.L_x_3223:
        /* <DEDUP_REMOVED lines=17> */
.L_x_3225:
        /* <DEDUP_REMOVED lines=19> */
.L_x_3226:
[----:B------:R-:W-:Y:S05]  /*0520*/  BSYNC B0 ;  /* 0x0000000000007941 */ /* 0x000fea0003800000 */
.L_x_3224:
        /* <DEDUP_REMOVED lines=57> */
.L_x_3228:
        /* <DEDUP_REMOVED lines=19> */
.L_x_3229:
[----:B------:R-:W-:Y:S05]  /*09f0*/  BSYNC B0 ;  /* 0x0000000000007941 */ /* 0x000fea0003800000 */
.L_x_3227:
        /* <DEDUP_REMOVED lines=106> */
.L_x_3231:
        /* <DEDUP_REMOVED lines=19> */
.L_x_3232:
[----:B------:R-:W-:Y:S05]  /*11d0*/  BSYNC B0 ;  /* 0x0000000000007941 */ /* 0x000fea0003800000 */
.L_x_3230:
        /* <DEDUP_REMOVED lines=163> */
[----:B------:R-:W-:Y:S05]  /*1c10*/  CALL.REL.NOINC `($__internal_22_$__cuda_sm20_div_s64) ;  /* 0x0000369000007944 */ /* 0x000fea0003c00000 */
[----:B------:R-:W-:Y:S02]  /*1c20*/  MOV R42, R0 ;  /* 0x00000000002a7202 */ /* 0x000fe40000000f00 */
[----:B------:R-:W-:Y:S01]  /*1c30*/  MOV R43, R25 ;  /* 0x00000019002b7202 */ /* 0x000fe20000000f00 */
[----:B------:R-:W-:Y:S05]  /*1c40*/  BRA `(.L_x_3235) ;  /* 0x0000013000007947 */ /* 0x000fea0003800000 */
.L_x_3234:
        /* <DEDUP_REMOVED lines=19> */
.L_x_3235:
[----:B------:R-:W-:Y:S05]  /*1d80*/  BSYNC B0 ;  /* 0x0000000000007941 */ /* 0x000fea0003800000 */
.L_x_3233:
        /* <DEDUP_REMOVED lines=201> */
.L_x_3240:
        /* <DEDUP_REMOVED lines=22> */
.L_x_3241:
[----:B------:R-:W-:Y:S05]  /*2b80*/  BSYNC B0 ;  /* 0x0000000000007941 */ /* 0x000fea0003800000 */
.L_x_3239:
        /* <DEDUP_REMOVED lines=8> */
[----:B------:R-:W-:Y:S05]  /*2c10*/  CALL.REL.NOINC `($__internal_22_$__cuda_sm20_div_s64) ;  /* 0x0000269000007944 */ /* 0x000fea0003c00000 */
        /* <DEDUP_REMOVED lines=11> */
.L_x_3243:
        /* <DEDUP_REMOVED lines=22> */
.L_x_3244:
[----:B------:R-:W-:Y:S05]  /*2e30*/  BSYNC B0 ;  /* 0x0000000000007941 */ /* 0x000fea0003800000 */
.L_x_3242:
        /* <DEDUP_REMOVED lines=11> */
[----:B------:R-:W-:Y:S05]  /*2ef0*/  CALL.REL.NOINC `($__internal_22_$__cuda_sm20_div_s64) ;  /* 0x000023b000007944 */ /* 0x000fea0003c00000 */
        /* <DEDUP_REMOVED lines=12> */
.L_x_3246:
        /* <DEDUP_REMOVED lines=22> */
.L_x_3247:
[----:B------:R-:W-:Y:S05]  /*3120*/  BSYNC B0 ;  /* 0x0000000000007941 */ /* 0x000fea0003800000 */
.L_x_3245:
        /* <DEDUP_REMOVED lines=52> */
.L_x_3249:
        /* <DEDUP_REMOVED lines=23> */
.L_x_3250:
[----:B------:R-:W-:Y:S05]  /*35e0*/  BSYNC B0 ;  /* 0x0000000000007941 */ /* 0x000fea0003800000 */
.L_x_3248:
        /* <DEDUP_REMOVED lines=20> */
.L_x_3252:
        /* <DEDUP_REMOVED lines=22> */
.L_x_3253:
[----:B------:R-:W-:Y:S05]  /*3890*/  BSYNC B0 ;  /* 0x0000000000007941 */ /* 0x000fea0003800000 */
.L_x_3251:
        /* <DEDUP_REMOVED lines=22> */
.L_x_3255:
        /* <DEDUP_REMOVED lines=23> */
.L_x_3256:
[----:B------:R-:W-:Y:S05]  /*3b70*/  BSYNC B0 ;  /* 0x0000000000007941 */ /* 0x000fea0003800000 */
.L_x_3254:
        /* <DEDUP_REMOVED lines=38> */
.L_x_3258:
        /* <DEDUP_REMOVED lines=23> */
.L_x_3259:
[----:B------:R-:W-:Y:S05]  /*3f50*/  BSYNC B0 ;  /* 0x0000000000007941 */ /* 0x000fea0003800000 */
.L_x_3257:
        /* <DEDUP_REMOVED lines=31> */
.L_x_3261:
        /* <DEDUP_REMOVED lines=23> */
.L_x_3262:
[----:B------:R-:W-:Y:S05]  /*42c0*/  BSYNC B0 ;  /* 0x0000000000007941 */ /* 0x000fea0003800000 */
.L_x_3260:
        /* <DEDUP_REMOVED lines=20> */
.L_x_3238:
[----:B------:R-:W-:-:S04]  /*4410*/  LEA R2, P0, R44, c[0x0][0x200], 0x2 ;  /* 0x000080002c027a11 */ /* 0x000fc800078010ff */
[----:B------:R-:W-:-:S05]  /*4420*/  LEA.HI.X R3, R44, c[0x0][0x204], R45, 0x2, P0 ;  /* 0x000081002c037a11 */ /* 0x000fca00000f142d */
[----:B------:R0:W-:Y:S04]  /*4430*/  STG.E [R2.64], R30 ;  /* 0x0000001e02007986 */ /* 0x0001e8000c101908 */
.L_x_3237:
[----:B------:R-:W-:Y:S05]  /*4440*/  BSYNC B1 ;  /* 0x0000000000017941 */ /* 0x000fea0003800000 */
.L_x_3236:
        /* <DEDUP_REMOVED lines=78> */
.L_x_3265:
        /* <DEDUP_REMOVED lines=37> */
.L_x_3264:
        /* <DEDUP_REMOVED lines=25> */
.L_x_3266:
[----:B------:R-:W-:-:S13]  /*4d10*/  ISETP.LT.OR P4, PT, R14, c[0x0][0x314], P4 ;  /* 0x0000c5000e007a0c */ /* 0x000fda0002781670 */
[----:B------:R-:W-:Y:S05]  /*4d20*/  @!P4 BRA `(.L_x_3263) ;  /* 0x000000a00000c947 */ /* 0x000fea0003800000 */
[----:B------:R-:W-:Y:S01]  /*4d30*/  ISETP.GE.AND P0, PT, R7, R15, PT ;  /* 0x0000000f0700720c */ /* 0x000fe20003f06270 */
[----:B------:R-:W-:-:S12]  /*4d40*/  BSSY B0, `(.L_x_3267) ;  /* 0x0000003000007945 */ /* 0x000fd80003800000 */
[----:B------:R-:W-:Y:S05]  /*4d50*/  @P0 BRA `(.L_x_3268) ;  /* 0x0000001000000947 */ /* 0x000fea0003800000 */
[----:B------:R0:W5:Y:S02]  /*4d60*/  LDG.E.128 R8, [R20.64] ;  /* 0x0000000814087981 */ /* 0x000164000c1e1d00 */
.L_x_3268:
[----:B------:R-:W-:Y:S05]  /*4d70*/  BSYNC B0 ;  /* 0x0000000000007941 */ /* 0x000fea0003800000 */
.L_x_3267:
[----:B------:R-:W1:Y:S02]  /*4d80*/  LDS R6, [R6] ;  /* 0x0000000006067984 */ /* 0x000e640000000800 */
[C---:B-1---5:R-:W-:Y:S02]  /*4d90*/  FFMA.FTZ R4, R6.reuse, R8, R4 ;  /* 0x0000000806047223 */ /* 0x062fe40000010004 */
[C---:B------:R-:W-:Y:S02]  /*4da0*/  FFMA.FTZ R3, R6.reuse, R9, R3 ;  /* 0x0000000906037223 */ /* 0x040fe40000010003 */
[C---:B------:R-:W-:Y:S02]  /*4db0*/  FFMA.FTZ R2, R6.reuse, R10, R2 ;  /* 0x0000000a06027223 */ /* 0x040fe40000010002 */
[----:B------:R-:W-:Y:S02]  /*4dc0*/  FFMA.FTZ R0, R6, R11, R0 ;  /* 0x0000000b06007223 */ /* 0x000fe40000010000 */
.L_x_3263:
        /* <DEDUP_REMOVED lines=78> */
        .weak           $__internal_22_$__cuda_sm20_div_s64
        .type           $__internal_22_$__cuda_sm20_div_s64,@function
        .size           $__internal_22_$__cuda_sm20_div_s64,(.L_x_5170 - $__internal_22_$__cuda_sm20_div_s64)
$__internal_22_$__cuda_sm20_div_s64:
        /* <DEDUP_REMOVED lines=83> */
[----:B------:R-:W-:Y:S06]  /*57e0*/  RET.REL.NODEC R22 `(_ZN5flash32flash_fwd_splitkv_combine_kernelI23Flash_fwd_kernel_traitsILi32ELi64ELi128ELi4ELb0ELb0EN7cutlass6half_tE19Flash_kernel_traitsILi32ELi64ELi128ELi4ES3_EELi16ELi6ELb1EEEvNS_16Flash_fwd_paramsE) ;  /* 0xffffa81016007950 */ /* 0x000fec0003c3ffff */
.L_x_3269:
        /* <DEDUP_REMOVED lines=9> */
.L_x_5170:


//--------------------- .text._ZN5flash32flash_fwd_splitkv_combine_kernelI23Flash_fwd_kernel_traitsILi32ELi64ELi128ELi4ELb0ELb0EN7cutlass6half_tE19Flash_kernel_traitsILi32ELi64ELi128ELi4ES3_EELi16ELi5ELb1EEEvNS_16Flash_fwd_paramsE --------------------------
	.section	.text._ZN5flash32flash_fwd_splitkv_combine_kernelI23Flash_fwd_kernel_traitsILi32ELi64ELi128ELi4ELb0ELb0EN7cutlass6half_tE19Flash_kernel_traitsILi32ELi64ELi128ELi4ES3_EELi16ELi5ELb1EEEvNS_16Flash_fwd_paramsE,"ax",@progbits
	.sectioninfo	@"SHI_REGISTERS=62"
	.align	128
        .global         _ZN5flash32flash_fwd_splitkv_combine_kernelI23Flash_fwd_kernel_traitsILi32ELi64ELi128ELi4ELb0ELb0EN7cutlass6half_tE19Flash_kernel_traitsILi32ELi64ELi128ELi4ES3_EELi16ELi5ELb1EEEvNS_16Flash_fwd_paramsE
        .type           _ZN5flash32flash_fwd_splitkv_combine_kernelI23Flash_fwd_kernel_traitsILi32ELi64ELi128ELi4ELb0ELb0EN7cutlass6half_tE19Flash_kernel_traitsILi32ELi64ELi128ELi4ES3_EELi16ELi5ELb1EEEvNS_16Flash_fwd_paramsE,@function
        .size           _ZN5flash32flash_fwd_splitkv_combine_kernelI23Flash_fwd_kernel_traitsILi32ELi64ELi128ELi4ELb0ELb0EN7cutlass6half_tE19Flash_kernel_traitsILi32ELi64ELi128ELi4ES3_EELi16ELi5ELb1EEEvNS_16Flash_fwd_paramsE,(.L_x_5171 - _ZN5flash32flash_fwd_splitkv_combine_kernelI23Flash_fwd_kernel_traitsILi32ELi64ELi128ELi4ELb0ELb0EN7cutlass6half_tE19Flash_kernel_traitsILi32ELi64ELi128ELi4ES3_EELi16ELi5ELb1EEEvNS_16Flash_fwd_paramsE)
        .other          _ZN5flash32flash_fwd_splitkv_combine_kernelI23Flash_fwd_kernel_traitsILi32ELi64ELi128ELi4ELb0ELb0EN7cutlass6half_tE19Flash_kernel_traitsILi32ELi64ELi128ELi4ES3_EELi16ELi5ELb1EEEvNS_16Flash_fwd_paramsE,@"STO_CUDA_ENTRY STV_DEFAULT"
_ZN5flash32flash_fwd_splitkv_combine_kernelI23Flash_fwd_kernel_traitsILi32ELi64ELi128ELi4ELb0ELb0EN7cutlass6half_tE19Flash_kernel_traitsILi32ELi64ELi128ELi4ES3_EELi16ELi5ELb1EEEvNS_16Flash_fwd_paramsE:
.text._ZN5flash32flash_fwd_splitkv_combine_kernelI23Flash_fwd_kernel_traitsILi32ELi64ELi128ELi4ELb0ELb0EN7cutlass6half_tE19Flash_kernel_traitsILi32ELi64ELi128ELi4ES3_EELi16ELi5ELb1EEEvNS_16Flash_fwd_paramsE:
        /* <DEDUP_REMOVED lines=23> */
[----:B------:R-:W-:Y:S05]  /*0170*/  CALL.REL.NOINC `($__internal_23_$__cuda_sm20_div_s64) ;  /* 0x0000490000007944 */ /* 0x000fea0003c00000 */
[----:B------:R-:W-:Y:S05]  /*0180*/  BRA `(.L_x_3271) ;  /* 0x0000013000007947 */ /* 0x000fea0003800000 */
.L_x_3270:
        /* <DEDUP_REMOVED lines=19> */
.L_x_3271:
        /* <DEDUP_REMOVED lines=11> */
[----:B------:R-:W-:Y:S05]  /*0370*/  CALL.REL.NOINC `($__internal_23_$__cuda_sm20_div_s64) ;  /* 0x0000470000007944 */ /* 0x000fea0003c00000 */
[----:B------:R-:W-:Y:S02]  /*0380*/  MOV R32, R20 ;  /* 0x0000001400207202 */ /* 0x000fe40000000f00 */
[----:B------:R-:W-:Y:S01]  /*0390*/  MOV R33, R21 ;  /* 0x0000001500217202 */ /* 0x000fe20000000f00 */
[----:B------:R-:W-:Y:S05]  /*03a0*/  BRA `(.L_x_3274) ;  /* 0x0000013000007947 */ /* 0x000fea0003800000 */
.L_x_3273:
        /* <DEDUP_REMOVED lines=19> */
.L_x_3274:
[----:B------:R-:W-:Y:S05]  /*04e0*/  BSYNC B0 ;  /* 0x0000000000007941 */ /* 0x000fea0003800000 */
.L_x_3272:
        /* <DEDUP_REMOVED lines=54> */
[----:B------:R-:W-:Y:S02]  /*0850*/  MOV R8, R20 ;  /* 0x0000001400087202 */ /* 0x000fe40000000f00 */
[----:B------:R-:W-:Y:S01]  /*0860*/  MOV R9, R21 ;  /* 0x0000001500097202 */ /* 0x000fe20000000f00 */
[----:B------:R-:W-:Y:S05]  /*0870*/  BRA `(.L_x_3277) ;  /* 0x0000013000007947 */ /* 0x000fea0003800000 */
.L_x_3276:
        /* <DEDUP_REMOVED lines=19> */
.L_x_3277:
[----:B------:R-:W-:Y:S05]  /*09b0*/  BSYNC B0 ;  /* 0x0000000000007941 */ /* 0x000fea0003800000 */
.L_x_3275:
        /* <DEDUP_REMOVED lines=100> */
[----:B------:R-:W-:Y:S05]  /*1000*/  CALL.REL.NOINC `($__internal_23_$__cuda_sm20_div_s64) ;  /* 0x00003a7000007944 */ /* 0x000fea0003c00000 */
[----:B------:R-:W-:Y:S02]  /*1010*/  MOV R40, R20 ;  /* 0x0000001400287202 */ /* 0x000fe40000000f00 */
[----:B------:R-:W-:Y:S01]  /*1020*/  MOV R41, R21 ;  /* 0x0000001500297202 */ /* 0x000fe20000000f00 */
[----:B------:R-:W-:Y:S05]  /*1030*/  BRA `(.L_x_3280) ;  /* 0x0000013000007947 */ /* 0x000fea0003800000 */
.L_x_3279:
        /* <DEDUP_REMOVED lines=19> */
.L_x_3280:
[----:B------:R-:W-:Y:S05]  /*1170*/  BSYNC B0 ;  /* 0x0000000000007941 */ /* 0x000fea0003800000 */
.L_x_3278:
        /* <DEDUP_REMOVED lines=103> */
[----:B------:R-:W-:Y:S05]  /*17f0*/  CALL.REL.NOINC `($__internal_23_$__cuda_sm20_div_s64) ;  /* 0x0000328000007944 */ /* 0x000fea0003c00000 */
[----:B------:R-:W-:Y:S02]  /*1800*/  MOV R42, R20 ;  /* 0x00000014002a7202 */ /* 0x000fe40000000f00 */
[----:B------:R-:W-:Y:S01]  /*1810*/  MOV R43, R21 ;  /* 0x00000015002b7202 */ /* 0x000fe20000000f00 */
[----:B------:R-:W-:Y:S05]  /*1820*/  BRA `(.L_x_3283) ;  /* 0x0000013000007947 */ /* 0x000fea0003800000 */
.L_x_3282:
        /* <DEDUP_REMOVED lines=19> */
.L_x_3283:
[----:B------:R-:W-:Y:S05]  /*1960*/  BSYNC B0 ;  /* 0x0000000000007941 */ /* 0x000fea0003800000 */
.L_x_3281:
        /* <DEDUP_REMOVED lines=161> */
[----:B------:R-:W-:Y:S05]  /*2380*/  CALL.REL.NOINC `($__internal_23_$__cuda_sm20_div_s64) ;  /* 0x000026f000007944 */ /* 0x000fea0003c00000 */
        /* <DEDUP_REMOVED lines=9> */
.L_x_3288:
        /* <DEDUP_REMOVED lines=22> */
.L_x_3289:
[----:B------:R-:W-:Y:S05]  /*2580*/  BSYNC B0 ;  /* 0x0000000000007941 */ /* 0x000fea0003800000 */
.L_x_3287:
        /* <DEDUP_REMOVED lines=19> */
.L_x_3291:
        /* <DEDUP_REMOVED lines=22> */
.L_x_3292:
[----:B------:R-:W-:Y:S05]  /*2820*/  BSYNC B0 ;  /* 0x0000000000007941 */ /* 0x000fea0003800000 */
.L_x_3290:
        /* <DEDUP_REMOVED lines=11> */
[----:B------:R-:W-:Y:S05]  /*28e0*/  CALL.REL.NOINC `($__internal_23_$__cuda_sm20_div_s64) ;  /* 0x0000219000007944 */ /* 0x000fea0003c00000 */
[----:B------:R-:W-:-:S04]  /*28f0*/  IADD3 R23, P0, RZ, -R20, RZ ;  /* 0x80000014ff177210 */ /* 0x000fc80007f1e0ff */
[----:B------:R-:W-:Y:S01]  /*2900*/  IADD3.X R19, RZ, ~R21, RZ, P0, !PT ;  /* 0x80000015ff137210 */ /* 0x000fe200007fe4ff */
[----:B------:R-:W-:-:S04]  /*2910*/  IMAD.WIDE.U32 R44, R4, R23, R44 ;  /* 0x00000017042c7225 */ /* 0x000fc800078e002c */
[----:B------:R-:W-:-:S04]  /*2920*/  IMAD R19, R19, R4, RZ ;  /* 0x0000000413137224 */ /* 0x000fc800078e02ff */
[----:B------:R-:W-:-:S05]  /*2930*/  IMAD R0, R0, R23, R19 ;  /* 0x0000001700007224 */ /* 0x000fca00078e0213 */
[----:B------:R-:W-:Y:S01]  /*2940*/  IADD3 R0, R45, R0, RZ ;  /* 0x000000002d007210 */ /* 0x000fe20007ffe0ff */
[----:B------:R-:W-:Y:S05]  /*2950*/  BRA `(.L_x_3295) ;  /* 0x0000016000007947 */ /* 0x000fea0003800000 */
.L_x_3294:
        /* <DEDUP_REMOVED lines=22> */
.L_x_3295:
[----:B------:R-:W-:Y:S05]  /*2ac0*/  BSYNC B0 ;  /* 0x0000000000007941 */ /* 0x000fea0003800000 */
.L_x_3293:
        /* <DEDUP_REMOVED lines=38> */
[----:B------:R-:W-:Y:S05]  /*2d30*/  CALL.REL.NOINC `($__internal_23_$__cuda_sm20_div_s64) ;  /* 0x00001d4000007944 */ /* 0x000fea0003c00000 */
        /* <DEDUP_REMOVED lines=12> */
.L_x_3297:
        /* <DEDUP_REMOVED lines=23> */
.L_x_3298:
[----:B------:R-:W-:Y:S05]  /*2f70*/  BSYNC B0 ;  /* 0x0000000000007941 */ /* 0x000fea0003800000 */
.L_x_3296:
        /* <DEDUP_REMOVED lines=18> */
.L_x_3300:
        /* <DEDUP_REMOVED lines=22> */
.L_x_3301:
[----:B------:R-:W-:Y:S05]  /*3200*/  BSYNC B0 ;  /* 0x0000000000007941 */ /* 0x000fea0003800000 */
.L_x_3299:
        /* <DEDUP_REMOVED lines=22> */
.L_x_3303:
        /* <DEDUP_REMOVED lines=23> */
.L_x_3304:
[----:B------:R-:W-:Y:S05]  /*34e0*/  BSYNC B0 ;  /* 0x0000000000007941 */ /* 0x000fea0003800000 */
.L_x_3302:
        /* <DEDUP_REMOVED lines=38> */
.L_x_3306:
        /* <DEDUP_REMOVED lines=23> */
.L_x_3307:
[----:B------:R-:W-:Y:S05]  /*38c0*/  BSYNC B0 ;  /* 0x0000000000007941 */ /* 0x000fea0003800000 */
.L_x_3305:
        /* <DEDUP_REMOVED lines=29> */
.L_x_3309:
        /* <DEDUP_REMOVED lines=23> */
.L_x_3310:
[----:B------:R-:W-:Y:S05]  /*3c10*/  BSYNC B0 ;  /* 0x0000000000007941 */ /* 0x000fea0003800000 */
.L_x_3308:
        /* <DEDUP_REMOVED lines=20> */
.L_x_3286:
[----:B------:R-:W-:-:S04]  /*3d60*/  LEA R2, P0, R40, c[0x0][0x200], 0x2 ;  /* 0x0000800028027a11 */ /* 0x000fc800078010ff */
[----:B------:R-:W-:-:S05]  /*3d70*/  LEA.HI.X R3, R40, c[0x0][0x204], R41, 0x2, P0 ;  /* 0x0000810028037a11 */ /* 0x000fca00000f1429 */
[----:B------:R0:W-:Y:S04]  /*3d80*/  STG.E [R2.64], R31 ;  /* 0x0000001f02007986 */ /* 0x0001e8000c101908 */
.L_x_3285:
[----:B------:R-:W-:Y:S05]  /*3d90*/  BSYNC B1 ;  /* 0x0000000000017941 */ /* 0x000fea0003800000 */
.L_x_3284:
        /* <DEDUP_REMOVED lines=54> */
.L_x_3313:
        /* <DEDUP_REMOVED lines=37> */
.L_x_3312:
        /* <DEDUP_REMOVED lines=25> */
.L_x_3314:
[----:B------:R-:W-:-:S13]  /*44e0*/  ISETP.LT.OR P4, PT, R14, c[0x0][0x314], P4 ;  /* 0x0000c5000e007a0c */ /* 0x000fda0002781670 */
[----:B------:R-:W-:Y:S05]  /*44f0*/  @!P4 BRA `(.L_x_3311) ;  /* 0x000000a00000c947 */ /* 0x000fea0003800000 */
[----:B------:R-:W-:Y:S01]  /*4500*/  ISETP.GE.AND P0, PT, R7, R16, PT ;  /* 0x000000100700720c */ /* 0x000fe20003f06270 */
[----:B------:R-:W-:-:S12]  /*4510*/  BSSY B0, `(.L_x_3315) ;  /* 0x0000003000007945 */ /* 0x000fd80003800000 */
[----:B------:R-:W-:Y:S05]  /*4520*/  @P0 BRA `(.L_x_3316) ;  /* 0x0000001000000947 */ /* 0x000fea0003800000 */
[----:B------:R0:W5:Y:S02]  /*4530*/  LDG.E.128 R8, [R22.64] ;  /* 0x0000000816087981 */ /* 0x000164000c1e1d00 */
.L_x_3316:
[----:B------:R-:W-:Y:S05]  /*4540*/  BSYNC B0 ;  /* 0x0000000000007941 */ /* 0x000fea0003800000 */
.L_x_3315:
[----:B------:R-:W1:Y:S02]  /*4550*/  LDS R5, [R6] ;  /* 0x0000000006057984 */ /* 0x000e640000000800 */
[C---:B-1---5:R-:W-:Y:S02]  /*4560*/  FFMA.FTZ R4, R5.reuse, R8, R4 ;  /* 0x0000000805047223 */ /* 0x062fe40000010004 */
[C---:B------:R-:W-:Y:S02]  /*4570*/  FFMA.FTZ R3, R5.reuse, R9, R3 ;  /* 0x0000000905037223 */ /* 0x040fe40000010003 */
[C---:B------:R-:W-:Y:S02]  /*4580*/  FFMA.FTZ R2, R5.reuse, R10, R2 ;  /* 0x0000000a05027223 */ /* 0x040fe40000010002 */
[----:B------:R-:W-:Y:S02]  /*4590*/  FFMA.FTZ R0, R5, R11, R0 ;  /* 0x0000000b05007223 */ /* 0x000fe40000010000 */
.L_x_3311:
        /* <DEDUP_REMOVED lines=78> */
        .weak           $__internal_23_$__cuda_sm20_div_s64
        .type           $__internal_23_$__cuda_sm20_div_s64,@function
        .size           $__internal_23_$__cuda_sm20_div_s64,(.L_x_5171 - $__internal_23_$__cuda_sm20_div_s64)
$__internal_23_$__cuda_sm20_div_s64:
        /* <DEDUP_REMOVED lines=83> */
[----:B------:R-:W-:Y:S05]  /*4fb0*/  RET.REL.NODEC R22 `(_ZN5flash32flash_fwd_splitkv_combine_kernelI23Flash_fwd_kernel_traitsILi32ELi64ELi128ELi4ELb0ELb0EN7cutlass6half_tE19Flash_kernel_traitsILi32ELi64ELi128ELi4ES3_EELi16ELi5ELb1EEEvNS_16Flash_fwd_paramsE) ;  /* 0xffffb04016007950 */ /* 0x000fea0003c3ffff */
.L_x_3317:
        /* <DEDUP_REMOVED lines=12> */
.L_x_5171:


//--------------------- .text._ZN5flash32flash_fwd_splitkv_combine_kernelI23Flash_fwd_kernel_traitsILi32ELi64ELi128ELi4ELb0ELb0EN7cutlass6half_tE19Flash_kernel_traitsILi32ELi64ELi128ELi4ES3_EELi16ELi4ELb1EEEvNS_16Flash_fwd_paramsE --------------------------
	.section	.text._ZN5flash32flash_fwd_splitkv_combine_kernelI23Flash_fwd_kernel_traitsILi32ELi64ELi128ELi4ELb0ELb0EN7cutlass6half_tE19Flash_kernel_traitsILi32ELi64ELi128ELi4ES3_EELi16ELi4ELb1EEEvNS_16Flash_fwd_paramsE,"ax",@progbits
	.sectioninfo	@"SHI_REGISTERS=58"
	.align	128
        .global         _ZN5flash32flash_fwd_splitkv_combine_kernelI23Flash_fwd_kernel_traitsILi32ELi64ELi128ELi4ELb0ELb0EN7cutlass6half_tE19Flash_kernel_traitsILi32ELi64ELi128ELi4ES3_EELi16ELi4ELb1EEEvNS_16Flash_fwd_paramsE
        .type           _ZN5flash32flash_fwd_splitkv_combine_kernelI23Flash_fwd_kernel_traitsILi32ELi64ELi128ELi4ELb0ELb0EN7cutlass6half_tE19Flash_kernel_traitsILi32ELi64ELi128ELi4ES3_EELi16ELi4ELb1EEEvNS_16Flash_fwd_paramsE,@function
        .size           _ZN5flash32flash_fwd_splitkv_combine_kernelI23Flash_fwd_kernel_traitsILi32ELi64ELi128ELi4ELb0ELb0EN7cutlass6half_tE19Flash_kernel_traitsILi32ELi64ELi128ELi4ES3_EELi16ELi4ELb1EEEvNS_16Flash_fwd_paramsE,(.L_x_5172 - _ZN5flash32flash_fwd_splitkv_combine_kernelI23Flash_fwd_kernel_traitsILi32ELi64ELi128ELi4ELb0ELb0EN7cutlass6half_tE19Flash_kernel_traitsILi32ELi64ELi128ELi4ES3_EELi16ELi4ELb1EEEvNS_16Flash_fwd_paramsE)
        .other          _ZN5flash32flash_fwd_splitkv_combine_kernelI23Flash_fwd_kernel_traitsILi32ELi64ELi128ELi4ELb0ELb0EN7cutlass6half_tE19Flash_kernel_traitsILi32ELi64ELi128ELi4ES3_EELi16ELi4ELb1EEEvNS_16Flash_fwd_paramsE,@"STO_CUDA_ENTRY STV_DEFAULT"
_ZN5flash32flash_fwd_splitkv_combine_kernelI23Flash_fwd_kernel_traitsILi32ELi64ELi128ELi4ELb0ELb0EN7cutlass6half_tE19Flash_kernel_traitsILi32ELi64ELi128ELi4ES3_EELi16ELi4ELb1EEEvNS_16Flash_fwd_paramsE:
.text._ZN5flash32flash_fwd_splitkv_combine_kernelI23Flash_fwd_kernel_traitsILi32ELi64ELi128ELi4ELb0ELb0EN7cutlass6half_tE19Flash_kernel_traitsILi32ELi64ELi128ELi4ES3_EELi16ELi4ELb1EEEvNS_16Flash_fwd_paramsE:
        /* <DEDUP_REMOVED lines=23> */
[----:B------:R-:W-:Y:S05]  /*0170*/  CALL.REL.NOINC `($__internal_24_$__cuda_sm20_div_s64) ;  /* 0x000045a000007944 */ /* 0x000fea0003c00000 */
[----:B------:R-:W-:Y:S05]  /*0180*/  BRA `(.L_x_3319) ;  /* 0x0000013000007947 */ /* 0x000fea0003800000 */
.L_x_3318:
        /* <DEDUP_REMOVED lines=19> */
.L_x_3319:
        /* <DEDUP_REMOVED lines=11> */
[----:B------:R-:W-:Y:S05]  /*0370*/  CALL.REL.NOINC `($__internal_24_$__cuda_sm20_div_s64) ;  /* 0x000043a000007944 */ /* 0x000fea0003c00000 */
[----:B------:R-:W-:Y:S02]  /*0380*/  MOV R32, R20 ;  /* 0x0000001400207202 */ /* 0x000fe40000000f00 */
[----:B------:R-:W-:Y:S01]  /*0390*/  MOV R33, R21 ;  /* 0x0000001500217202 */ /* 0x000fe20000000f00 */
[----:B------:R-:W-:Y:S05]  /*03a0*/  BRA `(.L_x_3322) ;  /* 0x0000013000007947 */ /* 0x000fea0003800000 */
.L_x_3321:
        /* <DEDUP_REMOVED lines=19> */
.L_x_3322:
[----:B------:R-:W-:Y:S05]  /*04e0*/  BSYNC B0 ;  /* 0x0000000000007941 */ /* 0x000fea0003800000 */
.L_x_3320:
        /* <DEDUP_REMOVED lines=42> */
.L_x_3324:
        /* <DEDUP_REMOVED lines=19> */
.L_x_3325:
[----:B------:R-:W-:Y:S05]  /*08c0*/  BSYNC B0 ;  /* 0x0000000000007941 */ /* 0x000fea0003800000 */
.L_x_3323:
        /* <DEDUP_REMOVED lines=73> */
[----:B------:R-:W-:Y:S02]  /*0d60*/  MOV R40, R20 ;  /* 0x0000001400287202 */ /* 0x000fe40000000f00 */
[----:B------:R-:W-:Y:S01]  /*0d70*/  MOV R41, R21 ;  /* 0x0000001500297202 */ /* 0x000fe20000000f00 */
[----:B------:R-:W-:Y:S05]  /*0d80*/  BRA `(.L_x_3328) ;  /* 0x0000013000007947 */ /* 0x000fea0003800000 */
.L_x_3327:
        /* <DEDUP_REMOVED lines=19> */
.L_x_3328:
[----:B------:R-:W-:Y:S05]  /*0ec0*/  BSYNC B0 ;  /* 0x0000000000007941 */ /* 0x000fea0003800000 */
.L_x_3326:
        /* <DEDUP_REMOVED lines=41> */
.L_x_3330:
        /* <DEDUP_REMOVED lines=19> */
.L_x_3331:
[----:B------:R-:W-:Y:S05]  /*1290*/  BSYNC B0 ;  /* 0x0000000000007941 */ /* 0x000fea0003800000 */
.L_x_3329:
        /* <DEDUP_REMOVED lines=228> */
[----:B------:R-:W-:Y:S05]  /*20e0*/  CALL.REL.NOINC `($__internal_24_$__cuda_sm20_div_s64) ;  /* 0x0000263000007944 */ /* 0x000fea0003c00000 */
        /* <DEDUP_REMOVED lines=9> */
.L_x_3336:
        /* <DEDUP_REMOVED lines=22> */
.L_x_3337:
[----:B------:R-:W-:Y:S05]  /*22e0*/  BSYNC B0 ;  /* 0x0000000000007941 */ /* 0x000fea0003800000 */
.L_x_3335:
        /* <DEDUP_REMOVED lines=19> */
.L_x_3339:
        /* <DEDUP_REMOVED lines=22> */
.L_x_3340:
[----:B------:R-:W-:Y:S05]  /*2580*/  BSYNC B0 ;  /* 0x0000000000007941 */ /* 0x000fea0003800000 */
.L_x_3338:
        /* <DEDUP_REMOVED lines=11> */
[----:B------:R-:W-:Y:S05]  /*2640*/  CALL.REL.NOINC `($__internal_24_$__cuda_sm20_div_s64) ;  /* 0x000020d000007944 */ /* 0x000fea0003c00000 */
[----:B------:R-:W-:-:S04]  /*2650*/  IADD3 R19, P0, RZ, -R20, RZ ;  /* 0x80000014ff137210 */ /* 0x000fc80007f1e0ff */
[----:B------:R-:W-:Y:S01]  /*2660*/  IADD3.X R18, RZ, ~R21, RZ, P0, !PT ;  /* 0x80000015ff127210 */ /* 0x000fe200007fe4ff */
[----:B------:R-:W-:-:S04]  /*2670*/  IMAD.WIDE.U32 R42, R5, R19, R42 ;  /* 0x00000013052a7225 */ /* 0x000fc800078e002a */
[----:B------:R-:W-:-:S04]  /*2680*/  IMAD R18, R18, R5, RZ ;  /* 0x0000000512127224 */ /* 0x000fc800078e02ff */
[----:B------:R-:W-:-:S05]  /*2690*/  IMAD R4, R4, R19, R18 ;  /* 0x0000001304047224 */ /* 0x000fca00078e0212 */
[----:B------:R-:W-:Y:S01]  /*26a0*/  IADD3 R4, R43, R4, RZ ;  /* 0x000000042b047210 */ /* 0x000fe20007ffe0ff */
[----:B------:R-:W-:Y:S05]  /*26b0*/  BRA `(.L_x_3343) ;  /* 0x0000016000007947 */ /* 0x000fea0003800000 */
.L_x_3342:
        /* <DEDUP_REMOVED lines=22> */
.L_x_3343:
[----:B------:R-:W-:Y:S05]  /*2820*/  BSYNC B0 ;  /* 0x0000000000007941 */ /* 0x000fea0003800000 */
.L_x_3341:
        /* <DEDUP_REMOVED lines=38> */
[----:B------:R-:W-:Y:S05]  /*2a90*/  CALL.REL.NOINC `($__internal_24_$__cuda_sm20_div_s64) ;  /* 0x00001c8000007944 */ /* 0x000fea0003c00000 */
        /* <DEDUP_REMOVED lines=12> */
.L_x_3345:
        /* <DEDUP_REMOVED lines=23> */
.L_x_3346:
[----:B------:R-:W-:Y:S05]  /*2cd0*/  BSYNC B0 ;  /* 0x0000000000007941 */ /* 0x000fea0003800000 */
.L_x_3344:
        /* <DEDUP_REMOVED lines=18> */
.L_x_3348:
        /* <DEDUP_REMOVED lines=22> */
.L_x_3349:
[----:B------:R-:W-:Y:S05]  /*2f60*/  BSYNC B0 ;  /* 0x0000000000007941 */ /* 0x000fea0003800000 */
.L_x_3347:
        /* <DEDUP_REMOVED lines=22> */
.L_x_3351:
        /* <DEDUP_REMOVED lines=23> */
.L_x_3352:
[----:B------:R-:W-:Y:S05]  /*3240*/  BSYNC B0 ;  /* 0x0000000000007941 */ /* 0x000fea0003800000 */
.L_x_3350:
        /* <DEDUP_REMOVED lines=38> */
.L_x_3354:
        /* <DEDUP_REMOVED lines=23> */
.L_x_3355:
[----:B------:R-:W-:Y:S05]  /*3620*/  BSYNC B0 ;  /* 0x0000000000007941 */ /* 0x000fea0003800000 */
.L_x_3353:
        /* <DEDUP_REMOVED lines=29> */
.L_x_3357:
        /* <DEDUP_REMOVED lines=23> */
.L_x_3358:
[----:B------:R-:W-:Y:S05]  /*3970*/  BSYNC B0 ;  /* 0x0000000000007941 */ /* 0x000fea0003800000 */
.L_x_3356:
        /* <DEDUP_REMOVED lines=20> */
.L_x_3334:
[----:B------:R-:W-:-:S04]  /*3ac0*/  LEA R2, P0, R38, c[0x0][0x200], 0x2 ;  /* 0x0000800026027a11 */ /* 0x000fc800078010ff */
[----:B------:R-:W-:-:S05]  /*3ad0*/  LEA.HI.X R3, R38, c[0x0][0x204], R39, 0x2, P0 ;  /* 0x0000810026037a11 */ /* 0x000fca00000f1427 */
[----:B------:R0:W-:Y:S04]  /*3ae0*/  STG.E [R2.64], R32 ;  /* 0x0000002002007986 */ /* 0x0001e8000c10190a */
.L_x_3333:
[----:B------:R-:W-:Y:S05]  /*3af0*/  BSYNC B1 ;  /* 0x0000000000017941 */ /* 0x000fea0003800000 */
.L_x_3332:
        /* <DEDUP_REMOVED lines=42> */
.L_x_3361:
        /* <DEDUP_REMOVED lines=37> */
.L_x_3360:
        /* <DEDUP_REMOVED lines=25> */
.L_x_3362:
[----:B------:R-:W-:-:S13]  /*4180*/  ISETP.LT.OR P4, PT, R14, c[0x0][0x314], P4 ;  /* 0x0000c5000e007a0c */ /* 0x000fda0002781670 */
[----:B------:R-:W-:Y:S05]  /*4190*/  @!P4 BRA `(.L_x_3359) ;  /* 0x000000a00000c947 */ /* 0x000fea0003800000 */
[----:B------:R-:W-:Y:S01]  /*41a0*/  ISETP.GE.AND P0, PT, R7, R16, PT ;  /* 0x000000100700720c */ /* 0x000fe20003f06270 */
[----:B------:R-:W-:-:S12]  /*41b0*/  BSSY B0, `(.L_x_3363) ;  /* 0x0000003000007945 */ /* 0x000fd80003800000 */
[----:B------:R-:W-:Y:S05]  /*41c0*/  @P0 BRA `(.L_x_3364) ;  /* 0x0000001000000947 */ /* 0x000fea0003800000 */
[----:B------:R0:W5:Y:S02]  /*41d0*/  LDG.E.128 R8, [R22.64] ;  /* 0x0000000a16087981 */ /* 0x000164000c1e1d00 */
.L_x_3364:
[----:B------:R-:W-:Y:S05]  /*41e0*/  BSYNC B0 ;  /* 0x0000000000007941 */ /* 0x000fea0003800000 */
.L_x_3363:
[----:B------:R-:W1:Y:S02]  /*41f0*/  LDS R5, [R6] ;  /* 0x0000000006057984 */ /* 0x000e640000000800 */
[C---:B-1---5:R-:W-:Y:S02]  /*4200*/  FFMA.FTZ R4, R5.reuse, R8, R4 ;  /* 0x0000000805047223 */ /* 0x062fe40000010004 */
[C---:B------:R-:W-:Y:S02]  /*4210*/  FFMA.FTZ R3, R5.reuse, R9, R3 ;  /* 0x0000000905037223 */ /* 0x040fe40000010003 */
[C---:B------:R-:W-:Y:S02]  /*4220*/  FFMA.FTZ R2, R5.reuse, R10, R2 ;  /* 0x0000000a05027223 */ /* 0x040fe40000010002 */
[----:B------:R-:W-:Y:S02]  /*4230*/  FFMA.FTZ R0, R5, R11, R0 ;  /* 0x0000000b05007223 */ /* 0x000fe40000010000 */
.L_x_3359:
        /* <DEDUP_REMOVED lines=78> */
        .weak           $__internal_24_$__cuda_sm20_div_s64
        .type           $__internal_24_$__cuda_sm20_div_s64,@function
        .size           $__internal_24_$__cuda_sm20_div_s64,(.L_x_5172 - $__internal_24_$__cuda_sm20_div_s64)
$__internal_24_$__cuda_sm20_div_s64:
        /* <DEDUP_REMOVED lines=83> */
[----:B------:R-:W-:Y:S05]  /*4c50*/  RET.REL.NODEC R22 `(_ZN5flash32flash_fwd_splitkv_combine_kernelI23Flash_fwd_kernel_traitsILi32ELi64ELi128ELi4ELb0ELb0EN7cutlass6half_tE19Flash_kernel_traitsILi32ELi64ELi128ELi4ES3_EELi16ELi4ELb1EEEvNS_16Flash_fwd_paramsE) ;  /* 0xffffb3a016007950 */ /* 0x000fea0003c3ffff */
.L_x_3365:
        /* <DEDUP_REMOVED lines=10> */
.L_x_5172:


//--------------------- .text._ZN5flash32flash_fwd_splitkv_combine_kernelI23Flash_fwd_kernel_traitsILi32ELi64ELi128ELi4ELb0ELb0EN7cutlass6half_tE19Flash_kernel_traitsILi32ELi64ELi128ELi4ES3_EELi16ELi3ELb1EEEvNS_16Flash_fwd_paramsE --------------------------
	.section	.text._ZN5flash32flash_fwd_splitkv_combine_kernelI23Flash_fwd_kernel_traitsILi32ELi64ELi128ELi4ELb0ELb0EN7cutlass6half_tE19Flash_kernel_traitsILi32ELi64ELi128ELi4ES3_EELi16ELi3ELb1EEEvNS_16Flash_fwd_paramsE,"ax",@progbits
	.sectioninfo	@"SHI_REGISTERS=52"
	.align	128
        .global         _ZN5flash32flash_fwd_splitkv_combine_kernelI23Flash_fwd_kernel_traitsILi32ELi64ELi128ELi4ELb0ELb0EN7cutlass6half_tE19Flash_kernel_traitsILi32ELi64ELi128ELi4ES3_EELi16ELi3ELb1EEEvNS_16Flash_fwd_paramsE
        .type           _ZN5flash32flash_fwd_splitkv_combine_kernelI23Flash_fwd_kernel_traitsILi32ELi64ELi128ELi4ELb0ELb0EN7cutlass6half_tE19Flash_kernel_traitsILi32ELi64ELi128ELi4ES3_EELi16ELi3ELb1EEEvNS_16Flash_fwd_paramsE,@function
        .size           _ZN5flash32flash_fwd_splitkv_combine_kernelI23Flash_fwd_kernel_traitsILi32ELi64ELi128ELi4ELb0ELb0EN7cutlass6half_tE19Flash_kernel_traitsILi32ELi64ELi128ELi4ES3_EELi16ELi3ELb1EEEvNS_16Flash_fwd_paramsE,(.L_x_5173 - _ZN5flash32flash_fwd_splitkv_combine_kernelI23Flash_fwd_kernel_traitsILi32ELi64ELi128ELi4ELb0ELb0EN7cutlass6half_tE19Flash_kernel_traitsILi32ELi64ELi128ELi4ES3_EELi16ELi3ELb1EEEvNS_16Flash_fwd_paramsE)
        .other          _ZN5flash32flash_fwd_splitkv_combine_kernelI23Flash_fwd_kernel_traitsILi32ELi64ELi128ELi4ELb0ELb0EN7cutlass6half_tE19Flash_kernel_traitsILi32ELi64ELi128ELi4ES3_EELi16ELi3ELb1EEEvNS_16Flash_fwd_paramsE,@"STO_CUDA_ENTRY STV_DEFAULT"
_ZN5flash32flash_fwd_splitkv_combine_kernelI23Flash_fwd_kernel_traitsILi32ELi64ELi128ELi4ELb0ELb0EN7cutlass6half_tE19Flash_kernel_traitsILi32ELi64ELi128ELi4ES3_EELi16ELi3ELb1EEEvNS_16Flash_fwd_paramsE:
.text._ZN5flash32flash_fwd_splitkv_combine_kernelI23Flash_fwd_kernel_traitsILi32ELi64ELi128ELi4ELb0ELb0EN7cutlass6half_tE19Flash_kernel_traitsILi32ELi64ELi128ELi4ES3_EELi16ELi3ELb1EEEvNS_16Flash_fwd_paramsE:
        /* <DEDUP_REMOVED lines=23> */
[----:B------:R-:W-:Y:S05]  /*0170*/  CALL.REL.NOINC `($__internal_25_$__cuda_sm20_div_s64) ;  /* 0x0000450000007944 */ /* 0x000fea0003c00000 */
[----:B------:R-:W-:Y:S05]  /*0180*/  BRA `(.L_x_3367) ;  /* 0x0000013000007947 */ /* 0x000fea0003800000 */
.L_x_3366:
        /* <DEDUP_REMOVED lines=19> */
.L_x_3367:
        /* <DEDUP_REMOVED lines=12> */
[----:B------:R-:W-:Y:S05]  /*0380*/  CALL.REL.NOINC `($__internal_25_$__cuda_sm20_div_s64) ;  /* 0x000042f000007944 */ /* 0x000fea0003c00000 */
[----:B------:R-:W-:Y:S02]  /*0390*/  MOV R28, R20 ;  /* 0x00000014001c7202 */ /* 0x000fe40000000f00 */
[----:B------:R-:W-:Y:S01]  /*03a0*/  MOV R29, R21 ;  /* 0x00000015001d7202 */ /* 0x000fe20000000f00 */
[----:B------:R-:W-:Y:S05]  /*03b0*/  BRA `(.L_x_3370) ;  /* 0x0000013000007947 */ /* 0x000fea0003800000 */
.L_x_3369:
        /* <DEDUP_REMOVED lines=19> */
.L_x_3370:
[----:B------:R-:W-:Y:S05]  /*04f0*/  BSYNC B0 ;  /* 0x0000000000007941 */ /* 0x000fea0003800000 */
.L_x_3368:
        /* <DEDUP_REMOVED lines=43> */
.L_x_3372:
        /* <DEDUP_REMOVED lines=19> */
.L_x_3373:
[----:B------:R-:W-:Y:S05]  /*08e0*/  BSYNC B0 ;  /* 0x0000000000007941 */ /* 0x000fea0003800000 */
.L_x_3371:
        /* <DEDUP_REMOVED lines=74> */
[----:B------:R-:W-:Y:S02]  /*0d90*/  MOV R32, R20 ;  /* 0x0000001400207202 */ /* 0x000fe40000000f00 */
[----:B------:R-:W-:Y:S01]  /*0da0*/  MOV R33, R21 ;  /* 0x0000001500217202 */ /* 0x000fe20000000f00 */
[----:B------:R-:W-:Y:S05]  /*0db0*/  BRA `(.L_x_3376) ;  /* 0x0000013000007947 */ /* 0x000fea0003800000 */
.L_x_3375:
        /* <DEDUP_REMOVED lines=19> */
.L_x_3376:
[----:B------:R-:W-:Y:S05]  /*0ef0*/  BSYNC B0 ;  /* 0x0000000000007941 */ /* 0x000fea0003800000 */
.L_x_3374:
        /* <DEDUP_REMOVED lines=42> */
.L_x_3378:
        /* <DEDUP_REMOVED lines=19> */
.L_x_3379:
[----:B------:R-:W-:Y:S05]  /*12d0*/  BSYNC B0 ;  /* 0x0000000000007941 */ /* 0x000fea0003800000 */
.L_x_3377:
        /* <DEDUP_REMOVED lines=131> */
.L_x_3381:
[----:B------:R-:W-:Y:S05]  /*1b10*/  BSYNC B0 ;  /* 0x0000000000007941 */ /* 0x000fea0003800000 */
.L_x_3380:
        /* <DEDUP_REMOVED lines=91> */
.L_x_3386:
        /* <DEDUP_REMOVED lines=22> */
.L_x_3387:
[----:B------:R-:W-:Y:S05]  /*2230*/  BSYNC B0 ;  /* 0x0000000000007941 */ /* 0x000fea0003800000 */
.L_x_3385:
[----:B------:R-:W-:Y:S01]  /*2240*/  LOP3.LUT R19, R17, R0, RZ, 0xfc, !PT ;  /* 0x0000000011137212 */ /* 0x000fe200078efcff */
[----:B------:R-:W-:Y:S03]  /*2250*/  BSSY B0, `(.L_x_3388) ;  /* 0x0000028000007945 */ /* 0x000fe60003800000 */
[----:B------:R-:W-:-:S13]  /*2260*/  ISETP.NE.U32.AND P0, PT, R19, RZ, PT ;  /* 0x000000ff1300720c */ /* 0x000fda0003f05070 */
[----:B------:R-:W-:Y:S05]  /*2270*/  @!P0 BRA `(.L_x_3389) ;  /* 0x000000f000008947 */ /* 0x000fea0003800000 */
[----:B------:R-:W-:Y:S01]  /*2280*/  IMAD.MOV.U32 R24, RZ, RZ, R30 ;  /* 0x000000ffff187224 */ /* 0x000fe200078e001e */
[----:B------:R-:W-:Y:S02]  /*2290*/  MOV R23, R0 ;  /* 0x0000000000177202 */ /* 0x000fe40000000f00 */
[----:B------:R-:W-:Y:S02]  /*22a0*/  MOV R22, 0x22c0 ;  /* 0x000022c000167802 */ /* 0x000fe40000000f00 */
[----:B------:R-:W-:Y:S05]  /*22b0*/  CALL.REL.NOINC `($__internal_25_$__cuda_sm20_div_s64) ;  /* 0x000023c000007944 */ /* 0x000fea0003c00000 */
        /* <DEDUP_REMOVED lines=11> */
.L_x_3389:
        /* <DEDUP_REMOVED lines=22> */
.L_x_3390:
[----:B------:R-:W-:Y:S05]  /*24d0*/  BSYNC B0 ;  /* 0x0000000000007941 */ /* 0x000fea0003800000 */
.L_x_3388:
        /* <DEDUP_REMOVED lines=11> */
[----:B------:R-:W-:Y:S05]  /*2590*/  CALL.REL.NOINC `($__internal_25_$__cuda_sm20_div_s64) ;  /* 0x000020e000007944 */ /* 0x000fea0003c00000 */
[----:B------:R-:W-:-:S04]  /*25a0*/  IADD3 R17, P0, RZ, -R20, RZ ;  /* 0x80000014ff117210 */ /* 0x000fc80007f1e0ff */
[----:B------:R-:W-:Y:S01]  /*25b0*/  IADD3.X R18, RZ, ~R21, RZ, P0, !PT ;  /* 0x80000015ff127210 */ /* 0x000fe200007fe4ff */
[----:B------:R-:W-:-:S04]  /*25c0*/  IMAD.WIDE.U32 R36, R5, R17, R36 ;  /* 0x0000001105247225 */ /* 0x000fc800078e0024 */
[----:B------:R-:W-:-:S04]  /*25d0*/  IMAD R18, R18, R5, RZ ;  /* 0x0000000512127224 */ /* 0x000fc800078e02ff */
[----:B------:R-:W-:-:S05]  /*25e0*/  IMAD R4, R4, R17, R18 ;  /* 0x0000001104047224 */ /* 0x000fca00078e0212 */
[----:B------:R-:W-:Y:S01]  /*25f0*/  IADD3 R4, R37, R4, RZ ;  /* 0x0000000425047210 */ /* 0x000fe20007ffe0ff */
[----:B------:R-:W-:Y:S05]  /*2600*/  BRA `(.L_x_3393) ;  /* 0x0000016000007947 */ /* 0x000fea0003800000 */
.L_x_3392:
        /* <DEDUP_REMOVED lines=22> */
.L_x_3393:
[----:B------:R-:W-:Y:S05]  /*2770*/  BSYNC B0 ;  /* 0x0000000000007941 */ /* 0x000fea0003800000 */
.L_x_3391:
        /* <DEDUP_REMOVED lines=38> */
[----:B------:R-:W-:Y:S05]  /*29e0*/  CALL.REL.NOINC `($__internal_25_$__cuda_sm20_div_s64) ;  /* 0x00001c9000007944 */ /* 0x000fea0003c00000 */
        /* <DEDUP_REMOVED lines=12> */
.L_x_3395:
        /* <DEDUP_REMOVED lines=23> */
.L_x_3396:
[----:B------:R-:W-:Y:S05]  /*2c20*/  BSYNC B0 ;  /* 0x0000000000007941 */ /* 0x000fea0003800000 */
.L_x_3394:
        /* <DEDUP_REMOVED lines=19> */
.L_x_3398:
        /* <DEDUP_REMOVED lines=22> */
.L_x_3399:
[----:B------:R-:W-:Y:S05]  /*2ec0*/  BSYNC B0 ;  /* 0x0000000000007941 */ /* 0x000fea0003800000 */
.L_x_3397:
        /* <DEDUP_REMOVED lines=20> */
.L_x_3401:
        /* <DEDUP_REMOVED lines=23> */
.L_x_3402:
[----:B------:R-:W-:Y:S05]  /*3180*/  BSYNC B0 ;  /* 0x0000000000007941 */ /* 0x000fea0003800000 */
.L_x_3400:
        /* <DEDUP_REMOVED lines=25> */
[----:B------:R-:W-:Y:S05]  /*3320*/  CALL.REL.NOINC `($__internal_25_$__cuda_sm20_div_s64) ;  /* 0x0000135000007944 */ /* 0x000fea0003c00000 */
        /* <DEDUP_REMOVED lines=12> */
.L_x_3404:
        /* <DEDUP_REMOVED lines=23> */
.L_x_3405:
[----:B------:R-:W-:Y:S05]  /*3560*/  BSYNC B0 ;  /* 0x0000000000007941 */ /* 0x000fea0003800000 */
.L_x_3403:
        /* <DEDUP_REMOVED lines=29> */
.L_x_3407:
        /* <DEDUP_REMOVED lines=23> */
.L_x_3408:
[----:B------:R-:W-:Y:S05]  /*38b0*/  BSYNC B0 ;  /* 0x0000000000007941 */ /* 0x000fea0003800000 */
.L_x_3406:
        /* <DEDUP_REMOVED lines=20> */
.L_x_3384:
[----:B------:R-:W-:-:S04]  /*3a00*/  LEA R2, P0, R36, c[0x0][0x200], 0x2 ;  /* 0x0000800024027a11 */ /* 0x000fc800078010ff */
[----:B------:R-:W-:-:S05]  /*3a10*/  LEA.HI.X R3, R36, c[0x0][0x204], R37, 0x2, P0 ;  /* 0x0000810024037a11 */ /* 0x000fca00000f1425 */
[----:B------:R0:W-:Y:S04]  /*3a20*/  STG.E [R2.64], R28 ;  /* 0x0000001c02007986 */ /* 0x0001e8000c10190a */
.L_x_3383:
[----:B------:R-:W-:Y:S05]  /*3a30*/  BSYNC B1 ;  /* 0x0000000000017941 */ /* 0x000fea0003800000 */
.L_x_3382:
        /* <DEDUP_REMOVED lines=44> */
.L_x_3411:
        /* <DEDUP_REMOVED lines=37> */
.L_x_3410:
        /* <DEDUP_REMOVED lines=25> */
.L_x_3412:
[----:B------:R-:W-:-:S13]  /*40e0*/  ISETP.LT.OR P4, PT, R14, c[0x0][0x314], P4 ;  /* 0x0000c5000e007a0c */ /* 0x000fda0002781670 */
[----:B------:R-:W-:Y:S05]  /*40f0*/  @!P4 BRA `(.L_x_3409) ;  /* 0x000000a00000c947 */ /* 0x000fea0003800000 */
[----:B------:R-:W-:Y:S01]  /*4100*/  ISETP.GE.AND P0, PT, R12, R15, PT ;  /* 0x0000000f0c00720c */ /* 0x000fe20003f06270 */
[----:B------:R-:W-:-:S12]  /*4110*/  BSSY B0, `(.L_x_3413) ;  /* 0x0000003000007945 */ /* 0x000fd80003800000 */
[----:B------:R-:W-:Y:S05]  /*4120*/  @P0 BRA `(.L_x_3414) ;  /* 0x0000001000000947 */ /* 0x000fea0003800000 */
[----:B------:R0:W5:Y:S02]  /*4130*/  LDG.E.128 R8, [R22.64] ;  /* 0x0000000a16087981 */ /* 0x000164000c1e1d00 */
.L_x_3414:
[----:B------:R-:W-:Y:S05]  /*4140*/  BSYNC B0 ;  /* 0x0000000000007941 */ /* 0x000fea0003800000 */
.L_x_3413:
[----:B------:R-:W1:Y:S02]  /*4150*/  LDS R5, [R6] ;  /* 0x0000000006057984 */ /* 0x000e640000000800 */
[C---:B-1---5:R-:W-:Y:S02]  /*4160*/  FFMA.FTZ R4, R5.reuse, R8, R4 ;  /* 0x0000000805047223 */ /* 0x062fe40000010004 */
[C---:B------:R-:W-:Y:S02]  /*4170*/  FFMA.FTZ R3, R5.reuse, R9, R3 ;  /* 0x0000000905037223 */ /* 0x040fe40000010003 */
[C---:B------:R-:W-:Y:S02]  /*4180*/  FFMA.FTZ R2, R5.reuse, R10, R2 ;  /* 0x0000000a05027223 */ /* 0x040fe40000010002 */
[----:B------:R-:W-:Y:S02]  /*4190*/  FFMA.FTZ R0, R5, R11, R0 ;  /* 0x0000000b05007223 */ /* 0x000fe40000010000 */
.L_x_3409:
        /* <DEDUP_REMOVED lines=78> */
        .weak           $__internal_25_$__cuda_sm20_div_s64
        .type           $__internal_25_$__cuda_sm20_div_s64,@function
        .size           $__internal_25_$__cuda_sm20_div_s64,(.L_x_5173 - $__internal_25_$__cuda_sm20_div_s64)
$__internal_25_$__cuda_sm20_div_s64:
        /* <DEDUP_REMOVED lines=83> */
[----:B------:R-:W-:Y:S06]  /*4bb0*/  RET.REL.NODEC R26 `(_ZN5flash32flash_fwd_splitkv_combine_kernelI23Flash_fwd_kernel_traitsILi32ELi64ELi128ELi4ELb0ELb0EN7cutlass6half_tE19Flash_kernel_traitsILi32ELi64ELi128ELi4ES3_EELi16ELi3ELb1EEEvNS_16Flash_fwd_paramsE) ;  /* 0xffffb4401a007950 */ /* 0x000fec0003c3ffff */
.L_x_3415:
        /* <DEDUP_REMOVED lines=12> */
.L_x_5173:


//--------------------- .text._ZN5flash32flash_fwd_splitkv_combine_kernelI23Flash_fwd_kernel_traitsILi32ELi64ELi128ELi4ELb0ELb0EN7cutlass6half_tE19Flash_kernel_traitsILi32ELi64ELi128ELi4ES3_EELi16ELi2ELb1EEEvNS_16Flash_fwd_paramsE --------------------------
	.section	.text._ZN5flash32flash_fwd_splitkv_combine_kernelI23Flash_fwd_kernel_traitsILi32ELi64ELi128ELi4ELb0ELb0EN7cutlass6half_tE19Flash_kernel_traitsILi32ELi64ELi128ELi4ES3_EELi16ELi2ELb1EEEvNS_16Flash_fwd_paramsE,"ax",@progbits
	.sectioninfo	@"SHI_REGISTERS=54"
	.align	128
        .global         _ZN5flash32flash_fwd_splitkv_combine_kernelI23Flash_fwd_kernel_traitsILi32ELi64ELi128ELi4ELb0ELb0EN7cutlass6half_tE19Flash_kernel_traitsILi32ELi64ELi128ELi4ES3_EELi16ELi2ELb1EEEvNS_16Flash_fwd_paramsE
        .type           _ZN5flash32flash_fwd_splitkv_combine_kernelI23Flash_fwd_kernel_traitsILi32ELi64ELi128ELi4ELb0ELb0EN7cutlass6half_tE19Flash_kernel_traitsILi32ELi64ELi128ELi4ES3_EELi16ELi2ELb1EEEvNS_16Flash_fwd_paramsE,@function
        .size           _ZN5flash32flash_fwd_splitkv_combine_kernelI23Flash_fwd_kernel_traitsILi32ELi64ELi128ELi4ELb0ELb0EN7cutlass6half_tE19Flash_kernel_traitsILi32ELi64ELi128ELi4ES3_EELi16ELi2ELb1EEEvNS_16Flash_fwd_paramsE,(.L_x_5174 - _ZN5flash32flash_fwd_splitkv_combine_kernelI23Flash_fwd_kernel_traitsILi32ELi64ELi128ELi4ELb0ELb0EN7cutlass6half_tE19Flash_kernel_traitsILi32ELi64ELi128ELi4ES3_EELi16ELi2ELb1EEEvNS_16Flash_fwd_paramsE)
        .other          _ZN5flash32flash_fwd_splitkv_combine_kernelI23Flash_fwd_kernel_traitsILi32ELi64ELi128ELi4ELb0ELb0EN7cutlass6half_tE19Flash_kernel_traitsILi32ELi64ELi128ELi4ES3_EELi16ELi2ELb1EEEvNS_16Flash_fwd_paramsE,@"STO_CUDA_ENTRY STV_DEFAULT"
_ZN5flash32flash_fwd_splitkv_combine_kernelI23Flash_fwd_kernel_traitsILi32ELi64ELi128ELi4ELb0ELb0EN7cutlass6half_tE19Flash_kernel_traitsILi32ELi64ELi128ELi4ES3_EELi16ELi2ELb1EEEvNS_16Flash_fwd_paramsE:
.text._ZN5flash32flash_fwd_splitkv_combine_kernelI23Flash_fwd_kernel_traitsILi32ELi64ELi128ELi4ELb0ELb0EN7cutlass6half_tE19Flash_kernel_traitsILi32ELi64ELi128ELi4ES3_EELi16ELi2ELb1EEEvNS_16Flash_fwd_paramsE:
        /* <DEDUP_REMOVED lines=23> */
[----:B------:R-:W-:Y:S05]  /*0170*/  CALL.REL.NOINC `($__internal_26_$__cuda_sm20_div_s64) ;  /* 0x0000448000007944 */ /* 0x000fea0003c00000 */
[----:B------:R-:W-:Y:S01]  /*0180*/  MOV R20, R0 ;  /* 0x0000000000147202 */ /* 0x000fe20000000f00 */
[----:B------:R-:W-:Y:S05]  /*0190*/  BRA `(.L_x_3417) ;  /* 0x0000013000007947 */ /* 0x000fea0003800000 */
.L_x_3416:
        /* <DEDUP_REMOVED lines=19> */
.L_x_3417:
        /* <DEDUP_REMOVED lines=10> */
[----:B------:R-:W-:Y:S05]  /*0370*/  CALL.REL.NOINC `($__internal_26_$__cuda_sm20_div_s64) ;  /* 0x0000428000007944 */ /* 0x000fea0003c00000 */
[----:B------:R-:W-:Y:S02]  /*0380*/  MOV R10, R0 ;  /* 0x00000000000a7202 */ /* 0x000fe40000000f00 */
[----:B------:R-:W-:Y:S01]  /*0390*/  MOV R11, R21 ;  /* 0x00000015000b7202 */ /* 0x000fe20000000f00 */
[----:B------:R-:W-:Y:S05]  /*03a0*/  BRA `(.L_x_3420) ;  /* 0x0000013000007947 */ /* 0x000fea0003800000 */
.L_x_3419:
        /* <DEDUP_REMOVED lines=19> */
.L_x_3420:
[----:B------:R-:W-:Y:S05]  /*04e0*/  BSYNC B0 ;  /* 0x0000000000007941 */ /* 0x000fea0003800000 */
.L_x_3418:
        /* <DEDUP_REMOVED lines=43> */
.L_x_3422:
        /* <DEDUP_REMOVED lines=19> */
.L_x_3423:
[----:B------:R-:W-:Y:S05]  /*08d0*/  BSYNC B0 ;  /* 0x0000000000007941 */ /* 0x000fea0003800000 */
.L_x_3421:
        /* <DEDUP_REMOVED lines=71> */
[----:B------:R-:W-:Y:S05]  /*0d50*/  CALL.REL.NOINC `($__internal_26_$__cuda_sm20_div_s64) ;  /* 0x000038a000007944 */ /* 0x000fea0003c00000 */
[----:B------:R-:W-:Y:S02]  /*0d60*/  MOV R38, R0 ;  /* 0x0000000000267202 */ /* 0x000fe40000000f00 */
[----:B------:R-:W-:Y:S01]  /*0d70*/  MOV R39, R21 ;  /* 0x0000001500277202 */ /* 0x000fe20000000f00 */
[----:B------:R-:W-:Y:S05]  /*0d80*/  BRA `(.L_x_3426) ;  /* 0x0000013000007947 */ /* 0x000fea0003800000 */
.L_x_3425:
        /* <DEDUP_REMOVED lines=19> */
.L_x_3426:
[----:B------:R-:W-:Y:S05]  /*0ec0*/  BSYNC B0 ;  /* 0x0000000000007941 */ /* 0x000fea0003800000 */
.L_x_3424:
        /* <DEDUP_REMOVED lines=40> */
[----:B------:R-:W-:Y:S02]  /*1150*/  MOV R22, R0 ;  /* 0x0000000000167202 */ /* 0x000fe40000000f00 */
[----:B------:R-:W-:Y:S01]  /*1160*/  MOV R23, R21 ;  /* 0x0000001500177202 */ /* 0x000fe20000000f00 */
[----:B------:R-:W-:Y:S05]  /*1170*/  BRA `(.L_x_3429) ;  /* 0x0000013000007947 */ /* 0x000fea0003800000 */
.L_x_3428:
        /* <DEDUP_REMOVED lines=19> */
.L_x_3429:
[----:B------:R-:W-:Y:S05]  /*12b0*/  BSYNC B0 ;  /* 0x0000000000007941 */ /* 0x000fea0003800000 */
.L_x_3427:
        /* <DEDUP_REMOVED lines=131> */
.L_x_3431:
[----:B------:R-:W-:Y:S05]  /*1af0*/  BSYNC B0 ;  /* 0x0000000000007941 */ /* 0x000fea0003800000 */
.L_x_3430:
        /* <DEDUP_REMOVED lines=85> */
.L_x_3436:
        /* <DEDUP_REMOVED lines=23> */
.L_x_3437:
[----:B------:R-:W-:Y:S05]  /*21c0*/  BSYNC B0 ;  /* 0x0000000000007941 */ /* 0x000fea0003800000 */
.L_x_3435:
        /* <DEDUP_REMOVED lines=8> */
[----:B------:R-:W-:Y:S05]  /*2250*/  CALL.REL.NOINC `($__internal_26_$__cuda_sm20_div_s64) ;  /* 0x000023a000007944 */ /* 0x000fea0003c00000 */
        /* <DEDUP_REMOVED lines=10> */
.L_x_3439:
        /* <DEDUP_REMOVED lines=22> */
.L_x_3440:
[----:B------:R-:W-:Y:S05]  /*2460*/  BSYNC B0 ;  /* 0x0000000000007941 */ /* 0x000fea0003800000 */
.L_x_3438:
        /* <DEDUP_REMOVED lines=12> */
[----:B------:R-:W-:Y:S05]  /*2530*/  CALL.REL.NOINC `($__internal_26_$__cuda_sm20_div_s64) ;  /* 0x000020c000007944 */ /* 0x000fea0003c00000 */
        /* <DEDUP_REMOVED lines=12> */
.L_x_3442:
        /* <DEDUP_REMOVED lines=22> */
.L_x_3443:
[----:B------:R-:W-:Y:S05]  /*2760*/  BSYNC B0 ;  /* 0x0000000000007941 */ /* 0x000fea0003800000 */
.L_x_3441:
        /* <DEDUP_REMOVED lines=33> */
[----:B------:R-:W-:Y:S05]  /*2980*/  CALL.REL.NOINC `($__internal_26_$__cuda_sm20_div_s64) ;  /* 0x00001c7000007944 */ /* 0x000fea0003c00000 */
        /* <DEDUP_REMOVED lines=11> */
.L_x_3445:
        /* <DEDUP_REMOVED lines=23> */
.L_x_3446:
[----:B------:R-:W-:Y:S05]  /*2bb0*/  BSYNC B0 ;  /* 0x0000000000007941 */ /* 0x000fea0003800000 */
.L_x_3444:
        /* <DEDUP_REMOVED lines=19> */
.L_x_3448:
        /* <DEDUP_REMOVED lines=22> */
.L_x_3449:
[----:B------:R-:W-:Y:S05]  /*2e50*/  BSYNC B0 ;  /* 0x0000000000007941 */ /* 0x000fea0003800000 */
.L_x_3447:
        /* <DEDUP_REMOVED lines=22> */
.L_x_3451:
        /* <DEDUP_REMOVED lines=23> */
.L_x_3452:
[----:B------:R-:W-:Y:S05]  /*3130*/  BSYNC B0 ;  /* 0x0000000000007941 */ /* 0x000fea0003800000 */
.L_x_3450:
        /* <DEDUP_REMOVED lines=38> */
.L_x_3454:
        /* <DEDUP_REMOVED lines=23> */
.L_x_3455:
[----:B------:R-:W-:Y:S05]  /*3510*/  BSYNC B0 ;  /* 0x0000000000007941 */ /* 0x000fea0003800000 */
.L_x_3453:
        /* <DEDUP_REMOVED lines=27> */
.L_x_3457:
        /* <DEDUP_REMOVED lines=23> */
.L_x_3458:
[----:B------:R-:W-:Y:S05]  /*3840*/  BSYNC B0 ;  /* 0x0000000000007941 */ /* 0x000fea0003800000 */
.L_x_3456:
        /* <DEDUP_REMOVED lines=20> */
.L_x_3434:
[----:B------:R-:W-:-:S04]  /*3990*/  LEA R2, P0, R32, c[0x0][0x200], 0x2 ;  /* 0x0000800020027a11 */ /* 0x000fc800078010ff */
[----:B------:R-:W-:-:S05]  /*39a0*/  LEA.HI.X R3, R32, c[0x0][0x204], R33, 0x2, P0 ;  /* 0x0000810020037a11 */ /* 0x000fca00000f1421 */
[----:B------:R0:W-:Y:S04]  /*39b0*/  STG.E [R2.64], R28 ;  /* 0x0000001c02007986 */ /* 0x0001e8000c101908 */
.L_x_3433:
[----:B------:R-:W-:Y:S05]  /*39c0*/  BSYNC B1 ;  /* 0x0000000000017941 */ /* 0x000fea0003800000 */
.L_x_3432:
        /* <DEDUP_REMOVED lines=45> */
.L_x_3461:
        /* <DEDUP_REMOVED lines=37> */
.L_x_3460:
        /* <DEDUP_REMOVED lines=25> */
.L_x_3462:
[----:B------:R-:W-:-:S13]  /*4080*/  ISETP.LT.OR P4, PT, R14, c[0x0][0x314], P4 ;  /* 0x0000c5000e007a0c */ /* 0x000fda0002781670 */
[----:B------:R-:W-:Y:S05]  /*4090*/  @!P4 BRA `(.L_x_3459) ;  /* 0x000000a00000c947 */ /* 0x000fea0003800000 */
[----:B------:R-:W-:Y:S01]  /*40a0*/  ISETP.GE.AND P0, PT, R16, R15, PT ;  /* 0x0000000f1000720c */ /* 0x000fe20003f06270 */
[----:B------:R-:W-:-:S12]  /*40b0*/  BSSY B0, `(.L_x_3463) ;  /* 0x0000003000007945 */ /* 0x000fd80003800000 */
[----:B------:R-:W-:Y:S05]  /*40c0*/  @P0 BRA `(.L_x_3464) ;  /* 0x0000001000000947 */ /* 0x000fea0003800000 */
[----:B------:R0:W5:Y:S02]  /*40d0*/  LDG.E.128 R8, [R24.64] ;  /* 0x0000000818087981 */ /* 0x000164000c1e1d00 */
.L_x_3464:
[----:B------:R-:W-:Y:S05]  /*40e0*/  BSYNC B0 ;  /* 0x0000000000007941 */ /* 0x000fea0003800000 */
.L_x_3463:
[----:B------:R-:W1:Y:S02]  /*40f0*/  LDS R5, [R6] ;  /* 0x0000000006057984 */ /* 0x000e640000000800 */
[C---:B-1---5:R-:W-:Y:S02]  /*4100*/  FFMA.FTZ R4, R5.reuse, R8, R4 ;  /* 0x0000000805047223 */ /* 0x062fe40000010004 */
[C---:B------:R-:W-:Y:S02]  /*4110*/  FFMA.FTZ R3, R5.reuse, R9, R3 ;  /* 0x0000000905037223 */ /* 0x040fe40000010003 */
[C---:B------:R-:W-:Y:S02]  /*4120*/  FFMA.FTZ R2, R5.reuse, R10, R2 ;  /* 0x0000000a05027223 */ /* 0x040fe40000010002 */
[----:B------:R-:W-:Y:S02]  /*4130*/  FFMA.FTZ R0, R5, R11, R0 ;  /* 0x0000000b05007223 */ /* 0x000fe40000010000 */
.L_x_3459:
        /* <DEDUP_REMOVED lines=76> */
        .weak           $__internal_26_$__cuda_sm20_div_s64
        .type           $__internal_26_$__cuda_sm20_div_s64,@function
        .size           $__internal_26_$__cuda_sm20_div_s64,(.L_x_5174 - $__internal_26_$__cuda_sm20_div_s64)
$__internal_26_$__cuda_sm20_div_s64:
        /* <DEDUP_REMOVED lines=83> */
[----:B------:R-:W-:Y:S06]  /*4b30*/  RET.REL.NODEC R40 `(_ZN5flash32flash_fwd_splitkv_combine_kernelI23Flash_fwd_kernel_traitsILi32ELi64ELi128ELi4ELb0ELb0EN7cutlass6half_tE19Flash_kernel_traitsILi32ELi64ELi128ELi4ES3_EELi16ELi2ELb1EEEvNS_16Flash_fwd_paramsE) ;  /* 0xffffb4c028007950 */ /* 0x000fec0003c3ffff */
.L_x_3465:
        /* <DEDUP_REMOVED lines=12> */
.L_x_5174:


//--------------------- .text._ZN5flash32flash_fwd_splitkv_combine_kernelI23Flash_fwd_kernel_traitsILi32ELi64ELi128ELi4ELb0ELb0EN7cutlass6half_tE19Flash_kernel_traitsILi32ELi64ELi128ELi4ES3_EELi16ELi1ELb1EEEvNS_16Flash_fwd_paramsE --------------------------
	.section	.text._ZN5flash32flash_fwd_splitkv_combine_kernelI23Flash_fwd_kernel_traitsILi32ELi64ELi128ELi4ELb0ELb0EN7cutlass6half_tE19Flash_kernel_traitsILi32ELi64ELi128ELi4ES3_EELi16ELi1ELb1EEEvNS_16Flash_fwd_paramsE,"ax",@progbits
	.sectioninfo	@"SHI_REGISTERS=54"
	.align	128
        .global         _ZN5flash32flash_fwd_splitkv_combine_kernelI23Flash_fwd_kernel_traitsILi32ELi64ELi128ELi4ELb0ELb0EN7cutlass6half_tE19Flash_kernel_traitsILi32ELi64ELi128ELi4ES3_EELi16ELi1ELb1EEEvNS_16Flash_fwd_paramsE
        .type           _ZN5flash32flash_fwd_splitkv_combine_kernelI23Flash_fwd_kernel_traitsILi32ELi64ELi128ELi4ELb0ELb0EN7cutlass6half_tE19Flash_kernel_traitsILi32ELi64ELi128ELi4ES3_EELi16ELi1ELb1EEEvNS_16Flash_fwd_paramsE,@function
        .size           _ZN5flash32flash_fwd_splitkv_combine_kernelI23Flash_fwd_kernel_traitsILi32ELi64ELi128ELi4ELb0ELb0EN7cutlass6half_tE19Flash_kernel_traitsILi32ELi64ELi128ELi4ES3_EELi16ELi1ELb1EEEvNS_16Flash_fwd_paramsE,(.L_x_5175 - _ZN5flash32flash_fwd_splitkv_combine_kernelI23Flash_fwd_kernel_traitsILi32ELi64ELi128ELi4ELb0ELb0EN7cutlass6half_tE19Flash_kernel_traitsILi32ELi64ELi128ELi4ES3_EELi16ELi1ELb1EEEvNS_16Flash_fwd_paramsE)
        .other          _ZN5flash32flash_fwd_splitkv_combine_kernelI23Flash_fwd_kernel_traitsILi32ELi64ELi128ELi4ELb0ELb0EN7cutlass6half_tE19Flash_kernel_traitsILi32ELi64ELi128ELi4ES3_EELi16ELi1ELb1EEEvNS_16Flash_fwd_paramsE,@"STO_CUDA_ENTRY STV_DEFAULT"
_ZN5flash32flash_fwd_splitkv_combine_kernelI23Flash_fwd_kernel_traitsILi32ELi64ELi128ELi4ELb0ELb0EN7cutlass6half_tE19Flash_kernel_traitsILi32ELi64ELi128ELi4ES3_EELi16ELi1ELb1EEEvNS_16Flash_fwd_paramsE:
.text._ZN5flash32flash_fwd_splitkv_combine_kernelI23Flash_fwd_kernel_traitsILi32ELi64ELi128ELi4ELb0ELb0EN7cutlass6half_tE19Flash_kernel_traitsILi32ELi64ELi128ELi4ES3_EELi16ELi1ELb1EEEvNS_16Flash_fwd_paramsE:
        /* <DEDUP_REMOVED lines=23> */
[----:B------:R-:W-:Y:S05]  /*0170*/  CALL.REL.NOINC `($__internal_27_$__cuda_sm20_div_s64) ;  /* 0x0000458000007944 */ /* 0x000fea0003c00000 */
[----:B------:R-:W-:Y:S02]  /*0180*/  MOV R8, R0 ;  /* 0x0000000000087202 */ /* 0x000fe40000000f00 */
[----:B------:R-:W-:Y:S01]  /*0190*/  MOV R9, R23 ;  /* 0x0000001700097202 */ /* 0x000fe20000000f00 */
[----:B------:R-:W-:Y:S05]  /*01a0*/  BRA `(.L_x_3467) ;  /* 0x0000013000007947 */ /* 0x000fea0003800000 */
.L_x_3466:
        /* <DEDUP_REMOVED lines=19> */
.L_x_3467:
        /* <DEDUP_REMOVED lines=17> */
.L_x_3469:
        /* <DEDUP_REMOVED lines=19> */
.L_x_3470:
[----:B------:R-:W-:Y:S05]  /*0520*/  BSYNC B0 ;  /* 0x0000000000007941 */ /* 0x000fea0003800000 */
.L_x_3468:
        /* <DEDUP_REMOVED lines=45> */
.L_x_3472:
        /* <DEDUP_REMOVED lines=19> */
.L_x_3473:
[----:B------:R-:W-:Y:S05]  /*0930*/  BSYNC B0 ;  /* 0x0000000000007941 */ /* 0x000fea0003800000 */
.L_x_3471:
        /* <DEDUP_REMOVED lines=78> */
.L_x_3475:
        /* <DEDUP_REMOVED lines=19> */
.L_x_3476:
[----:B------:R-:W-:Y:S05]  /*0f50*/  BSYNC B0 ;  /* 0x0000000000007941 */ /* 0x000fea0003800000 */
.L_x_3474:
        /* <DEDUP_REMOVED lines=43> */
.L_x_3478:
        /* <DEDUP_REMOVED lines=19> */
.L_x_3479:
[----:B------:R-:W-:Y:S05]  /*1340*/  BSYNC B0 ;  /* 0x0000000000007941 */ /* 0x000fea0003800000 */
.L_x_3477:
        /* <DEDUP_REMOVED lines=133> */
.L_x_3481:
[----:B------:R-:W-:Y:S05]  /*1ba0*/  BSYNC B0 ;  /* 0x0000000000007941 */ /* 0x000fea0003800000 */
.L_x_3480:
        /* <DEDUP_REMOVED lines=73> */
[----:B------:R-:W-:Y:S05]  /*2040*/  CALL.REL.NOINC `($__internal_27_$__cuda_sm20_div_s64) ;  /* 0x000026b000007944 */ /* 0x000fea0003c00000 */
        /* <DEDUP_REMOVED lines=10> */
.L_x_3486:
        /* <DEDUP_REMOVED lines=23> */
.L_x_3487:
[----:B------:R-:W-:Y:S05]  /*2260*/  BSYNC B0 ;  /* 0x0000000000007941 */ /* 0x000fea0003800000 */
.L_x_3485:
        /* <DEDUP_REMOVED lines=22> */
.L_x_3489:
        /* <DEDUP_REMOVED lines=22> */
.L_x_3490:
[----:B------:R-:W-:Y:S05]  /*2530*/  BSYNC B0 ;  /* 0x0000000000007941 */ /* 0x000fea0003800000 */
.L_x_3488:
        /* <DEDUP_REMOVED lines=22> */
.L_x_3492:
        /* <DEDUP_REMOVED lines=22> */
.L_x_3493:
[----:B------:R-:W-:Y:S05]  /*2800*/  BSYNC B0 ;  /* 0x0000000000007941 */ /* 0x000fea0003800000 */
.L_x_3491:
        /* <DEDUP_REMOVED lines=33> */
[----:B------:R-:W-:Y:S05]  /*2a20*/  CALL.REL.NOINC `($__internal_27_$__cuda_sm20_div_s64) ;  /* 0x00001cd000007944 */ /* 0x000fea0003c00000 */
        /* <DEDUP_REMOVED lines=11> */
.L_x_3495:
        /* <DEDUP_REMOVED lines=23> */
.L_x_3496:
[----:B------:R-:W-:Y:S05]  /*2c50*/  BSYNC B0 ;  /* 0x0000000000007941 */ /* 0x000fea0003800000 */
.L_x_3494:
        /* <DEDUP_REMOVED lines=20> */
.L_x_3498:
        /* <DEDUP_REMOVED lines=23> */
.L_x_3499:
[----:B------:R-:W-:Y:S05]  /*2f10*/  BSYNC B0 ;  /* 0x0000000000007941 */ /* 0x000fea0003800000 */
.L_x_3497:
        /* <DEDUP_REMOVED lines=19> */
.L_x_3501:
        /* <DEDUP_REMOVED lines=23> */
.L_x_3502:
[----:B------:R-:W-:Y:S05]  /*31c0*/  BSYNC B0 ;  /* 0x0000000000007941 */ /* 0x000fea0003800000 */
.L_x_3500:
        /* <DEDUP_REMOVED lines=25> */
[----:B------:R-:W-:Y:S05]  /*3360*/  CALL.REL.NOINC `($__internal_27_$__cuda_sm20_div_s64) ;  /* 0x0000139000007944 */ /* 0x000fea0003c00000 */
        /* <DEDUP_REMOVED lines=12> */
.L_x_3504:
        /* <DEDUP_REMOVED lines=23> */
.L_x_3505:
[----:B------:R-:W-:Y:S05]  /*35a0*/  BSYNC B0 ;  /* 0x0000000000007941 */ /* 0x000fea0003800000 */
.L_x_3503:
        /* <DEDUP_REMOVED lines=28> */
.L_x_3507:
        /* <DEDUP_REMOVED lines=23> */
.L_x_3508:
[----:B------:R-:W-:Y:S05]  /*38e0*/  BSYNC B0 ;  /* 0x0000000000007941 */ /* 0x000fea0003800000 */
.L_x_3506:
        /* <DEDUP_REMOVED lines=20> */
.L_x_3484:
[----:B------:R-:W-:-:S04]  /*3a30*/  LEA R2, P0, R38, c[0x0][0x200], 0x2 ;  /* 0x0000800026027a11 */ /* 0x000fc800078010ff */
[----:B------:R-:W-:-:S05]  /*3a40*/  LEA.HI.X R3, R38, c[0x0][0x204], R39, 0x2, P0 ;  /* 0x0000810026037a11 */ /* 0x000fca00000f1427 */
[----:B------:R0:W-:Y:S04]  /*3a50*/  STG.E [R2.64], R29 ;  /* 0x0000001d02007986 */ /* 0x0001e8000c101908 */
.L_x_3483:
[----:B------:R-:W-:Y:S05]  /*3a60*/  BSYNC B1 ;  /* 0x0000000000017941 */ /* 0x000fea0003800000 */
.L_x_3482:
        /* <DEDUP_REMOVED lines=46> */
.L_x_3511:
        /* <DEDUP_REMOVED lines=39> */
.L_x_3510:
        /* <DEDUP_REMOVED lines=27> */
.L_x_3512:
        /* <DEDUP_REMOVED lines=8> */
.L_x_3514:
[----:B------:R-:W-:Y:S05]  /*41f0*/  BSYNC B0 ;  /* 0x0000000000007941 */ /* 0x000fea0003800000 */
.L_x_3513:
[----:B------:R-:W1:Y:S02]  /*4200*/  LDS R6, [R6] ;  /* 0x0000000006067984 */ /* 0x000e640000000800 */
[C---:B-1---5:R-:W-:Y:S02]  /*4210*/  FFMA.FTZ R4, R6.reuse, R8, R4 ;  /* 0x0000000806047223 */ /* 0x062fe40000010004 */
[C---:B------:R-:W-:Y:S02]  /*4220*/  FFMA.FTZ R3, R6.reuse, R9, R3 ;  /* 0x0000000906037223 */ /* 0x040fe40000010003 */
[C---:B------:R-:W-:Y:S02]  /*4230*/  FFMA.FTZ R2, R6.reuse, R10, R2 ;  /* 0x0000000a06027223 */ /* 0x040fe40000010002 */
[----:B------:R-:W-:Y:S02]  /*4240*/  FFMA.FTZ R0, R6, R11, R0 ;  /* 0x0000000b06007223 */ /* 0x000fe40000010000 */
.L_x_3509:
        /* <DEDUP_REMOVED lines=75> */
        .weak           $__internal_27_$__cuda_sm20_div_s64
        .type           $__internal_27_$__cuda_sm20_div_s64,@function
        .size           $__internal_27_$__cuda_sm20_div_s64,(.L_x_5175 - $__internal_27_$__cuda_sm20_div_s64)
$__internal_27_$__cuda_sm20_div_s64:
        /* <DEDUP_REMOVED lines=83> */
[----:B------:R-:W-:Y:S06]  /*4c30*/  RET.REL.NODEC R20 `(_ZN5flash32flash_fwd_splitkv_combine_kernelI23Flash_fwd_kernel_traitsILi32ELi64ELi128ELi4ELb0ELb0EN7cutlass6half_tE19Flash_kernel_traitsILi32ELi64ELi128ELi4ES3_EELi16ELi1ELb1EEEvNS_16Flash_fwd_paramsE) ;  /* 0xffffb3c014007950 */ /* 0x000fec0003c3ffff */
.L_x_3515:
        /* <DEDUP_REMOVED lines=12> */
.L_x_5175:


//--------------------- .text._ZN5flash24flash_fwd_splitkv_kernelI23Flash_fwd_kernel_traitsILi32ELi64ELi128ELi4ELb0ELb0EN7cutlass6half_tE19Flash_kernel_traitsILi32ELi64ELi128ELi4ES3_EELb1ELb0ELb0ELb0ELb0ELb0ELb0ELb0EEEvNS_16Flash_fwd_paramsE --------------------------
	.section	.text._ZN5flash24flash_fwd_splitkv_kernelI23Flash_fwd_kernel_traitsILi32ELi64ELi128ELi4ELb0ELb0EN7cutlass6half_tE19Flash_kernel_traitsILi32ELi64ELi128ELi4ES3_EELb1ELb0ELb0ELb0ELb0ELb0ELb0ELb0EEEvNS_16Flash_fwd_paramsE,"ax",@progbits
	.sectioninfo	@"SHI_REGISTERS=168"
	.align	128
        .global         _ZN5flash24flash_fwd_splitkv_kernelI23Flash_fwd_kernel_traitsILi32ELi64ELi128ELi4ELb0ELb0EN7cutlass6half_tE19Flash_kernel_traitsILi32ELi64ELi128ELi4ES3_EELb1ELb0ELb0ELb0ELb0ELb0ELb0ELb0EEEvNS_16Flash_fwd_paramsE
        .type           _ZN5flash24flash_fwd_splitkv_kernelI23Flash_fwd_kernel_traitsILi32ELi64ELi128ELi4ELb0ELb0EN7cutlass6half_tE19Flash_kernel_traitsILi32ELi64ELi128ELi4ES3_EELb1ELb0ELb0ELb0ELb0ELb0ELb0ELb0EEEvNS_16Flash_fwd_paramsE,@function
        .size           _ZN5flash24flash_fwd_splitkv_kernelI23Flash_fwd_kernel_traitsILi32ELi64ELi128ELi4ELb0ELb0EN7cutlass6half_tE19Flash_kernel_traitsILi32ELi64ELi128ELi4ES3_EELb1ELb0ELb0ELb0ELb0ELb0ELb0ELb0EEEvNS_16Flash_fwd_paramsE,(.L_x_5232 - _ZN5flash24flash_fwd_splitkv_kernelI23Flash_fwd_kernel_traitsILi32ELi64ELi128ELi4ELb0ELb0EN7cutlass6half_tE19Flash_kernel_traitsILi32ELi64ELi128ELi4ES3_EELb1ELb0ELb0ELb0ELb0ELb0ELb0ELb0EEEvNS_16Flash_fwd_paramsE)
        .other          _ZN5flash24flash_fwd_splitkv_kernelI23Flash_fwd_kernel_traitsILi32ELi64ELi128ELi4ELb0ELb0EN7cutlass6half_tE19Flash_kernel_traitsILi32ELi64ELi128ELi4ES3_EELb1ELb0ELb0ELb0ELb0ELb0ELb0ELb0EEEvNS_16Flash_fwd_paramsE,@"STO_CUDA_ENTRY STV_DEFAULT"
_ZN5flash24flash_fwd_splitkv_kernelI23Flash_fwd_kernel_traitsILi32ELi64ELi128ELi4ELb0ELb0EN7cutlass6half_tE19Flash_kernel_traitsILi32ELi64ELi128ELi4ES3_EELb1ELb0ELb0ELb0ELb0ELb0ELb0ELb0EEEvNS_16Flash_fwd_paramsE:
.text._ZN5flash24flash_fwd_splitkv_kernelI23Flash_fwd_kernel_traitsILi32ELi64ELi128ELi4ELb0ELb0EN7cutlass6half_tE19Flash_kernel_traitsILi32ELi64ELi128ELi4ES3_EELb1ELb0ELb0ELb0ELb0ELb0ELb0ELb0EEEvNS_16Flash_fwd_paramsE:
        /* <DEDUP_REMOVED lines=33> */
.L_x_3516:
[----:B-1-34-:R-:W-:Y:S02]  /*0210*/  MOV R0, c[0x0][0x218] ;  /* 0x0000860000007a02 */ /* 0x01afe40000000f00 */
.L_x_3517:
        /* <DEDUP_REMOVED lines=60> */
[----:B------:R-:W-:Y:S01]  /*05e0*/  ISETP.GE.OR P0, PT, R3, R136, P1 ;  /* 0x000000880300720c */ /* 0x000fe20000f06670 */
[----:B------:R-:W-:-:S04]  /*05f0*/  IMAD.WIDE.U32 R12, R10, c[0x0][0x1f0], R12 ;  /* 0x00007c000a0c7a25 */ /* 0x000fc800078e000c */
[----:B------:R-:W-:Y:S01]  /*0600*/  IMAD R23, R2, c[0x0][0x214], R23 ;  /* 0x0000850002177a24 */ /* 0x000fe200078e0217 */
[----:B------:R-:W-:Y:S02]  /*0610*/  SHF.R.S32.HI R2, RZ, 0x1f, R3 ;  /* 0x0000001fff027819 */ /* 0x000fe40000011403 */
        /* <DEDUP_REMOVED lines=10> */
.L_x_3520:
[----:B------:R-:W-:Y:S05]  /*06c0*/  BSYNC B0 ;  /* 0x0000000000007941 */ /* 0x000fea0003800000 */
.L_x_3519:
        /* <DEDUP_REMOVED lines=15> */
.L_x_3522:
[----:B------:R-:W-:Y:S05]  /*07c0*/  BSYNC B0 ;  /* 0x0000000000007941 */ /* 0x000fea0003800000 */
.L_x_3521:
        /* <DEDUP_REMOVED lines=13> */
.L_x_3518:
        /* <DEDUP_REMOVED lines=14> */
[----:B------:R-:W-:Y:S01]  /*0980*/  @P1 IMAD.IADD R3, R5, 0x1, R3 ;  /* 0x0000000105031824 */ /* 0x000fe200078e0203 */
[----:B------:R-:W-:-:S04]  /*0990*/  IABS R5, c[0x0][0x2d0] ;  /* 0x0000b40000057a13 */ /* 0x000fc80000000000 */
        /* <DEDUP_REMOVED lines=63> */
[C---:B------:R-:W-:Y:S01]  /*0d90*/  IMAD R2, R32.reuse, c[0x0][0x184], R3 ;  /* 0x0000610020027a24 */ /* 0x040fe200078e0203 */
[----:B------:R-:W-:Y:S01]  /*0da0*/  SHF.R.S32.HI R3, RZ, 0x1f, R12 ;  /* 0x0000001fff037819 */ /* 0x000fe2000001140c */
[C---:B------:R-:W-:Y:S02]  /*0db0*/  IMAD R13, R32.reuse, c[0x0][0x18c], R13 ;  /* 0x00006300200d7a24 */ /* 0x040fe400078e020d */
[----:B------:R-:W-:Y:S01]  /*0dc0*/  IMAD.WIDE.U32 R32, R32, c[0x0][0x188], RZ ;  /* 0x0000620020207a25 */ /* 0x000fe200078e00ff */
[----:B------:R-:W-:-:S04]  /*0dd0*/  IADD3 R17, R17, R2, RZ ;  /* 0x0000000211117210 */ /* 0x000fc80007ffe0ff */
        /* <DEDUP_REMOVED lines=8> */
.L_x_3523:
        /* <DEDUP_REMOVED lines=15> */
.L_x_3525:
        /* <DEDUP_REMOVED lines=26> */
[----:B------:R-:W-:Y:S02]  /*10f0*/  LOP3.LUT R4, R10, c[0x0][0x1c8], RZ, 0x3c, !PT ;  /* 0x000072000a047a12 */ /* 0x000fe400078e3cff */
[----:B------:R-:W-:Y:S02]  /*1100*/  SHF.R.S32.HI R9, RZ, 0x1f, R7 ;  /* 0x0000001fff097819 */ /* 0x000fe40000011407 */
[----:B------:R-:W-:-:S03]  /*1110*/  ISETP.GE.AND P1, PT, R4, RZ, PT ;  /* 0x000000ff0400720c */ /* 0x000fc60003f26270 */
[----:B------:R-:W-:-:S04]  /*1120*/  IMAD R4, R9, c[0x0][0x198], RZ ;  /* 0x0000660009047a24 */ /* 0x000fc800078e02ff */
[----:B------:R-:W-:Y:S01]  /*1130*/  @P2 IADD3 R12, R12, 0x1, RZ ;  /* 0x000000010c0c2810 */ /* 0x000fe20007ffe0ff */
[----:B------:R-:W-:-:S05]  /*1140*/  IMAD R11, R7, c[0x0][0x19c], R4 ;  /* 0x00006700070b7a24 */ /* 0x000fca00078e0204 */
        /* <DEDUP_REMOVED lines=19> */
.L_x_3524:
[----:B------:R-:W-:Y:S01]  /*1280*/  ISETP.NE.AND P0, PT, R132, -0x1, PT ;  /* 0xffffffff8400780c */ /* 0x000fe20003f05270 */
[----:B------:R-:W-:Y:S01]  /*1290*/  BSSY B0, `(.L_x_3526) ;  /* 0x000005c000007945 */ /* 0x000fe20003800000 */
[----:B------:R-:W-:-:S04]  /*12a0*/  SHF.R.S32.HI R29, RZ, 0x1f, R6 ;  /* 0x0000001fff1d7819 */ /* 0x000fc80000011406 */
[CC--:B------:R-:W-:Y:S02]  /*12b0*/  LEA.HI R19, R29.reuse, R6.reuse, RZ, 0x2 ;  /* 0x000000061d137211 */ /* 0x0c0fe400078f10ff */
[-C--:B------:R-:W-:Y:S02]  /*12c0*/  LEA.HI R25, R29, R6.reuse, RZ, 0x3 ;  /* 0x000000061d197211 */ /* 0x080fe400078f18ff */
[----:B------:R-:W-:Y:S02]  /*12d0*/  LOP3.LUT R31, R19, 0xfffffffc, RZ, 0xc0, !PT ;  /* 0xfffffffc131f7812 */ /* 0x000fe400078ec0ff */
[----:B------:R-:W-:Y:S01]  /*12e0*/  LEA.HI R2, R29, R6, RZ, 0x5 ;  /* 0x000000061d027211 */ /* 0x000fe200078f28ff */
[----:B------:R-:W-:Y:S01]  /*12f0*/  @P0 IMAD.WIDE.U32 R16, R132, c[0x0][0x190], RZ ;  /* 0x0000640084100a25 */ /* 0x000fe200078e00ff */
[----:B-----5:R-:W-:Y:S02]  /*1300*/  @!P0 SHF.R.S32.HI R0, RZ, 0x1f, R15 ;  /* 0x0000001fff008819 */ /* 0x020fe4000001140f */
[----:B------:R-:W-:Y:S01]  /*1310*/  SHF.R.S32.HI R14, RZ, 0x2, R19 ;  /* 0x00000002ff0e7819 */ /* 0x000fe20000011413 */
[----:B------:R-:W-:-:S03]  /*1320*/  @!P0 IMAD.WIDE.U32 R20, R15, c[0x0][0x178], RZ ;  /* 0x00005e000f148a25 */ /* 0x000fc600078e00ff */
[----:B------:R-:W-:Y:S01]  /*1330*/  LEA.HI R19, R19, R14, RZ, 0x1 ;  /* 0x0000000e13137211 */ /* 0x000fe200078f08ff */
[----:B------:R-:W-:Y:S02]  /*1340*/  @!P0 IMAD R0, R0, c[0x0][0x178], RZ ;  /* 0x00005e0000008a24 */ /* 0x000fe400078e02ff */
[----:B------:R-:W-:Y:S01]  /*1350*/  @P0 IMAD R17, R132, c[0x0][0x194], R17 ;  /* 0x0000650084110a24 */ /* 0x000fe200078e0211 */
[----:B------:R-:W-:Y:S01]  /*1360*/  LOP3.LUT R19, R19, 0x7fffffe, RZ, 0xc0, !PT ;  /* 0x07fffffe13137812 */ /* 0x000fe200078ec0ff */
[----:B------:R-:W-:Y:S01]  /*1370*/  @!P0 IMAD R0, R15, c[0x0][0x17c], R0 ;  /* 0x00005f000f008a24 */ /* 0x000fe200078e0200 */
[----:B------:R-:W-:Y:S01]  /*1380*/  SHF.R.S32.HI R15, RZ, 0x1f, R14 ;  /* 0x0000001fff0f7819 */ /* 0x000fe2000001140e */
[----:B------:R-:W-:Y:S02]  /*1390*/  IMAD.IADD R138, R6, 0x1, -R31 ;  /* 0x00000001068a7824 */ /* 0x000fe400078e0a1f */
[----:B------:R-:W-:Y:S01]  /*13a0*/  @!P0 IMAD.IADD R17, R21, 0x1, R0 ;  /* 0x0000000115118824 */ /* 0x000fe200078e0200 */
[----:B------:R-:W-:Y:S01]  /*13b0*/  SHF.R.S32.HI R21, RZ, 0x3, R25 ;  /* 0x00000003ff157819 */ /* 0x000fe20000011419 */
[----:B------:R-:W-:Y:S01]  /*13c0*/  @P0 IMAD.MOV.U32 R28, RZ, RZ, R16 ;  /* 0x000000ffff1c0224 */ /* 0x000fe200078e0010 */
[----:B------:R-:W-:Y:S01]  /*13d0*/  LEA.HI R16, R29, R6, RZ, 0x4 ;  /* 0x000000061d107211 */ /* 0x000fe200078f20ff */
[----:B------:R-:W-:Y:S01]  /*13e0*/  @!P0 IMAD.MOV.U32 R28, RZ, RZ, R20 ;  /* 0x000000ffff1c8224 */ /* 0x000fe200078e0014 */
[----:B------:R-:W-:Y:S01]  /*13f0*/  SHF.L.U32 R29, R21, 0x6, RZ ;  /* 0x00000006151d7819 */ /* 0x000fe200000006ff */
[----:B------:R-:W-:Y:S01]  /*1400*/  IMAD.SHL.U32 R138, R138, 0x8, RZ ;  /* 0x000000088a8a7824 */ /* 0x000fe200078e00ff */
[----:B------:R-:W-:Y:S01]  /*1410*/  SHF.R.S32.HI R20, RZ, 0x5, R2 ;  /* 0x00000005ff147819 */ /* 0x000fe20000011402 */
[----:B------:R-:W-:Y:S01]  /*1420*/  IMAD.IADD R19, R14, 0x1, -R19 ;  /* 0x000000010e137824 */ /* 0x000fe200078e0a13 */
[----:B------:R-:W-:Y:S01]  /*1430*/  LOP3.LUT R29, R29, 0xc0, RZ, 0xc0, !PT ;  /* 0x000000c01d1d7812 */ /* 0x000fe200078ec0ff */
[----:B------:R-:W-:Y:S01]  /*1440*/  IMAD R97, R15, c[0x0][0x198], RZ ;  /* 0x000066000f617a24 */ /* 0x000fe200078e02ff */
[----:B------:R-:W-:Y:S01]  /*1450*/  IADD3 R28, P0, R138, R28, RZ ;  /* 0x0000001c8a1c7210 */ /* 0x000fe20007f1e0ff */
[----:B------:R-:W-:Y:S01]  /*1460*/  IMAD R19, R20, 0x8, R19 ;  /* 0x0000000814137824 */ /* 0x000fe200078e0213 */
[----:B------:R-:W-:Y:S01]  /*1470*/  SHF.R.S32.HI R0, RZ, 0x1f, R138 ;  /* 0x0000001fff007819 */ /* 0x000fe2000001148a */
[----:B------:R-:W-:Y:S01]  /*1480*/  IMAD R97, R14, c[0x0][0x19c], R97 ;  /* 0x000067000e617a24 */ /* 0x000fe200078e0261 */
[----:B------:R-:W-:Y:S01]  /*1490*/  IADD3 R32, P1, R138, R32, RZ ;  /* 0x000000208a207210 */ /* 0x000fe20007f3e0ff */
[----:B------:R-:W-:Y:S01]  /*14a0*/  IMAD.WIDE R26, R27, 0x40, R14 ;  /* 0x000000401b1a7825 */ /* 0x000fe200078e020e */
[----:B------:R-:W-:-:S02]  /*14b0*/  LOP3.LUT R35, R29, 0x18, R138, 0xf8, !PT ;  /* 0x000000181d237812 */ /* 0x000fc400078ef88a */
[----:B------:R-:W-:Y:S01]  /*14c0*/  SHF.R.U32.HI R4, RZ, 0x3, R29 ;  /* 0x00000003ff047819 */ /* 0x000fe2000001161d */
[----:B------:R-:W-:Y:S01]  /*14d0*/  IMAD.X R29, R0, 0x1, R17, P0 ;  /* 0x00000001001d7824 */ /* 0x000fe200000e0611 */
[----:B------:R-:W-:Y:S01]  /*14e0*/  LOP3.LUT R17, R16, 0xfffffff0, RZ, 0xc0, !PT ;  /* 0xfffffff010117812 */ /* 0x000fe200078ec0ff */
[----:B------:R-:W-:Y:S01]  /*14f0*/  IMAD.X R33, R0, 0x1, R13, P1 ;  /* 0x0000000100217824 */ /* 0x000fe200008e060d */
[----:B------:R-:W-:Y:S01]  /*1500*/  IADD3 R30, P2, R138, R30, RZ ;  /* 0x0000001e8a1e7210 */ /* 0x000fe20007f5e0ff */
[----:B------:R-:W-:Y:S01]  /*1510*/  IMAD R13, R3, c[0x0][0x1b8], RZ ;  /* 0x00006e00030d7a24 */ /* 0x000fe200078e02ff */
[----:B------:R-:W-:Y:S01]  /*1520*/  IADD3 R102, P0, R14, R7, RZ ;  /* 0x000000070e667210 */ /* 0x000fe20007f1e0ff */
[----:B------:R-:W-:Y:S01]  /*1530*/  IMAD.IADD R3, R6, 0x1, -R17 ;  /* 0x0000000106037824 */ /* 0x000fe200078e0a11 */
[----:B------:R-:W-:Y:S01]  /*1540*/  IADD3.X R31, R0, R11, RZ, P2, !PT ;  /* 0x0000000b001f7210 */ /* 0x000fe200017fe4ff */
[C---:B------:R-:W-:Y:S01]  /*1550*/  IMAD R7, R12.reuse, c[0x0][0x1bc], R13 ;  /* 0x00006f000c077a24 */ /* 0x040fe200078e020d */
[----:B------:R-:W-:Y:S01]  /*1560*/  SHF.R.S32.HI R11, RZ, 0x1f, R10 ;  /* 0x0000001fff0b7819 */ /* 0x000fe2000001140a */
[----:B------:R-:W-:Y:S01]  /*1570*/  IMAD.X R0, R15, 0x1, R9, P0 ;  /* 0x000000010f007824 */ /* 0x000fe200000e0609 */
[----:B------:R-:W-:Y:S01]  /*1580*/  LEA.HI R8, R3, R3, RZ, 0x1 ;  /* 0x0000000303087211 */ /* 0x000fe200078f08ff */
[----:B------:R-:W-:Y:S01]  /*1590*/  IMAD.WIDE.U32 R12, R12, c[0x0][0x1b8], R32 ;  /* 0x00006e000c0c7a25 */ /* 0x000fe200078e0020 */
[----:B------:R-:W-:-:S02]  /*15a0*/  LOP3.LUT R4, R35, R4, RZ, 0x3c, !PT ;  /* 0x0000000423047212 */ /* 0x000fc400078e3cff */
[--C-:B------:R-:W-:Y:S01]  /*15b0*/  SHF.R.S32.HI R9, RZ, 0x1, R8.reuse ;  /* 0x00000001ff097819 */ /* 0x100fe20000011408 */
[----:B------:R-:W-:Y:S01]  /*15c0*/  IMAD R105, R0, c[0x0][0x1a0], RZ ;  /* 0x0000680000697a24 */ /* 0x000fe200078e02ff */
[----:B------:R-:W-:Y:S01]  /*15d0*/  SHF.R.S32.HI R18, RZ, 0x1f, R8 ;  /* 0x0000001fff127819 */ /* 0x000fe20000011408 */
[----:B------:R-:W-:Y:S01]  /*15e0*/  IMAD.IADD R0, R136, 0x1, -R23 ;  /* 0x0000000188007824 */ /* 0x000fe200078e0a17 */
[----:B------:R-:W-:Y:S01]  /*15f0*/  LEA R135, R19, R4, 0x5 ;  /* 0x0000000413877211 */ /* 0x000fe200078e28ff */
[----:B------:R-:W-:Y:S01]  /*1600*/  IMAD R11, R11, c[0x0][0x1a8], RZ ;  /* 0x00006a000b0b7a24 */ /* 0x000fe200078e02ff */
[----:B------:R-:W-:Y:S01]  /*1610*/  LEA.HI R18, R18, R9, RZ, 0x2 ;  /* 0x0000000912127211 */ /* 0x000fe200078f10ff */
[----:B------:R-:W-:Y:S01]  /*1620*/  IMAD.IADD R13, R13, 0x1, R7 ;  /* 0x000000010d0d7824 */ /* 0x000fe200078e0207 */
[----:B------:R-:W-:Y:S01]  /*1630*/  ISETP.GE.AND P0, PT, R14, R0, PT ;  /* 0x000000000e00720c */ /* 0x000fe20003f06270 */
[----:B------:R-:W-:Y:S01]  /*1640*/  IMAD R4, R10, c[0x0][0x1ac], R11 ;  /* 0x00006b000a047a24 */ /* 0x000fe200078e020b */
[----:B------:R-:W-:Y:S01]  /*1650*/  LOP3.LUT R18, R18, 0xfffffffc, RZ, 0xc0, !PT ;  /* 0xfffffffc12127812 */ /* 0x000fe200078ec0ff */
[----:B------:R-:W-:Y:S01]  /*1660*/  IMAD.WIDE.U32 R98, R14, c[0x0][0x198], R30 ;  /* 0x000066000e627a25 */ /* 0x000fe200078e001e */
[----:B------:R-:W-:-:S02]  /*1670*/  LOP3.LUT R19, R2, 0xffffffe0, RZ, 0xc0, !PT ;  /* 0xffffffe002137812 */ /* 0x000fc400078ec0ff */
[----:B------:R-:W-:Y:S01]  /*1680*/  SHF.L.U32 R135, R135, 0x1, RZ ;  /* 0x0000000187877819 */ /* 0x000fe200000006ff */
[----:B------:R-:W-:Y:S01]  /*1690*/  IMAD.IADD R18, R9, 0x1, -R18 ;  /* 0x0000000109127824 */ /* 0x000fe200078e0a12 */
[----:B------:R-:W-:Y:S01]  /*16a0*/  IADD3 R97, R99, R97, RZ ;  /* 0x0000006163617210 */ /* 0x000fe20007ffe0ff */
[----:B------:R-:W-:-:S03]  /*16b0*/  IMAD.WIDE.U32 R10, R10, c[0x0][0x1a8], R28 ;  /* 0x00006a000a0a7a25 */ /* 0x000fc600078e001c */
[----:B------:R-:W-:Y:S01]  /*16c0*/  LOP3.LUT P1, RZ, R18, 0x2, RZ, 0xc0, !PT ;  /* 0x0000000212ff7812 */ /* 0x000fe2000782c0ff */
[C---:B------:R-:W-:Y:S02]  /*16d0*/  IMAD R105, R102.reuse, c[0x0][0x1a4], R105 ;  /* 0x0000690066697a24 */ /* 0x040fe400078e0269 */
[----:B------:R-:W-:Y:S02]  /*16e0*/  IMAD.MOV.U32 R2, RZ, RZ, 0x10 ;  /* 0x00000010ff027424 */ /* 0x000fe400078e00ff */
[----:B------:R-:W-:-:S04]  /*16f0*/  IMAD.WIDE.U32 R102, R102, c[0x0][0x1a0], R12 ;  /* 0x0000680066667a25 */ /* 0x000fc800078e000c */
[----:B------:R-:W-:Y:S01]  /*1700*/  IMAD.IADD R29, R11, 0x1, R4 ;  /* 0x000000010b1d7824 */ /* 0x000fe200078e0204 */
[----:B------:R-:W-:Y:S01]  /*1710*/  SEL R4, R2, 0xfffffff0, !P1 ;  /* 0xfffffff002047807 */ /* 0x000fe20004800000 */
[----:B------:R-:W-:Y:S02]  /*1720*/  IMAD.IADD R19, R6, 0x1, -R19 ;  /* 0x0000000106137824 */ /* 0x000fe400078e0a13 */
        /* <DEDUP_REMOVED lines=18> */
.L_x_3527:
[----:B------:R-:W-:Y:S05]  /*1850*/  BSYNC B0 ;  /* 0x0000000000007941 */ /* 0x000fea0003800000 */
.L_x_3526:
        /* <DEDUP_REMOVED lines=20> */
.L_x_3529:
[----:B------:R-:W-:Y:S05]  /*19a0*/  BSYNC B0 ;  /* 0x0000000000007941 */ /* 0x000fea0003800000 */
.L_x_3528:
        /* <DEDUP_REMOVED lines=17> */
.L_x_3531:
[----:B------:R-:W-:Y:S05]  /*1ac0*/  BSYNC B0 ;  /* 0x0000000000007941 */ /* 0x000fea0003800000 */
.L_x_3530:
        /* <DEDUP_REMOVED lines=18> */
.L_x_3533:
[----:B------:R-:W-:Y:S05]  /*1bf0*/  BSYNC B0 ;  /* 0x0000000000007941 */ /* 0x000fea0003800000 */
.L_x_3532:
        /* <DEDUP_REMOVED lines=16> */
.L_x_3535:
[----:B------:R-:W-:Y:S05]  /*1d00*/  BSYNC B0 ;  /* 0x0000000000007941 */ /* 0x000fea0003800000 */
.L_x_3534:
        /* <DEDUP_REMOVED lines=18> */
.L_x_3537:
[----:B------:R-:W-:Y:S05]  /*1e30*/  BSYNC B0 ;  /* 0x0000000000007941 */ /* 0x000fea0003800000 */
.L_x_3536:
[----:B------:R-:W0:Y:S01]  /*1e40*/  LDGDEPBAR ;  /* 0x00000000000079af */ /* 0x000e220000000000 */
[----:B------:R-:W-:Y:S01]  /*1e50*/  LOP3.LUT R25, R25, 0xfffffff8, RZ, 0xc0, !PT ;  /* 0xfffffff819197812 */ /* 0x000fe200078ec0ff */
[----:B------:R-:W-:Y:S01]  /*1e60*/  IMAD.SHL.U32 R18, R18, 0x40, RZ ;  /* 0x0000004012127824 */ /* 0x000fe200078e00ff */
[----:B------:R-:W-:Y:S01]  /*1e70*/  ISETP.GE.AND P1, PT, R14, R0, PT ;  /* 0x000000000e00720c */ /* 0x000fe20003f26270 */
[C---:B------:R-:W-:Y:S01]  /*1e80*/  IMAD.SHL.U32 R99, R6.reuse, 0x2, RZ ;  /* 0x0000000206637824 */ /* 0x040fe200078e00ff */
[----:B------:R-:W-:Y:S01]  /*1e90*/  SHF.R.S32.HI R14, RZ, 0x1f, R3 ;  /* 0x0000001fff0e7819 */ /* 0x000fe20000011403 */
[----:B------:R-:W-:Y:S01]  /*1ea0*/  IMAD.IADD R12, R6, 0x1, -R25 ;  /* 0x00000001060c7824 */ /* 0x000fe200078e0a19 */
[----:B------:R-:W-:Y:S01]  /*1eb0*/  LOP3.LUT R8, R8, 0x7fffffe, RZ, 0xc0, !PT ;  /* 0x07fffffe08087812 */ /* 0x000fe200078ec0ff */
[----:B------:R-:W-:Y:S01]  /*1ec0*/  BSSY B0, `(.L_x_3538) ;  /* 0x000003c000007945 */ /* 0x000fe20003800000 */
[----:B------:R-:W-:Y:S02]  /*1ed0*/  LEA.HI R14, R14, R3, RZ, 0x3 ;  /* 0x000000030e0e7211 */ /* 0x000fe400078f18ff */
[----:B------:R-:W-:Y:S01]  /*1ee0*/  SHF.R.S32.HI R17, RZ, 0x4, R16 ;  /* 0x00000004ff117819 */ /* 0x000fe20000011410 */
[----:B------:R-:W-:Y:S01]  /*1ef0*/  IMAD.IADD R15, R3, 0x1, -R8 ;  /* 0x00000001030f7824 */ /* 0x000fe200078e0a08 */
[----:B------:R-:W-:Y:S01]  /*1f00*/  LEA.HI R10, R12, R12, RZ, 0x1 ;  /* 0x0000000c0c0a7211 */ /* 0x000fe200078f08ff */
[----:B------:R-:W-:Y:S01]  /*1f10*/  IMAD.SHL.U32 R14, R14, 0x20, RZ ;  /* 0x000000200e0e7824 */ /* 0x000fe200078e00ff */
[----:B------:R-:W-:-:S02]  /*1f20*/  LEA.HI R16, R16, R17, RZ, 0x1 ;  /* 0x0000001110107211 */ /* 0x000fc400078f08ff */
[----:B------:R-:W-:Y:S02]  /*1f30*/  LOP3.LUT R3, R10, 0x7fffffe, RZ, 0xc0, !PT ;  /* 0x07fffffe0a037812 */ /* 0x000fe400078ec0ff */
[----:B------:R-:W-:Y:S02]  /*1f40*/  LOP3.LUT R14, R14, 0xffffff00, RZ, 0xc0, !PT ;  /* 0xffffff000e0e7812 */ /* 0x000fe400078ec0ff */
[----:B------:R-:W-:Y:S01]  /*1f50*/  LOP3.LUT R16, R16, 0xfffffffe, RZ, 0xc0, !PT ;  /* 0xfffffffe10107812 */ /* 0x000fe200078ec0ff */
[----:B------:R-:W-:Y:S01]  /*1f60*/  IMAD.IADD R3, R12, 0x1, -R3 ;  /* 0x000000010c037824 */ /* 0x000fe200078e0a03 */
[----:B------:R-:W-:Y:S01]  /*1f70*/  SHF.R.S32.HI R10, RZ, 0x1, R10 ;  /* 0x00000001ff0a7819 */ /* 0x000fe2000001140a */
[----:B------:R-:W-:-:S04]  /*1f80*/  DEPBAR.LE SB0, 0x0 ;  /* 0x000080000000791a */ /* 0x000fc80000000000 */
[----:B------:R-:W-:Y:S01]  /*1f90*/  BAR.SYNC.DEFER_BLOCKING 0x0 ;  /* 0x0000000000007b1d */ /* 0x000fe20000010000 */
[C---:B------:R-:W-:Y:S01]  /*1fa0*/  IMAD R12, R20.reuse, 0x10, R23 ;  /* 0x00000010140c7824 */ /* 0x040fe200078e0217 */
[----:B------:R-:W-:Y:S01]  /*1fb0*/  SHF.R.S32.HI R8, RZ, 0x1f, R19 ;  /* 0x0000001fff087819 */ /* 0x000fe20000011413 */
[----:B------:R-:W-:Y:S01]  /*1fc0*/  IMAD R20, R20, 0x200, R14 ;  /* 0x0000020014147824 */ /* 0x000fe200078e020e */
[----:B------:R-:W-:Y:S01]  /*1fd0*/  LOP3.LUT P2, RZ, R10, 0x2, RZ, 0xc0, !PT ;  /* 0x000000020aff7812 */ /* 0x000fe2000784c0ff */
[----:B------:R-:W-:Y:S01]  /*1fe0*/  IMAD.IADD R16, R17, 0x1, -R16 ;  /* 0x0000000111107824 */ /* 0x000fe200078e0a10 */
[----:B------:R-:W-:Y:S01]  /*1ff0*/  LEA.HI R8, R8, R19, RZ, 0x2 ;  /* 0x0000001308087211 */ /* 0x000fe200078f10ff */
[C---:B------:R-:W-:Y:S01]  /*2000*/  IMAD R14, R15.reuse, 0x20, R14 ;  /* 0x000000200f0e7824 */ /* 0x040fe200078e020e */
[----:B------:R-:W-:Y:S01]  /*2010*/  LEA R148, P0, R102, c[0x0][0x170], 0x1 ;  /* 0x00005c0066947a11 */ /* 0x000fe200078008ff */
[----:B------:R-:W-:Y:S01]  /*2020*/  IMAD R20, R15, 0x20, R20 ;  /* 0x000000200f147824 */ /* 0x000fe200078e0214 */
[----:B------:R-:W-:Y:S01]  /*2030*/  LOP3.LUT R15, R18, 0xc0, RZ, 0xc0, !PT ;  /* 0x000000c0120f7812 */ /* 0x000fe200078ec0ff */
[----:B------:R-:W-:Y:S01]  /*2040*/  IMAD.SHL.U32 R18, R16, 0x8, RZ ;  /* 0x0000000810127824 */ /* 0x000fe200078e00ff */
[----:B------:R-:W-:Y:S01]  /*2050*/  SHF.R.S32.HI R133, RZ, 0x2, R8 ;  /* 0x00000002ff857819 */ /* 0x000fe20000011408 */
[----:B------:R-:W-:Y:S01]  /*2060*/  IMAD.SHL.U32 R10, R10, 0x40, RZ ;  /* 0x000000400a0a7824 */ /* 0x000fe200078e00ff */
[----:B------:R-:W-:Y:S01]  /*2070*/  LOP3.LUT R99, R99, 0x6, RZ, 0xc0, !PT ;  /* 0x0000000663637812 */ /* 0x000fe200078ec0ff */
[----:B------:R-:W-:Y:S01]  /*2080*/  IMAD.SHL.U32 R17, R21, 0x8, RZ ;  /* 0x0000000815117824 */ /* 0x000fe200078e00ff */
[----:B------:R-:W-:Y:S01]  /*2090*/  LOP3.LUT R18, R15, 0x8, R18, 0xf8, !PT ;  /* 0x000000080f127812 */ /* 0x000fe200078ef812 */
[----:B------:R-:W-:Y:S01]  /*20a0*/  IMAD R127, R16, 0x8, R3 ;  /* 0x00000008107f7824 */ /* 0x000fe200078e0203 */
[----:B------:R-:W-:-:S02]  /*20b0*/  SHF.R.U32.HI R15, RZ, 0x3, R15 ;  /* 0x00000003ff0f7819 */ /* 0x000fc4000001160f */
[----:B------:R-:W-:Y:S02]  /*20c0*/  LOP3.LUT R10, R10, 0xc0, RZ, 0xc0, !PT ;  /* 0x000000c00a0a7812 */ /* 0x000fe400078ec0ff */
[----:B------:R-:W-:Y:S01]  /*20d0*/  LOP3.LUT R15, R18, R15, RZ, 0x3c, !PT ;  /* 0x0000000f120f7212 */ /* 0x000fe200078e3cff */
[----:B------:R1:W-:Y:S01]  /*20e0*/  @P1 STS [R135+0x3000], RZ ;  /* 0x003000ff87001388 */ /* 0x0003e20000000800 */
[----:B------:R-:W-:Y:S02]  /*20f0*/  LOP3.LUT R17, R10, 0x8, R17, 0xf8, !PT ;  /* 0x000000080a117812 */ /* 0x000fe400078ef811 */
[----:B------:R-:W-:Y:S01]  /*2100*/  SHF.R.U32.HI R10, RZ, 0x3, R10 ;  /* 0x00000003ff0a7819 */ /* 0x000fe2000001160a */
[----:B------:R1:W-:Y:S01]  /*2110*/  @P1 STS [R135+0x3004], RZ ;  /* 0x003004ff87001388 */ /* 0x0003e20000000800 */
[C---:B------:R-:W-:Y:S01]  /*2120*/  IMAD.IADD R129, R15.reuse, 0x1, R20 ;  /* 0x000000010f817824 */ /* 0x040fe200078e0214 */
[----:B------:R-:W-:Y:S01]  /*2130*/  IADD3 R12, R12, 0x1, R133 ;  /* 0x000000010c0c7810 */ /* 0x000fe20007ffe085 */
[----:B------:R-:W-:Y:S01]  /*2140*/  IMAD.IADD R3, R15, 0x1, R14 ;  /* 0x000000010f037824 */ /* 0x000fe200078e020e */
[----:B------:R1:W-:Y:S01]  /*2150*/  @P1 STS.64 [R135+0x3008], RZ ;  /* 0x003008ff87001388 */ /* 0x0003e20000000a00 */
[----:B------:R-:W-:Y:S01]  /*2160*/  LOP3.LUT R10, R17, R10, RZ, 0x3c, !PT ;  /* 0x0000000a110a7212 */ /* 0x000fe200078e3cff */
[----:B------:R-:W-:Y:S01]  /*2170*/  IMAD.SHL.U32 R129, R129, 0x2, RZ ;  /* 0x0000000281817824 */ /* 0x000fe200078e00ff */
[----:B------:R-:W-:-:S02]  /*2180*/  IADD3 R100, R107, R12, -R136 ;  /* 0x0000000c6b647210 */ /* 0x000fc40007ffe888 */
[----:B------:R-:W-:Y:S01]  /*2190*/  LEA.HI.X R149, R102, c[0x0][0x174], R105, 0x1, P0 ;  /* 0x00005d0066957a11 */ /* 0x000fe200000f0c69 */
[----:B------:R-:W-:Y:S01]  /*21a0*/  IMAD.U32 R127, R127, 0x20, R10 ;  /* 0x000000207f7f7824 */ /* 0x000fe200078e000a */
[----:B------:R-:W-:Y:S01]  /*21b0*/  SEL R2, R2, 0xfffffff0, !P2 ;  /* 0xfffffff002027807 */ /* 0x000fe20005000000 */
[----:B------:R-:W-:Y:S01]  /*21c0*/  IMAD R128, R4, 0x2, R129 ;  /* 0x0000000204807824 */ /* 0x000fe200078e0281 */
[----:B------:R-:W-:Y:S01]  /*21d0*/  IADD3 R100, R100, c[0x0][0x2e8], RZ ;  /* 0x0000ba0064647a10 */ /* 0x000fe20007ffe0ff */
        /* <DEDUP_REMOVED lines=10> */
.L_x_3539:
[----:B------:R-:W-:Y:S05]  /*2280*/  BSYNC B0 ;  /* 0x0000000000007941 */ /* 0x000fea0003800000 */
.L_x_3538:
        /* <DEDUP_REMOVED lines=16> */
.L_x_3541:
[----:B------:R-:W-:Y:S05]  /*2390*/  BSYNC B0 ;  /* 0x0000000000007941 */ /* 0x000fea0003800000 */
.L_x_3540:
        /* <DEDUP_REMOVED lines=8> */
[----:B------:R-:W-:-:S04]  /*2420*/  LEA R10, P0, R6, R148, 0x7 ;  /* 0x00000094060a7211 */ /* 0x000fc800078038ff */
[----:B------:R-:W-:-:S05]  /*2430*/  LEA.HI.X R11, R6, R149, R8, 0x7, P0 ;  /* 0x00000095060b7211 */ /* 0x000fca00000f3c08 */
[----:B------:R-:W-:Y:S01]  /*2440*/  @!PT LDS RZ, [RZ] ;  /* 0x00000000fffff984 */ /* 0x000fe20000000800 */
[----:B------:R-:W-:Y:S01]  /*2450*/  @!PT LDS RZ, [RZ] ;  /* 0x00000000fffff984 */ /* 0x000fe20000000800 */
[----:B------:R-:W-:Y:S01]  /*2460*/  @!PT LDS RZ, [RZ] ;  /* 0x00000000fffff984 */ /* 0x000fe20000000800 */
[----:B------:R1:W-:Y:S04]  /*2470*/  LDGSTS.E.BYPASS.LTC128B.128 [R135+0x4000], [R10.64] ;  /* 0x040000000a877fae */ /* 0x0003e8000b901d46 */
.L_x_3543:
[----:B------:R-:W-:Y:S05]  /*2480*/  BSYNC B0 ;  /* 0x0000000000007941 */ /* 0x000fea0003800000 */
.L_x_3542:
[----:B------:R-:W-:Y:S01]  /*2490*/  ISETP.GE.AND P0, PT, R9, R0, PT ;  /* 0x000000000900720c */ /* 0x000fe20003f06270 */
[----:B------:R-:W-:-:S12]  /*24a0*/  BSSY B0, `(.L_x_3544) ;  /* 0x000000e000007945 */ /* 0x000fd80003800000 */
[----:B------:R1:W-:Y:S01]  /*24b0*/  @P0 STS.128 [R135+0x4800], RZ ;  /* 0x004800ff87000388 */ /* 0x0003e20000000c00 */
[----:B------:R-:W-:Y:S05]  /*24c0*/  @P0 BRA `(.L_x_3545) ;  /* 0x000000b000000947 */ /* 0x000fea0003800000 */
[----:B------:R-:W-:-:S13]  /*24d0*/  ISETP.GE.AND P0, PT, R138, c[0x0][0x220], PT ;  /* 0x000088008a007a0c */ /* 0x000fda0003f06270 */
[----:B------:R1:W-:Y:S01]  /*24e0*/  @P0 STS.128 [R135+0x4800], RZ ;  /* 0x004800ff87000388 */ /* 0x0003e20000000c00 */
[----:B------:R-:W-:Y:S05]  /*24f0*/  @P0 BRA `(.L_x_3545) ;  /* 0x0000008000000947 */ /* 0x000fea0003800000 */
[----:B------:R-:W-:Y:S01]  /*2500*/  ULDC UR4, c[0x0][0x1a4] ;  /* 0x0000690000047ab9 */ /* 0x000fe20000000800 */
[----:B------:R-:W-:Y:S01]  /*2510*/  IMAD.WIDE.U32 R8, R6, 0xc0, R148 ;  /* 0x000000c006087825 */ /* 0x000fe200078e0094 */
[----:B------:R-:W-:-:S06]  /*2520*/  UIMAD UR4, UR4, 0xc0, URZ ;  /* 0x000000c0040478a4 */ /* 0x000fcc000f8e023f */
[----:B------:R-:W-:-:S05]  /*2530*/  IADD3 R9, R9, UR4, RZ ;  /* 0x0000000409097c10 */ /* 0x000fca000fffe0ff */
[----:B------:R-:W-:Y:S01]  /*2540*/  @!PT LDS RZ, [RZ] ;  /* 0x00000000fffff984 */ /* 0x000fe20000000800 */
[----:B------:R-:W-:Y:S01]  /*2550*/  @!PT LDS RZ, [RZ] ;  /* 0x00000000fffff984 */ /* 0x000fe20000000800 */
[----:B------:R-:W-:Y:S01]  /*2560*/  @!PT LDS RZ, [RZ] ;  /* 0x00000000fffff984 */ /* 0x000fe20000000800 */
[----:B------:R1:W-:Y:S02]  /*2570*/  LDGSTS.E.BYPASS.LTC128B.128 [R135+0x4800], [R8.64] ;  /* 0x0480000008877fae */ /* 0x0003e4000b901d46 */
.L_x_3545:
[----:B------:R-:W-:Y:S05]  /*2580*/  BSYNC B0 ;  /* 0x0000000000007941 */ /* 0x000fea0003800000 */
.L_x_3544:
[----:B------:R-:W-:Y:S01]  /*2590*/  IMAD.SHL.U32 R127, R127, 0x2, RZ ;  /* 0x000000027f7f7824 */ /* 0x000fe200078e00ff */
[----:B------:R-:W-:Y:S01]  /*25a0*/  LDSM.16.M88.4 R36, [R129] ;  /* 0x000000008124783b */ /* 0x000fe20000000200 */
[----:B------:R-:W-:Y:S02]  /*25b0*/  ISETP.GE.AND P1, PT, R96, 0x2, PT ;  /* 0x000000026000780c */ /* 0x000fe40003f26270 */
[----:B------:R-:W-:Y:S01]  /*25c0*/  IMAD R0, R2, 0x2, R127 ;  /* 0x0000000202007824 */ /* 0x000fe200078e027f */
[----:B-1----:R-:W1:Y:S01]  /*25d0*/  LDSM.16.M88.4 R12, [R127+0x1800] ;  /* 0x001800007f0c783b */ /* 0x002e620000000200 */
[----:B------:R-:W-:-:S03]  /*25e0*/  IMNMX R101, R100, R107, PT ;  /* 0x0000006b64657217 */ /* 0x000fc60003800200 */
[----:B--2---:R-:W2:Y:S04]  /*25f0*/  LDSM.16.M88.4 R28, [R127+0x1000] ;  /* 0x001000007f1c783b */ /* 0x004ea80000000200 */
[----:B------:R-:W5:Y:S04]  /*2600*/  LDSM.16.M88.4 R20, [R127+0x1400] ;  /* 0x001400007f14783b */ /* 0x000f680000000200 */
[----:B------:R-:W3:Y:S04]  /*2610*/  LDSM.16.M88.4 R68, [R127+0x1c00] ;  /* 0x001c00007f44783b */ /* 0x000ee80000000200 */
[----:B------:R-:W4:Y:S04]  /*2620*/  LDSM.16.M88.4 R60, [R127+0x2000] ;  /* 0x002000007f3c783b */ /* 0x000f280000000200 */
[----:B------:R-:W3:Y:S04]  /*2630*/  LDSM.16.M88.4 R52, [R127+0x2400] ;  /* 0x002400007f34783b */ /* 0x000ee80000000200 */
[----:B------:R-:W3:Y:S04]  /*2640*/  LDSM.16.M88.4 R44, [R127+0x2800] ;  /* 0x002800007f2c783b */ /* 0x000ee80000000200 */
[----:B------:R-:W-:Y:S04]  /*2650*/  LDSM.16.M88.4 R88, [R128] ;  /* 0x000000008058783b */ /* 0x000fe80000000200 */
[----:B------:R-:W3:Y:S04]  /*2660*/  LDSM.16.M88.4 R72, [R0+0x1800] ;  /* 0x001800000048783b */ /* 0x000ee80000000200 */
[----:B------:R-:W3:Y:S04]  /*2670*/  LDSM.16.M88.4 R84, [R127+0x2c00] ;  /* 0x002c00007f54783b */ /* 0x000ee80000000200 */
[----:B------:R-:W3:Y:S01]  /*2680*/  LDSM.16.M88.4 R80, [R0+0x1000] ;  /* 0x001000000050783b */ /* 0x000ee20000000200 */
[C---:B-1----:R-:W-:Y:S03]  /*2690*/  HMMA.16816.F32 R16, R36.reuse, R12, RZ ;  /* 0x0000000c2410723c */ /* 0x042fe600000018ff */
[----:B------:R-:W1:Y:S04]  /*26a0*/  LDSM.16.M88.4 R76, [R0+0x1400] ;  /* 0x00140000004c783b */ /* 0x000e680000000200 */
[----:B------:R-:W-:Y:S01]  /*26b0*/  LDSM.16.M88.4 R92, [R0+0x1c00] ;  /* 0x001c0000005c783b */ /* 0x000fe20000000200 */
[C---:B------:R-:W-:Y:S03]  /*26c0*/  HMMA.16816.F32 R12, R36.reuse, R14, RZ ;  /* 0x0000000e240c723c */ /* 0x040fe600000018ff */
[----:B------:R-:W0:Y:S05]  /*26d0*/  LDGDEPBAR ;  /* 0x00000000000079af */ /* 0x000e2a0000000000 */
[C---:B--2---:R-:W-:Y:S08]  /*26e0*/  HMMA.16816.F32 R32, R36.reuse, R28, RZ ;  /* 0x0000001c2420723c */ /* 0x044ff000000018ff */
[C---:B----45:R-:W-:Y:S08]  /*26f0*/  HMMA.16816.F32 R24, R36.reuse, R20, RZ ;  /* 0x000000142418723c */ /* 0x070ff000000018ff */
[C---:B------:R-:W-:Y:S08]  /*2700*/  HMMA.16816.F32 R28, R36.reuse, R30, RZ ;  /* 0x0000001e241c723c */ /* 0x040ff000000018ff */
[C---:B------:R-:W-:Y:S08]  /*2710*/  HMMA.16816.F32 R20, R36.reuse, R22, RZ ;  /* 0x000000162414723c */ /* 0x040ff000000018ff */
[C---:B---3--:R-:W-:Y:S08]  /*2720*/  HMMA.16816.F32 R8, R36.reuse, R68, RZ ;  /* 0x000000442408723c */ /* 0x048ff000000018ff */
[C---:B------:R-:W-:Y:S08]  /*2730*/  HMMA.16816.F32 R64, R36.reuse, R60, RZ ;  /* 0x0000003c2440723c */ /* 0x040ff000000018ff */
[C---:B------:R-:W-:Y:S08]  /*2740*/  HMMA.16816.F32 R56, R36.reuse, R52, RZ ;  /* 0x000000342438723c */ /* 0x040ff000000018ff */
[----:B------:R-:W-:Y:S08]  /*2750*/  HMMA.16816.F32 R48, R36, R44, RZ ;  /* 0x0000002c2430723c */ /* 0x000ff000000018ff */
[C---:B------:R-:W-:Y:S08]  /*2760*/  HMMA.16816.F32 R16, R88.reuse, R72, R16 ;  /* 0x000000485810723c */ /* 0x040ff00000001810 */
[----:B------:R-:W-:Y:S01]  /*2770*/  HMMA.16816.F32 R12, R88, R74, R12 ;  /* 0x0000004a580c723c */ /* 0x000fe2000000180c */
[----:B------:R-:W2:Y:S07]  /*2780*/  LDSM.16.M88.4 R72, [R0+0x2c00] ;  /* 0x002c00000048783b */ /* 0x000eae0000000200 */
[C---:B------:R-:W-:Y:S08]  /*2790*/  HMMA.16816.F32 R68, R36.reuse, R70, RZ ;  /* 0x000000462444723c */ /* 0x040ff000000018ff */
[C---:B------:R-:W-:Y:S08]  /*27a0*/  HMMA.16816.F32 R60, R36.reuse, R62, RZ ;  /* 0x0000003e243c723c */ /* 0x040ff000000018ff */
[C---:B------:R-:W-:Y:S08]  /*27b0*/  HMMA.16816.F32 R52, R36.reuse, R54, RZ ;  /* 0x000000362434723c */ /* 0x040ff000000018ff */
[C---:B------:R-:W-:Y:S08]  /*27c0*/  HMMA.16816.F32 R44, R36.reuse, R46, RZ ;  /* 0x0000002e242c723c */ /* 0x040ff000000018ff */
[C---:B------:R-:W-:Y:S08]  /*27d0*/  HMMA.16816.F32 R40, R36.reuse, R84, RZ ;  /* 0x000000542428723c */ /* 0x040ff000000018ff */
[----:B------:R-:W-:Y:S01]  /*27e0*/  HMMA.16816.F32 R36, R36, R86, RZ ;  /* 0x000000562424723c */ /* 0x000fe200000018ff */
[----:B------:R-:W3:Y:S07]  /*27f0*/  LDSM.16.M88.4 R84, [R0+0x2000] ;  /* 0x002000000054783b */ /* 0x000eee0000000200 */
[C---:B------:R-:W-:Y:S08]  /*2800*/  HMMA.16816.F32 R32, R88.reuse, R80, R32 ;  /* 0x000000505820723c */ /* 0x040ff00000001820 */
[C---:B------:R-:W-:Y:S01]  /*2810*/  HMMA.16816.F32 R28, R88.reuse, R82, R28 ;  /* 0x00000052581c723c */ /* 0x040fe2000000181c */
[----:B------:R-:W4:Y:S07]  /*2820*/  LDSM.16.M88.4 R80, [R0+0x2400] ;  /* 0x002400000050783b */ /* 0x000f2e0000000200 */
[C---:B-1----:R-:W-:Y:S08]  /*2830*/  HMMA.16816.F32 R24, R88.reuse, R76, R24 ;  /* 0x0000004c5818723c */ /* 0x042ff00000001818 */
[----:B------:R-:W-:Y:S01]  /*2840*/  HMMA.16816.F32 R20, R88, R78, R20 ;  /* 0x0000004e5814723c */ /* 0x000fe20000001814 */
[----:B------:R1:W5:Y:S01]  /*2850*/  LDSM.16.M88.4 R76, [R0+0x2800] ;  /* 0x00280000004c783b */ /* 0x0003620000000200 */
[----:B------:R-:W-:-:S06]  /*2860*/  DEPBAR.LE SB0, 0x0 ;  /* 0x000080000000791a */ /* 0x000fcc0000000000 */
[C---:B--2---:R-:W-:Y:S07]  /*2870*/  HMMA.16816.F32 R40, R88.reuse, R72, R40 ;  /* 0x000000485828723c */ /* 0x044fee0000001828 */
[----:B------:R-:W-:Y:S01]  /*2880*/  IADD3 R72, R100, 0x8, RZ ;  /* 0x0000000864487810 */ /* 0x000fe20007ffe0ff */
[----:B------:R-:W-:Y:S03]  /*2890*/  HMMA.16816.F32 R8, R88, R92, R8 ;  /* 0x0000005c5808723c */ /* 0x000fe60000001808 */
[----:B------:R-:W-:-:S02]  /*28a0*/  IMNMX R100, R72, R107, PT ;  /* 0x0000006b48647217 */ /* 0x000fc40003800200 */
[----:B-1----:R-:W-:-:S03]  /*28b0*/  IADD3 R0, R127, 0x1000, RZ ;  /* 0x000010007f007810 */ /* 0x002fc60007ffe0ff */
[----:B------:R-:W-:Y:S02]  /*28c0*/  HMMA.16816.F32 R68, R88, R94, R68 ;  /* 0x0000005e5844723c */ /* 0x000fe40000001844 */
[----:B------:R-:W-:-:S06]  /*28d0*/  IMAD R126, R2, 0x2, R0 ;  /* 0x00000002027e7824 */ /* 0x000fcc00078e0200 */
[C---:B---3--:R-:W-:Y:S08]  /*28e0*/  HMMA.16816.F32 R64, R88.reuse, R84, R64 ;  /* 0x000000545840723c */ /* 0x048ff00000001840 */
[C---:B------:R-:W-:Y:S08]  /*28f0*/  HMMA.16816.F32 R60, R88.reuse, R86, R60 ;  /* 0x00000056583c723c */ /* 0x040ff0000000183c */
[C---:B----4-:R-:W-:Y:S08]  /*2900*/  HMMA.16816.F32 R56, R88.reuse, R80, R56 ;  /* 0x000000505838723c */ /* 0x050ff00000001838 */
[C---:B------:R-:W-:Y:S08]  /*2910*/  HMMA.16816.F32 R52, R88.reuse, R82, R52 ;  /* 0x000000525834723c */ /* 0x040ff00000001834 */
[C---:B-----5:R-:W-:Y:S08]  /*2920*/  HMMA.16816.F32 R48, R88.reuse, R76, R48 ;  /* 0x0000004c5830723c */ /* 0x060ff00000001830 */
[C---:B------:R-:W-:Y:S08]  /*2930*/  HMMA.16816.F32 R44, R88.reuse, R78, R44 ;  /* 0x0000004e582c723c */ /* 0x040ff0000000182c */
        /* <DEDUP_REMOVED lines=58> */
[----:B------:R-:W-:-:S04]  /*2ce0*/  IMAD R73, R72, c[0x0][0x184], R73 ;  /* 0x0000610048497a24 */ /* 0x000fc800078e0249 */
[----:B------:R-:W-:Y:S01]  /*2cf0*/  IMAD.IADD R2, R75, 0x1, R73 ;  /* 0x000000014b027824 */ /* 0x000fe200078e0249 */
[----:B------:R-:W-:Y:S01]  /*2d00*/  MOV R73, R74 ;  /* 0x0000004a00497202 */ /* 0x000fe20000000f00 */
[----:B------:R-:W-:Y:S05]  /*2d10*/  BRA `(.L_x_3548) ;  /* 0x0000002000007947 */ /* 0x000fea0003800000 */
.L_x_3547:
[----:B------:R-:W-:-:S04]  /*2d20*/  LEA R73, -R7, RZ, 0x7 ;  /* 0x000000ff07497211 */ /* 0x000fc800078e39ff */
[----:B------:R-:W-:Y:S02]  /*2d30*/  SHF.R.S32.HI R2, RZ, 0x1f, R73 ;  /* 0x0000001fff027819 */ /* 0x000fe40000011449 */
.L_x_3548:
[----:B------:R-:W-:Y:S01]  /*2d40*/  ISETP.GE.AND P0, PT, R138, c[0x0][0x220], PT ;  /* 0x000088008a007a0c */ /* 0x000fe20003f06270 */
[----:B------:R-:W-:-:S12]  /*2d50*/  BSSY B0, `(.L_x_3549) ;  /* 0x0000030000007945 */ /* 0x000fd80003800000 */
[----:B------:R-:W-:Y:S01]  /*2d60*/  @!P0 IMAD.MOV.U32 R0, RZ, RZ, c[0x0][0x19c] ;  /* 0x00006700ff008624 */ /* 0x000fe200078e00ff */
[-C--:B------:R-:W-:Y:S01]  /*2d70*/  @!P0 LEA R76, P2, R7, R98.reuse, 0x6 ;  /* 0x00000062074c8211 */ /* 0x080fe200078430ff */
[----:B------:R1:W-:Y:S01]  /*2d80*/  @P0 STS [R135+0x1000], RZ ;  /* 0x001000ff87000388 */ /* 0x0003e20000000800 */
[CC--:B------:R-:W-:Y:S02]  /*2d90*/  @!P0 IADD3 R75, P5, R73.reuse, R98.reuse, RZ ;  /* 0x00000062494b8210 */ /* 0x0c0fe40007fbe0ff */
[----:B------:R-:W-:Y:S01]  /*2da0*/  @!P0 IADD3 R77, P4, P3, R73, R98, R131 ;  /* 0x00000062494d8210 */ /* 0x000fe20007b9e083 */
[----:B------:R1:W-:Y:S01]  /*2db0*/  @P0 STS [R135+0x1004], RZ ;  /* 0x001004ff87000388 */ /* 0x0003e20000000800 */
[----:B------:R-:W-:Y:S01]  /*2dc0*/  @!P0 LEA.HI.X R0, R7, R97, R0, 0x6, P2 ;  /* 0x0000006107008211 */ /* 0x000fe200010f3400 */
[----:B------:R-:W-:Y:S01]  /*2dd0*/  @!P0 IMAD.X R72, R2, 0x1, R97, P5 ;  /* 0x0000000102488824 */ /* 0x000fe200028e0661 */
[----:B------:R-:W-:Y:S01]  /*2de0*/  @!P0 IADD3 R76, P2, R73, R76, RZ ;  /* 0x0000004c494c8210 */ /* 0x000fe20007f5e0ff */
[----:B------:R1:W-:Y:S01]  /*2df0*/  @P0 STS.64 [R135+0x1008], RZ ;  /* 0x001008ff87000388 */ /* 0x0003e20000000a00 */
[----:B------:R-:W-:-:S02]  /*2e00*/  @!P0 LEA R82, P5, R75, c[0x0][0x168], 0x1 ;  /* 0x00005a004b528a11 */ /* 0x000fc400078a08ff */
[C---:B------:R-:W-:Y:S01]  /*2e10*/  @!P0 IADD3.X R74, R2.reuse, R97, R130, P4, P3 ;  /* 0x00000061024a8210 */ /* 0x040fe200027e6482 */
[----:B------:R-:W-:Y:S01]  /*2e20*/  @!P0 IMAD.X R79, R2, 0x1, R0, P2 ;  /* 0x00000001024f8824 */ /* 0x000fe200010e0600 */
[----:B------:R-:W-:Y:S02]  /*2e30*/  @!P0 LEA R80, P3, R77, c[0x0][0x168], 0x1 ;  /* 0x00005a004d508a11 */ /* 0x000fe400078608ff */
        /* <DEDUP_REMOVED lines=20> */
[----:B------:R-:W-:Y:S01]  /*2f80*/  IMAD.MOV.U32 R74, RZ, RZ, R98 ;  /* 0x000000ffff4a7224 */ /* 0x000fe200078e0062 */
        /* <DEDUP_REMOVED lines=12> */
.L_x_3550:
[----:B------:R-:W-:Y:S05]  /*3050*/  BSYNC B0 ;  /* 0x0000000000007941 */ /* 0x000fea0003800000 */
.L_x_3549:
[----:B------:R-:W0:Y:S01]  /*3060*/  LDGDEPBAR ;  /* 0x00000000000079af */ /* 0x000e220000000000 */
[----:B------:R-:W-:-:S04]  /*3070*/  IADD3 R98, P0, R73, R98, RZ ;  /* 0x0000006249627210 */ /* 0x000fc80007f1e0ff */
[----:B------:R-:W-:Y:S02]  /*3080*/  IADD3.X R97, R2, R97, RZ, P0, !PT ;  /* 0x0000006102617210 */ /* 0x000fe400007fe4ff */
.L_x_3546:
[----:B------:R-:W-:Y:S02]  /*3090*/  IMAD.IADD R2, R106, 0x1, R99 ;  /* 0x000000016a027824 */ /* 0x000fe400078e0263 */
[----:B------:R-:W-:-:S03]  /*30a0*/  IMAD.SHL.U32 R125, R3, 0x2, RZ ;  /* 0x00000002037d7824 */ /* 0x000fc600078e00ff */
[C---:B------:R-:W-:Y:S02]  /*30b0*/  IADD3 R0, R2.reuse, 0x8, RZ ;  /* 0x0000000802007810 */ /* 0x040fe40007ffe0ff */
[----:B------:R-:W-:Y:S02]  /*30c0*/  IADD3 R7, R2, 0x1, RZ ;  /* 0x0000000102077810 */ /* 0x000fe40007ffe0ff */
[-C--:B------:R-:W-:Y:S02]  /*30d0*/  ISETP.GE.AND P4, PT, R0, R101.reuse, PT ;  /* 0x000000650000720c */ /* 0x080fe40003f86270 */
[----:B------:R-:W-:Y:S02]  /*30e0*/  IADD3 R72, R2, 0x9, RZ ;  /* 0x0000000902487810 */ /* 0x000fe40007ffe0ff */
[----:B------:R-:W-:Y:S02]  /*30f0*/  ISETP.GE.AND P5, PT, R0, R100, PT ;  /* 0x000000640000720c */ /* 0x000fe40003fa6270 */
[----:B------:R-:W-:-:S02]  /*3100*/  ISETP.GE.AND P0, PT, R7, R101, PT ;  /* 0x000000650700720c */ /* 0x000fc40003f06270 */
[-C--:B------:R-:W-:Y:S02]  /*3110*/  ISETP.GE.AND P2, PT, R7, R100.reuse, PT ;  /* 0x000000640700720c */ /* 0x080fe40003f46270 */
[----:B------:R-:W-:Y:S02]  /*3120*/  FSEL R0, R28, -INF , !P4 ;  /* 0xff8000001c007808 */ /* 0x000fe40006000000 */
[----:B------:R-:W-:Y:S02]  /*3130*/  IADD3 R7, R2, 0x10, RZ ;  /* 0x0000001002077810 */ /* 0x000fe40007ffe0ff */
[C---:B------:R-:W-:Y:S02]  /*3140*/  ISETP.GE.AND P3, PT, R72.reuse, R101, PT ;  /* 0x000000654800720c */ /* 0x040fe40003f66270 */
[----:B------:R-:W-:Y:S02]  /*3150*/  ISETP.GE.AND P4, PT, R72, R100, PT ;  /* 0x000000644800720c */ /* 0x000fe40003f86270 */
[----:B------:R-:W-:-:S02]  /*3160*/  IADD3 R28, R2, 0x11, RZ ;  /* 0x00000011021c7810 */ /* 0x000fc40007ffe0ff */
[----:B------:R-:W-:Y:S02]  /*3170*/  FSEL R116, R30, -INF , !P5 ;  /* 0xff8000001e747808 */ /* 0x000fe40006800000 */
[-C--:B------:R-:W-:Y:S02]  /*3180*/  ISETP.GE.AND P5, PT, R7, R101.reuse, PT ;  /* 0x000000650700720c */ /* 0x080fe40003fa6270 */
[----:B------:R-:W-:Y:S02]  /*3190*/  FSEL R72, R29, -INF , !P3 ;  /* 0xff8000001d487808 */ /* 0x000fe40005800000 */
[----:B------:R-:W-:Y:S02]  /*31a0*/  FSEL R86, R31, -INF , !P4 ;  /* 0xff8000001f567808 */ /* 0x000fe40006000000 */
[----:B------:R-:W-:Y:S02]  /*31b0*/  ISETP.GE.AND P3, PT, R7, R100, PT ;  /* 0x000000640700720c */ /* 0x000fe40003f66270 */
[----:B------:R-:W-:-:S02]  /*31c0*/  ISETP.GE.AND P4, PT, R28, R101, PT ;  /* 0x000000651c00720c */ /* 0x000fc40003f86270 */
[----:B------:R-:W-:Y:S02]  /*31d0*/  IADD3 R7, R2, 0x18, RZ ;  /* 0x0000001802077810 */ /* 0x000fe40007ffe0ff */
[----:B------:R-:W-:Y:S02]  /*31e0*/  FSEL R124, R24, -INF , !P5 ;  /* 0xff800000187c7808 */ /* 0x000fe40006800000 */
[----:B------:R-:W-:Y:S02]  /*31f0*/  ISETP.GE.AND P5, PT, R28, R100, PT ;  /* 0x000000641c00720c */ /* 0x000fe40003fa6270 */
[----:B-1----:R-:W-:Y:S02]  /*3200*/  FSEL R80, R26, -INF , !P3 ;  /* 0xff8000001a507808 */ /* 0x002fe40005800000 */
[----:B--2---:R-:W-:Y:S02]  /*3210*/  FSEL R74, R25, -INF , !P4 ;  /* 0xff800000194a7808 */ /* 0x004fe40006000000 */
[----:B------:R-:W-:-:S02]  /*3220*/  IADD3 R28, R2, 0x19, RZ ;  /* 0x00000019021c7810 */ /* 0x000fc40007ffe0ff */
[CC--:B------:R-:W-:Y:S02]  /*3230*/  ISETP.GE.AND P3, PT, R7.reuse, R101.reuse, PT ;  /* 0x000000650700720c */ /* 0x0c0fe40003f66270 */
[----:B------:R-:W-:Y:S02]  /*3240*/  ISETP.GE.AND P4, PT, R7, R100, PT ;  /* 0x000000640700720c */ /* 0x000fe40003f86270 */
[----:B------:R-:W-:Y:S02]  /*3250*/  IADD3 R24, R2, 0x20, RZ ;  /* 0x0000002002187810 */ /* 0x000fe40007ffe0ff */
[----:B------:R-:W-:Y:S02]  /*3260*/  FSEL R82, R27, -INF , !P5 ;  /* 0xff8000001b527808 */ /* 0x000fe40006800000 */
[----:B------:R-:W-:Y:S02]  /*3270*/  ISETP.GE.AND P5, PT, R28, R101, PT ;  /* 0x000000651c00720c */ /* 0x000fe40003fa6270 */
[----:B------:R-:W-:-:S02]  /*3280*/  FSEL R7, R20, -INF , !P3 ;  /* 0xff80000014077808 */ /* 0x000fc40005800000 */
[----:B------:R-:W-:Y:S02]  /*3290*/  FSEL R78, R22, -INF , !P4 ;  /* 0xff800000164e7808 */ /* 0x000fe40006000000 */
[-C--:B------:R-:W-:Y:S02]  /*32a0*/  ISETP.GE.AND P3, PT, R28, R100.reuse, PT ;  /* 0x000000641c00720c */ /* 0x080fe40003f66270 */
[----:B------:R-:W-:Y:S02]  /*32b0*/  ISETP.GE.AND P4, PT, R24, R101, PT ;  /* 0x000000651800720c */ /* 0x000fe40003f86270 */
[----:B------:R-:W-:Y:S02]  /*32c0*/  IADD3 R20, R2, 0x21, RZ ;  /* 0x0000002102147810 */ /* 0x000fe40007ffe0ff */
[----:B------:R-:W-:Y:S02]  /*32d0*/  FSEL R156, R21, -INF , !P5 ;  /* 0xff800000159c7808 */ /* 0x000fe40006800000 */
        /* <DEDUP_REMOVED lines=10> */
[----:B------:R-:W-:Y:S02]  /*3380*/  ISETP.GE.AND P4, PT, R20, R101, PT ;  /* 0x000000651400720c */ /* 0x000fe40003f86270 */
[----:B------:R-:W-:Y:S02]  /*3390*/  IADD3 R16, R2, 0x30, RZ ;  /* 0x0000003002107810 */ /* 0x000fe40007ffe0ff */
[----:B------:R-:W-:-:S02]  /*33a0*/  FSEL R164, R12, -INF , !P5 ;  /* 0xff8000000ca47808 */ /* 0x000fc40006800000 */
[-C--:B------:R-:W-:Y:S02]  /*33b0*/  ISETP.GE.AND P5, PT, R20, R100.reuse, PT ;  /* 0x000000641400720c */ /* 0x080fe40003fa6270 */
[----:B------:R-:W-:Y:S02]  /*33c0*/  FSEL R29, R13, -INF , !P4 ;  /* 0xff8000000d1d7808 */ /* 0x000fe40006000000 */
[----:B------:R-:W-:Y:S02]  /*33d0*/  IADD3 R12, R2, 0x31, RZ ;  /* 0x00000031020c7810 */ /* 0x000fe40007ffe0ff */
[-C--:B------:R-:W-:Y:S02]  /*33e0*/  ISETP.GE.AND P4, PT, R16, R100.reuse, PT ;  /* 0x000000641000720c */ /* 0x080fe40003f86270 */
[----:B------:R-:W-:Y:S02]  /*33f0*/  FSEL R162, R17, -INF , !P3 ;  /* 0xff80000011a27808 */ /* 0x000fe40005800000 */
[----:B------:R-:W-:-:S02]  /*3400*/  ISETP.GE.AND P3, PT, R21, R100, PT ;  /* 0x000000641500720c */ /* 0x000fc40003f66270 */
[----:B------:R-:W-:Y:S02]  /*3410*/  FSEL R158, R15, -INF , !P5 ;  /* 0xff8000000f9e7808 */ /* 0x000fe40006800000 */
[-C--:B------:R-:W-:Y:S02]  /*3420*/  ISETP.GE.AND P5, PT, R12, R101.reuse, PT ;  /* 0x000000650c00720c */ /* 0x080fe40003fa6270 */
[----:B------:R-:W-:Y:S02]  /*3430*/  FSEL R118, R10, -INF , !P4 ;  /* 0xff8000000a767808 */ /* 0x000fe40006000000 */
[-C--:B------:R-:W-:Y:S02]  /*3440*/  ISETP.GE.AND P4, PT, R2, R101.reuse, PT ;  /* 0x000000650200720c */ /* 0x080fe40003f86270 */
[----:B------:R-:W-:Y:S02]  /*3450*/  FSEL R106, R14, -INF , !P3 ;  /* 0xff8000000e6a7808 */ /* 0x000fe40005800000 */
[----:B------:R-:W-:-:S02]  /*3460*/  ISETP.GE.AND P3, PT, R16, R101, PT ;  /* 0x000000651000720c */ /* 0x000fc40003f66270 */
[----:B------:R-:W-:Y:S02]  /*3470*/  FSEL R120, R9, -INF , !P5 ;  /* 0xff80000009787808 */ /* 0x000fe40006800000 */
[----:B------:R-:W-:Y:S02]  /*3480*/  FSEL R9, R32, -INF , !P4 ;  /* 0xff80000020097808 */ /* 0x000fe40006000000 */
[----:B------:R-:W-:Y:S02]  /*3490*/  FSEL R10, R33, -INF , !P0 ;  /* 0xff800000210a7808 */ /* 0x000fe40004000000 */
[----:B------:R-:W-:Y:S02]  /*34a0*/  FSEL R112, R8, -INF , !P3 ;  /* 0xff80000008707808 */ /* 0x000fe40005800000 */
[----:B------:R-:W-:Y:S02]  /*34b0*/  ISETP.GE.AND P3, PT, R12, R100, PT ;  /* 0x000000640c00720c */ /* 0x000fe40003f66270 */
[----:B------:R-:W-:-:S02]  /*34c0*/  FMNMX.FTZ R13, R9, R10, !PT ;  /* 0x0000000a090d7209 */ /* 0x000fc40007810000 */
[----:B------:R-:W-:Y:S02]  /*34d0*/  IADD3 R8, R2, 0x38, RZ ;  /* 0x0000003802087810 */ /* 0x000fe40007ffe0ff */
[----:B------:R-:W-:Y:S02]  /*34e0*/  FSEL R144, R11, -INF , !P3 ;  /* 0xff8000000b907808 */ /* 0x000fe40005800000 */
[----:B------:R-:W-:Y:S02]  /*34f0*/  FMNMX.FTZ R13, R0, R13, !PT ;  /* 0x0000000d000d7209 */ /* 0x000fe40007810000 */
[C---:B------:R-:W-:Y:S02]  /*3500*/  ISETP.GE.AND P5, PT, R8.reuse, R101, PT ;  /* 0x000000650800720c */ /* 0x040fe40003fa6270 */
[----:B------:R-:W-:Y:S02]  /*3510*/  ISETP.GE.AND P3, PT, R8, R100, PT ;  /* 0x000000640800720c */ /* 0x000fe40003f66270 */
[----:B------:R-:W-:-:S02]  /*3520*/  IADD3 R11, R2, 0x39, RZ ;  /* 0x00000039020b7810 */ /* 0x000fc40007ffe0ff */
[----:B------:R-:W-:Y:S02]  /*3530*/  IADD3 R8, R2, 0x40, RZ ;  /* 0x0000004002087810 */ /* 0x000fe40007ffe0ff */
[----:B------:R-:W-:Y:S02]  /*3540*/  FMNMX.FTZ R13, R72, R13, !PT ;  /* 0x0000000d480d7209 */ /* 0x000fe40007810000 */
[----:B------:R-:W-:Y:S02]  /*3550*/  FSEL R150, R68, -INF , !P5 ;  /* 0xff80000044967808 */ /* 0x000fe40006800000 */
[----:B------:R-:W-:Y:S02]  /*3560*/  FSEL R122, R70, -INF , !P3 ;  /* 0xff800000467a7808 */ /* 0x000fe40005800000 */
[C---:B------:R-:W-:Y:S02]  /*3570*/  ISETP.GE.AND P4, PT, R11.reuse, R101, PT ;  /* 0x000000650b00720c */ /* 0x040fe40003f86270 */
[----:B------:R-:W-:-:S02]  /*3580*/  ISETP.GE.AND P0, PT, R11, R100, PT ;  /* 0x000000640b00720c */ /* 0x000fc40003f06270 */
[C---:B------:R-:W-:Y:S02]  /*3590*/  ISETP.GE.AND P5, PT, R8.reuse, R101, PT ;  /* 0x000000650800720c */ /* 0x040fe40003fa6270 */
[----:B------:R-:W-:Y:S02]  /*35a0*/  ISETP.GE.AND P3, PT, R8, R100, PT ;  /* 0x000000640800720c */ /* 0x000fe40003f66270 */
[----:B------:R-:W-:Y:S02]  /*35b0*/  IADD3 R8, R2, 0x41, RZ ;  /* 0x0000004102087810 */ /* 0x000fe40007ffe0ff */
[----:B------:R-:W-:Y:S02]  /*35c0*/  FMNMX.FTZ R13, R124, R13, !PT ;  /* 0x0000000d7c0d7209 */ /* 0x000fe40007810000 */
[----:B------:R-:W-:Y:S02]  /*35d0*/  FSEL R152, R69, -INF , !P4 ;  /* 0xff80000045987808 */ /* 0x000fe40006000000 */
[----:B------:R-:W-:-:S02]  /*35e0*/  FSEL R146, R71, -INF , !P0 ;  /* 0xff80000047927808 */ /* 0x000fc40004000000 */
[C---:B------:R-:W-:Y:S02]  /*35f0*/  ISETP.GE.AND P4, PT, R8.reuse, R101, PT ;  /* 0x000000650800720c */ /* 0x040fe40003f86270 */
[----:B------:R-:W-:Y:S02]  /*3600*/  ISETP.GE.AND P0, PT, R8, R100, PT ;  /* 0x000000640800720c */ /* 0x000fe40003f06270 */
[----:B------:R-:W-:Y:S02]  /*3610*/  FMNMX.FTZ R8, R74, R13, !PT ;  /* 0x0000000d4a087209 */ /* 0x000fe40007810000 */
[----:B------:R-:W-:Y:S02]  /*3620*/  IADD3 R11, R2, 0x48, RZ ;  /* 0x00000048020b7810 */ /* 0x000fe40007ffe0ff */
[----:B------:R-:W-:Y:S02]  /*3630*/  FMNMX.FTZ R13, R7, R8, !PT ;  /* 0x00000008070d7209 */ /* 0x000fe40007810000 */
[----:B------:R-:W-:-:S02]  /*3640*/  FSEL R64, R64, -INF , !P5 ;  /* 0xff80000040407808 */ /* 0x000fc40006800000 */
[----:B------:R-:W-:Y:S02]  /*3650*/  FMNMX.FTZ R13, R156, R13, !PT ;  /* 0x0000000d9c0d7209 */ /* 0x000fe40007810000 */
[----:B------:R-:W-:Y:S02]  /*3660*/  FSEL R66, R66, -INF , !P3 ;  /* 0xff80000042427808 */ /* 0x000fe40005800000 */
[----:B------:R-:W-:Y:S02]  /*3670*/  FMNMX.FTZ R13, R108, R13, !PT ;  /* 0x0000000d6c0d7209 */ /* 0x000fe40007810000 */
[C---:B------:R-:W-:Y:S02]  /*3680*/  ISETP.GE.AND P5, PT, R11.reuse, R101, PT ;  /* 0x000000650b00720c */ /* 0x040fe40003fa6270 */
[----:B------:R-:W-:Y:S02]  /*3690*/  ISETP.GE.AND P3, PT, R11, R100, PT ;  /* 0x000000640b00720c */ /* 0x000fe40003f66270 */
[----:B------:R-:W-:-:S02]  /*36a0*/  FSEL R90, R67, -INF , !P0 ;  /* 0xff800000435a7808 */ /* 0x000fc40004000000 */
[C---:B------:R-:W-:Y:S02]  /*36b0*/  IADD3 R11, R2.reuse, 0x49, RZ ;  /* 0x00000049020b7810 */ /* 0x040fe40007ffe0ff */
[----:B------:R-:W-:Y:S02]  /*36c0*/  ISETP.GE.AND P0, PT, R2, R100, PT ;  /* 0x000000640200720c */ /* 0x000fe40003f06270 */
[----:B------:R-:W-:Y:S02]  /*36d0*/  FMNMX.FTZ R13, R162, R13, !PT ;  /* 0x0000000da20d7209 */ /* 0x000fe40007810000 */
[----:B------:R-:W-:Y:S02]  /*36e0*/  FSEL R84, R65, -INF , !P4 ;  /* 0xff80000041547808 */ /* 0x000fe40006000000 */
[----:B------:R-:W-:Y:S02]  /*36f0*/  FSEL R8, R35, -INF , !P2 ;  /* 0xff80000023087808 */ /* 0x000fe40005000000 */
[----:B------:R-:W-:-:S02]  /*3700*/  ISETP.GE.AND P2, PT, R11, R101, PT ;  /* 0x000000650b00720c */ /* 0x000fc40003f46270 */
[----:B------:R-:W-:Y:S02]  /*3710*/  ISETP.GE.AND P4, PT, R11, R100, PT ;  /* 0x000000640b00720c */ /* 0x000fe40003f86270 */
[----:B------:R-:W-:Y:S02]  /*3720*/  FSEL R11, R34, -INF , !P0 ;  /* 0xff800000220b7808 */ /* 0x000fe40004000000 */
        /* <DEDUP_REMOVED lines=13> */
[----:B------:R-:W-:Y:S02]  /*3800*/  IADD3 R14, R2, 0x50, RZ ;  /* 0x00000050020e7810 */ /* 0x000fe40007ffe0ff */
[----:B------:R-:W-:Y:S02]  /*3810*/  FSEL R94, R60, -INF , !P5 ;  /* 0xff8000003c5e7808 */ /* 0x000fe40006800000 */
[----:B------:R-:W-:-:S02]  /*3820*/  FMNMX.FTZ R23, R76, R23, !PT ;  /* 0x000000174c177209 */ /* 0x000fc40007810000 */
[----:B------:R-:W-:Y:S02]  /*3830*/  FMNMX.FTZ R25, R84, R25, !PT ;  /* 0x0000001954197209 */ /* 0x000fe40007810000 */
[----:B------:R-:W-:Y:S02]  /*3840*/  IADD3 R12, R2, 0x51, RZ ;  /* 0x00000051020c7810 */ /* 0x000fe40007ffe0ff */
[----:B------:R-:W-:Y:S02]  /*3850*/  ISETP.GE.AND P0, PT, R14, R101, PT ;  /* 0x000000650e00720c */ /* 0x000fe40003f06270 */
[----:B------:R-:W-:Y:S02]  /*3860*/  FSEL R110, R61, -INF , !P2 ;  /* 0xff8000003d6e7808 */ /* 0x000fe40005000000 */
[----:B------:R-:W-:Y:S02]  /*3870*/  FMNMX.FTZ R23, R114, R23, !PT ;  /* 0x0000001772177209 */ /* 0x000fe40007810000 */
[----:B------:R-:W-:-:S02]  /*3880*/  FMNMX.FTZ R25, R94, R25, !PT ;  /* 0x000000195e197209 */ /* 0x000fc40007810000 */
[C---:B------:R-:W-:Y:S02]  /*3890*/  ISETP.GE.AND P5, PT, R12.reuse, R101, PT ;  /* 0x000000650c00720c */ /* 0x040fe40003fa6270 */
[----:B------:R-:W-:Y:S02]  /*38a0*/  ISETP.GE.AND P2, PT, R12, R100, PT ;  /* 0x000000640c00720c */ /* 0x000fe40003f46270 */
[----:B------:R-:W-:Y:S02]  /*38b0*/  IADD3 R12, R2, 0x58, RZ ;  /* 0x00000058020c7810 */ /* 0x000fe40007ffe0ff */
[----:B------:R-:W-:Y:S02]  /*38c0*/  FSEL R56, R56, -INF , !P0 ;  /* 0xff80000038387808 */ /* 0x000fe40004000000 */
[----:B------:R-:W-:Y:S02]  /*38d0*/  FMNMX.FTZ R23, R160, R23, !PT ;  /* 0x00000017a0177209 */ /* 0x000fe40007810000 */
[----:B------:R-:W-:-:S02]  /*38e0*/  FMNMX.FTZ R25, R110, R25, !PT ;  /* 0x000000196e197209 */ /* 0x000fc40007810000 */
[----:B------:R-:W-:Y:S02]  /*38f0*/  FSEL R88, R62, -INF , !P3 ;  /* 0xff8000003e587808 */ /* 0x000fe40005800000 */
[----:B------:R-:W-:Y:S02]  /*3900*/  ISETP.GE.AND P3, PT, R14, R100, PT ;  /* 0x000000640e00720c */ /* 0x000fe40003f66270 */
[----:B------:R-:W-:Y:S02]  /*3910*/  FSEL R92, R63, -INF , !P4 ;  /* 0xff8000003f5c7808 */ /* 0x000fe40006000000 */
[----:B------:R-:W-:Y:S02]  /*3920*/  ISETP.GE.AND P4, PT, R12, R101, PT ;  /* 0x000000650c00720c */ /* 0x000fe40003f86270 */
[----:B------:R-:W-:Y:S02]  /*3930*/  IADD3 R21, R2, 0x59, RZ ;  /* 0x0000005902157810 */ /* 0x000fe40007ffe0ff */
[----:B------:R-:W-:-:S02]  /*3940*/  FSEL R16, R57, -INF , !P5 ;  /* 0xff80000039107808 */ /* 0x000fc40006800000 */
[----:B------:R-:W-:Y:S02]  /*3950*/  FMNMX.FTZ R23, R106, R23, !PT ;  /* 0x000000176a177209 */ /* 0x000fe40007810000 */
[----:B------:R-:W-:Y:S02]  /*3960*/  FMNMX.FTZ R25, R56, R25, !PT ;  /* 0x0000001938197209 */ /* 0x000fe40007810000 */
[----:B------:R-:W-:Y:S02]  /*3970*/  FSEL R58, R58, -INF , !P3 ;  /* 0xff8000003a3a7808 */ /* 0x000fe40005800000 */
[----:B------:R-:W-:Y:S02]  /*3980*/  IADD3 R20, R2, 0x60, RZ ;  /* 0x0000006002147810 */ /* 0x000fe40007ffe0ff */
[----:B------:R-:W-:Y:S02]  /*3990*/  ISETP.GE.AND P3, PT, R21, R101, PT ;  /* 0x000000651500720c */ /* 0x000fe40003f66270 */
[----:B------:R-:W-:-:S02]  /*39a0*/  FSEL R52, R52, -INF , !P4 ;  /* 0xff80000034347808 */ /* 0x000fc40006000000 */
[----:B------:R-:W-:Y:S02]  /*39b0*/  FMNMX.FTZ R23, R158, R23, !PT ;  /* 0x000000179e177209 */ /* 0x000fe40007810000 */
[----:B------:R-:W-:Y:S02]  /*39c0*/  FMNMX.FTZ R25, R16, R25, !PT ;  /* 0x0000001910197209 */ /* 0x000fe40007810000 */
[----:B------:R-:W-:Y:S02]  /*39d0*/  IADD3 R19, R2, 0x61, RZ ;  /* 0x0000006102137810 */ /* 0x000fe40007ffe0ff */
[----:B------:R-:W-:Y:S02]  /*39e0*/  ISETP.GE.AND P4, PT, R20, R101, PT ;  /* 0x000000651400720c */ /* 0x000fe40003f86270 */
        /* <DEDUP_REMOVED lines=8> */
[----:B------:R-:W-:Y:S02]  /*3a70*/  IADD3 R15, R2, 0x69, RZ ;  /* 0x00000069020f7810 */ /* 0x000fe40007ffe0ff */
[----:B------:R-:W-:Y:S02]  /*3a80*/  ISETP.GE.AND P4, PT, R17, R101, PT ;  /* 0x000000651100720c */ /* 0x000fe40003f86270 */
[----:B------:R-:W-:Y:S02]  /*3a90*/  FSEL R49, R49, -INF , !P3 ;  /* 0xff80000031317808 */ /* 0x000fe40005800000 */
[----:B------:R-:W-:Y:S02]  /*3aa0*/  FMNMX.FTZ R23, R122, R23, !PT ;  /* 0x000000177a177209 */ /* 0x000fe40007810000 */
[----:B------:R-:W-:Y:S02]  /*3ab0*/  FMNMX.FTZ R22, R48, R25, !PT ;  /* 0x0000001930167209 */ /* 0x000fe40007810000 */
[----:B------:R-:W-:-:S02]  /*3ac0*/  IADD3 R14, R2, 0x70, RZ ;  /* 0x00000070020e7810 */ /* 0x000fc40007ffe0ff */
[----:B------:R-:W-:Y:S02]  /*3ad0*/  ISETP.GE.AND P3, PT, R15, R101, PT ;  /* 0x000000650f00720c */ /* 0x000fe40003f66270 */
[----:B------:R-:W-:Y:S02]  /*3ae0*/  FSEL R44, R44, -INF , !P4 ;  /* 0xff8000002c2c7808 */ /* 0x000fe40006000000 */
[----:B------:R-:W-:Y:S02]  /*3af0*/  FMNMX.FTZ R23, R146, R23, !PT ;  /* 0x0000001792177209 */ /* 0x000fe40007810000 */
[----:B------:R-:W-:Y:S02]  /*3b00*/  FMNMX.FTZ R25, R49, R22, !PT ;  /* 0x0000001631197209 */ /* 0x000fe40007810000 */
[----:B------:R-:W-:Y:S02]  /*3b10*/  IADD3 R13, R2, 0x71, RZ ;  /* 0x00000071020d7810 */ /* 0x000fe40007ffe0ff */
[----:B------:R-:W-:-:S02]  /*3b20*/  ISETP.GE.AND P4, PT, R14, R101, PT ;  /* 0x000000650e00720c */ /* 0x000fc40003f86270 */
[----:B------:R-:W-:Y:S02]  /*3b30*/  FSEL R45, R45, -INF , !P3 ;  /* 0xff8000002d2d7808 */ /* 0x000fe40005800000 */
[----:B------:R-:W-:Y:S02]  /*3b40*/  FMNMX.FTZ R23, R66, R23, !PT ;  /* 0x0000001742177209 */ /* 0x000fe40007810000 */
[----:B------:R-:W-:Y:S02]  /*3b50*/  FMNMX.FTZ R22, R44, R25, !PT ;  /* 0x000000192c167209 */ /* 0x000fe40007810000 */
[----:B------:R-:W-:Y:S02]  /*3b60*/  ISETP.GE.AND P0, PT, R12, R100, PT ;  /* 0x000000640c00720c */ /* 0x000fe40003f06270 */
[----:B------:R-:W-:Y:S02]  /*3b70*/  IADD3 R12, R2, 0x78, RZ ;  /* 0x00000078020c7810 */ /* 0x000fe40007ffe0ff */
[----:B------:R-:W-:-:S02]  /*3b80*/  ISETP.GE.AND P3, PT, R13, R101, PT ;  /* 0x000000650d00720c */ /* 0x000fc40003f66270 */
[----:B------:R-:W-:Y:S02]  /*3b90*/  FSEL R40, R40, -INF , !P4 ;  /* 0xff80000028287808 */ /* 0x000fe40006000000 */
[----:B------:R-:W-:Y:S02]  /*3ba0*/  FMNMX.FTZ R23, R90, R23, !PT ;  /* 0x000000175a177209 */ /* 0x000fe40007810000 */
[----:B------:R-:W-:Y:S02]  /*3bb0*/  FMNMX.FTZ R25, R45, R22, !PT ;  /* 0x000000162d197209 */ /* 0x000fe40007810000 */
[----:B------:R-:W-:Y:S02]  /*3bc0*/  IADD3 R2, R2, 0x79, RZ ;  /* 0x0000007902027810 */ /* 0x000fe40007ffe0ff */
[----:B------:R-:W-:Y:S02]  /*3bd0*/  ISETP.GE.AND P4, PT, R12, R101, PT ;  /* 0x000000650c00720c */ /* 0x000fe40003f86270 */
[----:B------:R-:W-:-:S02]  /*3be0*/  FSEL R41, R41, -INF , !P3 ;  /* 0xff80000029297808 */ /* 0x000fc40005800000 */
[----:B------:R-:W-:Y:S02]  /*3bf0*/  FMNMX.FTZ R23, R88, R23, !PT ;  /* 0x0000001758177209 */ /* 0x000fe40007810000 */
[----:B------:R-:W-:Y:S02]  /*3c00*/  FMNMX.FTZ R22, R40, R25, !PT ;  /* 0x0000001928167209 */ /* 0x000fe40007810000 */
[----:B------:R-:W-:Y:S02]  /*3c10*/  ISETP.GE.AND P3, PT, R2, R101, PT ;  /* 0x000000650200720c */ /* 0x000fe40003f66270 */
[----:B------:R-:W-:Y:S02]  /*3c20*/  FSEL R36, R36, -INF , !P4 ;  /* 0xff80000024247808 */ /* 0x000fe40006000000 */
[----:B------:R-:W-:Y:S02]  /*3c30*/  FMNMX.FTZ R23, R92, R23, !PT ;  /* 0x000000175c177209 */ /* 0x000fe40007810000 */
[----:B------:R-:W-:-:S02]  /*3c40*/  FMNMX.FTZ R25, R41, R22, !PT ;  /* 0x0000001629197209 */ /* 0x000fc40007810000 */
[----:B------:R-:W-:Y:S02]  /*3c50*/  FSEL R34, R59, -INF , !P2 ;  /* 0xff8000003b227808 */ /* 0x000fe40005000000 */
[----:B------:R-:W-:Y:S02]  /*3c60*/  FSEL R37, R37, -INF , !P3 ;  /* 0xff80000025257808 */ /* 0x000fe40005800000 */
[----:B------:R-:W-:Y:S02]  /*3c70*/  FMNMX.FTZ R23, R58, R23, !PT ;  /* 0x000000173a177209 */ /* 0x000fe40007810000 */
[----:B------:R-:W-:Y:S02]  /*3c80*/  FMNMX.FTZ R22, R36, R25, !PT ;  /* 0x0000001924167209 */ /* 0x000fe40007810000 */
[----:B------:R-:W-:Y:S02]  /*3c90*/  ISETP.GE.AND P2, PT, R21, R100, PT ;  /* 0x000000641500720c */ /* 0x000fe40003f46270 */
[----:B------:R-:W-:-:S02]  /*3ca0*/  FSEL R54, R54, -INF , !P0 ;  /* 0xff80000036367808 */ /* 0x000fc40004000000 */
[----:B------:R-:W-:Y:S02]  /*3cb0*/  FMNMX.FTZ R23, R34, R23, !PT ;  /* 0x0000001722177209 */ /* 0x000fe40007810000 */
[----:B------:R-:W-:Y:S02]  /*3cc0*/  FMNMX.FTZ R21, R37, R22, !PT ;  /* 0x0000001625157209 */ /* 0x000fe40007810000 */
[-C--:B------:R-:W-:Y:S02]  /*3cd0*/  ISETP.GE.AND P0, PT, R20, R100.reuse, PT ;  /* 0x000000641400720c */ /* 0x080fe40003f06270 */
[----:B------:R-:W-:Y:S01]  /*3ce0*/  FSEL R32, R55, -INF , !P2 ;  /* 0xff80000037207808 */ /* 0x000fe20005000000 */
[----:B------:R-:W1:Y:S01]  /*3cf0*/  SHFL.BFLY PT, R22, R21, 0x2, 0x1f ;  /* 0x0c401f0015167f89 */ /* 0x000e6200000e0000 */
[----:B------:R-:W-:Y:S02]  /*3d00*/  FMNMX.FTZ R23, R54, R23, !PT ;  /* 0x0000001736177209 */ /* 0x000fe40007810000 */
[----:B------:R-:W-:-:S02]  /*3d10*/  ISETP.GE.AND P2, PT, R19, R100, PT ;  /* 0x000000641300720c */ /* 0x000fc40003f46270 */
[----:B------:R-:W-:Y:S02]  /*3d20*/  FSEL R50, R50, -INF , !P0 ;  /* 0xff80000032327808 */ /* 0x000fe40004000000 */
[----:B------:R-:W-:Y:S02]  /*3d30*/  FMNMX.FTZ R23, R32, R23, !PT ;  /* 0x0000001720177209 */ /* 0x000fe40007810000 */
[-C--:B------:R-:W-:Y:S02]  /*3d40*/  ISETP.GE.AND P0, PT, R17, R100.reuse, PT ;  /* 0x000000641100720c */ /* 0x080fe40003f06270 */
[----:B------:R-:W-:Y:S02]  /*3d50*/  FSEL R30, R51, -INF , !P2 ;  /* 0xff800000331e7808 */ /* 0x000fe40005000000 */
        /* <DEDUP_REMOVED lines=10> */
[----:B------:R-:W-:Y:S02]  /*3e00*/  ISETP.GE.AND P0, PT, R12, R100, PT ;  /* 0x000000640c00720c */ /* 0x000fe40003f06270 */
[----:B------:R-:W-:Y:S02]  /*3e10*/  FSEL R28, R43, -INF , !P2 ;  /* 0xff8000002b1c7808 */ /* 0x000fe40005000000 */
[----:B------:R-:W-:Y:S02]  /*3e20*/  FMNMX.FTZ R23, R42, R23, !PT ;  /* 0x000000172a177209 */ /* 0x000fe40007810000 */
[----:B-1----:R-:W-:-:S02]  /*3e30*/  FMNMX.FTZ R22, R21, R22, !PT ;  /* 0x0000001615167209 */ /* 0x002fc40007810000 */
[----:B------:R-:W-:Y:S02]  /*3e40*/  ISETP.GE.AND P2, PT, R2, R100, PT ;  /* 0x000000640200720c */ /* 0x000fe40003f46270 */
[----:B------:R-:W-:Y:S01]  /*3e50*/  FSEL R26, R38, -INF , !P0 ;  /* 0xff800000261a7808 */ /* 0x000fe20004000000 */
[----:B------:R-:W1:Y:S01]  /*3e60*/  SHFL.BFLY PT, R15, R22, 0x1, 0x1f ;  /* 0x0c201f00160f7f89 */ /* 0x000e6200000e0000 */
[----:B------:R-:W-:Y:S02]  /*3e70*/  FMNMX.FTZ R23, R28, R23, !PT ;  /* 0x000000171c177209 */ /* 0x000fe40007810000 */
[----:B------:R-:W-:Y:S02]  /*3e80*/  FSEL R24, R39, -INF , !P2 ;  /* 0xff80000027187808 */ /* 0x000fe40005000000 */
[----:B------:R-:W-:-:S04]  /*3e90*/  FMNMX.FTZ R13, R26, R23, !PT ;  /* 0x000000171a0d7209 */ /* 0x000fc80007810000 */
[----:B------:R-:W-:-:S05]  /*3ea0*/  FMNMX.FTZ R13, R24, R13, !PT ;  /* 0x0000000d180d7209 */ /* 0x000fca0007810000 */
[----:B------:R-:W2:Y:S01]  /*3eb0*/  SHFL.BFLY PT, R12, R13, 0x2, 0x1f ;  /* 0x0c401f000d0c7f89 */ /* 0x000ea200000e0000 */
[----:B-1----:R-:W-:-:S04]  /*3ec0*/  FMNMX.FTZ R2, R22, R15, !PT ;  /* 0x0000000f16027209 */ /* 0x002fc80007810000 */
[C---:B------:R-:W-:Y:S01]  /*3ed0*/  FSETP.NEU.FTZ.AND P0, PT, R2.reuse, -INF , PT ;  /* 0xff8000000200780b */ /* 0x040fe20003f1d000 */
[----:B------:R-:W-:-:S05]  /*3ee0*/  FMUL.FTZ R25, R2, c[0x0][0x23c] ;  /* 0x00008f0002197a20 */ /* 0x000fca0000410000 */
[----:B------:R-:W-:Y:S02]  /*3ef0*/  FSEL R25, R25, RZ, P0 ;  /* 0x000000ff19197208 */ /* 0x000fe40000000000 */
[----:B--2---:R-:W-:-:S03]  /*3f00*/  FMNMX.FTZ R12, R13, R12, !PT ;  /* 0x0000000c0d0c7209 */ /* 0x004fc60007810000 */
[--C-:B------:R-:W-:Y:S02]  /*3f10*/  FFMA.FTZ R154, R9, c[0x0][0x23c], -R25.reuse ;  /* 0x00008f00099a7a23 */ /* 0x100fe40000010819 */
[--C-:B------:R-:W-:Y:S01]  /*3f20*/  FFMA.FTZ R60, R0, c[0x0][0x23c], -R25.reuse ;  /* 0x00008f00003c7a23 */ /* 0x100fe20000010819 */
[----:B------:R-:W1:Y:S01]  /*3f30*/  SHFL.BFLY PT, R9, R12, 0x1, 0x1f ;  /* 0x0c201f000c097f89 */ /* 0x000e6200000e0000 */
[--C-:B------:R-:W-:Y:S02]  /*3f40*/  FFMA.FTZ R19, R72, c[0x0][0x23c], -R25.reuse ;  /* 0x00008f0048137a23 */ /* 0x100fe40000010819 */
[----:B------:R-:W-:Y:S01]  /*3f50*/  MUFU.EX2 R154, R154 ;  /* 0x0000009a009a7308 */ /* 0x000fe20000000800 */
[--C-:B------:R-:W-:Y:S02]  /*3f60*/  FFMA.FTZ R17, R74, c[0x0][0x23c], -R25.reuse ;  /* 0x00008f004a117a23 */ /* 0x100fe40000010819 */
[----:B------:R-:W2:Y:S01]  /*3f70*/  LDSM.16.MT88.4 R72, [R125+0x3000] ;  /* 0x003000007d48783b */ /* 0x000ea20000004200 */
[----:B------:R-:W-:-:S02]  /*3f80*/  FFMA.FTZ R22, R7, c[0x0][0x23c], -R25 ;  /* 0x00008f0007167a23 */ /* 0x000fc40000010819 */
[--C-:B------:R-:W-:Y:S02]  /*3f90*/  FFMA.FTZ R38, R124, c[0x0][0x23c], -R25.reuse ;  /* 0x00008f007c267a23 */ /* 0x100fe40000010819 */
[--C-:B------:R-:W-:Y:S01]  /*3fa0*/  FFMA.FTZ R21, R156, c[0x0][0x23c], -R25.reuse ;  /* 0x00008f009c157a23 */ /* 0x100fe20000010819 */
[----:B------:R-:W-:Y:S01]  /*3fb0*/  MUFU.EX2 R60, R60 ;  /* 0x0000003c003c7308 */ /* 0x000fe20000000800 */
[----:B------:R-:W-:Y:S02]  /*3fc0*/  FFMA.FTZ R51, R10, c[0x0][0x23c], -R25 ;  /* 0x00008f000a337a23 */ /* 0x000fe40000010819 */
[----:B------:R-:W-:Y:S02]  /*3fd0*/  IMAD R124, R4, 0x2, R125 ;  /* 0x00000002047c7824 */ /* 0x000fe400078e027d */
[--C-:B------:R-:W-:Y:S02]  /*3fe0*/  FFMA.FTZ R31, R29, c[0x0][0x23c], -R25.reuse ;  /* 0x00008f001d1f7a23 */ /* 0x100fe40000010819 */
[--C-:B------:R-:W-:Y:S01]  /*3ff0*/  FFMA.FTZ R35, R162, c[0x0][0x23c], -R25.reuse ;  /* 0x00008f00a2237a23 */ /* 0x100fe20000010819 */
[----:B------:R-:W3:Y:S01]  /*4000*/  MUFU.EX2 R51, R51 ;  /* 0x0000003300337308 */ /* 0x000ee20000000800 */
[----:B------:R-:W-:-:S02]  /*4010*/  FFMA.FTZ R47, R120, c[0x0][0x23c], -R25 ;  /* 0x00008f00782f7a23 */ /* 0x000fc40000010819 */
[--C-:B------:R-:W-:Y:S01]  /*4020*/  FFMA.FTZ R39, R152, c[0x0][0x23c], -R25.reuse ;  /* 0x00008f0098277a23 */ /* 0x100fe20000010819 */
[----:B-1----:R-:W-:Y:S01]  /*4030*/  FMNMX.FTZ R0, R12, R9, !PT ;  /* 0x000000090c007209 */ /* 0x002fe20007810000 */
[--C-:B------:R-:W-:Y:S01]  /*4040*/  FFMA.FTZ R59, R84, c[0x0][0x23c], -R25.reuse ;  /* 0x00008f00543b7a23 */ /* 0x100fe20000010819 */
[----:B------:R-:W-:Y:S02]  /*4050*/  LDSM.16.MT88.4 R12, [R125+0x3400] ;  /* 0x003400007d0c783b */ /* 0x000fe40000004200 */
[----:B------:R-:W1:Y:S01]  /*4060*/  MUFU.EX2 R19, R19 ;  /* 0x0000001300137308 */ /* 0x000e620000000800 */
[C---:B------:R-:W-:Y:S01]  /*4070*/  FSETP.NEU.FTZ.AND P0, PT, R0.reuse, -INF , PT ;  /* 0xff8000000000780b */ /* 0x040fe20003f1d000 */
[----:B------:R-:W-:Y:S02]  /*4080*/  FMUL.FTZ R9, R0, c[0x0][0x23c] ;  /* 0x00008f0000097a20 */ /* 0x000fe40000410000 */
[--C-:B------:R-:W-:Y:S02]  /*4090*/  FFMA.FTZ R57, R110, c[0x0][0x23c], -R25.reuse ;  /* 0x00008f006e397a23 */ /* 0x100fe40000010819 */
[----:B------:R-:W-:Y:S01]  /*40a0*/  FFMA.FTZ R48, R48, c[0x0][0x23c], -R25 ;  /* 0x00008f0030307a23 */ /* 0x000fe20000010819 */
[----:B------:R-:W-:Y:S01]  /*40b0*/  FSEL R7, R9, RZ, P0 ;  /* 0x000000ff09077208 */ /* 0x000fe20000000000 */
[----:B------:R-:W-:Y:S01]  /*40c0*/  MUFU.EX2 R38, R38 ;  /* 0x0000002600267308 */ /* 0x000fe20000000800 */
[----:B---3--:R-:W-:-:S02]  /*40d0*/  FADD.FTZ R85, R154, R51 ;  /* 0x000000339a557221 */ /* 0x008fc40000010000 */
[----:B------:R-:W-:Y:S02]  /*40e0*/  FFMA.FTZ R49, R49, c[0x0][0x23c], -R25 ;  /* 0x00008f0031317a23 */ /* 0x000fe40000010819 */
[--C-:B------:R-:W-:Y:S02]  /*40f0*/  FFMA.FTZ R43, R11, c[0x0][0x23c], -R7.reuse ;  /* 0x00008f000b2b7a23 */ /* 0x100fe40000010807 */
[--C-:B------:R-:W-:Y:S01]  /*4100*/  FFMA.FTZ R156, R8, c[0x0][0x23c], -R7.reuse ;  /* 0x00008f00089c7a23 */ /* 0x100fe20000010807 */
[----:B------:R-:W-:Y:S01]  /*4110*/  MUFU.EX2 R17, R17 ;  /* 0x0000001100117308 */ /* 0x000fe20000000800 */
[--C-:B------:R-:W-:Y:S01]  /*4120*/  FFMA.FTZ R23, R116, c[0x0][0x23c], -R7.reuse ;  /* 0x00008f0074177a23 */ /* 0x100fe20000010807 */
[----:B------:R-:W3:Y:S01]  /*4130*/  LDSM.16.MT88.4 R8, [R124+0x3000] ;  /* 0x003000007c08783b */ /* 0x000ee20000004200 */
[--C-:B------:R-:W-:Y:S02]  /*4140*/  FFMA.FTZ R86, R86, c[0x0][0x23c], -R7.reuse ;  /* 0x00008f0056567a23 */ /* 0x100fe40000010807 */
[--C-:B------:R-:W-:Y:S01]  /*4150*/  FFMA.FTZ R62, R80, c[0x0][0x23c], -R7.reuse ;  /* 0x00008f00503e7a23 */ /* 0x100fe20000010807 */
[----:B------:R-:W-:Y:S01]  /*4160*/  F2FP.PACK_AB R80, R51, R154 ;  /* 0x0000009a3350723e */ /* 0x000fe200000000ff */
[--C-:B------:R-:W-:Y:S01]  /*4170*/  FFMA.FTZ R27, R82, c[0x0][0x23c], -R7.reuse ;  /* 0x00008f00521b7a23 */ /* 0x100fe20000010807 */
[----:B------:R-:W-:Y:S01]  /*4180*/  MUFU.EX2 R43, R43 ;  /* 0x0000002b002b7308 */ /* 0x000fe20000000800 */
[----:B-1----:R-:W-:Y:S01]  /*4190*/  F2FP.PACK_AB R82, R19, R60 ;  /* 0x0000003c1352723e */ /* 0x002fe200000000ff */
[----:B------:R-:W-:-:S02]  /*41a0*/  FFMA.FTZ R3, R78, c[0x0][0x23c], -R7 ;  /* 0x00008f004e037a23 */ /* 0x000fc40000010807 */
[----:B------:R-:W-:Y:S02]  /*41b0*/  FFMA.FTZ R4, R76, c[0x0][0x23c], -R7 ;  /* 0x00008f004c047a23 */ /* 0x000fe40000010807 */
[--C-:B------:R-:W-:Y:S02]  /*41c0*/  FFMA.FTZ R116, R108, c[0x0][0x23c], -R25.reuse ;  /* 0x00008f006c747a23 */ /* 0x100fe40000010819 */
[----:B------:R-:W1:Y:S01]  /*41d0*/  MUFU.EX2 R156, R156 ;  /* 0x0000009c009c7308 */ /* 0x000e620000000800 */
[----:B------:R-:W-:Y:S02]  /*41e0*/  FFMA.FTZ R108, R164, c[0x0][0x23c], -R25 ;  /* 0x00008f00a46c7a23 */ /* 0x000fe40000010819 */
[--C-:B------:R-:W-:Y:S02]  /*41f0*/  FFMA.FTZ R114, R114, c[0x0][0x23c], -R7.reuse ;  /* 0x00008f0072727a23 */ /* 0x100fe40000010807 */
[--C-:B------:R-:W-:Y:S02]  /*4200*/  FFMA.FTZ R33, R160, c[0x0][0x23c], -R7.reuse ;  /* 0x00008f00a0217a23 */ /* 0x100fe40000010807 */
[--C-:B------:R-:W-:Y:S01]  /*4210*/  FFMA.FTZ R106, R106, c[0x0][0x23c], -R7.reuse ;  /* 0x00008f006a6a7a23 */ /* 0x100fe20000010807 */
[----:B------:R-:W-:Y:S01]  /*4220*/  MUFU.EX2 R23, R23 ;  /* 0x0000001700177308 */ /* 0x000fe20000000800 */
[----:B------:R-:W-:-:S02]  /*4230*/  FFMA.FTZ R29, R158, c[0x0][0x23c], -R7 ;  /* 0x00008f009e1d7a23 */ /* 0x000fc40000010807 */
[----:B------:R-:W-:Y:S02]  /*4240*/  FFMA.FTZ R158, R112, c[0x0][0x23c], -R25 ;  /* 0x00008f00709e7a23 */ /* 0x000fe40000010819 */
[----:B------:R-:W-:Y:S02]  /*4250*/  FFMA.FTZ R120, R118, c[0x0][0x23c], -R7 ;  /* 0x00008f0076787a23 */ /* 0x000fe40000010807 */
[----:B------:R-:W-:Y:S01]  /*4260*/  FFMA.FTZ R112, R150, c[0x0][0x23c], -R25 ;  /* 0x00008f0096707a23 */ /* 0x000fe20000010819 */
[----:B------:R-:W4:Y:S01]  /*4270*/  MUFU.EX2 R86, R86 ;  /* 0x0000005600567308 */ /* 0x000f220000000800 */
[----:B-1----:R-:W-:Y:S01]  /*4280*/  F2FP.PACK_AB R81, R156, R43 ;  /* 0x0000002b9c51723e */ /* 0x002fe200000000ff */
[--C-:B------:R-:W-:Y:S02]  /*4290*/  FFMA.FTZ R55, R144, c[0x0][0x23c], -R7.reuse ;  /* 0x00008f0090377a23 */ /* 0x100fe40000010807 */
[--C-:B------:R-:W-:Y:S02]  /*42a0*/  FFMA.FTZ R118, R122, c[0x0][0x23c], -R7.reuse ;  /* 0x00008f007a767a23 */ /* 0x100fe40000010807 */
[----:B------:R-:W-:Y:S01]  /*42b0*/  FFMA.FTZ R53, R146, c[0x0][0x23c], -R7 ;  /* 0x00008f0092357a23 */ /* 0x000fe20000010807 */
[----:B------:R-:W-:Y:S01]  /*42c0*/  LEA R146, P0, R98, c[0x0][0x168], 0x1 ;  /* 0x00005a0062927a11 */ /* 0x000fe200078008ff */
[----:B------:R-:W-:Y:S01]  /*42d0*/  MUFU.EX2 R22, R22 ;  /* 0x0000001600167308 */ /* 0x000fe20000000800 */
[----:B------:R-:W-:-:S02]  /*42e0*/  FFMA.FTZ R122, R64, c[0x0][0x23c], -R25 ;  /* 0x00008f00407a7a23 */ /* 0x000fc40000010819 */
[----:B------:R-:W-:Y:S01]  /*42f0*/  FFMA.FTZ R84, R66, c[0x0][0x23c], -R7 ;  /* 0x00008f0042547a23 */ /* 0x000fe20000010807 */
[----:B------:R-:W-:Y:S01]  /*4300*/  LEA.HI.X R147, R98, c[0x0][0x16c], R97, 0x1, P0 ;  /* 0x00005b0062937a11 */ /* 0x000fe200000f0c61 */
[----:B------:R-:W-:Y:S02]  /*4310*/  FFMA.FTZ R64, R94, c[0x0][0x23c], -R25 ;  /* 0x00008f005e407a23 */ /* 0x000fe40000010819 */
[--C-:B------:R-:W-:Y:S01]  /*4320*/  FFMA.FTZ R63, R90, c[0x0][0x23c], -R7.reuse ;  /* 0x00008f005a3f7a23 */ /* 0x100fe20000010807 */
[----:B----4-:R-:W-:Y:S01]  /*4330*/  F2FP.PACK_AB R83, R86, R23 ;  /* 0x000000175653723e */ /* 0x010fe200000000ff */
[----:B------:R-:W-:Y:S01]  /*4340*/  MUFU.EX2 R21, R21 ;  /* 0x0000001500157308 */ /* 0x000fe20000000800 */
[--C-:B------:R-:W-:Y:S02]  /*4350*/  FFMA.FTZ R66, R88, c[0x0][0x23c], -R7.reuse ;  /* 0x00008f0058427a23 */ /* 0x100fe40000010807 */
[----:B------:R-:W-:Y:S02]  /*4360*/  FFMA.FTZ R61, R92, c[0x0][0x23c], -R7 ;  /* 0x00008f005c3d7a23 */ /* 0x000fe40000010807 */
[----:B------:R-:W-:Y:S01]  /*4370*/  FADD.FTZ R156, R43, R156 ;  /* 0x0000009c2b9c7221 */ /* 0x000fe20000010000 */
[----:B--2---:R-:W-:Y:S01]  /*4380*/  HMMA.16816.F32 R68, R80, R72, RZ ;  /* 0x000000485044723c */ /* 0x004fe200000018ff */
[----:B------:R-:W-:Y:S01]  /*4390*/  FADD.FTZ R60, R60, R85 ;  /* 0x000000553c3c7221 */ /* 0x000fe20000010000 */
[----:B------:R-:W1:Y:S01]  /*43a0*/  MUFU.EX2 R62, R62 ;  /* 0x0000003e003e7308 */ /* 0x000e620000000800 */
[----:B------:R-:W-:-:S02]  /*43b0*/  FADD.FTZ R23, R23, R156 ;  /* 0x0000009c17177221 */ /* 0x000fc40000010000 */
[----:B------:R-:W-:Y:S02]  /*43c0*/  FADD.FTZ R19, R19, R60 ;  /* 0x0000003c13137221 */ /* 0x000fe40000010000 */
[----:B------:R-:W-:Y:S01]  /*43d0*/  FADD.FTZ R23, R86, R23 ;  /* 0x0000001756177221 */ /* 0x000fe20000010000 */
[C---:B------:R-:W-:Y:S01]  /*43e0*/  HMMA.16816.F32 R72, R80.reuse, R74, RZ ;  /* 0x0000004a5048723c */ /* 0x040fe200000018ff */
[----:B------:R-:W-:Y:S01]  /*43f0*/  FFMA.FTZ R65, R54, c[0x0][0x23c], -R7 ;  /* 0x00008f0036417a23 */ /* 0x000fe20000010807 */
[----:B------:R-:W2:Y:S01]  /*4400*/  MUFU.EX2 R27, R27 ;  /* 0x0000001b001b7308 */ /* 0x000ea20000000800 */
[--C-:B------:R-:W-:Y:S02]  /*4410*/  FFMA.FTZ R51, R56, c[0x0][0x23c], -R25.reuse ;  /* 0x00008f0038337a23 */ /* 0x100fe40000010819 */
[--C-:B------:R-:W-:Y:S02]  /*4420*/  FFMA.FTZ R43, R52, c[0x0][0x23c], -R25.reuse ;  /* 0x00008f00342b7a23 */ /* 0x100fe40000010819 */
[--C-:B------:R-:W-:Y:S01]  /*4430*/  FFMA.FTZ R56, R16, c[0x0][0x23c], -R25.reuse ;  /* 0x00008f0010387a23 */ /* 0x100fe20000010819 */
[----:B---3--:R-:W-:Y:S01]  /*4440*/  HMMA.16816.F32 R76, R80, R8, RZ ;  /* 0x00000008504c723c */ /* 0x008fe200000018ff */
[----:B------:R-:W-:Y:S01]  /*4450*/  FFMA.FTZ R52, R18, c[0x0][0x23c], -R25 ;  /* 0x00008f0012347a23 */ /* 0x000fe20000010819 */
[----:B------:R-:W-:Y:S01]  /*4460*/  MUFU.EX2 R3, R3 ;  /* 0x0000000300037308 */ /* 0x000fe20000000800 */
[----:B-1----:R-:W-:-:S02]  /*4470*/  FADD.FTZ R54, R62, R23 ;  /* 0x000000173e367221 */ /* 0x002fc40000010000 */
[----:B------:R-:W-:Y:S02]  /*4480*/  FFMA.FTZ R67, R58, c[0x0][0x23c], -R7 ;  /* 0x00008f003a437a23 */ /* 0x000fe40000010807 */
[----:B------:R-:W-:Y:S01]  /*4490*/  F2FP.PACK_AB R8, R17, R38 ;  /* 0x000000261108723e */ /* 0x000fe200000000ff */
[----:B------:R-:W-:Y:S01]  /*44a0*/  HMMA.16816.F32 R80, R80, R10, RZ ;  /* 0x0000000a5050723c */ /* 0x000fe200000018ff */
[----:B------:R-:W-:Y:S01]  /*44b0*/  FADD.FTZ R38, R38, R19 ;  /* 0x0000001326267221 */ /* 0x000fe20000010000 */
[----:B------:R-:W1:Y:S01]  /*44c0*/  MUFU.EX2 R4, R4 ;  /* 0x0000000400047308 */ /* 0x000e620000000800 */
[----:B--2---:R-:W-:Y:S01]  /*44d0*/  F2FP.PACK_AB R9, R27, R62 ;  /* 0x0000003e1b09723e */ /* 0x004fe200000000ff */
[--C-:B------:R-:W-:Y:S02]  /*44e0*/  FFMA.FTZ R34, R34, c[0x0][0x23c], -R7.reuse ;  /* 0x00008f0022227a23 */ /* 0x100fe40000010807 */
[----:B------:R-:W-:Y:S01]  /*44f0*/  FADD.FTZ R23, R17, R38 ;  /* 0x0000002611177221 */ /* 0x000fe20000010000 */
[----:B------:R-:W-:Y:S01]  /*4500*/  F2FP.PACK_AB R10, R21, R22 ;  /* 0x00000016150a723e */ /* 0x000fe200000000ff */
[----:B------:R-:W-:Y:S01]  /*4510*/  LDSM.16.MT88.4 R16, [R124+0x4400] ;  /* 0x004400007c10783b */ /* 0x000fe20000004200 */
[----:B------:R-:W-:Y:S01]  /*4520*/  FFMA.FTZ R32, R32, c[0x0][0x23c], -R7 ;  /* 0x00008f0020207a23 */ /* 0x000fe20000010807 */
[----:B------:R-:W-:Y:S01]  /*4530*/  MUFU.EX2 R116, R116 ;  /* 0x0000007400747308 */ /* 0x000fe20000000800 */
[----:B------:R-:W-:-:S02]  /*4540*/  FADD.FTZ R54, R27, R54 ;  /* 0x000000361b367221 */ /* 0x000fc40000010000 */
[----:B------:R-:W-:Y:S02]  /*4550*/  FADD.FTZ R22, R22, R23 ;  /* 0x0000001716167221 */ /* 0x000fe40000010000 */
[--C-:B------:R-:W-:Y:S02]  /*4560*/  FFMA.FTZ R38, R41, c[0x0][0x23c], -R25.reuse ;  /* 0x00008f0029267a23 */ /* 0x100fe40000010819 */
[----:B------:R-:W-:Y:S01]  /*4570*/  FADD.FTZ R21, R21, R22 ;  /* 0x0000001615157221 */ /* 0x000fe20000010000 */
[----:B-1----:R-:W-:Y:S01]  /*4580*/  F2FP.PACK_AB R11, R4, R3 ;  /* 0x00000003040b723e */ /* 0x002fe200000000ff */
[----:B------:R-:W1:Y:S01]  /*4590*/  MUFU.EX2 R35, R35 ;  /* 0x0000002300237308 */ /* 0x000e620000000800 */
[----:B------:R-:W-:Y:S02]  /*45a0*/  FFMA.FTZ R27, R40, c[0x0][0x23c], -R25 ;  /* 0x00008f00281b7a23 */ /* 0x000fe40000010819 */
[----:B------:R-:W-:Y:S02]  /*45b0*/  FFMA.FTZ R41, R30, c[0x0][0x23c], -R7 ;  /* 0x00008f001e297a23 */ /* 0x000fe40000010807 */
[--C-:B------:R-:W-:Y:S01]  /*45c0*/  FFMA.FTZ R44, R44, c[0x0][0x23c], -R25.reuse ;  /* 0x00008f002c2c7a23 */ /* 0x100fe20000010819 */
[----:B------:R-:W-:Y:S01]  /*45d0*/  HMMA.16816.F32 R68, R8, R12, R68 ;  /* 0x0000000c0844723c */ /* 0x000fe20000001844 */
[----:B------:R-:W-:Y:S01]  /*45e0*/  FFMA.FTZ R45, R45, c[0x0][0x23c], -R25 ;  /* 0x00008f002d2d7a23 */ /* 0x000fe20000010819 */
[----:B------:R-:W-:Y:S01]  /*45f0*/  MUFU.EX2 R108, R108 ;  /* 0x0000006c006c7308 */ /* 0x000fe20000000800 */
[----:B------:R-:W-:-:S02]  /*4600*/  FFMA.FTZ R40, R50, c[0x0][0x23c], -R7 ;  /* 0x00008f0032287a23 */ /* 0x000fc40000010807 */
[----:B------:R-:W-:Y:S02]  /*4610*/  FFMA.FTZ R30, R46, c[0x0][0x23c], -R7 ;  /* 0x00008f002e1e7a23 */ /* 0x000fe40000010807 */
[--C-:B------:R-:W-:Y:S01]  /*4620*/  FFMA.FTZ R36, R36, c[0x0][0x23c], -R25.reuse ;  /* 0x00008f0024247a23 */ /* 0x100fe20000010819 */
[----:B------:R-:W-:Y:S01]  /*4630*/  HMMA.16816.F32 R72, R8, R14, R72 ;  /* 0x0000000e0848723c */ /* 0x000fe20000001848 */
[----:B------:R-:W2:Y:S01]  /*4640*/  LDSM.16.MT88.4 R12, [R124+0x3400] ;  /* 0x003400007c0c783b */ /* 0x000ea20000004200 */
[----:B------:R-:W3:Y:S01]  /*4650*/  MUFU.EX2 R31, R31 ;  /* 0x0000001f001f7308 */ /* 0x000ee20000000800 */
[----:B------:R-:W-:Y:S02]  /*4660*/  FFMA.FTZ R151, R37, c[0x0][0x23c], -R25 ;  /* 0x00008f0025977a23 */ /* 0x000fe40000010819 */
[--C-:B------:R-:W-:Y:S02]  /*4670*/  FFMA.FTZ R25, R42, c[0x0][0x23c], -R7.reuse ;  /* 0x00008f002a197a23 */ /* 0x100fe40000010807 */
[----:B------:R-:W-:-:S02]  /*4680*/  FFMA.FTZ R28, R28, c[0x0][0x23c], -R7 ;  /* 0x00008f001c1c7a23 */ /* 0x000fc40000010807 */
[----:B------:R-:W-:Y:S01]  /*4690*/  FFMA.FTZ R26, R26, c[0x0][0x23c], -R7 ;  /* 0x00008f001a1a7a23 */ /* 0x000fe20000010807 */
[----:B------:R-:W-:Y:S08]  /*46a0*/  MUFU.EX2 R114, R114 ;  /* 0x0000007200727308 */ /* 0x000ff00000000800 */
[----:B------:R-:W4:Y:S08]  /*46b0*/  MUFU.EX2 R33, R33 ;  /* 0x0000002100217308 */ /* 0x000f300000000800 */
[----:B------:R-:W-:Y:S08]  /*46c0*/  MUFU.EX2 R106, R106 ;  /* 0x0000006a006a7308 */ /* 0x000ff00000000800 */
[----:B------:R-:W5:Y:S01]  /*46d0*/  MUFU.EX2 R29, R29 ;  /* 0x0000001d001d7308 */ /* 0x000f620000000800 */
[C---:B--2---:R-:W-:Y:S07]  /*46e0*/  HMMA.16816.F32 R76, R8.reuse, R12, R76 ;  /* 0x0000000c084c723c */ /* 0x044fee000000184c */
[----:B------:R-:W-:Y:S01]  /*46f0*/  MUFU.EX2 R158, R158 ;  /* 0x0000009e009e7308 */ /* 0x000fe20000000800 */
[----:B------:R-:W-:Y:S01]  /*4700*/  HMMA.16816.F32 R80, R8, R14, R80 ;  /* 0x0000000e0850723c */ /* 0x000fe20000001850 */
[----:B------:R-:W2:Y:S06]  /*4710*/  LDSM.16.MT88.4 R12, [R125+0x3800] ;  /* 0x003800007d0c783b */ /* 0x000eac0000004200 */
[----:B------:R-:W2:Y:S01]  /*4720*/  MUFU.EX2 R47, R47 ;  /* 0x0000002f002f7308 */ /* 0x000ea20000000800 */
[----:B-1----:R-:W-:Y:S01]  /*4730*/  F2FP.PACK_AB R8, R35, R116 ;  /* 0x000000742308723e */ /* 0x002fe200000000ff */
[----:B------:R-:W-:Y:S01]  /*4740*/  FADD.FTZ R116, R116, R21 ;  /* 0x0000001574747221 */ /* 0x000fe20000010000 */
[----:B---3--:R-:W-:-:S05]  /*4750*/  F2FP.PACK_AB R10, R31, R108 ;  /* 0x0000006c1f0a723e */ /* 0x008fca00000000ff */
[----:B------:R-:W-:Y:S01]  /*4760*/  MUFU.EX2 R112, R112 ;  /* 0x0000007000707308 */ /* 0x000fe20000000800 */
[----:B----4-:R-:W-:Y:S01]  /*4770*/  F2FP.PACK_AB R9, R33, R114 ;  /* 0x000000722109723e */ /* 0x010fe200000000ff */
[----:B------:R-:W-:Y:S01]  /*4780*/  FADD.FTZ R35, R35, R116 ;  /* 0x0000007423237221 */ /* 0x000fe20000010000 */
[----:B-----5:R-:W-:-:S03]  /*4790*/  F2FP.PACK_AB R11, R29, R106 ;  /* 0x0000006a1d0b723e */ /* 0x020fc600000000ff */
[----:B------:R-:W-:Y:S02]  /*47a0*/  FADD.FTZ R108, R108, R35 ;  /* 0x000000236c6c7221 */ /* 0x000fe40000010000 */
[----:B------:R-:W1:Y:S02]  /*47b0*/  MUFU.EX2 R39, R39 ;  /* 0x0000002700277308 */ /* 0x000e640000000800 */
[----:B------:R-:W-:-:S06]  /*47c0*/  FADD.FTZ R31, R31, R108 ;  /* 0x0000006c1f1f7221 */ /* 0x000fcc0000010000 */
[----:B------:R-:W-:Y:S08]  /*47d0*/  MUFU.EX2 R120, R120 ;  /* 0x0000007800787308 */ /* 0x000ff00000000800 */
[----:B------:R-:W3:Y:S01]  /*47e0*/  MUFU.EX2 R55, R55 ;  /* 0x0000003700377308 */ /* 0x000ee20000000800 */
[C---:B--2---:R-:W-:Y:S07]  /*47f0*/  HMMA.16816.F32 R68, R8.reuse, R12, R68 ;  /* 0x0000000c0844723c */ /* 0x044fee0000001844 */
[----:B------:R-:W-:Y:S01]  /*4800*/  MUFU.EX2 R118, R118 ;  /* 0x0000007600767308 */ /* 0x000fe20000000800 */
[C---:B------:R-:W-:Y:S01]  /*4810*/  HMMA.16816.F32 R72, R8.reuse, R14, R72 ;  /* 0x0000000e0848723c */ /* 0x040fe20000001848 */
[----:B------:R-:W2:Y:S06]  /*4820*/  LDSM.16.MT88.4 R12, [R124+0x3800] ;  /* 0x003800007c0c783b */ /* 0x000eac0000004200 */
[----:B------:R-:W4:Y:S08]  /*4830*/  MUFU.EX2 R53, R53 ;  /* 0x0000003500357308 */ /* 0x000f300000000800 */
[----:B------:R-:W-:Y:S08]  /*4840*/  MUFU.EX2 R122, R122 ;  /* 0x0000007a007a7308 */ /* 0x000ff00000000800 */
[----:B------:R-:W5:Y:S08]  /*4850*/  MUFU.EX2 R59, R59 ;  /* 0x0000003b003b7308 */ /* 0x000f700000000800 */
[----:B------:R-:W-:Y:S08]  /*4860*/  MUFU.EX2 R64, R64 ;  /* 0x0000004000407308 */ /* 0x000ff00000000800 */
[----:B------:R-:W1:Y:S01]  /*4870*/  MUFU.EX2 R57, R57 ;  /* 0x0000003900397308 */ /* 0x000e620000000800 */
[C---:B--2---:R-:W-:Y:S07]  /*4880*/  HMMA.16816.F32 R76, R8.reuse, R12, R76 ;  /* 0x0000000c084c723c */ /* 0x044fee000000184c */
[----:B------:R-:W-:Y:S01]  /*4890*/  MUFU.EX2 R84, R84 ;  /* 0x0000005400547308 */ /* 0x000fe20000000800 */
[----:B------:R-:W-:Y:S01]  /*48a0*/  HMMA.16816.F32 R80, R8, R14, R80 ;  /* 0x0000000e0850723c */ /* 0x000fe20000001850 */
[----:B------:R-:W2:Y:S06]  /*48b0*/  LDSM.16.MT88.4 R12, [R125+0x3c00] ;  /* 0x003c00007d0c783b */ /* 0x000eac0000004200 */
[----:B------:R-:W2:Y:S01]  /*48c0*/  MUFU.EX2 R63, R63 ;  /* 0x0000003f003f7308 */ /* 0x000ea20000000800 */
[----:B------:R-:W-:Y:S01]  /*48d0*/  F2FP.PACK_AB R8, R47, R158 ;  /* 0x0000009e2f08723e */ /* 0x000fe200000000ff */
[----:B------:R-:W-:Y:S01]  /*48e0*/  FADD.FTZ R158, R158, R31 ;  /* 0x0000001f9e9e7221 */ /* 0x000fe20000010000 */
[----:B-1----:R-:W-:-:S05]  /*48f0*/  F2FP.PACK_AB R10, R39, R112 ;  /* 0x00000070270a723e */ /* 0x002fca00000000ff */
[----:B------:R-:W-:Y:S01]  /*4900*/  MUFU.EX2 R66, R66 ;  /* 0x0000004200427308 */ /* 0x000fe20000000800 */
[----:B---3--:R-:W-:Y:S01]  /*4910*/  F2FP.PACK_AB R9, R55, R120 ;  /* 0x000000783709723e */ /* 0x008fe200000000ff */
[----:B------:R-:W-:Y:S01]  /*4920*/  FADD.FTZ R47, R47, R158 ;  /* 0x0000009e2f2f7221 */ /* 0x000fe20000010000 */
[----:B----4-:R-:W-:-:S03]  /*4930*/  F2FP.PACK_AB R11, R53, R118 ;  /* 0x00000076350b723e */ /* 0x010fc600000000ff */
        /* <DEDUP_REMOVED lines=11> */
[----:B------:R-:W1:Y:S08]  /*49f0*/  MUFU.EX2 R34, R34 ;  /* 0x0000002200227308 */ /* 0x000e700000000800 */
[----:B------:R-:W-:Y:S08]  /*4a00*/  MUFU.EX2 R65, R65 ;  /* 0x0000004100417308 */ /* 0x000ff00000000800 */
[----:B------:R-:W1:Y:S01]  /*4a10*/  MUFU.EX2 R32, R32 ;  /* 0x0000002000207308 */ /* 0x000e620000000800 */
[C---:B--2---:R-:W-:Y:S07]  /*4a20*/  HMMA.16816.F32 R76, R8.reuse, R12, R76 ;  /* 0x0000000c084c723c */ /* 0x044fee000000184c */
[----:B------:R-:W-:Y:S01]  /*4a30*/  MUFU.EX2 R48, R48 ;  /* 0x0000003000307308 */ /* 0x000fe20000000800 */
[----:B------:R-:W-:Y:S01]  /*4a40*/  HMMA.16816.F32 R80, R8, R14, R80 ;  /* 0x0000000e0850723c */ /* 0x000fe20000001850 */
[----:B------:R-:W2:Y:S06]  /*4a50*/  LDSM.16.MT88.4 R12, [R125+0x4000] ;  /* 0x004000007d0c783b */ /* 0x000eac0000004200 */
[----:B------:R-:W2:Y:S01]  /*4a60*/  MUFU.EX2 R49, R49 ;  /* 0x0000003100317308 */ /* 0x000ea20000000800 */
[----:B-----5:R-:W-:Y:S01]  /*4a70*/  F2FP.PACK_AB R8, R59, R122 ;  /* 0x0000007a3b08723e */ /* 0x020fe200000000ff */
[----:B------:R-:W-:Y:S01]  /*4a80*/  FADD.FTZ R122, R122, R39 ;  /* 0x000000277a7a7221 */ /* 0x000fe20000010000 */
[----:B------:R-:W-:-:S05]  /*4a90*/  F2FP.PACK_AB R10, R57, R64 ;  /* 0x00000040390a723e */ /* 0x000fca00000000ff */
[----:B------:R-:W-:Y:S01]  /*4aa0*/  MUFU.EX2 R44, R44 ;  /* 0x0000002c002c7308 */ /* 0x000fe20000000800 */
[----:B------:R-:W-:Y:S01]  /*4ab0*/  F2FP.PACK_AB R9, R63, R84 ;  /* 0x000000543f09723e */ /* 0x000fe200000000ff */
[----:B------:R-:W-:Y:S01]  /*4ac0*/  FADD.FTZ R59, R59, R122 ;  /* 0x0000007a3b3b7221 */ /* 0x000fe20000010000 */
[----:B-1----:R-:W-:-:S03]  /*4ad0*/  F2FP.PACK_AB R11, R61, R66 ;  /* 0x000000423d0b723e */ /* 0x002fc600000000ff */
[----:B------:R-:W-:Y:S02]  /*4ae0*/  FADD.FTZ R64, R64, R59 ;  /* 0x0000003b40407221 */ /* 0x000fe40000010000 */
[----:B------:R-:W1:Y:S02]  /*4af0*/  MUFU.EX2 R45, R45 ;  /* 0x0000002d002d7308 */ /* 0x000e640000000800 */
[----:B------:R-:W-:-:S06]  /*4b00*/  FADD.FTZ R64, R57, R64 ;  /* 0x0000004039407221 */ /* 0x000fcc0000010000 */
[----:B------:R-:W-:Y:S08]  /*4b10*/  MUFU.EX2 R40, R40 ;  /* 0x0000002800287308 */ /* 0x000ff00000000800 */
[----:B------:R-:W5:Y:S01]  /*4b20*/  MUFU.EX2 R41, R41 ;  /* 0x0000002900297308 */ /* 0x000f620000000800 */
[C---:B--2---:R-:W-:Y:S07]  /*4b30*/  HMMA.16816.F32 R68, R8.reuse, R12, R68 ;  /* 0x0000000c0844723c */ /* 0x044fee0000001844 */
[----:B------:R-:W-:Y:S01]  /*4b40*/  MUFU.EX2 R30, R30 ;  /* 0x0000001e001e7308 */ /* 0x000fe20000000800 */
[C---:B------:R-:W-:Y:S01]  /*4b50*/  HMMA.16816.F32 R72, R8.reuse, R14, R72 ;  /* 0x0000000e0848723c */ /* 0x040fe20000001848 */
[----:B------:R-:W2:Y:S06]  /*4b60*/  LDSM.16.MT88.4 R12, [R124+0x4000] ;  /* 0x004000007c0c783b */ /* 0x000eac0000004200 */
[----:B------:R-:W-:Y:S08]  /*4b70*/  MUFU.EX2 R27, R27 ;  /* 0x0000001b001b7308 */ /* 0x000ff00000000800 */
[----:B------:R-:W-:Y:S08]  /*4b80*/  MUFU.EX2 R38, R38 ;  /* 0x0000002600267308 */ /* 0x000ff00000000800 */
[----:B------:R-:W-:Y:S08]  /*4b90*/  MUFU.EX2 R151, R151 ;  /* 0x0000009700977308 */ /* 0x000ff00000000800 */
[----:B------:R-:W-:Y:S08]  /*4ba0*/  MUFU.EX2 R25, R25 ;  /* 0x0000001900197308 */ /* 0x000ff00000000800 */
[----:B------:R-:W-:Y:S01]  /*4bb0*/  MUFU.EX2 R28, R28 ;  /* 0x0000001c001c7308 */ /* 0x000fe20000000800 */
[C---:B--2---:R-:W-:Y:S07]  /*4bc0*/  HMMA.16816.F32 R76, R8.reuse, R12, R76 ;  /* 0x0000000c084c723c */ /* 0x044fee000000184c */
[----:B------:R-:W-:Y:S01]  /*4bd0*/  MUFU.EX2 R26, R26 ;  /* 0x0000001a001a7308 */ /* 0x000fe20000000800 */
[----:B------:R-:W-:Y:S01]  /*4be0*/  HMMA.16816.F32 R80, R8, R14, R80 ;  /* 0x0000000e0850723c */ /* 0x000fe20000001850 */
[----:B------:R-:W2:Y:S06]  /*4bf0*/  LDSM.16.MT88.4 R12, [R125+0x4400] ;  /* 0x004400007d0c783b */ /* 0x000eac0000004200 */
[----:B---3--:R-:W-:Y:S01]  /*4c00*/  F2FP.PACK_AB R8, R56, R51 ;  /* 0x000000333808723e */ /* 0x008fe200000000ff */
[----:B------:R-:W-:Y:S01]  /*4c10*/  FADD.FTZ R51, R51, R64 ;  /* 0x0000004033337221 */ /* 0x000fe20000010000 */
[----:B----4-:R-:W-:-:S02]  /*4c20*/  F2FP.PACK_AB R10, R52, R43 ;  /* 0x0000002b340a723e */ /* 0x010fc400000000ff */
[----:B------:R-:W-:Y:S01]  /*4c30*/  F2FP.PACK_AB R9, R34, R67 ;  /* 0x000000432209723e */ /* 0x000fe200000000ff */
[----:B------:R-:W-:Y:S01]  /*4c40*/  FADD.FTZ R56, R56, R51 ;  /* 0x0000003338387221 */ /* 0x000fe20000010000 */
[----:B------:R-:W-:-:S07]  /*4c50*/  F2FP.PACK_AB R11, R32, R65 ;  /* 0x00000041200b723e */ /* 0x000fce00000000ff */
[C---:B------:R-:W-:Y:S07]  /*4c60*/  HMMA.16816.F32 R76, R8.reuse, R16, R76 ;  /* 0x00000010084c723c */ /* 0x040fee000000184c */
[----:B------:R-:W-:Y:S01]  /*4c70*/  FADD.FTZ R17, R3, R54 ;  /* 0x0000003603117221 */ /* 0x000fe20000010000 */
[----:B------:R-:W-:Y:S01]  /*4c80*/  HMMA.16816.F32 R80, R8, R18, R80 ;  /* 0x000000120850723c */ /* 0x000fe20000001850 */
[----:B------:R-:W-:Y:S02]  /*4c90*/  FFMA.FTZ R16, R20, c[0x0][0x23c], -R7 ;  /* 0x00008f0014107a23 */ /* 0x000fe40000010807 */
[----:B------:R-:W-:Y:S01]  /*4ca0*/  FADD.FTZ R17, R4, R17 ;  /* 0x0000001104117221 */ /* 0x000fe20000010000 */
[----:B------:R-:W3:Y:S01]  /*4cb0*/  LDSM.16.MT88.4 R20, [R124+0x4800] ;  /* 0x004800007c14783b */ /* 0x000ee20000004200 */
[----:B------:R4:W1:Y:S01]  /*4cc0*/  MUFU.EX2 R3, R16 ;  /* 0x0000001000037308 */ /* 0x0008620000000800 */
[----:B------:R-:W-:-:S02]  /*4cd0*/  FFMA.FTZ R7, R24, c[0x0][0x23c], -R7 ;  /* 0x00008f0018077a23 */ /* 0x000fc40000010807 */
[----:B------:R-:W-:-:S04]  /*4ce0*/  FADD.FTZ R114, R114, R17 ;  /* 0x0000001172727221 */ /* 0x000fc80000010000 */
[----:B------:R-:W-:Y:S01]  /*4cf0*/  FADD.FTZ R33, R33, R114 ;  /* 0x0000007221217221 */ /* 0x000fe20000010000 */
[----:B--2---:R-:W-:Y:S01]  /*4d00*/  HMMA.16816.F32 R68, R8, R12, R68 ;  /* 0x0000000c0844723c */ /* 0x004fe20000001844 */
[----:B------:R-:W2:Y:S02]  /*4d10*/  MUFU.EX2 R4, R36 ;  /* 0x0000002400047308 */ /* 0x000ea40000000800 */
[----:B------:R-:W-:-:S04]  /*4d20*/  FADD.FTZ R106, R106, R33 ;  /* 0x000000216a6a7221 */ /* 0x000fc80000010000 */
[----:B------:R-:W-:Y:S01]  /*4d30*/  FADD.FTZ R29, R29, R106 ;  /* 0x0000006a1d1d7221 */ /* 0x000fe20000010000 */
[----:B------:R-:W-:Y:S01]  /*4d40*/  HMMA.16816.F32 R72, R8, R14, R72 ;  /* 0x0000000e0848723c */ /* 0x000fe20000001848 */
[----:B------:R-:W2:Y:S01]  /*4d50*/  LDSM.16.MT88.4 R12, [R125+0x4800] ;  /* 0x004800007d0c783b */ /* 0x000ea20000004200 */
[----:B------:R-:W2:Y:S01]  /*4d60*/  MUFU.EX2 R7, R7 ;  /* 0x0000000700077308 */ /* 0x000ea20000000800 */
[----:B------:R-:W-:Y:S02]  /*4d70*/  FADD.FTZ R120, R120, R29 ;  /* 0x0000001d78787221 */ /* 0x000fe40000010000 */
[----:B----4-:R-:W4:Y:S02]  /*4d80*/  LDSM.16.MT88.4 R16, [R125+0x4c00] ;  /* 0x004c00007d10783b */ /* 0x010f240000004200 */
[----:B------:R-:W-:Y:S01]  /*4d90*/  FADD.FTZ R55, R55, R120 ;  /* 0x0000007837377221 */ /* 0x000fe20000010000 */
[----:B------:R-:W-:Y:S02]  /*4da0*/  F2FP.PACK_AB R8, R49, R48 ;  /* 0x000000303108723e */ /* 0x000fe400000000ff */
[----:B-1----:R-:W-:Y:S01]  /*4db0*/  F2FP.PACK_AB R10, R45, R44 ;  /* 0x0000002c2d0a723e */ /* 0x002fe200000000ff */
[----:B------:R-:W-:Y:S01]  /*4dc0*/  FADD.FTZ R118, R118, R55 ;  /* 0x0000003776767221 */ /* 0x000fe20000010000 */
[----:B-----5:R-:W-:-:S02]  /*4dd0*/  F2FP.PACK_AB R9, R41, R40 ;  /* 0x000000282909723e */ /* 0x020fc400000000ff */
[----:B------:R-:W-:Y:S01]  /*4de0*/  F2FP.PACK_AB R11, R3, R30 ;  /* 0x0000001e030b723e */ /* 0x000fe200000000ff */
[----:B------:R-:W-:-:S04]  /*4df0*/  FADD.FTZ R53, R53, R118 ;  /* 0x0000007635357221 */ /* 0x000fc80000010000 */
[----:B------:R-:W-:-:S04]  /*4e00*/  FADD.FTZ R84, R84, R53 ;  /* 0x0000003554547221 */ /* 0x000fc80000010000 */
[----:B------:R-:W-:Y:S01]  /*4e10*/  FADD.FTZ R63, R63, R84 ;  /* 0x000000543f3f7221 */ /* 0x000fe20000010000 */
[----:B---3--:R-:W-:Y:S03]  /*4e20*/  HMMA.16816.F32 R76, R8, R20, R76 ;  /* 0x00000014084c723c */ /* 0x008fe6000000184c */
[----:B------:R-:W-:-:S04]  /*4e30*/  FADD.FTZ R66, R66, R63 ;  /* 0x0000003f42427221 */ /* 0x000fc80000010000 */
[----:B------:R-:W-:Y:S01]  /*4e40*/  FADD.FTZ R66, R61, R66 ;  /* 0x000000423d427221 */ /* 0x000fe20000010000 */
[----:B------:R-:W-:Y:S03]  /*4e50*/  HMMA.16816.F32 R80, R8, R22, R80 ;  /* 0x000000160850723c */ /* 0x000fe60000001850 */
[----:B------:R-:W-:-:S04]  /*4e60*/  FADD.FTZ R67, R67, R66 ;  /* 0x0000004243437221 */ /* 0x000fc80000010000 */
[----:B------:R-:W-:Y:S01]  /*4e70*/  FADD.FTZ R34, R34, R67 ;  /* 0x0000004322227221 */ /* 0x000fe20000010000 */
[----:B--2---:R-:W-:Y:S03]  /*4e80*/  HMMA.16816.F32 R68, R8, R12, R68 ;  /* 0x0000000c0844723c */ /* 0x004fe60000001844 */
[----:B------:R-:W-:-:S04]  /*4e90*/  FADD.FTZ R65, R65, R34 ;  /* 0x0000002241417221 */ /* 0x000fc80000010000 */
[----:B------:R-:W-:Y:S01]  /*4ea0*/  FADD.FTZ R65, R32, R65 ;  /* 0x0000004120417221 */ /* 0x000fe20000010000 */
[----:B------:R-:W-:Y:S01]  /*4eb0*/  HMMA.16816.F32 R72, R8, R14, R72 ;  /* 0x0000000e0848723c */ /* 0x000fe20000001848 */
[----:B------:R-:W1:Y:S02]  /*4ec0*/  LDSM.16.MT88.4 R12, [R124+0x4c00] ;  /* 0x004c00007c0c783b */ /* 0x000e640000004200 */
[----:B------:R-:W-:-:S04]  /*4ed0*/  FADD.FTZ R40, R40, R65 ;  /* 0x0000004128287221 */ /* 0x000fc80000010000 */
[----:B------:R-:W-:Y:S01]  /*4ee0*/  FADD.FTZ R41, R41, R40 ;  /* 0x0000002829297221 */ /* 0x000fe20000010000 */
[----:B------:R-:W-:Y:S02]  /*4ef0*/  F2FP.PACK_AB R8, R38, R27 ;  /* 0x0000001b2608723e */ /* 0x000fe400000000ff */
[----:B------:R-:W-:Y:S01]  /*4f00*/  F2FP.PACK_AB R10, R151, R4 ;  /* 0x00000004970a723e */ /* 0x000fe200000000ff */
[----:B------:R-:W-:Y:S01]  /*4f10*/  FADD.FTZ R30, R30, R41 ;  /* 0x000000291e1e7221 */ /* 0x000fe20000010000 */
[----:B------:R-:W-:Y:S02]  /*4f20*/  F2FP.PACK_AB R9, R28, R25 ;  /* 0x000000191c09723e */ /* 0x000fe400000000ff */
[----:B------:R-:W-:Y:S01]  /*4f30*/  F2FP.PACK_AB R11, R7, R26 ;  /* 0x0000001a070b723e */ /* 0x000fe200000000ff */
[----:B------:R-:W-:-:S04]  /*4f40*/  FADD.FTZ R30, R3, R30 ;  /* 0x0000001e031e7221 */ /* 0x000fc80000010000 */
[----:B------:R-:W-:Y:S02]  /*4f50*/  FADD.FTZ R25, R25, R30 ;  /* 0x0000001e19197221 */ /* 0x000fe40000010000 */
[----:B----4-:R-:W-:Y:S02]  /*4f60*/  HMMA.16816.F32 R68, R8, R16, R68 ;  /* 0x000000100844723c */ /* 0x010fe40000001844 */
[----:B------:R-:W-:-:S04]  /*4f70*/  FADD.FTZ R25, R28, R25 ;  /* 0x000000191c197221 */ /* 0x000fc80000010000 */
[----:B------:R-:W-:Y:S02]  /*4f80*/  FADD.FTZ R26, R26, R25 ;  /* 0x000000191a1a7221 */ /* 0x000fe40000010000 */
[----:B------:R-:W-:Y:S01]  /*4f90*/  FADD.FTZ R17, R43, R56 ;  /* 0x000000382b117221 */ /* 0x000fe20000010000 */
[----:B------:R-:W-:Y:S01]  /*4fa0*/  HMMA.16816.F32 R72, R8, R18, R72 ;  /* 0x000000120848723c */ /* 0x000fe20000001848 */
[----:B------:R-:W-:Y:S02]  /*4fb0*/  FADD.FTZ R150, R7, R26 ;  /* 0x0000001a07967221 */ /* 0x000fe40000010000 */
[----:B------:R-:W-:-:S04]  /*4fc0*/  FADD.FTZ R17, R52, R17 ;  /* 0x0000001134117221 */ /* 0x000fc80000010000 */
[----:B------:R-:W-:-:S04]  /*4fd0*/  FADD.FTZ R48, R48, R17 ;  /* 0x0000001130307221 */ /* 0x000fc80000010000 */
[----:B------:R-:W-:Y:S01]  /*4fe0*/  FADD.FTZ R49, R49, R48 ;  /* 0x0000003031317221 */ /* 0x000fe20000010000 */
[C---:B-1----:R-:W-:Y:S07]  /*4ff0*/  HMMA.16816.F32 R76, R8.reuse, R12, R76 ;  /* 0x0000000c084c723c */ /* 0x042fee000000184c */
        /* <DEDUP_REMOVED lines=70> */
.L_x_3552:
[----:B------:R-:W-:-:S04]  /*5460*/  LEA R5, -R6, RZ, 0x7 ;  /* 0x000000ff06057211 */ /* 0x000fc800078e39ff */
[----:B------:R-:W-:Y:S02]  /*5470*/  SHF.R.S32.HI R4, RZ, 0x1f, R5 ;  /* 0x0000001fff047819 */ /* 0x000fe40000011405 */
.L_x_3553:
[----:B------:R-:W-:Y:S01]  /*5480*/  ISETP.GE.AND P0, PT, R138, c[0x0][0x220], PT ;  /* 0x000088008a007a0c */ /* 0x000fe20003f06270 */
[----:B------:R-:W-:Y:S01]  /*5490*/  IMAD.SHL.U32 R118, R134, 0x80, RZ ;  /* 0x0000008086767824 */ /* 0x000fe200078e00ff */
[----:B------:R-:W-:-:S04]  /*54a0*/  LEA R148, P4, R5, R148, 0x1 ;  /* 0x0000009405947211 */ /* 0x000fc800078808ff */
[----:B------:R-:W-:-:S07]  /*54b0*/  LEA.HI.X R149, R5, R149, R4, 0x1, P4 ;  /* 0x0000009505957211 */ /* 0x000fce00020f0c04 */
[----:B------:R-:W-:Y:S01]  /*54c0*/  @!P0 IMAD.MOV.U32 R3, RZ, RZ, c[0x0][0x1a4] ;  /* 0x00006900ff038624 */ /* 0x000fe200078e00ff */
[CC--:B------:R-:W-:Y:S01]  /*54d0*/  @!P0 LEA R8, P3, R6.reuse, R102.reuse, 0x6 ;  /* 0x0000006606088211 */ /* 0x0c0fe200078630ff */
[----:B------:R-:W-:Y:S01]  /*54e0*/  @!P0 IMAD.MOV.U32 R104, RZ, RZ, R102 ;  /* 0x000000ffff688224 */ /* 0x000fe200078e0066 */
[C---:B------:R-:W-:Y:S01]  /*54f0*/  @!P0 IADD3 R7, P2, P1, R5.reuse, R102, R140 ;  /* 0x0000006605078210 */ /* 0x040fe2000795e08c */
[----:B------:R-:W-:Y:S01]  /*5500*/  @P0 STS [R135+0x3000], RZ ;  /* 0x003000ff87000388 */ /* 0x000fe20000000800 */
[CC--:B------:R-:W-:Y:S01]  /*5510*/  @!P0 LEA.HI.X R3, R6.reuse, R105.reuse, R3, 0x6, P3 ;  /* 0x0000006906038211 */ /* 0x0c0fe200018f3403 */
[----:B------:R-:W-:Y:S01]  /*5520*/  @!P0 IMAD.WIDE.U32 R10, R6, 0x60, R104 ;  /* 0x00000060060a8825 */ /* 0x000fe200078e0068 */
[----:B------:R-:W-:Y:S01]  /*5530*/  @!P0 IADD3.X R104, R4, R105, R137, P2, P1 ;  /* 0x0000006904688210 */ /* 0x000fe200017e2489 */
[----:B------:R-:W-:Y:S01]  /*5540*/  @P0 STS [R135+0x3004], RZ ;  /* 0x003004ff87000388 */ /* 0x000fe20000000800 */
[----:B------:R-:W-:Y:S01]  /*5550*/  @!P0 IADD3 R8, P2, R5, R8, RZ ;  /* 0x0000000805088210 */ /* 0x000fe20007f5e0ff */
[----:B------:R-:W-:Y:S01]  /*5560*/  @!P0 IMAD.MOV.U32 R6, RZ, RZ, c[0x0][0x1a4] ;  /* 0x00006900ff068624 */ /* 0x000fe200078e00ff */
[----:B------:R-:W-:Y:S01]  /*5570*/  @!P0 LEA R12, P3, R7, c[0x0][0x170], 0x1 ;  /* 0x00005c00070c8a11 */ /* 0x000fe200078608ff */
[----:B------:R-:W-:Y:S02]  /*5580*/  @P0 STS.64 [R135+0x3008], RZ ;  /* 0x003008ff87000388 */ /* 0x000fe40000000a00 */
[----:B------:R-:W-:Y:S01]  /*5590*/  @!P0 IMAD R9, R6, 0x60, RZ ;  /* 0x0000006006098824 */ /* 0x000fe200078e02ff */
[----:B------:R-:W-:Y:S01]  /*55a0*/  @!P0 IADD3 R6, P1, R5, R10, RZ ;  /* 0x0000000a05068210 */ /* 0x000fe20007f3e0ff */
[----:B------:R-:W-:Y:S01]  /*55b0*/  @!P0 IMAD.X R3, R4, 0x1, R3, P2 ;  /* 0x0000000104038824 */ /* 0x000fe200010e0603 */
        /* <DEDUP_REMOVED lines=9> */
[----:B------:R-:W-:Y:S01]  /*5650*/  @!P0 LEA.HI.X R15, R8, c[0x0][0x174], R3, 0x1, P2 ;  /* 0x00005d00080f8a11 */ /* 0x000fe200010f0c03 */
[----:B------:R-:W-:Y:S01]  /*5660*/  @!PT LDS RZ, [RZ] ;  /* 0x00000000fffff984 */ /* 0x000fe20000000800 */
[----:B------:R-:W-:Y:S01]  /*5670*/  @!PT LDS RZ, [RZ] ;  /* 0x00000000fffff984 */ /* 0x000fe20000000800 */
[----:B------:R-:W-:Y:S01]  /*5680*/  @!PT LDS RZ, [RZ] ;  /* 0x00000000fffff984 */ /* 0x000fe20000000800 */
[----:B------:R2:W-:Y:S01]  /*5690*/  @!P0 LDGSTS.E.BYPASS.LTC128B.128 [R135+0x3800], [R12.64] ;  /* 0x038000000c878fae */ /* 0x0005e2000b901d46 */
[----:B------:R-:W-:Y:S02]  /*56a0*/  @!P0 LEA.HI.X R11, R6, c[0x0][0x174], R9, 0x1, P1 ;  /* 0x00005d00060b8a11 */ /* 0x000fe400008f0c09 */
[----:B------:R-:W-:Y:S01]  /*56b0*/  LOP3.LUT R3, R118, 0x8, R99, 0xfe, !PT ;  /* 0x0000000876037812 */ /* 0x000fe200078efe63 */
[----:B------:R-:W-:Y:S01]  /*56c0*/  @P0 STS.128 [R135+0x4000], RZ ;  /* 0x004000ff87000388 */ /* 0x000fe20000000c00 */
[----:B------:R-:W-:-:S02]  /*56d0*/  ISETP.GE.AND P1, PT, R96, 0x3, PT ;  /* 0x000000036000780c */ /* 0x000fc40003f26270 */
[C---:B------:R-:W-:Y:S01]  /*56e0*/  ISETP.GE.AND P5, PT, R3.reuse, R101, PT ;  /* 0x000000650300720c */ /* 0x040fe20003fa6270 */
[----:B------:R-:W-:Y:S01]  /*56f0*/  @!PT LDS RZ, [RZ] ;  /* 0x00000000fffff984 */ /* 0x000fe20000000800 */
[----:B------:R-:W-:Y:S01]  /*5700*/  @!PT LDS RZ, [RZ] ;  /* 0x00000000fffff984 */ /* 0x000fe20000000800 */
[----:B------:R-:W-:Y:S01]  /*5710*/  @!PT LDS RZ, [RZ] ;  /* 0x00000000fffff984 */ /* 0x000fe20000000800 */
[----:B------:R2:W-:Y:S01]  /*5720*/  @!P0 LDGSTS.E.BYPASS.LTC128B.128 [R135+0x4000], [R14.64] ;  /* 0x040000000e878fae */ /* 0x0005e2000b901d46 */
[----:B------:R-:W-:Y:S02]  /*5730*/  ISETP.GE.AND P4, PT, R3, R100, PT ;  /* 0x000000640300720c */ /* 0x000fe40003f86270 */
[----:B------:R-:W-:Y:S01]  /*5740*/  LOP3.LUT R3, R118, R99, RZ, 0xfc, !PT ;  /* 0x0000006376037212 */ /* 0x000fe200078efcff */
[----:B------:R-:W-:Y:S04]  /*5750*/  @P0 STS.128 [R135+0x4800], RZ ;  /* 0x004800ff87000388 */ /* 0x000fe80000000c00 */
[----:B------:R-:W-:Y:S01]  /*5760*/  @!PT LDS RZ, [RZ] ;  /* 0x00000000fffff984 */ /* 0x000fe20000000800 */
[----:B------:R-:W-:Y:S01]  /*5770*/  @!PT LDS RZ, [RZ] ;  /* 0x00000000fffff984 */ /* 0x000fe20000000800 */
[----:B------:R-:W-:Y:S01]  /*5780*/  @!PT LDS RZ, [RZ] ;  /* 0x00000000fffff984 */ /* 0x000fe20000000800 */
[----:B------:R3:W-:Y:S04]  /*5790*/  @!P0 LDGSTS.E.BYPASS.LTC128B.128 [R135+0x4800], [R10.64] ;  /* 0x048000000a878fae */ /* 0x0007e8000b901d46 */
[----:B------:R-:W-:Y:S04]  /*57a0*/  LDSM.16.M88.4 R84, [R129] ;  /* 0x000000008154783b */ /* 0x000fe80000000200 */
[----:B------:R-:W4:Y:S04]  /*57b0*/  LDSM.16.M88.4 R48, [R127+0x1000] ;  /* 0x001000007f30783b */ /* 0x000f280000000200 */
[----:B------:R-:W5:Y:S04]  /*57c0*/  LDSM.16.M88.4 R24, [R127+0x1c00] ;  /* 0x001c00007f18783b */ /* 0x000f680000000200 */
[----:B------:R-:W1:Y:S04]  /*57d0*/  LDSM.16.M88.4 R32, [R127+0x1800] ;  /* 0x001800007f20783b */ /* 0x000e680000000200 */
[----:B------:R-:W1:Y:S04]  /*57e0*/  LDSM.16.M88.4 R40, [R127+0x1400] ;  /* 0x001400007f28783b */ /* 0x000e680000000200 */
[----:B------:R-:W-:Y:S04]  /*57f0*/  LDSM.16.M88.4 R64, [R128] ;  /* 0x000000008040783b */ /* 0x000fe80000000200 */
[----:B------:R-:W1:Y:S04]  /*5800*/  LDSM.16.M88.4 R4, [R126] ;  /* 0x000000007e04783b */ /* 0x000e680000000200 */
[----:B------:R-:W1:Y:S04]  /*5810*/  LDSM.16.M88.4 R88, [R126+0xc00] ;  /* 0x000c00007e58783b */ /* 0x000e680000000200 */
[----:B--2---:R-:W2:Y:S04]  /*5820*/  LDSM.16.M88.4 R12, [R126+0x800] ;  /* 0x000800007e0c783b */ /* 0x004ea80000000200 */
[----:B------:R-:W1:Y:S04]  /*5830*/  LDSM.16.M88.4 R20, [R126+0x400] ;  /* 0x000400007e14783b */ /* 0x000e680000000200 */
[----:B---3--:R-:W3:Y:S01]  /*5840*/  LDSM.16.M88.4 R8, [R127+0x2400] ;  /* 0x002400007f08783b */ /* 0x008ee20000000200 */
[C---:B----4-:R-:W-:Y:S03]  /*5850*/  HMMA.16816.F32 R52, R84.reuse, R48, RZ ;  /* 0x000000305434723c */ /* 0x050fe600000018ff */
[----:B------:R-:W4:Y:S04]  /*5860*/  LDSM.16.M88.4 R16, [R127+0x2000] ;  /* 0x002000007f10783b */ /* 0x000f280000000200 */
[----:B------:R-:W-:Y:S01]  /*5870*/  LDSM.16.M88.4 R56, [R126+0x1000] ;  /* 0x001000007e38783b */ /* 0x000fe20000000200 */
[C---:B------:R-:W-:Y:S03]  /*5880*/  HMMA.16816.F32 R48, R84.reuse, R50, RZ ;  /* 0x000000325430723c */ /* 0x040fe600000018ff */
[----:B------:R-:W-:Y:S04]  /*5890*/  LDSM.16.M88.4 R60, [R127+0x2800] ;  /* 0x002800007f3c783b */ /* 0x000fe80000000200 */
[----:B------:R-:W-:Y:S01]  /*58a0*/  LDSM.16.M88.4 R92, [R126+0x1800] ;  /* 0x001800007e5c783b */ /* 0x000fe20000000200 */
[C---:B-----5:R-:W-:Y:S03]  /*58b0*/  HMMA.16816.F32 R28, R84.reuse, R24, RZ ;  /* 0x00000018541c723c */ /* 0x060fe600000018ff */
[----:B------:R-:W0:Y:S05]  /*58c0*/  LDGDEPBAR ;  /* 0x00000000000079af */ /* 0x000e2a0000000000 */
[C---:B------:R-:W-:Y:S08]  /*58d0*/  HMMA.16816.F32 R24, R84.reuse, R26, RZ ;  /* 0x0000001a5418723c */ /* 0x040ff000000018ff */
[C---:B-1----:R-:W-:Y:S08]  /*58e0*/  HMMA.16816.F32 R36, R84.reuse, R32, RZ ;  /* 0x000000205424723c */ /* 0x042ff000000018ff */
[C---:B------:R-:W-:Y:S08]  /*58f0*/  HMMA.16816.F32 R44, R84.reuse, R40, RZ ;  /* 0x00000028542c723c */ /* 0x040ff000000018ff */
[C---:B------:R-:W-:Y:S08]  /*5900*/  HMMA.16816.F32 R32, R84.reuse, R34, RZ ;  /* 0x000000225420723c */ /* 0x040ff000000018ff */
[----:B------:R-:W-:Y:S08]  /*5910*/  HMMA.16816.F32 R40, R84, R42, RZ ;  /* 0x0000002a5428723c */ /* 0x000ff000000018ff */
[C---:B------:R-:W-:Y:S08]  /*5920*/  HMMA.16816.F32 R52, R64.reuse, R4, R52 ;  /* 0x000000044034723c */ /* 0x040ff00000001834 */
[C---:B------:R-:W-:Y:S01]  /*5930*/  HMMA.16816.F32 R48, R64.reuse, R6, R48 ;  /* 0x000000064030723c */ /* 0x040fe20000001830 */
[----:B------:R-:W1:Y:S07]  /*5940*/  LDSM.16.M88.4 R4, [R126+0x1400] ;  /* 0x001400007e04783b */ /* 0x000e6e0000000200 */
[C---:B------:R-:W-:Y:S08]  /*5950*/  HMMA.16816.F32 R28, R64.reuse, R88, R28 ;  /* 0x00000058401c723c */ /* 0x040ff0000000181c */
[C---:B------:R-:W-:Y:S01]  /*5960*/  HMMA.16816.F32 R24, R64.reuse, R90, R24 ;  /* 0x0000005a4018723c */ /* 0x040fe20000001818 */
[----:B------:R-:W5:Y:S07]  /*5970*/  LDSM.16.M88.4 R88, [R127+0x2c00] ;  /* 0x002c00007f58783b */ /* 0x000f6e0000000200 */
[----:B--2---:R-:W-:Y:S01]  /*5980*/  HMMA.16816.F32 R36, R64, R12, R36 ;  /* 0x0000000c4024723c */ /* 0x004fe20000001824 */
[----:B------:R-:W-:-:S02]  /*5990*/  FSEL R119, R48, -INF , !P5 ;  /* 0xff80000030777808 */ /* 0x000fc40006800000 */
[----:B------:R-:W-:Y:S02]  /*59a0*/  FSEL R156, R50, -INF , !P4 ;  /* 0xff800000329c7808 */ /* 0x000fe40006000000 */
[----:B------:R-:W-:-:S03]  /*59b0*/  LOP3.LUT R48, R118, 0x18, R99, 0xfe, !PT ;  /* 0x0000001876307812 */ /* 0x000fc600078efe63 */
[C---:B------:R-:W-:Y:S08]  /*59c0*/  HMMA.16816.F32 R32, R64.reuse, R14, R32 ;  /* 0x0000000e4020723c */ /* 0x040ff00000001820 */
[C---:B------:R-:W-:Y:S08]  /*59d0*/  HMMA.16816.F32 R44, R64.reuse, R20, R44 ;  /* 0x00000014402c723c */ /* 0x040ff0000000182c */
[----:B------:R-:W-:Y:S08]  /*59e0*/  HMMA.16816.F32 R40, R64, R22, R40 ;  /* 0x000000164028723c */ /* 0x000ff00000001828 */
[C---:B---3--:R-:W-:Y:S08]  /*59f0*/  HMMA.16816.F32 R12, R84.reuse, R8, RZ ;  /* 0x00000008540c723c */ /* 0x048ff000000018ff */
[C---:B----4-:R-:W-:Y:S08]  /*5a00*/  HMMA.16816.F32 R20, R84.reuse, R16, RZ ;  /* 0x000000105414723c */ /* 0x050ff000000018ff */
[C---:B------:R-:W-:Y:S08]  /*5a10*/  HMMA.16816.F32 R8, R84.reuse, R10, RZ ;  /* 0x0000000a5408723c */ /* 0x040ff000000018ff */
[----:B------:R-:W-:Y:S08]  /*5a20*/  HMMA.16816.F32 R16, R84, R18, RZ ;  /* 0x000000125410723c */ /* 0x000ff000000018ff */
[C---:B-1----:R-:W-:Y:S08]  /*5a30*/  HMMA.16816.F32 R12, R64.reuse, R4, R12 ;  /* 0x00000004400c723c */ /* 0x042ff0000000180c */
[C---:B------:R-:W-:Y:S08]  /*5a40*/  HMMA.16816.F32 R8, R64.reuse, R6, R8 ;  /* 0x000000064008723c */ /* 0x040ff00000001808 */
[C---:B------:R-:W-:Y:S08]  /*5a50*/  HMMA.16816.F32 R20, R64.reuse, R56, R20 ;  /* 0x000000384014723c */ /* 0x040ff00000001814 */
[----:B------:R-:W-:Y:S08]  /*5a60*/  HMMA.16816.F32 R16, R64, R58, R16 ;  /* 0x0000003a4010723c */ /* 0x000ff00000001810 */
[C---:B------:R-:W-:Y:S08]  /*5a70*/  HMMA.16816.F32 R4, R84.reuse, R60, RZ ;  /* 0x0000003c5404723c */ /* 0x040ff000000018ff */
[C---:B------:R-:W-:Y:S08]  /*5a80*/  HMMA.16816.F32 R60, R84.reuse, R62, RZ ;  /* 0x0000003e543c723c */ /* 0x040ff000000018ff */
[C---:B-----5:R-:W-:Y:S08]  /*5a90*/  HMMA.16816.F32 R56, R84.reuse, R88, RZ ;  /* 0x000000585438723c */ /* 0x060ff000000018ff */
[----:B------:R-:W-:Y:S01]  /*5aa0*/  HMMA.16816.F32 R84, R84, R90, RZ ;  /* 0x0000005a5454723c */ /* 0x000fe200000018ff */
[----:B------:R-:W1:Y:S01]  /*5ab0*/  LDSM.16.M88.4 R88, [R126+0x1c00] ;  /* 0x001c00007e58783b */ /* 0x000e620000000200 */
[----:B------:R-:W-:-:S06]  /*5ac0*/  DEPBAR.LE SB0, 0x0 ;  /* 0x000080000000791a */ /* 0x000fcc0000000000 */
[C---:B------:R-:W-:Y:S08]  /*5ad0*/  HMMA.16816.F32 R4, R64.reuse, R92, R4 ;  /* 0x0000005c4004723c */ /* 0x040ff00000001804 */
[C---:B------:R-:W-:Y:S08]  /*5ae0*/  HMMA.16816.F32 R60, R64.reuse, R94, R60 ;  /* 0x0000005e403c723c */ /* 0x040ff0000000183c */
[C---:B-1----:R-:W-:Y:S08]  /*5af0*/  HMMA.16816.F32 R56, R64.reuse, R88, R56 ;  /* 0x000000584038723c */ /* 0x042ff00000001838 */
[----:B------:R-:W-:Y:S07]  /*5b00*/  HMMA.16816.F32 R84, R64, R90, R84 ;  /* 0x0000005a4054723c */ /* 0x000fee0000001854 */
[----:B------:R-:W-:Y:S01]  /*5b10*/  LOP3.LUT R64, R118, 0x10, R99, 0xfe, !PT ;  /* 0x0000001076407812 */ /* 0x000fe200078efe63 */
[----:B------:R-:W-:Y:S03]  /*5b20*/  BAR.SYNC.DEFER_BLOCKING 0x0 ;  /* 0x0000000000007b1d */ /* 0x000fe60000010000 */
[----:B------:R-:W-:-:S02]  /*5b30*/  ISETP.GE.AND P3, PT, R64, R101, PT ;  /* 0x000000654000720c */ /* 0x000fc40003f66270 */
[-C--:B------:R-:W-:Y:S02]  /*5b40*/  ISETP.GE.AND P2, PT, R64, R100.reuse, PT ;  /* 0x000000644000720c */ /* 0x080fe40003f46270 */
[----:B------:R-:W-:Y:S02]  /*5b50*/  IADD3 R64, R3, 0x9, RZ ;  /* 0x0000000903407810 */ /* 0x000fe40007ffe0ff */
[----:B------:R-:W-:Y:S02]  /*5b60*/  FSEL R121, R44, -INF , !P3 ;  /* 0xff8000002c797808 */ /* 0x000fe40005800000 */
[C---:B------:R-:W-:Y:S02]  /*5b70*/  ISETP.GE.AND P5, PT, R64.reuse, R101, PT ;  /* 0x000000654000720c */ /* 0x040fe40003fa6270 */
[----:B------:R-:W-:Y:S02]  /*5b80*/  ISETP.GE.AND P4, PT, R64, R100, PT ;  /* 0x000000644000720c */ /* 0x000fe40003f86270 */
[----:B------:R-:W-:-:S02]  /*5b90*/  FSEL R155, R49, -INF , !P5 ;  /* 0xff800000319b7808 */ /* 0x000fc40006800000 */
[----:B------:R-:W-:Y:S02]  /*5ba0*/  FSEL R158, R51, -INF , !P4 ;  /* 0xff800000339e7808 */ /* 0x000fe40006000000 */
[CC--:B------:R-:W-:Y:S02]  /*5bb0*/  ISETP.GE.AND P5, PT, R48.reuse, R101.reuse, PT ;  /* 0x000000653000720c */ /* 0x0c0fe40003fa6270 */
[----:B------:R-:W-:Y:S02]  /*5bc0*/  ISETP.GE.AND P4, PT, R48, R100, PT ;  /* 0x000000643000720c */ /* 0x000fe40003f86270 */
[----:B------:R-:W-:Y:S02]  /*5bd0*/  IADD3 R48, R3, 0x11, RZ ;  /* 0x0000001103307810 */ /* 0x000fe40007ffe0ff */
[----:B------:R-:W-:Y:S02]  /*5be0*/  FSEL R122, R46, -INF , !P2 ;  /* 0xff8000002e7a7808 */ /* 0x000fe40005000000 */
[----:B------:R-:W-:-:S02]  /*5bf0*/  ISETP.GE.AND P3, PT, R48, R101, PT ;  /* 0x000000653000720c */ /* 0x000fc40003f66270 */
[-C--:B------:R-:W-:Y:S02]  /*5c00*/  ISETP.GE.AND P2, PT, R48, R100.reuse, PT ;  /* 0x000000643000720c */ /* 0x080fe40003f46270 */
[----:B------:R-:W-:Y:S02]  /*5c10*/  LOP3.LUT R44, R118, 0x20, R99, 0xfe, !PT ;  /* 0x00000020762c7812 */ /* 0x000fe400078efe63 */
        /* <DEDUP_REMOVED lines=19> */
[----:B------:R-:W-:Y:S02]  /*5d50*/  LOP3.LUT R36, R118, 0x30, R99, 0xfe, !PT ;  /* 0x0000003076247812 */ /* 0x000fe400078efe63 */
        /* <DEDUP_REMOVED lines=92> */
[CC--:B------:R-:W-:Y:S02]  /*6320*/  ISETP.GE.AND P5, PT, R4.reuse, R101.reuse, PT ;  /* 0x000000650400720c */ /* 0x0c0fe40003fa6270 */
[----:B------:R-:W-:Y:S02]  /*6330*/  ISETP.GE.AND P4, PT, R4, R100, PT ;  /* 0x000000640400720c */ /* 0x000fe40003f86270 */
[----:B------:R-:W-:Y:S02]  /*6340*/  IADD3 R4, R3, 0x1, RZ ;  /* 0x0000000103047810 */ /* 0x000fe40007ffe0ff */
[----:B------:R-:W-:Y:S02]  /*6350*/  FSEL R43, R56, -INF , !P2 ;  /* 0xff800000382b7808 */ /* 0x000fe40005000000 */
[----:B------:R-:W-:Y:S02]  /*6360*/  ISETP.GE.AND P2, PT, R4, R101, PT ;  /* 0x000000650400720c */ /* 0x000fe40003f46270 */
[----:B------:R-:W-:-:S02]  /*6370*/  FSEL R38, R58, -INF , !P3 ;  /* 0xff8000003a267808 */ /* 0x000fc40005800000 */
[----:B------:R-:W-:Y:S02]  /*6380*/  FSEL R29, R59, -INF , !P4 ;  /* 0xff8000003b1d7808 */ /* 0x000fe40006000000 */
[----:B------:R-:W-:Y:S02]  /*6390*/  FSEL R53, R53, -INF , !P2 ;  /* 0xff80000035357808 */ /* 0x000fe40005000000 */
[-C--:B------:R-:W-:Y:S02]  /*63a0*/  ISETP.GE.AND P3, PT, R4, R100.reuse, PT ;  /* 0x000000640400720c */ /* 0x080fe40003f66270 */
        /* <DEDUP_REMOVED lines=15> */
[----:B------:R-:W-:Y:S01]  /*64a0*/  FSEL R30, R87, -INF , !P2 ;  /* 0xff800000571e7808 */ /* 0x000fe20005000000 */
[----:B------:R-:W-:Y:S05]  /*64b0*/  @!P1 BRA `(.L_x_3554) ;  /* 0x000006f000009947 */ /* 0x000fea0003800000 */
[----:B------:R-:W-:Y:S01]  /*64c0*/  MOV R6, c[0x0][0x198] ;  /* 0x0000660000067a02 */ /* 0x000fe20000000f00 */
[----:B------:R-:W-:Y:S05]  /*64d0*/  @!P6 BRA `(.L_x_3555) ;  /* 0x000003a00000e947 */ /* 0x000fea0003800000 */
[----:B------:R-:W-:Y:S01]  /*64e0*/  IABS R5, c[0x0][0x2d0] ;  /* 0x0000b40000057a13 */ /* 0x000fe20000000000 */
[----:B------:R-:W-:Y:S01]  /*64f0*/  IMAD.MOV.U32 R8, RZ, RZ, RZ ;  /* 0x000000ffff087224 */ /* 0x000fe200078e00ff */
[----:B------:R-:W-:Y:S02]  /*6500*/  IADD3 R12, R118, -0x80, RZ ;  /* 0xffffff80760c7810 */ /* 0x000fe40007ffe0ff */
[----:B------:R-:W1:Y:S08]  /*6510*/  I2F.RP R11, R5 ;  /* 0x00000005000b7306 */ /* 0x000e700000209400 */
[----:B-1----:R-:W1:Y:S02]  /*6520*/  MUFU.RCP R10, R11 ;  /* 0x0000000b000a7308 */ /* 0x002e640000001000 */
[----:B-1----:R-:W-:-:S06]  /*6530*/  IADD3 R10, R10, 0xffffffe, RZ ;  /* 0x0ffffffe0a0a7810 */ /* 0x002fcc0007ffe0ff */
[----:B------:R-:W1:Y:S02]  /*6540*/  F2I.FTZ.U32.TRUNC.NTZ R9, R10 ;  /* 0x0000000a00097305 */ /* 0x000e64000021f000 */
[----:B-1----:R-:W-:-:S04]  /*6550*/  IMAD.MOV R7, RZ, RZ, -R9 ;  /* 0x000000ffff077224 */ /* 0x002fc800078e0a09 */
[----:B------:R-:W-:-:S04]  /*6560*/  IMAD R7, R7, R5, RZ ;  /* 0x0000000507077224 */ /* 0x000fc800078e02ff */
[----:B------:R-:W-:Y:S01]  /*6570*/  IMAD.HI.U32 R8, R9, R7, R8 ;  /* 0x0000000709087227 */ /* 0x000fe200078e0008 */
[----:B------:R-:W-:Y:S02]  /*6580*/  IABS R7, R12 ;  /* 0x0000000c00077213 */ /* 0x000fe40000000000 */
[----:B------:R-:W-:Y:S02]  /*6590*/  IABS R9, R118 ;  /* 0x0000007600097213 */ /* 0x000fe40000000000 */
[----:B------:R-:W-:Y:S01]  /*65a0*/  LOP3.LUT R118, R118, c[0x0][0x2d0], RZ, 0x3c, !PT ;  /* 0x0000b40076767a12 */ /* 0x000fe200078e3cff */
[----:B------:R-:W-:Y:S01]  /*65b0*/  IMAD.HI.U32 R11, R8, R7, RZ ;  /* 0x00000007080b7227 */ /* 0x000fe200078e00ff */
[----:B------:R-:W-:Y:S02]  /*65c0*/  LOP3.LUT R12, R12, c[0x0][0x2d0], RZ, 0x3c, !PT ;  /* 0x0000b4000c0c7a12 */ /* 0x000fe400078e3cff */
[----:B------:R-:W-:Y:S01]  /*65d0*/  ISETP.GE.AND P3, PT, R118, RZ, PT ;  /* 0x000000ff7600720c */ /* 0x000fe20003f66270 */
        /* <DEDUP_REMOVED lines=38> */
[----:B------:R-:W-:Y:S02]  /*6840*/  IMAD R8, R7, c[0x0][0x184], R8 ;  /* 0x0000610007087a24 */ /* 0x000fe400078e0208 */
[----:B------:R-:W-:-:S03]  /*6850*/  IMAD.MOV.U32 R5, RZ, RZ, R10 ;  /* 0x000000ffff057224 */ /* 0x000fc600078e000a */
[----:B------:R-:W-:Y:S01]  /*6860*/  IADD3 R8, R11, R8, RZ ;  /* 0x000000080b087210 */ /* 0x000fe20007ffe0ff */
[----:B------:R-:W-:Y:S05]  /*6870*/  BRA `(.L_x_3556) ;  /* 0x0000002000007947 */ /* 0x000fea0003800000 */
.L_x_3555:
[----:B------:R-:W-:-:S04]  /*6880*/  LEA R5, -R6, RZ, 0x7 ;  /* 0x000000ff06057211 */ /* 0x000fc800078e39ff */
[----:B------:R-:W-:Y:S02]  /*6890*/  SHF.R.S32.HI R8, RZ, 0x1f, R5 ;  /* 0x0000001fff087819 */ /* 0x000fe40000011405 */
.L_x_3556:
[C---:B------:R-:W-:Y:S01]  /*68a0*/  @!P0 LEA R16, P1, R5.reuse, R146, 0x1 ;  /* 0x0000009205108211 */ /* 0x040fe200078208ff */
[----:B------:R-:W-:Y:S01]  /*68b0*/  @!P0 IMAD.MOV.U32 R9, RZ, RZ, c[0x0][0x19c] ;  /* 0x00006700ff098624 */ /* 0x000fe200078e00ff */
[CC--:B------:R-:W-:Y:S01]  /*68c0*/  @!P0 LEA R12, P2, R6.reuse, R98.reuse, 0x6 ;  /* 0x00000062060c8211 */ /* 0x0c0fe200078430ff */
[----:B------:R1:W-:Y:S01]  /*68d0*/  @P0 STS [R135+0x1000], RZ ;  /* 0x001000ff87000388 */ /* 0x0003e20000000800 */
[C---:B------:R-:W-:Y:S01]  /*68e0*/  @!P0 IADD3 R10, P4, P3, R5.reuse, R98, R131 ;  /* 0x00000062050a8210 */ /* 0x040fe20007b9e083 */
[----:B------:R-:W-:Y:S01]  /*68f0*/  BSSY B0, `(.L_x_3557) ;  /* 0x0000028000007945 */ /* 0x000fe20003800000 */
[C---:B------:R-:W-:Y:S01]  /*6900*/  @!P0 LEA.HI.X R17, R5.reuse, R147, R8, 0x1, P1 ;  /* 0x0000009305118211 */ /* 0x040fe200008f0c08 */
[----:B------:R1:W-:Y:S01]  /*6910*/  @P0 STS [R135+0x1004], RZ ;  /* 0x001004ff87000388 */ /* 0x0003e20000000800 */
[----:B------:R-:W-:Y:S02]  /*6920*/  @!P0 IADD3 R11, P1, R5, R12, RZ ;  /* 0x0000000c050b8210 */ /* 0x000fe40007f3e0ff */
[-C--:B------:R-:W-:Y:S01]  /*6930*/  @!P0 LEA.HI.X R9, R6, R97.reuse, R9, 0x6, P2 ;  /* 0x0000006106098211 */ /* 0x080fe200010f3409 */
[----:B------:R1:W-:Y:S01]  /*6940*/  @P0 STS.64 [R135+0x1008], RZ ;  /* 0x001008ff87000388 */ /* 0x0003e20000000a00 */
[----:B------:R-:W-:-:S02]  /*6950*/  @!P0 IADD3.X R7, R8, R97, R130, P4, P3 ;  /* 0x0000006108078210 */ /* 0x000fc400027e6482 */
[C---:B------:R-:W-:Y:S01]  /*6960*/  @!P0 LEA R12, P2, R10.reuse, c[0x0][0x168], 0x1 ;  /* 0x00005a000a0c8a11 */ /* 0x040fe200078408ff */
[----:B------:R-:W-:Y:S01]  /*6970*/  @!PT LDS RZ, [RZ] ;  /* 0x00000000fffff984 */ /* 0x000fe20000000800 */
[----:B------:R-:W-:Y:S01]  /*6980*/  @!PT LDS RZ, [RZ] ;  /* 0x00000000fffff984 */ /* 0x000fe20000000800 */
[----:B------:R-:W-:Y:S01]  /*6990*/  @!PT LDS RZ, [RZ] ;  /* 0x00000000fffff984 */ /* 0x000fe20000000800 */
[----:B------:R1:W-:Y:S03]  /*69a0*/  @!P0 LDGSTS.E.BYPASS.LTC128B.128 [R135+0x1000], [R16.64] ;  /* 0x0100000010878fae */ /* 0x0003e6000b901d46 */
[----:B------:R-:W-:Y:S01]  /*69b0*/  @!P0 LEA.HI.X R13, R10, c[0x0][0x16c], R7, 0x1, P2 ;  /* 0x00005b000a0d8a11 */ /* 0x000fe200010f0c07 */
[----:B------:R-:W-:Y:S01]  /*69c0*/  @!P0 IMAD.X R10, R8, 0x1, R9, P1 ;  /* 0x00000001080a8824 */ /* 0x000fe200008e0609 */
[C---:B------:R-:W-:Y:S01]  /*69d0*/  @!P0 LEA R14, P1, R11.reuse, c[0x0][0x168], 0x1 ;  /* 0x00005a000b0e8a11 */ /* 0x040fe200078208ff */
[----:B------:R1:W-:Y:S03]  /*69e0*/  @P0 STS.128 [R135+0x1800], RZ ;  /* 0x001800ff87000388 */ /* 0x0003e60000000c00 */
        /* <DEDUP_REMOVED lines=24> */
.L_x_3558:
[----:B------:R-:W-:Y:S05]  /*6b70*/  BSYNC B0 ;  /* 0x0000000000007941 */ /* 0x000fea0003800000 */
.L_x_3557:
[----:B------:R-:W0:Y:S01]  /*6b80*/  LDGDEPBAR ;  /* 0x00000000000079af */ /* 0x000e220000000000 */
[----:B------:R-:W-:-:S04]  /*6b90*/  LEA R146, P0, R5, R146, 0x1 ;  /* 0x0000009205927211 */ /* 0x000fc800078008ff */
[----:B------:R-:W-:Y:S02]  /*6ba0*/  LEA.HI.X R147, R5, R147, R8, 0x1, P0 ;  /* 0x0000009305937211 */ /* 0x000fe400000f0c08 */
.L_x_3554:
[----:B------:R-:W-:Y:S01]  /*6bb0*/  FMNMX.FTZ R8, R2, R3, !PT ;  /* 0x0000000302087209 */ /* 0x000fe20007810000 */
[----:B------:R-:W-:Y:S01]  /*6bc0*/  LDSM.16.MT88.4 R20, [R124+0x3000] ;  /* 0x003000007c14783b */ /* 0x000fe20000004200 */
[----:B------:R-:W-:Y:S02]  /*6bd0*/  FMNMX.FTZ R5, R0, R54, !PT ;  /* 0x0000003600057209 */ /* 0x000fe40007810000 */
[----:B------:R-:W-:Y:S01]  /*6be0*/  FMNMX.FTZ R8, R53, R8, !PT ;  /* 0x0000000835087209 */ /* 0x000fe20007810000 */
[----:B------:R-:W-:Y:S01]  /*6bf0*/  LDSM.16.MT88.4 R32, [R125+0x3400] ;  /* 0x003400007d20783b */ /* 0x000fe20000004200 */
        /* <DEDUP_REMOVED lines=60> */
[----:B------:R-:W-:-:S03]  /*6fc0*/  FMNMX.FTZ R9, R30, R9, !PT ;  /* 0x000000091e097209 */ /* 0x000fc60007810000 */
[----:B------:R-:W3:Y:S04]  /*6fd0*/  SHFL.BFLY PT, R7, R8, 0x2, 0x1f ;  /* 0x0c401f0008077f89 */ /* 0x000ee800000e0000 */
[----:B------:R-:W4:Y:S01]  /*6fe0*/  SHFL.BFLY PT, R6, R9, 0x2, 0x1f ;  /* 0x0c401f0009067f89 */ /* 0x000f2200000e0000 */
[----:B---3--:R-:W-:Y:S02]  /*6ff0*/  FMNMX.FTZ R7, R8, R7, !PT ;  /* 0x0000000708077209 */ /* 0x008fe40007810000 */
[----:B----4-:R-:W-:-:S03]  /*7000*/  FMNMX.FTZ R6, R9, R6, !PT ;  /* 0x0000000609067209 */ /* 0x010fc60007810000 */
[----:B------:R-:W3:Y:S04]  /*7010*/  SHFL.BFLY PT, R28, R7, 0x1, 0x1f ;  /* 0x0c201f00071c7f89 */ /* 0x000ee800000e0000 */
[----:B------:R-:W4:Y:S04]  /*7020*/  SHFL.BFLY PT, R5, R6, 0x1, 0x1f ;  /* 0x0c201f0006057f89 */ /* 0x000f2800000e0000 */
[----:B--2---:R-:W2:Y:S01]  /*7030*/  LDSM.16.MT88.4 R8, [R125+0x3000] ;  /* 0x003000007d08783b */ /* 0x004ea20000004200 */
[----:B---3--:R-:W-:-:S04]  /*7040*/  FMNMX.FTZ R28, R7, R28, !PT ;  /* 0x0000001c071c7209 */ /* 0x008fc80007810000 */
[C---:B------:R-:W-:Y:S01]  /*7050*/  FSETP.NEU.FTZ.AND P1, PT, R28.reuse, -INF , PT ;  /* 0xff8000001c00780b */ /* 0x040fe20003f3d000 */
[----:B------:R-:W-:-:S05]  /*7060*/  FMUL.FTZ R46, R28, c[0x0][0x23c] ;  /* 0x00008f001c2e7a20 */ /* 0x000fca0000410000 */
[----:B------:R-:W-:-:S05]  /*7070*/  FSEL R46, R46, RZ, P1 ;  /* 0x000000ff2e2e7208 */ /* 0x000fca0000800000 */
[--C-:B------:R-:W-:Y:S01]  /*7080*/  FFMA.FTZ R153, R3, c[0x0][0x23c], -R46.reuse ;  /* 0x00008f0003997a23 */ /* 0x100fe2000001082e */
[----:B----4-:R-:W-:Y:S01]  /*7090*/  FMNMX.FTZ R3, R6, R5, !PT ;  /* 0x0000000506037209 */ /* 0x010fe20007810000 */
[--C-:B------:R-:W-:Y:S01]  /*70a0*/  FFMA.FTZ R100, R53, c[0x0][0x23c], -R46.reuse ;  /* 0x00008f0035647a23 */ /* 0x100fe2000001082e */
[----:B------:R-:W-:Y:S01]  /*70b0*/  FSEL R5, R28, RZ, P1 ;  /* 0x000000ff1c057208 */ /* 0x000fe20000800000 */
[--C-:B------:R-:W-:Y:S01]  /*70c0*/  FFMA.FTZ R53, R119, c[0x0][0x23c], -R46.reuse ;  /* 0x00008f0077357a23 */ /* 0x100fe2000001082e */
[C---:B------:R-:W-:Y:S01]  /*70d0*/  FSETP.NEU.FTZ.AND P0, PT, R3.reuse, -INF , PT ;  /* 0xff8000000300780b */ /* 0x040fe20003f1d000 */
[C---:B------:R-:W-:Y:S01]  /*70e0*/  FMUL.FTZ R31, R3.reuse, c[0x0][0x23c] ;  /* 0x00008f00031f7a20 */ /* 0x040fe20000410000 */
[----:B------:R-:W-:Y:S01]  /*70f0*/  MUFU.EX2 R153, R153 ;  /* 0x0000009900997308 */ /* 0x000fe20000000800 */
[----:B------:R-:W-:Y:S01]  /*7100*/  FADD.FTZ R5, R2, -R5 ;  /* 0x8000000502057221 */ /* 0x000fe20000010000 */
[----:B------:R-:W-:Y:S01]  /*7110*/  FSEL R7, R3, RZ, P0 ;  /* 0x000000ff03077208 */ /* 0x000fe20000000000 */
[----:B------:R-:W-:Y:S01]  /*7120*/  FFMA.FTZ R52, R155, c[0x0][0x23c], -R46 ;  /* 0x00008f009b347a23 */ /* 0x000fe2000001082e */
[----:B------:R-:W-:Y:S01]  /*7130*/  FSEL R31, R31, RZ, P0 ;  /* 0x000000ff1f1f7208 */ /* 0x000fe20000000000 */
[----:B------:R-:W-:-:S02]  /*7140*/  FMUL.FTZ R154, R5, c[0x0][0x23c] ;  /* 0x00008f00059a7a20 */ /* 0x000fc40000410000 */
[----:B------:R-:W-:Y:S01]  /*7150*/  FADD.FTZ R7, R0, -R7 ;  /* 0x8000000700077221 */ /* 0x000fe20000010000 */
[----:B------:R-:W3:Y:S01]  /*7160*/  MUFU.EX2 R100, R100 ;  /* 0x0000006400647308 */ /* 0x000ee20000000800 */
[--C-:B------:R-:W-:Y:S02]  /*7170*/  FFMA.FTZ R119, R54, c[0x0][0x23c], -R31.reuse ;  /* 0x00008f0036777a23 */ /* 0x100fe4000001081f */
[--C-:B------:R-:W-:Y:S02]  /*7180*/  FFMA.FTZ R54, R4, c[0x0][0x23c], -R31.reuse ;  /* 0x00008f0004367a23 */ /* 0x100fe4000001081f */
[----:B------:R-:W-:Y:S02]  /*7190*/  FMUL.FTZ R118, R7, c[0x0][0x23c] ;  /* 0x00008f0007767a20 */ /* 0x000fe40000410000 */
[--C-:B------:R-:W-:Y:S01]  /*71a0*/  FFMA.FTZ R59, R156, c[0x0][0x23c], -R31.reuse ;  /* 0x00008f009c3b7a23 */ /* 0x100fe2000001081f */
[----:B------:R-:W-:Y:S01]  /*71b0*/  MUFU.EX2 R53, R53 ;  /* 0x0000003500357308 */ /* 0x000fe20000000800 */
[----:B------:R-:W-:-:S02]  /*71c0*/  FFMA.FTZ R0, R158, c[0x0][0x23c], -R31 ;  /* 0x00008f009e007a23 */ /* 0x000fc4000001081f */
[--C-:B------:R-:W-:Y:S02]  /*71d0*/  FFMA.FTZ R99, R121, c[0x0][0x23c], -R46.reuse ;  /* 0x00008f0079637a23 */ /* 0x100fe4000001082e */
[--C-:B------:R-:W-:Y:S02]  /*71e0*/  FFMA.FTZ R62, R123, c[0x0][0x23c], -R46.reuse ;  /* 0x00008f007b3e7a23 */ /* 0x100fe4000001082e */
[--C-:B------:R-:W-:Y:S01]  /*71f0*/  FFMA.FTZ R63, R141, c[0x0][0x23c], -R46.reuse ;  /* 0x00008f008d3f7a23 */ /* 0x100fe2000001082e */
[----:B------:R-:W4:Y:S01]  /*7200*/  MUFU.EX2 R52, R52 ;  /* 0x0000003400347308 */ /* 0x000f220000000800 */
[----:B-1-3--:R-:W-:Y:S01]  /*7210*/  F2FP.PACK_AB R16, R100, R153 ;  /* 0x000000996410723e */ /* 0x00afe200000000ff */
[----:B------:R-:W-:Y:S02]  /*7220*/  FFMA.FTZ R58, R145, c[0x0][0x23c], -R46 ;  /* 0x00008f00913a7a23 */ /* 0x000fe4000001082e */
[--C-:B------:R-:W-:Y:S02]  /*7230*/  FFMA.FTZ R97, R122, c[0x0][0x23c], -R31.reuse ;  /* 0x00008f007a617a23 */ /* 0x100fe4000001081f */
[----:B------:R-:W-:-:S02]  /*7240*/  FFMA.FTZ R56, R144, c[0x0][0x23c], -R31 ;  /* 0x00008f0090387a23 */ /* 0x000fc4000001081f */
[----:B------:R-:W-:Y:S01]  /*7250*/  MUFU.EX2 R119, R119 ;  /* 0x0000007700777308 */ /* 0x000fe20000000800 */
[--C-:B------:R-:W-:Y:S02]  /*7260*/  FFMA.FTZ R55, R152, c[0x0][0x23c], -R31.reuse ;  /* 0x00008f0098377a23 */ /* 0x100fe4000001081f */
[----:B------:R-:W-:Y:S02]  /*7270*/  FFMA.FTZ R2, R120, c[0x0][0x23c], -R31 ;  /* 0x00008f0078027a23 */ /* 0x000fe4000001081f */
[--C-:B------:R-:W-:Y:S02]  /*7280*/  FFMA.FTZ R98, R111, c[0x0][0x23c], -R46.reuse ;  /* 0x00008f006f627a23 */ /* 0x100fe4000001082e */
[--C-:B------:R-:W-:Y:S01]  /*7290*/  FFMA.FTZ R101, R113, c[0x0][0x23c], -R46.reuse ;  /* 0x00008f0071657a23 */ /* 0x100fe2000001082e */
[----:B------:R-:W1:Y:S01]  /*72a0*/  MUFU.EX2 R54, R54 ;  /* 0x0000003600367308 */ /* 0x000e620000000800 */
[----:B----4-:R-:W-:Y:S01]  /*72b0*/  F2FP.PACK_AB R18, R52, R53 ;  /* 0x000000353412723e */ /* 0x010fe200000000ff */
        /* <DEDUP_REMOVED lines=8> */
[----:B------:R-:W4:Y:S01]  /*7340*/  MUFU.EX2 R118, R118 ;  /* 0x0000007600767308 */ /* 0x000f220000000800 */
[----:B-1----:R-:W-:Y:S01]  /*7350*/  F2FP.PACK_AB R17, R54, R119 ;  /* 0x000000773611723e */ /* 0x002fe200000000ff */
[----:B------:R-:W-:-:S02]  /*7360*/  FFMA.FTZ R102, R102, c[0x0][0x23c], -R31 ;  /* 0x00008f0066667a23 */ /* 0x000fc4000001081f */
[----:B------:R-:W-:Y:S02]  /*7370*/  FFMA.FTZ R65, R65, c[0x0][0x23c], -R46 ;  /* 0x00008f0041417a23 */ /* 0x000fe4000001082e */
[----:B------:R-:W-:Y:S02]  /*7380*/  FFMA.FTZ R96, R96, c[0x0][0x23c], -R31 ;  /* 0x00008f0060607a23 */ /* 0x000fe4000001081f */
[----:B------:R-:W-:Y:S01]  /*7390*/  MUFU.EX2 R59, R59 ;  /* 0x0000003b003b7308 */ /* 0x000fe20000000800 */
[-C--:B---3--:R-:W-:Y:S02]  /*73a0*/  FMUL.FTZ R4, R68, R154.reuse ;  /* 0x0000009a44047220 */ /* 0x088fe40000410000 */
[-C--:B------:R-:W-:Y:S02]  /*73b0*/  FMUL.FTZ R5, R69, R154.reuse ;  /* 0x0000009a45057220 */ /* 0x080fe40000410000 */
[-C--:B------:R-:W-:Y:S02]  /*73c0*/  FMUL.FTZ R72, R72, R154.reuse ;  /* 0x0000009a48487220 */ /* 0x080fe40000410000 */
[----:B------:R-:W-:Y:S01]  /*73d0*/  FMUL.FTZ R73, R73, R154 ;  /* 0x0000009a49497220 */ /* 0x000fe20000410000 */
[----:B------:R-:W1:Y:S01]  /*73e0*/  MUFU.EX2 R0, R0 ;  /* 0x0000000000007308 */ /* 0x000e620000000800 */
[----:B----4-:R-:W-:-:S02]  /*73f0*/  FMUL.FTZ R6, R70, R118 ;  /* 0x0000007646067220 */ /* 0x010fc40000410000 */
[-C--:B------:R-:W-:Y:S02]  /*7400*/  FMUL.FTZ R7, R71, R118.reuse ;  /* 0x0000007647077220 */ /* 0x080fe40000410000 */
[-C--:B------:R-:W-:Y:S02]  /*7410*/  FMUL.FTZ R74, R74, R118.reuse ;  /* 0x000000764a4a7220 */ /* 0x080fe40000410000 */
[----:B------:R-:W-:Y:S01]  /*7420*/  FMUL.FTZ R75, R75, R118 ;  /* 0x000000764b4b7220 */ /* 0x000fe20000410000 */
[----:B------:R-:W-:Y:S01]  /*7430*/  MUFU.EX2 R99, R99 ;  /* 0x0000006300637308 */ /* 0x000fe20000000800 */
[-C--:B------:R-:W-:Y:S02]  /*7440*/  FMUL.FTZ R12, R76, R154.reuse ;  /* 0x0000009a4c0c7220 */ /* 0x080fe40000410000 */
[----:B------:R-:W-:Y:S02]  /*7450*/  FMUL.FTZ R13, R77, R154 ;  /* 0x0000009a4d0d7220 */ /* 0x000fe40000410000 */
[----:B------:R-:W-:-:S02]  /*7460*/  FMUL.FTZ R14, R78, R118 ;  /* 0x000000764e0e7220 */ /* 0x000fc40000410000 */
[----:B------:R-:W-:Y:S01]  /*7470*/  FMUL.FTZ R15, R79, R118 ;  /* 0x000000764f0f7220 */ /* 0x000fe20000410000 */
[----:B-1----:R-:W-:Y:S01]  /*7480*/  F2FP.PACK_AB R19, R0, R59 ;  /* 0x0000003b0013723e */ /* 0x002fe200000000ff */
[-C--:B------:R-:W-:Y:S01]  /*7490*/  FMUL.FTZ R80, R80, R154.reuse ;  /* 0x0000009a50507220 */ /* 0x080fe20000410000 */
[----:B------:R-:W1:Y:S01]  /*74a0*/  MUFU.EX2 R62, R62 ;  /* 0x0000003e003e7308 */ /* 0x000e620000000800 */
[----:B------:R-:W-:Y:S02]  /*74b0*/  FMUL.FTZ R81, R81, R154 ;  /* 0x0000009a51517220 */ /* 0x000fe40000410000 */
[-C--:B------:R-:W-:Y:S02]  /*74c0*/  FMUL.FTZ R82, R82, R118.reuse ;  /* 0x0000007652527220 */ /* 0x080fe40000410000 */
[----:B------:R-:W-:Y:S01]  /*74d0*/  FMUL.FTZ R83, R83, R118 ;  /* 0x0000007653537220 */ /* 0x000fe20000410000 */
[----:B--2---:R-:W-:Y:S01]  /*74e0*/  HMMA.16816.F32 R4, R16, R8, R4 ;  /* 0x000000081004723c */ /* 0x004fe20000001804 */
[----:B------:R-:W-:Y:S01]  /*74f0*/  FFMA.FTZ R151, R151, R154, R153 ;  /* 0x0000009a97977223 */ /* 0x000fe20000010099 */
[----:B------:R-:W-:Y:S01]  /*7500*/  MUFU.EX2 R63, R63 ;  /* 0x0000003f003f7308 */ /* 0x000fe20000000800 */
[----:B------:R-:W-:-:S02]  /*7510*/  FFMA.FTZ R119, R150, R118, R119 ;  /* 0x0000007696777223 */ /* 0x000fc40000010077 */
[----:B------:R-:W-:Y:S02]  /*7520*/  FFMA.FTZ R57, R57, c[0x0][0x23c], -R46 ;  /* 0x00008f0039397a23 */ /* 0x000fe4000001082e */
[----:B------:R-:W-:Y:S01]  /*7530*/  FADD.FTZ R54, R54, R119 ;  /* 0x0000007736367221 */ /* 0x000fe20000010000 */
[C---:B------:R-:W-:Y:S01]  /*7540*/  HMMA.16816.F32 R8, R16.reuse, R10, R72 ;  /* 0x0000000a1008723c */ /* 0x040fe20000001848 */
[----:B------:R-:W-:Y:S01]  /*7550*/  LDSM.16.MT88.4 R72, [R125+0x3c00] ;  /* 0x003c00007d48783b */ /* 0x000fe20000004200 */
[----:B------:R-:W2:Y:S01]  /*7560*/  MUFU.EX2 R58, R58 ;  /* 0x0000003a003a7308 */ /* 0x000ea20000000800 */
[----:B-1----:R-:W-:Y:S01]  /*7570*/  F2FP.PACK_AB R24, R62, R99 ;  /* 0x000000633e18723e */ /* 0x002fe200000000ff */
[----:B------:R-:W-:Y:S02]  /*7580*/  FADD.FTZ R59, R59, R54 ;  /* 0x000000363b3b7221 */ /* 0x000fe40000010000 */
[--C-:B------:R-:W-:Y:S02]  /*7590*/  FFMA.FTZ R54, R50, c[0x0][0x23c], -R31.reuse ;  /* 0x00008f0032367a23 */ /* 0x100fe4000001081f */
        /* <DEDUP_REMOVED lines=8> */
[----:B------:R-:W3:Y:S01]  /*7620*/  MUFU.EX2 R56, R56 ;  /* 0x0000003800387308 */ /* 0x000ee20000000800 */
[----:B--2---:R-:W-:Y:S01]  /*7630*/  F2FP.PACK_AB R26, R58, R63 ;  /* 0x0000003f3a1a723e */ /* 0x004fe200000000ff */
[----:B------:R-:W-:Y:S02]  /*7640*/  FFMA.FTZ R40, R40, c[0x0][0x23c], -R31 ;  /* 0x00008f0028287a23 */ /* 0x000fe4000001081f */
[--C-:B------:R-:W-:Y:S02]  /*7650*/  FFMA.FTZ R43, R43, c[0x0][0x23c], -R46.reuse ;  /* 0x00008f002b2b7a23 */ /* 0x100fe4000001082e */
[----:B------:R-:W-:-:S02]  /*7660*/  FFMA.FTZ R39, R39, c[0x0][0x23c], -R46 ;  /* 0x00008f0027277a23 */ /* 0x000fc4000001082e */
[----:B------:R-:W-:Y:S01]  /*7670*/  MUFU.EX2 R55, R55 ;  /* 0x0000003700377308 */ /* 0x000fe20000000800 */
[----:B------:R-:W-:-:S07]  /*7680*/  FFMA.FTZ R29, R29, c[0x0][0x23c], -R31 ;  /* 0x00008f001d1d7a23 */ /* 0x000fce000001081f */
[----:B------:R-:W2:Y:S01]  /*7690*/  MUFU.EX2 R2, R2 ;  /* 0x0000000200027308 */ /* 0x000ea20000000800 */
[----:B---3--:R-:W-:-:S07]  /*76a0*/  F2FP.PACK_AB R25, R56, R97 ;  /* 0x000000613819723e */ /* 0x008fce00000000ff */
[----:B------:R-:W-:Y:S01]  /*76b0*/  MUFU.EX2 R98, R98 ;  /* 0x0000006200627308 */ /* 0x000fe20000000800 */
[----:B--2---:R-:W-:-:S07]  /*76c0*/  F2FP.PACK_AB R27, R2, R55 ;  /* 0x00000037021b723e */ /* 0x004fce00000000ff */
[----:B------:R-:W2:Y:S01]  /*76d0*/  MUFU.EX2 R101, R101 ;  /* 0x0000006500657308 */ /* 0x000ea20000000800 */
[C---:B------:R-:W-:Y:S07]  /*76e0*/  HMMA.16816.F32 R4, R24.reuse, R32, R4 ;  /* 0x000000201804723c */ /* 0x040fee0000001804 */
[----:B------:R-:W-:Y:S01]  /*76f0*/  MUFU.EX2 R85, R85 ;  /* 0x0000005500557308 */ /* 0x000fe20000000800 */
[C---:B------:R-:W-:Y:S01]  /*7700*/  HMMA.16816.F32 R8, R24.reuse, R34, R8 ;  /* 0x000000221808723c */ /* 0x040fe20000001808 */
[----:B------:R-:W3:Y:S06]  /*7710*/  LDSM.16.MT88.4 R32, [R125+0x3800] ;  /* 0x003800007d20783b */ /* 0x000eec0000004200 */
[----:B------:R-:W4:Y:S01]  /*7720*/  MUFU.EX2 R60, R60 ;  /* 0x0000003c003c7308 */ /* 0x000f220000000800 */
[C---:B-1----:R-:W-:Y:S07]  /*7730*/  HMMA.16816.F32 R12, R24.reuse, R20, R12 ;  /* 0x00000014180c723c */ /* 0x042fee000000180c */
[----:B------:R-:W-:Y:S01]  /*7740*/  MUFU.EX2 R111, R111 ;  /* 0x0000006f006f7308 */ /* 0x000fe20000000800 */
[----:B------:R-:W-:Y:S01]  /*7750*/  HMMA.16816.F32 R16, R24, R22, R16 ;  /* 0x000000161810723c */ /* 0x000fe20000001810 */
[----:B------:R-:W1:Y:S06]  /*7760*/  LDSM.16.MT88.4 R20, [R124+0x3800] ;  /* 0x003800007c14783b */ /* 0x000e6c0000004200 */
[----:B------:R-:W5:Y:S01]  /*7770*/  MUFU.EX2 R86, R86 ;  /* 0x0000005600567308 */ /* 0x000f620000000800 */
[----:B--2---:R-:W-:-:S02]  /*7780*/  F2FP.PACK_AB R24, R101, R98 ;  /* 0x000000626518723e */ /* 0x004fc400000000ff */
[----:B----4-:R-:W-:-:S05]  /*7790*/  F2FP.PACK_AB R26, R60, R85 ;  /* 0x000000553c1a723e */ /* 0x010fca00000000ff */
[----:B------:R-:W-:Y:S08]  /*77a0*/  MUFU.EX2 R84, R84 ;  /* 0x0000005400547308 */ /* 0x000ff00000000800 */
[----:B------:R-:W2:Y:S01]  /*77b0*/  MUFU.EX2 R87, R87 ;  /* 0x0000005700577308 */ /* 0x000ea20000000800 */
[----:B-----5:R-:W-:-:S07]  /*77c0*/  F2FP.PACK_AB R25, R86, R111 ;  /* 0x0000006f5619723e */ /* 0x020fce00000000ff */
[----:B------:R-:W-:Y:S01]  /*77d0*/  MUFU.EX2 R103, R103 ;  /* 0x0000006700677308 */ /* 0x000fe20000000800 */
[----:B--2---:R-:W-:-:S07]  /*77e0*/  F2FP.PACK_AB R27, R87, R84 ;  /* 0x00000054571b723e */ /* 0x004fce00000000ff */
[----:B------:R-:W-:Y:S01]  /*77f0*/  MUFU.EX2 R102, R102 ;  /* 0x0000006600667308 */ /* 0x000fe20000000800 */
[C---:B---3--:R-:W-:Y:S07]  /*7800*/  HMMA.16816.F32 R4, R24.reuse, R32, R4 ;  /* 0x000000201804723c */ /* 0x048fee0000001804 */
[----:B------:R-:W-:Y:S01]  /*7810*/  MUFU.EX2 R65, R65 ;  /* 0x0000004100417308 */ /* 0x000fe20000000800 */
[----:B------:R-:W-:Y:S01]  /*7820*/  FFMA.FTZ R33, R109, c[0x0][0x23c], -R46 ;  /* 0x00008f006d217a23 */ /* 0x000fe2000001082e */
[----:B------:R-:W-:Y:S01]  /*7830*/  HMMA.16816.F32 R8, R24, R34, R8 ;  /* 0x000000221808723c */ /* 0x000fe20000001808 */
[----:B------:R-:W-:-:S05]  /*7840*/  FFMA.FTZ R32, R108, c[0x0][0x23c], -R31 ;  /* 0x00008f006c207a23 */ /* 0x000fca000001081f */
[----:B------:R-:W-:Y:S01]  /*7850*/  MUFU.EX2 R96, R96 ;  /* 0x0000006000607308 */ /* 0x000fe20000000800 */
[----:B------:R-:W-:Y:S01]  /*7860*/  FFMA.FTZ R34, R105, c[0x0][0x23c], -R46 ;  /* 0x00008f0069227a23 */ /* 0x000fe2000001082e */
[----:B-1----:R-:W-:Y:S01]  /*7870*/  HMMA.16816.F32 R12, R24, R20, R12 ;  /* 0x00000014180c723c */ /* 0x002fe2000000180c */
[----:B------:R-:W-:-:S05]  /*7880*/  FFMA.FTZ R35, R104, c[0x0][0x23c], -R31 ;  /* 0x00008f0068237a23 */ /* 0x000fca000001081f */
[----:B------:R-:W-:Y:S01]  /*7890*/  MUFU.EX2 R33, R33 ;  /* 0x0000002100217308 */ /* 0x000fe20000000800 */
[--C-:B------:R-:W-:Y:S02]  /*78a0*/  FFMA.FTZ R104, R41, c[0x0][0x23c], -R46.reuse ;  /* 0x00008f0029687a23 */ /* 0x100fe4000001082e */
[--C-:B------:R-:W-:Y:S02]  /*78b0*/  FFMA.FTZ R41, R45, c[0x0][0x23c], -R46.reuse ;  /* 0x00008f002d297a23 */ /* 0x100fe4000001082e */
[--C-:B------:R-:W-:Y:S01]  /*78c0*/  FFMA.FTZ R20, R107, c[0x0][0x23c], -R46.reuse ;  /* 0x00008f006b147a23 */ /* 0x100fe2000001082e */
[----:B------:R-:W-:Y:S01]  /*78d0*/  HMMA.16816.F32 R16, R24, R22, R16 ;  /* 0x000000161810723c */ /* 0x000fe20000001810 */
[----:B------:R-:W-:Y:S01]  /*78e0*/  FFMA.FTZ R21, R106, c[0x0][0x23c], -R31 ;  /* 0x00008f006a157a23 */ /* 0x000fe2000001081f */
[----:B------:R-:W1:Y:S01]  /*78f0*/  MUFU.EX2 R34, R34 ;  /* 0x0000002200227308 */ /* 0x000e620000000800 */
[----:B------:R-:W-:Y:S02]  /*7900*/  FADD.FTZ R106, R100, R151 ;  /* 0x00000097646a7221 */ /* 0x000fe40000010000 */
[----:B------:R-:W-:-:S02]  /*7910*/  FFMA.FTZ R100, R47, c[0x0][0x23c], -R46 ;  /* 0x00008f002f647a23 */ /* 0x000fc4000001082e */
[----:B------:R-:W-:Y:S02]  /*7920*/  FFMA.FTZ R26, R51, c[0x0][0x23c], -R46 ;  /* 0x00008f00331a7a23 */ /* 0x000fe4000001082e */
[--C-:B------:R-:W-:Y:S01]  /*7930*/  FFMA.FTZ R51, R90, c[0x0][0x23c], -R31.reuse ;  /* 0x00008f005a337a23 */ /* 0x100fe2000001081f */
[----:B------:R-:W2:Y:S01]  /*7940*/  MUFU.EX2 R20, R20 ;  /* 0x0000001400147308 */ /* 0x000ea20000000800 */
[--C-:B------:R-:W-:Y:S02]  /*7950*/  FFMA.FTZ R90, R92, c[0x0][0x23c], -R31.reuse ;  /* 0x00008f005c5a7a23 */ /* 0x100fe4000001081f */
[----:B------:R-:W-:Y:S02]  /*7960*/  FFMA.FTZ R47, R94, c[0x0][0x23c], -R31 ;  /* 0x00008f005e2f7a23 */ /* 0x000fe4000001081f */
[----:B------:R-:W-:Y:S02]  /*7970*/  FADD.FTZ R53, R53, R106 ;  /* 0x0000006a35357221 */ /* 0x000fe40000010000 */
[----:B------:R-:W-:Y:S01]  /*7980*/  FFMA.FTZ R45, R49, c[0x0][0x23c], -R46 ;  /* 0x00008f00312d7a23 */ /* 0x000fe2000001082e */
[----:B------:R-:W-:Y:S01]  /*7990*/  MUFU.EX2 R35, R35 ;  /* 0x0000002300237308 */ /* 0x000fe20000000800 */
[----:B-1----:R-:W-:Y:S01]  /*79a0*/  F2FP.PACK_AB R80, R34, R103 ;  /* 0x000000672250723e */ /* 0x002fe200000000ff */
[----:B------:R-:W-:-:S02]  /*79b0*/  FADD.FTZ R92, R52, R53 ;  /* 0x00000035345c7221 */ /* 0x000fc40000010000 */
[--C-:B------:R-:W-:Y:S02]  /*79c0*/  FFMA.FTZ R25, R67, c[0x0][0x23c], -R46.reuse ;  /* 0x00008f0043197a23 */ /* 0x100fe4000001082e */
[--C-:B------:R-:W-:Y:S02]  /*79d0*/  FFMA.FTZ R23, R89, c[0x0][0x23c], -R46.reuse ;  /* 0x00008f0059177a23 */ /* 0x100fe4000001082e */
[----:B------:R-:W1:Y:S01]  /*79e0*/  MUFU.EX2 R32, R32 ;  /* 0x0000002000207308 */ /* 0x000e620000000800 */
[----:B--2---:R-:W-:Y:S01]  /*79f0*/  F2FP.PACK_AB R82, R33, R20 ;  /* 0x000000142152723e */ /* 0x004fe200000000ff */
[----:B------:R-:W-:Y:S02]  /*7a00*/  FFMA.FTZ R24, R93, c[0x0][0x23c], -R46 ;  /* 0x00008f005d187a23 */ /* 0x000fe4000001082e */
[--C-:B------:R-:W-:Y:S02]  /*7a10*/  FFMA.FTZ R49, R88, c[0x0][0x23c], -R31.reuse ;  /* 0x00008f0058317a23 */ /* 0x100fe4000001081f */
[----:B------:R-:W-:-:S02]  /*7a20*/  FFMA.FTZ R53, R66, c[0x0][0x23c], -R31 ;  /* 0x00008f0042357a23 */ /* 0x000fc4000001081f */
[----:B------:R-:W2:Y:S01]  /*7a30*/  MUFU.EX2 R21, R21 ;  /* 0x0000001500157308 */ /* 0x000ea20000000800 */
[----:B------:R-:W-:Y:S02]  /*7a40*/  FADD.FTZ R99, R99, R92 ;  /* 0x0000005c63637221 */ /* 0x000fe40000010000 */
[--C-:B------:R-:W-:Y:S02]  /*7a50*/  FFMA.FTZ R22, R95, c[0x0][0x23c], -R46.reuse ;  /* 0x00008f005f167a23 */ /* 0x100fe4000001082e */
[----:B------:R-:W-:Y:S02]  /*7a60*/  FADD.FTZ R62, R62, R99 ;  /* 0x000000633e3e7221 */ /* 0x000fe40000010000 */
[--C-:B------:R-:W-:Y:S01]  /*7a70*/  FFMA.FTZ R27, R91, c[0x0][0x23c], -R46.reuse ;  /* 0x00008f005b1b7a23 */ /* 0x100fe2000001082e */
[----:B-1----:R-:W-:Y:S01]  /*7a80*/  F2FP.PACK_AB R81, R32, R35 ;  /* 0x000000232051723e */ /* 0x002fe200000000ff */
[----:B------:R-:W1:Y:S01]  /*7a90*/  MUFU.EX2 R104, R104 ;  /* 0x0000006800687308 */ /* 0x000e620000000800 */
[----:B------:R-:W-:-:S02]  /*7aa0*/  FFMA.FTZ R151, R37, c[0x0][0x23c], -R46 ;  /* 0x00008f0025977a23 */ /* 0x000fc4000001082e */
[----:B------:R-:W-:Y:S01]  /*7ab0*/  FFMA.FTZ R37, R38, c[0x0][0x23c], -R31 ;  /* 0x00008f0026257a23 */ /* 0x000fe2000001081f */
[----:B--2---:R-:W-:-:S04]  /*7ac0*/  F2FP.PACK_AB R83, R21, R102 ;  /* 0x000000661553723e */ /* 0x004fc800000000ff */
[----:B------:R-:W-:Y:S03]  /*7ad0*/  MUFU.EX2 R41, R41 ;  /* 0x0000002900297308 */ /* 0x000fe60000000800 */
[C---:B------:R-:W-:Y:S01]  /*7ae0*/  HMMA.16816.F32 R68, R80.reuse, R72, R4 ;  /* 0x000000485044723c */ /* 0x040fe20000001804 */
[----:B------:R-:W2:Y:S04]  /*7af0*/  LDSM.16.MT88.4 R4, [R124+0x3c00] ;  /* 0x003c00007c04783b */ /* 0x000ea80000004200 */
[----:B------:R-:W-:Y:S03]  /*7b00*/  MUFU.EX2 R100, R100 ;  /* 0x0000006400647308 */ /* 0x000fe60000000800 */
[C---:B------:R-:W-:Y:S01]  /*7b10*/  HMMA.16816.F32 R72, R80.reuse, R74, R8 ;  /* 0x0000004a5048723c */ /* 0x040fe20000001808 */
[----:B------:R-:W3:Y:S04]  /*7b20*/  LDSM.16.MT88.4 R8, [R124+0x4000] ;  /* 0x004000007c08783b */ /* 0x000ee80000004200 */
[----:B------:R-:W4:Y:S08]  /*7b30*/  MUFU.EX2 R51, R51 ;  /* 0x0000003300337308 */ /* 0x000f300000000800 */
[----:B------:R-:W-:Y:S08]  /*7b40*/  MUFU.EX2 R90, R90 ;  /* 0x0000005a005a7308 */ /* 0x000ff00000000800 */
[----:B------:R-:W5:Y:S08]  /*7b50*/  MUFU.EX2 R47, R47 ;  /* 0x0000002f002f7308 */ /* 0x000f700000000800 */
[----:B------:R-:W-:Y:S01]  /*7b60*/  MUFU.EX2 R26, R26 ;  /* 0x0000001a001a7308 */ /* 0x000fe20000000800 */
[C---:B--2---:R-:W-:Y:S01]  /*7b70*/  HMMA.16816.F32 R76, R80.reuse, R4, R12 ;  /* 0x00000004504c723c */ /* 0x044fe2000000180c */
[----:B------:R-:W2:Y:S06]  /*7b80*/  LDSM.16.MT88.4 R12, [R125+0x4000] ;  /* 0x004000007d0c783b */ /* 0x000eac0000004200 */
[----:B------:R-:W2:Y:S01]  /*7b90*/  MUFU.EX2 R25, R25 ;  /* 0x0000001900197308 */ /* 0x000ea20000000800 */
[----:B-1----:R-:W-:Y:S01]  /*7ba0*/  F2FP.PACK_AB R4, R104, R65 ;  /* 0x000000416804723e */ /* 0x002fe200000000ff */
[----:B------:R-:W-:Y:S01]  /*7bb0*/  HMMA.16816.F32 R80, R80, R6, R16 ;  /* 0x000000065050723c */ /* 0x000fe20000001810 */
[----:B----4-:R-:W-:Y:S01]  /*7bc0*/  F2FP.PACK_AB R5, R51, R96 ;  /* 0x000000603305723e */ /* 0x010fe200000000ff */
[----:B------:R-:W1:Y:S04]  /*7bd0*/  LDSM.16.MT88.4 R16, [R125+0x4400] ;  /* 0x004400007d10783b */ /* 0x000e680000004200 */
[----:B------:R-:W-:Y:S01]  /*7be0*/  MUFU.EX2 R23, R23 ;  /* 0x0000001700177308 */ /* 0x000fe20000000800 */
[----:B------:R-:W-:-:S02]  /*7bf0*/  F2FP.PACK_AB R6, R100, R41 ;  /* 0x000000296406723e */ /* 0x000fc400000000ff */
[----:B-----5:R-:W-:-:S05]  /*7c00*/  F2FP.PACK_AB R7, R47, R90 ;  /* 0x0000005a2f07723e */ /* 0x020fca00000000ff */
[----:B------:R-:W-:Y:S02]  /*7c10*/  MUFU.EX2 R24, R24 ;  /* 0x0000001800187308 */ /* 0x000fe40000000800 */
[C---:B---3--:R-:W-:Y:S06]  /*7c20*/  HMMA.16816.F32 R76, R4.reuse, R8, R76 ;  /* 0x00000008044c723c */ /* 0x048fec000000184c */
[----:B------:R-:W-:Y:S01]  /*7c30*/  MUFU.EX2 R49, R49 ;  /* 0x0000003100317308 */ /* 0x000fe20000000800 */
[----:B------:R-:W-:Y:S01]  /*7c40*/  FADD.FTZ R8, R0, R59 ;  /* 0x0000003b00087221 */ /* 0x000fe20000010000 */
[----:B------:R-:W-:Y:S06]  /*7c50*/  HMMA.16816.F32 R80, R4, R10, R80 ;  /* 0x0000000a0450723c */ /* 0x000fec0000001850 */
[----:B------:R-:W3:Y:S01]  /*7c60*/  MUFU.EX2 R54, R54 ;  /* 0x0000003600367308 */ /* 0x000ee20000000800 */
[----:B------:R-:W-:-:S02]  /*7c70*/  FADD.FTZ R97, R97, R8 ;  /* 0x0000000861617221 */ /* 0x000fc40000010000 */
[----:B------:R-:W-:Y:S02]  /*7c80*/  LDSM.16.MT88.4 R8, [R125+0x4800] ;  /* 0x004800007d08783b */ /* 0x000fe40000004200 */
[----:B------:R-:W-:Y:S01]  /*7c90*/  FADD.FTZ R56, R56, R97 ;  /* 0x0000006138387221 */ /* 0x000fe20000010000 */
[C---:B--2---:R-:W-:Y:S02]  /*7ca0*/  HMMA.16816.F32 R68, R4.reuse, R12, R68 ;  /* 0x0000000c0444723c */ /* 0x044fe40000001844 */
[----:B------:R-:W-:Y:S06]  /*7cb0*/  MUFU.EX2 R50, R50 ;  /* 0x0000003200327308 */ /* 0x000fec0000000800 */
[----:B------:R-:W-:Y:S01]  /*7cc0*/  HMMA.16816.F32 R72, R4, R14, R72 ;  /* 0x0000000e0448723c */ /* 0x000fe20000001848 */
[----:B------:R-:W2:Y:S01]  /*7cd0*/  LDSM.16.MT88.4 R12, [R124+0x4400] ;  /* 0x004400007c0c783b */ /* 0x000ea20000004200 */
[----:B------:R-:W4:Y:S05]  /*7ce0*/  MUFU.EX2 R53, R53 ;  /* 0x0000003500357308 */ /* 0x000f2a0000000800 */
[----:B------:R-:W-:-:S02]  /*7cf0*/  F2FP.PACK_AB R4, R25, R26 ;  /* 0x0000001a1904723e */ /* 0x000fc400000000ff */
[----:B---3--:R-:W-:Y:S01]  /*7d00*/  F2FP.PACK_AB R5, R54, R49 ;  /* 0x000000313605723e */ /* 0x008fe200000000ff */
[----:B------:R3:W-:Y:S01]  /*7d10*/  MUFU.EX2 R0, R57 ;  /* 0x0000003900007308 */ /* 0x0007e20000000800 */
[----:B------:R-:W-:Y:S02]  /*7d20*/  F2FP.PACK_AB R6, R24, R23 ;  /* 0x000000171806723e */ /* 0x000fe400000000ff */
[----:B----4-:R-:W-:-:S05]  /*7d30*/  F2FP.PACK_AB R7, R53, R50 ;  /* 0x000000323507723e */ /* 0x010fca00000000ff */
[----:B------:R-:W-:Y:S06]  /*7d40*/  MUFU.EX2 R22, R22 ;  /* 0x0000001600167308 */ /* 0x000fec0000000800 */
[C---:B-1----:R-:W-:Y:S01]  /*7d50*/  HMMA.16816.F32 R72, R4.reuse, R18, R72 ;  /* 0x000000120448723c */ /* 0x042fe20000001848 */
[----:B---3--:R-:W-:Y:S01]  /*7d60*/  FFMA.FTZ R57, R44, c[0x0][0x23c], -R31 ;  /* 0x00008f002c397a23 */ /* 0x008fe2000001081f */
[----:B------:R-:W1:Y:S05]  /*7d70*/  MUFU.EX2 R27, R27 ;  /* 0x0000001b001b7308 */ /* 0x000e6a0000000800 */
[----:B------:R-:W-:Y:S01]  /*7d80*/  FADD.FTZ R19, R63, R62 ;  /* 0x0000003e3f137221 */ /* 0x000fe20000010000 */
[----:B------:R-:W-:Y:S02]  /*7d90*/  HMMA.16816.F32 R68, R4, R16, R68 ;  /* 0x000000100444723c */ /* 0x000fe40000001844 */
[----:B------:R-:W-:Y:S01]  /*7da0*/  MUFU.EX2 R45, R45 ;  /* 0x0000002d002d7308 */ /* 0x000fe20000000800 */
[----:B------:R-:W-:-:S04]  /*7db0*/  FADD.FTZ R19, R58, R19 ;  /* 0x000000133a137221 */ /* 0x000fc80000010000 */
[----:B------:R-:W-:Y:S01]  /*7dc0*/  FADD.FTZ R17, R55, R56 ;  /* 0x0000003837117221 */ /* 0x000fe20000010000 */
[----:B--2---:R-:W-:Y:S02]  /*7dd0*/  HMMA.16816.F32 R76, R4, R12, R76 ;  /* 0x0000000c044c723c */ /* 0x004fe4000000184c */
[----:B------:R-:W2:Y:S01]  /*7de0*/  MUFU.EX2 R52, R61 ;  /* 0x0000003d00347308 */ /* 0x000ea20000000800 */
[----:B------:R-:W-:-:S04]  /*7df0*/  FADD.FTZ R2, R2, R17 ;  /* 0x0000001102027221 */ /* 0x000fc80000010000 */
[----:B------:R-:W-:Y:S01]  /*7e00*/  FADD.FTZ R12, R98, R19 ;  /* 0x00000013620c7221 */ /* 0x000fe20000010000 */
[----:B------:R-:W-:Y:S01]  /*7e10*/  HMMA.16816.F32 R80, R4, R14, R80 ;  /* 0x0000000e0450723c */ /* 0x000fe20000001850 */
[----:B------:R-:W-:Y:S01]  /*7e20*/  FADD.FTZ R111, R111, R2 ;  /* 0x000000026f6f7221 */ /* 0x000fe20000010000 */
[----:B------:R-:W-:Y:S01]  /*7e30*/  MUFU.EX2 R48, R48 ;  /* 0x0000003000307308 */ /* 0x000fe20000000800 */
[----:B------:R-:W3:Y:S01]  /*7e40*/  LDSM.16.MT88.4 R16, [R124+0x4800] ;  /* 0x004800007c10783b */ /* 0x000ee20000004200 */
[----:B------:R-:W-:Y:S02]  /*7e50*/  FADD.FTZ R12, R101, R12 ;  /* 0x0000000c650c7221 */ /* 0x000fe40000010000 */
[----:B------:R-:W-:Y:S01]  /*7e60*/  FADD.FTZ R111, R86, R111 ;  /* 0x0000006f566f7221 */ /* 0x000fe20000010000 */
[----:B-1----:R-:W-:Y:S01]  /*7e70*/  F2FP.PACK_AB R4, R27, R22 ;  /* 0x000000161b04723e */ /* 0x002fe200000000ff */
[----:B------:R-:W-:Y:S02]  /*7e80*/  FADD.FTZ R85, R85, R12 ;  /* 0x0000000c55557221 */ /* 0x000fe40000010000 */
[----:B------:R-:W1:Y:S01]  /*7e90*/  MUFU.EX2 R57, R57 ;  /* 0x0000003900397308 */ /* 0x000e620000000800 */
[----:B------:R-:W-:Y:S01]  /*7ea0*/  FADD.FTZ R12, R84, R111 ;  /* 0x0000006f540c7221 */ /* 0x000fe20000010000 */
[----:B--2---:R-:W-:Y:S01]  /*7eb0*/  F2FP.PACK_AB R6, R52, R45 ;  /* 0x0000002d3406723e */ /* 0x004fe200000000ff */
[----:B------:R-:W-:-:S02]  /*7ec0*/  FADD.FTZ R60, R60, R85 ;  /* 0x000000553c3c7221 */ /* 0x000fc40000010000 */
[----:B------:R-:W-:Y:S02]  /*7ed0*/  FADD.FTZ R12, R87, R12 ;  /* 0x0000000c570c7221 */ /* 0x000fe40000010000 */
[----:B------:R-:W-:Y:S01]  /*7ee0*/  FADD.FTZ R103, R103, R60 ;  /* 0x0000003c67677221 */ /* 0x000fe20000010000 */
[----:B------:R-:W-:Y:S01]  /*7ef0*/  MUFU.EX2 R42, R42 ;  /* 0x0000002a002a7308 */ /* 0x000fe20000000800 */
[----:B------:R-:W-:Y:S02]  /*7f00*/  FADD.FTZ R35, R35, R12 ;  /* 0x0000000c23237221 */ /* 0x000fe40000010000 */
[----:B------:R-:W2:Y:S01]  /*7f10*/  LDSM.16.MT88.4 R12, [R125+0x4c00] ;  /* 0x004c00007d0c783b */ /* 0x000ea20000004200 */
[----:B------:R-:W-:Y:S02]  /*7f20*/  FADD.FTZ R103, R34, R103 ;  /* 0x0000006722677221 */ /* 0x000fe40000010000 */
[----:B------:R-:W-:Y:S02]  /*7f30*/  FADD.FTZ R35, R32, R35 ;  /* 0x0000002320237221 */ /* 0x000fe40000010000 */
[----:B------:R-:W4:Y:S01]  /*7f40*/  MUFU.EX2 R55, R40 ;  /* 0x0000002800377308 */ /* 0x000f220000000800 */
[----:B-1----:R-:W-:Y:S01]  /*7f50*/  F2FP.PACK_AB R5, R57, R48 ;  /* 0x000000303905723e */ /* 0x002fe200000000ff */
[----:B------:R-:W-:-:S06]  /*7f60*/  FADD.FTZ R102, R102, R35 ;  /* 0x0000002366667221 */ /* 0x000fcc0000010000 */
[----:B------:R-:W1:Y:S01]  /*7f70*/  MUFU.EX2 R43, R43 ;  /* 0x0000002b002b7308 */ /* 0x000e620000000800 */
[----:B----4-:R-:W-:-:S07]  /*7f80*/  F2FP.PACK_AB R7, R55, R42 ;  /* 0x0000002a3707723e */ /* 0x010fce00000000ff */
[----:B------:R-:W-:Y:S01]  /*7f90*/  MUFU.EX2 R2, R39 ;  /* 0x0000002700027308 */ /* 0x000fe20000000800 */
[C---:B------:R-:W-:Y:S07]  /*7fa0*/  HMMA.16816.F32 R68, R4.reuse, R8, R68 ;  /* 0x000000080444723c */ /* 0x040fee0000001844 */
[----:B------:R-:W-:Y:S01]  /*7fb0*/  MUFU.EX2 R151, R151 ;  /* 0x0000009700977308 */ /* 0x000fe20000000800 */
[----:B------:R-:W-:Y:S01]  /*7fc0*/  FADD.FTZ R8, R20, R103 ;  /* 0x0000006714087221 */ /* 0x000fe20000010000 */
[----:B------:R-:W-:Y:S01]  /*7fd0*/  HMMA.16816.F32 R72, R4, R10, R72 ;  /* 0x0000000a0448723c */ /* 0x000fe20000001848 */
[----:B------:R-:W-:-:S05]  /*7fe0*/  FADD.FTZ R9, R21, R102 ;  /* 0x0000006615097221 */ /* 0x000fca0000010000 */
[----:B------:R-:W-:Y:S01]  /*7ff0*/  MUFU.EX2 R37, R37 ;  /* 0x0000002500257308 */ /* 0x000fe20000000800 */
[--C-:B------:R-:W-:Y:S02]  /*8000*/  FFMA.FTZ R20, R36, c[0x0][0x23c], -R31.reuse ;  /* 0x00008f0024147a23 */ /* 0x100fe4000001081f */
[----:B------:R-:W-:Y:S02]  /*8010*/  FADD.FTZ R8, R33, R8 ;  /* 0x0000000821087221 */ /* 0x000fe40000010000 */
[----:B------:R-:W-:Y:S01]  /*8020*/  FFMA.FTZ R21, R30, c[0x0][0x23c], -R31 ;  /* 0x00008f001e157a23 */ /* 0x000fe2000001081f */
[----:B---3--:R-:W-:Y:S01]  /*8030*/  HMMA.16816.F32 R76, R4, R16, R76 ;  /* 0x00000010044c723c */ /* 0x008fe2000000184c */
[----:B------:R-:W-:Y:S01]  /*8040*/  FADD.FTZ R65, R65, R8 ;  /* 0x0000000841417221 */ /* 0x000fe20000010000 */
[----:B------:R-:W3:Y:S01]  /*8050*/  MUFU.EX2 R34, R29 ;  /* 0x0000001d00227308 */ /* 0x000ee20000000800 */
[----:B------:R-:W-:Y:S02]  /*8060*/  FADD.FTZ R96, R96, R9 ;  /* 0x0000000960607221 */ /* 0x000fe40000010000 */
[----:B------:R-:W4:Y:S01]  /*8070*/  LDSM.16.MT88.4 R8, [R124+0x4c00] ;  /* 0x004c00007c08783b */ /* 0x000f220000004200 */
[----:B------:R-:W-:-:S02]  /*8080*/  FADD.FTZ R104, R104, R65 ;  /* 0x0000004168687221 */ /* 0x000fc40000010000 */
[----:B------:R-:W-:Y:S01]  /*8090*/  FADD.FTZ R51, R51, R96 ;  /* 0x0000006033337221 */ /* 0x000fe20000010000 */
[----:B------:R-:W-:Y:S01]  /*80a0*/  HMMA.16816.F32 R80, R4, R18, R80 ;  /* 0x000000120450723c */ /* 0x000fe20000001850 */
[----:B------:R-:W-:Y:S01]  /*80b0*/  MUFU.EX2 R20, R20 ;  /* 0x0000001400147308 */ /* 0x000fe20000000800 */
[----:B------:R-:W-:Y:S02]  /*80c0*/  FADD.FTZ R17, R41, R104 ;  /* 0x0000006829117221 */ /* 0x000fe40000010000 */
[----:B------:R-:W-:Y:S02]  /*80d0*/  FADD.FTZ R90, R90, R51 ;  /* 0x000000335a5a7221 */ /* 0x000fe40000010000 */
[----:B------:R-:W-:Y:S01]  /*80e0*/  FADD.FTZ R17, R100, R17 ;  /* 0x0000001164117221 */ /* 0x000fe20000010000 */
[----:B-1----:R-:W-:Y:S01]  /*80f0*/  F2FP.PACK_AB R4, R0, R43 ;  /* 0x0000002b0004723e */ /* 0x002fe200000000ff */
[----:B------:R-:W-:Y:S01]  /*8100*/  FADD.FTZ R90, R47, R90 ;  /* 0x0000005a2f5a7221 */ /* 0x000fe20000010000 */
[----:B------:R-:W1:Y:S01]  /*8110*/  MUFU.EX2 R21, R21 ;  /* 0x0000001500157308 */ /* 0x000e620000000800 */
[----:B------:R-:W-:Y:S01]  /*8120*/  FADD.FTZ R16, R26, R17 ;  /* 0x000000111a107221 */ /* 0x000fe20000010000 */
[----:B---3--:R-:W-:Y:S01]  /*8130*/  F2FP.PACK_AB R5, R34, R37 ;  /* 0x000000252205723e */ /* 0x008fe200000000ff */
[----:B------:R-:W-:Y:S01]  /*8140*/  FADD.FTZ R17, R49, R90 ;  /* 0x0000005a31117221 */ /* 0x000fe20000010000 */
[----:B------:R-:W-:Y:S01]  /*8150*/  F2FP.PACK_AB R6, R151, R2 ;  /* 0x000000029706723e */ /* 0x000fe200000000ff */
[----:B------:R-:W-:-:S02]  /*8160*/  FADD.FTZ R16, R25, R16 ;  /* 0x0000001019107221 */ /* 0x000fc40000010000 */
[----:B------:R-:W-:-:S04]  /*8170*/  FADD.FTZ R17, R54, R17 ;  /* 0x0000001136117221 */ /* 0x000fc80000010000 */
[----:B------:R-:W-:-:S04]  /*8180*/  FADD.FTZ R50, R50, R17 ;  /* 0x0000001132327221 */ /* 0x000fc80000010000 */
[----:B------:R-:W-:Y:S01]  /*8190*/  FADD.FTZ R53, R53, R50 ;  /* 0x0000003235357221 */ /* 0x000fe20000010000 */
[----:B-1----:R-:W-:-:S03]  /*81a0*/  F2FP.PACK_AB R7, R21, R20 ;  /* 0x000000141507723e */ /* 0x002fc600000000ff */
[----:B------:R-:W-:-:S04]  /*81b0*/  FADD.FTZ R48, R48, R53 ;  /* 0x0000003530307221 */ /* 0x000fc80000010000 */
[----:B--2---:R-:W-:Y:S01]  /*81c0*/  HMMA.16816.F32 R68, R4, R12, R68 ;  /* 0x0000000c0444723c */ /* 0x004fe20000001844 */
[----:B------:R-:W-:-:S06]  /*81d0*/  FADD.FTZ R57, R57, R48 ;  /* 0x0000003039397221 */ /* 0x000fcc0000010000 */
[----:B------:R-:W-:Y:S01]  /*81e0*/  FADD.FTZ R13, R23, R16 ;  /* 0x00000010170d7221 */ /* 0x000fe20000010000 */
[----:B----4-:R-:W-:Y:S03]  /*81f0*/  HMMA.16816.F32 R76, R4, R8, R76 ;  /* 0x00000008044c723c */ /* 0x010fe6000000184c */
[----:B------:R-:W-:-:S04]  /*8200*/  FADD.FTZ R13, R24, R13 ;  /* 0x0000000d180d7221 */ /* 0x000fc80000010000 */
[----:B------:R-:W-:Y:S01]  /*8210*/  FADD.FTZ R12, R22, R13 ;  /* 0x0000000d160c7221 */ /* 0x000fe20000010000 */
[C---:B------:R-:W-:Y:S01]  /*8220*/  HMMA.16816.F32 R72, R4.reuse, R14, R72 ;  /* 0x0000000e0448723c */ /* 0x040fe20000001848 */
        /* <DEDUP_REMOVED lines=8> */
[----:B------:R-:W-:Y:S02]  /*82b0*/  FADD.FTZ R43, R43, R52 ;  /* 0x000000342b2b7221 */ /* 0x000fe40000010000 */
[----:B------:R-:W-:Y:S02]  /*82c0*/  FADD.FTZ R20, R20, R37 ;  /* 0x0000002514147221 */ /* 0x000fe40000010000 */
[----:B------:R-:W-:Y:S01]  /*82d0*/  FADD.FTZ R43, R0, R43 ;  /* 0x0000002b002b7221 */ /* 0x000fe20000010000 */
[----:B------:R-:W-:Y:S01]  /*82e0*/  MOV R0, R3 ;  /* 0x0000000300007202 */ /* 0x000fe20000000f00 */
[----:B------:R-:W-:-:S02]  /*82f0*/  FADD.FTZ R150, R21, R20 ;  /* 0x0000001415967221 */ /* 0x000fc40000010000 */
[----:B------:R-:W-:-:S04]  /*8300*/  FADD.FTZ R2, R2, R43 ;  /* 0x0000002b02027221 */ /* 0x000fc80000010000 */
[----:B------:R-:W-:Y:S01]  /*8310*/  FADD.FTZ R151, R151, R2 ;  /* 0x0000000297977221 */ /* 0x000fe20000010000 */
[----:B------:R-:W-:Y:S02]  /*8320*/  MOV R2, R28 ;  /* 0x0000001c00027202 */ /* 0x000fe40000000f00 */
.L_x_3551:
[----:B------:R-:W-:-:S13]  /*8330*/  ISETP.GE.AND P0, PT, R134, 0x1, PT ;  /* 0x000000018600780c */ /* 0x000fda0003f06270 */
[----:B------:R-:W-:Y:S05]  /*8340*/  @!P0 BRA `(.L_x_3559) ;  /* 0x000028b000008947 */ /* 0x000fea0003800000 */
[----:B------:R-:W-:Y:S01]  /*8350*/  IMAD.MOV.U32 R145, RZ, RZ, c[0x0][0x1a0] ;  /* 0x00006800ff917624 */ /* 0x000fe200078e00ff */
[----:B------:R-:W-:Y:S02]  /*8360*/  MOV R3, R0 ;  /* 0x0000000000037202 */ /* 0x000fe40000000f00 */
[----:B------:R-:W-:Y:S01]  /*8370*/  MOV R85, R2 ;  /* 0x0000000200557202 */ /* 0x000fe20000000f00 */
[----:B------:R-:W-:-:S05]  /*8380*/  IMAD.U32 R144, R145, -0x80, RZ ;  /* 0xffffff8091907824 */ /* 0x000fca00078e00ff */
[----:B------:R-:W-:Y:S02]  /*8390*/  SHF.R.S32.HI R141, RZ, 0x1f, R144 ;  /* 0x0000001fff8d7819 */ /* 0x000fe40000011490 */
.L_x_3563:
        /* <DEDUP_REMOVED lines=64> */
.L_x_3560:
[----:B------:R-:W-:Y:S02]  /*87a0*/  ISETP.GE.AND P0, PT, R138, c[0x0][0x220], PT ;  /* 0x000088008a007a0c */ /* 0x000fe40003f06270 */
[C---:B------:R-:W-:Y:S04]  /*87b0*/  LEA R86, P3, R156.reuse, R148, 0x1 ;  /* 0x000000949c567211 */ /* 0x040fe800078608ff */
[-CC-:B------:R-:W-:Y:S07]  /*87c0*/  LEA.HI.X R87, R156, R149.reuse, R2.reuse, 0x1, P3 ;  /* 0x000000959c577211 */ /* 0x180fee00018f0c02 */
[-C--:B------:R-:W-:Y:S01]  /*87d0*/  @!P0 IADD3 R153, P2, R140, R156.reuse, RZ ;  /* 0x0000009c8c998210 */ /* 0x080fe20007f5e0ff */
[----:B------:R-:W-:Y:S01]  /*87e0*/  @!P0 IMAD.MOV.U32 R84, RZ, RZ, c[0x0][0x1a4] ;  /* 0x00006900ff548624 */ /* 0x000fe200078e00ff */
[C---:B------:R-:W-:Y:S01]  /*87f0*/  @!P0 LEA R155, P1, R145.reuse, R156, 0x6 ;  /* 0x0000009c919b8211 */ /* 0x040fe200078230ff */
[----:B------:R-:W-:Y:S01]  /*8800*/  @P0 STS [R135+0x3000], RZ ;  /* 0x003000ff87000388 */ /* 0x000fe20000000800 */
[----:B------:R-:W-:Y:S02]  /*8810*/  @!P0 IMAD.MOV.U32 R157, RZ, RZ, R2 ;  /* 0x000000ffff9d8224 */ /* 0x000fe400078e0002 */
[----:B------:R-:W-:Y:S01]  /*8820*/  @!P0 LEA.HI.X R84, R145, R2, R84, 0x6, P1 ;  /* 0x0000000291548211 */ /* 0x000fe200008f3454 */
[----:B------:R-:W-:Y:S01]  /*8830*/  @P0 STS [R135+0x3004], RZ ;  /* 0x003004ff87000388 */ /* 0x000fe20000000800 */
[----:B------:R-:W-:Y:S01]  /*8840*/  @!P0 IMAD.X R2, R137, 0x1, R2, P2 ;  /* 0x0000000189028824 */ /* 0x000fe200010e0602 */
[-C--:B------:R-:W-:Y:S01]  /*8850*/  @!P0 LEA R158, P2, R153, R148.reuse, 0x1 ;  /* 0x00000094999e8211 */ /* 0x080fe200078408ff */
[----:B------:R-:W-:Y:S01]  /*8860*/  @!P0 IMAD.MOV.U32 R0, RZ, RZ, c[0x0][0x1a4] ;  /* 0x00006900ff008624 */ /* 0x000fe200078e00ff */
[----:B------:R-:W-:Y:S01]  /*8870*/  @P0 STS.64 [R135+0x3008], RZ ;  /* 0x003008ff87000388 */ /* 0x000fe20000000a00 */
[-C--:B------:R-:W-:Y:S01]  /*8880*/  @!P0 LEA R152, P1, R155, R148.reuse, 0x1 ;  /* 0x000000949b988211 */ /* 0x080fe200078208ff */
[----:B------:R-:W-:Y:S01]  /*8890*/  @!P0 IMAD.WIDE.U32 R156, R145, 0x60, R156 ;  /* 0x00000060919c8825 */ /* 0x000fe200078e009c */
[-C--:B------:R-:W-:Y:S01]  /*88a0*/  @!P0 LEA.HI.X R159, R153, R149.reuse, R2, 0x1, P2 ;  /* 0x00000095999f8211 */ /* 0x080fe200010f0c02 */
[----:B------:R-:W-:Y:S01]  /*88b0*/  @!PT LDS RZ, [RZ] ;  /* 0x00000000fffff984 */ /* 0x000fe20000000800 */
[----:B------:R-:W-:Y:S01]  /*88c0*/  @!PT LDS RZ, [RZ] ;  /* 0x00000000fffff984 */ /* 0x000fe20000000800 */
[----:B------:R-:W-:Y:S01]  /*88d0*/  @!PT LDS RZ, [RZ] ;  /* 0x00000000fffff984 */ /* 0x000fe20000000800 */
[----:B------:R1:W-:Y:S01]  /*88e0*/  @!P0 LDGSTS.E.BYPASS.LTC128B.128 [R135+0x3000], [R86.64] ;  /* 0x0300000056878fae */ /* 0x0003e2000b901d46 */
[-C--:B------:R-:W-:Y:S01]  /*88f0*/  @!P0 LEA.HI.X R153, R155, R149.reuse, R84, 0x1, P1 ;  /* 0x000000959b998211 */ /* 0x080fe200008f0c54 */
[----:B------:R-:W-:Y:S01]  /*8900*/  @!P0 IMAD R0, R0, 0x60, RZ ;  /* 0x0000006000008824 */ /* 0x000fe200078e02ff */
[----:B------:R-:W-:Y:S01]  /*8910*/  @!P0 LEA R148, P1, R156, R148, 0x1 ;  /* 0x000000949c948211 */ /* 0x000fe200078208ff */
[----:B------:R-:W-:Y:S02]  /*8920*/  @P0 STS.128 [R135+0x3800], RZ ;  /* 0x003800ff87000388 */ /* 0x000fe40000000c00 */
[----:B------:R-:W-:Y:S02]  /*8930*/  @!P0 IMAD.IADD R0, R0, 0x1, R157 ;  /* 0x0000000100008824 */ /* 0x000fe400078e029d */
        /* <DEDUP_REMOVED lines=17> */
[----:B------:R-:W3:Y:S04]  /*8a50*/  LDSM.16.M88.4 R92, [R127+0x1000] ;  /* 0x001000007f5c783b */ /* 0x000ee80000000200 */
[----:B------:R-:W4:Y:S04]  /*8a60*/  LDSM.16.M88.4 R96, [R127+0x1400] ;  /* 0x001400007f60783b */ /* 0x000f280000000200 */
[----:B------:R-:W5:Y:S04]  /*8a70*/  LDSM.16.M88.4 R100, [R127+0x1800] ;  /* 0x001800007f64783b */ /* 0x000f680000000200 */
[----:B------:R-:W0:Y:S04]  /*8a80*/  LDGDEPBAR ;  /* 0x00000000000079af */ /* 0x000e280000000000 */
[----:B------:R-:W1:Y:S01]  /*8a90*/  LDSM.16.M88.4 R104, [R127+0x1c00] ;  /* 0x001c00007f68783b */ /* 0x000e620000000200 */
[----:B--2---:R-:W-:Y:S03]  /*8aa0*/  IMAD.MOV.U32 R148, RZ, RZ, R86 ;  /* 0x000000ffff947224 */ /* 0x004fe600078e0056 */
[----:B------:R-:W2:Y:S01]  /*8ab0*/  LDSM.16.M88.4 R108, [R127+0x2000] ;  /* 0x002000007f6c783b */ /* 0x000ea20000000200 */
[----:B------:R-:W-:Y:S03]  /*8ac0*/  IMAD.MOV.U32 R149, RZ, RZ, R87 ;  /* 0x000000ffff957224 */ /* 0x000fe600078e0057 */
[----:B------:R-:W1:Y:S04]  /*8ad0*/  LDSM.16.M88.4 R112, [R127+0x2400] ;  /* 0x002400007f70783b */ /* 0x000e680000000200 */
[----:B------:R-:W1:Y:S04]  /*8ae0*/  LDSM.16.M88.4 R116, [R127+0x2800] ;  /* 0x002800007f74783b */ /* 0x000e680000000200 */
[----:B------:R-:W1:Y:S01]  /*8af0*/  LDSM.16.M88.4 R120, [R127+0x2c00] ;  /* 0x002c00007f78783b */ /* 0x000e620000000200 */
[C---:B---3--:R-:W-:Y:S08]  /*8b00*/  HMMA.16816.F32 R4, R88.reuse, R92, RZ ;  /* 0x0000005c5804723c */ /* 0x048ff000000018ff */
[C---:B------:R-:W-:Y:S01]  /*8b10*/  HMMA.16816.F32 R8, R88.reuse, R94, RZ ;  /* 0x0000005e5808723c */ /* 0x040fe200000018ff */
[----:B------:R-:W-:Y:S07]  /*8b20*/  LDSM.16.M88.4 R92, [R128] ;  /* 0x00000000805c783b */ /* 0x000fee0000000200 */
[C---:B----4-:R-:W-:Y:S08]  /*8b30*/  HMMA.16816.F32 R12, R88.reuse, R96, RZ ;  /* 0x00000060580c723c */ /* 0x050ff000000018ff */
[C---:B------:R-:W-:Y:S01]  /*8b40*/  HMMA.16816.F32 R16, R88.reuse, R98, RZ ;  /* 0x000000625810723c */ /* 0x040fe200000018ff */
[----:B------:R-:W3:Y:S07]  /*8b50*/  LDSM.16.M88.4 R96, [R126] ;  /* 0x000000007e60783b */ /* 0x000eee0000000200 */
[C---:B-----5:R-:W-:Y:S08]  /*8b60*/  HMMA.16816.F32 R20, R88.reuse, R100, RZ ;  /* 0x000000645814723c */ /* 0x060ff000000018ff */
[C---:B------:R-:W-:Y:S08]  /*8b70*/  HMMA.16816.F32 R24, R88.reuse, R102, RZ ;  /* 0x000000665818723c */ /* 0x040ff000000018ff */
[C---:B-1----:R-:W-:Y:S08]  /*8b80*/  HMMA.16816.F32 R28, R88.reuse, R104, RZ ;  /* 0x00000068581c723c */ /* 0x042ff000000018ff */
        /* <DEDUP_REMOVED lines=10> */
[C---:B---3--:R-:W-:Y:S08]  /*8c30*/  HMMA.16816.F32 R4, R92.reuse, R96, R4 ;  /* 0x000000605c04723c */ /* 0x048ff00000001804 */
[C---:B------:R-:W-:Y:S01]  /*8c40*/  HMMA.16816.F32 R8, R92.reuse, R98, R8 ;  /* 0x000000625c08723c */ /* 0x040fe20000001808 */
[----:B------:R-:W2:Y:S07]  /*8c50*/  LDSM.16.M88.4 R96, [R126+0x800] ;  /* 0x000800007e60783b */ /* 0x000eae0000000200 */
[C---:B-1----:R-:W-:Y:S08]  /*8c60*/  HMMA.16816.F32 R12, R92.reuse, R88, R12 ;  /* 0x000000585c0c723c */ /* 0x042ff0000000180c */
[C---:B------:R-:W-:Y:S01]  /*8c70*/  HMMA.16816.F32 R16, R92.reuse, R90, R16 ;  /* 0x0000005a5c10723c */ /* 0x040fe20000001810 */
[----:B------:R-:W1:Y:S07]  /*8c80*/  LDSM.16.M88.4 R88, [R126+0xc00] ;  /* 0x000c00007e58783b */ /* 0x000e6e0000000200 */
[C---:B--2---:R-:W-:Y:S08]  /*8c90*/  HMMA.16816.F32 R20, R92.reuse, R96, R20 ;  /* 0x000000605c14723c */ /* 0x044ff00000001814 */
        /* <DEDUP_REMOVED lines=10> */
[----:B------:R-:W1:Y:S01]  /*8d40*/  LDSM.16.M88.4 R88, [R126+0x1c00] ;  /* 0x001c00007e58783b */ /* 0x000e620000000200 */
[----:B------:R-:W-:Y:S04]  /*8d50*/  DEPBAR.LE SB0, 0x0 ;  /* 0x000080000000791a */ /* 0x000fe80000000000 */
[----:B------:R-:W-:Y:S02]  /*8d60*/  BAR.SYNC.DEFER_BLOCKING 0x0 ;  /* 0x0000000000007b1d */ /* 0x000fe40000010000 */
[C---:B--2---:R-:W-:Y:S08]  /*8d70*/  HMMA.16816.F32 R52, R92.reuse, R96, R52 ;  /* 0x000000605c34723c */ /* 0x044ff00000001834 */
[C---:B------:R-:W-:Y:S08]  /*8d80*/  HMMA.16816.F32 R56, R92.reuse, R98, R56 ;  /* 0x000000625c38723c */ /* 0x040ff00000001838 */
[C---:B-1----:R-:W-:Y:S08]  /*8d90*/  HMMA.16816.F32 R60, R92.reuse, R88, R60 ;  /* 0x000000585c3c723c */ /* 0x042ff0000000183c */
        /* <DEDUP_REMOVED lines=66> */
.L_x_3562:
[----:B------:R1:W-:Y:S01]  /*91c0*/  @P0 STS [R135+0x1000], RZ ;  /* 0x001000ff87000388 */ /* 0x0003e20000000800 */
[----:B------:R-:W-:Y:S01]  /*91d0*/  @!P0 IMAD.MOV.U32 R84, RZ, RZ, c[0x0][0x19c] ;  /* 0x00006700ff548624 */ /* 0x000fe200078e00ff */
[C---:B------:R-:W-:Y:S01]  /*91e0*/  LEA R94, P4, R86.reuse, R146, 0x1 ;  /* 0x00000092565e7211 */ /* 0x040fe200078808ff */
[C---:B------:R-:W-:Y:S01]  /*91f0*/  @!P0 IMAD.WIDE.U32 R92, R95.reuse, 0x60, R86 ;  /* 0x000000605f5c8825 */ /* 0x040fe200078e0056 */
[----:B------:R1:W-:Y:S01]  /*9200*/  @P0 STS [R135+0x1004], RZ ;  /* 0x001004ff87000388 */ /* 0x0003e20000000800 */
[-C--:B------:R-:W-:Y:S02]  /*9210*/  @!P0 LEA R91, P2, R95, R86.reuse, 0x6 ;  /* 0x000000565f5b8211 */ /* 0x080fe400078430ff */
[----:B------:R-:W-:Y:S01]  /*9220*/  @!P0 IADD3 R89, P1, R131, R86, RZ ;  /* 0x0000005683598210 */ /* 0x000fe20007f3e0ff */
[----:B------:R1:W-:Y:S01]  /*9230*/  @P0 STS.64 [R135+0x1008], RZ ;  /* 0x001008ff87000388 */ /* 0x0003e20000000a00 */
[----:B------:R-:W-:Y:S01]  /*9240*/  @!P0 LEA.HI.X R84, R95, R87, R84, 0x6, P2 ;  /* 0x000000575f548211 */ /* 0x000fe200010f3454 */
[----:B------:R-:W-:Y:S01]  /*9250*/  @!P0 IMAD.MOV.U32 R0, RZ, RZ, c[0x0][0x19c] ;  /* 0x00006700ff008624 */ /* 0x000fe200078e00ff */
[-CC-:B------:R-:W-:Y:S01]  /*9260*/  LEA.HI.X R95, R86, R147.reuse, R87.reuse, 0x1, P4 ;  /* 0x00000093565f7211 */ /* 0x180fe200020f0c57 */
[----:B------:R-:W-:Y:S01]  /*9270*/  @!P0 IMAD.X R2, R130, 0x1, R87, P1 ;  /* 0x0000000182028824 */ /* 0x000fe200008e0657 */
[-C--:B------:R-:W-:Y:S01]  /*9280*/  @!P0 LEA R96, P3, R89, R146.reuse, 0x1 ;  /* 0x0000009259608211 */ /* 0x080fe200078608ff */
[----:B------:R-:W-:Y:S01]  /*9290*/  @!P0 IMAD R0, R0, 0x60, RZ ;  /* 0x0000006000008824 */ /* 0x000fe200078e02ff */
[-C--:B------:R-:W-:Y:S01]  /*92a0*/  @!P0 LEA R88, P2, R91, R146.reuse, 0x1 ;  /* 0x000000925b588211 */ /* 0x080fe200078408ff */
[----:B------:R-:W-:Y:S01]  /*92b0*/  @!PT LDS RZ, [RZ] ;  /* 0x00000000fffff984 */ /* 0x000fe20000000800 */
[----:B------:R-:W-:Y:S01]  /*92c0*/  @!PT LDS RZ, [RZ] ;  /* 0x00000000fffff984 */ /* 0x000fe20000000800 */
[----:B------:R-:W-:Y:S01]  /*92d0*/  @!PT LDS RZ, [RZ] ;  /* 0x00000000fffff984 */ /* 0x000fe20000000800 */
[----:B------:R1:W-:Y:S01]  /*92e0*/  @!P0 LDGSTS.E.BYPASS.LTC128B.128 [R135+0x1000], [R94.64] ;  /* 0x010000005e878fae */ /* 0x0003e2000b901d46 */
[-C--:B------:R-:W-:Y:S01]  /*92f0*/  @!P0 LEA.HI.X R97, R89, R147.reuse, R2, 0x1, P3 ;  /* 0x0000009359618211 */ /* 0x080fe200018f0c02 */
[----:B------:R-:W-:Y:S01]  /*9300*/  @!P0 IMAD.IADD R0, R0, 0x1, R93 ;  /* 0x0000000100008824 */ /* 0x000fe200078e025d */
[-C--:B------:R-:W-:Y:S01]  /*9310*/  @!P0 LEA.HI.X R89, R91, R147.reuse, R84, 0x1, P2 ;  /* 0x000000935b598211 */ /* 0x080fe200010f0c54 */
[----:B------:R1:W-:Y:S01]  /*9320*/  @P0 STS.128 [R135+0x1800], RZ ;  /* 0x001800ff87000388 */ /* 0x0003e20000000c00 */
[C---:B------:R-:W-:Y:S01]  /*9330*/  @!P0 LEA R90, P1, R92.reuse, R146, 0x1 ;  /* 0x000000925c5a8211 */ /* 0x040fe200078208ff */
[----:B------:R-:W-:Y:S02]  /*9340*/  IMAD.MOV.U32 R146, RZ, RZ, R94 ;  /* 0x000000ffff927224 */ /* 0x000fe400078e005e */
        /* <DEDUP_REMOVED lines=17> */
.L_x_3561:
[----:B------:R-:W-:Y:S01]  /*9460*/  FMNMX.FTZ R0, R4, R85, !PT ;  /* 0x0000005504007209 */ /* 0x000fe20007810000 */
[----:B-1----:R-:W-:Y:S01]  /*9470*/  LDSM.16.MT88.4 R96, [R124+0x3800] ;  /* 0x003800007c60783b */ /* 0x002fe20000004200 */
        /* <DEDUP_REMOVED lines=70> */
[----:B--2---:R-:W-:Y:S05]  /*98e0*/  FMNMX.FTZ R2, R93, R2, !PT ;  /* 0x000000025d027209 */ /* 0x004fea0007810000 */
[----:B------:R-:W1:Y:S01]  /*98f0*/  LDSM.16.MT88.4 R92, [R125+0x3000] ;  /* 0x003000007d5c783b */ /* 0x000e620000004200 */
[C---:B------:R-:W-:Y:S01]  /*9900*/  FSETP.NEU.FTZ.AND P0, PT, R2.reuse, -INF , PT ;  /* 0xff8000000200780b */ /* 0x040fe20003f1d000 */
[C---:B------:R-:W-:Y:S02]  /*9910*/  FADD.FTZ R84, -R2.reuse, R85 ;  /* 0x0000005502547221 */ /* 0x040fe40000010100 */
[----:B------:R-:W-:Y:S02]  /*9920*/  FMUL.FTZ R88, R2, c[0x0][0x23c] ;  /* 0x00008f0002587a20 */ /* 0x000fe40000410000 */
[----:B------:R-:W-:Y:S02]  /*9930*/  FMUL.FTZ R86, R84, c[0x0][0x23c] ;  /* 0x00008f0054567a20 */ /* 0x000fe40000410000 */
[----:B------:R-:W-:Y:S01]  /*9940*/  FADD.FTZ R85, -R0, R3 ;  /* 0x0000000300557221 */ /* 0x000fe20000010100 */
[----:B------:R-:W-:Y:S01]  /*9950*/  FSEL R87, R88, RZ, P0 ;  /* 0x000000ff58577208 */ /* 0x000fe20000000000 */
[----:B------:R2:W3:Y:S01]  /*9960*/  MUFU.EX2 R84, R86 ;  /* 0x0000005600547308 */ /* 0x0004e20000000800 */
[C---:B------:R-:W-:Y:S01]  /*9970*/  FMUL.FTZ R88, R0.reuse, c[0x0][0x23c] ;  /* 0x00008f0000587a20 */ /* 0x040fe20000410000 */
[----:B------:R-:W-:Y:S01]  /*9980*/  FSETP.NEU.FTZ.AND P0, PT, R0, -INF , PT ;  /* 0xff8000000000780b */ /* 0x000fe20003f1d000 */
[----:B------:R-:W-:Y:S02]  /*9990*/  FMUL.FTZ R3, R85, c[0x0][0x23c] ;  /* 0x00008f0055037a20 */ /* 0x000fe40000410000 */
        /* <DEDUP_REMOVED lines=12> */
[----:B--2---:R-:W-:Y:S01]  /*9a60*/  FSEL R86, R88, RZ, P0 ;  /* 0x000000ff58567208 */ /* 0x004fe20000000000 */
[----:B---3--:R-:W-:Y:S01]  /*9a70*/  FMUL.FTZ R68, R84, R68 ;  /* 0x0000004454447220 */ /* 0x008fe20000410000 */
[----:B------:R-:W-:Y:S01]  /*9a80*/  ISETP.GT.AND P0, PT, R134, 0x1, PT ;  /* 0x000000018600780c */ /* 0x000fe20003f04270 */
[----:B------:R-:W-:Y:S02]  /*9a90*/  FMUL.FTZ R69, R84, R69 ;  /* 0x0000004554457220 */ /* 0x000fe40000410000 */
[--C-:B------:R-:W-:Y:S01]  /*9aa0*/  FFMA.FTZ R101, R7, c[0x0][0x23c], -R86.reuse ;  /* 0x00008f0007657a23 */ /* 0x100fe20000010856 */
[----:B------:R-:W-:Y:S01]  /*9ab0*/  MUFU.EX2 R100, R100 ;  /* 0x0000006400647308 */ /* 0x000fe20000000800 */
[--C-:B------:R-:W-:Y:S02]  /*9ac0*/  FFMA.FTZ R88, R10, c[0x0][0x23c], -R86.reuse ;  /* 0x00008f000a587a23 */ /* 0x100fe40000010856 */
[C---:B------:R-:W-:Y:S02]  /*9ad0*/  FMUL.FTZ R72, R84.reuse, R72 ;  /* 0x0000004854487220 */ /* 0x040fe40000410000 */
[C---:B----4-:R-:W-:Y:S02]  /*9ae0*/  FMUL.FTZ R70, R3.reuse, R70 ;  /* 0x0000004603467220 */ /* 0x050fe40000410000 */
        /* <DEDUP_REMOVED lines=8> */
[----:B------:R-:W-:Y:S01]  /*9b70*/  MUFU.EX2 R85, R89 ;  /* 0x0000005900557308 */ /* 0x000fe20000000800 */
[C---:B------:R-:W-:Y:S02]  /*9b80*/  FMUL.FTZ R79, R3.reuse, R79 ;  /* 0x0000004f034f7220 */ /* 0x040fe40000410000 */
[C---:B------:R-:W-:Y:S02]  /*9b90*/  FMUL.FTZ R80, R84.reuse, R80 ;  /* 0x0000005054507220 */ /* 0x040fe40000410000 */
[----:B------:R-:W-:Y:S02]  /*9ba0*/  FMUL.FTZ R81, R84, R81 ;  /* 0x0000005154517220 */ /* 0x000fe40000410000 */
[C---:B------:R-:W-:Y:S02]  /*9bb0*/  FMUL.FTZ R82, R3.reuse, R82 ;  /* 0x0000005203527220 */ /* 0x040fe40000410000 */
[----:B------:R-:W-:Y:S01]  /*9bc0*/  FMUL.FTZ R83, R3, R83 ;  /* 0x0000005303537220 */ /* 0x000fe20000410000 */
[----:B------:R-:W2:Y:S01]  /*9bd0*/  MUFU.EX2 R119, R119 ;  /* 0x0000007700777308 */ /* 0x000ea20000000800 */
[--C-:B------:R-:W-:Y:S02]  /*9be0*/  FFMA.FTZ R153, R14, c[0x0][0x23c], -R86.reuse ;  /* 0x00008f000e997a23 */ /* 0x100fe40000010856 */
        /* <DEDUP_REMOVED lines=19> */
[----:B------:R-:W-:Y:S01]  /*9d20*/  FFMA.FTZ R163, R32, c[0x0][0x23c], -R87 ;  /* 0x00008f0020a37a23 */ /* 0x000fe20000010857 */
[----:B---3--:R-:W-:Y:S01]  /*9d30*/  F2FP.PACK_AB R88, R100, R103 ;  /* 0x000000676458723e */ /* 0x008fe200000000ff */
[----:B------:R-:W-:Y:S02]  /*9d40*/  FFMA.FTZ R103, R84, R151, R103 ;  /* 0x0000009754677223 */ /* 0x000fe40000010067 */
[----:B------:R-:W-:Y:S02]  /*9d50*/  FFMA.FTZ R118, R33, c[0x0][0x23c], -R87 ;  /* 0x00008f0021767a23 */ /* 0x000fe40000010857 */
[----:B------:R-:W-:Y:S01]  /*9d60*/  FADD.FTZ R26, R100, R103 ;  /* 0x00000067641a7221 */ /* 0x000fe20000010000 */
[----:B------:R-:W-:Y:S01]  /*9d70*/  MUFU.EX2 R122, R122 ;  /* 0x0000007a007a7308 */ /* 0x000fe20000000800 */
[----:B------:R-:W-:Y:S02]  /*9d80*/  FFMA.FTZ R120, R34, c[0x0][0x23c], -R86 ;  /* 0x00008f0022787a23 */ /* 0x000fe40000010856 */
[----:B------:R-:W-:Y:S01]  /*9d90*/  FADD.FTZ R26, R85, R26 ;  /* 0x0000001a551a7221 */ /* 0x000fe20000010000 */
[----:B----4-:R-:W-:Y:S01]  /*9da0*/  F2FP.PACK_AB R89, R101, R102 ;  /* 0x000000666559723e */ /* 0x010fe200000000ff */
[----:B------:R-:W-:Y:S01]  /*9db0*/  FFMA.FTZ R102, R3, R150, R102 ;  /* 0x0000009603667223 */ /* 0x000fe20000010066 */
[----:B------:R-:W-:Y:S01]  /*9dc0*/  MOV R3, R0 ;  /* 0x0000000000037202 */ /* 0x000fe20000000f00 */
[----:B------:R-:W-:Y:S01]  /*9dd0*/  FFMA.FTZ R159, R35, c[0x0][0x23c], -R86 ;  /* 0x00008f00239f7a23 */ /* 0x000fe20000010856 */
[----:B------:R-:W-:Y:S01]  /*9de0*/  MOV R85, R2 ;  /* 0x0000000200557202 */ /* 0x000fe20000000f00 */
[----:B------:R-:W-:Y:S01]  /*9df0*/  FADD.FTZ R30, R101, R102 ;  /* 0x00000066651e7221 */ /* 0x000fe20000010000 */
[----:B------:R-:W3:Y:S01]  /*9e00*/  MUFU.EX2 R107, R107 ;  /* 0x0000006b006b7308 */ /* 0x000ee20000000800 */
[----:B------:R-:W-:Y:S01]  /*9e10*/  LDSM.16.MT88.4 R100, [R124+0x3c00] ;  /* 0x003c00007c64783b */ /* 0x000fe20000004200 */
[--C-:B------:R-:W-:Y:S01]  /*9e20*/  FFMA.FTZ R158, R36, c[0x0][0x23c], -R87.reuse ;  /* 0x00008f00249e7a23 */ /* 0x100fe20000010857 */
[----:B--2---:R-:W-:Y:S01]  /*9e30*/  F2FP.PACK_AB R91, R121, R9 ;  /* 0x00000009795b723e */ /* 0x004fe200000000ff */
[----:B------:R-:W-:Y:S02]  /*9e40*/  FADD.FTZ R30, R9, R30 ;  /* 0x0000001e091e7221 */ /* 0x000fe40000010000 */
[--C-:B------:R-:W-:Y:S02]  /*9e50*/  FFMA.FTZ R162, R37, c[0x0][0x23c], -R87.reuse ;  /* 0x00008f0025a27a23 */ /* 0x100fe40000010857 */
[--C-:B------:R-:W-:Y:S02]  /*9e60*/  FFMA.FTZ R164, R38, c[0x0][0x23c], -R86.reuse ;  /* 0x00008f0026a47a23 */ /* 0x100fe40000010856 */
[----:B------:R-:W-:Y:S01]  /*9e70*/  MUFU.EX2 R153, R153 ;  /* 0x0000009900997308 */ /* 0x000fe20000000800 */
[C---:B-1----:R-:W-:Y:S05]  /*9e80*/  HMMA.16816.F32 R68, R88.reuse, R92, R68 ;  /* 0x0000005c5844723c */ /* 0x042fea0000001844 */
[--C-:B------:R-:W-:Y:S02]  /*9e90*/  FFMA.FTZ R157, R39, c[0x0][0x23c], -R86.reuse ;  /* 0x00008f00279d7a23 */ /* 0x100fe40000010856 */
[--C-:B------:R-:W-:Y:S01]  /*9ea0*/  FFMA.FTZ R152, R40, c[0x0][0x23c], -R87.reuse ;  /* 0x00008f0028987a23 */ /* 0x100fe20000010857 */
[C---:B------:R-:W-:Y:S01]  /*9eb0*/  HMMA.16816.F32 R72, R88.reuse, R94, R72 ;  /* 0x0000005e5848723c */ /* 0x040fe20000001848 */
[----:B------:R-:W1:Y:S01]  /*9ec0*/  MUFU.EX2 R104, R104 ;  /* 0x0000006800687308 */ /* 0x000e620000000800 */
[----:B------:R-:W2:Y:S02]  /*9ed0*/  LDSM.16.MT88.4 R92, [R124+0x3000] ;  /* 0x003000007c5c783b */ /* 0x000ea40000004200 */
[--C-:B------:R-:W-:Y:S02]  /*9ee0*/  FFMA.FTZ R123, R41, c[0x0][0x23c], -R87.reuse ;  /* 0x00008f00297b7a23 */ /* 0x100fe40000010857 */
[--C-:B------:R-:W-:Y:S02]  /*9ef0*/  FFMA.FTZ R155, R42, c[0x0][0x23c], -R86.reuse ;  /* 0x00008f002a9b7a23 */ /* 0x100fe40000010856 */
[--C-:B------:R-:W-:Y:S03]  /*9f00*/  FFMA.FTZ R160, R43, c[0x0][0x23c], -R86.reuse ;  /* 0x00008f002ba07a23 */ /* 0x100fe60000010856 */
        /* <DEDUP_REMOVED lines=13> */
[--C-:B------:R-:W-:Y:S09]  /*9fe0*/  FFMA.FTZ R66, R66, c[0x0][0x23c], -R86.reuse ;  /* 0x00008f0042427a23 */ /* 0x100ff20000010856 */
[----:B------:R-:W5:Y:S01]  /*9ff0*/  MUFU.EX2 R109, R109 ;  /* 0x0000006d006d7308 */ /* 0x000f620000000800 */
[C---:B--2---:R-:W-:Y:S08]  /*a000*/  HMMA.16816.F32 R76, R88.reuse, R92, R76 ;  /* 0x0000005c584c723c */ /* 0x044ff0000000184c */
[----:B------:R-:W-:Y:S01]  /*a010*/  HMMA.16816.F32 R80, R88, R94, R80 ;  /* 0x0000005e5850723c */ /* 0x000fe20000001850 */
[----:B------:R-:W-:Y:S01]  /*a020*/  MUFU.EX2 R114, R114 ;  /* 0x0000007200727308 */ /* 0x000fe20000000800 */
[----:B------:R-:W2:Y:S05]  /*a030*/  LDSM.16.MT88.4 R92, [R125+0x3400] ;  /* 0x003400007d5c783b */ /* 0x000eaa0000004200 */
[----:B---3--:R-:W-:Y:S02]  /*a040*/  F2FP.PACK_AB R88, R107, R122 ;  /* 0x0000007a6b58723e */ /* 0x008fe400000000ff */
[----:B-1----:R-:W-:Y:S02]  /*a050*/  F2FP.PACK_AB R89, R104, R153 ;  /* 0x000000996859723e */ /* 0x002fe400000000ff */
[----:B------:R-:W-:Y:S01]  /*a060*/  MUFU.EX2 R111, R111 ;  /* 0x0000006f006f7308 */ /* 0x000fe20000000800 */
[----:B----4-:R-:W-:Y:S02]  /*a070*/  F2FP.PACK_AB R90, R106, R105 ;  /* 0x000000696a5a723e */ /* 0x010fe400000000ff */
[----:B-----5:R-:W-:Y:S07]  /*a080*/  F2FP.PACK_AB R91, R109, R108 ;  /* 0x0000006c6d5b723e */ /* 0x020fee00000000ff */
[----:B------:R-:W-:Y:S10]  /*a090*/  MUFU.EX2 R117, R117 ;  /* 0x0000007500757308 */ /* 0x000ff40000000800 */
[----:B------:R-:W-:Y:S10]  /*a0a0*/  MUFU.EX2 R112, R112 ;  /* 0x0000007000707308 */ /* 0x000ff40000000800 */
[----:B------:R-:W-:Y:S01]  /*a0b0*/  MUFU.EX2 R113, R113 ;  /* 0x0000007100717308 */ /* 0x000fe20000000800 */
[C---:B--2---:R-:W-:Y:S08]  /*a0c0*/  HMMA.16816.F32 R68, R88.reuse, R92, R68 ;  /* 0x0000005c5844723c */ /* 0x044ff00000001844 */
[C---:B------:R-:W-:Y:S01]  /*a0d0*/  HMMA.16816.F32 R72, R88.reuse, R94, R72 ;  /* 0x0000005e5848723c */ /* 0x040fe20000001848 */
[----:B------:R-:W1:Y:S01]  /*a0e0*/  MUFU.EX2 R110, R110 ;  /* 0x0000006e006e7308 */ /* 0x000e620000000800 */
[----:B------:R-:W2:Y:S09]  /*a0f0*/  LDSM.16.MT88.4 R92, [R124+0x3400] ;  /* 0x003400007c5c783b */ /* 0x000eb20000004200 */
[----:B------:R-:W-:Y:S10]  /*a100*/  MUFU.EX2 R115, R115 ;  /* 0x0000007300737308 */ /* 0x000ff40000000800 */
[----:B------:R-:W3:Y:S10]  /*a110*/  MUFU.EX2 R116, R116 ;  /* 0x0000007400747308 */ /* 0x000ef40000000800 */
[----:B------:R-:W-:Y:S10]  /*a120*/  MUFU.EX2 R165, R165 ;  /* 0x000000a500a57308 */ /* 0x000ff40000000800 */
[----:B------:R-:W4:Y:S01]  /*a130*/  MUFU.EX2 R154, R154 ;  /* 0x0000009a009a7308 */ /* 0x000f220000000800 */
[C---:B--2---:R-:W-:Y:S08]  /*a140*/  HMMA.16816.F32 R76, R88.reuse, R92, R76 ;  /* 0x0000005c584c723c */ /* 0x044ff0000000184c */
[----:B------:R-:W-:Y:S01]  /*a150*/  HMMA.16816.F32 R80, R88, R94, R80 ;  /* 0x0000005e5850723c */ /* 0x000fe20000001850 */
[----:B------:R-:W-:Y:S01]  /*a160*/  MUFU.EX2 R156, R156 ;  /* 0x0000009c009c7308 */ /* 0x000fe20000000800 */
[----:B------:R-:W2:Y:S05]  /*a170*/  LDSM.16.MT88.4 R92, [R125+0x3800] ;  /* 0x003800007d5c783b */ /* 0x000eaa0000004200 */
[----:B-1----:R-:W-:Y:S01]  /*a180*/  F2FP.PACK_AB R90, R110, R113 ;  /* 0x000000716e5a723e */ /* 0x002fe200000000ff */
[--C-:B------:R-:W-:Y:S03]  /*a190*/  FFMA.FTZ R88, R44, c[0x0][0x23c], -R87.reuse ;  /* 0x00008f002c587a23 */ /* 0x100fe60000010857 */
[----:B------:R-:W1:Y:S01]  /*a1a0*/  MUFU.EX2 R161, R161 ;  /* 0x000000a100a17308 */ /* 0x000e620000000800 */
[--C-:B------:R-:W-:Y:S02]  /*a1b0*/  FFMA.FTZ R89, R45, c[0x0][0x23c], -R87.reuse ;  /* 0x00008f002d597a23 */ /* 0x100fe40000010857 */
[----:B------:R-:W-:Y:S07]  /*a1c0*/  FFMA.FTZ R91, R46, c[0x0][0x23c], -R86 ;  /* 0x00008f002e5b7a23 */ /* 0x000fee0000010856 */
[----:B------:R5:W-:Y:S10]  /*a1d0*/  MUFU.EX2 R10, R88 ;  /* 0x00000058000a7308 */ /* 0x000bf40000000800 */
[----:B------:R1:W-:Y:S10]  /*a1e0*/  MUFU.EX2 R5, R89 ;  /* 0x0000005900057308 */ /* 0x0003f40000000800 */
[----:B------:R3:W-:Y:S01]  /*a1f0*/  MUFU.EX2 R7, R91 ;  /* 0x0000005b00077308 */ /* 0x0007e20000000800 */
[----:B-----5:R-:W-:Y:S09]  /*a200*/  F2FP.PACK_AB R88, R111, R114 ;  /* 0x000000726f58723e */ /* 0x020ff200000000ff */
[----:B------:R-:W-:Y:S01]  /*a210*/  MUFU.EX2 R163, R163 ;  /* 0x000000a300a37308 */ /* 0x000fe20000000800 */
[----:B-1----:R-:W-:Y:S09]  /*a220*/  F2FP.PACK_AB R89, R112, R117 ;  /* 0x000000757059723e */ /* 0x002ff200000000ff */
[----:B------:R-:W1:Y:S01]  /*a230*/  MUFU.EX2 R118, R118 ;  /* 0x0000007600767308 */ /* 0x000e620000000800 */
[----:B---3--:R-:W-:Y:S09]  /*a240*/  F2FP.PACK_AB R91, R116, R115 ;  /* 0x00000073745b723e */ /* 0x008ff200000000ff */
[----:B------:R-:W-:Y:S01]  /*a250*/  MUFU.EX2 R120, R120 ;  /* 0x0000007800787308 */ /* 0x000fe20000000800 */
[C---:B--2---:R-:W-:Y:S08]  /*a260*/  HMMA.16816.F32 R68, R88.reuse, R92, R68 ;  /* 0x0000005c5844723c */ /* 0x044ff00000001844 */
[C---:B------:R-:W-:Y:S01]  /*a270*/  HMMA.16816.F32 R72, R88.reuse, R94, R72 ;  /* 0x0000005e5848723c */ /* 0x040fe20000001848 */
[----:B------:R-:W2:Y:S01]  /*a280*/  MUFU.EX2 R159, R159 ;  /* 0x0000009f009f7308 */ /* 0x000ea20000000800 */
[----:B------:R-:W3:Y:S06]  /*a290*/  LDSM.16.MT88.4 R92, [R125+0x3c00] ;  /* 0x003c00007d5c783b */ /* 0x000eec0000004200 */
[C---:B------:R-:W-:Y:S03]  /*a2a0*/  HMMA.16816.F32 R76, R88.reuse, R96, R76 ;  /* 0x00000060584c723c */ /* 0x040fe6000000184c */
[----:B------:R-:W-:Y:S04]  /*a2b0*/  MUFU.EX2 R158, R158 ;  /* 0x0000009e009e7308 */ /* 0x000fe80000000800 */
[----:B------:R-:W-:Y:S01]  /*a2c0*/  FFMA.FTZ R96, R52, c[0x0][0x23c], -R87 ;  /* 0x00008f0034607a23 */ /* 0x000fe20000010857 */
[----:B------:R-:W-:Y:S05]  /*a2d0*/  HMMA.16816.F32 R80, R88, R98, R80 ;  /* 0x000000625850723c */ /* 0x000fea0000001850 */
[----:B------:R5:W-:Y:S02]  /*a2e0*/  MUFU.EX2 R14, R96 ;  /* 0x00000060000e7308 */ /* 0x000be40000000800 */
[----:B----4-:R-:W-:Y:S02]  /*a2f0*/  F2FP.PACK_AB R88, R154, R165 ;  /* 0x000000a59a58723e */ /* 0x010fe400000000ff */
[----:B------:R-:W-:Y:S03]  /*a300*/  F2FP.PACK_AB R89, R161, R156 ;  /* 0x0000009ca159723e */ /* 0x000fe600000000ff */
[----:B-1----:R-:W-:Y:S02]  /*a310*/  F2FP.PACK_AB R90, R118, R163 ;  /* 0x000000a3765a723e */ /* 0x002fe400000000ff */
[----:B--2---:R-:W-:Y:S01]  /*a320*/  F2FP.PACK_AB R91, R159, R120 ;  /* 0x000000789f5b723e */ /* 0x004fe200000000ff */
[----:B------:R-:W1:Y:S10]  /*a330*/  MUFU.EX2 R162, R162 ;  /* 0x000000a200a27308 */ /* 0x000e740000000800 */
[----:B------:R-:W-:Y:S01]  /*a340*/  MUFU.EX2 R164, R164 ;  /* 0x000000a400a47308 */ /* 0x000fe20000000800 */
[C---:B---3--:R-:W-:Y:S01]  /*a350*/  HMMA.16816.F32 R68, R88.reuse, R92, R68 ;  /* 0x0000005c5844723c */ /* 0x048fe20000001844 */
[----:B-----5:R-:W2:Y:S07]  /*a360*/  LDSM.16.MT88.4 R96, [R125+0x4000] ;  /* 0x004000007d60783b */ /* 0x020eae0000004200 */
[C---:B------:R-:W-:Y:S01]  /*a370*/  HMMA.16816.F32 R72, R88.reuse, R94, R72 ;  /* 0x0000005e5848723c */ /* 0x040fe20000001848 */
[----:B------:R-:W3:Y:S01]  /*a380*/  MUFU.EX2 R157, R157 ;  /* 0x0000009d009d7308 */ /* 0x000ee20000000800 */
[----:B------:R-:W4:Y:S06]  /*a390*/  LDSM.16.MT88.4 R92, [R124+0x4000] ;  /* 0x004000007c5c783b */ /* 0x000f2c0000004200 */
[C---:B------:R-:W-:Y:S03]  /*a3a0*/  HMMA.16816.F32 R76, R88.reuse, R100, R76 ;  /* 0x00000064584c723c */ /* 0x040fe6000000184c */
[----:B------:R-:W-:Y:S04]  /*a3b0*/  MUFU.EX2 R152, R152 ;  /* 0x0000009800987308 */ /* 0x000fe80000000800 */
[----:B------:R-:W-:Y:S01]  /*a3c0*/  FADD.FTZ R101, R119, R26 ;  /* 0x0000001a77657221 */ /* 0x000fe20000010000 */
[----:B------:R-:W-:Y:S04]  /*a3d0*/  HMMA.16816.F32 R80, R88, R102, R80 ;  /* 0x000000665850723c */ /* 0x000fe80000001850 */
[----:B------:R-:W-:Y:S01]  /*a3e0*/  FADD.FTZ R100, R121, R30 ;  /* 0x0000001e79647221 */ /* 0x000fe20000010000 */
[----:B------:R-:W5:Y:S01]  /*a3f0*/  MUFU.EX2 R123, R123 ;  /* 0x0000007b007b7308 */ /* 0x000f620000000800 */
[----:B------:R-:W-:Y:S01]  /*a400*/  FADD.FTZ R26, R122, R101 ;  /* 0x000000657a1a7221 */ /* 0x000fe20000010000 */
[----:B-1----:R-:W-:Y:S01]  /*a410*/  F2FP.PACK_AB R88, R162, R158 ;  /* 0x0000009ea258723e */ /* 0x002fe200000000ff */
[----:B------:R-:W-:Y:S01]  /*a420*/  FADD.FTZ R17, R153, R100 ;  /* 0x0000006499117221 */ /* 0x000fe20000010000 */
[----:B---3--:R-:W-:Y:S01]  /*a430*/  F2FP.PACK_AB R89, R157, R164 ;  /* 0x000000a49d59723e */ /* 0x008fe200000000ff */
[----:B------:R-:W1:Y:S02]  /*a440*/  LDSM.16.MT88.4 R100, [R125+0x4400] ;  /* 0x004400007d64783b */ /* 0x000e640000004200 */
[--C-:B------:R-:W-:Y:S02]  /*a450*/  FFMA.FTZ R119, R58, c[0x0][0x23c], -R86.reuse ;  /* 0x00008f003a777a23 */ /* 0x100fe40000010856 */
[----:B------:R-:W-:Y:S01]  /*a460*/  FFMA.FTZ R122, R59, c[0x0][0x23c], -R86 ;  /* 0x00008f003b7a7a23 */ /* 0x000fe20000010856 */
[----:B------:R-:W-:Y:S01]  /*a470*/  MUFU.EX2 R155, R155 ;  /* 0x0000009b009b7308 */ /* 0x000fe20000000800 */
[----:B------:R-:W-:Y:S02]  /*a480*/  FADD.FTZ R107, R107, R26 ;  /* 0x0000001a6b6b7221 */ /* 0x000fe40000010000 */
[----:B------:R-:W-:Y:S02]  /*a490*/  FFMA.FTZ R121, R60, c[0x0][0x23c], -R87 ;  /* 0x00008f003c797a23 */ /* 0x000fe40000010857 */
[----:B------:R-:W-:Y:S02]  /*a4a0*/  FADD.FTZ R105, R105, R107 ;  /* 0x0000006b69697221 */ /* 0x000fe40000010000 */
[----:B------:R-:W-:Y:S02]  /*a4b0*/  FFMA.FTZ R153, R61, c[0x0][0x23c], -R87 ;  /* 0x00008f003d997a23 */ /* 0x000fe40000010857 */
[----:B------:R-:W-:Y:S01]  /*a4c0*/  FADD.FTZ R105, R106, R105 ;  /* 0x000000696a697221 */ /* 0x000fe20000010000 */
[----:B------:R-:W3:Y:S03]  /*a4d0*/  MUFU.EX2 R160, R160 ;  /* 0x000000a000a07308 */ /* 0x000ee60000000800 */
[----:B------:R-:W-:Y:S01]  /*a4e0*/  FADD.FTZ R114, R114, R105 ;  /* 0x0000006972727221 */ /* 0x000fe20000010000 */
[----:B-----5:R-:W-:Y:S01]  /*a4f0*/  F2FP.PACK_AB R90, R123, R152 ;  /* 0x000000987b5a723e */ /* 0x020fe200000000ff */
[--C-:B------:R-:W-:Y:S02]  /*a500*/  FFMA.FTZ R105, R64, c[0x0][0x23c], -R87.reuse ;  /* 0x00008f0040697a23 */ /* 0x100fe40000010857 */
[----:B------:R-:W-:Y:S02]  /*a510*/  FADD.FTZ R114, R111, R114 ;  /* 0x000000726f727221 */ /* 0x000fe40000010000 */
[----:B------:R-:W-:Y:S01]  /*a520*/  FFMA.FTZ R87, R65, c[0x0][0x23c], -R87 ;  /* 0x00008f0041577a23 */ /* 0x000fe20000010857 */
[----:B------:R5:W-:Y:S01]  /*a530*/  MUFU.EX2 R151, R11 ;  /* 0x0000000b00977308 */ /* 0x000be20000000800 */
[----:B------:R-:W-:Y:S04]  /*a540*/  FADD.FTZ R113, R113, R114 ;  /* 0x0000007271717221 */ /* 0x000fe80000010000 */
[----:B------:R-:W-:Y:S04]  /*a550*/  FADD.FTZ R110, R110, R113 ;  /* 0x000000716e6e7221 */ /* 0x000fe80000010000 */
[----:B------:R-:W-:Y:S01]  /*a560*/  FADD.FTZ R165, R165, R110 ;  /* 0x0000006ea5a57221 */ /* 0x000fe20000010000 */
[----:B------:R-:W1:Y:S03]  /*a570*/  MUFU.EX2 R6, R6 ;  /* 0x0000000600067308 */ /* 0x000e660000000800 */
[----:B------:R-:W-:Y:S01]  /*a580*/  FADD.FTZ R154, R154, R165 ;  /* 0x000000a59a9a7221 */ /* 0x000fe20000010000 */
[----:B---3--:R-:W-:Y:S03]  /*a590*/  F2FP.PACK_AB R91, R160, R155 ;  /* 0x0000009ba05b723e */ /* 0x008fe600000000ff */
[----:B------:R-:W-:Y:S03]  /*a5a0*/  FADD.FTZ R163, R163, R154 ;  /* 0x0000009aa3a37221 */ /* 0x000fe60000010000 */
[----:B------:R-:W3:Y:S01]  /*a5b0*/  MUFU.EX2 R84, R84 ;  /* 0x0000005400547308 */ /* 0x000ee20000000800 */
[C---:B--2---:R-:W-:Y:S03]  /*a5c0*/  HMMA.16816.F32 R68, R88.reuse, R96, R68 ;  /* 0x000000605844723c */ /* 0x044fe60000001844 */
[----:B-----5:R-:W-:Y:S02]  /*a5d0*/  FFMA.FTZ R11, R51, c[0x0][0x23c], -R86 ;  /* 0x00008f00330b7a23 */ /* 0x020fe40000010856 */
[----:B------:R-:W-:Y:S03]  /*a5e0*/  FADD.FTZ R163, R118, R163 ;  /* 0x000000a376a37221 */ /* 0x000fe60000010000 */
[C---:B------:R-:W-:Y:S01]  /*a5f0*/  HMMA.16816.F32 R72, R88.reuse, R98, R72 ;  /* 0x000000625848723c */ /* 0x040fe20000001848 */
[----:B------:R-:W-:Y:S01]  /*a600*/  MUFU.EX2 R150, R150 ;  /* 0x0000009600967308 */ /* 0x000fe20000000800 */
[----:B------:R-:W2:Y:S06]  /*a610*/  LDSM.16.MT88.4 R96, [R124+0x4400] ;  /* 0x004400007c60783b */ /* 0x000eac0000004200 */
[C---:B----4-:R-:W-:Y:S03]  /*a620*/  HMMA.16816.F32 R76, R88.reuse, R92, R76 ;  /* 0x0000005c584c723c */ /* 0x050fe6000000184c */
[----:B------:R-:W4:Y:S04]  /*a630*/  MUFU.EX2 R11, R11 ;  /* 0x0000000b000b7308 */ /* 0x000f280000000800 */
[----:B------:R-:W-:Y:S01]  /*a640*/  FADD.FTZ R93, R104, R17 ;  /* 0x00000011685d7221 */ /* 0x000fe20000010000 */
[----:B------:R-:W-:Y:S04]  /*a650*/  HMMA.16816.F32 R80, R88, R94, R80 ;  /* 0x0000005e5850723c */ /* 0x000fe80000001850 */
[----:B------:R-:W-:Y:S01]  /*a660*/  FADD.FTZ R108, R108, R93 ;  /* 0x0000005d6c6c7221 */ /* 0x000fe20000010000 */
[----:B------:R-:W5:Y:S01]  /*a670*/  MUFU.EX2 R13, R13 ;  /* 0x0000000d000d7308 */ /* 0x000f620000000800 */
[----:B------:R-:W5:Y:S01]  /*a680*/  LDSM.16.MT88.4 R92, [R125+0x4800] ;  /* 0x004800007d5c783b */ /* 0x000f620000004200 */
[----:B------:R-:W-:Y:S01]  /*a690*/  F2FP.PACK_AB R88, R5, R10 ;  /* 0x0000000a0558723e */ /* 0x000fe200000000ff */
[----:B------:R-:W-:Y:S01]  /*a6a0*/  FADD.FTZ R108, R109, R108 ;  /* 0x0000006c6d6c7221 */ /* 0x000fe20000010000 */
[----:B-1----:R-:W-:Y:S03]  /*a6b0*/  F2FP.PACK_AB R89, R6, R7 ;  /* 0x000000070659723e */ /* 0x002fe600000000ff */
[----:B---3--:R-:W-:Y:S01]  /*a6c0*/  F2FP.PACK_AB R90, R84, R151 ;  /* 0x00000097545a723e */ /* 0x008fe200000000ff */
[----:B------:R-:W-:Y:S02]  /*a6d0*/  FADD.FTZ R117, R117, R108 ;  /* 0x0000006c75757221 */ /* 0x000fe40000010000 */
[----:B------:R-:W-:Y:S01]  /*a6e0*/  MUFU.EX2 R9, R54 ;  /* 0x0000003600097308 */ /* 0x000fe20000000800 */
[--C-:B------:R-:W-:Y:S02]  /*a6f0*/  FFMA.FTZ R104, R63, c[0x0][0x23c], -R86.reuse ;  /* 0x00008f003f687a23 */ /* 0x100fe40000010856 */
[----:B------:R-:W-:Y:S01]  /*a700*/  FADD.FTZ R112, R112, R117 ;  /* 0x0000007570707221 */ /* 0x000fe20000010000 */
[----:B----4-:R-:W-:Y:S01]  /*a710*/  F2FP.PACK_AB R91, R11, R150 ;  /* 0x000000960b5b723e */ /* 0x010fe200000000ff */
[----:B------:R-:W-:Y:S02]  /*a720*/  FFMA.FTZ R86, R67, c[0x0][0x23c], -R86 ;  /* 0x00008f0043567a23 */ /* 0x000fe40000010856 */
[----:B------:R-:W-:Y:S02]  /*a730*/  FADD.FTZ R65, R115, R112 ;  /* 0x0000007073417221 */ /* 0x000fe40000010000 */
[----:B------:R-:W-:Y:S01]  /*a740*/  FADD.FTZ R67, R158, R163 ;  /* 0x000000a39e437221 */ /* 0x000fe20000010000 */
[----:B------:R-:W1:Y:S01]  /*a750*/  MUFU.EX2 R18, R18 ;  /* 0x0000001200127308 */ /* 0x000e620000000800 */
[C---:B------:R-:W-:Y:S03]  /*a760*/  HMMA.16816.F32 R68, R88.reuse, R100, R68 ;  /* 0x000000645844723c */ /* 0x040fe60000001844 */
[----:B------:R-:W-:Y:S02]  /*a770*/  FADD.FTZ R65, R116, R65 ;  /* 0x0000004174417221 */ /* 0x000fe40000010000 */
[----:B------:R-:W-:Y:S02]  /*a780*/  FADD.FTZ R67, R162, R67 ;  /* 0x00000043a2437221 */ /* 0x000fe40000010000 */
[----:B------:R-:W-:Y:S01]  /*a790*/  FADD.FTZ R156, R156, R65 ;  /* 0x000000419c9c7221 */ /* 0x000fe20000010000 */
[C---:B------:R-:W-:Y:S01]  /*a7a0*/  HMMA.16816.F32 R72, R88.reuse, R102, R72 ;  /* 0x000000665848723c */ /* 0x040fe20000001848 */
[----:B------:R-:W-:Y:S01]  /*a7b0*/  MUFU.EX2 R15, R15 ;  /* 0x0000000f000f7308 */ /* 0x000fe20000000800 */
[----:B------:R-:W3:Y:S02]  /*a7c0*/  LDSM.16.MT88.4 R100, [R124+0x4800] ;  /* 0x004800007c64783b */ /* 0x000ee40000004200 */
[----:B------:R-:W-:Y:S02]  /*a7d0*/  FADD.FTZ R161, R161, R156 ;  /* 0x0000009ca1a17221 */ /* 0x000fe40000010000 */
[----:B------:R-:W-:Y:S02]  /*a7e0*/  FADD.FTZ R152, R152, R67 ;  /* 0x0000004398987221 */ /* 0x000fe40000010000 */
[C---:B--2---:R-:W-:Y:S03]  /*a7f0*/  HMMA.16816.F32 R76, R88.reuse, R96, R76 ;  /* 0x00000060584c723c */ /* 0x044fe6000000184c */
[----:B------:R-:W2:Y:S01]  /*a800*/  MUFU.EX2 R22, R22 ;  /* 0x0000001600167308 */ /* 0x000ea20000000800 */
[----:B------:R-:W-:Y:S02]  /*a810*/  FADD.FTZ R120, R120, R161 ;  /* 0x000000a178787221 */ /* 0x000fe40000010000 */
[----:B------:R-:W-:Y:S02]  /*a820*/  FADD.FTZ R123, R123, R152 ;  /* 0x000000987b7b7221 */ /* 0x000fe40000010000 */
[----:B------:R-:W-:Y:S01]  /*a830*/  HMMA.16816.F32 R80, R88, R98, R80 ;  /* 0x000000625850723c */ /* 0x000fe20000001850 */
[----:B------:R-:W4:Y:S03]  /*a840*/  LDSM.16.MT88.4 R96, [R125+0x4c00] ;  /* 0x004c00007d60783b */ /* 0x000f260000004200 */
[----:B------:R-:W-:Y:S01]  /*a850*/  FADD.FTZ R159, R159, R120 ;  /* 0x000000789f9f7221 */ /* 0x000fe20000010000 */
[----:B------:R-:W-:Y:S02]  /*a860*/  MUFU.EX2 R119, R119 ;  /* 0x0000007700777308 */ /* 0x000fe40000000800 */
[----:B-----5:R-:W-:Y:S01]  /*a870*/  F2FP.PACK_AB R88, R13, R14 ;  /* 0x0000000e0d58723e */ /* 0x020fe200000000ff */
[----:B------:R-:W-:Y:S01]  /*a880*/  FADD.FTZ R164, R164, R159 ;  /* 0x0000009fa4a47221 */ /* 0x000fe20000010000 */
[----:B-1----:R-:W-:Y:S03]  /*a890*/  F2FP.PACK_AB R89, R18, R9 ;  /* 0x000000091259723e */ /* 0x002fe600000000ff */
[----:B------:R-:W-:Y:S03]  /*a8a0*/  FADD.FTZ R164, R157, R164 ;  /* 0x000000a49da47221 */ /* 0x000fe60000010000 */
[----:B------:R-:W1:Y:S01]  /*a8b0*/  MUFU.EX2 R122, R122 ;  /* 0x0000007a007a7308 */ /* 0x000e620000000800 */
[----:B------:R-:W-:Y:S01]  /*a8c0*/  FADD.FTZ R155, R155, R164 ;  /* 0x000000a49b9b7221 */ /* 0x000fe20000010000 */
[----:B--2---:R-:W-:Y:S03]  /*a8d0*/  F2FP.PACK_AB R90, R22, R15 ;  /* 0x0000000f165a723e */ /* 0x004fe600000000ff */
[----:B------:R-:W-:Y:S04]  /*a8e0*/  FADD.FTZ R160, R160, R155 ;  /* 0x0000009ba0a07221 */ /* 0x000fe80000010000 */
[----:B------:R-:W-:Y:S01]  /*a8f0*/  FADD.FTZ R67, R7, R160 ;  /* 0x000000a007437221 */ /* 0x000fe20000010000 */
[----:B------:R-:W-:Y:S03]  /*a900*/  MUFU.EX2 R121, R121 ;  /* 0x0000007900797308 */ /* 0x000fe60000000800 */
[----:B------:R-:W-:Y:S07]  /*a910*/  FADD.FTZ R67, R6, R67 ;  /* 0x0000004306437221 */ /* 0x000fee0000010000 */
        /* <DEDUP_REMOVED lines=9> */
[----:B------:R-:W-:Y:S05]  /*a9b0*/  HMMA.16816.F32 R80, R88, R102, R80 ;  /* 0x000000665850723c */ /* 0x000fea0000001850 */
[----:B------:R-:W3:Y:S02]  /*a9c0*/  MUFU.EX2 R106, R87 ;  /* 0x00000057006a7308 */ /* 0x000ee40000000800 */
[----:B--2---:R-:W-:Y:S02]  /*a9d0*/  F2FP.PACK_AB R88, R153, R121 ;  /* 0x000000799958723e */ /* 0x004fe400000000ff */
[----:B-1----:R-:W-:Y:S06]  /*a9e0*/  F2FP.PACK_AB R89, R104, R63 ;  /* 0x0000003f6859723e */ /* 0x002fec00000000ff */
[----:B------:R1:W-:Y:S10]  /*a9f0*/  MUFU.EX2 R65, R66 ;  /* 0x0000004200417308 */ /* 0x0003f40000000800 */
[----:B------:R-:W2:Y:S01]  /*aa00*/  MUFU.EX2 R86, R86 ;  /* 0x0000005600567308 */ /* 0x000ea20000000800 */
[----:B---3--:R-:W-:Y:S01]  /*aa10*/  F2FP.PACK_AB R90, R106, R105 ;  /* 0x000000696a5a723e */ /* 0x008fe200000000ff */
[----:B-1----:R-:W-:Y:S04]  /*aa20*/  FADD.FTZ R66, R10, R123 ;  /* 0x0000007b0a427221 */ /* 0x002fe80000010000 */
[----:B------:R-:W-:Y:S04]  /*aa30*/  FADD.FTZ R66, R5, R66 ;  /* 0x0000004205427221 */ /* 0x000fe80000010000 */
[----:B------:R-:W-:Y:S02]  /*aa40*/  FADD.FTZ R151, R151, R66 ;  /* 0x0000004297977221 */ /* 0x000fe40000010000 */
[----:B------:R-:W-:Y:S01]  /*aa50*/  FADD.FTZ R66, R150, R67 ;  /* 0x0000004396427221 */ /* 0x000fe20000010000 */
[----:B--2---:R-:W-:Y:S01]  /*aa60*/  F2FP.PACK_AB R91, R86, R65 ;  /* 0x00000041565b723e */ /* 0x004fe200000000ff */
[----:B------:R-:W-:Y:S02]  /*aa70*/  FADD.FTZ R151, R84, R151 ;  /* 0x0000009754977221 */ /* 0x000fe40000010000 */
[----:B------:R-:W-:Y:S02]  /*aa80*/  FADD.FTZ R66, R11, R66 ;  /* 0x000000420b427221 */ /* 0x000fe40000010000 */
[----:B------:R-:W-:Y:S02]  /*aa90*/  FADD.FTZ R84, R14, R151 ;  /* 0x000000970e547221 */ /* 0x000fe40000010000 */
[C---:B----4-:R-:W-:Y:S03]  /*aaa0*/  HMMA.16816.F32 R68, R88.reuse, R96, R68 ;  /* 0x000000605844723c */ /* 0x050fe60000001844 */
[----:B------:R-:W-:Y:S02]  /*aab0*/  FADD.FTZ R67, R9, R66 ;  /* 0x0000004209437221 */ /* 0x000fe40000010000 */
[----:B------:R-:W-:Y:S02]  /*aac0*/  FADD.FTZ R84, R13, R84 ;  /* 0x000000540d547221 */ /* 0x000fe40000010000 */
[----:B------:R-:W-:Y:S01]  /*aad0*/  FADD.FTZ R66, R18, R67 ;  /* 0x0000004312427221 */ /* 0x000fe20000010000 */
[C---:B------:R-:W-:Y:S04]  /*aae0*/  HMMA.16816.F32 R72, R88.reuse, R98, R72 ;  /* 0x000000625848723c */ /* 0x040fe80000001848 */
[----:B------:R-:W-:Y:S02]  /*aaf0*/  FADD.FTZ R67, R15, R84 ;  /* 0x000000540f437221 */ /* 0x000fe40000010000 */
[----:B------:R-:W-:Y:S02]  /*ab00*/  FADD.FTZ R119, R119, R66 ;  /* 0x0000004277777221 */ /* 0x000fe40000010000 */
[----:B------:R-:W-:Y:S01]  /*ab10*/  FADD.FTZ R66, R22, R67 ;  /* 0x0000004316427221 */ /* 0x000fe20000010000 */
[C---:B-----5:R-:W-:Y:S03]  /*ab20*/  HMMA.16816.F32 R76, R88.reuse, R92, R76 ;  /* 0x0000005c584c723c */ /* 0x060fe6000000184c */
[----:B------:R-:W-:Y:S02]  /*ab30*/  FADD.FTZ R122, R122, R119 ;  /* 0x000000777a7a7221 */ /* 0x000fe40000010000 */
[----:B------:R-:W-:Y:S02]  /*ab40*/  FADD.FTZ R66, R121, R66 ;  /* 0x0000004279427221 */ /* 0x000fe40000010000 */
[----:B------:R-:W-:Y:S01]  /*ab50*/  FADD.FTZ R63, R63, R122 ;  /* 0x0000007a3f3f7221 */ /* 0x000fe20000010000 */
[----:B------:R-:W-:Y:S04]  /*ab60*/  HMMA.16816.F32 R80, R88, R94, R80 ;  /* 0x0000005e5850723c */ /* 0x000fe80000001850 */
[----:B------:R-:W-:Y:S02]  /*ab70*/  FADD.FTZ R66, R153, R66 ;  /* 0x0000004299427221 */ /* 0x000fe40000010000 */
[----:B------:R-:W-:Y:S01]  /*ab80*/  FADD.FTZ R104, R104, R63 ;  /* 0x0000003f68687221 */ /* 0x000fe20000010000 */
[----:B------:R-:W-:Y:S01]  /*ab90*/  IADD3 R63, R134, -0x1, RZ ;  /* 0xffffffff863f7810 */ /* 0x000fe20007ffe0ff */
[----:B------:R-:W-:Y:S04]  /*aba0*/  FADD.FTZ R105, R105, R66 ;  /* 0x0000004269697221 */ /* 0x000fe80000010000 */
[----:B------:R-:W-:Y:S01]  /*abb0*/  FADD.FTZ R65, R65, R104 ;  /* 0x0000006841417221 */ /* 0x000fe20000010000 */
[----:B------:R-:W-:Y:S01]  /*abc0*/  MOV R134, R63 ;  /* 0x0000003f00867202 */ /* 0x000fe20000000f00 */
[----:B------:R-:W-:Y:S02]  /*abd0*/  FADD.FTZ R151, R106, R105 ;  /* 0x000000696a977221 */ /* 0x000fe40000010000 */
[----:B------:R-:W-:Y:S01]  /*abe0*/  FADD.FTZ R150, R86, R65 ;  /* 0x0000004156967221 */ /* 0x000fe20000010000 */
[----:B------:R-:W-:-:S05]  /*abf0*/  @P0 BRA `(.L_x_3563) ;  /* 0xffffd7a000000947 */ /* 0x000fca000383ffff */
.L_x_3559:
        /* <DEDUP_REMOVED lines=118> */
[----:B------:R-:W1:Y:S01]  /*b360*/  S2R R11, SR_CTAID.X ;  /* 0x00000000000b7919 */ /* 0x000e620000002500 */
        /* <DEDUP_REMOVED lines=12> */
.L_x_3565:
[----:B------:R-:W-:Y:S05]  /*b430*/  BSYNC B0 ;  /* 0x0000000000007941 */ /* 0x000fea0003800000 */
.L_x_3564:
[----:B------:R-:W5:Y:S01]  /*b440*/  S2R R7, SR_CTAID.X ;  /* 0x0000000000077919 */ /* 0x000f620000002500 */
[----:B------:R-:W-:Y:S01]  /*b450*/  SHF.R.S32.HI R139, RZ, 0x1f, R138 ;  /* 0x0000001fff8b7819 */ /* 0x000fe2000001148a */
[----:B------:R-:W-:Y:S01]  /*b460*/  BSSY B0, `(.L_x_3566) ;  /* 0x000001e000007945 */ /* 0x000fe20003800000 */
[----:B------:R-:W-:Y:S01]  /*b470*/  ISETP.GE.AND P0, PT, R138, c[0x0][0x220], PT ;  /* 0x000088008a007a0c */ /* 0x000fe20003f06270 */
[----:B------:R-:W1:Y:S02]  /*b480*/  S2R R0, SR_TID.X ;  /* 0x0000000000007919 */ /* 0x000e640000002100 */
[----:B-1----:R-:W-:-:S05]  /*b490*/  SHF.R.S32.HI R6, RZ, 0x1f, R9 ;  /* 0x0000001fff067819 */ /* 0x002fca0000011409 */
[----:B------:R-:W-:-:S04]  /*b4a0*/  IMAD R6, R6, c[0x0][0x1f0], RZ ;  /* 0x00007c0006067a24 */ /* 0x000fc800078e02ff */
[----:B------:R-:W-:Y:S02]  /*b4b0*/  IMAD R6, R9, c[0x0][0x1f4], R6 ;  /* 0x00007d0009067a24 */ /* 0x000fe400078e0206 */
[----:B-----5:R-:W-:-:S04]  /*b4c0*/  IMAD.SHL.U32 R5, R7, 0x40, RZ ;  /* 0x0000004007057824 */ /* 0x020fc800078e00ff */
[----:B------:R-:W-:Y:S01]  /*b4d0*/  IMAD.WIDE.U32 R10, R5, c[0x0][0x1e8], R138 ;  /* 0x00007a00050a7a25 */ /* 0x000fe200078e008a */
[----:B------:R-:W-:-:S04]  /*b4e0*/  SHF.R.S32.HI R2, RZ, 0x1f, R5 ;  /* 0x0000001fff027819 */ /* 0x000fc80000011405 */
[----:B------:R-:W-:Y:S01]  /*b4f0*/  IADD3 R22, P1, R22, R10, RZ ;  /* 0x0000000a16167210 */ /* 0x000fe20007f3e0ff */
[----:B------:R-:W-:-:S04]  /*b500*/  IMAD R2, R2, c[0x0][0x1e8], RZ ;  /* 0x00007a0002027a24 */ /* 0x000fc800078e02ff */
[----:B------:R-:W-:-:S05]  /*b510*/  IMAD R2, R5, c[0x0][0x1ec], R2 ;  /* 0x00007b0005027a24 */ /* 0x000fca00078e0202 */
[----:B------:R-:W-:Y:S01]  /*b520*/  IADD3.X R23, R21, R11, R2, P1, !PT ;  /* 0x0000000b15177210 */ /* 0x000fe20000ffe402 */
[----:B------:R-:W-:Y:S01]  /*b530*/  IMAD.IADD R2, R136, 0x1, -R5 ;  /* 0x0000000188027824 */ /* 0x000fe200078e0a05 */
[----:B------:R-:W-:-:S03]  /*b540*/  SHF.R.S32.HI R11, RZ, 0x1f, R0 ;  /* 0x0000001fff0b7819 */ /* 0x000fc60000011400 */
[----:B------:R-:W-:Y:S01]  /*b550*/  IMAD.WIDE.U32 R22, R9, c[0x0][0x1f0], R22 ;  /* 0x00007c0009167a25 */ /* 0x000fe200078e0016 */
[----:B------:R-:W-:Y:S02]  /*b560*/  ISETP.GE.OR P1, PT, R3, R2, P0 ;  /* 0x000000020300720c */ /* 0x000fe40000726670 */
[----:B------:R-:W-:Y:S01]  /*b570*/  LEA.HI R11, R11, R0, RZ, 0x2 ;  /* 0x000000000b0b7211 */ /* 0x000fe200078f10ff */
[----:B------:R-:W-:-:S03]  /*b580*/  IMAD.IADD R9, R6, 0x1, R23 ;  /* 0x0000000106097824 */ /* 0x000fc600078e0217 */
[----:B------:R-:W-:-:S04]  /*b590*/  SHF.R.S32.HI R0, RZ, 0x2, R11 ;  /* 0x00000002ff007819 */ /* 0x000fc8000001140b */
[----:B------:R-:W-:-:S03]  /*b5a0*/  SHF.R.S32.HI R0, RZ, 0x1f, R0 ;  /* 0x0000001fff007819 */ /* 0x000fc60000011400 */
        /* <DEDUP_REMOVED lines=9> */
.L_x_3567:
[----:B------:R-:W-:Y:S05]  /*b640*/  BSYNC B0 ;  /* 0x0000000000007941 */ /* 0x000fea0003800000 */
.L_x_3566:
        /* <DEDUP_REMOVED lines=16> */
.L_x_3568:
        /* <DEDUP_REMOVED lines=11> */
.L_x_5232:


//--------------------- .text._ZN5flash24flash_fwd_splitkv_kernelI23Flash_fwd_kernel_traitsILi32ELi64ELi128ELi4ELb0ELb0EN7cutlass6half_tE19Flash_kernel_traitsILi32ELi64ELi128ELi4ES3_EELb1ELb0ELb0ELb0ELb0ELb1ELb0ELb0EEEvNS_16Flash_fwd_paramsE --------------------------
	.section	.text._ZN5flash24flash_fwd_splitkv_kernelI23Flash_fwd_kernel_traitsILi32ELi64ELi128ELi4ELb0ELb0EN7cutlass6half_tE19Flash_kernel_traitsILi32ELi64ELi128ELi4ES3_EELb1ELb0ELb0ELb0ELb0ELb1ELb0ELb0EEEvNS_16Flash_fwd_paramsE,"ax",@progbits
	.sectioninfo	@"SHI_REGISTERS=162"
	.align	128
        .global         _ZN5flash24flash_fwd_splitkv_kernelI23Flash_fwd_kernel_traitsILi32ELi64ELi128ELi4ELb0ELb0EN7cutlass6half_tE19Flash_kernel_traitsILi32ELi64ELi128ELi4ES3_EELb1ELb0ELb0ELb0ELb0ELb1ELb0ELb0EEEvNS_16Flash_fwd_paramsE
        .type           _ZN5flash24flash_fwd_splitkv_kernelI23Flash_fwd_kernel_traitsILi32ELi64ELi128ELi4ELb0ELb0EN7cutlass6half_tE19Flash_kernel_traitsILi32ELi64ELi128ELi4ES3_EELb1ELb0ELb0ELb0ELb0ELb1ELb0ELb0EEEvNS_16Flash_fwd_paramsE,@function
        .size           _ZN5flash24flash_fwd_splitkv_kernelI23Flash_fwd_kernel_traitsILi32ELi64ELi128ELi4ELb0ELb0EN7cutlass6half_tE19Flash_kernel_traitsILi32ELi64ELi128ELi4ES3_EELb1ELb0ELb0ELb0ELb0ELb1ELb0ELb0EEEvNS_16Flash_fwd_paramsE,(.L_x_5233 - _ZN5flash24flash_fwd_splitkv_kernelI23Flash_fwd_kernel_traitsILi32ELi64ELi128ELi4ELb0ELb0EN7cutlass6half_tE19Flash_kernel_traitsILi32ELi64ELi128ELi4ES3_EELb1ELb0ELb0ELb0ELb0ELb1ELb0ELb0EEEvNS_16Flash_fwd_paramsE)
        .other          _ZN5flash24flash_fwd_splitkv_kernelI23Flash_fwd_kernel_traitsILi32ELi64ELi128ELi4ELb0ELb0EN7cutlass6half_tE19Flash_kernel_traitsILi32ELi64ELi128ELi4ES3_EELb1ELb0ELb0ELb0ELb0ELb1ELb0ELb0EEEvNS_16Flash_fwd_paramsE,@"STO_CUDA_ENTRY STV_DEFAULT"
_ZN5flash24flash_fwd_splitkv_kernelI23Flash_fwd_kernel_traitsILi32ELi64ELi128ELi4ELb0ELb0EN7cutlass6half_tE19Flash_kernel_traitsILi32ELi64ELi128ELi4ES3_EELb1ELb0ELb0ELb0ELb0ELb1ELb0ELb0EEEvNS_16Flash_fwd_paramsE:
.text._ZN5flash24flash_fwd_splitkv_kernelI23Flash_fwd_kernel_traitsILi32ELi64ELi128ELi4ELb0ELb0EN7cutlass6half_tE19Flash_kernel_traitsILi32ELi64ELi128ELi4ES3_EELb1ELb0ELb0ELb0ELb0ELb1ELb0ELb0EEEvNS_16Flash_fwd_paramsE:
        /* <DEDUP_REMOVED lines=33> */
.L_x_3569:
[----:B-1-34-:R-:W-:Y:S02]  /*0210*/  MOV R4, c[0x0][0x218] ;  /* 0x0000860000047a02 */ /* 0x01afe40000000f00 */
.L_x_3570:
        /* <DEDUP_REMOVED lines=40> */
[C---:B------:R-:W-:Y:S01]  /*04a0*/  @P0 IMAD.WIDE.U32 R10, R106.reuse, c[0x0][0x1e8], RZ ;  /* 0x00007a006a0a0a25 */ /* 0x040fe200078e00ff */
        /* <DEDUP_REMOVED lines=11> */
[----:B------:R-:W-:Y:S01]  /*0560*/  IMAD.WIDE.U32 R12, R23, c[0x0][0x1e8], R4 ;  /* 0x00007a00170c7a25 */ /* 0x000fe200078e0004 */
[----:B------:R-:W-:-:S03]  /*0570*/  SHF.R.S32.HI R5, RZ, 0x1f, R8 ;  /* 0x0000001fff057819 */ /* 0x000fc60000011408 */
[----:B------:R-:W-:Y:S01]  /*0580*/  @!P0 IMAD.IADD R106, R11, 0x1, R6 ;  /* 0x000000010b6a8824 */ /* 0x000fe200078e0206 */
[----:B------:R-:W-:Y:S01]  /*0590*/  IADD3 R10, P0, R9, R12, RZ ;  /* 0x0000000c090a7210 */ /* 0x000fe20007f1e0ff */
[----:B------:R-:W-:Y:S02]  /*05a0*/  IMAD R2, R23, c[0x0][0x1ec], R2 ;  /* 0x00007b0017027a24 */ /* 0x000fe400078e0202 */
        /* <DEDUP_REMOVED lines=18> */
.L_x_3573:
[----:B------:R-:W-:Y:S05]  /*06d0*/  BSYNC B0 ;  /* 0x0000000000007941 */ /* 0x000fea0003800000 */
.L_x_3572:
        /* <DEDUP_REMOVED lines=16> */
.L_x_3575:
[----:B------:R-:W-:Y:S05]  /*07e0*/  BSYNC B0 ;  /* 0x0000000000007941 */ /* 0x000fea0003800000 */
.L_x_3574:
        /* <DEDUP_REMOVED lines=13> */
.L_x_3571:
        /* <DEDUP_REMOVED lines=88> */
[----:B------:R-:W-:Y:S01]  /*0e40*/  IMAD.WIDE.U32 R30, R46, c[0x0][0x198], R4 ;  /* 0x000066002e1e7a25 */ /* 0x000fe200078e0004 */
[----:B------:R-:W-:-:S04]  /*0e50*/  SHF.R.S32.HI R4, RZ, 0x1f, R26 ;  /* 0x0000001fff047819 */ /* 0x000fc8000001141a */
[----:B------:R-:W-:Y:S01]  /*0e60*/  IADD3 R31, R31, R0, RZ ;  /* 0x000000001f1f7210 */ /* 0x000fe20007ffe0ff */
[----:B------:R-:W-:-:S04]  /*0e70*/  IMAD R5, R4, c[0x0][0x1b0], RZ ;  /* 0x00006c0004057a24 */ /* 0x000fc800078e02ff */
[C---:B------:R-:W-:Y:S02]  /*0e80*/  IMAD R5, R26.reuse, c[0x0][0x1b4], R5 ;  /* 0x00006d001a057a24 */ /* 0x040fe400078e0205 */
[----:B------:R-:W-:-:S04]  /*0e90*/  IMAD.WIDE.U32 R30, R26, c[0x0][0x1b0], R30 ;  /* 0x00006c001a1e7a25 */ /* 0x000fc800078e001e */
[----:B------:R-:W-:Y:S01]  /*0ea0*/  IMAD.IADD R5, R31, 0x1, R5 ;  /* 0x000000011f057824 */ /* 0x000fe200078e0205 */
[----:B------:R-:W-:Y:S05]  /*0eb0*/  BRA `(.L_x_3577) ;  /* 0x0000047000007947 */ /* 0x000fea0003800000 */
.L_x_3576:
        /* <DEDUP_REMOVED lines=18> */
.L_x_3578:
        /* <DEDUP_REMOVED lines=53> */
.L_x_3577:
[----:B------:R-:W-:Y:S01]  /*1330*/  ISETP.NE.AND P0, PT, R106, -0x1, PT ;  /* 0xffffffff6a00780c */ /* 0x000fe20003f05270 */
[----:B------:R-:W-:Y:S01]  /*1340*/  BSSY B0, `(.L_x_3579) ;  /* 0x000005c000007945 */ /* 0x000fe20003800000 */
[----:B------:R-:W-:-:S04]  /*1350*/  SHF.R.S32.HI R17, RZ, 0x1f, R7 ;  /* 0x0000001fff117819 */ /* 0x000fc80000011407 */
[CC--:B------:R-:W-:Y:S02]  /*1360*/  LEA.HI R15, R17.reuse, R7.reuse, RZ, 0x2 ;  /* 0x00000007110f7211 */ /* 0x0c0fe400078f10ff */
[----:B------:R-:W-:Y:S02]  /*1370*/  LEA.HI R14, R17, R7, RZ, 0x3 ;  /* 0x00000007110e7211 */ /* 0x000fe400078f18ff */
[----:B------:R-:W-:Y:S02]  /*1380*/  LOP3.LUT R112, R15, 0xfffffffc, RZ, 0xc0, !PT ;  /* 0xfffffffc0f707812 */ /* 0x000fe400078ec0ff */
[----:B------:R-:W-:Y:S01]  /*1390*/  SHF.R.S32.HI R22, RZ, 0x3, R14 ;  /* 0x00000003ff167819 */ /* 0x000fe2000001140e */
[----:B------:R-:W-:Y:S01]  /*13a0*/  @P0 IMAD.WIDE.U32 R28, R106, c[0x0][0x190], RZ ;  /* 0x000064006a1c0a25 */ /* 0x000fe200078e00ff */
[----:B-----5:R-:W-:Y:S02]  /*13b0*/  @!P0 SHF.R.S32.HI R0, RZ, 0x1f, R3 ;  /* 0x0000001fff008819 */ /* 0x020fe40000011403 */
[----:B------:R-:W-:Y:S01]  /*13c0*/  SHF.R.S32.HI R24, RZ, 0x2, R15 ;  /* 0x00000002ff187819 */ /* 0x000fe2000001140f */
[----:B------:R-:W-:-:S02]  /*13d0*/  IMAD.IADD R112, R7, 0x1, -R112 ;  /* 0x0000000107707824 */ /* 0x000fc400078e0a70 */
[----:B------:R-:W-:Y:S01]  /*13e0*/  @!P0 IMAD R0, R0, c[0x0][0x178], RZ ;  /* 0x00005e0000008a24 */ /* 0x000fe200078e02ff */
[----:B------:R-:W-:Y:S01]  /*13f0*/  SHF.R.S32.HI R25, RZ, 0x1f, R24 ;  /* 0x0000001fff197819 */ /* 0x000fe20000011418 */
[----:B------:R-:W-:Y:S01]  /*1400*/  @!P0 IMAD.WIDE.U32 R18, R3, c[0x0][0x178], RZ ;  /* 0x00005e0003128a25 */ /* 0x000fe200078e00ff */
[----:B------:R-:W-:Y:S02]  /*1410*/  SHF.L.U32 R112, R112, 0x3, RZ ;  /* 0x0000000370707819 */ /* 0x000fe400000006ff */
[----:B------:R-:W-:Y:S01]  /*1420*/  LEA.HI R15, R15, R24, RZ, 0x1 ;  /* 0x000000180f0f7211 */ /* 0x000fe200078f08ff */
[----:B------:R-:W-:Y:S01]  /*1430*/  @!P0 IMAD R0, R3, c[0x0][0x17c], R0 ;  /* 0x00005f0003008a24 */ /* 0x000fe200078e0200 */
[----:B------:R-:W-:Y:S01]  /*1440*/  IADD3 R32, P1, R112, R32, RZ ;  /* 0x0000002070207210 */ /* 0x000fe20007f3e0ff */
[----:B------:R-:W-:Y:S01]  /*1450*/  @P0 IMAD R10, R106, c[0x0][0x194], R29 ;  /* 0x000065006a0a0a24 */ /* 0x000fe200078e021d */
[----:B------:R-:W-:Y:S01]  /*1460*/  SHF.R.S32.HI R3, RZ, 0x1f, R112 ;  /* 0x0000001fff037819 */ /* 0x000fe20000011470 */
[----:B------:R-:W-:Y:S01]  /*1470*/  @!P0 IMAD.IADD R10, R19, 0x1, R0 ;  /* 0x00000001130a8824 */ /* 0x000fe200078e0200 */
[CC--:B------:R-:W-:Y:S01]  /*1480*/  LEA.HI R0, R17.reuse, R7.reuse, RZ, 0x5 ;  /* 0x0000000711007211 */ /* 0x0c0fe200078f28ff */
[----:B------:R-:W-:Y:S01]  /*1490*/  IMAD.SHL.U32 R11, R22, 0x40, RZ ;  /* 0x00000040160b7824 */ /* 0x000fe200078e00ff */
[----:B------:R-:W-:Y:S01]  /*14a0*/  LEA.HI R17, R17, R7, RZ, 0x4 ;  /* 0x0000000711117211 */ /* 0x000fe200078f20ff */
[----:B------:R-:W-:Y:S01]  /*14b0*/  @!P0 IMAD.MOV.U32 R28, RZ, RZ, R18 ;  /* 0x000000ffff1c8224 */ /* 0x000fe200078e0012 */
[C---:B------:R-:W-:Y:S01]  /*14c0*/  IADD3 R30, P2, R112.reuse, R30, RZ ;  /* 0x0000001e701e7210 */ /* 0x040fe20007f5e0ff */
[----:B------:R-:W-:Y:S01]  /*14d0*/  IMAD.X R33, R3, 0x1, R9, P1 ;  /* 0x0000000103217824 */ /* 0x000fe200008e0609 */
[----:B------:R-:W-:Y:S01]  /*14e0*/  LOP3.LUT R11, R11, 0xc0, RZ, 0xc0, !PT ;  /* 0x000000c00b0b7812 */ /* 0x000fe200078ec0ff */
[----:B------:R-:W-:Y:S01]  /*14f0*/  IMAD R85, R25, c[0x0][0x198], RZ ;  /* 0x0000660019557a24 */ /* 0x000fe200078e02ff */
[----:B------:R-:W-:Y:S01]  /*1500*/  LOP3.LUT R9, R17, 0xfffffff0, RZ, 0xc0, !PT ;  /* 0xfffffff011097812 */ /* 0x000fe200078ec0ff */
[----:B------:R-:W-:Y:S01]  /*1510*/  IMAD.X R31, R3, 0x1, R5, P2 ;  /* 0x00000001031f7824 */ /* 0x000fe200010e0605 */
[----:B------:R-:W-:Y:S01]  /*1520*/  IADD3 R28, P0, R112, R28, RZ ;  /* 0x0000001c701c7210 */ /* 0x000fe20007f1e0ff */
[----:B------:R-:W-:Y:S01]  /*1530*/  IMAD R5, R4, c[0x0][0x1b8], RZ ;  /* 0x00006e0004057a24 */ /* 0x000fe200078e02ff */
[----:B------:R-:W-:Y:S01]  /*1540*/  LOP3.LUT R16, R11, 0x18, R112, 0xf8, !PT ;  /* 0x000000180b107812 */ /* 0x000fe200078ef870 */
[----:B------:R-:W-:Y:S01]  /*1550*/  IMAD.IADD R4, R7, 0x1, -R9 ;  /* 0x0000000107047824 */ /* 0x000fe200078e0a09 */
[----:B------:R-:W-:Y:S01]  /*1560*/  SHF.R.U32.HI R11, RZ, 0x3, R11 ;  /* 0x00000003ff0b7819 */ /* 0x000fe2000001160b */
[C---:B------:R-:W-:Y:S01]  /*1570*/  IMAD R5, R26.reuse, c[0x0][0x1bc], R5 ;  /* 0x00006f001a057a24 */ /* 0x040fe200078e0205 */
[----:B------:R-:W-:Y:S01]  /*1580*/  IADD3.X R29, R3, R10, RZ, P0, !PT ;  /* 0x0000000a031d7210 */ /* 0x000fe200007fe4ff */
[----:B------:R-:W-:Y:S01]  /*1590*/  IMAD.WIDE.U32 R26, R26, c[0x0][0x1b8], R32 ;  /* 0x00006e001a1a7a25 */ /* 0x000fe200078e0020 */
[----:B------:R-:W-:-:S02]  /*15a0*/  IADD3 R46, P0, R24, R46, RZ ;  /* 0x0000002e182e7210 */ /* 0x000fc40007f1e0ff */
[----:B------:R-:W-:Y:S01]  /*15b0*/  LOP3.LUT R11, R16, R11, RZ, 0x3c, !PT ;  /* 0x0000000b100b7212 */ /* 0x000fe200078e3cff */
[----:B------:R-:W-:Y:S01]  /*15c0*/  IMAD.IADD R27, R27, 0x1, R5 ;  /* 0x000000011b1b7824 */ /* 0x000fe200078e0205 */
[----:B------:R-:W-:Y:S01]  /*15d0*/  LEA.HI R16, R4, R4, RZ, 0x1 ;  /* 0x0000000404107211 */ /* 0x000fe200078f08ff */
[C---:B------:R-:W-:Y:S01]  /*15e0*/  IMAD.WIDE.U32 R30, R24.reuse, c[0x0][0x198], R30 ;  /* 0x00006600181e7a25 */ /* 0x040fe200078e001e */
[----:B------:R-:W-:Y:S02]  /*15f0*/  IADD3.X R2, R25, R2, RZ, P0, !PT ;  /* 0x0000000219027210 */ /* 0x000fe400007fe4ff */
[--C-:B------:R-:W-:Y:S01]  /*1600*/  SHF.R.S32.HI R10, RZ, 0x1, R16.reuse ;  /* 0x00000001ff0a7819 */ /* 0x100fe20000011410 */
[----:B------:R-:W-:Y:S01]  /*1610*/  IMAD R85, R24, c[0x0][0x19c], R85 ;  /* 0x0000670018557a24 */ /* 0x000fe200078e0255 */
[----:B------:R-:W-:Y:S01]  /*1620*/  SHF.R.S32.HI R19, RZ, 0x1f, R16 ;  /* 0x0000001fff137819 */ /* 0x000fe20000011410 */
[----:B------:R-:W-:Y:S01]  /*1630*/  IMAD R48, R2, c[0x0][0x1a0], RZ ;  /* 0x0000680002307a24 */ /* 0x000fe200078e02ff */
[----:B------:R-:W-:Y:S01]  /*1640*/  LOP3.LUT R15, R15, 0x7fffffe, RZ, 0xc0, !PT ;  /* 0x07fffffe0f0f7812 */ /* 0x000fe200078ec0ff */
[----:B------:R-:W-:Y:S01]  /*1650*/  IMAD.IADD R2, R110, 0x1, -R23 ;  /* 0x000000016e027824 */ /* 0x000fe200078e0a17 */
[----:B------:R-:W-:Y:S01]  /*1660*/  LEA.HI R19, R19, R10, RZ, 0x2 ;  /* 0x0000000a13137211 */ /* 0x000fe200078f10ff */
[----:B------:R-:W-:Y:S01]  /*1670*/  IMAD R48, R46, c[0x0][0x1a4], R48 ;  /* 0x000069002e307a24 */ /* 0x000fe200078e0230 */
[----:B------:R-:W-:Y:S01]  /*1680*/  SHF.R.S32.HI R3, RZ, 0x1f, R8 ;  /* 0x0000001fff037819 */ /* 0x000fe20000011408 */
[C---:B------:R-:W-:Y:S01]  /*1690*/  IMAD.IADD R15, R24.reuse, 0x1, -R15 ;  /* 0x00000001180f7824 */ /* 0x040fe200078e0a0f */
[----:B------:R-:W-:Y:S01]  /*16a0*/  ISETP.GE.AND P0, PT, R24, R2, PT ;  /* 0x000000021800720c */ /* 0x000fe20003f06270 */
[----:B------:R-:W-:Y:S01]  /*16b0*/  IMAD.WIDE.U32 R46, R46, c[0x0][0x1a0], R26 ;  /* 0x000068002e2e7a25 */ /* 0x000fe200078e001a */
[----:B------:R-:W-:-:S02]  /*16c0*/  SHF.R.S32.HI R21, RZ, 0x5, R0 ;  /* 0x00000005ff157819 */ /* 0x000fc40000011400 */
[----:B------:R-:W-:Y:S01]  /*16d0*/  LOP3.LUT R19, R19, 0xfffffffc, RZ, 0xc0, !PT ;  /* 0xfffffffc13137812 */ /* 0x000fe200078ec0ff */
[----:B------:R-:W-:Y:S01]  /*16e0*/  IMAD R3, R3, c[0x0][0x1a8], RZ ;  /* 0x00006a0003037a24 */ /* 0x000fe200078e02ff */
[----:B------:R-:W-:Y:S01]  /*16f0*/  LOP3.LUT R20, R0, 0xffffffe0, RZ, 0xc0, !PT ;  /* 0xffffffe000147812 */ /* 0x000fe200078ec0ff */
[----:B------:R-:W-:Y:S01]  /*1700*/  IMAD R15, R21, 0x8, R15 ;  /* 0x00000008150f7824 */ /* 0x000fe200078e020f */
[----:B------:R-:W-:Y:S01]  /*1710*/  MOV R115, R30 ;  /* 0x0000001e00737202 */ /* 0x000fe20000000f00 */
[----:B------:R-:W-:Y:S02]  /*1720*/  IMAD.IADD R19, R10, 0x1, -R19 ;  /* 0x000000010a137824 */ /* 0x000fe400078e0a13 */
[C---:B------:R-:W-:Y:S02]  /*1730*/  IMAD R3, R8.reuse, c[0x0][0x1ac], R3 ;  /* 0x00006b0008037a24 */ /* 0x040fe400078e0203 */
[----:B------:R-:W-:Y:S01]  /*1740*/  IMAD.U32 R109, R15, 0x20, R11 ;  /* 0x000000200f6d7824 */ /* 0x000fe200078e000b */
[----:B------:R-:W-:Y:S01]  /*1750*/  LOP3.LUT P1, RZ, R19, 0x2, RZ, 0xc0, !PT ;  /* 0x0000000213ff7812 */ /* 0x000fe2000782c0ff */
[----:B------:R-:W-:-:S03]  /*1760*/  IMAD.WIDE.U32 R8, R8, c[0x0][0x1a8], R28 ;  /* 0x00006a0008087a25 */ /* 0x000fc600078e001c */
[----:B------:R-:W-:Y:S01]  /*1770*/  SHF.L.U32 R109, R109, 0x1, RZ ;  /* 0x000000016d6d7819 */ /* 0x000fe200000006ff */
[----:B------:R-:W-:Y:S02]  /*1780*/  IMAD.MOV.U32 R0, RZ, RZ, 0x10 ;  /* 0x00000010ff007424 */ /* 0x000fe400078e00ff */
[----:B------:R-:W-:Y:S02]  /*1790*/  IMAD.IADD R27, R9, 0x1, R3 ;  /* 0x00000001091b7824 */ /* 0x000fe400078e0203 */
[----:B------:R-:W-:Y:S01]  /*17a0*/  IMAD.WIDE R12, R12, 0x40, R24 ;  /* 0x000000400c0c7825 */ /* 0x000fe200078e0218 */
[----:B------:R-:W-:-:S03]  /*17b0*/  SEL R3, R0, 0xfffffff0, !P1 ;  /* 0xfffffff000037807 */ /* 0x000fc60004800000 */
[----:B------:R-:W-:Y:S02]  /*17c0*/  IMAD.IADD R85, R31, 0x1, R85 ;  /* 0x000000011f557824 */ /* 0x000fe400078e0255 */
        /* <DEDUP_REMOVED lines=19> */
.L_x_3580:
[----:B------:R-:W-:Y:S05]  /*1900*/  BSYNC B0 ;  /* 0x0000000000007941 */ /* 0x000fea0003800000 */
.L_x_3579:
        /* <DEDUP_REMOVED lines=20> */
.L_x_3582:
[----:B------:R-:W-:Y:S05]  /*1a50*/  BSYNC B0 ;  /* 0x0000000000007941 */ /* 0x000fea0003800000 */
.L_x_3581:
        /* <DEDUP_REMOVED lines=17> */
.L_x_3584:
[----:B------:R-:W-:Y:S05]  /*1b70*/  BSYNC B0 ;  /* 0x0000000000007941 */ /* 0x000fea0003800000 */
.L_x_3583:
        /* <DEDUP_REMOVED lines=10> */
[----:B------:R-:W-:-:S05]  /*1c20*/  IADD3 R10, P0, R105, R115, RZ ;  /* 0x00000073690a7210 */ /* 0x000fca0007f1e0ff */
[----:B------:R-:W-:Y:S01]  /*1c30*/  IMAD.X R9, R104, 0x1, R85, P0 ;  /* 0x0000000168097824 */ /* 0x000fe200000e0655 */
[----:B----4-:R-:W-:-:S04]  /*1c40*/  LEA R12, P0, R10, c[0x0][0x168], 0x1 ;  /* 0x00005a000a0c7a11 */ /* 0x010fc800078008ff */
[----:B------:R-:W-:-:S05]  /*1c50*/  LEA.HI.X R13, R10, c[0x0][0x16c], R9, 0x1, P0 ;  /* 0x00005b000a0d7a11 */ /* 0x000fca00000f0c09 */
[----:B------:R-:W-:Y:S01]  /*1c60*/  @!PT LDS RZ, [RZ] ;  /* 0x00000000fffff984 */ /* 0x000fe20000000800 */
[----:B------:R-:W-:Y:S01]  /*1c70*/  @!PT LDS RZ, [RZ] ;  /* 0x00000000fffff984 */ /* 0x000fe20000000800 */
[----:B------:R-:W-:Y:S01]  /*1c80*/  @!PT LDS RZ, [RZ] ;  /* 0x00000000fffff984 */ /* 0x000fe20000000800 */
[----:B------:R4:W-:Y:S04]  /*1c90*/  LDGSTS.E.BYPASS.LTC128B.128 [R109+0x1800], [R12.64] ;  /* 0x018000000c6d7fae */ /* 0x0009e8000b901d46 */
.L_x_3586:
[----:B------:R-:W-:Y:S05]  /*1ca0*/  BSYNC B0 ;  /* 0x0000000000007941 */ /* 0x000fea0003800000 */
.L_x_3585:
        /* <DEDUP_REMOVED lines=8> */
[----:B----4-:R-:W-:-:S04]  /*1d30*/  LEA R12, P0, R5, R115, 0x6 ;  /* 0x00000073050c7211 */ /* 0x010fc800078030ff */
[----:B------:R-:W-:Y:S02]  /*1d40*/  LEA.HI.X R9, R5, R85, R9, 0x6, P0 ;  /* 0x0000005505097211 */ /* 0x000fe400000f3409 */
[----:B------:R-:W-:-:S04]  /*1d50*/  LEA R26, P0, R12, c[0x0][0x168], 0x1 ;  /* 0x00005a000c1a7a11 */ /* 0x000fc800078008ff */
[----:B------:R-:W-:-:S05]  /*1d60*/  LEA.HI.X R27, R12, c[0x0][0x16c], R9, 0x1, P0 ;  /* 0x00005b000c1b7a11 */ /* 0x000fca00000f0c09 */
[----:B------:R-:W-:Y:S01]  /*1d70*/  @!PT LDS RZ, [RZ] ;  /* 0x00000000fffff984 */ /* 0x000fe20000000800 */
[----:B------:R-:W-:Y:S01]  /*1d80*/  @!PT LDS RZ, [RZ] ;  /* 0x00000000fffff984 */ /* 0x000fe20000000800 */
[----:B------:R-:W-:Y:S01]  /*1d90*/  @!PT LDS RZ, [RZ] ;  /* 0x00000000fffff984 */ /* 0x000fe20000000800 */
[----:B------:R4:W-:Y:S04]  /*1da0*/  LDGSTS.E.BYPASS.LTC128B.128 [R109+0x2000], [R26.64] ;  /* 0x020000001a6d7fae */ /* 0x0009e8000b901d46 */
.L_x_3588:
[----:B------:R-:W-:Y:S05]  /*1db0*/  BSYNC B0 ;  /* 0x0000000000007941 */ /* 0x000fea0003800000 */
.L_x_3587:
[----:B------:R-:W-:Y:S01]  /*1dc0*/  IADD3 R9, R24, 0x60, RZ ;  /* 0x0000006018097810 */ /* 0x000fe20007ffe0ff */
[----:B------:R-:W-:Y:S03]  /*1dd0*/  BSSY B0, `(.L_x_3589) ;  /* 0x0000012000007945 */ /* 0x000fe60003800000 */
[----:B------:R-:W-:-:S13]  /*1de0*/  ISETP.GE.AND P0, PT, R9, R8, PT ;  /* 0x000000080900720c */ /* 0x000fda0003f06270 */
[----:B------:R-:W-:Y:S05]  /*1df0*/  @P0 BRA `(.L_x_3590) ;  /* 0x000000f000000947 */ /* 0x000fea0003800000 */
[----:B------:R-:W-:-:S13]  /*1e00*/  ISETP.GE.AND P0, PT, R112, c[0x0][0x220], PT ;  /* 0x0000880070007a0c */ /* 0x000fda0003f06270 */
[----:B------:R1:W-:Y:S01]  /*1e10*/  @P0 STS.128 [R109+0x2800], RZ ;  /* 0x002800ff6d000388 */ /* 0x0003e20000000c00 */
[----:B------:R-:W-:Y:S05]  /*1e20*/  @P0 BRA `(.L_x_3590) ;  /* 0x000000c000000947 */ /* 0x000fea0003800000 */
[----:B----4-:R-:W-:Y:S01]  /*1e30*/  IMAD.MOV.U32 R12, RZ, RZ, R115 ;  /* 0x000000ffff0c7224 */ /* 0x010fe200078e0073 */
        /* <DEDUP_REMOVED lines=11> */
.L_x_3590:
[----:B------:R-:W-:Y:S05]  /*1ef0*/  BSYNC B0 ;  /* 0x0000000000007941 */ /* 0x000fea0003800000 */
.L_x_3589:
        /* <DEDUP_REMOVED lines=15> */
[----:B----4-:R-:W-:Y:S01]  /*1ff0*/  LEA.HI R13, R14, R14, RZ, 0x1 ;  /* 0x0000000e0e0d7211 */ /* 0x010fe200078f08ff */
        /* <DEDUP_REMOVED lines=54> */
.L_x_3592:
[----:B------:R-:W-:Y:S05]  /*2360*/  BSYNC B0 ;  /* 0x0000000000007941 */ /* 0x000fea0003800000 */
.L_x_3591:
        /* <DEDUP_REMOVED lines=16> */
.L_x_3594:
[----:B------:R-:W-:Y:S05]  /*2470*/  BSYNC B0 ;  /* 0x0000000000007941 */ /* 0x000fea0003800000 */
.L_x_3593:
        /* <DEDUP_REMOVED lines=14> */
.L_x_3596:
[----:B------:R-:W-:Y:S05]  /*2560*/  BSYNC B0 ;  /* 0x0000000000007941 */ /* 0x000fea0003800000 */
.L_x_3595:
        /* <DEDUP_REMOVED lines=17> */
.L_x_3598:
[----:B------:R-:W-:Y:S05]  /*2680*/  BSYNC B0 ;  /* 0x0000000000007941 */ /* 0x000fea0003800000 */
.L_x_3597:
[----:B------:R-:W-:Y:S01]  /*2690*/  SHF.L.U32 R101, R101, 0x1, RZ ;  /* 0x0000000165657819 */ /* 0x000fe200000006ff */
[----:B------:R-:W-:Y:S01]  /*26a0*/  LDSM.16.M88.4 R32, [R103] ;  /* 0x000000006720783b */ /* 0x000fe20000000200 */
[----:B------:R-:W-:Y:S02]  /*26b0*/  ISETP.GE.AND P1, PT, R84, 0x2, PT ;  /* 0x000000025400780c */ /* 0x000fe40003f26270 */
[----:B------:R-:W-:Y:S01]  /*26c0*/  LEA R53, R0, R101, 0x1 ;  /* 0x0000006500357211 */ /* 0x000fe200078e08ff */
[----:B--2---:R-:W2:Y:S01]  /*26d0*/  LDSM.16.M88.4 R28, [R101+0x1000] ;  /* 0x00100000651c783b */ /* 0x004ea20000000200 */
[----:B------:R-:W-:Y:S02]  /*26e0*/  IADD3 R119, R7, 0x8, RZ ;  /* 0x0000000807777810 */ /* 0x000fe40007ffe0ff */
[----:B------:R-:W-:Y:S01]  /*26f0*/  IADD3 R100, R101, 0x1000, RZ ;  /* 0x0000100065647810 */ /* 0x000fe20007ffe0ff */
[----:B------:R-:W-:Y:S01]  /*2700*/  LDSM.16.M88.4 R24, [R102] ;  /* 0x000000006618783b */ /* 0x000fe20000000200 */
[----:B------:R-:W-:-:S02]  /*2710*/  IMNMX R126, R7, R6, PT ;  /* 0x00000006077e7217 */ /* 0x000fc40003800200 */
[----:B------:R-:W-:Y:S01]  /*2720*/  IMNMX R119, R119, R6, PT ;  /* 0x0000000677777217 */ /* 0x000fe20003800200 */
[----:B------:R-:W-:Y:S01]  /*2730*/  LDSM.16.M88.4 R20, [R53+0x1000] ;  /* 0x001000003514783b */ /* 0x000fe20000000200 */
[----:B------:R-:W-:-:S03]  /*2740*/  LEA R100, R0, R100, 0x1 ;  /* 0x0000006400647211 */ /* 0x000fc600078e08ff */
[----:B------:R-:W5:Y:S04]  /*2750*/  LDSM.16.M88.4 R16, [R101+0x1400] ;  /* 0x001400006510783b */ /* 0x000f680000000200 */
[----:B------:R-:W1:Y:S04]  /*2760*/  LDSM.16.M88.4 R40, [R53+0x1400] ;  /* 0x001400003528783b */ /* 0x000e680000000200 */
[----:B------:R-:W3:Y:S04]  /*2770*/  LDSM.16.M88.4 R36, [R101+0x1800] ;  /* 0x001800006524783b */ /* 0x000ee80000000200 */
[----:B------:R-:W0:Y:S01]  /*2780*/  LDGDEPBAR ;  /* 0x00000000000079af */ /* 0x000e220000000000 */
[C---:B-12---:R-:W-:Y:S08]  /*2790*/  HMMA.16816.F32 R12, R32.reuse, R28, RZ ;  /* 0x0000001c200c723c */ /* 0x046ff000000018ff */
[C---:B------:R-:W-:Y:S08]  /*27a0*/  HMMA.16816.F32 R28, R32.reuse, R30, RZ ;  /* 0x0000001e201c723c */ /* 0x040ff000000018ff */
[----:B-----5:R-:W-:Y:S08]  /*27b0*/  HMMA.16816.F32 R8, R32, R16, RZ ;  /* 0x000000102008723c */ /* 0x020ff000000018ff */
[C---:B------:R-:W-:Y:S08]  /*27c0*/  HMMA.16816.F32 R12, R24.reuse, R20, R12 ;  /* 0x00000014180c723c */ /* 0x040ff0000000180c */
[----:B------:R-:W-:Y:S01]  /*27d0*/  HMMA.16816.F32 R28, R24, R22, R28 ;  /* 0x00000016181c723c */ /* 0x000fe2000000181c */
[----:B------:R-:W-:Y:S07]  /*27e0*/  LDSM.16.M88.4 R20, [R53+0x1800] ;  /* 0x001800003514783b */ /* 0x000fee0000000200 */
[----:B------:R-:W-:Y:S08]  /*27f0*/  HMMA.16816.F32 R16, R32, R18, RZ ;  /* 0x000000122010723c */ /* 0x000ff000000018ff */
[----:B------:R-:W-:Y:S01]  /*2800*/  HMMA.16816.F32 R8, R24, R40, R8 ;  /* 0x000000281808723c */ /* 0x000fe20000001808 */
[----:B------:R-:W-:-:S02]  /*2810*/  FMUL.FTZ R12, R12, c[0x0][0x2ec] ;  /* 0x0000bb000c0c7a20 */ /* 0x000fc40000410000 */
[----:B------:R-:W-:Y:S02]  /*2820*/  FMUL.FTZ R13, R13, c[0x0][0x2ec] ;  /* 0x0000bb000d0d7a20 */ /* 0x000fe40000410000 */
[----:B------:R-:W-:Y:S01]  /*2830*/  FMUL.FTZ R14, R14, c[0x0][0x2ec] ;  /* 0x0000bb000e0e7a20 */ /* 0x000fe20000410000 */
[----:B------:R-:W1:Y:S01]  /*2840*/  MUFU.TANH R50, R12 ;  /* 0x0000000c00327308 */ /* 0x000e620000002400 */
[----:B------:R-:W-:Y:S02]  /*2850*/  FMUL.FTZ R15, R15, c[0x0][0x2ec] ;  /* 0x0000bb000f0f7a20 */ /* 0x000fe40000410000 */
[----:B------:R-:W-:Y:S02]  /*2860*/  FMUL.FTZ R28, R28, c[0x0][0x2ec] ;  /* 0x0000bb001c1c7a20 */ /* 0x000fe40000410000 */
[----:B------:R-:W-:Y:S02]  /*2870*/  FMUL.FTZ R29, R29, c[0x0][0x2ec] ;  /* 0x0000bb001d1d7a20 */ /* 0x000fe40000410000 */
[----:B------:R-:W-:Y:S01]  /*2880*/  FMUL.FTZ R30, R30, c[0x0][0x2ec] ;  /* 0x0000bb001e1e7a20 */ /* 0x000fe20000410000 */
[----:B------:R-:W2:Y:S01]  /*2890*/  MUFU.TANH R55, R28 ;  /* 0x0000001c00377308 */ /* 0x000ea20000002400 */
[----:B------:R-:W-:Y:S01]  /*28a0*/  FMUL.FTZ R31, R31, c[0x0][0x2ec] ;  /* 0x0000bb001f1f7a20 */ /* 0x000fe20000410000 */
[----:B------:R-:W-:Y:S06]  /*28b0*/  HMMA.16816.F32 R16, R24, R42, R16 ;  /* 0x0000002a1810723c */ /* 0x000fec0000001810 */
[----:B------:R-:W4:Y:S02]  /*28c0*/  MUFU.TANH R56, R29 ;  /* 0x0000001d00387308 */ /* 0x000f240000002400 */
[----:B------:R-:W-:-:S02]  /*28d0*/  FMUL.FTZ R8, R8, c[0x0][0x2ec] ;  /* 0x0000bb0008087a20 */ /* 0x000fc40000410000 */
[----:B------:R-:W-:Y:S02]  /*28e0*/  FMUL.FTZ R9, R9, c[0x0][0x2ec] ;  /* 0x0000bb0009097a20 */ /* 0x000fe40000410000 */
[----:B------:R-:W-:Y:S02]  /*28f0*/  FMUL.FTZ R10, R10, c[0x0][0x2ec] ;  /* 0x0000bb000a0a7a20 */ /* 0x000fe40000410000 */
[----:B------:R-:W1:Y:S01]  /*2900*/  MUFU.TANH R57, R30 ;  /* 0x0000001e00397308 */ /* 0x000e620000002400 */
[----:B------:R-:W-:-:S07]  /*2910*/  FMUL.FTZ R11, R11, c[0x0][0x2ec] ;  /* 0x0000bb000b0b7a20 */ /* 0x000fce0000410000 */
[----:B------:R5:W1:Y:S02]  /*2920*/  MUFU.TANH R58, R31 ;  /* 0x0000001f003a7308 */ /* 0x000a640000002400 */
[----:B------:R-:W-:Y:S02]  /*2930*/  FMUL.FTZ R16, R16, c[0x0][0x2ec] ;  /* 0x0000bb0010107a20 */ /* 0x000fe40000410000 */
[----:B------:R-:W-:Y:S02]  /*2940*/  FMUL.FTZ R17, R17, c[0x0][0x2ec] ;  /* 0x0000bb0011117a20 */ /* 0x000fe40000410000 */
[----:B------:R-:W-:Y:S02]  /*2950*/  FMUL.FTZ R18, R18, c[0x0][0x2ec] ;  /* 0x0000bb0012127a20 */ /* 0x000fe40000410000 */
[----:B------:R-:W1:Y:S01]  /*2960*/  MUFU.TANH R51, R13 ;  /* 0x0000000d00337308 */ /* 0x000e620000002400 */
[----:B------:R-:W-:Y:S01]  /*2970*/  FMUL.FTZ R19, R19, c[0x0][0x2ec] ;  /* 0x0000bb0013137a20 */ /* 0x000fe20000410000 */
[----:B-----5:R-:W5:Y:S06]  /*2980*/  LDSM.16.M88.4 R28, [R101+0x1c00] ;  /* 0x001c0000651c783b */ /* 0x020f6c0000000200 */
[----:B------:R-:W1:Y:S08]  /*2990*/  MUFU.TANH R52, R14 ;  /* 0x0000000e00347308 */ /* 0x000e700000002400 */
[----:B------:R3:W1:Y:S08]  /*29a0*/  MUFU.TANH R54, R15 ;  /* 0x0000000f00367308 */ /* 0x0006700000002400 */
[----:B------:R-:W1:Y:S01]  /*29b0*/  MUFU.TANH R59, R8 ;  /* 0x00000008003b7308 */ /* 0x000e620000002400 */
[C---:B---3--:R-:W-:Y:S07]  /*29c0*/  HMMA.16816.F32 R12, R32.reuse, R36, RZ ;  /* 0x00000024200c723c */ /* 0x048fee00000018ff */
[----:B------:R-:W3:Y:S01]  /*29d0*/  MUFU.TANH R60, R9 ;  /* 0x00000009003c7308 */ /* 0x000ee20000002400 */
        /* <DEDUP_REMOVED lines=95> */
[----:B------:R-:W-:Y:S08]  /*2fd0*/  HMMA.16816.F32 R32, R32, R38, RZ ;  /* 0x000000262020723c */ /* 0x000ff000000018ff */
        /* <DEDUP_REMOVED lines=20> */
[----:B------:R-:W1:Y:S01]  /*3120*/  MUFU.TANH R11, R11 ;  /* 0x0000000b000b7308 */ /* 0x000e620000002400 */
[----:B--2---:R-:W-:-:S02]  /*3130*/  FMUL.FTZ R16, R17, c[0x0][0x2ec] ;  /* 0x0000bb0011107a20 */ /* 0x004fc40000410000 */
[----:B------:R-:W-:Y:S02]  /*3140*/  FMUL.FTZ R27, R32, c[0x0][0x2ec] ;  /* 0x0000bb00201b7a20 */ /* 0x000fe40000410000 */
[----:B------:R-:W-:Y:S02]  /*3150*/  FMUL.FTZ R26, R33, c[0x0][0x2ec] ;  /* 0x0000bb00211a7a20 */ /* 0x000fe40000410000 */
[----:B------:R-:W-:Y:S01]  /*3160*/  FMUL.FTZ R22, R34, c[0x0][0x2ec] ;  /* 0x0000bb0022167a20 */ /* 0x000fe20000410000 */
[----:B------:R-:W2:Y:S01]  /*3170*/  MUFU.TANH R16, R16 ;  /* 0x0000001000107308 */ /* 0x000ea20000002400 */
[----:B------:R-:W-:-:S07]  /*3180*/  FMUL.FTZ R21, R35, c[0x0][0x2ec] ;  /* 0x0000bb0023157a20 */ /* 0x000fce0000410000 */
[----:B------:R-:W1:Y:S08]  /*3190*/  MUFU.TANH R13, R13 ;  /* 0x0000000d000d7308 */ /* 0x000e700000002400 */
        /* <DEDUP_REMOVED lines=10> */
[----:B------:R-:W1:Y:S01]  /*3240*/  MUFU.TANH R21, R21 ;  /* 0x0000001500157308 */ /* 0x000e620000002400 */
        /* <DEDUP_REMOVED lines=61> */
.L_x_3600:
[----:B------:R-:W-:-:S04]  /*3620*/  LEA R7, -R5, RZ, 0x7 ;  /* 0x000000ff05077211 */ /* 0x000fc800078e39ff */
[----:B------:R-:W-:Y:S02]  /*3630*/  SHF.R.S32.HI R6, RZ, 0x1f, R7 ;  /* 0x0000001fff067819 */ /* 0x000fe40000011407 */
.L_x_3601:
        /* <DEDUP_REMOVED lines=15> */
[C---:B------:R-:W-:Y:S02]  /*3730*/  @!P0 LEA R32, P3, R28.reuse, c[0x0][0x168], 0x1 ;  /* 0x00005a001c208a11 */ /* 0x040fe400078608ff */
[----:B------:R-:W-:Y:S02]  /*3740*/  @!P0 LEA R38, P2, R29, c[0x0][0x168], 0x1 ;  /* 0x00005a001d268a11 */ /* 0x000fe400078408ff */
        /* <DEDUP_REMOVED lines=32> */
.L_x_3603:
[----:B------:R-:W-:Y:S05]  /*3950*/  BSYNC B0 ;  /* 0x0000000000007941 */ /* 0x000fea0003800000 */
.L_x_3602:
[----:B------:R-:W0:Y:S01]  /*3960*/  LDGDEPBAR ;  /* 0x00000000000079af */ /* 0x000e220000000000 */
[----:B------:R-:W-:-:S04]  /*3970*/  IADD3 R115, P0, R7, R115, RZ ;  /* 0x0000007307737210 */ /* 0x000fc80007f1e0ff */
[----:B------:R-:W-:Y:S02]  /*3980*/  IADD3.X R85, R6, R85, RZ, P0, !PT ;  /* 0x0000005506557210 */ /* 0x000fe400007fe4ff */
.L_x_3599:
[----:B--234-:R-:W-:Y:S02]  /*3990*/  IMAD.IADD R2, R2, 0x1, R118 ;  /* 0x0000000102027824 */ /* 0x01cfe400078e0276 */
[----:B------:R-:W-:-:S03]  /*39a0*/  IMAD.SHL.U32 R87, R4, 0x2, RZ ;  /* 0x0000000204577824 */ /* 0x000fc600078e00ff */
[C---:B------:R-:W-:Y:S02]  /*39b0*/  IADD3 R5, R2.reuse, 0x1, RZ ;  /* 0x0000000102057810 */ /* 0x040fe40007ffe0ff */
[C---:B------:R-:W-:Y:S02]  /*39c0*/  IADD3 R0, R2.reuse, 0x8, RZ ;  /* 0x0000000802007810 */ /* 0x040fe40007ffe0ff */
[CC--:B------:R-:W-:Y:S02]  /*39d0*/  ISETP.GE.AND P3, PT, R5.reuse, R126.reuse, PT ;  /* 0x0000007e0500720c */ /* 0x0c0fe40003f66270 */
[----:B------:R-:W-:Y:S02]  /*39e0*/  ISETP.GE.AND P5, PT, R5, R119, PT ;  /* 0x000000770500720c */ /* 0x000fe40003fa6270 */
[----:B------:R-:W-:Y:S02]  /*39f0*/  IADD3 R5, R2, 0x9, RZ ;  /* 0x0000000902057810 */ /* 0x000fe40007ffe0ff */
[----:B------:R-:W-:-:S02]  /*3a00*/  ISETP.GE.AND P2, PT, R0, R126, PT ;  /* 0x0000007e0000720c */ /* 0x000fc40003f46270 */
[-C--:B------:R-:W-:Y:S02]  /*3a10*/  ISETP.GE.AND P4, PT, R0, R119.reuse, PT ;  /* 0x000000770000720c */ /* 0x080fe40003f86270 */
[C---:B------:R-:W-:Y:S02]  /*3a20*/  IADD3 R6, R2.reuse, 0x10, RZ ;  /* 0x0000001002067810 */ /* 0x040fe40007ffe0ff */
[----:B------:R-:W-:Y:S02]  /*3a30*/  FSEL R0, R51, -INF , !P3 ;  /* 0xff80000033007808 */ /* 0x000fe40005800000 */
[C---:B------:R-:W-:Y:S02]  /*3a40*/  ISETP.GE.AND P0, PT, R5.reuse, R126, PT ;  /* 0x0000007e0500720c */ /* 0x040fe40003f06270 */
[----:B------:R-:W-:Y:S02]  /*3a50*/  ISETP.GE.AND P3, PT, R5, R119, PT ;  /* 0x000000770500720c */ /* 0x000fe40003f66270 */
        /* <DEDUP_REMOVED lines=9> */
[----:B------:R-:W-:Y:S02]  /*3af0*/  FSEL R17, R56, -INF , !P0 ;  /* 0xff80000038117808 */ /* 0x000fe40004000000 */
[----:B------:R-:W-:Y:S02]  /*3b00*/  FSEL R41, R59, -INF , !P5 ;  /* 0xff8000003b297808 */ /* 0x000fe40006800000 */
[----:B------:R-:W-:Y:S02]  /*3b10*/  FSEL R40, R61, -INF , !P2 ;  /* 0xff8000003d287808 */ /* 0x000fe40005000000 */
[----:B------:R-:W-:-:S02]  /*3b20*/  FSEL R39, R60, -INF , !P4 ;  /* 0xff8000003c277808 */ /* 0x000fc40006000000 */
[-C--:B------:R-:W-:Y:S02]  /*3b30*/  ISETP.GE.AND P0, PT, R5, R119.reuse, PT ;  /* 0x000000770500720c */ /* 0x080fe40003f06270 */
        /* <DEDUP_REMOVED lines=12> */
[----:B------:R-:W-:Y:S02]  /*3c00*/  IADD3 R25, R2, 0x29, RZ ;  /* 0x0000002902197810 */ /* 0x000fe40007ffe0ff */
[----:B------:R-:W-:Y:S02]  /*3c10*/  ISETP.GE.AND P0, PT, R28, R126, PT ;  /* 0x0000007e1c00720c */ /* 0x000fe40003f06270 */
[----:B------:R-:W-:Y:S02]  /*3c20*/  IADD3 R29, R2, 0x28, RZ ;  /* 0x00000028021d7810 */ /* 0x000fe40007ffe0ff */
[----:B------:R-:W-:Y:S02]  /*3c30*/  FSEL R86, R63, -INF , !P3 ;  /* 0xff8000003f567808 */ /* 0x000fe40005800000 */
[----:B------:R-:W-:-:S02]  /*3c40*/  FSEL R58, R68, -INF , !P5 ;  /* 0xff800000443a7808 */ /* 0x000fc40006800000 */
[-C--:B------:R-:W-:Y:S02]  /*3c50*/  ISETP.GE.AND P3, PT, R28, R119.reuse, PT ;  /* 0x000000771c00720c */ /* 0x080fe40003f66270 */
[-C--:B------:R-:W-:Y:S02]  /*3c60*/  ISETP.GE.AND P5, PT, R25, R119.reuse, PT ;  /* 0x000000771900720c */ /* 0x080fe40003fa6270 */
[----:B------:R-:W-:Y:S02]  /*3c70*/  FSEL R28, R66, -INF , !P4 ;  /* 0xff800000421c7808 */ /* 0x000fe40006000000 */
[----:B------:R-:W-:Y:S02]  /*3c80*/  FSEL R57, R67, -INF , !P0 ;  /* 0xff80000043397808 */ /* 0x000fe40004000000 */
[C---:B------:R-:W-:Y:S02]  /*3c90*/  ISETP.GE.AND P4, PT, R29.reuse, R126, PT ;  /* 0x0000007e1d00720c */ /* 0x040fe40003f86270 */
[----:B------:R-:W-:-:S02]  /*3ca0*/  ISETP.GE.AND P0, PT, R29, R119, PT ;  /* 0x000000771d00720c */ /* 0x000fc40003f06270 */
[----:B------:R-:W-:Y:S02]  /*3cb0*/  IADD3 R29, R2, 0x30, RZ ;  /* 0x00000030021d7810 */ /* 0x000fe40007ffe0ff */
[----:B------:R-:W-:Y:S02]  /*3cc0*/  FSEL R123, R74, -INF , !P5 ;  /* 0xff8000004a7b7808 */ /* 0x000fe40006800000 */
[-C--:B------:R-:W-:Y:S02]  /*3cd0*/  ISETP.GE.AND P5, PT, R2, R126.reuse, PT ;  /* 0x0000007e0200720c */ /* 0x080fe40003fa6270 */
        /* <DEDUP_REMOVED lines=8> */
[----:B------:R-:W-:-:S02]  /*3d60*/  ISETP.GE.AND P2, PT, R29, R126, PT ;  /* 0x0000007e1d00720c */ /* 0x000fc40003f46270 */
[----:B------:R-:W-:Y:S02]  /*3d70*/  ISETP.GE.AND P4, PT, R29, R119, PT ;  /* 0x000000771d00720c */ /* 0x000fe40003f86270 */
[----:B------:R-:W-:Y:S02]  /*3d80*/  FSEL R56, R69, -INF , !P3 ;  /* 0xff80000045387808 */ /* 0x000fe40005800000 */
[----:B------:R-:W-:Y:S02]  /*3d90*/  FMNMX.FTZ R29, R68, R0, !PT ;  /* 0x00000000441d7209 */ /* 0x000fe40007810000 */
[----:B------:R-:W-:Y:S02]  /*3da0*/  ISETP.GE.AND P3, PT, R25, R126, PT ;  /* 0x0000007e1900720c */ /* 0x000fe40003f66270 */
[----:B------:R-:W-:Y:S02]  /*3db0*/  IADD3 R25, R2, 0x31, RZ ;  /* 0x0000003102197810 */ /* 0x000fe40007ffe0ff */
[----:B------:R-:W-:-:S02]  /*3dc0*/  FMNMX.FTZ R29, R14, R29, !PT ;  /* 0x0000001d0e1d7209 */ /* 0x000fc40007810000 */
[----:B------:R-:W-:Y:S02]  /*3dd0*/  FSEL R127, R72, -INF , !P3 ;  /* 0xff800000487f7808 */ /* 0x000fe40005800000 */
[----:B------:R-:W-:Y:S02]  /*3de0*/  ISETP.GE.AND P3, PT, R25, R119, PT ;  /* 0x000000771900720c */ /* 0x000fe40003f66270 */
[----:B------:R-:W-:Y:S02]  /*3df0*/  IADD3 R30, R2, 0x40, RZ ;  /* 0x00000040021e7810 */ /* 0x000fe40007ffe0ff */
[----:B------:R-:W-:Y:S02]  /*3e00*/  FSEL R55, R73, -INF , !P0 ;  /* 0xff80000049377808 */ /* 0x000fe40004000000 */
[----:B------:R-:W-:Y:S02]  /*3e10*/  FMNMX.FTZ R29, R17, R29, !PT ;  /* 0x0000001d111d7209 */ /* 0x000fe40007810000 */
[----:B------:R-:W-:-:S02]  /*3e20*/  ISETP.GE.AND P0, PT, R25, R126, PT ;  /* 0x0000007e1900720c */ /* 0x000fc40003f06270 */
[----:B------:R-:W-:Y:S02]  /*3e30*/  IADD3 R25, R2, 0x39, RZ ;  /* 0x0000003902197810 */ /* 0x000fe40007ffe0ff */
[----:B------:R-:W-:Y:S02]  /*3e40*/  FSEL R66, R75, -INF , !P3 ;  /* 0xff8000004b427808 */ /* 0x000fe40005800000 */
[----:B------:R-:W-:Y:S02]  /*3e50*/  FSEL R67, R77, -INF , !P2 ;  /* 0xff8000004d437808 */ /* 0x000fe40005000000 */
[C---:B------:R-:W-:Y:S02]  /*3e60*/  ISETP.GE.AND P3, PT, R30.reuse, R126, PT ;  /* 0x0000007e1e00720c */ /* 0x040fe40003f66270 */
[----:B------:R-:W-:Y:S02]  /*3e70*/  ISETP.GE.AND P2, PT, R30, R119, PT ;  /* 0x000000771e00720c */ /* 0x000fe40003f46270 */
[----:B------:R-:W-:-:S02]  /*3e80*/  FMNMX.FTZ R30, R41, R29, !PT ;  /* 0x0000001d291e7209 */ /* 0x000fc40007810000 */
[----:B------:R-:W-:Y:S02]  /*3e90*/  FSEL R88, R88, -INF , !P0 ;  /* 0xff80000058587808 */ /* 0x000fe40004000000 */
[----:B------:R-:W-:Y:S02]  /*3ea0*/  ISETP.GE.AND P0, PT, R25, R119, PT ;  /* 0x000000771900720c */ /* 0x000fe40003f06270 */
[----:B------:R-:W-:Y:S02]  /*3eb0*/  IADD3 R29, R2, 0x48, RZ ;  /* 0x00000048021d7810 */ /* 0x000fe40007ffe0ff */
[----:B------:R-:W-:Y:S02]  /*3ec0*/  FMNMX.FTZ R30, R39, R30, !PT ;  /* 0x0000001e271e7209 */ /* 0x000fe40007810000 */
[----:B------:R-:W-:Y:S02]  /*3ed0*/  FSEL R63, R79, -INF , !P0 ;  /* 0xff8000004f3f7808 */ /* 0x000fe40004000000 */
[----:B------:R-:W-:-:S02]  /*3ee0*/  FSEL R121, R121, -INF , !P3 ;  /* 0xff80000079797808 */ /* 0x000fc40005800000 */
[-C--:B------:R-:W-:Y:S02]  /*3ef0*/  ISETP.GE.AND P5, PT, R25, R126.reuse, PT ;  /* 0x0000007e1900720c */ /* 0x080fe40003fa6270 */
[C---:B------:R-:W-:Y:S02]  /*3f00*/  ISETP.GE.AND P0, PT, R29.reuse, R126, PT ;  /* 0x0000007e1d00720c */ /* 0x040fe40003f06270 */
[----:B------:R-:W-:Y:S02]  /*3f10*/  ISETP.GE.AND P3, PT, R29, R119, PT ;  /* 0x000000771d00720c */ /* 0x000fe40003f66270 */
[----:B------:R-:W-:Y:S02]  /*3f20*/  IADD3 R25, R2, 0x41, RZ ;  /* 0x0000004102197810 */ /* 0x000fe40007ffe0ff */
[----:B------:R-:W-:Y:S02]  /*3f30*/  FMNMX.FTZ R29, R86, R30, !PT ;  /* 0x0000001e561d7209 */ /* 0x000fe40007810000 */
[----:B------:R-:W-:-:S02]  /*3f40*/  FSEL R64, R76, -INF , !P5 ;  /* 0xff8000004c407808 */ /* 0x000fc40006800000 */
[----:B------:R-:W-:Y:S02]  /*3f50*/  ISETP.GE.AND P5, PT, R25, R119, PT ;  /* 0x000000771900720c */ /* 0x000fe40003fa6270 */
[----:B------:R-:W-:Y:S02]  /*3f60*/  FMNMX.FTZ R29, R42, R29, !PT ;  /* 0x0000001d2a1d7209 */ /* 0x000fe40007810000 */
[----:B------:R-:W-:Y:S02]  /*3f70*/  FSEL R97, R97, -INF , !P5 ;  /* 0xff80000061617808 */ /* 0x000fe40006800000 */
[----:B------:R-:W-:Y:S02]  /*3f80*/  FMNMX.FTZ R30, R57, R29, !PT ;  /* 0x0000001d391e7209 */ /* 0x000fe40007810000 */
[----:B------:R-:W-:Y:S02]  /*3f90*/  ISETP.GE.AND P5, PT, R2, R119, PT ;  /* 0x000000770200720c */ /* 0x000fe40003fa6270 */
[----:B------:R-:W-:-:S02]  /*3fa0*/  FMNMX.FTZ R30, R58, R30, !PT ;  /* 0x0000001e3a1e7209 */ /* 0x000fc40007810000 */
[----:B------:R-:W-:Y:S02]  /*3fb0*/  FSEL R69, R52, -INF , !P5 ;  /* 0xff80000034457808 */ /* 0x000fe40006800000 */
        /* <DEDUP_REMOVED lines=10> */
[----:B------:R-:W-:-:S02]  /*4060*/  FSEL R65, R78, -INF , !P4 ;  /* 0xff8000004e417808 */ /* 0x000fc40006000000 */
[----:B------:R-:W-:Y:S01]  /*4070*/  ISETP.GE.AND P4, PT, R25, R126, PT ;  /* 0x0000007e1900720c */ /* 0x000fe20003f86270 */
[----:B------:R-:W-:Y:S01]  /*4080*/  LDSM.16.MT88.4 R76, [R87+0x3000] ;  /* 0x00300000574c783b */ /* 0x000fe20000004200 */
[----:B------:R-:W-:Y:S02]  /*4090*/  FMNMX.FTZ R33, R64, R33, !PT ;  /* 0x0000002140217209 */ /* 0x000fe40007810000 */
[----:B------:R-:W-:Y:S02]  /*40a0*/  FMNMX.FTZ R32, R60, R32, !PT ;  /* 0x000000203c207209 */ /* 0x000fe40007810000 */
[----:B------:R-:W-:Y:S02]  /*40b0*/  IADD3 R25, R2, 0x49, RZ ;  /* 0x0000004902197810 */ /* 0x000fe40007ffe0ff */
[----:B------:R-:W-:Y:S02]  /*40c0*/  FSEL R120, R120, -INF , !P4 ;  /* 0xff80000078787808 */ /* 0x000fe40006000000 */
[----:B------:R-:W-:-:S02]  /*40d0*/  FMNMX.FTZ R33, R121, R33, !PT ;  /* 0x0000002179217209 */ /* 0x000fc40007810000 */
[----:B------:R-:W-:Y:S02]  /*40e0*/  FMNMX.FTZ R32, R28, R32, !PT ;  /* 0x000000201c207209 */ /* 0x000fe40007810000 */
[----:B------:R-:W-:Y:S02]  /*40f0*/  FSEL R98, R98, -INF , !P2 ;  /* 0xff80000062627808 */ /* 0x000fe40005000000 */
[----:B------:R-:W-:Y:S02]  /*4100*/  ISETP.GE.AND P2, PT, R25, R126, PT ;  /* 0x0000007e1900720c */ /* 0x000fe40003f46270 */
[----:B------:R-:W-:Y:S02]  /*4110*/  IADD3 R29, R2, 0x50, RZ ;  /* 0x00000050021d7810 */ /* 0x000fe40007ffe0ff */
[----:B------:R-:W-:Y:S02]  /*4120*/  FSEL R99, R99, -INF , !P0 ;  /* 0xff80000063637808 */ /* 0x000fe40004000000 */
[----:B------:R-:W-:-:S02]  /*4130*/  FMNMX.FTZ R33, R120, R33, !PT ;  /* 0x0000002178217209 */ /* 0x000fc40007810000 */
[----:B------:R-:W-:Y:S02]  /*4140*/  ISETP.GE.AND P4, PT, R25, R119, PT ;  /* 0x000000771900720c */ /* 0x000fe40003f86270 */
[----:B------:R-:W-:Y:S02]  /*4150*/  FMNMX.FTZ R32, R56, R32, !PT ;  /* 0x0000002038207209 */ /* 0x000fe40007810000 */
[----:B------:R-:W-:Y:S02]  /*4160*/  IADD3 R25, R2, 0x51, RZ ;  /* 0x0000005102197810 */ /* 0x000fe40007ffe0ff */
[----:B------:R-:W-:Y:S02]  /*4170*/  ISETP.GE.AND P0, PT, R29, R126, PT ;  /* 0x0000007e1d00720c */ /* 0x000fe40003f06270 */
[----:B------:R-:W-:Y:S02]  /*4180*/  FSEL R122, R122, -INF , !P2 ;  /* 0xff8000007a7a7808 */ /* 0x000fe40005000000 */
[----:B------:R-:W-:-:S02]  /*4190*/  FMNMX.FTZ R33, R99, R33, !PT ;  /* 0x0000002163217209 */ /* 0x000fc40007810000 */
[----:B------:R-:W-:Y:S02]  /*41a0*/  FMNMX.FTZ R32, R59, R32, !PT ;  /* 0x000000203b207209 */ /* 0x000fe40007810000 */
[----:B------:R-:W-:Y:S02]  /*41b0*/  FSEL R93, R93, -INF , !P3 ;  /* 0xff8000005d5d7808 */ /* 0x000fe40005800000 */
[C---:B------:R-:W-:Y:S02]  /*41c0*/  ISETP.GE.AND P5, PT, R25.reuse, R126, PT ;  /* 0x0000007e1900720c */ /* 0x040fe40003fa6270 */
[-C--:B------:R-:W-:Y:S02]  /*41d0*/  ISETP.GE.AND P2, PT, R25, R119.reuse, PT ;  /* 0x000000771900720c */ /* 0x080fe40003f46270 */
[----:B------:R-:W-:Y:S02]  /*41e0*/  ISETP.GE.AND P3, PT, R29, R119, PT ;  /* 0x000000771d00720c */ /* 0x000fe40003f66270 */
[----:B------:R-:W-:-:S02]  /*41f0*/  IADD3 R25, R2, 0x58, RZ ;  /* 0x0000005802197810 */ /* 0x000fc40007ffe0ff */
[----:B------:R-:W-:Y:S02]  /*4200*/  FSEL R54, R82, -INF , !P0 ;  /* 0xff80000052367808 */ /* 0x000fe40004000000 */
[----:B------:R-:W-:Y:S02]  /*4210*/  IADD3 R38, R2, 0x59, RZ ;  /* 0x0000005902267810 */ /* 0x000fe40007ffe0ff */
[----:B------:R-:W-:Y:S02]  /*4220*/  FMNMX.FTZ R33, R122, R33, !PT ;  /* 0x000000217a217209 */ /* 0x000fe40007810000 */
[----:B------:R-:W-:Y:S02]  /*4230*/  FMNMX.FTZ R32, R55, R32, !PT ;  /* 0x0000002037207209 */ /* 0x000fe40007810000 */
[----:B------:R-:W-:Y:S02]  /*4240*/  FSEL R92, R92, -INF , !P4 ;  /* 0xff8000005c5c7808 */ /* 0x000fe40006000000 */
[----:B------:R-:W-:-:S02]  /*4250*/  ISETP.GE.AND P4, PT, R25, R126, PT ;  /* 0x0000007e1900720c */ /* 0x000fc40003f86270 */
[----:B------:R-:W-:Y:S02]  /*4260*/  FSEL R50, R83, -INF , !P3 ;  /* 0xff80000053327808 */ /* 0x000fe40005800000 */
[----:B------:R-:W-:Y:S02]  /*4270*/  FSEL R53, R81, -INF , !P5 ;  /* 0xff80000051357808 */ /* 0x000fe40006800000 */
[----:B------:R-:W-:Y:S02]  /*4280*/  FMNMX.FTZ R33, R54, R33, !PT ;  /* 0x0000002136217209 */ /* 0x000fe40007810000 */
[----:B------:R-:W-:Y:S02]  /*4290*/  ISETP.GE.AND P3, PT, R38, R126, PT ;  /* 0x0000007e2600720c */ /* 0x000fe40003f66270 */
[----:B------:R-:W-:Y:S02]  /*42a0*/  FMNMX.FTZ R32, R123, R32, !PT ;  /* 0x000000207b207209 */ /* 0x000fe40007810000 */
[----:B------:R-:W-:-:S02]  /*42b0*/  FSEL R52, R20, -INF , !P4 ;  /* 0xff80000014347808 */ /* 0x000fc40006000000 */
[C---:B------:R-:W-:Y:S02]  /*42c0*/  IADD3 R73, R2.reuse, 0x60, RZ ;  /* 0x0000006002497810 */ /* 0x040fe40007ffe0ff */
[----:B------:R-:W-:Y:S02]  /*42d0*/  FMNMX.FTZ R20, R53, R33, !PT ;  /* 0x0000002135147209 */ /* 0x000fe40007810000 */
[----:B------:R-:W-:Y:S02]  /*42e0*/  FSEL R51, R9, -INF , !P3 ;  /* 0xff80000009337808 */ /* 0x000fe40005800000 */
[----:B------:R-:W-:Y:S02]  /*42f0*/  FMNMX.FTZ R9, R95, R32, !PT ;  /* 0x000000205f097209 */ /* 0x000fe40007810000 */
[----:B------:R-:W-:Y:S02]  /*4300*/  IADD3 R30, R2, 0x61, RZ ;  /* 0x00000061021e7810 */ /* 0x000fe40007ffe0ff */
[----:B------:R-:W-:-:S02]  /*4310*/  ISETP.GE.AND P4, PT, R73, R126, PT ;  /* 0x0000007e4900720c */ /* 0x000fc40003f86270 */
[----:B------:R-:W-:Y:S02]  /*4320*/  FMNMX.FTZ R20, R52, R20, !PT ;  /* 0x0000001434147209 */ /* 0x000fe40007810000 */
[----:B------:R-:W-:Y:S02]  /*4330*/  FMNMX.FTZ R9, R66, R9, !PT ;  /* 0x0000000942097209 */ /* 0x000fe40007810000 */
[----:B------:R-:W-:Y:S02]  /*4340*/  IADD3 R29, R2, 0x68, RZ ;  /* 0x00000068021d7810 */ /* 0x000fe40007ffe0ff */
[----:B------:R-:W-:Y:S02]  /*4350*/  ISETP.GE.AND P3, PT, R30, R126, PT ;  /* 0x0000007e1e00720c */ /* 0x000fe40003f66270 */
[----:B-1----:R-:W-:Y:S02]  /*4360*/  FSEL R36, R36, -INF , !P4 ;  /* 0xff80000024247808 */ /* 0x002fe40006000000 */
[----:B------:R-:W-:-:S02]  /*4370*/  FMNMX.FTZ R20, R51, R20, !PT ;  /* 0x0000001433147209 */ /* 0x000fc40007810000 */
[----:B------:R-:W-:Y:S02]  /*4380*/  FMNMX.FTZ R9, R65, R9, !PT ;  /* 0x0000000941097209 */ /* 0x000fe40007810000 */
[----:B------:R-:W-:Y:S02]  /*4390*/  IADD3 R72, R2, 0x69, RZ ;  /* 0x0000006902487810 */ /* 0x000fe40007ffe0ff */
[----:B------:R-:W-:Y:S02]  /*43a0*/  ISETP.GE.AND P4, PT, R29, R126, PT ;  /* 0x0000007e1d00720c */ /* 0x000fe40003f86270 */
[----:B------:R-:W-:Y:S02]  /*43b0*/  FSEL R35, R16, -INF , !P3 ;  /* 0xff80000010237808 */ /* 0x000fe40005800000 */
[----:B------:R-:W-:Y:S02]  /*43c0*/  FMNMX.FTZ R16, R36, R20, !PT ;  /* 0x0000001424107209 */ /* 0x000fe40007810000 */
[----:B------:R-:W-:-:S02]  /*43d0*/  FMNMX.FTZ R9, R63, R9, !PT ;  /* 0x000000093f097209 */ /* 0x000fc40007810000 */
[----:B------:R-:W-:Y:S02]  /*43e0*/  ISETP.GE.AND P3, PT, R72, R126, PT ;  /* 0x0000007e4800720c */ /* 0x000fe40003f66270 */
[----:B------:R-:W-:Y:S02]  /*43f0*/  FSEL R34, R13, -INF , !P4 ;  /* 0xff8000000d227808 */ /* 0x000fe40006000000 */
[----:B------:R-:W-:Y:S02]  /*4400*/  IADD3 R71, R2, 0x70, RZ ;  /* 0x0000007002477810 */ /* 0x000fe40007ffe0ff */
[----:B------:R-:W-:Y:S02]  /*4410*/  FMNMX.FTZ R13, R35, R16, !PT ;  /* 0x00000010230d7209 */ /* 0x000fe40007810000 */
[----:B------:R-:W-:Y:S02]  /*4420*/  FMNMX.FTZ R9, R98, R9, !PT ;  /* 0x0000000962097209 */ /* 0x000fe40007810000 */
[----:B------:R-:W-:-:S02]  /*4430*/  FSEL R33, R12, -INF , !P3 ;  /* 0xff8000000c217808 */ /* 0x000fc40005800000 */
[----:B------:R-:W-:Y:S02]  /*4440*/  IADD3 R70, R2, 0x71, RZ ;  /* 0x0000007102467810 */ /* 0x000fe40007ffe0ff */
[----:B------:R-:W-:Y:S02]  /*4450*/  ISETP.GE.AND P4, PT, R71, R126, PT ;  /* 0x0000007e4700720c */ /* 0x000fe40003f86270 */
[----:B------:R-:W-:Y:S02]  /*4460*/  FMNMX.FTZ R12, R34, R13, !PT ;  /* 0x0000000d220c7209 */ /* 0x000fe40007810000 */
[----:B------:R-:W-:Y:S02]  /*4470*/  FMNMX.FTZ R9, R97, R9, !PT ;  /* 0x0000000961097209 */ /* 0x000fe40007810000 */
[----:B------:R-:W-:Y:S02]  /*4480*/  ISETP.GE.AND P0, PT, R25, R119, PT ;  /* 0x000000771900720c */ /* 0x000fe40003f06270 */
        /* <DEDUP_REMOVED lines=11> */
[----:B------:R-:W-:Y:S02]  /*4540*/  FSEL R27, R27, -INF , !P4 ;  /* 0xff8000001b1b7808 */ /* 0x000fe40006000000 */
[----:B------:R-:W-:-:S02]  /*4550*/  FMNMX.FTZ R12, R31, R12, !PT ;  /* 0x0000000c1f0c7209 */ /* 0x000fc40007810000 */
[----:B------:R-:W-:Y:S02]  /*4560*/  FSEL R43, R80, -INF , !P2 ;  /* 0xff800000502b7808 */ /* 0x000fe40005000000 */
[----:B------:R-:W-:Y:S02]  /*4570*/  FMNMX.FTZ R9, R50, R9, !PT ;  /* 0x0000000932097209 */ /* 0x000fe40007810000 */
[----:B------:R-:W-:Y:S02]  /*4580*/  FSEL R26, R26, -INF , !P3 ;  /* 0xff8000001a1a7808 */ /* 0x000fe40005800000 */
[----:B------:R-:W-:Y:S02]  /*4590*/  FMNMX.FTZ R12, R27, R12, !PT ;  /* 0x0000000c1b0c7209 */ /* 0x000fe40007810000 */
[----:B------:R-:W-:Y:S02]  /*45a0*/  ISETP.GE.AND P2, PT, R38, R119, PT ;  /* 0x000000772600720c */ /* 0x000fe40003f46270 */
[----:B------:R-:W-:-:S02]  /*45b0*/  FSEL R38, R8, -INF , !P0 ;  /* 0xff80000008267808 */ /* 0x000fc40004000000 */
[----:B------:R-:W-:Y:S02]  /*45c0*/  FMNMX.FTZ R9, R43, R9, !PT ;  /* 0x000000092b097209 */ /* 0x000fe40007810000 */
[----:B------:R-:W-:Y:S02]  /*45d0*/  FMNMX.FTZ R8, R26, R12, !PT ;  /* 0x0000000c1a087209 */ /* 0x000fe40007810000 */
[----:B------:R-:W-:Y:S02]  /*45e0*/  ISETP.GE.AND P0, PT, R73, R119, PT ;  /* 0x000000774900720c */ /* 0x000fe40003f06270 */
[----:B------:R-:W-:Y:S02]  /*45f0*/  FSEL R37, R37, -INF , !P2 ;  /* 0xff80000025257808 */ /* 0x000fe40005000000 */
[----:B------:R-:W-:Y:S02]  /*4600*/  FMNMX.FTZ R12, R38, R9, !PT ;  /* 0x00000009260c7209 */ /* 0x000fe40007810000 */
[----:B------:R-:W-:Y:S01]  /*4610*/  ISETP.GE.AND P2, PT, R30, R119, PT ;  /* 0x000000771e00720c */ /* 0x000fe20003f46270 */
[----:B------:R-:W1:Y:S01]  /*4620*/  SHFL.BFLY PT, R9, R8, 0x2, 0x1f ;  /* 0x0c401f0008097f89 */ /* 0x000e6200000e0000 */
[----:B------:R-:W-:-:S02]  /*4630*/  FSEL R30, R10, -INF , !P0 ;  /* 0xff8000000a1e7808 */ /* 0x000fc40004000000 */
[----:B------:R-:W-:Y:S02]  /*4640*/  FMNMX.FTZ R12, R37, R12, !PT ;  /* 0x0000000c250c7209 */ /* 0x000fe40007810000 */
[-C--:B------:R-:W-:Y:S02]  /*4650*/  ISETP.GE.AND P0, PT, R29, R119.reuse, PT ;  /* 0x000000771d00720c */ /* 0x080fe40003f06270 */
[----:B------:R-:W-:Y:S02]  /*4660*/  FSEL R29, R11, -INF , !P2 ;  /* 0xff8000000b1d7808 */ /* 0x000fe40005000000 */
[----:B------:R-:W-:Y:S02]  /*4670*/  FMNMX.FTZ R12, R30, R12, !PT ;  /* 0x0000000c1e0c7209 */ /* 0x000fe40007810000 */
[----:B------:R-:W-:Y:S02]  /*4680*/  ISETP.GE.AND P2, PT, R72, R119, PT ;  /* 0x000000774800720c */ /* 0x000fe40003f46270 */
        /* <DEDUP_REMOVED lines=14> */
[----:B------:R-:W-:Y:S02]  /*4770*/  FSEL R21, R21, -INF , !P2 ;  /* 0xff80000015157808 */ /* 0x000fe40005000000 */
[----:B------:R-:W-:Y:S02]  /*4780*/  FMNMX.FTZ R10, R22, R12, !PT ;  /* 0x0000000c160a7209 */ /* 0x000fe40007810000 */
[----:B-1----:R-:W-:Y:S02]  /*4790*/  FMNMX.FTZ R9, R8, R9, !PT ;  /* 0x0000000908097209 */ /* 0x002fe40007810000 */
[----:B------:R-:W-:-:S03]  /*47a0*/  FMNMX.FTZ R10, R21, R10, !PT ;  /* 0x0000000a150a7209 */ /* 0x000fc60007810000 */
[----:B------:R-:W1:Y:S04]  /*47b0*/  SHFL.BFLY PT, R2, R9, 0x1, 0x1f ;  /* 0x0c201f0009027f89 */ /* 0x000e6800000e0000 */
[----:B------:R-:W2:Y:S01]  /*47c0*/  SHFL.BFLY PT, R8, R10, 0x2, 0x1f ;  /* 0x0c401f000a087f89 */ /* 0x000ea200000e0000 */
[----:B-1----:R-:W-:Y:S02]  /*47d0*/  FMNMX.FTZ R2, R9, R2, !PT ;  /* 0x0000000209027209 */ /* 0x002fe40007810000 */
[----:B--2---:R-:W-:-:S03]  /*47e0*/  FMNMX.FTZ R8, R10, R8, !PT ;  /* 0x000000080a087209 */ /* 0x004fc60007810000 */
[C---:B------:R-:W-:Y:S01]  /*47f0*/  FMUL.FTZ R25, R2.reuse, c[0x0][0x23c] ;  /* 0x00008f0002197a20 */ /* 0x040fe20000410000 */
[----:B------:R-:W-:Y:S01]  /*4800*/  FSETP.NEU.FTZ.AND P0, PT, R2, -INF , PT ;  /* 0xff8000000200780b */ /* 0x000fe20003f1d000 */
[----:B------:R-:W1:Y:S03]  /*4810*/  SHFL.BFLY PT, R9, R8, 0x1, 0x1f ;  /* 0x0c201f0008097f89 */ /* 0x000e6600000e0000 */
[----:B------:R-:W-:-:S05]  /*4820*/  FSEL R25, R25, RZ, P0 ;  /* 0x000000ff19197208 */ /* 0x000fca0000000000 */
[--C-:B------:R-:W-:Y:S02]  /*4830*/  FFMA.FTZ R90, R0, c[0x0][0x23c], -R25.reuse ;  /* 0x00008f00005a7a23 */ /* 0x100fe40000010819 */
[--C-:B------:R-:W-:Y:S02]  /*4840*/  FFMA.FTZ R15, R14, c[0x0][0x23c], -R25.reuse ;  /* 0x00008f000e0f7a23 */ /* 0x100fe40000010819 */
[--C-:B------:R-:W-:Y:S02]  /*4850*/  FFMA.FTZ R14, R17, c[0x0][0x23c], -R25.reuse ;  /* 0x00008f00110e7a23 */ /* 0x100fe40000010819 */
[--C-:B------:R-:W-:Y:S01]  /*4860*/  FFMA.FTZ R12, R39, c[0x0][0x23c], -R25.reuse ;  /* 0x00008f00270c7a23 */ /* 0x100fe20000010819 */
[----:B------:R-:W-:Y:S01]  /*4870*/  MUFU.EX2 R90, R90 ;  /* 0x0000005a005a7308 */ /* 0x000fe20000000800 */
[--C-:B------:R-:W-:Y:S02]  /*4880*/  FFMA.FTZ R17, R86, c[0x0][0x23c], -R25.reuse ;  /* 0x00008f0056117a23 */ /* 0x100fe40000010819 */
[----:B------:R-:W-:-:S02]  /*4890*/  FFMA.FTZ R16, R42, c[0x0][0x23c], -R25 ;  /* 0x00008f002a107a23 */ /* 0x000fc40000010819 */
[----:B------:R-:W-:Y:S02]  /*48a0*/  FFMA.FTZ R91, R68, c[0x0][0x23c], -R25 ;  /* 0x00008f00445b7a23 */ /* 0x000fe40000010819 */
[----:B------:R-:W-:Y:S01]  /*48b0*/  IMAD R86, R3, 0x2, R87 ;  /* 0x0000000203567824 */ /* 0x000fe200078e0257 */
[----:B------:R-:W-:Y:S01]  /*48c0*/  MUFU.EX2 R15, R15 ;  /* 0x0000000f000f7308 */ /* 0x000fe20000000800 */
[--C-:B------:R-:W-:Y:S01]  /*48d0*/  FFMA.FTZ R13, R41, c[0x0][0x23c], -R25.reuse ;  /* 0x00008f00290d7a23 */ /* 0x100fe20000010819 */
[----:B-1----:R-:W-:Y:S01]  /*48e0*/  FMNMX.FTZ R0, R8, R9, !PT ;  /* 0x0000000908007209 */ /* 0x002fe20007810000 */
[--C-:B------:R-:W-:Y:S01]  /*48f0*/  FFMA.FTZ R96, R96, c[0x0][0x23c], -R25.reuse ;  /* 0x00008f0060607a23 */ /* 0x100fe20000010819 */
[----:B------:R-:W-:Y:S01]  /*4900*/  LDSM.16.MT88.4 R8, [R87+0x3400] ;  /* 0x003400005708783b */ /* 0x000fe20000004200 */
[--C-:B------:R-:W-:Y:S01]  /*4910*/  FFMA.FTZ R88, R88, c[0x0][0x23c], -R25.reuse ;  /* 0x00008f0058587a23 */ /* 0x100fe20000010819 */
[C---:B------:R-:W-:Y:S01]  /*4920*/  FSETP.NEU.FTZ.AND P0, PT, R0.reuse, -INF , PT ;  /* 0xff8000000000780b */ /* 0x040fe20003f1d000 */
[----:B------:R-:W-:Y:S01]  /*4930*/  FMUL.FTZ R20, R0, c[0x0][0x23c] ;  /* 0x00008f0000147a20 */ /* 0x000fe20000410000 */
[----:B------:R-:W1:Y:S01]  /*4940*/  MUFU.EX2 R91, R91 ;  /* 0x0000005b005b7308 */ /* 0x000e620000000800 */
[----:B------:R-:W-:-:S02]  /*4950*/  FFMA.FTZ R67, R67, c[0x0][0x23c], -R25 ;  /* 0x00008f0043437a23 */ /* 0x000fc40000010819 */
[--C-:B------:R-:W-:Y:S01]  /*4960*/  FFMA.FTZ R64, R64, c[0x0][0x23c], -R25.reuse ;  /* 0x00008f0040407a23 */ /* 0x100fe20000010819 */
[----:B------:R-:W-:Y:S01]  /*4970*/  FSEL R20, R20, RZ, P0 ;  /* 0x000000ff14147208 */ /* 0x000fe20000000000 */
[--C-:B------:R-:W-:Y:S02]  /*4980*/  FFMA.FTZ R120, R120, c[0x0][0x23c], -R25.reuse ;  /* 0x00008f0078787a23 */ /* 0x100fe40000010819 */
[----:B------:R-:W-:Y:S01]  /*4990*/  FFMA.FTZ R54, R54, c[0x0][0x23c], -R25 ;  /* 0x00008f0036367a23 */ /* 0x000fe20000010819 */
[----:B------:R-:W2:Y:S01]  /*49a0*/  MUFU.EX2 R14, R14 ;  /* 0x0000000e000e7308 */ /* 0x000ea20000000800 */
[--C-:B------:R-:W-:Y:S02]  /*49b0*/  FFMA.FTZ R89, R69, c[0x0][0x23c], -R20.reuse ;  /* 0x00008f0045597a23 */ /* 0x100fe40000010814 */
[--C-:B------:R-:W-:Y:S02]  /*49c0*/  FFMA.FTZ R94, R7, c[0x0][0x23c], -R20.reuse ;  /* 0x00008f00075e7a23 */ /* 0x100fe40000010814 */
[----:B------:R-:W-:-:S02]  /*49d0*/  FFMA.FTZ R39, R6, c[0x0][0x23c], -R20 ;  /* 0x00008f0006277a23 */ /* 0x000fc40000010814 */
[--C-:B------:R-:W-:Y:S01]  /*49e0*/  FFMA.FTZ R42, R5, c[0x0][0x23c], -R20.reuse ;  /* 0x00008f00052a7a23 */ /* 0x100fe20000010814 */
[----:B------:R-:W-:Y:S01]  /*49f0*/  MUFU.EX2 R89, R89 ;  /* 0x0000005900597308 */ /* 0x000fe20000000800 */
[----:B------:R-:W3:Y:S01]  /*4a00*/  LDSM.16.MT88.4 R4, [R86+0x3000] ;  /* 0x003000005604783b */ /* 0x000ee20000004200 */
[----:B-1----:R-:W-:Y:S01]  /*4a10*/  F2FP.PACK_AB R68, R90, R91 ;  /* 0x0000005b5a44723e */ /* 0x002fe200000000ff */
[--C-:B------:R-:W-:Y:S02]  /*4a20*/  FFMA.FTZ R41, R40, c[0x0][0x23c], -R20.reuse ;  /* 0x00008f0028297a23 */ /* 0x100fe40000010814 */
[--C-:B------:R-:W-:Y:S02]  /*4a30*/  FFMA.FTZ R40, R62, c[0x0][0x23c], -R20.reuse ;  /* 0x00008f003e287a23 */ /* 0x100fe40000010814 */
[--C-:B------:R-:W-:Y:S01]  /*4a40*/  FFMA.FTZ R3, R60, c[0x0][0x23c], -R20.reuse ;  /* 0x00008f003c037a23 */ /* 0x100fe20000010814 */
[----:B------:R-:W1:Y:S01]  /*4a50*/  MUFU.EX2 R94, R94 ;  /* 0x0000005e005e7308 */ /* 0x000e620000000800 */
        /* <DEDUP_REMOVED lines=13> */
[--C-:B------:R-:W-:Y:S02]  /*4b30*/  FFMA.FTZ R95, R95, c[0x0][0x23c], -R20.reuse ;  /* 0x00008f005f5f7a23 */ /* 0x100fe40000010814 */
[----:B------:R-:W-:Y:S01]  /*4b40*/  MUFU.EX2 R13, R13 ;  /* 0x0000000d000d7308 */ /* 0x000fe20000000800 */
[--C-:B------:R-:W-:Y:S02]  /*4b50*/  FFMA.FTZ R66, R66, c[0x0][0x23c], -R20.reuse ;  /* 0x00008f0042427a23 */ /* 0x100fe40000010814 */
[--C-:B------:R-:W-:Y:S02]  /*4b60*/  FFMA.FTZ R65, R65, c[0x0][0x23c], -R20.reuse ;  /* 0x00008f0041417a23 */ /* 0x100fe40000010814 */
[----:B------:R-:W-:Y:S02]  /*4b70*/  FFMA.FTZ R63, R63, c[0x0][0x23c], -R20 ;  /* 0x00008f003f3f7a23 */ /* 0x000fe40000010814 */
[--C-:B------:R-:W-:Y:S01]  /*4b80*/  FFMA.FTZ R123, R121, c[0x0][0x23c], -R25.reuse ;  /* 0x00008f00797b7a23 */ /* 0x100fe20000010819 */
[----:B--2---:R-:W-:Y:S01]  /*4b90*/  F2FP.PACK_AB R71, R42, R39 ;  /* 0x000000272a47723e */ /* 0x004fe200000000ff */
        /* <DEDUP_REMOVED lines=8> */
[----:B------:R-:W-:Y:S02]  /*4c20*/  FFMA.FTZ R92, R92, c[0x0][0x23c], -R20 ;  /* 0x00008f005c5c7a23 */ /* 0x000fe40000010814 */
[----:B------:R-:W-:Y:S01]  /*4c30*/  FADD.FTZ R90, R91, R90 ;  /* 0x0000005a5b5a7221 */ /* 0x000fe20000010000 */
[----:B------:R-:W-:Y:S01]  /*4c40*/  HMMA.16816.F32 R76, R68, R78, RZ ;  /* 0x0000004e444c723c */ /* 0x000fe200000018ff */
[----:B------:R-:W-:Y:S01]  /*4c50*/  FADD.FTZ R89, R89, R94 ;  /* 0x0000005e59597221 */ /* 0x000fe20000010000 */
[----:B------:R-:W2:Y:S01]  /*4c60*/  MUFU.EX2 R16, R16 ;  /* 0x0000001000107308 */ /* 0x000ea20000000800 */
[----:B------:R-:W-:-:S02]  /*4c70*/  FADD.FTZ R90, R15, R90 ;  /* 0x0000005a0f5a7221 */ /* 0x000fc40000010000 */
[----:B------:R-:W-:Y:S02]  /*4c80*/  FADD.FTZ R89, R39, R89 ;  /* 0x0000005927597221 */ /* 0x000fe40000010000 */
[--C-:B------:R-:W-:Y:S01]  /*4c90*/  FFMA.FTZ R53, R53, c[0x0][0x23c], -R25.reuse ;  /* 0x00008f0035357a23 */ /* 0x100fe20000010819 */
[C---:B---3--:R-:W-:Y:S01]  /*4ca0*/  HMMA.16816.F32 R72, R68.reuse, R4, RZ ;  /* 0x000000044448723c */ /* 0x048fe200000018ff */
[--C-:B------:R-:W-:Y:S01]  /*4cb0*/  FFMA.FTZ R52, R52, c[0x0][0x23c], -R25.reuse ;  /* 0x00008f0034347a23 */ /* 0x100fe20000010819 */
[----:B------:R-:W3:Y:S01]  /*4cc0*/  MUFU.EX2 R41, R41 ;  /* 0x0000002900297308 */ /* 0x000ee20000000800 */
[----:B------:R-:W-:Y:S02]  /*4cd0*/  FFMA.FTZ R51, R51, c[0x0][0x23c], -R25 ;  /* 0x00008f0033337a23 */ /* 0x000fe40000010819 */
[--C-:B------:R-:W-:Y:S02]  /*4ce0*/  FFMA.FTZ R50, R50, c[0x0][0x23c], -R20.reuse ;  /* 0x00008f0032327a23 */ /* 0x100fe40000010814 */
[----:B-1----:R-:W-:Y:S01]  /*4cf0*/  F2FP.PACK_AB R4, R12, R13 ;  /* 0x0000000d0c04723e */ /* 0x002fe200000000ff */
[----:B------:R-:W-:Y:S01]  /*4d00*/  HMMA.16816.F32 R68, R68, R6, RZ ;  /* 0x000000064444723c */ /* 0x000fe200000018ff */
[--C-:B------:R-:W-:Y:S01]  /*4d10*/  FFMA.FTZ R43, R43, c[0x0][0x23c], -R20.reuse ;  /* 0x00008f002b2b7a23 */ /* 0x100fe20000010814 */
[----:B------:R-:W1:Y:S01]  /*4d20*/  MUFU.EX2 R40, R40 ;  /* 0x0000002800287308 */ /* 0x000e620000000800 */
[----:B------:R-:W-:-:S02]  /*4d30*/  FFMA.FTZ R38, R38, c[0x0][0x23c], -R20 ;  /* 0x00008f0026267a23 */ /* 0x000fc40000010814 */
[----:B------:R-:W-:Y:S02]  /*4d40*/  FFMA.FTZ R37, R37, c[0x0][0x23c], -R20 ;  /* 0x00008f0025257a23 */ /* 0x000fe40000010814 */
[----:B--2---:R-:W-:Y:S01]  /*4d50*/  F2FP.PACK_AB R6, R16, R17 ;  /* 0x000000111006723e */ /* 0x004fe200000000ff */
[----:B------:R-:W-:Y:S02]  /*4d60*/  FADD.FTZ R90, R14, R90 ;  /* 0x0000005a0e5a7221 */ /* 0x000fe40000010000 */
[----:B------:R-:W2:Y:S01]  /*4d70*/  MUFU.EX2 R3, R3 ;  /* 0x0000000300037308 */ /* 0x000ea20000000800 */
[----:B------:R-:W-:Y:S02]  /*4d80*/  FADD.FTZ R89, R42, R89 ;  /* 0x000000592a597221 */ /* 0x000fe40000010000 */
[----:B------:R-:W-:Y:S02]  /*4d90*/  FADD.FTZ R90, R13, R90 ;  /* 0x0000005a0d5a7221 */ /* 0x000fe40000010000 */
[----:B---3--:R-:W-:-:S02]  /*4da0*/  FADD.FTZ R89, R41, R89 ;  /* 0x0000005929597221 */ /* 0x008fc40000010000 */
[----:B------:R-:W-:Y:S01]  /*4db0*/  FFMA.FTZ R36, R36, c[0x0][0x23c], -R25 ;  /* 0x00008f0024247a23 */ /* 0x000fe20000010819 */
[----:B------:R-:W3:Y:S01]  /*4dc0*/  MUFU.EX2 R28, R28 ;  /* 0x0000001c001c7308 */ /* 0x000ee20000000800 */
[----:B-1----:R-:W-:Y:S01]  /*4dd0*/  F2FP.PACK_AB R5, R40, R41 ;  /* 0x000000292805723e */ /* 0x002fe200000000ff */
[----:B------:R-:W-:Y:S02]  /*4de0*/  FADD.FTZ R41, R12, R90 ;  /* 0x0000005a0c297221 */ /* 0x000fe40000010000 */
[----:B------:R-:W-:Y:S01]  /*4df0*/  FADD.FTZ R40, R40, R89 ;  /* 0x0000005928287221 */ /* 0x000fe20000010000 */
[----:B------:R-:W-:Y:S01]  /*4e00*/  LDSM.16.MT88.4 R12, [R86+0x4400] ;  /* 0x00440000560c783b */ /* 0x000fe20000004200 */
[----:B------:R-:W-:Y:S02]  /*4e10*/  FADD.FTZ R41, R17, R41 ;  /* 0x0000002911297221 */ /* 0x000fe40000010000 */
[----:B------:R-:W-:Y:S01]  /*4e20*/  MUFU.EX2 R62, R62 ;  /* 0x0000003e003e7308 */ /* 0x000fe20000000800 */
[----:B--2---:R-:W-:-:S02]  /*4e30*/  FADD.FTZ R40, R3, R40 ;  /* 0x0000002803287221 */ /* 0x004fc40000010000 */
[----:B------:R-:W-:Y:S02]  /*4e40*/  FADD.FTZ R41, R16, R41 ;  /* 0x0000002910297221 */ /* 0x000fe40000010000 */
[--C-:B------:R-:W-:Y:S02]  /*4e50*/  FFMA.FTZ R35, R35, c[0x0][0x23c], -R25.reuse ;  /* 0x00008f0023237a23 */ /* 0x100fe40000010819 */
[--C-:B------:R-:W-:Y:S01]  /*4e60*/  FFMA.FTZ R34, R34, c[0x0][0x23c], -R25.reuse ;  /* 0x00008f0022227a23 */ /* 0x100fe20000010819 */
[C---:B---3--:R-:W-:Y:S01]  /*4e70*/  F2FP.PACK_AB R7, R28.reuse, R3 ;  /* 0x000000031c07723e */ /* 0x048fe200000000ff */
[----:B------:R-:W1:Y:S01]  /*4e80*/  MUFU.EX2 R60, R60 ;  /* 0x0000003c003c7308 */ /* 0x000e620000000800 */
[----:B------:R-:W-:Y:S02]  /*4e90*/  FADD.FTZ R40, R28, R40 ;  /* 0x000000281c287221 */ /* 0x000fe40000010000 */
[----:B------:R-:W-:Y:S02]  /*4ea0*/  FFMA.FTZ R33, R33, c[0x0][0x23c], -R25 ;  /* 0x00008f0021217a23 */ /* 0x000fe40000010819 */
        /* <DEDUP_REMOVED lines=16> */
[----:B------:R-:W-:-:S05]  /*4fb0*/  FFMA.FTZ R122, R21, c[0x0][0x23c], -R20 ;  /* 0x00008f00157a7a23 */ /* 0x000fca0000010814 */
[----:B------:R-:W4:Y:S08]  /*4fc0*/  MUFU.EX2 R59, R59 ;  /* 0x0000003b003b7308 */ /* 0x000f300000000800 */
[----:B------:R-:W-:Y:S08]  /*4fd0*/  MUFU.EX2 R56, R56 ;  /* 0x0000003800387308 */ /* 0x000ff00000000800 */
[----:B------:R-:W5:Y:S01]  /*4fe0*/  MUFU.EX2 R55, R55 ;  /* 0x0000003700377308 */ /* 0x000f620000000800 */
[C---:B--2---:R-:W-:Y:S07]  /*4ff0*/  HMMA.16816.F32 R72, R4.reuse, R8, R72 ;  /* 0x000000080448723c */ /* 0x044fee0000001848 */
[----:B------:R-:W2:Y:S01]  /*5000*/  MUFU.EX2 R96, R96 ;  /* 0x0000006000607308 */ /* 0x000ea20000000800 */
        /* <DEDUP_REMOVED lines=9> */
[----:B-----5:R-:W-:Y:S01]  /*50a0*/  F2FP.PACK_AB R7, R55, R56 ;  /* 0x000000383707723e */ /* 0x020fe200000000ff */
[----:B------:R-:W-:Y:S02]  /*50b0*/  FADD.FTZ R62, R60, R62 ;  /* 0x0000003e3c3e7221 */ /* 0x000fe40000010000 */
[----:B------:R-:W-:Y:S02]  /*50c0*/  FADD.FTZ R61, R59, R61 ;  /* 0x0000003d3b3d7221 */ /* 0x000fe40000010000 */
[----:B------:R-:W-:Y:S01]  /*50d0*/  MUFU.EX2 R64, R64 ;  /* 0x0000004000407308 */ /* 0x000fe20000000800 */
[----:B------:R-:W-:Y:S02]  /*50e0*/  FADD.FTZ R62, R58, R62 ;  /* 0x0000003e3a3e7221 */ /* 0x000fe40000010000 */
[----:B------:R-:W-:-:S02]  /*50f0*/  FADD.FTZ R61, R56, R61 ;  /* 0x0000003d383d7221 */ /* 0x000fc40000010000 */
[----:B------:R-:W-:Y:S02]  /*5100*/  FADD.FTZ R57, R57, R62 ;  /* 0x0000003e39397221 */ /* 0x000fe40000010000 */
[----:B------:R-:W-:Y:S01]  /*5110*/  FADD.FTZ R55, R55, R61 ;  /* 0x0000003d37377221 */ /* 0x000fe20000010000 */
[----:B------:R-:W1:Y:S01]  /*5120*/  MUFU.EX2 R95, R95 ;  /* 0x0000005f005f7308 */ /* 0x000e620000000800 */
[----:B--2---:R-:W-:-:S04]  /*5130*/  FADD.FTZ R57, R96, R57 ;  /* 0x0000003960397221 */ /* 0x004fc80000010000 */
[----:B------:R-:W-:-:S03]  /*5140*/  FADD.FTZ R57, R88, R57 ;  /* 0x0000003958397221 */ /* 0x000fc60000010000 */
[----:B------:R-:W2:Y:S01]  /*5150*/  MUFU.EX2 R66, R66 ;  /* 0x0000004200427308 */ /* 0x000ea20000000800 */
[C---:B------:R-:W-:Y:S07]  /*5160*/  HMMA.16816.F32 R80, R4.reuse, R8, R80 ;  /* 0x000000080450723c */ /* 0x040fee0000001850 */
[----:B------:R-:W-:Y:S01]  /*5170*/  MUFU.EX2 R65, R65 ;  /* 0x0000004100417308 */ /* 0x000fe20000000800 */
[----:B-1----:R-:W-:Y:S01]  /*5180*/  FADD.FTZ R55, R95, R55 ;  /* 0x000000375f377221 */ /* 0x002fe20000010000 */
[----:B------:R-:W-:Y:S01]  /*5190*/  HMMA.16816.F32 R76, R4, R10, R76 ;  /* 0x0000000a044c723c */ /* 0x000fe2000000184c */
[----:B------:R-:W1:Y:S05]  /*51a0*/  LDSM.16.MT88.4 R8, [R86+0x3800] ;  /* 0x003800005608783b */ /* 0x000e6a0000004200 */
[----:B------:R-:W3:Y:S01]  /*51b0*/  MUFU.EX2 R63, R63 ;  /* 0x0000003f003f7308 */ /* 0x000ee20000000800 */
[----:B--2---:R-:W-:-:S07]  /*51c0*/  FADD.FTZ R55, R66, R55 ;  /* 0x0000003742377221 */ /* 0x004fce0000010000 */
[----:B------:R-:W-:Y:S08]  /*51d0*/  MUFU.EX2 R123, R123 ;  /* 0x0000007b007b7308 */ /* 0x000ff00000000800 */
[----:B------:R-:W2:Y:S08]  /*51e0*/  MUFU.EX2 R120, R120 ;  /* 0x0000007800787308 */ /* 0x000eb00000000800 */
[----:B------:R-:W-:Y:S08]  /*51f0*/  MUFU.EX2 R121, R121 ;  /* 0x0000007900797308 */ /* 0x000ff00000000800 */
[----:B------:R-:W4:Y:S01]  /*5200*/  MUFU.EX2 R99, R99 ;  /* 0x0000006300637308 */ /* 0x000f220000000800 */
[C---:B-1----:R-:W-:Y:S07]  /*5210*/  HMMA.16816.F32 R72, R4.reuse, R8, R72 ;  /* 0x000000080448723c */ /* 0x042fee0000001848 */
[----:B------:R-:W-:Y:S01]  /*5220*/  MUFU.EX2 R98, R98 ;  /* 0x0000006200627308 */ /* 0x000fe20000000800 */
[----:B------:R-:W-:Y:S01]  /*5230*/  HMMA.16816.F32 R68, R4, R10, R68 ;  /* 0x0000000a0444723c */ /* 0x000fe20000001844 */
[----:B------:R-:W1:Y:S06]  /*5240*/  LDSM.16.MT88.4 R8, [R87+0x3c00] ;  /* 0x003c00005708783b */ /* 0x000e6c0000004200 */
[----:B------:R-:W5:Y:S01]  /*5250*/  MUFU.EX2 R97, R97 ;  /* 0x0000006100617308 */ /* 0x000f620000000800 */
[----:B------:R-:W-:-:S02]  /*5260*/  F2FP.PACK_AB R4, R88, R96 ;  /* 0x000000605804723e */ /* 0x000fc400000000ff */
[----:B------:R-:W-:-:S05]  /*5270*/  F2FP.PACK_AB R6, R64, R67 ;  /* 0x000000434006723e */ /* 0x000fca00000000ff */
[----:B------:R-:W-:Y:S01]  /*5280*/  MUFU.EX2 R93, R93 ;  /* 0x0000005d005d7308 */ /* 0x000fe20000000800 */
[----:B------:R-:W-:Y:S01]  /*5290*/  F2FP.PACK_AB R5, R66, R95 ;  /* 0x0000005f4205723e */ /* 0x000fe200000000ff */
[----:B------:R-:W-:Y:S01]  /*52a0*/  FADD.FTZ R67, R67, R57 ;  /* 0x0000003943437221 */ /* 0x000fe20000010000 */
[----:B---3--:R-:W-:Y:S01]  /*52b0*/  F2FP.PACK_AB R7, R63, R65 ;  /* 0x000000413f07723e */ /* 0x008fe200000000ff */
[----:B------:R-:W-:Y:S02]  /*52c0*/  FADD.FTZ R65, R65, R55 ;  /* 0x0000003741417221 */ /* 0x000fe40000010000 */
[----:B------:R-:W-:Y:S02]  /*52d0*/  FADD.FTZ R67, R64, R67 ;  /* 0x0000004340437221 */ /* 0x000fe40000010000 */
[----:B------:R-:W3:Y:S01]  /*52e0*/  MUFU.EX2 R92, R92 ;  /* 0x0000005c005c7308 */ /* 0x000ee20000000800 */
[----:B------:R-:W-:-:S07]  /*52f0*/  FADD.FTZ R65, R63, R65 ;  /* 0x000000413f417221 */ /* 0x000fce0000010000 */
[----:B------:R-:W2:Y:S08]  /*5300*/  MUFU.EX2 R54, R54 ;  /* 0x0000003600367308 */ /* 0x000eb00000000800 */
[----:B------:R-:W2:Y:S01]  /*5310*/  MUFU.EX2 R53, R53 ;  /* 0x0000003500357308 */ /* 0x000ea20000000800 */
[C---:B-1----:R-:W-:Y:S07]  /*5320*/  HMMA.16816.F32 R80, R4.reuse, R8, R80 ;  /* 0x000000080450723c */ /* 0x042fee0000001850 */
[----:B------:R-:W-:Y:S01]  /*5330*/  MUFU.EX2 R52, R52 ;  /* 0x0000003400347308 */ /* 0x000fe20000000800 */
[C---:B------:R-:W-:Y:S01]  /*5340*/  HMMA.16816.F32 R76, R4.reuse, R10, R76 ;  /* 0x0000000a044c723c */ /* 0x040fe2000000184c */
[----:B------:R-:W1:Y:S06]  /*5350*/  LDSM.16.MT88.4 R8, [R86+0x3c00] ;  /* 0x003c00005608783b */ /* 0x000e6c0000004200 */
[----:B------:R-:W1:Y:S08]  /*5360*/  MUFU.EX2 R51, R51 ;  /* 0x0000003300337308 */ /* 0x000e700000000800 */
[----:B------:R-:W-:Y:S08]  /*5370*/  MUFU.EX2 R50, R50 ;  /* 0x0000003200327308 */ /* 0x000ff00000000800 */
[----:B------:R-:W1:Y:S08]  /*5380*/  MUFU.EX2 R43, R43 ;  /* 0x0000002b002b7308 */ /* 0x000e700000000800 */
[----:B------:R-:W-:Y:S08]  /*5390*/  MUFU.EX2 R38, R38 ;  /* 0x0000002600267308 */ /* 0x000ff00000000800 */
[----:B------:R-:W2:Y:S01]  /*53a0*/  MUFU.EX2 R37, R37 ;  /* 0x0000002500257308 */ /* 0x000ea20000000800 */
[C---:B-1----:R-:W-:Y:S07]  /*53b0*/  HMMA.16816.F32 R72, R4.reuse, R8, R72 ;  /* 0x000000080448723c */ /* 0x042fee0000001848 */
[----:B------:R1:W-:Y:S01]  /*53c0*/  MUFU.EX2 R3, R18 ;  /* 0x0000001200037308 */ /* 0x0003e20000000800 */
[----:B------:R-:W-:Y:S01]  /*53d0*/  HMMA.16816.F32 R68, R4, R10, R68 ;  /* 0x0000000a0444723c */ /* 0x000fe20000001844 */
[----:B------:R-:W3:Y:S06]  /*53e0*/  LDSM.16.MT88.4 R8, [R87+0x4000] ;  /* 0x004000005708783b */ /* 0x000eec0000004200 */
[----:B------:R-:W3:Y:S01]  /*53f0*/  MUFU.EX2 R36, R36 ;  /* 0x0000002400247308 */ /* 0x000ee20000000800 */
[----:B--2---:R-:W-:Y:S01]  /*5400*/  F2FP.PACK_AB R4, R120, R123 ;  /* 0x0000007b7804723e */ /* 0x004fe200000000ff */
[----:B------:R-:W-:Y:S01]  /*5410*/  FADD.FTZ R123, R123, R67 ;  /* 0x000000437b7b7221 */ /* 0x000fe20000010000 */
[----:B----4-:R-:W-:-:S05]  /*5420*/  F2FP.PACK_AB R6, R99, R121 ;  /* 0x000000796306723e */ /* 0x010fca00000000ff */
[----:B------:R-:W2:Y:S01]  /*5430*/  MUFU.EX2 R35, R35 ;  /* 0x0000002300237308 */ /* 0x000ea20000000800 */
[C---:B-----5:R-:W-:Y:S01]  /*5440*/  F2FP.PACK_AB R5, R97.reuse, R98 ;  /* 0x000000626105723e */ /* 0x060fe200000000ff */
[----:B-1----:R-:W-:Y:S01]  /*5450*/  LDSM.16.MT88.4 R16, [R86+0x4800] ;  /* 0x004800005610783b */ /* 0x002fe20000004200 */
[----:B---3--:R-:W-:Y:S01]  /*5460*/  F2FP.PACK_AB R7, R92, R93 ;  /* 0x0000005d5c07723e */ /* 0x008fe200000000ff */
        /* <DEDUP_REMOVED lines=8> */
[----:B------:R-:W-:Y:S02]  /*54f0*/  FADD.FTZ R93, R92, R93 ;  /* 0x0000005d5c5d7221 */ /* 0x000fe40000010000 */
[----:B------:R-:W-:-:S05]  /*5500*/  FADD.FTZ R121, R54, R121 ;  /* 0x0000007936797221 */ /* 0x000fca0000010000 */
[----:B------:R-:W-:Y:S01]  /*5510*/  MUFU.EX2 R30, R30 ;  /* 0x0000001e001e7308 */ /* 0x000fe20000000800 */
[C---:B------:R-:W-:Y:S07]  /*5520*/  HMMA.16816.F32 R80, R4.reuse, R8, R80 ;  /* 0x000000080450723c */ /* 0x040fee0000001850 */
[----:B------:R-:W3:Y:S01]  /*5530*/  MUFU.EX2 R29, R29 ;  /* 0x0000001d001d7308 */ /* 0x000ee20000000800 */
[C---:B------:R-:W-:Y:S01]  /*5540*/  HMMA.16816.F32 R76, R4.reuse, R10, R76 ;  /* 0x0000000a044c723c */ /* 0x040fe2000000184c */
[----:B------:R-:W4:Y:S06]  /*5550*/  LDSM.16.MT88.4 R8, [R86+0x4000] ;  /* 0x004000005608783b */ /* 0x000f2c0000004200 */
[----:B------:R-:W5:Y:S08]  /*5560*/  MUFU.EX2 R39, R39 ;  /* 0x0000002700277308 */ /* 0x000f700000000800 */
[----:B------:R-:W1:Y:S08]  /*5570*/  MUFU.EX2 R32, R32 ;  /* 0x0000002000207308 */ /* 0x000e700000000800 */
[----:B------:R-:W1:Y:S08]  /*5580*/  MUFU.EX2 R31, R31 ;  /* 0x0000001f001f7308 */ /* 0x000e700000000800 */
[----:B------:R-:W-:Y:S08]  /*5590*/  MUFU.EX2 R27, R27 ;  /* 0x0000001b001b7308 */ /* 0x000ff00000000800 */
[----:B------:R-:W-:Y:S01]  /*55a0*/  MUFU.EX2 R23, R23 ;  /* 0x0000001700177308 */ /* 0x000fe20000000800 */
[C---:B----4-:R-:W-:Y:S07]  /*55b0*/  HMMA.16816.F32 R72, R4.reuse, R8, R72 ;  /* 0x000000080448723c */ /* 0x050fee0000001848 */
[----:B------:R-:W-:Y:S01]  /*55c0*/  MUFU.EX2 R22, R22 ;  /* 0x0000001600167308 */ /* 0x000fe20000000800 */
[----:B------:R-:W-:Y:S01]  /*55d0*/  HMMA.16816.F32 R68, R4, R10, R68 ;  /* 0x0000000a0444723c */ /* 0x000fe20000001844 */
[----:B------:R-:W4:Y:S06]  /*55e0*/  LDSM.16.MT88.4 R8, [R87+0x4400] ;  /* 0x004400005708783b */ /* 0x000f2c0000004200 */
[----:B------:R-:W-:Y:S01]  /*55f0*/  MUFU.EX2 R122, R122 ;  /* 0x0000007a007a7308 */ /* 0x000fe20000000800 */
[C---:B------:R-:W-:Y:S01]  /*5600*/  F2FP.PACK_AB R4, R53.reuse, R54 ;  /* 0x000000363504723e */ /* 0x040fe200000000ff */
[----:B------:R-:W-:Y:S01]  /*5610*/  FADD.FTZ R53, R53, R121 ;  /* 0x0000007935357221 */ /* 0x000fe20000010000 */
[----:B------:R-:W-:-:S02]  /*5620*/  F2FP.PACK_AB R6, R51, R52 ;  /* 0x000000343306723e */ /* 0x000fc400000000ff */
[----:B------:R-:W-:Y:S01]  /*5630*/  F2FP.PACK_AB R5, R43, R50 ;  /* 0x000000322b05723e */ /* 0x000fe200000000ff */
[----:B------:R-:W-:Y:S01]  /*5640*/  FADD.FTZ R50, R50, R93 ;  /* 0x0000005d32327221 */ /* 0x000fe20000010000 */
[----:B------:R-:W-:Y:S01]  /*5650*/  F2FP.PACK_AB R7, R37, R38 ;  /* 0x000000262507723e */ /* 0x000fe200000000ff */
[----:B------:R-:W-:Y:S01]  /*5660*/  FADD.FTZ R53, R52, R53 ;  /* 0x0000003534357221 */ /* 0x000fe20000010000 */
[----:B------:R-:W-:Y:S01]  /*5670*/  LEA R121, P0, R115, c[0x0][0x168], 0x1 ;  /* 0x00005a0073797a11 */ /* 0x000fe200078008ff */
[----:B------:R-:W-:Y:S02]  /*5680*/  FADD.FTZ R50, R43, R50 ;  /* 0x000000322b327221 */ /* 0x000fe40000010000 */
[----:B------:R-:W-:Y:S01]  /*5690*/  FADD.FTZ R51, R51, R53 ;  /* 0x0000003533337221 */ /* 0x000fe20000010000 */
[----:B------:R-:W-:Y:S01]  /*56a0*/  LEA.HI.X R120, R115, c[0x0][0x16c], R85, 0x1, P0 ;  /* 0x00005b0073787a11 */ /* 0x000fe200000f0c55 */
[----:B------:R-:W-:Y:S01]  /*56b0*/  HMMA.16816.F32 R72, R4, R12, R72 ;  /* 0x0000000c0448723c */ /* 0x000fe20000001848 */
[----:B------:R-:W-:-:S02]  /*56c0*/  FADD.FTZ R38, R38, R50 ;  /* 0x0000003226267221 */ /* 0x000fc40000010000 */
[----:B------:R-:W-:Y:S02]  /*56d0*/  FADD.FTZ R51, R36, R51 ;  /* 0x0000003324337221 */ /* 0x000fe40000010000 */
[----:B------:R-:W-:Y:S02]  /*56e0*/  FADD.FTZ R38, R37, R38 ;  /* 0x0000002625267221 */ /* 0x000fe40000010000 */
[----:B------:R-:W-:Y:S01]  /*56f0*/  FFMA.FTZ R12, R24, c[0x0][0x23c], -R20 ;  /* 0x00008f00180c7a23 */ /* 0x000fe20000010814 */
[C---:B------:R-:W-:Y:S01]  /*5700*/  HMMA.16816.F32 R68, R4.reuse, R14, R68 ;  /* 0x0000000e0444723c */ /* 0x040fe20000001844 */
[----:B------:R-:W-:Y:S08]  /*5710*/  MUFU.EX2 R24, R25 ;  /* 0x0000001900187308 */ /* 0x000ff00000000800 */
[----:B------:R1:W1:Y:S01]  /*5720*/  MUFU.EX2 R25, R12 ;  /* 0x0000000c00197308 */ /* 0x0002620000000800 */
[C---:B----4-:R-:W-:Y:S08]  /*5730*/  HMMA.16816.F32 R80, R4.reuse, R8, R80 ;  /* 0x000000080450723c */ /* 0x050ff00000001850 */
[----:B------:R-:W-:Y:S01]  /*5740*/  HMMA.16816.F32 R76, R4, R10, R76 ;  /* 0x0000000a044c723c */ /* 0x000fe2000000184c */
[----:B------:R-:W4:Y:S04]  /*5750*/  LDSM.16.MT88.4 R8, [R87+0x4800] ;  /* 0x004800005708783b */ /* 0x000f280000004200 */
[----:B-1----:R-:W1:Y:S02]  /*5760*/  LDSM.16.MT88.4 R12, [R87+0x4c00] ;  /* 0x004c0000570c783b */ /* 0x002e640000004200 */
[C---:B--2---:R-:W-:Y:S01]  /*5770*/  F2FP.PACK_AB R4, R35.reuse, R36 ;  /* 0x000000242304723e */ /* 0x044fe200000000ff */
[----:B------:R-:W-:Y:S01]  /*5780*/  FADD.FTZ R35, R35, R51 ;  /* 0x0000003323237221 */ /* 0x000fe20000010000 */
[----:B------:R-:W-:-:S02]  /*5790*/  F2FP.PACK_AB R6, R33, R34 ;  /* 0x000000222106723e */ /* 0x000fc400000000ff */
[----:B---3--:R-:W-:Y:S01]  /*57a0*/  F2FP.PACK_AB R5, R29, R30 ;  /* 0x0000001e1d05723e */ /* 0x008fe200000000ff */
[----:B------:R-:W-:Y:S01]  /*57b0*/  FADD.FTZ R30, R30, R38 ;  /* 0x000000261e1e7221 */ /* 0x000fe20000010000 */
[----:B-----5:R-:W-:Y:S01]  /*57c0*/  F2FP.PACK_AB R7, R3, R39 ;  /* 0x000000270307723e */ /* 0x020fe200000000ff */
[----:B------:R-:W-:Y:S02]  /*57d0*/  FADD.FTZ R35, R34, R35 ;  /* 0x0000002322237221 */ /* 0x000fe40000010000 */
[----:B------:R-:W-:Y:S02]  /*57e0*/  FADD.FTZ R30, R29, R30 ;  /* 0x0000001e1d1e7221 */ /* 0x000fe40000010000 */
[----:B------:R-:W-:Y:S02]  /*57f0*/  FADD.FTZ R33, R33, R35 ;  /* 0x0000002321217221 */ /* 0x000fe40000010000 */
        /* <DEDUP_REMOVED lines=9> */
[----:B------:R-:W-:Y:S02]  /*5890*/  FADD.FTZ R123, R24, R33 ;  /* 0x00000021187b7221 */ /* 0x000fe40000010000 */
[----:B------:R-:W-:Y:S01]  /*58a0*/  FADD.FTZ R39, R22, R39 ;  /* 0x0000002716277221 */ /* 0x000fe20000010000 */
[C---:B----4-:R-:W-:Y:S08]  /*58b0*/  HMMA.16816.F32 R80, R4.reuse, R8, R80 ;  /* 0x000000080450723c */ /* 0x050ff00000001850 */
[----:B------:R-:W-:Y:S01]  /*58c0*/  HMMA.16816.F32 R76, R4, R10, R76 ;  /* 0x0000000a044c723c */ /* 0x000fe2000000184c */
[----:B------:R-:W2:Y:S06]  /*58d0*/  LDSM.16.MT88.4 R8, [R86+0x4c00] ;  /* 0x004c00005608783b */ /* 0x000eac0000004200 */
[----:B------:R-:W-:-:S02]  /*58e0*/  F2FP.PACK_AB R4, R31, R32 ;  /* 0x000000201f04723e */ /* 0x000fc400000000ff */
[----:B------:R-:W-:Y:S02]  /*58f0*/  F2FP.PACK_AB R6, R24, R27 ;  /* 0x0000001b1806723e */ /* 0x000fe400000000ff */
[----:B------:R-:W-:Y:S02]  /*5900*/  F2FP.PACK_AB R5, R23, R25 ;  /* 0x000000191705723e */ /* 0x000fe400000000ff */
[C---:B------:R-:W-:Y:S01]  /*5910*/  F2FP.PACK_AB R7, R122.reuse, R22 ;  /* 0x000000167a07723e */ /* 0x040fe200000000ff */
[----:B------:R-:W-:-:S06]  /*5920*/  FADD.FTZ R122, R122, R39 ;  /* 0x000000277a7a7221 */ /* 0x000fcc0000010000 */
[C---:B-1----:R-:W-:Y:S08]  /*5930*/  HMMA.16816.F32 R80, R4.reuse, R12, R80 ;  /* 0x0000000c0450723c */ /* 0x042ff00000001850 */
[C---:B------:R-:W-:Y:S08]  /*5940*/  HMMA.16816.F32 R76, R4.reuse, R14, R76 ;  /* 0x0000000e044c723c */ /* 0x040ff0000000184c */
        /* <DEDUP_REMOVED lines=66> */
.L_x_3605:
[----:B------:R-:W-:-:S04]  /*5d70*/  LEA R5, -R45, RZ, 0x7 ;  /* 0x000000ff2d057211 */ /* 0x000fc800078e39ff */
[----:B------:R-:W-:Y:S02]  /*5d80*/  SHF.R.S32.HI R4, RZ, 0x1f, R5 ;  /* 0x0000001fff047819 */ /* 0x000fe40000011405 */
.L_x_3606:
[----:B------:R-:W-:Y:S02]  /*5d90*/  ISETP.GE.AND P0, PT, R112, c[0x0][0x220], PT ;  /* 0x0000880070007a0c */ /* 0x000fe40003f06270 */
[----:B------:R-:W-:-:S04]  /*5da0*/  LEA R124, P4, R5, R124, 0x1 ;  /* 0x0000007c057c7211 */ /* 0x000fc800078808ff */
[----:B------:R-:W-:-:S07]  /*5db0*/  LEA.HI.X R125, R5, R125, R4, 0x1, P4 ;  /* 0x0000007d057d7211 */ /* 0x000fce00020f0c04 */
[----:B------:R-:W-:Y:S01]  /*5dc0*/  @!P0 IMAD.MOV.U32 R48, RZ, RZ, R46 ;  /* 0x000000ffff308224 */ /* 0x000fe200078e002e */
[-C--:B------:R-:W-:Y:S01]  /*5dd0*/  @!P0 IADD3 R6, P2, P1, R5, R46.reuse, R114 ;  /* 0x0000002e05068210 */ /* 0x080fe2000795e072 */
[----:B------:R-:W-:Y:S01]  /*5de0*/  @!P0 IMAD.MOV.U32 R3, RZ, RZ, c[0x0][0x1a4] ;  /* 0x00006900ff038624 */ /* 0x000fe200078e00ff */
[C---:B------:R-:W-:Y:S01]  /*5df0*/  @!P0 LEA R7, P3, R45.reuse, R46, 0x6 ;  /* 0x0000002e2d078211 */ /* 0x040fe200078630ff */
[C---:B------:R-:W-:Y:S01]  /*5e00*/  @!P0 IMAD.WIDE.U32 R10, R45.reuse, 0x60, R48 ;  /* 0x000000602d0a8825 */ /* 0x040fe200078e0030 */
[-C--:B------:R-:W-:Y:S01]  /*5e10*/  @!P0 IADD3.X R48, R4, R49.reuse, R111, P2, P1 ;  /* 0x0000003104308210 */ /* 0x080fe200017e246f */
[----:B------:R-:W-:Y:S01]  /*5e20*/  @P0 STS [R109+0x3000], RZ ;  /* 0x003000ff6d000388 */ /* 0x000fe20000000800 */
[----:B------:R-:W-:Y:S01]  /*5e30*/  @!P0 LEA.HI.X R3, R45, R49, R3, 0x6, P3 ;  /* 0x000000312d038211 */ /* 0x000fe200018f3403 */
[----:B------:R-:W-:Y:S01]  /*5e40*/  @!P0 IMAD.MOV.U32 R8, RZ, RZ, c[0x0][0x1a4] ;  /* 0x00006900ff088624 */ /* 0x000fe200078e00ff */
[C---:B------:R-:W-:Y:S01]  /*5e50*/  @!P0 IADD3 R7, P2, R5.reuse, R7, RZ ;  /* 0x0000000705078210 */ /* 0x040fe20007f5e0ff */
[----:B------:R-:W-:Y:S01]  /*5e60*/  @P0 STS [R109+0x3004], RZ ;  /* 0x003004ff6d000388 */ /* 0x000fe20000000800 */
[----:B------:R-:W-:Y:S01]  /*5e70*/  @!P0 LEA R12, P3, R6, c[0x0][0x170], 0x1 ;  /* 0x00005c00060c8a11 */ /* 0x000fe200078608ff */
[----:B------:R-:W-:Y:S01]  /*5e80*/  @!P0 IMAD R8, R8, 0x60, RZ ;  /* 0x0000006008088824 */ /* 0x000fe200078e02ff */
[----:B------:R-:W-:Y:S01]  /*5e90*/  @!P0 IADD3 R9, P1, R5, R10, RZ ;  /* 0x0000000a05098210 */ /* 0x000fe20007f3e0ff */
[----:B------:R-:W-:Y:S01]  /*5ea0*/  @!P0 IMAD.X R3, R4, 0x1, R3, P2 ;  /* 0x0000000104038824 */ /* 0x000fe200010e0603 */
[----:B------:R-:W-:Y:S01]  /*5eb0*/  @!P0 LEA.HI.X R13, R6, c[0x0][0x174], R48, 0x1, P3 ;  /* 0x00005d00060d8a11 */ /* 0x000fe200018f0c30 */
[----:B------:R-:W-:Y:S01]  /*5ec0*/  @!P0 IMAD.MOV.U32 R10, RZ, RZ, R124 ;  /* 0x000000ffff0a8224 */ /* 0x000fe200078e007c */
[----:B------:R-:W-:Y:S01]  /*5ed0*/  @!P0 IADD3.X R8, R4, R11, R8, P1, !PT ;  /* 0x0000000b04088210 */ /* 0x000fe20000ffe408 */
[----:B------:R-:W-:Y:S01]  /*5ee0*/  @!P0 IMAD.MOV.U32 R11, RZ, RZ, R125 ;  /* 0x000000ffff0b8224 */ /* 0x000fe200078e007d */
[----:B------:R-:W-:Y:S01]  /*5ef0*/  @!P0 LEA R6, P2, R7, c[0x0][0x170], 0x1 ;  /* 0x00005c0007068a11 */ /* 0x000fe200078408ff */
[----:B------:R-:W-:Y:S01]  /*5f00*/  @P0 STS.64 [R109+0x3008], RZ ;  /* 0x003008ff6d000388 */ /* 0x000fe20000000a00 */
[----:B------:R-:W-:-:S02]  /*5f10*/  @!P0 LEA R4, P1, R9, c[0x0][0x170], 0x1 ;  /* 0x00005c0009048a11 */ /* 0x000fc400078208ff */
[----:B------:R-:W-:Y:S01]  /*5f20*/  @!P0 LEA.HI.X R7, R7, c[0x0][0x174], R3, 0x1, P2 ;  /* 0x00005d0007078a11 */ /* 0x000fe200010f0c03 */
[----:B------:R-:W-:Y:S01]  /*5f30*/  @!PT LDS RZ, [RZ] ;  /* 0x00000000fffff984 */ /* 0x000fe20000000800 */
[----:B------:R-:W-:Y:S01]  /*5f40*/  @!PT LDS RZ, [RZ] ;  /* 0x00000000fffff984 */ /* 0x000fe20000000800 */
[----:B------:R-:W-:Y:S01]  /*5f50*/  @!PT LDS RZ, [RZ] ;  /* 0x00000000fffff984 */ /* 0x000fe20000000800 */
[----:B------:R1:W-:Y:S01]  /*5f60*/  @!P0 LDGSTS.E.BYPASS.LTC128B.128 [R109+0x3000], [R10.64] ;  /* 0x030000000a6d8fae */ /* 0x0003e2000b901d46 */
[----:B------:R-:W-:Y:S02]  /*5f70*/  @!P0 LEA.HI.X R5, R9, c[0x0][0x174], R8, 0x1, P1 ;  /* 0x00005d0009058a11 */ /* 0x000fe400008f0c08 */
        /* <DEDUP_REMOVED lines=19> */
[----:B------:R-:W5:Y:S04]  /*60b0*/  LDSM.16.M88.4 R32, [R101+0x1800] ;  /* 0x001800006520783b */ /* 0x000f680000000200 */
[----:B------:R-:W5:Y:S04]  /*60c0*/  LDSM.16.M88.4 R40, [R101+0x1400] ;  /* 0x001400006528783b */ /* 0x000f680000000200 */
[----:B------:R-:W-:Y:S04]  /*60d0*/  LDSM.16.M88.4 R64, [R102] ;  /* 0x000000006640783b */ /* 0x000fe80000000200 */
[----:B---3--:R-:W3:Y:S04]  /*60e0*/  LDSM.16.M88.4 R4, [R100] ;  /* 0x000000006404783b */ /* 0x008ee80000000200 */
[----:B------:R-:W3:Y:S04]  /*60f0*/  LDSM.16.M88.4 R92, [R100+0xc00] ;  /* 0x000c0000645c783b */ /* 0x000ee80000000200 */
[----:B--2---:R-:W2:Y:S04]  /*6100*/  LDSM.16.M88.4 R12, [R100+0x800] ;  /* 0x00080000640c783b */ /* 0x004ea80000000200 */
[----:B------:R-:W2:Y:S04]  /*6110*/  LDSM.16.M88.4 R20, [R100+0x400] ;  /* 0x000400006414783b */ /* 0x000ea80000000200 */
[----:B-1----:R-:W1:Y:S01]  /*6120*/  LDSM.16.M88.4 R8, [R101+0x2400] ;  /* 0x002400006508783b */ /* 0x002e620000000200 */
        /* <DEDUP_REMOVED lines=9> */
[C---:B------:R-:W-:Y:S08]  /*61c0*/  HMMA.16816.F32 R36, R88.reuse, R32, RZ ;  /* 0x000000205824723c */ /* 0x040ff000000018ff */
[C---:B------:R-:W-:Y:S08]  /*61d0*/  HMMA.16816.F32 R44, R88.reuse, R40, RZ ;  /* 0x00000028582c723c */ /* 0x040ff000000018ff */
[C---:B------:R-:W-:Y:S08]  /*61e0*/  HMMA.16816.F32 R32, R88.reuse, R34, RZ ;  /* 0x000000225820723c */ /* 0x040ff000000018ff */
[----:B------:R-:W-:Y:S08]  /*61f0*/  HMMA.16816.F32 R40, R88, R42, RZ ;  /* 0x0000002a5828723c */ /* 0x000ff000000018ff */
[C---:B---3--:R-:W-:Y:S08]  /*6200*/  HMMA.16816.F32 R52, R64.reuse, R4, R52 ;  /* 0x000000044034723c */ /* 0x048ff00000001834 */
[C---:B------:R-:W-:Y:S01]  /*6210*/  HMMA.16816.F32 R48, R64.reuse, R6, R48 ;  /* 0x000000064030723c */ /* 0x040fe20000001830 */
[----:B------:R-:W3:Y:S07]  /*6220*/  LDSM.16.M88.4 R4, [R100+0x1400] ;  /* 0x001400006404783b */ /* 0x000eee0000000200 */
[C---:B------:R-:W-:Y:S08]  /*6230*/  HMMA.16816.F32 R28, R64.reuse, R92, R28 ;  /* 0x0000005c401c723c */ /* 0x040ff0000000181c */
[----:B------:R-:W-:Y:S01]  /*6240*/  HMMA.16816.F32 R24, R64, R94, R24 ;  /* 0x0000005e4018723c */ /* 0x000fe20000001818 */
[----:B------:R-:W5:Y:S01]  /*6250*/  LDSM.16.M88.4 R92, [R101+0x2c00] ;  /* 0x002c0000655c783b */ /* 0x000f620000000200 */
[----:B------:R-:W-:-:S02]  /*6260*/  FMUL.FTZ R54, R54, c[0x0][0x2ec] ;  /* 0x0000bb0036367a20 */ /* 0x000fc40000410000 */
[----:B------:R-:W-:Y:S02]  /*6270*/  FMUL.FTZ R3, R52, c[0x0][0x2ec] ;  /* 0x0000bb0034037a20 */ /* 0x000fe40000410000 */
[----:B------:R-:W-:Y:S02]  /*6280*/  FMUL.FTZ R52, R53, c[0x0][0x2ec] ;  /* 0x0000bb0035347a20 */ /* 0x000fe40000410000 */
[----:B--2---:R-:W-:Y:S01]  /*6290*/  HMMA.16816.F32 R36, R64, R12, R36 ;  /* 0x0000000c4024723c */ /* 0x004fe20000001824 */
[----:B------:R-:W-:Y:S01]  /*62a0*/  FMUL.FTZ R48, R48, c[0x0][0x2ec] ;  /* 0x0000bb0030307a20 */ /* 0x000fe20000410000 */
[----:B------:R-:W-:Y:S01]  /*62b0*/  MUFU.TANH R3, R3 ;  /* 0x0000000300037308 */ /* 0x000fe20000002400 */
[----:B------:R-:W-:-:S05]  /*62c0*/  FMUL.FTZ R50, R50, c[0x0][0x2ec] ;  /* 0x0000bb0032327a20 */ /* 0x000fca0000410000 */
[C---:B------:R-:W-:Y:S01]  /*62d0*/  HMMA.16816.F32 R32, R64.reuse, R14, R32 ;  /* 0x0000000e4020723c */ /* 0x040fe20000001820 */
[----:B------:R-:W-:Y:S01]  /*62e0*/  FMUL.FTZ R28, R28, c[0x0][0x2ec] ;  /* 0x0000bb001c1c7a20 */ /* 0x000fe20000410000 */
[----:B------:R-:W-:Y:S01]  /*62f0*/  MUFU.TANH R52, R52 ;  /* 0x0000003400347308 */ /* 0x000fe20000002400 */
[----:B------:R-:W-:Y:S02]  /*6300*/  FMUL.FTZ R29, R29, c[0x0][0x2ec] ;  /* 0x0000bb001d1d7a20 */ /* 0x000fe40000410000 */
[----:B------:R-:W-:Y:S02]  /*6310*/  FMUL.FTZ R30, R30, c[0x0][0x2ec] ;  /* 0x0000bb001e1e7a20 */ /* 0x000fe40000410000 */
[----:B------:R-:W-:Y:S01]  /*6320*/  FMUL.FTZ R31, R31, c[0x0][0x2ec] ;  /* 0x0000bb001f1f7a20 */ /* 0x000fe20000410000 */
[----:B------:R-:W-:Y:S01]  /*6330*/  HMMA.16816.F32 R44, R64, R20, R44 ;  /* 0x00000014402c723c */ /* 0x000fe2000000182c */
[----:B------:R-:W-:Y:S01]  /*6340*/  FMUL.FTZ R24, R24, c[0x0][0x2ec] ;  /* 0x0000bb0018187a20 */ /* 0x000fe20000410000 */
[----:B------:R2:W-:Y:S01]  /*6350*/  MUFU.TANH R128, R28 ;  /* 0x0000001c00807308 */ /* 0x0005e20000002400 */
[----:B------:R-:W-:-:S02]  /*6360*/  FMUL.FTZ R27, R27, c[0x0][0x2ec] ;  /* 0x0000bb001b1b7a20 */ /* 0x000fc40000410000 */
[----:B------:R-:W-:Y:S02]  /*6370*/  FMUL.FTZ R26, R26, c[0x0][0x2ec] ;  /* 0x0000bb001a1a7a20 */ /* 0x000fe40000410000 */
[----:B------:R-:W-:Y:S01]  /*6380*/  FMUL.FTZ R25, R25, c[0x0][0x2ec] ;  /* 0x0000bb0019197a20 */ /* 0x000fe20000410000 */
[----:B------:R-:W-:Y:S01]  /*6390*/  HMMA.16816.F32 R40, R64, R22, R40 ;  /* 0x000000164028723c */ /* 0x000fe20000001828 */
[----:B------:R-:W-:Y:S01]  /*63a0*/  FMUL.FTZ R36, R36, c[0x0][0x2ec] ;  /* 0x0000bb0024247a20 */ /* 0x000fe20000410000 */
[----:B------:R3:W3:Y:S01]  /*63b0*/  MUFU.TANH R53, R48 ;  /* 0x0000003000357308 */ /* 0x0006e20000002400 */
[----:B------:R-:W-:Y:S02]  /*63c0*/  FMUL.FTZ R37, R37, c[0x0][0x2ec] ;  /* 0x0000bb0025257a20 */ /* 0x000fe40000410000 */
[----:B------:R-:W-:Y:S02]  /*63d0*/  FMUL.FTZ R38, R38, c[0x0][0x2ec] ;  /* 0x0000bb0026267a20 */ /* 0x000fe40000410000 */
[----:B------:R-:W-:Y:S01]  /*63e0*/  FMUL.FTZ R39, R39, c[0x0][0x2ec] ;  /* 0x0000bb0027277a20 */ /* 0x000fe20000410000 */
[----:B-1----:R-:W-:Y:S01]  /*63f0*/  HMMA.16816.F32 R12, R88, R8, RZ ;  /* 0x00000008580c723c */ /* 0x002fe200000018ff */
[----:B------:R-:W-:Y:S01]  /*6400*/  FMUL.FTZ R35, R35, c[0x0][0x2ec] ;  /* 0x0000bb0023237a20 */ /* 0x000fe20000410000 */
[----:B------:R1:W-:Y:S01]  /*6410*/  MUFU.TANH R130, R29 ;  /* 0x0000001d00827308 */ /* 0x0003e20000002400 */
[----:B--2---:R-:W-:-:S02]  /*6420*/  IMAD.SHL.U32 R28, R108, 0x80, RZ ;  /* 0x000000806c1c7824 */ /* 0x004fc400078e00ff */
[----:B------:R-:W-:Y:S02]  /*6430*/  FMUL.FTZ R32, R32, c[0x0][0x2ec] ;  /* 0x0000bb0020207a20 */ /* 0x000fe40000410000 */
[----:B------:R-:W-:Y:S01]  /*6440*/  FMUL.FTZ R34, R34, c[0x0][0x2ec] ;  /* 0x0000bb0022227a20 */ /* 0x000fe20000410000 */
[C---:B----4-:R-:W-:Y:S01]  /*6450*/  HMMA.16816.F32 R20, R88.reuse, R16, RZ ;  /* 0x000000105814723c */ /* 0x050fe200000018ff */
[----:B------:R-:W-:Y:S01]  /*6460*/  FMUL.FTZ R44, R44, c[0x0][0x2ec] ;  /* 0x0000bb002c2c7a20 */ /* 0x000fe20000410000 */
[----:B------:R-:W-:Y:S01]  /*6470*/  MUFU.TANH R134, R36 ;  /* 0x0000002400867308 */ /* 0x000fe20000002400 */
[----:B---3--:R-:W-:Y:S02]  /*6480*/  FMUL.FTZ R48, R49, c[0x0][0x2ec] ;  /* 0x0000bb0031307a20 */ /* 0x008fe40000410000 */
[----:B------:R-:W-:Y:S02]  /*6490*/  FMUL.FTZ R46, R46, c[0x0][0x2ec] ;  /* 0x0000bb002e2e7a20 */ /* 0x000fe40000410000 */
[----:B------:R-:W-:Y:S01]  /*64a0*/  FMUL.FTZ R33, R33, c[0x0][0x2ec] ;  /* 0x0000bb0021217a20 */ /* 0x000fe20000410000 */
[----:B------:R-:W-:Y:S01]  /*64b0*/  HMMA.16816.F32 R8, R88, R10, RZ ;  /* 0x0000000a5808723c */ /* 0x000fe200000018ff */
[----:B------:R-:W-:Y:S01]  /*64c0*/  FMUL.FTZ R40, R40, c[0x0][0x2ec] ;  /* 0x0000bb0028287a20 */ /* 0x000fe20000410000 */
[----:B-1----:R-:W-:Y:S01]  /*64d0*/  LOP3.LUT R29, R28, R118, RZ, 0xfc, !PT ;  /* 0x000000761c1d7212 */ /* 0x002fe200078efcff */
[----:B------:R-:W1:Y:S01]  /*64e0*/  MUFU.TANH R48, R48 ;  /* 0x0000003000307308 */ /* 0x000e620000002400 */
[----:B------:R-:W-:-:S04]  /*64f0*/  FMUL.FTZ R42, R42, c[0x0][0x2ec] ;  /* 0x0000bb002a2a7a20 */ /* 0x000fc80000410000 */
[----:B------:R-:W-:Y:S03]  /*6500*/  HMMA.16816.F32 R16, R88, R18, RZ ;  /* 0x000000125810723c */ /* 0x000fe600000018ff */
[----:B------:R2:W-:Y:S05]  /*6510*/  MUFU.TANH R49, R44 ;  /* 0x0000002c00317308 */ /* 0x0005ea0000002400 */
[C---:B------:R-:W-:Y:S03]  /*6520*/  HMMA.16816.F32 R12, R64.reuse, R4, R12 ;  /* 0x00000004400c723c */ /* 0x040fe6000000180c */
[----:B------:R-:W-:Y:S05]  /*6530*/  MUFU.TANH R127, R30 ;  /* 0x0000001e007f7308 */ /* 0x000fea0000002400 */
[----:B------:R-:W-:Y:S01]  /*6540*/  HMMA.16816.F32 R8, R64, R6, R8 ;  /* 0x000000064008723c */ /* 0x000fe20000001808 */
[----:B--2---:R-:W-:-:S02]  /*6550*/  FMUL.FTZ R44, R45, c[0x0][0x2ec] ;  /* 0x0000bb002d2c7a20 */ /* 0x004fc40000410000 */
[----:B------:R-:W-:Y:S05]  /*6560*/  MUFU.TANH R129, R31 ;  /* 0x0000001f00817308 */ /* 0x000fea0000002400 */
[C---:B------:R-:W-:Y:S03]  /*6570*/  HMMA.16816.F32 R20, R64.reuse, R56, R20 ;  /* 0x000000384014723c */ /* 0x040fe60000001814 */
[----:B------:R-:W-:Y:S05]  /*6580*/  MUFU.TANH R44, R44 ;  /* 0x0000002c002c7308 */ /* 0x000fea0000002400 */
[----:B------:R-:W-:Y:S01]  /*6590*/  HMMA.16816.F32 R16, R64, R58, R16 ;  /* 0x0000003a4010723c */ /* 0x000fe20000001810 */
[----:B------:R-:W-:-:S02]  /*65a0*/  FMUL.FTZ R12, R12, c[0x0][0x2ec] ;  /* 0x0000bb000c0c7a20 */ /* 0x000fc40000410000 */
[----:B------:R-:W-:Y:S01]  /*65b0*/  FMUL.FTZ R14, R14, c[0x0][0x2ec] ;  /* 0x0000bb000e0e7a20 */ /* 0x000fe20000410000 */
[----:B------:R2:W-:Y:S01]  /*65c0*/  MUFU.TANH R45, R40 ;  /* 0x00000028002d7308 */ /* 0x0005e20000002400 */
[----:B------:R-:W-:-:S03]  /*65d0*/  FMUL.FTZ R15, R15, c[0x0][0x2ec] ;  /* 0x0000bb000f0f7a20 */ /* 0x000fc60000410000 */
[----:B------:R-:W-:Y:S01]  /*65e0*/  HMMA.16816.F32 R4, R88, R60, RZ ;  /* 0x0000003c5804723c */ /* 0x000fe200000018ff */
[----:B------:R-:W-:Y:S02]  /*65f0*/  FMUL.FTZ R10, R10, c[0x0][0x2ec] ;  /* 0x0000bb000a0a7a20 */ /* 0x000fe40000410000 */
[----:B------:R-:W-:Y:S01]  /*6600*/  FMUL.FTZ R9, R9, c[0x0][0x2ec] ;  /* 0x0000bb0009097a20 */ /* 0x000fe20000410000 */
[----:B------:R3:W-:Y:S01]  /*6610*/  MUFU.TANH R131, R24 ;  /* 0x0000001800837308 */ /* 0x0007e20000002400 */
[----:B------:R-:W-:-:S03]  /*6620*/  FMUL.FTZ R11, R11, c[0x0][0x2ec] ;  /* 0x0000bb000b0b7a20 */ /* 0x000fc60000410000 */
[C---:B------:R-:W-:Y:S01]  /*6630*/  HMMA.16816.F32 R60, R88.reuse, R62, RZ ;  /* 0x0000003e583c723c */ /* 0x040fe200000018ff */
[----:B------:R-:W-:Y:S02]  /*6640*/  FMUL.FTZ R20, R20, c[0x0][0x2ec] ;  /* 0x0000bb0014147a20 */ /* 0x000fe40000410000 */
[----:B------:R-:W-:Y:S01]  /*6650*/  FMUL.FTZ R21, R21, c[0x0][0x2ec] ;  /* 0x0000bb0015157a20 */ /* 0x000fe20000410000 */
[----:B------:R-:W-:Y:S01]  /*6660*/  MUFU.TANH R133, R37 ;  /* 0x0000002500857308 */ /* 0x000fe20000002400 */
[----:B------:R-:W-:Y:S02]  /*6670*/  FMUL.FTZ R23, R23, c[0x0][0x2ec] ;  /* 0x0000bb0017177a20 */ /* 0x000fe40000410000 */
[----:B------:R-:W-:Y:S01]  /*6680*/  FMUL.FTZ R22, R22, c[0x0][0x2ec] ;  /* 0x0000bb0016167a20 */ /* 0x000fe20000410000 */
[C---:B-----5:R-:W-:Y:S01]  /*6690*/  HMMA.16816.F32 R56, R88.reuse, R92, RZ ;  /* 0x0000005c5838723c */ /* 0x060fe200000018ff */
[----:B------:R-:W-:Y:S01]  /*66a0*/  FMUL.FTZ R36, R16, c[0x0][0x2ec] ;  /* 0x0000bb0010247a20 */ /* 0x000fe20000410000 */
[----:B------:R-:W-:Y:S01]  /*66b0*/  IADD3 R16, R29, 0x9, RZ ;  /* 0x000000091d107810 */ /* 0x000fe20007ffe0ff */
[----:B------:R-:W-:Y:S01]  /*66c0*/  FMUL.FTZ R17, R17, c[0x0][0x2ec] ;  /* 0x0000bb0011117a20 */ /* 0x000fe20000410000 */
[----:B------:R-:W-:Y:S01]  /*66d0*/  MUFU.TANH R30, R23 ;  /* 0x00000017001e7308 */ /* 0x000fe20000002400 */
[----:B--2---:R-:W-:Y:S01]  /*66e0*/  FMUL.FTZ R40, R41, c[0x0][0x2ec] ;  /* 0x0000bb0029287a20 */ /* 0x004fe20000410000 */
[----:B---3--:R-:W-:Y:S01]  /*66f0*/  LOP3.LUT R24, R28, 0x18, R118, 0xfe, !PT ;  /* 0x000000181c187812 */ /* 0x008fe200078efe76 */
[----:B------:R-:W-:Y:S01]  /*6700*/  FMUL.FTZ R41, R43, c[0x0][0x2ec] ;  /* 0x0000bb002b297a20 */ /* 0x000fe20000410000 */
[----:B------:R-:W-:Y:S01]  /*6710*/  HMMA.16816.F32 R88, R88, R94, RZ ;  /* 0x0000005e5858723c */ /* 0x000fe200000018ff */
[----:B------:R-:W2:Y:S01]  /*6720*/  LDSM.16.M88.4 R92, [R100+0x1c00] ;  /* 0x001c0000645c783b */ /* 0x000ea20000000200 */
[----:B------:R-:W-:Y:S01]  /*6730*/  FMUL.FTZ R18, R18, c[0x0][0x2ec] ;  /* 0x0000bb0012127a20 */ /* 0x000fe20000410000 */
[----:B------:R-:W-:-:S04]  /*6740*/  DEPBAR.LE SB0, 0x0 ;  /* 0x000080000000791a */ /* 0x000fc80000000000 */
[----:B------:R-:W-:Y:S01]  /*6750*/  MUFU.TANH R31, R22 ;  /* 0x00000016001f7308 */ /* 0x000fe20000002400 */
[C---:B------:R-:W-:Y:S07]  /*6760*/  HMMA.16816.F32 R4, R64.reuse, R96, R4 ;  /* 0x000000604004723c */ /* 0x040fee0000001804 */
[----:B------:R3:W-:Y:S01]  /*6770*/  MUFU.TANH R97, R20 ;  /* 0x0000001400617308 */ /* 0x0007e20000002400 */
[----:B------:R-:W-:Y:S07]  /*6780*/  HMMA.16816.F32 R60, R64, R98, R60 ;  /* 0x00000062403c723c */ /* 0x000fee000000183c */
[----:B------:R-:W-:Y:S01]  /*6790*/  MUFU.TANH R42, R42 ;  /* 0x0000002a002a7308 */ /* 0x000fe20000002400 */
[----:B---3--:R-:W-:-:S07]  /*67a0*/  LOP3.LUT R20, R28, 0x8, R118, 0xfe, !PT ;  /* 0x000000081c147812 */ /* 0x008fce00078efe76 */
[----:B------:R1:W-:Y:S01]  /*67b0*/  MUFU.TANH R37, R17 ;  /* 0x0000001100257308 */ /* 0x0003e20000002400 */
[----:B------:R-:W-:Y:S01]  /*67c0*/  FMUL.FTZ R96, R4, c[0x0][0x2ec] ;  /* 0x0000bb0004607a20 */ /* 0x000fe20000410000 */
[----:B------:R-:W-:Y:S01]  /*67d0*/  IADD3 R4, R29, 0x39, RZ ;  /* 0x000000391d047810 */ /* 0x000fe20007ffe0ff */
[----:B------:R-:W-:Y:S01]  /*67e0*/  FMUL.FTZ R5, R5, c[0x0][0x2ec] ;  /* 0x0000bb0005057a20 */ /* 0x000fe20000410000 */
[-C--:B------:R-:W-:Y:S01]  /*67f0*/  ISETP.GE.AND P5, PT, R20, R126.reuse, PT ;  /* 0x0000007e1400720c */ /* 0x080fe20003fa6270 */
[----:B------:R-:W-:Y:S01]  /*6800*/  FMUL.FTZ R6, R6, c[0x0][0x2ec] ;  /* 0x0000bb0006067a20 */ /* 0x000fe20000410000 */
[----:B------:R-:W-:Y:S01]  /*6810*/  ISETP.GE.AND P3, PT, R20, R119, PT ;  /* 0x000000771400720c */ /* 0x000fe20003f66270 */
[----:B------:R-:W-:Y:S01]  /*6820*/  FMUL.FTZ R7, R7, c[0x0][0x2ec] ;  /* 0x0000bb0007077a20 */ /* 0x000fe20000410000 */
[----:B------:R-:W-:Y:S01]  /*6830*/  IADD3 R20, R29, 0x1, RZ ;  /* 0x000000011d147810 */ /* 0x000fe20007ffe0ff */
[----:B--2---:R-:W-:Y:S01]  /*6840*/  HMMA.16816.F32 R56, R64, R92, R56 ;  /* 0x0000005c4038723c */ /* 0x004fe20000001838 */
[----:B------:R-:W-:Y:S01]  /*6850*/  FSEL R22, R53, -INF , !P5 ;  /* 0xff80000035167808 */ /* 0x000fe20006800000 */
[----:B------:R-:W-:Y:S01]  /*6860*/  MUFU.TANH R40, R40 ;  /* 0x0000002800287308 */ /* 0x000fe20000002400 */
[----:B------:R-:W-:-:S02]  /*6870*/  ISETP.GE.AND P4, PT, R20, R126, PT ;  /* 0x0000007e1400720c */ /* 0x000fc40003f86270 */
[----:B------:R-:W-:Y:S02]  /*6880*/  ISETP.GE.AND P2, PT, R20, R119, PT ;  /* 0x000000771400720c */ /* 0x000fe40003f46270 */
[--C-:B------:R-:W-:Y:S01]  /*6890*/  LOP3.LUT R20, R28, 0x10, R118.reuse, 0xfe, !PT ;  /* 0x000000101c147812 */ /* 0x100fe200078efe76 */
[----:B------:R-:W-:Y:S01]  /*68a0*/  HMMA.16816.F32 R88, R64, R94, R88 ;  /* 0x0000005e4058723c */ /* 0x000fe20000001858 */
[----:B------:R-:W-:Y:S01]  /*68b0*/  FSEL R23, R52, -INF , !P4 ;  /* 0xff80000034177808 */ /* 0x000fe20006000000 */
[----:B------:R2:W-:Y:S01]  /*68c0*/  MUFU.TANH R65, R54 ;  /* 0x0000003600417308 */ /* 0x0005e20000002400 */
[-C--:B------:R-:W-:Y:S01]  /*68d0*/  ISETP.GE.AND P4, PT, R20, R126.reuse, PT ;  /* 0x0000007e1400720c */ /* 0x080fe20003f86270 */
[----:B------:R-:W-:Y:S01]  /*68e0*/  FMUL.FTZ R52, R19, c[0x0][0x2ec] ;  /* 0x0000bb0013347a20 */ /* 0x000fe20000410000 */
[-C--:B------:R-:W-:Y:S01]  /*68f0*/  ISETP.GE.AND P5, PT, R16, R126.reuse, PT ;  /* 0x0000007e1000720c */ /* 0x080fe20003fa6270 */
[----:B------:R-:W-:Y:S01]  /*6900*/  FMUL.FTZ R93, R13, c[0x0][0x2ec] ;  /* 0x0000bb000d5d7a20 */ /* 0x000fe20000410000 */
[----:B------:R-:W-:Y:S01]  /*6910*/  LOP3.LUT R19, R28, 0x20, R118, 0xfe, !PT ;  /* 0x000000201c137812 */ /* 0x000fe200078efe76 */
[----:B------:R-:W-:Y:S01]  /*6920*/  FMUL.FTZ R94, R8, c[0x0][0x2ec] ;  /* 0x0000bb00085e7a20 */ /* 0x000fe20000410000 */
[----:B-1----:R-:W-:Y:S01]  /*6930*/  FSEL R17, R48, -INF , !P5 ;  /* 0xff80000030117808 */ /* 0x002fe20006800000 */
[----:B------:R-:W-:Y:S01]  /*6940*/  MUFU.TANH R64, R21 ;  /* 0x0000001500407308 */ /* 0x000fe20000002400 */
[----:B------:R-:W-:-:S02]  /*6950*/  ISETP.GE.AND P5, PT, R24, R126, PT ;  /* 0x0000007e1800720c */ /* 0x000fc40003fa6270 */
[----:B------:R-:W-:Y:S02]  /*6960*/  LOP3.LUT R13, R28, 0x28, R118, 0xfe, !PT ;  /* 0x000000281c0d7812 */ /* 0x000fe400078efe76 */
[----:B------:R-:W-:Y:S01]  /*6970*/  IADD3 R8, R29, 0x29, RZ ;  /* 0x000000291d087810 */ /* 0x000fe20007ffe0ff */
[----:B------:R-:W-:Y:S02]  /*6980*/  FMUL.FTZ R53, R56, c[0x0][0x2ec] ;  /* 0x0000bb0038357a20 */ /* 0x000fe40000410000 */
[----:B--2---:R-:W-:Y:S01]  /*6990*/  FMUL.FTZ R54, R55, c[0x0][0x2ec] ;  /* 0x0000bb0037367a20 */ /* 0x004fe20000410000 */
[----:B------:R-:W-:Y:S08]  /*69a0*/  MUFU.TANH R41, R41 ;  /* 0x0000002900297308 */ /* 0x000ff00000002400 */
[----:B------:R-:W1:Y:S08]  /*69b0*/  MUFU.TANH R54, R54 ;  /* 0x0000003600367308 */ /* 0x000e700000002400 */
[----:B------:R2:W3:Y:S01]  /*69c0*/  MUFU.TANH R55, R50 ;  /* 0x0000003200377308 */ /* 0x0004e20000002400 */
[----:B-1----:R-:W-:-:S07]  /*69d0*/  FSEL R21, R54, -INF , !P2 ;  /* 0xff80000036157808 */ /* 0x002fce0005000000 */
[----:B------:R1:W-:Y:S01]  /*69e0*/  MUFU.TANH R138, R35 ;  /* 0x00000023008a7308 */ /* 0x0003e20000002400 */
[----:B------:R-:W-:Y:S01]  /*69f0*/  ISETP.GE.AND P2, PT, R20, R119, PT ;  /* 0x000000771400720c */ /* 0x000fe20003f46270 */
[----:B------:R-:W-:Y:S02]  /*6a00*/  FMUL.FTZ R54, R61, c[0x0][0x2ec] ;  /* 0x0000bb003d367a20 */ /* 0x000fe40000410000 */
[----:B--2---:R-:W-:Y:S01]  /*6a10*/  FMUL.FTZ R50, R51, c[0x0][0x2ec] ;  /* 0x0000bb0033327a20 */ /* 0x004fe20000410000 */
[----:B---3--:R-:W-:-:S03]  /*6a20*/  FSEL R20, R55, -INF , !P3 ;  /* 0xff80000037147808 */ /* 0x008fc60005800000 */
[----:B------:R2:W-:Y:S01]  /*6a30*/  MUFU.TANH R51, R46 ;  /* 0x0000002e00337308 */ /* 0x0005e20000002400 */
[----:B------:R-:W-:Y:S02]  /*6a40*/  ISETP.GE.AND P3, PT, R16, R119, PT ;  /* 0x000000771000720c */ /* 0x000fe40003f66270 */
[----:B-1----:R-:W-:-:S05]  /*6a50*/  FSEL R35, R49, -INF , !P4 ;  /* 0xff80000031237808 */ /* 0x002fca0006000000 */
[----:B------:R-:W1:Y:S01]  /*6a60*/  MUFU.TANH R50, R50 ;  /* 0x0000003200327308 */ /* 0x000e620000002400 */
[----:B--2---:R-:W-:-:S07]  /*6a70*/  FMUL.FTZ R46, R47, c[0x0][0x2ec] ;  /* 0x0000bb002f2e7a20 */ /* 0x004fce0000410000 */
[----:B------:R2:W-:Y:S01]  /*6a80*/  MUFU.TANH R99, R27 ;  /* 0x0000001b00637308 */ /* 0x0005e20000002400 */
[----:B------:R-:W-:Y:S01]  /*6a90*/  FMUL.FTZ R47, R57, c[0x0][0x2ec] ;  /* 0x0000bb00392f7a20 */ /* 0x000fe20000410000 */
[----:B-1----:R-:W-:-:S06]  /*6aa0*/  FSEL R16, R50, -INF , !P3 ;  /* 0xff80000032107808 */ /* 0x002fcc0005800000 */
[----:B------:R-:W1:Y:S01]  /*6ab0*/  MUFU.TANH R46, R46 ;  /* 0x0000002e002e7308 */ /* 0x000e620000002400 */
[----:B------:R-:W-:Y:S02]  /*6ac0*/  ISETP.GE.AND P3, PT, R24, R119, PT ;  /* 0x000000771800720c */ /* 0x000fe40003f66270 */
[----:B------:R-:W-:-:S04]  /*6ad0*/  IADD3 R24, R29, 0x11, RZ ;  /* 0x000000111d187810 */ /* 0x000fc80007ffe0ff */
[C---:B------:R-:W-:Y:S01]  /*6ae0*/  ISETP.GE.AND P4, PT, R24.reuse, R126, PT ;  /* 0x0000007e1800720c */ /* 0x040fe20003f86270 */
[----:B------:R3:W4:Y:S01]  /*6af0*/  MUFU.TANH R141, R38 ;  /* 0x00000026008d7308 */ /* 0x0007220000002400 */
[----:B--2---:R-:W-:Y:S02]  /*6b00*/  FSEL R27, R51, -INF , !P2 ;  /* 0xff800000331b7808 */ /* 0x004fe40005000000 */
[----:B------:R-:W-:-:S05]  /*6b10*/  ISETP.GE.AND P2, PT, R24, R119, PT ;  /* 0x000000771800720c */ /* 0x000fca0003f46270 */
[----:B------:R-:W2:Y:S08]  /*6b20*/  MUFU.TANH R143, R32 ;  /* 0x00000020008f7308 */ /* 0x000eb00000002400 */
[----:B------:R5:W1:Y:S01]  /*6b30*/  MUFU.TANH R139, R34 ;  /* 0x00000022008b7308 */ /* 0x000a620000002400 */
[----:B---3--:R-:W-:-:S07]  /*6b40*/  FMUL.FTZ R38, R89, c[0x0][0x2ec] ;  /* 0x0000bb0059267a20 */ /* 0x008fce0000410000 */
[----:B------:R1:W-:Y:S01]  /*6b50*/  MUFU.TANH R98, R26 ;  /* 0x0000001a00627308 */ /* 0x0003e20000002400 */
[----:B-----5:R-:W-:-:S07]  /*6b60*/  FSEL R34, R44, -INF , !P4 ;  /* 0xff8000002c227808 */ /* 0x020fce0006000000 */
[----:B------:R-:W3:Y:S01]  /*6b70*/  MUFU.TANH R140, R39 ;  /* 0x00000027008c7308 */ /* 0x000ee20000002400 */
[----:B------:R-:W-:-:S04]  /*6b80*/  ISETP.GE.AND P4, PT, R19, R126, PT ;  /* 0x0000007e1300720c */ /* 0x000fc80003f86270 */
[----:B------:R-:W-:Y:S02]  /*6b90*/  FSEL R134, R134, -INF , !P4 ;  /* 0xff80000086867808 */ /* 0x000fe40006000000 */
[----:B-1----:R-:W-:Y:S01]  /*6ba0*/  FSEL R26, R46, -INF , !P2 ;  /* 0xff8000002e1a7808 */ /* 0x002fe20005000000 */
[----:B------:R1:W5:Y:S01]  /*6bb0*/  MUFU.TANH R142, R33 ;  /* 0x00000021008e7308 */ /* 0x0003620000002400 */
[----:B------:R-:W-:Y:S02]  /*6bc0*/  ISETP.GE.AND P2, PT, R19, R119, PT ;  /* 0x000000771300720c */ /* 0x000fe40003f46270 */
[----:B------:R-:W-:Y:S02]  /*6bd0*/  IADD3 R19, R29, 0x19, RZ ;  /* 0x000000191d137810 */ /* 0x000fe40007ffe0ff */
[----:B----4-:R-:W-:-:S03]  /*6be0*/  FSEL R141, R141, -INF , !P2 ;  /* 0xff8000008d8d7808 */ /* 0x010fc60005000000 */
[----:B------:R4:W2:Y:S01]  /*6bf0*/  MUFU.TANH R132, R25 ;  /* 0x0000001900847308 */ /* 0x0008a20000002400 */
[----:B-1----:R-:W-:-:S07]  /*6c00*/  FSEL R33, R45, -INF , !P5 ;  /* 0xff8000002d217808 */ /* 0x002fce0006800000 */
[----:B------:R-:W1:Y:S01]  /*6c10*/  MUFU.TANH R36, R36 ;  /* 0x0000002400247308 */ /* 0x000e620000002400 */
[----:B------:R-:W-:-:S04]  /*6c20*/  ISETP.GE.AND P5, PT, R19, R126, PT ;  /* 0x0000007e1300720c */ /* 0x000fc80003fa6270 */
[----:B------:R-:W-:Y:S01]  /*6c30*/  FSEL R32, R40, -INF , !P5 ;  /* 0xff80000028207808 */ /* 0x000fe20006800000 */
[----:B------:R-:W-:Y:S01]  /*6c40*/  FMUL.FTZ R40, R63, c[0x0][0x2ec] ;  /* 0x0000bb003f287a20 */ /* 0x000fe20000410000 */
[----:B----4-:R-:W-:Y:S01]  /*6c50*/  FSEL R25, R42, -INF , !P3 ;  /* 0xff8000002a197808 */ /* 0x010fe20005800000 */
[----:B------:R-:W4:Y:S01]  /*6c60*/  MUFU.TANH R18, R18 ;  /* 0x0000001200127308 */ /* 0x000f220000002400 */
[-C--:B------:R-:W-:Y:S01]  /*6c70*/  ISETP.GE.AND P3, PT, R19, R119.reuse, PT ;  /* 0x000000771300720c */ /* 0x080fe20003f66270 */
[----:B------:R-:W-:Y:S01]  /*6c80*/  FMUL.FTZ R42, R62, c[0x0][0x2ec] ;  /* 0x0000bb003e2a7a20 */ /* 0x000fe20000410000 */
[----:B------:R-:W-:Y:S02]  /*6c90*/  ISETP.GE.AND P5, PT, R13, R126, PT ;  /* 0x0000007e0d00720c */ /* 0x000fe40003fa6270 */
[----:B------:R-:W-:Y:S01]  /*6ca0*/  FSEL R24, R41, -INF , !P3 ;  /* 0xff80000029187808 */ /* 0x000fe20005800000 */
[----:B------:R-:W-:Y:S01]  /*6cb0*/  FMUL.FTZ R41, R88, c[0x0][0x2ec] ;  /* 0x0000bb0058297a20 */ /* 0x000fe20000410000 */
[----:B------:R-:W-:Y:S01]  /*6cc0*/  ISETP.GE.AND P3, PT, R13, R119, PT ;  /* 0x000000770d00720c */ /* 0x000fe20003f66270 */
[----:B------:R-:W1:Y:S01]  /*6cd0*/  MUFU.TANH R52, R52 ;  /* 0x0000003400347308 */ /* 0x000e620000002400 */
[----:B------:R-:W-:-:S02]  /*6ce0*/  IADD3 R13, R29, 0x21, RZ ;  /* 0x000000211d0d7810 */ /* 0x000fc40007ffe0ff */
[----:B--2---:R-:W-:Y:S02]  /*6cf0*/  FSEL R143, R143, -INF , !P5 ;  /* 0xff8000008f8f7808 */ /* 0x004fe40006800000 */
[----:B------:R-:W-:Y:S02]  /*6d00*/  FSEL R139, R139, -INF , !P3 ;  /* 0xff8000008b8b7808 */ /* 0x000fe40005800000 */
[CC--:B------:R-:W-:Y:S01]  /*6d10*/  ISETP.GE.AND P4, PT, R13.reuse, R126.reuse, PT ;  /* 0x0000007e0d00720c */ /* 0x0c0fe20003f86270 */
[----:B------:R-:W2:Y:S01]  /*6d20*/  MUFU.TANH R12, R12 ;  /* 0x0000000c000c7308 */ /* 0x000ea20000002400 */
[-C--:B------:R-:W-:Y:S02]  /*6d30*/  ISETP.GE.AND P2, PT, R13, R119.reuse, PT ;  /* 0x000000770d00720c */ /* 0x080fe40003f46270 */
[C---:B------:R-:W-:Y:S02]  /*6d40*/  ISETP.GE.AND P5, PT, R8.reuse, R126, PT ;  /* 0x0000007e0800720c */ /* 0x040fe40003fa6270 */
[----:B------:R-:W-:-:S02]  /*6d50*/  ISETP.GE.AND P3, PT, R8, R119, PT ;  /* 0x000000770800720c */ /* 0x000fc40003f66270 */
[C-C-:B------:R-:W-:Y:S01]  /*6d60*/  LOP3.LUT R13, R28.reuse, 0x30, R118.reuse, 0xfe, !PT ;  /* 0x000000301c0d7812 */ /* 0x140fe200078efe76 */
[----:B------:R-:W1:Y:S01]  /*6d70*/  MUFU.TANH R49, R14 ;  /* 0x0000000e00317308 */ /* 0x000e620000002400 */
[----:B------:R-:W-:Y:S02]  /*6d80*/  LOP3.LUT R8, R28, 0x38, R118, 0xfe, !PT ;  /* 0x000000381c087812 */ /* 0x000fe400078efe76 */
[----:B------:R-:W-:Y:S02]  /*6d90*/  FSEL R133, R133, -INF , !P4 ;  /* 0xff80000085857808 */ /* 0x000fe40006000000 */
[----:B---3--:R-:W-:Y:S02]  /*6da0*/  FSEL R140, R140, -INF , !P2 ;  /* 0xff8000008c8c7808 */ /* 0x008fe40005000000 */
[----:B-----5:R-:W-:Y:S01]  /*6db0*/  FSEL R142, R142, -INF , !P5 ;  /* 0xff8000008e8e7808 */ /* 0x020fe20006800000 */
[----:B------:R3:W-:Y:S01]  /*6dc0*/  MUFU.TANH R92, R5 ;  /* 0x00000005005c7308 */ /* 0x0007e20000002400 */
[----:B------:R-:W-:-:S02]  /*6dd0*/  FSEL R138, R138, -INF , !P3 ;  /* 0xff8000008a8a7808 */ /* 0x000fc40005800000 */
[CC--:B------:R-:W-:Y:S02]  /*6de0*/  ISETP.GE.AND P4, PT, R13.reuse, R126.reuse, PT ;  /* 0x0000007e0d00720c */ /* 0x0c0fe40003f86270 */
[-C--:B------:R-:W-:Y:S02]  /*6df0*/  ISETP.GE.AND P2, PT, R13, R119.reuse, PT ;  /* 0x000000770d00720c */ /* 0x080fe40003f46270 */
[C---:B------:R-:W-:Y:S01]  /*6e00*/  ISETP.GE.AND P5, PT, R8.reuse, R126, PT ;  /* 0x0000007e0800720c */ /* 0x040fe20003fa6270 */
[----:B------:R-:W5:Y:S01]  /*6e10*/  MUFU.TANH R93, R93 ;  /* 0x0000005d005d7308 */ /* 0x000f620000002400 */
[----:B------:R-:W-:Y:S02]  /*6e20*/  ISETP.GE.AND P3, PT, R8, R119, PT ;  /* 0x000000770800720c */ /* 0x000fe40003f66270 */
[----:B------:R-:W-:Y:S02]  /*6e30*/  IADD3 R8, R29, 0x31, RZ ;  /* 0x000000311d087810 */ /* 0x000fe40007ffe0ff */
[----:B------:R-:W-:-:S02]  /*6e40*/  FSEL R128, R128, -INF , !P4 ;  /* 0xff80000080807808 */ /* 0x000fc40006000000 */
[----:B------:R-:W-:Y:S01]  /*6e50*/  FSEL R127, R127, -INF , !P2 ;  /* 0xff8000007f7f7808 */ /* 0x000fe20005000000 */
[----:B------:R-:W1:Y:S01]  /*6e60*/  MUFU.TANH R45, R15 ;  /* 0x0000000f002d7308 */ /* 0x000e620000002400 */
[----:B------:R-:W-:Y:S02]  /*6e70*/  FSEL R131, R131, -INF , !P5 ;  /* 0xff80000083837808 */ /* 0x000fe40006800000 */
[----:B------:R-:W-:Y:S02]  /*6e80*/  FSEL R98, R98, -INF , !P3 ;  /* 0xff80000062627808 */ /* 0x000fe40005800000 */
[CC--:B------:R-:W-:Y:S02]  /*6e90*/  ISETP.GE.AND P4, PT, R8.reuse, R126.reuse, PT ;  /* 0x0000007e0800720c */ /* 0x0c0fe40003f86270 */
[----:B------:R-:W-:Y:S01]  /*6ea0*/  ISETP.GE.AND P2, PT, R8, R119, PT ;  /* 0x000000770800720c */ /* 0x000fe20003f46270 */
[----:B------:R-:W1:Y:S01]  /*6eb0*/  MUFU.TANH R94, R94 ;  /* 0x0000005e005e7308 */ /* 0x000e620000002400 */
[----:B------:R-:W-:-:S02]  /*6ec0*/  ISETP.GE.AND P5, PT, R4, R126, PT ;  /* 0x0000007e0400720c */ /* 0x000fc40003fa6270 */
[----:B------:R-:W-:Y:S02]  /*6ed0*/  ISETP.GE.AND P3, PT, R4, R119, PT ;  /* 0x000000770400720c */ /* 0x000fe40003f66270 */
[C-C-:B------:R-:W-:Y:S02]  /*6ee0*/  LOP3.LUT R8, R28.reuse, 0x40, R118.reuse, 0xfe, !PT ;  /* 0x000000401c087812 */ /* 0x140fe400078efe76 */
[----:B------:R-:W-:Y:S01]  /*6ef0*/  LOP3.LUT R4, R28, 0x48, R118, 0xfe, !PT ;  /* 0x000000481c047812 */ /* 0x000fe200078efe76 */
[----:B------:R-:W1:Y:S01]  /*6f00*/  MUFU.TANH R46, R10 ;  /* 0x0000000a002e7308 */ /* 0x000e620000002400 */
[----:B------:R-:W-:Y:S02]  /*6f10*/  FSEL R130, R130, -INF , !P4 ;  /* 0xff80000082827808 */ /* 0x000fe40006000000 */
[----:B------:R-:W-:Y:S02]  /*6f20*/  FSEL R129, R129, -INF , !P2 ;  /* 0xff80000081817808 */ /* 0x000fe40005000000 */
[----:B------:R-:W-:-:S02]  /*6f30*/  FSEL R132, R132, -INF , !P5 ;  /* 0xff80000084847808 */ /* 0x000fc40006800000 */
[----:B------:R-:W-:Y:S01]  /*6f40*/  FSEL R99, R99, -INF , !P3 ;  /* 0xff80000063637808 */ /* 0x000fe20005800000 */
[----:B------:R-:W1:Y:S01]  /*6f50*/  MUFU.TANH R95, R9 ;  /* 0x00000009005f7308 */ /* 0x000e620000002400 */
[CC--:B------:R-:W-:Y:S02]  /*6f60*/  ISETP.GE.AND P4, PT, R8.reuse, R126.reuse, PT ;  /* 0x0000007e0800720c */ /* 0x0c0fe40003f86270 */
[-C--:B------:R-:W-:Y:S02]  /*6f70*/  ISETP.GE.AND P2, PT, R8, R119.reuse, PT ;  /* 0x000000770800720c */ /* 0x080fe40003f46270 */
[C---:B------:R-:W-:Y:S02]  /*6f80*/  ISETP.GE.AND P5, PT, R4.reuse, R126, PT ;  /* 0x0000007e0400720c */ /* 0x040fe40003fa6270 */
[----:B------:R-:W-:Y:S01]  /*6f90*/  ISETP.GE.AND P3, PT, R4, R119, PT ;  /* 0x000000770400720c */ /* 0x000fe20003f66270 */
[----:B------:R-:W1:Y:S01]  /*6fa0*/  MUFU.TANH R48, R11 ;  /* 0x0000000b00307308 */ /* 0x000e620000002400 */
[----:B------:R-:W-:-:S02]  /*6fb0*/  IADD3 R4, R29, 0x41, RZ ;  /* 0x000000411d047810 */ /* 0x000fc40007ffe0ff */
[----:B------:R-:W-:Y:S02]  /*6fc0*/  FSEL R97, R97, -INF , !P4 ;  /* 0xff80000061617808 */ /* 0x000fe40006000000 */
[----:B------:R-:W-:Y:S01]  /*6fd0*/  FSEL R55, R31, -INF , !P2 ;  /* 0xff8000001f377808 */ /* 0x000fe20005000000 */
[----:B------:R-:W-:Y:S01]  /*6fe0*/  FMUL.FTZ R31, R90, c[0x0][0x2ec] ;  /* 0x0000bb005a1f7a20 */ /* 0x000fe20000410000 */
[C---:B------:R-:W-:Y:S01]  /*6ff0*/  ISETP.GE.AND P4, PT, R4.reuse, R126, PT ;  /* 0x0000007e0400720c */ /* 0x040fe20003f86270 */
[----:B------:R-:W2:Y:S01]  /*7000*/  MUFU.TANH R96, R96 ;  /* 0x0000006000607308 */ /* 0x000ea20000002400 */
[----:B------:R-:W-:Y:S02]  /*7010*/  ISETP.GE.AND P2, PT, R4, R119, PT ;  /* 0x000000770400720c */ /* 0x000fe40003f46270 */
[----:B------:R-:W-:Y:S02]  /*7020*/  LOP3.LUT R4, R28, 0x50, R118, 0xfe, !PT ;  /* 0x000000501c047812 */ /* 0x000fe400078efe76 */
[----:B------:R-:W-:-:S02]  /*7030*/  FSEL R64, R64, -INF , !P4 ;  /* 0xff80000040407808 */ /* 0x000fc40006000000 */
[----:B------:R-:W-:Y:S01]  /*7040*/  FSEL R50, R30, -INF , !P2 ;  /* 0xff8000001e327808 */ /* 0x000fe20005000000 */
[----:B------:R-:W2:Y:S01]  /*7050*/  MUFU.TANH R44, R6 ;  /* 0x00000006002c7308 */ /* 0x000ea20000002400 */
[----:B---3--:R-:W-:Y:S02]  /*7060*/  IADD3 R5, R29, 0x49, RZ ;  /* 0x000000491d057810 */ /* 0x008fe40007ffe0ff */
[CC--:B------:R-:W-:Y:S02]  /*7070*/  ISETP.GE.AND P4, PT, R4.reuse, R126.reuse, PT ;  /* 0x0000007e0400720c */ /* 0x0c0fe40003f86270 */
[----:B------:R-:W-:Y:S01]  /*7080*/  ISETP.GE.AND P2, PT, R4, R119, PT ;  /* 0x000000770400720c */ /* 0x000fe20003f46270 */
[----:B------:R-:W-:Y:S01]  /*7090*/  FMUL.FTZ R4, R60, c[0x0][0x2ec] ;  /* 0x0000bb003c047a20 */ /* 0x000fe20000410000 */
[----:B-1----:R-:W-:Y:S01]  /*70a0*/  FSEL R60, R36, -INF , !P5 ;  /* 0xff800000243c7808 */ /* 0x002fe20006800000 */
[----:B------:R-:W1:Y:S01]  /*70b0*/  MUFU.TANH R43, R7 ;  /* 0x00000007002b7308 */ /* 0x000e620000002400 */
[----:B----4-:R-:W-:Y:S01]  /*70c0*/  FSEL R51, R18, -INF , !P3 ;  /* 0xff80000012337808 */ /* 0x010fe20005800000 */
[----:B------:R-:W-:Y:S01]  /*70d0*/  FMUL.FTZ R36, R59, c[0x0][0x2ec] ;  /* 0x0000bb003b247a20 */ /* 0x000fe20000410000 */
[----:B------:R-:W-:-:S02]  /*70e0*/  ISETP.GE.AND P5, PT, R5, R126, PT ;  /* 0x0000007e0500720c */ /* 0x000fc40003fa6270 */
[-C--:B------:R-:W-:Y:S02]  /*70f0*/  ISETP.GE.AND P3, PT, R5, R119.reuse, PT ;  /* 0x000000770500720c */ /* 0x080fe40003f66270 */
[----:B------:R-:W-:Y:S01]  /*7100*/  LOP3.LUT R5, R28, 0x58, R118, 0xfe, !PT ;  /* 0x000000581c057812 */ /* 0x000fe200078efe76 */
[----:B------:R-:W3:Y:S01]  /*7110*/  MUFU.TANH R4, R4 ;  /* 0x0000000400047308 */ /* 0x000ee20000002400 */
[----:B------:R-:W-:Y:S01]  /*7120*/  FSEL R61, R37, -INF , !P5 ;  /* 0xff800000253d7808 */ /* 0x000fe20006800000 */
[----:B------:R-:W-:Y:S01]  /*7130*/  FMUL.FTZ R37, R58, c[0x0][0x2ec] ;  /* 0x0000bb003a257a20 */ /* 0x000fe20000410000 */
[----:B------:R-:W-:Y:S02]  /*7140*/  FSEL R52, R52, -INF , !P3 ;  /* 0xff80000034347808 */ /* 0x000fe40005800000 */
[C---:B------:R-:W-:Y:S02]  /*7150*/  ISETP.GE.AND P5, PT, R5.reuse, R126, PT ;  /* 0x0000007e0500720c */ /* 0x040fe40003fa6270 */
[----:B------:R-:W-:Y:S01]  /*7160*/  ISETP.GE.AND P3, PT, R5, R119, PT ;  /* 0x000000770500720c */ /* 0x000fe20003f66270 */
[----:B------:R-:W4:Y:S01]  /*7170*/  MUFU.TANH R42, R42 ;  /* 0x0000002a002a7308 */ /* 0x000f220000002400 */
[----:B------:R-:W-:-:S02]  /*7180*/  IADD3 R5, R29, 0x51, RZ ;  /* 0x000000511d057810 */ /* 0x000fc40007ffe0ff */
[----:B--2---:R-:W-:Y:S02]  /*7190*/  FSEL R62, R12, -INF , !P4 ;  /* 0xff8000000c3e7808 */ /* 0x004fe40006000000 */
[----:B------:R-:W-:Y:S02]  /*71a0*/  FSEL R49, R49, -INF , !P2 ;  /* 0xff80000031317808 */ /* 0x000fe40005000000 */
[C---:B------:R-:W-:Y:S01]  /*71b0*/  ISETP.GE.AND P4, PT, R5.reuse, R126, PT ;  /* 0x0000007e0500720c */ /* 0x040fe20003f86270 */
[----:B------:R-:W2:Y:S01]  /*71c0*/  MUFU.TANH R54, R54 ;  /* 0x0000003600367308 */ /* 0x000ea20000002400 */
[----:B------:R-:W-:Y:S02]  /*71d0*/  ISETP.GE.AND P2, PT, R5, R119, PT ;  /* 0x000000770500720c */ /* 0x000fe40003f46270 */
[----:B------:R-:W-:Y:S02]  /*71e0*/  LOP3.LUT R5, R28, 0x60, R118, 0xfe, !PT ;  /* 0x000000601c057812 */ /* 0x000fe400078efe76 */
[----:B-----5:R-:W-:-:S02]  /*71f0*/  FSEL R93, R93, -INF , !P4 ;  /* 0xff8000005d5d7808 */ /* 0x020fc40006000000 */
[----:B------:R-:W-:Y:S01]  /*7200*/  FSEL R45, R45, -INF , !P2 ;  /* 0xff8000002d2d7808 */ /* 0x000fe20005000000 */
[----:B------:R-:W5:Y:S01]  /*7210*/  MUFU.TANH R40, R40 ;  /* 0x0000002800287308 */ /* 0x000f620000002400 */
        /* <DEDUP_REMOVED lines=8> */
[----:B------:R-:W-:Y:S01]  /*72a0*/  LOP3.LUT R5, R28, 0x68, R118, 0xfe, !PT ;  /* 0x000000681c057812 */ /* 0x000fe200078efe76 */
[----:B------:R-:W1:Y:S01]  /*72b0*/  MUFU.TANH R37, R37 ;  /* 0x0000002500257308 */ /* 0x000e620000002400 */
[----:B------:R-:W-:Y:S02]  /*72c0*/  FSEL R95, R95, -INF , !P5 ;  /* 0xff8000005f5f7808 */ /* 0x000fe40006800000 */
[----:B------:R-:W-:Y:S02]  /*72d0*/  FSEL R48, R48, -INF , !P3 ;  /* 0xff80000030307808 */ /* 0x000fe40005800000 */
[----:B------:R-:W-:-:S02]  /*72e0*/  ISETP.GE.AND P5, PT, R5, R126, PT ;  /* 0x0000007e0500720c */ /* 0x000fc40003fa6270 */
[-C--:B------:R-:W-:Y:S01]  /*72f0*/  ISETP.GE.AND P3, PT, R5, R119.reuse, PT ;  /* 0x000000770500720c */ /* 0x080fe20003f66270 */
[----:B------:R-:W1:Y:S01]  /*7300*/  MUFU.TANH R47, R47 ;  /* 0x0000002f002f7308 */ /* 0x000e620000002400 */
[----:B------:R-:W-:Y:S02]  /*7310*/  IADD3 R5, R29, 0x61, RZ ;  /* 0x000000611d057810 */ /* 0x000fe40007ffe0ff */
[----:B------:R-:W-:Y:S02]  /*7320*/  FSEL R96, R96, -INF , !P4 ;  /* 0xff80000060607808 */ /* 0x000fe40006000000 */
[----:B------:R-:W-:Y:S02]  /*7330*/  FSEL R44, R44, -INF , !P2 ;  /* 0xff8000002c2c7808 */ /* 0x000fe40005000000 */
[C---:B------:R-:W-:Y:S01]  /*7340*/  ISETP.GE.AND P4, PT, R5.reuse, R126, PT ;  /* 0x0000007e0500720c */ /* 0x040fe20003f86270 */
[----:B------:R-:W2:Y:S01]  /*7350*/  MUFU.TANH R36, R36 ;  /* 0x0000002400247308 */ /* 0x000ea20000002400 */
[----:B------:R-:W-:Y:S01]  /*7360*/  BAR.SYNC.DEFER_BLOCKING 0x0 ;  /* 0x0000000000007b1d */ /* 0x000fe20000010000 */
[----:B------:R-:W-:-:S02]  /*7370*/  ISETP.GE.AND P2, PT, R5, R119, PT ;  /* 0x000000770500720c */ /* 0x000fc40003f46270 */
[----:B------:R-:W-:Y:S02]  /*7380*/  LOP3.LUT R5, R28, 0x70, R118, 0xfe, !PT ;  /* 0x000000701c057812 */ /* 0x000fe400078efe76 */
[----:B------:R-:W-:Y:S02]  /*7390*/  FSEL R92, R92, -INF , !P4 ;  /* 0xff8000005c5c7808 */ /* 0x000fe40006000000 */
[----:B-1----:R-:W-:Y:S01]  /*73a0*/  FSEL R43, R43, -INF , !P2 ;  /* 0xff8000002b2b7808 */ /* 0x002fe20005000000 */
[----:B------:R-:W1:Y:S01]  /*73b0*/  MUFU.TANH R41, R41 ;  /* 0x0000002900297308 */ /* 0x000e620000002400 */
[C---:B------:R-:W-:Y:S02]  /*73c0*/  ISETP.GE.AND P4, PT, R5.reuse, R126, PT ;  /* 0x0000007e0500720c */ /* 0x040fe40003f86270 */
[----:B------:R-:W-:Y:S02]  /*73d0*/  ISETP.GE.AND P2, PT, R5, R119, PT ;  /* 0x000000770500720c */ /* 0x000fe40003f46270 */
[----:B------:R-:W-:-:S02]  /*73e0*/  IADD3 R5, R29, 0x69, RZ ;  /* 0x000000691d057810 */ /* 0x000fc40007ffe0ff */
[----:B---3--:R-:W-:Y:S01]  /*73f0*/  FSEL R56, R4, -INF , !P5 ;  /* 0xff80000004387808 */ /* 0x008fe20006800000 */
[----:B------:R-:W3:Y:S01]  /*7400*/  MUFU.TANH R38, R38 ;  /* 0x0000002600267308 */ /* 0x000ee20000002400 */
[----:B----4-:R-:W-:Y:S02]  /*7410*/  FSEL R42, R42, -INF , !P3 ;  /* 0xff8000002a2a7808 */ /* 0x010fe40005800000 */
[C---:B------:R-:W-:Y:S02]  /*7420*/  ISETP.GE.AND P5, PT, R5.reuse, R126, PT ;  /* 0x0000007e0500720c */ /* 0x040fe40003fa6270 */
[----:B------:R-:W-:Y:S02]  /*7430*/  ISETP.GE.AND P3, PT, R5, R119, PT ;  /* 0x000000770500720c */ /* 0x000fe40003f66270 */
[----:B------:R-:W-:Y:S01]  /*7440*/  IADD3 R4, R29, 0x71, RZ ;  /* 0x000000711d047810 */ /* 0x000fe20007ffe0ff */
[----:B------:R-:W4:Y:S01]  /*7450*/  MUFU.TANH R31, R31 ;  /* 0x0000001f001f7308 */ /* 0x000f220000002400 */
[----:B--2---:R-:W-:-:S02]  /*7460*/  FSEL R54, R54, -INF , !P5 ;  /* 0xff80000036367808 */ /* 0x004fc40006800000 */
[----:B-----5:R-:W-:Y:S02]  /*7470*/  FSEL R40, R40, -INF , !P3 ;  /* 0xff80000028287808 */ /* 0x020fe40005800000 */
[CC--:B------:R-:W-:Y:S02]  /*7480*/  ISETP.GE.AND P5, PT, R4.reuse, R126.reuse, PT ;  /* 0x0000007e0400720c */ /* 0x0c0fe40003fa6270 */
[-C--:B------:R-:W-:Y:S01]  /*7490*/  ISETP.GE.AND P3, PT, R4, R119.reuse, PT ;  /* 0x000000770400720c */ /* 0x080fe20003f66270 */
[----:B------:R-:W-:Y:S01]  /*74a0*/  FMUL.FTZ R4, R91, c[0x0][0x2ec] ;  /* 0x0000bb005b047a20 */ /* 0x000fe20000410000 */
[----:B------:R-:W-:Y:S02]  /*74b0*/  FSEL R53, R53, -INF , !P4 ;  /* 0xff80000035357808 */ /* 0x000fe40006000000 */
[----:B------:R-:W-:Y:S02]  /*74c0*/  FSEL R37, R37, -INF , !P2 ;  /* 0xff80000025257808 */ /* 0x000fe40005000000 */
[C---:B------:R-:W-:Y:S01]  /*74d0*/  ISETP.GE.AND P4, PT, R29.reuse, R126, PT ;  /* 0x0000007e1d00720c */ /* 0x040fe20003f86270 */
[----:B------:R-:W2:Y:S01]  /*74e0*/  MUFU.TANH R4, R4 ;  /* 0x0000000400047308 */ /* 0x000ea20000002400 */
[----:B------:R-:W-:-:S02]  /*74f0*/  ISETP.GE.AND P2, PT, R29, R119, PT ;  /* 0x000000771d00720c */ /* 0x000fc40003f46270 */
[----:B------:R-:W-:Y:S02]  /*7500*/  LOP3.LUT R118, R28, 0x78, R118, 0xfe, !PT ;  /* 0x000000781c767812 */ /* 0x000fe400078efe76 */
        /* <DEDUP_REMOVED lines=9> */
[----:B-1----:R-:W-:Y:S02]  /*75a0*/  FSEL R41, R41, -INF , !P5 ;  /* 0xff80000029297808 */ /* 0x002fe40006800000 */
[----:B---3--:R-:W-:-:S02]  /*75b0*/  FSEL R38, R38, -INF , !P4 ;  /* 0xff80000026267808 */ /* 0x008fc40006000000 */
[----:B----4-:R-:W-:Y:S02]  /*75c0*/  FSEL R31, R31, -INF , !P3 ;  /* 0xff8000001f1f7808 */ /* 0x010fe40005800000 */
[----:B--2---:R-:W-:Y:S01]  /*75d0*/  FSEL R29, R4, -INF , !P2 ;  /* 0xff800000041d7808 */ /* 0x004fe20005000000 */
[----:B------:R-:W-:Y:S05]  /*75e0*/  @!P1 BRA `(.L_x_3607) ;  /* 0x0000070000009947 */ /* 0x000fea0003800000 */
[----:B------:R-:W-:Y:S01]  /*75f0*/  MOV R5, c[0x0][0x198] ;  /* 0x0000660000057a02 */ /* 0x000fe20000000f00 */
[----:B------:R-:W-:Y:S05]  /*7600*/  @!P6 BRA `(.L_x_3608) ;  /* 0x000003a00000e947 */ /* 0x000fea0003800000 */
[----:B------:R-:W-:Y:S02]  /*7610*/  IABS R4, c[0x0][0x2d0] ;  /* 0x0000b40000047a13 */ /* 0x000fe40000000000 */
[----:B------:R-:W-:Y:S02]  /*7620*/  IABS R9, R28 ;  /* 0x0000001c00097213 */ /* 0x000fe40000000000 */
[----:B------:R-:W1:Y:S08]  /*7630*/  I2F.RP R10, R4 ;  /* 0x00000004000a7306 */ /* 0x000e700000209400 */
[----:B-1----:R-:W1:Y:S02]  /*7640*/  MUFU.RCP R10, R10 ;  /* 0x0000000a000a7308 */ /* 0x002e640000001000 */
[----:B-1----:R-:W-:-:S06]  /*7650*/  IADD3 R10, R10, 0xffffffe, RZ ;  /* 0x0ffffffe0a0a7810 */ /* 0x002fcc0007ffe0ff */
[----:B------:R-:W1:Y:S02]  /*7660*/  F2I.FTZ.U32.TRUNC.NTZ R11, R10 ;  /* 0x0000000a000b7305 */ /* 0x000e64000021f000 */
[----:B-1----:R-:W-:Y:S02]  /*7670*/  IMAD.MOV R6, RZ, RZ, -R11 ;  /* 0x000000ffff067224 */ /* 0x002fe400078e0a0b */
[----:B------:R-:W-:Y:S02]  /*7680*/  IMAD.MOV.U32 R10, RZ, RZ, RZ ;  /* 0x000000ffff0a7224 */ /* 0x000fe400078e00ff */
[----:B------:R-:W-:-:S04]  /*7690*/  IMAD R6, R6, R4, RZ ;  /* 0x0000000406067224 */ /* 0x000fc800078e02ff */
[----:B------:R-:W-:Y:S01]  /*76a0*/  IMAD.HI.U32 R10, R11, R6, R10 ;  /* 0x000000060b0a7227 */ /* 0x000fe200078e000a */
[C---:B------:R-:W-:Y:S02]  /*76b0*/  IADD3 R11, R28.reuse, -0x80, RZ ;  /* 0xffffff801c0b7810 */ /* 0x040fe40007ffe0ff */
[----:B------:R-:W-:Y:S02]  /*76c0*/  LOP3.LUT R28, R28, c[0x0][0x2d0], RZ, 0x3c, !PT ;  /* 0x0000b4001c1c7a12 */ /* 0x000fe400078e3cff */
[----:B------:R-:W-:Y:S01]  /*76d0*/  IABS R7, R11 ;  /* 0x0000000b00077213 */ /* 0x000fe20000000000 */
[----:B------:R-:W-:Y:S01]  /*76e0*/  IMAD.HI.U32 R12, R10, R9, RZ ;  /* 0x000000090a0c7227 */ /* 0x000fe200078e00ff */
[----:B------:R-:W-:Y:S02]  /*76f0*/  LOP3.LUT R11, R11, c[0x0][0x2d0], RZ, 0x3c, !PT ;  /* 0x0000b4000b0b7a12 */ /* 0x000fe400078e3cff */
[----:B------:R-:W-:Y:S01]  /*7700*/  ISETP.GE.AND P3, PT, R28, RZ, PT ;  /* 0x000000ff1c00720c */ /* 0x000fe20003f66270 */
        /* <DEDUP_REMOVED lines=37> */
[----:B------:R-:W-:-:S04]  /*7960*/  IMAD R4, R6, c[0x0][0x180], RZ ;  /* 0x0000600006047a24 */ /* 0x000fc800078e02ff */
[C---:B------:R-:W-:Y:S02]  /*7970*/  IMAD R4, R7.reuse, c[0x0][0x184], R4 ;  /* 0x0000610007047a24 */ /* 0x040fe400078e0204 */
[----:B------:R-:W-:-:S04]  /*7980*/  IMAD.WIDE.U32 R6, R7, c[0x0][0x180], R8 ;  /* 0x0000600007067a25 */ /* 0x000fc800078e0008 */
[----:B------:R-:W-:Y:S01]  /*7990*/  IMAD.IADD R4, R7, 0x1, R4 ;  /* 0x0000000107047824 */ /* 0x000fe200078e0204 */
[----:B------:R-:W-:Y:S05]  /*79a0*/  BRA `(.L_x_3609) ;  /* 0x0000002000007947 */ /* 0x000fea0003800000 */
.L_x_3608:
[----:B------:R-:W-:-:S04]  /*79b0*/  LEA R6, -R5, RZ, 0x7 ;  /* 0x000000ff05067211 */ /* 0x000fc800078e39ff */
[----:B------:R-:W-:Y:S02]  /*79c0*/  SHF.R.S32.HI R4, RZ, 0x1f, R6 ;  /* 0x0000001fff047819 */ /* 0x000fe40000011406 */
.L_x_3609:
[C---:B------:R-:W-:Y:S01]  /*79d0*/  @!P0 LEA R8, P1, R6.reuse, R121, 0x1 ;  /* 0x0000007906088211 */ /* 0x040fe200078208ff */
[----:B------:R1:W-:Y:S01]  /*79e0*/  @P0 STS [R109+0x1000], RZ ;  /* 0x001000ff6d000388 */ /* 0x0003e20000000800 */
[----:B------:R-:W-:Y:S01]  /*79f0*/  @!P0 LEA R10, P2, R5, R115, 0x6 ;  /* 0x00000073050a8211 */ /* 0x000fe200078430ff */
[----:B------:R-:W-:Y:S01]  /*7a00*/  BSSY B0, `(.L_x_3610) ;  /* 0x000002b000007945 */ /* 0x000fe20003800000 */
[C---:B------:R-:W-:Y:S01]  /*7a10*/  @!P0 LEA.HI.X R9, R6.reuse, R120, R4, 0x1, P1 ;  /* 0x0000007806098211 */ /* 0x040fe200008f0c04 */
[----:B------:R1:W-:Y:S01]  /*7a20*/  @P0 STS [R109+0x1004], RZ ;  /* 0x001004ff6d000388 */ /* 0x0003e20000000800 */
[----:B------:R-:W-:-:S03]  /*7a30*/  @!P0 IADD3 R10, P1, R6, R10, RZ ;  /* 0x0000000a060a8210 */ /* 0x000fc60007f3e0ff */
[----:B------:R1:W-:Y:S04]  /*7a40*/  @P0 STS.64 [R109+0x1008], RZ ;  /* 0x001008ff6d000388 */ /* 0x0003e80000000a00 */
[----:B------:R-:W-:Y:S01]  /*7a50*/  @!PT LDS RZ, [RZ] ;  /* 0x00000000fffff984 */ /* 0x000fe20000000800 */
[----:B------:R-:W-:Y:S01]  /*7a60*/  @!PT LDS RZ, [RZ] ;  /* 0x00000000fffff984 */ /* 0x000fe20000000800 */
[----:B------:R-:W-:Y:S01]  /*7a70*/  @!PT LDS RZ, [RZ] ;  /* 0x00000000fffff984 */ /* 0x000fe20000000800 */
[----:B------:R2:W-:Y:S04]  /*7a80*/  @!P0 LDGSTS.E.BYPASS.LTC128B.128 [R109+0x1000], [R8.64] ;  /* 0x01000000086d8fae */ /* 0x0005e8000b901d46 */
[----:B------:R1:W-:Y:S01]  /*7a90*/  @P0 STS.128 [R109+0x1800], RZ ;  /* 0x001800ff6d000388 */ /* 0x0003e20000000c00 */
[----:B--2---:R-:W-:Y:S01]  /*7aa0*/  @!P0 IMAD.MOV.U32 R9, RZ, RZ, c[0x0][0x19c] ;  /* 0x00006700ff098624 */ /* 0x004fe200078e00ff */
[----:B------:R-:W-:-:S04]  /*7ab0*/  @!P0 IADD3 R8, P4, P3, R6, R115, R105 ;  /* 0x0000007306088210 */ /* 0x000fc80007b9e069 */
[-C--:B------:R-:W-:Y:S02]  /*7ac0*/  @!P0 LEA.HI.X R9, R5, R85.reuse, R9, 0x6, P2 ;  /* 0x0000005505098211 */ /* 0x080fe400010f3409 */
[----:B------:R-:W-:Y:S02]  /*7ad0*/  @!P0 IADD3.X R7, R4, R85, R104, P4, P3 ;  /* 0x0000005504078210 */ /* 0x000fe400027e6468 */
[----:B------:R-:W-:Y:S01]  /*7ae0*/  @!P0 LEA R12, P2, R8, c[0x0][0x168], 0x1 ;  /* 0x00005a00080c8a11 */ /* 0x000fe200078408ff */
[----:B------:R-:W-:-:S03]  /*7af0*/  @!P0 IMAD.X R9, R4, 0x1, R9, P1 ;  /* 0x0000000104098824 */ /* 0x000fc600008e0609 */
[----:B------:R-:W-:Y:S02]  /*7b00*/  @!P0 LEA.HI.X R13, R8, c[0x0][0x16c], R7, 0x1, P2 ;  /* 0x00005b00080d8a11 */ /* 0x000fe400010f0c07 */
[----:B------:R-:W-:-:S03]  /*7b10*/  @!P0 LEA R8, P1, R10, c[0x0][0x168], 0x1 ;  /* 0x00005a000a088a11 */ /* 0x000fc600078208ff */
        /* <DEDUP_REMOVED lines=25> */
.L_x_3611:
[----:B------:R-:W-:Y:S05]  /*7cb0*/  BSYNC B0 ;  /* 0x0000000000007941 */ /* 0x000fea0003800000 */
.L_x_3610:
[----:B------:R-:W0:Y:S01]  /*7cc0*/  LDGDEPBAR ;  /* 0x00000000000079af */ /* 0x000e220000000000 */
[----:B------:R-:W-:-:S04]  /*7cd0*/  LEA R121, P0, R6, R121, 0x1 ;  /* 0x0000007906797211 */ /* 0x000fc800078008ff */
[----:B------:R-:W-:Y:S02]  /*7ce0*/  LEA.HI.X R120, R6, R120, R4, 0x1, P0 ;  /* 0x0000007806787211 */ /* 0x000fe400000f0c04 */
.L_x_3607:
        /* <DEDUP_REMOVED lines=65> */
[----:B------:R-:W1:Y:S02]  /*8100*/  SHFL.BFLY PT, R4, R5, 0x2, 0x1f ;  /* 0x0c401f0005047f89 */ /* 0x000e6400000e0000 */
[----:B-1----:R-:W-:Y:S02]  /*8110*/  FMNMX.FTZ R4, R5, R4, !PT ;  /* 0x0000000405047209 */ /* 0x002fe40007810000 */
[----:B------:R-:W1:Y:S04]  /*8120*/  SHFL.BFLY PT, R5, R6, 0x2, 0x1f ;  /* 0x0c401f0006057f89 */ /* 0x000e6800000e0000 */
[----:B------:R-:W2:Y:S01]  /*8130*/  SHFL.BFLY PT, R28, R4, 0x1, 0x1f ;  /* 0x0c201f00041c7f89 */ /* 0x000ea200000e0000 */
[----:B-1----:R-:W-:Y:S02]  /*8140*/  FMNMX.FTZ R5, R6, R5, !PT ;  /* 0x0000000506057209 */ /* 0x002fe40007810000 */
[----:B--2---:R-:W-:-:S03]  /*8150*/  FMNMX.FTZ R28, R4, R28, !PT ;  /* 0x0000001c041c7209 */ /* 0x004fc60007810000 */
[----:B------:R-:W1:Y:S01]  /*8160*/  SHFL.BFLY PT, R4, R5, 0x1, 0x1f ;  /* 0x0c201f0005047f89 */ /* 0x000e6200000e0000 */
[C---:B------:R-:W-:Y:S01]  /*8170*/  FSETP.NEU.FTZ.AND P1, PT, R28.reuse, -INF , PT ;  /* 0xff8000001c00780b */ /* 0x040fe20003f3d000 */
[----:B------:R-:W-:-:S05]  /*8180*/  FMUL.FTZ R39, R28, c[0x0][0x23c] ;  /* 0x00008f001c277a20 */ /* 0x000fca0000410000 */
[----:B------:R-:W-:-:S05]  /*8190*/  FSEL R39, R39, RZ, P1 ;  /* 0x000000ff27277208 */ /* 0x000fca0000800000 */
[--C-:B------:R-:W-:Y:S02]  /*81a0*/  FFMA.FTZ R144, R3, c[0x0][0x23c], -R39.reuse ;  /* 0x00008f0003907a23 */ /* 0x100fe40000010827 */
[--C-:B------:R-:W-:Y:S02]  /*81b0*/  FFMA.FTZ R136, R23, c[0x0][0x23c], -R39.reuse ;  /* 0x00008f0017887a23 */ /* 0x100fe40000010827 */
[--C-:B------:R-:W-:Y:S02]  /*81c0*/  FFMA.FTZ R58, R22, c[0x0][0x23c], -R39.reuse ;  /* 0x00008f00163a7a23 */ /* 0x100fe40000010827 */
[--C-:B------:R-:W-:Y:S01]  /*81d0*/  FFMA.FTZ R57, R17, c[0x0][0x23c], -R39.reuse ;  /* 0x00008f0011397a23 */ /* 0x100fe20000010827 */
[----:B------:R-:W-:Y:S01]  /*81e0*/  MUFU.EX2 R144, R144 ;  /* 0x0000009000907308 */ /* 0x000fe20000000800 */
[--C-:B------:R-:W-:Y:S02]  /*81f0*/  FFMA.FTZ R119, R35, c[0x0][0x23c], -R39.reuse ;  /* 0x00008f0023777a23 */ /* 0x100fe40000010827 */
[--C-:B------:R-:W-:Y:S01]  /*8200*/  FFMA.FTZ R115, R34, c[0x0][0x23c], -R39.reuse ;  /* 0x00008f0022737a23 */ /* 0x100fe20000010827 */
[----:B-1----:R-:W-:Y:S01]  /*8210*/  FMNMX.FTZ R3, R5, R4, !PT ;  /* 0x0000000405037209 */ /* 0x002fe20007810000 */
[--C-:B------:R-:W-:Y:S01]  /*8220*/  FFMA.FTZ R84, R33, c[0x0][0x23c], -R39.reuse ;  /* 0x00008f0021547a23 */ /* 0x100fe20000010827 */
[----:B------:R-:W-:Y:S01]  /*8230*/  FSEL R4, R28, RZ, P1 ;  /* 0x000000ff1c047208 */ /* 0x000fe20000800000 */
[----:B------:R-:W-:Y:S01]  /*8240*/  FFMA.FTZ R67, R32, c[0x0][0x23c], -R39 ;  /* 0x00008f0020437a23 */ /* 0x000fe20000010827 */
[C---:B------:R-:W-:Y:S01]  /*8250*/  FSETP.NEU.FTZ.AND P0, PT, R3.reuse, -INF , PT ;  /* 0xff8000000300780b */ /* 0x040fe20003f1d000 */
[C---:B------:R-:W-:Y:S01]  /*8260*/  FMUL.FTZ R30, R3.reuse, c[0x0][0x23c] ;  /* 0x00008f00031e7a20 */ /* 0x040fe20000410000 */
[----:B------:R-:W1:Y:S01]  /*8270*/  MUFU.EX2 R136, R136 ;  /* 0x0000008800887308 */ /* 0x000e620000000800 */
[----:B------:R-:W-:Y:S01]  /*8280*/  FADD.FTZ R4, R2, -R4 ;  /* 0x8000000402047221 */ /* 0x000fe20000010000 */
[----:B------:R-:W-:Y:S01]  /*8290*/  FSEL R2, R3, RZ, P0 ;  /* 0x000000ff03027208 */ /* 0x000fe20000000000 */
[----:B------:R-:W-:Y:S01]  /*82a0*/  LDSM.16.MT88.4 R32, [R87+0x3400] ;  /* 0x003400005720783b */ /* 0x000fe20000004200 */
[----:B------:R-:W-:Y:S01]  /*82b0*/  FSEL R30, R30, RZ, P0 ;  /* 0x000000ff1e1e7208 */ /* 0x000fe20000000000 */
[----:B------:R-:W-:-:S02]  /*82c0*/  FMUL.FTZ R4, R4, c[0x0][0x23c] ;  /* 0x00008f0004047a20 */ /* 0x000fc40000410000 */
[----:B------:R-:W-:Y:S01]  /*82d0*/  FADD.FTZ R2, R0, -R2 ;  /* 0x8000000200027221 */ /* 0x000fe20000010000 */
[----:B------:R-:W-:Y:S01]  /*82e0*/  MUFU.EX2 R58, R58 ;  /* 0x0000003a003a7308 */ /* 0x000fe20000000800 */
[--C-:B------:R-:W-:Y:S02]  /*82f0*/  FFMA.FTZ R59, R21, c[0x0][0x23c], -R30.reuse ;  /* 0x00008f00153b7a23 */ /* 0x100fe4000001081e */
[--C-:B------:R-:W-:Y:S02]  /*8300*/  FFMA.FTZ R66, R20, c[0x0][0x23c], -R30.reuse ;  /* 0x00008f0014427a23 */ /* 0x100fe4000001081e */
[----:B------:R-:W2:Y:S01]  /*8310*/  LDSM.16.MT88.4 R20, [R86+0x3000] ;  /* 0x003000005614783b */ /* 0x000ea20000004200 */
[--C-:B------:R-:W-:Y:S02]  /*8320*/  FFMA.FTZ R135, R65, c[0x0][0x23c], -R30.reuse ;  /* 0x00008f0041877a23 */ /* 0x100fe4000001081e */
[----:B------:R-:W-:Y:S01]  /*8330*/  FMUL.FTZ R137, R2, c[0x0][0x23c] ;  /* 0x00008f0002897a20 */ /* 0x000fe20000410000 */
[----:B------:R-:W3:Y:S01]  /*8340*/  MUFU.EX2 R57, R57 ;  /* 0x0000003900397308 */ /* 0x000ee20000000800 */
[--C-:B------:R-:W-:Y:S01]  /*8350*/  FFMA.FTZ R0, R16, c[0x0][0x23c], -R30.reuse ;  /* 0x00008f0010007a23 */ /* 0x100fe2000001081e */
[----:B-1----:R-:W-:Y:S01]  /*8360*/  F2FP.PACK_AB R16, R136, R144 ;  /* 0x000000908810723e */ /* 0x002fe200000000ff */
[----:B------:R-:W-:-:S02]  /*8370*/  FFMA.FTZ R118, R27, c[0x0][0x23c], -R30 ;  /* 0x00008f001b767a23 */ /* 0x000fc4000001081e */
[--C-:B------:R-:W-:Y:S02]  /*8380*/  FFMA.FTZ R65, R26, c[0x0][0x23c], -R30.reuse ;  /* 0x00008f001a417a23 */ /* 0x100fe4000001081e */
[--C-:B------:R-:W-:Y:S01]  /*8390*/  FFMA.FTZ R63, R25, c[0x0][0x23c], -R30.reuse ;  /* 0x00008f00193f7a23 */ /* 0x100fe2000001081e */
[----:B------:R-:W-:Y:S01]  /*83a0*/  MUFU.EX2 R135, R135 ;  /* 0x0000008700877308 */ /* 0x000fe20000000800 */
[----:B------:R-:W-:Y:S02]  /*83b0*/  FFMA.FTZ R2, R24, c[0x0][0x23c], -R30 ;  /* 0x00008f0018027a23 */ /* 0x000fe4000001081e */
[--C-:B------:R-:W-:Y:S02]  /*83c0*/  FFMA.FTZ R134, R134, c[0x0][0x23c], -R39.reuse ;  /* 0x00008f0086867a23 */ /* 0x100fe40000010827 */
[--C-:B------:R-:W-:Y:S02]  /*83d0*/  FFMA.FTZ R133, R133, c[0x0][0x23c], -R39.reuse ;  /* 0x00008f0085857a23 */ /* 0x100fe40000010827 */
[--C-:B------:R-:W-:Y:S01]  /*83e0*/  FFMA.FTZ R91, R143, c[0x0][0x23c], -R39.reuse ;  /* 0x00008f008f5b7a23 */ /* 0x100fe20000010827 */
[----:B------:R-:W1:Y:S01]  /*83f0*/  MUFU.EX2 R59, R59 ;  /* 0x0000003b003b7308 */ /* 0x000e620000000800 */
        /* <DEDUP_REMOVED lines=9> */
[----:B------:R-:W4:Y:S01]  /*8490*/  MUFU.EX2 R137, R137 ;  /* 0x0000008900897308 */ /* 0x000f220000000800 */
[----:B-1----:R-:W-:Y:S01]  /*84a0*/  F2FP.PACK_AB R17, R59, R135 ;  /* 0x000000873b11723e */ /* 0x002fe200000000ff */
[----:B------:R-:W-:-:S02]  /*84b0*/  FFMA.FTZ R64, R64, c[0x0][0x23c], -R39 ;  /* 0x00008f0040407a23 */ /* 0x000fc40000010827 */
[--C-:B------:R-:W-:Y:S02]  /*84c0*/  FFMA.FTZ R60, R60, c[0x0][0x23c], -R39.reuse ;  /* 0x00008f003c3c7a23 */ /* 0x100fe40000010827 */
        /* <DEDUP_REMOVED lines=22> */
[----:B------:R-:W-:Y:S01]  /*8630*/  HMMA.16816.F32 R4, R16, R8, R4 ;  /* 0x000000081004723c */ /* 0x000fe20000001804 */
[----:B------:R-:W-:Y:S01]  /*8640*/  FFMA.FTZ R144, R123, R145, R144 ;  /* 0x000000917b907223 */ /* 0x000fe20000010090 */
[----:B------:R-:W-:Y:S01]  /*8650*/  MUFU.EX2 R84, R84 ;  /* 0x0000005400547308 */ /* 0x000fe20000000800 */
[----:B------:R-:W-:-:S02]  /*8660*/  FFMA.FTZ R123, R127, c[0x0][0x23c], -R30 ;  /* 0x00008f007f7b7a23 */ /* 0x000fc4000001081e */
[----:B------:R-:W-:Y:S02]  /*8670*/  FFMA.FTZ R122, R122, R137, R135 ;  /* 0x000000897a7a7223 */ /* 0x000fe40000010087 */
[----:B------:R-:W-:Y:S01]  /*8680*/  FADD.FTZ R136, R136, R144 ;  /* 0x0000009088887221 */ /* 0x000fe20000010000 */
[C---:B------:R-:W-:Y:S01]  /*8690*/  HMMA.16816.F32 R8, R16.reuse, R10, R76 ;  /* 0x0000000a1008723c */ /* 0x040fe2000000184c */
[----:B------:R-:W-:Y:S01]  /*86a0*/  LDSM.16.MT88.4 R76, [R87+0x3c00] ;  /* 0x003c0000574c783b */ /* 0x000fe20000004200 */
[----:B------:R-:W3:Y:S01]  /*86b0*/  MUFU.EX2 R67, R67 ;  /* 0x0000004300437308 */ /* 0x000ee20000000800 */
[----:B-1----:R-:W-:Y:S01]  /*86c0*/  F2FP.PACK_AB R24, R115, R119 ;  /* 0x000000777318723e */ /* 0x002fe200000000ff */
[----:B------:R-:W-:Y:S02]  /*86d0*/  FADD.FTZ R122, R59, R122 ;  /* 0x0000007a3b7a7221 */ /* 0x000fe40000010000 */
[----:B------:R-:W-:Y:S02]  /*86e0*/  FADD.FTZ R136, R58, R136 ;  /* 0x000000883a887221 */ /* 0x000fe40000010000 */
[----:B--2---:R-:W-:Y:S01]  /*86f0*/  HMMA.16816.F32 R12, R16, R20, R12 ;  /* 0x00000014100c723c */ /* 0x004fe2000000180c */
[----:B------:R-:W-:Y:S01]  /*8700*/  FADD.FTZ R66, R66, R122 ;  /* 0x0000007a42427221 */ /* 0x000fe20000010000 */
[----:B------:R-:W-:Y:S01]  /*8710*/  MUFU.EX2 R118, R118 ;  /* 0x0000007600767308 */ /* 0x000fe20000000800 */
[----:B------:R-:W-:-:S02]  /*8720*/  FADD.FTZ R57, R57, R136 ;  /* 0x0000008839397221 */ /* 0x000fc40000010000 */
[----:B------:R-:W-:Y:S02]  /*8730*/  FFMA.FTZ R49, R49, c[0x0][0x23c], -R30 ;  /* 0x00008f0031317a23 */ /* 0x000fe4000001081e */
[----:B------:R-:W-:Y:S01]  /*8740*/  FADD.FTZ R66, R0, R66 ;  /* 0x0000004200427221 */ /* 0x000fe20000010000 */
[----:B------:R-:W-:Y:S01]  /*8750*/  HMMA.16816.F32 R16, R16, R22, R68 ;  /* 0x000000161010723c */ /* 0x000fe20000001844 */
[----:B------:R-:W1:Y:S01]  /*8760*/  LDSM.16.MT88.4 R20, [R86+0x3400] ;  /* 0x003400005614783b */ /* 0x000e620000004200 */
[----:B------:R-:W2:Y:S01]  /*8770*/  MUFU.EX2 R65, R65 ;  /* 0x0000004100417308 */ /* 0x000ea20000000800 */
[----:B---3--:R-:W-:Y:S01]  /*8780*/  F2FP.PACK_AB R26, R67, R84 ;  /* 0x00000054431a723e */ /* 0x008fe200000000ff */
[----:B------:R-:W-:Y:S02]  /*8790*/  FADD.FTZ R57, R119, R57 ;  /* 0x0000003977397221 */ /* 0x000fe40000010000 */
[----:B------:R-:W-:Y:S02]  /*87a0*/  FFMA.FTZ R44, R44, c[0x0][0x23c], -R30 ;  /* 0x00008f002c2c7a23 */ /* 0x000fe4000001081e */
[----:B------:R-:W-:-:S02]  /*87b0*/  FADD.FTZ R115, R115, R57 ;  /* 0x0000003973737221 */ /* 0x000fc40000010000 */
[----:B------:R-:W-:Y:S01]  /*87c0*/  MUFU.EX2 R63, R63 ;  /* 0x0000003f003f7308 */ /* 0x000fe20000000800 */
[--C-:B------:R-:W-:Y:S02]  /*87d0*/  FFMA.FTZ R43, R43, c[0x0][0x23c], -R30.reuse ;  /* 0x00008f002b2b7a23 */ /* 0x100fe4000001081e */
[----:B------:R-:W-:Y:S02]  /*87e0*/  FADD.FTZ R115, R84, R115 ;  /* 0x0000007354737221 */ /* 0x000fe40000010000 */
[----:B------:R-:W-:Y:S02]  /*87f0*/  FFMA.FTZ R42, R42, c[0x0][0x23c], -R30 ;  /* 0x00008f002a2a7a23 */ /* 0x000fe4000001081e */
[----:B------:R-:W-:Y:S01]  /*8800*/  FADD.FTZ R67, R67, R115 ;  /* 0x0000007343437221 */ /* 0x000fe20000010000 */
[----:B------:R-:W3:Y:S01]  /*8810*/  MUFU.EX2 R2, R2 ;  /* 0x0000000200027308 */ /* 0x000ee20000000800 */
[----:B--2---:R-:W-:Y:S01]  /*8820*/  F2FP.PACK_AB R25, R65, R118 ;  /* 0x000000764119723e */ /* 0x004fe200000000ff */
[----:B------:R-:W-:-:S02]  /*8830*/  FADD.FTZ R118, R118, R66 ;  /* 0x0000004276767221 */ /* 0x000fc40000010000 */
[----:B------:R-:W-:Y:S02]  /*8840*/  FFMA.FTZ R40, R40, c[0x0][0x23c], -R30 ;  /* 0x00008f0028287a23 */ /* 0x000fe4000001081e */
[----:B------:R-:W-:Y:S02]  /*8850*/  FADD.FTZ R118, R65, R118 ;  /* 0x0000007641767221 */ /* 0x000fe40000010000 */
[----:B------:R-:W2:Y:S01]  /*8860*/  MUFU.EX2 R134, R134 ;  /* 0x0000008600867308 */ /* 0x000ea20000000800 */
[--C-:B------:R-:W-:Y:S02]  /*8870*/  FFMA.FTZ R38, R38, c[0x0][0x23c], -R39.reuse ;  /* 0x00008f0026267a23 */ /* 0x100fe40000010827 */
[--C-:B------:R-:W-:Y:S02]  /*8880*/  FFMA.FTZ R122, R29, c[0x0][0x23c], -R30.reuse ;  /* 0x00008f001d7a7a23 */ /* 0x100fe4000001081e */
[----:B------:R-:W-:Y:S02]  /*8890*/  FFMA.FTZ R47, R47, c[0x0][0x23c], -R39 ;  /* 0x00008f002f2f7a23 */ /* 0x000fe40000010827 */
[----:B------:R-:W-:Y:S01]  /*88a0*/  FFMA.FTZ R36, R36, c[0x0][0x23c], -R30 ;  /* 0x00008f0024247a23 */ /* 0x000fe2000001081e */
[----:B---3--:R-:W-:Y:S01]  /*88b0*/  F2FP.PACK_AB R27, R2, R63 ;  /* 0x0000003f021b723e */ /* 0x008fe200000000ff */
[----:B------:R-:W3:Y:S01]  /*88c0*/  MUFU.EX2 R133, R133 ;  /* 0x0000008500857308 */ /* 0x000ee20000000800 */
[----:B------:R-:W-:-:S04]  /*88d0*/  FADD.FTZ R63, R63, R118 ;  /* 0x000000763f3f7221 */ /* 0x000fc80000010000 */
[----:B------:R-:W-:Y:S01]  /*88e0*/  FADD.FTZ R63, R2, R63 ;  /* 0x0000003f023f7221 */ /* 0x000fe20000010000 */
[----:B------:R-:W-:Y:S01]  /*88f0*/  HMMA.16816.F32 R4, R24, R32, R4 ;  /* 0x000000201804723c */ /* 0x000fe20000001804 */
[----:B--2---:R-:W-:Y:S01]  /*8900*/  FADD.FTZ R67, R134, R67 ;  /* 0x0000004386437221 */ /* 0x004fe20000010000 */
[----:B------:R-:W-:Y:S01]  /*8910*/  MUFU.EX2 R91, R91 ;  /* 0x0000005b005b7308 */ /* 0x000fe20000000800 */
[----:B------:R-:W-:-:S05]  /*8920*/  FFMA.FTZ R2, R41, c[0x0][0x23c], -R39 ;  /* 0x00008f0029027a23 */ /* 0x000fca0000010827 */
[C---:B------:R-:W-:Y:S01]  /*8930*/  HMMA.16816.F32 R8, R24.reuse, R34, R8 ;  /* 0x000000221808723c */ /* 0x040fe20000001808 */
[----:B------:R-:W2:Y:S01]  /*8940*/  LDSM.16.MT88.4 R32, [R87+0x3800] ;  /* 0x003800005720783b */ /* 0x000ea20000004200 */
[----:B------:R-:W4:Y:S06]  /*8950*/  MUFU.EX2 R89, R89 ;  /* 0x0000005900597308 */ /* 0x000f2c0000000800 */
[C---:B-1----:R-:W-:Y:S02]  /*8960*/  HMMA.16816.F32 R12, R24.reuse, R20, R12 ;  /* 0x00000014180c723c */ /* 0x042fe4000000180c */
[----:B------:R-:W-:Y:S06]  /*8970*/  MUFU.EX2 R126, R126 ;  /* 0x0000007e007e7308 */ /* 0x000fec0000000800 */
[----:B------:R-:W-:Y:S01]  /*8980*/  HMMA.16816.F32 R16, R24, R22, R16 ;  /* 0x000000161810723c */ /* 0x000fe20000001810 */
[----:B------:R-:W1:Y:S01]  /*8990*/  LDSM.16.MT88.4 R20, [R86+0x3800] ;  /* 0x003800005614783b */ /* 0x000e620000004200 */
[----:B------:R-:W5:Y:S05]  /*89a0*/  MUFU.EX2 R90, R90 ;  /* 0x0000005a005a7308 */ /* 0x000f6a0000000800 */
[C---:B---3--:R-:W-:Y:S01]  /*89b0*/  F2FP.PACK_AB R24, R133.reuse, R134 ;  /* 0x000000868518723e */ /* 0x048fe200000000ff */
[----:B------:R-:W-:Y:S01]  /*89c0*/  FADD.FTZ R133, R133, R67 ;  /* 0x0000004385857221 */ /* 0x000fe20000010000 */
[----:B----4-:R-:W-:Y:S01]  /*89d0*/  F2FP.PACK_AB R26, R89, R91 ;  /* 0x0000005b591a723e */ /* 0x010fe200000000ff */
[----:B------:R-:W3:Y:S02]  /*89e0*/  MUFU.EX2 R88, R88 ;  /* 0x0000005800587308 */ /* 0x000ee40000000800 */
[----:B------:R-:W-:-:S04]  /*89f0*/  FADD.FTZ R133, R91, R133 ;  /* 0x000000855b857221 */ /* 0x000fc80000010000 */
[----:B------:R-:W-:Y:S02]  /*8a00*/  FADD.FTZ R133, R89, R133 ;  /* 0x0000008559857221 */ /* 0x000fe40000010000 */
[----:B------:R-:W4:Y:S01]  /*8a10*/  MUFU.EX2 R85, R85 ;  /* 0x0000005500557308 */ /* 0x000f220000000800 */
[----:B-----5:R-:W-:Y:S01]  /*8a20*/  F2FP.PACK_AB R25, R90, R126 ;  /* 0x0000007e5a19723e */ /* 0x020fe200000000ff */
[----:B------:R-:W-:-:S04]  /*8a30*/  FADD.FTZ R126, R126, R63 ;  /* 0x0000003f7e7e7221 */ /* 0x000fc80000010000 */
[----:B------:R-:W-:Y:S02]  /*8a40*/  FADD.FTZ R126, R90, R126 ;  /* 0x0000007e5a7e7221 */ /* 0x000fe40000010000 */
[----:B------:R-:W-:Y:S02]  /*8a50*/  MUFU.EX2 R128, R128 ;  /* 0x0000008000807308 */ /* 0x000fe40000000800 */
[----:B---3--:R-:W-:Y:S01]  /*8a60*/  FADD.FTZ R126, R88, R126 ;  /* 0x0000007e587e7221 */ /* 0x008fe20000010000 */
[----:B----4-:R-:W-:-:S05]  /*8a70*/  F2FP.PACK_AB R27, R85, R88 ;  /* 0x00000058551b723e */ /* 0x010fca00000000ff */
[----:B------:R-:W3:Y:S01]  /*8a80*/  MUFU.EX2 R123, R123 ;  /* 0x0000007b007b7308 */ /* 0x000ee20000000800 */
[----:B------:R-:W-:Y:S01]  /*8a90*/  FADD.FTZ R85, R85, R126 ;  /* 0x0000007e55557221 */ /* 0x000fe20000010000 */
[C---:B--2---:R-:W-:Y:S06]  /*8aa0*/  HMMA.16816.F32 R4, R24.reuse, R32, R4 ;  /* 0x000000201804723c */ /* 0x044fec0000001804 */
[----:B------:R-:W-:Y:S01]  /*8ab0*/  MUFU.EX2 R97, R97 ;  /* 0x0000006100617308 */ /* 0x000fe20000000800 */
[----:B------:R-:W-:Y:S01]  /*8ac0*/  FFMA.FTZ R32, R132, c[0x0][0x23c], -R39 ;  /* 0x00008f0084207a23 */ /* 0x000fe20000010827 */
[----:B------:R-:W-:Y:S01]  /*8ad0*/  HMMA.16816.F32 R8, R24, R34, R8 ;  /* 0x000000221808723c */ /* 0x000fe20000001808 */
[----:B------:R-:W-:-:S05]  /*8ae0*/  FFMA.FTZ R33, R129, c[0x0][0x23c], -R30 ;  /* 0x00008f0081217a23 */ /* 0x000fca000001081e */
[----:B------:R-:W-:Y:S01]  /*8af0*/  MUFU.EX2 R64, R64 ;  /* 0x0000004000407308 */ /* 0x000fe20000000800 */
[----:B---3--:R-:W-:Y:S02]  /*8b00*/  FADD.FTZ R85, R123, R85 ;  /* 0x000000557b557221 */ /* 0x008fe40000010000 */
[----:B------:R-:W-:Y:S01]  /*8b10*/  FFMA.FTZ R34, R130, c[0x0][0x23c], -R39 ;  /* 0x00008f0082227a23 */ /* 0x000fe20000010827 */
[----:B-1----:R-:W-:Y:S01]  /*8b20*/  HMMA.16816.F32 R12, R24, R20, R12 ;  /* 0x00000014180c723c */ /* 0x002fe2000000180c */
[----:B------:R-:W-:-:S03]  /*8b30*/  FFMA.FTZ R35, R98, c[0x0][0x23c], -R30 ;  /* 0x00008f0062237a23 */ /* 0x000fc6000001081e */
[----:B------:R-:W-:Y:S03]  /*8b40*/  MUFU.EX2 R32, R32 ;  /* 0x0000002000207308 */ /* 0x000fe60000000800 */
[----:B------:R-:W-:Y:S01]  /*8b50*/  FFMA.FTZ R20, R131, c[0x0][0x23c], -R39 ;  /* 0x00008f0083147a23 */ /* 0x000fe20000010827 */
[----:B------:R-:W-:Y:S01]  /*8b60*/  HMMA.16816.F32 R16, R24, R22, R16 ;  /* 0x000000161810723c */ /* 0x000fe20000001810 */
[----:B------:R-:W-:-:S03]  /*8b70*/  FFMA.FTZ R21, R99, c[0x0][0x23c], -R30 ;  /* 0x00008f0063157a23 */ /* 0x000fc6000001081e */
[----:B------:R-:W1:Y:S03]  /*8b80*/  MUFU.EX2 R34, R34 ;  /* 0x0000002200227308 */ /* 0x000e660000000800 */
[--C-:B------:R-:W-:Y:S02]  /*8b90*/  FFMA.FTZ R25, R93, c[0x0][0x23c], -R39.reuse ;  /* 0x00008f005d197a23 */ /* 0x100fe40000010827 */
[----:B------:R-:W-:-:S03]  /*8ba0*/  FFMA.FTZ R27, R62, c[0x0][0x23c], -R39 ;  /* 0x00008f003e1b7a23 */ /* 0x000fc60000010827 */
[----:B------:R-:W2:Y:S01]  /*8bb0*/  MUFU.EX2 R20, R20 ;  /* 0x0000001400147308 */ /* 0x000ea20000000800 */
[----:B------:R-:W-:Y:S02]  /*8bc0*/  FFMA.FTZ R26, R92, c[0x0][0x23c], -R39 ;  /* 0x00008f005c1a7a23 */ /* 0x000fe40000010827 */
[--C-:B------:R-:W-:Y:S02]  /*8bd0*/  FFMA.FTZ R93, R55, c[0x0][0x23c], -R30.reuse ;  /* 0x00008f00375d7a23 */ /* 0x100fe4000001081e */
[--C-:B------:R-:W-:Y:S02]  /*8be0*/  FFMA.FTZ R62, R50, c[0x0][0x23c], -R30.reuse ;  /* 0x00008f00323e7a23 */ /* 0x100fe4000001081e */
[--C-:B------:R-:W-:Y:S01]  /*8bf0*/  FFMA.FTZ R92, R51, c[0x0][0x23c], -R30.reuse ;  /* 0x00008f00335c7a23 */ /* 0x100fe2000001081e */
[----:B------:R-:W3:Y:S01]  /*8c00*/  MUFU.EX2 R33, R33 ;  /* 0x0000002100217308 */ /* 0x000ee20000000800 */
[----:B-1----:R-:W-:Y:S01]  /*8c10*/  F2FP.PACK_AB R68, R34, R128 ;  /* 0x000000802244723e */ /* 0x002fe200000000ff */
[----:B------:R-:W-:-:S02]  /*8c20*/  FFMA.FTZ R55, R52, c[0x0][0x23c], -R30 ;  /* 0x00008f0034377a23 */ /* 0x000fc4000001081e */
[--C-:B------:R-:W-:Y:S02]  /*8c30*/  FFMA.FTZ R51, R53, c[0x0][0x23c], -R39.reuse ;  /* 0x00008f0035337a23 */ /* 0x100fe40000010827 */
[--C-:B------:R-:W-:Y:S02]  /*8c40*/  FFMA.FTZ R53, R45, c[0x0][0x23c], -R30.reuse ;  /* 0x00008f002d357a23 */ /* 0x100fe4000001081e */
[----:B------:R-:W-:Y:S01]  /*8c50*/  MUFU.EX2 R35, R35 ;  /* 0x0000002300237308 */ /* 0x000fe20000000800 */
[----:B--2---:R-:W-:Y:S01]  /*8c60*/  F2FP.PACK_AB R70, R32, R20 ;  /* 0x000000142046723e */ /* 0x004fe200000000ff */
[----:B------:R-:W-:Y:S02]  /*8c70*/  FFMA.FTZ R45, R46, c[0x0][0x23c], -R30 ;  /* 0x00008f002e2d7a23 */ /* 0x000fe4000001081e */
[--C-:B------:R-:W-:Y:S02]  /*8c80*/  FFMA.FTZ R23, R94, c[0x0][0x23c], -R39.reuse ;  /* 0x00008f005e177a23 */ /* 0x100fe40000010827 */
[----:B------:R-:W-:-:S02]  /*8c90*/  FFMA.FTZ R24, R95, c[0x0][0x23c], -R39 ;  /* 0x00008f005f187a23 */ /* 0x000fc40000010827 */
[----:B------:R-:W1:Y:S01]  /*8ca0*/  MUFU.EX2 R21, R21 ;  /* 0x0000001500157308 */ /* 0x000e620000000800 */
[----:B---3--:R-:W-:Y:S01]  /*8cb0*/  F2FP.PACK_AB R69, R33, R123 ;  /* 0x0000007b2145723e */ /* 0x008fe200000000ff */
[----:B------:R-:W-:Y:S02]  /*8cc0*/  FFMA.FTZ R46, R48, c[0x0][0x23c], -R30 ;  /* 0x00008f00302e7a23 */ /* 0x000fe4000001081e */
[--C-:B------:R-:W-:Y:S02]  /*8cd0*/  FFMA.FTZ R22, R96, c[0x0][0x23c], -R39.reuse ;  /* 0x00008f0060167a23 */ /* 0x100fe40000010827 */
[--C-:B------:R-:W-:Y:S02]  /*8ce0*/  FFMA.FTZ R50, R56, c[0x0][0x23c], -R39.reuse ;  /* 0x00008f0038327a23 */ /* 0x100fe40000010827 */
[----:B------:R-:W-:Y:S01]  /*8cf0*/  MUFU.EX2 R60, R60 ;  /* 0x0000003c003c7308 */ /* 0x000fe20000000800 */
[----:B------:R-:W-:Y:S02]  /*8d00*/  FFMA.FTZ R52, R54, c[0x0][0x23c], -R39 ;  /* 0x00008f0036347a23 */ /* 0x000fe40000010827 */
[----:B------:R-:W-:-:S02]  /*8d10*/  FADD.FTZ R128, R128, R133 ;  /* 0x0000008580807221 */ /* 0x000fc40000010000 */
[----:B------:R-:W-:Y:S02]  /*8d20*/  FADD.FTZ R85, R33, R85 ;  /* 0x0000005521557221 */ /* 0x000fe40000010000 */
[----:B------:R-:W-:Y:S01]  /*8d30*/  FADD.FTZ R128, R34, R128 ;  /* 0x0000008022807221 */ /* 0x000fe20000010000 */
[----:B-1----:R-:W-:Y:S01]  /*8d40*/  F2FP.PACK_AB R71, R21, R35 ;  /* 0x000000231547723e */ /* 0x002fe200000000ff */
[----:B------:R-:W-:Y:S01]  /*8d50*/  MUFU.EX2 R61, R61 ;  /* 0x0000003d003d7308 */ /* 0x000fe20000000800 */
        /* <DEDUP_REMOVED lines=8> */
[----:B------:R-:W-:Y:S01]  /*8de0*/  FADD.FTZ R32, R97, R32 ;  /* 0x0000002061207221 */ /* 0x000fe20000010000 */
[C---:B------:R-:W-:Y:S01]  /*8df0*/  HMMA.16816.F32 R76, R68.reuse, R78, R8 ;  /* 0x0000004e444c723c */ /* 0x040fe20000001808 */
[----:B------:R-:W2:Y:S01]  /*8e00*/  LDSM.16.MT88.4 R8, [R86+0x4000] ;  /* 0x004000005608783b */ /* 0x000ea20000004200 */
[----:B------:R-:W3:Y:S08]  /*8e10*/  MUFU.EX2 R62, R62 ;  /* 0x0000003e003e7308 */ /* 0x000ef00000000800 */
[----:B------:R-:W-:Y:S08]  /*8e20*/  MUFU.EX2 R92, R92 ;  /* 0x0000005c005c7308 */ /* 0x000ff00000000800 */
[----:B------:R-:W4:Y:S08]  /*8e30*/  MUFU.EX2 R55, R55 ;  /* 0x0000003700377308 */ /* 0x000f300000000800 */
[----:B------:R-:W5:Y:S01]  /*8e40*/  MUFU.EX2 R27, R27 ;  /* 0x0000001b001b7308 */ /* 0x000f620000000800 */
[C---:B-1----:R-:W-:Y:S01]  /*8e50*/  HMMA.16816.F32 R72, R68.reuse, R4, R12 ;  /* 0x000000044448723c */ /* 0x042fe2000000180c */
[----:B------:R-:W1:Y:S06]  /*8e60*/  LDSM.16.MT88.4 R12, [R87+0x4000] ;  /* 0x00400000570c783b */ /* 0x000e6c0000004200 */
[----:B------:R-:W-:Y:S01]  /*8e70*/  MUFU.EX2 R25, R25 ;  /* 0x0000001900197308 */ /* 0x000fe20000000800 */
[----:B------:R-:W-:Y:S01]  /*8e80*/  F2FP.PACK_AB R4, R64, R97 ;  /* 0x000000614004723e */ /* 0x000fe200000000ff */
[----:B------:R-:W-:Y:S01]  /*8e90*/  HMMA.16816.F32 R68, R68, R6, R16 ;  /* 0x000000064444723c */ /* 0x000fe20000001810 */
[----:B------:R-:W1:Y:S01]  /*8ea0*/  LDSM.16.MT88.4 R16, [R87+0x4400] ;  /* 0x004400005710783b */ /* 0x000e620000004200 */
[----:B---3--:R-:W-:-:S04]  /*8eb0*/  F2FP.PACK_AB R5, R62, R93 ;  /* 0x0000005d3e05723e */ /* 0x008fc800000000ff */
[----:B------:R-:W-:Y:S01]  /*8ec0*/  MUFU.EX2 R23, R23 ;  /* 0x0000001700177308 */ /* 0x000fe20000000800 */
[----:B------:R-:W-:Y:S02]  /*8ed0*/  FADD.FTZ R93, R93, R35 ;  /* 0x000000235d5d7221 */ /* 0x000fe40000010000 */
[----:B------:R-:W-:Y:S01]  /*8ee0*/  FADD.FTZ R64, R64, R32 ;  /* 0x0000002040407221 */ /* 0x000fe20000010000 */
[----:B------:R-:W-:Y:S01]  /*8ef0*/  F2FP.PACK_AB R6, R61, R60 ;  /* 0x0000003c3d06723e */ /* 0x000fe200000000ff */
[----:B------:R-:W-:Y:S01]  /*8f00*/  FADD.FTZ R93, R62, R93 ;  /* 0x0000005d3e5d7221 */ /* 0x000fe20000010000 */
[----:B----4-:R-:W-:Y:S01]  /*8f10*/  F2FP.PACK_AB R7, R55, R92 ;  /* 0x0000005c3707723e */ /* 0x010fe200000000ff */
[----:B------:R-:W-:Y:S01]  /*8f20*/  FADD.FTZ R64, R60, R64 ;  /* 0x000000403c407221 */ /* 0x000fe20000010000 */
[----:B------:R-:W-:Y:S01]  /*8f30*/  MUFU.EX2 R24, R24 ;  /* 0x0000001800187308 */ /* 0x000fe20000000800 */
[----:B------:R-:W-:Y:S02]  /*8f40*/  FADD.FTZ R92, R92, R93 ;  /* 0x0000005d5c5c7221 */ /* 0x000fe40000010000 */
[----:B------:R-:W-:-:S02]  /*8f50*/  FADD.FTZ R61, R61, R64 ;  /* 0x000000403d3d7221 */ /* 0x000fc40000010000 */
[----:B--2---:R-:W-:Y:S01]  /*8f60*/  HMMA.16816.F32 R72, R4, R8, R72 ;  /* 0x000000080448723c */ /* 0x004fe20000001848 */
[----:B------:R-:W-:Y:S02]  /*8f70*/  FADD.FTZ R92, R55, R92 ;  /* 0x0000005c375c7221 */ /* 0x000fe40000010000 */
[----:B------:R-:W2:Y:S01]  /*8f80*/  MUFU.EX2 R49, R49 ;  /* 0x0000003100317308 */ /* 0x000ea20000000800 */
[----:B-----5:R-:W-:-:S04]  /*8f90*/  FADD.FTZ R61, R27, R61 ;  /* 0x0000003d1b3d7221 */ /* 0x020fc80000010000 */
[C---:B------:R-:W-:Y:S01]  /*8fa0*/  HMMA.16816.F32 R68, R4.reuse, R10, R68 ;  /* 0x0000000a0444723c */ /* 0x040fe20000001844 */
[----:B------:R-:W-:Y:S02]  /*8fb0*/  LDSM.16.MT88.4 R8, [R87+0x4800] ;  /* 0x004800005708783b */ /* 0x000fe40000004200 */
[----:B------:R-:W3:Y:S05]  /*8fc0*/  MUFU.EX2 R53, R53 ;  /* 0x0000003500357308 */ /* 0x000eea0000000800 */
[----:B-1----:R-:W-:Y:S03]  /*8fd0*/  HMMA.16816.F32 R80, R4, R12, R80 ;  /* 0x0000000c0450723c */ /* 0x002fe60000001850 */
[----:B------:R-:W1:Y:S01]  /*8fe0*/  MUFU.EX2 R45, R45 ;  /* 0x0000002d002d7308 */ /* 0x000e620000000800 */
[----:B--2---:R-:W-:-:S04]  /*8ff0*/  FADD.FTZ R92, R49, R92 ;  /* 0x0000005c315c7221 */ /* 0x004fc80000010000 */
[----:B------:R-:W-:Y:S01]  /*9000*/  HMMA.16816.F32 R76, R4, R14, R76 ;  /* 0x0000000e044c723c */ /* 0x000fe2000000184c */
[----:B------:R-:W2:Y:S02]  /*9010*/  LDSM.16.MT88.4 R12, [R86+0x4400] ;  /* 0x00440000560c783b */ /* 0x000ea40000004200 */
[----:B------:R-:W4:Y:S04]  /*9020*/  MUFU.EX2 R46, R46 ;  /* 0x0000002e002e7308 */ /* 0x000f280000000800 */
[C---:B------:R-:W-:Y:S01]  /*9030*/  F2FP.PACK_AB R4, R25.reuse, R27 ;  /* 0x0000001b1904723e */ /* 0x040fe200000000ff */
[----:B------:R-:W-:Y:S01]  /*9040*/  FADD.FTZ R25, R25, R61 ;  /* 0x0000003d19197221 */ /* 0x000fe20000010000 */
[C---:B---3--:R-:W-:Y:S02]  /*9050*/  F2FP.PACK_AB R5, R53.reuse, R49 ;  /* 0x000000313505723e */ /* 0x048fe400000000ff */
[----:B------:R-:W3:Y:S01]  /*9060*/  MUFU.EX2 R22, R22 ;  /* 0x0000001600167308 */ /* 0x000ee20000000800 */
[----:B------:R-:W-:Y:S01]  /*9070*/  F2FP.PACK_AB R6, R24, R23 ;  /* 0x000000171806723e */ /* 0x000fe200000000ff */
[----:B------:R-:W-:-:S02]  /*9080*/  FADD.FTZ R53, R53, R92 ;  /* 0x0000005c35357221 */ /* 0x000fc40000010000 */
[----:B------:R-:W-:Y:S02]  /*9090*/  FADD.FTZ R25, R23, R25 ;  /* 0x0000001917197221 */ /* 0x000fe40000010000 */
[----:B-1----:R-:W-:Y:S01]  /*90a0*/  FADD.FTZ R53, R45, R53 ;  /* 0x000000352d357221 */ /* 0x002fe20000010000 */
[----:B----4-:R-:W-:Y:S01]  /*90b0*/  F2FP.PACK_AB R7, R46, R45 ;  /* 0x0000002d2e07723e */ /* 0x010fe200000000ff */
[----:B------:R-:W1:Y:S01]  /*90c0*/  MUFU.EX2 R26, R26 ;  /* 0x0000001a001a7308 */ /* 0x000e620000000800 */
[----:B------:R-:W-:Y:S02]  /*90d0*/  FADD.FTZ R24, R24, R25 ;  /* 0x0000001918187221 */ /* 0x000fe40000010000 */
[----:B------:R-:W-:-:S03]  /*90e0*/  FADD.FTZ R46, R46, R53 ;  /* 0x000000352e2e7221 */ /* 0x000fc60000010000 */
[C---:B------:R-:W-:Y:S01]  /*90f0*/  HMMA.16816.F32 R80, R4.reuse, R16, R80 ;  /* 0x000000100450723c */ /* 0x040fe20000001850 */
[----:B---3--:R-:W-:Y:S01]  /*9100*/  FADD.FTZ R24, R22, R24 ;  /* 0x0000001816187221 */ /* 0x008fe20000010000 */
[----:B------:R-:W-:Y:S06]  /*9110*/  MUFU.EX2 R50, R50 ;  /* 0x0000003200327308 */ /* 0x000fec0000000800 */
[C---:B------:R-:W-:Y:S01]  /*9120*/  HMMA.16816.F32 R76, R4.reuse, R18, R76 ;  /* 0x00000012044c723c */ /* 0x040fe2000000184c */
[----:B------:R-:W3:Y:S01]  /*9130*/  LDSM.16.MT88.4 R16, [R86+0x4800] ;  /* 0x004800005610783b */ /* 0x000ee20000004200 */
[----:B------:R-:W4:Y:S06]  /*9140*/  MUFU.EX2 R52, R52 ;  /* 0x0000003400347308 */ /* 0x000f2c0000000800 */
[C---:B--2---:R-:W-:Y:S02]  /*9150*/  HMMA.16816.F32 R72, R4.reuse, R12, R72 ;  /* 0x0000000c0448723c */ /* 0x044fe40000001848 */
[----:B------:R-:W2:Y:S05]  /*9160*/  MUFU.EX2 R44, R44 ;  /* 0x0000002c002c7308 */ /* 0x000eaa0000000800 */
[----:B------:R-:W-:Y:S01]  /*9170*/  FFMA.FTZ R12, R37, c[0x0][0x23c], -R30 ;  /* 0x00008f00250c7a23 */ /* 0x000fe2000001081e */
[----:B------:R-:W-:Y:S02]  /*9180*/  HMMA.16816.F32 R68, R4, R14, R68 ;  /* 0x0000000e0444723c */ /* 0x000fe40000001844 */
[----:B------:R-:W5:Y:S05]  /*9190*/  MUFU.EX2 R43, R43 ;  /* 0x0000002b002b7308 */ /* 0x000f6a0000000800 */
[C---:B-1----:R-:W-:Y:S01]  /*91a0*/  F2FP.PACK_AB R4, R26.reuse, R22 ;  /* 0x000000161a04723e */ /* 0x042fe200000000ff */
[----:B------:R-:W-:Y:S01]  /*91b0*/  FADD.FTZ R26, R26, R24 ;  /* 0x000000181a1a7221 */ /* 0x000fe20000010000 */
[----:B----4-:R-:W-:Y:S01]  /*91c0*/  F2FP.PACK_AB R6, R52, R50 ;  /* 0x000000323406723e */ /* 0x010fe200000000ff */
[----:B------:R-:W1:Y:S01]  /*91d0*/  MUFU.EX2 R42, R42 ;  /* 0x0000002a002a7308 */ /* 0x000e620000000800 */
[----:B--2---:R-:W-:-:S02]  /*91e0*/  FADD.FTZ R46, R44, R46 ;  /* 0x0000002e2c2e7221 */ /* 0x004fc40000010000 */
[----:B------:R-:W-:-:S04]  /*91f0*/  FADD.FTZ R26, R50, R26 ;  /* 0x0000001a321a7221 */ /* 0x000fc80000010000 */
[----:B------:R-:W-:Y:S01]  /*9200*/  FADD.FTZ R52, R52, R26 ;  /* 0x0000001a34347221 */ /* 0x000fe20000010000 */
[----:B------:R-:W2:Y:S01]  /*9210*/  MUFU.EX2 R40, R40 ;  /* 0x0000002800287308 */ /* 0x000ea20000000800 */
[C---:B-----5:R-:W-:Y:S01]  /*9220*/  F2FP.PACK_AB R5, R43.reuse, R44 ;  /* 0x0000002c2b05723e */ /* 0x060fe200000000ff */
[----:B------:R-:W-:-:S06]  /*9230*/  FADD.FTZ R43, R43, R46 ;  /* 0x0000002e2b2b7221 */ /* 0x000fcc0000010000 */
[----:B------:R-:W-:Y:S01]  /*9240*/  MUFU.EX2 R37, R38 ;  /* 0x0000002600257308 */ /* 0x000fe20000000800 */
[----:B-1----:R-:W-:Y:S01]  /*9250*/  FADD.FTZ R43, R42, R43 ;  /* 0x0000002b2a2b7221 */ /* 0x002fe20000010000 */
[----:B--2---:R-:W-:-:S06]  /*9260*/  F2FP.PACK_AB R7, R40, R42 ;  /* 0x0000002a2807723e */ /* 0x004fcc00000000ff */
[----:B------:R-:W1:Y:S01]  /*9270*/  MUFU.EX2 R38, R12 ;  /* 0x0000000c00267308 */ /* 0x000e620000000800 */
[----:B------:R-:W-:Y:S01]  /*9280*/  FADD.FTZ R40, R40, R43 ;  /* 0x0000002b28287221 */ /* 0x000fe20000010000 */
[C---:B------:R-:W-:Y:S06]  /*9290*/  HMMA.16816.F32 R80, R4.reuse, R8, R80 ;  /* 0x000000080450723c */ /* 0x040fec0000001850 */
[----:B------:R-:W2:Y:S02]  /*92a0*/  MUFU.EX2 R51, R51 ;  /* 0x0000003300337308 */ /* 0x000ea40000000800 */
[C---:B------:R-:W-:Y:S01]  /*92b0*/  HMMA.16816.F32 R76, R4.reuse, R10, R76 ;  /* 0x0000000a044c723c */ /* 0x040fe2000000184c */
[----:B------:R-:W-:Y:S05]  /*92c0*/  LDSM.16.MT88.4 R8, [R86+0x4c00] ;  /* 0x004c00005608783b */ /* 0x000fea0000004200 */
[----:B------:R-:W4:Y:S01]  /*92d0*/  MUFU.EX2 R0, R47 ;  /* 0x0000002f00007308 */ /* 0x000f220000000800 */
[----:B-1----:R-:W-:Y:S01]  /*92e0*/  FADD.FTZ R40, R38, R40 ;  /* 0x0000002826287221 */ /* 0x002fe20000010000 */
[----:B------:R-:W1:Y:S01]  /*92f0*/  LDSM.16.MT88.4 R12, [R87+0x4c00] ;  /* 0x004c0000570c783b */ /* 0x000e620000004200 */
[----:B---3--:R-:W-:Y:S05]  /*9300*/  HMMA.16816.F32 R72, R4, R16, R72 ;  /* 0x000000100448723c */ /* 0x008fea0000001848 */
[----:B------:R-:W3:Y:S01]  /*9310*/  MUFU.EX2 R2, R2 ;  /* 0x0000000200027308 */ /* 0x000ee20000000800 */
[----:B--2---:R-:W-:-:S02]  /*9320*/  FADD.FTZ R52, R51, R52 ;  /* 0x0000003433347221 */ /* 0x004fc40000010000 */
[----:B------:R-:W-:Y:S05]  /*9330*/  HMMA.16816.F32 R68, R4, R18, R68 ;  /* 0x000000120444723c */ /* 0x000fea0000001844 */
[----:B------:R-:W2:Y:S01]  /*9340*/  MUFU.EX2 R34, R36 ;  /* 0x0000002400227308 */ /* 0x000ea20000000800 */
[C---:B----4-:R-:W-:Y:S01]  /*9350*/  FADD.FTZ R52, R0.reuse, R52 ;  /* 0x0000003400347221 */ /* 0x050fe20000010000 */
[----:B------:R-:W-:Y:S02]  /*9360*/  F2FP.PACK_AB R4, R0, R51 ;  /* 0x000000330004723e */ /* 0x000fe400000000ff */
[----:B------:R-:W-:-:S04]  /*9370*/  MOV R0, R3 ;  /* 0x0000000300007202 */ /* 0x000fc80000000f00 */
[----:B------:R-:W4:Y:S01]  /*9380*/  MUFU.EX2 R20, R20 ;  /* 0x0000001400147308 */ /* 0x000f220000000800 */
[----:B---3--:R-:W-:Y:S01]  /*9390*/  F2FP.PACK_AB R6, R37, R2 ;  /* 0x000000022506723e */ /* 0x008fe200000000ff */
[----:B------:R-:W-:Y:S01]  /*93a0*/  FADD.FTZ R52, R2, R52 ;  /* 0x0000003402347221 */ /* 0x000fe20000010000 */
[----:B------:R-:W-:-:S03]  /*93b0*/  MOV R2, R28 ;  /* 0x0000001c00027202 */ /* 0x000fc60000000f00 */
[----:B------:R-:W-:Y:S02]  /*93c0*/  FADD.FTZ R123, R37, R52 ;  /* 0x00000034257b7221 */ /* 0x000fe40000010000 */
[----:B------:R-:W3:Y:S01]  /*93d0*/  MUFU.EX2 R122, R122 ;  /* 0x0000007a007a7308 */ /* 0x000ee20000000800 */
[C---:B--2---:R-:W-:Y:S01]  /*93e0*/  F2FP.PACK_AB R5, R34.reuse, R38 ;  /* 0x000000262205723e */ /* 0x044fe200000000ff */
[----:B------:R-:W-:-:S04]  /*93f0*/  FADD.FTZ R40, R34, R40 ;  /* 0x0000002822287221 */ /* 0x000fc80000010000 */
[----:B----4-:R-:W-:Y:S01]  /*9400*/  FADD.FTZ R40, R20, R40 ;  /* 0x0000002814287221 */ /* 0x010fe20000010000 */
[----:B---3--:R-:W-:-:S03]  /*9410*/  F2FP.PACK_AB R7, R122, R20 ;  /* 0x000000147a07723e */ /* 0x008fc600000000ff */
[----:B------:R-:W-:-:S04]  /*9420*/  FADD.FTZ R122, R122, R40 ;  /* 0x000000287a7a7221 */ /* 0x000fc80000010000 */
[C---:B-1----:R-:W-:Y:S08]  /*9430*/  HMMA.16816.F32 R80, R4.reuse, R12, R80 ;  /* 0x0000000c0450723c */ /* 0x042ff00000001850 */
[C---:B------:R-:W-:Y:S08]  /*9440*/  HMMA.16816.F32 R76, R4.reuse, R14, R76 ;  /* 0x0000000e044c723c */ /* 0x040ff0000000184c */
[C---:B------:R-:W-:Y:S08]  /*9450*/  HMMA.16816.F32 R72, R4.reuse, R8, R72 ;  /* 0x000000080448723c */ /* 0x040ff00000001848 */
[----:B------:R-:W-:Y:S08]  /*9460*/  HMMA.16816.F32 R68, R4, R10, R68 ;  /* 0x0000000a0444723c */ /* 0x000ff00000001844 */
.L_x_3604:
[----:B------:R-:W-:-:S13]  /*9470*/  ISETP.GE.AND P0, PT, R108, 0x1, PT ;  /* 0x000000016c00780c */ /* 0x000fda0003f06270 */
[----:B------:R-:W-:Y:S05]  /*9480*/  @!P0 BRA `(.L_x_3612) ;  /* 0x000030d000008947 */ /* 0x000fea0003800000 */
[----:B------:R-:W-:Y:S01]  /*9490*/  IMAD.MOV.U32 R119, RZ, RZ, c[0x0][0x1a0] ;  /* 0x00006800ff777624 */ /* 0x000fe200078e00ff */
[----:B------:R-:W-:Y:S02]  /*94a0*/  MOV R84, R0 ;  /* 0x0000000000547202 */ /* 0x000fe40000000f00 */
[----:B------:R-:W-:Y:S01]  /*94b0*/  MOV R85, R2 ;  /* 0x0000000200557202 */ /* 0x000fe20000000f00 */
[----:B------:R-:W-:-:S05]  /*94c0*/  IMAD.U32 R118, R119, -0x80, RZ ;  /* 0xffffff8077767824 */ /* 0x000fca00078e00ff */
[----:B------:R-:W-:Y:S02]  /*94d0*/  SHF.R.S32.HI R115, RZ, 0x1f, R118 ;  /* 0x0000001fff737819 */ /* 0x000fe40000011476 */
.L_x_3616:
        /* <DEDUP_REMOVED lines=64> */
.L_x_3613:
[----:B------:R-:W-:Y:S02]  /*98e0*/  ISETP.GE.AND P0, PT, R112, c[0x0][0x220], PT ;  /* 0x0000880070007a0c */ /* 0x000fe40003f06270 */
[C---:B------:R-:W-:Y:S04]  /*98f0*/  LEA R126, P3, R6.reuse, R124, 0x1 ;  /* 0x0000007c067e7211 */ /* 0x040fe800078608ff */
[-C--:B------:R-:W-:Y:S07]  /*9900*/  LEA.HI.X R127, R6, R125.reuse, R2, 0x1, P3 ;  /* 0x0000007d067f7211 */ /* 0x080fee00018f0c02 */
[----:B------:R-:W-:Y:S01]  /*9910*/  @P0 STS.64 [R109+0x3008], RZ ;  /* 0x003008ff6d000388 */ /* 0x000fe20000000a00 */
[CC--:B------:R-:W-:Y:S02]  /*9920*/  @!P0 LEA R5, P1, R119.reuse, R6.reuse, 0x6 ;  /* 0x0000000677058211 */ /* 0x0c0fe400078230ff */
[----:B------:R-:W-:Y:S02]  /*9930*/  @!P0 IADD3 R3, P2, R114, R6, RZ ;  /* 0x0000000672038210 */ /* 0x000fe40007f5e0ff */
[----:B------:R-:W-:Y:S01]  /*9940*/  @!P0 MOV R4, c[0x0][0x1a4] ;  /* 0x0000690000048a02 */ /* 0x000fe20000000f00 */
[----:B------:R-:W-:Y:S01]  /*9950*/  @P0 STS [R109+0x3000], RZ ;  /* 0x003000ff6d000388 */ /* 0x000fe20000000800 */
[-C--:B------:R-:W-:Y:S02]  /*9960*/  @!P0 MOV R7, R2.reuse ;  /* 0x0000000200078202 */ /* 0x080fe40000000f00 */
[----:B------:R-:W-:Y:S01]  /*9970*/  @!P0 LEA.HI.X R4, R119, R2, R4, 0x6, P1 ;  /* 0x0000000277048211 */ /* 0x000fe200008f3404 */
[----:B------:R-:W-:Y:S01]  /*9980*/  @P0 STS [R109+0x3004], RZ ;  /* 0x003004ff6d000388 */ /* 0x000fe20000000800 */
[----:B------:R-:W-:Y:S01]  /*9990*/  @!P0 LEA R8, P1, R5, R124, 0x1 ;  /* 0x0000007c05088211 */ /* 0x000fe200078208ff */
[----:B------:R-:W-:Y:S01]  /*99a0*/  @!P0 IMAD.WIDE.U32 R6, R119, 0x60, R6 ;  /* 0x0000006077068825 */ /* 0x000fe200078e0006 */
[----:B------:R-:W-:Y:S01]  /*99b0*/  @!P0 IADD3.X R2, R111, R2, RZ, P2, !PT ;  /* 0x000000026f028210 */ /* 0x000fe200017fe4ff */
[----:B------:R-:W-:Y:S01]  /*99c0*/  @!PT LDS RZ, [RZ] ;  /* 0x00000000fffff984 */ /* 0x000fe20000000800 */
[----:B------:R-:W-:Y:S01]  /*99d0*/  @!PT LDS RZ, [RZ] ;  /* 0x00000000fffff984 */ /* 0x000fe20000000800 */
[----:B------:R-:W-:Y:S01]  /*99e0*/  @!PT LDS RZ, [RZ] ;  /* 0x00000000fffff984 */ /* 0x000fe20000000800 */
[----:B------:R1:W-:Y:S01]  /*99f0*/  @!P0 LDGSTS.E.BYPASS.LTC128B.128 [R109+0x3000], [R126.64] ;  /* 0x030000007e6d8fae */ /* 0x0003e2000b901d46 */
[-C--:B------:R-:W-:Y:S02]  /*9a00*/  @!P0 LEA R10, P2, R3, R124.reuse, 0x1 ;  /* 0x0000007c030a8211 */ /* 0x080fe400078408ff */
[-C--:B------:R-:W-:Y:S02]  /*9a10*/  @!P0 LEA.HI.X R9, R5, R125.reuse, R4, 0x1, P1 ;  /* 0x0000007d05098211 */ /* 0x080fe400008f0c04 */
[----:B------:R-:W-:Y:S02]  /*9a20*/  @!P0 LEA.HI.X R11, R3, R125, R2, 0x1, P2 ;  /* 0x0000007d030b8211 */ /* 0x000fe400010f0c02 */
[----:B------:R-:W-:Y:S01]  /*9a30*/  @!P0 LEA R2, P1, R6, R124, 0x1 ;  /* 0x0000007c06028211 */ /* 0x000fe200078208ff */
[----:B------:R-:W-:Y:S01]  /*9a40*/  @P0 STS.128 [R109+0x3800], RZ ;  /* 0x003800ff6d000388 */ /* 0x000fe20000000c00 */
[----:B------:R-:W-:Y:S02]  /*9a50*/  @!P0 MOV R0, c[0x0][0x1a4] ;  /* 0x0000690000008a02 */ /* 0x000fe40000000f00 */
[----:B------:R-:W-:Y:S03]  /*9a60*/  MOV R124, R126 ;  /* 0x0000007e007c7202 */ /* 0x000fe60000000f00 */
[----:B------:R-:W-:Y:S02]  /*9a70*/  @!P0 IMAD R0, R0, 0x60, RZ ;  /* 0x0000006000008824 */ /* 0x000fe400078e02ff */
[----:B------:R-:W-:Y:S01]  /*9a80*/  @!PT LDS RZ, [RZ] ;  /* 0x00000000fffff984 */ /* 0x000fe20000000800 */
[----:B------:R-:W-:Y:S01]  /*9a90*/  @!PT LDS RZ, [RZ] ;  /* 0x00000000fffff984 */ /* 0x000fe20000000800 */
[----:B------:R-:W-:Y:S01]  /*9aa0*/  @!PT LDS RZ, [RZ] ;  /* 0x00000000fffff984 */ /* 0x000fe20000000800 */
[----:B------:R2:W-:Y:S03]  /*9ab0*/  @!P0 LDGSTS.E.BYPASS.LTC128B.128 [R109+0x3800], [R10.64] ;  /* 0x038000000a6d8fae */ /* 0x0005e6000b901d46 */
[----:B------:R-:W-:Y:S04]  /*9ac0*/  @!P0 IADD3 R0, R0, R7, RZ ;  /* 0x0000000700008210 */ /* 0x000fe80007ffe0ff */
[----:B------:R-:W-:Y:S01]  /*9ad0*/  @!P0 LEA.HI.X R3, R6, R125, R0, 0x1, P1 ;  /* 0x0000007d06038211 */ /* 0x000fe200008f0c00 */
[----:B------:R-:W-:Y:S01]  /*9ae0*/  @P0 STS.128 [R109+0x4000], RZ ;  /* 0x004000ff6d000388 */ /* 0x000fe20000000c00 */
[----:B------:R-:W-:Y:S02]  /*9af0*/  ISETP.GE.AND P1, PT, R108, 0x2, PT ;  /* 0x000000026c00780c */ /* 0x000fe40003f26270 */
[----:B------:R-:W-:Y:S05]  /*9b00*/  MOV R125, R127 ;  /* 0x0000007f007d7202 */ /* 0x000fea0000000f00 */
        /* <DEDUP_REMOVED lines=11> */
[----:B--2---:R-:W2:Y:S08]  /*9bc0*/  LDSM.16.M88.4 R8, [R101+0x1000] ;  /* 0x001000006508783b */ /* 0x004eb00000000200 */
[----:B------:R-:W4:Y:S08]  /*9bd0*/  LDSM.16.M88.4 R16, [R101+0x1400] ;  /* 0x001400006510783b */ /* 0x000f300000000200 */
[----:B------:R-:W5:Y:S08]  /*9be0*/  LDSM.16.M88.4 R24, [R101+0x1800] ;  /* 0x001800006518783b */ /* 0x000f700000000200 */
[----:B------:R-:W1:Y:S08]  /*9bf0*/  LDSM.16.M88.4 R32, [R101+0x1c00] ;  /* 0x001c00006520783b */ /* 0x000e700000000200 */
[----:B------:R-:W1:Y:S08]  /*9c00*/  LDSM.16.M88.4 R40, [R101+0x2000] ;  /* 0x002000006528783b */ /* 0x000e700000000200 */
[----:B------:R-:W1:Y:S08]  /*9c10*/  LDSM.16.M88.4 R48, [R101+0x2400] ;  /* 0x002400006530783b */ /* 0x000e700000000200 */
[----:B------:R-:W1:Y:S08]  /*9c20*/  LDSM.16.M88.4 R56, [R101+0x2800] ;  /* 0x002800006538783b */ /* 0x000e700000000200 */
[----:B------:R-:W1:Y:S08]  /*9c30*/  LDSM.16.M88.4 R88, [R101+0x2c00] ;  /* 0x002c00006558783b */ /* 0x000e700000000200 */
[----:B------:R-:W-:Y:S08]  /*9c40*/  LDSM.16.M88.4 R92, [R102] ;  /* 0x00000000665c783b */ /* 0x000ff00000000200 */
[----:B------:R-:W1:Y:S01]  /*9c50*/  LDSM.16.M88.4 R96, [R100] ;  /* 0x000000006460783b */ /* 0x000e620000000200 */
[C---:B--2---:R-:W-:Y:S08]  /*9c60*/  HMMA.16816.F32 R4, R64.reuse, R8, RZ ;  /* 0x000000084004723c */ /* 0x044ff000000018ff */
[C---:B------:R-:W-:Y:S08]  /*9c70*/  HMMA.16816.F32 R8, R64.reuse, R10, RZ ;  /* 0x0000000a4008723c */ /* 0x040ff000000018ff */
[C---:B----4-:R-:W-:Y:S08]  /*9c80*/  HMMA.16816.F32 R12, R64.reuse, R16, RZ ;  /* 0x00000010400c723c */ /* 0x050ff000000018ff */
        /* <DEDUP_REMOVED lines=35> */
[----:B------:R-:W1:Y:S01]  /*9ec0*/  MUFU.TANH R128, R8 ;  /* 0x0000000800807308 */ /* 0x000e620000002400 */
[----:B------:R-:W-:Y:S02]  /*9ed0*/  FMUL.FTZ R17, R17, c[0x0][0x2ec] ;  /* 0x0000bb0011117a20 */ /* 0x000fe40000410000 */
[----:B------:R-:W-:Y:S02]  /*9ee0*/  FMUL.FTZ R18, R18, c[0x0][0x2ec] ;  /* 0x0000bb0012127a20 */ /* 0x000fe40000410000 */
[----:B------:R-:W-:Y:S05]  /*9ef0*/  FMUL.FTZ R19, R19, c[0x0][0x2ec] ;  /* 0x0000bb0013137a20 */ /* 0x000fea0000410000 */
        /* <DEDUP_REMOVED lines=8> */
[----:B------:R5:W1:Y:S01]  /*9f80*/  MUFU.TANH R158, R17 ;  /* 0x00000011009e7308 */ /* 0x000a620000002400 */
[C---:B------:R-:W-:Y:S01]  /*9f90*/  HMMA.16816.F32 R24, R92.reuse, R6, R24 ;  /* 0x000000065c18723c */ /* 0x040fe20000001818 */
[----:B------:R-:W4:Y:S02]  /*9fa0*/  LDSM.16.M88.4 R4, [R100+0x1000] ;  /* 0x001000006404783b */ /* 0x000f240000000200 */
[----:B--2---:R-:W-:Y:S06]  /*9fb0*/  FMUL.FTZ R12, R13, c[0x0][0x2ec] ;  /* 0x0000bb000d0c7a20 */ /* 0x004fec0000410000 */
[----:B------:R2:W1:Y:S06]  /*9fc0*/  MUFU.TANH R157, R18 ;  /* 0x00000012009d7308 */ /* 0x00046c0000002400 */
[----:B------:R-:W-:Y:S04]  /*9fd0*/  FMUL.FTZ R20, R20, c[0x0][0x2ec] ;  /* 0x0000bb0014147a20 */ /* 0x000fe80000410000 */
[----:B------:R4:W4:Y:S01]  /*9fe0*/  MUFU.TANH R152, R19 ;  /* 0x0000001300987308 */ /* 0x0009220000002400 */
[----:B---3--:R-:W-:Y:S02]  /*9ff0*/  FMUL.FTZ R16, R22, c[0x0][0x2ec] ;  /* 0x0000bb0016107a20 */ /* 0x008fe40000410000 */
[----:B-----5:R-:W-:Y:S02]  /*a000*/  FMUL.FTZ R17, R21, c[0x0][0x2ec] ;  /* 0x0000bb0015117a20 */ /* 0x020fe40000410000 */
[----:B------:R-:W-:Y:S02]  /*a010*/  FMUL.FTZ R25, R25, c[0x0][0x2ec] ;  /* 0x0000bb0019197a20 */ /* 0x000fe40000410000 */
[----:B------:R-:W-:Y:S03]  /*a020*/  FMUL.FTZ R26, R26, c[0x0][0x2ec] ;  /* 0x0000bb001a1a7a20 */ /* 0x000fe60000410000 */
[----:B------:R-:W3:Y:S01]  /*a030*/  MUFU.TANH R150, R20 ;  /* 0x0000001400967308 */ /* 0x000ee20000002400 */
[----:B------:R-:W-:Y:S01]  /*a040*/  FMUL.FTZ R27, R27, c[0x0][0x2ec] ;  /* 0x0000bb001b1b7a20 */ /* 0x000fe20000410000 */
[C---:B-1----:R-:W-:Y:S03]  /*a050*/  HMMA.16816.F32 R28, R92.reuse, R8, R28 ;  /* 0x000000085c1c723c */ /* 0x042fe6000000181c */
[----:B--2---:R-:W-:Y:S05]  /*a060*/  FMUL.FTZ R18, R24, c[0x0][0x2ec] ;  /* 0x0000bb0018127a20 */ /* 0x004fea0000410000 */
[----:B------:R-:W1:Y:S01]  /*a070*/  MUFU.TANH R12, R12 ;  /* 0x0000000c000c7308 */ /* 0x000e620000002400 */
[C---:B------:R-:W-:Y:S01]  /*a080*/  HMMA.16816.F32 R32, R92.reuse, R10, R32 ;  /* 0x0000000a5c20723c */ /* 0x040fe20000001820 */
[----:B------:R-:W2:Y:S02]  /*a090*/  LDSM.16.M88.4 R8, [R100+0x1400] ;  /* 0x001400006408783b */ /* 0x000ea40000000200 */
[----:B----4-:R-:W-:Y:S06]  /*a0a0*/  FMUL.FTZ R19, R23, c[0x0][0x2ec] ;  /* 0x0000bb0017137a20 */ /* 0x010fec0000410000 */
[----:B------:R-:W4:Y:S01]  /*a0b0*/  MUFU.TANH R153, R14 ;  /* 0x0000000e00997308 */ /* 0x000f220000002400 */
[C---:B------:R-:W-:Y:S05]  /*a0c0*/  HMMA.16816.F32 R36, R92.reuse, R4, R36 ;  /* 0x000000045c24723c */ /* 0x040fea0000001824 */
[----:B------:R-:W-:Y:S03]  /*a0d0*/  FMUL.FTZ R28, R28, c[0x0][0x2ec] ;  /* 0x0000bb001c1c7a20 */ /* 0x000fe60000410000 */
[C---:B------:R-:W-:Y:S01]  /*a0e0*/  HMMA.16816.F32 R40, R92.reuse, R6, R40 ;  /* 0x000000065c28723c */ /* 0x040fe20000001828 */
[----:B------:R-:W1:Y:S01]  /*a0f0*/  MUFU.TANH R155, R15 ;  /* 0x0000000f009b7308 */ /* 0x000e620000002400 */
[----:B------:R-:W5:Y:S02]  /*a100*/  LDSM.16.M88.4 R4, [R100+0x1800] ;  /* 0x001800006404783b */ /* 0x000f640000000200 */
[----:B------:R-:W-:Y:S02]  /*a110*/  FMUL.FTZ R29, R29, c[0x0][0x2ec] ;  /* 0x0000bb001d1d7a20 */ /* 0x000fe40000410000 */
[----:B------:R-:W-:Y:S02]  /*a120*/  FMUL.FTZ R30, R30, c[0x0][0x2ec] ;  /* 0x0000bb001e1e7a20 */ /* 0x000fe40000410000 */
[----:B------:R-:W-:Y:S03]  /*a130*/  FMUL.FTZ R32, R32, c[0x0][0x2ec] ;  /* 0x0000bb0020207a20 */ /* 0x000fe60000410000 */
[----:B------:R-:W1:Y:S01]  /*a140*/  MUFU.TANH R17, R17 ;  /* 0x0000001100117308 */ /* 0x000e620000002400 */
[----:B------:R-:W-:Y:S02]  /*a150*/  FMUL.FTZ R33, R33, c[0x0][0x2ec] ;  /* 0x0000bb0021217a20 */ /* 0x000fe40000410000 */
[----:B------:R-:W-:Y:S02]  /*a160*/  FMUL.FTZ R34, R34, c[0x0][0x2ec] ;  /* 0x0000bb0022227a20 */ /* 0x000fe40000410000 */
[----:B------:R-:W-:Y:S05]  /*a170*/  FMUL.FTZ R31, R31, c[0x0][0x2ec] ;  /* 0x0000bb001f1f7a20 */ /* 0x000fea0000410000 */
[----:B------:R1:W1:Y:S01]  /*a180*/  MUFU.TANH R129, R32 ;  /* 0x0000002000817308 */ /* 0x0002620000002400 */
[C---:B--2---:R-:W-:Y:S03]  /*a190*/  HMMA.16816.F32 R44, R92.reuse, R8, R44 ;  /* 0x000000085c2c723c */ /* 0x044fe6000000182c */
[----:B------:R-:W-:Y:S02]  /*a1a0*/  FMUL.FTZ R41, R41, c[0x0][0x2ec] ;  /* 0x0000bb0029297a20 */ /* 0x000fe40000410000 */
[----:B------:R-:W-:Y:S04]  /*a1b0*/  FMUL.FTZ R42, R42, c[0x0][0x2ec] ;  /* 0x0000bb002a2a7a20 */ /* 0x000fe80000410000 */
[----:B------:R-:W2:Y:S01]  /*a1c0*/  MUFU.TANH R137, R33 ;  /* 0x0000002100897308 */ /* 0x000ea20000002400 */
[C---:B------:R-:W-:Y:S01]  /*a1d0*/  HMMA.16816.F32 R48, R92.reuse, R10, R48 ;  /* 0x0000000a5c30723c */ /* 0x040fe20000001830 */
[----:B------:R-:W2:Y:S01]  /*a1e0*/  LDSM.16.M88.4 R8, [R100+0x1c00] ;  /* 0x001c00006408783b */ /* 0x000ea20000000200 */
[----:B------:R-:W-:Y:S04]  /*a1f0*/  DEPBAR.LE SB0, 0x0 ;  /* 0x000080000000791a */ /* 0x000fe80000000000 */
[----:B------:R-:W-:Y:S03]  /*a200*/  FMUL.FTZ R43, R43, c[0x0][0x2ec] ;  /* 0x0000bb002b2b7a20 */ /* 0x000fe60000410000 */
[----:B------:R3:W2:Y:S01]  /*a210*/  MUFU.TANH R132, R34 ;  /* 0x0000002200847308 */ /* 0x0006a20000002400 */
[----:B------:R-:W-:Y:S01]  /*a220*/  BAR.SYNC.DEFER_BLOCKING 0x0 ;  /* 0x0000000000007b1d */ /* 0x000fe20000010000 */
[C---:B-----5:R-:W-:Y:S05]  /*a230*/  HMMA.16816.F32 R52, R92.reuse, R4, R52 ;  /* 0x000000045c34723c */ /* 0x060fea0000001834 */
[----:B------:R-:W-:Y:S02]  /*a240*/  FMUL.FTZ R44, R44, c[0x0][0x2ec] ;  /* 0x0000bb002c2c7a20 */ /* 0x000fe40000410000 */
[----:B------:R-:W-:Y:S01]  /*a250*/  FMUL.FTZ R45, R45, c[0x0][0x2ec] ;  /* 0x0000bb002d2d7a20 */ /* 0x000fe20000410000 */
[----:B------:R-:W4:Y:S01]  /*a260*/  MUFU.TANH R149, R41 ;  /* 0x0000002900957308 */ /* 0x000f220000002400 */
[C---:B------:R-:W-:Y:S03]  /*a270*/  HMMA.16816.F32 R56, R92.reuse, R6, R56 ;  /* 0x000000065c38723c */ /* 0x040fe60000001838 */
[----:B------:R-:W-:Y:S02]  /*a280*/  FMUL.FTZ R47, R47, c[0x0][0x2ec] ;  /* 0x0000bb002f2f7a20 */ /* 0x000fe40000410000 */
[----:B------:R-:W-:Y:S02]  /*a290*/  FMUL.FTZ R48, R48, c[0x0][0x2ec] ;  /* 0x0000bb0030307a20 */ /* 0x000fe40000410000 */
[----:B------:R-:W-:Y:S02]  /*a2a0*/  FMUL.FTZ R49, R49, c[0x0][0x2ec] ;  /* 0x0000bb0031317a20 */ /* 0x000fe40000410000 */
[----:B------:R-:W4:Y:S03]  /*a2b0*/  MUFU.TANH R151, R42 ;  /* 0x0000002a00977308 */ /* 0x000f260000002400 */
[----:B-1----:R-:W-:Y:S02]  /*a2c0*/  FMUL.FTZ R32, R36, c[0x0][0x2ec] ;  /* 0x0000bb0024207a20 */ /* 0x002fe40000410000 */
[----:B---3--:R-:W-:Y:S02]  /*a2d0*/  FMUL.FTZ R34, R35, c[0x0][0x2ec] ;  /* 0x0000bb0023227a20 */ /* 0x008fe40000410000 */
[----:B------:R-:W-:Y:S02]  /*a2e0*/  FMUL.FTZ R54, R54, c[0x0][0x2ec] ;  /* 0x0000bb0036367a20 */ /* 0x000fe40000410000 */
[----:B------:R-:W-:Y:S01]  /*a2f0*/  FMUL.FTZ R33, R37, c[0x0][0x2ec] ;  /* 0x0000bb0025217a20 */ /* 0x000fe20000410000 */
[----:B------:R1:W3:Y:S01]  /*a300*/  MUFU.TANH R143, R43 ;  /* 0x0000002b008f7308 */ /* 0x0002e20000002400 */
[----:B------:R-:W-:Y:S01]  /*a310*/  FMUL.FTZ R35, R38, c[0x0][0x2ec] ;  /* 0x0000bb0026237a20 */ /* 0x000fe20000410000 */
[C---:B--2---:R-:W-:Y:S03]  /*a320*/  HMMA.16816.F32 R60, R92.reuse, R8, R60 ;  /* 0x000000085c3c723c */ /* 0x044fe6000000183c */
[----:B------:R-:W-:Y:S02]  /*a330*/  FMUL.FTZ R38, R39, c[0x0][0x2ec] ;  /* 0x0000bb0027267a20 */ /* 0x000fe40000410000 */
[----:B------:R-:W-:Y:S02]  /*a340*/  FMUL.FTZ R39, R40, c[0x0][0x2ec] ;  /* 0x0000bb0028277a20 */ /* 0x000fe40000410000 */
[----:B------:R-:W-:Y:S01]  /*a350*/  FMUL.FTZ R36, R51, c[0x0][0x2ec] ;  /* 0x0000bb0033247a20 */ /* 0x000fe20000410000 */
[----:B------:R2:W2:Y:S01]  /*a360*/  MUFU.TANH R140, R44 ;  /* 0x0000002c008c7308 */ /* 0x0004a20000002400 */
[----:B------:R-:W-:Y:S03]  /*a370*/  HMMA.16816.F32 R64, R92, R10, R64 ;  /* 0x0000000a5c40723c */ /* 0x000fe60000001840 */
[----:B------:R-:W-:Y:S02]  /*a380*/  FMUL.FTZ R37, R52, c[0x0][0x2ec] ;  /* 0x0000bb0034257a20 */ /* 0x000fe40000410000 */
[----:B------:R-:W-:Y:S02]  /*a390*/  FMUL.FTZ R46, R46, c[0x0][0x2ec] ;  /* 0x0000bb002e2e7a20 */ /* 0x000fe40000410000 */
[----:B------:R-:W-:Y:S02]  /*a3a0*/  FMUL.FTZ R50, R50, c[0x0][0x2ec] ;  /* 0x0000bb0032327a20 */ /* 0x000fe40000410000 */
[----:B------:R5:W3:Y:S03]  /*a3b0*/  MUFU.TANH R142, R45 ;  /* 0x0000002d008e7308 */ /* 0x000ae60000002400 */
[----:B------:R-:W-:Y:S02]  /*a3c0*/  FMUL.FTZ R53, R53, c[0x0][0x2ec] ;  /* 0x0000bb0035357a20 */ /* 0x000fe40000410000 */
[----:B------:R-:W-:Y:S02]  /*a3d0*/  FMUL.FTZ R56, R56, c[0x0][0x2ec] ;  /* 0x0000bb0038387a20 */ /* 0x000fe40000410000 */
[----:B-1----:R-:W-:Y:S02]  /*a3e0*/  FMUL.FTZ R43, R62, c[0x0][0x2ec] ;  /* 0x0000bb003e2b7a20 */ /* 0x002fe40000410000 */
[----:B------:R-:W-:Y:S01]  /*a3f0*/  FMUL.FTZ R42, R63, c[0x0][0x2ec] ;  /* 0x0000bb003f2a7a20 */ /* 0x000fe20000410000 */
[----:B------:R1:W1:Y:S01]  /*a400*/  MUFU.TANH R136, R47 ;  /* 0x0000002f00887308 */ /* 0x0002620000002400 */
[----:B--2---:R-:W-:Y:S04]  /*a410*/  FMUL.FTZ R44, R60, c[0x0][0x2ec] ;  /* 0x0000bb003c2c7a20 */ /* 0x004fe80000410000 */
[----:B------:R-:W-:Y:S02]  /*a420*/  FMUL.FTZ R23, R64, c[0x0][0x2ec] ;  /* 0x0000bb0040177a20 */ /* 0x000fe40000410000 */
[----:B------:R-:W-:Y:S03]  /*a430*/  FMUL.FTZ R41, R65, c[0x0][0x2ec] ;  /* 0x0000bb0041297a20 */ /* 0x000fe60000410000 */
[----:B------:R2:W2:Y:S01]  /*a440*/  MUFU.TANH R139, R48 ;  /* 0x00000030008b7308 */ /* 0x0004a20000002400 */
[----:B------:R-:W-:Y:S02]  /*a450*/  FMUL.FTZ R20, R66, c[0x0][0x2ec] ;  /* 0x0000bb0042147a20 */ /* 0x000fe40000410000 */
[----:B------:R-:W-:Y:S02]  /*a460*/  FMUL.FTZ R3, R67, c[0x0][0x2ec] ;  /* 0x0000bb0043037a20 */ /* 0x000fe40000410000 */
[----:B-----5:R-:W-:Y:S05]  /*a470*/  FMUL.FTZ R45, R59, c[0x0][0x2ec] ;  /* 0x0000bb003b2d7a20 */ /* 0x020fea0000410000 */
[----:B------:R5:W3:Y:S01]  /*a480*/  MUFU.TANH R148, R49 ;  /* 0x0000003100947308 */ /* 0x000ae20000002400 */
[----:B-1----:R-:W-:Y:S09]  /*a490*/  FMUL.FTZ R47, R61, c[0x0][0x2ec] ;  /* 0x0000bb003d2f7a20 */ /* 0x002ff20000410000 */
[----:B------:R1:W1:Y:S01]  /*a4a0*/  MUFU.TANH R131, R54 ;  /* 0x0000003600837308 */ /* 0x0002620000002400 */
[----:B--2---:R-:W-:Y:S09]  /*a4b0*/  FMUL.FTZ R48, R58, c[0x0][0x2ec] ;  /* 0x0000bb003a307a20 */ /* 0x004ff20000410000 */
[----:B------:R-:W2:Y:S01]  /*a4c0*/  MUFU.TANH R16, R16 ;  /* 0x0000001000107308 */ /* 0x000ea20000002400 */
[----:B-----5:R-:W-:Y:S09]  /*a4d0*/  FMUL.FTZ R49, R57, c[0x0][0x2ec] ;  /* 0x0000bb0039317a20 */ /* 0x020ff20000410000 */
[----:B------:R-:W2:Y:S01]  /*a4e0*/  MUFU.TANH R19, R19 ;  /* 0x0000001300137308 */ /* 0x000ea20000002400 */
[----:B-1----:R-:W-:Y:S09]  /*a4f0*/  FMUL.FTZ R54, R55, c[0x0][0x2ec] ;  /* 0x0000bb0037367a20 */ /* 0x002ff20000410000 */
        /* <DEDUP_REMOVED lines=83> */
[----:B------:R2:W3:Y:S03]  /*aa30*/  LDG.E R6, [R4.64] ;  /* 0x0000000604067981 */ /* 0x0004e6000c1e1900 */
[----:B------:R-:W-:Y:S01]  /*aa40*/  IMAD R2, R0, R2, -0x80 ;  /* 0xffffff8000027424 */ /* 0x000fe200078e0202 */
[----:B------:R-:W3:Y:S04]  /*aa50*/  LDG.E R8, [R8.64] ;  /* 0x0000000608087981 */ /* 0x000ee8000c1e1900 */
[----:B------:R-:W-:Y:S05]  /*aa60*/  SHF.R.S32.HI R0, RZ, 0x1f, R2 ;  /* 0x0000001fff007819 */ /* 0x000fea0000011402 */
[----:B------:R-:W-:Y:S04]  /*aa70*/  IMAD R0, R0, c[0x0][0x198], RZ ;  /* 0x0000660000007a24 */ /* 0x000fe800078e02ff */
[C---:B------:R-:W-:Y:S02]  /*aa80*/  IMAD R0, R2.reuse, c[0x0][0x19c], R0 ;  /* 0x0000670002007a24 */ /* 0x040fe400078e0200 */
[----:B--2---:R-:W-:Y:S04]  /*aa90*/  IMAD.WIDE.U32 R4, R2, c[0x0][0x198], RZ ;  /* 0x0000660002047a25 */ /* 0x004fe800078e00ff */
[----:B------:R-:W-:Y:S02]  /*aaa0*/  IMAD.IADD R5, R5, 0x1, R0 ;  /* 0x0000000105057824 */ /* 0x000fe400078e0200 */
[----:B---3--:R-:W-:Y:S04]  /*aab0*/  IMAD.IADD R6, R6, 0x1, -R8 ;  /* 0x0000000106067824 */ /* 0x008fe800078e0a08 */
[----:B------:R-:W-:Y:S01]  /*aac0*/  IMAD.WIDE.U32 R4, R6, c[0x0][0x180], R4 ;  /* 0x0000600006047a25 */ /* 0x000fe200078e0004 */
[----:B------:R-:W-:Y:S05]  /*aad0*/  SHF.R.S32.HI R2, RZ, 0x1f, R6 ;  /* 0x0000001fff027819 */ /* 0x000fea0000011406 */
[----:B------:R-:W-:Y:S04]  /*aae0*/  IMAD R2, R2, c[0x0][0x180], RZ ;  /* 0x0000600002027a24 */ /* 0x000fe800078e02ff */
[----:B------:R-:W-:Y:S04]  /*aaf0*/  IMAD R2, R6, c[0x0][0x184], R2 ;  /* 0x0000610006027a24 */ /* 0x000fe800078e0202 */
[----:B------:R-:W-:Y:S02]  /*ab00*/  IMAD.IADD R2, R5, 0x1, R2 ;  /* 0x0000000105027824 */ /* 0x000fe400078e0202 */
.L_x_3615:
[----:B------:R2:W-:Y:S01]  /*ab10*/  @P0 STS [R109+0x1000], RZ ;  /* 0x001000ff6d000388 */ /* 0x0005e20000000800 */
[CC--:B------:R-:W-:Y:S01]  /*ab20*/  LEA R14, P4, R4.reuse, R121.reuse, 0x1 ;  /* 0x00000079040e7211 */ /* 0x0c0fe200078808ff */
[--C-:B------:R-:W-:Y:S01]  /*ab30*/  @!P0 IMAD.MOV.U32 R5, RZ, RZ, R2.reuse ;  /* 0x000000ffff058224 */ /* 0x100fe200078e0002 */
[----:B------:R-:W-:Y:S01]  /*ab40*/  @!P0 IADD3 R6, P1, R105, R4, RZ ;  /* 0x0000000469068210 */ /* 0x000fe20007f3e0ff */
[----:B------:R2:W-:Y:S01]  /*ab50*/  @P0 STS [R109+0x1004], RZ ;  /* 0x001004ff6d000388 */ /* 0x0005e20000000800 */
[----:B------:R-:W-:Y:S01]  /*ab60*/  LEA.HI.X R15, R4, R120, R2, 0x1, P4 ;  /* 0x00000078040f7211 */ /* 0x000fe200020f0c02 */
[C---:B------:R-:W-:Y:S01]  /*ab70*/  @!P0 IMAD.WIDE.U32 R10, R7.reuse, 0x60, R4 ;  /* 0x00000060070a8825 */ /* 0x040fe200078e0004 */
[-C--:B-1----:R-:W-:Y:S01]  /*ab80*/  @!P0 LEA R26, P3, R6, R121.reuse, 0x1 ;  /* 0x00000079061a8211 */ /* 0x082fe200078608ff */
[----:B------:R2:W-:Y:S01]  /*ab90*/  @P0 STS.64 [R109+0x1008], RZ ;  /* 0x001008ff6d000388 */ /* 0x0005e20000000a00 */
[C---:B------:R-:W-:Y:S01]  /*aba0*/  @!P0 LEA R8, P2, R7.reuse, R4, 0x6 ;  /* 0x0000000407088211 */ /* 0x040fe200078430ff */
[----:B------:R-:W-:Y:S01]  /*abb0*/  @!P0 IMAD.X R5, R104, 0x1, R2, P1 ;  /* 0x0000000168058824 */ /* 0x000fe200008e0602 */
[-C--:B------:R-:W-:Y:S01]  /*abc0*/  @!P0 LEA R28, P1, R10, R121.reuse, 0x1 ;  /* 0x000000790a1c8211 */ /* 0x080fe200078208ff */
[----:B------:R-:W-:Y:S01]  /*abd0*/  @!PT LDS RZ, [RZ] ;  /* 0x00000000fffff984 */ /* 0x000fe20000000800 */
[----:B------:R-:W-:Y:S01]  /*abe0*/  @!PT LDS RZ, [RZ] ;  /* 0x00000000fffff984 */ /* 0x000fe20000000800 */
[----:B------:R-:W-:Y:S01]  /*abf0*/  @!PT LDS RZ, [RZ] ;  /* 0x00000000fffff984 */ /* 0x000fe20000000800 */
[----:B------:R2:W-:Y:S01]  /*ac00*/  @!P0 LDGSTS.E.BYPASS.LTC128B.128 [R109+0x1000], [R14.64] ;  /* 0x010000000e6d8fae */ /* 0x0005e2000b901d46 */
[----:B------:R-:W-:Y:S02]  /*ac10*/  @!P0 IMAD.MOV.U32 R9, RZ, RZ, c[0x0][0x19c] ;  /* 0x00006700ff098624 */ /* 0x000fe400078e00ff */
[----:B------:R-:W-:Y:S01]  /*ac20*/  @!P0 LEA.HI.X R27, R6, R120, R5, 0x1, P3 ;  /* 0x00000078061b8211 */ /* 0x000fe200018f0c05 */
[----:B------:R2:W-:Y:S01]  /*ac30*/  @P0 STS.128 [R109+0x1800], RZ ;  /* 0x001800ff6d000388 */ /* 0x0005e20000000c00 */
[----:B------:R-:W-:Y:S01]  /*ac40*/  @!P0 IMAD.MOV.U32 R0, RZ, RZ, c[0x0][0x19c] ;  /* 0x00006700ff008624 */ /* 0x000fe200078e00ff */
[----:B------:R-:W-:Y:S02]  /*ac50*/  @!P0 LEA.HI.X R7, R7, R2, R9, 0x6, P2 ;  /* 0x0000000207078211 */ /* 0x000fe400010f3409 */
[----:B------:R-:W-:Y:S01]  /*ac60*/  @!PT LDS RZ, [RZ] ;  /* 0x00000000fffff984 */ /* 0x000fe20000000800 */
[----:B------:R-:W-:Y:S01]  /*ac70*/  @!PT LDS RZ, [RZ] ;  /* 0x00000000fffff984 */ /* 0x000fe20000000800 */
[----:B------:R-:W-:Y:S01]  /*ac80*/  @!PT LDS RZ, [RZ] ;  /* 0x00000000fffff984 */ /* 0x000fe20000000800 */
[----:B------:R2:W-:Y:S01]  /*ac90*/  @!P0 LDGSTS.E.BYPASS.LTC128B.128 [R109+0x1800], [R26.64] ;  /* 0x018000001a6d8fae */ /* 0x0005e2000b901d46 */
[----:B------:R-:W-:Y:S01]  /*aca0*/  @!P0 LEA R24, P2, R8, R121, 0x1 ;  /* 0x0000007908188211 */ /* 0x000fe200078408ff */
[----:B------:R-:W-:Y:S02]  /*acb0*/  @!P0 IMAD R0, R0, 0x60, RZ ;  /* 0x0000006000008824 */ /* 0x000fe400078e02ff */
[----:B------:R2:W-:Y:S01]  /*acc0*/  @P0 STS.128 [R109+0x2000], RZ ;  /* 0x002000ff6d000388 */ /* 0x0005e20000000c00 */
[-C--:B------:R-:W-:Y:S01]  /*acd0*/  @!P0 LEA.HI.X R25, R8, R120.reuse, R7, 0x1, P2 ;  /* 0x0000007808198211 */ /* 0x080fe200010f0c07 */
[----:B------:R-:W-:Y:S02]  /*ace0*/  @!P0 IMAD.IADD R0, R0, 0x1, R11 ;  /* 0x0000000100008824 */ /* 0x000fe400078e020b */
        /* <DEDUP_REMOVED lines=12> */
[----:B------:R-:W0:Y:S02]  /*adb0*/  LDGDEPBAR ;  /* 0x00000000000079af */ /* 0x000e240000000000 */
.L_x_3614:
[----:B-1234-:R-:W-:Y:S01]  /*adc0*/  LDSM.16.MT88.4 R28, [R86+0x3000] ;  /* 0x00300000561c783b */ /* 0x01efe20000004200 */
        /* <DEDUP_REMOVED lines=70> */
[----:B-1----:R-:W-:Y:S04]  /*b230*/  FMNMX.FTZ R2, R4, R2, !PT ;  /* 0x0000000204027209 */ /* 0x002fe80007810000 */
[C---:B------:R-:W-:Y:S01]  /*b240*/  FSETP.NEU.FTZ.AND P0, PT, R2.reuse, -INF , PT ;  /* 0xff8000000200780b */ /* 0x040fe20003f1d000 */
[C---:B------:R-:W-:Y:S02]  /*b250*/  FMUL.FTZ R46, R2.reuse, c[0x0][0x23c] ;  /* 0x00008f00022e7a20 */ /* 0x040fe40000410000 */
[----:B------:R-:W-:Y:S01]  /*b260*/  FADD.FTZ R4, -R2, R85 ;  /* 0x0000005502047221 */ /* 0x000fe20000010100 */
[----:B--2---:R-:W-:Y:S02]  /*b270*/  FMNMX.FTZ R0, R5, R0, !PT ;  /* 0x0000000005007209 */ /* 0x004fe40007810000 */
[----:B------:R-:W-:Y:S01]  /*b280*/  FSEL R46, R46, RZ, P0 ;  /* 0x000000ff2e2e7208 */ /* 0x000fe20000000000 */
[----:B------:R-:W-:Y:S01]  /*b290*/  FMUL.FTZ R4, R4, c[0x0][0x23c] ;  /* 0x00008f0004047a20 */ /* 0x000fe20000410000 */
[C---:B------:R-:W-:Y:S01]  /*b2a0*/  FSETP.NEU.FTZ.AND P0, PT, R0.reuse, -INF , PT ;  /* 0xff8000000000780b */ /* 0x040fe20003f1d000 */
[----:B------:R-:W-:Y:S02]  /*b2b0*/  FMUL.FTZ R40, R0, c[0x0][0x23c] ;  /* 0x00008f0000287a20 */ /* 0x000fe40000410000 */
[----:B------:R-:W1:Y:S01]  /*b2c0*/  MUFU.EX2 R21, R4 ;  /* 0x0000000400157308 */ /* 0x000e620000000800 */
[--C-:B------:R-:W-:Y:S02]  /*b2d0*/  FFMA.FTZ R61, R12, c[0x0][0x23c], -R46.reuse ;  /* 0x00008f000c3d7a23 */ /* 0x100fe4000001082e */
[----:B------:R-:W2:Y:S01]  /*b2e0*/  LDSM.16.MT88.4 R12, [R87+0x3000] ;  /* 0x00300000570c783b */ /* 0x000ea20000004200 */
[----:B------:R-:W-:Y:S01]  /*b2f0*/  FSEL R40, R40, RZ, P0 ;  /* 0x000000ff28287208 */ /* 0x000fe20000000000 */
[--C-:B------:R-:W-:Y:S01]  /*b300*/  FFMA.FTZ R60, R17, c[0x0][0x23c], -R46.reuse ;  /* 0x00008f00113c7a23 */ /* 0x100fe2000001082e */
[----:B------:R-:W-:Y:S01]  /*b310*/  ISETP.GT.AND P0, PT, R108, 0x1, PT ;  /* 0x000000016c00780c */ /* 0x000fe20003f04270 */
[----:B------:R-:W-:Y:S02]  /*b320*/  FFMA.FTZ R59, R18, c[0x0][0x23c], -R46 ;  /* 0x00008f00123b7a23 */ /* 0x000fe4000001082e */
[--C-:B------:R-:W-:Y:S01]  /*b330*/  FFMA.FTZ R127, R99, c[0x0][0x23c], -R40.reuse ;  /* 0x00008f00637f7a23 */ /* 0x100fe20000010828 */
[----:B------:R-:W-:Y:S01]  /*b340*/  MUFU.EX2 R61, R61 ;  /* 0x0000003d003d7308 */ /* 0x000fe20000000800 */
[--C-:B------:R-:W-:Y:S02]  /*b350*/  FFMA.FTZ R99, R36, c[0x0][0x23c], -R40.reuse ;  /* 0x00008f0024637a23 */ /* 0x100fe40000010828 */
[--C-:B------:R-:W-:Y:S02]  /*b360*/  FFMA.FTZ R63, R16, c[0x0][0x23c], -R40.reuse ;  /* 0x00008f00103f7a23 */ /* 0x100fe40000010828 */
[----:B------:R-:W-:Y:S02]  /*b370*/  FFMA.FTZ R56, R19, c[0x0][0x23c], -R40 ;  /* 0x00008f0013387a23 */ /* 0x000fe40000010828 */
[--C-:B------:R-:W-:Y:S02]  /*b380*/  FFMA.FTZ R65, R137, c[0x0][0x23c], -R46.reuse ;  /* 0x00008f0089417a23 */ /* 0x100fe4000001082e */
[----:B------:R-:W-:Y:S01]  /*b390*/  FFMA.FTZ R94, R140, c[0x0][0x23c], -R46 ;  /* 0x00008f008c5e7a23 */ /* 0x000fe2000001082e */
[----:B------:R-:W-:Y:S01]  /*b3a0*/  MUFU.EX2 R127, R127 ;  /* 0x0000007f007f7308 */ /* 0x000fe20000000800 */
[----:B------:R-:W-:Y:S02]  /*b3b0*/  FFMA.FTZ R95, R146, c[0x0][0x23c], -R40 ;  /* 0x00008f00925f7a23 */ /* 0x000fe40000010828 */
[----:B------:R-:W-:Y:S02]  /*b3c0*/  FADD.FTZ R22, -R0, R84 ;  /* 0x0000005400167221 */ /* 0x000fe40000010100 */
[----:B-1----:R-:W-:Y:S02]  /*b3d0*/  FMUL.FTZ R5, R21, R81 ;  /* 0x0000005115057220 */ /* 0x002fe40000410000 */
[--C-:B------:R-:W-:Y:S02]  /*b3e0*/  FFMA.FTZ R81, R33, c[0x0][0x23c], -R46.reuse ;  /* 0x00008f0021517a23 */ /* 0x100fe4000001082e */
[----:B------:R-:W-:Y:S01]  /*b3f0*/  FMUL.FTZ R16, R21, R68 ;  /* 0x0000004415107220 */ /* 0x000fe20000410000 */
[----:B------:R-:W-:Y:S01]  /*b400*/  MUFU.EX2 R60, R60 ;  /* 0x0000003c003c7308 */ /* 0x000fe20000000800 */
[--C-:B------:R-:W-:Y:S02]  /*b410*/  FFMA.FTZ R68, R39, c[0x0][0x23c], -R46.reuse ;  /* 0x00008f0027447a23 */ /* 0x100fe4000001082e */
[C---:B------:R-:W-:Y:S02]  /*b420*/  FMUL.FTZ R17, R21.reuse, R69 ;  /* 0x0000004515117220 */ /* 0x040fe40000410000 */
[----:B------:R-:W-:Y:S02]  /*b430*/  FMUL.FTZ R22, R22, c[0x0][0x23c] ;  /* 0x00008f0016167a20 */ /* 0x000fe40000410000 */
[C---:B------:R-:W-:Y:S02]  /*b440*/  FMUL.FTZ R4, R21.reuse, R80 ;  /* 0x0000005015047220 */ /* 0x040fe40000410000 */
[----:B------:R-:W-:Y:S01]  /*b450*/  FMUL.FTZ R8, R21, R76 ;  /* 0x0000004c15087220 */ /* 0x000fe20000410000 */
[----:B------:R-:W-:Y:S01]  /*b460*/  MUFU.EX2 R63, R63 ;  /* 0x0000003f003f7308 */ /* 0x000fe20000000800 */
[--C-:B------:R-:W-:Y:S02]  /*b470*/  FFMA.FTZ R76, R129, c[0x0][0x23c], -R46.reuse ;  /* 0x00008f00814c7a23 */ /* 0x100fe4000001082e */
[----:B------:R-:W-:Y:S02]  /*b480*/  FMUL.FTZ R9, R21, R77 ;  /* 0x0000004d15097220 */ /* 0x000fe40000410000 */
[--C-:B------:R-:W-:Y:S02]  /*b490*/  FFMA.FTZ R77, R133, c[0x0][0x23c], -R46.reuse ;  /* 0x00008f00854d7a23 */ /* 0x100fe4000001082e */
[----:B------:R-:W-:Y:S02]  /*b4a0*/  FFMA.FTZ R69, R89, c[0x0][0x23c], -R46 ;  /* 0x00008f0059457a23 */ /* 0x000fe4000001082e */
[----:B------:R-:W-:Y:S01]  /*b4b0*/  FFMA.FTZ R89, R136, c[0x0][0x23c], -R40 ;  /* 0x00008f0088597a23 */ /* 0x000fe20000010828 */
[----:B------:R-:W1:Y:S01]  /*b4c0*/  MUFU.EX2 R22, R22 ;  /* 0x0000001600167308 */ /* 0x000e620000000800 */
[--C-:B------:R-:W-:Y:S02]  /*b4d0*/  FFMA.FTZ R96, R96, c[0x0][0x23c], -R46.reuse ;  /* 0x00008f0060607a23 */ /* 0x100fe4000001082e */
[----:B------:R-:W-:Y:S02]  /*b4e0*/  FFMA.FTZ R126, R98, c[0x0][0x23c], -R46 ;  /* 0x00008f00627e7a23 */ /* 0x000fe4000001082e */
[----:B------:R-:W-:Y:S02]  /*b4f0*/  FFMA.FTZ R159, R97, c[0x0][0x23c], -R40 ;  /* 0x00008f00619f7a23 */ /* 0x000fe40000010828 */
[--C-:B------:R-:W-:Y:S02]  /*b500*/  FFMA.FTZ R97, R128, c[0x0][0x23c], -R46.reuse ;  /* 0x00008f0080617a23 */ /* 0x100fe4000001082e */
[----:B------:R-:W-:Y:S01]  /*b510*/  FFMA.FTZ R84, R141, c[0x0][0x23c], -R46 ;  /* 0x00008f008d547a23 */ /* 0x000fe2000001082e */
[----:B------:R-:W-:Y:S01]  /*b520*/  MUFU.EX2 R96, R96 ;  /* 0x0000006000607308 */ /* 0x000fe20000000800 */
[--C-:B------:R-:W-:Y:S02]  /*b530*/  FFMA.FTZ R98, R145, c[0x0][0x23c], -R40.reuse ;  /* 0x00008f0091627a23 */ /* 0x100fe40000010828 */
[----:B------:R-:W-:Y:S02]  /*b540*/  FFMA.FTZ R85, R147, c[0x0][0x23c], -R40 ;  /* 0x00008f0093557a23 */ /* 0x000fe40000010828 */
[----:B------:R-:W-:Y:S02]  /*b550*/  FFMA.FTZ R92, R156, c[0x0][0x23c], -R46 ;  /* 0x00008f009c5c7a23 */ /* 0x000fe4000001082e */
[--C-:B------:R-:W-:Y:S02]  /*b560*/  FFMA.FTZ R93, R153, c[0x0][0x23c], -R40.reuse ;  /* 0x00008f00995d7a23 */ /* 0x100fe40000010828 */
[----:B------:R-:W-:Y:S01]  /*b570*/  FFMA.FTZ R50, R155, c[0x0][0x23c], -R40 ;  /* 0x00008f009b327a23 */ /* 0x000fe20000010828 */
[----:B------:R-:W3:Y:S01]  /*b580*/  MUFU.EX2 R126, R126 ;  /* 0x0000007e007e7308 */ /* 0x000ee20000000800 */
[--C-:B------:R-:W-:Y:S02]  /*b590*/  FFMA.FTZ R53, R154, c[0x0][0x23c], -R46.reuse ;  /* 0x00008f009a357a23 */ /* 0x100fe4000001082e */
[----:B------:R-:W-:Y:S02]  /*b5a0*/  FFMA.FTZ R52, R158, c[0x0][0x23c], -R46 ;  /* 0x00008f009e347a23 */ /* 0x000fe4000001082e */
[C---:B-1----:R-:W-:Y:S02]  /*b5b0*/  FMUL.FTZ R10, R22.reuse, R78 ;  /* 0x0000004e160a7220 */ /* 0x042fe40000410000 */
[C---:B------:R-:W-:Y:S02]  /*b5c0*/  FMUL.FTZ R11, R22.reuse, R79 ;  /* 0x0000004f160b7220 */ /* 0x040fe40000410000 */
[C---:B------:R-:W-:Y:S01]  /*b5d0*/  FMUL.FTZ R6, R22.reuse, R82 ;  /* 0x0000005216067220 */ /* 0x040fe20000410000 */
[----:B------:R-:W1:Y:S01]  /*b5e0*/  MUFU.EX2 R159, R159 ;  /* 0x0000009f009f7308 */ /* 0x000e620000000800 */
[----:B------:R-:W-:Y:S02]  /*b5f0*/  FFMA.FTZ R82, R35, c[0x0][0x23c], -R40 ;  /* 0x00008f0023527a23 */ /* 0x000fe40000010828 */
[C---:B------:R-:W-:Y:S02]  /*b600*/  FMUL.FTZ R18, R22.reuse, R70 ;  /* 0x0000004616127220 */ /* 0x040fe40000410000 */
[C---:B------:R-:W-:Y:S02]  /*b610*/  FMUL.FTZ R19, R22.reuse, R71 ;  /* 0x0000004716137220 */ /* 0x040fe40000410000 */
[----:B------:R-:W-:Y:S02]  /*b620*/  FMUL.FTZ R7, R22, R83 ;  /* 0x0000005316077220 */ /* 0x000fe40000410000 */
[----:B------:R-:W-:Y:S01]  /*b630*/  FFMA.FTZ R83, R142, c[0x0][0x23c], -R46 ;  /* 0x00008f008e537a23 */ /* 0x000fe2000001082e */
[----:B------:R-:W-:Y:S01]  /*b640*/  MUFU.EX2 R97, R97 ;  /* 0x0000006100617308 */ /* 0x000fe20000000800 */
[--C-:B------:R-:W-:Y:S02]  /*b650*/  FFMA.FTZ R58, R157, c[0x0][0x23c], -R40.reuse ;  /* 0x00008f009d3a7a23 */ /* 0x100fe40000010828 */
[----:B------:R-:W-:Y:S01]  /*b660*/  FFMA.FTZ R57, R152, c[0x0][0x23c], -R40 ;  /* 0x00008f0098397a23 */ /* 0x000fe20000010828 */
[----:B---3--:R-:W-:Y:S01]  /*b670*/  F2FP.PACK_AB R24, R126, R96 ;  /* 0x000000607e18723e */ /* 0x008fe200000000ff */
[--C-:B------:R-:W-:Y:S02]  /*b680*/  FFMA.FTZ R62, R150, c[0x0][0x23c], -R46.reuse ;  /* 0x00008f00963e7a23 */ /* 0x100fe4000001082e */
[----:B------:R-:W-:Y:S02]  /*b690*/  FFMA.FTZ R51, R144, c[0x0][0x23c], -R46 ;  /* 0x00008f0090337a23 */ /* 0x000fe4000001082e */
[--C-:B------:R-:W-:Y:S01]  /*b6a0*/  FFMA.FTZ R55, R135, c[0x0][0x23c], -R40.reuse ;  /* 0x00008f0087377a23 */ /* 0x100fe20000010828 */
[----:B------:R-:W3:Y:S01]  /*b6b0*/  MUFU.EX2 R84, R84 ;  /* 0x0000005400547308 */ /* 0x000ee20000000800 */
[--C-:B------:R-:W-:Y:S02]  /*b6c0*/  FFMA.FTZ R64, R134, c[0x0][0x23c], -R40.reuse ;  /* 0x00008f0086407a23 */ /* 0x100fe40000010828 */
[----:B------:R-:W-:Y:S01]  /*b6d0*/  FFMA.FTZ R71, R90, c[0x0][0x23c], -R40 ;  /* 0x00008f005a477a23 */ /* 0x000fe20000010828 */
[----:B-1----:R-:W-:Y:S01]  /*b6e0*/  F2FP.PACK_AB R25, R127, R159 ;  /* 0x0000009f7f19723e */ /* 0x002fe200000000ff */
[----:B------:R-:W-:Y:S02]  /*b6f0*/  FFMA.FTZ R90, R148, c[0x0][0x23c], -R46 ;  /* 0x00008f00945a7a23 */ /* 0x000fe4000001082e */
[----:B------:R-:W-:Y:S02]  /*b700*/  FFMA.FTZ R66, R132, c[0x0][0x23c], -R40 ;  /* 0x00008f0084427a23 */ /* 0x000fe40000010828 */
[----:B------:R-:W-:Y:S01]  /*b710*/  FFMA.FTZ R67, R149, c[0x0][0x23c], -R46 ;  /* 0x00008f0095437a23 */ /* 0x000fe2000001082e */
[----:B------:R-:W-:Y:S01]  /*b720*/  MUFU.EX2 R98, R98 ;  /* 0x0000006200627308 */ /* 0x000fe20000000800 */
[--C-:B------:R-:W-:Y:S02]  /*b730*/  FFMA.FTZ R70, R151, c[0x0][0x23c], -R40.reuse ;  /* 0x00008f0097467a23 */ /* 0x100fe40000010828 */
[----:B------:R-:W-:Y:S02]  /*b740*/  FFMA.FTZ R80, R143, c[0x0][0x23c], -R40 ;  /* 0x00008f008f507a23 */ /* 0x000fe40000010828 */
[----:B------:R-:W-:Y:S02]  /*b750*/  FFMA.FTZ R159, R22, R122, R159 ;  /* 0x0000007a169f7223 */ /* 0x000fe4000001009f */
[----:B------:R-:W-:Y:S02]  /*b760*/  FFMA.FTZ R122, R130, c[0x0][0x23c], -R46 ;  /* 0x00008f00827a7a23 */ /* 0x000fe4000001082e */
[----:B------:R-:W-:Y:S01]  /*b770*/  FADD.FTZ R159, R127, R159 ;  /* 0x0000009f7f9f7221 */ /* 0x000fe20000010000 */
[----:B------:R-:W1:Y:S01]  /*b780*/  MUFU.EX2 R85, R85 ;  /* 0x0000005500557308 */ /* 0x000e620000000800 */
[----:B------:R-:W-:Y:S02]  /*b790*/  FFMA.FTZ R54, R54, c[0x0][0x23c], -R40 ;  /* 0x00008f0036367a23 */ /* 0x000fe40000010828 */
[--C-:B------:R-:W-:Y:S01]  /*b7a0*/  FFMA.FTZ R88, R88, c[0x0][0x23c], -R46.reuse ;  /* 0x00008f0058587a23 */ /* 0x100fe2000001082e */
[----:B---3--:R-:W-:Y:S01]  /*b7b0*/  F2FP.PACK_AB R26, R84, R97 ;  /* 0x00000061541a723e */ /* 0x008fe200000000ff */
[----:B------:R-:W-:Y:S02]  /*b7c0*/  FFMA.FTZ R49, R49, c[0x0][0x23c], -R46 ;  /* 0x00008f0031317a23 */ /* 0x000fe4000001082e */
[--C-:B------:R-:W-:Y:S02]  /*b7d0*/  FFMA.FTZ R48, R48, c[0x0][0x23c], -R40.reuse ;  /* 0x00008f0030307a23 */ /* 0x100fe40000010828 */
[----:B------:R-:W-:Y:S01]  /*b7e0*/  FFMA.FTZ R45, R45, c[0x0][0x23c], -R40 ;  /* 0x00008f002d2d7a23 */ /* 0x000fe20000010828 */
[----:B------:R-:W3:Y:S01]  /*b7f0*/  MUFU.EX2 R92, R92 ;  /* 0x0000005c005c7308 */ /* 0x000ee20000000800 */
[--C-:B------:R-:W-:Y:S02]  /*b800*/  FFMA.FTZ R44, R44, c[0x0][0x23c], -R46.reuse ;  /* 0x00008f002c2c7a23 */ /* 0x100fe4000001082e */
[----:B------:R-:W-:Y:S02]  /*b810*/  FFMA.FTZ R47, R47, c[0x0][0x23c], -R46 ;  /* 0x00008f002f2f7a23 */ /* 0x000fe4000001082e */
[--C-:B------:R-:W-:Y:S02]  /*b820*/  FFMA.FTZ R43, R43, c[0x0][0x23c], -R40.reuse ;  /* 0x00008f002b2b7a23 */ /* 0x100fe40000010828 */
[----:B------:R-:W-:Y:S03]  /*b830*/  FFMA.FTZ R42, R42, c[0x0][0x23c], -R40 ;  /* 0x00008f002a2a7a23 */ /* 0x000fe60000010828 */
[----:B------:R-:W-:Y:S01]  /*b840*/  MUFU.EX2 R93, R93 ;  /* 0x0000005d005d7308 */ /* 0x000fe20000000800 */
[C---:B-1----:R-:W-:Y:S01]  /*b850*/  F2FP.PACK_AB R27, R85.reuse, R98 ;  /* 0x00000062551b723e */ /* 0x042fe200000000ff */
[----:B------:R-:W-:Y:S04]  /*b860*/  FADD.FTZ R98, R98, R159 ;  /* 0x0000009f62627221 */ /* 0x000fe80000010000 */
[----:B------:R-:W-:Y:S04]  /*b870*/  FADD.FTZ R98, R85, R98 ;  /* 0x0000006255627221 */ /* 0x000fe80000010000 */
[----:B------:R-:W1:Y:S01]  /*b880*/  MUFU.EX2 R50, R50 ;  /* 0x0000003200327308 */ /* 0x000e620000000800 */
[C---:B--2---:R-:W-:Y:S05]  /*b890*/  HMMA.16816.F32 R4, R24.reuse, R12, R4 ;  /* 0x0000000c1804723c */ /* 0x044fea0000001804 */
[----:B------:R-:W-:Y:S02]  /*b8a0*/  MOV R85, R2 ;  /* 0x0000000200557202 */ /* 0x000fe40000000f00 */
[C---:B------:R-:W-:Y:S01]  /*b8b0*/  FMUL.FTZ R12, R21.reuse, R72 ;  /* 0x00000048150c7220 */ /* 0x040fe20000410000 */
[C---:B------:R-:W-:Y:S01]  /*b8c0*/  HMMA.16816.F32 R8, R24.reuse, R14, R8 ;  /* 0x0000000e1808723c */ /* 0x040fe20000001808 */
[----:B------:R-:W-:Y:S03]  /*b8d0*/  MUFU.EX2 R53, R53 ;  /* 0x0000003500357308 */ /* 0x000fe60000000800 */
[--C-:B------:R-:W-:Y:S02]  /*b8e0*/  FFMA.FTZ R72, R38, c[0x0][0x23c], -R40.reuse ;  /* 0x00008f0026487a23 */ /* 0x100fe40000010828 */
[C---:B------:R-:W-:Y:S02]  /*b8f0*/  FMUL.FTZ R13, R21.reuse, R73 ;  /* 0x00000049150d7220 */ /* 0x040fe40000410000 */
[----:B------:R-:W-:Y:S03]  /*b900*/  FFMA.FTZ R73, R34, c[0x0][0x23c], -R40 ;  /* 0x00008f0022497a23 */ /* 0x000fe60000010828 */
[----:B------:R-:W2:Y:S01]  /*b910*/  MUFU.EX2 R52, R52 ;  /* 0x0000003400347308 */ /* 0x000ea20000000800 */
[C---:B------:R-:W-:Y:S02]  /*b920*/  FMUL.FTZ R14, R22.reuse, R74 ;  /* 0x0000004a160e7220 */ /* 0x040fe40000410000 */
[----:B------:R-:W-:Y:S02]  /*b930*/  FMUL.FTZ R15, R22, R75 ;  /* 0x0000004b160f7220 */ /* 0x000fe40000410000 */
[----:B------:R-:W-:Y:S02]  /*b940*/  FFMA.FTZ R75, R32, c[0x0][0x23c], -R46 ;  /* 0x00008f00204b7a23 */ /* 0x000fe4000001082e */
[----:B------:R-:W-:Y:S01]  /*b950*/  LDSM.16.MT88.4 R32, [R86+0x3800] ;  /* 0x003800005620783b */ /* 0x000fe20000004200 */
[----:B------:R-:W-:Y:S02]  /*b960*/  FFMA.FTZ R21, R21, R123, R96 ;  /* 0x0000007b15157223 */ /* 0x000fe40000010060 */
[----:B------:R-:W-:Y:S01]  /*b970*/  MUFU.EX2 R58, R58 ;  /* 0x0000003a003a7308 */ /* 0x000fe20000000800 */
[C---:B------:R-:W-:Y:S03]  /*b980*/  HMMA.16816.F32 R12, R24.reuse, R28, R12 ;  /* 0x0000001c180c723c */ /* 0x040fe6000000180c */
[----:B------:R-:W-:Y:S02]  /*b990*/  FFMA.FTZ R123, R37, c[0x0][0x23c], -R46 ;  /* 0x00008f00257b7a23 */ /* 0x000fe4000001082e */
[----:B------:R-:W-:Y:S01]  /*b9a0*/  LDSM.16.MT88.4 R36, [R86+0x3c00] ;  /* 0x003c00005624783b */ /* 0x000fe20000004200 */
[--C-:B------:R-:W-:Y:S02]  /*b9b0*/  FFMA.FTZ R96, R138, c[0x0][0x23c], -R40.reuse ;  /* 0x00008f008a607a23 */ /* 0x100fe40000010828 */
[----:B------:R-:W-:Y:S01]  /*b9c0*/  HMMA.16816.F32 R16, R24, R30, R16 ;  /* 0x0000001e1810723c */ /* 0x000fe20000001810 */
[----:B------:R-:W4:Y:S03]  /*b9d0*/  MUFU.EX2 R57, R57 ;  /* 0x0000003900397308 */ /* 0x000f260000000800 */
[----:B------:R-:W-:Y:S01]  /*b9e0*/  FFMA.FTZ R74, R91, c[0x0][0x23c], -R40 ;  /* 0x00008f005b4a7a23 */ /* 0x000fe20000010828 */
[----:B------:R-:W5:Y:S01]  /*b9f0*/  LDSM.16.MT88.4 R28, [R87+0x3400] ;  /* 0x00340000571c783b */ /* 0x000f620000004200 */
[----:B------:R-:W-:Y:S01]  /*ba00*/  FFMA.FTZ R91, R139, c[0x0][0x23c], -R46 ;  /* 0x00008f008b5b7a23 */ /* 0x000fe2000001082e */
[----:B---3--:R-:W-:Y:S01]  /*ba10*/  F2FP.PACK_AB R24, R61, R92 ;  /* 0x0000005c3d18723e */ /* 0x008fe200000000ff */
[----:B------:R-:W-:Y:S01]  /*ba20*/  FADD.FTZ R21, R126, R21 ;  /* 0x000000157e157221 */ /* 0x000fe20000010000 */
[----:B-1----:R-:W-:Y:S02]  /*ba30*/  F2FP.PACK_AB R25, R50, R93 ;  /* 0x0000005d3219723e */ /* 0x002fe400000000ff */
[----:B------:R-:W1:Y:S01]  /*ba40*/  MUFU.EX2 R62, R62 ;  /* 0x0000003e003e7308 */ /* 0x000e620000000800 */
[----:B--2---:R-:W-:Y:S01]  /*ba50*/  F2FP.PACK_AB R26, R52, R53 ;  /* 0x00000035341a723e */ /* 0x004fe200000000ff */
[----:B------:R-:W-:Y:S02]  /*ba60*/  FADD.FTZ R21, R97, R21 ;  /* 0x0000001561157221 */ /* 0x000fe40000010000 */
[----:B------:R-:W-:Y:S02]  /*ba70*/  FADD.FTZ R93, R93, R98 ;  /* 0x000000625d5d7221 */ /* 0x000fe40000010000 */
[----:B------:R-:W-:Y:S01]  /*ba80*/  FADD.FTZ R21, R84, R21 ;  /* 0x0000001554157221 */ /* 0x000fe20000010000 */
[----:B------:R-:W-:Y:S01]  /*ba90*/  MOV R84, R0 ;  /* 0x0000000000547202 */ /* 0x000fe20000000f00 */
[----:B------:R-:W-:Y:S02]  /*baa0*/  FFMA.FTZ R97, R131, c[0x0][0x23c], -R40 ;  /* 0x00008f0083617a23 */ /* 0x000fe40000010828 */
        /* <DEDUP_REMOVED lines=10> */
[----:B------:R-:W-:Y:S02]  /*bb50*/  FFMA.FTZ R50, R23, c[0x0][0x23c], -R46 ;  /* 0x00008f0017327a23 */ /* 0x000fe4000001082e */
[----:B-1----:R-:W-:Y:S02]  /*bb60*/  FADD.FTZ R52, R62, R52 ;  /* 0x000000343e347221 */ /* 0x002fe40000010000 */
[----:B------:R-:W-:Y:S01]  /*bb70*/  FFMA.FTZ R46, R41, c[0x0][0x23c], -R46 ;  /* 0x00008f00292e7a23 */ /* 0x000fe2000001082e */
[----:B------:R-:W1:Y:S01]  /*bb80*/  MUFU.EX2 R51, R51 ;  /* 0x0000003300337308 */ /* 0x000e620000000800 */
[C---:B------:R-:W-:Y:S01]  /*bb90*/  FADD.FTZ R52, R60.reuse, R52 ;  /* 0x000000343c347221 */ /* 0x040fe20000010000 */
[C---:B-----5:R-:W-:Y:S08]  /*bba0*/  HMMA.16816.F32 R4, R24.reuse, R28, R4 ;  /* 0x0000001c1804723c */ /* 0x060ff00000001804 */
[----:B------:R-:W-:Y:S01]  /*bbb0*/  MUFU.EX2 R55, R55 ;  /* 0x0000003700377308 */ /* 0x000fe20000000800 */
[C---:B------:R-:W-:Y:S01]  /*bbc0*/  HMMA.16816.F32 R8, R24.reuse, R30, R8 ;  /* 0x0000001e1808723c */ /* 0x040fe20000001808 */
[----:B------:R-:W3:Y:S08]  /*bbd0*/  LDSM.16.MT88.4 R28, [R86+0x3400] ;  /* 0x00340000561c783b */ /* 0x000ef00000004200 */
[----:B------:R-:W4:Y:S10]  /*bbe0*/  MUFU.EX2 R64, R64 ;  /* 0x0000004000407308 */ /* 0x000f340000000800 */
[----:B------:R-:W-:Y:S10]  /*bbf0*/  MUFU.EX2 R77, R77 ;  /* 0x0000004d004d7308 */ /* 0x000ff40000000800 */
[----:B------:R-:W-:Y:S10]  /*bc00*/  MUFU.EX2 R69, R69 ;  /* 0x0000004500457308 */ /* 0x000ff40000000800 */
[----:B------:R-:W5:Y:S01]  /*bc10*/  MUFU.EX2 R71, R71 ;  /* 0x0000004700477308 */ /* 0x000f620000000800 */
[C---:B---3--:R-:W-:Y:S09]  /*bc20*/  HMMA.16816.F32 R12, R24.reuse, R28, R12 ;  /* 0x0000001c180c723c */ /* 0x048ff2000000180c */
[----:B------:R-:W-:Y:S01]  /*bc30*/  MUFU.EX2 R74, R74 ;  /* 0x0000004a004a7308 */ /* 0x000fe20000000800 */
[----:B------:R-:W-:Y:S01]  /*bc40*/  HMMA.16816.F32 R16, R24, R30, R16 ;  /* 0x0000001e1810723c */ /* 0x000fe20000001810 */
[----:B------:R-:W3:Y:S06]  /*bc50*/  LDSM.16.MT88.4 R28, [R87+0x3800] ;  /* 0x00380000571c783b */ /* 0x000eec0000004200 */
[----:B------:R-:W-:Y:S02]  /*bc60*/  F2FP.PACK_AB R24, R60, R62 ;  /* 0x0000003e3c18723e */ /* 0x000fe400000000ff */
[----:B------:R-:W-:Y:S03]  /*bc70*/  MUFU.EX2 R76, R76 ;  /* 0x0000004c004c7308 */ /* 0x000fe60000000800 */
[----:B--2---:R-:W-:Y:S01]  /*bc80*/  F2FP.PACK_AB R25, R56, R63 ;  /* 0x0000003f3819723e */ /* 0x004fe200000000ff */
[----:B------:R-:W-:Y:S01]  /*bc90*/  FADD.FTZ R63, R63, R58 ;  /* 0x0000003a3f3f7221 */ /* 0x000fe20000010000 */
[----:B-1----:R-:W-:Y:S01]  /*bca0*/  F2FP.PACK_AB R26, R51, R59 ;  /* 0x0000003b331a723e */ /* 0x002fe200000000ff */
[----:B------:R-:W-:Y:S01]  /*bcb0*/  FADD.FTZ R59, R59, R52 ;  /* 0x000000343b3b7221 */ /* 0x000fe20000010000 */
[----:B----4-:R-:W-:Y:S01]  /*bcc0*/  F2FP.PACK_AB R27, R64, R55 ;  /* 0x00000037401b723e */ /* 0x010fe200000000ff */
[----:B------:R-:W-:Y:S02]  /*bcd0*/  FADD.FTZ R63, R56, R63 ;  /* 0x0000003f383f7221 */ /* 0x000fe40000010000 */
[----:B------:R-:W1:Y:S01]  /*bce0*/  MUFU.EX2 R65, R65 ;  /* 0x0000004100417308 */ /* 0x000e620000000800 */
[----:B------:R-:W-:Y:S02]  /*bcf0*/  FADD.FTZ R59, R51, R59 ;  /* 0x0000003b333b7221 */ /* 0x000fe40000010000 */
[----:B------:R-:W-:Y:S04]  /*bd00*/  FADD.FTZ R63, R55, R63 ;  /* 0x0000003f373f7221 */ /* 0x000fe80000010000 */
[----:B------:R-:W-:Y:S03]  /*bd10*/  FADD.FTZ R64, R64, R63 ;  /* 0x0000003f40407221 */ /* 0x000fe60000010000 */
[----:B------:R-:W-:Y:S01]  /*bd20*/  MUFU.EX2 R66, R66 ;  /* 0x0000004200427308 */ /* 0x000fe20000000800 */
[----:B-----5:R-:W-:Y:S09]  /*bd30*/  FADD.FTZ R64, R71, R64 ;  /* 0x0000004047407221 */ /* 0x020ff20000010000 */
[----:B------:R-:W2:Y:S01]  /*bd40*/  MUFU.EX2 R73, R73 ;  /* 0x0000004900497308 */ /* 0x000ea20000000800 */
[C---:B---3--:R-:W-:Y:S09]  /*bd50*/  HMMA.16816.F32 R4, R24.reuse, R28, R4 ;  /* 0x0000001c1804723c */ /* 0x048ff20000001804 */
[----:B------:R-:W-:Y:S01]  /*bd60*/  MUFU.EX2 R75, R75 ;  /* 0x0000004b004b7308 */ /* 0x000fe20000000800 */
[C---:B------:R-:W-:Y:S01]  /*bd70*/  HMMA.16816.F32 R8, R24.reuse, R30, R8 ;  /* 0x0000001e1808723c */ /* 0x040fe20000001808 */
[----:B------:R-:W3:Y:S07]  /*bd80*/  LDSM.16.MT88.4 R28, [R87+0x3c00] ;  /* 0x003c0000571c783b */ /* 0x000eee0000004200 */
[C---:B------:R-:W-:Y:S01]  /*bd90*/  HMMA.16816.F32 R12, R24.reuse, R32, R12 ;  /* 0x00000020180c723c */ /* 0x040fe2000000180c */
[----:B------:R-:W4:Y:S07]  /*bda0*/  MUFU.EX2 R81, R81 ;  /* 0x0000005100517308 */ /* 0x000f2e0000000800 */
[----:B------:R-:W-:Y:S01]  /*bdb0*/  HMMA.16816.F32 R16, R24, R34, R16 ;  /* 0x000000221810723c */ /* 0x000fe20000001810 */
[----:B------:R-:W5:Y:S02]  /*bdc0*/  LDSM.16.MT88.4 R32, [R87+0x4000] ;  /* 0x004000005720783b */ /* 0x000f640000004200 */
[----:B------:R-:W-:Y:S04]  /*bdd0*/  MUFU.EX2 R82, R82 ;  /* 0x0000005200527308 */ /* 0x000fe80000000800 */
[----:B-1----:R-:W-:Y:S02]  /*bde0*/  F2FP.PACK_AB R26, R65, R76 ;  /* 0x0000004c411a723e */ /* 0x002fe400000000ff */
[----:B------:R-:W-:Y:S03]  /*bdf0*/  F2FP.PACK_AB R24, R69, R77 ;  /* 0x0000004d4518723e */ /* 0x000fe600000000ff */
[----:B------:R-:W-:Y:S01]  /*be00*/  FADD.FTZ R77, R77, R59 ;  /* 0x0000003b4d4d7221 */ /* 0x000fe20000010000 */
[----:B------:R-:W1:Y:S01]  /*be10*/  MUFU.EX2 R72, R72 ;  /* 0x0000004800487308 */ /* 0x000e620000000800 */
[C---:B------:R-:W-:Y:S01]  /*be20*/  F2FP.PACK_AB R25, R74.reuse, R71 ;  /* 0x000000474a19723e */ /* 0x040fe200000000ff */
[----:B------:R-:W-:Y:S01]  /*be30*/  FADD.FTZ R74, R74, R64 ;  /* 0x000000404a4a7221 */ /* 0x000fe20000010000 */
[C---:B--2---:R-:W-:Y:S03]  /*be40*/  F2FP.PACK_AB R27, R73.reuse, R66 ;  /* 0x00000042491b723e */ /* 0x044fe600000000ff */
[----:B------:R-:W-:Y:S04]  /*be50*/  FADD.FTZ R74, R66, R74 ;  /* 0x0000004a424a7221 */ /* 0x000fe80000010000 */
[----:B------:R-:W-:Y:S01]  /*be60*/  MUFU.EX2 R68, R68 ;  /* 0x0000004400447308 */ /* 0x000fe20000000800 */
[----:B------:R-:W-:Y:S01]  /*be70*/  FADD.FTZ R74, R73, R74 ;  /* 0x0000004a494a7221 */ /* 0x000fe20000010000 */
[C---:B---3--:R-:W-:Y:S08]  /*be80*/  HMMA.16816.F32 R4, R24.reuse, R28, R4 ;  /* 0x0000001c1804723c */ /* 0x048ff00000001804 */
[----:B------:R-:W2:Y:S01]  /*be90*/  MUFU.EX2 R67, R67 ;  /* 0x0000004300437308 */ /* 0x000ea20000000800 */
[C---:B------:R-:W-:Y:S01]  /*bea0*/  HMMA.16816.F32 R8, R24.reuse, R30, R8 ;  /* 0x0000001e1808723c */ /* 0x040fe20000001808 */
[----:B------:R-:W3:Y:S07]  /*beb0*/  LDSM.16.MT88.4 R28, [R86+0x4000] ;  /* 0x00400000561c783b */ /* 0x000eee0000004200 */
[C---:B------:R-:W-:Y:S01]  /*bec0*/  HMMA.16816.F32 R12, R24.reuse, R36, R12 ;  /* 0x00000024180c723c */ /* 0x040fe2000000180c */
[----:B------:R-:W-:Y:S07]  /*bed0*/  MUFU.EX2 R70, R70 ;  /* 0x0000004600467308 */ /* 0x000fee0000000800 */
[----:B------:R-:W-:Y:S01]  /*bee0*/  HMMA.16816.F32 R16, R24, R38, R16 ;  /* 0x000000261810723c */ /* 0x000fe20000001810 */
[----:B------:R-:W3:Y:S02]  /*bef0*/  LDSM.16.MT88.4 R36, [R87+0x4400] ;  /* 0x004400005724783b */ /* 0x000ee40000004200 */
[----:B------:R-:W5:Y:S04]  /*bf00*/  MUFU.EX2 R80, R80 ;  /* 0x0000005000507308 */ /* 0x000f680000000800 */
[----:B----4-:R-:W-:Y:S02]  /*bf10*/  F2FP.PACK_AB R24, R81, R75 ;  /* 0x0000004b5118723e */ /* 0x010fe400000000ff */
[----:B-1----:R-:W-:Y:S03]  /*bf20*/  F2FP.PACK_AB R25, R72, R82 ;  /* 0x000000524819723e */ /* 0x002fe600000000ff */
[----:B--2---:R-:W-:Y:S01]  /*bf30*/  F2FP.PACK_AB R26, R67, R68 ;  /* 0x00000044431a723e */ /* 0x004fe200000000ff */
[----:B------:R-:W-:Y:S01]  /*bf40*/  MUFU.EX2 R94, R94 ;  /* 0x0000005e005e7308 */ /* 0x000fe20000000800 */
[----:B------:R-:W-:Y:S04]  /*bf50*/  FADD.FTZ R82, R82, R74 ;  /* 0x0000004a52527221 */ /* 0x000fe80000010000 */
[----:B------:R-:W-:Y:S05]  /*bf60*/  FADD.FTZ R82, R72, R82 ;  /* 0x0000005248527221 */ /* 0x000fea0000010000 */
[----:B------:R-:W1:Y:S01]  /*bf70*/  MUFU.EX2 R83, R83 ;  /* 0x0000005300537308 */ /* 0x000e620000000800 */
[----:B-----5:R-:W-:Y:S01]  /*bf80*/  F2FP.PACK_AB R27, R80, R70 ;  /* 0x00000046501b723e */ /* 0x020fe200000000ff */
[----:B------:R-:W-:Y:S04]  /*bf90*/  FADD.FTZ R70, R70, R82 ;  /* 0x0000005246467221 */ /* 0x000fe80000010000 */
[----:B------:R-:W-:Y:S04]  /*bfa0*/  FADD.FTZ R70, R80, R70 ;  /* 0x0000004650467221 */ /* 0x000fe80000010000 */
[----:B------:R-:W-:Y:S01]  /*bfb0*/  MUFU.EX2 R95, R95 ;  /* 0x0000005f005f7308 */ /* 0x000fe20000000800 */
[C---:B------:R-:W-:Y:S08]  /*bfc0*/  HMMA.16816.F32 R4, R24.reuse, R32, R4 ;  /* 0x000000201804723c */ /* 0x040ff00000001804 */
        /* <DEDUP_REMOVED lines=9> */
[----:B--2---:R-:W-:Y:S03]  /*c060*/  F2FP.PACK_AB R25, R89, R95 ;  /* 0x0000005f5919723e */ /* 0x004fe600000000ff */
[----:B------:R-:W-:Y:S03]  /*c070*/  FADD.FTZ R95, R95, R70 ;  /* 0x000000465f5f7221 */ /* 0x000fe60000010000 */
[----:B------:R-:W1:Y:S01]  /*c080*/  MUFU.EX2 R96, R96 ;  /* 0x0000006000607308 */ /* 0x000e620000000800 */
[----:B------:R-:W-:Y:S09]  /*c090*/  FADD.FTZ R95, R89, R95 ;  /* 0x0000005f595f7221 */ /* 0x000ff20000010000 */
[----:B------:R-:W2:Y:S01]  /*c0a0*/  MUFU.EX2 R99, R99 ;  /* 0x0000006300637308 */ /* 0x000ea20000000800 */
[----:B-----5:R-:W-:Y:S09]  /*c0b0*/  F2FP.PACK_AB R26, R90, R91 ;  /* 0x0000005b5a1a723e */ /* 0x020ff200000000ff */
        /* <DEDUP_REMOVED lines=9> */
[----:B------:R-:W5:Y:S06]  /*c150*/  LDSM.16.MT88.4 R36, [R86+0x4800] ;  /* 0x004800005624783b */ /* 0x000f6c0000004200 */
[C---:B----4-:R-:W-:Y:S03]  /*c160*/  HMMA.16816.F32 R12, R24.reuse, R32, R12 ;  /* 0x00000020180c723c */ /* 0x050fe6000000180c */
[----:B------:R-:W-:Y:S04]  /*c170*/  MUFU.EX2 R88, R88 ;  /* 0x0000005800587308 */ /* 0x000fe80000000800 */
[----:B------:R-:W-:Y:S01]  /*c180*/  FADD.FTZ R33, R69, R77 ;  /* 0x0000004d45217221 */ /* 0x000fe20000010000 */
[----:B------:R-:W-:Y:S01]  /*c190*/  HMMA.16816.F32 R16, R24, R34, R16 ;  /* 0x000000221810723c */ /* 0x000fe20000001810 */
[----:B------:R-:W-:Y:S03]  /*c1a0*/  LDSM.16.MT88.4 R24, [R86+0x4c00] ;  /* 0x004c00005618783b */ /* 0x000fe60000004200 */
[----:B------:R-:W-:Y:S01]  /*c1b0*/  FADD.FTZ R33, R76, R33 ;  /* 0x000000214c217221 */ /* 0x000fe20000010000 */
[----:B------:R-:W4:Y:S01]  /*c1c0*/  MUFU.EX2 R49, R49 ;  /* 0x0000003100317308 */ /* 0x000f220000000800 */
[--C-:B------:R-:W-:Y:S01]  /*c1d0*/  FFMA.FTZ R32, R20, c[0x0][0x23c], -R40.reuse ;  /* 0x00008f0014207a23 */ /* 0x100fe20000010828 */
[----:B-1----:R-:W-:Y:S01]  /*c1e0*/  F2FP.PACK_AB R20, R122, R123 ;  /* 0x0000007b7a14723e */ /* 0x002fe200000000ff */
[----:B------:R-:W-:Y:S01]  /*c1f0*/  FFMA.FTZ R40, R3, c[0x0][0x23c], -R40 ;  /* 0x00008f0003287a23 */ /* 0x000fe20000010828 */
[----:B------:R-:W1:Y:S03]  /*c200*/  LDSM.16.MT88.4 R76, [R87+0x4c00] ;  /* 0x004c0000574c783b */ /* 0x000e660000004200 */
[----:B--2---:R-:W-:Y:S01]  /*c210*/  F2FP.PACK_AB R21, R54, R97 ;  /* 0x000000613615723e */ /* 0x004fe200000000ff */
[----:B------:R-:W-:Y:S01]  /*c220*/  FADD.FTZ R33, R65, R33 ;  /* 0x0000002141217221 */ /* 0x000fe20000010000 */
[----:B------:R-:W-:Y:S01]  /*c230*/  IADD3 R3, R108, -0x1, RZ ;  /* 0xffffffff6c037810 */ /* 0x000fe20007ffe0ff */
[----:B------:R-:W2:Y:S01]  /*c240*/  MUFU.EX2 R48, R48 ;  /* 0x0000003000307308 */ /* 0x000ea20000000800 */
[----:B------:R-:W-:Y:S02]  /*c250*/  FADD.FTZ R99, R97, R99 ;  /* 0x0000006361637221 */ /* 0x000fe40000010000 */
[----:B------:R-:W-:Y:S01]  /*c260*/  FADD.FTZ R33, R75, R33 ;  /* 0x000000214b217221 */ /* 0x000fe20000010000 */
[----:B------:R-:W-:Y:S01]  /*c270*/  MOV R108, R3 ;  /* 0x00000003006c7202 */ /* 0x000fe20000000f00 */
[----:B------:R-:W-:Y:S02]  /*c280*/  FADD.FTZ R54, R54, R99 ;  /* 0x0000006336367221 */ /* 0x000fe40000010000 */
[----:B------:R-:W-:Y:S03]  /*c290*/  FADD.FTZ R81, R81, R33 ;  /* 0x0000002151517221 */ /* 0x000fe60000010000 */
[----:B------:R-:W1:Y:S01]  /*c2a0*/  MUFU.EX2 R45, R45 ;  /* 0x0000002d002d7308 */ /* 0x000e620000000800 */
[----:B------:R-:W-:Y:S01]  /*c2b0*/  FADD.FTZ R81, R68, R81 ;  /* 0x0000005144517221 */ /* 0x000fe20000010000 */
[----:B----4-:R-:W-:Y:S03]  /*c2c0*/  F2FP.PACK_AB R22, R49, R88 ;  /* 0x000000583116723e */ /* 0x010fe600000000ff */
[----:B------:R-:W-:Y:S04]  /*c2d0*/  FADD.FTZ R81, R67, R81 ;  /* 0x0000005143517221 */ /* 0x000fe80000010000 */
[----:B------:R-:W-:Y:S01]  /*c2e0*/  FADD.FTZ R94, R94, R81 ;  /* 0x000000515e5e7221 */ /* 0x000fe20000010000 */
[----:B------:R-:W-:Y:S03]  /*c2f0*/  MUFU.EX2 R44, R44 ;  /* 0x0000002c002c7308 */ /* 0x000fe60000000800 */
[----:B------:R-:W-:Y:S02]  /*c300*/  FADD.FTZ R94, R83, R94 ;  /* 0x0000005e535e7221 */ /* 0x000fe40000010000 */
[----:B--2---:R-:W-:Y:S02]  /*c310*/  FADD.FTZ R54, R48, R54 ;  /* 0x0000003630367221 */ /* 0x004fe40000010000 */
[----:B------:R-:W-:Y:S03]  /*c320*/  FADD.FTZ R91, R91, R94 ;  /* 0x0000005e5b5b7221 */ /* 0x000fe60000010000 */
[----:B------:R-:W2:Y:S01]  /*c330*/  MUFU.EX2 R47, R47 ;  /* 0x0000002f002f7308 */ /* 0x000ea20000000800 */
[----:B------:R-:W-:Y:S01]  /*c340*/  FADD.FTZ R91, R90, R91 ;  /* 0x0000005b5a5b7221 */ /* 0x000fe20000010000 */
[----:B-1----:R-:W-:Y:S03]  /*c350*/  F2FP.PACK_AB R23, R45, R48 ;  /* 0x000000302d17723e */ /* 0x002fe600000000ff */
[----:B------:R-:W-:Y:S02]  /*c360*/  FADD.FTZ R123, R123, R91 ;  /* 0x0000005b7b7b7221 */ /* 0x000fe40000010000 */
[----:B------:R-:W-:Y:S02]  /*c370*/  FADD.FTZ R45, R45, R54 ;  /* 0x000000362d2d7221 */ /* 0x000fe40000010000 */
[----:B------:R-:W-:Y:S01]  /*c380*/  FADD.FTZ R123, R122, R123 ;  /* 0x0000007b7a7b7221 */ /* 0x000fe20000010000 */
[----:B------:R-:W1:Y:S01]  /*c390*/  MUFU.EX2 R43, R43 ;  /* 0x0000002b002b7308 */ /* 0x000e620000000800 */
[C---:B---3--:R-:W-:Y:S05]  /*c3a0*/  HMMA.16816.F32 R4, R20.reuse, R28, R4 ;  /* 0x0000001c1404723c */ /* 0x048fea0000001804 */
[----:B------:R-:W-:Y:S03]  /*c3b0*/  FADD.FTZ R88, R88, R123 ;  /* 0x0000007b58587221 */ /* 0x000fe60000010000 */
[C---:B------:R-:W-:Y:S01]  /*c3c0*/  HMMA.16816.F32 R8, R20.reuse, R30, R8 ;  /* 0x0000001e1408723c */ /* 0x040fe20000001808 */
[----:B------:R-:W3:Y:S03]  /*c3d0*/  MUFU.EX2 R42, R42 ;  /* 0x0000002a002a7308 */ /* 0x000ee60000000800 */
[----:B------:R-:W-:Y:S01]  /*c3e0*/  FADD.FTZ R88, R49, R88 ;  /* 0x0000005831587221 */ /* 0x000fe20000010000 */
[----:B--2---:R-:W-:Y:S03]  /*c3f0*/  F2FP.PACK_AB R68, R47, R44 ;  /* 0x0000002c2f44723e */ /* 0x004fe600000000ff */
[C---:B-----5:R-:W-:Y:S03]  /*c400*/  HMMA.16816.F32 R12, R20.reuse, R36, R12 ;  /* 0x00000024140c723c */ /* 0x060fe6000000180c */
[----:B------:R-:W2:Y:S01]  /*c410*/  MUFU.EX2 R50, R50 ;  /* 0x0000003200327308 */ /* 0x000ea20000000800 */
[----:B------:R-:W-:Y:S02]  /*c420*/  FADD.FTZ R44, R44, R88 ;  /* 0x000000582c2c7221 */ /* 0x000fe40000010000 */
[----:B-1----:R-:W-:Y:S02]  /*c430*/  FADD.FTZ R45, R43, R45 ;  /* 0x0000002d2b2d7221 */ /* 0x002fe40000010000 */
[----:B------:R-:W-:Y:S04]  /*c440*/  HMMA.16816.F32 R16, R20, R38, R16 ;  /* 0x000000261410723c */ /* 0x000fe80000001810 */
[----:B------:R-:W-:Y:S01]  /*c450*/  FADD.FTZ R44, R47, R44 ;  /* 0x0000002c2f2c7221 */ /* 0x000fe20000010000 */
[----:B------:R-:W1:Y:S01]  /*c460*/  MUFU.EX2 R46, R46 ;  /* 0x0000002e002e7308 */ /* 0x000e620000000800 */
[C---:B---3--:R-:W-:Y:S01]  /*c470*/  F2FP.PACK_AB R69, R42.reuse, R43 ;  /* 0x0000002b2a45723e */ /* 0x048fe200000000ff */
[----:B------:R-:W-:Y:S08]  /*c480*/  FADD.FTZ R45, R42, R45 ;  /* 0x0000002d2a2d7221 */ /* 0x000ff00000010000 */
[----:B------:R-:W3:Y:S01]  /*c490*/  MUFU.EX2 R32, R32 ;  /* 0x0000002000207308 */ /* 0x000ee20000000800 */
[----:B--2---:R-:W-:Y:S09]  /*c4a0*/  FADD.FTZ R44, R50, R44 ;  /* 0x0000002c322c7221 */ /* 0x004ff20000010000 */
[----:B------:R-:W2:Y:S01]  /*c4b0*/  MUFU.EX2 R40, R40 ;  /* 0x0000002800287308 */ /* 0x000ea20000000800 */
[C---:B-1----:R-:W-:Y:S01]  /*c4c0*/  F2FP.PACK_AB R70, R46.reuse, R50 ;  /* 0x000000322e46723e */ /* 0x042fe200000000ff */
[----:B------:R-:W-:Y:S02]  /*c4d0*/  FADD.FTZ R123, R46, R44 ;  /* 0x0000002c2e7b7221 */ /* 0x000fe40000010000 */
[----:B---3--:R-:W-:Y:S01]  /*c4e0*/  FADD.FTZ R45, R32, R45 ;  /* 0x0000002d202d7221 */ /* 0x008fe20000010000 */
[C---:B--2---:R-:W-:Y:S03]  /*c4f0*/  F2FP.PACK_AB R71, R40.reuse, R32 ;  /* 0x000000202847723e */ /* 0x044fe600000000ff */
[----:B------:R-:W-:Y:S04]  /*c500*/  FADD.FTZ R122, R40, R45 ;  /* 0x0000002d287a7221 */ /* 0x000fe80000010000 */
[C---:B------:R-:W-:Y:S08]  /*c510*/  HMMA.16816.F32 R80, R68.reuse, R76, R4 ;  /* 0x0000004c4450723c */ /* 0x040ff00000001804 */
[C---:B------:R-:W-:Y:S08]  /*c520*/  HMMA.16816.F32 R76, R68.reuse, R78, R8 ;  /* 0x0000004e444c723c */ /* 0x040ff00000001808 */
[C---:B------:R-:W-:Y:S08]  /*c530*/  HMMA.16816.F32 R72, R68.reuse, R24, R12 ;  /* 0x000000184448723c */ /* 0x040ff0000000180c */
[----:B------:R-:W-:Y:S01]  /*c540*/  HMMA.16816.F32 R68, R68, R26, R16 ;  /* 0x0000001a4444723c */ /* 0x000fe20000001810 */
[----:B------:R-:W-:-:S07]  /*c550*/  @P0 BRA `(.L_x_3616) ;  /* 0xffffcf8000000947 */ /* 0x000fce000383ffff */
.L_x_3612:
        /* <DEDUP_REMOVED lines=131> */
.L_x_3618:
[----:B------:R-:W-:Y:S05]  /*cd90*/  BSYNC B0 ;  /* 0x0000000000007941 */ /* 0x000fea0003800000 */
.L_x_3617:
[----:B----4-:R-:W4:Y:S01]  /*cda0*/  S2R R6, SR_CTAID.X ;  /* 0x0000000000067919 */ /* 0x010f220000002500 */
[----:B------:R-:W-:Y:S01]  /*cdb0*/  SHF.R.S32.HI R113, RZ, 0x1f, R112 ;  /* 0x0000001fff717819 */ /* 0x000fe20000011470 */
[----:B------:R-:W-:Y:S01]  /*cdc0*/  BSSY B0, `(.L_x_3619) ;  /* 0x000001e000007945 */ /* 0x000fe20003800000 */
[----:B------:R-:W-:Y:S01]  /*cdd0*/  ISETP.GE.AND P0, PT, R112, c[0x0][0x220], PT ;  /* 0x0000880070007a0c */ /* 0x000fe20003f06270 */
[----:B------:R-:W5:Y:S01]  /*cde0*/  S2R R0, SR_TID.X ;  /* 0x0000000000007919 */ /* 0x000f620000002100 */
[----:B------:R-:W-:-:S05]  /*cdf0*/  SHF.R.S32.HI R7, RZ, 0x1f, R10 ;  /* 0x0000001fff077819 */ /* 0x000fca000001140a */
[----:B------:R-:W-:-:S04]  /*ce00*/  IMAD R7, R7, c[0x0][0x1f0], RZ ;  /* 0x00007c0007077a24 */ /* 0x000fc800078e02ff */
[----:B------:R-:W-:Y:S02]  /*ce10*/  IMAD R7, R10, c[0x0][0x1f4], R7 ;  /* 0x00007d000a077a24 */ /* 0x000fe400078e0207 */
[----:B----4-:R-:W-:-:S04]  /*ce20*/  IMAD.SHL.U32 R5, R6, 0x40, RZ ;  /* 0x0000004006057824 */ /* 0x010fc800078e00ff */
        /* <DEDUP_REMOVED lines=8> */
[----:B-----5:R-:W-:Y:S01]  /*ceb0*/  SHF.R.S32.HI R2, RZ, 0x1f, R0 ;  /* 0x0000001fff027819 */ /* 0x020fe20000011400 */
[----:B------:R-:W-:-:S03]  /*cec0*/  IMAD.WIDE.U32 R20, R10, c[0x0][0x1f0], R20 ;  /* 0x00007c000a147a25 */ /* 0x000fc600078e0014 */
[----:B------:R-:W-:Y:S01]  /*ced0*/  LEA.HI R2, R2, R0, RZ, 0x2 ;  /* 0x0000000002027211 */ /* 0x000fe200078f10ff */
[----:B------:R-:W-:-:S03]  /*cee0*/  IMAD.IADD R9, R7, 0x1, R21 ;  /* 0x0000000107097824 */ /* 0x000fc600078e0215 */
[----:B------:R-:W-:-:S04]  /*cef0*/  SHF.R.S32.HI R0, RZ, 0x2, R2 ;  /* 0x00000002ff007819 */ /* 0x000fc80000011402 */
[----:B------:R-:W-:Y:S01]  /*cf00*/  SHF.R.S32.HI R0, RZ, 0x1f, R0 ;  /* 0x0000001fff007819 */ /* 0x000fe20000011400 */
        /* <DEDUP_REMOVED lines=9> */
.L_x_3620:
[----:B------:R-:W-:Y:S05]  /*cfa0*/  BSYNC B0 ;  /* 0x0000000000007941 */ /* 0x000fea0003800000 */
.L_x_3619:
        /* <DEDUP_REMOVED lines=16> */
.L_x_3621:
        /* <DEDUP_REMOVED lines=13> */
.L_x_5233:


//--------------------- .text._ZN5flash24flash_fwd_splitkv_kernelI23Flash_fwd_kernel_traitsILi32ELi64ELi128ELi4ELb0ELb0EN7cutlass6half_tE19Flash_kernel_traitsILi32ELi64ELi128ELi4ES3_EELb1ELb0ELb0ELb0ELb0ELb0ELb0ELb1EEEvNS_16Flash_fwd_paramsE --------------------------
	.section	.text._ZN5flash24flash_fwd_splitkv_kernelI23Flash_fwd_kernel_traitsILi32ELi64ELi128ELi4ELb0ELb0EN7cutlass6half_tE19Flash_kernel_traitsILi32ELi64ELi128ELi4ES3_EELb1ELb0ELb0ELb0ELb0ELb0ELb0ELb1EEEvNS_16Flash_fwd_paramsE,"ax",@progbits
	.sectioninfo	@"SHI_REGISTERS=166"
	.align	128
        .global         _ZN5flash24flash_fwd_splitkv_kernelI23Flash_fwd_kernel_traitsILi32ELi64ELi128ELi4ELb0ELb0EN7cutlass6half_tE19Flash_kernel_traitsILi32ELi64ELi128ELi4ES3_EELb1ELb0ELb0ELb0ELb0ELb0ELb0ELb1EEEvNS_16Flash_fwd_paramsE
        .type           _ZN5flash24flash_fwd_splitkv_kernelI23Flash_fwd_kernel_traitsILi32ELi64ELi128ELi4ELb0ELb0EN7cutlass6half_tE19Flash_kernel_traitsILi32ELi64ELi128ELi4ES3_EELb1ELb0ELb0ELb0ELb0ELb0ELb0ELb1EEEvNS_16Flash_fwd_paramsE,@function
        .size           _ZN5flash24flash_fwd_splitkv_kernelI23Flash_fwd_kernel_traitsILi32ELi64ELi128ELi4ELb0ELb0EN7cutlass6half_tE19Flash_kernel_traitsILi32ELi64ELi128ELi4ES3_EELb1ELb0ELb0ELb0ELb0ELb0ELb0ELb1EEEvNS_16Flash_fwd_paramsE,(.L_x_5234 - _ZN5flash24flash_fwd_splitkv_kernelI23Flash_fwd_kernel_traitsILi32ELi64ELi128ELi4ELb0ELb0EN7cutlass6half_tE19Flash_kernel_traitsILi32ELi64ELi128ELi4ES3_EELb1ELb0ELb0ELb0ELb0ELb0ELb0ELb1EEEvNS_16Flash_fwd_paramsE)
        .other          _ZN5flash24flash_fwd_splitkv_kernelI23Flash_fwd_kernel_traitsILi32ELi64ELi128ELi4ELb0ELb0EN7cutlass6half_tE19Flash_kernel_traitsILi32ELi64ELi128ELi4ES3_EELb1ELb0ELb0ELb0ELb0ELb0ELb0ELb1EEEvNS_16Flash_fwd_paramsE,@"STO_CUDA_ENTRY STV_DEFAULT"
_ZN5flash24flash_fwd_splitkv_kernelI23Flash_fwd_kernel_traitsILi32ELi64ELi128ELi4ELb0ELb0EN7cutlass6half_tE19Flash_kernel_traitsILi32ELi64ELi128ELi4ES3_EELb1ELb0ELb0ELb0ELb0ELb0ELb0ELb1EEEvNS_16Flash_fwd_paramsE:
.text._ZN5flash24flash_fwd_splitkv_kernelI23Flash_fwd_kernel_traitsILi32ELi64ELi128ELi4ELb0ELb0EN7cutlass6half_tE19Flash_kernel_traitsILi32ELi64ELi128ELi4ES3_EELb1ELb0ELb0ELb0ELb0ELb0ELb0ELb1EEEvNS_16Flash_fwd_paramsE:
        /* <DEDUP_REMOVED lines=15> */
[----:B------:R-:W-:Y:S01]  /*00f0*/  IMAD.WIDE R102, R3, R2, c[0x0][0x250] ;  /* 0x0000940003667625 */ /* 0x000fe200078e0202 */
[----:B------:R-:W-:Y:S02]  /*0100*/  ISETP.EQ.OR.EX P0, PT, RZ, c[0x0][0x24c], !P2, P0 ;  /* 0x00009300ff007a0c */ /* 0x000fe40005702700 */
[----:B------:R1:W2:Y:S04]  /*0110*/  @P1 LDG.E R145, [R4.64+0x4] ;  /* 0x0000040604911981 */ /* 0x0002a8000c1e1900 */
        /* <DEDUP_REMOVED lines=8> */
[----:B------:R-:W-:Y:S02]  /*01a0*/  ISETP.NE.AND.EX P0, PT, RZ, c[0x0][0x24c], PT, P0 ;  /* 0x00009300ff007a0c */ /* 0x000fe40003f05300 */
[----:B------:R-:W-:-:S04]  /*01b0*/  MOV R10, R3 ;  /* 0x00000003000a7202 */ /* 0x000fc80000000f00 */
[--C-:B------:R-:W-:Y:S01]  /*01c0*/  SHF.R.S32.HI R6, RZ, 0x1f, R10.reuse ;  /* 0x0000001fff067819 */ /* 0x100fe2000001140a */
        /* <DEDUP_REMOVED lines=8> */
.L_x_3622:
[----:B---34-:R-:W-:Y:S02]  /*0250*/  MOV R48, c[0x0][0x218] ;  /* 0x0000860000307a02 */ /* 0x018fe40000000f00 */
.L_x_3623:
[----:B------:R-:W-:-:S04]  /*0260*/  ISETP.NE.U32.AND P2, PT, RZ, c[0x0][0x258], PT ;  /* 0x00009600ff007a0c */ /* 0x000fc80003f45070 */
[----:B------:R-:W-:-:S13]  /*0270*/  ISETP.NE.AND.EX P2, PT, RZ, c[0x0][0x25c], PT, P2 ;  /* 0x00009700ff007a0c */ /* 0x000fda0003f45320 */
[----:B------:R-:W-:-:S06]  /*0280*/  @P2 IMAD.WIDE R38, R3, R2, c[0x0][0x258] ;  /* 0x0000960003262625 */ /* 0x000fcc00078e0202 */
[----:B------:R-:W2:Y:S01]  /*0290*/  @P2 LDG.E R38, [R38.64] ;  /* 0x0000000626262981 */ /* 0x000ea2000c1e1900 */
[----:B------:R-:W-:Y:S01]  /*02a0*/  IMAD.SHL.U32 R37, R16, 0x40, RZ ;  /* 0x0000004010257824 */ /* 0x000fe200078e00ff */
[----:B------:R-:W-:Y:S01]  /*02b0*/  @!P2 ISETP.NE.U32.AND P1, PT, RZ, c[0x0][0x268], PT ;  /* 0x00009a00ff00aa0c */ /* 0x000fe20003f25070 */
[----:B-----5:R-:W-:-:S03]  /*02c0*/  IMAD.IADD R48, R48, 0x1, -R0 ;  /* 0x0000000130307824 */ /* 0x020fc600078e0a00 */
[----:B------:R-:W-:Y:S02]  /*02d0*/  ISETP.GT.AND P0, PT, R145, R37, PT ;  /* 0x000000259100720c */ /* 0x000fe40003f04270 */
[----:B------:R-:W-:-:S04]  /*02e0*/  @!P2 ISETP.NE.AND.EX P1, PT, RZ, c[0x0][0x26c], PT, P1 ;  /* 0x00009b00ff00aa0c */ /* 0x000fc80003f25310 */
[----:B-1----:R-:W-:Y:S01]  /*02f0*/  @!P2 SEL R4, RZ, c[0x0][0x21c], !P1 ;  /* 0x00008700ff04aa07 */ /* 0x002fe20004800000 */
[----:B--2---:R-:W-:-:S04]  /*0300*/  @P2 IMAD.IADD R38, R38, 0x1, -R0 ;  /* 0x0000000126262824 */ /* 0x004fc800078e0a00 */
[----:B------:R-:W-:Y:S02]  /*0310*/  @!P2 IMAD.IADD R38, R48, 0x1, R4 ;  /* 0x000000013026a824 */ /* 0x000fe400078e0204 */
        /* <DEDUP_REMOVED lines=25> */
[----:B------:R-:W-:-:S02]  /*04b0*/  SHF.R.S32.HI R0, RZ, 0x2, R0 ;  /* 0x00000002ff007819 */ /* 0x000fc40000011400 */
[----:B------:R-:W-:Y:S02]  /*04c0*/  IADD3 R76, -R2, R76, RZ ;  /* 0x0000004c024c7210 */ /* 0x000fe40007ffe1ff */
[----:B------:R-:W-:Y:S01]  /*04d0*/  SHF.R.S32.HI R2, RZ, 0x1f, R37 ;  /* 0x0000001fff027819 */ /* 0x000fe20000011425 */
[----:B------:R-:W-:Y:S01]  /*04e0*/  @P0 IMAD.WIDE.U32 R8, R146, c[0x0][0x1e8], RZ ;  /* 0x00007a0092080a25 */ /* 0x000fe200078e00ff */
[----:B------:R-:W-:-:S03]  /*04f0*/  SHF.L.U32 R4, R76, 0x3, RZ ;  /* 0x000000034c047819 */ /* 0x000fc600000006ff */
[----:B------:R-:W-:Y:S01]  /*0500*/  @P0 IMAD R146, R146, c[0x0][0x1ec], R9 ;  /* 0x00007b0092920a24 */ /* 0x000fe200078e0209 */
[----:B------:R-:W-:Y:S01]  /*0510*/  SHF.R.S32.HI R5, RZ, 0x1f, R4 ;  /* 0x0000001fff057819 */ /* 0x000fe20000011404 */
[----:B------:R-:W-:Y:S01]  /*0520*/  @P0 IMAD.MOV.U32 R3, RZ, RZ, R8 ;  /* 0x000000ffff030224 */ /* 0x000fe200078e0008 */
[----:B------:R-:W-:Y:S01]  /*0530*/  ISETP.GE.AND P1, PT, R4, c[0x0][0x220], PT ;  /* 0x0000880004007a0c */ /* 0x000fe20003f26270 */
[----:B------:R-:W-:Y:S02]  /*0540*/  @!P0 IMAD R6, R6, c[0x0][0x1e0], RZ ;  /* 0x0000780006068a24 */ /* 0x000fe400078e02ff */
        /* <DEDUP_REMOVED lines=27> */
.L_x_3626:
[----:B------:R-:W-:Y:S05]  /*0700*/  BSYNC B0 ;  /* 0x0000000000007941 */ /* 0x000fea0003800000 */
.L_x_3625:
        /* <DEDUP_REMOVED lines=15> */
.L_x_3628:
[----:B------:R-:W-:Y:S05]  /*0800*/  BSYNC B0 ;  /* 0x0000000000007941 */ /* 0x000fea0003800000 */
.L_x_3627:
        /* <DEDUP_REMOVED lines=13> */
.L_x_3624:
[----:B------:R-:W-:Y:S02]  /*08e0*/  ISETP.NE.U32.AND P0, PT, RZ, c[0x0][0x2b8], PT ;  /* 0x0000ae00ff007a0c */ /* 0x000fe40003f05070 */
[----:B------:R-:W-:Y:S02]  /*08f0*/  ISETP.NE.U32.AND P1, PT, RZ, c[0x0][0x2c0], PT ;  /* 0x0000b000ff007a0c */ /* 0x000fe40003f25070 */
[----:B------:R-:W-:Y:S02]  /*0900*/  ISETP.NE.AND.EX P0, PT, RZ, c[0x0][0x2bc], PT, P0 ;  /* 0x0000af00ff007a0c */ /* 0x000fe40003f05300 */
[----:B------:R-:W-:-:S11]  /*0910*/  ISETP.NE.AND.EX P1, PT, RZ, c[0x0][0x2c4], PT, P1 ;  /* 0x0000b100ff007a0c */ /* 0x000fd60003f25310 */
[----:B------:R-:W-:-:S05]  /*0920*/  @P0 IMAD.WIDE R2, R3, R2, c[0x0][0x2b8] ;  /* 0x0000ae0003020625 */ /* 0x000fca00078e0202 */
[----:B------:R1:W5:Y:S01]  /*0930*/  @P0 LDG.E R10, [R2.64] ;  /* 0x00000006020a0981 */ /* 0x000362000c1e1900 */
[----:B------:R-:W-:Y:S01]  /*0940*/  @P1 IMAD.WIDE.U32 R4, R8, c[0x0][0x2c8], RZ ;  /* 0x0000b20008041a25 */ /* 0x000fe200078e00ff */
[----:B------:R-:W-:Y:S01]  /*0950*/  CS2R R150, SRZ ;  /* 0x0000000000967805 */ /* 0x000fe2000001ff00 */
[----:B------:R-:W-:-:S03]  /*0960*/  PLOP3.LUT P2, PT, PT, PT, PT, 0x8, 0x0 ;  /* 0x000000000000781c */ /* 0x000fc60003f4e170 */
[----:B------:R-:W-:Y:S01]  /*0970*/  @P1 LEA R150, P0, R4, c[0x0][0x2c0], 0x2 ;  /* 0x0000b00004961a11 */ /* 0x000fe200078010ff */
[----:B-1----:R-:W-:-:S04]  /*0980*/  @P1 IMAD R2, R6, c[0x0][0x2c8], RZ ;  /* 0x0000b20006021a24 */ /* 0x002fc800078e02ff */
[----:B------:R-:W-:-:S04]  /*0990*/  @P1 IMAD R2, R8, c[0x0][0x2cc], R2 ;  /* 0x0000b30008021a24 */ /* 0x000fc800078e0202 */
[----:B------:R-:W-:-:S05]  /*09a0*/  @P1 IMAD.IADD R2, R5, 0x1, R2 ;  /* 0x0000000105021824 */ /* 0x000fca00078e0202 */
[----:B------:R-:W-:-:S04]  /*09b0*/  @P1 SHF.L.U64.HI R2, R4, 0x2, R2 ;  /* 0x0000000204021819 */ /* 0x000fc80000010202 */
[----:B------:R-:W-:Y:S02]  /*09c0*/  @P1 IADD3.X R151, R2, c[0x0][0x2c4], RZ, P0, !PT ;  /* 0x0000b10002971a10 */ /* 0x000fe400007fe4ff */
[----:B------:R-:W-:-:S04]  /*09d0*/  @P1 ISETP.NE.U32.AND P0, PT, R150, RZ, PT ;  /* 0x000000ff9600120c */ /* 0x000fc80003f05070 */
[----:B------:R-:W-:-:S13]  /*09e0*/  @P1 ISETP.NE.AND.EX P2, PT, R151, RZ, PT, P0 ;  /* 0x000000ff9700120c */ /* 0x000fda0003f45300 */
[----:B------:R-:W-:Y:S05]  /*09f0*/  @!P2 BRA `(.L_x_3629) ;  /* 0x000004900000a947 */ /* 0x000fea0003800000 */
[----:B------:R-:W-:Y:S02]  /*0a00*/  IABS R3, c[0x0][0x2d0] ;  /* 0x0000b40000037a13 */ /* 0x000fe40000000000 */
[----:B------:R-:W-:Y:S02]  /*0a10*/  LEA R27, R35, 0xffffff80, 0x7 ;  /* 0xffffff80231b7811 */ /* 0x000fe400078e38ff */
[----:B-----5:R-:W1:Y:S02]  /*0a20*/  I2F.RP R10, R3 ;  /* 0x00000003000a7306 */ /* 0x020e640000209400 */
        /* <DEDUP_REMOVED lines=21> */
[----:B------:R-:W-:-:S05]  /*0b80*/  IMAD.WIDE R2, R4, 0x4, R150 ;  /* 0x0000000404027825 */ /* 0x000fca00078e0296 */
[----:B------:R1:W2:Y:S01]  /*0b90*/  LDG.E R0, [R2.64] ;  /* 0x0000000602007981 */ /* 0x0002a2000c1e1900 */
[----:B------:R-:W-:Y:S02]  /*0ba0*/  IADD3 R4, -R4, RZ, RZ ;  /* 0x000000ff04047210 */ /* 0x000fe40007ffe1ff */
[----:B-1----:R-:W-:-:S04]  /*0bb0*/  IABS R2, c[0x0][0x1c8] ;  /* 0x0000720000027a13 */ /* 0x002fc80000000000 */
        /* <DEDUP_REMOVED lines=35> */
[----:B------:R-:W-:-:S02]  /*0df0*/  SHF.R.S32.HI R2, RZ, 0x1f, R3 ;  /* 0x0000001fff027819 */ /* 0x000fc40000011403 */
[----:B------:R-:W-:Y:S01]  /*0e00*/  IADD3 R9, R13, R9, RZ ;  /* 0x000000090d097210 */ /* 0x000fe20007ffe0ff */
[----:B------:R-:W-:-:S04]  /*0e10*/  IMAD.WIDE.U32 R10, R7, c[0x0][0x198], R10 ;  /* 0x00006600070a7a25 */ /* 0x000fc800078e000a */
[----:B------:R-:W-:Y:S02]  /*0e20*/  IMAD.IADD R11, R11, 0x1, R4 ;  /* 0x000000010b0b7824 */ /* 0x000fe400078e0204 */
[----:B------:R-:W-:Y:S02]  /*0e30*/  IMAD R4, R2, c[0x0][0x1b0], RZ ;  /* 0x00006c0002047a24 */ /* 0x000fe400078e02ff */
[----:B------:R-:W-:-:S04]  /*0e40*/  IMAD.WIDE.U32 R10, R3, c[0x0][0x1b0], R10 ;  /* 0x00006c00030a7a25 */ /* 0x000fc800078e000a */
[----:B------:R-:W-:Y:S01]  /*0e50*/  IMAD R4, R3, c[0x0][0x1b4], R4 ;  /* 0x00006d0003047a24 */ /* 0x000fe200078e0204 */
[----:B------:R-:W-:-:S03]  /*0e60*/  MOV R96, R10 ;  /* 0x0000000a00607202 */ /* 0x000fc60000000f00 */
[----:B------:R-:W-:Y:S01]  /*0e70*/  IMAD.IADD R4, R11, 0x1, R4 ;  /* 0x000000010b047824 */ /* 0x000fe200078e0204 */
[----:B------:R-:W-:Y:S05]  /*0e80*/  BRA `(.L_x_3630) ;  /* 0x0000046000007947 */ /* 0x000fea0003800000 */
.L_x_3629:
        /* <DEDUP_REMOVED lines=17> */
.L_x_3631:
[----:B------:R-:W-:Y:S01]  /*0fa0*/  IABS R5, c[0x0][0x1c8] ;  /* 0x0000720000057a13 */ /* 0x000fe20000000000 */
[----:B------:R-:W-:Y:S01]  /*0fb0*/  IMAD.MOV.U32 R14, RZ, RZ, R7 ;  /* 0x000000ffff0e7224 */ /* 0x000fe200078e0007 */
[----:B------:R-:W-:Y:S01]  /*0fc0*/  LEA R27, R35, 0xffffff80, 0x7 ;  /* 0xffffff80231b7811 */ /* 0x000fe200078e38ff */
[----:B------:R-:W-:Y:S01]  /*0fd0*/  @P4 IMAD.IADD R9, R0, 0x1, R9 ;  /* 0x0000000100094824 */ /* 0x000fe200078e0209 */
[----:B------:R-:W1:Y:S01]  /*0fe0*/  I2F.RP R12, R5 ;  /* 0x00000005000c7306 */ /* 0x000e620000209400 */
[----:B------:R-:W-:Y:S02]  /*0ff0*/  MOV R15, R2 ;  /* 0x00000002000f7202 */ /* 0x000fe40000000f00 */
[----:B------:R-:W-:-:S03]  /*1000*/  IMAD.MOV.U32 R7, RZ, RZ, R27 ;  /* 0x000000ffff077224 */ /* 0x000fc600078e001b */
[----:B------:R-:W-:Y:S02]  /*1010*/  IMAD.WIDE.U32 R14, R27, c[0x0][0x198], R14 ;  /* 0x000066001b0e7a25 */ /* 0x000fe400078e000e */
        /* <DEDUP_REMOVED lines=45> */
.L_x_3630:
[----:B-----5:R1:W5:Y:S01]  /*12f0*/  @P5 LDG.E R10, [R102.64] ;  /* 0x00000006660a5981 */ /* 0x020362000c1e1900 */
        /* <DEDUP_REMOVED lines=13> */
[-C--:B------:R-:W-:Y:S01]  /*13d0*/  LEA.HI R36, R88, R76.reuse, RZ, 0x5 ;  /* 0x0000004c58247211 */ /* 0x080fe200078f28ff */
        /* <DEDUP_REMOVED lines=14> */
[----:B------:R-:W-:Y:S01]  /*14c0*/  @P0 IMAD R11, R146, c[0x0][0x194], R15 ;  /* 0x00006500920b0a24 */ /* 0x000fe200078e020f */
        /* <DEDUP_REMOVED lines=68> */
[----:B-1----:R-:W-:Y:S01]  /*1910*/  SHF.R.S32.HI R5, RZ, 0x1f, R27 ;  /* 0x0000001fff057819 */ /* 0x002fe2000001141b */
[----:B------:R-:W-:Y:S01]  /*1920*/  IMAD R7, R6, c[0x0][0x280], RZ ;  /* 0x0000a00006077a24 */ /* 0x000fe200078e02ff */
[----:B------:R-:W-:Y:S01]  /*1930*/  SHF.R.S32.HI R9, RZ, 0x1f, R48 ;  /* 0x0000001fff097819 */ /* 0x000fe20000011430 */
[----:B------:R-:W-:Y:S01]  /*1940*/  IMAD.WIDE.U32 R12, R8, c[0x0][0x280], R84 ;  /* 0x0000a000080c7a25 */ /* 0x000fe200078e0054 */
[----:B------:R-:W-:Y:S01]  /*1950*/  IADD3 R4, P1, P0, R27, R148, -R48 ;  /* 0x000000941b047210 */ /* 0x000fe2000783e830 */
[----:B------:R-:W-:Y:S01]  /*1960*/  UMOV UR9, 0x40 ;  /* 0x0000004000097882 */ /* 0x000fe20000000000 */
[----:B------:R-:W-:Y:S01]  /*1970*/  LEA R61, P3, R96, c[0x0][0x168], 0x1 ;  /* 0x00005a00603d7a11 */ /* 0x000fe200078608ff */
[----:B------:R-:W-:Y:S01]  /*1980*/  IMAD R7, R8, c[0x0][0x284], R7 ;  /* 0x0000a10008077a24 */ /* 0x000fe200078e0207 */
[----:B------:R-:W-:Y:S01]  /*1990*/  IADD3.X R5, R5, R149, ~R9, P1, P0 ;  /* 0x0000009505057210 */ /* 0x000fe20000fe0c09 */
[----:B------:R-:W-:Y:S01]  /*19a0*/  IMAD R6, R6, c[0x0][0x278], RZ ;  /* 0x00009e0006067a24 */ /* 0x000fe200078e02ff */
[----:B------:R-:W-:Y:S01]  /*19b0*/  LEA.HI.X R60, R96, c[0x0][0x16c], R99, 0x1, P3 ;  /* 0x00005b00603c7a11 */ /* 0x000fe200018f0c63 */
[----:B------:R-:W-:Y:S01]  /*19c0*/  IMAD.IADD R9, R13, 0x1, R7 ;  /* 0x000000010d097824 */ /* 0x000fe200078e0207 */
[----:B------:R-:W-:Y:S01]  /*19d0*/  ULDC.64 UR4, c[0x0][0x1a0] ;  /* 0x0000680000047ab9 */ /* 0x000fe20000000a00 */
[C---:B------:R-:W-:Y:S01]  /*19e0*/  IMAD.WIDE.U32 R14, R8.reuse, c[0x0][0x278], R84 ;  /* 0x00009e00080e7a25 */ /* 0x040fe200078e0054 */
[----:B------:R-:W-:Y:S01]  /*19f0*/  UIMAD UR10, UR9, UR5, URZ ;  /* 0x00000005090a72a4 */ /* 0x000fe2000f8e023f */
[----:B------:R-:W-:Y:S01]  /*1a00*/  SHF.L.U32 R45, R79, 0x5, RZ ;  /* 0x000000054f2d7819 */ /* 0x000fe200000006ff */
[----:B------:R-:W-:Y:S01]  /*1a10*/  UMOV UR8, 0xc0 ;  /* 0x000000c000087882 */ /* 0x000fe20000000000 */
[----:B------:R-:W-:Y:S01]  /*1a20*/  IMAD R6, R8, c[0x0][0x27c], R6 ;  /* 0x00009f0008067a24 */ /* 0x000fe200078e0206 */
[----:B------:R-:W-:Y:S01]  /*1a30*/  UIMAD UR13, UR8, UR5, URZ ;  /* 0x00000005080d72a4 */ /* 0x000fe2000f8e023f */
[----:B------:R-:W-:Y:S01]  /*1a40*/  IMAD R7, R5, c[0x0][0x290], RZ ;  /* 0x0000a40005077a24 */ /* 0x000fe200078e02ff */
[----:B------:R-:W-:Y:S01]  /*1a50*/  UIMAD.WIDE.U32 UR14, UR8, UR4, URZ ;  /* 0x00000004080e72a5 */ /* 0x000fe2000f8e003f */
[----:B------:R-:W-:Y:S01]  /*1a60*/  IMAD.MOV.U32 R8, RZ, RZ, R12 ;  /* 0x000000ffff087224 */ /* 0x000fe200078e000c */
[----:B------:R-:W-:Y:S01]  /*1a70*/  ULDC UR5, c[0x0][0x294] ;  /* 0x0000a50000057ab9 */ /* 0x000fe20000000800 */
[----:B------:R-:W-:Y:S01]  /*1a80*/  IMAD.IADD R15, R15, 0x1, R6 ;  /* 0x000000010f0f7824 */ /* 0x000fe200078e0206 */
[----:B------:R-:W-:Y:S01]  /*1a90*/  UIMAD UR5, UR8, UR5, URZ ;  /* 0x00000005080572a4 */ /* 0x000fe2000f8e023f */
[----:B------:R-:W-:Y:S01]  /*1aa0*/  IMAD R5, R5, c[0x0][0x288], RZ ;  /* 0x0000a20005057a24 */ /* 0x000fe200078e02ff */
[----:B------:R-:W-:Y:S01]  /*1ab0*/  IADD3 R39, R148, 0x20, RZ ;  /* 0x0000002094277810 */ /* 0x000fe20007ffe0ff */
[----:B------:R-:W-:Y:S01]  /*1ac0*/  IMAD R7, R4, c[0x0][0x294], R7 ;  /* 0x0000a50004077a24 */ /* 0x000fe200078e0207 */
[----:B------:R-:W-:Y:S01]  /*1ad0*/  IADD3 R78, R148, 0x40, RZ ;  /* 0x00000040944e7810 */ /* 0x000fe20007ffe0ff */
[----:B------:R-:W-:Y:S01]  /*1ae0*/  IMAD.WIDE.U32 R8, R4, c[0x0][0x290], R8 ;  /* 0x0000a40004087a25 */ /* 0x000fe200078e0008 */
[----:B------:R-:W-:Y:S01]  /*1af0*/  IADD3 R77, R148, 0x60, RZ ;  /* 0x00000060944d7810 */ /* 0x000fe20007ffe0ff */
[----:B------:R-:W-:Y:S01]  /*1b00*/  ULDC UR12, c[0x0][0x28c] ;  /* 0x0000a300000c7ab9 */ /* 0x000fe20000000800 */
[----:B------:R-:W-:Y:S01]  /*1b10*/  SHF.R.S32.HI R44, RZ, 0x1f, R45 ;  /* 0x0000001fff2c7819 */ /* 0x000fe2000001142d */
[C---:B------:R-:W-:Y:S01]  /*1b20*/  IMAD R5, R4.reuse, c[0x0][0x28c], R5 ;  /* 0x0000a30004057a24 */ /* 0x040fe200078e0205 */
[----:B------:R-:W-:Y:S01]  /*1b30*/  IADD3 R9, R9, R7, RZ ;  /* 0x0000000709097210 */ /* 0x000fe20007ffe0ff */
[----:B------:R-:W-:Y:S01]  /*1b40*/  IMAD.WIDE.U32 R14, R4, c[0x0][0x288], R14 ;  /* 0x0000a200040e7a25 */ /* 0x000fe200078e000e */
[----:B------:R-:W-:-:S02]  /*1b50*/  ULDC UR11, c[0x0][0x28c] ;  /* 0x0000a300000b7ab9 */ /* 0x000fc40000000800 */
[----:B------:R-:W-:Y:S01]  /*1b60*/  ULDC UR4, c[0x0][0x230] ;  /* 0x00008c0000047ab9 */ /* 0x000fe20000000800 */
[C---:B------:R-:W-:Y:S01]  /*1b70*/  IMAD R64, R2.reuse, c[0x0][0x2a0], RZ ;  /* 0x0000a80002407a24 */ /* 0x040fe200078e02ff */
[----:B------:R-:W-:Y:S01]  /*1b80*/  UIMAD UR12, UR12, 0xc0, URZ ;  /* 0x000000c00c0c78a4 */ /* 0x000fe2000f8e023f */
[----:B------:R-:W-:Y:S01]  /*1b90*/  IMAD R66, R2, c[0x0][0x298], RZ ;  /* 0x0000a60002427a24 */ /* 0x000fe200078e02ff */
[----:B------:R-:W-:Y:S01]  /*1ba0*/  UIMAD UR11, UR11, 0xc0, URZ ;  /* 0x000000c00b0b78a4 */ /* 0x000fe2000f8e023f */
[----:B------:R-:W-:Y:S01]  /*1bb0*/  IMAD.IADD R5, R15, 0x1, R5 ;  /* 0x000000010f057824 */ /* 0x000fe200078e0205 */
[----:B------:R-:W-:Y:S01]  /*1bc0*/  UIADD3 UR13, UR15, UR13, URZ ;  /* 0x0000000d0f0d7290 */ /* 0x000fe2000fffe03f */
[----:B------:R-:W-:Y:S01]  /*1bd0*/  IMAD.MOV.U32 R4, RZ, RZ, R14 ;  /* 0x000000ffff047224 */ /* 0x000fe200078e000e */
[----:B------:R-:W-:Y:S01]  /*1be0*/  ULDC.U8 UR8, c[0x0][0x313] ;  /* 0x0000c4c000087ab9 */ /* 0x000fe20000000000 */
[C---:B------:R-:W-:Y:S02]  /*1bf0*/  IMAD R64, R3.reuse, c[0x0][0x2a4], R64 ;  /* 0x0000a90003407a24 */ /* 0x040fe400078e0240 */
[----:B------:R-:W-:-:S02]  /*1c00*/  IMAD R66, R3, c[0x0][0x29c], R66 ;  /* 0x0000a70003427a24 */ /* 0x000fc400078e0242 */
[----:B------:R-:W-:-:S04]  /*1c10*/  IMAD.WIDE.U32 R8, R3, c[0x0][0x2a0], R8 ;  /* 0x0000a80003087a25 */ /* 0x000fc800078e0008 */
[----:B------:R-:W-:Y:S01]  /*1c20*/  IMAD.WIDE.U32 R2, R3, c[0x0][0x298], R4 ;  /* 0x0000a60003027a25 */ /* 0x000fe200078e0004 */
[----:B------:R-:W-:-:S03]  /*1c30*/  LEA R65, P1, R8, c[0x0][0x270], 0x1 ;  /* 0x00009c0008417a11 */ /* 0x000fc600078208ff */
[----:B-----5:R-:W-:Y:S01]  /*1c40*/  IMAD.IADD R27, R10, 0x1, R27 ;  /* 0x000000010a1b7824 */ /* 0x020fe200078e021b */
[----:B------:R-:W-:Y:S01]  /*1c50*/  IADD3 R66, R3, R66, RZ ;  /* 0x0000004203427210 */ /* 0x000fe20007ffe0ff */
[----:B------:R-:W-:Y:S01]  /*1c60*/  IMAD.WIDE.U32 R6, R0, 0x40, RZ ;  /* 0x0000004000067825 */ /* 0x000fe200078e00ff */
[----:B------:R-:W-:-:S03]  /*1c70*/  LEA R67, P0, R2, c[0x0][0x268], 0x1 ;  /* 0x00009a0002437a11 */ /* 0x000fc600078008ff */
[----:B------:R-:W-:Y:S01]  /*1c80*/  IMAD R27, R79, R27, RZ ;  /* 0x0000001b4f1b7224 */ /* 0x000fe200078e02ff */
[----:B------:R-:W-:Y:S01]  /*1c90*/  LEA.HI.X R66, R2, c[0x0][0x26c], R66, 0x1, P0 ;  /* 0x00009b0002427a11 */ /* 0x000fe200000f0c42 */
[----:B------:R-:W-:Y:S01]  /*1ca0*/  IMAD.MOV.U32 R104, RZ, RZ, c[0x0][0x290] ;  /* 0x0000a400ff687624 */ /* 0x000fe200078e00ff */
[C---:B------:R-:W-:Y:S01]  /*1cb0*/  LEA R63, P0, R92.reuse, c[0x0][0x170], 0x1 ;  /* 0x00005c005c3f7a11 */ /* 0x040fe200078008ff */
[----:B------:R-:W-:Y:S01]  /*1cc0*/  IMAD.MOV.U32 R50, RZ, RZ, 0x6 ;  /* 0x00000006ff327424 */ /* 0x000fe200078e00ff */
[----:B------:R-:W-:Y:S01]  /*1cd0*/  SHF.R.S32.HI R26, RZ, 0x1f, R27 ;  /* 0x0000001fff1a7819 */ /* 0x000fe2000001141b */
[----:B------:R-:W-:Y:S01]  /*1ce0*/  IMAD.IADD R64, R9, 0x1, R64 ;  /* 0x0000000109407824 */ /* 0x000fe200078e0240 */
[----:B------:R-:W-:Y:S01]  /*1cf0*/  LEA.HI.X R62, R92, c[0x0][0x174], R95, 0x1, P0 ;  /* 0x00005d005c3e7a11 */ /* 0x000fe200000f0c5f */
[----:B------:R-:W-:Y:S01]  /*1d00*/  IMAD.MOV.U32 R73, RZ, RZ, c[0x0][0x288] ;  /* 0x0000a200ff497624 */ /* 0x000fe200078e00ff */
[-C--:B------:R-:W-:Y:S01]  /*1d10*/  IADD3 R71, P0, R80, R27.reuse, RZ ;  /* 0x0000001b50477210 */ /* 0x080fe20007f1e0ff */
[C---:B------:R-:W-:Y:S01]  /*1d20*/  IMAD.SHL.U32 R56, R104.reuse, 0x40, RZ ;  /* 0x0000004068387824 */ /* 0x040fe200078e00ff */
[----:B------:R-:W-:Y:S01]  /*1d30*/  IADD3 R27, P3, R81, R27, RZ ;  /* 0x0000001b511b7210 */ /* 0x000fe20007f7e0ff */
[----:B------:R-:W-:Y:S01]  /*1d40*/  IMAD.SHL.U32 R54, R104, 0x20, RZ ;  /* 0x0000002068367824 */ /* 0x000fe200078e00ff */
[----:B------:R-:W-:Y:S01]  /*1d50*/  IADD3 R57, R7, UR10, RZ ;  /* 0x0000000a07397c10 */ /* 0x000fe2000fffe0ff */
[--C-:B------:R-:W-:Y:S01]  /*1d60*/  IMAD.X R70, R74, 0x1, R26.reuse, P0 ;  /* 0x000000014a467824 */ /* 0x100fe200000e061a */
[----:B------:R-:W-:Y:S01]  /*1d70*/  ULDC UR10, c[0x0][0x19c] ;  /* 0x00006700000a7ab9 */ /* 0x000fe20000000800 */
[----:B------:R-:W-:Y:S01]  /*1d80*/  IMAD.X R26, R75, 0x1, R26, P3 ;  /* 0x000000014b1a7824 */ /* 0x000fe200018e061a */
[----:B------:R-:W-:Y:S01]  /*1d90*/  UIMAD UR10, UR9, UR10, URZ ;  /* 0x0000000a090a72a4 */ /* 0x000fe2000f8e023f */
[----:B------:R-:W-:Y:S01]  /*1da0*/  SHF.L.U64.HI R55, R104, R50, c[0x0][0x294] ;  /* 0x0000a50068377619 */ /* 0x000fe20000010232 */
[----:B------:R-:W-:Y:S01]  /*1db0*/  IMAD.WIDE.U32 R106, R106, 0x40, RZ ;  /* 0x000000406a6a7825 */ /* 0x000fe200078e00ff */
[----:B------:R-:W-:-:S02]  /*1dc0*/  SHF.L.U64.HI R70, R71, 0x1, R70 ;  /* 0x0000000147467819 */ /* 0x000fc40000010246 */
[----:B------:R-:W-:Y:S01]  /*1dd0*/  SHF.L.U64.HI R26, R27, 0x1, R26 ;  /* 0x000000011b1a7819 */ /* 0x000fe2000001021a */
[----:B------:R-:W-:Y:S01]  /*1de0*/  IMAD.SHL.U32 R71, R71, 0x2, RZ ;  /* 0x0000000247477824 */ /* 0x000fe200078e00ff */
[----:B------:R-:W-:Y:S01]  /*1df0*/  SHF.L.U64.HI R53, R104, R72, c[0x0][0x294] ;  /* 0x0000a50068357619 */ /* 0x000fe20000010248 */
[----:B------:R-:W-:Y:S01]  /*1e00*/  IMAD.SHL.U32 R27, R27, 0x2, RZ ;  /* 0x000000021b1b7824 */ /* 0x000fe200078e00ff */
[----:B------:R-:W-:Y:S01]  /*1e10*/  LEA.HI.X R64, R8, c[0x0][0x274], R64, 0x1, P1 ;  /* 0x00009d0008407a11 */ /* 0x000fe200008f0c40 */
[----:B------:R-:W-:Y:S01]  /*1e20*/  IMAD.SHL.U32 R43, R79, 0x40, RZ ;  /* 0x000000404f2b7824 */ /* 0x000fe200078e00ff */
[----:B------:R-:W-:Y:S01]  /*1e30*/  IADD3 R69, P5, R71, c[0x0][0x2b0], RZ ;  /* 0x0000ac0047457a10 */ /* 0x000fe20007fbe0ff */
[----:B------:R-:W-:Y:S01]  /*1e40*/  IMAD R41, R79, 0x60, RZ ;  /* 0x000000604f297824 */ /* 0x000fe200078e02ff */
[----:B------:R-:W-:Y:S01]  /*1e50*/  IADD3 R10, P3, R27, c[0x0][0x2b0], RZ ;  /* 0x0000ac001b0a7a10 */ /* 0x000fe20007f7e0ff */
[----:B------:R-:W-:Y:S01]  /*1e60*/  IMAD.WIDE.U32 R104, R104, 0xc0, RZ ;  /* 0x000000c068687825 */ /* 0x000fe200078e00ff */
[----:B------:R-:W-:-:S02]  /*1e70*/  IADD3 R71, P4, R71, c[0x0][0x2a8], RZ ;  /* 0x0000aa0047477a10 */ /* 0x000fc40007f9e0ff */
[----:B------:R-:W-:Y:S01]  /*1e80*/  IADD3 R27, P0, R27, c[0x0][0x2a8], RZ ;  /* 0x0000aa001b1b7a10 */ /* 0x000fe20007f1e0ff */
[----:B------:R-:W-:Y:S01]  /*1e90*/  IMAD.MOV.U32 R49, RZ, RZ, c[0x0][0x290] ;  /* 0x0000a400ff317624 */ /* 0x000fe200078e00ff */
[C---:B------:R-:W-:Y:S01]  /*1ea0*/  SHF.L.U64.HI R50, R73.reuse, R50, c[0x0][0x28c] ;  /* 0x0000a30049327619 */ /* 0x040fe20000010232 */
[C---:B------:R-:W-:Y:S01]  /*1eb0*/  IMAD.SHL.U32 R51, R73.reuse, 0x40, RZ ;  /* 0x0000004049337824 */ /* 0x040fe200078e00ff */
[----:B------:R-:W-:Y:S01]  /*1ec0*/  SHF.L.U64.HI R72, R73, R72, c[0x0][0x28c] ;  /* 0x0000a30049487619 */ /* 0x000fe20000010248 */
[----:B------:R-:W-:Y:S01]  /*1ed0*/  IMAD.SHL.U32 R58, R6, 0x2, RZ ;  /* 0x00000002063a7824 */ /* 0x000fe200078e00ff */
[----:B------:R-:W-:Y:S01]  /*1ee0*/  SHF.L.U64.HI R55, R56, 0x1, R55 ;  /* 0x0000000138377819 */ /* 0x000fe20000010237 */
[----:B------:R-:W-:Y:S01]  /*1ef0*/  IMAD.MOV.U32 R11, RZ, RZ, R35 ;  /* 0x000000ffff0b7224 */ /* 0x000fe200078e0023 */
[----:B------:R-:W-:Y:S01]  /*1f00*/  SHF.L.U64.HI R53, R54, 0x1, R53 ;  /* 0x0000000136357819 */ /* 0x000fe20000010235 */
[----:B------:R-:W-:Y:S01]  /*1f10*/  IMAD.U32 R49, R49, -0x80, RZ ;  /* 0xffffff8031317824 */ /* 0x000fe200078e00ff */
[----:B------:R-:W-:-:S02]  /*1f20*/  IADD3.X R68, R70, c[0x0][0x2b4], RZ, P5, !PT ;  /* 0x0000ad0046447a10 */ /* 0x000fc40002ffe4ff */
[----:B------:R-:W-:Y:S02]  /*1f30*/  IADD3.X R9, R26, c[0x0][0x2b4], RZ, P3, !PT ;  /* 0x0000ad001a097a10 */ /* 0x000fe40001ffe4ff */
[----:B------:R-:W-:Y:S02]  /*1f40*/  SHF.L.U64.HI R57, R6, 0x1, R57 ;  /* 0x0000000106397819 */ /* 0x000fe40000010239 */
[----:B------:R-:W-:Y:S02]  /*1f50*/  ISETP.GE.AND P1, PT, R84, c[0x0][0x220], PT ;  /* 0x0000880054007a0c */ /* 0x000fe40003f26270 */
[----:B------:R-:W-:Y:S02]  /*1f60*/  SHF.L.U32 R73, R73, 0x5, RZ ;  /* 0x0000000549497819 */ /* 0x000fe400000006ff */
[----:B------:R-:W-:Y:S02]  /*1f70*/  SHF.R.S32.HI R42, RZ, 0x1f, R43 ;  /* 0x0000001fff2a7819 */ /* 0x000fe4000001142b */
[----:B------:R-:W-:-:S02]  /*1f80*/  SHF.R.S32.HI R40, RZ, 0x1f, R41 ;  /* 0x0000001fff287819 */ /* 0x000fc40000011429 */
[----:B------:R-:W-:Y:S02]  /*1f90*/  SHF.L.U32 R56, R56, 0x1, RZ ;  /* 0x0000000138387819 */ /* 0x000fe400000006ff */
[----:B------:R-:W-:Y:S02]  /*1fa0*/  SHF.L.U32 R54, R54, 0x1, RZ ;  /* 0x0000000136367819 */ /* 0x000fe400000006ff */
[----:B------:R-:W-:Y:S02]  /*1fb0*/  IADD3 R52, R107, UR10, RZ ;  /* 0x0000000a6b347c10 */ /* 0x000fe4000fffe0ff */
[----:B------:R-:W-:Y:S02]  /*1fc0*/  IADD3 R59, R105, UR5, RZ ;  /* 0x00000005693b7c10 */ /* 0x000fe4000fffe0ff */
[----:B------:R-:W-:Y:S02]  /*1fd0*/  IADD3.X R70, R70, c[0x0][0x2ac], RZ, P4, !PT ;  /* 0x0000ab0046467a10 */ /* 0x000fe400027fe4ff */
[----:B------:R-:W-:-:S02]  /*1fe0*/  IADD3.X R26, R26, c[0x0][0x2ac], RZ, P0, !PT ;  /* 0x0000ab001a1a7a10 */ /* 0x000fc400007fe4ff */
.L_x_3662:
[----:B------:R-:W-:Y:S02]  /*1ff0*/  IMAD.SHL.U32 R13, R11, 0x80, RZ ;  /* 0x000000800b0d7824 */ /* 0x000fe400078e00ff */
[----:B------:R-:W-:Y:S02]  /*2000*/  IMAD.MOV.U32 R14, RZ, RZ, R65 ;  /* 0x000000ffff0e7224 */ /* 0x000fe400078e0041 */
[----:B------:R-:W-:Y:S01]  /*2010*/  IMAD.MOV.U32 R15, RZ, RZ, R64 ;  /* 0x000000ffff0f7224 */ /* 0x000fe200078e0040 */
[----:B------:R-:W-:Y:S05]  /*2020*/  IADD3 R12, R13, -0x80, RZ ;  /* 0xffffff800d0c7810 */ /* 0x000fea0007ffe0ff */
[--C-:B------:R-:W-:Y:S02]  /*2030*/  IMAD.IADD R2, R38, 0x1, -R12.reuse ;  /* 0x0000000126027824 */ /* 0x100fe400078e0a0c */
[----:B------:R-:W-:Y:S03]  /*2040*/  IMAD.IADD R0, R48, 0x1, -R12 ;  /* 0x0000000130007824 */ /* 0x000fe600078e0a0c */
[CC--:B------:R-:W-:Y:S02]  /*2050*/  ISETP.GE.OR P6, PT, R148.reuse, R2.reuse, P1 ;  /* 0x000000029400720c */ /* 0x0c0fe40000fc6670 */
[C---:B------:R-:W-:Y:S02]  /*2060*/  ISETP.GE.OR P5, PT, R39.reuse, R2, P1 ;  /* 0x000000022700720c */ /* 0x040fe40000fa6670 */
[-C--:B------:R-:W-:Y:S02]  /*2070*/  ISETP.LT.OR P6, PT, R148, R0.reuse, P6 ;  /* 0x000000009400720c */ /* 0x080fe400037c1670 */
[----:B------:R-:W-:Y:S02]  /*2080*/  ISETP.LT.OR P5, PT, R39, R0, P5 ;  /* 0x000000002700720c */ /* 0x000fe40002fa1670 */
[C---:B------:R-:W-:Y:S04]  /*2090*/  ISETP.GE.OR P4, PT, R78.reuse, R2, P1 ;  /* 0x000000024e00720c */ /* 0x040fe80000f86670 */
[----:B------:R-:W-:Y:S05]  /*20a0*/  ISETP.LT.OR P4, PT, R78, R0, P4 ;  /* 0x000000004e00720c */ /* 0x000fea0002781670 */
[----:B------:R-:W2:Y:S01]  /*20b0*/  @!P6 LDG.E.128 R4, [R14.64] ;  /* 0x000000060e04e981 */ /* 0x000ea2000c1e1d00 */
[----:B------:R-:W-:Y:S01]  /*20c0*/  @!P6 IMAD.MOV.U32 R18, RZ, RZ, R63 ;  /* 0x000000ffff12e224 */ /* 0x000fe200078e003f */
[----:B------:R-:W-:Y:S01]  /*20d0*/  @!P5 IADD3 R16, P0, R65, R54, RZ ;  /* 0x000000364110d210 */ /* 0x000fe20007f1e0ff */
[----:B------:R-:W-:Y:S04]  /*20e0*/  @!P6 IMAD.MOV.U32 R19, RZ, RZ, R62 ;  /* 0x000000ffff13e224 */ /* 0x000fe800078e003e */
[----:B------:R-:W-:Y:S01]  /*20f0*/  @!P5 IMAD.X R17, R64, 0x1, R53, P0 ;  /* 0x000000014011d824 */ /* 0x000fe200000e0635 */
[----:B--2---:R1:W-:Y:S04]  /*2100*/  @!P6 STG.E.128 [R18.64], R4 ;  /* 0x000000041200e986 */ /* 0x0043e8000c101d06 */
[----:B-1----:R1:W2:Y:S01]  /*2110*/  @!P5 LDG.E.128 R4, [R16.64] ;  /* 0x000000061004d981 */ /* 0x0022a2000c1e1d00 */
[C---:B------:R-:W-:Y:S04]  /*2120*/  @!P5 LEA R18, P3, R144.reuse, R63, 0x1 ;  /* 0x0000003f9012d211 */ /* 0x040fe800078608ff */
[----:B------:R-:W-:Y:S02]  /*2130*/  @!P5 LEA.HI.X R19, R144, R62, R143, 0x1, P3 ;  /* 0x0000003e9013d211 */ /* 0x000fe400018f0c8f */
[C---:B------:R-:W-:Y:S04]  /*2140*/  ISETP.GE.OR P3, PT, R77.reuse, R2, P1 ;  /* 0x000000024d00720c */ /* 0x040fe80000f66670 */
[----:B------:R-:W-:Y:S02]  /*2150*/  ISETP.LT.OR P3, PT, R77, R0, P3 ;  /* 0x000000004d00720c */ /* 0x000fe40001f61670 */
[----:B-1----:R-:W-:Y:S05]  /*2160*/  @!P4 IADD3 R16, P0, R65, R56, RZ ;  /* 0x000000384110c210 */ /* 0x002fea0007f1e0ff */
[----:B------:R-:W-:Y:S01]  /*2170*/  @!P4 IMAD.X R17, R64, 0x1, R55, P0 ;  /* 0x000000014011c824 */ /* 0x000fe200000e0637 */
[----:B------:R-:W-:Y:S05]  /*2180*/  @!P4 IADD3 R2, P0, R63, R58, RZ ;  /* 0x0000003a3f02c210 */ /* 0x000fea0007f1e0ff */
[----:B------:R-:W-:Y:S01]  /*2190*/  @!P4 IMAD.X R3, R62, 0x1, R57, P0 ;  /* 0x000000013e03c824 */ /* 0x000fe200000e0639 */
[----:B--2---:R1:W-:Y:S04]  /*21a0*/  @!P5 STG.E.128 [R18.64], R4 ;  /* 0x000000041200d986 */ /* 0x0043e8000c101d06 */
[----:B-1----:R1:W2:Y:S02]  /*21b0*/  @!P4 LDG.E.128 R4, [R16.64] ;  /* 0x000000061004c981 */ /* 0x0022a4000c1e1d00 */
[----:B-1----:R-:W-:Y:S05]  /*21c0*/  @!P3 IADD3 R16, P0, R65, R104, RZ ;  /* 0x000000684110b210 */ /* 0x002fea0007f1e0ff */
[----:B------:R-:W-:Y:S01]  /*21d0*/  @!P3 IMAD.X R17, R64, 0x1, R59, P0 ;  /* 0x000000014011b824 */ /* 0x000fe200000e063b */
[----:B--2---:R1:W-:Y:S02]  /*21e0*/  @!P4 STG.E.128 [R2.64], R4 ;  /* 0x000000040200c986 */ /* 0x0043e4000c101d06 */
[----:B-1----:R-:W-:Y:S02]  /*21f0*/  @!P3 IADD3 R2, P0, R63, UR14, RZ ;  /* 0x0000000e3f02bc10 */ /* 0x002fe4000ff1e0ff */
[----:B------:R-:W2:Y:S02]  /*2200*/  @!P3 LDG.E.128 R4, [R16.64] ;  /* 0x000000061004b981 */ /* 0x000ea4000c1e1d00 */
[----:B------:R-:W-:Y:S02]  /*2210*/  @!P3 IADD3.X R3, R62, UR13, RZ, P0, !PT ;  /* 0x0000000d3e03bc10 */ /* 0x000fe400087fe4ff */
[C---:B------:R-:W-:Y:S04]  /*2220*/  LEA R65, P0, R49.reuse, R14, 0x1 ;  /* 0x0000000e31417211 */ /* 0x040fe800078008ff */
[----:B------:R-:W-:Y:S02]  /*2230*/  LEA.HI.X.SX32 R64, R49, R15, 0x1, P0 ;  /* 0x0000000f31407211 */ /* 0x000fe400000f0eff */
[----:B------:R-:W-:Y:S01]  /*2240*/  ISETP.NE.AND P0, PT, RZ, UR4, PT ;  /* 0x00000004ff007c0c */ /* 0x000fe2000bf05270 */
[----:B--2---:R1:W-:Y:S11]  /*2250*/  @!P3 STG.E.128 [R2.64], R4 ;  /* 0x000000040200b986 */ /* 0x0043f6000c101d06 */
[----:B------:R-:W-:Y:S01]  /*2260*/  @!UPT UIADD3 URZ, URZ, URZ, URZ ;  /* 0x0000003f3f3ff290 */ /* 0x000fe2000fffe03f */
        /* <DEDUP_REMOVED lines=10> */
[----:B------:R-:W-:Y:S02]  /*2310*/  @!P0 MOV R8, R10 ;  /* 0x0000000a00088202 */ /* 0x000fe40000000f00 */
[----:B-1----:R-:W-:Y:S02]  /*2320*/  @!P0 MOV R2, R27 ;  /* 0x0000001b00028202 */ /* 0x002fe40000000f00 */
[----:B------:R-:W-:Y:S05]  /*2330*/  @!P0 MOV R3, R26 ;  /* 0x0000001a00038202 */ /* 0x000fea0000000f00 */
[----:B------:R1:W3:Y:S06]  /*2340*/  @!P0 LDG.E.64 R6, [R2.64] ;  /* 0x0000000602068981 */ /* 0x0002ec000c1e1b00 */
[----:B-1----:R-:W4:Y:S02]  /*2350*/  @!P0 LDG.E.64 R2, [R8.64] ;  /* 0x0000000608028981 */ /* 0x002f24000c1e1b00 */
        /* <DEDUP_REMOVED lines=38> */
[----:B------:R-:W-:Y:S01]  /*25c0*/  MOV R6, R61 ;  /* 0x0000003d00067202 */ /* 0x000fe20000000f00 */
[----:B------:R-:W-:Y:S01]  /*25d0*/  @!P0 FFMA.FTZ R4, R21, R22, R4 ;  /* 0x0000001615048223 */ /* 0x000fe20000010004 */
[----:B------:R-:W-:Y:S01]  /*25e0*/  @!P0 F2FP.PACK_AB R3, R3, R7 ;  /* 0x000000070303823e */ /* 0x000fe200000000ff */
[----:B------:R-:W-:Y:S01]  /*25f0*/  @!P0 IMAD.MOV.U32 R17, RZ, RZ, R2 ;  /* 0x000000ffff118224 */ /* 0x000fe200078e0002 */
[----:B------:R-:W-:Y:S02]  /*2600*/  MOV R7, R60 ;  /* 0x0000003c00077202 */ /* 0x000fe40000000f00 */
[----:B------:R-:W-:Y:S02]  /*2610*/  @!P0 F2FP.PACK_AB R4, R4, R28 ;  /* 0x0000001c0404823e */ /* 0x000fe400000000ff */
[----:B------:R-:W-:Y:S02]  /*2620*/  @!P0 MOV R18, R3 ;  /* 0x0000000300128202 */ /* 0x000fe40000000f00 */
[----:B------:R-:W-:Y:S05]  /*2630*/  @!P0 MOV R19, R4 ;  /* 0x0000000400138202 */ /* 0x000fea0000000f00 */
[----:B------:R1:W-:Y:S02]  /*2640*/  STG.E.128 [R6.64], R16 ;  /* 0x0000001006007986 */ /* 0x0003e4000c101d06 */
.L_x_3636:
[----:B------:R-:W-:Y:S05]  /*2650*/  BSYNC B0 ;  /* 0x0000000000007941 */ /* 0x000fea0003800000 */
.L_x_3635:
        /* <DEDUP_REMOVED lines=61> */
.L_x_3638:
[----:B------:R-:W-:Y:S05]  /*2a30*/  BSYNC B0 ;  /* 0x0000000000007941 */ /* 0x000fea0003800000 */
.L_x_3637:
        /* <DEDUP_REMOVED lines=61> */
.L_x_3640:
[----:B------:R-:W-:Y:S05]  /*2e10*/  BSYNC B0 ;  /* 0x0000000000007941 */ /* 0x000fea0003800000 */
.L_x_3639:
        /* <DEDUP_REMOVED lines=68> */
.L_x_3642:
[----:B------:R-:W-:Y:S05]  /*3260*/  BSYNC B0 ;  /* 0x0000000000007941 */ /* 0x000fea0003800000 */
.L_x_3641:
        /* <DEDUP_REMOVED lines=11> */
.L_x_3634:
        /* <DEDUP_REMOVED lines=17> */
[----:B------:R-:W-:Y:S02]  /*3430*/  MOV R34, R21 ;  /* 0x0000001500227202 */ /* 0x000fe40000000f00 */
[----:B------:R-:W-:Y:S02]  /*3440*/  MOV R33, R22 ;  /* 0x0000001600217202 */ /* 0x000fe40000000f00 */
[----:B------:R-:W-:Y:S02]  /*3450*/  @P6 IADD3 R3, RZ, -UR5, RZ ;  /* 0x80000005ff036c10 */ /* 0x000fe4000fffe0ff */
[----:B------:R-:W-:Y:S02]  /*3460*/  @P6 IADD3 R0, RZ, -UR5, RZ ;  /* 0x80000005ff006c10 */ /* 0x000fe4000fffe0ff */
[C---:B------:R-:W-:Y:S04]  /*3470*/  LEA R2, P0, R3.reuse, R6, 0x1 ;  /* 0x0000000603027211 */ /* 0x040fe800078008ff */
[----:B------:R-:W-:Y:S02]  /*3480*/  LEA.HI.X.SX32 R3, R3, R7, 0x1, P0 ;  /* 0x0000000703037211 */ /* 0x000fe400000f0eff */
[C---:B------:R-:W-:Y:S04]  /*3490*/  LEA R108, P0, R0.reuse, R4, 0x1 ;  /* 0x00000004006c7211 */ /* 0x040fe800078008ff */
[----:B------:R-:W-:Y:S02]  /*34a0*/  LEA.HI.X.SX32 R109, R0, R5, 0x1, P0 ;  /* 0x00000005006d7211 */ /* 0x000fe400000f0eff */
[----:B-1----:R1:W2:Y:S01]  /*34b0*/  LDG.E.128 R4, [R2.64] ;  /* 0x0000000602047981 */ /* 0x0022a2000c1e1d00 */
[----:B------:R-:W-:Y:S01]  /*34c0*/  MOV R0, RZ ;  /* 0x000000ff00007202 */ /* 0x000fe20000000f00 */
[----:B------:R-:W-:Y:S06]  /*34d0*/  @P6 IMAD R0, RZ, RZ, -UR5 ;  /* 0x80000005ff006e24 */ /* 0x000fec000f8e02ff */
[----:B------:R-:W3:Y:S01]  /*34e0*/  LDG.E.128 R108, [R108.64] ;  /* 0x000000066c6c7981 */ /* 0x000ee2000c1e1d00 */
[----:B-1----:R-:W-:Y:S02]  /*34f0*/  MOV R2, R71 ;  /* 0x0000004700027202 */ /* 0x002fe40000000f00 */
[----:B------:R-:W-:Y:S02]  /*3500*/  MOV R3, R70 ;  /* 0x0000004600037202 */ /* 0x000fe40000000f00 */
[C---:B------:R-:W-:Y:S04]  /*3510*/  LEA R2, P0, R0.reuse, R2, 0x1 ;  /* 0x0000000200027211 */ /* 0x040fe800078008ff */
[----:B------:R-:W-:Y:S05]  /*3520*/  LEA.HI.X.SX32 R3, R0, R3, 0x1, P0 ;  /* 0x0000000300037211 */ /* 0x000fea00000f0eff */
        /* <DEDUP_REMOVED lines=65> */
.L_x_3647:
[----:B------:R-:W-:Y:S05]  /*3940*/  BSYNC B0 ;  /* 0x0000000000007941 */ /* 0x000fea0003800000 */
.L_x_3646:
[----:B------:R-:W-:Y:S02]  /*3950*/  MOV R2, R61 ;  /* 0x0000003d00027202 */ /* 0x000fe40000000f00 */
[----:B------:R-:W-:Y:S05]  /*3960*/  MOV R3, R60 ;  /* 0x0000003c00037202 */ /* 0x000fea0000000f00 */
[----:B-----5:R2:W-:Y:S02]  /*3970*/  STG.E.128 [R2.64], R20 ;  /* 0x0000001402007986 */ /* 0x0205e4000c101d06 */
.L_x_3645:
[----:B------:R-:W-:Y:S05]  /*3980*/  BSYNC B1 ;  /* 0x0000000000017941 */ /* 0x000fea0003800000 */
.L_x_3644:
[----:B------:R-:W-:Y:S01]  /*3990*/  BSSY B1, `(.L_x_3648) ;  /* 0x0000063000017945 */ /* 0x000fe20003800000 */
        /* <DEDUP_REMOVED lines=94> */
.L_x_3651:
[----:B------:R-:W-:Y:S05]  /*3f80*/  BSYNC B0 ;  /* 0x0000000000007941 */ /* 0x000fea0003800000 */
.L_x_3650:
[C---:B------:R-:W-:Y:S04]  /*3f90*/  LEA R2, P0, R142.reuse, R61, 0x1 ;  /* 0x0000003d8e027211 */ /* 0x040fe800078008ff */
[----:B------:R-:W-:Y:S05]  /*3fa0*/  LEA.HI.X R3, R142, R60, R141, 0x1, P0 ;  /* 0x0000003c8e037211 */ /* 0x000fea00000f0c8d */
[----:B-----5:R2:W-:Y:S04]  /*3fb0*/  STG.E.128 [R2.64], R20 ;  /* 0x0000001402007986 */ /* 0x0205e8000c101d06 */
.L_x_3649:
[----:B------:R-:W-:Y:S05]  /*3fc0*/  BSYNC B1 ;  /* 0x0000000000017941 */ /* 0x000fea0003800000 */
.L_x_3648:
        /* <DEDUP_REMOVED lines=95> */
.L_x_3655:
[----:B------:R-:W-:Y:S05]  /*45c0*/  BSYNC B0 ;  /* 0x0000000000007941 */ /* 0x000fea0003800000 */
.L_x_3654:
[C---:B------:R-:W-:Y:S04]  /*45d0*/  LEA R2, P0, R106.reuse, R61, 0x1 ;  /* 0x0000003d6a027211 */ /* 0x040fe800078008ff */
[----:B------:R-:W-:Y:S05]  /*45e0*/  LEA.HI.X R3, R106, R60, R52, 0x1, P0 ;  /* 0x0000003c6a037211 */ /* 0x000fea00000f0c34 */
[----:B-----5:R2:W-:Y:S04]  /*45f0*/  STG.E.128 [R2.64], R20 ;  /* 0x0000001402007986 */ /* 0x0205e8000c101d06 */
.L_x_3653:
[----:B------:R-:W-:Y:S05]  /*4600*/  BSYNC B1 ;  /* 0x0000000000017941 */ /* 0x000fea0003800000 */
.L_x_3652:
[----:B------:R-:W-:Y:S01]  /*4610*/  BSSY B1, `(.L_x_3656) ;  /* 0x0000069000017945 */ /* 0x000fe20003800000 */
        /* <DEDUP_REMOVED lines=14> */
[----:B------:R-:W-:Y:S05]  /*4700*/  MOV R32, R23 ;  /* 0x0000001700207202 */ /* 0x000fea0000000f00 */
[----:B------:R-:W-:Y:S02]  /*4710*/  @P3 IADD3 R112, RZ, -UR5, RZ ;  /* 0x80000005ff703c10 */ /* 0x000fe4000fffe0ff */
[----:B------:R-:W-:Y:S02]  /*4720*/  @P3 IADD3 R4, RZ, -UR5, RZ ;  /* 0x80000005ff043c10 */ /* 0x000fe4000fffe0ff */
[C---:B-1----:R-:W-:Y:S02]  /*4730*/  LEA R2, P0, R112.reuse, R2, 0x1 ;  /* 0x0000000270027211 */ /* 0x042fe400078008ff */
        /* <DEDUP_REMOVED lines=78> */
.L_x_3659:
[----:B------:R-:W-:Y:S05]  /*4c20*/  BSYNC B0 ;  /* 0x0000000000007941 */ /* 0x000fea0003800000 */
.L_x_3658:
[----:B------:R-:W-:Y:S02]  /*4c30*/  MOV R0, 0xc0 ;  /* 0x000000c000007802 */ /* 0x000fe40000000f00 */
[----:B-1----:R-:W-:Y:S02]  /*4c40*/  MOV R2, R61 ;  /* 0x0000003d00027202 */ /* 0x002fe40000000f00 */
[----:B------:R-:W-:Y:S05]  /*4c50*/  MOV R3, R60 ;  /* 0x0000003c00037202 */ /* 0x000fea0000000f00 */
[C---:B------:R-:W-:Y:S04]  /*4c60*/  IMAD.WIDE.U32 R2, R0.reuse, c[0x0][0x198], R2 ;  /* 0x0000660000027a25 */ /* 0x040fe800078e0002 */
[----:B------:R-:W-:Y:S05]  /*4c70*/  IMAD R0, R0, c[0x0][0x19c], RZ ;  /* 0x0000670000007a24 */ /* 0x000fea00078e02ff */
[----:B------:R-:W-:Y:S05]  /*4c80*/  IADD3 R3, R3, R0, RZ ;  /* 0x0000000003037210 */ /* 0x000fea0007ffe0ff */
[----:B-----5:R1:W-:Y:S02]  /*4c90*/  STG.E.128 [R2.64], R20 ;  /* 0x0000001402007986 */ /* 0x0203e4000c101d06 */
.L_x_3657:
[----:B------:R-:W-:Y:S05]  /*4ca0*/  BSYNC B1 ;  /* 0x0000000000017941 */ /* 0x000fea0003800000 */
.L_x_3656:
        /* <DEDUP_REMOVED lines=12> */
.L_x_3633:
[----:B-1----:R-:W-:Y:S01]  /*4d70*/  @!P6 IMAD.MOV.U32 R2, RZ, RZ, R67 ;  /* 0x000000ffff02e224 */ /* 0x002fe200078e0043 */
[----:B------:R-:W-:Y:S01]  /*4d80*/  @!P6 MOV R14, R61 ;  /* 0x0000003d000ee202 */ /* 0x000fe20000000f00 */
[----:B------:R-:W-:Y:S01]  /*4d90*/  @!P6 IMAD.MOV.U32 R3, RZ, RZ, R66 ;  /* 0x000000ffff03e224 */ /* 0x000fe200078e0042 */
[----:B------:R-:W-:Y:S01]  /*4da0*/  UMOV UR4, URZ ;  /* 0x0000003f00047c82 */ /* 0x000fe20008000000 */
[----:B------:R-:W-:Y:S02]  /*4db0*/  @!P6 IMAD.MOV.U32 R15, RZ, RZ, R60 ;  /* 0x000000ffff0fe224 */ /* 0x000fe400078e003c */
[----:B------:R-:W-:Y:S01]  /*4dc0*/  @!P3 IMAD.MOV.U32 R0, RZ, RZ, c[0x0][0x28c] ;  /* 0x0000a300ff00b624 */ /* 0x000fe200078e00ff */
[----:B------:R1:W2:Y:S03]  /*4dd0*/  @!P6 LDG.E.128 R4, [R2.64] ;  /* 0x000000060204e981 */ /* 0x0002a6000c1e1d00 */
[----:B------:R-:W-:Y:S01]  /*4de0*/  @!P3 IMAD R0, R0, 0xc0, RZ ;  /* 0x000000c00000b824 */ /* 0x000fe200078e02ff */
[C---:B-1----:R-:W-:Y:S04]  /*4df0*/  @!P5 LEA R2, P0, R73.reuse, R67, 0x1 ;  /* 0x000000434902d211 */ /* 0x042fe800078008ff */
[----:B------:R-:W-:Y:S01]  /*4e00*/  @!P5 LEA.HI.X R3, R73, R66, R72, 0x1, P0 ;  /* 0x000000424903d211 */ /* 0x000fe200000f0c48 */
[----:B--2---:R1:W-:Y:S04]  /*4e10*/  @!P6 STG.E.128 [R14.64], R4 ;  /* 0x000000040e00e986 */ /* 0x0043e8000c101d06 */
[----:B-1----:R1:W2:Y:S01]  /*4e20*/  @!P5 LDG.E.128 R4, [R2.64] ;  /* 0x000000060204d981 */ /* 0x0022a2000c1e1d00 */
[C---:B------:R-:W-:Y:S04]  /*4e30*/  @!P5 LEA R14, P6, R142.reuse, R61, 0x1 ;  /* 0x0000003d8e0ed211 */ /* 0x040fe800078c08ff */
[----:B------:R-:W-:Y:S02]  /*4e40*/  @!P5 LEA.HI.X R15, R142, R60, R141, 0x1, P6 ;  /* 0x0000003c8e0fd211 */ /* 0x000fe400030f0c8d */
[CC--:B-1----:R-:W-:Y:S04]  /*4e50*/  @!P4 LEA R2, P0, R51.reuse, R67.reuse, 0x1 ;  /* 0x000000433302c211 */ /* 0x0c2fe800078008ff */
[----:B------:R-:W-:Y:S01]  /*4e60*/  @!P4 LEA.HI.X R3, R51, R66, R50, 0x1, P0 ;  /* 0x000000423303c211 */ /* 0x000fe200000f0c32 */
[----:B--2---:R1:W-:Y:S04]  /*4e70*/  @!P5 STG.E.128 [R14.64], R4 ;  /* 0x000000040e00d986 */ /* 0x0043e8000c101d06 */
[----:B-1----:R1:W2:Y:S01]  /*4e80*/  @!P4 LDG.E.128 R4, [R2.64] ;  /* 0x000000060204c981 */ /* 0x0022a2000c1e1d00 */
[----:B------:R-:W-:Y:S01]  /*4e90*/  @!P3 IMAD.MOV.U32 R15, RZ, RZ, R66 ;  /* 0x000000ffff0fb224 */ /* 0x000fe200078e0042 */
[----:B------:R-:W-:Y:S02]  /*4ea0*/  @!P3 MOV R14, R67 ;  /* 0x00000043000eb202 */ /* 0x000fe40000000f00 */
[----:B-1----:R-:W-:Y:S05]  /*4eb0*/  @!P3 MOV R2, c[0x0][0x288] ;  /* 0x0000a2000002ba02 */ /* 0x002fea0000000f00 */
[----:B------:R-:W-:Y:S01]  /*4ec0*/  @!P3 IMAD.WIDE.U32 R2, R2, 0xc0, R14 ;  /* 0x000000c00202b825 */ /* 0x000fe200078e000e */
[CC--:B------:R-:W-:Y:S04]  /*4ed0*/  @!P4 LEA R14, P0, R106.reuse, R61.reuse, 0x1 ;  /* 0x0000003d6a0ec211 */ /* 0x0c0fe800078008ff */
[----:B------:R-:W-:Y:S02]  /*4ee0*/  @!P4 LEA.HI.X R15, R106, R60, R52, 0x1, P0 ;  /* 0x0000003c6a0fc211 */ /* 0x000fe400000f0c34 */
[----:B------:R-:W-:Y:S01]  /*4ef0*/  @!P3 IADD3 R3, R3, R0, RZ ;  /* 0x000000000303b210 */ /* 0x000fe20007ffe0ff */
[----:B------:R-:W-:Y:S02]  /*4f00*/  @!P3 IMAD.MOV.U32 R0, RZ, RZ, 0xc0 ;  /* 0x000000c0ff00b424 */ /* 0x000fe400078e00ff */
        /* <DEDUP_REMOVED lines=8> */
.L_x_3643:
[----:B-1----:R-:W-:Y:S01]  /*4f90*/  MOV R2, R67 ;  /* 0x0000004300027202 */ /* 0x002fe20000000f00 */
[----:B------:R-:W-:Y:S02]  /*4fa0*/  IMAD.MOV.U32 R0, RZ, RZ, c[0x0][0x288] ;  /* 0x0000a200ff007624 */ /* 0x000fe400078e00ff */
        /* <DEDUP_REMOVED lines=29> */
[----:B------:R-:W-:Y:S11]  /*5180*/  ISETP.GT.U32.AND P0, PT, R2, R8, PT ;  /* 0x000000080200720c */ /* 0x000ff60003f04070 */
[----:B------:R-:W-:Y:S01]  /*5190*/  @!P4 IADD3 R3, R3, 0x1, RZ ;  /* 0x000000010303c810 */ /* 0x000fe20007ffe0ff */
[----:B------:R-:W-:Y:S01]  /*51a0*/  @!P4 IMAD.IADD R6, R6, 0x1, -R2 ;  /* 0x000000010606c824 */ /* 0x000fe200078e0a02 */
[-C--:B------:R-:W-:Y:S02]  /*51b0*/  @!P0 IADD3 R8, R8, -R2.reuse, RZ ;  /* 0x8000000208088210 */ /* 0x080fe40007ffe0ff */
[----:B------:R-:W-:Y:S02]  /*51c0*/  ISETP.GE.AND P4, PT, R5, RZ, PT ;  /* 0x000000ff0500720c */ /* 0x000fe40003f86270 */
        /* <DEDUP_REMOVED lines=47> */
.L_x_3660:
        /* <DEDUP_REMOVED lines=12> */
.L_x_3661:
[----:B------:R-:W-:Y:S04]  /*5580*/  IADD3 R11, R11, -0x1, RZ ;  /* 0xffffffff0b0b7810 */ /* 0x000fe80007ffe0ff */
[----:B------:R-:W-:Y:S11]  /*5590*/  ISETP.GT.AND P0, PT, R11, R46, PT ;  /* 0x0000002e0b00720c */ /* 0x000ff60003f04270 */
[----:B------:R-:W-:Y:S02]  /*55a0*/  @!UPT UIADD3 URZ, URZ, URZ, URZ ;  /* 0x0000003f3f3ff290 */ /* 0x000fe4000fffe03f */
[----:B------:R-:W-:-:S05]  /*55b0*/  @P0 BRA `(.L_x_3662) ;  /* 0xffffca3000000947 */ /* 0x000fca000383ffff */
.L_x_3632:
        /* <DEDUP_REMOVED lines=17> */
[----:B------:R-:W-:Y:S02]  /*56d0*/  LEA R22, P1, R2, c[0x0][0x160], 0x1 ;  /* 0x0000580002167a11 */ /* 0x000fe400078208ff */
[----:B------:R-:W-:Y:S02]  /*56e0*/  LEA.HI.X R9, R100, c[0x0][0x164], R47, 0x1, P3 ;  /* 0x0000590064097a11 */ /* 0x000fe400018f0c2f */
[----:B--2---:R-:W-:-:S05]  /*56f0*/  IADD3 R0, R0, R48, R37 ;  /* 0x0000003000007210 */ /* 0x004fca0007ffe025 */
[----:B------:R-:W-:Y:S01]  /*5700*/  IMAD R3, R79, R0, RZ ;  /* 0x000000004f037224 */ /* 0x000fe200078e02ff */
[----:B------:R-:W-:Y:S02]  /*5710*/  IADD3.X R0, R47, UR5, RZ, P0, !PT ;  /* 0x000000052f007c10 */ /* 0x000fe400087fe4ff */
[----:B------:R-:W-:Y:S02]  /*5720*/  ISETP.NE.AND P0, PT, RZ, UR4, PT ;  /* 0x00000004ff007c0c */ /* 0x000fe4000bf05270 */
        /* <DEDUP_REMOVED lines=17> */
[----:B-----5:R-:W5:Y:S01]  /*5840*/  LDG.E.128 R8, [R8.64] ;  /* 0x0000000608087981 */ /* 0x020f62000c1e1d00 */
        /* <DEDUP_REMOVED lines=54> */
.L_x_3669:
[----:B------:R-:W-:Y:S05]  /*5bb0*/  BSYNC B0 ;  /* 0x0000000000007941 */ /* 0x000fea0003800000 */
.L_x_3668:
[----:B-----5:R2:W-:Y:S02]  /*5bc0*/  STS.128 [R147], R8 ;  /* 0x0000000893007388 */ /* 0x0205e40000000c00 */
.L_x_3667:
[----:B------:R-:W-:Y:S05]  /*5bd0*/  BSYNC B1 ;  /* 0x0000000000017941 */ /* 0x000fea0003800000 */
.L_x_3666:
[----:B------:R-:W-:-:S04]  /*5be0*/  IADD3 R20, R148, 0x20, RZ ;  /* 0x0000002094147810 */ /* 0x000fc80007ffe0ff */
[----:B------:R-:W-:-:S04]  /*5bf0*/  ISETP.GE.AND P0, PT, R20, R21, PT ;  /* 0x000000151400720c */ /* 0x000fc80003f06270 */
[----:B------:R-:W-:-:S13]  /*5c00*/  ISETP.LT.OR P0, PT, R76, -0x83, P0 ;  /* 0xffffff7d4c00780c */ /* 0x000fda0000701670 */
[----:B------:R-:W-:Y:S05]  /*5c10*/  @P0 BRA `(.L_x_3670) ;  /* 0x0000133000000947 */ /* 0x000fea0003800000 */
[----:B------:R-:W-:-:S13]  /*5c20*/  ISETP.GE.AND P0, PT, R84, c[0x0][0x220], PT ;  /* 0x0000880054007a0c */ /* 0x000fda0003f06270 */
[----:B------:R3:W-:Y:S01]  /*5c30*/  @P0 STS.128 [R147+0x800], RZ ;  /* 0x000800ff93000388 */ /* 0x0007e20000000c00 */
[----:B------:R-:W-:Y:S05]  /*5c40*/  @P0 BRA `(.L_x_3670) ;  /* 0x0000130000000947 */ /* 0x000fea0003800000 */
[----:B--2--5:R2:W5:Y:S01]  /*5c50*/  LDG.E.128 R8, [R22.64] ;  /* 0x0000000616087981 */ /* 0x024562000c1e1d00 */
        /* <DEDUP_REMOVED lines=57> */
.L_x_3672:
[----:B------:R-:W-:Y:S05]  /*5ff0*/  BSYNC B0 ;  /* 0x0000000000007941 */ /* 0x000fea0003800000 */
.L_x_3671:
[----:B-----5:R4:W-:Y:S01]  /*6000*/  STS.128 [R147+0x800], R8 ;  /* 0x0008000893007388 */ /* 0x0209e20000000c00 */
[----:B------:R-:W-:Y:S05]  /*6010*/  BRA `(.L_x_3670) ;  /* 0x00000f3000007947 */ /* 0x000fea0003800000 */
.L_x_3665:
        /* <DEDUP_REMOVED lines=32> */
[----:B-----5:R-:W2:Y:S01]  /*6220*/  LDG.E.128 R8, [R8.64] ;  /* 0x0000000608087981 */ /* 0x020ea2000c1e1d00 */
        /* <DEDUP_REMOVED lines=69> */
.L_x_3676:
[----:B------:R-:W-:Y:S05]  /*6680*/  BSYNC B0 ;  /* 0x0000000000007941 */ /* 0x000fea0003800000 */
.L_x_3675:
[----:B-----5:R3:W-:Y:S02]  /*6690*/  STS.128 [R147], R16 ;  /* 0x0000001093007388 */ /* 0x0207e40000000c00 */
.L_x_3674:
[----:B------:R-:W-:Y:S05]  /*66a0*/  BSYNC B1 ;  /* 0x0000000000017941 */ /* 0x000fea0003800000 */
.L_x_3673:
        /* <DEDUP_REMOVED lines=32> */
[----:B----45:R-:W4:Y:S01]  /*68b0*/  LDG.E.128 R8, [R8.64] ;  /* 0x0000000608087981 */ /* 0x030f22000c1e1d00 */
[----:B------:R-:W-:Y:S01]  /*68c0*/  IMAD.MOV.U32 R3, RZ, RZ, R12 ;  /* 0x000000ffff037224 */ /* 0x000fe200078e000c */
        /* <DEDUP_REMOVED lines=71> */
.L_x_3678:
[----:B------:R-:W-:Y:S05]  /*6d40*/  BSYNC B0 ;  /* 0x0000000000007941 */ /* 0x000fea0003800000 */
.L_x_3677:
[----:B-----5:R1:W-:Y:S01]  /*6d50*/  STS.128 [R147+0x800], R12 ;  /* 0x0008000c93007388 */ /* 0x0203e20000000c00 */
[----:B------:R-:W-:Y:S05]  /*6d60*/  BRA `(.L_x_3670) ;  /* 0x000001e000007947 */ /* 0x000fea0003800000 */
.L_x_3664:
        /* <DEDUP_REMOVED lines=15> */
.L_x_3680:
[----:B------:R-:W-:Y:S05]  /*6e60*/  BSYNC B0 ;  /* 0x0000000000007941 */ /* 0x000fea0003800000 */
.L_x_3679:
        /* <DEDUP_REMOVED lines=14> */
.L_x_3670:
[----:B------:R-:W-:Y:S05]  /*6f50*/  BSYNC B2 ;  /* 0x0000000000027941 */ /* 0x000fea0003800000 */
.L_x_3663:
[----:B------:R-:W-:Y:S01]  /*6f60*/  IADD3 R155, R35, -0x1, RZ ;  /* 0xffffffff239b7810 */ /* 0x000fe20007ffe0ff */
[----:B------:R-:W-:Y:S01]  /*6f70*/  BSSY B0, `(.L_x_3681) ;  /* 0x0000012000007945 */ /* 0x000fe20003800000 */
[----:B------:R-:W-:-:S03]  /*6f80*/  LEA R153, P0, R96, c[0x0][0x168], 0x1 ;  /* 0x00005a0060997a11 */ /* 0x000fc600078008ff */
[----:B------:R-:W-:Y:S01]  /*6f90*/  IMAD.SHL.U32 R0, R155, 0x80, RZ ;  /* 0x000000809b007824 */ /* 0x000fe200078e00ff */
[----:B------:R-:W-:-:S03]  /*6fa0*/  LEA.HI.X R152, R96, c[0x0][0x16c], R99, 0x1, P0 ;  /* 0x00005b0060987a11 */ /* 0x000fc600000f0c63 */
        /* <DEDUP_REMOVED lines=14> */
.L_x_3682:
[----:B------:R-:W-:Y:S05]  /*7090*/  BSYNC B0 ;  /* 0x0000000000007941 */ /* 0x000fea0003800000 */
.L_x_3681:
[----:B------:R-:W-:Y:S01]  /*70a0*/  ISETP.GE.AND P0, PT, R20, R4, PT ;  /* 0x000000041400720c */ /* 0x000fe20003f06270 */
        /* <DEDUP_REMOVED lines=11> */
.L_x_3684:
[----:B------:R-:W-:Y:S05]  /*7160*/  BSYNC B0 ;  /* 0x0000000000007941 */ /* 0x000fea0003800000 */
.L_x_3683:
[----:B--2---:R-:W-:Y:S01]  /*7170*/  IADD3 R3, R148, 0x40, RZ ;  /* 0x0000004094037810 */ /* 0x004fe20007ffe0ff */
        /* <DEDUP_REMOVED lines=14> */
.L_x_3686:
[----:B------:R-:W-:Y:S05]  /*7260*/  BSYNC B0 ;  /* 0x0000000000007941 */ /* 0x000fea0003800000 */
.L_x_3685:
        /* <DEDUP_REMOVED lines=22> */
.L_x_3688:
[----:B------:R-:W-:Y:S05]  /*73d0*/  BSYNC B0 ;  /* 0x0000000000007941 */ /* 0x000fea0003800000 */
.L_x_3687:
[----:B------:R-:W0:Y:S01]  /*73e0*/  LDGDEPBAR ;  /* 0x00000000000079af */ /* 0x000e220000000000 */
[----:B------:R-:W-:Y:S01]  /*73f0*/  ISETP.GE.AND P1, PT, R148, R4, PT ;  /* 0x000000049400720c */ /* 0x000fe20003f26270 */
[----:B------:R-:W-:Y:S01]  /*7400*/  IMAD.SHL.U32 R101, R76, 0x2, RZ ;  /* 0x000000024c657824 */ /* 0x000fe200078e00ff */
[----:B------:R-:W-:Y:S01]  /*7410*/  SHF.R.S32.HI R5, RZ, 0x1f, R154 ;  /* 0x0000001fff057819 */ /* 0x000fe2000001149a */
[----:B------:R-:W-:Y:S01]  /*7420*/  BSSY B0, `(.L_x_3689) ;  /* 0x0000017000007945 */ /* 0x000fe20003800000 */
[C---:B------:R-:W-:Y:S02]  /*7430*/  LEA R100, P0, R92.reuse, c[0x0][0x170], 0x1 ;  /* 0x00005c005c647a11 */ /* 0x040fe400078008ff */
        /* <DEDUP_REMOVED lines=21> */
.L_x_3690:
[----:B------:R-:W-:Y:S05]  /*7590*/  BSYNC B0 ;  /* 0x0000000000007941 */ /* 0x000fea0003800000 */
.L_x_3689:
        /* <DEDUP_REMOVED lines=13> */
.L_x_3692:
[----:B------:R-:W-:Y:S05]  /*7670*/  BSYNC B0 ;  /* 0x0000000000007941 */ /* 0x000fea0003800000 */
.L_x_3691:
        /* <DEDUP_REMOVED lines=15> */
.L_x_3694:
[----:B------:R-:W-:Y:S05]  /*7770*/  BSYNC B0 ;  /* 0x0000000000007941 */ /* 0x000fea0003800000 */
.L_x_3693:
        /* <DEDUP_REMOVED lines=18> */
.L_x_3696:
[----:B------:R-:W-:Y:S05]  /*78a0*/  BSYNC B0 ;  /* 0x0000000000007941 */ /* 0x000fea0003800000 */
.L_x_3695:
[----:B------:R-:W-:Y:S01]  /*78b0*/  LOP3.LUT R91, R91, 0xfffffff8, RZ, 0xc0, !PT ;  /* 0xfffffff85b5b7812 */ /* 0x000fe200078ec0ff */
[----:B-1----:R-:W-:Y:S01]  /*78c0*/  IMAD.SHL.U32 R7, R83, 0x40, RZ ;  /* 0x0000004053077824 */ /* 0x002fe200078e00ff */
[----:B----4-:R-:W-:Y:S01]  /*78d0*/  SHF.R.S32.HI R8, RZ, 0x4, R88 ;  /* 0x00000004ff087819 */ /* 0x010fe20000011458 */
[----:B------:R-:W0:Y:S01]  /*78e0*/  LDGDEPBAR ;  /* 0x00000000000079af */ /* 0x000e220000000000 */
[----:B------:R-:W-:Y:S01]  /*78f0*/  LOP3.LUT R32, R86, 0x7fffffe, RZ, 0xc0, !PT ;  /* 0x07fffffe56207812 */ /* 0x000fe200078ec0ff */
[----:B------:R-:W-:Y:S01]  /*7900*/  IMAD.IADD R76, R76, 0x1, -R91 ;  /* 0x000000014c4c7824 */ /* 0x000fe200078e0a5b */
[----:B------:R-:W-:Y:S01]  /*7910*/  LEA.HI R3, R88, R8, RZ, 0x1 ;  /* 0x0000000858037211 */ /* 0x000fe200078f08ff */
[----:B------:R-:W-:Y:S01]  /*7920*/  IMAD R86, R36, 0x10, R37 ;  /* 0x0000001024567824 */ /* 0x000fe200078e0225 */
        /* <DEDUP_REMOVED lines=13> */
[----:B------:R-:W-:Y:S01]  /*7a00*/  IADD3 R86, R86, 0x1, R154 ;  /* 0x0000000156567810 */ /* 0x000fe20007ffe09a */
[----:B------:R-:W-:Y:S01]  /*7a10*/  IMAD.SHL.U32 R3, R8, 0x8, RZ ;  /* 0x0000000808037824 */ /* 0x000fe200078e00ff */
[----:B------:R-:W-:Y:S01]  /*7a20*/  LOP3.LUT R5, R5, 0xc0, RZ, 0xc0, !PT ;  /* 0x000000c005057812 */ /* 0x000fe200078ec0ff */
[----:B------:R-:W-:Y:S01]  /*7a30*/  IMAD.IADD R138, R76, 0x1, -R138 ;  /* 0x000000014c8a7824 */ /* 0x000fe200078e0a8a */
[----:B------:R-:W-:-:S02]  /*7a40*/  LOP3.LUT R24, R24, 0xffffff00, RZ, 0xc0, !PT ;  /* 0xffffff0018187812 */ /* 0x000fc400078ec0ff */
[----:B------:R-:W-:Y:S01]  /*7a50*/  LOP3.LUT R3, R7, 0x8, R3, 0xf8, !PT ;  /* 0x0000000807037812 */ /* 0x000fe200078ef803 */
[----:B------:R-:W-:Y:S01]  /*7a60*/  IMAD R138, R8, 0x8, R138 ;  /* 0x00000008088a7824 */ /* 0x000fe200078e028a */
[----:B------:R-:W-:Y:S01]  /*7a70*/  LOP3.LUT R4, R5, 0x8, R4, 0xf8, !PT ;  /* 0x0000000805047812 */ /* 0x000fe200078ef804 */
[----:B------:R-:W-:Y:S01]  /*7a80*/  IMAD R6, R36, 0x200, R24 ;  /* 0x0000020024067824 */ /* 0x000fe200078e0218 */
[----:B------:R-:W-:Y:S02]  /*7a90*/  SHF.R.U32.HI R7, RZ, 0x3, R7 ;  /* 0x00000003ff077819 */ /* 0x000fe40000011607 */
[----:B------:R-:W-:Y:S01]  /*7aa0*/  SHF.R.U32.HI R5, RZ, 0x3, R5 ;  /* 0x00000003ff057819 */ /* 0x000fe20000011605 */
[C---:B------:R-:W-:Y:S01]  /*7ab0*/  IMAD R6, R32.reuse, 0x20, R6 ;  /* 0x0000002020067824 */ /* 0x040fe200078e0206 */
[----:B------:R-:W-:Y:S01]  /*7ac0*/  LOP3.LUT R3, R3, R7, RZ, 0x3c, !PT ;  /* 0x0000000703037212 */ /* 0x000fe200078e3cff */
[----:B------:R-:W-:Y:S01]  /*7ad0*/  IMAD R32, R32, 0x20, R24 ;  /* 0x0000002020207824 */ /* 0x000fe200078e0218 */
[----:B------:R-:W-:-:S02]  /*7ae0*/  LOP3.LUT R4, R4, R5, RZ, 0x3c, !PT ;  /* 0x0000000504047212 */ /* 0x000fc400078e3cff */
[----:B------:R-:W-:Y:S01]  /*7af0*/  IADD3 R86, R38, R86, -R145 ;  /* 0x0000005626567210 */ /* 0x000fe20007ffe891 */
[----:B------:R-:W-:Y:S02]  /*7b00*/  IMAD.IADD R140, R3, 0x1, R6 ;  /* 0x00000001038c7824 */ /* 0x000fe400078e0206 */
[----:B------:R-:W-:Y:S01]  /*7b10*/  IMAD.U32 R138, R138, 0x20, R4 ;  /* 0x000000208a8a7824 */ /* 0x000fe200078e0004 */
[----:B------:R-:W-:Y:S01]  /*7b20*/  IADD3 R86, R86, c[0x0][0x2e8], RZ ;  /* 0x0000ba0056567a10 */ /* 0x000fe20007ffe0ff */
[----:B------:R-:W-:Y:S02]  /*7b30*/  IMAD.SHL.U32 R140, R140, 0x2, RZ ;  /* 0x000000028c8c7824 */ /* 0x000fe400078e00ff */
[----:B------:R-:W-:Y:S01]  /*7b40*/  IMAD.SHL.U32 R138, R138, 0x2, RZ ;  /* 0x000000028a8a7824 */ /* 0x000fe200078e00ff */
[C---:B------:R-:W-:Y:S01]  /*7b50*/  IADD3 R87, R86.reuse, 0x8, RZ ;  /* 0x0000000856577810 */ /* 0x040fe20007ffe0ff */
[----:B------:R-:W-:Y:S01]  /*7b60*/  IMAD R139, R25, 0x2, R140 ;  /* 0x00000002198b7824 */ /* 0x000fe200078e028c */
[----:B------:R-:W-:Y:S01]  /*7b70*/  LDSM.16.M88.4 R72, [R140] ;  /* 0x000000008c48783b */ /* 0x000fe20000000200 */
[----:B------:R-:W-:Y:S01]  /*7b80*/  IMNMX R86, R86, R38, PT ;  /* 0x0000002656567217 */ /* 0x000fe20003800200 */
[----:B------:R-:W-:Y:S01]  /*7b90*/  IMAD.IADD R3, R3, 0x1, R32 ;  /* 0x0000000103037824 */ /* 0x000fe200078e0220 */
[C---:B------:R-:W-:Y:S01]  /*7ba0*/  IADD3 R2, R138.reuse, 0x1000, RZ ;  /* 0x000010008a027810 */ /* 0x040fe20007ffe0ff */
[----:B------:R-:W1:Y:S01]  /*7bb0*/  LDSM.16.M88.4 R12, [R138+0x1000] ;  /* 0x001000008a0c783b */ /* 0x000e620000000200 */
[----:B------:R-:W-:-:S02]  /*7bc0*/  IADD3 R137, R138, 0x1020, RZ ;  /* 0x000010208a897810 */ /* 0x000fc40007ffe0ff */
[----:B------:R-:W-:Y:S01]  /*7bd0*/  @P0 IADD3 R137, R2, -0x20, RZ ;  /* 0xffffffe002890810 */ /* 0x000fe20007ffe0ff */
[----:B------:R-:W4:Y:S01]  /*7be0*/  LDSM.16.M88.4 R60, [R138+0x1400] ;  /* 0x001400008a3c783b */ /* 0x000f220000000200 */
[----:B------:R-:W-:Y:S01]  /*7bf0*/  IMAD.IADD R2, R0, 0x1, R101 ;  /* 0x0000000100027824 */ /* 0x000fe200078e0265 */
[----:B------:R-:W-:Y:S02]  /*7c00*/  IMNMX R87, R87, R38, PT ;  /* 0x0000002657577217 */ /* 0x000fe40003800200 */
[----:B------:R-:W-:Y:S01]  /*7c10*/  LDSM.16.M88.4 R64, [R139] ;  /* 0x000000008b40783b */ /* 0x000fe20000000200 */
[----:B------:R-:W-:Y:S02]  /*7c20*/  IADD3 R134, R137, 0x400, RZ ;  /* 0x0000040089867810 */ /* 0x000fe40007ffe0ff */
[C---:B------:R-:W-:Y:S01]  /*7c30*/  IADD3 R26, R2.reuse, 0x1, RZ ;  /* 0x00000001021a7810 */ /* 0x040fe20007ffe0ff */
[----:B------:R-:W2:Y:S01]  /*7c40*/  LDSM.16.M88.4 R20, [R137] ;  /* 0x000000008914783b */ /* 0x000ea20000000200 */
[----:B------:R-:W-:-:S02]  /*7c50*/  IADD3 R24, R2, 0x8, RZ ;  /* 0x0000000802187810 */ /* 0x000fc40007ffe0ff */
[CC--:B------:R-:W-:Y:S01]  /*7c60*/  ISETP.GE.AND P5, PT, R26.reuse, R86.reuse, PT ;  /* 0x000000561a00720c */ /* 0x0c0fe20003fa6270 */
[----:B------:R-:W3:Y:S01]  /*7c70*/  LDSM.16.M88.4 R112, [R137+0x400] ;  /* 0x000400008970783b */ /* 0x000ee20000000200 */
[-C--:B------:R-:W-:Y:S02]  /*7c80*/  ISETP.GE.AND P6, PT, R26, R87.reuse, PT ;  /* 0x000000571a00720c */ /* 0x080fe40003fc6270 */
[----:B------:R-:W-:Y:S01]  /*7c90*/  IADD3 R26, R2, 0x9, RZ ;  /* 0x00000009021a7810 */ /* 0x000fe20007ffe0ff */
[----:B------:R-:W2:Y:S01]  /*7ca0*/  LDSM.16.M88.4 R52, [R138+0x1800] ;  /* 0x001800008a34783b */ /* 0x000ea20000000200 */
[----:B------:R-:W-:Y:S02]  /*7cb0*/  ISETP.GE.AND P3, PT, R24, R86, PT ;  /* 0x000000561800720c */ /* 0x000fe40003f66270 */
[----:B------:R-:W-:Y:S01]  /*7cc0*/  IADD3 R27, R2, 0x10, RZ ;  /* 0x00000010021b7810 */ /* 0x000fe20007ffe0ff */
[----:B------:R-:W2:Y:S01]  /*7cd0*/  LDSM.16.M88.4 R44, [R138+0x1c00] ;  /* 0x001c00008a2c783b */ /* 0x000ea20000000200 */
[----:B------:R-:W-:-:S02]  /*7ce0*/  ISETP.GE.AND P1, PT, R24, R87, PT ;  /* 0x000000571800720c */ /* 0x000fc40003f26270 */
[C---:B------:R-:W-:Y:S01]  /*7cf0*/  ISETP.GE.AND P0, PT, R26.reuse, R86, PT ;  /* 0x000000561a00720c */ /* 0x040fe20003f06270 */
[----:B------:R-:W3:Y:S01]  /*7d00*/  LDSM.16.M88.4 R28, [R138+0x2000] ;  /* 0x002000008a1c783b */ /* 0x000ee20000000200 */
[----:B------:R-:W-:Y:S02]  /*7d10*/  ISETP.GE.AND P4, PT, R26, R87, PT ;  /* 0x000000571a00720c */ /* 0x000fe40003f86270 */
[C---:B------:R-:W-:Y:S01]  /*7d20*/  IADD3 R33, R2.reuse, 0x11, RZ ;  /* 0x0000001102217810 */ /* 0x040fe20007ffe0ff */
[----:B---3--:R-:W3:Y:S01]  /*7d30*/  LDSM.16.M88.4 R16, [R138+0x2400] ;  /* 0x002400008a10783b */ /* 0x008ee20000000200 */
[----:B------:R-:W-:Y:S02]  /*7d40*/  IADD3 R34, R2, 0x19, RZ ;  /* 0x0000001902227810 */ /* 0x000fe40007ffe0ff */
[C---:B------:R-:W-:Y:S01]  /*7d50*/  IADD3 R133, R137.reuse, 0x800, RZ ;  /* 0x0000080089857810 */ /* 0x040fe20007ffe0ff */
[----:B------:R-:W3:Y:S01]  /*7d60*/  LDSM.16.M88.4 R76, [R138+0x2800] ;  /* 0x002800008a4c783b */ /* 0x000ee20000000200 */
[----:B------:R-:W-:-:S02]  /*7d70*/  IADD3 R132, R137, 0xc00, RZ ;  /* 0x00000c0089847810 */ /* 0x000fc40007ffe0ff */
[C---:B------:R-:W-:Y:S01]  /*7d80*/  IADD3 R131, R137.reuse, 0x1000, RZ ;  /* 0x0000100089837810 */ /* 0x040fe20007ffe0ff */
[C---:B-1----:R-:W-:Y:S01]  /*7d90*/  HMMA.16816.F32 R4, R72.reuse, R12, RZ ;  /* 0x0000000c4804723c */ /* 0x042fe200000018ff */
[----:B------:R-:W1:Y:S01]  /*7da0*/  LDSM.16.M88.4 R68, [R138+0x2c00] ;  /* 0x002c00008a44783b */ /* 0x000e620000000200 */
[C---:B------:R-:W-:Y:S02]  /*7db0*/  IADD3 R130, R137.reuse, 0x1400, RZ ;  /* 0x0000140089827810 */ /* 0x040fe40007ffe0ff */
[C---:B------:R-:W-:Y:S01]  /*7dc0*/  IADD3 R129, R137.reuse, 0x1800, RZ ;  /* 0x0000180089817810 */ /* 0x040fe20007ffe0ff */
[----:B------:R-:W1:Y:S01]  /*7dd0*/  LDSM.16.M88.4 R104, [R137+0x800] ;  /* 0x000800008968783b */ /* 0x000e620000000200 */
[----:B------:R-:W-:Y:S02]  /*7de0*/  IADD3 R128, R137, 0x1c00, RZ ;  /* 0x00001c0089807810 */ /* 0x000fe40007ffe0ff */
[C---:B------:R-:W-:Y:S01]  /*7df0*/  HMMA.16816.F32 R12, R72.reuse, R14, RZ ;  /* 0x0000000e480c723c */ /* 0x040fe200000018ff */
[----:B------:R-:W1:Y:S07]  /*7e00*/  LDSM.16.M88.4 R36, [R137+0xc00] ;  /* 0x000c00008924783b */ /* 0x000e6e0000000200 */
[----:B----45:R-:W-:Y:S08]  /*7e10*/  HMMA.16816.F32 R8, R72, R60, RZ ;  /* 0x0000003c4808723c */ /* 0x030ff000000018ff */
[C---:B--2---:R-:W-:Y:S08]  /*7e20*/  HMMA.16816.F32 R4, R64.reuse, R20, R4 ;  /* 0x000000144004723c */ /* 0x044ff00000001804 */
[C---:B------:R-:W-:Y:S08]  /*7e30*/  HMMA.16816.F32 R12, R64.reuse, R22, R12 ;  /* 0x00000016400c723c */ /* 0x040ff0000000180c */
[----:B------:R-:W-:Y:S08]  /*7e40*/  HMMA.16816.F32 R8, R64, R112, R8 ;  /* 0x000000704008723c */ /* 0x000ff00000001808 */
[----:B------:R-:W-:Y:S01]  /*7e50*/  HMMA.16816.F32 R60, R72, R62, RZ ;  /* 0x0000003e483c723c */ /* 0x000fe200000018ff */
[----:B------:R-:W-:-:S02]  /*7e60*/  FSEL R26, R5, -INF , !P5 ;  /* 0xff800000051a7808 */ /* 0x000fc40006800000 */
[----:B------:R-:W-:Y:S02]  /*7e70*/  ISETP.GE.AND P5, PT, R27, R86, PT ;  /* 0x000000561b00720c */ /* 0x000fe40003fa6270 */
[----:B------:R-:W-:-:S03]  /*7e80*/  FSEL R7, R7, -INF , !P6 ;  /* 0xff80000007077808 */ /* 0x000fc60007000000 */
[C---:B------:R-:W-:Y:S01]  /*7e90*/  HMMA.16816.F32 R56, R72.reuse, R52, RZ ;  /* 0x000000344838723c */ /* 0x040fe200000018ff */
[----:B------:R-:W-:Y:S02]  /*7ea0*/  FSEL R24, R12, -INF , !P3 ;  /* 0xff8000000c187808 */ /* 0x000fe40005800000 */
[----:B------:R-:W-:Y:S02]  /*7eb0*/  IADD3 R12, R2, 0x18, RZ ;  /* 0x00000018020c7810 */ /* 0x000fe40007ffe0ff */
[----:B------:R-:W-:Y:S02]  /*7ec0*/  ISETP.GE.AND P3, PT, R27, R87, PT ;  /* 0x000000571b00720c */ /* 0x000fe40003f66270 */
[----:B------:R-:W-:Y:S01]  /*7ed0*/  FSEL R5, R14, -INF , !P1 ;  /* 0xff8000000e057808 */ /* 0x000fe20004800000 */
[----:B------:R-:W-:Y:S01]  /*7ee0*/  HMMA.16816.F32 R52, R72, R54, RZ ;  /* 0x000000364834723c */ /* 0x000fe200000018ff */
[----:B------:R-:W-:Y:S02]  /*7ef0*/  FSEL R27, R13, -INF , !P0 ;  /* 0xff8000000d1b7808 */ /* 0x000fe40004000000 */
[----:B------:R-:W-:-:S02]  /*7f00*/  ISETP.GE.AND P1, PT, R33, R86, PT ;  /* 0x000000562100720c */ /* 0x000fc40003f26270 */
[-C--:B------:R-:W-:Y:S02]  /*7f10*/  ISETP.GE.AND P0, PT, R33, R87.reuse, PT ;  /* 0x000000572100720c */ /* 0x080fe40003f06270 */
[----:B------:R-:W-:Y:S01]  /*7f20*/  FSEL R33, R8, -INF , !P5 ;  /* 0xff80000008217808 */ /* 0x000fe20006800000 */
[----:B------:R-:W-:Y:S01]  /*7f30*/  HMMA.16816.F32 R48, R72, R44, RZ ;  /* 0x0000002c4830723c */ /* 0x000fe200000018ff */
[----:B------:R-:W-:Y:S02]  /*7f40*/  ISETP.GE.AND P5, PT, R12, R87, PT ;  /* 0x000000570c00720c */ /* 0x000fe40003fa6270 */
[----:B------:R-:W-:-:S05]  /*7f50*/  IADD3 R8, R2, 0x20, RZ ;  /* 0x0000002002087810 */ /* 0x000fca0007ffe0ff */
[C---:B------:R-:W-:Y:S08]  /*7f60*/  HMMA.16816.F32 R40, R72.reuse, R28, RZ ;  /* 0x0000001c4828723c */ /* 0x040ff000000018ff */
[C---:B---3--:R-:W-:Y:S08]  /*7f70*/  HMMA.16816.F32 R20, R72.reuse, R16, RZ ;  /* 0x000000104814723c */ /* 0x048ff000000018ff */
[C---:B------:R-:W-:Y:S08]  /*7f80*/  HMMA.16816.F32 R80, R72.reuse, R76, RZ ;  /* 0x0000004c4850723c */ /* 0x040ff000000018ff */
[C---:B-1----:R-:W-:Y:S08]  /*7f90*/  HMMA.16816.F32 R108, R72.reuse, R68, RZ ;  /* 0x00000044486c723c */ /* 0x042ff000000018ff */
[C---:B------:R-:W-:Y:S08]  /*7fa0*/  HMMA.16816.F32 R44, R72.reuse, R46, RZ ;  /* 0x0000002e482c723c */ /* 0x040ff000000018ff */
[C---:B------:R-:W-:Y:S08]  /*7fb0*/  HMMA.16816.F32 R28, R72.reuse, R30, RZ ;  /* 0x0000001e481c723c */ /* 0x040ff000000018ff */
[C---:B------:R-:W-:Y:S08]  /*7fc0*/  HMMA.16816.F32 R16, R72.reuse, R18, RZ ;  /* 0x000000124810723c */ /* 0x040ff000000018ff */
[C---:B------:R-:W-:Y:S08]  /*7fd0*/  HMMA.16816.F32 R76, R72.reuse, R78, RZ ;  /* 0x0000004e484c723c */ /* 0x040ff000000018ff */
[----:B------:R-:W-:Y:S07]  /*7fe0*/  HMMA.16816.F32 R68, R72, R70, RZ ;  /* 0x000000464844723c */ /* 0x000fee00000018ff */
[----:B------:R-:W-:Y:S01]  /*7ff0*/  FSEL R73, R15, -INF , !P4 ;  /* 0xff8000000f497808 */ /* 0x000fe20006000000 */
[----:B------:R-:W-:Y:S01]  /*8000*/  HMMA.16816.F32 R60, R64, R114, R60 ;  /* 0x00000072403c723c */ /* 0x000fe2000000183c */
[----:B------:R-:W-:-:S02]  /*8010*/  ISETP.GE.AND P4, PT, R12, R86, PT ;  /* 0x000000560c00720c */ /* 0x000fc40003f86270 */
[----:B------:R-:W1:Y:S01]  /*8020*/  LDSM.16.M88.4 R12, [R137+0x1000] ;  /* 0x00100000890c783b */ /* 0x000e620000000200 */
[----:B------:R-:W-:Y:S02]  /*8030*/  FSEL R75, R10, -INF , !P3 ;  /* 0xff8000000a4b7808 */ /* 0x000fe40005800000 */
[-C--:B------:R-:W-:Y:S02]  /*8040*/  ISETP.GE.AND P3, PT, R34, R86.reuse, PT ;  /* 0x000000562200720c */ /* 0x080fe40003f66270 */
[----:B------:R-:W-:Y:S01]  /*8050*/  HMMA.16816.F32 R56, R64, R104, R56 ;  /* 0x000000684038723c */ /* 0x000fe20000001838 */
[----:B------:R-:W-:Y:S02]  /*8060*/  FSEL R115, R11, -INF , !P0 ;  /* 0xff8000000b737808 */ /* 0x000fe40004000000 */
[----:B------:R-:W-:-:S04]  /*8070*/  ISETP.GE.AND P0, PT, R8, R86, PT ;  /* 0x000000560800720c */ /* 0x000fc80003f06270 */
[----:B------:R-:W-:Y:S01]  /*8080*/  FSEL R105, R9, -INF , !P1 ;  /* 0xff80000009697808 */ /* 0x000fe20004800000 */
[----:B------:R-:W-:Y:S01]  /*8090*/  HMMA.16816.F32 R52, R64, R106, R52 ;  /* 0x0000006a4034723c */ /* 0x000fe20000001834 */
[----:B------:R-:W-:Y:S02]  /*80a0*/  ISETP.GE.AND P1, PT, R34, R87, PT ;  /* 0x000000572200720c */ /* 0x000fe40003f26270 */
[C---:B------:R-:W-:Y:S02]  /*80b0*/  IADD3 R9, R2.reuse, 0x21, RZ ;  /* 0x0000002102097810 */ /* 0x040fe40007ffe0ff */
[----:B------:R-:W-:-:S03]  /*80c0*/  IADD3 R34, R2, 0x29, RZ ;  /* 0x0000002902227810 */ /* 0x000fc60007ffe0ff */
[C---:B------:R-:W-:Y:S01]  /*80d0*/  HMMA.16816.F32 R48, R64.reuse, R36, R48 ;  /* 0x000000244030723c */ /* 0x040fe20000001830 */
[----:B------:R-:W-:Y:S02]  /*80e0*/  FSEL R60, R60, -INF , !P4 ;  /* 0xff8000003c3c7808 */ /* 0x000fe40006000000 */
[----:B------:R-:W-:Y:S02]  /*80f0*/  ISETP.GE.AND P4, PT, R8, R87, PT ;  /* 0x000000570800720c */ /* 0x000fe40003f86270 */
[----:B------:R-:W-:Y:S02]  /*8100*/  IADD3 R8, R2, 0x28, RZ ;  /* 0x0000002802087810 */ /* 0x000fe40007ffe0ff */
[----:B------:R-:W-:Y:S01]  /*8110*/  FSEL R74, R62, -INF , !P5 ;  /* 0xff8000003e4a7808 */ /* 0x000fe20006800000 */
[----:B------:R-:W-:Y:S01]  /*8120*/  HMMA.16816.F32 R44, R64, R38, R44 ;  /* 0x00000026402c723c */ /* 0x000fe2000000182c */
[----:B------:R-:W-:Y:S02]  /*8130*/  FSEL R106, R61, -INF , !P3 ;  /* 0xff8000003d6a7808 */ /* 0x000fe40005800000 */
[----:B------:R-:W-:-:S02]  /*8140*/  FSEL R72, R63, -INF , !P1 ;  /* 0xff8000003f487808 */ /* 0x000fc40004800000 */
[----:B------:R-:W-:Y:S02]  /*8150*/  FSEL R107, R56, -INF , !P0 ;  /* 0xff800000386b7808 */ /* 0x000fe40004000000 */
[CC--:B------:R-:W-:Y:S02]  /*8160*/  ISETP.GE.AND P5, PT, R9.reuse, R86.reuse, PT ;  /* 0x000000560900720c */ /* 0x0c0fe40003fa6270 */
[-C--:B------:R-:W-:Y:S02]  /*8170*/  ISETP.GE.AND P3, PT, R9, R87.reuse, PT ;  /* 0x000000570900720c */ /* 0x080fe40003f66270 */
[C---:B------:R-:W-:Y:S01]  /*8180*/  ISETP.GE.AND P1, PT, R8.reuse, R86, PT ;  /* 0x000000560800720c */ /* 0x040fe20003f26270 */
[----:B-1----:R-:W-:Y:S01]  /*8190*/  HMMA.16816.F32 R40, R64, R12, R40 ;  /* 0x0000000c4028723c */ /* 0x002fe20000001828 */
[----:B------:R-:W-:Y:S02]  /*81a0*/  ISETP.GE.AND P0, PT, R8, R87, PT ;  /* 0x000000570800720c */ /* 0x000fe40003f06270 */
[----:B------:R-:W1:Y:S01]  /*81b0*/  LDSM.16.M88.4 R8, [R137+0x1400] ;  /* 0x001400008908783b */ /* 0x000e620000000200 */
[----:B------:R-:W-:-:S02]  /*81c0*/  FSEL R63, R58, -INF , !P4 ;  /* 0xff8000003a3f7808 */ /* 0x000fc40006000000 */
[----:B------:R-:W-:Y:S02]  /*81d0*/  ISETP.GE.AND P4, PT, R34, R86, PT ;  /* 0x000000562200720c */ /* 0x000fe40003f86270 */
[----:B------:R-:W-:Y:S01]  /*81e0*/  FSEL R118, R57, -INF , !P5 ;  /* 0xff80000039767808 */ /* 0x000fe20006800000 */
[----:B------:R-:W-:Y:S01]  /*81f0*/  HMMA.16816.F32 R28, R64, R14, R28 ;  /* 0x0000000e401c723c */ /* 0x000fe2000000181c */
[----:B------:R-:W-:Y:S02]  /*8200*/  IADD3 R36, R2, 0x31, RZ ;  /* 0x0000003102247810 */ /* 0x000fe40007ffe0ff */
[----:B------:R-:W-:Y:S02]  /*8210*/  ISETP.GE.AND P5, PT, R34, R87, PT ;  /* 0x000000572200720c */ /* 0x000fe40003fa6270 */
[----:B------:R-:W-:Y:S02]  /*8220*/  IADD3 R34, R2, 0x30, RZ ;  /* 0x0000003002227810 */ /* 0x000fe40007ffe0ff */
[----:B------:R-:W-:-:S02]  /*8230*/  FSEL R112, R54, -INF , !P0 ;  /* 0xff80000036707808 */ /* 0x000fc40004000000 */
[----:B------:R-:W-:Y:S02]  /*8240*/  FSEL R120, R53, -INF , !P4 ;  /* 0xff80000035787808 */ /* 0x000fe40006000000 */
[----:B------:R-:W-:Y:S02]  /*8250*/  FSEL R119, R52, -INF , !P1 ;  /* 0xff80000034777808 */ /* 0x000fe40004800000 */
[C---:B------:R-:W-:Y:S02]  /*8260*/  ISETP.GE.AND P0, PT, R36.reuse, R86, PT ;  /* 0x000000562400720c */ /* 0x040fe40003f06270 */
[-C--:B------:R-:W-:Y:S02]  /*8270*/  ISETP.GE.AND P4, PT, R36, R87.reuse, PT ;  /* 0x000000572400720c */ /* 0x080fe40003f86270 */
[----:B------:R-:W-:Y:S01]  /*8280*/  FSEL R57, R59, -INF , !P3 ;  /* 0xff8000003b397808 */ /* 0x000fe20005800000 */
[----:B------:R-:W2:Y:S01]  /*8290*/  LDSM.16.M88.4 R36, [R137+0x1800] ;  /* 0x001800008924783b */ /* 0x000ea20000000200 */
[----:B------:R-:W-:-:S02]  /*82a0*/  ISETP.GE.AND P1, PT, R34, R87, PT ;  /* 0x000000572200720c */ /* 0x000fc40003f26270 */
[----:B------:R-:W-:Y:S02]  /*82b0*/  ISETP.GE.AND P3, PT, R34, R86, PT ;  /* 0x000000562200720c */ /* 0x000fe40003f66270 */
[C---:B------:R-:W-:Y:S02]  /*82c0*/  IADD3 R12, R2.reuse, 0x39, RZ ;  /* 0x00000039020c7810 */ /* 0x040fe40007ffe0ff */
[----:B------:R-:W-:Y:S02]  /*82d0*/  IADD3 R34, R2, 0x38, RZ ;  /* 0x0000003802227810 */ /* 0x000fe40007ffe0ff */
[----:B------:R-:W-:Y:S02]  /*82e0*/  FSEL R104, R50, -INF , !P1 ;  /* 0xff80000032687808 */ /* 0x000fe40004800000 */
[----:B------:R-:W-:Y:S02]  /*82f0*/  FSEL R122, R49, -INF , !P0 ;  /* 0xff800000317a7808 */ /* 0x000fe40004000000 */
[----:B------:R-:W-:-:S02]  /*8300*/  FSEL R113, R55, -INF , !P5 ;  /* 0xff80000037717808 */ /* 0x000fc40006800000 */
[----:B------:R-:W-:Y:S01]  /*8310*/  FSEL R121, R48, -INF , !P3 ;  /* 0xff80000030797808 */ /* 0x000fe20005800000 */
[C---:B-1----:R-:W-:Y:S01]  /*8320*/  HMMA.16816.F32 R20, R64.reuse, R8, R20 ;  /* 0x000000084014723c */ /* 0x042fe20000001814 */
[CC--:B------:R-:W-:Y:S02]  /*8330*/  ISETP.GE.AND P1, PT, R12.reuse, R86.reuse, PT ;  /* 0x000000560c00720c */ /* 0x0c0fe40003f26270 */
[-C--:B------:R-:W-:Y:S02]  /*8340*/  ISETP.GE.AND P0, PT, R12, R87.reuse, PT ;  /* 0x000000570c00720c */ /* 0x080fe40003f06270 */
[C---:B------:R-:W-:Y:S02]  /*8350*/  ISETP.GE.AND P5, PT, R34.reuse, R86, PT ;  /* 0x000000562200720c */ /* 0x040fe40003fa6270 */
[----:B------:R-:W-:Y:S01]  /*8360*/  ISETP.GE.AND P3, PT, R34, R87, PT ;  /* 0x000000572200720c */ /* 0x000fe20003f66270 */
[----:B------:R-:W-:Y:S01]  /*8370*/  HMMA.16816.F32 R16, R64, R10, R16 ;  /* 0x0000000a4010723c */ /* 0x000fe20000001810 */
[----:B------:R-:W-:-:S02]  /*8380*/  IADD3 R12, R2, 0x40, RZ ;  /* 0x00000040020c7810 */ /* 0x000fc40007ffe0ff */
[----:B------:R-:W-:Y:S02]  /*8390*/  IADD3 R13, R2, 0x41, RZ ;  /* 0x00000041020d7810 */ /* 0x000fe40007ffe0ff */
[----:B------:R-:W-:Y:S02]  /*83a0*/  FSEL R103, R51, -INF , !P4 ;  /* 0xff80000033677808 */ /* 0x000fe40006000000 */
[----:B------:R-:W-:Y:S02]  /*83b0*/  FSEL R123, R44, -INF , !P5 ;  /* 0xff8000002c7b7808 */ /* 0x000fe40006800000 */
[----:B------:R-:W-:Y:S02]  /*83c0*/  FSEL R102, R46, -INF , !P3 ;  /* 0xff8000002e667808 */ /* 0x000fe40005800000 */
[----:B------:R-:W-:Y:S02]  /*83d0*/  FSEL R124, R45, -INF , !P1 ;  /* 0xff8000002d7c7808 */ /* 0x000fe40004800000 */
[----:B------:R-:W-:-:S02]  /*83e0*/  ISETP.GE.AND P4, PT, R12, R86, PT ;  /* 0x000000560c00720c */ /* 0x000fc40003f86270 */
[-C--:B------:R-:W-:Y:S01]  /*83f0*/  ISETP.GE.AND P5, PT, R12, R87.reuse, PT ;  /* 0x000000570c00720c */ /* 0x080fe20003fa6270 */
[----:B--2---:R-:W-:Y:S01]  /*8400*/  HMMA.16816.F32 R80, R64, R36, R80 ;  /* 0x000000244050723c */ /* 0x004fe20000001850 */
[C---:B------:R-:W-:Y:S02]  /*8410*/  ISETP.GE.AND P3, PT, R13.reuse, R86, PT ;  /* 0x000000560d00720c */ /* 0x040fe40003f66270 */
[----:B------:R-:W-:Y:S02]  /*8420*/  ISETP.GE.AND P1, PT, R13, R87, PT ;  /* 0x000000570d00720c */ /* 0x000fe40003f26270 */
[----:B------:R-:W1:Y:S01]  /*8430*/  LDSM.16.M88.4 R12, [R137+0x1c00] ;  /* 0x001c0000890c783b */ /* 0x000e620000000200 */
[----:B------:R-:W-:Y:S01]  /*8440*/  IADD3 R34, R2, 0x48, RZ ;  /* 0x0000004802227810 */ /* 0x000fe20007ffe0ff */
[----:B------:R-:W-:-:S04]  /*8450*/  DEPBAR.LE SB0, 0x0 ;  /* 0x000080000000791a */ /* 0x000fc80000000000 */
[----:B------:R-:W-:Y:S01]  /*8460*/  FSEL R59, R47, -INF , !P0 ;  /* 0xff8000002f3b7808 */ /* 0x000fe20004000000 */
[----:B------:R-:W-:Y:S01]  /*8470*/  HMMA.16816.F32 R76, R64, R38, R76 ;  /* 0x00000026404c723c */ /* 0x000fe2000000184c */
[----:B------:R-:W-:Y:S02]  /*8480*/  IADD3 R44, R2, 0x49, RZ ;  /* 0x00000049022c7810 */ /* 0x000fe40007ffe0ff */
[----:B------:R-:W-:Y:S02]  /*8490*/  FSEL R8, R40, -INF , !P4 ;  /* 0xff80000028087808 */ /* 0x000fe40006000000 */
[C---:B------:R-:W-:Y:S02]  /*84a0*/  ISETP.GE.AND P0, PT, R34.reuse, R86, PT ;  /* 0x000000562200720c */ /* 0x040fe40003f06270 */
[----:B------:R-:W-:Y:S02]  /*84b0*/  ISETP.GE.AND P4, PT, R34, R87, PT ;  /* 0x000000572200720c */ /* 0x000fe40003f86270 */
[----:B------:R-:W-:-:S02]  /*84c0*/  IADD3 R34, R2, 0x50, RZ ;  /* 0x0000005002227810 */ /* 0x000fc40007ffe0ff */
[----:B------:R-:W-:Y:S02]  /*84d0*/  FSEL R88, R42, -INF , !P5 ;  /* 0xff8000002a587808 */ /* 0x000fe40006800000 */
[----:B------:R-:W-:Y:S02]  /*84e0*/  ISETP.GE.AND P5, PT, R44, R86, PT ;  /* 0x000000562c00720c */ /* 0x000fe40003fa6270 */
[----:B------:R-:W-:Y:S02]  /*84f0*/  FSEL R9, R41, -INF , !P3 ;  /* 0xff80000029097808 */ /* 0x000fe40005800000 */
[----:B------:R-:W-:Y:S02]  /*8500*/  FSEL R58, R43, -INF , !P1 ;  /* 0xff8000002b3a7808 */ /* 0x000fe40004800000 */
[----:B------:R-:W-:Y:S01]  /*8510*/  IADD3 R40, R2, 0x51, RZ ;  /* 0x0000005102287810 */ /* 0x000fe20007ffe0ff */
[----:B------:R-:W-:Y:S01]  /*8520*/  BAR.SYNC.DEFER_BLOCKING 0x0 ;  /* 0x0000000000007b1d */ /* 0x000fe20000010000 */
[----:B------:R-:W-:-:S02]  /*8530*/  ISETP.GE.AND P3, PT, R44, R87, PT ;  /* 0x000000572c00720c */ /* 0x000fc40003f66270 */
[----:B------:R-:W-:Y:S02]  /*8540*/  ISETP.GE.AND P1, PT, R34, R86, PT ;  /* 0x000000562200720c */ /* 0x000fe40003f26270 */
[----:B------:R-:W-:Y:S02]  /*8550*/  FSEL R10, R28, -INF , !P0 ;  /* 0xff8000001c0a7808 */ /* 0x000fe40004000000 */
[----:B------:R-:W-:Y:S02]  /*8560*/  IADD3 R28, R2, 0x58, RZ ;  /* 0x00000058021c7810 */ /* 0x000fe40007ffe0ff */
[----:B------:R-:W-:Y:S02]  /*8570*/  FSEL R11, R29, -INF , !P5 ;  /* 0xff8000001d0b7808 */ /* 0x000fe40006800000 */
[----:B------:R-:W-:Y:S01]  /*8580*/  ISETP.GE.AND P5, PT, R40, R87, PT ;  /* 0x000000572800720c */ /* 0x000fe20003fa6270 */
[----:B-1----:R-:W-:Y:S01]  /*8590*/  HMMA.16816.F32 R68, R64, R14, R68 ;  /* 0x0000000e4044723c */ /* 0x002fe20000001844 */
[----:B------:R-:W-:-:S02]  /*85a0*/  FSEL R56, R30, -INF , !P4 ;  /* 0xff8000001e387808 */ /* 0x000fc40006000000 */
[----:B------:R-:W-:Y:S02]  /*85b0*/  FSEL R62, R31, -INF , !P3 ;  /* 0xff8000001f3e7808 */ /* 0x000fe40005800000 */
[----:B------:R-:W-:Y:S02]  /*85c0*/  FSEL R20, R20, -INF , !P1 ;  /* 0xff80000014147808 */ /* 0x000fe40004800000 */
[-C--:B------:R-:W-:Y:S01]  /*85d0*/  ISETP.GE.AND P0, PT, R34, R87.reuse, PT ;  /* 0x000000572200720c */ /* 0x080fe20003f06270 */
[----:B------:R-:W-:Y:S01]  /*85e0*/  HMMA.16816.F32 R108, R64, R12, R108 ;  /* 0x0000000c406c723c */ /* 0x000fe2000000186c */
[-C--:B------:R-:W-:Y:S02]  /*85f0*/  ISETP.GE.AND P4, PT, R40, R86.reuse, PT ;  /* 0x000000562800720c */ /* 0x080fe40003f86270 */
[C---:B------:R-:W-:Y:S02]  /*8600*/  ISETP.GE.AND P3, PT, R28.reuse, R86, PT ;  /* 0x000000561c00720c */ /* 0x040fe40003f66270 */
[----:B------:R-:W-:-:S02]  /*8610*/  ISETP.GE.AND P1, PT, R28, R87, PT ;  /* 0x000000571c00720c */ /* 0x000fc40003f26270 */
[C---:B------:R-:W-:Y:S02]  /*8620*/  IADD3 R29, R2.reuse, 0x59, RZ ;  /* 0x00000059021d7810 */ /* 0x040fe40007ffe0ff */
[C---:B------:R-:W-:Y:S02]  /*8630*/  IADD3 R28, R2.reuse, 0x60, RZ ;  /* 0x00000060021c7810 */ /* 0x040fe40007ffe0ff */
[----:B------:R-:W-:Y:S02]  /*8640*/  FSEL R51, R23, -INF , !P5 ;  /* 0xff80000017337808 */ /* 0x000fe40006800000 */
[----:B------:R-:W-:Y:S02]  /*8650*/  IADD3 R23, R2, 0x61, RZ ;  /* 0x0000006102177810 */ /* 0x000fe40007ffe0ff */
[----:B------:R-:W-:Y:S02]  /*8660*/  FSEL R53, R22, -INF , !P0 ;  /* 0xff80000016357808 */ /* 0x000fe40004000000 */
[----:B------:R-:W-:-:S02]  /*8670*/  FSEL R21, R21, -INF , !P4 ;  /* 0xff80000015157808 */ /* 0x000fc40006000000 */
[-C--:B------:R-:W-:Y:S02]  /*8680*/  ISETP.GE.AND P4, PT, R29, R87.reuse, PT ;  /* 0x000000571d00720c */ /* 0x080fe40003f86270 */
[----:B------:R-:W-:Y:S02]  /*8690*/  ISETP.GE.AND P5, PT, R28, R86, PT ;  /* 0x000000561c00720c */ /* 0x000fe40003fa6270 */
[----:B------:R-:W-:Y:S02]  /*86a0*/  FSEL R22, R16, -INF , !P3 ;  /* 0xff80000010167808 */ /* 0x000fe40005800000 */
[----:B------:R-:W-:Y:S02]  /*86b0*/  FSEL R50, R18, -INF , !P1 ;  /* 0xff80000012327808 */ /* 0x000fe40004800000 */
[----:B------:R-:W-:Y:S02]  /*86c0*/  IADD3 R16, R2, 0x68, RZ ;  /* 0x0000006802107810 */ /* 0x000fe40007ffe0ff */
        /* <DEDUP_REMOVED lines=9> */
[CC--:B------:R-:W-:Y:S02]  /*8760*/  ISETP.GE.AND P3, PT, R13.reuse, R86.reuse, PT ;  /* 0x000000560d00720c */ /* 0x0c0fe40003f66270 */
[----:B------:R-:W-:Y:S02]  /*8770*/  ISETP.GE.AND P1, PT, R13, R87, PT ;  /* 0x000000570d00720c */ /* 0x000fe40003f26270 */
[----:B------:R-:W-:Y:S02]  /*8780*/  ISETP.GE.AND P0, PT, R29, R86, PT ;  /* 0x000000561d00720c */ /* 0x000fe40003f06270 */
[----:B------:R-:W-:-:S02]  /*8790*/  IADD3 R13, R2, 0x78, RZ ;  /* 0x00000078020d7810 */ /* 0x000fc40007ffe0ff */
[----:B------:R-:W-:Y:S02]  /*87a0*/  FSEL R44, R79, -INF , !P1 ;  /* 0xff8000004f2c7808 */ /* 0x000fe40004800000 */
[----:B------:R-:W-:Y:S02]  /*87b0*/  FSEL R17, R17, -INF , !P0 ;  /* 0xff80000011117808 */ /* 0x000fe40004000000 */
[-C--:B------:R-:W-:Y:S02]  /*87c0*/  ISETP.GE.AND P1, PT, R13, R87.reuse, PT ;  /* 0x000000570d00720c */ /* 0x080fe40003f26270 */
[----:B------:R-:W-:Y:S02]  /*87d0*/  ISETP.GE.AND P0, PT, R23, R87, PT ;  /* 0x000000571700720c */ /* 0x000fe40003f06270 */
[----:B------:R-:W-:Y:S02]  /*87e0*/  IADD3 R12, R2, 0x70, RZ ;  /* 0x00000070020c7810 */ /* 0x000fe40007ffe0ff */
[----:B------:R-:W-:-:S02]  /*87f0*/  FSEL R30, R70, -INF , !P1 ;  /* 0xff800000461e7808 */ /* 0x000fc40004800000 */
[----:B------:R-:W-:Y:S02]  /*8800*/  FSEL R42, R83, -INF , !P0 ;  /* 0xff800000532a7808 */ /* 0x000fe40004000000 */
[----:B------:R-:W-:Y:S02]  /*8810*/  FSEL R117, R76, -INF , !P4 ;  /* 0xff8000004c757808 */ /* 0x000fe40006000000 */
[----:B------:R-:W-:Y:S02]  /*8820*/  ISETP.GE.AND P1, PT, R35, 0x2, PT ;  /* 0x000000022300780c */ /* 0x000fe40003f26270 */
[C---:B------:R-:W-:Y:S02]  /*8830*/  ISETP.GE.AND P0, PT, R12.reuse, R86, PT ;  /* 0x000000560c00720c */ /* 0x040fe40003f06270 */
[----:B------:R-:W-:Y:S02]  /*8840*/  ISETP.GE.AND P4, PT, R12, R87, PT ;  /* 0x000000570c00720c */ /* 0x000fe40003f86270 */
[----:B------:R-:W-:-:S02]  /*8850*/  IADD3 R12, R2, 0x71, RZ ;  /* 0x00000071020c7810 */ /* 0x000fc40007ffe0ff */
[----:B------:R-:W-:Y:S02]  /*8860*/  FSEL R46, R78, -INF , !P5 ;  /* 0xff8000004e2e7808 */ /* 0x000fe40006800000 */
[----:B------:R-:W-:Y:S02]  /*8870*/  FSEL R116, R77, -INF , !P3 ;  /* 0xff8000004d747808 */ /* 0x000fe40005800000 */
[----:B------:R-:W-:Y:S02]  /*8880*/  FSEL R114, R108, -INF , !P0 ;  /* 0xff8000006c727808 */ /* 0x000fe40004000000 */
[CC--:B------:R-:W-:Y:S02]  /*8890*/  ISETP.GE.AND P5, PT, R12.reuse, R86.reuse, PT ;  /* 0x000000560c00720c */ /* 0x0c0fe40003fa6270 */
[----:B------:R-:W-:Y:S02]  /*88a0*/  ISETP.GE.AND P3, PT, R12, R87, PT ;  /* 0x000000570c00720c */ /* 0x000fe40003f66270 */
[----:B------:R-:W-:-:S02]  /*88b0*/  ISETP.GE.AND P0, PT, R2, R86, PT ;  /* 0x000000560200720c */ /* 0x000fc40003f06270 */
[----:B------:R-:W-:Y:S02]  /*88c0*/  IADD3 R12, R2, 0x79, RZ ;  /* 0x00000079020c7810 */ /* 0x000fe40007ffe0ff */
[----:B------:R-:W-:Y:S02]  /*88d0*/  FSEL R38, R110, -INF , !P4 ;  /* 0xff8000006e267808 */ /* 0x000fe40006000000 */
[----:B------:R-:W-:Y:S02]  /*88e0*/  FSEL R109, R109, -INF , !P5 ;  /* 0xff8000006d6d7808 */ /* 0x000fe40006800000 */
[----:B------:R-:W-:Y:S02]  /*88f0*/  FSEL R4, R4, -INF , !P0 ;  /* 0xff80000004047808 */ /* 0x000fe40004000000 */
[----:B------:R-:W-:Y:S02]  /*8900*/  ISETP.GE.AND P6, PT, R13, R86, PT ;  /* 0x000000560d00720c */ /* 0x000fe40003fc6270 */
[----:B------:R-:W-:-:S02]  /*8910*/  ISETP.GE.AND P4, PT, R2, R87, PT ;  /* 0x000000570200720c */ /* 0x000fc40003f86270 */
[C---:B------:R-:W-:Y:S02]  /*8920*/  ISETP.GE.AND P5, PT, R12.reuse, R86, PT ;  /* 0x000000560c00720c */ /* 0x040fe40003fa6270 */
[----:B------:R-:W-:Y:S02]  /*8930*/  ISETP.GE.AND P0, PT, R12, R87, PT ;  /* 0x000000570c00720c */ /* 0x000fe40003f06270 */
[----:B------:R-:W-:Y:S02]  /*8940*/  FSEL R6, R6, -INF , !P4 ;  /* 0xff80000006067808 */ /* 0x000fe40006000000 */
[----:B------:R-:W-:Y:S02]  /*8950*/  FSEL R34, R111, -INF , !P3 ;  /* 0xff8000006f227808 */ /* 0x000fe40005800000 */
[----:B------:R-:W-:Y:S02]  /*8960*/  FSEL R47, R68, -INF , !P6 ;  /* 0xff800000442f7808 */ /* 0x000fe40007000000 */
[----:B------:R-:W-:-:S02]  /*8970*/  FSEL R43, R69, -INF , !P5 ;  /* 0xff800000452b7808 */ /* 0x000fc40006800000 */
[----:B------:R-:W-:Y:S01]  /*8980*/  FSEL R29, R71, -INF , !P0 ;  /* 0xff800000471d7808 */ /* 0x000fe20004000000 */
[----:B------:R-:W-:Y:S05]  /*8990*/  @!P1 BRA `(.L_x_3697) ;  /* 0x0000073000009947 */ /* 0x000fea0003800000 */
[----:B------:R-:W-:Y:S05]  /*89a0*/  @!P2 BRA `(.L_x_3698) ;  /* 0x000003b00000a947 */ /* 0x000fea0003800000 */
[----:B------:R-:W-:Y:S01]  /*89b0*/  IABS R2, c[0x0][0x2d0] ;  /* 0x0000b40000027a13 */ /* 0x000fe20000000000 */
[----:B------:R-:W-:Y:S01]  /*89c0*/  IMAD.MOV.U32 R36, RZ, RZ, RZ ;  /* 0x000000ffff247224 */ /* 0x000fe200078e00ff */
        /* <DEDUP_REMOVED lines=10> */
[----:B-1----:R-:W-:-:S04]  /*8a70*/  IMAD.MOV R18, RZ, RZ, -R37 ;  /* 0x000000ffff127224 */ /* 0x002fc800078e0a25 */
        /* <DEDUP_REMOVED lines=46> */
.L_x_3698:
[----:B------:R-:W-:-:S05]  /*8d60*/  IMAD.MOV.U32 R13, RZ, RZ, c[0x0][0x198] ;  /* 0x00006600ff0d7624 */ /* 0x000fca00078e00ff */
[----:B------:R-:W-:-:S04]  /*8d70*/  LEA R13, -R13, RZ, 0x7 ;  /* 0x000000ff0d0d7211 */ /* 0x000fc800078e39ff */
[----:B------:R-:W-:Y:S02]  /*8d80*/  SHF.R.S32.HI R12, RZ, 0x1f, R13 ;  /* 0x0000001fff0c7819 */ /* 0x000fe4000001140d */
.L_x_3699:
[----:B------:R-:W-:Y:S01]  /*8d90*/  ISETP.GE.AND P0, PT, R84, c[0x0][0x220], PT ;  /* 0x0000880054007a0c */ /* 0x000fe20003f06270 */
[----:B------:R-:W-:-:S12]  /*8da0*/  BSSY B0, `(.L_x_3700) ;  /* 0x000002f000007945 */ /* 0x000fd80003800000 */
[----:B------:R-:W-:Y:S01]  /*8db0*/  @!P0 IMAD.MOV.U32 R2, RZ, RZ, c[0x0][0x198] ;  /* 0x00006600ff028624 */ /* 0x000fe200078e00ff */
[CC--:B------:R-:W-:Y:S01]  /*8dc0*/  @!P0 IADD3 R14, P5, P4, R13.reuse, R96.reuse, R142 ;  /* 0x000000600d0e8210 */ /* 0x0c0fe20007cbe08e */
[----:B------:R-:W-:Y:S01]  /*8dd0*/  @!P0 IMAD.MOV.U32 R0, RZ, RZ, c[0x0][0x19c] ;  /* 0x00006700ff008624 */ /* 0x000fe200078e00ff */
[C---:B------:R-:W-:Y:S01]  /*8de0*/  @!P0 LEA R36, P6, R13.reuse, R153, 0x1 ;  /* 0x000000990d248211 */ /* 0x040fe200078c08ff */
[----:B------:R1:W-:Y:S01]  /*8df0*/  @P0 STS [R147+0x1000], RZ ;  /* 0x001000ff93000388 */ /* 0x0003e20000000800 */
[C---:B------:R-:W-:Y:S02]  /*8e00*/  @!P0 LEA R15, P3, R2.reuse, R96, 0x6 ;  /* 0x00000060020f8211 */ /* 0x040fe400078630ff */
[C---:B------:R-:W-:Y:S01]  /*8e10*/  @!P0 LEA.HI.X R37, R13.reuse, R152, R12, 0x1, P6 ;  /* 0x000000980d258211 */ /* 0x040fe200030f0c0c */
[----:B------:R1:W-:Y:S01]  /*8e20*/  @P0 STS [R147+0x1004], RZ ;  /* 0x001004ff93000388 */ /* 0x0003e20000000800 */
[----:B------:R-:W-:Y:S02]  /*8e30*/  @!P0 LEA.HI.X R0, R2, R99, R0, 0x6, P3 ;  /* 0x0000006302008211 */ /* 0x000fe400018f3400 */
[----:B------:R-:W-:Y:S01]  /*8e40*/  @!P0 IADD3 R15, P3, R13, R15, RZ ;  /* 0x0000000f0d0f8210 */ /* 0x000fe20007f7e0ff */
[----:B------:R1:W-:Y:S01]  /*8e50*/  @P0 STS.64 [R147+0x1008], RZ ;  /* 0x001008ff93000388 */ /* 0x0003e20000000a00 */
[----:B------:R-:W-:-:S02]  /*8e60*/  @!P0 IADD3.X R2, R12, R99, R141, P5, P4 ;  /* 0x000000630c028210 */ /* 0x000fc40002fe848d */
[----:B------:R-:W-:Y:S01]  /*8e70*/  @!P0 LEA R18, P4, R14, c[0x0][0x168], 0x1 ;  /* 0x00005a000e128a11 */ /* 0x000fe200078808ff */
        /* <DEDUP_REMOVED lines=33> */
.L_x_3701:
[----:B------:R-:W-:Y:S05]  /*9090*/  BSYNC B0 ;  /* 0x0000000000007941 */ /* 0x000fea0003800000 */
.L_x_3700:
[----:B------:R-:W0:Y:S01]  /*90a0*/  LDGDEPBAR ;  /* 0x00000000000079af */ /* 0x000e220000000000 */
[----:B------:R-:W-:-:S04]  /*90b0*/  LEA R153, P0, R13, R153, 0x1 ;  /* 0x000000990d997211 */ /* 0x000fc800078008ff */
[----:B------:R-:W-:Y:S02]  /*90c0*/  LEA.HI.X R152, R13, R152, R12, 0x1, P0 ;  /* 0x000000980d987211 */ /* 0x000fe400000f0c0c */
.L_x_3697:
[----:B------:R-:W-:Y:S02]  /*90d0*/  FMNMX.FTZ R0, R4, R26, !PT ;  /* 0x0000001a04007209 */ /* 0x000fe40007810000 */
[----:B------:R-:W-:Y:S02]  /*90e0*/  SHF.L.U32 R136, R3, 0x1, RZ ;  /* 0x0000000103887819 */ /* 0x000fe400000006ff */
[----:B------:R-:W-:Y:S02]  /*90f0*/  FMNMX.FTZ R0, R24, R0, !PT ;  /* 0x0000000018007209 */ /* 0x000fe40007810000 */
[----:B------:R-:W-:Y:S01]  /*9100*/  LEA R135, R25, R136, 0x1 ;  /* 0x0000008819877211 */ /* 0x000fe200078e08ff */
        /* <DEDUP_REMOVED lines=31> */
[----:B---3--:R-:W-:Y:S02]  /*9300*/  FMNMX.FTZ R12, R0, R12, !PT ;  /* 0x0000000c000c7209 */ /* 0x008fe40007810000 */
[----:B------:R-:W-:-:S03]  /*9310*/  FMNMX.FTZ R0, R6, R7, !PT ;  /* 0x0000000706007209 */ /* 0x000fc60007810000 */
[----:B------:R-:W3:Y:S01]  /*9320*/  SHFL.BFLY PT, R2, R12, 0x1, 0x1f ;  /* 0x0c201f000c027f89 */ /* 0x000ee200000e0000 */
[----:B------:R-:W-:-:S04]  /*9330*/  FMNMX.FTZ R0, R5, R0, !PT ;  /* 0x0000000005007209 */ /* 0x000fc80007810000 */
[----:B------:R-:W-:-:S04]  /*9340*/  FMNMX.FTZ R0, R73, R0, !PT ;  /* 0x0000000049007209 */ /* 0x000fc80007810000 */
[----:B------:R-:W-:-:S04]  /*9350*/  FMNMX.FTZ R0, R75, R0, !PT ;  /* 0x000000004b007209 */ /* 0x000fc80007810000 */
[----:B------:R-:W-:-:S04]  /*9360*/  FMNMX.FTZ R0, R115, R0, !PT ;  /* 0x0000000073007209 */ /* 0x000fc80007810000 */
[----:B------:R-:W-:-:S04]  /*9370*/  FMNMX.FTZ R0, R74, R0, !PT ;  /* 0x000000004a007209 */ /* 0x000fc80007810000 */
[----:B------:R-:W-:Y:S02]  /*9380*/  FMNMX.FTZ R0, R72, R0, !PT ;  /* 0x0000000048007209 */ /* 0x000fe40007810000 */
[----:B---3--:R-:W-:Y:S02]  /*9390*/  FMNMX.FTZ R2, R12, R2, !PT ;  /* 0x000000020c027209 */ /* 0x008fe40007810000 */
[----:B------:R-:W-:Y:S01]  /*93a0*/  FMNMX.FTZ R0, R63, R0, !PT ;  /* 0x000000003f007209 */ /* 0x000fe20007810000 */
[----:B--2---:R-:W-:Y:S01]  /*93b0*/  LDSM.16.MT88.4 R12, [R136+0x3400] ;  /* 0x00340000880c783b */ /* 0x004fe20000004200 */
        /* <DEDUP_REMOVED lines=25> */
[----:B------:R-:W-:Y:S01]  /*9550*/  LDSM.16.MT88.4 R8, [R135+0x3400] ;  /* 0x003400008708783b */ /* 0x000fe20000004200 */
        /* <DEDUP_REMOVED lines=8> */
[----:B--2---:R-:W-:Y:S01]  /*95e0*/  F2FP.PACK_AB R68, R108, R110 ;  /* 0x0000006e6c44723e */ /* 0x004fe200000000ff */
[--C-:B------:R-:W-:Y:S01]  /*95f0*/  FFMA.FTZ R23, R21, c[0x0][0x23c], -R49.reuse ;  /* 0x00008f0015177a23 */ /* 0x100fe20000010831 */
[----:B------:R-:W-:Y:S01]  /*9600*/  FMNMX.FTZ R0, R53, R0, !PT ;  /* 0x0000000035007209 */ /* 0x000fe20007810000 */
[--C-:B------:R-:W-:Y:S02]  /*9610*/  FFMA.FTZ R21, R17, c[0x0][0x23c], -R49.reuse ;  /* 0x00008f0011157a23 */ /* 0x100fe40000010831 */
[--C-:B------:R-:W-:Y:S01]  /*9620*/  FFMA.FTZ R3, R16, c[0x0][0x23c], -R49.reuse ;  /* 0x00008f0010037a23 */ /* 0x100fe20000010831 */
[----:B------:R-:W-:Y:S01]  /*9630*/  FMNMX.FTZ R0, R51, R0, !PT ;  /* 0x0000000033007209 */ /* 0x000fe20007810000 */
[----:B------:R-:W-:Y:S01]  /*9640*/  MUFU.EX2 R90, R90 ;  /* 0x0000005a005a7308 */ /* 0x000fe20000000800 */
[----:B-1----:R-:W-:Y:S01]  /*9650*/  LDSM.16.MT88.4 R16, [R136+0x3800] ;  /* 0x003800008810783b */ /* 0x002fe20000004200 */
[--C-:B------:R-:W-:Y:S01]  /*9660*/  FFMA.FTZ R45, R118, c[0x0][0x23c], -R49.reuse ;  /* 0x00008f00762d7a23 */ /* 0x100fe20000010831 */
[----:B------:R-:W-:Y:S01]  /*9670*/  FMNMX.FTZ R0, R50, R0, !PT ;  /* 0x0000000032007209 */ /* 0x000fe20007810000 */
[----:B------:R-:W-:-:S02]  /*9680*/  FFMA.FTZ R41, R119, c[0x0][0x23c], -R49 ;  /* 0x00008f0077297a23 */ /* 0x000fc40000010831 */
        /* <DEDUP_REMOVED lines=24> */
[----:B------:R-:W-:-:S03]  /*9810*/  FFMA.FTZ R160, R43, c[0x0][0x23c], -R49 ;  /* 0x00008f002ba07a23 */ /* 0x000fc60000010831 */
        /* <DEDUP_REMOVED lines=21> */
[----:B------:R-:W1:Y:S01]  /*9970*/  LDSM.16.MT88.4 R4, [R135+0x3000] ;  /* 0x003000008704783b */ /* 0x000e620000004200 */
[--C-:B------:R-:W-:Y:S02]  /*9980*/  FFMA.FTZ R98, R73, c[0x0][0x23c], -R31.reuse ;  /* 0x00008f0049627a23 */ /* 0x100fe4000001081f */
        /* <DEDUP_REMOVED lines=21> */
[----:B------:R-:W-:Y:S02]  /*9ae0*/  FFMA.FTZ R62, R62, c[0x0][0x23c], -R31 ;  /* 0x00008f003e3e7a23 */ /* 0x000fe4000001081f */
[----:B------:R-:W-:Y:S02]  /*9af0*/  FADD.FTZ R105, R106, R105 ;  /* 0x000000696a697221 */ /* 0x000fe40000010000 */
[--C-:B------:R-:W-:Y:S02]  /*9b00*/  FFMA.FTZ R53, R53, c[0x0][0x23c], -R31.reuse ;  /* 0x00008f0035357a23 */ /* 0x100fe4000001081f */
[----:B------:R-:W-:Y:S01]  /*9b10*/  FFMA.FTZ R51, R51, c[0x0][0x23c], -R31 ;  /* 0x00008f0033337a23 */ /* 0x000fe2000001081f */
[----:B---3--:R-:W-:Y:S01]  /*9b20*/  F2FP.PACK_AB R71, R98, R107 ;  /* 0x0000006b6247723e */ /* 0x008fe200000000ff */
[----:B------:R-:W2:Y:S01]  /*9b30*/  MUFU.EX2 R65, R65 ;  /* 0x0000004100417308 */ /* 0x000ea20000000800 */
[----:B------:R-:W-:-:S02]  /*9b40*/  FADD.FTZ R107, R107, R105 ;  /* 0x000000696b6b7221 */ /* 0x000fc40000010000 */
[----:B------:R-:W-:Y:S02]  /*9b50*/  FFMA.FTZ R50, R50, c[0x0][0x23c], -R31 ;  /* 0x00008f0032327a23 */ /* 0x000fe4000001081f */
[----:B------:R-:W-:Y:S01]  /*9b60*/  FADD.FTZ R107, R98, R107 ;  /* 0x0000006b626b7221 */ /* 0x000fe20000010000 */
[C---:B------:R-:W-:Y:S01]  /*9b70*/  HMMA.16816.F32 R80, R68.reuse, R76, RZ ;  /* 0x0000004c4450723c */ /* 0x040fe200000018ff */
[----:B------:R-:W-:Y:S01]  /*9b80*/  FFMA.FTZ R113, R52, c[0x0][0x23c], -R31 ;  /* 0x00008f0034717a23 */ /* 0x000fe2000001081f */
[----:B------:R-:W-:Y:S01]  /*9b90*/  MUFU.EX2 R67, R67 ;  /* 0x0000004300437308 */ /* 0x000fe20000000800 */
[----:B------:R-:W-:Y:S02]  /*9ba0*/  FFMA.FTZ R59, R116, c[0x0][0x23c], -R49 ;  /* 0x00008f00743b7a23 */ /* 0x000fe40000010831 */
[--C-:B------:R-:W-:Y:S02]  /*9bb0*/  FFMA.FTZ R48, R48, c[0x0][0x23c], -R31.reuse ;  /* 0x00008f0030307a23 */ /* 0x100fe4000001081f */
[--C-:B------:R-:W-:Y:S01]  /*9bc0*/  FFMA.FTZ R42, R42, c[0x0][0x23c], -R31.reuse ;  /* 0x00008f002a2a7a23 */ /* 0x100fe2000001081f */
[----:B------:R-:W-:Y:S01]  /*9bd0*/  HMMA.16816.F32 R76, R68, R78, RZ ;  /* 0x0000004e444c723c */ /* 0x000fe200000018ff */
[--C-:B------:R-:W-:Y:S01]  /*9be0*/  FFMA.FTZ R46, R46, c[0x0][0x23c], -R31.reuse ;  /* 0x00008f002e2e7a23 */ /* 0x100fe2000001081f */
[----:B------:R-:W3:Y:S01]  /*9bf0*/  MUFU.EX2 R64, R64 ;  /* 0x0000004000407308 */ /* 0x000ee20000000800 */
[----:B------:R-:W-:-:S02]  /*9c00*/  FFMA.FTZ R44, R44, c[0x0][0x23c], -R31 ;  /* 0x00008f002c2c7a23 */ /* 0x000fc4000001081f */
[----:B------:R-:W-:Y:S02]  /*9c10*/  FFMA.FTZ R56, R114, c[0x0][0x23c], -R49 ;  /* 0x00008f0072387a23 */ /* 0x000fe40000010831 */
[----:B------:R-:W-:Y:S01]  /*9c20*/  FFMA.FTZ R38, R38, c[0x0][0x23c], -R31 ;  /* 0x00008f0026267a23 */ /* 0x000fe2000001081f */
[C---:B-1----:R-:W-:Y:S01]  /*9c30*/  HMMA.16816.F32 R72, R68.reuse, R4, RZ ;  /* 0x000000044448723c */ /* 0x042fe200000018ff */
[----:B------:R-:W-:Y:S01]  /*9c40*/  FFMA.FTZ R52, R109, c[0x0][0x23c], -R49 ;  /* 0x00008f006d347a23 */ /* 0x000fe20000010831 */
[----:B------:R-:W1:Y:S01]  /*9c50*/  MUFU.EX2 R63, R63 ;  /* 0x0000003f003f7308 */ /* 0x000e620000000800 */
[--C-:B------:R-:W-:Y:S02]  /*9c60*/  FFMA.FTZ R34, R34, c[0x0][0x23c], -R31.reuse ;  /* 0x00008f0022227a23 */ /* 0x100fe4000001081f */
[----:B------:R-:W-:Y:S02]  /*9c70*/  FFMA.FTZ R30, R30, c[0x0][0x23c], -R31 ;  /* 0x00008f001e1e7a23 */ /* 0x000fe4000001081f */
[----:B------:R-:W-:Y:S01]  /*9c80*/  F2FP.PACK_AB R4, R61, R90 ;  /* 0x0000005a3d04723e */ /* 0x000fe200000000ff */
[----:B------:R-:W-:Y:S01]  /*9c90*/  HMMA.16816.F32 R68, R68, R6, RZ ;  /* 0x000000064444723c */ /* 0x000fe200000018ff */
[----:B--2---:R-:W-:Y:S01]  /*9ca0*/  F2FP.PACK_AB R5, R65, R97 ;  /* 0x000000614105723e */ /* 0x004fe200000000ff */
[----:B------:R-:W2:Y:S01]  /*9cb0*/  MUFU.EX2 R57, R57 ;  /* 0x0000003900397308 */ /* 0x000ea20000000800 */
[----:B------:R-:W-:-:S02]  /*9cc0*/  FADD.FTZ R90, R90, R108 ;  /* 0x0000006c5a5a7221 */ /* 0x000fc40000010000 */
[----:B------:R-:W-:Y:S02]  /*9cd0*/  FADD.FTZ R97, R97, R107 ;  /* 0x0000006b61617221 */ /* 0x000fe40000010000 */
[----:B------:R-:W-:Y:S01]  /*9ce0*/  F2FP.PACK_AB R6, R55, R60 ;  /* 0x0000003c3706723e */ /* 0x000fe200000000ff */
[----:B------:R-:W-:Y:S01]  /*9cf0*/  FADD.FTZ R90, R61, R90 ;  /* 0x0000005a3d5a7221 */ /* 0x000fe20000010000 */
[----:B---3--:R-:W-:Y:S01]  /*9d00*/  F2FP.PACK_AB R7, R64, R67 ;  /* 0x000000434007723e */ /* 0x008fe200000000ff */
        /* <DEDUP_REMOVED lines=8> */
[----:B------:R-:W-:Y:S02]  /*9d90*/  FFMA.FTZ R159, R29, c[0x0][0x23c], -R31 ;  /* 0x00008f001d9f7a23 */ /* 0x000fe4000001081f */
[----:B-1----:R-:W-:Y:S01]  /*9da0*/  FADD.FTZ R67, R63, R67 ;  /* 0x000000433f437221 */ /* 0x002fe20000010000 */
[----:B------:R-:W-:Y:S01]  /*9db0*/  HMMA.16816.F32 R76, R4, R14, R76 ;  /* 0x0000000e044c723c */ /* 0x000fe2000000184c */
[----:B------:R-:W1:Y:S01]  /*9dc0*/  LDSM.16.MT88.4 R12, [R135+0x3800] ;  /* 0x00380000870c783b */ /* 0x000e620000004200 */
[----:B------:R-:W4:Y:S01]  /*9dd0*/  MUFU.EX2 R104, R104 ;  /* 0x0000006800687308 */ /* 0x000f220000000800 */
[----:B--2---:R-:W-:-:S05]  /*9de0*/  FADD.FTZ R67, R57, R67 ;  /* 0x0000004339437221 */ /* 0x004fca0000010000 */
[C---:B------:R-:W-:Y:S02]  /*9df0*/  HMMA.16816.F32 R72, R4.reuse, R8, R72 ;  /* 0x000000080448723c */ /* 0x040fe40000001848 */
[----:B------:R-:W2:Y:S06]  /*9e00*/  MUFU.EX2 R103, R103 ;  /* 0x0000006700677308 */ /* 0x000eac0000000800 */
[----:B------:R-:W-:Y:S01]  /*9e10*/  HMMA.16816.F32 R68, R4, R10, R68 ;  /* 0x0000000a0444723c */ /* 0x000fe20000001844 */
[----:B------:R-:W5:Y:S01]  /*9e20*/  LDSM.16.MT88.4 R8, [R136+0x3c00] ;  /* 0x003c00008808783b */ /* 0x000f620000004200 */
[----:B------:R-:W-:Y:S05]  /*9e30*/  MUFU.EX2 R102, R102 ;  /* 0x0000006600667308 */ /* 0x000fea0000000800 */
[----:B------:R-:W-:Y:S01]  /*9e40*/  F2FP.PACK_AB R4, R45, R54 ;  /* 0x000000362d04723e */ /* 0x000fe200000000ff */
[----:B------:R-:W-:Y:S01]  /*9e50*/  FADD.FTZ R54, R54, R60 ;  /* 0x0000003c36367221 */ /* 0x000fe20000010000 */
[----:B------:R-:W-:Y:S01]  /*9e60*/  F2FP.PACK_AB R5, R57, R63 ;  /* 0x0000003f3905723e */ /* 0x000fe200000000ff */
[----:B------:R-:W1:Y:S01]  /*9e70*/  MUFU.EX2 R111, R111 ;  /* 0x0000006f006f7308 */ /* 0x000e620000000800 */
[----:B------:R-:W-:Y:S01]  /*9e80*/  F2FP.PACK_AB R6, R40, R41 ;  /* 0x000000292806723e */ /* 0x000fe200000000ff */
[----:B------:R-:W-:Y:S01]  /*9e90*/  FADD.FTZ R54, R45, R54 ;  /* 0x000000362d367221 */ /* 0x000fe20000010000 */
[----:B---3--:R-:W-:Y:S01]  /*9ea0*/  F2FP.PACK_AB R7, R96, R66 ;  /* 0x000000426007723e */ /* 0x008fe200000000ff */
[----:B------:R-:W-:-:S02]  /*9eb0*/  FADD.FTZ R66, R66, R67 ;  /* 0x0000004342427221 */ /* 0x000fc40000010000 */
[----:B------:R-:W-:Y:S02]  /*9ec0*/  FADD.FTZ R54, R41, R54 ;  /* 0x0000003629367221 */ /* 0x000fe40000010000 */
[----:B------:R-:W-:Y:S01]  /*9ed0*/  MUFU.EX2 R26, R26 ;  /* 0x0000001a001a7308 */ /* 0x000fe20000000800 */
[----:B------:R-:W-:Y:S01]  /*9ee0*/  FADD.FTZ R66, R96, R66 ;  /* 0x0000004260427221 */ /* 0x000fe20000010000 */
[C---:B------:R-:W-:Y:S01]  /*9ef0*/  HMMA.16816.F32 R80, R4.reuse, R16, R80 ;  /* 0x000000100450723c */ /* 0x040fe20000001850 */
[----:B------:R-:W-:Y:S02]  /*9f00*/  FADD.FTZ R40, R40, R54 ;  /* 0x0000003628287221 */ /* 0x000fe40000010000 */
[----:B----4-:R-:W-:Y:S02]  /*9f10*/  FADD.FTZ R66, R104, R66 ;  /* 0x0000004268427221 */ /* 0x010fe40000010000 */
[----:B------:R-:W-:Y:S01]  /*9f20*/  FADD.FTZ R40, R39, R40 ;  /* 0x0000002827287221 */ /* 0x000fe20000010000 */
[----:B------:R-:W3:Y:S02]  /*9f30*/  MUFU.EX2 R88, R88 ;  /* 0x0000005800587308 */ /* 0x000ee40000000800 */
[----:B------:R-:W-:Y:S01]  /*9f40*/  HMMA.16816.F32 R76, R4, R18, R76 ;  /* 0x00000012044c723c */ /* 0x000fe2000000184c */
[----:B------:R-:W4:Y:S01]  /*9f50*/  LDSM.16.MT88.4 R16, [R135+0x3c00] ;  /* 0x003c00008710783b */ /* 0x000f220000004200 */
[----:B------:R-:W-:-:S04]  /*9f60*/  FADD.FTZ R40, R37, R40 ;  /* 0x0000002825287221 */ /* 0x000fc80000010000 */
[----:B------:R-:W2:Y:S02]  /*9f70*/  MUFU.EX2 R58, R58 ;  /* 0x0000003a003a7308 */ /* 0x000ea40000000800 */
[C---:B-1----:R-:W-:Y:S06]  /*9f80*/  HMMA.16816.F32 R72, R4.reuse, R12, R72 ;  /* 0x0000000c0448723c */ /* 0x042fec0000001848 */
[----:B------:R-:W-:Y:S02]  /*9f90*/  MUFU.EX2 R112, R112 ;  /* 0x0000007000707308 */ /* 0x000fe40000000800 */
[----:B------:R-:W-:Y:S01]  /*9fa0*/  HMMA.16816.F32 R68, R4, R14, R68 ;  /* 0x0000000e0444723c */ /* 0x000fe20000001844 */
[----:B------:R-:W1:Y:S05]  /*9fb0*/  LDSM.16.MT88.4 R12, [R136+0x4000] ;  /* 0x00400000880c783b */ /* 0x000e6a0000004200 */
[----:B------:R-:W1:Y:S01]  /*9fc0*/  MUFU.EX2 R62, R62 ;  /* 0x0000003e003e7308 */ /* 0x000e620000000800 */
[----:B------:R-:W-:-:S02]  /*9fd0*/  F2FP.PACK_AB R4, R37, R39 ;  /* 0x000000272504723e */ /* 0x000fc400000000ff */
[C---:B--2---:R-:W-:Y:S01]  /*9fe0*/  F2FP.PACK_AB R5, R103.reuse, R104 ;  /* 0x000000686705723e */ /* 0x044fe200000000ff */
[----:B------:R-:W-:Y:S01]  /*9ff0*/  FADD.FTZ R103, R103, R66 ;  /* 0x0000004267677221 */ /* 0x000fe20000010000 */
[----:B------:R-:W-:Y:S01]  /*a000*/  F2FP.PACK_AB R6, R33, R36 ;  /* 0x000000242106723e */ /* 0x000fe200000000ff */
[----:B------:R-:W-:Y:S01]  /*a010*/  FADD.FTZ R36, R36, R40 ;  /* 0x0000002824247221 */ /* 0x000fe20000010000 */
[----:B------:R-:W-:Y:S01]  /*a020*/  F2FP.PACK_AB R7, R111, R102 ;  /* 0x000000666f07723e */ /* 0x000fe200000000ff */
[----:B------:R-:W-:Y:S01]  /*a030*/  MUFU.EX2 R24, R24 ;  /* 0x0000001800187308 */ /* 0x000fe20000000800 */
[----:B------:R-:W-:Y:S02]  /*a040*/  FADD.FTZ R103, R102, R103 ;  /* 0x0000006766677221 */ /* 0x000fe40000010000 */
[----:B------:R-:W-:Y:S02]  /*a050*/  FADD.FTZ R36, R33, R36 ;  /* 0x0000002421247221 */ /* 0x000fe40000010000 */
[----:B------:R-:W-:Y:S01]  /*a060*/  FADD.FTZ R111, R111, R103 ;  /* 0x000000676f6f7221 */ /* 0x000fe20000010000 */
[----:B-----5:R-:W-:Y:S02]  /*a070*/  HMMA.16816.F32 R80, R4, R8, R80 ;  /* 0x000000080450723c */ /* 0x020fe40000001850 */
[----:B------:R-:W2:Y:S01]  /*a080*/  MUFU.EX2 R23, R23 ;  /* 0x0000001700177308 */ /* 0x000ea20000000800 */
[----:B---3--:R-:W-:-:S05]  /*a090*/  FADD.FTZ R111, R88, R111 ;  /* 0x0000006f586f7221 */ /* 0x008fca0000010000 */
        /* <DEDUP_REMOVED lines=8> */
[----:B------:R-:W-:Y:S01]  /*a120*/  F2FP.PACK_AB R4, R28, R32 ;  /* 0x000000201c04723e */ /* 0x000fe200000000ff */
[----:B------:R-:W-:Y:S01]  /*a130*/  FADD.FTZ R32, R32, R36 ;  /* 0x0000002420207221 */ /* 0x000fe20000010000 */
[----:B------:R-:W-:Y:S01]  /*a140*/  F2FP.PACK_AB R5, R58, R88 ;  /* 0x000000583a05723e */ /* 0x000fe200000000ff */
[----:B------:R-:W5:Y:S01]  /*a150*/  MUFU.EX2 R51, R51 ;  /* 0x0000003300337308 */ /* 0x000f620000000800 */
[----:B------:R-:W-:Y:S01]  /*a160*/  F2FP.PACK_AB R6, R26, R27 ;  /* 0x0000001b1a06723e */ /* 0x000fe200000000ff */
[----:B------:R-:W-:Y:S01]  /*a170*/  FADD.FTZ R32, R28, R32 ;  /* 0x000000201c207221 */ /* 0x000fe20000010000 */
[----:B-1----:R-:W-:Y:S01]  /*a180*/  F2FP.PACK_AB R7, R62, R112 ;  /* 0x000000703e07723e */ /* 0x002fe200000000ff */
[----:B------:R-:W-:-:S02]  /*a190*/  FADD.FTZ R58, R58, R111 ;  /* 0x0000006f3a3a7221 */ /* 0x000fc40000010000 */
[----:B------:R-:W-:Y:S02]  /*a1a0*/  FADD.FTZ R27, R27, R32 ;  /* 0x000000201b1b7221 */ /* 0x000fe40000010000 */
[----:B------:R-:W-:Y:S01]  /*a1b0*/  MUFU.EX2 R50, R50 ;  /* 0x0000003200327308 */ /* 0x000fe20000000800 */
[----:B------:R-:W-:Y:S01]  /*a1c0*/  FADD.FTZ R58, R112, R58 ;  /* 0x0000003a703a7221 */ /* 0x000fe20000010000 */
[----:B------:R-:W-:Y:S01]  /*a1d0*/  HMMA.16816.F32 R80, R4, R12, R80 ;  /* 0x0000000c0450723c */ /* 0x000fe20000001850 */
[----:B------:R-:W-:Y:S02]  /*a1e0*/  FADD.FTZ R27, R26, R27 ;  /* 0x0000001b1a1b7221 */ /* 0x000fe40000010000 */
[----:B------:R-:W-:-:S03]  /*a1f0*/  FADD.FTZ R58, R62, R58 ;  /* 0x0000003a3e3a7221 */ /* 0x000fc60000010000 */
[----:B------:R-:W1:Y:S02]  /*a200*/  MUFU.EX2 R113, R113 ;  /* 0x0000007100717308 */ /* 0x000e640000000800 */
[C---:B------:R-:W-:Y:S01]  /*a210*/  HMMA.16816.F32 R76, R4.reuse, R14, R76 ;  /* 0x0000000e044c723c */ /* 0x040fe2000000184c */
[----:B------:R-:W4:Y:S05]  /*a220*/  LDSM.16.MT88.4 R12, [R135+0x4400] ;  /* 0x00440000870c783b */ /* 0x000f2a0000004200 */
[----:B------:R-:W-:Y:S02]  /*a230*/  MUFU.EX2 R20, R20 ;  /* 0x0000001400147308 */ /* 0x000fe40000000800 */
[C---:B---3--:R-:W-:Y:S06]  /*a240*/  HMMA.16816.F32 R72, R4.reuse, R8, R72 ;  /* 0x000000080448723c */ /* 0x048fec0000001848 */
[----:B------:R-:W3:Y:S02]  /*a250*/  MUFU.EX2 R3, R3 ;  /* 0x0000000300037308 */ /* 0x000ee40000000800 */
[----:B------:R-:W-:Y:S01]  /*a260*/  HMMA.16816.F32 R68, R4, R10, R68 ;  /* 0x0000000a0444723c */ /* 0x000fe20000001844 */
[----:B------:R-:W3:Y:S05]  /*a270*/  LDSM.16.MT88.4 R8, [R136+0x4800] ;  /* 0x004800008808783b */ /* 0x000eea0000004200 */
[----:B------:R-:W-:Y:S01]  /*a280*/  MUFU.EX2 R25, R25 ;  /* 0x0000001900197308 */ /* 0x000fe20000000800 */
[----:B--2---:R-:W-:Y:S01]  /*a290*/  F2FP.PACK_AB R4, R23, R24 ;  /* 0x000000181704723e */ /* 0x004fe200000000ff */
        /* <DEDUP_REMOVED lines=10> */
[----:B----4-:R-:W-:Y:S01]  /*a340*/  HMMA.16816.F32 R80, R4, R16, R80 ;  /* 0x000000100450723c */ /* 0x010fe20000001850 */
[----:B------:R-:W-:Y:S01]  /*a350*/  FADD.FTZ R22, R21, R22 ;  /* 0x0000001615167221 */ /* 0x000fe20000010000 */
[----:B------:R-:W-:Y:S01]  /*a360*/  MUFU.EX2 R48, R48 ;  /* 0x0000003000307308 */ /* 0x000fe20000000800 */
[----:B------:R-:W-:-:S05]  /*a370*/  FADD.FTZ R50, R113, R50 ;  /* 0x0000003271327221 */ /* 0x000fca0000010000 */
[C---:B------:R-:W-:Y:S01]  /*a380*/  HMMA.16816.F32 R76, R4.reuse, R18, R76 ;  /* 0x00000012044c723c */ /* 0x040fe2000000184c */
[----:B------:R-:W1:Y:S01]  /*a390*/  LDSM.16.MT88.4 R16, [R135+0x4800] ;  /* 0x004800008710783b */ /* 0x000e620000004200 */
[----:B------:R-:W2:Y:S06]  /*a3a0*/  MUFU.EX2 R42, R42 ;  /* 0x0000002a002a7308 */ /* 0x000eac0000000800 */
[C---:B------:R-:W-:Y:S02]  /*a3b0*/  HMMA.16816.F32 R72, R4.reuse, R12, R72 ;  /* 0x0000000c0448723c */ /* 0x040fe40000001848 */
[----:B------:R-:W-:Y:S06]  /*a3c0*/  MUFU.EX2 R46, R46 ;  /* 0x0000002e002e7308 */ /* 0x000fec0000000800 */
[----:B------:R-:W-:Y:S01]  /*a3d0*/  HMMA.16816.F32 R68, R4, R14, R68 ;  /* 0x0000000e0444723c */ /* 0x000fe20000001844 */
[----:B------:R-:W4:Y:S01]  /*a3e0*/  LDSM.16.MT88.4 R12, [R136+0x4c00] ;  /* 0x004c0000880c783b */ /* 0x000f220000004200 */
[----:B------:R-:W5:Y:S05]  /*a3f0*/  MUFU.EX2 R44, R44 ;  /* 0x0000002c002c7308 */ /* 0x000f6a0000000800 */
[----:B---3--:R-:W-:Y:S01]  /*a400*/  F2FP.PACK_AB R4, R3, R20 ;  /* 0x000000140304723e */ /* 0x008fe200000000ff */
[----:B------:R-:W-:Y:S01]  /*a410*/  FADD.FTZ R20, R20, R22 ;  /* 0x0000001614147221 */ /* 0x000fe20000010000 */
[----:B--2---:R-:W-:Y:S01]  /*a420*/  F2FP.PACK_AB R5, R42, R48 ;  /* 0x000000302a05723e */ /* 0x004fe200000000ff */
[----:B------:R-:W2:Y:S01]  /*a430*/  MUFU.EX2 R56, R56 ;  /* 0x0000003800387308 */ /* 0x000ea20000000800 */
[----:B------:R-:W-:Y:S01]  /*a440*/  F2FP.PACK_AB R6, R59, R25 ;  /* 0x000000193b06723e */ /* 0x000fe200000000ff */
[----:B------:R-:W-:-:S02]  /*a450*/  FADD.FTZ R48, R48, R50 ;  /* 0x0000003230307221 */ /* 0x000fc40000010000 */
[----:B------:R-:W-:Y:S02]  /*a460*/  FADD.FTZ R20, R3, R20 ;  /* 0x0000001403147221 */ /* 0x000fe40000010000 */
[----:B------:R-:W-:Y:S01]  /*a470*/  FADD.FTZ R48, R42, R48 ;  /* 0x000000302a307221 */ /* 0x000fe20000010000 */
[----:B-----5:R-:W-:Y:S01]  /*a480*/  F2FP.PACK_AB R7, R44, R46 ;  /* 0x0000002e2c07723e */ /* 0x020fe200000000ff */
[----:B------:R-:W3:Y:S01]  /*a490*/  MUFU.EX2 R38, R38 ;  /* 0x0000002600267308 */ /* 0x000ee20000000800 */
[----:B------:R-:W-:Y:S02]  /*a4a0*/  FADD.FTZ R25, R25, R20 ;  /* 0x0000001419197221 */ /* 0x000fe40000010000 */
[----:B------:R-:W-:Y:S02]  /*a4b0*/  FADD.FTZ R46, R46, R48 ;  /* 0x000000302e2e7221 */ /* 0x000fe40000010000 */
[----:B------:R-:W-:Y:S01]  /*a4c0*/  FADD.FTZ R25, R59, R25 ;  /* 0x000000193b197221 */ /* 0x000fe20000010000 */
[----:B------:R-:W-:Y:S01]  /*a4d0*/  HMMA.16816.F32 R80, R4, R8, R80 ;  /* 0x000000080450723c */ /* 0x000fe20000001850 */
[----:B------:R-:W-:Y:S01]  /*a4e0*/  FADD.FTZ R46, R44, R46 ;  /* 0x0000002e2c2e7221 */ /* 0x000fe20000010000 */
[----:B------:R-:W5:Y:S01]  /*a4f0*/  MUFU.EX2 R52, R52 ;  /* 0x0000003400347308 */ /* 0x000f620000000800 */
[----:B--2---:R-:W-:-:S05]  /*a500*/  FADD.FTZ R25, R56, R25 ;  /* 0x0000001938197221 */ /* 0x004fca0000010000 */
[----:B------:R-:W-:Y:S01]  /*a510*/  HMMA.16816.F32 R76, R4, R10, R76 ;  /* 0x0000000a044c723c */ /* 0x000fe2000000184c */
[----:B------:R-:W2:Y:S01]  /*a520*/  LDSM.16.MT88.4 R8, [R135+0x4c00] ;  /* 0x004c00008708783b */ /* 0x000ea20000004200 */
[----:B------:R-:W4:Y:S01]  /*a530*/  MUFU.EX2 R47, R47 ;  /* 0x0000002f002f7308 */ /* 0x000f220000000800 */
[----:B---3--:R-:W-:-:S05]  /*a540*/  FADD.FTZ R46, R38, R46 ;  /* 0x0000002e262e7221 */ /* 0x008fca0000010000 */
[----:B-1----:R-:W-:Y:S02]  /*a550*/  HMMA.16816.F32 R72, R4, R16, R72 ;  /* 0x000000100448723c */ /* 0x002fe40000001848 */
[----:B------:R-:W1:Y:S01]  /*a560*/  MUFU.EX2 R160, R160 ;  /* 0x000000a000a07308 */ /* 0x000e620000000800 */
[----:B-----5:R-:W-:-:S05]  /*a570*/  FADD.FTZ R25, R52, R25 ;  /* 0x0000001934197221 */ /* 0x020fca0000010000 */
[----:B------:R-:W-:Y:S02]  /*a580*/  HMMA.16816.F32 R68, R4, R18, R68 ;  /* 0x000000120444723c */ /* 0x000fe40000001844 */
[----:B------:R-:W3:Y:S01]  /*a590*/  MUFU.EX2 R34, R34 ;  /* 0x0000002200227308 */ /* 0x000ee20000000800 */
[----:B----4-:R-:W-:-:S04]  /*a5a0*/  FADD.FTZ R25, R47, R25 ;  /* 0x000000192f197221 */ /* 0x010fc80000010000 */
[----:B------:R-:W-:-:S03]  /*a5b0*/  F2FP.PACK_AB R4, R52, R56 ;  /* 0x000000383404723e */ /* 0x000fc600000000ff */
[----:B------:R-:W4:Y:S01]  /*a5c0*/  MUFU.EX2 R30, R30 ;  /* 0x0000001e001e7308 */ /* 0x000f220000000800 */
[C---:B-1----:R-:W-:Y:S01]  /*a5d0*/  F2FP.PACK_AB R6, R160.reuse, R47 ;  /* 0x0000002fa006723e */ /* 0x042fe200000000ff */
[----:B------:R-:W-:-:S06]  /*a5e0*/  FADD.FTZ R160, R160, R25 ;  /* 0x00000019a0a07221 */ /* 0x000fcc0000010000 */
[----:B------:R-:W1:Y:S01]  /*a5f0*/  MUFU.EX2 R159, R159 ;  /* 0x0000009f009f7308 */ /* 0x000e620000000800 */
[C---:B---3--:R-:W-:Y:S01]  /*a600*/  F2FP.PACK_AB R5, R34.reuse, R38 ;  /* 0x000000262205723e */ /* 0x048fe200000000ff */
[----:B------:R-:W-:-:S04]  /*a610*/  FADD.FTZ R46, R34, R46 ;  /* 0x0000002e222e7221 */ /* 0x000fc80000010000 */
[----:B----4-:R-:W-:Y:S01]  /*a620*/  FADD.FTZ R46, R30, R46 ;  /* 0x0000002e1e2e7221 */ /* 0x010fe20000010000 */
[----:B-1----:R-:W-:-:S03]  /*a630*/  F2FP.PACK_AB R7, R159, R30 ;  /* 0x0000001e9f07723e */ /* 0x002fc600000000ff */
[----:B------:R-:W-:-:S04]  /*a640*/  FADD.FTZ R159, R159, R46 ;  /* 0x0000002e9f9f7221 */ /* 0x000fc80000010000 */
[C---:B------:R-:W-:Y:S08]  /*a650*/  HMMA.16816.F32 R80, R4.reuse, R12, R80 ;  /* 0x0000000c0450723c */ /* 0x040ff00000001850 */
        /* <DEDUP_REMOVED lines=61> */
[----:B------:R-:W-:Y:S01]  /*aa30*/  SHF.R.S32.HI R4, RZ, 0x1f, R6 ;  /* 0x0000001fff047819 */ /* 0x000fe20000011406 */
[----:B------:R-:W-:-:S04]  /*aa40*/  IMAD.WIDE.U32 R8, R6, c[0x0][0x188], R8 ;  /* 0x0000620006087a25 */ /* 0x000fc800078e0008 */
[----:B------:R-:W-:Y:S01]  /*aa50*/  IMAD R4, R4, c[0x0][0x188], RZ ;  /* 0x0000620004047a24 */ /* 0x000fe200078e02ff */
[----:B------:R-:W-:-:S03]  /*aa60*/  MOV R7, R8 ;  /* 0x0000000800077202 */ /* 0x000fc60000000f00 */
[----:B------:R-:W-:-:S04]  /*aa70*/  IMAD R4, R6, c[0x0][0x18c], R4 ;  /* 0x0000630006047a24 */ /* 0x000fc800078e0204 */
[----:B------:R-:W-:Y:S01]  /*aa80*/  IMAD.IADD R6, R9, 0x1, R4 ;  /* 0x0000000109067824 */ /* 0x000fe200078e0204 */
[----:B------:R-:W-:Y:S05]  /*aa90*/  BRA `(.L_x_3704) ;  /* 0x0000003000007947 */ /* 0x000fea0003800000 */
.L_x_3703:
[----:B------:R-:W-:-:S05]  /*aaa0*/  IMAD.MOV.U32 R7, RZ, RZ, c[0x0][0x1a0] ;  /* 0x00006800ff077624 */ /* 0x000fca00078e00ff */
[----:B------:R-:W-:-:S04]  /*aab0*/  LEA R7, -R7, RZ, 0x7 ;  /* 0x000000ff07077211 */ /* 0x000fc800078e39ff */
[----:B------:R-:W-:Y:S02]  /*aac0*/  SHF.R.S32.HI R6, RZ, 0x1f, R7 ;  /* 0x0000001fff067819 */ /* 0x000fe40000011407 */
.L_x_3704:
[----:B------:R-:W-:Y:S02]  /*aad0*/  ISETP.GE.AND P0, PT, R84, c[0x0][0x220], PT ;  /* 0x0000880054007a0c */ /* 0x000fe40003f06270 */
[----:B------:R-:W-:-:S04]  /*aae0*/  LEA R100, P5, R7, R100, 0x1 ;  /* 0x0000006407647211 */ /* 0x000fc800078a08ff */
[----:B------:R-:W-:-:S07]  /*aaf0*/  LEA.HI.X R89, R7, R89, R6, 0x1, P5 ;  /* 0x0000005907597211 */ /* 0x000fce00028f0c06 */
[----:B------:R-:W-:Y:S01]  /*ab00*/  @!P0 IMAD.MOV.U32 R5, RZ, RZ, c[0x0][0x1a0] ;  /* 0x00006800ff058624 */ /* 0x000fe200078e00ff */
[-C--:B------:R-:W-:Y:S01]  /*ab10*/  @!P0 IADD3 R8, P3, P1, R7, R92.reuse, R144 ;  /* 0x0000005c07088210 */ /* 0x080fe2000797e090 */
[----:B------:R-:W-:Y:S01]  /*ab20*/  @!P0 IMAD.MOV.U32 R3, RZ, RZ, c[0x0][0x1a0] ;  /* 0x00006800ff038624 */ /* 0x000fe200078e00ff */
[----:B------:R-:W-:Y:S01]  /*ab30*/  @P0 STS [R147+0x3000], RZ ;  /* 0x003000ff93000388 */ /* 0x000fe20000000800 */
[----:B------:R-:W-:Y:S01]  /*ab40*/  @!P0 IMAD.MOV.U32 R94, RZ, RZ, R92 ;  /* 0x000000ffff5e8224 */ /* 0x000fe200078e005c */
[----:B------:R-:W-:Y:S01]  /*ab50*/  @!P0 LEA R9, P4, R5, R92, 0x6 ;  /* 0x0000005c05098211 */ /* 0x000fe200078830ff */
[----:B------:R-:W-:Y:S01]  /*ab60*/  @!P0 IMAD.MOV.U32 R4, RZ, RZ, c[0x0][0x1a4] ;  /* 0x00006900ff048624 */ /* 0x000fe200078e00ff */
[----:B------:R-:W-:Y:S01]  /*ab70*/  @P0 STS [R147+0x3004], RZ ;  /* 0x003004ff93000388 */ /* 0x000fe20000000800 */
[----:B------:R-:W-:Y:S02]  /*ab80*/  @!P0 IMAD.MOV.U32 R10, RZ, RZ, c[0x0][0x1a4] ;  /* 0x00006900ff0a8624 */ /* 0x000fe400078e00ff */
[----:B------:R-:W-:Y:S01]  /*ab90*/  @!P0 IMAD.WIDE.U32 R12, R3, 0x60, R94 ;  /* 0x00000060030c8825 */ /* 0x000fe200078e005e */
[-C--:B------:R-:W-:Y:S01]  /*aba0*/  @!P0 IADD3.X R94, R6, R95.reuse, R143, P3, P1 ;  /* 0x0000005f065e8210 */ /* 0x080fe20001fe248f */
[----:B------:R-:W-:Y:S01]  /*abb0*/  @P0 STS.64 [R147+0x3008], RZ ;  /* 0x003008ff93000388 */ /* 0x000fe20000000a00 */
[----:B------:R-:W-:Y:S01]  /*abc0*/  @!P0 LEA.HI.X R4, R5, R95, R4, 0x6, P4 ;  /* 0x0000005f05048211 */ /* 0x000fe200020f3404 */
[----:B------:R-:W-:Y:S01]  /*abd0*/  @!P0 IMAD R10, R10, 0x60, RZ ;  /* 0x000000600a0a8824 */ /* 0x000fe200078e02ff */
[----:B------:R-:W-:-:S02]  /*abe0*/  @!P0 IADD3 R9, P3, R7, R9, RZ ;  /* 0x0000000907098210 */ /* 0x000fc40007f7e0ff */
[----:B------:R-:W-:Y:S02]  /*abf0*/  @!P0 LEA R14, P4, R8, c[0x0][0x170], 0x1 ;  /* 0x00005c00080e8a11 */ /* 0x000fe400078808ff */
[----:B------:R-:W-:Y:S01]  /*ac00*/  @!P0 IADD3 R3, P1, R7, R12, RZ ;  /* 0x0000000c07038210 */ /* 0x000fe20007f3e0ff */
[----:B------:R-:W-:Y:S01]  /*ac10*/  @!P0 IMAD.X R4, R6, 0x1, R4, P3 ;  /* 0x0000000106048824 */ /* 0x000fe200018e0604 */
[----:B------:R-:W-:Y:S01]  /*ac20*/  @!P0 LEA.HI.X R15, R8, c[0x0][0x174], R94, 0x1, P4 ;  /* 0x00005d00080f8a11 */ /* 0x000fe200020f0c5e */
[----:B------:R-:W-:Y:S01]  /*ac30*/  @!P0 IMAD.MOV.U32 R12, RZ, RZ, R100 ;  /* 0x000000ffff0c8224 */ /* 0x000fe200078e0064 */
[----:B------:R-:W-:Y:S01]  /*ac40*/  @!P0 IADD3.X R10, R6, R13, R10, P1, !PT ;  /* 0x0000000d060a8210 */ /* 0x000fe20000ffe40a */
[----:B------:R-:W-:Y:S01]  /*ac50*/  @!P0 IMAD.MOV.U32 R13, RZ, RZ, R89 ;  /* 0x000000ffff0d8224 */ /* 0x000fe200078e0059 */
[----:B------:R-:W-:Y:S02]  /*ac60*/  @!P0 LEA R8, P3, R9, c[0x0][0x170], 0x1 ;  /* 0x00005c0009088a11 */ /* 0x000fe400078608ff */
[----:B------:R-:W-:-:S02]  /*ac70*/  @!P0 LEA R6, P1, R3, c[0x0][0x170], 0x1 ;  /* 0x00005c0003068a11 */ /* 0x000fc400078208ff */
[----:B------:R-:W-:Y:S01]  /*ac80*/  @!P0 LEA.HI.X R9, R9, c[0x0][0x174], R4, 0x1, P3 ;  /* 0x00005d0009098a11 */ /* 0x000fe200018f0c04 */
[----:B------:R-:W-:Y:S01]  /*ac90*/  @!PT LDS RZ, [RZ] ;  /* 0x00000000fffff984 */ /* 0x000fe20000000800 */
[----:B------:R-:W-:Y:S01]  /*aca0*/  @!PT LDS RZ, [RZ] ;  /* 0x00000000fffff984 */ /* 0x000fe20000000800 */
[----:B------:R-:W-:Y:S01]  /*acb0*/  @!PT LDS RZ, [RZ] ;  /* 0x00000000fffff984 */ /* 0x000fe20000000800 */
[----:B------:R1:W-:Y:S01]  /*acc0*/  @!P0 LDGSTS.E.BYPASS.LTC128B.128 [R147+0x3000], [R12.64] ;  /* 0x030000000c938fae */ /* 0x0003e2000b901d46 */
[----:B------:R-:W-:Y:S01]  /*acd0*/  @!P0 LEA.HI.X R7, R3, c[0x0][0x174], R10, 0x1, P1 ;  /* 0x00005d0003078a11 */ /* 0x000fe200008f0c0a */
[----:B------:R-:W-:Y:S01]  /*ace0*/  IMAD.SHL.U32 R3, R155, 0x80, RZ ;  /* 0x000000809b037824 */ /* 0x000fe200078e00ff */
[----:B------:R-:W-:Y:S01]  /*acf0*/  ISETP.GE.AND P1, PT, R35, 0x3, PT ;  /* 0x000000032300780c */ /* 0x000fe20003f26270 */
[----:B------:R-:W-:Y:S03]  /*ad00*/  @P0 STS.128 [R147+0x3800], RZ ;  /* 0x003800ff93000388 */ /* 0x000fe60000000c00 */
[C---:B------:R-:W-:Y:S01]  /*ad10*/  LOP3.LUT R32, R3.reuse, 0x8, R101, 0xfe, !PT ;  /* 0x0000000803207812 */ /* 0x040fe200078efe65 */
[----:B------:R-:W-:Y:S01]  /*ad20*/  @!PT LDS RZ, [RZ] ;  /* 0x00000000fffff984 */ /* 0x000fe20000000800 */
[----:B------:R-:W-:Y:S01]  /*ad30*/  @!PT LDS RZ, [RZ] ;  /* 0x00000000fffff984 */ /* 0x000fe20000000800 */
[----:B------:R-:W-:Y:S01]  /*ad40*/  @!PT LDS RZ, [RZ] ;  /* 0x00000000fffff984 */ /* 0x000fe20000000800 */
[----:B------:R1:W-:Y:S01]  /*ad50*/  @!P0 LDGSTS.E.BYPASS.LTC128B.128 [R147+0x3800], [R14.64] ;  /* 0x038000000e938fae */ /* 0x0003e2000b901d46 */
[----:B------:R-:W-:-:S02]  /*ad60*/  LOP3.LUT R91, R3, R101, RZ, 0xfc, !PT ;  /* 0x00000065035b7212 */ /* 0x000fc400078efcff */
[C---:B------:R-:W-:Y:S01]  /*ad70*/  ISETP.GE.AND P6, PT, R32.reuse, R86, PT ;  /* 0x000000562000720c */ /* 0x040fe20003fc6270 */
[----:B------:R-:W-:Y:S01]  /*ad80*/  @P0 STS.128 [R147+0x4000], RZ ;  /* 0x004000ff93000388 */ /* 0x000fe20000000c00 */
[----:B------:R-:W-:-:S03]  /*ad90*/  ISETP.GE.AND P5, PT, R32, R87, PT ;  /* 0x000000572000720c */ /* 0x000fc60003fa6270 */
        /* <DEDUP_REMOVED lines=12> */
[----:B------:R-:W-:Y:S04]  /*ae60*/  LDSM.16.M88.4 R44, [R139] ;  /* 0x000000008b2c783b */ /* 0x000fe80000000200 */
[----:B--2---:R-:W1:Y:S04]  /*ae70*/  LDSM.16.M88.4 R8, [R138+0x1800] ;  /* 0x001800008a08783b */ /* 0x004e680000000200 */
[----:B------:R-:W-:Y:S04]  /*ae80*/  LDSM.16.M88.4 R56, [R138+0x1c00] ;  /* 0x001c00008a38783b */ /* 0x000fe80000000200 */
[----:B---3--:R-:W2:Y:S04]  /*ae90*/  LDSM.16.M88.4 R4, [R134] ;  /* 0x000000008604783b */ /* 0x008ea80000000200 */
[----:B------:R-:W3:Y:S04]  /*aea0*/  LDSM.16.M88.4 R64, [R137] ;  /* 0x000000008940783b */ /* 0x000ee80000000200 */
[----:B------:R-:W2:Y:S04]  /*aeb0*/  LDSM.16.M88.4 R36, [R133] ;  /* 0x000000008524783b */ /* 0x000ea80000000200 */
[----:B------:R-:W2:Y:S04]  /*aec0*/  LDSM.16.M88.4 R28, [R138+0x2000] ;  /* 0x002000008a1c783b */ /* 0x000ea80000000200 */
[----:B------:R-:W2:Y:S01]  /*aed0*/  LDSM.16.M88.4 R60, [R132] ;  /* 0x00000000843c783b */ /* 0x000ea20000000200 */
[C---:B----4-:R-:W-:Y:S03]  /*aee0*/  HMMA.16816.F32 R20, R52.reuse, R16, RZ ;  /* 0x000000103414723c */ /* 0x050fe600000018ff */
[----:B------:R-:W4:Y:S04]  /*aef0*/  LDSM.16.M88.4 R40, [R131] ;  /* 0x000000008328783b */ /* 0x000f280000000200 */
[----:B------:R-:W3:Y:S01]  /*af00*/  LDSM.16.M88.4 R48, [R138+0x2400] ;  /* 0x002400008a30783b */ /* 0x000ee20000000200 */
[C---:B------:R-:W-:Y:S03]  /*af10*/  HMMA.16816.F32 R16, R52.reuse, R18, RZ ;  /* 0x000000123410723c */ /* 0x040fe600000018ff */
[----:B------:R-:W0:Y:S05]  /*af20*/  LDGDEPBAR ;  /* 0x00000000000079af */ /* 0x000e2a0000000000 */
[C---:B-----5:R-:W-:Y:S08]  /*af30*/  HMMA.16816.F32 R24, R52.reuse, R94, RZ ;  /* 0x0000005e3418723c */ /* 0x060ff000000018ff */
[C---:B-1----:R-:W-:Y:S08]  /*af40*/  HMMA.16816.F32 R12, R52.reuse, R8, RZ ;  /* 0x00000008340c723c */ /* 0x042ff000000018ff */
[----:B------:R-:W-:Y:S08]  /*af50*/  HMMA.16816.F32 R8, R52, R10, RZ ;  /* 0x0000000a3408723c */ /* 0x000ff000000018ff */
[C---:B--2---:R-:W-:Y:S08]  /*af60*/  HMMA.16816.F32 R20, R44.reuse, R4, R20 ;  /* 0x000000042c14723c */ /* 0x044ff00000001814 */
[----:B------:R-:W-:Y:S08]  /*af70*/  HMMA.16816.F32 R16, R44, R6, R16 ;  /* 0x000000062c10723c */ /* 0x000ff00000001810 */
[C---:B------:R-:W-:Y:S08]  /*af80*/  HMMA.16816.F32 R4, R52.reuse, R56, RZ ;  /* 0x000000383404723c */ /* 0x040ff000000018ff */
[----:B------:R-:W-:Y:S08]  /*af90*/  HMMA.16816.F32 R56, R52, R58, RZ ;  /* 0x0000003a3438723c */ /* 0x000ff000000018ff */
[C---:B---3--:R-:W-:Y:S08]  /*afa0*/  HMMA.16816.F32 R24, R44.reuse, R66, R24 ;  /* 0x000000422c18723c */ /* 0x048ff00000001818 */
[C---:B------:R-:W-:Y:S08]  /*afb0*/  HMMA.16816.F32 R12, R44.reuse, R36, R12 ;  /* 0x000000242c0c723c */ /* 0x040ff0000000180c */
[----:B------:R-:W-:Y:S08]  /*afc0*/  HMMA.16816.F32 R8, R44, R38, R8 ;  /* 0x000000262c08723c */ /* 0x000ff00000001808 */
[----:B------:R-:W-:Y:S01]  /*afd0*/  HMMA.16816.F32 R36, R52, R28, RZ ;  /* 0x0000001c3424723c */ /* 0x000fe200000018ff */
[----:B------:R-:W-:-:S07]  /*afe0*/  FSEL R105, R26, -INF , !P5 ;  /* 0xff8000001a697808 */ /* 0x000fce0006800000 */
[C---:B------:R-:W-:Y:S07]  /*aff0*/  HMMA.16816.F32 R32, R44.reuse, R62, R56 ;  /* 0x0000003e2c20723c */ /* 0x040fee0000001838 */
[----:B------:R-:W-:Y:S01]  /*b000*/  IADD3 R56, R91, 0x9, RZ ;  /* 0x000000095b387810 */ /* 0x000fe20007ffe0ff */
[----:B------:R-:W-:Y:S01]  /*b010*/  HMMA.16816.F32 R4, R44, R60, R4 ;  /* 0x0000003c2c04723c */ /* 0x000fe20000001804 */
[----:B------:R-:W-:Y:S02]  /*b020*/  FSEL R63, R24, -INF , !P6 ;  /* 0xff800000183f7808 */ /* 0x000fe40007000000 */
[----:B------:R-:W-:-:S02]  /*b030*/  ISETP.GE.AND P6, PT, R56, R86, PT ;  /* 0x000000563800720c */ /* 0x000fc40003fc6270 */
[-C--:B------:R-:W-:Y:S02]  /*b040*/  ISETP.GE.AND P5, PT, R56, R87.reuse, PT ;  /* 0x000000573800720c */ /* 0x080fe40003fa6270 */
[C-C-:B------:R-:W-:Y:S01]  /*b050*/  LOP3.LUT R24, R3.reuse, 0x18, R101.reuse, 0xfe, !PT ;  /* 0x0000001803187812 */ /* 0x140fe200078efe65 */
[----:B----4-:R-:W-:Y:S01]  /*b060*/  HMMA.16816.F32 R36, R44, R40, R36 ;  /* 0x000000282c24723c */ /* 0x010fe20000001824 */
[----:B------:R-:W-:Y:S01]  /*b070*/  LOP3.LUT R60, R3, 0x10, R101, 0xfe, !PT ;  /* 0x00000010033c7812 */ /* 0x000fe200078efe65 */
[----:B------:R-:W-:Y:S01]  /*b080*/  LDSM.16.M88.4 R56, [R138+0x2800] ;  /* 0x002800008a38783b */ /* 0x000fe20000000200 */
[----:B------:R-:W-:Y:S02]  /*b090*/  FSEL R106, R25, -INF , !P6 ;  /* 0xff800000196a7808 */ /* 0x000fe40007000000 */
[----:B------:R-:W-:Y:S02]  /*b0a0*/  FSEL R108, R27, -INF , !P5 ;  /* 0xff8000001b6c7808 */ /* 0x000fe40006800000 */
[C---:B------:R-:W-:Y:S01]  /*b0b0*/  ISETP.GE.AND P6, PT, R24.reuse, R86, PT ;  /* 0x000000561800720c */ /* 0x040fe20003fc6270 */
[----:B------:R-:W-:Y:S01]  /*b0c0*/  HMMA.16816.F32 R28, R52, R30, RZ ;  /* 0x0000001e341c723c */ /* 0x000fe200000018ff */
[----:B------:R-:W-:-:S02]  /*b0d0*/  ISETP.GE.AND P5, PT, R24, R87, PT ;  /* 0x000000571800720c */ /* 0x000fc40003fa6270 */
[----:B------:R-:W1:Y:S01]  /*b0e0*/  LDSM.16.M88.4 R24, [R130] ;  /* 0x000000008218783b */ /* 0x000e620000000200 */
[CC--:B------:R-:W-:Y:S02]  /*b0f0*/  ISETP.GE.AND P4, PT, R60.reuse, R86.reuse, PT ;  /* 0x000000563c00720c */ /* 0x0c0fe40003f86270 */
[----:B------:R-:W-:Y:S02]  /*b100*/  IADD3 R40, R91, 0x11, RZ ;  /* 0x000000115b287810 */ /* 0x000fe40007ffe0ff */
[----:B------:R-:W-:Y:S01]  /*b110*/  ISETP.GE.AND P3, PT, R60, R87, PT ;  /* 0x000000573c00720c */ /* 0x000fe20003f66270 */
[----:B------:R-:W-:Y:S01]  /*b120*/  HMMA.16816.F32 R92, R52, R92, RZ ;  /* 0x0000005c345c723c */ /* 0x000fe200000018ff */
[----:B------:R-:W-:Y:S02]  /*b130*/  FSEL R111, R20, -INF , !P4 ;  /* 0xff800000146f7808 */ /* 0x000fe40006000000 */
[----:B------:R-:W-:Y:S02]  /*b140*/  ISETP.GE.AND P4, PT, R40, R86, PT ;  /* 0x000000562800720c */ /* 0x000fe40003f86270 */
[----:B------:R-:W-:-:S02]  /*b150*/  FSEL R123, R22, -INF , !P3 ;  /* 0xff800000167b7808 */ /* 0x000fc40005800000 */
[----:B------:R-:W-:Y:S02]  /*b160*/  ISETP.GE.AND P3, PT, R40, R87, PT ;  /* 0x000000572800720c */ /* 0x000fe40003f66270 */
[----:B------:R-:W-:Y:S02]  /*b170*/  FSEL R112, R21, -INF , !P4 ;  /* 0xff80000015707808 */ /* 0x000fe40006000000 */
[----:B------:R-:W-:Y:S02]  /*b180*/  LOP3.LUT R20, R3, 0x20, R101, 0xfe, !PT ;  /* 0x0000002003147812 */ /* 0x000fe400078efe65 */
[----:B------:R-:W-:Y:S02]  /*b190*/  IADD3 R21, R91, 0x19, RZ ;  /* 0x000000195b157810 */ /* 0x000fe40007ffe0ff */
[----:B------:R-:W-:Y:S01]  /*b1a0*/  FSEL R121, R23, -INF , !P3 ;  /* 0xff80000017797808 */ /* 0x000fe20005800000 */
[----:B------:R-:W-:Y:S01]  /*b1b0*/  HMMA.16816.F32 R28, R44, R42, R28 ;  /* 0x0000002a2c1c723c */ /* 0x000fe2000000181c */
[----:B------:R-:W-:Y:S01]  /*b1c0*/  FSEL R115, R16, -INF , !P6 ;  /* 0xff80000010737808 */ /* 0x000fe20007000000 */
[----:B------:R-:W2:Y:S01]  /*b1d0*/  LDSM.16.M88.4 R40, [R129] ;  /* 0x000000008128783b */ /* 0x000ea20000000200 */
[----:B------:R-:W-:-:S02]  /*b1e0*/  FSEL R119, R18, -INF , !P5 ;  /* 0xff80000012777808 */ /* 0x000fc40006800000 */
[CC--:B------:R-:W-:Y:S02]  /*b1f0*/  ISETP.GE.AND P4, PT, R20.reuse, R86.reuse, PT ;  /* 0x000000561400720c */ /* 0x0c0fe40003f86270 */
[-C--:B------:R-:W-:Y:S01]  /*b200*/  ISETP.GE.AND P3, PT, R20, R87.reuse, PT ;  /* 0x000000571400720c */ /* 0x080fe20003f66270 */
[----:B------:R-:W-:Y:S01]  /*b210*/  HMMA.16816.F32 R92, R44, R64, R92 ;  /* 0x000000402c5c723c */ /* 0x000fe2000000185c */
[C---:B------:R-:W-:Y:S02]  /*b220*/  ISETP.GE.AND P6, PT, R21.reuse, R86, PT ;  /* 0x000000561500720c */ /* 0x040fe40003fc6270 */
[----:B------:R-:W-:Y:S02]  /*b230*/  ISETP.GE.AND P5, PT, R21, R87, PT ;  /* 0x000000571500720c */ /* 0x000fe40003fa6270 */
[----:B------:R-:W-:Y:S02]  /*b240*/  LOP3.LUT R16, R3, 0x28, R101, 0xfe, !PT ;  /* 0x0000002803107812 */ /* 0x000fe400078efe65 */
[----:B------:R-:W-:Y:S01]  /*b250*/  FSEL R125, R12, -INF , !P4 ;  /* 0xff8000000c7d7808 */ /* 0x000fe20006000000 */
[----:B------:R-:W-:Y:S01]  /*b260*/  HMMA.16816.F32 R20, R52, R48, RZ ;  /* 0x000000303414723c */ /* 0x000fe200000018ff */
[----:B------:R-:W-:-:S02]  /*b270*/  FSEL R110, R14, -INF , !P3 ;  /* 0xff8000000e6e7808 */ /* 0x000fc40005800000 */
[----:B------:R-:W-:Y:S02]  /*b280*/  FSEL R118, R17, -INF , !P6 ;  /* 0xff80000011767808 */ /* 0x000fe40007000000 */
[C---:B------:R-:W-:Y:S02]  /*b290*/  ISETP.GE.AND P4, PT, R16.reuse, R86, PT ;  /* 0x000000561000720c */ /* 0x040fe40003f86270 */
[----:B------:R-:W-:Y:S01]  /*b2a0*/  ISETP.GE.AND P3, PT, R16, R87, PT ;  /* 0x000000571000720c */ /* 0x000fe20003f66270 */
[----:B------:R-:W-:Y:S01]  /*b2b0*/  HMMA.16816.F32 R48, R52, R50, RZ ;  /* 0x000000323430723c */ /* 0x000fe200000018ff */
[----:B------:R-:W-:Y:S02]  /*b2c0*/  IADD3 R17, R91, 0x29, RZ ;  /* 0x000000295b117810 */ /* 0x000fe40007ffe0ff */
[----:B------:R-:W-:Y:S02]  /*b2d0*/  FSEL R127, R8, -INF , !P4 ;  /* 0xff800000087f7808 */ /* 0x000fe40006000000 */
[----:B------:R-:W-:-:S02]  /*b2e0*/  FSEL R102, R10, -INF , !P3 ;  /* 0xff8000000a667808 */ /* 0x000fc40005800000 */
[CC--:B------:R-:W-:Y:S02]  /*b2f0*/  ISETP.GE.AND P4, PT, R17.reuse, R86.reuse, PT ;  /* 0x000000561100720c */ /* 0x0c0fe40003f86270 */
[----:B------:R-:W-:Y:S02]  /*b300*/  ISETP.GE.AND P3, PT, R17, R87, PT ;  /* 0x000000571100720c */ /* 0x000fe40003f66270 */
[----:B------:R-:W-:Y:S02]  /*b310*/  IADD3 R18, R91, 0x21, RZ ;  /* 0x000000215b127810 */ /* 0x000fe40007ffe0ff */
[----:B------:R-:W-:Y:S02]  /*b320*/  FSEL R109, R11, -INF , !P3 ;  /* 0xff8000000b6d7808 */ /* 0x000fe40005800000 */
[----:B------:R-:W-:Y:S01]  /*b330*/  FSEL R116, R19, -INF , !P5 ;  /* 0xff80000013747808 */ /* 0x000fe20006800000 */
[----:B-1----:R-:W-:Y:S01]  /*b340*/  HMMA.16816.F32 R20, R44, R24, R20 ;  /* 0x000000182c14723c */ /* 0x002fe20000001814 */
[----:B------:R-:W-:-:S02]  /*b350*/  ISETP.GE.AND P6, PT, R18, R86, PT ;  /* 0x000000561200720c */ /* 0x000fc40003fc6270 */
[----:B------:R-:W-:Y:S02]  /*b360*/  ISETP.GE.AND P5, PT, R18, R87, PT ;  /* 0x000000571200720c */ /* 0x000fe40003fa6270 */
[----:B------:R-:W-:Y:S02]  /*b370*/  LOP3.LUT R16, R3, 0x30, R101, 0xfe, !PT ;  /* 0x0000003003107812 */ /* 0x000fe400078efe65 */
[----:B------:R-:W-:Y:S01]  /*b380*/  FSEL R24, R9, -INF , !P4 ;  /* 0xff80000009187808 */ /* 0x000fe20006000000 */
[----:B------:R-:W-:Y:S01]  /*b390*/  HMMA.16816.F32 R48, R44, R26, R48 ;  /* 0x0000001a2c30723c */ /* 0x000fe20000001830 */
[----:B------:R-:W1:Y:S01]  /*b3a0*/  LDSM.16.M88.4 R8, [R138+0x2c00] ;  /* 0x002c00008a08783b */ /* 0x000e620000000200 */
[----:B------:R-:W-:Y:S02]  /*b3b0*/  IADD3 R17, R91, 0x31, RZ ;  /* 0x000000315b117810 */ /* 0x000fe40007ffe0ff */
[----:B------:R-:W-:Y:S02]  /*b3c0*/  FSEL R126, R13, -INF , !P6 ;  /* 0xff8000000d7e7808 */ /* 0x000fe40007000000 */
[----:B------:R-:W-:-:S02]  /*b3d0*/  FSEL R103, R15, -INF , !P5 ;  /* 0xff8000000f677808 */ /* 0x000fc40006800000 */
[CC--:B------:R-:W-:Y:S01]  /*b3e0*/  ISETP.GE.AND P6, PT, R16.reuse, R86.reuse, PT ;  /* 0x000000561000720c */ /* 0x0c0fe20003fc6270 */
[C---:B------:R-:W-:Y:S01]  /*b3f0*/  HMMA.16816.F32 R12, R52.reuse, R56, RZ ;  /* 0x00000038340c723c */ /* 0x040fe200000018ff */
[----:B------:R-:W-:Y:S02]  /*b400*/  ISETP.GE.AND P5, PT, R16, R87, PT ;  /* 0x000000571000720c */ /* 0x000fe40003fa6270 */
[----:B------:R-:W-:Y:S02]  /*b410*/  LOP3.LUT R16, R3, 0x38, R101, 0xfe, !PT ;  /* 0x0000003803107812 */ /* 0x000fe400078efe65 */
[----:B------:R-:W-:Y:S02]  /*b420*/  ISETP.GE.AND P4, PT, R17, R86, PT ;  /* 0x000000561100720c */ /* 0x000fe40003f86270 */
[----:B------:R-:W-:Y:S01]  /*b430*/  FSEL R25, R4, -INF , !P6 ;  /* 0xff80000004197808 */ /* 0x000fe20007000000 */
[----:B------:R-:W-:Y:S01]  /*b440*/  HMMA.16816.F32 R56, R52, R58, RZ ;  /* 0x0000003a3438723c */ /* 0x000fe200000018ff */
[----:B------:R-:W-:-:S02]  /*b450*/  FSEL R107, R6, -INF , !P5 ;  /* 0xff800000066b7808 */ /* 0x000fc40006800000 */
[-C--:B------:R-:W-:Y:S02]  /*b460*/  ISETP.GE.AND P3, PT, R17, R87.reuse, PT ;  /* 0x000000571100720c */ /* 0x080fe40003f66270 */
[C---:B------:R-:W-:Y:S02]  /*b470*/  ISETP.GE.AND P6, PT, R16.reuse, R86, PT ;  /* 0x000000561000720c */ /* 0x040fe40003fc6270 */
[----:B------:R-:W-:Y:S02]  /*b480*/  ISETP.GE.AND P5, PT, R16, R87, PT ;  /* 0x000000571000720c */ /* 0x000fe40003fa6270 */
[----:B------:R-:W-:Y:S02]  /*b490*/  FSEL R26, R5, -INF , !P4 ;  /* 0xff800000051a7808 */ /* 0x000fe40006000000 */
[----:B------:R-:W-:Y:S02]  /*b4a0*/  IADD3 R4, R91, 0x39, RZ ;  /* 0x000000395b047810 */ /* 0x000fe40007ffe0ff */
[----:B------:R-:W-:-:S02]  /*b4b0*/  LOP3.LUT R5, R3, 0x40, R101, 0xfe, !PT ;  /* 0x0000004003057812 */ /* 0x000fc400078efe65 */
[----:B------:R-:W-:Y:S01]  /*b4c0*/  FSEL R98, R7, -INF , !P3 ;  /* 0xff80000007627808 */ /* 0x000fe20005800000 */
[C---:B--2---:R-:W-:Y:S01]  /*b4d0*/  HMMA.16816.F32 R12, R44.reuse, R40, R12 ;  /* 0x000000282c0c723c */ /* 0x044fe2000000180c */
[----:B------:R-:W-:Y:S02]  /*b4e0*/  FSEL R32, R32, -INF , !P6 ;  /* 0xff80000020207808 */ /* 0x000fe40007000000 */
[----:B------:R-:W-:Y:S02]  /*b4f0*/  FSEL R99, R34, -INF , !P5 ;  /* 0xff80000022637808 */ /* 0x000fe40006800000 */
[CC--:B------:R-:W-:Y:S02]  /*b500*/  ISETP.GE.AND P4, PT, R4.reuse, R86.reuse, PT ;  /* 0x000000560400720c */ /* 0x0c0fe40003f86270 */
[----:B------:R-:W-:Y:S01]  /*b510*/  ISETP.GE.AND P3, PT, R4, R87, PT ;  /* 0x000000570400720c */ /* 0x000fe20003f66270 */
[----:B------:R-:W-:Y:S01]  /*b520*/  HMMA.16816.F32 R56, R44, R42, R56 ;  /* 0x0000002a2c38723c */ /* 0x000fe20000001838 */
[----:B------:R-:W-:-:S02]  /*b530*/  ISETP.GE.AND P6, PT, R5, R86, PT ;  /* 0x000000560500720c */ /* 0x000fc40003fc6270 */
[----:B------:R-:W-:Y:S02]  /*b540*/  ISETP.GE.AND P5, PT, R5, R87, PT ;  /* 0x000000570500720c */ /* 0x000fe40003fa6270 */
[----:B------:R-:W-:Y:S02]  /*b550*/  LOP3.LUT R4, R3, 0x48, R101, 0xfe, !PT ;  /* 0x0000004803047812 */ /* 0x000fe400078efe65 */
        /* <DEDUP_REMOVED lines=9> */
[----:B------:R-:W2:Y:S01]  /*b5f0*/  LDSM.16.M88.4 R4, [R128] ;  /* 0x000000008004783b */ /* 0x000ea20000000200 */
[----:B------:R-:W-:Y:S01]  /*b600*/  IADD3 R16, R91, 0x49, RZ ;  /* 0x000000495b107810 */ /* 0x000fe20007ffe0ff */
[----:B------:R-:W-:-:S04]  /*b610*/  DEPBAR.LE SB0, 0x0 ;  /* 0x000080000000791a */ /* 0x000fc80000000000 */
[----:B------:R-:W-:Y:S02]  /*b620*/  FSEL R37, R37, -INF , !P6 ;  /* 0xff80000025257808 */ /* 0x000fe40007000000 */
[----:B------:R-:W-:Y:S01]  /*b630*/  FSEL R90, R39, -INF , !P5 ;  /* 0xff800000275a7808 */ /* 0x000fe20006800000 */
[----:B------:R-:W-:Y:S01]  /*b640*/  BAR.SYNC.DEFER_BLOCKING 0x0 ;  /* 0x0000000000007b1d */ /* 0x000fe20000010000 */
[C---:B------:R-:W-:Y:S02]  /*b650*/  ISETP.GE.AND P6, PT, R16.reuse, R86, PT ;  /* 0x000000561000720c */ /* 0x040fe40003fc6270 */
[----:B------:R-:W-:Y:S02]  /*b660*/  ISETP.GE.AND P5, PT, R16, R87, PT ;  /* 0x000000571000720c */ /* 0x000fe40003fa6270 */
[----:B-1----:R-:W-:Y:S01]  /*b670*/  HMMA.16816.F32 R16, R52, R8, RZ ;  /* 0x000000083410723c */ /* 0x002fe200000018ff */
[----:B------:R-:W-:Y:S02]  /*b680*/  FSEL R29, R29, -INF , !P6 ;  /* 0xff8000001d1d7808 */ /* 0x000fe40007000000 */
[----:B------:R-:W-:-:S02]  /*b690*/  FSEL R67, R31, -INF , !P5 ;  /* 0xff8000001f437808 */ /* 0x000fc40006800000 */
[----:B------:R-:W-:Y:S02]  /*b6a0*/  LOP3.LUT R27, R3, 0x50, R101, 0xfe, !PT ;  /* 0x00000050031b7812 */ /* 0x000fe400078efe65 */
[----:B------:R-:W-:Y:S02]  /*b6b0*/  IADD3 R8, R91, 0x51, RZ ;  /* 0x000000515b087810 */ /* 0x000fe40007ffe0ff */
[----:B------:R-:W-:Y:S02]  /*b6c0*/  FSEL R88, R30, -INF , !P4 ;  /* 0xff8000001e587808 */ /* 0x000fe40006000000 */
[C---:B------:R-:W-:Y:S02]  /*b6d0*/  ISETP.GE.AND P6, PT, R8.reuse, R86, PT ;  /* 0x000000560800720c */ /* 0x040fe40003fc6270 */
[----:B------:R-:W-:Y:S02]  /*b6e0*/  ISETP.GE.AND P5, PT, R8, R87, PT ;  /* 0x000000570800720c */ /* 0x000fe40003fa6270 */
[----:B------:R-:W-:Y:S01]  /*b6f0*/  HMMA.16816.F32 R8, R52, R10, RZ ;  /* 0x0000000a3408723c */ /* 0x000fe200000018ff */
[----:B------:R-:W-:-:S02]  /*b700*/  FSEL R28, R28, -INF , !P3 ;  /* 0xff8000001c1c7808 */ /* 0x000fc40005800000 */
[C---:B------:R-:W-:Y:S02]  /*b710*/  ISETP.GE.AND P4, PT, R27.reuse, R87, PT ;  /* 0x000000571b00720c */ /* 0x040fe40003f86270 */
[----:B------:R-:W-:Y:S02]  /*b720*/  ISETP.GE.AND P3, PT, R27, R86, PT ;  /* 0x000000561b00720c */ /* 0x000fe40003f66270 */
[----:B------:R-:W-:Y:S02]  /*b730*/  LOP3.LUT R27, R3, 0x58, R101, 0xfe, !PT ;  /* 0x00000058031b7812 */ /* 0x000fe400078efe65 */
[----:B------:R-:W-:Y:S01]  /*b740*/  FSEL R66, R22, -INF , !P4 ;  /* 0xff80000016427808 */ /* 0x000fe20006000000 */
[----:B--2---:R-:W-:Y:S01]  /*b750*/  HMMA.16816.F32 R16, R44, R4, R16 ;  /* 0x000000042c10723c */ /* 0x004fe20000001810 */
[----:B------:R-:W-:Y:S02]  /*b760*/  FSEL R20, R20, -INF , !P3 ;  /* 0xff80000014147808 */ /* 0x000fe40005800000 */
[----:B------:R-:W-:-:S02]  /*b770*/  IADD3 R22, R91, 0x59, RZ ;  /* 0x000000595b167810 */ /* 0x000fc40007ffe0ff */
[CC--:B------:R-:W-:Y:S02]  /*b780*/  ISETP.GE.AND P3, PT, R27.reuse, R86.reuse, PT ;  /* 0x000000561b00720c */ /* 0x0c0fe40003f66270 */
[----:B------:R-:W-:Y:S02]  /*b790*/  ISETP.GE.AND P4, PT, R27, R87, PT ;  /* 0x000000571b00720c */ /* 0x000fe40003f86270 */
[----:B------:R-:W-:Y:S02]  /*b7a0*/  FSEL R55, R23, -INF , !P5 ;  /* 0xff80000017377808 */ /* 0x000fe40006800000 */
[----:B------:R-:W-:Y:S02]  /*b7b0*/  LOP3.LUT R23, R3, 0x60, R101, 0xfe, !PT ;  /* 0x0000006003177812 */ /* 0x000fe400078efe65 */
[----:B------:R-:W-:Y:S01]  /*b7c0*/  FSEL R21, R21, -INF , !P6 ;  /* 0xff80000015157808 */ /* 0x000fe20007000000 */
[----:B------:R-:W-:Y:S01]  /*b7d0*/  HMMA.16816.F32 R8, R44, R6, R8 ;  /* 0x000000062c08723c */ /* 0x000fe20000001808 */
[----:B------:R-:W-:-:S02]  /*b7e0*/  ISETP.GE.AND P6, PT, R22, R86, PT ;  /* 0x000000561600720c */ /* 0x000fc40003fc6270 */
[-C--:B------:R-:W-:Y:S02]  /*b7f0*/  ISETP.GE.AND P5, PT, R22, R87.reuse, PT ;  /* 0x000000571600720c */ /* 0x080fe40003fa6270 */
[----:B------:R-:W-:Y:S02]  /*b800*/  FSEL R22, R48, -INF , !P3 ;  /* 0xff80000030167808 */ /* 0x000fe40005800000 */
[----:B------:R-:W-:Y:S02]  /*b810*/  FSEL R61, R50, -INF , !P4 ;  /* 0xff800000323d7808 */ /* 0x000fe40006000000 */
[C---:B------:R-:W-:Y:S02]  /*b820*/  ISETP.GE.AND P3, PT, R23.reuse, R86, PT ;  /* 0x000000561700720c */ /* 0x040fe40003f66270 */
[----:B------:R-:W-:Y:S02]  /*b830*/  ISETP.GE.AND P4, PT, R23, R87, PT ;  /* 0x000000571700720c */ /* 0x000fe40003f86270 */
[----:B------:R-:W-:-:S02]  /*b840*/  IADD3 R30, R91, 0x61, RZ ;  /* 0x000000615b1e7810 */ /* 0x000fc40007ffe0ff */
        /* <DEDUP_REMOVED lines=9> */
[----:B------:R-:W-:Y:S02]  /*b8e0*/  IADD3 R5, R91, 0x69, RZ ;  /* 0x000000695b057810 */ /* 0x000fe40007ffe0ff */
        /* <DEDUP_REMOVED lines=9> */
[C---:B------:R-:W-:Y:S02]  /*b980*/  IADD3 R5, R91.reuse, 0x71, RZ ;  /* 0x000000715b057810 */ /* 0x040fe40007ffe0ff */
[----:B------:R-:W-:Y:S02]  /*b990*/  IADD3 R4, R91, 0x1, RZ ;  /* 0x000000015b047810 */ /* 0x000fe40007ffe0ff */
[----:B------:R-:W-:Y:S02]  /*b9a0*/  FSEL R59, R59, -INF , !P5 ;  /* 0xff8000003b3b7808 */ /* 0x000fe40006800000 */
[----:B------:R-:W-:Y:S02]  /*b9b0*/  FSEL R120, R16, -INF , !P3 ;  /* 0xff80000010787808 */ /* 0x000fe40005800000 */
[----:B------:R-:W-:-:S02]  /*b9c0*/  ISETP.GE.AND P5, PT, R5, R87, PT ;  /* 0x000000570500720c */ /* 0x000fc40003fa6270 */
[-C--:B------:R-:W-:Y:S02]  /*b9d0*/  ISETP.GE.AND P3, PT, R4, R86.reuse, PT ;  /* 0x000000560400720c */ /* 0x080fe40003f66270 */
        /* <DEDUP_REMOVED lines=8> */
[----:B------:R-:W-:Y:S02]  /*ba60*/  LOP3.LUT R101, R3, 0x78, R101, 0xfe, !PT ;  /* 0x0000007803657812 */ /* 0x000fe400078efe65 */
        /* <DEDUP_REMOVED lines=13> */
[----:B------:R-:W-:Y:S05]  /*bb40*/  @!P1 BRA `(.L_x_3705) ;  /* 0x000006e000009947 */ /* 0x000fea0003800000 */
[----:B------:R-:W-:Y:S05]  /*bb50*/  @!P2 BRA `(.L_x_3706) ;  /* 0x000003a00000a947 */ /* 0x000fea0003800000 */
[----:B------:R-:W-:Y:S02]  /*bb60*/  IABS R6, c[0x0][0x2d0] ;  /* 0x0000b40000067a13 */ /* 0x000fe40000000000 */
[----:B------:R-:W-:-:S02]  /*bb70*/  IADD3 R14, R3, -0x80, RZ ;  /* 0xffffff80030e7810 */ /* 0x000fc40007ffe0ff */
[----:B------:R-:W1:Y:S01]  /*bb80*/  I2F.RP R16, R6 ;  /* 0x0000000600107306 */ /* 0x000e620000209400 */
        /* <DEDUP_REMOVED lines=38> */
[----:B------:R1:W2:Y:S05]  /*bdf0*/  LDG.E R6, [R10.64] ;  /* 0x000000060a067981 */ /* 0x0002aa000c1e1900 */
        /* <DEDUP_REMOVED lines=16> */
.L_x_3706:
[----:B------:R-:W-:-:S05]  /*bf00*/  IMAD.MOV.U32 R8, RZ, RZ, c[0x0][0x198] ;  /* 0x00006600ff087624 */ /* 0x000fca00078e00ff */
[----:B------:R-:W-:-:S04]  /*bf10*/  LEA R8, -R8, RZ, 0x7 ;  /* 0x000000ff08087211 */ /* 0x000fc800078e39ff */
[----:B------:R-:W-:Y:S02]  /*bf20*/  SHF.R.S32.HI R7, RZ, 0x1f, R8 ;  /* 0x0000001fff077819 */ /* 0x000fe40000011408 */
.L_x_3707:
[----:B------:R-:W-:Y:S01]  /*bf30*/  @!P0 IMAD.MOV.U32 R6, RZ, RZ, c[0x0][0x198] ;  /* 0x00006600ff068624 */ /* 0x000fe200078e00ff */
[-C--:B------:R-:W-:Y:S01]  /*bf40*/  @!P0 IADD3 R10, P3, R142, R8.reuse, RZ ;  /* 0x000000088e0a8210 */ /* 0x080fe20007f7e0ff */
[----:B------:R-:W-:Y:S01]  /*bf50*/  @!P0 IMAD.MOV.U32 R3, RZ, RZ, c[0x0][0x19c] ;  /* 0x00006700ff038624 */ /* 0x000fe200078e00ff */
[-C--:B------:R-:W-:Y:S01]  /*bf60*/  @!P0 LEA R18, P4, R8, R153.reuse, 0x1 ;  /* 0x0000009908128211 */ /* 0x080fe200078808ff */
[----:B------:R1:W-:Y:S01]  /*bf70*/  @P0 STS [R147+0x1000], RZ ;  /* 0x001000ff93000388 */ /* 0x0003e20000000800 */
[----:B------:R-:W-:Y:S01]  /*bf80*/  @!P0 LEA R11, P1, R6, R8, 0x6 ;  /* 0x00000008060b8211 */ /* 0x000fe200078230ff */
[----:B------:R-:W-:Y:S01]  /*bf90*/  @!P0 IMAD.X R9, R141, 0x1, R7, P3 ;  /* 0x000000018d098824 */ /* 0x000fe200018e0607 */
[----:B------:R-:W-:Y:S01]  /*bfa0*/  @!P0 LEA R14, P3, R10, R153, 0x1 ;  /* 0x000000990a0e8211 */ /* 0x000fe200078608ff */
[----:B------:R1:W-:Y:S01]  /*bfb0*/  @P0 STS [R147+0x1004], RZ ;  /* 0x001004ff93000388 */ /* 0x0003e20000000800 */
[----:B------:R-:W-:Y:S01]  /*bfc0*/  @!P0 LEA.HI.X R3, R6, R7, R3, 0x6, P1 ;  /* 0x0000000706038211 */ /* 0x000fe200008f3403 */
[----:B------:R-:W-:Y:S01]  /*bfd0*/  BSSY B0, `(.L_x_3708) ;  /* 0x0000022000007945 */ /* 0x000fe20003800000 */
[----:B------:R-:W-:Y:S01]  /*bfe0*/  @!P0 LEA R16, P1, R11, R153, 0x1 ;  /* 0x000000990b108211 */ /* 0x000fe200078208ff */
[----:B------:R1:W-:Y:S01]  /*bff0*/  @P0 STS.64 [R147+0x1008], RZ ;  /* 0x001008ff93000388 */ /* 0x0003e20000000a00 */
[----:B------:R-:W-:-:S02]  /*c000*/  @!P0 LEA.HI.X R19, R8, R152, R7, 0x1, P4 ;  /* 0x0000009808138211 */ /* 0x000fc400020f0c07 */
[-C--:B------:R-:W-:Y:S02]  /*c010*/  @!P0 LEA.HI.X R15, R10, R152.reuse, R9, 0x1, P3 ;  /* 0x000000980a0f8211 */ /* 0x080fe400018f0c09 */
[----:B------:R-:W-:Y:S01]  /*c020*/  @!P0 LEA.HI.X R17, R11, R152, R3, 0x1, P1 ;  /* 0x000000980b118211 */ /* 0x000fe200008f0c03 */
        /* <DEDUP_REMOVED lines=28> */
.L_x_3709:
[----:B------:R-:W-:Y:S05]  /*c1f0*/  BSYNC B0 ;  /* 0x0000000000007941 */ /* 0x000fea0003800000 */
.L_x_3708:
[----:B------:R-:W0:Y:S01]  /*c200*/  LDGDEPBAR ;  /* 0x00000000000079af */ /* 0x000e220000000000 */
[----:B------:R-:W-:-:S04]  /*c210*/  LEA R153, P0, R8, R153, 0x1 ;  /* 0x0000009908997211 */ /* 0x000fc800078008ff */
[----:B------:R-:W-:Y:S02]  /*c220*/  LEA.HI.X R152, R8, R152, R7, 0x1, P0 ;  /* 0x0000009808987211 */ /* 0x000fe400000f0c07 */
.L_x_3705:
        /* <DEDUP_REMOVED lines=87> */
[----:B------:R-:W-:Y:S01]  /*c7a0*/  LDSM.16.MT88.4 R24, [R135+0x3400] ;  /* 0x003400008718783b */ /* 0x000fe20000004200 */
[----:B------:R-:W-:Y:S01]  /*c7b0*/  FMNMX.FTZ R39, R55, R39, !PT ;  /* 0x0000002737277209 */ /* 0x000fe20007810000 */
[----:B------:R-:W-:-:S02]  /*c7c0*/  FFMA.FTZ R52, R32, c[0x0][0x23c], -R65 ;  /* 0x00008f0020347a23 */ /* 0x000fc40000010841 */
[--C-:B------:R-:W-:Y:S01]  /*c7d0*/  FFMA.FTZ R51, R33, c[0x0][0x23c], -R65.reuse ;  /* 0x00008f0021337a23 */ /* 0x100fe20000010841 */
[----:B------:R-:W-:Y:S01]  /*c7e0*/  FMNMX.FTZ R39, R61, R39, !PT ;  /* 0x000000273d277209 */ /* 0x000fe20007810000 */
[----:B------:R-:W1:Y:S01]  /*c7f0*/  MUFU.EX2 R94, R94 ;  /* 0x0000005e005e7308 */ /* 0x000e620000000800 */
[--C-:B------:R-:W-:Y:S02]  /*c800*/  FFMA.FTZ R91, R125, c[0x0][0x23c], -R65.reuse ;  /* 0x00008f007d5b7a23 */ /* 0x100fe40000010841 */
[----:B------:R-:W-:Y:S01]  /*c810*/  FMNMX.FTZ R39, R62, R39, !PT ;  /* 0x000000273e277209 */ /* 0x000fe20007810000 */
[--C-:B------:R-:W-:Y:S02]  /*c820*/  FFMA.FTZ R87, R126, c[0x0][0x23c], -R65.reuse ;  /* 0x00008f007e577a23 */ /* 0x100fe40000010841 */
[--C-:B------:R-:W-:Y:S01]  /*c830*/  FFMA.FTZ R63, R127, c[0x0][0x23c], -R65.reuse ;  /* 0x00008f007f3f7a23 */ /* 0x100fe20000010841 */
[----:B------:R-:W-:Y:S01]  /*c840*/  FMNMX.FTZ R39, R60, R39, !PT ;  /* 0x000000273c277209 */ /* 0x000fe20007810000 */
[----:B------:R-:W-:Y:S01]  /*c850*/  MUFU.EX2 R93, R93 ;  /* 0x0000005d005d7308 */ /* 0x000fe20000000800 */
[----:B--2---:R-:W-:Y:S01]  /*c860*/  F2FP.PACK_AB R10, R106, R113 ;  /* 0x000000716a0a723e */ /* 0x004fe200000000ff */
[----:B------:R-:W-:Y:S01]  /*c870*/  FFMA.FTZ R101, R124, c[0x0][0x23c], -R65 ;  /* 0x00008f007c657a23 */ /* 0x000fe20000010841 */
[----:B------:R-:W-:-:S04]  /*c880*/  FMNMX.FTZ R39, R53, R39, !PT ;  /* 0x0000002735277209 */ /* 0x000fc80007810000 */
[----:B------:R-:W-:Y:S01]  /*c890*/  FMNMX.FTZ R39, R58, R39, !PT ;  /* 0x000000273a277209 */ /* 0x000fe20007810000 */
[----:B------:R-:W2:Y:S01]  /*c8a0*/  MUFU.EX2 R92, R92 ;  /* 0x0000005c005c7308 */ /* 0x000ea20000000800 */
[----:B-1----:R-:W-:Y:S02]  /*c8b0*/  F2FP.PACK_AB R32, R94, R95 ;  /* 0x0000005f5e20723e */ /* 0x002fe400000000ff */
[----:B------:R-:W-:-:S04]  /*c8c0*/  FMNMX.FTZ R39, R59, R39, !PT ;  /* 0x000000273b277209 */ /* 0x000fc80007810000 */
[----:B------:R-:W-:Y:S01]  /*c8d0*/  FMNMX.FTZ R39, R50, R39, !PT ;  /* 0x0000002732277209 */ /* 0x000fe20007810000 */
[----:B------:R-:W-:Y:S03]  /*c8e0*/  MUFU.EX2 R91, R91 ;  /* 0x0000005b005b7308 */ /* 0x000fe60000000800 */
[----:B------:R-:W-:-:S04]  /*c8f0*/  FMNMX.FTZ R39, R48, R39, !PT ;  /* 0x0000002730277209 */ /* 0x000fc80007810000 */
[----:B------:R-:W-:Y:S01]  /*c900*/  FMNMX.FTZ R39, R49, R39, !PT ;  /* 0x0000002731277209 */ /* 0x000fe20007810000 */
[----:B------:R-:W-:Y:S01]  /*c910*/  MUFU.EX2 R87, R87 ;  /* 0x0000005700577308 */ /* 0x000fe20000000800 */
[----:B--2---:R-:W-:Y:S02]  /*c920*/  F2FP.PACK_AB R34, R92, R93 ;  /* 0x0000005d5c22723e */ /* 0x004fe400000000ff */
        /* <DEDUP_REMOVED lines=22> */
[----:B------:R-:W-:Y:S01]  /*ca90*/  FADD.FTZ R2, R2, -R4 ;  /* 0x8000000402027221 */ /* 0x000fe20000010000 */
[----:B------:R-:W-:Y:S01]  /*caa0*/  FSEL R4, R39, RZ, P0 ;  /* 0x000000ff27047208 */ /* 0x000fe20000000000 */
[----:B------:R-:W-:Y:S01]  /*cab0*/  FFMA.FTZ R108, R108, c[0x0][0x23c], -R45 ;  /* 0x00008f006c6c7a23 */ /* 0x000fe2000001082d */
[----:B------:R-:W-:Y:S01]  /*cac0*/  MUFU.EX2 R112, R112 ;  /* 0x0000007000707308 */ /* 0x000fe20000000800 */
[----:B------:R-:W-:-:S02]  /*cad0*/  FMUL.FTZ R2, R2, c[0x0][0x23c] ;  /* 0x00008f0002027a20 */ /* 0x000fc40000410000 */
[----:B------:R-:W-:Y:S02]  /*cae0*/  FADD.FTZ R4, R0, -R4 ;  /* 0x8000000400047221 */ /* 0x000fe40000010000 */
[----:B------:R-:W-:Y:S02]  /*caf0*/  FFMA.FTZ R0, R13, c[0x0][0x23c], -R65 ;  /* 0x00008f000d007a23 */ /* 0x000fe40000010841 */
[----:B------:R-:W-:Y:S01]  /*cb00*/  FMUL.FTZ R4, R4, c[0x0][0x23c] ;  /* 0x00008f0004047a20 */ /* 0x000fe20000410000 */
        /* <DEDUP_REMOVED lines=12> */
[----:B------:R-:W-:Y:S01]  /*cbd0*/  FFMA.FTZ R53, R53, c[0x0][0x23c], -R45 ;  /* 0x00008f0035357a23 */ /* 0x000fe2000001082d */
[----:B--2---:R-:W1:Y:S05]  /*cbe0*/  LDSM.16.MT88.4 R4, [R135+0x3000] ;  /* 0x003000008704783b */ /* 0x004e6a0000004200 */
[----:B------:R-:W2:Y:S01]  /*cbf0*/  MUFU.EX2 R108, R108 ;  /* 0x0000006c006c7308 */ /* 0x000ea20000000800 */
[----:B---3--:R-:W-:-:S02]  /*cc00*/  FMUL.FTZ R14, R82, R115 ;  /* 0x00000073520e7220 */ /* 0x008fc40000410000 */
[-C--:B------:R-:W-:Y:S02]  /*cc10*/  FMUL.FTZ R15, R83, R115.reuse ;  /* 0x00000073530f7220 */ /* 0x080fe40000410000 */
[-C--:B------:R-:W-:Y:S02]  /*cc20*/  FMUL.FTZ R78, R78, R115.reuse ;  /* 0x000000734e4e7220 */ /* 0x080fe40000410000 */
[-C--:B------:R-:W-:Y:S01]  /*cc30*/  FMUL.FTZ R79, R79, R115.reuse ;  /* 0x000000734f4f7220 */ /* 0x080fe20000410000 */
[----:B------:R-:W3:Y:S01]  /*cc40*/  MUFU.EX2 R118, R2 ;  /* 0x0000000200767308 */ /* 0x000ee20000000800 */
[-C--:B------:R-:W-:Y:S02]  /*cc50*/  FMUL.FTZ R30, R74, R115.reuse ;  /* 0x000000734a1e7220 */ /* 0x080fe40000410000 */
[-C--:B------:R-:W-:Y:S02]  /*cc60*/  FMUL.FTZ R31, R75, R115.reuse ;  /* 0x000000734b1f7220 */ /* 0x080fe40000410000 */
[----:B------:R-:W-:-:S02]  /*cc70*/  FMUL.FTZ R70, R70, R115 ;  /* 0x0000007346467220 */ /* 0x000fc40000410000 */
[----:B------:R-:W-:Y:S01]  /*cc80*/  FMUL.FTZ R71, R71, R115 ;  /* 0x0000007347477220 */ /* 0x000fe20000410000 */
[----:B--2---:R-:W-:Y:S01]  /*cc90*/  F2FP.PACK_AB R11, R108, R105 ;  /* 0x000000696c0b723e */ /* 0x004fe200000000ff */
[--C-:B------:R-:W-:Y:S01]  /*cca0*/  FFMA.FTZ R74, R107, c[0x0][0x23c], -R45.reuse ;  /* 0x00008f006b4a7a23 */ /* 0x100fe2000001082d */
[----:B------:R-:W-:Y:S01]  /*ccb0*/  MUFU.EX2 R42, R42 ;  /* 0x0000002a002a7308 */ /* 0x000fe20000000800 */
[--C-:B------:R-:W-:Y:S02]  /*ccc0*/  FFMA.FTZ R75, R99, c[0x0][0x23c], -R45.reuse ;  /* 0x00008f00634b7a23 */ /* 0x100fe4000001082d */
[--C-:B------:R-:W-:Y:S02]  /*ccd0*/  FFMA.FTZ R83, R88, c[0x0][0x23c], -R45.reuse ;  /* 0x00008f0058537a23 */ /* 0x100fe4000001082d */
[----:B------:R-:W-:Y:S02]  /*cce0*/  FFMA.FTZ R82, R90, c[0x0][0x23c], -R45 ;  /* 0x00008f005a527a23 */ /* 0x000fe4000001082d */
[-C--:B---3--:R-:W-:Y:S01]  /*ccf0*/  FMUL.FTZ R12, R80, R118.reuse ;  /* 0x00000076500c7220 */ /* 0x088fe20000410000 */
[----:B------:R-:W-:Y:S01]  /*cd00*/  MUFU.EX2 R74, R74 ;  /* 0x0000004a004a7308 */ /* 0x000fe20000000800 */
[----:B------:R-:W-:-:S02]  /*cd10*/  FMUL.FTZ R13, R81, R118 ;  /* 0x00000076510d7220 */ /* 0x000fc40000410000 */
[-C--:B------:R-:W-:Y:S02]  /*cd20*/  FMUL.FTZ R76, R76, R118.reuse ;  /* 0x000000764c4c7220 */ /* 0x080fe40000410000 */
[-C--:B------:R-:W-:Y:S02]  /*cd30*/  FMUL.FTZ R77, R77, R118.reuse ;  /* 0x000000764d4d7220 */ /* 0x080fe40000410000 */
[----:B------:R-:W-:Y:S01]  /*cd40*/  FMUL.FTZ R28, R72, R118 ;  /* 0x00000076481c7220 */ /* 0x000fe20000410000 */
[----:B------:R-:W-:Y:S01]  /*cd50*/  HMMA.16816.F32 R12, R8, R16, R12 ;  /* 0x00000010080c723c */ /* 0x000fe2000000180c */
[--C-:B------:R-:W-:Y:S01]  /*cd60*/  FFMA.FTZ R2, R123, c[0x0][0x23c], -R45.reuse ;  /* 0x00008f007b027a23 */ /* 0x100fe2000001082d */
[----:B------:R-:W-:Y:S01]  /*cd70*/  MUFU.EX2 R75, R75 ;  /* 0x0000004b004b7308 */ /* 0x000fe20000000800 */
[--C-:B------:R-:W-:Y:S02]  /*cd80*/  FFMA.FTZ R80, R121, c[0x0][0x23c], -R45.reuse ;  /* 0x00008f0079507a23 */ /* 0x100fe4000001082d */
[----:B------:R-:W-:-:S02]  /*cd90*/  FFMA.FTZ R72, R116, c[0x0][0x23c], -R45 ;  /* 0x00008f0074487a23 */ /* 0x000fc4000001082d */
[-C--:B------:R-:W-:Y:S01]  /*cda0*/  FMUL.FTZ R29, R73, R118.reuse ;  /* 0x00000076491d7220 */ /* 0x080fe20000410000 */
[C---:B------:R-:W-:Y:S01]  /*cdb0*/  HMMA.16816.F32 R16, R8.reuse, R18, R76 ;  /* 0x000000120810723c */ /* 0x040fe2000000184c */
[-C--:B------:R-:W-:Y:S01]  /*cdc0*/  FMUL.FTZ R68, R68, R118.reuse ;  /* 0x0000007644447220 */ /* 0x080fe20000410000 */
[----:B------:R-:W-:Y:S01]  /*cdd0*/  MUFU.EX2 R2, R2 ;  /* 0x0000000200027308 */ /* 0x000fe20000000800 */
[-C--:B------:R-:W-:Y:S02]  /*cde0*/  FMUL.FTZ R69, R69, R118.reuse ;  /* 0x0000007645457220 */ /* 0x080fe40000410000 */
[--C-:B------:R-:W-:Y:S02]  /*cdf0*/  FFMA.FTZ R73, R98, c[0x0][0x23c], -R45.reuse ;  /* 0x00008f0062497a23 */ /* 0x100fe4000001082d */
[--C-:B------:R-:W-:Y:S01]  /*ce00*/  FFMA.FTZ R81, R97, c[0x0][0x23c], -R45.reuse ;  /* 0x00008f0061517a23 */ /* 0x100fe2000001082d */
[----:B-1----:R-:W-:Y:S01]  /*ce10*/  HMMA.16816.F32 R28, R8, R4, R28 ;  /* 0x00000004081c723c */ /* 0x002fe2000000181c */
[----:B------:R-:W-:Y:S01]  /*ce20*/  FFMA.FTZ R88, R67, c[0x0][0x23c], -R45 ;  /* 0x00008f0043587a23 */ /* 0x000fe2000001082d */
[----:B------:R-:W1:Y:S01]  /*ce30*/  MUFU.EX2 R80, R80 ;  /* 0x0000005000507308 */ /* 0x000e620000000800 */
[----:B------:R-:W-:-:S02]  /*ce40*/  FFMA.FTZ R117, R160, R118, R117 ;  /* 0x00000076a0757223 */ /* 0x000fc40000010075 */
[----:B------:R-:W-:Y:S02]  /*ce50*/  FFMA.FTZ R112, R159, R115, R112 ;  /* 0x000000739f707223 */ /* 0x000fe40000010070 */
[----:B------:R-:W-:Y:S01]  /*ce60*/  FADD.FTZ R117, R114, R117 ;  /* 0x0000007572757221 */ /* 0x000fe20000010000 */
[----:B------:R-:W-:Y:S01]  /*ce70*/  HMMA.16816.F32 R8, R8, R6, R68 ;  /* 0x000000060808723c */ /* 0x000fe20000001844 */
[----:B------:R-:W2:Y:S01]  /*ce80*/  LDSM.16.MT88.4 R4, [R136+0x3800] ;  /* 0x003800008804783b */ /* 0x000ea20000004200 */
[----:B------:R-:W-:Y:S01]  /*ce90*/  MUFU.EX2 R76, R119 ;  /* 0x00000077004c7308 */ /* 0x000fe20000000800 */
[----:B------:R-:W-:Y:S02]  /*cea0*/  FADD.FTZ R111, R111, R112 ;  /* 0x000000706f6f7221 */ /* 0x000fe40000010000 */
[----:B------:R-:W-:Y:S02]  /*ceb0*/  FADD.FTZ R113, R113, R117 ;  /* 0x0000007571717221 */ /* 0x000fe40000010000 */
[----:B------:R-:W-:-:S02]  /*cec0*/  FFMA.FTZ R68, R103, c[0x0][0x23c], -R45 ;  /* 0x00008f0067447a23 */ /* 0x000fc4000001082d */
[--C-:B------:R-:W-:Y:S01]  /*ced0*/  FFMA.FTZ R69, R102, c[0x0][0x23c], -R45.reuse ;  /* 0x00008f0066457a23 */ /* 0x100fe2000001082d */
[----:B------:R-:W3:Y:S01]  /*cee0*/  MUFU.EX2 R72, R72 ;  /* 0x0000004800487308 */ /* 0x000ee20000000800 */
[----:B-1----:R-:W-:Y:S01]  /*cef0*/  F2FP.PACK_AB R33, R80, R2 ;  /* 0x000000025021723e */ /* 0x002fe200000000ff */
[----:B------:R-:W-:Y:S02]  /*cf00*/  FFMA.FTZ R71, R109, c[0x0][0x23c], -R45 ;  /* 0x00008f006d477a23 */ /* 0x000fe4000001082d */
[----:B------:R-:W-:Y:S02]  /*cf10*/  FADD.FTZ R111, R105, R111 ;  /* 0x0000006f696f7221 */ /* 0x000fe40000010000 */
[----:B------:R-:W-:Y:S02]  /*cf20*/  FFMA.FTZ R90, R62, c[0x0][0x23c], -R45 ;  /* 0x00008f003e5a7a23 */ /* 0x000fe4000001082d */
[----:B------:R-:W-:Y:S01]  /*cf30*/  MUFU.EX2 R70, R110 ;  /* 0x0000006e00467308 */ /* 0x000fe20000000800 */
[----:B------:R-:W-:-:S02]  /*cf40*/  FADD.FTZ R113, R106, R113 ;  /* 0x000000716a717221 */ /* 0x000fc40000010000 */
[----:B------:R-:W-:Y:S02]  /*cf50*/  FADD.FTZ R108, R108, R111 ;  /* 0x0000006f6c6c7221 */ /* 0x000fe40000010000 */
[----:B------:R-:W-:Y:S02]  /*cf60*/  FADD.FTZ R113, R95, R113 ;  /* 0x000000715f717221 */ /* 0x000fe40000010000 */
[----:B------:R-:W-:Y:S01]  /*cf70*/  FADD.FTZ R108, R2, R108 ;  /* 0x0000006c026c7221 */ /* 0x000fe20000010000 */
[----:B---3--:R-:W-:Y:S01]  /*cf80*/  F2FP.PACK_AB R35, R72, R76 ;  /* 0x0000004c4823723e */ /* 0x008fe200000000ff */
[----:B------:R-:W1:Y:S01]  /*cf90*/  MUFU.EX2 R68, R68 ;  /* 0x0000004400447308 */ /* 0x000e620000000800 */
[----:B------:R-:W-:Y:S02]  /*cfa0*/  FADD.FTZ R94, R94, R113 ;  /* 0x000000715e5e7221 */ /* 0x000fe40000010000 */
        /* <DEDUP_REMOVED lines=8> */
[C---:B------:R-:W-:Y:S01]  /*d030*/  HMMA.16816.F32 R16, R32.reuse, R22, R16 ;  /* 0x000000162010723c */ /* 0x040fe20000001810 */
[----:B------:R-:W3:Y:S01]  /*d040*/  LDSM.16.MT88.4 R20, [R135+0x3800] ;  /* 0x003800008714783b */ /* 0x000ee20000004200 */
[----:B------:R-:W4:Y:S01]  /*d050*/  MUFU.EX2 R71, R71 ;  /* 0x0000004700477308 */ /* 0x000f220000000800 */
[--C-:B------:R-:W-:Y:S02]  /*d060*/  FFMA.FTZ R97, R122, c[0x0][0x23c], -R65.reuse ;  /* 0x00008f007a617a23 */ /* 0x100fe40000010841 */
[--C-:B------:R-:W-:Y:S02]  /*d070*/  FFMA.FTZ R67, R120, c[0x0][0x23c], -R65.reuse ;  /* 0x00008f0078437a23 */ /* 0x100fe40000010841 */
[--C-:B------:R-:W-:Y:S01]  /*d080*/  FFMA.FTZ R62, R104, c[0x0][0x23c], -R65.reuse ;  /* 0x00008f00683e7a23 */ /* 0x100fe20000010841 */
[----:B------:R-:W-:Y:S01]  /*d090*/  HMMA.16816.F32 R28, R32, R24, R28 ;  /* 0x00000018201c723c */ /* 0x000fe2000000181c */
[----:B------:R-:W-:Y:S01]  /*d0a0*/  FFMA.FTZ R160, R64, c[0x0][0x23c], -R65 ;  /* 0x00008f0040a07a23 */ /* 0x000fe20000010841 */
[----:B------:R-:W5:Y:S01]  /*d0b0*/  MUFU.EX2 R73, R73 ;  /* 0x0000004900497308 */ /* 0x000f620000000800 */
[----:B------:R-:W-:-:S05]  /*d0c0*/  FFMA.FTZ R159, R44, c[0x0][0x23c], -R45 ;  /* 0x00008f002c9f7a23 */ /* 0x000fca000001082d */
[----:B------:R-:W-:Y:S01]  /*d0d0*/  HMMA.16816.F32 R24, R32, R26, R8 ;  /* 0x0000001a2018723c */ /* 0x000fe20000001808 */
[----:B------:R-:W3:Y:S01]  /*d0e0*/  LDSM.16.MT88.4 R8, [R136+0x3c00] ;  /* 0x003c00008808783b */ /* 0x000ee20000004200 */
[----:B------:R-:W2:Y:S05]  /*d0f0*/  MUFU.EX2 R81, R81 ;  /* 0x0000005100517308 */ /* 0x000eaa0000000800 */
[C---:B------:R-:W-:Y:S01]  /*d100*/  F2FP.PACK_AB R32, R87.reuse, R91 ;  /* 0x0000005b5720723e */ /* 0x040fe200000000ff */
[----:B------:R-:W-:Y:S01]  /*d110*/  FADD.FTZ R87, R87, R92 ;  /* 0x0000005c57577221 */ /* 0x000fe20000010000 */
[----:B-1----:R-:W-:Y:S01]  /*d120*/  F2FP.PACK_AB R33, R68, R70 ;  /* 0x000000464421723e */ /* 0x002fe200000000ff */
[----:B------:R-:W-:Y:S01]  /*d130*/  MUFU.EX2 R96, R96 ;  /* 0x0000006000607308 */ /* 0x000fe20000000800 */
[----:B------:R-:W-:Y:S01]  /*d140*/  F2FP.PACK_AB R34, R57, R63 ;  /* 0x0000003f3922723e */ /* 0x000fe200000000ff */
[----:B------:R-:W-:Y:S01]  /*d150*/  FADD.FTZ R70, R70, R76 ;  /* 0x0000004c46467221 */ /* 0x000fe20000010000 */
[----:B----4-:R-:W-:Y:S01]  /*d160*/  F2FP.PACK_AB R35, R71, R69 ;  /* 0x000000454723723e */ /* 0x010fe200000000ff */
[----:B------:R-:W-:Y:S01]  /*d170*/  FADD.FTZ R87, R63, R87 ;  /* 0x000000573f577221 */ /* 0x000fe20000010000 */
[----:B------:R-:W-:Y:S01]  /*d180*/  LDSM.16.MT88.4 R76, [R136+0x4c00] ;  /* 0x004c0000884c783b */ /* 0x000fe20000004200 */
[----:B------:R-:W-:-:S02]  /*d190*/  FADD.FTZ R70, R68, R70 ;  /* 0x0000004644467221 */ /* 0x000fc40000010000 */
[----:B------:R-:W1:Y:S01]  /*d1a0*/  MUFU.EX2 R82, R82 ;  /* 0x0000005200527308 */ /* 0x000e620000000800 */
[----:B------:R-:W-:Y:S01]  /*d1b0*/  FADD.FTZ R87, R57, R87 ;  /* 0x0000005739577221 */ /* 0x000fe20000010000 */
[----:B--2---:R-:W-:Y:S01]  /*d1c0*/  HMMA.16816.F32 R12, R32, R4, R12 ;  /* 0x00000004200c723c */ /* 0x004fe2000000180c */
[----:B------:R-:W-:-:S04]  /*d1d0*/  FADD.FTZ R70, R69, R70 ;  /* 0x0000004645467221 */ /* 0x000fc80000010000 */
[----:B------:R-:W-:Y:S01]  /*d1e0*/  FADD.FTZ R71, R71, R70 ;  /* 0x0000004647477221 */ /* 0x000fe20000010000 */
[----:B------:R-:W-:Y:S02]  /*d1f0*/  MUFU.EX2 R83, R83 ;  /* 0x0000005300537308 */ /* 0x000fe40000000800 */
[----:B------:R-:W-:Y:S01]  /*d200*/  HMMA.16816.F32 R16, R32, R6, R16 ;  /* 0x000000062010723c */ /* 0x000fe20000001810 */
[----:B------:R-:W2:Y:S01]  /*d210*/  LDSM.16.MT88.4 R4, [R135+0x3c00] ;  /* 0x003c00008704783b */ /* 0x000ea20000004200 */
[----:B------:R-:W-:-:S04]  /*d220*/  FADD.FTZ R71, R74, R71 ;  /* 0x000000474a477221 */ /* 0x000fc80000010000 */
[----:B------:R-:W4:Y:S01]  /*d230*/  MUFU.EX2 R88, R88 ;  /* 0x0000005800587308 */ /* 0x000f220000000800 */
[C---:B-----5:R-:W-:Y:S01]  /*d240*/  FADD.FTZ R71, R73.reuse, R71 ;  /* 0x0000004749477221 */ /* 0x060fe20000010000 */
[C---:B---3--:R-:W-:Y:S06]  /*d250*/  HMMA.16816.F32 R28, R32.reuse, R20, R28 ;  /* 0x00000014201c723c */ /* 0x048fec000000181c */
[----:B------:R-:W3:Y:S02]  /*d260*/  MUFU.EX2 R41, R41 ;  /* 0x0000002900297308 */ /* 0x000ee40000000800 */
[----:B------:R-:W-:Y:S01]  /*d270*/  HMMA.16816.F32 R24, R32, R22, R24 ;  /* 0x000000162018723c */ /* 0x000fe20000001818 */
[----:B------:R-:W5:Y:S05]  /*d280*/  LDSM.16.MT88.4 R20, [R136+0x4000] ;  /* 0x004000008814783b */ /* 0x000f6a0000004200 */
        /* <DEDUP_REMOVED lines=9> */
[----:B------:R-:W-:Y:S01]  /*d320*/  FADD.FTZ R56, R52, R56 ;  /* 0x0000003834387221 */ /* 0x000fe20000010000 */
[----:B------:R-:W-:Y:S01]  /*d330*/  LDSM.16.MT88.4 R68, [R135+0x4c00] ;  /* 0x004c00008744783b */ /* 0x000fe20000004200 */
[----:B------:R-:W-:Y:S01]  /*d340*/  FADD.FTZ R75, R81, R75 ;  /* 0x0000004b514b7221 */ /* 0x000fe20000010000 */
[----:B------:R-:W-:Y:S01]  /*d350*/  HMMA.16816.F32 R12, R32, R8, R12 ;  /* 0x00000008200c723c */ /* 0x000fe2000000180c */
[----:B------:R-:W-:Y:S01]  /*d360*/  FADD.FTZ R51, R51, R56 ;  /* 0x0000003833337221 */ /* 0x000fe20000010000 */
[----:B------:R-:W-:Y:S03]  /*d370*/  MUFU.EX2 R36, R36 ;  /* 0x0000002400247308 */ /* 0x000fe60000000800 */
[----:B------:R-:W-:-:S03]  /*d380*/  FADD.FTZ R51, R47, R51 ;  /* 0x000000332f337221 */ /* 0x000fc60000010000 */
[C---:B------:R-:W-:Y:S01]  /*d390*/  HMMA.16816.F32 R16, R32.reuse, R10, R16 ;  /* 0x0000000a2010723c */ /* 0x040fe20000001810 */
[----:B------:R-:W3:Y:S01]  /*d3a0*/  LDSM.16.MT88.4 R8, [R135+0x4000] ;  /* 0x004000008708783b */ /* 0x000ee20000004200 */
[----:B------:R-:W1:Y:S06]  /*d3b0*/  MUFU.EX2 R66, R66 ;  /* 0x0000004200427308 */ /* 0x000e6c0000000800 */
[C---:B--2---:R-:W-:Y:S02]  /*d3c0*/  HMMA.16816.F32 R28, R32.reuse, R4, R28 ;  /* 0x00000004201c723c */ /* 0x044fe4000000181c */
[----:B------:R-:W2:Y:S06]  /*d3d0*/  MUFU.EX2 R55, R55 ;  /* 0x0000003700377308 */ /* 0x000eac0000000800 */
[----:B------:R-:W-:Y:S01]  /*d3e0*/  HMMA.16816.F32 R24, R32, R6, R24 ;  /* 0x000000062018723c */ /* 0x000fe20000001818 */
[----:B------:R-:W2:Y:S01]  /*d3f0*/  LDSM.16.MT88.4 R4, [R136+0x4400] ;  /* 0x004400008804783b */ /* 0x000ea20000004200 */
[----:B------:R-:W-:Y:S05]  /*d400*/  MUFU.EX2 R61, R61 ;  /* 0x0000003d003d7308 */ /* 0x000fea0000000800 */
[C---:B------:R-:W-:Y:S01]  /*d410*/  F2FP.PACK_AB R32, R46.reuse, R47 ;  /* 0x0000002f2e20723e */ /* 0x040fe200000000ff */
[----:B------:R-:W-:Y:S01]  /*d420*/  FADD.FTZ R46, R46, R51 ;  /* 0x000000332e2e7221 */ /* 0x000fe20000010000 */
[----:B-1----:R-:W-:Y:S01]  /*d430*/  F2FP.PACK_AB R33, R82, R96 ;  /* 0x000000605221723e */ /* 0x002fe200000000ff */
[----:B------:R-:W1:Y:S01]  /*d440*/  MUFU.EX2 R90, R90 ;  /* 0x0000005a005a7308 */ /* 0x000e620000000800 */
[----:B------:R-:W-:Y:S01]  /*d450*/  F2FP.PACK_AB R34, R42, R43 ;  /* 0x0000002b2a22723e */ /* 0x000fe200000000ff */
[----:B------:R-:W-:Y:S01]  /*d460*/  FADD.FTZ R96, R96, R75 ;  /* 0x0000004b60607221 */ /* 0x000fe20000010000 */
[----:B----4-:R-:W-:Y:S01]  /*d470*/  F2FP.PACK_AB R35, R88, R83 ;  /* 0x000000535823723e */ /* 0x010fe200000000ff */
[----:B------:R-:W-:-:S02]  /*d480*/  FADD.FTZ R46, R43, R46 ;  /* 0x0000002e2b2e7221 */ /* 0x000fc40000010000 */
[----:B------:R-:W-:Y:S02]  /*d490*/  FADD.FTZ R96, R82, R96 ;  /* 0x0000006052607221 */ /* 0x000fe40000010000 */
[----:B------:R4:W-:Y:S01]  /*d4a0*/  MUFU.EX2 R2, R58 ;  /* 0x0000003a00027308 */ /* 0x0009e20000000800 */
[----:B------:R-:W-:Y:S01]  /*d4b0*/  FADD.FTZ R42, R42, R46 ;  /* 0x0000002e2a2a7221 */ /* 0x000fe20000010000 */
[C---:B-----5:R-:W-:Y:S01]  /*d4c0*/  HMMA.16816.F32 R12, R32.reuse, R20, R12 ;  /* 0x00000014200c723c */ /* 0x060fe2000000180c */
[----:B------:R-:W-:Y:S02]  /*d4d0*/  FADD.FTZ R83, R83, R96 ;  /* 0x0000006053537221 */ /* 0x000fe40000010000 */
[----:B---3--:R-:W-:Y:S02]  /*d4e0*/  FADD.FTZ R42, R41, R42 ;  /* 0x0000002a292a7221 */ /* 0x008fe40000010000 */
[----:B------:R-:W-:Y:S01]  /*d4f0*/  FADD.FTZ R83, R88, R83 ;  /* 0x0000005358537221 */ /* 0x000fe20000010000 */
[----:B------:R-:W3:Y:S02]  /*d500*/  MUFU.EX2 R3, R3 ;  /* 0x0000000300037308 */ /* 0x000ee40000000800 */
[----:B------:R-:W-:Y:S01]  /*d510*/  HMMA.16816.F32 R16, R32, R22, R16 ;  /* 0x000000162010723c */ /* 0x000fe20000001810 */
[----:B------:R-:W5:Y:S01]  /*d520*/  LDSM.16.MT88.4 R20, [R135+0x4400] ;  /* 0x004400008714783b */ /* 0x000f620000004200 */
[----:B------:R-:W-:-:S02]  /*d530*/  FADD.FTZ R83, R66, R83 ;  /* 0x0000005342537221 */ /* 0x000fc40000010000 */
[----:B----4-:R-:W-:Y:S02]  /*d540*/  FFMA.FTZ R58, R59, c[0x0][0x23c], -R45 ;  /* 0x00008f003b3a7a23 */ /* 0x010fe4000001082d */
[----:B------:R-:W-:Y:S02]  /*d550*/  MUFU.EX2 R0, R0 ;  /* 0x0000000000007308 */ /* 0x000fe40000000800 */
[C---:B------:R-:W-:Y:S07]  /*d560*/  HMMA.16816.F32 R28, R32.reuse, R8, R28 ;  /* 0x00000008201c723c */ /* 0x040fee000000181c */
[C---:B------:R-:W-:Y:S01]  /*d570*/  F2FP.PACK_AB R8, R38.reuse, R41 ;  /* 0x000000292608723e */ /* 0x040fe200000000ff */
[----:B------:R-:W-:Y:S01]  /*d580*/  HMMA.16816.F32 R24, R32, R10, R24 ;  /* 0x0000000a2018723c */ /* 0x000fe20000001818 */
[----:B--2---:R-:W-:Y:S01]  /*d590*/  F2FP.PACK_AB R9, R55, R66 ;  /* 0x000000423709723e */ /* 0x004fe200000000ff */
[----:B------:R-:W2:Y:S01]  /*d5a0*/  LDSM.16.MT88.4 R32, [R136+0x4800] ;  /* 0x004800008820783b */ /* 0x000ea20000004200 */
[----:B------:R-:W-:Y:S01]  /*d5b0*/  MUFU.EX2 R101, R101 ;  /* 0x0000006500657308 */ /* 0x000fe20000000800 */
[----:B------:R-:W-:-:S02]  /*d5c0*/  FADD.FTZ R38, R38, R42 ;  /* 0x0000002a26267221 */ /* 0x000fc40000010000 */
[----:B------:R-:W-:Y:S01]  /*d5d0*/  FADD.FTZ R55, R55, R83 ;  /* 0x0000005337377221 */ /* 0x000fe20000010000 */
[----:B------:R-:W-:Y:S01]  /*d5e0*/  F2FP.PACK_AB R10, R36, R37 ;  /* 0x00000025240a723e */ /* 0x000fe200000000ff */
[----:B------:R-:W-:Y:S01]  /*d5f0*/  FADD.FTZ R38, R37, R38 ;  /* 0x0000002625267221 */ /* 0x000fe20000010000 */
[----:B-1----:R-:W-:Y:S01]  /*d600*/  F2FP.PACK_AB R11, R90, R61 ;  /* 0x0000003d5a0b723e */ /* 0x002fe200000000ff */
[----:B------:R-:W-:Y:S01]  /*d610*/  FADD.FTZ R55, R61, R55 ;  /* 0x000000373d377221 */ /* 0x000fe20000010000 */
[----:B------:R-:W-:Y:S01]  /*d620*/  MUFU.EX2 R97, R97 ;  /* 0x0000006100617308 */ /* 0x000fe20000000800 */
[----:B------:R-:W-:Y:S02]  /*d630*/  FADD.FTZ R36, R36, R38 ;  /* 0x0000002624247221 */ /* 0x000fe40000010000 */
[----:B------:R-:W-:Y:S02]  /*d640*/  FADD.FTZ R90, R90, R55 ;  /* 0x000000375a5a7221 */ /* 0x000fe40000010000 */
[----:B------:R-:W-:Y:S01]  /*d650*/  HMMA.16816.F32 R12, R8, R4, R12 ;  /* 0x00000004080c723c */ /* 0x000fe2000000180c */
[----:B---3--:R-:W-:-:S02]  /*d660*/  FADD.FTZ R36, R3, R36 ;  /* 0x0000002403247221 */ /* 0x008fc40000010000 */
[----:B------:R-:W1:Y:S05]  /*d670*/  MUFU.EX2 R60, R60 ;  /* 0x0000003c003c7308 */ /* 0x000e6a0000000800 */
[C---:B------:R-:W-:Y:S01]  /*d680*/  HMMA.16816.F32 R16, R8.reuse, R6, R16 ;  /* 0x000000060810723c */ /* 0x040fe20000001810 */
[----:B------:R-:W3:Y:S02]  /*d690*/  LDSM.16.MT88.4 R4, [R135+0x4800] ;  /* 0x004800008704783b */ /* 0x000ee40000004200 */
[----:B------:R-:W4:Y:S05]  /*d6a0*/  MUFU.EX2 R53, R53 ;  /* 0x0000003500357308 */ /* 0x000f2a0000000800 */
[----:B-----5:R-:W-:Y:S03]  /*d6b0*/  HMMA.16816.F32 R28, R8, R20, R28 ;  /* 0x00000014081c723c */ /* 0x020fe6000000181c */
[----:B------:R-:W5:Y:S01]  /*d6c0*/  MUFU.EX2 R58, R58 ;  /* 0x0000003a003a7308 */ /* 0x000f620000000800 */
[----:B-1----:R-:W-:-:S03]  /*d6d0*/  FADD.FTZ R90, R60, R90 ;  /* 0x0000005a3c5a7221 */ /* 0x002fc60000010000 */
[----:B------:R-:W-:Y:S01]  /*d6e0*/  FFMA.FTZ R20, R86, c[0x0][0x23c], -R65 ;  /* 0x00008f0056147a23 */ /* 0x000fe20000010841 */
[----:B------:R-:W-:Y:S01]  /*d6f0*/  HMMA.16816.F32 R24, R8, R22, R24 ;  /* 0x000000160818723c */ /* 0x000fe20000001818 */
[--C-:B------:R-:W-:Y:S02]  /*d700*/  FFMA.FTZ R21, R50, c[0x0][0x23c], -R45.reuse ;  /* 0x00008f0032157a23 */ /* 0x100fe4000001082d */
[----:B------:R-:W1:Y:S04]  /*d710*/  MUFU.EX2 R67, R67 ;  /* 0x0000004300437308 */ /* 0x000e680000000800 */
[----:B------:R-:W-:Y:S01]  /*d720*/  F2FP.PACK_AB R8, R0, R3 ;  /* 0x000000030008723e */ /* 0x000fe200000000ff */
[--C-:B------:R-:W-:Y:S01]  /*d730*/  FFMA.FTZ R22, R48, c[0x0][0x23c], -R45.reuse ;  /* 0x00008f0030167a23 */ /* 0x100fe2000001082d */
[----:B----4-:R-:W-:Y:S01]  /*d740*/  F2FP.PACK_AB R9, R53, R60 ;  /* 0x0000003c3509723e */ /* 0x010fe200000000ff */
[----:B------:R-:W-:Y:S01]  /*d750*/  FFMA.FTZ R23, R49, c[0x0][0x23c], -R45 ;  /* 0x00008f0031177a23 */ /* 0x000fe2000001082d */
[----:B------:R-:W-:Y:S01]  /*d760*/  F2FP.PACK_AB R10, R97, R101 ;  /* 0x00000065610a723e */ /* 0x000fe200000000ff */
[----:B------:R-:W4:Y:S01]  /*d770*/  MUFU.EX2 R62, R62 ;  /* 0x0000003e003e7308 */ /* 0x000f220000000800 */
[----:B-----5:R-:W-:Y:S01]  /*d780*/  F2FP.PACK_AB R11, R58, R2 ;  /* 0x000000023a0b723e */ /* 0x020fe200000000ff */
[----:B------:R-:W-:-:S02]  /*d790*/  FADD.FTZ R0, R0, R36 ;  /* 0x0000002400007221 */ /* 0x000fc40000010000 */
[----:B------:R-:W-:Y:S02]  /*d7a0*/  FADD.FTZ R53, R53, R90 ;  /* 0x0000005a35357221 */ /* 0x000fe40000010000 */
[----:B------:R-:W-:Y:S02]  /*d7b0*/  FADD.FTZ R0, R101, R0 ;  /* 0x0000000065007221 */ /* 0x000fe40000010000 */
[----:B--2---:R-:W-:Y:S01]  /*d7c0*/  HMMA.16816.F32 R12, R8, R32, R12 ;  /* 0x00000020080c723c */ /* 0x004fe2000000180c */
[----:B------:R-:W2:Y:S01]  /*d7d0*/  MUFU.EX2 R20, R20 ;  /* 0x0000001400147308 */ /* 0x000ea20000000800 */
[----:B------:R-:W-:Y:S01]  /*d7e0*/  FADD.FTZ R53, R2, R53 ;  /* 0x0000003502357221 */ /* 0x000fe20000010000 */
[----:B------:R-:W-:Y:S01]  /*d7f0*/  MOV R2, R40 ;  /* 0x0000002800027202 */ /* 0x000fe20000000f00 */
[----:B------:R-:W-:Y:S01]  /*d800*/  FADD.FTZ R97, R97, R0 ;  /* 0x0000000061617221 */ /* 0x000fe20000010000 */
[----:B------:R-:W-:Y:S01]  /*d810*/  MOV R0, R39 ;  /* 0x0000002700007202 */ /* 0x000fe20000000f00 */
[----:B------:R-:W-:-:S02]  /*d820*/  FADD.FTZ R58, R58, R53 ;  /* 0x000000353a3a7221 */ /* 0x000fc40000010000 */
[----:B---3--:R-:W-:Y:S01]  /*d830*/  HMMA.16816.F32 R28, R8, R4, R28 ;  /* 0x00000004081c723c */ /* 0x008fe2000000181c */
[----:B------:R-:W3:Y:S01]  /*d840*/  MUFU.EX2 R160, R160 ;  /* 0x000000a000a07308 */ /* 0x000ee20000000800 */
[----:B-1----:R-:W-:-:S04]  /*d850*/  FADD.FTZ R97, R67, R97 ;  /* 0x0000006143617221 */ /* 0x002fc80000010000 */
[C---:B----4-:R-:W-:Y:S01]  /*d860*/  FADD.FTZ R97, R62.reuse, R97 ;  /* 0x000000613e617221 */ /* 0x050fe20000010000 */
[----:B------:R-:W-:Y:S01]  /*d870*/  F2FP.PACK_AB R4, R62, R67 ;  /* 0x000000433e04723e */ /* 0x000fe200000000ff */
[----:B------:R-:W-:Y:S01]  /*d880*/  HMMA.16816.F32 R16, R8, R34, R16 ;  /* 0x000000220810723c */ /* 0x000fe20000001810 */
[----:B------:R-:W1:Y:S01]  /*d890*/  MUFU.EX2 R21, R21 ;  /* 0x0000001500157308 */ /* 0x000e620000000800 */
[----:B--2---:R-:W-:-:S06]  /*d8a0*/  FADD.FTZ R97, R20, R97 ;  /* 0x0000006114617221 */ /* 0x004fcc0000010000 */
[----:B------:R-:W-:Y:S01]  /*d8b0*/  HMMA.16816.F32 R24, R8, R6, R24 ;  /* 0x000000060818723c */ /* 0x000fe20000001818 */
[----:B------:R-:W2:Y:S06]  /*d8c0*/  MUFU.EX2 R22, R22 ;  /* 0x0000001600167308 */ /* 0x000eac0000000800 */
[C---:B---3--:R-:W-:Y:S01]  /*d8d0*/  F2FP.PACK_AB R6, R160.reuse, R20 ;  /* 0x00000014a006723e */ /* 0x048fe200000000ff */
[----:B------:R-:W-:Y:S01]  /*d8e0*/  FADD.FTZ R160, R160, R97 ;  /* 0x00000061a0a07221 */ /* 0x000fe20000010000 */
[----:B------:R-:W3:Y:S01]  /*d8f0*/  MUFU.EX2 R23, R23 ;  /* 0x0000001700177308 */ /* 0x000ee20000000800 */
[----:B-1----:R-:W-:-:S07]  /*d900*/  FADD.FTZ R58, R21, R58 ;  /* 0x0000003a153a7221 */ /* 0x002fce0000010000 */
        /* <DEDUP_REMOVED lines=9> */
[----:B------:R-:W-:Y:S08]  /*d9a0*/  HMMA.16816.F32 R68, R4, R70, R24 ;  /* 0x000000460444723c */ /* 0x000ff00000001818 */
.L_x_3702:
[----:B------:R-:W-:-:S13]  /*d9b0*/  ISETP.GE.AND P0, PT, R155, 0x1, PT ;  /* 0x000000019b00780c */ /* 0x000fda0003f06270 */
[----:B------:R-:W-:Y:S05]  /*d9c0*/  @!P0 BRA `(.L_x_3710) ;  /* 0x000028c000008947 */ /* 0x000fea0003800000 */
[----:B------:R-:W-:Y:S01]  /*d9d0*/  IMAD.MOV.U32 R158, RZ, RZ, c[0x0][0x1a0] ;  /* 0x00006800ff9e7624 */ /* 0x000fe200078e00ff */
[----:B------:R-:W-:Y:S02]  /*d9e0*/  MOV R3, R0 ;  /* 0x0000000000037202 */ /* 0x000fe40000000f00 */
[----:B------:R-:W-:Y:S01]  /*d9f0*/  MOV R86, R2 ;  /* 0x0000000200567202 */ /* 0x000fe20000000f00 */
[----:B------:R-:W-:-:S05]  /*da00*/  IMAD.U32 R157, R158, -0x80, RZ ;  /* 0xffffff809e9d7824 */ /* 0x000fca00078e00ff */
[----:B------:R-:W-:Y:S02]  /*da10*/  SHF.R.S32.HI R156, RZ, 0x1f, R157 ;  /* 0x0000001fff9c7819 */ /* 0x000fe4000001149d */
.L_x_3714:
        /* <DEDUP_REMOVED lines=64> */
.L_x_3711:
[----:B------:R-:W-:Y:S02]  /*de20*/  ISETP.GE.AND P0, PT, R84, c[0x0][0x220], PT ;  /* 0x0000880054007a0c */ /* 0x000fe40003f06270 */
[C---:B------:R-:W-:Y:S04]  /*de30*/  LEA R162, P4, R8.reuse, R100, 0x1 ;  /* 0x0000006408a27211 */ /* 0x040fe800078808ff */
[-CC-:B------:R-:W-:Y:S07]  /*de40*/  LEA.HI.X R163, R8, R89.reuse, R2.reuse, 0x1, P4 ;  /* 0x0000005908a37211 */ /* 0x180fee00020f0c02 */
[-C--:B------:R-:W-:Y:S01]  /*de50*/  @!P0 IADD3 R4, P3, R144, R8.reuse, RZ ;  /* 0x0000000890048210 */ /* 0x080fe20007f7e0ff */
[----:B------:R-:W-:Y:S01]  /*de60*/  @!P0 IMAD.MOV.U32 R5, RZ, RZ, c[0x0][0x1a4] ;  /* 0x00006900ff058624 */ /* 0x000fe200078e00ff */
[C---:B------:R-:W-:Y:S01]  /*de70*/  @!P0 LEA R6, P1, R158.reuse, R8, 0x6 ;  /* 0x000000089e068211 */ /* 0x040fe200078230ff */
[----:B------:R-:W-:Y:S01]  /*de80*/  @P0 STS [R147+0x3000], RZ ;  /* 0x003000ff93000388 */ /* 0x000fe20000000800 */
[--C-:B------:R-:W-:Y:S02]  /*de90*/  @!P0 IMAD.MOV.U32 R9, RZ, RZ, R2.reuse ;  /* 0x000000ffff098224 */ /* 0x100fe400078e0002 */
        /* <DEDUP_REMOVED lines=35> */
[----:B------:R-:W-:Y:S04]  /*e0d0*/  LDSM.16.M88.4 R16, [R138+0x1400] ;  /* 0x001400008a10783b */ /* 0x000fe80000000200 */
[----:B------:R-:W-:Y:S04]  /*e0e0*/  LDSM.16.M88.4 R24, [R138+0x1800] ;  /* 0x001800008a18783b */ /* 0x000fe80000000200 */
[----:B------:R-:W-:Y:S04]  /*e0f0*/  LDSM.16.M88.4 R32, [R138+0x1c00] ;  /* 0x001c00008a20783b */ /* 0x000fe80000000200 */
[----:B---3--:R-:W4:Y:S04]  /*e100*/  LDSM.16.M88.4 R8, [R138+0x1000] ;  /* 0x001000008a08783b */ /* 0x008f280000000200 */
[----:B------:R-:W0:Y:S04]  /*e110*/  LDGDEPBAR ;  /* 0x00000000000079af */ /* 0x000e280000000000 */
[----:B------:R-:W3:Y:S04]  /*e120*/  LDSM.16.M88.4 R40, [R138+0x2000] ;  /* 0x002000008a28783b */ /* 0x000ee80000000200 */
[----:B------:R-:W5:Y:S04]  /*e130*/  LDSM.16.M88.4 R48, [R138+0x2400] ;  /* 0x002400008a30783b */ /* 0x000f680000000200 */
[----:B------:R-:W1:Y:S04]  /*e140*/  LDSM.16.M88.4 R56, [R138+0x2800] ;  /* 0x002800008a38783b */ /* 0x000e680000000200 */
[----:B------:R-:W1:Y:S04]  /*e150*/  LDSM.16.M88.4 R88, [R138+0x2c00] ;  /* 0x002c00008a58783b */ /* 0x000e680000000200 */
[----:B------:R-:W-:Y:S04]  /*e160*/  LDSM.16.M88.4 R92, [R139] ;  /* 0x000000008b5c783b */ /* 0x000fe80000000200 */
[----:B------:R-:W1:Y:S04]  /*e170*/  LDSM.16.M88.4 R96, [R137] ;  /* 0x000000008960783b */ /* 0x000e680000000200 */
[----:B------:R-:W1:Y:S04]  /*e180*/  LDSM.16.M88.4 R100, [R134] ;  /* 0x000000008664783b */ /* 0x000e680000000200 */
[----:B------:R-:W1:Y:S01]  /*e190*/  LDSM.16.M88.4 R104, [R133] ;  /* 0x000000008568783b */ /* 0x000e620000000200 */
[C---:B----4-:R-:W-:Y:S03]  /*e1a0*/  HMMA.16816.F32 R4, R64.reuse, R8, RZ ;  /* 0x000000084004723c */ /* 0x050fe600000018ff */
[----:B------:R-:W4:Y:S04]  /*e1b0*/  LDSM.16.M88.4 R108, [R132] ;  /* 0x00000000846c783b */ /* 0x000f280000000200 */
[----:B------:R-:W1:Y:S01]  /*e1c0*/  LDSM.16.M88.4 R112, [R131] ;  /* 0x000000008370783b */ /* 0x000e620000000200 */
[C---:B------:R-:W-:Y:S03]  /*e1d0*/  HMMA.16816.F32 R8, R64.reuse, R10, RZ ;  /* 0x0000000a4008723c */ /* 0x040fe600000018ff */
[----:B------:R-:W1:Y:S04]  /*e1e0*/  LDSM.16.M88.4 R116, [R130] ;  /* 0x000000008274783b */ /* 0x000e680000000200 */
[----:B------:R-:W1:Y:S01]  /*e1f0*/  LDSM.16.M88.4 R120, [R129] ;  /* 0x000000008178783b */ /* 0x000e620000000200 */
[C---:B--2---:R-:W-:Y:S03]  /*e200*/  HMMA.16816.F32 R12, R64.reuse, R16, RZ ;  /* 0x00000010400c723c */ /* 0x044fe600000018ff */
[----:B------:R-:W2:Y:S01]  /*e210*/  LDSM.16.M88.4 R124, [R128] ;  /* 0x00000000807c783b */ /* 0x000ea20000000200 */
[----:B------:R-:W-:Y:S04]  /*e220*/  DEPBAR.LE SB0, 0x0 ;  /* 0x000080000000791a */ /* 0x000fe80000000000 */
[----:B------:R-:W-:Y:S01]  /*e230*/  BAR.SYNC.DEFER_BLOCKING 0x0 ;  /* 0x0000000000007b1d */ /* 0x000fe20000010000 */
[C---:B------:R-:W-:Y:S08]  /*e240*/  HMMA.16816.F32 R16, R64.reuse, R18, RZ ;  /* 0x000000124010723c */ /* 0x040ff000000018ff */
[C---:B------:R-:W-:Y:S08]  /*e250*/  HMMA.16816.F32 R20, R64.reuse, R24, RZ ;  /* 0x000000184014723c */ /* 0x040ff000000018ff */
        /* <DEDUP_REMOVED lines=9> */
[C---:B------:R-:W-:Y:S07]  /*e2f0*/  HMMA.16816.F32 R60, R64.reuse, R88, RZ ;  /* 0x00000058403c723c */ /* 0x040fee00000018ff */
[----:B------:R-:W-:Y:S01]  /*e300*/  IMAD.MOV.U32 R89, RZ, RZ, R163 ;  /* 0x000000ffff597224 */ /* 0x000fe200078e00a3 */
[----:B------:R-:W-:Y:S08]  /*e310*/  HMMA.16816.F32 R64, R64, R90, RZ ;  /* 0x0000005a4040723c */ /* 0x000ff000000018ff */
[C---:B------:R-:W-:Y:S08]  /*e320*/  HMMA.16816.F32 R4, R92.reuse, R96, R4 ;  /* 0x000000605c04723c */ /* 0x040ff00000001804 */
[C---:B------:R-:W-:Y:S08]  /*e330*/  HMMA.16816.F32 R8, R92.reuse, R98, R8 ;  /* 0x000000625c08723c */ /* 0x040ff00000001808 */
[C---:B------:R-:W-:Y:S07]  /*e340*/  HMMA.16816.F32 R12, R92.reuse, R100, R12 ;  /* 0x000000645c0c723c */ /* 0x040fee000000180c */
[----:B------:R-:W-:Y:S01]  /*e350*/  IMAD.MOV.U32 R100, RZ, RZ, R162 ;  /* 0x000000ffff647224 */ /* 0x000fe200078e00a2 */
[C---:B------:R-:W-:Y:S08]  /*e360*/  HMMA.16816.F32 R16, R92.reuse, R102, R16 ;  /* 0x000000665c10723c */ /* 0x040ff00000001810 */
[C---:B------:R-:W-:Y:S08]  /*e370*/  HMMA.16816.F32 R20, R92.reuse, R104, R20 ;  /* 0x000000685c14723c */ /* 0x040ff00000001814 */
        /* <DEDUP_REMOVED lines=62> */
[----:B------:R1:W2:Y:S03]  /*e760*/  LDG.E R88, [R90.64] ;  /* 0x000000065a587981 */ /* 0x0002a6000c1e1900 */
        /* <DEDUP_REMOVED lines=8> */
[C---:B------:R-:W-:Y:S01]  /*e7f0*/  IMAD.WIDE.U32 R90, R88.reuse, c[0x0][0x180], R90 ;  /* 0x00006000585a7a25 */ /* 0x040fe200078e005a */
[----:B------:R-:W-:Y:S05]  /*e800*/  SHF.R.S32.HI R87, RZ, 0x1f, R88 ;  /* 0x0000001fff577819 */ /* 0x000fea0000011458 */
[----:B------:R-:W-:Y:S04]  /*e810*/  IMAD R87, R87, c[0x0][0x180], RZ ;  /* 0x0000600057577a24 */ /* 0x000fe800078e02ff */
[----:B------:R-:W-:Y:S04]  /*e820*/  IMAD R87, R88, c[0x0][0x184], R87 ;  /* 0x0000610058577a24 */ /* 0x000fe800078e0257 */
[----:B------:R-:W-:Y:S02]  /*e830*/  IMAD.IADD R88, R91, 0x1, R87 ;  /* 0x000000015b587824 */ /* 0x000fe400078e0257 */
.L_x_3713:
[----:B------:R1:W-:Y:S01]  /*e840*/  @P0 STS [R147+0x1000], RZ ;  /* 0x001000ff93000388 */ /* 0x0003e20000000800 */
[-C--:B------:R-:W-:Y:S01]  /*e850*/  LEA R96, P5, R90, R153.reuse, 0x1 ;  /* 0x000000995a607211 */ /* 0x080fe200078a08ff */
[----:B------:R-:W-:Y:S01]  /*e860*/  @!P0 IMAD.MOV.U32 R87, RZ, RZ, c[0x0][0x19c] ;  /* 0x00006700ff578624 */ /* 0x000fe200078e00ff */
[-C--:B------:R-:W-:Y:S01]  /*e870*/  @!P0 IADD3 R92, P1, R142, R90.reuse, RZ ;  /* 0x0000005a8e5c8210 */ /* 0x080fe20007f3e0ff */
[----:B------:R1:W-:Y:S01]  /*e880*/  @P0 STS [R147+0x1004], RZ ;  /* 0x001004ff93000388 */ /* 0x0003e20000000800 */
[----:B------:R-:W-:Y:S01]  /*e890*/  @!P0 LEA R93, P3, R2, R90, 0x6 ;  /* 0x0000005a025d8211 */ /* 0x000fe200078630ff */
[--C-:B------:R-:W-:Y:S01]  /*e8a0*/  @!P0 IMAD.MOV.U32 R91, RZ, RZ, R88.reuse ;  /* 0x000000ffff5b8224 */ /* 0x100fe200078e0058 */
[----:B------:R-:W-:Y:S01]  /*e8b0*/  LEA.HI.X R97, R90, R152, R88, 0x1, P5 ;  /* 0x000000985a617211 */ /* 0x000fe200028f0c58 */
[----:B------:R1:W-:Y:S01]  /*e8c0*/  @P0 STS.64 [R147+0x1008], RZ ;  /* 0x001008ff93000388 */ /* 0x0003e20000000a00 */
[C---:B------:R-:W-:Y:S01]  /*e8d0*/  @!P0 LEA.HI.X R87, R2.reuse, R88, R87, 0x6, P3 ;  /* 0x0000005802578211 */ /* 0x040fe200018f3457 */
[----:B------:R-:W-:Y:S01]  /*e8e0*/  @!P0 IMAD.WIDE.U32 R94, R2, 0x60, R90 ;  /* 0x00000060025e8825 */ /* 0x000fe200078e005a */
[-C--:B------:R-:W-:Y:S01]  /*e8f0*/  @!P0 LEA R102, P4, R92, R153.reuse, 0x1 ;  /* 0x000000995c668211 */ /* 0x080fe200078808ff */
[----:B------:R-:W-:Y:S01]  /*e900*/  @!PT LDS RZ, [RZ] ;  /* 0x00000000fffff984 */ /* 0x000fe20000000800 */
[----:B------:R-:W-:Y:S01]  /*e910*/  @!PT LDS RZ, [RZ] ;  /* 0x00000000fffff984 */ /* 0x000fe20000000800 */
[----:B------:R-:W-:Y:S01]  /*e920*/  @!PT LDS RZ, [RZ] ;  /* 0x00000000fffff984 */ /* 0x000fe20000000800 */
[----:B------:R1:W-:Y:S01]  /*e930*/  @!P0 LDGSTS.E.BYPASS.LTC128B.128 [R147+0x1000], [R96.64] ;  /* 0x0100000060938fae */ /* 0x0003e2000b901d46 */
[-C--:B------:R-:W-:Y:S01]  /*e940*/  @!P0 LEA R98, P3, R93, R153.reuse, 0x1 ;  /* 0x000000995d628211 */ /* 0x080fe200078608ff */
[----:B------:R-:W-:Y:S01]  /*e950*/  @!P0 IMAD.X R2, R141, 0x1, R88, P1 ;  /* 0x000000018d028824 */ /* 0x000fe200008e0658 */
[----:B------:R-:W-:Y:S01]  /*e960*/  @!P0 LEA R104, P1, R94, R153, 0x1 ;  /* 0x000000995e688211 */ /* 0x000fe200078208ff */
[----:B------:R1:W-:Y:S01]  /*e970*/  @P0 STS.128 [R147+0x1800], RZ ;  /* 0x001800ff93000388 */ /* 0x0003e20000000c00 */
[----:B------:R-:W-:Y:S01]  /*e980*/  @!P0 IMAD.MOV.U32 R0, RZ, RZ, c[0x0][0x19c] ;  /* 0x00006700ff008624 */ /* 0x000fe200078e00ff */
[-C--:B------:R-:W-:Y:S01]  /*e990*/  @!P0 LEA.HI.X R99, R93, R152.reuse, R87, 0x1, P3 ;  /* 0x000000985d638211 */ /* 0x080fe200018f0c57 */
[----:B------:R-:W-:Y:S01]  /*e9a0*/  IMAD.MOV.U32 R153, RZ, RZ, R96 ;  /* 0x000000ffff997224 */ /* 0x000fe200078e0060 */
[-C--:B------:R-:W-:Y:S01]  /*e9b0*/  @!P0 LEA.HI.X R103, R92, R152.reuse, R2, 0x1, P4 ;  /* 0x000000985c678211 */ /* 0x080fe200020f0c02 */
[----:B------:R-:W-:Y:S04]  /*e9c0*/  @!P0 IMAD R0, R0, 0x60, RZ ;  /* 0x0000006000008824 */ /* 0x000fe800078e02ff */
[----:B------:R-:W-:Y:S01]  /*e9d0*/  @!PT LDS RZ, [RZ] ;  /* 0x00000000fffff984 */ /* 0x000fe20000000800 */
[----:B------:R-:W-:Y:S01]  /*e9e0*/  @!PT LDS RZ, [RZ] ;  /* 0x00000000fffff984 */ /* 0x000fe20000000800 */
[----:B------:R-:W-:Y:S01]  /*e9f0*/  @!PT LDS RZ, [RZ] ;  /* 0x00000000fffff984 */ /* 0x000fe20000000800 */
[----:B------:R1:W-:Y:S01]  /*ea00*/  @!P0 LDGSTS.E.BYPASS.LTC128B.128 [R147+0x1800], [R102.64] ;  /* 0x0180000066938fae */ /* 0x0003e2000b901d46 */
[----:B------:R-:W-:Y:S03]  /*ea10*/  @!P0 IMAD.IADD R0, R0, 0x1, R95 ;  /* 0x0000000100008824 */ /* 0x000fe600078e025f */
[----:B------:R1:W-:Y:S02]  /*ea20*/  @P0 STS.128 [R147+0x2000], RZ ;  /* 0x002000ff93000388 */ /* 0x0003e40000000c00 */
[----:B------:R-:W-:Y:S01]  /*ea30*/  @!P0 LEA.HI.X R105, R94, R152, R0, 0x1, P1 ;  /* 0x000000985e698211 */ /* 0x000fe200008f0c00 */
[----:B------:R-:W-:Y:S01]  /*ea40*/  IMAD.MOV.U32 R152, RZ, RZ, R97 ;  /* 0x000000ffff987224 */ /* 0x000fe200078e0061 */
        /* <DEDUP_REMOVED lines=10> */
.L_x_3712:
        /* <DEDUP_REMOVED lines=91> */
[--C-:B-1----:R-:W-:Y:S02]  /*f0a0*/  FFMA.FTZ R104, R25, c[0x0][0x23c], -R88.reuse ;  /* 0x00008f0019687a23 */ /* 0x102fe40000010858 */
        /* <DEDUP_REMOVED lines=75> */
[----:B------:R-:W-:Y:S02]  /*f560*/  FFMA.FTZ R52, R57, c[0x0][0x23c], -R88 ;  /* 0x00008f0039347a23 */ /* 0x000fe40000010858 */
[----:B------:R-:W-:Y:S01]  /*f570*/  FFMA.FTZ R57, R63, c[0x0][0x23c], -R87 ;  /* 0x00008f003f397a23 */ /* 0x000fe20000010857 */
[C---:B--2---:R-:W-:Y:S01]  /*f580*/  F2FP.PACK_AB R20, R123.reuse, R126 ;  /* 0x0000007e7b14723e */ /* 0x044fe200000000ff */
[----:B------:R-:W-:Y:S04]  /*f590*/  FFMA.FTZ R126, R86, R160, R126 ;  /* 0x000000a0567e7223 */ /* 0x000fe8000001007e */
[----:B------:R-:W-:Y:S01]  /*f5a0*/  FADD.FTZ R126, R123, R126 ;  /* 0x0000007e7b7e7221 */ /* 0x000fe20000010000 */
[----:B------:R-:W-:Y:S03]  /*f5b0*/  MUFU.EX2 R113, R113 ;  /* 0x0000007100717308 */ /* 0x000fe60000000800 */
[----:B------:R-:W-:Y:S04]  /*f5c0*/  FADD.FTZ R126, R121, R126 ;  /* 0x0000007e797e7221 */ /* 0x000fe80000010000 */
[----:B------:R-:W-:Y:S03]  /*f5d0*/  FADD.FTZ R122, R122, R126 ;  /* 0x0000007e7a7a7221 */ /* 0x000fe60000010000 */
[----:B------:R-:W2:Y:S01]  /*f5e0*/  MUFU.EX2 R114, R114 ;  /* 0x0000007200727308 */ /* 0x000ea20000000800 */
[----:B------:R-:W-:Y:S01]  /*f5f0*/  FADD.FTZ R122, R120, R122 ;  /* 0x0000007a787a7221 */ /* 0x000fe20000010000 */
[----:B-1----:R-:W-:Y:S01]  /*f600*/  F2FP.PACK_AB R21, R119, R125 ;  /* 0x0000007d7715723e */ /* 0x002fe200000000ff */
[----:B------:R-:W-:Y:S04]  /*f610*/  FFMA.FTZ R125, R3, R159, R125 ;  /* 0x0000009f037d7223 */ /* 0x000fe8000001007d */
[----:B------:R-:W-:Y:S03]  /*f620*/  FADD.FTZ R125, R119, R125 ;  /* 0x0000007d777d7221 */ /* 0x000fe60000010000 */
[----:B------:R-:W-:Y:S01]  /*f630*/  MUFU.EX2 R116, R116 ;  /* 0x0000007400747308 */ /* 0x000fe20000000800 */
[C---:B---3--:R-:W-:Y:S05]  /*f640*/  HMMA.16816.F32 R4, R20.reuse, R12, R4 ;  /* 0x0000000c1404723c */ /* 0x048fea0000001804 */
[----:B------:R-:W-:Y:S02]  /*f650*/  FADD.FTZ R124, R124, R125 ;  /* 0x0000007d7c7c7221 */ /* 0x000fe40000010000 */
[C---:B------:R-:W-:Y:S01]  /*f660*/  FMUL.FTZ R12, R86.reuse, R72 ;  /* 0x00000048560c7220 */ /* 0x040fe20000410000 */
[C---:B------:R-:W-:Y:S01]  /*f670*/  HMMA.16816.F32 R8, R20.reuse, R14, R8 ;  /* 0x0000000e1408723c */ /* 0x040fe20000001808 */
[----:B------:R-:W1:Y:S03]  /*f680*/  MUFU.EX2 R111, R111 ;  /* 0x0000006f006f7308 */ /* 0x000e660000000800 */
[----:B------:R-:W-:Y:S01]  /*f690*/  FMUL.FTZ R13, R86, R73 ;  /* 0x00000049560d7220 */ /* 0x000fe20000410000 */
[----:B------:R-:W-:Y:S01]  /*f6a0*/  MOV R86, R2 ;  /* 0x0000000200567202 */ /* 0x000fe20000000f00 */
[----:B------:R-:W-:Y:S02]  /*f6b0*/  FADD.FTZ R124, R118, R124 ;  /* 0x0000007c767c7221 */ /* 0x000fe40000010000 */
[C---:B------:R-:W-:Y:S03]  /*f6c0*/  FMUL.FTZ R14, R3.reuse, R74 ;  /* 0x0000004a030e7220 */ /* 0x040fe60000410000 */
[----:B------:R-:W3:Y:S01]  /*f6d0*/  MUFU.EX2 R109, R109 ;  /* 0x0000006d006d7308 */ /* 0x000ee20000000800 */
[----:B------:R-:W-:Y:S02]  /*f6e0*/  FMUL.FTZ R15, R3, R75 ;  /* 0x0000004b030f7220 */ /* 0x000fe40000410000 */
[----:B------:R-:W-:Y:S05]  /*f6f0*/  FFMA.FTZ R3, R60, c[0x0][0x23c], -R88 ;  /* 0x00008f003c037a23 */ /* 0x000fea0000010858 */
[C---:B------:R-:W-:Y:S02]  /*f700*/  HMMA.16816.F32 R12, R20.reuse, R24, R12 ;  /* 0x00000018140c723c */ /* 0x040fe4000000180c */
[----:B------:R-:W3:Y:S06]  /*f710*/  MUFU.EX2 R105, R105 ;  /* 0x0000006900697308 */ /* 0x000eec0000000800 */
[----:B------:R-:W-:Y:S01]  /*f720*/  HMMA.16816.F32 R16, R20, R26, R16 ;  /* 0x0000001a1410723c */ /* 0x000fe20000001810 */
[----:B------:R-:W5:Y:S03]  /*f730*/  LDSM.16.MT88.4 R24, [R136+0x3800] ;  /* 0x003800008818783b */ /* 0x000f660000004200 */
[----:B------:R-:W-:Y:S03]  /*f740*/  MUFU.EX2 R110, R110 ;  /* 0x0000006e006e7308 */ /* 0x000fe60000000800 */
[C---:B------:R-:W-:Y:S01]  /*f750*/  F2FP.PACK_AB R20, R115.reuse, R120 ;  /* 0x000000787314723e */ /* 0x040fe200000000ff */
[----:B------:R-:W-:Y:S01]  /*f760*/  FADD.FTZ R115, R115, R122 ;  /* 0x0000007a73737221 */ /* 0x000fe20000010000 */
[----:B------:R-:W-:Y:S03]  /*f770*/  F2FP.PACK_AB R21, R112, R117 ;  /* 0x000000757015723e */ /* 0x000fe600000000ff */
[----:B--2---:R-:W-:Y:S01]  /*f780*/  F2FP.PACK_AB R22, R114, R113 ;  /* 0x000000717216723e */ /* 0x004fe200000000ff */
[----:B------:R-:W-:Y:S01]  /*f790*/  FADD.FTZ R117, R117, R124 ;  /* 0x0000007c75757221 */ /* 0x000fe20000010000 */
[----:B------:R-:W2:Y:S01]  /*f7a0*/  MUFU.EX2 R107, R107 ;  /* 0x0000006b006b7308 */ /* 0x000ea20000000800 */
[----:B-1----:R-:W-:Y:S01]  /*f7b0*/  F2FP.PACK_AB R23, R111, R116 ;  /* 0x000000746f17723e */ /* 0x002fe200000000ff */
[----:B------:R-:W-:Y:S02]  /*f7c0*/  FADD.FTZ R115, R113, R115 ;  /* 0x0000007371737221 */ /* 0x000fe40000010000 */
[----:B------:R-:W-:Y:S02]  /*f7d0*/  FADD.FTZ R117, R112, R117 ;  /* 0x0000007570757221 */ /* 0x000fe40000010000 */
[----:B------:R-:W-:Y:S02]  /*f7e0*/  FADD.FTZ R114, R114, R115 ;  /* 0x0000007372727221 */ /* 0x000fe40000010000 */
[C---:B----4-:R-:W-:Y:S02]  /*f7f0*/  HMMA.16816.F32 R4, R20.reuse, R28, R4 ;  /* 0x0000001c1404723c */ /* 0x050fe40000001804 */
[----:B------:R-:W1:Y:S01]  /*f800*/  MUFU.EX2 R104, R104 ;  /* 0x0000006800687308 */ /* 0x000e620000000800 */
[----:B------:R-:W-:Y:S02]  /*f810*/  FADD.FTZ R116, R116, R117 ;  /* 0x0000007574747221 */ /* 0x000fe40000010000 */
[----:B---3--:R-:W-:Y:S02]  /*f820*/  FADD.FTZ R114, R109, R114 ;  /* 0x000000726d727221 */ /* 0x008fe40000010000 */
[----:B------:R-:W-:Y:S01]  /*f830*/  FADD.FTZ R116, R111, R116 ;  /* 0x000000746f747221 */ /* 0x000fe20000010000 */
[C---:B------:R-:W-:Y:S01]  /*f840*/  HMMA.16816.F32 R8, R20.reuse, R30, R8 ;  /* 0x0000001e1408723c */ /* 0x040fe20000001808 */
[----:B------:R-:W3:Y:S03]  /*f850*/  LDSM.16.MT88.4 R28, [R136+0x3c00] ;  /* 0x003c0000881c783b */ /* 0x000ee60000004200 */
[----:B------:R-:W4:Y:S01]  /*f860*/  MUFU.EX2 R106, R106 ;  /* 0x0000006a006a7308 */ /* 0x000f220000000800 */
[C---:B------:R-:W-:Y:S03]  /*f870*/  FADD.FTZ R114, R105.reuse, R114 ;  /* 0x0000007269727221 */ /* 0x040fe60000010000 */
[C---:B-----5:R-:W-:Y:S06]  /*f880*/  HMMA.16816.F32 R12, R20.reuse, R32, R12 ;  /* 0x00000020140c723c */ /* 0x060fec000000180c */
[----:B------:R-:W5:Y:S02]  /*f890*/  MUFU.EX2 R101, R101 ;  /* 0x0000006500657308 */ /* 0x000f640000000800 */
[----:B------:R-:W-:Y:S01]  /*f8a0*/  HMMA.16816.F32 R16, R20, R34, R16 ;  /* 0x000000221410723c */ /* 0x000fe20000001810 */
[----:B------:R-:W-:Y:S06]  /*f8b0*/  LDSM.16.MT88.4 R32, [R136+0x4000] ;  /* 0x004000008820783b */ /* 0x000fec0000004200 */
[----:B------:R-:W-:Y:S01]  /*f8c0*/  F2FP.PACK_AB R20, R105, R109 ;  /* 0x0000006d6914723e */ /* 0x000fe200000000ff */
[----:B------:R-:W-:Y:S01]  /*f8d0*/  MUFU.EX2 R103, R103 ;  /* 0x0000006700677308 */ /* 0x000fe20000000800 */
[C---:B--2---:R-:W-:Y:S03]  /*f8e0*/  F2FP.PACK_AB R21, R107.reuse, R110 ;  /* 0x0000006e6b15723e */ /* 0x044fe600000000ff */
[----:B-1----:R-:W-:Y:S01]  /*f8f0*/  F2FP.PACK_AB R22, R104, R108 ;  /* 0x0000006c6816723e */ /* 0x002fe200000000ff */
[----:B------:R-:W-:Y:S02]  /*f900*/  FADD.FTZ R110, R110, R116 ;  /* 0x000000746e6e7221 */ /* 0x000fe40000010000 */
[----:B------:R-:W-:Y:S02]  /*f910*/  FADD.FTZ R108, R108, R114 ;  /* 0x000000726c6c7221 */ /* 0x000fe40000010000 */
[----:B------:R-:W-:Y:S01]  /*f920*/  FADD.FTZ R110, R107, R110 ;  /* 0x0000006e6b6e7221 */ /* 0x000fe20000010000 */
[----:B------:R-:W1:Y:S01]  /*f930*/  MUFU.EX2 R97, R97 ;  /* 0x0000006100617308 */ /* 0x000e620000000800 */
[----:B------:R-:W-:Y:S02]  /*f940*/  FADD.FTZ R108, R104, R108 ;  /* 0x0000006c686c7221 */ /* 0x000fe40000010000 */
[----:B----4-:R-:W-:Y:S01]  /*f950*/  FADD.FTZ R110, R106, R110 ;  /* 0x0000006e6a6e7221 */ /* 0x010fe20000010000 */
[C---:B-----5:R-:W-:Y:S03]  /*f960*/  F2FP.PACK_AB R23, R101.reuse, R106 ;  /* 0x0000006a6517723e */ /* 0x060fe600000000ff */
[----:B------:R-:W-:Y:S03]  /*f970*/  FADD.FTZ R101, R101, R110 ;  /* 0x0000006e65657221 */ /* 0x000fe60000010000 */
[----:B------:R-:W-:Y:S01]  /*f980*/  MUFU.EX2 R98, R98 ;  /* 0x0000006200627308 */ /* 0x000fe20000000800 */
[C---:B------:R-:W-:Y:S08]  /*f990*/  HMMA.16816.F32 R4, R20.reuse, R24, R4 ;  /* 0x000000181404723c */ /* 0x040ff00000001804 */
[C---:B------:R-:W-:Y:S01]  /*f9a0*/  HMMA.16816.F32 R8, R20.reuse, R26, R8 ;  /* 0x0000001a1408723c */ /* 0x040fe20000001808 */
[----:B------:R-:W2:Y:S01]  /*f9b0*/  MUFU.EX2 R99, R99 ;  /* 0x0000006300637308 */ /* 0x000ea20000000800 */
[----:B------:R-:W4:Y:S06]  /*f9c0*/  LDSM.16.MT88.4 R24, [R135+0x3c00] ;  /* 0x003c00008718783b */ /* 0x000f2c0000004200 */
[C---:B------:R-:W-:Y:S03]  /*f9d0*/  HMMA.16816.F32 R12, R20.reuse, R36, R12 ;  /* 0x00000024140c723c */ /* 0x040fe6000000180c */
[----:B------:R-:W-:Y:S04]  /*f9e0*/  MUFU.EX2 R102, R102 ;  /* 0x0000006600667308 */ /* 0x000fe80000000800 */
[--C-:B------:R-:W-:Y:S01]  /*f9f0*/  FFMA.FTZ R36, R53, c[0x0][0x23c], -R88.reuse ;  /* 0x00008f0035247a23 */ /* 0x100fe20000010858 */
[----:B------:R-:W-:Y:S04]  /*fa00*/  HMMA.16816.F32 R16, R20, R38, R16 ;  /* 0x000000261410723c */ /* 0x000fe80000001810 */
[--C-:B------:R-:W-:Y:S01]  /*fa10*/  FFMA.FTZ R37, R54, c[0x0][0x23c], -R87.reuse ;  /* 0x00008f0036257a23 */ /* 0x100fe20000010857 */
[----:B------:R-:W5:Y:S01]  /*fa20*/  MUFU.EX2 R94, R94 ;  /* 0x0000005e005e7308 */ /* 0x000f620000000800 */
[--C-:B------:R-:W-:Y:S01]  /*fa30*/  FFMA.FTZ R53, R58, c[0x0][0x23c], -R87.reuse ;  /* 0x00008f003a357a23 */ /* 0x100fe20000010857 */
[----:B-1----:R-:W-:Y:S01]  /*fa40*/  F2FP.PACK_AB R20, R97, R103 ;  /* 0x000000676114723e */ /* 0x002fe200000000ff */
[--C-:B------:R-:W-:Y:S01]  /*fa50*/  FFMA.FTZ R38, R55, c[0x0][0x23c], -R87.reuse ;  /* 0x00008f0037267a23 */ /* 0x100fe20000010857 */
[----:B--2---:R-:W-:Y:S03]  /*fa60*/  F2FP.PACK_AB R21, R99, R98 ;  /* 0x000000626315723e */ /* 0x004fe600000000ff */
[--C-:B------:R-:W-:Y:S02]  /*fa70*/  FFMA.FTZ R39, R56, c[0x0][0x23c], -R88.reuse ;  /* 0x00008f0038277a23 */ /* 0x100fe40000010858 */
[----:B------:R-:W-:Y:S01]  /*fa80*/  FFMA.FTZ R54, R59, c[0x0][0x23c], -R87 ;  /* 0x00008f003b367a23 */ /* 0x000fe20000010857 */
[----:B------:R-:W1:Y:S01]  /*fa90*/  MUFU.EX2 R96, R96 ;  /* 0x0000006000607308 */ /* 0x000e620000000800 */
[----:B------:R-:W-:Y:S02]  /*faa0*/  FADD.FTZ R101, R98, R101 ;  /* 0x0000006562657221 */ /* 0x000fe40000010000 */
[--C-:B------:R-:W-:Y:S02]  /*fab0*/  FFMA.FTZ R55, R61, c[0x0][0x23c], -R88.reuse ;  /* 0x00008f003d377a23 */ /* 0x100fe40000010858 */
[----:B------:R-:W-:Y:S02]  /*fac0*/  FFMA.FTZ R56, R62, c[0x0][0x23c], -R87 ;  /* 0x00008f003e387a23 */ /* 0x000fe40000010857 */
[--C-:B------:R-:W-:Y:S02]  /*fad0*/  FFMA.FTZ R58, R64, c[0x0][0x23c], -R88.reuse ;  /* 0x00008f00403a7a23 */ /* 0x100fe40000010858 */
[----:B------:R-:W-:Y:S01]  /*fae0*/  FFMA.FTZ R88, R65, c[0x0][0x23c], -R88 ;  /* 0x00008f0041587a23 */ /* 0x000fe20000010858 */
[----:B------:R-:W2:Y:S01]  /*faf0*/  MUFU.EX2 R91, R91 ;  /* 0x0000005b005b7308 */ /* 0x000ea20000000800 */
[----:B------:R-:W-:Y:S02]  /*fb00*/  FADD.FTZ R99, R99, R101 ;  /* 0x0000006563637221 */ /* 0x000fe40000010000 */
[----:B------:R-:W-:Y:S01]  /*fb10*/  FADD.FTZ R103, R103, R108 ;  /* 0x0000006c67677221 */ /* 0x000fe20000010000 */
[----:B-----5:R-:W-:Y:S03]  /*fb20*/  F2FP.PACK_AB R22, R94, R102 ;  /* 0x000000665e16723e */ /* 0x020fe600000000ff */
[----:B------:R-:W-:Y:S03]  /*fb30*/  FADD.FTZ R103, R97, R103 ;  /* 0x0000006761677221 */ /* 0x000fe60000010000 */
[----:B------:R-:W5:Y:S01]  /*fb40*/  MUFU.EX2 R92, R92 ;  /* 0x0000005c005c7308 */ /* 0x000f620000000800 */
[----:B------:R-:W-:Y:S02]  /*fb50*/  FADD.FTZ R102, R102, R103 ;  /* 0x0000006766667221 */ /* 0x000fe40000010000 */
[----:B-1----:R-:W-:Y:S02]  /*fb60*/  FADD.FTZ R99, R96, R99 ;  /* 0x0000006360637221 */ /* 0x002fe40000010000 */
[----:B------:R-:W-:Y:S05]  /*fb70*/  FADD.FTZ R102, R94, R102 ;  /* 0x000000665e667221 */ /* 0x000fea0000010000 */
[----:B------:R-:W1:Y:S01]  /*fb80*/  MUFU.EX2 R93, R93 ;  /* 0x0000005d005d7308 */ /* 0x000e620000000800 */
[C---:B--2---:R-:W-:Y:S01]  /*fb90*/  F2FP.PACK_AB R23, R91.reuse, R96 ;  /* 0x000000605b17723e */ /* 0x044fe200000000ff */
[----:B------:R-:W-:Y:S08]  /*fba0*/  FADD.FTZ R99, R91, R99 ;  /* 0x000000635b637221 */ /* 0x000ff00000010000 */
[----:B------:R-:W-:Y:S01]  /*fbb0*/  MUFU.EX2 R95, R95 ;  /* 0x0000005f005f7308 */ /* 0x000fe20000000800 */
[C---:B---3--:R-:W-:Y:S03]  /*fbc0*/  HMMA.16816.F32 R4, R20.reuse, R28, R4 ;  /* 0x0000001c1404723c */ /* 0x048fe60000001804 */
[----:B-----5:R-:W-:Y:S05]  /*fbd0*/  FADD.FTZ R102, R92, R102 ;  /* 0x000000665c667221 */ /* 0x020fea0000010000 */
[C---:B------:R-:W-:Y:S01]  /*fbe0*/  HMMA.16816.F32 R8, R20.reuse, R30, R8 ;  /* 0x0000001e1408723c */ /* 0x040fe20000001808 */
[----:B------:R-:W2:Y:S01]  /*fbf0*/  MUFU.EX2 R90, R90 ;  /* 0x0000005a005a7308 */ /* 0x000ea20000000800 */
[----:B------:R-:W3:Y:S06]  /*fc00*/  LDSM.16.MT88.4 R28, [R135+0x4000] ;  /* 0x00400000871c783b */ /* 0x000eec0000004200 */
[C---:B----4-:R-:W-:Y:S03]  /*fc10*/  HMMA.16816.F32 R12, R20.reuse, R24, R12 ;  /* 0x00000018140c723c */ /* 0x050fe6000000180c */
[----:B------:R-:W4:Y:S05]  /*fc20*/  MUFU.EX2 R40, R40 ;  /* 0x0000002800287308 */ /* 0x000f2a0000000800 */
[----:B------:R-:W-:Y:S01]  /*fc30*/  HMMA.16816.F32 R16, R20, R26, R16 ;  /* 0x0000001a1410723c */ /* 0x000fe20000001810 */
[----:B------:R-:W5:Y:S04]  /*fc40*/  LDSM.16.MT88.4 R24, [R136+0x4400] ;  /* 0x004400008818783b */ /* 0x000f680000004200 */
        /* <DEDUP_REMOVED lines=14> */
[----:B------:R-:W-:Y:S08]  /*fd30*/  FADD.FTZ R42, R42, R95 ;  /* 0x0000005f2a2a7221 */ /* 0x000ff00000010000 */
        /* <DEDUP_REMOVED lines=13> */
[----:B------:R-:W-:Y:S03]  /*fe10*/  FADD.FTZ R44, R45, R44 ;  /* 0x0000002c2d2c7221 */ /* 0x000fe60000010000 */
[----:B------:R-:W-:Y:S10]  /*fe20*/  MUFU.EX2 R49, R49 ;  /* 0x0000003100317308 */ /* 0x000ff40000000800 */
[----:B------:R-:W1:Y:S01]  /*fe30*/  MUFU.EX2 R50, R50 ;  /* 0x0000003200327308 */ /* 0x000e620000000800 */
[C---:B---3--:R-:W-:Y:S01]  /*fe40*/  F2FP.PACK_AB R22, R48.reuse, R47 ;  /* 0x0000002f3016723e */ /* 0x048fe200000000ff */
[----:B------:R-:W-:Y:S04]  /*fe50*/  FADD.FTZ R47, R47, R44 ;  /* 0x0000002c2f2f7221 */ /* 0x000fe80000010000 */
[----:B------:R-:W-:Y:S04]  /*fe60*/  FADD.FTZ R47, R48, R47 ;  /* 0x0000002f302f7221 */ /* 0x000fe80000010000 */
        /* <DEDUP_REMOVED lines=17> */
[----:B------:R-:W-:Y:S03]  /*ff80*/  FADD.FTZ R51, R36, R51 ;  /* 0x0000003324337221 */ /* 0x000fe60000010000 */
[----:B------:R-:W-:Y:S10]  /*ff90*/  MUFU.EX2 R53, R53 ;  /* 0x0000003500357308 */ /* 0x000ff40000000800 */
[----:B------:R-:W1:Y:S01]  /*ffa0*/  MUFU.EX2 R54, R54 ;  /* 0x0000003600367308 */ /* 0x000e620000000800 */
[C---:B-----5:R-:W-:Y:S01]  /*ffb0*/  F2FP.PACK_AB R22, R52.reuse, R39 ;  /* 0x000000273416723e */ /* 0x060fe200000000ff */
[----:B------:R-:W-:Y:S04]  /*ffc0*/  FADD.FTZ R39, R39, R51 ;  /* 0x0000003327277221 */ /* 0x000fe80000010000 */
[----:B------:R-:W-:Y:S04]  /*ffd0*/  FADD.FTZ R39, R52, R39 ;  /* 0x0000002734277221 */ /* 0x000fe80000010000 */
        /* <DEDUP_REMOVED lines=8> */
[C---:B---3--:R-:W-:Y:S03]  /*10060*/  HMMA.16816.F32 R12, R20.reuse, R24, R12 ;  /* 0x00000018140c723c */ /* 0x048fe6000000180c */
[----:B------:R-:W-:Y:S04]  /*10070*/  MUFU.EX2 R58, R58 ;  /* 0x0000003a003a7308 */ /* 0x000fe80000000800 */
[----:B------:R-:W-:Y:S01]  /*10080*/  FADD.FTZ R24, R43, R42 ;  /* 0x0000002a2b187221 */ /* 0x000fe20000010000 */
[----:B------:R-:W-:Y:S04]  /*10090*/  HMMA.16816.F32 R16, R20, R26, R16 ;  /* 0x0000001a1410723c */ /* 0x000fe80000001810 */
[----:B------:R-:W-:Y:S01]  /*100a0*/  FADD.FTZ R24, R68, R24 ;  /* 0x0000001844187221 */ /* 0x000fe20000010000 */
[----:B------:R-:W3:Y:S01]  /*100b0*/  MUFU.EX2 R88, R88 ;  /* 0x0000005800587308 */ /* 0x000ee20000000800 */
[----:B--2---:R-:W-:Y:S01]  /*100c0*/  F2FP.PACK_AB R68, R55, R3 ;  /* 0x000000033744723e */ /* 0x004fe200000000ff */
[----:B------:R-:W-:Y:S01]  /*100d0*/  FADD.FTZ R3, R3, R39 ;  /* 0x0000002703037221 */ /* 0x000fe20000010000 */
[----:B-1----:R-:W-:Y:S01]  /*100e0*/  F2FP.PACK_AB R69, R57, R56 ;  /* 0x000000383945723e */ /* 0x002fe200000000ff */
[----:B------:R-:W-:Y:S03]  /*100f0*/  FADD.FTZ R24, R46, R24 ;  /* 0x000000182e187221 */ /* 0x000fe60000010000 */
[----:B------:R-:W-:Y:S03]  /*10100*/  FADD.FTZ R3, R55, R3 ;  /* 0x0000000337037221 */ /* 0x000fe60000010000 */
[----:B------:R-:W1:Y:S01]  /*10110*/  MUFU.EX2 R32, R32 ;  /* 0x0000002000207308 */ /* 0x000e620000000800 */
[----:B------:R-:W-:Y:S04]  /*10120*/  FADD.FTZ R24, R49, R24 ;  /* 0x0000001831187221 */ /* 0x000fe80000010000 */
[----:B------:R-:W-:Y:S04]  /*10130*/  FADD.FTZ R50, R50, R24 ;  /* 0x0000001832327221 */ /* 0x000fe80000010000 */
[----:B------:R-:W-:Y:S01]  /*10140*/  FADD.FTZ R50, R37, R50 ;  /* 0x0000003225327221 */ /* 0x000fe20000010000 */
[----:B------:R-:W2:Y:S03]  /*10150*/  MUFU.EX2 R87, R87 ;  /* 0x0000005700577308 */ /* 0x000ea60000000800 */
[----:B------:R-:W-:Y:S01]  /*10160*/  FADD.FTZ R38, R38, R50 ;  /* 0x0000003226267221 */ /* 0x000fe20000010000 */
[----:B---3--:R-:W-:Y:S01]  /*10170*/  F2FP.PACK_AB R70, R88, R58 ;  /* 0x0000003a5846723e */ /* 0x008fe200000000ff */
[----:B------:R-:W-:Y:S01]  /*10180*/  FADD.FTZ R58, R58, R3 ;  /* 0x000000033a3a7221 */ /* 0x000fe20000010000 */
[----:B------:R-:W-:Y:S01]  /*10190*/  IADD3 R3, R155, -0x1, RZ ;  /* 0xffffffff9b037810 */ /* 0x000fe20007ffe0ff */
[----:B------:R-:W-:Y:S02]  /*101a0*/  FADD.FTZ R38, R53, R38 ;  /* 0x0000002635267221 */ /* 0x000fe40000010000 */
[----:B------:R-:W-:Y:S01]  /*101b0*/  FADD.FTZ R160, R88, R58 ;  /* 0x0000003a58a07221 */ /* 0x000fe20000010000 */
[----:B------:R-:W-:Y:S01]  /*101c0*/  MOV R155, R3 ;  /* 0x00000003009b7202 */ /* 0x000fe20000000f00 */
[----:B------:R-:W-:Y:S01]  /*101d0*/  FADD.FTZ R54, R54, R38 ;  /* 0x0000002636367221 */ /* 0x000fe20000010000 */
[----:B------:R-:W-:Y:S03]  /*101e0*/  MOV R3, R0 ;  /* 0x0000000000037202 */ /* 0x000fe60000000f00 */
[----:B------:R-:W-:Y:S04]  /*101f0*/  FADD.FTZ R54, R56, R54 ;  /* 0x0000003638367221 */ /* 0x000fe80000010000 */
[----:B------:R-:W-:Y:S04]  /*10200*/  FADD.FTZ R54, R57, R54 ;  /* 0x0000003639367221 */ /* 0x000fe80000010000 */
[----:B-1----:R-:W-:Y:S01]  /*10210*/  FADD.FTZ R54, R32, R54 ;  /* 0x0000003620367221 */ /* 0x002fe20000010000 */
[C---:B--2---:R-:W-:Y:S03]  /*10220*/  F2FP.PACK_AB R71, R87.reuse, R32 ;  /* 0x000000205747723e */ /* 0x044fe600000000ff */
[----:B------:R-:W-:Y:S04]  /*10230*/  FADD.FTZ R159, R87, R54 ;  /* 0x00000036579f7221 */ /* 0x000fe80000010000 */
[C---:B------:R-:W-:Y:S08]  /*10240*/  HMMA.16816.F32 R80, R68.reuse, R76, R4 ;  /* 0x0000004c4450723c */ /* 0x040ff00000001804 */
[C---:B------:R-:W-:Y:S08]  /*10250*/  HMMA.16816.F32 R76, R68.reuse, R78, R8 ;  /* 0x0000004e444c723c */ /* 0x040ff00000001808 */
[C---:B----4-:R-:W-:Y:S08]  /*10260*/  HMMA.16816.F32 R72, R68.reuse, R28, R12 ;  /* 0x0000001c4448723c */ /* 0x050ff0000000180c */
[----:B------:R-:W-:Y:S01]  /*10270*/  HMMA.16816.F32 R68, R68, R30, R16 ;  /* 0x0000001e4444723c */ /* 0x000fe20000001810 */
[----:B------:R-:W-:-:S07]  /*10280*/  @P0 BRA `(.L_x_3714) ;  /* 0xffffd79000000947 */ /* 0x000fce000383ffff */
.L_x_3710:
[----:B------:R-:W1:Y:S01]  /*10290*/  SHFL.BFLY PT, R4, R160, 0x2, 0x1f ;  /* 0x0c401f00a0047f89 */ /* 0x000e6200000e0000 */
[----:B------:R-:W-:Y:S01]  /*102a0*/  IMAD.MOV.U32 R7, RZ, RZ, 0x3f800000 ;  /* 0x3f800000ff077424 */ /* 0x000fe200078e00ff */
[----:B------:R-:W-:Y:S01]  /*102b0*/  SHF.R.S32.HI R6, RZ, 0x1f, R148 ;  /* 0x0000001fff067819 */ /* 0x000fe20000011494 */
[----:B------:R-:W-:Y:S01]  /*102c0*/  IMAD.MOV.U32 R8, RZ, RZ, 0x3f800000 ;  /* 0x3f800000ff087424 */ /* 0x000fe200078e00ff */
[----:B------:R-:W2:Y:S01]  /*102d0*/  SHFL.BFLY PT, R3, R159, 0x2, 0x1f ;  /* 0x0c401f009f037f89 */ /* 0x000ea200000e0000 */
[----:B------:R-:W-:Y:S01]  /*102e0*/  ULDC.U8 UR4, c[0x0][0x328] ;  /* 0x0000ca0000047ab9 */ /* 0x000fe20000000000 */
[----:B------:R-:W-:-:S04]  /*102f0*/  LEA.HI R6, R6, R148, RZ, 0x3 ;  /* 0x0000009406067211 */ /* 0x000fc800078f18ff */
[----:B------:R-:W-:-:S04]  /*10300*/  LOP3.LUT R9, R6, 0xfffffff8, RZ, 0xc0, !PT ;  /* 0xfffffff806097812 */ /* 0x000fc800078ec0ff */
[----:B------:R-:W-:-:S04]  /*10310*/  IADD3 R9, R148, -R9, RZ ;  /* 0x8000000994097210 */ /* 0x000fc80007ffe0ff */
[----:B------:R-:W-:-:S04]  /*10320*/  LEA.HI R10, R9, R9, RZ, 0x1 ;  /* 0x00000009090a7211 */ /* 0x000fc800078f08ff */
[----:B------:R-:W-:Y:S01]  /*10330*/  SHF.R.S32.HI R12, RZ, 0x1, R10 ;  /* 0x00000001ff0c7819 */ /* 0x000fe2000001140a */
[----:B-1----:R-:W-:Y:S01]  /*10340*/  FADD.FTZ R160, R4, R160 ;  /* 0x000000a004a07221 */ /* 0x002fe20000010000 */
[----:B------:R-:W-:Y:S02]  /*10350*/  LOP3.LUT R10, R10, 0x3fffffe, RZ, 0xc0, !PT ;  /* 0x03fffffe0a0a7812 */ /* 0x000fe400078ec0ff */
[----:B------:R-:W-:Y:S01]  /*10360*/  LOP3.LUT P0, RZ, R12, 0x2, RZ, 0xc0, !PT ;  /* 0x000000020cff7812 */ /* 0x000fe2000780c0ff */
[----:B--2---:R-:W-:Y:S01]  /*10370*/  FADD.FTZ R159, R3, R159 ;  /* 0x0000009f039f7221 */ /* 0x004fe20000010000 */
[----:B------:R-:W1:Y:S01]  /*10380*/  SHFL.BFLY PT, R5, R160, 0x1, 0x1f ;  /* 0x0c201f00a0057f89 */ /* 0x000e6200000e0000 */
[----:B------:R-:W-:-:S03]  /*10390*/  IADD3 R10, R9, -R10, RZ ;  /* 0x8000000a090a7210 */ /* 0x000fc60007ffe0ff */
[----:B------:R-:W2:Y:S04]  /*103a0*/  SHFL.BFLY PT, R4, R159, 0x1, 0x1f ;  /* 0x0c201f009f047f89 */ /* 0x000ea800000e0000 */
[----:B------:R-:W3:Y:S01]  /*103b0*/  S2R R3, SR_TID.X ;  /* 0x0000000000037919 */ /* 0x000ee20000002100 */
[----:B-1----:R-:W-:Y:S02]  /*103c0*/  FADD.FTZ R5, R160, R5 ;  /* 0x00000005a0057221 */ /* 0x002fe40000010000 */
[----:B--2---:R-:W-:-:S03]  /*103d0*/  FADD.FTZ R4, R159, R4 ;  /* 0x000000049f047221 */ /* 0x004fc60000010000 */
[----:B------:R-:W-:Y:S02]  /*103e0*/  FSETP.NE.FTZ.AND P3, PT, R5, RZ, PT ;  /* 0x000000ff0500720b */ /* 0x000fe40003f75000 */
[----:B------:R-:W-:-:S11]  /*103f0*/  FSETP.NE.FTZ.AND P2, PT, R4, RZ, PT ;  /* 0x000000ff0400720b */ /* 0x000fd60003f55000 */
        /* <DEDUP_REMOVED lines=9> */
[----:B------:R-:W-:Y:S01]  /*10490*/  FMUL.FTZ R73, R7, R73 ;  /* 0x0000004907497220 */ /* 0x000fe20000410000 */
[----:B------:R-:W-:Y:S01]  /*104a0*/  F2FP.PACK_AB R76, R77, R76 ;  /* 0x0000004c4d4c723e */ /* 0x000fe200000000ff */
[----:B------:R-:W-:-:S02]  /*104b0*/  FMUL.FTZ R68, R7, R68 ;  /* 0x0000004407447220 */ /* 0x000fc40000410000 */
[----:B------:R-:W-:Y:S01]  /*104c0*/  FMUL.FTZ R69, R7, R69 ;  /* 0x0000004507457220 */ /* 0x000fe20000410000 */
[----:B---3--:R-:W-:Y:S01]  /*104d0*/  SHF.R.S32.HI R7, RZ, 0x1f, R3 ;  /* 0x0000001fff077819 */ /* 0x008fe20000011403 */
[C---:B--2---:R-:W-:Y:S01]  /*104e0*/  FMUL.FTZ R83, R8.reuse, R83 ;  /* 0x0000005308537220 */ /* 0x044fe20000410000 */
[----:B------:R-:W-:Y:S01]  /*104f0*/  F2FP.PACK_AB R72, R73, R72 ;  /* 0x000000484948723e */ /* 0x000fe200000000ff */
[C---:B------:R-:W-:Y:S01]  /*10500*/  FMUL.FTZ R82, R8.reuse, R82 ;  /* 0x0000005208527220 */ /* 0x040fe20000410000 */
[C---:B------:R-:W-:Y:S01]  /*10510*/  LEA.HI R6, R7.reuse, R3, RZ, 0x2 ;  /* 0x0000000307067211 */ /* 0x040fe200078f10ff */
[C---:B------:R-:W-:Y:S01]  /*10520*/  FMUL.FTZ R79, R8.reuse, R79 ;  /* 0x0000004f084f7220 */ /* 0x040fe20000410000 */
[----:B------:R-:W-:Y:S01]  /*10530*/  LEA.HI R7, R7, R3, RZ, 0x5 ;  /* 0x0000000307077211 */ /* 0x000fe200078f28ff */
[----:B------:R-:W-:Y:S01]  /*10540*/  FMUL.FTZ R78, R8, R78 ;  /* 0x0000004e084e7220 */ /* 0x000fe20000410000 */
[----:B------:R-:W-:Y:S01]  /*10550*/  LOP3.LUT R6, R6, 0xfffffffc, RZ, 0xc0, !PT ;  /* 0xfffffffc06067812 */ /* 0x000fe200078ec0ff */
[C---:B------:R-:W-:Y:S01]  /*10560*/  FMUL.FTZ R75, R8.reuse, R75 ;  /* 0x0000004b084b7220 */ /* 0x040fe20000410000 */
[----:B------:R-:W-:Y:S01]  /*10570*/  SHF.R.S32.HI R11, RZ, 0x5, R7 ;  /* 0x00000005ff0b7819 */ /* 0x000fe20000011407 */
[C---:B------:R-:W-:Y:S01]  /*10580*/  FMUL.FTZ R74, R8.reuse, R74 ;  /* 0x0000004a084a7220 */ /* 0x040fe20000410000 */
[----:B------:R-:W-:Y:S01]  /*10590*/  F2FP.PACK_AB R82, R83, R82 ;  /* 0x000000525352723e */ /* 0x000fe200000000ff */
[C---:B------:R-:W-:Y:S01]  /*105a0*/  FMUL.FTZ R71, R8.reuse, R71 ;  /* 0x0000004708477220 */ /* 0x040fe20000410000 */
[----:B------:R-:W-:Y:S01]  /*105b0*/  F2FP.PACK_AB R78, R79, R78 ;  /* 0x0000004e4f4e723e */ /* 0x000fe200000000ff */
[----:B------:R-:W-:Y:S01]  /*105c0*/  FMUL.FTZ R70, R8, R70 ;  /* 0x0000004608467220 */ /* 0x000fe20000410000 */
[----:B------:R-:W-:Y:S01]  /*105d0*/  F2FP.PACK_AB R74, R75, R74 ;  /* 0x0000004a4b4a723e */ /* 0x000fe200000000ff */
[----:B------:R-:W-:Y:S01]  /*105e0*/  IMAD.IADD R6, R3, 0x1, -R6 ;  /* 0x0000000103067824 */ /* 0x000fe200078e0a06 */
[----:B------:R-:W-:Y:S01]  /*105f0*/  F2FP.PACK_AB R68, R69, R68 ;  /* 0x000000444544723e */ /* 0x000fe200000000ff */
[C---:B------:R-:W-:Y:S01]  /*10600*/  IMAD.SHL.U32 R8, R12.reuse, 0x40, RZ ;  /* 0x000000400c087824 */ /* 0x040fe200078e00ff */
[----:B------:R-:W-:Y:S01]  /*10610*/  LOP3.LUT R12, R12, 0x1, RZ, 0xc0, !PT ;  /* 0x000000010c0c7812 */ /* 0x000fe200078ec0ff */
[----:B------:R-:W-:Y:S01]  /*10620*/  IMAD R6, R11, 0x100, R6 ;  /* 0x000001000b067824 */ /* 0x000fe200078e0206 */
[----:B------:R-:W-:Y:S01]  /*10630*/  F2FP.PACK_AB R70, R71, R70 ;  /* 0x000000464746723e */ /* 0x000fe200000000ff */
[----:B-1----:R-:W-:Y:S01]  /*10640*/  @P3 FMUL.FTZ R5, R5, 0.69314718246459960938 ;  /* 0x3f31721805053820 */ /* 0x002fe20000410000 */
[----:B------:R-:W-:Y:S01]  /*10650*/  LOP3.LUT R8, R8, 0xc0, RZ, 0xc0, !PT ;  /* 0x000000c008087812 */ /* 0x000fe200078ec0ff */
[----:B------:R-:W-:Y:S01]  /*10660*/  IMAD R6, R10, 0x10, R6 ;  /* 0x000000100a067824 */ /* 0x000fe200078e0206 */
[----:B------:R-:W-:-:S02]  /*10670*/  ISETP.NE.U32.AND P1, PT, R12, 0x1, PT ;  /* 0x000000010c00780c */ /* 0x000fc40003f25070 */
[----:B------:R-:W-:-:S04]  /*10680*/  LEA.HI R8, R8, R8, RZ, 0x1d ;  /* 0x0000000808087211 */ /* 0x000fc800078fe8ff */
[----:B------:R-:W-:Y:S01]  /*10690*/  LEA R6, R6, R8, 0x1 ;  /* 0x0000000806067211 */ /* 0x000fe200078e08ff */
        /* <DEDUP_REMOVED lines=8> */
[----:B------:R1:W-:Y:S01]  /*10720*/  STS [R6+0x200], R82 ;  /* 0x0002005206007388 */ /* 0x0003e20000000800 */
[----:B------:R-:W-:-:S03]  /*10730*/  IADD3 R8, R8, R9, RZ ;  /* 0x0000000908087210 */ /* 0x000fc60007ffe0ff */
[----:B------:R-:W-:Y:S04]  /*10740*/  STS [R10], R76 ;  /* 0x0000004c0a007388 */ /* 0x000fe80000000800 */
[----:B------:R2:W-:Y:S04]  /*10750*/  STS [R10+0x200], R78 ;  /* 0x0002004e0a007388 */ /* 0x0005e80000000800 */
[----:B------:R3:W-:Y:S04]  /*10760*/  STS [R9], R72 ;  /* 0x0000004809007388 */ /* 0x0007e80000000800 */
[----:B------:R3:W-:Y:S04]  /*10770*/  STS [R9+0x200], R74 ;  /* 0x0002004a09007388 */ /* 0x0007e80000000800 */
[----:B------:R3:W-:Y:S04]  /*10780*/  STS [R8], R68 ;  /* 0x0000004408007388 */ /* 0x0007e80000000800 */
[----:B------:R3:W-:Y:S01]  /*10790*/  STS [R8+0x200], R70 ;  /* 0x0002004608007388 */ /* 0x0007e20000000800 */
[----:B-1----:R-:W-:Y:S01]  /*107a0*/  MOV R6, 0x7f800000 ;  /* 0x7f80000000067802 */ /* 0x002fe20000000f00 */
[----:B--2---:R-:W1:Y:S02]  /*107b0*/  @P2 MUFU.LG2 R10, R4 ;  /* 0x00000004000a2308 */ /* 0x004e640000000c00 */
[----:B-1----:R-:W-:-:S02]  /*107c0*/  @P2 FMUL.FTZ R10, R10, 0.69314718246459960938 ;  /* 0x3f3172180a0a2820 */ /* 0x002fc40000410000 */
[----:B------:R-:W-:Y:S02]  /*107d0*/  IMAD.MOV.U32 R4, RZ, RZ, 0x7f800000 ;  /* 0x7f800000ff047424 */ /* 0x000fe400078e00ff */
[----:B------:R-:W-:Y:S02]  /*107e0*/  @P3 FFMA.FTZ R4, R2, c[0x0][0x238], R5 ;  /* 0x00008e0002043a23 */ /* 0x000fe40000010005 */
[----:B------:R-:W-:Y:S01]  /*107f0*/  @P2 FFMA.FTZ R6, R0, c[0x0][0x238], R10 ;  /* 0x00008e0000062a23 */ /* 0x000fe2000001000a */
[----:B------:R-:W-:Y:S05]  /*10800*/  @!P0 BRA `(.L_x_3715) ;  /* 0x0000007000008947 */ /* 0x000fea0003800000 */
[----:B---3--:R-:W1:Y:S01]  /*10810*/  S2R R0, SR_CTAID.Y ;  /* 0x0000000000007919 */ /* 0x008e620000002600 */
[----:B------:R-:W-:-:S03]  /*10820*/  ISETP.NE.AND P0, PT, R146, -0x1, PT ;  /* 0xffffffff9200780c */ /* 0x000fc60003f05270 */
[----:B------:R-:W2:Y:S01]  /*10830*/  S2R R2, SR_CTAID.Z ;  /* 0x0000000000027919 */ /* 0x000ea20000002700 */
[----:B-1----:R-:W-:-:S05]  /*10840*/  IMAD R5, R0, c[0x0][0x214], RZ ;  /* 0x0000850000057a24 */ /* 0x002fca00078e02ff */
[----:B------:R-:W-:-:S05]  /*10850*/  SEL R5, R5, R146, !P0 ;  /* 0x0000009205057207 */ /* 0x000fca0004000000 */
[----:B--2---:R-:W-:Y:S01]  /*10860*/  IMAD R5, R2, c[0x0][0x234], R5 ;  /* 0x00008d0002057a24 */ /* 0x004fe200078e0205 */
[----:B------:R-:W-:Y:S05]  /*10870*/  BRA `(.L_x_3716) ;  /* 0x0000004000007947 */ /* 0x000fea0003800000 */
.L_x_3715:
[----:B---3--:R-:W1:Y:S04]  /*10880*/  S2R R2, SR_CTAID.Z ;  /* 0x0000000000027919 */ /* 0x008e680000002700 */
[----:B------:R-:W1:Y:S02]  /*10890*/  S2R R0, SR_CTAID.Y ;  /* 0x0000000000007919 */ /* 0x000e640000002600 */
[----:B-1----:R-:W-:-:S04]  /*108a0*/  IMAD R5, R0, c[0x0][0x1c0], R2 ;  /* 0x0000700000057a24 */ /* 0x002fc800078e0202 */
[----:B------:R-:W-:Y:S02]  /*108b0*/  IMAD R5, R5, c[0x0][0x214], RZ ;  /* 0x0000850005057a24 */ /* 0x000fe400078e02ff */
.L_x_3716:
[----:B------:R-:W-:Y:S01]  /*108c0*/  BAR.SYNC.DEFER_BLOCKING 0x0 ;  /* 0x0000000000007b1d */ /* 0x000fe20000010000 */
[----:B------:R-:W-:Y:S01]  /*108d0*/  LOP3.LUT R7, R7, 0xffffffe0, RZ, 0xc0, !PT ;  /* 0xffffffe007077812 */ /* 0x000fe200078ec0ff */
[C---:B------:R-:W-:Y:S01]  /*108e0*/  IMAD.WIDE.U32 R20, R146.reuse, c[0x0][0x1e8], RZ ;  /* 0x00007a0092147a25 */ /* 0x040fe200078e00ff */
[----:B------:R-:W-:Y:S02]  /*108f0*/  SHF.R.S32.HI R9, RZ, 0x1f, R11 ;  /* 0x0000001fff097819 */ /* 0x000fe4000001140b */
[----:B------:R-:W-:Y:S01]  /*10900*/  SHF.R.S32.HI R8, RZ, 0x1f, R0 ;  /* 0x0000001fff087819 */ /* 0x000fe20000011400 */
[----:B------:R-:W-:Y:S01]  /*10910*/  IMAD.IADD R7, R3, 0x1, -R7 ;  /* 0x0000000103077824 */ /* 0x000fe200078e0a07 */
[----:B------:R-:W-:Y:S01]  /*10920*/  ISETP.NE.AND P0, PT, R146, -0x1, PT ;  /* 0xffffffff9200780c */ /* 0x000fe20003f05270 */
[----:B------:R-:W-:Y:S01]  /*10930*/  IMAD.WIDE.U32 R22, R0, c[0x0][0x1e0], RZ ;  /* 0x0000780000167a25 */ /* 0x000fe200078e00ff */
[----:B------:R-:W-:Y:S01]  /*10940*/  LEA.HI R9, R9, R11, RZ, 0x2 ;  /* 0x0000000b09097211 */ /* 0x000fe200078f10ff */
[----:B------:R-:W-:Y:S01]  /*10950*/  BSSY B0, `(.L_x_3717) ;  /* 0x000001a000007945 */ /* 0x000fe20003800000 */
[----:B------:R-:W-:Y:S01]  /*10960*/  LOP3.LUT P1, RZ, R7, 0x3, RZ, 0xc0, !PT ;  /* 0x0000000307ff7812 */ /* 0x000fe2000782c0ff */
[----:B------:R-:W-:Y:S01]  /*10970*/  IMAD R8, R8, c[0x0][0x1e0], RZ ;  /* 0x0000780008087a24 */ /* 0x000fe200078e02ff */
[----:B------:R-:W-:Y:S01]  /*10980*/  LOP3.LUT R9, R9, 0xffffffc, RZ, 0xc0, !PT ;  /* 0x0ffffffc09097812 */ /* 0x000fe200078ec0ff */
[----:B------:R-:W-:-:S02]  /*10990*/  IMAD R146, R146, c[0x0][0x1ec], R21 ;  /* 0x00007b0092927a24 */ /* 0x000fc400078e0215 */
[----:B------:R-:W-:Y:S01]  /*109a0*/  IMAD R8, R0, c[0x0][0x1e4], R8 ;  /* 0x0000790000087a24 */ /* 0x000fe200078e0208 */
[----:B------:R-:W-:Y:S01]  /*109b0*/  SEL R0, R22, R20, !P0 ;  /* 0x0000001416007207 */ /* 0x000fe20004000000 */
[----:B------:R-:W-:-:S03]  /*109c0*/  IMAD.IADD R9, R11, 0x1, -R9 ;  /* 0x000000010b097824 */ /* 0x000fc600078e0a09 */
[----:B------:R-:W-:Y:S01]  /*109d0*/  @!P0 IADD3 R146, R23, R8, RZ ;  /* 0x0000000817928210 */ /* 0x000fe20007ffe0ff */
[----:B------:R-:W-:Y:S01]  /*109e0*/  IMAD R154, R9, 0x10, R154 ;  /* 0x00000010099a7824 */ /* 0x000fe200078e029a */
[----:B------:R1:W2:Y:S04]  /*109f0*/  LDS.128 R12, [R147] ;  /* 0x00000000930c7984 */ /* 0x0002a80000000c00 */
[----:B------:R1:W3:Y:S01]  /*10a00*/  LDS.128 R16, [R147+0x800] ;  /* 0x0008000093107984 */ /* 0x0002e20000000c00 */
[----:B------:R-:W-:Y:S05]  /*10a10*/  @P1 BRA `(.L_x_3718) ;  /* 0x000000d000001947 */ /* 0x000fea0003800000 */
[----:B------:R-:W4:Y:S01]  /*10a20*/  S2R R3, SR_CTAID.X ;  /* 0x0000000000037919 */ /* 0x000f220000002500 */
[----:B------:R-:W-:Y:S01]  /*10a30*/  IADD3 R8, R154, 0x8, RZ ;  /* 0x000000089a087810 */ /* 0x000fe20007ffe0ff */
[C---:B----4-:R-:W-:Y:S02]  /*10a40*/  IMAD R5, R3.reuse, 0x40, R5 ;  /* 0x0000004003057824 */ /* 0x050fe400078e0205 */
        /* <DEDUP_REMOVED lines=10> */
.L_x_3718:
[----:B------:R-:W-:Y:S05]  /*10af0*/  BSYNC B0 ;  /* 0x0000000000007941 */ /* 0x000fea0003800000 */
.L_x_3717:
[----:B----4-:R-:W4:Y:S01]  /*10b00*/  S2R R4, SR_CTAID.X ;  /* 0x0000000000047919 */ /* 0x010f220000002500 */
[--C-:B------:R-:W-:Y:S01]  /*10b10*/  SHF.R.S32.HI R7, RZ, 0x1f, R84.reuse ;  /* 0x0000001fff077819 */ /* 0x100fe20000011454 */
[----:B------:R-:W-:Y:S01]  /*10b20*/  IMAD.MOV.U32 R6, RZ, RZ, R84 ;  /* 0x000000ffff067224 */ /* 0x000fe200078e0054 */
[----:B------:R-:W-:Y:S01]  /*10b30*/  ISETP.GE.AND P0, PT, R84, c[0x0][0x220], PT ;  /* 0x0000880054007a0c */ /* 0x000fe20003f06270 */
[----:B------:R-:W-:Y:S01]  /*10b40*/  BSSY B0, `(.L_x_3719) ;  /* 0x0000018000007945 */ /* 0x000fe20003800000 */
        /* <DEDUP_REMOVED lines=23> */
.L_x_3720:
[----:B------:R-:W-:Y:S05]  /*10cc0*/  BSYNC B0 ;  /* 0x0000000000007941 */ /* 0x000fea0003800000 */
.L_x_3719:
        /* <DEDUP_REMOVED lines=15> */
.L_x_3721:
        /* <DEDUP_REMOVED lines=12> */
.L_x_5234:


//--------------------- .text._ZN5flash24flash_fwd_splitkv_kernelI23Flash_fwd_kernel_traitsILi32ELi64ELi128ELi4ELb0ELb0EN7cutlass6half_tE19Flash_kernel_traitsILi32ELi64ELi128ELi4ES3_EELb1ELb0ELb0ELb0ELb0ELb1ELb0ELb1EEEvNS_16Flash_fwd_paramsE --------------------------
	.section	.text._ZN5flash24flash_fwd_splitkv_kernelI23Flash_fwd_kernel_traitsILi32ELi64ELi128ELi4ELb0ELb0EN7cutlass6half_tE19Flash_kernel_traitsILi32ELi64ELi128ELi4ES3_EELb1ELb0ELb0ELb0ELb0ELb1ELb0ELb1EEEvNS_16Flash_fwd_paramsE,"ax",@progbits
	.sectioninfo	@"SHI_REGISTERS=227"
	.align	128
        .global         _ZN5flash24flash_fwd_splitkv_kernelI23Flash_fwd_kernel_traitsILi32ELi64ELi128ELi4ELb0ELb0EN7cutlass6half_tE19Flash_kernel_traitsILi32ELi64ELi128ELi4ES3_EELb1ELb0ELb0ELb0ELb0ELb1ELb0ELb1EEEvNS_16Flash_fwd_paramsE
        .type           _ZN5flash24flash_fwd_splitkv_kernelI23Flash_fwd_kernel_traitsILi32ELi64ELi128ELi4ELb0ELb0EN7cutlass6half_tE19Flash_kernel_traitsILi32ELi64ELi128ELi4ES3_EELb1ELb0ELb0ELb0ELb0ELb1ELb0ELb1EEEvNS_16Flash_fwd_paramsE,@function
        .size           _ZN5flash24flash_fwd_splitkv_kernelI23Flash_fwd_kernel_traitsILi32ELi64ELi128ELi4ELb0ELb0EN7cutlass6half_tE19Flash_kernel_traitsILi32ELi64ELi128ELi4ES3_EELb1ELb0ELb0ELb0ELb0ELb1ELb0ELb1EEEvNS_16Flash_fwd_paramsE,(.L_x_5235 - _ZN5flash24flash_fwd_splitkv_kernelI23Flash_fwd_kernel_traitsILi32ELi64ELi128ELi4ELb0ELb0EN7cutlass6half_tE19Flash_kernel_traitsILi32ELi64ELi128ELi4ES3_EELb1ELb0ELb0ELb0ELb0ELb1ELb0ELb1EEEvNS_16Flash_fwd_paramsE)
        .other          _ZN5flash24flash_fwd_splitkv_kernelI23Flash_fwd_kernel_traitsILi32ELi64ELi128ELi4ELb0ELb0EN7cutlass6half_tE19Flash_kernel_traitsILi32ELi64ELi128ELi4ES3_EELb1ELb0ELb0ELb0ELb0ELb1ELb0ELb1EEEvNS_16Flash_fwd_paramsE,@"STO_CUDA_ENTRY STV_DEFAULT"
_ZN5flash24flash_fwd_splitkv_kernelI23Flash_fwd_kernel_traitsILi32ELi64ELi128ELi4ELb0ELb0EN7cutlass6half_tE19Flash_kernel_traitsILi32ELi64ELi128ELi4ES3_EELb1ELb0ELb0ELb0ELb0ELb1ELb0ELb1EEEvNS_16Flash_fwd_paramsE:
.text._ZN5flash24flash_fwd_splitkv_kernelI23Flash_fwd_kernel_traitsILi32ELi64ELi128ELi4ELb0ELb0EN7cutlass6half_tE19Flash_kernel_traitsILi32ELi64ELi128ELi4ES3_EELb1ELb0ELb0ELb0ELb0ELb1ELb0ELb1EEEvNS_16Flash_fwd_paramsE:
[----:B------:R-:W-:Y:S02]  /*0000*/  MOV R1, c[0x0][0x28] ;  /* 0x00000a0000017a02 */ /* 0x000fe40000000f00 */
[----:B------:R-:W1:Y:S01]  /*0010*/  S2R R11, SR_CTAID.Y ;  /* 0x00000000000b7919 */ /* 0x000e620000002600 */
[----:B------:R-:W-:Y:S01]  /*0020*/  ISETP.NE.U32.AND P1, PT, RZ, c[0x0][0x240], PT ;  /* 0x00009000ff007a0c */ /* 0x000fe20003f25070 */
[----:B------:R-:W-:Y:S01]  /*0030*/  IMAD.MOV.U32 R0, RZ, RZ, 0x4 ;  /* 0x00000004ff007424 */ /* 0x000fe200078e00ff */
[----:B------:R-:W-:Y:S01]  /*0040*/  ISETP.NE.U32.AND P5, PT, RZ, c[0x0][0x250], PT ;  /* 0x00009400ff007a0c */ /* 0x000fe20003fa5070 */
[----:B------:R-:W-:Y:S01]  /*0050*/  IMAD.MOV.U32 R150, RZ, RZ, -0x1 ;  /* 0xffffffffff967424 */ /* 0x000fe200078e00ff */
[----:B------:R-:W-:Y:S01]  /*0060*/  ISETP.NE.AND.EX P1, PT, RZ, c[0x0][0x244], PT, P1 ;  /* 0x00009100ff007a0c */ /* 0x000fe20003f25310 */
[----:B------:R-:W-:Y:S01]  /*0070*/  ULDC.64 UR6, c[0x0][0x118] ;  /* 0x0000460000067ab9 */ /* 0x000fe20000000a00 */
[----:B------:R-:W-:Y:S01]  /*0080*/  ISETP.NE.AND.EX P5, PT, RZ, c[0x0][0x254], PT, P5 ;  /* 0x00009500ff007a0c */ /* 0x000fe20003fa5350 */
[----:B------:R-:W-:Y:S01]  /*0090*/  IMAD.MOV.U32 R3, RZ, RZ, RZ ;  /* 0x000000ffff037224 */ /* 0x000fe200078e00ff */
[----:B------:R-:W2:Y:S01]  /*00a0*/  LDC.U8 R2, c[0x0][0x312] ;  /* 0x0000c480ff027b82 */ /* 0x000ea20000000000 */
[----:B------:R-:W-:Y:S01]  /*00b0*/  ISETP.EQ.U32.AND P0, PT, RZ, c[0x0][0x248], PT ;  /* 0x00009200ff007a0c */ /* 0x000fe20003f02070 */
[----:B-1----:R-:W-:-:S04]  /*00c0*/  IMAD.WIDE R4, R11, R0, c[0x0][0x240] ;  /* 0x000090000b047625 */ /* 0x002fc800078e0200 */
[----:B------:R-:W-:-:S03]  /*00d0*/  IMAD.WIDE R118, R11, R0, c[0x0][0x250] ;  /* 0x000094000b767625 */ /* 0x000fc600078e0200 */
[----:B------:R-:W3:Y:S04]  /*00e0*/  @P1 LDG.E R150, [R4.64] ;  /* 0x0000000604961981 */ /* 0x000ee8000c1e1900 */
[----:B------:R-:W3:Y:S01]  /*00f0*/  @P1 LDG.E R149, [R4.64+0x4] ;  /* 0x0000040604951981 */ /* 0x000ee2000c1e1900 */
[----:B--2---:R-:W-:-:S03]  /*0100*/  ISETP.NE.AND P2, PT, R2, RZ, PT ;  /* 0x000000ff0200720c */ /* 0x004fc60003f45270 */
[----:B------:R1:W5:Y:S01]  /*0110*/  @P5 LDG.E R3, [R118.64] ;  /* 0x0000000676035981 */ /* 0x000362000c1e1900 */
[----:B------:R-:W-:Y:S01]  /*0120*/  ISETP.EQ.OR.EX P0, PT, RZ, c[0x0][0x24c], !P2, P0 ;  /* 0x00009300ff007a0c */ /* 0x000fe20005702700 */
[----:B------:R-:W-:Y:S02]  /*0130*/  IMAD.MOV.U32 R8, RZ, RZ, -0x1 ;  /* 0xffffffffff087424 */ /* 0x000fe400078e00ff */
[----:B------:R-:W-:Y:S01]  /*0140*/  IMAD.WIDE R12, R11, R0, c[0x0][0x248] ;  /* 0x000092000b0c7625 */ /* 0x000fe200078e0200 */
[----:B------:R-:W2:Y:S04]  /*0150*/  S2R R19, SR_CTAID.X ;  /* 0x0000000000137919 */ /* 0x000ea80000002500 */
[----:B------:R-:W4:Y:S04]  /*0160*/  S2R R116, SR_CTAID.Z ;  /* 0x0000000000747919 */ /* 0x000f280000002700 */
[----:B------:R-:W1:Y:S04]  /*0170*/  S2R R94, SR_TID.X ;  /* 0x00000000005e7919 */ /* 0x000e680000002100 */
[----:B------:R1:W5:Y:S01]  /*0180*/  @!P0 LDG.E R8, [R12.64] ;  /* 0x000000060c088981 */ /* 0x000362000c1e1900 */
[----:B------:R-:W-:-:S04]  /*0190*/  ISETP.NE.U32.AND P0, PT, RZ, c[0x0][0x248], PT ;  /* 0x00009200ff007a0c */ /* 0x000fc80003f05070 */
[----:B------:R-:W-:Y:S01]  /*01a0*/  ISETP.NE.AND.EX P0, PT, RZ, c[0x0][0x24c], PT, P0 ;  /* 0x00009300ff007a0c */ /* 0x000fe20003f05300 */
[--C-:B------:R-:W-:Y:S01]  /*01b0*/  IMAD.MOV.U32 R9, RZ, RZ, R11.reuse ;  /* 0x000000ffff097224 */ /* 0x100fe200078e000b */
[----:B------:R-:W-:Y:S01]  /*01c0*/  SHF.R.S32.HI R6, RZ, 0x1f, R11 ;  /* 0x0000001fff067819 */ /* 0x000fe2000001140b */
[----:B---3--:R-:W-:Y:S02]  /*01d0*/  @P1 IMAD.IADD R149, R149, 0x1, -R150 ;  /* 0x0000000195951824 */ /* 0x008fe400078e0a96 */
[----:B------:R-:W-:-:S08]  /*01e0*/  @!P1 IMAD.MOV.U32 R149, RZ, RZ, c[0x0][0x214] ;  /* 0x00008500ff959624 */ /* 0x000fd000078e00ff */
[----:B------:R-:W-:Y:S05]  /*01f0*/  @!P0 BRA `(.L_x_3722) ;  /* 0x0000004000008947 */ /* 0x000fea0003800000 */
[----:B-12-4-:R-:W2:Y:S02]  /*0200*/  @P2 LDG.E R5, [R12.64+0x4] ;  /* 0x000004060c052981 */ /* 0x016ea4000c1e1900 */
[----:B--2--5:R-:W-:-:S06]  /*0210*/  @P2 IADD3 R2, R5, -R8, RZ ;  /* 0x8000000805022210 */ /* 0x024fcc0007ffe0ff */
[----:B------:R1:W5:Y:S01]  /*0220*/  @!P2 LDG.E R2, [R12.64] ;  /* 0x000000060c02a981 */ /* 0x000362000c1e1900 */
[----:B------:R-:W-:Y:S05]  /*0230*/  BRA `(.L_x_3723) ;  /* 0x0000001000007947 */ /* 0x000fea0003800000 */
.L_x_3722:
[----:B-12-4-:R-:W-:Y:S02]  /*0240*/  MOV R2, c[0x0][0x218] ;  /* 0x0000860000027a02 */ /* 0x016fe40000000f00 */
.L_x_3723:
        /* <DEDUP_REMOVED lines=9> */
[----:B------:R-:W-:Y:S01]  /*02e0*/  @!P2 SEL R2, RZ, c[0x0][0x21c], !P1 ;  /* 0x00008700ff02aa07 */ /* 0x000fe20004800000 */
        /* <DEDUP_REMOVED lines=27> */
[----:B------:R-:W-:-:S02]  /*04a0*/  IADD3 R149, -R54, R149, RZ ;  /* 0x0000009536957210 */ /* 0x000fc40007ffe1ff */
[----:B------:R-:W-:Y:S01]  /*04b0*/  SHF.R.S32.HI R0, RZ, 0x2, R0 ;  /* 0x00000002ff007819 */ /* 0x000fe20000011400 */
[----:B------:R-:W-:Y:S02]  /*04c0*/  IMAD.IADD R94, R94, 0x1, -R3 ;  /* 0x000000015e5e7824 */ /* 0x000fe400078e0a03 */
[----:B------:R-:W-:Y:S02]  /*04d0*/  @!P0 IMAD R6, R6, c[0x0][0x1e0], RZ ;  /* 0x0000780006068a24 */ /* 0x000fe400078e02ff */
[----:B------:R-:W-:Y:S02]  /*04e0*/  IMAD.SHL.U32 R4, R94, 0x8, RZ ;  /* 0x000000085e047824 */ /* 0x000fe400078e00ff */
[----:B-1----:R-:W-:-:S03]  /*04f0*/  @!P0 IMAD.WIDE.U32 R12, R11, c[0x0][0x1e0], RZ ;  /* 0x000078000b0c8a25 */ /* 0x002fc600078e00ff */
[----:B------:R-:W-:Y:S01]  /*0500*/  SHF.R.S32.HI R5, RZ, 0x1f, R4 ;  /* 0x0000001fff057819 */ /* 0x000fe20000011404 */
[----:B------:R-:W-:Y:S01]  /*0510*/  @P0 IMAD.WIDE.U32 R8, R150, c[0x0][0x1e8], RZ ;  /* 0x00007a0096080a25 */ /* 0x000fe200078e00ff */
[----:B------:R-:W-:Y:S02]  /*0520*/  @!P0 MOV R8, R12 ;  /* 0x0000000c00088202 */ /* 0x000fe40000000f00 */
[----:B------:R-:W-:Y:S01]  /*0530*/  ISETP.GE.AND P1, PT, R4, c[0x0][0x220], PT ;  /* 0x0000880004007a0c */ /* 0x000fe20003f26270 */
[----:B------:R-:W-:Y:S01]  /*0540*/  IMAD R3, R2, c[0x0][0x1e8], RZ ;  /* 0x00007a0002037a24 */ /* 0x000fe200078e02ff */
[----:B------:R-:W-:Y:S01]  /*0550*/  SHF.R.S32.HI R2, RZ, 0x1f, R116 ;  /* 0x0000001fff027819 */ /* 0x000fe20000011474 */
[----:B------:R-:W-:Y:S02]  /*0560*/  @!P0 IMAD R6, R11, c[0x0][0x1e4], R6 ;  /* 0x000079000b068a24 */ /* 0x000fe400078e0206 */
[----:B------:R-:W-:Y:S01]  /*0570*/  IMAD.WIDE.U32 R14, R54, c[0x0][0x1e8], R4 ;  /* 0x00007a00360e7a25 */ /* 0x000fe200078e0004 */
[----:B------:R-:W-:-:S03]  /*0580*/  SHF.R.S32.HI R4, RZ, 0x1f, R0 ;  /* 0x0000001fff047819 */ /* 0x000fc60000011400 */
[----:B------:R-:W-:Y:S02]  /*0590*/  @P0 IMAD R150, R150, c[0x0][0x1ec], R9 ;  /* 0x00007b0096960a24 */ /* 0x000fe400078e0209 */
[----:B------:R-:W-:Y:S01]  /*05a0*/  @!P0 IMAD.IADD R150, R13, 0x1, R6 ;  /* 0x000000010d968824 */ /* 0x000fe200078e0206 */
[----:B------:R-:W-:Y:S01]  /*05b0*/  IADD3 R8, P0, R8, R14, RZ ;  /* 0x0000000e08087210 */ /* 0x000fe20007f1e0ff */
[----:B------:R-:W-:Y:S02]  /*05c0*/  IMAD R3, R54, c[0x0][0x1ec], R3 ;  /* 0x00007b0036037a24 */ /* 0x000fe400078e0203 */
[----:B------:R-:W-:-:S03]  /*05d0*/  IMAD R5, R2, c[0x0][0x1f0], RZ ;  /* 0x00007c0002057a24 */ /* 0x000fc600078e02ff */
[----:B------:R-:W-:Y:S01]  /*05e0*/  IADD3.X R9, R150, R15, R3, P0, !PT ;  /* 0x0000000f96097210 */ /* 0x000fe200007fe403 */
[----:B------:R-:W-:Y:S01]  /*05f0*/  IMAD R2, R116, c[0x0][0x1f4], R5 ;  /* 0x00007d0074027a24 */ /* 0x000fe200078e0205 */
[----:B------:R-:W-:Y:S01]  /*0600*/  ISETP.GE.OR P0, PT, R0, R149, P1 ;  /* 0x000000950000720c */ /* 0x000fe20000f06670 */
[----:B------:R-:W-:Y:S02]  /*0610*/  IMAD R3, R11, c[0x0][0x1c0], R116 ;  /* 0x000070000b037a24 */ /* 0x000fe400078e0274 */
[----:B------:R-:W-:-:S04]  /*0620*/  IMAD.WIDE.U32 R8, R116, c[0x0][0x1f0], R8 ;  /* 0x00007c0074087a25 */ /* 0x000fc800078e0008 */
[----:B------:R-:W-:Y:S01]  /*0630*/  IMAD R3, R3, c[0x0][0x214], R54 ;  /* 0x0000850003037a24 */ /* 0x000fe200078e0236 */
        /* <DEDUP_REMOVED lines=10> */
.L_x_3726:
[----:B------:R-:W-:Y:S05]  /*06e0*/  BSYNC B0 ;  /* 0x0000000000007941 */ /* 0x000fea0003800000 */
.L_x_3725:
        /* <DEDUP_REMOVED lines=15> */
.L_x_3728:
[----:B------:R-:W-:Y:S05]  /*07e0*/  BSYNC B0 ;  /* 0x0000000000007941 */ /* 0x000fea0003800000 */
.L_x_3727:
        /* <DEDUP_REMOVED lines=13> */
.L_x_3724:
[----:B------:R-:W-:Y:S02]  /*08c0*/  ISETP.NE.U32.AND P0, PT, RZ, c[0x0][0x2b8], PT ;  /* 0x0000ae00ff007a0c */ /* 0x000fe40003f05070 */
[----:B------:R-:W-:Y:S02]  /*08d0*/  ISETP.NE.U32.AND P1, PT, RZ, c[0x0][0x2c0], PT ;  /* 0x0000b000ff007a0c */ /* 0x000fe40003f25070 */
[----:B------:R-:W-:Y:S02]  /*08e0*/  ISETP.NE.AND.EX P0, PT, RZ, c[0x0][0x2bc], PT, P0 ;  /* 0x0000af00ff007a0c */ /* 0x000fe40003f05300 */
[----:B------:R-:W-:-:S11]  /*08f0*/  ISETP.NE.AND.EX P1, PT, RZ, c[0x0][0x2c4], PT, P1 ;  /* 0x0000b100ff007a0c */ /* 0x000fd60003f25310 */
[----:B-1----:R-:W-:-:S04]  /*0900*/  @P0 IMAD.WIDE R12, R11, R0, c[0x0][0x2b8] ;  /* 0x0000ae000b0c0625 */ /* 0x002fc800078e0200 */
        /* <DEDUP_REMOVED lines=10> */
[----:B------:R-:W-:-:S04]  /*09b0*/  @P1 ISETP.NE.U32.AND P0, PT, R154, RZ, PT ;  /* 0x000000ff9a00120c */ /* 0x000fc80003f05070 */
[----:B------:R-:W-:-:S13]  /*09c0*/  @P1 ISETP.NE.AND.EX P2, PT, R155, RZ, PT, P0 ;  /* 0x000000ff9b00120c */ /* 0x000fda0003f45300 */
[----:B------:R-:W-:Y:S05]  /*09d0*/  @!P2 BRA `(.L_x_3729) ;  /* 0x000004900000a947 */ /* 0x000fea0003800000 */
[----:B-1----:R-:W-:Y:S02]  /*09e0*/  IABS R2, c[0x0][0x2d0] ;  /* 0x0000b40000027a13 */ /* 0x002fe40000000000 */
[----:B------:R-:W-:Y:S02]  /*09f0*/  LEA R42, R50, 0xffffff80, 0x7 ;  /* 0xffffff80322a7811 */ /* 0x000fe400078e38ff */
[----:B------:R-:W1:Y:S08]  /*0a00*/  I2F.RP R7, R2 ;  /* 0x0000000200077306 */ /* 0x000e700000209400 */
[----:B-1----:R-:W1:Y:S02]  /*0a10*/  MUFU.RCP R4, R7 ;  /* 0x0000000700047308 */ /* 0x002e640000001000 */
        /* <DEDUP_REMOVED lines=22> */
[----:B------:R-:W-:Y:S02]  /*0b80*/  IABS R0, c[0x0][0x1c8] ;  /* 0x0000720000007a13 */ /* 0x000fe40000000000 */
[----:B------:R-:W-:Y:S02]  /*0b90*/  IADD3 R5, -R5, RZ, RZ ;  /* 0x000000ff05057210 */ /* 0x000fe40007ffe1ff */
[----:B------:R-:W3:Y:S08]  /*0ba0*/  I2F.RP R7, R0 ;  /* 0x0000000000077306 */ /* 0x000ef00000209400 */
[----:B---3--:R-:W3:Y:S01]  /*0bb0*/  MUFU.RCP R10, R7 ;  /* 0x00000007000a7308 */ /* 0x008ee20000001000 */
[----:B-1----:R-:W-:Y:S01]  /*0bc0*/  IMAD R13, R5, c[0x0][0x2d0], R42 ;  /* 0x0000b400050d7a24 */ /* 0x002fe200078e022a */
[----:B---3--:R-:W-:-:S06]  /*0bd0*/  IADD3 R10, R10, 0xffffffe, RZ ;  /* 0x0ffffffe0a0a7810 */ /* 0x008fcc0007ffe0ff */
        /* <DEDUP_REMOVED lines=15> */
[----:B------:R-:W-:Y:S02]  /*0cd0*/  SHF.R.S32.HI R7, RZ, 0x1f, R13 ;  /* 0x0000001fff077819 */ /* 0x000fe4000001140d */
[----:B------:R-:W-:-:S07]  /*0ce0*/  ISETP.GE.AND P0, PT, R0, RZ, PT ;  /* 0x000000ff0000720c */ /* 0x000fce0003f06270 */
        /* <DEDUP_REMOVED lines=8> */
[----:B------:R-:W-:Y:S02]  /*0d70*/  IMAD R5, R3, c[0x0][0x184], R0 ;  /* 0x0000610003057a24 */ /* 0x000fe400078e0200 */
[----:B------:R-:W-:Y:S02]  /*0d80*/  IMAD R0, R7, c[0x0][0x198], RZ ;  /* 0x0000660007007a24 */ /* 0x000fe400078e02ff */
[----:B------:R-:W-:Y:S01]  /*0d90*/  IMAD.WIDE.U32 R16, R3, c[0x0][0x188], RZ ;  /* 0x0000620003107a25 */ /* 0x000fe200078e00ff */
[----:B------:R-:W-:-:S03]  /*0da0*/  IADD3 R11, R11, R5, RZ ;  /* 0x000000050b0b7210 */ /* 0x000fc60007ffe0ff */
[C---:B------:R-:W-:Y:S01]  /*0db0*/  IMAD R5, R13.reuse, c[0x0][0x19c], R0 ;  /* 0x000067000d057a24 */ /* 0x040fe200078e0200 */
[----:B------:R-:W-:Y:S01]  /*0dc0*/  SHF.R.S32.HI R0, RZ, 0x1f, R2 ;  /* 0x0000001fff007819 */ /* 0x000fe20000011402 */
[----:B------:R-:W-:-:S04]  /*0dd0*/  IMAD.WIDE.U32 R10, R13, c[0x0][0x198], R10 ;  /* 0x000066000d0a7a25 */ /* 0x000fc800078e000a */
[----:B------:R-:W-:Y:S02]  /*0de0*/  IMAD.IADD R11, R11, 0x1, R5 ;  /* 0x000000010b0b7824 */ /* 0x000fe400078e0205 */
[----:B------:R-:W-:Y:S02]  /*0df0*/  IMAD R5, R0, c[0x0][0x1b0], RZ ;  /* 0x00006c0000057a24 */ /* 0x000fe400078e02ff */
[----:B------:R-:W-:-:S04]  /*0e00*/  IMAD.WIDE.U32 R112, R2, c[0x0][0x1b0], R10 ;  /* 0x00006c0002707a25 */ /* 0x000fc800078e000a */
[----:B------:R-:W-:Y:S02]  /*0e10*/  IMAD R5, R2, c[0x0][0x1b4], R5 ;  /* 0x00006d0002057a24 */ /* 0x000fe400078e0205 */
[----:B------:R-:W-:Y:S01]  /*0e20*/  IMAD R15, R3, c[0x0][0x18c], R4 ;  /* 0x00006300030f7a24 */ /* 0x000fe200078e0204 */
[----:B------:R-:W-:Y:S02]  /*0e30*/  MOV R4, R16 ;  /* 0x0000001000047202 */ /* 0x000fe40000000f00 */
[----:B------:R-:W-:Y:S01]  /*0e40*/  IADD3 R5, R113, R5, RZ ;  /* 0x0000000571057210 */ /* 0x000fe20007ffe0ff */
[----:B------:R-:W-:Y:S01]  /*0e50*/  IMAD.IADD R15, R17, 0x1, R15 ;  /* 0x00000001110f7824 */ /* 0x000fe200078e020f */
[----:B------:R-:W-:Y:S05]  /*0e60*/  BRA `(.L_x_3730) ;  /* 0x0000043000007947 */ /* 0x000fea0003800000 */
.L_x_3729:
        /* <DEDUP_REMOVED lines=16> */
.L_x_3731:
        /* <DEDUP_REMOVED lines=13> */
[----:B------:R-:W-:-:S04]  /*1040*/  IMAD.HI.U32 R2, R15, R0, RZ ;  /* 0x000000000f027227 */ /* 0x000fc800078e00ff */
[----:B------:R-:W-:Y:S01]  /*1050*/  @P4 IMAD.IADD R15, R3, 0x1, R8 ;  /* 0x00000001030f4824 */ /* 0x000fe200078e0208 */
[----:B------:R-:W-:-:S03]  /*1060*/  IADD3 R5, -R2, RZ, RZ ;  /* 0x000000ff02057210 */ /* 0x000fc60007ffe1ff */
[----:B------:R-:W-:-:S04]  /*1070*/  @P4 IMAD.WIDE.U32 R12, R15, c[0x0][0x1a0], RZ ;  /* 0x000068000f0c4a25 */ /* 0x000fc800078e00ff */
[----:B------:R-:W-:Y:S01]  /*1080*/  IMAD R5, R4, R5, R0 ;  /* 0x0000000504057224 */ /* 0x000fe200078e0200 */
[----:B------:R-:W-:Y:S01]  /*1090*/  LOP3.LUT R0, R116, c[0x0][0x1c8], RZ, 0x3c, !PT ;  /* 0x0000720074007a12 */ /* 0x000fe200078e3cff */
[----:B------:R-:W-:Y:S02]  /*10a0*/  @P4 IMAD R15, R15, c[0x0][0x1a4], R13 ;  /* 0x000069000f0f4a24 */ /* 0x000fe400078e020d */
[----:B------:R-:W-:Y:S01]  /*10b0*/  IMAD.MOV.U32 R13, RZ, RZ, R42 ;  /* 0x000000ffff0d7224 */ /* 0x000fe200078e002a */
[----:B------:R-:W-:Y:S02]  /*10c0*/  ISETP.GT.U32.AND P0, PT, R4, R5, PT ;  /* 0x000000050400720c */ /* 0x000fe40003f04070 */
[----:B------:R-:W-:-:S11]  /*10d0*/  ISETP.GE.AND P1, PT, R0, RZ, PT ;  /* 0x000000ff0000720c */ /* 0x000fd60003f26270 */
[----:B------:R-:W-:Y:S01]  /*10e0*/  @!P0 IMAD.IADD R5, R5, 0x1, -R4 ;  /* 0x0000000105058824 */ /* 0x000fe200078e0a04 */
[----:B------:R-:W-:Y:S02]  /*10f0*/  @!P0 IADD3 R2, R2, 0x1, RZ ;  /* 0x0000000102028810 */ /* 0x000fe40007ffe0ff */
[----:B------:R-:W-:Y:S02]  /*1100*/  ISETP.NE.AND P0, PT, RZ, c[0x0][0x1c8], PT ;  /* 0x00007200ff007a0c */ /* 0x000fe40003f05270 */
[----:B------:R-:W-:Y:S01]  /*1110*/  ISETP.GE.U32.AND P3, PT, R5, R4, PT ;  /* 0x000000040500720c */ /* 0x000fe20003f66070 */
[----:B------:R-:W-:-:S04]  /*1120*/  IMAD R5, R7, c[0x0][0x198], RZ ;  /* 0x0000660007057a24 */ /* 0x000fc800078e02ff */
[----:B------:R-:W-:-:S05]  /*1130*/  IMAD R4, R42, c[0x0][0x19c], R5 ;  /* 0x000067002a047a24 */ /* 0x000fca00078e0205 */
[----:B------:R-:W-:Y:S01]  /*1140*/  IADD3 R17, R17, R4, RZ ;  /* 0x0000000411117210 */ /* 0x000fe20007ffe0ff */
[----:B------:R-:W-:Y:S02]  /*1150*/  @P4 IMAD.MOV.U32 R4, RZ, RZ, R12 ;  /* 0x000000ffff044224 */ /* 0x000fe400078e000c */
[----:B------:R-:W-:-:S04]  /*1160*/  @P3 IADD3 R2, R2, 0x1, RZ ;  /* 0x0000000102023810 */ /* 0x000fc80007ffe0ff */
        /* <DEDUP_REMOVED lines=19> */
.L_x_3730:
        /* <DEDUP_REMOVED lines=11> */
[----:B------:R-:W-:Y:S01]  /*1350*/  SHF.R.S32.HI R152, RZ, 0x2, R105 ;  /* 0x00000002ff987819 */ /* 0x000fe20000011469 */
[----:B------:R-:W-:Y:S01]  /*1360*/  IMAD.HI.U32 R100, R23, R100, R24 ;  /* 0x0000006417647227 */ /* 0x000fe200078e0018 */
[----:B------:R-:W-:-:S02]  /*1370*/  LOP3.LUT R23, R105, 0xfffffffc, RZ, 0xc0, !PT ;  /* 0xfffffffc69177812 */ /* 0x000fc400078ec0ff */
[----:B------:R-:W-:Y:S01]  /*1380*/  SHF.R.S32.HI R106, RZ, 0x3, R107 ;  /* 0x00000003ff6a7819 */ /* 0x000fe2000001146b */
[----:B------:R-:W-:Y:S01]  /*1390*/  @!P0 IMAD R8, R6, c[0x0][0x178], RZ ;  /* 0x00005e0006088a24 */ /* 0x000fe200078e02ff */
[----:B------:R-:W-:Y:S01]  /*13a0*/  LEA.HI R104, R3, R94, RZ, 0x4 ;  /* 0x0000005e03687211 */ /* 0x000fe200078f20ff */
[----:B------:R-:W-:Y:S01]  /*13b0*/  @P0 IMAD.WIDE.U32 R16, R150, c[0x0][0x190], RZ ;  /* 0x0000640096100a25 */ /* 0x000fe200078e00ff */
[----:B------:R-:W-:Y:S02]  /*13c0*/  LEA.HI R105, R105, R152, RZ, 0x1 ;  /* 0x0000009869697211 */ /* 0x000fe400078f08ff */
[----:B------:R-:W-:Y:S01]  /*13d0*/  LOP3.LUT R103, R104, 0xfffffff0, RZ, 0xc0, !PT ;  /* 0xfffffff068677812 */ /* 0x000fe200078ec0ff */
[----:B------:R-:W-:Y:S01]  /*13e0*/  @!P0 IMAD.WIDE.U32 R20, R9, c[0x0][0x178], RZ ;  /* 0x00005e0009148a25 */ /* 0x000fe200078e00ff */
[----:B------:R-:W-:Y:S02]  /*13f0*/  LEA.HI R52, R3, R94, RZ, 0x5 ;  /* 0x0000005e03347211 */ /* 0x000fe400078f28ff */
[----:B------:R-:W-:Y:S01]  /*1400*/  LOP3.LUT R105, R105, 0x7fffffe, RZ, 0xc0, !PT ;  /* 0x07fffffe69697812 */ /* 0x000fe200078ec0ff */
[----:B------:R-:W-:Y:S01]  /*1410*/  @!P0 IMAD R8, R9, c[0x0][0x17c], R8 ;  /* 0x00005f0009088a24 */ /* 0x000fe200078e0208 */
[----:B------:R-:W-:Y:S01]  /*1420*/  SHF.R.S32.HI R52, RZ, 0x5, R52 ;  /* 0x00000005ff347819 */ /* 0x000fe20000011434 */
[----:B------:R-:W-:Y:S01]  /*1430*/  IMAD.IADD R98, R94, 0x1, -R23 ;  /* 0x000000015e627824 */ /* 0x000fe200078e0a17 */
[----:B------:R-:W-:Y:S01]  /*1440*/  SHF.R.S32.HI R153, RZ, 0x1f, R152 ;  /* 0x0000001fff997819 */ /* 0x000fe20000011498 */
[----:B------:R-:W-:Y:S01]  /*1450*/  @P0 IMAD R17, R150, c[0x0][0x194], R17 ;  /* 0x0000650096110a24 */ /* 0x000fe200078e0211 */
[----:B------:R-:W-:Y:S01]  /*1460*/  @!P0 IADD3 R17, R21, R8, RZ ;  /* 0x0000000815118210 */ /* 0x000fe20007ffe0ff */
[----:B------:R-:W-:Y:S01]  /*1470*/  IMAD.SHL.U32 R21, R106, 0x40, RZ ;  /* 0x000000406a157824 */ /* 0x000fe200078e00ff */
[----:B------:R-:W-:Y:S01]  /*1480*/  SHF.L.U32 R84, R98, 0x3, RZ ;  /* 0x0000000362547819 */ /* 0x000fe200000006ff */
[----:B------:R-:W-:Y:S01]  /*1490*/  @!P0 IMAD.MOV.U32 R16, RZ, RZ, R20 ;  /* 0x000000ffff108224 */ /* 0x000fe200078e0014 */
[----:B------:R-:W-:Y:S01]  /*14a0*/  LEA.HI R62, R62, R65, RZ, 0x7 ;  /* 0x000000413e3e7211 */ /* 0x000fe200078f38ff */
[----:B------:R-:W-:Y:S01]  /*14b0*/  IMAD.IADD R103, R94, 0x1, -R103 ;  /* 0x000000015e677824 */ /* 0x000fe200078e0a67 */
[----:B------:R-:W-:Y:S01]  /*14c0*/  LOP3.LUT R21, R21, 0xc0, RZ, 0xc0, !PT ;  /* 0x000000c015157812 */ /* 0x000fe200078ec0ff */
[----:B------:R-:W-:Y:S01]  /*14d0*/  IMAD.IADD R105, R152, 0x1, -R105 ;  /* 0x0000000198697824 */ /* 0x000fe200078e0a69 */
[----:B------:R-:W-:Y:S01]  /*14e0*/  SHF.R.S32.HI R85, RZ, 0x1f, R84 ;  /* 0x0000001fff557819 */ /* 0x000fe20000011454 */
[----:B------:R-:W-:Y:S01]  /*14f0*/  IMAD.WIDE R18, R19, 0x40, R152 ;  /* 0x0000004013127825 */ /* 0x000fe200078e0298 */
[----:B------:R-:W-:-:S02]  /*1500*/  IADD3 R14, P0, R84, R4, RZ ;  /* 0x00000004540e7210 */ /* 0x000fc40007f1e0ff */
[----:B------:R-:W-:Y:S01]  /*1510*/  LOP3.LUT R3, R21, 0x18, R84, 0xf8, !PT ;  /* 0x0000001815037812 */ /* 0x000fe200078ef854 */
[----:B------:R-:W-:Y:S01]  /*1520*/  IMAD R105, R52, 0x8, R105 ;  /* 0x0000000834697824 */ /* 0x000fe200078e0269 */
        /* <DEDUP_REMOVED lines=13> */
[C---:B------:R-:W-:Y:S01]  /*1600*/  IADD3 R16, P1, R84.reuse, R16, RZ ;  /* 0x0000001054107210 */ /* 0x040fe20007f3e0ff */
[----:B------:R-:W-:Y:S01]  /*1610*/  IMAD R7, R7, c[0x0][0x1a0], RZ ;  /* 0x0000680007077a24 */ /* 0x000fe200078e02ff */
[----:B------:R-:W-:Y:S01]  /*1620*/  IADD3 R112, P0, R84, R112, RZ ;  /* 0x0000007054707210 */ /* 0x000fe20007f1e0ff */
[----:B------:R-:W-:Y:S01]  /*1630*/  IMAD.MOV.U32 R41, RZ, RZ, 0x10 ;  /* 0x00000010ff297424 */ /* 0x000fe200078e00ff */
[----:B------:R-:W-:Y:S01]  /*1640*/  LEA R105, R105, R8, 0x5 ;  /* 0x0000000869697211 */ /* 0x000fe200078e28ff */
[C---:B------:R-:W-:Y:S01]  /*1650*/  IMAD.X R17, R85.reuse, 0x1, R17, P1 ;  /* 0x0000000155117824 */ /* 0x040fe200008e0611 */
[----:B------:R-:W-:Y:S01]  /*1660*/  IMNMX R62, RZ, R62, !PT ;  /* 0x0000003eff3e7217 */ /* 0x000fe20007800200 */
[----:B------:R-:W-:Y:S01]  /*1670*/  IMAD.X R113, R85, 0x1, R5, P0 ;  /* 0x0000000155717824 */ /* 0x000fe200000e0605 */
[----:B------:R-:W-:Y:S01]  /*1680*/  LEA.HI R8, R4, R101, RZ, 0x2 ;  /* 0x0000006504087211 */ /* 0x000fe200078f10ff */
[----:B------:R-:W-:Y:S01]  /*1690*/  IMAD R4, R19, c[0x0][0x190], RZ ;  /* 0x0000640013047a24 */ /* 0x000fe200078e02ff */
[----:B------:R-:W-:Y:S01]  /*16a0*/  IADD3 R15, R15, R3, RZ ;  /* 0x000000030f0f7210 */ /* 0x000fe20007ffe0ff */
[----:B------:R-:W-:Y:S01]  /*16b0*/  IMAD.WIDE.U32 R16, R18, c[0x0][0x190], R16 ;  /* 0x0000640012107a25 */ /* 0x000fe200078e0010 */
[----:B------:R-:W-:-:S02]  /*16c0*/  SHF.R.S32.HI R3, RZ, 0x1f, R116 ;  /* 0x0000001fff037819 */ /* 0x000fc40000011474 */
[----:B------:R-:W-:Y:S01]  /*16d0*/  ISETP.GT.AND P0, PT, R50, R62, PT ;  /* 0x0000003e3200720c */ /* 0x000fe20003f04270 */
[----:B------:R-:W-:Y:S01]  /*16e0*/  IMAD R4, R18, c[0x0][0x194], R4 ;  /* 0x0000650012047a24 */ /* 0x000fe200078e0204 */
[----:B------:R-:W-:Y:S01]  /*16f0*/  LOP3.LUT R8, R8, 0xfffffffc, RZ, 0xc0, !PT ;  /* 0xfffffffc08087812 */ /* 0x000fe200078ec0ff */
[----:B------:R-:W-:Y:S01]  /*1700*/  IMAD R3, R3, c[0x0][0x1a8], RZ ;  /* 0x00006a0003037a24 */ /* 0x000fe200078e02ff */
[----:B------:R-:W-:Y:S01]  /*1710*/  SHF.R.S32.HI R97, RZ, 0x1, R100 ;  /* 0x00000001ff617819 */ /* 0x000fe20000011464 */
[----:B------:R-:W-:Y:S01]  /*1720*/  IMAD.IADD R17, R17, 0x1, R4 ;  /* 0x0000000111117824 */ /* 0x000fe200078e0204 */
[----:B------:R-:W-:Y:S01]  /*1730*/  SHF.L.U32 R98, R98, 0x2, RZ ;  /* 0x0000000262627819 */ /* 0x000fe200000006ff */
[----:B------:R-:W-:Y:S01]  /*1740*/  IMAD.IADD R101, R101, 0x1, -R8 ;  /* 0x0000000165657824 */ /* 0x000fe200078e0a08 */
[----:B------:R-:W-:Y:S01]  /*1750*/  MOV R90, 0x5 ;  /* 0x00000005005a7802 */ /* 0x000fe20000000f00 */
[----:B------:R-:W-:Y:S02]  /*1760*/  IMAD R111, R108, c[0x0][0x1a4], R7 ;  /* 0x000069006c6f7a24 */ /* 0x000fe400078e0207 */
[----:B------:R-:W-:Y:S01]  /*1770*/  IMAD R99, R152, R97, R98 ;  /* 0x0000006198637224 */ /* 0x000fe200078e0262 */
[----:B------:R-:W-:Y:S01]  /*1780*/  LOP3.LUT P1, RZ, R101, 0x2, RZ, 0xc0, !PT ;  /* 0x0000000265ff7812 */ /* 0x000fe2000782c0ff */
[----:B------:R-:W-:Y:S01]  /*1790*/  IMAD R63, R116, c[0x0][0x1ac], R3 ;  /* 0x00006b00743f7a24 */ /* 0x000fe200078e0203 */
[----:B------:R-:W-:Y:S01]  /*17a0*/  SHF.L.U64.HI R145, R123, R90, c[0x0][0x19c] ;  /* 0x000067007b917619 */ /* 0x000fe2000001025a */
[----:B------:R-:W-:Y:S01]  /*17b0*/  IMAD.WIDE.U32 R108, R108, c[0x0][0x1a0], R14 ;  /* 0x000068006c6c7a25 */ /* 0x000fe200078e000e */
[----:B------:R-:W-:-:S02]  /*17c0*/  SHF.R.S32.HI R93, RZ, 0x1f, R99 ;  /* 0x0000001fff5d7819 */ /* 0x000fc40000011463 */
[----:B------:R-:W-:Y:S01]  /*17d0*/  SEL R41, R41, 0xfffffff0, !P1 ;  /* 0xfffffff029297807 */ /* 0x000fe20004800000 */
[----:B------:R-:W-:Y:S01]  /*17e0*/  IMAD.MOV.U32 R3, RZ, RZ, c[0x0][0x1a0] ;  /* 0x00006800ff037624 */ /* 0x000fe200078e00ff */
[----:B------:R-:W-:Y:S01]  /*17f0*/  IADD3 R111, R109, R111, RZ ;  /* 0x0000006f6d6f7210 */ /* 0x000fe20007ffe0ff */
[----:B------:R-:W-:Y:S02]  /*1800*/  IMAD.IADD R98, R98, 0x1, R99 ;  /* 0x0000000162627824 */ /* 0x000fe400078e0263 */
        /* <DEDUP_REMOVED lines=12> */
[C---:B------:R-:W-:Y:S01]  /*18d0*/  IMAD R10, R6.reuse, c[0x0][0x280], RZ ;  /* 0x0000a000060a7a24 */ /* 0x040fe200078e02ff */
[--C-:B------:R-:W-:Y:S01]  /*18e0*/  SHF.R.S32.HI R8, RZ, 0x1f, R65.reuse ;  /* 0x0000001fff087819 */ /* 0x100fe20000011441 */
[----:B------:R-:W-:Y:S01]  /*18f0*/  IMAD R6, R6, c[0x0][0x278], RZ ;  /* 0x00009e0006067a24 */ /* 0x000fe200078e02ff */
[----:B------:R-:W-:Y:S01]  /*1900*/  IADD3 R4, P1, P0, R42, R152, -R65 ;  /* 0x000000982a047210 */ /* 0x000fe2000783e841 */
[C---:B------:R-:W-:Y:S01]  /*1910*/  IMAD R7, R9.reuse, c[0x0][0x284], R10 ;  /* 0x0000a10009077a24 */ /* 0x040fe200078e020a */
[C---:B------:R-:W-:Y:S01]  /*1920*/  LEA R76, P3, R112.reuse, c[0x0][0x168], 0x1 ;  /* 0x00005a00704c7a11 */ /* 0x040fe200078608ff */
[----:B------:R-:W-:Y:S01]  /*1930*/  IMAD.WIDE.U32 R12, R9, c[0x0][0x280], R84 ;  /* 0x0000a000090c7a25 */ /* 0x000fe200078e0054 */
[----:B------:R-:W-:Y:S01]  /*1940*/  IADD3.X R5, R5, R153, ~R8, P1, P0 ;  /* 0x0000009905057210 */ /* 0x000fe20000fe0c08 */
[----:B------:R-:W-:Y:S01]  /*1950*/  UMOV UR9, 0x40 ;  /* 0x0000004000097882 */ /* 0x000fe20000000000 */
[----:B------:R-:W-:Y:S01]  /*1960*/  LEA.HI.X R77, R112, c[0x0][0x16c], R115, 0x1, P3 ;  /* 0x00005b00704d7a11 */ /* 0x000fe200018f0c73 */
[C---:B------:R-:W-:Y:S01]  /*1970*/  IMAD.WIDE.U32 R14, R9.reuse, c[0x0][0x278], R84 ;  /* 0x00009e00090e7a25 */ /* 0x040fe200078e0054 */
[----:B------:R-:W-:Y:S01]  /*1980*/  ULDC.64 UR4, c[0x0][0x1a0] ;  /* 0x0000680000047ab9 */ /* 0x000fe20000000a00 */
[----:B------:R-:W-:Y:S01]  /*1990*/  MOV R66, 0x6 ;  /* 0x0000000600427802 */ /* 0x000fe20000000f00 */
[----:B------:R-:W-:Y:S01]  /*19a0*/  UIMAD UR10, UR9, UR5, URZ ;  /* 0x00000005090a72a4 */ /* 0x000fe2000f8e023f */
[----:B------:R-:W-:Y:S01]  /*19b0*/  IMAD R6, R9, c[0x0][0x27c], R6 ;  /* 0x00009f0009067a24 */ /* 0x000fe200078e0206 */
[----:B------:R-:W-:Y:S01]  /*19c0*/  UMOV UR8, 0xc0 ;  /* 0x000000c000087882 */ /* 0x000fe20000000000 */
[----:B------:R-:W-:Y:S01]  /*19d0*/  IMAD.IADD R13, R13, 0x1, R7 ;  /* 0x000000010d0d7824 */ /* 0x000fe200078e0207 */
[----:B------:R-:W-:Y:S01]  /*19e0*/  UIMAD UR13, UR8, UR5, URZ ;  /* 0x00000005080d72a4 */ /* 0x000fe2000f8e023f */
[----:B------:R-:W-:Y:S01]  /*19f0*/  IMAD R7, R5, c[0x0][0x290], RZ ;  /* 0x0000a40005077a24 */ /* 0x000fe200078e02ff */
[----:B------:R-:W-:Y:S01]  /*1a00*/  UIMAD.WIDE.U32 UR14, UR8, UR4, URZ ;  /* 0x00000004080e72a5 */ /* 0x000fe2000f8e003f */
[----:B------:R-:W-:Y:S01]  /*1a10*/  IMAD.IADD R15, R15, 0x1, R6 ;  /* 0x000000010f0f7824 */ /* 0x000fe200078e0206 */
[----:B------:R-:W-:Y:S01]  /*1a20*/  ULDC UR5, c[0x0][0x294] ;  /* 0x0000a50000057ab9 */ /* 0x000fe20000000800 */
[----:B------:R-:W-:Y:S01]  /*1a30*/  IMAD R5, R5, c[0x0][0x288], RZ ;  /* 0x0000a20005057a24 */ /* 0x000fe200078e02ff */
[----:B------:R-:W-:Y:S01]  /*1a40*/  UIMAD UR5, UR8, UR5, URZ ;  /* 0x00000005080572a4 */ /* 0x000fe2000f8e023f */
[----:B------:R-:W-:Y:S01]  /*1a50*/  IMAD R7, R4, c[0x0][0x294], R7 ;  /* 0x0000a50004077a24 */ /* 0x000fe200078e0207 */
[----:B------:R-:W-:Y:S01]  /*1a60*/  IADD3 R55, R152, 0x20, RZ ;  /* 0x0000002098377810 */ /* 0x000fe20007ffe0ff */
[----:B------:R-:W-:Y:S01]  /*1a70*/  IMAD.WIDE.U32 R8, R4, c[0x0][0x290], R12 ;  /* 0x0000a40004087a25 */ /* 0x000fe200078e000c */
[C---:B------:R-:W-:Y:S01]  /*1a80*/  IADD3 R96, R152.reuse, 0x40, RZ ;  /* 0x0000004098607810 */ /* 0x040fe20007ffe0ff */
[----:B------:R-:W-:Y:S01]  /*1a90*/  ULDC UR12, c[0x0][0x28c] ;  /* 0x0000a300000c7ab9 */ /* 0x000fe20000000800 */
[----:B------:R-:W-:Y:S01]  /*1aa0*/  IADD3 R95, R152, 0x60, RZ ;  /* 0x00000060985f7810 */ /* 0x000fe20007ffe0ff */
[----:B------:R-:W-:Y:S01]  /*1ab0*/  IMAD.WIDE.U32 R14, R4, c[0x0][0x288], R14 ;  /* 0x0000a200040e7a25 */ /* 0x000fe200078e000e */
[----:B------:R-:W-:-:S02]  /*1ac0*/  ULDC UR11, c[0x0][0x28c] ;  /* 0x0000a300000b7ab9 */ /* 0x000fc40000000800 */
[----:B------:R-:W-:Y:S01]  /*1ad0*/  ULDC UR4, c[0x0][0x230] ;  /* 0x00008c0000047ab9 */ /* 0x000fe20000000800 */
[----:B------:R-:W-:Y:S01]  /*1ae0*/  IMAD R5, R4, c[0x0][0x28c], R5 ;  /* 0x0000a30004057a24 */ /* 0x000fe200078e0205 */
[----:B------:R-:W-:Y:S01]  /*1af0*/  MOV R4, R14 ;  /* 0x0000000e00047202 */ /* 0x000fe20000000f00 */
[----:B------:R-:W-:Y:S01]  /*1b00*/  IMAD.IADD R9, R9, 0x1, R7 ;  /* 0x0000000109097824 */ /* 0x000fe200078e0207 */
[----:B------:R-:W-:Y:S01]  /*1b10*/  UIMAD UR12, UR12, 0xc0, URZ ;  /* 0x000000c00c0c78a4 */ /* 0x000fe2000f8e023f */
[C---:B------:R-:W-:Y:S01]  /*1b20*/  IMAD R7, R0.reuse, c[0x0][0x2a0], RZ ;  /* 0x0000a80000077a24 */ /* 0x040fe200078e02ff */
[----:B------:R-:W-:Y:S01]  /*1b30*/  UIMAD UR11, UR11, 0xc0, URZ ;  /* 0x000000c00b0b78a4 */ /* 0x000fe2000f8e023f */
[----:B------:R-:W-:Y:S01]  /*1b40*/  IMAD R83, R0, c[0x0][0x298], RZ ;  /* 0x0000a60000537a24 */ /* 0x000fe200078e02ff */
[----:B------:R-:W-:Y:S01]  /*1b50*/  UIADD3 UR13, UR15, UR13, URZ ;  /* 0x0000000d0f0d7290 */ /* 0x000fe2000fffe03f */
[----:B------:R-:W-:Y:S01]  /*1b60*/  IMAD.IADD R5, R15, 0x1, R5 ;  /* 0x000000010f057824 */ /* 0x000fe200078e0205 */
[----:B------:R-:W-:Y:S01]  /*1b70*/  ULDC.U8 UR8, c[0x0][0x313] ;  /* 0x0000c4c000087ab9 */ /* 0x000fe20000000000 */
[----:B-----5:R-:W-:-:S02]  /*1b80*/  IMAD.IADD R42, R11, 0x1, R42 ;  /* 0x000000010b2a7824 */ /* 0x020fc400078e022a */
[----:B------:R-:W-:-:S04]  /*1b90*/  IMAD.WIDE.U32 R10, R3, 0x40, RZ ;  /* 0x00000040030a7825 */ /* 0x000fc800078e00ff */
[C---:B------:R-:W-:Y:S01]  /*1ba0*/  IMAD R80, R2.reuse, c[0x0][0x2a4], R7 ;  /* 0x0000a90002507a24 */ /* 0x040fe200078e0207 */
[----:B------:R-:W-:Y:S01]  /*1bb0*/  IADD3 R73, R11, UR10, RZ ;  /* 0x0000000a0b497c10 */ /* 0x000fe2000fffe0ff */
[C---:B------:R-:W-:Y:S01]  /*1bc0*/  IMAD R83, R2.reuse, c[0x0][0x29c], R83 ;  /* 0x0000a70002537a24 */ /* 0x040fe200078e0253 */
[----:B------:R-:W-:Y:S01]  /*1bd0*/  ULDC UR10, c[0x0][0x19c] ;  /* 0x00006700000a7ab9 */ /* 0x000fe20000000800 */
[----:B------:R-:W-:Y:S01]  /*1be0*/  IMAD.WIDE.U32 R8, R2, c[0x0][0x2a0], R8 ;  /* 0x0000a80002087a25 */ /* 0x000fe200078e0008 */
[----:B------:R-:W-:Y:S01]  /*1bf0*/  SHF.L.U64.HI R73, R10, 0x1, R73 ;  /* 0x000000010a497819 */ /* 0x000fe20000010249 */
[----:B------:R-:W-:Y:S02]  /*1c00*/  UIMAD UR10, UR9, UR10, URZ ;  /* 0x0000000a090a72a4 */ /* 0x000fe4000f8e023f */
[----:B------:R-:W-:Y:S01]  /*1c10*/  IMAD.WIDE.U32 R2, R2, c[0x0][0x298], R4 ;  /* 0x0000a60002027a25 */ /* 0x000fe200078e0004 */
[----:B------:R-:W-:-:S03]  /*1c20*/  LEA R81, P1, R8, c[0x0][0x270], 0x1 ;  /* 0x00009c0008517a11 */ /* 0x000fc600078208ff */
[----:B------:R-:W-:Y:S01]  /*1c30*/  IMAD.IADD R83, R3, 0x1, R83 ;  /* 0x0000000103537824 */ /* 0x000fe200078e0253 */
[C---:B------:R-:W-:Y:S01]  /*1c40*/  LEA R82, P0, R2.reuse, c[0x0][0x268], 0x1 ;  /* 0x00009a0002527a11 */ /* 0x040fe200078008ff */
[----:B------:R-:W-:Y:S02]  /*1c50*/  IMAD R42, R97, R42, RZ ;  /* 0x0000002a612a7224 */ /* 0x000fe400078e02ff */
[----:B------:R-:W-:Y:S01]  /*1c60*/  IMAD.MOV.U32 R120, RZ, RZ, c[0x0][0x290] ;  /* 0x0000a400ff787624 */ /* 0x000fe200078e00ff */
[----:B------:R-:W-:Y:S01]  /*1c70*/  LEA.HI.X R83, R2, c[0x0][0x26c], R83, 0x1, P0 ;  /* 0x00009b0002537a11 */ /* 0x000fe200000f0c53 */
[----:B------:R-:W-:Y:S01]  /*1c80*/  IMAD.SHL.U32 R74, R10, 0x2, RZ ;  /* 0x000000020a4a7824 */ /* 0x000fe200078e00ff */
[C---:B------:R-:W-:Y:S01]  /*1c90*/  LEA R78, P0, R108.reuse, c[0x0][0x170], 0x1 ;  /* 0x00005c006c4e7a11 */ /* 0x040fe200078008ff */
[----:B------:R-:W-:Y:S01]  /*1ca0*/  IMAD.IADD R80, R9, 0x1, R80 ;  /* 0x0000000109507824 */ /* 0x000fe200078e0250 */
[----:B------:R-:W-:Y:S01]  /*1cb0*/  SHF.R.S32.HI R43, RZ, 0x1f, R42 ;  /* 0x0000001fff2b7819 */ /* 0x000fe2000001142a */
[----:B------:R-:W-:Y:S01]  /*1cc0*/  IMAD.MOV.U32 R91, RZ, RZ, c[0x0][0x288] ;  /* 0x0000a200ff5b7624 */ /* 0x000fe200078e00ff */
[----:B------:R-:W-:Y:S01]  /*1cd0*/  LEA.HI.X R79, R108, c[0x0][0x174], R111, 0x1, P0 ;  /* 0x00005d006c4f7a11 */ /* 0x000fe200000f0c6f */
[----:B------:R-:W-:Y:S01]  /*1ce0*/  IMAD.SHL.U32 R72, R120, 0x40, RZ ;  /* 0x0000004078487824 */ /* 0x000fe200078e00ff */
[-C--:B------:R-:W-:Y:S01]  /*1cf0*/  IADD3 R88, P0, R98, R42.reuse, RZ ;  /* 0x0000002a62587210 */ /* 0x080fe20007f1e0ff */
[C---:B------:R-:W-:Y:S01]  /*1d00*/  IMAD.SHL.U32 R70, R120.reuse, 0x20, RZ ;  /* 0x0000002078467824 */ /* 0x040fe200078e00ff */
[----:B------:R-:W-:Y:S01]  /*1d10*/  IADD3 R42, P3, R99, R42, RZ ;  /* 0x0000002a632a7210 */ /* 0x000fe20007f7e0ff */
[----:B------:R-:W-:Y:S01]  /*1d20*/  IMAD.WIDE.U32 R122, R123, 0x40, RZ ;  /* 0x000000407b7a7825 */ /* 0x000fe200078e00ff */
[----:B------:R-:W-:-:S02]  /*1d30*/  SHF.L.U64.HI R71, R120, R66, c[0x0][0x294] ;  /* 0x0000a50078477619 */ /* 0x000fc40000010242 */
[----:B------:R-:W-:Y:S01]  /*1d40*/  SHF.L.U64.HI R69, R120, R90, c[0x0][0x294] ;  /* 0x0000a50078457619 */ /* 0x000fe2000001025a */
[--C-:B------:R-:W-:Y:S01]  /*1d50*/  IMAD.X R89, R92, 0x1, R43.reuse, P0 ;  /* 0x000000015c597824 */ /* 0x100fe200000e062b */
[----:B------:R-:W-:Y:S01]  /*1d60*/  LEA.HI.X R80, R8, c[0x0][0x274], R80, 0x1, P1 ;  /* 0x00009d0008507a11 */ /* 0x000fe200008f0c50 */
[----:B------:R-:W-:Y:S01]  /*1d70*/  IMAD.X R43, R93, 0x1, R43, P3 ;  /* 0x000000015d2b7824 */ /* 0x000fe200018e062b */
[----:B------:R-:W-:Y:S01]  /*1d80*/  SHF.L.U64.HI R66, R91, R66, c[0x0][0x28c] ;  /* 0x0000a3005b427619 */ /* 0x000fe20000010242 */
[----:B------:R-:W-:Y:S01]  /*1d90*/  IMAD.SHL.U32 R61, R97, 0x20, RZ ;  /* 0x00000020613d7824 */ /* 0x000fe200078e00ff */
[C---:B------:R-:W-:Y:S01]  /*1da0*/  SHF.L.U64.HI R89, R88.reuse, 0x1, R89 ;  /* 0x0000000158597819 */ /* 0x040fe20000010259 */
[----:B------:R-:W-:Y:S01]  /*1db0*/  IMAD.SHL.U32 R88, R88, 0x2, RZ ;  /* 0x0000000258587824 */ /* 0x000fe200078e00ff */
[C---:B------:R-:W-:Y:S01]  /*1dc0*/  SHF.L.U64.HI R43, R42.reuse, 0x1, R43 ;  /* 0x000000012a2b7819 */ /* 0x040fe2000001022b */
[----:B------:R-:W-:Y:S01]  /*1dd0*/  IMAD.SHL.U32 R42, R42, 0x2, RZ ;  /* 0x000000022a2a7824 */ /* 0x000fe200078e00ff */
[----:B------:R-:W-:Y:S01]  /*1de0*/  SHF.L.U64.HI R90, R91, R90, c[0x0][0x28c] ;  /* 0x0000a3005b5a7619 */ /* 0x000fe2000001025a */
[C---:B------:R-:W-:Y:S01]  /*1df0*/  IMAD.SHL.U32 R59, R97.reuse, 0x40, RZ ;  /* 0x00000040613b7824 */ /* 0x040fe200078e00ff */
[----:B------:R-:W-:Y:S01]  /*1e00*/  IADD3 R86, P5, R88, c[0x0][0x2b0], RZ ;  /* 0x0000ac0058567a10 */ /* 0x000fe20007fbe0ff */
[----:B------:R-:W-:Y:S01]  /*1e10*/  IMAD R57, R97, 0x60, RZ ;  /* 0x0000006061397824 */ /* 0x000fe200078e02ff */
[----:B------:R-:W-:Y:S01]  /*1e20*/  IADD3 R10, P3, R42, c[0x0][0x2b0], RZ ;  /* 0x0000ac002a0a7a10 */ /* 0x000fe20007f7e0ff */
[----:B------:R-:W-:Y:S01]  /*1e30*/  IMAD.WIDE.U32 R120, R120, 0xc0, RZ ;  /* 0x000000c078787825 */ /* 0x000fe200078e00ff */
[----:B------:R-:W-:-:S02]  /*1e40*/  IADD3 R88, P4, R88, c[0x0][0x2a8], RZ ;  /* 0x0000aa0058587a10 */ /* 0x000fc40007f9e0ff */
[----:B------:R-:W-:Y:S01]  /*1e50*/  IADD3 R42, P0, R42, c[0x0][0x2a8], RZ ;  /* 0x0000aa002a2a7a10 */ /* 0x000fe20007f1e0ff */
[----:B------:R-:W-:Y:S01]  /*1e60*/  IMAD.MOV.U32 R64, RZ, RZ, c[0x0][0x290] ;  /* 0x0000a400ff407624 */ /* 0x000fe200078e00ff */
[C---:B------:R-:W-:Y:S01]  /*1e70*/  SHF.L.U32 R67, R91.reuse, 0x6, RZ ;  /* 0x000000065b437819 */ /* 0x040fe200000006ff */
[----:B------:R-:W-:Y:S01]  /*1e80*/  IMAD.MOV.U32 R11, RZ, RZ, R50 ;  /* 0x000000ffff0b7224 */ /* 0x000fe200078e0032 */
[----:B------:R-:W-:Y:S01]  /*1e90*/  SHF.L.U64.HI R71, R72, 0x1, R71 ;  /* 0x0000000148477819 */ /* 0x000fe20000010247 */
[----:B------:R-:W-:Y:S01]  /*1ea0*/  IMAD.SHL.U32 R91, R91, 0x20, RZ ;  /* 0x000000205b5b7824 */ /* 0x000fe200078e00ff */
[----:B------:R-:W-:Y:S01]  /*1eb0*/  SHF.L.U64.HI R69, R70, 0x1, R69 ;  /* 0x0000000146457819 */ /* 0x000fe20000010245 */
[----:B------:R-:W-:Y:S01]  /*1ec0*/  IMAD.U32 R64, R64, -0x80, RZ ;  /* 0xffffff8040407824 */ /* 0x000fe200078e00ff */
[----:B------:R-:W-:Y:S02]  /*1ed0*/  IADD3.X R87, R89, c[0x0][0x2b4], RZ, P5, !PT ;  /* 0x0000ad0059577a10 */ /* 0x000fe40002ffe4ff */
[----:B------:R-:W-:-:S02]  /*1ee0*/  IADD3.X R9, R43, c[0x0][0x2b4], RZ, P3, !PT ;  /* 0x0000ad002b097a10 */ /* 0x000fc40001ffe4ff */
[----:B------:R-:W-:Y:S02]  /*1ef0*/  ISETP.GE.AND P1, PT, R84, c[0x0][0x220], PT ;  /* 0x0000880054007a0c */ /* 0x000fe40003f26270 */
[----:B------:R-:W-:Y:S02]  /*1f00*/  SHF.R.S32.HI R60, RZ, 0x1f, R61 ;  /* 0x0000001fff3c7819 */ /* 0x000fe4000001143d */
[----:B------:R-:W-:Y:S02]  /*1f10*/  SHF.R.S32.HI R58, RZ, 0x1f, R59 ;  /* 0x0000001fff3a7819 */ /* 0x000fe4000001143b */
[----:B------:R-:W-:Y:S02]  /*1f20*/  SHF.R.S32.HI R56, RZ, 0x1f, R57 ;  /* 0x0000001fff387819 */ /* 0x000fe40000011439 */
[----:B------:R-:W-:Y:S02]  /*1f30*/  SHF.L.U32 R72, R72, 0x1, RZ ;  /* 0x0000000148487819 */ /* 0x000fe400000006ff */
[----:B------:R-:W-:-:S02]  /*1f40*/  SHF.L.U32 R70, R70, 0x1, RZ ;  /* 0x0000000146467819 */ /* 0x000fc400000006ff */
[----:B------:R-:W-:Y:S02]  /*1f50*/  IADD3 R68, R123, UR10, RZ ;  /* 0x0000000a7b447c10 */ /* 0x000fe4000fffe0ff */
[----:B------:R-:W-:Y:S02]  /*1f60*/  IADD3 R75, R121, UR5, RZ ;  /* 0x00000005794b7c10 */ /* 0x000fe4000fffe0ff */
[----:B------:R-:W-:Y:S02]  /*1f70*/  IADD3.X R89, R89, c[0x0][0x2ac], RZ, P4, !PT ;  /* 0x0000ab0059597a10 */ /* 0x000fe400027fe4ff */
[----:B------:R-:W-:Y:S02]  /*1f80*/  IADD3.X R43, R43, c[0x0][0x2ac], RZ, P0, !PT ;  /* 0x0000ab002b2b7a10 */ /* 0x000fe400007fe4ff */
.L_x_3762:
[----:B------:R-:W-:Y:S02]  /*1f90*/  IMAD.SHL.U32 R13, R11, 0x80, RZ ;  /* 0x000000800b0d7824 */ /* 0x000fe400078e00ff */
[----:B--2---:R-:W-:Y:S02]  /*1fa0*/  IMAD.MOV.U32 R14, RZ, RZ, R81 ;  /* 0x000000ffff0e7224 */ /* 0x004fe400078e0051 */
        /* <DEDUP_REMOVED lines=10> */
[----:B------:R-:W2:Y:S02]  /*2050*/  @!P6 LDG.E.128 R20, [R14.64] ;  /* 0x000000060e14e981 */ /* 0x000ea4000c1e1d00 */
[C---:B------:R-:W-:Y:S02]  /*2060*/  @!P5 IADD3 R28, P0, R81.reuse, R70, RZ ;  /* 0x00000046511cd210 */ /* 0x040fe40007f1e0ff */
[----:B------:R-:W-:Y:S03]  /*2070*/  @!P5 LEA R26, P3, R148, R78, 0x1 ;  /* 0x0000004e941ad211 */ /* 0x000fe600078608ff */
[----:B------:R-:W-:Y:S01]  /*2080*/  @!P5 IMAD.X R29, R80, 0x1, R69, P0 ;  /* 0x00000001501dd824 */ /* 0x000fe200000e0645 */
[----:B------:R-:W-:Y:S02]  /*2090*/  @!P4 IADD3 R24, P0, R81, R72, RZ ;  /* 0x000000485118c210 */ /* 0x000fe40007f1e0ff */
[----:B------:R-:W-:Y:S02]  /*20a0*/  @!P5 LEA.HI.X R27, R148, R79, R147, 0x1, P3 ;  /* 0x0000004f941bd211 */ /* 0x000fe400018f0c93 */
[C---:B------:R-:W-:Y:S01]  /*20b0*/  ISETP.GE.OR P3, PT, R95.reuse, R2, P1 ;  /* 0x000000025f00720c */ /* 0x040fe20000f66670 */
[----:B------:R-:W-:Y:S01]  /*20c0*/  @!P4 IMAD.X R25, R80, 0x1, R71, P0 ;  /* 0x000000015019c824 */ /* 0x000fe200000e0647 */
[----:B------:R-:W-:Y:S02]  /*20d0*/  @!P4 IADD3 R2, P0, R78, R74, RZ ;  /* 0x0000004a4e02c210 */ /* 0x000fe40007f1e0ff */
[----:B------:R-:W-:Y:S03]  /*20e0*/  ISETP.LT.OR P3, PT, R95, R0, P3 ;  /* 0x000000005f00720c */ /* 0x000fe60001f61670 */
[----:B------:R-:W-:Y:S01]  /*20f0*/  @!P4 IMAD.X R3, R79, 0x1, R73, P0 ;  /* 0x000000014f03c824 */ /* 0x000fe200000e0649 */
[----:B--2---:R1:W-:Y:S04]  /*2100*/  @!P6 STG.E.128 [R78.64], R20 ;  /* 0x000000144e00e986 */ /* 0x0043e8000c101d06 */
[----:B------:R2:W3:Y:S05]  /*2110*/  @!P5 LDG.E.128 R16, [R28.64] ;  /* 0x000000061c10d981 */ /* 0x0004ea000c1e1d00 */
[----:B--2---:R-:W-:Y:S05]  /*2120*/  @!P3 IADD3 R28, P0, R81, R120, RZ ;  /* 0x00000078511cb210 */ /* 0x004fea0007f1e0ff */
[----:B------:R-:W-:Y:S01]  /*2130*/  @!P3 IMAD.X R29, R80, 0x1, R75, P0 ;  /* 0x00000001501db824 */ /* 0x000fe200000e064b */
[----:B------:R-:W-:Y:S04]  /*2140*/  @!P3 IADD3 R30, P0, R78, UR14, RZ ;  /* 0x0000000e4e1ebc10 */ /* 0x000fe8000ff1e0ff */
[----:B------:R-:W-:Y:S02]  /*2150*/  @!P3 IADD3.X R31, R79, UR13, RZ, P0, !PT ;  /* 0x0000000d4f1fbc10 */ /* 0x000fe400087fe4ff */
[C---:B------:R-:W-:Y:S04]  /*2160*/  LEA R81, P0, R64.reuse, R14, 0x1 ;  /* 0x0000000e40517211 */ /* 0x040fe800078008ff */
[----:B------:R-:W-:Y:S02]  /*2170*/  LEA.HI.X.SX32 R80, R64, R15, 0x1, P0 ;  /* 0x0000000f40507211 */ /* 0x000fe400000f0eff */
[----:B------:R-:W-:Y:S01]  /*2180*/  ISETP.NE.AND P0, PT, RZ, UR4, PT ;  /* 0x00000004ff007c0c */ /* 0x000fe2000bf05270 */
[----:B---3--:R2:W-:Y:S04]  /*2190*/  @!P5 STG.E.128 [R26.64], R16 ;  /* 0x000000101a00d986 */ /* 0x0085e8000c101d06 */
[----:B------:R-:W3:Y:S04]  /*21a0*/  @!P4 LDG.E.128 R4, [R24.64] ;  /* 0x000000061804c981 */ /* 0x000ee8000c1e1d00 */
[----:B---3--:R2:W-:Y:S04]  /*21b0*/  @!P4 STG.E.128 [R2.64], R4 ;  /* 0x000000040200c986 */ /* 0x0085e8000c101d06 */
[----:B-1----:R-:W3:Y:S04]  /*21c0*/  @!P3 LDG.E.128 R20, [R28.64] ;  /* 0x000000061c14b981 */ /* 0x002ee8000c1e1d00 */
[----:B---3--:R2:W-:Y:S01]  /*21d0*/  @!P3 STG.E.128 [R30.64], R20 ;  /* 0x000000141e00b986 */ /* 0x0085e2000c101d06 */
[----:B------:R-:W-:-:S05]  /*21e0*/  @!P0 BRA `(.L_x_3733) ;  /* 0x000028d000008947 */ /* 0x000fca0003800000 */
[----:B------:R-:W-:Y:S11]  /*21f0*/  ISETP.NE.AND P0, PT, RZ, UR8, PT ;  /* 0x00000008ff007c0c */ /* 0x000ff6000bf05270 */
[----:B------:R-:W-:Y:S02]  /*2200*/  @!UPT UIADD3 URZ, URZ, URZ, URZ ;  /* 0x0000003f3f3ff290 */ /* 0x000fe4000fffe03f */
[----:B------:R-:W-:-:S05]  /*2210*/  @!P0 BRA `(.L_x_3734) ;  /* 0x00000fc000008947 */ /* 0x000fca0003800000 */
[----:B------:R-:W-:Y:S01]  /*2220*/  BSSY B0, `(.L_x_3735) ;  /* 0x0000035000007945 */ /* 0x000fe20003800000 */
[----:B------:R-:W-:-:S05]  /*2230*/  @P6 BRA `(.L_x_3736) ;  /* 0x0000033000006947 */ /* 0x000fca0003800000 */
[----:B------:R-:W-:Y:S01]  /*2240*/  ISETP.GE.AND P0, PT, R84, UR4, PT ;  /* 0x0000000454007c0c */ /* 0x000fe2000bf06270 */
[----:B--2---:R-:W2:Y:S11]  /*2250*/  LDG.E.128 R16, [R82.64] ;  /* 0x0000000652107981 */ /* 0x004eb6000c1e1d00 */
[----:B------:R-:W-:Y:S01]  /*2260*/  @!UPT UIADD3 URZ, URZ, URZ, URZ ;  /* 0x0000003f3f3ff290 */ /* 0x000fe2000fffe03f */
[----:B------:R-:W-:Y:S01]  /*2270*/  @!P0 MOV R8, R10 ;  /* 0x0000000a00088202 */ /* 0x000fe20000000f00 */
        /* <DEDUP_REMOVED lines=47> */
.L_x_3736:
[----:B------:R-:W-:Y:S05]  /*2570*/  BSYNC B0 ;  /* 0x0000000000007941 */ /* 0x000fea0003800000 */
.L_x_3735:
[----:B------:R-:W-:Y:S01]  /*2580*/  BSSY B0, `(.L_x_3737) ;  /* 0x000003d000007945 */ /* 0x000fe20003800000 */
[----:B------:R-:W-:-:S05]  /*2590*/  @P5 BRA `(.L_x_3738) ;  /* 0x000003b000005947 */ /* 0x000fca0003800000 */
[----:B------:R-:W-:Y:S02]  /*25a0*/  ISETP.GE.AND P0, PT, R84, UR4, PT ;  /* 0x0000000454007c0c */ /* 0x000fe4000bf06270 */
[C---:B--2---:R-:W-:Y:S04]  /*25b0*/  LEA R30, P5, R91.reuse, R82, 0x1 ;  /* 0x000000525b1e7211 */ /* 0x044fe800078a08ff */
[----:B------:R-:W-:Y:S05]  /*25c0*/  LEA.HI.X R31, R91, R83, R90, 0x1, P5 ;  /* 0x000000535b1f7211 */ /* 0x000fea00028f0c5a */
[----:B-1----:R-:W2:Y:S02]  /*25d0*/  LDG.E.128 R16, [R30.64] ;  /* 0x000000061e107981 */ /* 0x002ea4000c1e1d00 */
        /* <DEDUP_REMOVED lines=55> */
.L_x_3738:
[----:B------:R-:W-:Y:S05]  /*2950*/  BSYNC B0 ;  /* 0x0000000000007941 */ /* 0x000fea0003800000 */
.L_x_3737:
        /* <DEDUP_REMOVED lines=61> */
.L_x_3740:
[----:B------:R-:W-:Y:S05]  /*2d30*/  BSYNC B0 ;  /* 0x0000000000007941 */ /* 0x000fea0003800000 */
.L_x_3739:
[----:B------:R-:W-:Y:S01]  /*2d40*/  BSSY B0, `(.L_x_3741) ;  /* 0x0000040000007945 */ /* 0x000fe20003800000 */
[----:B------:R-:W-:-:S05]  /*2d50*/  @P3 BRA `(.L_x_3742) ;  /* 0x000003e000003947 */ /* 0x000fca0003800000 */
[----:B------:R-:W-:Y:S02]  /*2d60*/  ISETP.GE.AND P0, PT, R84, UR4, PT ;  /* 0x0000000454007c0c */ /* 0x000fe4000bf06270 */
[----:B-1----:R-:W-:Y:S02]  /*2d70*/  MOV R35, c[0x0][0x288] ;  /* 0x0000a20000237a02 */ /* 0x002fe40000000f00 */
[----:B------:R-:W-:Y:S03]  /*2d80*/  MOV R37, 0xc0 ;  /* 0x000000c000257802 */ /* 0x000fe60000000f00 */
[----:B------:R-:W-:Y:S04]  /*2d90*/  IMAD.WIDE.U32 R34, R35, 0xc0, R82 ;  /* 0x000000c023227825 */ /* 0x000fe800078e0052 */
[----:B------:R-:W-:Y:S01]  /*2da0*/  IMAD.WIDE.U32 R44, R37, c[0x0][0x198], R76 ;  /* 0x00006600252c7a25 */ /* 0x000fe200078e004c */
[----:B------:R-:W-:Y:S02]  /*2db0*/  IADD3 R35, R35, UR12, RZ ;  /* 0x0000000c23237c10 */ /* 0x000fe4000fffe0ff */
[----:B------:R-:W-:Y:S01]  /*2dc0*/  @!P0 SHF.L.U32 R33, R57, 0x1, RZ ;  /* 0x0000000139218819 */ /* 0x000fe200000006ff */
[----:B------:R-:W-:Y:S01]  /*2dd0*/  IMAD R37, R37, c[0x0][0x19c], RZ ;  /* 0x0000670025257a24 */ /* 0x000fe200078e02ff */
[----:B--2---:R-:W-:Y:S01]  /*2de0*/  @!P0 SHF.L.U64.HI R26, R57, 0x1, R56 ;  /* 0x00000001391a8819 */ /* 0x004fe20000010238 */
        /* <DEDUP_REMOVED lines=53> */
.L_x_3742:
[----:B------:R-:W-:Y:S05]  /*3140*/  BSYNC B0 ;  /* 0x0000000000007941 */ /* 0x000fea0003800000 */
.L_x_3741:
[----:B------:R-:W-:Y:S01]  /*3150*/  IMAD.MOV.U32 R0, RZ, RZ, c[0x0][0x230] ;  /* 0x00008c00ff007624 */ /* 0x000fe200078e00ff */
[----:B------:R-:W-:Y:S01]  /*3160*/  ULDC UR4, c[0x0][0x230] ;  /* 0x00008c0000047ab9 */ /* 0x000fe20000000800 */
[----:B------:R-:W-:Y:S02]  /*3170*/  IMAD.MOV.U32 R8, RZ, RZ, R10 ;  /* 0x000000ffff087224 */ /* 0x000fe400078e000a */
[----:B--2---:R-:W-:Y:S05]  /*3180*/  IMAD.U32 R3, R0, -0x40, RZ ;  /* 0xffffffc000037824 */ /* 0x004fea00078e00ff */
[C---:B------:R-:W-:Y:S02]  /*3190*/  LEA R42, P3, R3.reuse, R42, 0x1 ;  /* 0x0000002a032a7211 */ /* 0x040fe400078608ff */
[C---:B------:R-:W-:Y:S02]  /*31a0*/  LEA R10, P0, R3.reuse, R8, 0x1 ;  /* 0x00000008030a7211 */ /* 0x040fe400078008ff */
[C---:B------:R-:W-:Y:S02]  /*31b0*/  LEA.HI.X.SX32 R43, R3.reuse, R43, 0x1, P3 ;  /* 0x0000002b032b7211 */ /* 0x040fe400018f0eff */
[----:B------:R-:W-:Y:S01]  /*31c0*/  LEA.HI.X.SX32 R9, R3, R9, 0x1, P0 ;  /* 0x0000000903097211 */ /* 0x000fe200000f0eff */
[----:B------:R-:W-:-:S05]  /*31d0*/  BRA `(.L_x_3743) ;  /* 0x00001a8000007947 */ /* 0x000fca0003800000 */
.L_x_3734:
[----:B------:R-:W-:Y:S01]  /*31e0*/  ULEA.HI UR5, UR4, UR4, URZ, 0x1 ;  /* 0x0000000404057291 */ /* 0x000fe2000f8f083f */
[----:B------:R-:W-:Y:S03]  /*31f0*/  BSSY B1, `(.L_x_3744) ;  /* 0x000005c000017945 */ /* 0x000fe60003800000 */
[----:B------:R-:W-:Y:S06]  /*3200*/  USHF.R.S32.HI UR5, URZ, 0x1, UR5 ;  /* 0x000000013f057899 */ /* 0x000fec0008011405 */
[----:B------:R-:W-:Y:S01]  /*3210*/  MOV R129, UR5 ;  /* 0x0000000500817c02 */ /* 0x000fe20008000f00 */
[----:B------:R-:W-:-:S05]  /*3220*/  @P6 BRA `(.L_x_3745) ;  /* 0x0000058000006947 */ /* 0x000fca0003800000 */
[----:B------:R1:W5:Y:S01]  /*3230*/  LDG.E.128 R32, [R82.64] ;  /* 0x0000000652207981 */ /* 0x000362000c1e1d00 */
[----:B------:R-:W-:Y:S01]  /*3240*/  ISETP.GE.AND P0, PT, R84, UR4, PT ;  /* 0x0000000454007c0c */ /* 0x000fe2000bf06270 */
[----:B------:R-:W-:Y:S01]  /*3250*/  @!UPT UIADD3 URZ, URZ, URZ, URZ ;  /* 0x0000003f3f3ff290 */ /* 0x000fe2000fffe03f */
[----:B------:R-:W-:Y:S11]  /*3260*/  BSSY B0, `(.L_x_3746) ;  /* 0x0000053000007945 */ /* 0x000ff60003800000 */
[----:B------:R-:W-:-:S05]  /*3270*/  @P0 BRA `(.L_x_3747) ;  /* 0x0000051000000947 */ /* 0x000fca0003800000 */
[--C-:B-----5:R-:W-:Y:S01]  /*3280*/  HADD2.F32 R29, -RZ, R32.reuse.H0_H0 ;  /* 0x20000020ff1d7230 */ /* 0x120fe20000004100 */
[-C--:B------:R-:W-:Y:S02]  /*3290*/  ISETP.GE.AND P6, PT, R84, R129.reuse, PT ;  /* 0x000000815400720c */ /* 0x080fe40003fc6270 */
[----:B------:R-:W-:Y:S02]  /*32a0*/  MOV R127, R129 ;  /* 0x00000081007f7202 */ /* 0x000fe40000000f00 */
[----:B------:R-:W-:Y:S02]  /*32b0*/  MOV R125, RZ ;  /* 0x000000ff007d7202 */ /* 0x000fe40000000f00 */
[----:B------:R-:W-:Y:S02]  /*32c0*/  MOV R131, RZ ;  /* 0x000000ff00837202 */ /* 0x000fe40000000f00 */
[----:B------:R-:W-:Y:S01]  /*32d0*/  MOV R51, R33 ;  /* 0x0000002100337202 */ /* 0x000fe20000000f00 */
[----:B------:R-:W-:Y:S01]  /*32e0*/  HADD2.F32 R33, -RZ, R32.H1_H1 ;  /* 0x30000020ff217230 */ /* 0x000fe20000004100 */
[----:B------:R-:W-:Y:S02]  /*32f0*/  MOV R48, R34 ;  /* 0x0000002200307202 */ /* 0x000fe40000000f00 */
[----:B------:R-:W-:Y:S01]  /*3300*/  MOV R49, R35 ;  /* 0x0000002300317202 */ /* 0x000fe20000000f00 */
[----:B------:R-:W-:Y:S01]  /*3310*/  HADD2.F32 R34, -RZ, R51.H0_H0 ;  /* 0x20000033ff227230 */ /* 0x000fe20000004100 */
[----:B------:R-:W-:Y:S02]  /*3320*/  @P6 IADD3 R127, RZ, -UR5, RZ ;  /* 0x80000005ff7f6c10 */ /* 0x000fe4000fffe0ff */
[----:B------:R-:W-:Y:S02]  /*3330*/  @P6 IADD3 R125, RZ, -UR5, RZ ;  /* 0x80000005ff7d6c10 */ /* 0x000fe4000fffe0ff */
[C---:B------:R-:W-:Y:S02]  /*3340*/  LEA R14, P0, R127.reuse, R82, 0x1 ;  /* 0x000000527f0e7211 */ /* 0x040fe400078008ff */
[----:B------:R-:W-:Y:S02]  /*3350*/  @P6 IADD3 R131, RZ, -UR5, RZ ;  /* 0x80000005ff836c10 */ /* 0x000fe4000fffe0ff */
[----:B------:R-:W-:Y:S02]  /*3360*/  LEA.HI.X.SX32 R15, R127, R83, 0x1, P0 ;  /* 0x000000537f0f7211 */ /* 0x000fe400000f0eff */
[C---:B------:R-:W-:Y:S03]  /*3370*/  LEA R132, P0, R125.reuse, R86, 0x1 ;  /* 0x000000567d847211 */ /* 0x040fe600078008ff */
[----:B--2---:R-:W2:Y:S01]  /*3380*/  LDG.E.128 R24, [R14.64] ;  /* 0x000000060e187981 */ /* 0x004ea2000c1e1d00 */
[----:B------:R-:W-:Y:S02]  /*3390*/  LEA.HI.X.SX32 R133, R125, R87, 0x1, P0 ;  /* 0x000000577d857211 */ /* 0x000fe400000f0eff */
[C---:B------:R-:W-:Y:S04]  /*33a0*/  LEA R36, P0, R131.reuse, R88, 0x1 ;  /* 0x0000005883247211 */ /* 0x040fe800078008ff */
[----:B------:R-:W-:Y:S01]  /*33b0*/  LEA.HI.X.SX32 R37, R131, R89, 0x1, P0 ;  /* 0x0000005983257211 */ /* 0x000fe200000f0eff */
[----:B------:R-:W3:Y:S08]  /*33c0*/  LDG.E.128 R124, [R132.64] ;  /* 0x00000006847c7981 */ /* 0x000ef0000c1e1d00 */
[----:B------:R-:W4:Y:S01]  /*33d0*/  LDG.E.128 R44, [R36.64] ;  /* 0x00000006242c7981 */ /* 0x000f22000c1e1d00 */
[--C-:B--2---:R-:W-:Y:S01]  /*33e0*/  HADD2.F32 R30, -RZ, R24.reuse.H0_H0 ;  /* 0x20000018ff1e7230 */ /* 0x104fe20000004100 */
[----:B------:R-:W-:Y:S01]  /*33f0*/  MOV R22, R26 ;  /* 0x0000001a00167202 */ /* 0x000fe20000000f00 */
[----:B------:R-:W-:Y:S01]  /*3400*/  HADD2.F32 R28, -RZ, R24.H1_H1 ;  /* 0x30000018ff1c7230 */ /* 0x000fe20000004100 */
        /* <DEDUP_REMOVED lines=11> */
[----:B----4-:R-:W-:Y:S01]  /*34c0*/  HADD2.F32 R31, -RZ, R44.H0_H0 ;  /* 0x2000002cff1f7230 */ /* 0x010fe20000004100 */
        /* <DEDUP_REMOVED lines=36> */
[----:B------:R-:W-:Y:S01]  /*3710*/  FFMA.FTZ R6, R31, R38, R6 ;  /* 0x000000261f067223 */ /* 0x000fe20000010006 */
[----:B------:R-:W-:Y:S02]  /*3720*/  HADD2.F32 R40, -RZ, R47.H1_H1 ;  /* 0x3000002fff287230 */ /* 0x000fe40000004100 */
[----:B------:R-:W-:Y:S01]  /*3730*/  HADD2.F32 R33, -RZ, R49.H1_H1 ;  /* 0x30000031ff217230 */ /* 0x000fe20000004100 */
[----:B------:R-:W-:Y:S01]  /*3740*/  FFMA.FTZ R7, R34, R39, R7 ;  /* 0x0000002722077223 */ /* 0x000fe20000010007 */
[----:B------:R-:W-:Y:S03]  /*3750*/  F2FP.PACK_AB R34, R6, R5 ;  /* 0x000000050622723e */ /* 0x000fe600000000ff */
[----:B------:R-:W-:Y:S01]  /*3760*/  FFMA.FTZ R8, R33, R40, R8 ;  /* 0x0000002821087223 */ /* 0x000fe20000010008 */
[----:B------:R-:W-:Y:S04]  /*3770*/  F2FP.PACK_AB R33, R4, R3 ;  /* 0x000000030421723e */ /* 0x000fe800000000ff */
[----:B------:R-:W-:Y:S02]  /*3780*/  F2FP.PACK_AB R35, R8, R7 ;  /* 0x000000070823723e */ /* 0x000fe400000000ff */
.L_x_3747:
[----:B------:R-:W-:Y:S05]  /*3790*/  BSYNC B0 ;  /* 0x0000000000007941 */ /* 0x000fea0003800000 */
.L_x_3746:
[----:B-----5:R3:W-:Y:S02]  /*37a0*/  STG.E.128 [R76.64], R32 ;  /* 0x000000204c007986 */ /* 0x0207e4000c101d06 */
.L_x_3745:
[----:B------:R-:W-:Y:S05]  /*37b0*/  BSYNC B1 ;  /* 0x0000000000017941 */ /* 0x000fea0003800000 */
.L_x_3744:
[----:B------:R-:W-:Y:S01]  /*37c0*/  BSSY B1, `(.L_x_3748) ;  /* 0x0000061000017945 */ /* 0x000fe20003800000 */
[----:B------:R-:W-:-:S05]  /*37d0*/  @P5 BRA `(.L_x_3749) ;  /* 0x000005f000005947 */ /* 0x000fca0003800000 */
[C---:B------:R-:W-:Y:S01]  /*37e0*/  LEA R130, P0, R91.reuse, R82, 0x1 ;  /* 0x000000525b827211 */ /* 0x040fe200078008ff */
[----:B------:R-:W-:Y:S03]  /*37f0*/  BSSY B0, `(.L_x_3750) ;  /* 0x000005a000007945 */ /* 0x000fe60003800000 */
[----:B------:R-:W-:Y:S02]  /*3800*/  LEA.HI.X R131, R91, R83, R90, 0x1, P0 ;  /* 0x000000535b837211 */ /* 0x000fe400000f0c5a */
[----:B------:R-:W-:Y:S03]  /*3810*/  ISETP.GE.AND P0, PT, R84, UR4, PT ;  /* 0x0000000454007c0c */ /* 0x000fe6000bf06270 */
[----:B---3--:R3:W5:Y:S10]  /*3820*/  LDG.E.128 R32, [R130.64] ;  /* 0x0000000682207981 */ /* 0x008774000c1e1d00 */
        /* <DEDUP_REMOVED lines=14> */
[----:B------:R-:W-:Y:S02]  /*3910*/  IADD3 R124, P6, R61, R125, RZ ;  /* 0x0000007d3d7c7210 */ /* 0x000fe40007fde0ff */
[----:B------:R-:W-:Y:S02]  /*3920*/  LEA.HI.X.SX32 R15, R126, R131, 0x1, P0 ;  /* 0x000000837e0f7211 */ /* 0x000fe400000f0eff */
[----:B------:R-:W-:Y:S02]  /*3930*/  LEA.HI.X.SX32 R125, R125, R60, 0x1, P6 ;  /* 0x0000003c7d7d7211 */ /* 0x000fe400030f0eff */
[C---:B------:R-:W-:Y:S01]  /*3940*/  LEA R132, P0, R124.reuse, R86, 0x1 ;  /* 0x000000567c847211 */ /* 0x040fe200078008ff */
[----:B--2---:R-:W2:Y:S01]  /*3950*/  LDG.E.128 R24, [R14.64] ;  /* 0x000000060e187981 */ /* 0x004ea2000c1e1d00 */
[----:B------:R-:W-:Y:S02]  /*3960*/  @P5 IADD3 R128, RZ, -UR5, RZ ;  /* 0x80000005ff805c10 */ /* 0x000fe4000fffe0ff */
[----:B------:R-:W-:Y:S02]  /*3970*/  LEA.HI.X R133, R124, R87, R125, 0x1, P0 ;  /* 0x000000577c857211 */ /* 0x000fe400000f0c7d */
[----:B---3--:R-:W-:Y:S03]  /*3980*/  IADD3 R131, P0, R61, R128, RZ ;  /* 0x000000803d837210 */ /* 0x008fe60007f1e0ff */
[----:B------:R-:W3:Y:S01]  /*3990*/  LDG.E.128 R124, [R132.64] ;  /* 0x00000006847c7981 */ /* 0x000ee2000c1e1d00 */
[----:B------:R-:W-:Y:S02]  /*39a0*/  LEA.HI.X.SX32 R128, R128, R60, 0x1, P0 ;  /* 0x0000003c80807211 */ /* 0x000fe400000f0eff */
[C---:B------:R-:W-:Y:S04]  /*39b0*/  LEA R36, P0, R131.reuse, R88, 0x1 ;  /* 0x0000005883247211 */ /* 0x040fe800078008ff */
[----:B------:R-:W-:Y:S05]  /*39c0*/  LEA.HI.X R37, R131, R89, R128, 0x1, P0 ;  /* 0x0000005983257211 */ /* 0x000fea00000f0c80 */
        /* <DEDUP_REMOVED lines=17> */
[--C-:B----4-:R-:W-:Y:S01]  /*3ae0*/  HADD2.F32 R31, -RZ, R44.reuse.H0_H0 ;  /* 0x2000002cff1f7230 */ /* 0x110fe20000004100 */
        /* <DEDUP_REMOVED lines=42> */
.L_x_3751:
[----:B------:R-:W-:Y:S05]  /*3d90*/  BSYNC B0 ;  /* 0x0000000000007941 */ /* 0x000fea0003800000 */
.L_x_3750:
[C---:B--2---:R-:W-:Y:S04]  /*3da0*/  LEA R2, P0, R146.reuse, R76, 0x1 ;  /* 0x0000004c92027211 */ /* 0x044fe800078008ff */
[----:B------:R-:W-:Y:S05]  /*3db0*/  LEA.HI.X R3, R146, R77, R145, 0x1, P0 ;  /* 0x0000004d92037211 */ /* 0x000fea00000f0c91 */
[----:B-----5:R2:W-:Y:S04]  /*3dc0*/  STG.E.128 [R2.64], R32 ;  /* 0x0000002002007986 */ /* 0x0205e8000c101d06 */
.L_x_3749:
[----:B------:R-:W-:Y:S05]  /*3dd0*/  BSYNC B1 ;  /* 0x0000000000017941 */ /* 0x000fea0003800000 */
.L_x_3748:
        /* <DEDUP_REMOVED lines=25> */
[----:B------:R-:W3:Y:S01]  /*3f70*/  LDG.E.128 R24, [R14.64] ;  /* 0x000000060e187981 */ /* 0x000ee2000c1e1d00 */
[----:B------:R-:W-:Y:S02]  /*3f80*/  @P4 IADD3 R128, RZ, -UR5, RZ ;  /* 0x80000005ff804c10 */ /* 0x000fe4000fffe0ff */
[----:B------:R-:W-:Y:S02]  /*3f90*/  LEA.HI.X R133, R124, R87, R125, 0x1, P0 ;  /* 0x000000577c857211 */ /* 0x000fe400000f0c7d */
[----:B--2---:R-:W-:Y:S03]  /*3fa0*/  IADD3 R131, P0, R59, R128, RZ ;  /* 0x000000803b837210 */ /* 0x004fe60007f1e0ff */
[----:B------:R-:W2:Y:S01]  /*3fb0*/  LDG.E.128 R124, [R132.64] ;  /* 0x00000006847c7981 */ /* 0x000ea2000c1e1d00 */
[----:B------:R-:W-:Y:S02]  /*3fc0*/  LEA.HI.X.SX32 R128, R128, R58, 0x1, P0 ;  /* 0x0000003a80807211 */ /* 0x000fe400000f0eff */
[C---:B------:R-:W-:Y:S04]  /*3fd0*/  LEA R36, P0, R131.reuse, R88, 0x1 ;  /* 0x0000005883247211 */ /* 0x040fe800078008ff */
[----:B------:R-:W-:Y:S05]  /*3fe0*/  LEA.HI.X R37, R131, R89, R128, 0x1, P0 ;  /* 0x0000005983257211 */ /* 0x000fea00000f0c80 */
[----:B------:R-:W4:Y:S01]  /*3ff0*/  LDG.E.128 R44, [R36.64] ;  /* 0x00000006242c7981 */ /* 0x000f22000c1e1d00 */
[--C-:B---3--:R-:W-:Y:S01]  /*4000*/  HADD2.F32 R30, -RZ, R24.reuse.H0_H0 ;  /* 0x20000018ff1e7230 */ /* 0x108fe20000004100 */
[----:B------:R-:W-:Y:S01]  /*4010*/  MOV R22, R26 ;  /* 0x0000001a00167202 */ /* 0x000fe20000000f00 */
[----:B------:R-:W-:Y:S01]  /*4020*/  HADD2.F32 R28, -RZ, R24.H1_H1 ;  /* 0x30000018ff1c7230 */ /* 0x000fe20000004100 */
[----:B------:R-:W-:Y:S01]  /*4030*/  MOV R15, R27 ;  /* 0x0000001b000f7202 */ /* 0x000fe20000000f00 */
[--C-:B------:R-:W-:Y:S02]  /*4040*/  HADD2.F32 R26, -RZ, R25.reuse.H0_H0 ;  /* 0x20000019ff1a7230 */ /* 0x100fe40000004100 */
        /* <DEDUP_REMOVED lines=54> */
.L_x_3755:
[----:B------:R-:W-:Y:S05]  /*43b0*/  BSYNC B0 ;  /* 0x0000000000007941 */ /* 0x000fea0003800000 */
.L_x_3754:
[C---:B------:R-:W-:Y:S04]  /*43c0*/  LEA R2, P0, R122.reuse, R76, 0x1 ;  /* 0x0000004c7a027211 */ /* 0x040fe800078008ff */
[----:B------:R-:W-:Y:S05]  /*43d0*/  LEA.HI.X R3, R122, R77, R68, 0x1, P0 ;  /* 0x0000004d7a037211 */ /* 0x000fea00000f0c44 */
[----:B-----5:R3:W-:Y:S04]  /*43e0*/  STG.E.128 [R2.64], R32 ;  /* 0x0000002002007986 */ /* 0x0207e8000c101d06 */
.L_x_3753:
[----:B------:R-:W-:Y:S05]  /*43f0*/  BSYNC B1 ;  /* 0x0000000000017941 */ /* 0x000fea0003800000 */
.L_x_3752:
[----:B------:R-:W-:Y:S01]  /*4400*/  BSSY B1, `(.L_x_3756) ;  /* 0x0000063000017945 */ /* 0x000fe20003800000 */
[----:B------:R-:W-:-:S05]  /*4410*/  @P3 BRA `(.L_x_3757) ;  /* 0x0000061000003947 */ /* 0x000fca0003800000 */
[----:B--23--:R-:W-:Y:S01]  /*4420*/  MOV R3, c[0x0][0x288] ;  /* 0x0000a20000037a02 */ /* 0x00cfe20000000f00 */
[----:B------:R-:W-:Y:S01]  /*4430*/  BSSY B0, `(.L_x_3758) ;  /* 0x000005a000007945 */ /* 0x000fe20003800000 */
[----:B------:R-:W-:Y:S03]  /*4440*/  ISETP.GE.AND P0, PT, R84, UR4, PT ;  /* 0x0000000454007c0c */ /* 0x000fe6000bf06270 */
[----:B------:R-:W-:Y:S05]  /*4450*/  IMAD.WIDE.U32 R126, R3, 0xc0, R82 ;  /* 0x000000c0037e7825 */ /* 0x000fea00078e0052 */
[----:B------:R-:W-:Y:S05]  /*4460*/  IADD3 R127, R127, UR11, RZ ;  /* 0x0000000b7f7f7c10 */ /* 0x000fea000fffe0ff */
[----:B------:R2:W5:Y:S01]  /*4470*/  LDG.E.128 R32, [R126.64] ;  /* 0x000000067e207981 */ /* 0x000562000c1e1d00 */
[----:B------:R-:W-:-:S05]  /*4480*/  @P0 BRA `(.L_x_3759) ;  /* 0x0000054000000947 */ /* 0x000fca0003800000 */
[--C-:B-----5:R-:W-:Y:S01]  /*4490*/  HADD2.F32 R29, -RZ, R32.reuse.H0_H0 ;  /* 0x20000020ff1d7230 */ /* 0x120fe20000004100 */
[----:B------:R-:W-:Y:S02]  /*44a0*/  ISETP.GE.AND P3, PT, R84, R129, PT ;  /* 0x000000815400720c */ /* 0x000fe40003f66270 */
[----:B------:R-:W-:Y:S02]  /*44b0*/  MOV R125, RZ ;  /* 0x000000ff007d7202 */ /* 0x000fe40000000f00 */
[----:B------:R-:W-:Y:S02]  /*44c0*/  MOV R128, RZ ;  /* 0x000000ff00807202 */ /* 0x000fe40000000f00 */
[----:B------:R-:W-:Y:S01]  /*44d0*/  MOV R51, R33 ;  /* 0x0000002100337202 */ /* 0x000fe20000000f00 */
[----:B------:R-:W-:Y:S01]  /*44e0*/  HADD2.F32 R33, -RZ, R32.H1_H1 ;  /* 0x30000020ff217230 */ /* 0x000fe20000004100 */
[----:B------:R-:W-:Y:S02]  /*44f0*/  MOV R48, R34 ;  /* 0x0000002200307202 */ /* 0x000fe40000000f00 */
[----:B------:R-:W-:Y:S01]  /*4500*/  MOV R49, R35 ;  /* 0x0000002300317202 */ /* 0x000fe20000000f00 */
[----:B------:R-:W-:Y:S02]  /*4510*/  HADD2.F32 R34, -RZ, R51.H0_H0 ;  /* 0x20000033ff227230 */ /* 0x000fe40000004100 */
[----:B------:R-:W-:Y:S02]  /*4520*/  @P3 IADD3 R129, RZ, -UR5, RZ ;  /* 0x80000005ff813c10 */ /* 0x000fe4000fffe0ff */
[----:B------:R-:W-:Y:S02]  /*4530*/  @P3 IADD3 R125, RZ, -UR5, RZ ;  /* 0x80000005ff7d3c10 */ /* 0x000fe4000fffe0ff */
[----:B------:R-:W-:Y:S02]  /*4540*/  LEA R14, P0, R129, R126, 0x1 ;  /* 0x0000007e810e7211 */ /* 0x000fe400078008ff */
        /* <DEDUP_REMOVED lines=72> */
.L_x_3759:
[----:B------:R-:W-:Y:S05]  /*49d0*/  BSYNC B0 ;  /* 0x0000000000007941 */ /* 0x000fea0003800000 */
.L_x_3758:
[----:B------:R-:W-:Y:S05]  /*49e0*/  MOV R3, 0xc0 ;  /* 0x000000c000037802 */ /* 0x000fea0000000f00 */
[C---:B------:R-:W-:Y:S04]  /*49f0*/  IMAD.WIDE.U32 R4, R3.reuse, c[0x0][0x198], R76 ;  /* 0x0000660003047a25 */ /* 0x040fe800078e004c */
[----:B------:R-:W-:Y:S05]  /*4a00*/  IMAD R0, R3, c[0x0][0x19c], RZ ;  /* 0x0000670003007a24 */ /* 0x000fea00078e02ff */
[----:B------:R-:W-:Y:S05]  /*4a10*/  IADD3 R5, R5, R0, RZ ;  /* 0x0000000005057210 */ /* 0x000fea0007ffe0ff */
[----:B-----5:R3:W-:Y:S02]  /*4a20*/  STG.E.128 [R4.64], R32 ;  /* 0x0000002004007986 */ /* 0x0207e4000c101d06 */
.L_x_3757:
[----:B------:R-:W-:Y:S05]  /*4a30*/  BSYNC B1 ;  /* 0x0000000000017941 */ /* 0x000fea0003800000 */
.L_x_3756:
[----:B--23--:R-:W-:Y:S01]  /*4a40*/  IMAD.MOV.U32 R3, RZ, RZ, c[0x0][0x230] ;  /* 0x00008c00ff037624 */ /* 0x00cfe200078e00ff */
[----:B------:R-:W-:Y:S03]  /*4a50*/  ULDC UR4, c[0x0][0x230] ;  /* 0x00008c0000047ab9 */ /* 0x000fe60000000800 */
[----:B------:R-:W-:Y:S05]  /*4a60*/  IMAD.U32 R3, R3, -0x40, RZ ;  /* 0xffffffc003037824 */ /* 0x000fea00078e00ff */
[C---:B------:R-:W-:Y:S02]  /*4a70*/  LEA R88, P3, R3.reuse, R88, 0x1 ;  /* 0x0000005803587211 */ /* 0x040fe400078608ff */
[C---:B------:R-:W-:Y:S02]  /*4a80*/  LEA R86, P0, R3.reuse, R86, 0x1 ;  /* 0x0000005603567211 */ /* 0x040fe400078008ff */
[C---:B------:R-:W-:Y:S02]  /*4a90*/  LEA.HI.X.SX32 R89, R3.reuse, R89, 0x1, P3 ;  /* 0x0000005903597211 */ /* 0x040fe400018f0eff */
[----:B------:R-:W-:Y:S01]  /*4aa0*/  LEA.HI.X.SX32 R87, R3, R87, 0x1, P0 ;  /* 0x0000005703577211 */ /* 0x000fe200000f0eff */
[----:B------:R-:W-:-:S05]  /*4ab0*/  BRA `(.L_x_3743) ;  /* 0x000001a000007947 */ /* 0x000fca0003800000 */
.L_x_3733:
[----:B--2---:R-:W2:Y:S01]  /*4ac0*/  @!P6 LDG.E.128 R20, [R82.64] ;  /* 0x000000065214e981 */ /* 0x004ea2000c1e1d00 */
[CC--:B------:R-:W-:Y:S01]  /*4ad0*/  @!P5 LEA R14, P0, R91.reuse, R82.reuse, 0x1 ;  /* 0x000000525b0ed211 */ /* 0x0c0fe200078008ff */
[----:B------:R-:W-:Y:S01]  /*4ae0*/  @!P3 IMAD.MOV.U32 R3, RZ, RZ, c[0x0][0x288] ;  /* 0x0000a200ff03b624 */ /* 0x000fe200078e00ff */
[----:B------:R-:W-:Y:S01]  /*4af0*/  UMOV UR4, URZ ;  /* 0x0000003f00047c82 */ /* 0x000fe20008000000 */
[----:B------:R-:W-:Y:S01]  /*4b00*/  @!P3 IMAD.MOV.U32 R0, RZ, RZ, c[0x0][0x28c] ;  /* 0x0000a300ff00b624 */ /* 0x000fe200078e00ff */
[-C--:B------:R-:W-:Y:S01]  /*4b10*/  @!P5 LEA.HI.X R15, R91, R83.reuse, R90, 0x1, P0 ;  /* 0x000000535b0fd211 */ /* 0x080fe200000f0c5a */
[----:B------:R-:W-:Y:S01]  /*4b20*/  @!P3 IMAD.WIDE.U32 R2, R3, 0xc0, R82 ;  /* 0x000000c00302b825 */ /* 0x000fe200078e0052 */
[C---:B------:R-:W-:Y:S03]  /*4b30*/  @!P4 LEA R16, P0, R67.reuse, R82, 0x1 ;  /* 0x000000524310c211 */ /* 0x040fe600078008ff */
[----:B------:R-:W-:Y:S01]  /*4b40*/  @!P3 IMAD R0, R0, 0xc0, RZ ;  /* 0x000000c00000b824 */ /* 0x000fe200078e02ff */
[----:B------:R-:W-:Y:S04]  /*4b50*/  @!P4 LEA.HI.X R17, R67, R83, R66, 0x1, P0 ;  /* 0x000000534311c211 */ /* 0x000fe800000f0c42 */
[----:B------:R-:W-:Y:S01]  /*4b60*/  @!P3 IADD3 R3, R3, R0, RZ ;  /* 0x000000000303b210 */ /* 0x000fe20007ffe0ff */
[----:B--2---:R-:W-:Y:S01]  /*4b70*/  @!P6 STG.E.128 [R76.64], R20 ;  /* 0x000000144c00e986 */ /* 0x004fe2000c101d06 */
[CC--:B------:R-:W-:Y:S03]  /*4b80*/  @!P5 LEA R24, P6, R146.reuse, R76.reuse, 0x1 ;  /* 0x0000004c9218d211 */ /* 0x0c0fe600078c08ff */
[----:B------:R1:W2:Y:S01]  /*4b90*/  @!P5 LDG.E.128 R4, [R14.64] ;  /* 0x000000060e04d981 */ /* 0x0002a2000c1e1d00 */
[-C--:B------:R-:W-:Y:S02]  /*4ba0*/  @!P5 LEA.HI.X R25, R146, R77.reuse, R145, 0x1, P6 ;  /* 0x0000004d9219d211 */ /* 0x080fe400030f0c91 */
[C---:B-1----:R-:W-:Y:S04]  /*4bb0*/  @!P4 LEA R14, P0, R122.reuse, R76, 0x1 ;  /* 0x0000004c7a0ec211 */ /* 0x042fe800078008ff */
[----:B------:R-:W-:Y:S01]  /*4bc0*/  @!P4 LEA.HI.X R15, R122, R77, R68, 0x1, P0 ;  /* 0x0000004d7a0fc211 */ /* 0x000fe200000f0c44 */
[----:B--2---:R1:W-:Y:S04]  /*4bd0*/  @!P5 STG.E.128 [R24.64], R4 ;  /* 0x000000041800d986 */ /* 0x0043e8000c101d06 */
[----:B------:R-:W2:Y:S04]  /*4be0*/  @!P4 LDG.E.128 R16, [R16.64] ;  /* 0x000000061010c981 */ /* 0x000ea8000c1e1d00 */
[----:B--2---:R2:W-:Y:S04]  /*4bf0*/  @!P4 STG.E.128 [R14.64], R16 ;  /* 0x000000100e00c986 */ /* 0x0045e8000c101d06 */
[----:B-1----:R1:W3:Y:S02]  /*4c00*/  @!P3 LDG.E.128 R4, [R2.64] ;  /* 0x000000060204b981 */ /* 0x0022e4000c1e1d00 */
[----:B-1----:R-:W-:Y:S04]  /*4c10*/  @!P3 IMAD.MOV.U32 R3, RZ, RZ, 0xc0 ;  /* 0x000000c0ff03b424 */ /* 0x002fe800078e00ff */
[C---:B------:R-:W-:Y:S04]  /*4c20*/  @!P3 IMAD.WIDE.U32 R20, R3.reuse, c[0x0][0x198], R76 ;  /* 0x000066000314ba25 */ /* 0x040fe800078e004c */
[----:B------:R-:W-:Y:S05]  /*4c30*/  @!P3 IMAD R0, R3, c[0x0][0x19c], RZ ;  /* 0x000067000300ba24 */ /* 0x000fea00078e02ff */
[----:B------:R-:W-:Y:S05]  /*4c40*/  @!P3 IADD3 R21, R21, R0, RZ ;  /* 0x000000001515b210 */ /* 0x000fea0007ffe0ff */
[----:B---3--:R2:W-:Y:S02]  /*4c50*/  @!P3 STG.E.128 [R20.64], R4 ;  /* 0x000000041400b986 */ /* 0x0085e4000c101d06 */
.L_x_3743:
[----:B------:R-:W-:Y:S04]  /*4c60*/  IMAD.MOV.U32 R0, RZ, RZ, c[0x0][0x288] ;  /* 0x0000a200ff007624 */ /* 0x000fe800078e00ff */
[----:B------:R-:W-:Y:S05]  /*4c70*/  IMAD.U32 R3, R0, -0x80, RZ ;  /* 0xffffff8000037824 */ /* 0x000fea00078e00ff */
[C---:B-1----:R-:W-:Y:S04]  /*4c80*/  LEA R82, P0, R3.reuse, R82, 0x1 ;  /* 0x0000005203527211 */ /* 0x042fe800078008ff */
[----:B------:R-:W-:Y:S01]  /*4c90*/  LEA.HI.X.SX32 R83, R3, R83, 0x1, P0 ;  /* 0x0000005303537211 */ /* 0x000fe200000f0eff */
[----:B------:R-:W-:-:S05]  /*4ca0*/  @!P2 BRA `(.L_x_3760) ;  /* 0x000004b00000a947 */ /* 0x000fca0003800000 */
[----:B------:R-:W-:Y:S04]  /*4cb0*/  IADD3 R3, R11, -0x1, RZ ;  /* 0xffffffff0b037810 */ /* 0x000fe80007ffe0ff */
[----:B------:R-:W-:Y:S11]  /*4cc0*/  ISETP.GT.AND P0, PT, R3, R62, PT ;  /* 0x0000003e0300720c */ /* 0x000ff60003f04270 */
[----:B------:R-:W-:Y:S02]  /*4cd0*/  @!UPT UIADD3 URZ, URZ, URZ, URZ ;  /* 0x0000003f3f3ff290 */ /* 0x000fe4000fffe03f */
[----:B------:R-:W-:-:S05]  /*4ce0*/  @!P0 BRA `(.L_x_3761) ;  /* 0x000004f000008947 */ /* 0x000fca0003800000 */
[----:B--2---:R-:W-:Y:S01]  /*4cf0*/  IMAD.MOV.U32 R16, RZ, RZ, RZ ;  /* 0x000000ffff107224 */ /* 0x004fe200078e00ff */
        /* <DEDUP_REMOVED lines=28> */
[----:B------:R-:W-:Y:S02]  /*4ec0*/  LOP3.LUT R5, R13, c[0x0][0x2d0], RZ, 0x3c, !PT ;  /* 0x0000b4000d057a12 */ /* 0x000fe400078e3cff */
[----:B------:R-:W-:Y:S02]  /*4ed0*/  @!P0 IADD3 R4, R4, 0x1, RZ ;  /* 0x0000000104048810 */ /* 0x000fe40007ffe0ff */
[----:B------:R-:W-:Y:S02]  /*4ee0*/  ISETP.GE.AND P3, PT, R5, RZ, PT ;  /* 0x000000ff0500720c */ /* 0x000fe40003f66270 */
[----:B------:R-:W-:Y:S03]  /*4ef0*/  ISETP.NE.AND P0, PT, RZ, c[0x0][0x2d0], PT ;  /* 0x0000b400ff007a0c */ /* 0x000fe60003f05270 */
        /* <DEDUP_REMOVED lines=38> */
.L_x_3760:
[----:B------:R-:W-:Y:S02]  /*5160*/  IMAD.MOV.U32 R2, RZ, RZ, c[0x0][0x1a0] ;  /* 0x00006800ff027624 */ /* 0x000fe400078e00ff */
[----:B------:R-:W-:Y:S02]  /*5170*/  IMAD.MOV.U32 R0, RZ, RZ, c[0x0][0x198] ;  /* 0x00006600ff007624 */ /* 0x000fe400078e00ff */
[----:B------:R-:W-:Y:S02]  /*5180*/  IMAD.U32 R3, R2, -0x80, RZ ;  /* 0xffffff8002037824 */ /* 0x000fe400078e00ff */
[----:B--2---:R-:W-:Y:S03]  /*5190*/  IMAD.U32 R5, R0, -0x80, RZ ;  /* 0xffffff8000057824 */ /* 0x004fe600078e00ff */
[----:B------:R-:W-:Y:S02]  /*51a0*/  LEA R78, P3, R3, R78, 0x1 ;  /* 0x0000004e034e7211 */ /* 0x000fe400078608ff */
[----:B------:R-:W-:Y:S02]  /*51b0*/  LEA R76, P0, R5, R76, 0x1 ;  /* 0x0000004c054c7211 */ /* 0x000fe400078008ff */
[----:B------:R-:W-:Y:S02]  /*51c0*/  LEA.HI.X.SX32 R79, R3, R79, 0x1, P3 ;  /* 0x0000004f034f7211 */ /* 0x000fe400018f0eff */
[----:B------:R-:W-:Y:S02]  /*51d0*/  LEA.HI.X.SX32 R77, R5, R77, 0x1, P0 ;  /* 0x0000004d054d7211 */ /* 0x000fe400000f0eff */
.L_x_3761:
[----:B------:R-:W-:Y:S04]  /*51e0*/  IADD3 R11, R11, -0x1, RZ ;  /* 0xffffffff0b0b7810 */ /* 0x000fe80007ffe0ff */
[----:B------:R-:W-:Y:S11]  /*51f0*/  ISETP.GT.AND P0, PT, R11, R62, PT ;  /* 0x0000003e0b00720c */ /* 0x000ff60003f04270 */
[----:B------:R-:W-:Y:S02]  /*5200*/  @!UPT UIADD3 URZ, URZ, URZ, URZ ;  /* 0x0000003f3f3ff290 */ /* 0x000fe4000fffe03f */
[----:B------:R-:W-:-:S05]  /*5210*/  @P0 BRA `(.L_x_3762) ;  /* 0xffffcd7000000947 */ /* 0x000fca000383ffff */
.L_x_3732:
        /* <DEDUP_REMOVED lines=12> */
[----:B------:R-:W3:Y:S01]  /*52e0*/  @P0 LDG.E R0, [R118.64] ;  /* 0x0000000676000981 */ /* 0x000ee2000c1e1900 */
[C---:B--2---:R-:W-:Y:S01]  /*52f0*/  IADD3 R5, P0, R116.reuse, UR4, RZ ;  /* 0x0000000474057c10 */ /* 0x044fe2000ff1e0ff */
[----:B------:R-:W-:Y:S01]  /*5300*/  ULDC.U8 UR4, c[0x0][0x313] ;  /* 0x0000c4c000047ab9 */ /* 0x000fe20000000000 */
[C---:B------:R-:W-:Y:S01]  /*5310*/  LEA R8, P3, R116.reuse, c[0x0][0x160], 0x1 ;  /* 0x0000580074087a11 */ /* 0x040fe200078608ff */
[--C-:B------:R-:W-:Y:S01]  /*5320*/  IMAD.IADD R21, R149, 0x1, -R54.reuse ;  /* 0x0000000195157824 */ /* 0x100fe200078e0a36 */
[----:B------:R-:W-:Y:S02]  /*5330*/  LEA R24, P1, R5, c[0x0][0x160], 0x1 ;  /* 0x0000580005187a11 */ /* 0x000fe400078208ff */
[----:B------:R-:W-:Y:S02]  /*5340*/  LEA.HI.X R9, R116, c[0x0][0x164], R63, 0x1, P3 ;  /* 0x0000590074097a11 */ /* 0x000fe400018f0c3f */
[----:B---3--:R-:W-:-:S05]  /*5350*/  IADD3 R0, R0, R65, R54 ;  /* 0x0000004100007210 */ /* 0x008fca0007ffe036 */
        /* <DEDUP_REMOVED lines=35> */
[--C-:B------:R-:W-:Y:S02]  /*5590*/  HADD2.F32 R13, -RZ, R11.reuse.H1_H1 ;  /* 0x3000000bff0d7230 */ /* 0x100fe40000004100 */
        /* <DEDUP_REMOVED lines=33> */
.L_x_3769:
[----:B------:R-:W-:Y:S05]  /*57b0*/  BSYNC B0 ;  /* 0x0000000000007941 */ /* 0x000fea0003800000 */
.L_x_3768:
[----:B-----5:R2:W-:Y:S02]  /*57c0*/  STS.128 [R151], R8 ;  /* 0x0000000897007388 */ /* 0x0205e40000000c00 */
.L_x_3767:
[----:B------:R-:W-:Y:S05]  /*57d0*/  BSYNC B1 ;  /* 0x0000000000017941 */ /* 0x000fea0003800000 */
.L_x_3766:
        /* <DEDUP_REMOVED lines=21> */
[----:B-----5:R-:W-:Y:S01]  /*5930*/  HADD2.F32 R15, -RZ, R9.H1_H1 ;  /* 0x30000009ff0f7230 */ /* 0x020fe20000004100 */
[----:B------:R-:W-:Y:S01]  /*5940*/  MOV R14, R10 ;  /* 0x0000000a000e7202 */ /* 0x000fe20000000f00 */
[----:B------:R-:W-:Y:S02]  /*5950*/  HADD2.F32 R12, -RZ, R11.H1_H1 ;  /* 0x3000000bff0c7230 */ /* 0x000fe40000004100 */
[----:B------:R-:W-:Y:S02]  /*5960*/  HADD2.F32 R16, -RZ, R9.H0_H0 ;  /* 0x20000009ff107230 */ /* 0x000fe40000004100 */
[----:B------:R-:W-:-:S02]  /*5970*/  HADD2.F32 R13, -RZ, R11.H0_H0 ;  /* 0x2000000bff0d7230 */ /* 0x000fc40000004100 */
[----:B----4-:R-:W-:Y:S02]  /*5980*/  HADD2.F32 R7, -RZ, R2.H1_H1 ;  /* 0x30000002ff077230 */ /* 0x010fe40000004100 */
[----:B------:R-:W-:Y:S02]  /*5990*/  HADD2.F32 R0, -RZ, R3.H1_H1 ;  /* 0x30000003ff007230 */ /* 0x000fe40000004100 */
[----:B--2---:R-:W-:Y:S01]  /*59a0*/  HADD2.F32 R10, -RZ, R4.H1_H1 ;  /* 0x30000004ff0a7230 */ /* 0x004fe20000004100 */
        /* <DEDUP_REMOVED lines=29> */
.L_x_3772:
[----:B------:R-:W-:Y:S05]  /*5b80*/  BSYNC B0 ;  /* 0x0000000000007941 */ /* 0x000fea0003800000 */
.L_x_3771:
[----:B-----5:R4:W-:Y:S01]  /*5b90*/  STS.128 [R151+0x800], R8 ;  /* 0x0008000897007388 */ /* 0x0209e20000000c00 */
[----:B------:R-:W-:Y:S05]  /*5ba0*/  BRA `(.L_x_3770) ;  /* 0x00000de000007947 */ /* 0x000fea0003800000 */
.L_x_3765:
        /* <DEDUP_REMOVED lines=23> */
[----:B--2---:R-:W-:Y:S01]  /*5d20*/  MOV R8, RZ ;  /* 0x000000ff00087202 */ /* 0x004fe20000000f00 */
        /* <DEDUP_REMOVED lines=8> */
[----:B-----5:R-:W4:Y:S01]  /*5db0*/  LDG.E.128 R8, [R8.64] ;  /* 0x0000000608087981 */ /* 0x020f22000c1e1d00 */
        /* <DEDUP_REMOVED lines=21> */
[----:B------:R-:W-:-:S02]  /*5f10*/  @!P0 FADD.FTZ R22, -R22, -RZ ;  /* 0x800000ff16168221 */ /* 0x000fc40000010100 */
[----:B------:R-:W-:Y:S01]  /*5f20*/  FMUL.FTZ R5, R4, R5 ;  /* 0x0000000504057220 */ /* 0x000fe20000410000 */
[----:B----4-:R-:W-:Y:S01]  /*5f30*/  HADD2.F32 R4, -RZ, R8.H0_H0 ;  /* 0x20000008ff047230 */ /* 0x010fe20000004100 */
[----:B------:R-:W-:Y:S01]  /*5f40*/  FMUL.FTZ R7, R2, R7 ;  /* 0x0000000702077220 */ /* 0x000fe20000410000 */
[----:B------:R-:W-:Y:S01]  /*5f50*/  HADD2.F32 R2, -RZ, R16.H0_H0 ;  /* 0x20000010ff027230 */ /* 0x000fe20000004100 */
[----:B------:R-:W-:Y:S01]  /*5f60*/  FMUL.FTZ R31, R31, R20 ;  /* 0x000000141f1f7220 */ /* 0x000fe20000410000 */
[----:B------:R-:W-:Y:S01]  /*5f70*/  HADD2.F32 R35, -RZ, R14.H1_H1 ;  /* 0x3000000eff237230 */ /* 0x000fe20000004100 */
[----:B------:R-:W-:Y:S01]  /*5f80*/  FMUL.FTZ R13, R13, R22 ;  /* 0x000000160d0d7220 */ /* 0x000fe20000410000 */
[----:B------:R-:W-:Y:S01]  /*5f90*/  HADD2.F32 R33, -RZ, R15.H0_H0 ;  /* 0x2000000fff217230 */ /* 0x000fe20000004100 */
[----:B------:R-:W-:Y:S01]  /*5fa0*/  @!P0 FADD.FTZ R26, -R26, -RZ ;  /* 0x800000ff1a1a8221 */ /* 0x000fe20000010100 */
[----:B------:R-:W-:Y:S01]  /*5fb0*/  HADD2.F32 R14, -RZ, R8.H1_H1 ;  /* 0x30000008ff0e7230 */ /* 0x000fe20000004100 */
[----:B------:R-:W-:Y:S01]  /*5fc0*/  @!P0 FADD.FTZ R6, -R6, -RZ ;  /* 0x800000ff06068221 */ /* 0x000fe20000010100 */
[--C-:B------:R-:W-:Y:S01]  /*5fd0*/  HADD2.F32 R8, -RZ, R9.reuse.H0_H0 ;  /* 0x20000009ff087230 */ /* 0x100fe20000004100 */
[----:B------:R-:W-:Y:S01]  /*5fe0*/  FFMA.FTZ R2, R2, R4, R27 ;  /* 0x0000000402027223 */ /* 0x000fe2000001001b */
[----:B------:R-:W-:-:S02]  /*5ff0*/  HADD2.F32 R22, -RZ, R9.H1_H1 ;  /* 0x30000009ff167230 */ /* 0x000fc40000004100 */
[--C-:B------:R-:W-:Y:S02]  /*6000*/  HADD2.F32 R20, -RZ, R10.reuse.H0_H0 ;  /* 0x2000000aff147230 */ /* 0x100fe40000004100 */
[----:B------:R-:W-:Y:S02]  /*6010*/  HADD2.F32 R15, -RZ, R10.H1_H1 ;  /* 0x3000000aff0f7230 */ /* 0x000fe40000004100 */
[--C-:B------:R-:W-:Y:S02]  /*6020*/  HADD2.F32 R9, -RZ, R11.reuse.H0_H0 ;  /* 0x2000000bff097230 */ /* 0x100fe40000004100 */
[----:B------:R-:W-:Y:S02]  /*6030*/  HADD2.F32 R10, -RZ, R11.H1_H1 ;  /* 0x3000000bff0a7230 */ /* 0x000fe40000004100 */
[----:B------:R-:W-:Y:S02]  /*6040*/  HADD2.F32 R12, -RZ, R17.H0_H0 ;  /* 0x20000011ff0c7230 */ /* 0x000fe40000004100 */
[----:B------:R-:W-:-:S02]  /*6050*/  HADD2.F32 R4, -RZ, R18.H0_H0 ;  /* 0x20000012ff047230 */ /* 0x000fc40000004100 */
[----:B------:R-:W-:Y:S01]  /*6060*/  HADD2.F32 R11, -RZ, R19.H0_H0 ;  /* 0x20000013ff0b7230 */ /* 0x000fe20000004100 */
[----:B------:R-:W-:Y:S01]  /*6070*/  FMUL.FTZ R26, R35, R26 ;  /* 0x0000001a231a7220 */ /* 0x000fe20000410000 */
[----:B------:R-:W-:Y:S01]  /*6080*/  HADD2.F32 R16, -RZ, R16.H1_H1 ;  /* 0x30000010ff107230 */ /* 0x000fe20000004100 */
[----:B------:R-:W-:Y:S01]  /*6090*/  FMUL.FTZ R6, R33, R6 ;  /* 0x0000000621067220 */ /* 0x000fe20000410000 */
        /* <DEDUP_REMOVED lines=14> */
.L_x_3776:
[----:B------:R-:W-:Y:S05]  /*6180*/  BSYNC B0 ;  /* 0x0000000000007941 */ /* 0x000fea0003800000 */
.L_x_3775:
[----:B-----5:R3:W-:Y:S02]  /*6190*/  STS.128 [R151], R16 ;  /* 0x0000001097007388 */ /* 0x0207e40000000c00 */
.L_x_3774:
[----:B------:R-:W-:Y:S05]  /*61a0*/  BSYNC B1 ;  /* 0x0000000000017941 */ /* 0x000fea0003800000 */
.L_x_3773:
        /* <DEDUP_REMOVED lines=20> */
[----:B---3--:R-:W-:Y:S01]  /*62f0*/  IMAD.WIDE R16, R97, 0x2, R24 ;  /* 0x0000000261107825 */ /* 0x008fe200078e0218 */
[----:B------:R-:W-:Y:S02]  /*6300*/  LEA.HI.X.SX32 R2, R2, R0, 0x1, P1 ;  /* 0x0000000002027211 */ /* 0x000fe400008f0eff */
[----:B------:R-:W-:-:S03]  /*6310*/  LEA R4, P1, R5, c[0x0][0x2b0], 0x1 ;  /* 0x0000ac0005047a11 */ /* 0x000fc600078208ff */
[----:B------:R-:W3:Y:S01]  /*6320*/  LDG.E.128 R16, [R16.64] ;  /* 0x0000000610107981 */ /* 0x000ee2000c1e1d00 */
[----:B------:R-:W-:Y:S02]  /*6330*/  LEA.HI.X R5, R5, c[0x0][0x2b4], R2, 0x1, P1 ;  /* 0x0000ad0005057a11 */ /* 0x000fe400008f0c02 */
[----:B------:R-:W-:Y:S02]  /*6340*/  MOV R2, RZ ;  /* 0x000000ff00027202 */ /* 0x000fe40000000f00 */
[----:B------:R-:W-:Y:S02]  /*6350*/  @P0 IADD3 R2, -R100, RZ, RZ ;  /* 0x000000ff64020210 */ /* 0x000fe40007ffe1ff */
[----:B--2---:R-:W2:Y:S02]  /*6360*/  LDG.E.128 R4, [R4.64] ;  /* 0x0000000604047981 */ /* 0x004ea4000c1e1d00 */
[----:B------:R-:W-:-:S04]  /*6370*/  IADD3 R3, P1, R2, R3, RZ ;  /* 0x0000000302037210 */ /* 0x000fc80007f3e0ff */
[----:B------:R-:W-:Y:S02]  /*6380*/  LEA.HI.X.SX32 R0, R2, R0, 0x1, P1 ;  /* 0x0000000002007211 */ /* 0x000fe400008f0eff */
[----:B------:R-:W-:-:S04]  /*6390*/  LEA R8, P1, R3, c[0x0][0x2a8], 0x1 ;  /* 0x0000aa0003087a11 */ /* 0x000fc800078208ff */
[----:B------:R-:W-:-:S06]  /*63a0*/  LEA.HI.X R9, R3, c[0x0][0x2ac], R0, 0x1, P1 ;  /* 0x0000ab0003097a11 */ /* 0x000fcc00008f0c00 */
[----:B----45:R-:W4:Y:S01]  /*63b0*/  LDG.E.128 R8, [R8.64] ;  /* 0x0000000608087981 */ /* 0x030f22000c1e1d00 */
[--C-:B---3--:R-:W-:Y:S02]  /*63c0*/  HADD2.F32 R23, -RZ, R17.reuse.H0_H0 ;  /* 0x20000011ff177230 */ /* 0x108fe40000004100 */
[----:B------:R-:W-:Y:S02]  /*63d0*/  HADD2.F32 R22, -RZ, R17.H1_H1 ;  /* 0x30000011ff167230 */ /* 0x000fe40000004100 */
        /* <DEDUP_REMOVED lines=13> */
[----:B-1----:R-:W-:Y:S01]  /*64b0*/  HADD2.F32 R25, -RZ, R16.H1_H1 ;  /* 0x30000010ff197230 */ /* 0x002fe20000004100 */
        /* <DEDUP_REMOVED lines=11> */
[----:B------:R-:W-:Y:S01]  /*6570*/  HADD2.F32 R4, -RZ, R12.H0_H0 ;  /* 0x2000000cff047230 */ /* 0x000fe20000004100 */
[----:B------:R-:W-:Y:S01]  /*6580*/  FMUL.FTZ R3, R2, R3 ;  /* 0x0000000302037220 */ /* 0x000fe20000410000 */
[----:B----4-:R-:W-:Y:S01]  /*6590*/  HADD2.F32 R2, -RZ, R9.H0_H0 ;  /* 0x20000009ff027230 */ /* 0x010fe20000004100 */
        /* <DEDUP_REMOVED lines=30> */
.L_x_3778:
[----:B------:R-:W-:Y:S05]  /*6780*/  BSYNC B0 ;  /* 0x0000000000007941 */ /* 0x000fea0003800000 */
.L_x_3777:
[----:B-----5:R1:W-:Y:S01]  /*6790*/  STS.128 [R151+0x800], R12 ;  /* 0x0008000c97007388 */ /* 0x0203e20000000c00 */
[----:B------:R-:W-:Y:S05]  /*67a0*/  BRA `(.L_x_3770) ;  /* 0x000001e000007947 */ /* 0x000fea0003800000 */
.L_x_3764:
        /* <DEDUP_REMOVED lines=9> */
[----:B--2---:R-:W-:-:S04]  /*6840*/  LEA R4, P0, R116, c[0x0][0x160], 0x1 ;  /* 0x0000580074047a11 */ /* 0x004fc800078008ff */
[----:B------:R-:W-:-:S05]  /*6850*/  LEA.HI.X R5, R116, c[0x0][0x164], R63, 0x1, P0 ;  /* 0x0000590074057a11 */ /* 0x000fca00000f0c3f */
[----:B------:R-:W-:Y:S01]  /*6860*/  @!PT LDS RZ, [RZ] ;  /* 0x00000000fffff984 */ /* 0x000fe20000000800 */
[----:B------:R-:W-:Y:S01]  /*6870*/  @!PT LDS RZ, [RZ] ;  /* 0x00000000fffff984 */ /* 0x000fe20000000800 */
[----:B------:R-:W-:Y:S01]  /*6880*/  @!PT LDS RZ, [RZ] ;  /* 0x00000000fffff984 */ /* 0x000fe20000000800 */
[----:B------:R2:W-:Y:S04]  /*6890*/  LDGSTS.E.BYPASS.LTC128B.128 [R151], [R4.64] ;  /* 0x0000000004977fae */ /* 0x0005e8000b901d46 */
.L_x_3780:
[----:B------:R-:W-:Y:S05]  /*68a0*/  BSYNC B0 ;  /* 0x0000000000007941 */ /* 0x000fea0003800000 */
.L_x_3779:
[----:B--2---:R-:W-:-:S04]  /*68b0*/  IADD3 R20, R152, 0x20, RZ ;  /* 0x0000002098147810 */ /* 0x004fc80007ffe0ff */
[----:B------:R-:W-:-:S13]  /*68c0*/  ISETP.GE.AND P0, PT, R20, R3, PT ;  /* 0x000000031400720c */ /* 0x000fda0003f06270 */
[----:B------:R-:W-:Y:S05]  /*68d0*/  @P0 BRA `(.L_x_3770) ;  /* 0x000000b000000947 */ /* 0x000fea0003800000 */
[----:B------:R-:W-:-:S13]  /*68e0*/  ISETP.GE.AND P0, PT, R84, c[0x0][0x220], PT ;  /* 0x0000880054007a0c */ /* 0x000fda0003f06270 */
[----:B------:R2:W-:Y:S01]  /*68f0*/  @P0 STS.128 [R151+0x800], RZ ;  /* 0x000800ff97000388 */ /* 0x0005e20000000c00 */
[----:B------:R-:W-:Y:S05]  /*6900*/  @P0 BRA `(.L_x_3770) ;  /* 0x0000008000000947 */ /* 0x000fea0003800000 */
[----:B------:R-:W-:-:S04]  /*6910*/  IADD3 R116, P0, R116, UR4, RZ ;  /* 0x0000000474747c10 */ /* 0x000fc8000ff1e0ff */
[----:B------:R-:W-:Y:S02]  /*6920*/  IADD3.X R63, R63, UR5, RZ, P0, !PT ;  /* 0x000000053f3f7c10 */ /* 0x000fe400087fe4ff */
[----:B------:R-:W-:-:S04]  /*6930*/  LEA R2, P0, R116, c[0x0][0x160], 0x1 ;  /* 0x0000580074027a11 */ /* 0x000fc800078008ff */
[----:B------:R-:W-:-:S05]  /*6940*/  LEA.HI.X R3, R116, c[0x0][0x164], R63, 0x1, P0 ;  /* 0x0000590074037a11 */ /* 0x000fca00000f0c3f */
[----:B------:R-:W-:Y:S01]  /*6950*/  @!PT LDS RZ, [RZ] ;  /* 0x00000000fffff984 */ /* 0x000fe20000000800 */
[----:B------:R-:W-:Y:S01]  /*6960*/  @!PT LDS RZ, [RZ] ;  /* 0x00000000fffff984 */ /* 0x000fe20000000800 */
[----:B------:R-:W-:Y:S01]  /*6970*/  @!PT LDS RZ, [RZ] ;  /* 0x00000000fffff984 */ /* 0x000fe20000000800 */
[----:B------:R3:W-:Y:S04]  /*6980*/  LDGSTS.E.BYPASS.LTC128B.128 [R151+0x800], [R2.64] ;  /* 0x0080000002977fae */ /* 0x0007e8000b901d46 */
.L_x_3770:
[----:B------:R-:W-:Y:S05]  /*6990*/  BSYNC B2 ;  /* 0x0000000000027941 */ /* 0x000fea0003800000 */
.L_x_3763:
        /* <DEDUP_REMOVED lines=17> */
.L_x_3782:
[----:B------:R-:W-:Y:S05]  /*6ab0*/  BSYNC B0 ;  /* 0x0000000000007941 */ /* 0x000fea0003800000 */
.L_x_3781:
        /* <DEDUP_REMOVED lines=12> */
.L_x_3784:
[----:B------:R-:W-:Y:S05]  /*6b80*/  BSYNC B0 ;  /* 0x0000000000007941 */ /* 0x000fea0003800000 */
.L_x_3783:
        /* <DEDUP_REMOVED lines=10> */
[----:B------:R-:W-:-:S05]  /*6c30*/  LEA.HI.X R7, R2, R157, R3, 0x7, P0 ;  /* 0x0000009d02077211 */ /* 0x000fca00000f3c03 */
[----:B------:R-:W-:Y:S01]  /*6c40*/  @!PT LDS RZ, [RZ] ;  /* 0x00000000fffff984 */ /* 0x000fe20000000800 */
[----:B------:R-:W-:Y:S01]  /*6c50*/  @!PT LDS RZ, [RZ] ;  /* 0x00000000fffff984 */ /* 0x000fe20000000800 */
[----:B------:R-:W-:Y:S01]  /*6c60*/  @!PT LDS RZ, [RZ] ;  /* 0x00000000fffff984 */ /* 0x000fe20000000800 */
[----:B------:R3:W-:Y:S04]  /*6c70*/  LDGSTS.E.BYPASS.LTC128B.128 [R151+0x2000], [R6.64] ;  /* 0x0200000006977fae */ /* 0x0007e8000b901d46 */
.L_x_3786:
[----:B------:R-:W-:Y:S05]  /*6c80*/  BSYNC B0 ;  /* 0x0000000000007941 */ /* 0x000fea0003800000 */
.L_x_3785:
[----:B---3--:R-:W-:Y:S01]  /*6c90*/  IADD3 R2, R152, 0x60, RZ ;  /* 0x0000006098027810 */ /* 0x008fe20007ffe0ff */
        /* <DEDUP_REMOVED lines=19> */
.L_x_3788:
[----:B------:R-:W-:Y:S05]  /*6dd0*/  BSYNC B0 ;  /* 0x0000000000007941 */ /* 0x000fea0003800000 */
.L_x_3787:
[----:B------:R-:W0:Y:S01]  /*6de0*/  LDGDEPBAR ;  /* 0x00000000000079af */ /* 0x000e220000000000 */
[----:B------:R-:W-:Y:S01]  /*6df0*/  ISETP.GE.AND P1, PT, R152, R5, PT ;  /* 0x000000059800720c */ /* 0x000fe20003f26270 */
[----:B------:R-:W-:Y:S01]  /*6e00*/  IMAD.SHL.U32 R3, R94, 0x2, RZ ;  /* 0x000000025e037824 */ /* 0x000fe200078e00ff */
[----:B-1----:R-:W-:Y:S01]  /*6e10*/  SHF.R.S32.HI R7, RZ, 0x1f, R158 ;  /* 0x0000001fff077819 */ /* 0x002fe2000001149e */
        /* <DEDUP_REMOVED lines=17> */
[----:B------:R-:W-:-:S05]  /*6f30*/  MOV R47, R165 ;  /* 0x000000a5002f7202 */ /* 0x000fca0000000f00 */
[----:B------:R-:W-:Y:S01]  /*6f40*/  @!PT LDS RZ, [RZ] ;  /* 0x00000000fffff984 */ /* 0x000fe20000000800 */
[----:B------:R-:W-:Y:S01]  /*6f50*/  @!PT LDS RZ, [RZ] ;  /* 0x00000000fffff984 */ /* 0x000fe20000000800 */
[----:B------:R-:W-:Y:S01]  /*6f60*/  @!PT LDS RZ, [RZ] ;  /* 0x00000000fffff984 */ /* 0x000fe20000000800 */
[----:B------:R1:W-:Y:S02]  /*6f70*/  LDGSTS.E.BYPASS.LTC128B.128 [R151+0x3000], [R46.64] ;  /* 0x030000002e977fae */ /* 0x0003e4000b901d46 */
.L_x_3790:
[----:B------:R-:W-:Y:S05]  /*6f80*/  BSYNC B0 ;  /* 0x0000000000007941 */ /* 0x000fea0003800000 */
.L_x_3789:
[----:B------:R-:W-:Y:S01]  /*6f90*/  ISETP.GE.AND P0, PT, R20, R5, PT ;  /* 0x000000051400720c */ /* 0x000fe20003f06270 */
        /* <DEDUP_REMOVED lines=12> */
.L_x_3792:
[----:B------:R-:W-:Y:S05]  /*7060*/  BSYNC B0 ;  /* 0x0000000000007941 */ /* 0x000fea0003800000 */
.L_x_3791:
        /* <DEDUP_REMOVED lines=9> */
[----:B--2-4-:R-:W-:-:S04]  /*7100*/  LEA R8, P0, R4, R46, 0x7 ;  /* 0x0000002e04087211 */ /* 0x014fc800078038ff */
[----:B------:R-:W-:-:S05]  /*7110*/  LEA.HI.X R9, R4, R165, R6, 0x7, P0 ;  /* 0x000000a504097211 */ /* 0x000fca00000f3c06 */
[----:B------:R-:W-:Y:S01]  /*7120*/  @!PT LDS RZ, [RZ] ;  /* 0x00000000fffff984 */ /* 0x000fe20000000800 */
[----:B------:R-:W-:Y:S01]  /*7130*/  @!PT LDS RZ, [RZ] ;  /* 0x00000000fffff984 */ /* 0x000fe20000000800 */
[----:B------:R-:W-:Y:S01]  /*7140*/  @!PT LDS RZ, [RZ] ;  /* 0x00000000fffff984 */ /* 0x000fe20000000800 */
[----:B------:R1:W-:Y:S04]  /*7150*/  LDGSTS.E.BYPASS.LTC128B.128 [R151+0x4000], [R8.64] ;  /* 0x0400000008977fae */ /* 0x0003e8000b901d46 */
.L_x_3794:
[----:B------:R-:W-:Y:S05]  /*7160*/  BSYNC B0 ;  /* 0x0000000000007941 */ /* 0x000fea0003800000 */
.L_x_3793:
        /* <DEDUP_REMOVED lines=10> */
[----:B------:R-:W-:-:S04]  /*7210*/  UIMAD UR4, UR4, 0xc0, URZ ;  /* 0x000000c0040478a4 */ /* 0x000fc8000f8e023f */
[----:B------:R-:W-:-:S05]  /*7220*/  IMAD.WIDE.U32 R4, R2, 0xc0, R46 ;  /* 0x000000c002047825 */ /* 0x000fca00078e002e */
[----:B------:R-:W-:-:S05]  /*7230*/  IADD3 R5, R5, UR4, RZ ;  /* 0x0000000405057c10 */ /* 0x000fca000fffe0ff */
[----:B------:R-:W-:Y:S01]  /*7240*/  @!PT LDS RZ, [RZ] ;  /* 0x00000000fffff984 */ /* 0x000fe20000000800 */
[----:B------:R-:W-:Y:S01]  /*7250*/  @!PT LDS RZ, [RZ] ;  /* 0x00000000fffff984 */ /* 0x000fe20000000800 */
[----:B------:R-:W-:Y:S01]  /*7260*/  @!PT LDS RZ, [RZ] ;  /* 0x00000000fffff984 */ /* 0x000fe20000000800 */
[----:B------:R1:W-:Y:S02]  /*7270*/  LDGSTS.E.BYPASS.LTC128B.128 [R151+0x4800], [R4.64] ;  /* 0x0480000004977fae */ /* 0x0003e4000b901d46 */
.L_x_3796:
[----:B------:R-:W-:Y:S05]  /*7280*/  BSYNC B0 ;  /* 0x0000000000007941 */ /* 0x000fea0003800000 */
.L_x_3795:
[----:B------:R-:W-:Y:S01]  /*7290*/  LOP3.LUT R107, R107, 0xfffffff8, RZ, 0xc0, !PT ;  /* 0xfffffff86b6b7812 */ /* 0x000fe200078ec0ff */
[----:B-1----:R-:W-:Y:S01]  /*72a0*/  IMAD.SHL.U32 R7, R101, 0x40, RZ ;  /* 0x0000004065077824 */ /* 0x002fe200078e00ff */
[----:B--2-4-:R-:W-:Y:S01]  /*72b0*/  SHF.R.S32.HI R9, RZ, 0x4, R104 ;  /* 0x00000004ff097819 */ /* 0x014fe20000011468 */
        /* <DEDUP_REMOVED lines=16> */
[----:B------:R-:W-:-:S02]  /*73c0*/  IMAD.SHL.U32 R47, R103, 0x20, RZ ;  /* 0x00000020672f7824 */ /* 0x000fc400078e00ff */
[----:B------:R-:W-:Y:S01]  /*73d0*/  IMAD.SHL.U32 R2, R9, 0x8, RZ ;  /* 0x0000000809027824 */ /* 0x000fe200078e00ff */
[----:B------:R-:W-:Y:S01]  /*73e0*/  LOP3.LUT R6, R6, 0xc0, RZ, 0xc0, !PT ;  /* 0x000000c006067812 */ /* 0x000fe200078ec0ff */
[----:B------:R-:W-:Y:S01]  /*73f0*/  IMAD.SHL.U32 R5, R106, 0x8, RZ ;  /* 0x000000086a057824 */ /* 0x000fe200078e00ff */
[----:B------:R-:W-:Y:S01]  /*7400*/  LOP3.LUT R47, R47, 0xffffff00, RZ, 0xc0, !PT ;  /* 0xffffff002f2f7812 */ /* 0x000fe200078ec0ff */
[----:B------:R-:W-:Y:S01]  /*7410*/  IMAD R142, R9, 0x8, R142 ;  /* 0x00000008098e7824 */ /* 0x000fe200078e028e */
[----:B------:R-:W-:Y:S02]  /*7420*/  LOP3.LUT R2, R7, 0x8, R2, 0xf8, !PT ;  /* 0x0000000807027812 */ /* 0x000fe400078ef802 */
[----:B------:R-:W-:Y:S01]  /*7430*/  LOP3.LUT R5, R6, 0x8, R5, 0xf8, !PT ;  /* 0x0000000806057812 */ /* 0x000fe200078ef805 */
[----:B------:R-:W-:Y:S01]  /*7440*/  IMAD R8, R52, 0x200, R47 ;  /* 0x0000020034087824 */ /* 0x000fe200078e022f */
[----:B------:R-:W-:Y:S02]  /*7450*/  SHF.R.U32.HI R7, RZ, 0x3, R7 ;  /* 0x00000003ff077819 */ /* 0x000fe40000011607 */
[----:B------:R-:W-:-:S02]  /*7460*/  SHF.R.U32.HI R6, RZ, 0x3, R6 ;  /* 0x00000003ff067819 */ /* 0x000fc40000011606 */
[----:B------:R-:W-:Y:S01]  /*7470*/  LOP3.LUT R2, R2, R7, RZ, 0x3c, !PT ;  /* 0x0000000702027212 */ /* 0x000fe200078e3cff */
[----:B------:R-:W-:Y:S01]  /*7480*/  IMAD R7, R45, 0x20, R8 ;  /* 0x000000202d077824 */ /* 0x000fe200078e0208 */
[----:B------:R-:W-:Y:S01]  /*7490*/  LOP3.LUT R5, R5, R6, RZ, 0x3c, !PT ;  /* 0x0000000605057212 */ /* 0x000fe200078e3cff */
[----:B------:R-:W-:Y:S02]  /*74a0*/  IMAD R45, R45, 0x20, R47 ;  /* 0x000000202d2d7824 */ /* 0x000fe400078e022f */
[----:B------:R-:W-:Y:S02]  /*74b0*/  IMAD.IADD R144, R2, 0x1, R7 ;  /* 0x0000000102907824 */ /* 0x000fe400078e0207 */
[----:B------:R-:W-:Y:S02]  /*74c0*/  IMAD.U32 R142, R142, 0x20, R5 ;  /* 0x000000208e8e7824 */ /* 0x000fe400078e0005 */
[----:B------:R-:W-:Y:S02]  /*74d0*/  IMAD.SHL.U32 R144, R144, 0x2, RZ ;  /* 0x0000000290907824 */ /* 0x000fe400078e00ff */
[----:B------:R-:W-:-:S02]  /*74e0*/  IMAD.SHL.U32 R142, R142, 0x2, RZ ;  /* 0x000000028e8e7824 */ /* 0x000fc400078e00ff */
[----:B------:R-:W-:Y:S01]  /*74f0*/  IMAD R143, R41, 0x2, R144 ;  /* 0x00000002298f7824 */ /* 0x000fe200078e0290 */
[----:B-----5:R-:W-:Y:S01]  /*7500*/  LDSM.16.M88.4 R8, [R144] ;  /* 0x000000009008783b */ /* 0x020fe20000000200 */
[----:B------:R-:W-:Y:S01]  /*7510*/  IMAD.IADD R140, R2, 0x1, R45 ;  /* 0x00000001028c7824 */ /* 0x000fe200078e022d */
[C---:B------:R-:W-:Y:S02]  /*7520*/  IADD3 R4, R142.reuse, 0x1000, RZ ;  /* 0x000010008e047810 */ /* 0x040fe40007ffe0ff */
[----:B------:R-:W1:Y:S01]  /*7530*/  LDSM.16.M88.4 R20, [R142+0x1000] ;  /* 0x001000008e14783b */ /* 0x000e620000000200 */
[----:B------:R-:W-:Y:S02]  /*7540*/  IADD3 R141, R142, 0x1020, RZ ;  /* 0x000010208e8d7810 */ /* 0x000fe40007ffe0ff */
[----:B------:R-:W-:Y:S01]  /*7550*/  @P0 IADD3 R141, R4, -0x20, RZ ;  /* 0xffffffe0048d0810 */ /* 0x000fe20007ffe0ff */
[----:B------:R-:W2:Y:S03]  /*7560*/  LDSM.16.M88.4 R12, [R142+0x1400] ;  /* 0x001400008e0c783b */ /* 0x000ea60000000200 */
[C---:B------:R-:W-:Y:S01]  /*7570*/  IADD3 R138, R141.reuse, 0x400, RZ ;  /* 0x000004008d8a7810 */ /* 0x040fe20007ffe0ff */
[----:B------:R-:W-:Y:S01]  /*7580*/  LDSM.16.M88.4 R4, [R143] ;  /* 0x000000008f04783b */ /* 0x000fe20000000200 */
[----:B------:R-:W-:-:S02]  /*7590*/  IADD3 R137, R141, 0x800, RZ ;  /* 0x000008008d897810 */ /* 0x000fc40007ffe0ff */
[C---:B------:R-:W-:Y:S01]  /*75a0*/  IADD3 R136, R141.reuse, 0xc00, RZ ;  /* 0x00000c008d887810 */ /* 0x040fe20007ffe0ff */
[----:B------:R-:W4:Y:S01]  /*75b0*/  LDSM.16.M88.4 R16, [R141] ;  /* 0x000000008d10783b */ /* 0x000f220000000200 */
[C---:B------:R-:W-:Y:S02]  /*75c0*/  IADD3 R91, R141.reuse, 0x1000, RZ ;  /* 0x000010008d5b7810 */ /* 0x040fe40007ffe0ff */
[C---:B------:R-:W-:Y:S01]  /*75d0*/  IADD3 R90, R141.reuse, 0x1400, RZ ;  /* 0x000014008d5a7810 */ /* 0x040fe20007ffe0ff */
[----:B------:R-:W3:Y:S01]  /*75e0*/  LDSM.16.M88.4 R28, [R141+0x400] ;  /* 0x000400008d1c783b */ /* 0x000ee20000000200 */
[C---:B------:R-:W-:Y:S02]  /*75f0*/  IADD3 R88, R141.reuse, 0x1800, RZ ;  /* 0x000018008d587810 */ /* 0x040fe40007ffe0ff */
[----:B------:R-:W-:Y:S01]  /*7600*/  IADD3 R86, R141, 0x1c00, RZ ;  /* 0x00001c008d567810 */ /* 0x000fe20007ffe0ff */
[C---:B-1----:R-:W-:Y:S08]  /*7610*/  HMMA.16816.F32 R24, R8.reuse, R20, RZ ;  /* 0x000000140818723c */ /* 0x042ff000000018ff */
[C---:B------:R-:W-:Y:S08]  /*7620*/  HMMA.16816.F32 R20, R8.reuse, R22, RZ ;  /* 0x000000160814723c */ /* 0x040ff000000018ff */
[----:B--2---:R-:W-:Y:S08]  /*7630*/  HMMA.16816.F32 R32, R8, R12, RZ ;  /* 0x0000000c0820723c */ /* 0x004ff000000018ff */
[C---:B----4-:R-:W-:Y:S08]  /*7640*/  HMMA.16816.F32 R24, R4.reuse, R16, R24 ;  /* 0x000000100418723c */ /* 0x050ff00000001818 */
[----:B------:R-:W-:Y:S01]  /*7650*/  HMMA.16816.F32 R20, R4, R18, R20 ;  /* 0x000000120414723c */ /* 0x000fe20000001814 */
[----:B------:R-:W1:Y:S07]  /*7660*/  LDSM.16.M88.4 R16, [R142+0x1800] ;  /* 0x001800008e10783b */ /* 0x000e6e0000000200 */
[----:B------:R-:W-:Y:S08]  /*7670*/  HMMA.16816.F32 R12, R8, R14, RZ ;  /* 0x0000000e080c723c */ /* 0x000ff000000018ff */
[----:B------:R-:W-:Y:S01]  /*7680*/  FMUL.FTZ R24, R24, c[0x0][0x2ec] ;  /* 0x0000bb0018187a20 */ /* 0x000fe20000410000 */
[----:B---3--:R-:W-:Y:S01]  /*7690*/  HMMA.16816.F32 R32, R4, R28, R32 ;  /* 0x0000001c0420723c */ /* 0x008fe20000001820 */
[----:B------:R-:W-:-:S02]  /*76a0*/  FMUL.FTZ R48, R25, c[0x0][0x2ec] ;  /* 0x0000bb0019307a20 */ /* 0x000fc40000410000 */
[----:B------:R2:W-:Y:S01]  /*76b0*/  MUFU.TANH R43, R24 ;  /* 0x00000018002b7308 */ /* 0x0005e20000002400 */
[----:B------:R-:W-:Y:S02]  /*76c0*/  FMUL.FTZ R44, R26, c[0x0][0x2ec] ;  /* 0x0000bb001a2c7a20 */ /* 0x000fe40000410000 */
[----:B------:R-:W-:Y:S02]  /*76d0*/  FMUL.FTZ R74, R27, c[0x0][0x2ec] ;  /* 0x0000bb001b4a7a20 */ /* 0x000fe40000410000 */
[----:B------:R-:W-:Y:S02]  /*76e0*/  FMUL.FTZ R20, R20, c[0x0][0x2ec] ;  /* 0x0000bb0014147a20 */ /* 0x000fe40000410000 */
[----:B------:R-:W-:Y:S01]  /*76f0*/  FMUL.FTZ R49, R21, c[0x0][0x2ec] ;  /* 0x0000bb0015317a20 */ /* 0x000fe20000410000 */
[----:B------:R-:W-:Y:S01]  /*7700*/  MUFU.TANH R48, R48 ;  /* 0x0000003000307308 */ /* 0x000fe20000002400 */
[----:B------:R-:W-:Y:S02]  /*7710*/  FMUL.FTZ R68, R22, c[0x0][0x2ec] ;  /* 0x0000bb0016447a20 */ /* 0x000fe40000410000 */
[----:B------:R-:W-:Y:S01]  /*7720*/  FMUL.FTZ R80, R23, c[0x0][0x2ec] ;  /* 0x0000bb0017507a20 */ /* 0x000fe20000410000 */
[----:B------:R-:W-:Y:S04]  /*7730*/  HMMA.16816.F32 R12, R4, R30, R12 ;  /* 0x0000001e040c723c */ /* 0x000fe8000000180c */
[----:B------:R3:W4:Y:S01]  /*7740*/  MUFU.TANH R55, R20 ;  /* 0x0000001400377308 */ /* 0x0007220000002400 */
[----:B--2---:R-:W2:Y:S03]  /*7750*/  LDSM.16.M88.4 R24, [R141+0x800] ;  /* 0x000800008d18783b */ /* 0x004ea60000000200 */
[----:B-1----:R-:W-:Y:S01]  /*7760*/  HMMA.16816.F32 R28, R8, R16, RZ ;  /* 0x00000010081c723c */ /* 0x002fe200000018ff */
[----:B------:R-:W-:-:S02]  /*7770*/  FMUL.FTZ R32, R32, c[0x0][0x2ec] ;  /* 0x0000bb0020207a20 */ /* 0x000fc40000410000 */
[----:B------:R-:W-:Y:S01]  /*7780*/  FMUL.FTZ R51, R33, c[0x0][0x2ec] ;  /* 0x0000bb0021337a20 */ /* 0x000fe20000410000 */
[----:B------:R-:W1:Y:S01]  /*7790*/  MUFU.TANH R68, R68 ;  /* 0x0000004400447308 */ /* 0x000e620000002400 */
[----:B------:R-:W-:Y:S02]  /*77a0*/  FMUL.FTZ R70, R34, c[0x0][0x2ec] ;  /* 0x0000bb0022467a20 */ /* 0x000fe40000410000 */
[----:B------:R-:W-:Y:S01]  /*77b0*/  FMUL.FTZ R82, R35, c[0x0][0x2ec] ;  /* 0x0000bb0023527a20 */ /* 0x000fe20000410000 */
[----:B------:R-:W-:Y:S01]  /*77c0*/  HMMA.16816.F32 R16, R8, R18, RZ ;  /* 0x000000120810723c */ /* 0x000fe200000018ff */
[----:B---3--:R-:W3:Y:S03]  /*77d0*/  LDSM.16.M88.4 R20, [R142+0x1c00] ;  /* 0x001c00008e14783b */ /* 0x008ee60000000200 */
[----:B------:R1:W-:Y:S04]  /*77e0*/  MUFU.TANH R56, R32 ;  /* 0x0000002000387308 */ /* 0x0003e80000002400 */
[----:B------:R-:W-:-:S02]  /*77f0*/  FMUL.FTZ R58, R12, c[0x0][0x2ec] ;  /* 0x0000bb000c3a7a20 */ /* 0x000fc40000410000 */
[----:B------:R-:W-:Y:S02]  /*7800*/  FMUL.FTZ R57, R13, c[0x0][0x2ec] ;  /* 0x0000bb000d397a20 */ /* 0x000fe40000410000 */
[----:B------:R-:W-:Y:S01]  /*7810*/  FMUL.FTZ R64, R14, c[0x0][0x2ec] ;  /* 0x0000bb000e407a20 */ /* 0x000fe20000410000 */
[----:B------:R-:W2:Y:S01]  /*7820*/  MUFU.TANH R74, R74 ;  /* 0x0000004a004a7308 */ /* 0x000ea20000002400 */
[----:B------:R-:W-:Y:S01]  /*7830*/  FMUL.FTZ R72, R15, c[0x0][0x2ec] ;  /* 0x0000bb000f487a20 */ /* 0x000fe20000410000 */
[----:B-1----:R-:W1:Y:S06]  /*7840*/  LDSM.16.M88.4 R32, [R141+0xc00] ;  /* 0x000c00008d20783b */ /* 0x002e6c0000000200 */
[----:B------:R-:W1:Y:S03]  /*7850*/  MUFU.TANH R49, R49 ;  /* 0x0000003100317308 */ /* 0x000e660000002400 */
[C---:B--2---:R-:W-:Y:S05]  /*7860*/  HMMA.16816.F32 R16, R4.reuse, R26, R16 ;  /* 0x0000001a0410723c */ /* 0x044fea0000001810 */
[----:B------:R-:W2:Y:S03]  /*7870*/  MUFU.TANH R80, R80 ;  /* 0x0000005000507308 */ /* 0x000ea60000002400 */
[----:B------:R-:W-:Y:S01]  /*7880*/  HMMA.16816.F32 R28, R4, R24, R28 ;  /* 0x00000018041c723c */ /* 0x000fe2000000181c */
[----:B------:R-:W2:Y:S04]  /*7890*/  LDSM.16.M88.4 R24, [R142+0x2000] ;  /* 0x002000008e18783b */ /* 0x000ea80000000200 */
[----:B------:R-:W1:Y:S03]  /*78a0*/  MUFU.TANH R70, R70 ;  /* 0x0000004600467308 */ /* 0x000e660000002400 */
[C---:B---3--:R-:W-:Y:S05]  /*78b0*/  HMMA.16816.F32 R12, R8.reuse, R20, RZ ;  /* 0x00000014080c723c */ /* 0x048fea00000018ff */
[----:B------:R-:W3:Y:S03]  /*78c0*/  MUFU.TANH R51, R51 ;  /* 0x0000003300337308 */ /* 0x000ee60000002400 */
[----:B------:R-:W-:Y:S01]  /*78d0*/  HMMA.16816.F32 R20, R8, R22, RZ ;  /* 0x000000160814723c */ /* 0x000fe200000018ff */
[----:B------:R-:W-:-:S04]  /*78e0*/  FMUL.FTZ R16, R16, c[0x0][0x2ec] ;  /* 0x0000bb0010107a20 */ /* 0x000fc80000410000 */
[----:B------:R-:W2:Y:S01]  /*78f0*/  MUFU.TANH R82, R82 ;  /* 0x0000005200527308 */ /* 0x000ea20000002400 */
[----:B------:R-:W-:Y:S02]  /*7900*/  FMUL.FTZ R60, R17, c[0x0][0x2ec] ;  /* 0x0000bb00113c7a20 */ /* 0x000fe40000410000 */
[----:B------:R-:W-:Y:S02]  /*7910*/  FMUL.FTZ R166, R18, c[0x0][0x2ec] ;  /* 0x0000bb0012a67a20 */ /* 0x000fe40000410000 */
[----:B------:R-:W-:Y:S02]  /*7920*/  FMUL.FTZ R92, R19, c[0x0][0x2ec] ;  /* 0x0000bb00135c7a20 */ /* 0x000fe40000410000 */
[----:B------:R-:W-:Y:S01]  /*7930*/  FMUL.FTZ R28, R28, c[0x0][0x2ec] ;  /* 0x0000bb001c1c7a20 */ /* 0x000fe20000410000 */
[----:B------:R2:W-:Y:S01]  /*7940*/  MUFU.TANH R61, R16 ;  /* 0x00000010003d7308 */ /* 0x0005e20000002400 */
[----:B------:R-:W-:Y:S02]  /*7950*/  FMUL.FTZ R59, R29, c[0x0][0x2ec] ;  /* 0x0000bb001d3b7a20 */ /* 0x000fe40000410000 */
[----:B------:R-:W-:-:S02]  /*7960*/  FMUL.FTZ R63, R30, c[0x0][0x2ec] ;  /* 0x0000bb001e3f7a20 */ /* 0x000fc40000410000 */
[----:B------:R-:W-:Y:S01]  /*7970*/  FMUL.FTZ R168, R31, c[0x0][0x2ec] ;  /* 0x0000bb001fa87a20 */ /* 0x000fe20000410000 */
[C---:B-1----:R-:W-:Y:S02]  /*7980*/  HMMA.16816.F32 R12, R4.reuse, R32, R12 ;  /* 0x00000020040c723c */ /* 0x042fe4000000180c */
[----:B------:R1:W-:Y:S05]  /*7990*/  MUFU.TANH R62, R28 ;  /* 0x0000001c003e7308 */ /* 0x0003ea0000002400 */
[----:B------:R-:W-:Y:S01]  /*79a0*/  IMAD.IADD R33, R0, 0x1, R3 ;  /* 0x0000000100217824 */ /* 0x000fe200078e0203 */
[----:B------:R-:W-:Y:S01]  /*79b0*/  HMMA.16816.F32 R20, R4, R34, R20 ;  /* 0x000000220414723c */ /* 0x000fe20000001814 */
[----:B--2---:R-:W2:Y:S01]  /*79c0*/  LDSM.16.M88.4 R16, [R142+0x2400] ;  /* 0x002400008e10783b */ /* 0x004ea20000000200 */
[----:B------:R-:W2:Y:S06]  /*79d0*/  MUFU.TANH R58, R58 ;  /* 0x0000003a003a7308 */ /* 0x000eac0000002400 */
[C---:B------:R-:W-:Y:S01]  /*79e0*/  HMMA.16816.F32 R36, R8.reuse, R24, RZ ;  /* 0x000000180824723c */ /* 0x040fe200000018ff */
[----:B-1----:R-:W1:Y:S01]  /*79f0*/  LDSM.16.M88.4 R28, [R141+0x1000] ;  /* 0x001000008d1c783b */ /* 0x002e620000000200 */
[----:B------:R-:W1:Y:S06]  /*7a00*/  MUFU.TANH R64, R64 ;  /* 0x0000004000407308 */ /* 0x000e6c0000002400 */
[----:B------:R-:W-:Y:S01]  /*7a10*/  FMUL.FTZ R12, R12, c[0x0][0x2ec] ;  /* 0x0000bb000c0c7a20 */ /* 0x000fe20000410000 */
[----:B------:R-:W-:Y:S01]  /*7a20*/  HMMA.16816.F32 R24, R8, R26, RZ ;  /* 0x0000001a0818723c */ /* 0x000fe200000018ff */
[----:B------:R-:W-:Y:S01]  /*7a30*/  FMUL.FTZ R13, R13, c[0x0][0x2ec] ;  /* 0x0000bb000d0d7a20 */ /* 0x000fe20000410000 */
[----:B------:R-:W1:Y:S01]  /*7a40*/  MUFU.TANH R57, R57 ;  /* 0x0000003900397308 */ /* 0x000e620000002400 */
[----:B------:R-:W-:-:S02]  /*7a50*/  FMUL.FTZ R162, R14, c[0x0][0x2ec] ;  /* 0x0000bb000ea27a20 */ /* 0x000fc40000410000 */
[----:B------:R-:W-:Y:S02]  /*7a60*/  FMUL.FTZ R160, R15, c[0x0][0x2ec] ;  /* 0x0000bb000fa07a20 */ /* 0x000fe40000410000 */
[----:B------:R-:W-:Y:S02]  /*7a70*/  FMUL.FTZ R69, R20, c[0x0][0x2ec] ;  /* 0x0000bb0014457a20 */ /* 0x000fe40000410000 */
[----:B------:R-:W-:Y:S01]  /*7a80*/  FMUL.FTZ R65, R21, c[0x0][0x2ec] ;  /* 0x0000bb0015417a20 */ /* 0x000fe20000410000 */
[----:B------:R-:W-:Y:S01]  /*7a90*/  MUFU.TANH R71, R12 ;  /* 0x0000000c00477308 */ /* 0x000fe20000002400 */
[----:B------:R-:W-:Y:S02]  /*7aa0*/  FMUL.FTZ R120, R22, c[0x0][0x2ec] ;  /* 0x0000bb0016787a20 */ /* 0x000fe40000410000 */
[----:B------:R-:W-:-:S05]  /*7ab0*/  FMUL.FTZ R67, R23, c[0x0][0x2ec] ;  /* 0x0000bb0017437a20 */ /* 0x000fca0000410000 */
[----:B------:R3:W-:Y:S01]  /*7ac0*/  MUFU.TANH R34, R13 ;  /* 0x0000000d00227308 */ /* 0x0007e20000002400 */
[----:B--2---:R-:W-:Y:S07]  /*7ad0*/  HMMA.16816.F32 R20, R8, R16, RZ ;  /* 0x000000100814723c */ /* 0x004fee00000018ff */
[----:B------:R-:W2:Y:S01]  /*7ae0*/  MUFU.TANH R72, R72 ;  /* 0x0000004800487308 */ /* 0x000ea20000002400 */
[----:B------:R-:W-:Y:S01]  /*7af0*/  IMAD R17, R52, 0x10, R54 ;  /* 0x0000001034117824 */ /* 0x000fe200078e0236 */
[C---:B-1----:R-:W-:Y:S01]  /*7b00*/  HMMA.16816.F32 R36, R4.reuse, R28, R36 ;  /* 0x0000001c0424723c */ /* 0x042fe20000001824 */
[----:B---3--:R-:W1:Y:S05]  /*7b10*/  LDSM.16.M88.4 R12, [R141+0x1400] ;  /* 0x001400008d0c783b */ /* 0x008e6a0000000200 */
[----:B------:R-:W3:Y:S01]  /*7b20*/  MUFU.TANH R63, R63 ;  /* 0x0000003f003f7308 */ /* 0x000ee20000002400 */
[----:B------:R-:W-:Y:S01]  /*7b30*/  IADD3 R40, R17, 0x1, R158 ;  /* 0x0000000111287810 */ /* 0x000fe20007ffe09e */
[----:B------:R-:W-:Y:S03]  /*7b40*/  HMMA.16816.F32 R24, R4, R30, R24 ;  /* 0x0000001e0418723c */ /* 0x000fe60000001818 */
[----:B------:R-:W-:Y:S01]  /*7b50*/  IADD3 R40, R53, R40, -R149 ;  /* 0x0000002835287210 */ /* 0x000fe20007ffe895 */
[----:B------:R-:W2:Y:S02]  /*7b60*/  LDSM.16.M88.4 R28, [R142+0x2800] ;  /* 0x002800008e1c783b */ /* 0x000ea40000000200 */
[----:B------:R-:W1:Y:S01]  /*7b70*/  MUFU.TANH R59, R59 ;  /* 0x0000003b003b7308 */ /* 0x000e620000002400 */
[----:B------:R-:W-:Y:S01]  /*7b80*/  IADD3 R40, R40, c[0x0][0x2e8], RZ ;  /* 0x0000ba0028287a10 */ /* 0x000fe20007ffe0ff */
[----:B------:R-:W-:Y:S03]  /*7b90*/  HMMA.16816.F32 R16, R8, R18, RZ ;  /* 0x000000120810723c */ /* 0x000fe600000018ff */
[----:B------:R-:W-:-:S02]  /*7ba0*/  IADD3 R42, R40, 0x8, RZ ;  /* 0x00000008282a7810 */ /* 0x000fc40007ffe0ff */
[-C--:B------:R-:W-:Y:S01]  /*7bb0*/  IMNMX R40, R40, R53.reuse, PT ;  /* 0x0000003528287217 */ /* 0x080fe20003800200 */
[----:B------:R-:W1:Y:S01]  /*7bc0*/  MUFU.TANH R168, R168 ;  /* 0x000000a800a87308 */ /* 0x000e620000002400 */
[----:B------:R-:W-:Y:S02]  /*7bd0*/  IMNMX R42, R42, R53, PT ;  /* 0x000000352a2a7217 */ /* 0x000fe40003800200 */
[----:B------:R-:W-:Y:S01]  /*7be0*/  IADD3 R53, R33, 0x48, RZ ;  /* 0x0000004821357810 */ /* 0x000fe20007ffe0ff */
[----:B------:R-:W-:Y:S02]  /*7bf0*/  FMUL.FTZ R39, R39, c[0x0][0x2ec] ;  /* 0x0000bb0027277a20 */ /* 0x000fe40000410000 */
[----:B------:R-:W-:Y:S02]  /*7c00*/  FMUL.FTZ R35, R36, c[0x0][0x2ec] ;  /* 0x0000bb0024237a20 */ /* 0x000fe40000410000 */
[----:B------:R3:W-:Y:S01]  /*7c10*/  MUFU.TANH R128, R39 ;  /* 0x0000002700807308 */ /* 0x0007e20000002400 */
[----:B------:R-:W-:-:S02]  /*7c20*/  FMUL.FTZ R38, R38, c[0x0][0x2ec] ;  /* 0x0000bb0026267a20 */ /* 0x000fc40000410000 */
[----:B------:R-:W-:Y:S02]  /*7c30*/  FMUL.FTZ R37, R37, c[0x0][0x2ec] ;  /* 0x0000bb0025257a20 */ /* 0x000fe40000410000 */
[----:B------:R-:W-:Y:S01]  /*7c40*/  FMUL.FTZ R126, R27, c[0x0][0x2ec] ;  /* 0x0000bb001b7e7a20 */ /* 0x000fe20000410000 */
[----:B------:R-:W-:Y:S01]  /*7c50*/  IADD3 R27, R33, 0x18, RZ ;  /* 0x00000018211b7810 */ /* 0x000fe20007ffe0ff */
[----:B------:R-:W-:Y:S01]  /*7c60*/  FMUL.FTZ R24, R24, c[0x0][0x2ec] ;  /* 0x0000bb0018187a20 */ /* 0x000fe20000410000 */
[----:B------:R-:W-:Y:S01]  /*7c70*/  MUFU.TANH R134, R38 ;  /* 0x0000002600867308 */ /* 0x000fe20000002400 */
[----:B------:R-:W-:Y:S01]  /*7c80*/  FMUL.FTZ R26, R26, c[0x0][0x2ec] ;  /* 0x0000bb001a1a7a20 */ /* 0x000fe20000410000 */
[----:B-1----:R-:W-:Y:S01]  /*7c90*/  HMMA.16816.F32 R20, R4, R12, R20 ;  /* 0x0000000c0414723c */ /* 0x002fe20000001814 */
[----:B---3--:R-:W-:Y:S01]  /*7ca0*/  FMUL.FTZ R39, R25, c[0x0][0x2ec] ;  /* 0x0000bb0019277a20 */ /* 0x008fe20000410000 */
[----:B------:R-:W-:-:S04]  /*7cb0*/  IADD3 R25, R33, 0x8, RZ ;  /* 0x0000000821197810 */ /* 0x000fc80007ffe0ff */
[----:B------:R-:W-:Y:S01]  /*7cc0*/  MUFU.TANH R38, R24 ;  /* 0x0000001800267308 */ /* 0x000fe20000002400 */
[----:B------:R-:W-:Y:S01]  /*7cd0*/  IADD3 R13, R33, 0x1, RZ ;  /* 0x00000001210d7810 */ /* 0x000fe20007ffe0ff */
[----:B------:R-:W-:Y:S01]  /*7ce0*/  HMMA.16816.F32 R16, R4, R14, R16 ;  /* 0x0000000e0410723c */ /* 0x000fe20000001810 */
[-C--:B------:R-:W-:Y:S02]  /*7cf0*/  ISETP.GE.AND P5, PT, R25, R40.reuse, PT ;  /* 0x000000281900720c */ /* 0x080fe40003fa6270 */
[C---:B------:R-:W-:Y:S02]  /*7d00*/  ISETP.GE.AND P6, PT, R13.reuse, R40, PT ;  /* 0x000000280d00720c */ /* 0x040fe40003fc6270 */
[-C--:B------:R-:W-:Y:S01]  /*7d10*/  ISETP.GE.AND P4, PT, R13, R42.reuse, PT ;  /* 0x0000002a0d00720c */ /* 0x080fe20003f86270 */
[----:B------:R2:W-:Y:S01]  /*7d20*/  MUFU.TANH R130, R26 ;  /* 0x0000001a00827308 */ /* 0x0005e20000002400 */
[----:B------:R-:W-:Y:S02]  /*7d30*/  IADD3 R13, R33, 0x9, RZ ;  /* 0x00000009210d7810 */ /* 0x000fe40007ffe0ff */
[----:B------:R-:W-:-:S02]  /*7d40*/  ISETP.GE.AND P0, PT, R25, R42, PT ;  /* 0x0000002a1900720c */ /* 0x000fc40003f06270 */
[C---:B------:R-:W-:Y:S02]  /*7d50*/  ISETP.GE.AND P1, PT, R13.reuse, R40, PT ;  /* 0x000000280d00720c */ /* 0x040fe40003f26270 */
[----:B------:R-:W-:Y:S01]  /*7d60*/  ISETP.GE.AND P3, PT, R13, R42, PT ;  /* 0x0000002a0d00720c */ /* 0x000fe20003f66270 */
[----:B------:R-:W1:Y:S01]  /*7d70*/  MUFU.TANH R60, R60 ;  /* 0x0000003c003c7308 */ /* 0x000e620000002400 */
[----:B------:R-:W-:Y:S01]  /*7d80*/  IADD3 R13, R33, 0x11, RZ ;  /* 0x00000011210d7810 */ /* 0x000fe20007ffe0ff */
[----:B------:R-:W-:Y:S01]  /*7d90*/  FMUL.FTZ R118, R23, c[0x0][0x2ec] ;  /* 0x0000bb0017767a20 */ /* 0x000fe20000410000 */
[----:B----4-:R-:W-:Y:S01]  /*7da0*/  FSEL R36, R55, -INF , !P5 ;  /* 0xff80000037247808 */ /* 0x010fe20006800000 */
[----:B------:R-:W-:Y:S01]  /*7db0*/  FMUL.FTZ R20, R20, c[0x0][0x2ec] ;  /* 0x0000bb0014147a20 */ /* 0x000fe20000410000 */
[----:B------:R-:W-:Y:S01]  /*7dc0*/  FSEL R68, R68, -INF , !P0 ;  /* 0xff80000044447808 */ /* 0x000fe20004000000 */
[----:B------:R-:W-:Y:S01]  /*7dd0*/  FMUL.FTZ R22, R22, c[0x0][0x2ec] ;  /* 0x0000bb0016167a20 */ /* 0x000fe20000410000 */
[C---:B------:R-:W-:Y:S01]  /*7de0*/  ISETP.GE.AND P5, PT, R13.reuse, R40, PT ;  /* 0x000000280d00720c */ /* 0x040fe20003fa6270 */
[----:B------:R-:W-:Y:S01]  /*7df0*/  MUFU.TANH R47, R20 ;  /* 0x00000014002f7308 */ /* 0x000fe20000002400 */
[----:B------:R-:W-:Y:S01]  /*7e00*/  ISETP.GE.AND P0, PT, R13, R42, PT ;  /* 0x0000002a0d00720c */ /* 0x000fe20003f06270 */
[----:B------:R-:W-:Y:S01]  /*7e10*/  FMUL.FTZ R17, R17, c[0x0][0x2ec] ;  /* 0x0000bb0011117a20 */ /* 0x000fe20000410000 */
[----:B------:R-:W3:Y:S01]  /*7e20*/  LDSM.16.M88.4 R12, [R141+0x1800] ;  /* 0x001800008d0c783b */ /* 0x000ee20000000200 */
[----:B------:R-:W-:Y:S01]  /*7e30*/  IADD3 R25, R33, 0x10, RZ ;  /* 0x0000001021197810 */ /* 0x000fe20007ffe0ff */
[----:B------:R-:W-:Y:S01]  /*7e40*/  FMUL.FTZ R16, R16, c[0x0][0x2ec] ;  /* 0x0000bb0010107a20 */ /* 0x000fe20000410000 */
[----:B------:R-:W-:Y:S01]  /*7e50*/  FSEL R32, R48, -INF , !P6 ;  /* 0xff80000030207808 */ /* 0x000fe20007000000 */
[----:B------:R-:W-:Y:S01]  /*7e60*/  FMUL.FTZ R48, R21, c[0x0][0x2ec] ;  /* 0x0000bb0015307a20 */ /* 0x000fe20000410000 */
[----:B------:R-:W-:Y:S01]  /*7e70*/  FSEL R74, R74, -INF , !P4 ;  /* 0xff8000004a4a7808 */ /* 0x000fe20006000000 */
[----:B------:R4:W-:Y:S01]  /*7e80*/  MUFU.TANH R124, R22 ;  /* 0x00000016007c7308 */ /* 0x0009e20000002400 */
[C---:B------:R-:W-:Y:S01]  /*7e90*/  ISETP.GE.AND P6, PT, R25.reuse, R40, PT ;  /* 0x000000281900720c */ /* 0x040fe20003fc6270 */
[----:B------:R-:W-:Y:S01]  /*7ea0*/  FMUL.FTZ R18, R18, c[0x0][0x2ec] ;  /* 0x0000bb0012127a20 */ /* 0x000fe20000410000 */
[----:B------:R-:W-:Y:S01]  /*7eb0*/  ISETP.GE.AND P4, PT, R25, R42, PT ;  /* 0x0000002a1900720c */ /* 0x000fe20003f86270 */
[----:B------:R-:W-:Y:S01]  /*7ec0*/  FMUL.FTZ R116, R19, c[0x0][0x2ec] ;  /* 0x0000bb0013747a20 */ /* 0x000fe20000410000 */
[----:B------:R-:W-:-:S02]  /*7ed0*/  IADD3 R25, R33, 0x19, RZ ;  /* 0x0000001921197810 */ /* 0x000fc40007ffe0ff */
[----:B------:R-:W-:Y:S01]  /*7ee0*/  FSEL R54, R49, -INF , !P1 ;  /* 0xff80000031367808 */ /* 0x000fe20004800000 */
[----:B------:R-:W1:Y:S01]  /*7ef0*/  MUFU.TANH R92, R92 ;  /* 0x0000005c005c7308 */ /* 0x000e620000002400 */
        /* <DEDUP_REMOVED lines=8> */
[C---:B--2---:R-:W-:Y:S01]  /*7f80*/  HMMA.16816.F32 R24, R8.reuse, R28, RZ ;  /* 0x0000001c0818723c */ /* 0x044fe200000018ff */
[C---:B------:R-:W-:Y:S01]  /*7f90*/  IADD3 R49, R33.reuse, 0x20, RZ ;  /* 0x0000002021317810 */ /* 0x040fe20007ffe0ff */
[----:B------:R-:W2:Y:S01]  /*7fa0*/  MUFU.TANH R162, R162 ;  /* 0x000000a200a27308 */ /* 0x000ea20000002400 */
[----:B------:R-:W-:Y:S02]  /*7fb0*/  IADD3 R21, R33, 0x21, RZ ;  /* 0x0000002121157810 */ /* 0x000fe40007ffe0ff */
[----:B------:R-:W-:Y:S02]  /*7fc0*/  FSEL R76, R51, -INF , !P5 ;  /* 0xff800000334c7808 */ /* 0x000fe40006800000 */
[----:B------:R-:W-:Y:S01]  /*7fd0*/  ISETP.GE.AND P5, PT, R49, R40, PT ;  /* 0x000000283100720c */ /* 0x000fe20003fa6270 */
[----:B------:R-:W-:Y:S01]  /*7fe0*/  HMMA.16816.F32 R28, R8, R30, RZ ;  /* 0x0000001e081c723c */ /* 0x000fe200000018ff */
[----:B------:R-:W-:Y:S01]  /*7ff0*/  FSEL R82, R82, -INF , !P0 ;  /* 0xff80000052527808 */ /* 0x000fe20004000000 */
[----:B------:R1:W-:Y:S01]  /*8000*/  MUFU.TANH R51, R17 ;  /* 0x0000001100337308 */ /* 0x0003e20000002400 */
[----:B------:R-:W-:-:S02]  /*8010*/  FSEL R78, R58, -INF , !P1 ;  /* 0xff8000003a4e7808 */ /* 0x000fc40004800000 */
[----:B------:R-:W-:Y:S02]  /*8020*/  FSEL R64, R64, -INF , !P3 ;  /* 0xff80000040407808 */ /* 0x000fe40005800000 */
[----:B------:R-:W-:Y:S02]  /*8030*/  ISETP.GE.AND P0, PT, R49, R42, PT ;  /* 0x0000002a3100720c */ /* 0x000fe40003f06270 */
[C---:B------:R-:W-:Y:S01]  /*8040*/  ISETP.GE.AND P1, PT, R21.reuse, R40, PT ;  /* 0x000000281500720c */ /* 0x040fe20003f26270 */
[----:B------:R-:W1:Y:S01]  /*8050*/  MUFU.TANH R160, R160 ;  /* 0x000000a000a07308 */ /* 0x000e620000002400 */
[----:B------:R-:W-:Y:S02]  /*8060*/  ISETP.GE.AND P3, PT, R21, R42, PT ;  /* 0x0000002a1500720c */ /* 0x000fe40003f66270 */
[C---:B------:R-:W-:Y:S02]  /*8070*/  IADD3 R23, R33.reuse, 0x28, RZ ;  /* 0x0000002821177810 */ /* 0x040fe40007ffe0ff */
[----:B------:R-:W-:-:S02]  /*8080*/  IADD3 R21, R33, 0x29, RZ ;  /* 0x0000002921157810 */ /* 0x000fc40007ffe0ff */
[----:B------:R-:W-:Y:S01]  /*8090*/  FSEL R100, R62, -INF , !P5 ;  /* 0xff8000003e647808 */ /* 0x000fe20006800000 */
[----:B------:R-:W-:Y:S01]  /*80a0*/  MUFU.TANH R49, R16 ;  /* 0x0000001000317308 */ /* 0x000fe20000002400 */
[----:B------:R-:W-:Y:S02]  /*80b0*/  FSEL R94, R57, -INF , !P6 ;  /* 0xff800000395e7808 */ /* 0x000fe40007000000 */
[----:B------:R-:W-:Y:S02]  /*80c0*/  FSEL R72, R72, -INF , !P4 ;  /* 0xff80000048487808 */ /* 0x000fe40006000000 */
[----:B------:R-:W-:Y:S01]  /*80d0*/  FSEL R62, R63, -INF , !P0 ;  /* 0xff8000003f3e7808 */ /* 0x000fe20004000000 */
[----:B---3--:R-:W-:Y:S01]  /*80e0*/  HMMA.16816.F32 R28, R4, R14, R28 ;  /* 0x0000000e041c723c */ /* 0x008fe2000000181c */
[C---:B------:R-:W-:Y:S01]  /*80f0*/  ISETP.GE.AND P6, PT, R23.reuse, R40, PT ;  /* 0x000000281700720c */ /* 0x040fe20003fc6270 */
[----:B------:R3:W-:Y:S01]  /*8100*/  MUFU.TANH R122, R18 ;  /* 0x00000012007a7308 */ /* 0x0007e20000002400 */
[----:B------:R-:W-:-:S02]  /*8110*/  ISETP.GE.AND P4, PT, R23, R42, PT ;  /* 0x0000002a1700720c */ /* 0x000fc40003f86270 */
[C---:B------:R-:W-:Y:S02]  /*8120*/  ISETP.GE.AND P5, PT, R21.reuse, R40, PT ;  /* 0x000000281500720c */ /* 0x040fe40003fa6270 */
[----:B------:R-:W-:Y:S02]  /*8130*/  ISETP.GE.AND P0, PT, R21, R42, PT ;  /* 0x0000002a1500720c */ /* 0x000fe40003f06270 */
[----:B----4-:R-:W-:Y:S01]  /*8140*/  HMMA.16816.F32 R20, R4, R12, R24 ;  /* 0x0000000c0414723c */ /* 0x010fe20000001818 */
[----:B------:R-:W4:Y:S01]  /*8150*/  LDSM.16.M88.4 R24, [R142+0x2c00] ;  /* 0x002c00008e18783b */ /* 0x000f220000000200 */
[----:B-1----:R-:W-:Y:S01]  /*8160*/  IADD3 R17, R33, 0x38, RZ ;  /* 0x0000003821117810 */ /* 0x002fe20007ffe0ff */
[----:B------:R-:W1:Y:S01]  /*8170*/  MUFU.TANH R69, R69 ;  /* 0x0000004500457308 */ /* 0x000e620000002400 */
[----:B------:R-:W-:Y:S02]  /*8180*/  FSEL R102, R59, -INF , !P1 ;  /* 0xff8000003b667808 */ /* 0x000fe40004800000 */
[----:B------:R-:W-:-:S02]  /*8190*/  FSEL R168, R168, -INF , !P3 ;  /* 0xff800000a8a87808 */ /* 0x000fc40005800000 */
[----:B------:R-:W-:Y:S02]  /*81a0*/  IADD3 R13, R33, 0x30, RZ ;  /* 0x00000030210d7810 */ /* 0x000fe40007ffe0ff */
[----:B------:R-:W-:Y:S01]  /*81b0*/  FSEL R174, R60, -INF , !P5 ;  /* 0xff8000003cae7808 */ /* 0x000fe20006800000 */
[----:B------:R-:W1:Y:S01]  /*81c0*/  MUFU.TANH R120, R120 ;  /* 0x0000007800787308 */ /* 0x000e620000002400 */
[----:B------:R-:W-:Y:S02]  /*81d0*/  FSEL R92, R92, -INF , !P0 ;  /* 0xff8000005c5c7808 */ /* 0x000fe40004000000 */
[C---:B------:R-:W-:Y:S01]  /*81e0*/  ISETP.GE.AND P1, PT, R13.reuse, R40, PT ;  /* 0x000000280d00720c */ /* 0x040fe20003f26270 */
[----:B------:R-:W-:Y:S01]  /*81f0*/  FMUL.FTZ R170, R28, c[0x0][0x2ec] ;  /* 0x0000bb001caa7a20 */ /* 0x000fe20000410000 */
[----:B------:R-:W-:Y:S01]  /*8200*/  ISETP.GE.AND P3, PT, R13, R42, PT ;  /* 0x0000002a0d00720c */ /* 0x000fe20003f66270 */
[----:B------:R-:W-:Y:S01]  /*8210*/  FMUL.FTZ R30, R30, c[0x0][0x2ec] ;  /* 0x0000bb001e1e7a20 */ /* 0x000fe20000410000 */
[C---:B------:R-:W-:Y:S01]  /*8220*/  ISETP.GE.AND P5, PT, R17.reuse, R40, PT ;  /* 0x000000281100720c */ /* 0x040fe20003fa6270 */
[----:B------:R-:W1:Y:S01]  /*8230*/  MUFU.TANH R65, R65 ;  /* 0x0000004100417308 */ /* 0x000e620000002400 */
[----:B------:R-:W-:Y:S01]  /*8240*/  ISETP.GE.AND P0, PT, R17, R42, PT ;  /* 0x0000002a1100720c */ /* 0x000fe20003f06270 */
[----:B------:R-:W-:Y:S01]  /*8250*/  FMUL.FTZ R29, R29, c[0x0][0x2ec] ;  /* 0x0000bb001d1d7a20 */ /* 0x000fe20000410000 */
[----:B------:R-:W-:Y:S01]  /*8260*/  IADD3 R13, R33, 0x31, RZ ;  /* 0x00000031210d7810 */ /* 0x000fe20007ffe0ff */
[----:B---3--:R-:W3:Y:S01]  /*8270*/  LDSM.16.M88.4 R16, [R141+0x1c00] ;  /* 0x001c00008d10783b */ /* 0x008ee20000000200 */
[----:B------:R-:W-:Y:S01]  /*8280*/  FSEL R172, R61, -INF , !P6 ;  /* 0xff8000003dac7808 */ /* 0x000fe20007000000 */
[----:B------:R-:W-:Y:S01]  /*8290*/  FMUL.FTZ R52, R20, c[0x0][0x2ec] ;  /* 0x0000bb0014347a20 */ /* 0x000fe20000410000 */
[----:B------:R-:W-:Y:S01]  /*82a0*/  FSEL R166, R166, -INF , !P4 ;  /* 0xff800000a6a67808 */ /* 0x000fe20006000000 */
[----:B------:R-:W1:Y:S01]  /*82b0*/  MUFU.TANH R67, R67 ;  /* 0x0000004300437308 */ /* 0x000e620000002400 */
[C---:B------:R-:W-:Y:S01]  /*82c0*/  ISETP.GE.AND P6, PT, R13.reuse, R40, PT ;  /* 0x000000280d00720c */ /* 0x040fe20003fc6270 */
[----:B------:R-:W-:Y:S01]  /*82d0*/  FMUL.FTZ R104, R22, c[0x0][0x2ec] ;  /* 0x0000bb0016687a20 */ /* 0x000fe20000410000 */
[----:B------:R-:W-:Y:S01]  /*82e0*/  ISETP.GE.AND P4, PT, R13, R42, PT ;  /* 0x0000002a0d00720c */ /* 0x000fe20003f86270 */
[----:B------:R-:W-:Y:S01]  /*82f0*/  FMUL.FTZ R21, R21, c[0x0][0x2ec] ;  /* 0x0000bb0015157a20 */ /* 0x000fe20000410000 */
[----:B------:R-:W-:Y:S01]  /*8300*/  IADD3 R13, R33, 0x39, RZ ;  /* 0x00000039210d7810 */ /* 0x000fe20007ffe0ff */
[----:B------:R-:W-:Y:S01]  /*8310*/  FMUL.FTZ R23, R23, c[0x0][0x2ec] ;  /* 0x0000bb0017177a20 */ /* 0x000fe20000410000 */
[----:B------:R-:W-:Y:S01]  /*8320*/  FSEL R20, R71, -INF , !P1 ;  /* 0xff80000047147808 */ /* 0x000fe20004800000 */
[----:B------:R-:W1:Y:S01]  /*8330*/  MUFU.TANH R35, R35 ;  /* 0x0000002300237308 */ /* 0x000e620000002400 */
[----:B--2---:R-:W-:Y:S01]  /*8340*/  FSEL R162, R162, -INF , !P3 ;  /* 0xff800000a2a27808 */ /* 0x004fe20005800000 */
[----:B------:R-:W-:-:S04]  /*8350*/  DEPBAR.LE SB0, 0x0 ;  /* 0x000080000000791a */ /* 0x000fc80000000000 */
[C---:B------:R-:W-:Y:S02]  /*8360*/  ISETP.GE.AND P1, PT, R13.reuse, R40, PT ;  /* 0x000000280d00720c */ /* 0x040fe40003f26270 */
[----:B------:R-:W-:Y:S01]  /*8370*/  ISETP.GE.AND P3, PT, R13, R42, PT ;  /* 0x0000002a0d00720c */ /* 0x000fe20003f66270 */
[----:B------:R-:W2:Y:S01]  /*8380*/  MUFU.TANH R37, R37 ;  /* 0x0000002500257308 */ /* 0x000ea20000002400 */
[----:B------:R-:W-:Y:S02]  /*8390*/  IADD3 R13, R33, 0x40, RZ ;  /* 0x00000040210d7810 */ /* 0x000fe40007ffe0ff */
[----:B------:R-:W-:Y:S02]  /*83a0*/  FSEL R176, R34, -INF , !P6 ;  /* 0xff80000022b07808 */ /* 0x000fe40007000000 */
[----:B------:R-:W-:Y:S02]  /*83b0*/  FSEL R160, R160, -INF , !P4 ;  /* 0xff800000a0a07808 */ /* 0x000fe40006000000 */
[C---:B------:R-:W-:Y:S01]  /*83c0*/  ISETP.GE.AND P6, PT, R13.reuse, R40, PT ;  /* 0x000000280d00720c */ /* 0x040fe20003fc6270 */
[----:B------:R-:W2:Y:S01]  /*83d0*/  MUFU.TANH R39, R39 ;  /* 0x0000002700277308 */ /* 0x000ea20000002400 */
[----:B------:R-:W-:-:S02]  /*83e0*/  ISETP.GE.AND P4, PT, R13, R42, PT ;  /* 0x0000002a0d00720c */ /* 0x000fc40003f86270 */
[C---:B----4-:R-:W-:Y:S01]  /*83f0*/  HMMA.16816.F32 R12, R8.reuse, R24, RZ ;  /* 0x00000018080c723c */ /* 0x050fe200000018ff */
[----:B------:R-:W-:Y:S02]  /*8400*/  IADD3 R55, R33, 0x41, RZ ;  /* 0x0000004121377810 */ /* 0x000fe40007ffe0ff */
[----:B-1----:R-:W-:Y:S02]  /*8410*/  FSEL R22, R69, -INF , !P5 ;  /* 0xff80000045167808 */ /* 0x002fe40006800000 */
[----:B------:R-:W1:Y:S01]  /*8420*/  MUFU.TANH R126, R126 ;  /* 0x0000007e007e7308 */ /* 0x000e620000002400 */
[----:B------:R-:W-:Y:S02]  /*8430*/  FSEL R120, R120, -INF , !P0 ;  /* 0xff80000078787808 */ /* 0x000fe40004000000 */
[----:B------:R-:W-:Y:S01]  /*8440*/  HMMA.16816.F32 R8, R8, R26, RZ ;  /* 0x0000001a0808723c */ /* 0x000fe200000018ff */
[C---:B------:R-:W-:Y:S02]  /*8450*/  ISETP.GE.AND P5, PT, R55.reuse, R40, PT ;  /* 0x000000283700720c */ /* 0x040fe40003fa6270 */
[----:B------:R-:W-:-:S02]  /*8460*/  ISETP.GE.AND P0, PT, R55, R42, PT ;  /* 0x0000002a3700720c */ /* 0x000fc40003f06270 */
[----:B------:R-:W4:Y:S01]  /*8470*/  MUFU.TANH R48, R48 ;  /* 0x0000003000307308 */ /* 0x000f220000002400 */
[----:B------:R-:W-:Y:S02]  /*8480*/  FSEL R24, R65, -INF , !P1 ;  /* 0xff80000041187808 */ /* 0x000fe40004800000 */
[----:B------:R-:W-:Y:S02]  /*8490*/  IADD3 R27, R33, 0x49, RZ ;  /* 0x00000049211b7810 */ /* 0x000fe40007ffe0ff */
[----:B------:R-:W-:Y:S02]  /*84a0*/  FSEL R58, R67, -INF , !P3 ;  /* 0xff800000433a7808 */ /* 0x000fe40005800000 */
[----:B------:R-:W-:Y:S01]  /*84b0*/  IADD3 R25, R33, 0x50, RZ ;  /* 0x0000005021197810 */ /* 0x000fe20007ffe0ff */
[----:B------:R-:W1:Y:S01]  /*84c0*/  MUFU.TANH R118, R118 ;  /* 0x0000007600767308 */ /* 0x000e620000002400 */
[----:B------:R-:W-:Y:S02]  /*84d0*/  FSEL R26, R35, -INF , !P6 ;  /* 0xff800000231a7808 */ /* 0x000fe40007000000 */
[----:B---3--:R-:W-:Y:S01]  /*84e0*/  HMMA.16816.F32 R12, R4, R16, R12 ;  /* 0x00000010040c723c */ /* 0x008fe2000000180c */
[----:B------:R-:W-:-:S02]  /*84f0*/  FSEL R134, R134, -INF , !P4 ;  /* 0xff80000086867808 */ /* 0x000fc40006000000 */
[C---:B------:R-:W-:Y:S02]  /*8500*/  ISETP.GE.AND P1, PT, R53.reuse, R40, PT ;  /* 0x000000283500720c */ /* 0x040fe40003f26270 */
[----:B------:R-:W3:Y:S01]  /*8510*/  MUFU.TANH R116, R116 ;  /* 0x0000007400747308 */ /* 0x000ee20000002400 */
[----:B------:R-:W-:Y:S02]  /*8520*/  ISETP.GE.AND P3, PT, R53, R42, PT ;  /* 0x0000002a3500720c */ /* 0x000fe40003f66270 */
[----:B------:R-:W-:Y:S01]  /*8530*/  HMMA.16816.F32 R8, R4, R18, R8 ;  /* 0x000000120408723c */ /* 0x000fe20000001808 */
[C---:B------:R-:W-:Y:S02]  /*8540*/  ISETP.GE.AND P6, PT, R27.reuse, R40, PT ;  /* 0x000000281b00720c */ /* 0x040fe40003fc6270 */
[----:B------:R-:W-:Y:S02]  /*8550*/  ISETP.GE.AND P4, PT, R27, R42, PT ;  /* 0x0000002a1b00720c */ /* 0x000fe40003f86270 */
[----:B------:R-:W-:Y:S01]  /*8560*/  MUFU.TANH R52, R52 ;  /* 0x0000003400347308 */ /* 0x000fe20000002400 */
[----:B------:R-:W-:-:S02]  /*8570*/  IADD3 R17, R33, 0x58, RZ ;  /* 0x0000005821117810 */ /* 0x000fc40007ffe0ff */
[----:B--2---:R-:W-:Y:S02]  /*8580*/  FSEL R28, R37, -INF , !P5 ;  /* 0xff800000251c7808 */ /* 0x004fe40006800000 */
[----:B------:R-:W-:Y:S02]  /*8590*/  FSEL R128, R128, -INF , !P0 ;  /* 0xff80000080807808 */ /* 0x000fe40004000000 */
[C---:B------:R-:W-:Y:S01]  /*85a0*/  ISETP.GE.AND P5, PT, R25.reuse, R40, PT ;  /* 0x000000281900720c */ /* 0x040fe20003fa6270 */
[----:B------:R-:W2:Y:S01]  /*85b0*/  MUFU.TANH R104, R104 ;  /* 0x0000006800687308 */ /* 0x000ea20000002400 */
[----:B------:R-:W-:Y:S02]  /*85c0*/  ISETP.GE.AND P0, PT, R25, R42, PT ;  /* 0x0000002a1900720c */ /* 0x000fe40003f06270 */
[----:B------:R-:W-:Y:S01]  /*85d0*/  FSEL R178, R38, -INF , !P1 ;  /* 0xff80000026b27808 */ /* 0x000fe20004800000 */
[----:B------:R-:W-:Y:S01]  /*85e0*/  FMUL.FTZ R12, R12, c[0x0][0x2ec] ;  /* 0x0000bb000c0c7a20 */ /* 0x000fe20000410000 */
[----:B------:R-:W-:Y:S01]  /*85f0*/  FSEL R130, R130, -INF , !P3 ;  /* 0xff80000082827808 */ /* 0x000fe20005800000 */
[----:B------:R-:W-:Y:S01]  /*8600*/  FMUL.FTZ R14, R14, c[0x0][0x2ec] ;  /* 0x0000bb000e0e7a20 */ /* 0x000fe20000410000 */
[----:B------:R-:W-:Y:S01]  /*8610*/  FSEL R180, R39, -INF , !P6 ;  /* 0xff80000027b47808 */ /* 0x000fe20007000000 */
[----:B------:R2:W-:Y:S01]  /*8620*/  MUFU.TANH R96, R23 ;  /* 0x0000001700607308 */ /* 0x0005e20000002400 */
[----:B-1----:R-:W-:Y:S01]  /*8630*/  FSEL R126, R126, -INF , !P4 ;  /* 0xff8000007e7e7808 */ /* 0x002fe20006000000 */
[----:B------:R-:W-:Y:S01]  /*8640*/  FMUL.FTZ R13, R13, c[0x0][0x2ec] ;  /* 0x0000bb000d0d7a20 */ /* 0x000fe20000410000 */
[----:B------:R-:W-:Y:S01]  /*8650*/  IADD3 R25, R33, 0x59, RZ ;  /* 0x0000005921197810 */ /* 0x000fe20007ffe0ff */
[----:B------:R-:W-:Y:S01]  /*8660*/  FMUL.FTZ R8, R8, c[0x0][0x2ec] ;  /* 0x0000bb0008087a20 */ /* 0x000fe20000410000 */
[----:B------:R-:W-:Y:S01]  /*8670*/  ISETP.GE.AND P6, PT, R17, R40, PT ;  /* 0x000000281100720c */ /* 0x000fe20003fc6270 */
[----:B------:R-:W-:Y:S01]  /*8680*/  FMUL.FTZ R15, R15, c[0x0][0x2ec] ;  /* 0x0000bb000f0f7a20 */ /* 0x000fe20000410000 */
[----:B------:R-:W-:Y:S01]  /*8690*/  ISETP.GE.AND P4, PT, R17, R42, PT ;  /* 0x0000002a1100720c */ /* 0x000fe20003f86270 */
[----:B------:R-:W1:Y:S01]  /*86a0*/  MUFU.TANH R21, R21 ;  /* 0x0000001500157308 */ /* 0x000e620000002400 */
[----:B------:R-:W-:Y:S01]  /*86b0*/  IADD3 R7, R33, 0x61, RZ ;  /* 0x0000006121077810 */ /* 0x000fe20007ffe0ff */
[----:B------:R-:W-:Y:S01]  /*86c0*/  FMUL.FTZ R17, R31, c[0x0][0x2ec] ;  /* 0x0000bb001f117a20 */ /* 0x000fe20000410000 */
[----:B------:R-:W-:Y:S01]  /*86d0*/  FSEL R182, R47, -INF , !P5 ;  /* 0xff8000002fb67808 */ /* 0x000fe20006800000 */
[----:B------:R-:W-:Y:S01]  /*86e0*/  FMUL.FTZ R10, R10, c[0x0][0x2ec] ;  /* 0x0000bb000a0a7a20 */ /* 0x000fe20000410000 */
[----:B------:R-:W-:Y:S01]  /*86f0*/  FSEL R124, R124, -INF , !P0 ;  /* 0xff8000007c7c7808 */ /* 0x000fe20004000000 */
[----:B------:R-:W-:Y:S01]  /*8700*/  FMUL.FTZ R11, R11, c[0x0][0x2ec] ;  /* 0x0000bb000b0b7a20 */ /* 0x000fe20000410000 */
[----:B------:R-:W-:Y:S01]  /*8710*/  ISETP.GE.AND P5, PT, R25, R40, PT ;  /* 0x000000281900720c */ /* 0x000fe20003fa6270 */
[----:B------:R-:W1:Y:S01]  /*8720*/  MUFU.TANH R170, R170 ;  /* 0x000000aa00aa7308 */ /* 0x000e620000002400 */
[----:B--2---:R-:W-:-:S02]  /*8730*/  IADD3 R23, R33, 0x51, RZ ;  /* 0x0000005121177810 */ /* 0x004fc40007ffe0ff */
[----:B------:R-:W-:Y:S02]  /*8740*/  ISETP.GE.AND P0, PT, R25, R42, PT ;  /* 0x0000002a1900720c */ /* 0x000fe40003f06270 */
[C---:B------:R-:W-:Y:S02]  /*8750*/  ISETP.GE.AND P1, PT, R23.reuse, R40, PT ;  /* 0x000000281700720c */ /* 0x040fe40003f26270 */
[----:B------:R-:W-:Y:S01]  /*8760*/  ISETP.GE.AND P3, PT, R23, R42, PT ;  /* 0x0000002a1700720c */ /* 0x000fe20003f66270 */
[----:B------:R-:W2:Y:S01]  /*8770*/  MUFU.TANH R56, R30 ;  /* 0x0000001e00387308 */ /* 0x000ea20000002400 */
[----:B------:R-:W-:Y:S02]  /*8780*/  IADD3 R23, R33, 0x60, RZ ;  /* 0x0000006021177810 */ /* 0x000fe40007ffe0ff */
[----:B----4-:R-:W-:Y:S02]  /*8790*/  FSEL R184, R48, -INF , !P1 ;  /* 0xff80000030b87808 */ /* 0x010fe40004800000 */
[----:B------:R-:W-:-:S02]  /*87a0*/  FSEL R118, R118, -INF , !P3 ;  /* 0xff80000076767808 */ /* 0x000fc40005800000 */
[----:B------:R-:W-:Y:S01]  /*87b0*/  IADD3 R5, R33, 0x68, RZ ;  /* 0x0000006821057810 */ /* 0x000fe20007ffe0ff */
[----:B------:R-:W4:Y:S01]  /*87c0*/  MUFU.TANH R164, R29 ;  /* 0x0000001d00a47308 */ /* 0x000f220000002400 */
[----:B------:R-:W-:Y:S02]  /*87d0*/  FSEL R6, R49, -INF , !P6 ;  /* 0xff80000031067808 */ /* 0x000fe40007000000 */
[----:B------:R-:W-:Y:S02]  /*87e0*/  FSEL R122, R122, -INF , !P4 ;  /* 0xff8000007a7a7808 */ /* 0x000fe40006000000 */
[C---:B------:R-:W-:Y:S02]  /*87f0*/  ISETP.GE.AND P1, PT, R23.reuse, R40, PT ;  /* 0x000000281700720c */ /* 0x040fe40003f26270 */
[----:B------:R-:W-:Y:S01]  /*8800*/  ISETP.GE.AND P3, PT, R23, R42, PT ;  /* 0x0000002a1700720c */ /* 0x000fe20003f66270 */
[----:B------:R-:W-:Y:S01]  /*8810*/  MUFU.TANH R48, R8 ;  /* 0x0000000800307308 */ /* 0x000fe20000002400 */
[----:B------:R-:W-:-:S02]  /*8820*/  ISETP.GE.AND P6, PT, R7, R40, PT ;  /* 0x000000280700720c */ /* 0x000fc40003fc6270 */
[----:B------:R-:W-:Y:S02]  /*8830*/  ISETP.GE.AND P4, PT, R7, R42, PT ;  /* 0x0000002a0700720c */ /* 0x000fe40003f86270 */
[----:B------:R-:W-:Y:S02]  /*8840*/  IADD3 R7, R33, 0x69, RZ ;  /* 0x0000006921077810 */ /* 0x000fe40007ffe0ff */
[----:B------:R-:W-:Y:S01]  /*8850*/  FSEL R4, R51, -INF , !P5 ;  /* 0xff80000033047808 */ /* 0x000fe20006800000 */
[----:B------:R2:W2:Y:S01]  /*8860*/  MUFU.TANH R132, R12 ;  /* 0x0000000c00847308 */ /* 0x0004a20000002400 */
[----:B---3--:R-:W-:Y:S02]  /*8870*/  FSEL R116, R116, -INF , !P0 ;  /* 0xff80000074747808 */ /* 0x008fe40004000000 */
[C---:B------:R-:W-:Y:S02]  /*8880*/  ISETP.GE.AND P5, PT, R5.reuse, R40, PT ;  /* 0x000000280500720c */ /* 0x040fe40003fa6270 */
[----:B------:R-:W-:-:S02]  /*8890*/  ISETP.GE.AND P0, PT, R5, R42, PT ;  /* 0x0000002a0500720c */ /* 0x000fc40003f06270 */
[----:B------:R-:W-:Y:S01]  /*88a0*/  IADD3 R5, R33, 0x70, RZ ;  /* 0x0000007021057810 */ /* 0x000fe20007ffe0ff */
[----:B------:R-:W3:Y:S01]  /*88b0*/  MUFU.TANH R38, R14 ;  /* 0x0000000e00267308 */ /* 0x000ee20000002400 */
[----:B------:R-:W-:Y:S02]  /*88c0*/  FSEL R104, R104, -INF , !P3 ;  /* 0xff80000068687808 */ /* 0x000fe40005800000 */
[----:B------:R-:W-:Y:S02]  /*88d0*/  ISETP.GE.AND P3, PT, R7, R42, PT ;  /* 0x0000002a0700720c */ /* 0x000fe40003f66270 */
[----:B-1----:R-:W-:Y:S02]  /*88e0*/  FSEL R16, R21, -INF , !P6 ;  /* 0xff80000015107808 */ /* 0x002fe40007000000 */
[----:B------:R-:W-:Y:S01]  /*88f0*/  FSEL R96, R96, -INF , !P4 ;  /* 0xff80000060607808 */ /* 0x000fe20006000000 */
[----:B------:R-:W1:Y:S01]  /*8900*/  MUFU.TANH R17, R17 ;  /* 0x0000001100117308 */ /* 0x000e620000002400 */
[----:B--2---:R-:W-:-:S02]  /*8910*/  FSEL R12, R52, -INF , !P1 ;  /* 0xff800000340c7808 */ /* 0x004fc40004800000 */
[-C--:B------:R-:W-:Y:S02]  /*8920*/  ISETP.GE.AND P1, PT, R7, R40.reuse, PT ;  /* 0x000000280700720c */ /* 0x080fe40003f26270 */
[----:B------:R-:W-:Y:S02]  /*8930*/  IADD3 R7, R33, 0x71, RZ ;  /* 0x0000007121077810 */ /* 0x000fe40007ffe0ff */
[C---:B------:R-:W-:Y:S01]  /*8940*/  ISETP.GE.AND P6, PT, R5.reuse, R40, PT ;  /* 0x000000280500720c */ /* 0x040fe20003fc6270 */
[----:B------:R-:W2:Y:S01]  /*8950*/  MUFU.TANH R106, R13 ;  /* 0x0000000d006a7308 */ /* 0x000ea20000002400 */
[----:B------:R-:W-:Y:S02]  /*8960*/  ISETP.GE.AND P4, PT, R5, R42, PT ;  /* 0x0000002a0500720c */ /* 0x000fe40003f86270 */
[----:B------:R-:W-:Y:S02]  /*8970*/  IADD3 R5, R33, 0x78, RZ ;  /* 0x0000007821057810 */ /* 0x000fe40007ffe0ff */
[----:B------:R-:W-:-:S02]  /*8980*/  FSEL R170, R170, -INF , !P5 ;  /* 0xff800000aaaa7808 */ /* 0x000fc40006800000 */
[----:B------:R-:W-:Y:S01]  /*8990*/  FSEL R56, R56, -INF , !P0 ;  /* 0xff80000038387808 */ /* 0x000fe20004000000 */
[----:B------:R-:W1:Y:S01]  /*89a0*/  MUFU.TANH R34, R15 ;  /* 0x0000000f00227308 */ /* 0x000e620000002400 */
[C---:B------:R-:W-:Y:S02]  /*89b0*/  ISETP.GE.AND P5, PT, R7.reuse, R40, PT ;  /* 0x000000280700720c */ /* 0x040fe40003fa6270 */
[----:B------:R-:W-:Y:S01]  /*89c0*/  ISETP.GE.AND P0, PT, R7, R42, PT ;  /* 0x0000002a0700720c */ /* 0x000fe20003f06270 */
[----:B------:R-:W-:Y:S01]  /*89d0*/  FMUL.FTZ R7, R9, c[0x0][0x2ec] ;  /* 0x0000bb0009077a20 */ /* 0x000fe20000410000 */
[----:B----4-:R-:W-:Y:S02]  /*89e0*/  FSEL R164, R164, -INF , !P1 ;  /* 0xff800000a4a47808 */ /* 0x010fe40004800000 */
[----:B------:R-:W-:Y:S01]  /*89f0*/  ISETP.GE.AND P1, PT, R5, R40, PT ;  /* 0x000000280500720c */ /* 0x000fe20003f26270 */
[----:B------:R-:W4:Y:S01]  /*8a00*/  MUFU.TANH R44, R44 ;  /* 0x0000002c002c7308 */ /* 0x000f220000002400 */
[----:B------:R-:W-:-:S02]  /*8a10*/  FSEL R132, R132, -INF , !P6 ;  /* 0xff80000084847808 */ /* 0x000fc40007000000 */
[----:B------:R-:W-:Y:S02]  /*8a20*/  FSEL R48, R48, -INF , !P1 ;  /* 0xff80000030307808 */ /* 0x000fe40004800000 */
[----:B------:R-:W-:Y:S02]  /*8a30*/  ISETP.GE.AND P1, PT, R50, 0x2, PT ;  /* 0x000000023200780c */ /* 0x000fe40003f26270 */
[----:B---3--:R-:W-:Y:S01]  /*8a40*/  FSEL R38, R38, -INF , !P4 ;  /* 0xff80000026267808 */ /* 0x008fe20006000000 */
[----:B------:R-:W-:Y:S01]  /*8a50*/  MUFU.TANH R7, R7 ;  /* 0x0000000700077308 */ /* 0x000fe20000002400 */
[----:B------:R-:W-:Y:S01]  /*8a60*/  BAR.SYNC.DEFER_BLOCKING 0x0 ;  /* 0x0000000000007b1d */ /* 0x000fe20000010000 */
[C---:B------:R-:W-:Y:S02]  /*8a70*/  ISETP.GE.AND P6, PT, R33.reuse, R40, PT ;  /* 0x000000282100720c */ /* 0x040fe40003fc6270 */
[C---:B------:R-:W-:Y:S02]  /*8a80*/  ISETP.GE.AND P4, PT, R33.reuse, R42, PT ;  /* 0x0000002a2100720c */ /* 0x040fe40003f86270 */
[----:B------:R-:W-:-:S02]  /*8a90*/  IADD3 R33, R33, 0x79, RZ ;  /* 0x0000007921217810 */ /* 0x000fc40007ffe0ff */
[----:B------:R-:W3:Y:S01]  /*8aa0*/  MUFU.TANH R30, R10 ;  /* 0x0000000a001e7308 */ /* 0x000ee20000002400 */
[----:B-1----:R-:W-:Y:S02]  /*8ab0*/  FSEL R52, R17, -INF , !P3 ;  /* 0xff80000011347808 */ /* 0x002fe40005800000 */
[----:B--2---:R-:W-:Y:S02]  /*8ac0*/  FSEL R106, R106, -INF , !P5 ;  /* 0xff8000006a6a7808 */ /* 0x004fe40006800000 */
[----:B------:R-:W-:Y:S02]  /*8ad0*/  FSEL R34, R34, -INF , !P0 ;  /* 0xff80000022227808 */ /* 0x000fe40004000000 */
[----:B------:R-:W-:Y:S01]  /*8ae0*/  ISETP.GE.AND P3, PT, R5, R42, PT ;  /* 0x0000002a0500720c */ /* 0x000fe20003f66270 */
[----:B------:R-:W1:Y:S01]  /*8af0*/  MUFU.TANH R29, R11 ;  /* 0x0000000b001d7308 */ /* 0x000e620000002400 */
[C---:B------:R-:W-:Y:S02]  /*8b00*/  ISETP.GE.AND P5, PT, R33.reuse, R40, PT ;  /* 0x000000282100720c */ /* 0x040fe40003fa6270 */
[----:B------:R-:W-:-:S02]  /*8b10*/  ISETP.GE.AND P0, PT, R33, R42, PT ;  /* 0x0000002a2100720c */ /* 0x000fc40003f06270 */
[----:B------:R-:W-:Y:S02]  /*8b20*/  FSEL R43, R43, -INF , !P6 ;  /* 0xff8000002b2b7808 */ /* 0x000fe40007000000 */
[----:B----4-:R-:W-:Y:S02]  /*8b30*/  FSEL R5, R44, -INF , !P4 ;  /* 0xff8000002c057808 */ /* 0x010fe40006000000 */
[----:B---3--:R-:W-:Y:S02]  /*8b40*/  FSEL R30, R30, -INF , !P3 ;  /* 0xff8000001e1e7808 */ /* 0x008fe40005800000 */
[----:B------:R-:W-:Y:S02]  /*8b50*/  FSEL R45, R7, -INF , !P5 ;  /* 0xff800000072d7808 */ /* 0x000fe40006800000 */
[----:B-1----:R-:W-:Y:S01]  /*8b60*/  FSEL R29, R29, -INF , !P0 ;  /* 0xff8000001d1d7808 */ /* 0x002fe20004000000 */
[----:B------:R-:W-:Y:S05]  /*8b70*/  @!P1 BRA `(.L_x_3797) ;  /* 0x0000072000009947 */ /* 0x000fea0003800000 */
[----:B------:R-:W-:Y:S05]  /*8b80*/  @!P2 BRA `(.L_x_3798) ;  /* 0x000003a00000a947 */ /* 0x000fea0003800000 */
[----:B------:R-:W-:Y:S01]  /*8b90*/  IABS R2, c[0x0][0x2d0] ;  /* 0x0000b40000027a13 */ /* 0x000fe20000000000 */
[----:B------:R-:W-:Y:S01]  /*8ba0*/  IMAD.MOV.U32 R14, RZ, RZ, RZ ;  /* 0x000000ffff0e7224 */ /* 0x000fe200078e00ff */
[----:B------:R-:W-:-:S02]  /*8bb0*/  IADD3 R13, R0, -0x80, RZ ;  /* 0xffffff80000d7810 */ /* 0x000fc40007ffe0ff */
[----:B------:R-:W1:Y:S01]  /*8bc0*/  I2F.RP R9, R2 ;  /* 0x0000000200097306 */ /* 0x000e620000209400 */
        /* <DEDUP_REMOVED lines=54> */
.L_x_3798:
[----:B------:R-:W-:-:S05]  /*8f30*/  IMAD.MOV.U32 R11, RZ, RZ, c[0x0][0x198] ;  /* 0x00006600ff0b7624 */ /* 0x000fca00078e00ff */
[----:B------:R-:W-:-:S04]  /*8f40*/  LEA R11, -R11, RZ, 0x7 ;  /* 0x000000ff0b0b7211 */ /* 0x000fc800078e39ff */
[----:B------:R-:W-:Y:S02]  /*8f50*/  SHF.R.S32.HI R0, RZ, 0x1f, R11 ;  /* 0x0000001fff007819 */ /* 0x000fe4000001140b */
.L_x_3799:
[----:B------:R-:W-:Y:S01]  /*8f60*/  ISETP.GE.AND P0, PT, R84, c[0x0][0x220], PT ;  /* 0x0000880054007a0c */ /* 0x000fe20003f06270 */
[----:B------:R-:W-:-:S12]  /*8f70*/  BSSY B0, `(.L_x_3800) ;  /* 0x000002f000007945 */ /* 0x000fd80003800000 */
[----:B------:R-:W-:Y:S01]  /*8f80*/  @!P0 IMAD.MOV.U32 R9, RZ, RZ, c[0x0][0x198] ;  /* 0x00006600ff098624 */ /* 0x000fe200078e00ff */
[C---:B------:R-:W-:Y:S01]  /*8f90*/  @!P0 IADD3 R2, P5, P4, R11.reuse, R112, R146 ;  /* 0x000000700b028210 */ /* 0x040fe20007cbe092 */
[----:B------:R-:W-:Y:S01]  /*8fa0*/  @!P0 IMAD.MOV.U32 R7, RZ, RZ, c[0x0][0x19c] ;  /* 0x00006700ff078624 */ /* 0x000fe200078e00ff */
[----:B------:R-:W-:Y:S01]  /*8fb0*/  @!P0 LEA R18, P6, R11, R156, 0x1 ;  /* 0x0000009c0b128211 */ /* 0x000fe200078c08ff */
[----:B------:R1:W-:Y:S01]  /*8fc0*/  @P0 STS [R151+0x1000], RZ ;  /* 0x001000ff97000388 */ /* 0x0003e20000000800 */
[----:B------:R-:W-:Y:S02]  /*8fd0*/  @!P0 LEA R8, P3, R9, R112, 0x6 ;  /* 0x0000007009088211 */ /* 0x000fe400078630ff */
[----:B------:R-:W-:Y:S01]  /*8fe0*/  @!P0 LEA.HI.X R19, R11, R157, R0, 0x1, P6 ;  /* 0x0000009d0b138211 */ /* 0x000fe200030f0c00 */
[----:B------:R1:W-:Y:S01]  /*8ff0*/  @P0 STS [R151+0x1004], RZ ;  /* 0x001004ff97000388 */ /* 0x0003e20000000800 */
[-C--:B------:R-:W-:Y:S02]  /*9000*/  @!P0 LEA.HI.X R7, R9, R115.reuse, R7, 0x6, P3 ;  /* 0x0000007309078211 */ /* 0x080fe400018f3407 */
[----:B------:R-:W-:Y:S01]  /*9010*/  @!P0 IADD3 R8, P3, R11, R8, RZ ;  /* 0x000000080b088210 */ /* 0x000fe20007f7e0ff */
[----:B------:R1:W-:Y:S01]  /*9020*/  @P0 STS.64 [R151+0x1008], RZ ;  /* 0x001008ff97000388 */ /* 0x0003e20000000a00 */
[----:B------:R-:W-:-:S02]  /*9030*/  @!P0 IADD3.X R9, R0, R115, R145, P5, P4 ;  /* 0x0000007300098210 */ /* 0x000fc40002fe8491 */
[----:B------:R-:W-:Y:S01]  /*9040*/  @!P0 LEA R14, P4, R2, c[0x0][0x168], 0x1 ;  /* 0x00005a00020e8a11 */ /* 0x000fe200078808ff */
[----:B------:R-:W-:Y:S01]  /*9050*/  @!P0 IMAD.X R7, R0, 0x1, R7, P3 ;  /* 0x0000000100078824 */ /* 0x000fe200018e0607 */
        /* <DEDUP_REMOVED lines=32> */
.L_x_3801:
[----:B------:R-:W-:Y:S05]  /*9260*/  BSYNC B0 ;  /* 0x0000000000007941 */ /* 0x000fea0003800000 */
.L_x_3800:
[----:B------:R-:W0:Y:S01]  /*9270*/  LDGDEPBAR ;  /* 0x00000000000079af */ /* 0x000e220000000000 */
[----:B------:R-:W-:-:S04]  /*9280*/  LEA R156, P0, R11, R156, 0x1 ;  /* 0x0000009c0b9c7211 */ /* 0x000fc800078008ff */
[----:B------:R-:W-:Y:S02]  /*9290*/  LEA.HI.X R157, R11, R157, R0, 0x1, P0 ;  /* 0x0000009d0b9d7211 */ /* 0x000fe400000f0c00 */
.L_x_3797:
[----:B------:R-:W-:Y:S02]  /*92a0*/  FMNMX.FTZ R7, R43, R32, !PT ;  /* 0x000000202b077209 */ /* 0x000fe40007810000 */
[----:B------:R-:W-:Y:S02]  /*92b0*/  SHF.L.U32 R140, R140, 0x1, RZ ;  /* 0x000000018c8c7819 */ /* 0x000fe400000006ff */
[----:B------:R-:W-:Y:S02]  /*92c0*/  FMNMX.FTZ R7, R36, R7, !PT ;  /* 0x0000000724077209 */ /* 0x000fe40007810000 */
[----:B------:R-:W-:Y:S02]  /*92d0*/  LEA R139, R41, R140, 0x1 ;  /* 0x0000008c298b7211 */ /* 0x000fe400078e08ff */
        /* <DEDUP_REMOVED lines=27> */
[----:B------:R-:W-:Y:S02]  /*9490*/  FMNMX.FTZ R0, R48, R7, !PT ;  /* 0x0000000730007209 */ /* 0x000fe40007810000 */
[----:B------:R-:W-:Y:S02]  /*94a0*/  FMNMX.FTZ R7, R5, R74, !PT ;  /* 0x0000004a05077209 */ /* 0x000fe40007810000 */
[----:B------:R-:W-:Y:S02]  /*94b0*/  FMNMX.FTZ R0, R45, R0, !PT ;  /* 0x000000002d007209 */ /* 0x000fe40007810000 */
[----:B------:R-:W-:-:S03]  /*94c0*/  FMNMX.FTZ R7, R68, R7, !PT ;  /* 0x0000000744077209 */ /* 0x000fc60007810000 */
[----:B--2---:R-:W2:Y:S01]  /*94d0*/  SHFL.BFLY PT, R9, R0, 0x2, 0x1f ;  /* 0x0c401f0000097f89 */ /* 0x004ea200000e0000 */
[----:B------:R-:W-:-:S04]  /*94e0*/  FMNMX.FTZ R7, R80, R7, !PT ;  /* 0x0000000750077209 */ /* 0x000fc80007810000 */
[----:B------:R-:W-:-:S04]  /*94f0*/  FMNMX.FTZ R7, R70, R7, !PT ;  /* 0x0000000746077209 */ /* 0x000fc80007810000 */
[----:B------:R-:W-:-:S04]  /*9500*/  FMNMX.FTZ R7, R82, R7, !PT ;  /* 0x0000000752077209 */ /* 0x000fc80007810000 */
[----:B------:R-:W-:-:S04]  /*9510*/  FMNMX.FTZ R7, R64, R7, !PT ;  /* 0x0000000740077209 */ /* 0x000fc80007810000 */
[----:B------:R-:W-:-:S04]  /*9520*/  FMNMX.FTZ R7, R72, R7, !PT ;  /* 0x0000000748077209 */ /* 0x000fc80007810000 */
[----:B------:R-:W-:Y:S02]  /*9530*/  FMNMX.FTZ R7, R62, R7, !PT ;  /* 0x000000073e077209 */ /* 0x000fe40007810000 */
[----:B--2---:R-:W-:Y:S02]  /*9540*/  FMNMX.FTZ R9, R0, R9, !PT ;  /* 0x0000000900097209 */ /* 0x004fe40007810000 */
[----:B------:R-:W-:-:S03]  /*9550*/  FMNMX.FTZ R7, R168, R7, !PT ;  /* 0x00000007a8077209 */ /* 0x000fc60007810000 */
[----:B------:R-:W2:Y:S01]  /*9560*/  SHFL.BFLY PT, R2, R9, 0x1, 0x1f ;  /* 0x0c201f0009027f89 */ /* 0x000ea200000e0000 */
[----:B------:R-:W-:-:S04]  /*9570*/  FMNMX.FTZ R7, R166, R7, !PT ;  /* 0x00000007a6077209 */ /* 0x000fc80007810000 */
[----:B------:R-:W-:-:S04]  /*9580*/  FMNMX.FTZ R7, R92, R7, !PT ;  /* 0x000000075c077209 */ /* 0x000fc80007810000 */
[----:B------:R-:W-:-:S04]  /*9590*/  FMNMX.FTZ R7, R162, R7, !PT ;  /* 0x00000007a2077209 */ /* 0x000fc80007810000 */
[----:B------:R-:W-:-:S04]  /*95a0*/  FMNMX.FTZ R7, R160, R7, !PT ;  /* 0x00000007a0077209 */ /* 0x000fc80007810000 */
[----:B------:R-:W-:-:S04]  /*95b0*/  FMNMX.FTZ R7, R120, R7, !PT ;  /* 0x0000000778077209 */ /* 0x000fc80007810000 */
[----:B------:R-:W-:Y:S02]  /*95c0*/  FMNMX.FTZ R7, R58, R7, !PT ;  /* 0x000000073a077209 */ /* 0x000fe40007810000 */
[----:B--2---:R-:W-:Y:S02]  /*95d0*/  FMNMX.FTZ R2, R9, R2, !PT ;  /* 0x0000000209027209 */ /* 0x004fe40007810000 */
[----:B------:R-:W-:Y:S01]  /*95e0*/  FMNMX.FTZ R7, R134, R7, !PT ;  /* 0x0000000786077209 */ /* 0x000fe20007810000 */
[----:B------:R-:W-:Y:S01]  /*95f0*/  LDSM.16.MT88.4 R8, [R139+0x3400] ;  /* 0x003400008b08783b */ /* 0x000fe20000004200 */
        /* <DEDUP_REMOVED lines=8> */
[--C-:B-1----:R-:W-:Y:S02]  /*9680*/  FFMA.FTZ R60, R78, c[0x0][0x23c], -R49.reuse ;  /* 0x00008f004e3c7a23 */ /* 0x102fe40000010831 */
        /* <DEDUP_REMOVED lines=28> */
[----:B------:R-:W-:Y:S01]  /*9850*/  LDSM.16.MT88.4 R16, [R140+0x3800] ;  /* 0x003800008c10783b */ /* 0x000fe20000004200 */
        /* <DEDUP_REMOVED lines=10> */
[--C-:B------:R-:W-:Y:S02]  /*9900*/  FFMA.FTZ R28, R28, c[0x0][0x23c], -R49.reuse ;  /* 0x00008f001c1c7a23 */ /* 0x100fe40000010831 */
[----:B------:R-:W3:Y:S01]  /*9910*/  SHFL.BFLY PT, R7, R0, 0x2, 0x1f ;  /* 0x0c401f0000077f89 */ /* 0x000ee200000e0000 */
[--C-:B------:R-:W-:Y:S02]  /*9920*/  FFMA.FTZ R27, R178, c[0x0][0x23c], -R49.reuse ;  /* 0x00008f00b21b7a23 */ /* 0x100fe40000010831 */
[--C-:B------:R-:W-:Y:S02]  /*9930*/  FFMA.FTZ R26, R180, c[0x0][0x23c], -R49.reuse ;  /* 0x00008f00b41a7a23 */ /* 0x100fe40000010831 */
[----:B------:R-:W-:Y:S01]  /*9940*/  MUFU.EX2 R66, R66 ;  /* 0x0000004200427308 */ /* 0x000fe20000000800 */
[----:B------:R-:W-:-:S02]  /*9950*/  FFMA.FTZ R25, R182, c[0x0][0x23c], -R49 ;  /* 0x00008f00b6197a23 */ /* 0x000fc40000010831 */
[--C-:B------:R-:W-:Y:S02]  /*9960*/  FFMA.FTZ R24, R184, c[0x0][0x23c], -R49.reuse ;  /* 0x00008f00b8187a23 */ /* 0x100fe40000010831 */
[--C-:B------:R-:W-:Y:S02]  /*9970*/  FFMA.FTZ R35, R170, c[0x0][0x23c], -R49.reuse ;  /* 0x00008f00aa237a23 */ /* 0x100fe40000010831 */
[--C-:B------:R-:W-:Y:S01]  /*9980*/  FFMA.FTZ R93, R132, c[0x0][0x23c], -R49.reuse ;  /* 0x00008f00845d7a23 */ /* 0x100fe20000010831 */
[----:B------:R-:W-:Y:S01]  /*9990*/  MUFU.EX2 R51, R51 ;  /* 0x0000003300337308 */ /* 0x000fe20000000800 */
[--C-:B------:R-:W-:Y:S02]  /*99a0*/  FFMA.FTZ R106, R106, c[0x0][0x23c], -R49.reuse ;  /* 0x00008f006a6a7a23 */ /* 0x100fe40000010831 */
[--C-:B------:R-:W-:Y:S02]  /*99b0*/  FFMA.FTZ R48, R48, c[0x0][0x23c], -R49.reuse ;  /* 0x00008f0030307a23 */ /* 0x100fe40000010831 */
[----:B------:R-:W-:-:S03]  /*99c0*/  FFMA.FTZ R163, R45, c[0x0][0x23c], -R49 ;  /* 0x00008f002da37a23 */ /* 0x000fc60000010831 */
[----:B------:R-:W-:Y:S01]  /*99d0*/  MUFU.EX2 R54, R54 ;  /* 0x0000003600367308 */ /* 0x000fe20000000800 */
[----:B---3--:R-:W-:-:S05]  /*99e0*/  FMNMX.FTZ R7, R0, R7, !PT ;  /* 0x0000000700077209 */ /* 0x008fca0007810000 */
[----:B------:R-:W3:Y:S02]  /*99f0*/  SHFL.BFLY PT, R0, R7, 0x1, 0x1f ;  /* 0x0c201f0007007f89 */ /* 0x000ee400000e0000 */
[----:B------:R-:W-:Y:S08]  /*9a00*/  MUFU.EX2 R47, R47 ;  /* 0x0000002f002f7308 */ /* 0x000ff00000000800 */
[----:B------:R-:W-:Y:S08]  /*9a10*/  MUFU.EX2 R44, R44 ;  /* 0x0000002c002c7308 */ /* 0x000ff00000000800 */
[----:B------:R-:W-:Y:S01]  /*9a20*/  MUFU.EX2 R43, R43 ;  /* 0x0000002b002b7308 */ /* 0x000fe20000000800 */
[----:B---3--:R-:W-:-:S07]  /*9a30*/  FMNMX.FTZ R0, R7, R0, !PT ;  /* 0x0000000007007209 */ /* 0x008fce0007810000 */
[----:B------:R-:W-:Y:S01]  /*9a40*/  MUFU.EX2 R39, R39 ;  /* 0x0000002700277308 */ /* 0x000fe20000000800 */
[C---:B------:R-:W-:Y:S01]  /*9a50*/  FSETP.NEU.FTZ.AND P0, PT, R0.reuse, -INF , PT ;  /* 0xff8000000000780b */ /* 0x040fe20003f1d000 */
[----:B------:R-:W-:-:S06]  /*9a60*/  FMUL.FTZ R31, R0, c[0x0][0x23c] ;  /* 0x00008f00001f7a20 */ /* 0x000fcc0000410000 */
[----:B------:R-:W-:Y:S01]  /*9a70*/  MUFU.EX2 R36, R36 ;  /* 0x0000002400247308 */ /* 0x000fe20000000800 */
[----:B------:R-:W-:-:S05]  /*9a80*/  FSEL R31, R31, RZ, P0 ;  /* 0x000000ff1f1f7208 */ /* 0x000fca0000000000 */
[--C-:B------:R-:W-:Y:S02]  /*9a90*/  FFMA.FTZ R100, R5, c[0x0][0x23c], -R31.reuse ;  /* 0x00008f0005647a23 */ /* 0x100fe4000001081f */
[----:B------:R-:W3:Y:S01]  /*9aa0*/  LDSM.16.MT88.4 R4, [R139+0x3000] ;  /* 0x003000008b04783b */ /* 0x000ee20000004200 */
[--C-:B------:R-:W-:Y:S01]  /*9ab0*/  FFMA.FTZ R65, R74, c[0x0][0x23c], -R31.reuse ;  /* 0x00008f004a417a23 */ /* 0x100fe2000001081f */
[----:B------:R-:W-:Y:S01]  /*9ac0*/  MUFU.EX2 R37, R37 ;  /* 0x0000002500257308 */ /* 0x000fe20000000800 */
[--C-:B------:R-:W-:Y:S01]  /*9ad0*/  FFMA.FTZ R102, R68, c[0x0][0x23c], -R31.reuse ;  /* 0x00008f0044667a23 */ /* 0x100fe2000001081f */
[----:B-1----:R-:W-:Y:S01]  /*9ae0*/  F2FP.PACK_AB R68, R89, R114 ;  /* 0x000000725944723e */ /* 0x002fe200000000ff */
[--C-:B------:R-:W-:Y:S02]  /*9af0*/  FFMA.FTZ R63, R80, c[0x0][0x23c], -R31.reuse ;  /* 0x00008f00503f7a23 */ /* 0x100fe4000001081f */
[--C-:B------:R-:W-:Y:S01]  /*9b00*/  FFMA.FTZ R94, R70, c[0x0][0x23c], -R31.reuse ;  /* 0x00008f00465e7a23 */ /* 0x100fe2000001081f */
[----:B--2---:R-:W-:Y:S01]  /*9b10*/  F2FP.PACK_AB R70, R61, R98 ;  /* 0x000000623d46723e */ /* 0x004fe200000000ff */
[--C-:B------:R-:W-:Y:S01]  /*9b20*/  FFMA.FTZ R57, R82, c[0x0][0x23c], -R31.reuse ;  /* 0x00008f0052397a23 */ /* 0x100fe2000001081f */
[----:B------:R-:W-:Y:S01]  /*9b30*/  MUFU.EX2 R100, R100 ;  /* 0x0000006400647308 */ /* 0x000fe20000000800 */
[----:B------:R-:W-:-:S02]  /*9b40*/  FFMA.FTZ R64, R64, c[0x0][0x23c], -R31 ;  /* 0x00008f0040407a23 */ /* 0x000fc4000001081f */
[--C-:B------:R-:W-:Y:S02]  /*9b50*/  FFMA.FTZ R55, R72, c[0x0][0x23c], -R31.reuse ;  /* 0x00008f0048377a23 */ /* 0x100fe4000001081f */
[--C-:B------:R-:W-:Y:S02]  /*9b60*/  FFMA.FTZ R62, R62, c[0x0][0x23c], -R31.reuse ;  /* 0x00008f003e3e7a23 */ /* 0x100fe4000001081f */
[--C-:B------:R-:W-:Y:S01]  /*9b70*/  FFMA.FTZ R41, R168, c[0x0][0x23c], -R31.reuse ;  /* 0x00008f00a8297a23 */ /* 0x100fe2000001081f */
[----:B------:R-:W1:Y:S01]  /*9b80*/  MUFU.EX2 R65, R65 ;  /* 0x0000004100417308 */ /* 0x000e620000000800 */
        /* <DEDUP_REMOVED lines=18> */
[----:B------:R-:W-:Y:S01]  /*9cb0*/  FADD.FTZ R89, R114, R89 ;  /* 0x0000005972597221 */ /* 0x000fe20000010000 */
[----:B--2---:R-:W-:Y:S01]  /*9cc0*/  F2FP.PACK_AB R71, R63, R102 ;  /* 0x000000663f47723e */ /* 0x004fe200000000ff */
[----:B------:R-:W1:Y:S01]  /*9cd0*/  MUFU.EX2 R57, R57 ;  /* 0x0000003900397308 */ /* 0x000e620000000800 */
[----:B------:R-:W-:-:S02]  /*9ce0*/  FFMA.FTZ R58, R164, c[0x0][0x23c], -R49 ;  /* 0x00008f00a43a7a23 */ /* 0x000fc40000010831 */
[----:B------:R-:W-:Y:S02]  /*9cf0*/  FADD.FTZ R98, R98, R89 ;  /* 0x0000005962627221 */ /* 0x000fe40000010000 */
[--C-:B------:R-:W-:Y:S01]  /*9d00*/  FFMA.FTZ R104, R104, c[0x0][0x23c], -R31.reuse ;  /* 0x00008f0068687a23 */ /* 0x100fe2000001081f */
[C---:B------:R-:W-:Y:S01]  /*9d10*/  HMMA.16816.F32 R80, R68.reuse, R76, RZ ;  /* 0x0000004c4450723c */ /* 0x040fe200000018ff */
[----:B------:R-:W-:Y:S01]  /*9d20*/  FADD.FTZ R61, R61, R98 ;  /* 0x000000623d3d7221 */ /* 0x000fe20000010000 */
[----:B------:R-:W-:Y:S01]  /*9d30*/  MUFU.EX2 R64, R64 ;  /* 0x0000004000407308 */ /* 0x000fe20000000800 */
[--C-:B------:R-:W-:Y:S02]  /*9d40*/  FFMA.FTZ R56, R56, c[0x0][0x23c], -R31.reuse ;  /* 0x00008f0038387a23 */ /* 0x100fe4000001081f */
[--C-:B------:R-:W-:Y:S02]  /*9d50*/  FFMA.FTZ R96, R96, c[0x0][0x23c], -R31.reuse ;  /* 0x00008f0060607a23 */ /* 0x100fe4000001081f */
[--C-:B------:R-:W-:Y:S01]  /*9d60*/  FFMA.FTZ R52, R52, c[0x0][0x23c], -R31.reuse ;  /* 0x00008f0034347a23 */ /* 0x100fe2000001081f */
[----:B------:R-:W-:Y:S01]  /*9d70*/  HMMA.16816.F32 R76, R68, R78, RZ ;  /* 0x0000004e444c723c */ /* 0x000fe200000018ff */
[--C-:B------:R-:W-:Y:S01]  /*9d80*/  FFMA.FTZ R38, R38, c[0x0][0x23c], -R31.reuse ;  /* 0x00008f0026267a23 */ /* 0x100fe2000001081f */
[----:B------:R-:W2:Y:S01]  /*9d90*/  MUFU.EX2 R55, R55 ;  /* 0x0000003700377308 */ /* 0x000ea20000000800 */
[----:B------:R-:W-:-:S02]  /*9da0*/  FFMA.FTZ R34, R34, c[0x0][0x23c], -R31 ;  /* 0x00008f0022227a23 */ /* 0x000fc4000001081f */
[--C-:B------:R-:W-:Y:S02]  /*9db0*/  FFMA.FTZ R30, R30, c[0x0][0x23c], -R31.reuse ;  /* 0x00008f001e1e7a23 */ /* 0x100fe4000001081f */
[----:B------:R-:W-:Y:S01]  /*9dc0*/  FFMA.FTZ R29, R29, c[0x0][0x23c], -R31 ;  /* 0x00008f001d1d7a23 */ /* 0x000fe2000001081f */
[C---:B---3--:R-:W-:Y:S02]  /*9dd0*/  HMMA.16816.F32 R72, R68.reuse, R4, RZ ;  /* 0x000000044448723c */ /* 0x048fe400000018ff */
[----:B------:R-:W-:Y:S05]  /*9de0*/  MUFU.EX2 R62, R62 ;  /* 0x0000003e003e7308 */ /* 0x000fea0000000800 */
[----:B------:R-:W-:Y:S01]  /*9df0*/  F2FP.PACK_AB R4, R53, R66 ;  /* 0x000000423504723e */ /* 0x000fe200000000ff */
[----:B------:R-:W-:Y:S01]  /*9e00*/  HMMA.16816.F32 R68, R68, R6, RZ ;  /* 0x000000064444723c */ /* 0x000fe200000018ff */
[----:B-1----:R-:W-:Y:S01]  /*9e10*/  F2FP.PACK_AB R5, R57, R94 ;  /* 0x0000005e3905723e */ /* 0x002fe200000000ff */
[----:B------:R-:W1:Y:S01]  /*9e20*/  MUFU.EX2 R41, R41 ;  /* 0x0000002900297308 */ /* 0x000e620000000800 */
[----:B------:R-:W-:-:S04]  /*9e30*/  FADD.FTZ R66, R66, R61 ;  /* 0x0000003d42427221 */ /* 0x000fc80000010000 */
[----:B------:R-:W-:Y:S02]  /*9e40*/  F2FP.PACK_AB R6, R51, R60 ;  /* 0x0000003c3306723e */ /* 0x000fe400000000ff */
[----:B--2---:R-:W-:Y:S01]  /*9e50*/  F2FP.PACK_AB R7, R55, R64 ;  /* 0x000000403707723e */ /* 0x004fe200000000ff */
[----:B------:R-:W-:Y:S06]  /*9e60*/  MUFU.EX2 R59, R59 ;  /* 0x0000003b003b7308 */ /* 0x000fec0000000800 */
[C---:B------:R-:W-:Y:S02]  /*9e70*/  HMMA.16816.F32 R80, R4.reuse, R12, R80 ;  /* 0x0000000c0450723c */ /* 0x040fe40000001850 */
[----:B------:R-:W2:Y:S06]  /*9e80*/  MUFU.EX2 R92, R92 ;  /* 0x0000005c005c7308 */ /* 0x000eac0000000800 */
[C---:B------:R-:W-:Y:S01]  /*9e90*/  HMMA.16816.F32 R76, R4.reuse, R14, R76 ;  /* 0x0000000e044c723c */ /* 0x040fe2000000184c */
[----:B------:R-:W3:Y:S01]  /*9ea0*/  LDSM.16.MT88.4 R12, [R139+0x3800] ;  /* 0x003800008b0c783b */ /* 0x000ee20000004200 */
[----:B------:R-:W-:Y:S06]  /*9eb0*/  MUFU.EX2 R32, R32 ;  /* 0x0000002000207308 */ /* 0x000fec0000000800 */
[C---:B------:R-:W-:Y:S02]  /*9ec0*/  HMMA.16816.F32 R72, R4.reuse, R8, R72 ;  /* 0x000000080448723c */ /* 0x040fe40000001848 */
[----:B------:R-:W-:Y:S06]  /*9ed0*/  MUFU.EX2 R112, R112 ;  /* 0x0000007000707308 */ /* 0x000fec0000000800 */
[----:B------:R-:W-:Y:S01]  /*9ee0*/  HMMA.16816.F32 R68, R4, R10, R68 ;  /* 0x0000000a0444723c */ /* 0x000fe20000001844 */
[----:B------:R-:W4:Y:S01]  /*9ef0*/  LDSM.16.MT88.4 R8, [R140+0x3c00] ;  /* 0x003c00008c08783b */ /* 0x000f220000004200 */
[----:B------:R-:W5:Y:S05]  /*9f00*/  MUFU.EX2 R67, R67 ;  /* 0x0000004300437308 */ /* 0x000f6a0000000800 */
[----:B------:R-:W-:-:S02]  /*9f10*/  F2FP.PACK_AB R4, R47, R54 ;  /* 0x000000362f04723e */ /* 0x000fc400000000ff */
[----:B-1----:R-:W-:Y:S01]  /*9f20*/  F2FP.PACK_AB R5, R41, R62 ;  /* 0x0000003e2905723e */ /* 0x002fe200000000ff */
[----:B------:R-:W-:Y:S01]  /*9f30*/  MUFU.EX2 R87, R87 ;  /* 0x0000005700577308 */ /* 0x000fe20000000800 */
[----:B------:R-:W-:Y:S02]  /*9f40*/  F2FP.PACK_AB R6, R43, R44 ;  /* 0x0000002c2b06723e */ /* 0x000fe400000000ff */
[----:B--2---:R-:W-:-:S05]  /*9f50*/  F2FP.PACK_AB R7, R92, R59 ;  /* 0x0000003b5c07723e */ /* 0x004fca00000000ff */
[----:B------:R-:W1:Y:S02]  /*9f60*/  MUFU.EX2 R120, R120 ;  /* 0x0000007800787308 */ /* 0x000e640000000800 */
[C---:B------:R-:W-:Y:S06]  /*9f70*/  HMMA.16816.F32 R80, R4.reuse, R16, R80 ;  /* 0x000000100450723c */ /* 0x040fec0000001850 */
        /* <DEDUP_REMOVED lines=10> */
[----:B-----5:R-:W-:Y:S02]  /*a020*/  F2FP.PACK_AB R5, R67, R112 ;  /* 0x000000704305723e */ /* 0x020fe400000000ff */
[----:B------:R-:W-:Y:S02]  /*a030*/  F2FP.PACK_AB R6, R32, R37 ;  /* 0x000000252006723e */ /* 0x000fe400000000ff */
[----:B-1----:R-:W-:Y:S01]  /*a040*/  F2FP.PACK_AB R7, R120, R87 ;  /* 0x000000577807723e */ /* 0x002fe200000000ff */
[----:B------:R-:W-:Y:S06]  /*a050*/  MUFU.EX2 R95, R95 ;  /* 0x0000005f005f7308 */ /* 0x000fec0000000800 */
[C---:B----4-:R-:W-:Y:S02]  /*a060*/  HMMA.16816.F32 R80, R4.reuse, R8, R80 ;  /* 0x000000080450723c */ /* 0x050fe40000001850 */
[----:B------:R-:W1:Y:S06]  /*a070*/  MUFU.EX2 R128, R128 ;  /* 0x0000008000807308 */ /* 0x000e6c0000000800 */
        /* <DEDUP_REMOVED lines=8> */
[----:B------:R-:W-:-:S02]  /*a100*/  F2FP.PACK_AB R4, R28, R33 ;  /* 0x000000211c04723e */ /* 0x000fc400000000ff */
[----:B-1----:R-:W-:Y:S01]  /*a110*/  F2FP.PACK_AB R5, R128, R95 ;  /* 0x0000005f8005723e */ /* 0x002fe200000000ff */
[----:B------:R-:W1:Y:S01]  /*a120*/  MUFU.EX2 R24, R24 ;  /* 0x0000001800187308 */ /* 0x000e620000000800 */
[----:B------:R-:W-:Y:S02]  /*a130*/  F2FP.PACK_AB R6, R26, R27 ;  /* 0x0000001b1a06723e */ /* 0x000fe400000000ff */
[----:B--2---:R-:W-:-:S05]  /*a140*/  F2FP.PACK_AB R7, R126, R97 ;  /* 0x000000617e07723e */ /* 0x004fca00000000ff */
[----:B------:R-:W-:Y:S02]  /*a150*/  MUFU.EX2 R22, R22 ;  /* 0x0000001600167308 */ /* 0x000fe40000000800 */
[C---:B---3--:R-:W-:Y:S06]  /*a160*/  HMMA.16816.F32 R80, R4.reuse, R12, R80 ;  /* 0x0000000c0450723c */ /* 0x048fec0000001850 */
[----:B------:R-:W2:Y:S02]  /*a170*/  MUFU.EX2 R21, R21 ;  /* 0x0000001500157308 */ /* 0x000ea40000000800 */
[C---:B------:R-:W-:Y:S01]  /*a180*/  HMMA.16816.F32 R76, R4.reuse, R14, R76 ;  /* 0x0000000e044c723c */ /* 0x040fe2000000184c */
[----:B------:R-:W3:Y:S05]  /*a190*/  LDSM.16.MT88.4 R12, [R139+0x4400] ;  /* 0x004400008b0c783b */ /* 0x000eea0000004200 */
[----:B------:R-:W-:Y:S02]  /*a1a0*/  MUFU.EX2 R124, R124 ;  /* 0x0000007c007c7308 */ /* 0x000fe40000000800 */
[C---:B----4-:R-:W-:Y:S06]  /*a1b0*/  HMMA.16816.F32 R72, R4.reuse, R8, R72 ;  /* 0x000000080448723c */ /* 0x050fec0000001848 */
[----:B------:R-:W4:Y:S01]  /*a1c0*/  MUFU.EX2 R99, R99 ;  /* 0x0000006300637308 */ /* 0x000f220000000800 */
[----:B------:R-:W-:Y:S01]  /*a1d0*/  FADD.FTZ R9, R100, R65 ;  /* 0x0000004164097221 */ /* 0x000fe20000010000 */
[----:B------:R-:W-:Y:S03]  /*a1e0*/  HMMA.16816.F32 R68, R4, R10, R68 ;  /* 0x0000000a0444723c */ /* 0x000fe60000001844 */
[----:B------:R-:W-:-:S02]  /*a1f0*/  FADD.FTZ R102, R102, R9 ;  /* 0x0000000966667221 */ /* 0x000fc40000010000 */
[----:B------:R-:W3:Y:S01]  /*a200*/  LDSM.16.MT88.4 R8, [R140+0x4800] ;  /* 0x004800008c08783b */ /* 0x000ee20000004200 */
[----:B------:R-:W-:Y:S01]  /*a210*/  MUFU.EX2 R101, R101 ;  /* 0x0000006500657308 */ /* 0x000fe20000000800 */
[----:B-1----:R-:W-:Y:S01]  /*a220*/  F2FP.PACK_AB R4, R24, R25 ;  /* 0x000000191804723e */ /* 0x002fe200000000ff */
[----:B------:R-:W-:Y:S01]  /*a230*/  FADD.FTZ R63, R63, R102 ;  /* 0x000000663f3f7221 */ /* 0x000fe20000010000 */
[----:B--2---:R-:W-:-:S03]  /*a240*/  F2FP.PACK_AB R6, R21, R22 ;  /* 0x000000161506723e */ /* 0x004fc600000000ff */
[----:B------:R-:W-:Y:S02]  /*a250*/  FADD.FTZ R94, R94, R63 ;  /* 0x0000003f5e5e7221 */ /* 0x000fe40000010000 */
[----:B------:R-:W1:Y:S01]  /*a260*/  MUFU.EX2 R116, R116 ;  /* 0x0000007400747308 */ /* 0x000e620000000800 */
[----:B----4-:R-:W-:Y:S01]  /*a270*/  F2FP.PACK_AB R5, R99, R124 ;  /* 0x0000007c6305723e */ /* 0x010fe200000000ff */
        /* <DEDUP_REMOVED lines=9> */
[----:B-----5:R-:W-:Y:S01]  /*a310*/  HMMA.16816.F32 R80, R4, R16, R80 ;  /* 0x000000100450723c */ /* 0x020fe20000001850 */
[----:B------:R-:W-:Y:S02]  /*a320*/  MUFU.EX2 R35, R35 ;  /* 0x0000002300237308 */ /* 0x000fe40000000800 */
[----:B------:R-:W-:-:S04]  /*a330*/  FADD.FTZ R59, R92, R59 ;  /* 0x0000003b5c3b7221 */ /* 0x000fc80000010000 */
[----:B------:R-:W-:Y:S01]  /*a340*/  FADD.FTZ R17, R53, R66 ;  /* 0x0000004235117221 */ /* 0x000fe20000010000 */
[C---:B------:R-:W-:Y:S01]  /*a350*/  HMMA.16816.F32 R76, R4.reuse, R18, R76 ;  /* 0x00000012044c723c */ /* 0x040fe2000000184c */
[----:B------:R-:W2:Y:S02]  /*a360*/  MUFU.EX2 R58, R58 ;  /* 0x0000003a003a7308 */ /* 0x000ea40000000800 */
[----:B------:R-:W-:Y:S02]  /*a370*/  FADD.FTZ R60, R60, R17 ;  /* 0x000000113c3c7221 */ /* 0x000fe40000010000 */
[----:B------:R-:W4:Y:S02]  /*a380*/  LDSM.16.MT88.4 R16, [R139+0x4800] ;  /* 0x004800008b10783b */ /* 0x000f240000004200 */
[----:B------:R-:W-:Y:S01]  /*a390*/  FADD.FTZ R51, R51, R60 ;  /* 0x0000003c33337221 */ /* 0x000fe20000010000 */
[----:B---3--:R-:W-:Y:S01]  /*a3a0*/  HMMA.16816.F32 R72, R4, R12, R72 ;  /* 0x0000000c0448723c */ /* 0x008fe20000001848 */
[----:B------:R-:W-:Y:S02]  /*a3b0*/  MUFU.EX2 R104, R104 ;  /* 0x0000006800687308 */ /* 0x000fe40000000800 */
[----:B------:R-:W-:-:S04]  /*a3c0*/  FADD.FTZ R54, R54, R51 ;  /* 0x0000003336367221 */ /* 0x000fc80000010000 */
[----:B------:R-:W-:Y:S01]  /*a3d0*/  FADD.FTZ R47, R47, R54 ;  /* 0x000000362f2f7221 */ /* 0x000fe20000010000 */
[----:B------:R-:W-:Y:S01]  /*a3e0*/  HMMA.16816.F32 R68, R4, R14, R68 ;  /* 0x0000000e0444723c */ /* 0x000fe20000001844 */
[----:B------:R-:W3:Y:S02]  /*a3f0*/  MUFU.EX2 R65, R96 ;  /* 0x0000006000417308 */ /* 0x000ee40000000800 */
[----:B------:R-:W-:-:S04]  /*a400*/  FADD.FTZ R12, R44, R47 ;  /* 0x0000002f2c0c7221 */ /* 0x000fc80000010000 */
[----:B-1----:R-:W-:Y:S01]  /*a410*/  F2FP.PACK_AB R4, R23, R20 ;  /* 0x000000141704723e */ /* 0x002fe200000000ff */
[----:B------:R-:W-:Y:S01]  /*a420*/  FADD.FTZ R12, R43, R12 ;  /* 0x0000000c2b0c7221 */ /* 0x000fe20000010000 */
[----:B--2---:R-:W-:Y:S01]  /*a430*/  F2FP.PACK_AB R6, R58, R35 ;  /* 0x000000233a06723e */ /* 0x004fe200000000ff */
[----:B------:R-:W-:Y:S08]  /*a440*/  MUFU.EX2 R56, R56 ;  /* 0x0000003800387308 */ /* 0x000ff00000000800 */
[----:B------:R-:W1:Y:S01]  /*a450*/  MUFU.EX2 R53, R52 ;  /* 0x0000003400357308 */ /* 0x000e620000000800 */
[----:B---3--:R-:W-:-:S07]  /*a460*/  F2FP.PACK_AB R5, R65, R104 ;  /* 0x000000684105723e */ /* 0x008fce00000000ff */
[----:B------:R-:W-:Y:S01]  /*a470*/  MUFU.EX2 R93, R93 ;  /* 0x0000005d005d7308 */ /* 0x000fe20000000800 */
[----:B-1----:R-:W-:-:S07]  /*a480*/  F2FP.PACK_AB R7, R53, R56 ;  /* 0x000000383507723e */ /* 0x002fce00000000ff */
[----:B------:R-:W1:Y:S01]  /*a490*/  MUFU.EX2 R106, R106 ;  /* 0x0000006a006a7308 */ /* 0x000e620000000800 */
[C---:B------:R-:W-:Y:S07]  /*a4a0*/  HMMA.16816.F32 R80, R4.reuse, R8, R80 ;  /* 0x000000080450723c */ /* 0x040fee0000001850 */
[----:B------:R-:W-:Y:S01]  /*a4b0*/  MUFU.EX2 R38, R38 ;  /* 0x0000002600267308 */ /* 0x000fe20000000800 */
[----:B------:R-:W-:Y:S01]  /*a4c0*/  FADD.FTZ R9, R39, R12 ;  /* 0x0000000c27097221 */ /* 0x000fe20000010000 */
[----:B------:R-:W-:Y:S01]  /*a4d0*/  HMMA.16816.F32 R76, R4, R10, R76 ;  /* 0x0000000a044c723c */ /* 0x000fe2000000184c */
[----:B------:R-:W-:Y:S01]  /*a4e0*/  FADD.FTZ R8, R112, R59 ;  /* 0x0000003b70087221 */ /* 0x000fe20000010000 */
[----:B------:R-:W2:Y:S01]  /*a4f0*/  LDSM.16.MT88.4 R12, [R140+0x4c00] ;  /* 0x004c00008c0c783b */ /* 0x000ea20000004200 */
[----:B------:R-:W-:-:S03]  /*a500*/  FADD.FTZ R36, R36, R9 ;  /* 0x0000000924247221 */ /* 0x000fc60000010000 */
[----:B------:R-:W3:Y:S01]  /*a510*/  MUFU.EX2 R39, R34 ;  /* 0x0000002200277308 */ /* 0x000ee20000000800 */
[----:B------:R-:W-:Y:S02]  /*a520*/  FADD.FTZ R8, R67, R8 ;  /* 0x0000000843087221 */ /* 0x000fe40000010000 */
[----:B------:R-:W-:Y:S01]  /*a530*/  FADD.FTZ R37, R37, R36 ;  /* 0x0000002425257221 */ /* 0x000fe20000010000 */
[C---:B----4-:R-:W-:Y:S01]  /*a540*/  HMMA.16816.F32 R72, R4.reuse, R16, R72 ;  /* 0x000000100448723c */ /* 0x050fe20000001848 */
[----:B------:R-:W-:Y:S02]  /*a550*/  FADD.FTZ R87, R87, R8 ;  /* 0x0000000857577221 */ /* 0x000fe40000010000 */
[----:B------:R-:W-:Y:S01]  /*a560*/  FADD.FTZ R32, R32, R37 ;  /* 0x0000002520207221 */ /* 0x000fe20000010000 */
[----:B------:R-:W4:Y:S01]  /*a570*/  LDSM.16.MT88.4 R8, [R139+0x4c00] ;  /* 0x004c00008b08783b */ /* 0x000f220000004200 */
[----:B------:R-:W-:Y:S01]  /*a580*/  FADD.FTZ R120, R120, R87 ;  /* 0x0000005778787221 */ /* 0x000fe20000010000 */
[----:B------:R-:W-:Y:S01]  /*a590*/  MUFU.EX2 R48, R48 ;  /* 0x0000003000307308 */ /* 0x000fe20000000800 */
[----:B------:R-:W-:Y:S01]  /*a5a0*/  FADD.FTZ R33, R33, R32 ;  /* 0x0000002021217221 */ /* 0x000fe20000010000 */
[----:B------:R-:W-:Y:S01]  /*a5b0*/  HMMA.16816.F32 R68, R4, R18, R68 ;  /* 0x000000120444723c */ /* 0x000fe20000001844 */
[----:B------:R-:W-:-:S02]  /*a5c0*/  FADD.FTZ R95, R95, R120 ;  /* 0x000000785f5f7221 */ /* 0x000fc40000010000 */
[----:B------:R-:W-:Y:S02]  /*a5d0*/  FADD.FTZ R28, R28, R33 ;  /* 0x000000211c1c7221 */ /* 0x000fe40000010000 */
[----:B------:R-:W-:Y:S01]  /*a5e0*/  FADD.FTZ R128, R128, R95 ;  /* 0x0000005f80807221 */ /* 0x000fe20000010000 */
[----:B------:R-:W5:Y:S01]  /*a5f0*/  MUFU.EX2 R163, R163 ;  /* 0x000000a300a37308 */ /* 0x000f620000000800 */
[----:B------:R-:W-:Y:S01]  /*a600*/  FADD.FTZ R27, R27, R28 ;  /* 0x0000001c1b1b7221 */ /* 0x000fe20000010000 */
[----:B-1----:R-:W-:Y:S01]  /*a610*/  F2FP.PACK_AB R4, R106, R93 ;  /* 0x0000005d6a04723e */ /* 0x002fe200000000ff */
[----:B------:R-:W-:Y:S01]  /*a620*/  FADD.FTZ R97, R97, R128 ;  /* 0x0000008061617221 */ /* 0x000fe20000010000 */
[----:B---3--:R-:W-:Y:S01]  /*a630*/  F2FP.PACK_AB R5, R39, R38 ;  /* 0x000000262705723e */ /* 0x008fe200000000ff */
[----:B------:R-:W-:Y:S02]  /*a640*/  FADD.FTZ R26, R26, R27 ;  /* 0x0000001b1a1a7221 */ /* 0x000fe40000010000 */
        /* <DEDUP_REMOVED lines=8> */
[----:B-----5:R-:W-:Y:S01]  /*a6d0*/  F2FP.PACK_AB R6, R163, R48 ;  /* 0x00000030a306723e */ /* 0x020fe200000000ff */
[----:B------:R-:W-:Y:S02]  /*a6e0*/  FADD.FTZ R101, R101, R124 ;  /* 0x0000007c65657221 */ /* 0x000fe40000010000 */
[----:B------:R-:W-:-:S02]  /*a6f0*/  FADD.FTZ R21, R21, R22 ;  /* 0x0000001615157221 */ /* 0x000fc40000010000 */
[----:B------:R-:W-:Y:S02]  /*a700*/  FADD.FTZ R101, R116, R101 ;  /* 0x0000006574657221 */ /* 0x000fe40000010000 */
[----:B------:R-:W-:Y:S02]  /*a710*/  FADD.FTZ R20, R20, R21 ;  /* 0x0000001514147221 */ /* 0x000fe40000010000 */
[----:B------:R-:W-:Y:S02]  /*a720*/  FADD.FTZ R104, R104, R101 ;  /* 0x0000006568687221 */ /* 0x000fe40000010000 */
[----:B------:R-:W-:Y:S02]  /*a730*/  FADD.FTZ R20, R23, R20 ;  /* 0x0000001417147221 */ /* 0x000fe40000010000 */
[----:B------:R-:W-:Y:S01]  /*a740*/  FADD.FTZ R65, R65, R104 ;  /* 0x0000006841417221 */ /* 0x000fe20000010000 */
[----:B-1----:R-:W-:Y:S01]  /*a750*/  F2FP.PACK_AB R7, R29, R30 ;  /* 0x0000001e1d07723e */ /* 0x002fe200000000ff */
[----:B------:R-:W-:-:S02]  /*a760*/  FADD.FTZ R35, R35, R20 ;  /* 0x0000001423237221 */ /* 0x000fc40000010000 */
[----:B------:R-:W-:Y:S02]  /*a770*/  FADD.FTZ R56, R56, R65 ;  /* 0x0000004138387221 */ /* 0x000fe40000010000 */
[----:B------:R-:W-:Y:S02]  /*a780*/  FADD.FTZ R58, R58, R35 ;  /* 0x000000233a3a7221 */ /* 0x000fe40000010000 */
[----:B------:R-:W-:Y:S01]  /*a790*/  FADD.FTZ R53, R53, R56 ;  /* 0x0000003835357221 */ /* 0x000fe20000010000 */
[----:B--2---:R-:W-:Y:S01]  /*a7a0*/  HMMA.16816.F32 R80, R4, R12, R80 ;  /* 0x0000000c0450723c */ /* 0x004fe20000001850 */
[----:B------:R-:W-:Y:S02]  /*a7b0*/  FADD.FTZ R93, R93, R58 ;  /* 0x0000003a5d5d7221 */ /* 0x000fe40000010000 */
[----:B------:R-:W-:Y:S02]  /*a7c0*/  FADD.FTZ R38, R38, R53 ;  /* 0x0000003526267221 */ /* 0x000fe40000010000 */
[----:B------:R-:W-:-:S02]  /*a7d0*/  FADD.FTZ R93, R106, R93 ;  /* 0x0000005d6a5d7221 */ /* 0x000fc40000010000 */
[----:B------:R-:W-:Y:S01]  /*a7e0*/  FADD.FTZ R39, R39, R38 ;  /* 0x0000002627277221 */ /* 0x000fe20000010000 */
[C---:B------:R-:W-:Y:S01]  /*a7f0*/  HMMA.16816.F32 R76, R4.reuse, R14, R76 ;  /* 0x0000000e044c723c */ /* 0x040fe2000000184c */
[----:B------:R-:W-:Y:S02]  /*a800*/  FADD.FTZ R48, R48, R93 ;  /* 0x0000005d30307221 */ /* 0x000fe40000010000 */
[----:B------:R-:W-:Y:S02]  /*a810*/  FADD.FTZ R30, R30, R39 ;  /* 0x000000271e1e7221 */ /* 0x000fe40000010000 */
[----:B------:R-:W-:Y:S02]  /*a820*/  FADD.FTZ R163, R163, R48 ;  /* 0x00000030a3a37221 */ /* 0x000fe40000010000 */
[----:B------:R-:W-:Y:S01]  /*a830*/  FADD.FTZ R164, R29, R30 ;  /* 0x0000001e1da47221 */ /* 0x000fe20000010000 */
[C---:B----4-:R-:W-:Y:S08]  /*a840*/  HMMA.16816.F32 R72, R4.reuse, R8, R72 ;  /* 0x000000080448723c */ /* 0x050ff00000001848 */
        /* <DEDUP_REMOVED lines=65> */
.L_x_3803:
[----:B------:R-:W-:-:S05]  /*ac60*/  IMAD.MOV.U32 R11, RZ, RZ, c[0x0][0x1a0] ;  /* 0x00006800ff0b7624 */ /* 0x000fca00078e00ff */
[----:B------:R-:W-:-:S04]  /*ac70*/  LEA R11, -R11, RZ, 0x7 ;  /* 0x000000ff0b0b7211 */ /* 0x000fc800078e39ff */
[----:B------:R-:W-:Y:S02]  /*ac80*/  SHF.R.S32.HI R4, RZ, 0x1f, R11 ;  /* 0x0000001fff047819 */ /* 0x000fe4000001140b */
.L_x_3804:
[----:B------:R-:W-:Y:S01]  /*ac90*/  ISETP.GE.AND P0, PT, R84, c[0x0][0x220], PT ;  /* 0x0000880054007a0c */ /* 0x000fe20003f06270 */
[----:B------:R-:W-:Y:S01]  /*aca0*/  IMAD.SHL.U32 R60, R159, 0x80, RZ ;  /* 0x000000809f3c7824 */ /* 0x000fe200078e00ff */
[----:B------:R-:W-:-:S04]  /*acb0*/  LEA R46, P5, R11, R46, 0x1 ;  /* 0x0000002e0b2e7211 */ /* 0x000fc800078a08ff */
[----:B------:R-:W-:Y:S02]  /*acc0*/  LEA.HI.X R165, R11, R165, R4, 0x1, P5 ;  /* 0x000000a50ba57211 */ /* 0x000fe400028f0c04 */
[----:B------:R-:W-:-:S05]  /*acd0*/  LOP3.LUT R67, R60, R3, RZ, 0xfc, !PT ;  /* 0x000000033c437212 */ /* 0x000fca00078efcff */
[----:B------:R-:W-:Y:S01]  /*ace0*/  @!P0 IMAD.MOV.U32 R9, RZ, RZ, c[0x0][0x1a0] ;  /* 0x00006800ff098624 */ /* 0x000fe200078e00ff */
[-C--:B------:R-:W-:Y:S01]  /*acf0*/  @!P0 IADD3 R6, P3, P1, R11, R108.reuse, R148 ;  /* 0x0000006c0b068210 */ /* 0x080fe2000797e094 */
[----:B------:R-:W-:Y:S01]  /*ad00*/  @!P0 IMAD.MOV.U32 R7, RZ, RZ, c[0x0][0x1a4] ;  /* 0x00006900ff078624 */ /* 0x000fe200078e00ff */
[----:B------:R-:W-:Y:S01]  /*ad10*/  @P0 STS [R151+0x3000], RZ ;  /* 0x003000ff97000388 */ /* 0x000fe20000000800 */
[----:B------:R-:W-:Y:S01]  /*ad20*/  @!P0 IMAD.MOV.U32 R5, RZ, RZ, c[0x0][0x1a0] ;  /* 0x00006800ff058624 */ /* 0x000fe200078e00ff */
[C---:B------:R-:W-:Y:S01]  /*ad30*/  @!P0 LEA R8, P4, R9.reuse, R108, 0x6 ;  /* 0x0000006c09088211 */ /* 0x040fe200078830ff */
[----:B------:R-:W-:Y:S01]  /*ad40*/  @!P0 IMAD.MOV.U32 R110, RZ, RZ, R108 ;  /* 0x000000ffff6e8224 */ /* 0x000fe200078e006c */
[----:B------:R-:W-:Y:S01]  /*ad50*/  @P0 STS [R151+0x3004], RZ ;  /* 0x003004ff97000388 */ /* 0x000fe20000000800 */
[----:B------:R-:W-:Y:S01]  /*ad60*/  @!P0 IMAD.MOV.U32 R10, RZ, RZ, c[0x0][0x1a4] ;  /* 0x00006900ff0a8624 */ /* 0x000fe200078e00ff */
[-C--:B------:R-:W-:Y:S01]  /*ad70*/  @!P0 LEA.HI.X R7, R9, R111.reuse, R7, 0x6, P4 ;  /* 0x0000006f09078211 */ /* 0x080fe200020f3407 */
[----:B------:R-:W-:Y:S01]  /*ad80*/  @!P0 IMAD.WIDE.U32 R12, R5, 0x60, R110 ;  /* 0x00000060050c8825 */ /* 0x000fe200078e006e */
[----:B------:R-:W-:Y:S01]  /*ad90*/  @!P0 IADD3.X R111, R4, R111, R147, P3, P1 ;  /* 0x0000006f046f8210 */ /* 0x000fe20001fe2493 */
[----:B------:R-:W-:Y:S01]  /*ada0*/  @P0 STS.64 [R151+0x3008], RZ ;  /* 0x003008ff97000388 */ /* 0x000fe20000000a00 */
[C---:B------:R-:W-:Y:S01]  /*adb0*/  @!P0 IADD3 R8, P3, R11.reuse, R8, RZ ;  /* 0x000000080b088210 */ /* 0x040fe20007f7e0ff */
[----:B------:R-:W-:Y:S01]  /*adc0*/  @!P0 IMAD R5, R10, 0x60, RZ ;  /* 0x000000600a058824 */ /* 0x000fe200078e02ff */
[----:B------:R-:W-:Y:S01]  /*add0*/  @!P0 IADD3 R9, P1, R11, R12, RZ ;  /* 0x0000000c0b098210 */ /* 0x000fe20007f3e0ff */
[----:B------:R-:W-:Y:S01]  /*ade0*/  @!P0 IMAD.MOV.U32 R47, RZ, RZ, R165 ;  /* 0x000000ffff2f8224 */ /* 0x000fe200078e00a5 */
[----:B------:R-:W-:Y:S01]  /*adf0*/  @!P0 LEA R16, P4, R6, c[0x0][0x170], 0x1 ;  /* 0x00005c0006108a11 */ /* 0x000fe200078808ff */
[----:B------:R-:W-:Y:S01]  /*ae00*/  @!P0 IMAD.X R7, R4, 0x1, R7, P3 ;  /* 0x0000000104078824 */ /* 0x000fe200018e0607 */
[----:B------:R-:W-:-:S02]  /*ae10*/  @!P0 LEA R18, P3, R8, c[0x0][0x170], 0x1 ;  /* 0x00005c0008128a11 */ /* 0x000fc400078608ff */
[----:B------:R-:W-:Y:S01]  /*ae20*/  @!P0 IADD3.X R12, R4, R13, R5, P1, !PT ;  /* 0x0000000d040c8210 */ /* 0x000fe20000ffe405 */
[----:B------:R-:W-:Y:S01]  /*ae30*/  @!PT LDS RZ, [RZ] ;  /* 0x00000000fffff984 */ /* 0x000fe20000000800 */
[----:B------:R-:W-:Y:S01]  /*ae40*/  @!PT LDS RZ, [RZ] ;  /* 0x00000000fffff984 */ /* 0x000fe20000000800 */
[----:B------:R-:W-:Y:S01]  /*ae50*/  @!PT LDS RZ, [RZ] ;  /* 0x00000000fffff984 */ /* 0x000fe20000000800 */
[----:B------:R1:W-:Y:S01]  /*ae60*/  @!P0 LDGSTS.E.BYPASS.LTC128B.128 [R151+0x3000], [R46.64] ;  /* 0x030000002e978fae */ /* 0x0003e2000b901d46 */
[----:B------:R-:W-:Y:S02]  /*ae70*/  @!P0 LEA.HI.X R17, R6, c[0x0][0x174], R111, 0x1, P4 ;  /* 0x00005d0006118a11 */ /* 0x000fe400020f0c6f */
        /* <DEDUP_REMOVED lines=8> */
[----:B------:R-:W-:-:S03]  /*af00*/  ISETP.GE.AND P1, PT, R50, 0x3, PT ;  /* 0x000000033200780c */ /* 0x000fc60003f26270 */
        /* <DEDUP_REMOVED lines=12> */
[----:B------:R-:W-:Y:S04]  /*afd0*/  LDSM.16.M88.4 R20, [R143] ;  /* 0x000000008f14783b */ /* 0x000fe80000000200 */
[----:B------:R-:W-:Y:S04]  /*afe0*/  LDSM.16.M88.4 R12, [R141] ;  /* 0x000000008d0c783b */ /* 0x000fe80000000200 */
[----:B------:R-:W3:Y:S04]  /*aff0*/  LDSM.16.M88.4 R8, [R142+0x1400] ;  /* 0x001400008e08783b */ /* 0x000ee80000000200 */
[----:B--2---:R-:W2:Y:S04]  /*b000*/  LDSM.16.M88.4 R16, [R138] ;  /* 0x000000008a10783b */ /* 0x004ea80000000200 */
[----:B------:R-:W0:Y:S01]  /*b010*/  LDGDEPBAR ;  /* 0x00000000000079af */ /* 0x000e220000000000 */
[C---:B----4-:R-:W-:Y:S08]  /*b020*/  HMMA.16816.F32 R32, R28.reuse, R4, RZ ;  /* 0x000000041c20723c */ /* 0x050ff000000018ff */
[C---:B------:R-:W-:Y:S08]  /*b030*/  HMMA.16816.F32 R4, R28.reuse, R6, RZ ;  /* 0x000000061c04723c */ /* 0x040ff000000018ff */
[----:B---3--:R-:W-:Y:S08]  /*b040*/  HMMA.16816.F32 R24, R28, R8, RZ ;  /* 0x000000081c18723c */ /* 0x008ff000000018ff */
[C---:B------:R-:W-:Y:S08]  /*b050*/  HMMA.16816.F32 R32, R20.reuse, R12, R32 ;  /* 0x0000000c1420723c */ /* 0x040ff00000001820 */
[----:B------:R-:W-:Y:S01]  /*b060*/  HMMA.16816.F32 R4, R20, R14, R4 ;  /* 0x0000000e1404723c */ /* 0x000fe20000001804 */
[----:B------:R-:W3:Y:S07]  /*b070*/  LDSM.16.M88.4 R12, [R142+0x1800] ;  /* 0x001800008e0c783b */ /* 0x000eee0000000200 */
[----:B------:R-:W-:Y:S08]  /*b080*/  HMMA.16816.F32 R8, R28, R10, RZ ;  /* 0x0000000a1c08723c */ /* 0x000ff000000018ff */
[----:B------:R-:W-:Y:S01]  /*b090*/  FMUL.FTZ R32, R32, c[0x0][0x2ec] ;  /* 0x0000bb0020207a20 */ /* 0x000fe20000410000 */
[----:B--2---:R-:W-:Y:S01]  /*b0a0*/  HMMA.16816.F32 R24, R20, R16, R24 ;  /* 0x000000101418723c */ /* 0x004fe20000001818 */
        /* <DEDUP_REMOVED lines=9> */
[----:B------:R-:W-:Y:S01]  /*b140*/  HMMA.16816.F32 R8, R20, R18, R8 ;  /* 0x000000121408723c */ /* 0x000fe20000001808 */
[----:B--2---:R-:W2:Y:S03]  /*b150*/  LDSM.16.M88.4 R32, [R137] ;  /* 0x000000008920783b */ /* 0x004ea60000000200 */
[----:B-1----:R1:W-:Y:S04]  /*b160*/  MUFU.TANH R47, R4 ;  /* 0x00000004002f7308 */ /* 0x0023e80000002400 */
[----:B---3--:R-:W-:Y:S01]  /*b170*/  HMMA.16816.F32 R16, R28, R12, RZ ;  /* 0x0000000c1c10723c */ /* 0x008fe200000018ff */
[----:B------:R-:W-:-:S02]  /*b180*/  FMUL.FTZ R24, R24, c[0x0][0x2ec] ;  /* 0x0000bb0018187a20 */ /* 0x000fc40000410000 */
[----:B------:R-:W-:Y:S01]  /*b190*/  FMUL.FTZ R51, R25, c[0x0][0x2ec] ;  /* 0x0000bb0019337a20 */ /* 0x000fe20000410000 */
[----:B------:R-:W3:Y:S01]  /*b1a0*/  MUFU.TANH R45, R45 ;  /* 0x0000002d002d7308 */ /* 0x000ee20000002400 */
[----:B------:R-:W-:Y:S02]  /*b1b0*/  FMUL.FTZ R168, R26, c[0x0][0x2ec] ;  /* 0x0000bb001aa87a20 */ /* 0x000fe40000410000 */
[----:B------:R-:W-:Y:S01]  /*b1c0*/  FMUL.FTZ R166, R27, c[0x0][0x2ec] ;  /* 0x0000bb001ba67a20 */ /* 0x000fe20000410000 */
[----:B------:R-:W-:Y:S01]  /*b1d0*/  HMMA.16816.F32 R12, R28, R14, RZ ;  /* 0x0000000e1c0c723c */ /* 0x000fe200000018ff */
[----:B-1----:R-:W1:Y:S03]  /*b1e0*/  LDSM.16.M88.4 R4, [R142+0x1c00] ;  /* 0x001c00008e04783b */ /* 0x002e660000000200 */
[----:B------:R4:W-:Y:S04]  /*b1f0*/  MUFU.TANH R52, R24 ;  /* 0x0000001800347308 */ /* 0x0009e80000002400 */
[----:B------:R-:W-:-:S02]  /*b200*/  FMUL.FTZ R59, R8, c[0x0][0x2ec] ;  /* 0x0000bb00083b7a20 */ /* 0x000fc40000410000 */
[----:B------:R-:W-:Y:S02]  /*b210*/  FMUL.FTZ R53, R9, c[0x0][0x2ec] ;  /* 0x0000bb0009357a20 */ /* 0x000fe40000410000 */
[----:B------:R-:W-:Y:S02]  /*b220*/  FMUL.FTZ R162, R10, c[0x0][0x2ec] ;  /* 0x0000bb000aa27a20 */ /* 0x000fe40000410000 */
[----:B------:R-:W-:Y:S01]  /*b230*/  FMUL.FTZ R58, R11, c[0x0][0x2ec] ;  /* 0x0000bb000b3a7a20 */ /* 0x000fe20000410000 */
[----:B------:R-:W5:Y:S01]  /*b240*/  MUFU.TANH R49, R49 ;  /* 0x0000003100317308 */ /* 0x000f620000002400 */
[----:B----4-:R-:W4:Y:S07]  /*b250*/  LDSM.16.M88.4 R24, [R136] ;  /* 0x000000008818783b */ /* 0x010f2e0000000200 */
[----:B------:R-:W-:Y:S01]  /*b260*/  MUFU.TANH R48, R48 ;  /* 0x0000003000307308 */ /* 0x000fe20000002400 */
[C---:B--2---:R-:W-:Y:S07]  /*b270*/  HMMA.16816.F32 R16, R20.reuse, R32, R16 ;  /* 0x000000201410723c */ /* 0x044fee0000001810 */
[----:B------:R-:W-:Y:S01]  /*b280*/  MUFU.TANH R170, R170 ;  /* 0x000000aa00aa7308 */ /* 0x000fe20000002400 */
[----:B------:R-:W-:Y:S01]  /*b290*/  HMMA.16816.F32 R12, R20, R34, R12 ;  /* 0x00000022140c723c */ /* 0x000fe2000000180c */
[----:B------:R-:W2:Y:S06]  /*b2a0*/  LDSM.16.M88.4 R32, [R142+0x2000] ;  /* 0x002000008e20783b */ /* 0x000eac0000000200 */
[----:B------:R-:W2:Y:S01]  /*b2b0*/  MUFU.TANH R168, R168 ;  /* 0x000000a800a87308 */ /* 0x000ea20000002400 */
[C---:B-1----:R-:W-:Y:S07]  /*b2c0*/  HMMA.16816.F32 R8, R28.reuse, R4, RZ ;  /* 0x000000041c08723c */ /* 0x042fee00000018ff */
[----:B------:R-:W1:Y:S01]  /*b2d0*/  MUFU.TANH R59, R59 ;  /* 0x0000003b003b7308 */ /* 0x000e620000002400 */
[----:B------:R-:W-:Y:S01]  /*b2e0*/  FMUL.FTZ R16, R16, c[0x0][0x2ec] ;  /* 0x0000bb0010107a20 */ /* 0x000fe20000410000 */
[----:B------:R-:W-:Y:S01]  /*b2f0*/  HMMA.16816.F32 R4, R28, R6, RZ ;  /* 0x000000061c04723c */ /* 0x000fe200000018ff */
[----:B------:R-:W-:-:S05]  /*b300*/  FMUL.FTZ R54, R17, c[0x0][0x2ec] ;  /* 0x0000bb0011367a20 */ /* 0x000fca0000410000 */
[----:B------:R-:W1:Y:S01]  /*b310*/  MUFU.TANH R162, R162 ;  /* 0x000000a200a27308 */ /* 0x000e620000002400 */
[----:B------:R-:W-:Y:S02]  /*b320*/  FMUL.FTZ R57, R18, c[0x0][0x2ec] ;  /* 0x0000bb0012397a20 */ /* 0x000fe40000410000 */
[----:B------:R-:W-:Y:S02]  /*b330*/  FMUL.FTZ R160, R19, c[0x0][0x2ec] ;  /* 0x0000bb0013a07a20 */ /* 0x000fe40000410000 */
[----:B------:R-:W-:Y:S02]  /*b340*/  FMUL.FTZ R63, R12, c[0x0][0x2ec] ;  /* 0x0000bb000c3f7a20 */ /* 0x000fe40000410000 */
[----:B------:R-:W-:Y:S01]  /*b350*/  FMUL.FTZ R56, R13, c[0x0][0x2ec] ;  /* 0x0000bb000d387a20 */ /* 0x000fe20000410000 */
[----:B------:R1:W-:Y:S01]  /*b360*/  MUFU.TANH R55, R16 ;  /* 0x0000001000377308 */ /* 0x0003e20000002400 */
[----:B------:R-:W-:Y:S02]  /*b370*/  FMUL.FTZ R132, R14, c[0x0][0x2ec] ;  /* 0x0000bb000e847a20 */ /* 0x000fe40000410000 */
[----:B------:R-:W-:Y:S01]  /*b380*/  FMUL.FTZ R134, R15, c[0x0][0x2ec] ;  /* 0x0000bb000f867a20 */ /* 0x000fe20000410000 */
[C---:B----4-:R-:W-:Y:S04]  /*b390*/  HMMA.16816.F32 R8, R20.reuse, R24, R8 ;  /* 0x000000181408723c */ /* 0x050fe80000001808 */
[----:B------:R-:W4:Y:S04]  /*b3a0*/  MUFU.TANH R51, R51 ;  /* 0x0000003300337308 */ /* 0x000f280000002400 */
[----:B------:R-:W-:Y:S01]  /*b3b0*/  HMMA.16816.F32 R4, R20, R26, R4 ;  /* 0x0000001a1404723c */ /* 0x000fe20000001804 */
[----:B------:R-:W3:Y:S03]  /*b3c0*/  LDSM.16.M88.4 R24, [R142+0x2400] ;  /* 0x002400008e18783b */ /* 0x000ee60000000200 */
[----:B------:R-:W3:Y:S01]  /*b3d0*/  MUFU.TANH R166, R166 ;  /* 0x000000a600a67308 */ /* 0x000ee20000002400 */
[----:B-1----:R-:W1:Y:S03]  /*b3e0*/  LDSM.16.M88.4 R16, [R91] ;  /* 0x000000005b10783b */ /* 0x002e660000000200 */
[C---:B--2---:R-:W-:Y:S04]  /*b3f0*/  HMMA.16816.F32 R12, R28.reuse, R32, RZ ;  /* 0x000000201c0c723c */ /* 0x044fe800000018ff */
[----:B------:R-:W2:Y:S04]  /*b400*/  MUFU.TANH R53, R53 ;  /* 0x0000003500357308 */ /* 0x000ea80000002400 */
[----:B------:R-:W-:Y:S01]  /*b410*/  FMUL.FTZ R8, R8, c[0x0][0x2ec] ;  /* 0x0000bb0008087a20 */ /* 0x000fe20000410000 */
[----:B------:R-:W-:Y:S01]  /*b420*/  HMMA.16816.F32 R32, R28, R34, RZ ;  /* 0x000000221c20723c */ /* 0x000fe200000018ff */
[----:B------:R-:W-:-:S02]  /*b430*/  FMUL.FTZ R61, R9, c[0x0][0x2ec] ;  /* 0x0000bb00093d7a20 */ /* 0x000fc40000410000 */
[----:B------:R-:W1:Y:S01]  /*b440*/  MUFU.TANH R58, R58 ;  /* 0x0000003a003a7308 */ /* 0x000e620000002400 */
[----:B------:R-:W-:Y:S02]  /*b450*/  FMUL.FTZ R130, R10, c[0x0][0x2ec] ;  /* 0x0000bb000a827a20 */ /* 0x000fe40000410000 */
[----:B------:R-:W-:Y:S02]  /*b460*/  FMUL.FTZ R128, R11, c[0x0][0x2ec] ;  /* 0x0000bb000b807a20 */ /* 0x000fe40000410000 */
[----:B------:R-:W-:Y:S02]  /*b470*/  FMUL.FTZ R4, R4, c[0x0][0x2ec] ;  /* 0x0000bb0004047a20 */ /* 0x000fe40000410000 */
[----:B------:R-:W-:Y:S01]  /*b480*/  FMUL.FTZ R5, R5, c[0x0][0x2ec] ;  /* 0x0000bb0005057a20 */ /* 0x000fe20000410000 */
[----:B------:R2:W-:Y:S01]  /*b490*/  MUFU.TANH R62, R8 ;  /* 0x00000008003e7308 */ /* 0x0005e20000002400 */
[----:B------:R-:W-:Y:S02]  /*b4a0*/  FMUL.FTZ R6, R6, c[0x0][0x2ec] ;  /* 0x0000bb0006067a20 */ /* 0x000fe40000410000 */
[----:B------:R-:W-:-:S05]  /*b4b0*/  FMUL.FTZ R7, R7, c[0x0][0x2ec] ;  /* 0x0000bb0007077a20 */ /* 0x000fca0000410000 */
[----:B------:R-:W-:Y:S01]  /*b4c0*/  MUFU.TANH R65, R4 ;  /* 0x0000000400417308 */ /* 0x000fe20000002400 */
[----:B---3--:R-:W-:Y:S01]  /*b4d0*/  HMMA.16816.F32 R36, R28, R24, RZ ;  /* 0x000000181c24723c */ /* 0x008fe200000018ff */
[----:B--2---:R-:W2:Y:S06]  /*b4e0*/  LDSM.16.M88.4 R8, [R90] ;  /* 0x000000005a08783b */ /* 0x004eac0000000200 */
[----:B------:R-:W-:Y:S01]  /*b4f0*/  MUFU.TANH R64, R5 ;  /* 0x0000000500407308 */ /* 0x000fe20000002400 */
[C---:B-1----:R-:W-:Y:S07]  /*b500*/  HMMA.16816.F32 R12, R20.reuse, R16, R12 ;  /* 0x00000010140c723c */ /* 0x042fee000000180c */
[----:B------:R-:W-:Y:S01]  /*b510*/  MUFU.TANH R126, R6 ;  /* 0x00000006007e7308 */ /* 0x000fe20000002400 */
[----:B------:R-:W-:Y:S01]  /*b520*/  LOP3.LUT R17, R60, 0x18, R3, 0xfe, !PT ;  /* 0x000000183c117812 */ /* 0x000fe200078efe03 */
[----:B------:R-:W-:Y:S06]  /*b530*/  HMMA.16816.F32 R32, R20, R18, R32 ;  /* 0x000000121420723c */ /* 0x000fec0000001820 */
[----:B------:R1:W-:Y:S02]  /*b540*/  MUFU.TANH R120, R7 ;  /* 0x0000000700787308 */ /* 0x0003e40000002400 */
[----:B------:R-:W-:Y:S06]  /*b550*/  HMMA.16816.F32 R24, R28, R26, RZ ;  /* 0x0000001a1c18723c */ /* 0x000fec00000018ff */
[----:B------:R-:W3:Y:S01]  /*b560*/  MUFU.TANH R57, R57 ;  /* 0x0000003900397308 */ /* 0x000ee20000002400 */
[----:B------:R-:W-:-:S02]  /*b570*/  FMUL.FTZ R13, R13, c[0x0][0x2ec] ;  /* 0x0000bb000d0d7a20 */ /* 0x000fc40000410000 */
[----:B------:R-:W-:Y:S01]  /*b580*/  FMUL.FTZ R12, R12, c[0x0][0x2ec] ;  /* 0x0000bb000c0c7a20 */ /* 0x000fe20000410000 */
[----:B-1----:R-:W1:Y:S04]  /*b590*/  LDSM.16.M88.4 R4, [R142+0x2800] ;  /* 0x002800008e04783b */ /* 0x002e680000000200 */
[----:B------:R3:W-:Y:S01]  /*b5a0*/  MUFU.TANH R66, R13 ;  /* 0x0000000d00427308 */ /* 0x0007e20000002400 */
[----:B------:R-:W-:Y:S02]  /*b5b0*/  FMUL.FTZ R14, R14, c[0x0][0x2ec] ;  /* 0x0000bb000e0e7a20 */ /* 0x000fe40000410000 */
[----:B------:R-:W-:Y:S02]  /*b5c0*/  FMUL.FTZ R15, R15, c[0x0][0x2ec] ;  /* 0x0000bb000f0f7a20 */ /* 0x000fe40000410000 */
[----:B------:R-:W-:Y:S01]  /*b5d0*/  FMUL.FTZ R33, R33, c[0x0][0x2ec] ;  /* 0x0000bb0021217a20 */ /* 0x000fe20000410000 */
[----:B--2---:R-:W-:Y:S01]  /*b5e0*/  HMMA.16816.F32 R36, R20, R8, R36 ;  /* 0x000000081424723c */ /* 0x004fe20000001824 */
[----:B------:R-:W-:Y:S01]  /*b5f0*/  FMUL.FTZ R35, R35, c[0x0][0x2ec] ;  /* 0x0000bb0023237a20 */ /* 0x000fe20000410000 */
[----:B------:R-:W-:Y:S01]  /*b600*/  MUFU.TANH R87, R12 ;  /* 0x0000000c00577308 */ /* 0x000fe20000002400 */
[----:B------:R-:W-:-:S02]  /*b610*/  FMUL.FTZ R34, R34, c[0x0][0x2ec] ;  /* 0x0000bb0022227a20 */ /* 0x000fc40000410000 */
[----:B------:R-:W-:Y:S02]  /*b620*/  FMUL.FTZ R32, R32, c[0x0][0x2ec] ;  /* 0x0000bb0020207a20 */ /* 0x000fe40000410000 */
[----:B------:R-:W-:Y:S01]  /*b630*/  LOP3.LUT R9, R60, 0x8, R3, 0xfe, !PT ;  /* 0x000000083c097812 */ /* 0x000fe200078efe03 */
[----:B------:R-:W-:Y:S01]  /*b640*/  HMMA.16816.F32 R24, R20, R10, R24 ;  /* 0x0000000a1418723c */ /* 0x000fe20000001818 */
[----:B---3--:R-:W-:Y:S01]  /*b650*/  IADD3 R13, R67, 0x1, RZ ;  /* 0x00000001430d7810 */ /* 0x008fe20007ffe0ff */
[----:B------:R-:W-:Y:S01]  /*b660*/  MUFU.TANH R124, R14 ;  /* 0x0000000e007c7308 */ /* 0x000fe20000002400 */
[-C--:B------:R-:W-:Y:S02]  /*b670*/  ISETP.GE.AND P6, PT, R9, R40.reuse, PT ;  /* 0x000000280900720c */ /* 0x080fe40003fc6270 */
[C---:B------:R-:W-:Y:S02]  /*b680*/  ISETP.GE.AND P5, PT, R13.reuse, R40, PT ;  /* 0x000000280d00720c */ /* 0x040fe40003fa6270 */
[----:B------:R-:W-:-:S02]  /*b690*/  ISETP.GE.AND P3, PT, R13, R42, PT ;  /* 0x0000002a0d00720c */ /* 0x000fc40003f66270 */
[-C--:B------:R-:W-:Y:S01]  /*b6a0*/  ISETP.GE.AND P4, PT, R9, R42.reuse, PT ;  /* 0x0000002a0900720c */ /* 0x080fe20003f86270 */
[----:B------:R2:W-:Y:S01]  /*b6b0*/  MUFU.TANH R118, R15 ;  /* 0x0000000f00767308 */ /* 0x0005e20000002400 */
[----:B------:R-:W-:Y:S02]  /*b6c0*/  LOP3.LUT R9, R60, 0x10, R3, 0xfe, !PT ;  /* 0x000000103c097812 */ /* 0x000fe400078efe03 */
[----:B------:R-:W-:Y:S02]  /*b6d0*/  FSEL R100, R45, -INF , !P3 ;  /* 0xff8000002d647808 */ /* 0x000fe40005800000 */
[----:B------:R-:W-:Y:S01]  /*b6e0*/  ISETP.GE.AND P3, PT, R9, R42, PT ;  /* 0x0000002a0900720c */ /* 0x000fe20003f66270 */
[----:B------:R-:W-:Y:S01]  /*b6f0*/  FMUL.FTZ R39, R39, c[0x0][0x2ec] ;  /* 0x0000bb0027277a20 */ /* 0x000fe20000410000 */
[----:B------:R-:W-:Y:S01]  /*b700*/  FSEL R47, R47, -INF , !P6 ;  /* 0xff8000002f2f7808 */ /* 0x000fe20007000000 */
[----:B------:R3:W-:Y:S01]  /*b710*/  MUFU.TANH R92, R33 ;  /* 0x00000021005c7308 */ /* 0x0007e20000002400 */
[----:B-----5:R-:W-:Y:S01]  /*b720*/  FSEL R172, R49, -INF , !P4 ;  /* 0xff80000031ac7808 */ /* 0x020fe20006000000 */
[----:B------:R-:W-:Y:S01]  /*b730*/  FMUL.FTZ R38, R38, c[0x0][0x2ec] ;  /* 0x0000bb0026267a20 */ /* 0x000fe20000410000 */
[----:B------:R-:W-:Y:S01]  /*b740*/  FSEL R168, R168, -INF , !P3 ;  /* 0xff800000a8a87808 */ /* 0x000fe20005800000 */
[----:B------:R-:W-:-:S02]  /*b750*/  FMUL.FTZ R36, R36, c[0x0][0x2ec] ;  /* 0x0000bb0024247a20 */ /* 0x000fc40000410000 */
[----:B------:R-:W-:Y:S01]  /*b760*/  FMUL.FTZ R24, R24, c[0x0][0x2ec] ;  /* 0x0000bb0018187a20 */ /* 0x000fe20000410000 */
[----:B--2---:R-:W2:Y:S01]  /*b770*/  LDSM.16.M88.4 R12, [R88] ;  /* 0x00000000580c783b */ /* 0x004ea20000000200 */
[----:B------:R5:W-:Y:S01]  /*b780*/  MUFU.TANH R116, R35 ;  /* 0x0000002300747308 */ /* 0x000be20000002400 */
[----:B------:R-:W-:Y:S02]  /*b790*/  FMUL.FTZ R110, R26, c[0x0][0x2ec] ;  /* 0x0000bb001a6e7a20 */ /* 0x000fe40000410000 */
[----:B------:R-:W-:Y:S01]  /*b7a0*/  FMUL.FTZ R108, R27, c[0x0][0x2ec] ;  /* 0x0000bb001b6c7a20 */ /* 0x000fe20000410000 */
[----:B---3--:R-:W-:Y:S01]  /*b7b0*/  FSEL R33, R44, -INF , !P5 ;  /* 0xff8000002c217808 */ /* 0x008fe20006800000 */
[----:B------:R-:W-:Y:S01]  /*b7c0*/  FMUL.FTZ R44, R37, c[0x0][0x2ec] ;  /* 0x0000bb00252c7a20 */ /* 0x000fe20000410000 */
[----:B------:R-:W-:Y:S02]  /*b7d0*/  ISETP.GE.AND P5, PT, R9, R40, PT ;  /* 0x000000280900720c */ /* 0x000fe40003fa6270 */
[----:B------:R-:W3:Y:S01]  /*b7e0*/  MUFU.TANH R54, R54 ;  /* 0x0000003600367308 */ /* 0x000ee20000002400 */
[----:B------:R-:W-:-:S02]  /*b7f0*/  IADD3 R9, R67, 0x9, RZ ;  /* 0x0000000943097810 */ /* 0x000fc40007ffe0ff */
[----:B------:R-:W-:Y:S02]  /*b800*/  FSEL R37, R52, -INF , !P5 ;  /* 0xff80000034257808 */ /* 0x000fe40006800000 */
[C---:B------:R-:W-:Y:S02]  /*b810*/  ISETP.GE.AND P6, PT, R9.reuse, R40, PT ;  /* 0x000000280900720c */ /* 0x040fe40003fc6270 */
[----:B------:R-:W-:Y:S01]  /*b820*/  ISETP.GE.AND P4, PT, R9, R42, PT ;  /* 0x0000002a0900720c */ /* 0x000fe20003f86270 */
[----:B------:R-:W2:Y:S01]  /*b830*/  MUFU.TANH R160, R160 ;  /* 0x000000a000a07308 */ /* 0x000ea20000002400 */
[----:B-----5:R-:W-:Y:S01]  /*b840*/  FSEL R35, R48, -INF , !P6 ;  /* 0xff80000030237808 */ /* 0x020fe20007000000 */
[----:B-1----:R-:W-:Y:S01]  /*b850*/  HMMA.16816.F32 R8, R28, R4, RZ ;  /* 0x000000041c08723c */ /* 0x002fe200000018ff */
[----:B------:R-:W-:Y:S01]  /*b860*/  FSEL R170, R170, -INF , !P4 ;  /* 0xff800000aaaa7808 */ /* 0x000fe20006000000 */
[----:B------:R-:W-:Y:S01]  /*b870*/  FMUL.FTZ R48, R25, c[0x0][0x2ec] ;  /* 0x0000bb0019307a20 */ /* 0x000fe20000410000 */
[----:B------:R-:W-:-:S02]  /*b880*/  ISETP.GE.AND P6, PT, R17, R40, PT ;  /* 0x000000281100720c */ /* 0x000fc40003fc6270 */
[----:B------:R-:W-:Y:S01]  /*b890*/  ISETP.GE.AND P4, PT, R17, R42, PT ;  /* 0x0000002a1100720c */ /* 0x000fe20003f86270 */
[----:B------:R1:W-:Y:S01]  /*b8a0*/  MUFU.TANH R122, R34 ;  /* 0x00000022007a7308 */ /* 0x0003e20000002400 */
[----:B------:R-:W-:Y:S02]  /*b8b0*/  IADD3 R17, R67, 0x11, RZ ;  /* 0x0000001143117810 */ /* 0x000fe40007ffe0ff */
[----:B------:R-:W-:Y:S02]  /*b8c0*/  FSEL R59, R59, -INF , !P6 ;  /* 0xff8000003b3b7808 */ /* 0x000fe40007000000 */
[C---:B------:R-:W-:Y:S02]  /*b8d0*/  ISETP.GE.AND P5, PT, R17.reuse, R40, PT ;  /* 0x000000281100720c */ /* 0x040fe40003fa6270 */
[----:B------:R-:W-:Y:S01]  /*b8e0*/  ISETP.GE.AND P3, PT, R17, R42, PT ;  /* 0x0000002a1100720c */ /* 0x000fe20003f66270 */
[----:B------:R-:W-:Y:S01]  /*b8f0*/  MUFU.TANH R89, R32 ;  /* 0x0000002000597308 */ /* 0x000fe20000002400 */
[----:B------:R-:W-:-:S02]  /*b900*/  IADD3 R17, R67, 0x19, RZ ;  /* 0x0000001943117810 */ /* 0x000fc40007ffe0ff */
[----:B------:R-:W-:Y:S02]  /*b910*/  FSEL R162, R162, -INF , !P4 ;  /* 0xff800000a2a27808 */ /* 0x000fe40006000000 */
[C---:B------:R-:W-:Y:S02]  /*b920*/  ISETP.GE.AND P6, PT, R17.reuse, R40, PT ;  /* 0x000000281100720c */ /* 0x040fe40003fc6270 */
[----:B------:R-:W-:Y:S01]  /*b930*/  ISETP.GE.AND P4, PT, R17, R42, PT ;  /* 0x0000002a1100720c */ /* 0x000fe20003f86270 */
[----:B------:R5:W-:Y:S01]  /*b940*/  MUFU.TANH R104, R39 ;  /* 0x0000002700687308 */ /* 0x000be20000002400 */
[----:B------:R-:W3:Y:S01]  /*b950*/  LDSM.16.M88.4 R16, [R142+0x2c00] ;  /* 0x002c00008e10783b */ /* 0x000ee20000000200 */
[----:B------:R-:W-:Y:S01]  /*b960*/  LOP3.LUT R5, R60, 0x20, R3, 0xfe, !PT ;  /* 0x000000203c057812 */ /* 0x000fe200078efe03 */
[----:B--2---:R-:W-:Y:S01]  /*b970*/  HMMA.16816.F32 R8, R20, R12, R8 ;  /* 0x0000000c1408723c */ /* 0x004fe20000001808 */
[----:B----4-:R-:W-:Y:S02]  /*b980*/  FSEL R51, R51, -INF , !P5 ;  /* 0xff80000033337808 */ /* 0x010fe40006800000 */
[----:B------:R-:W-:-:S02]  /*b990*/  FSEL R166, R166, -INF , !P3 ;  /* 0xff800000a6a67808 */ /* 0x000fc40005800000 */
[C---:B------:R-:W-:Y:S01]  /*b9a0*/  ISETP.GE.AND P5, PT, R5.reuse, R40, PT ;  /* 0x000000280500720c */ /* 0x040fe20003fa6270 */
[----:B------:R-:W2:Y:S01]  /*b9b0*/  MUFU.TANH R63, R63 ;  /* 0x0000003f003f7308 */ /* 0x000ea20000002400 */
[----:B------:R-:W-:Y:S02]  /*b9c0*/  ISETP.GE.AND P3, PT, R5, R42, PT ;  /* 0x0000002a0500720c */ /* 0x000fe40003f66270 */
[----:B------:R-:W-:Y:S02]  /*b9d0*/  LOP3.LUT R5, R60, 0x28, R3, 0xfe, !PT ;  /* 0x000000283c057812 */ /* 0x000fe400078efe03 */
[----:B------:R-:W-:Y:S02]  /*b9e0*/  FSEL R53, R53, -INF , !P6 ;  /* 0xff80000035357808 */ /* 0x000fe40007000000 */
[----:B-1----:R-:W-:Y:S01]  /*b9f0*/  FSEL R34, R58, -INF , !P4 ;  /* 0xff8000003a227808 */ /* 0x002fe20006000000 */
[----:B------:R-:W1:Y:S01]  /*ba00*/  MUFU.TANH R132, R132 ;  /* 0x0000008400847308 */ /* 0x000e620000002400 */
[----:B------:R-:W-:-:S02]  /*ba10*/  ISETP.GE.AND P6, PT, R5, R40, PT ;  /* 0x000000280500720c */ /* 0x000fc40003fc6270 */
[----:B------:R-:W-:Y:S02]  /*ba20*/  ISETP.GE.AND P4, PT, R5, R42, PT ;  /* 0x0000002a0500720c */ /* 0x000fe40003f86270 */
[----:B------:R-:W-:Y:S01]  /*ba30*/  IADD3 R13, R67, 0x21, RZ ;  /* 0x00000021430d7810 */ /* 0x000fe20007ffe0ff */
[----:B------:R-:W-:Y:S01]  /*ba40*/  HMMA.16816.F32 R4, R28, R6, RZ ;  /* 0x000000061c04723c */ /* 0x000fe200000018ff */
[----:B-----5:R-:W-:Y:S01]  /*ba50*/  FSEL R39, R55, -INF , !P5 ;  /* 0xff80000037277808 */ /* 0x020fe20006800000 */
[----:B------:R-:W4:Y:S01]  /*ba60*/  MUFU.TANH R56, R56 ;  /* 0x0000003800387308 */ /* 0x000f220000002400 */
[----:B------:R-:W-:Y:S01]  /*ba70*/  FSEL R32, R57, -INF , !P3 ;  /* 0xff80000039207808 */ /* 0x000fe20005800000 */
[----:B------:R-:W-:Y:S01]  /*ba80*/  FMUL.FTZ R50, R9, c[0x0][0x2ec] ;  /* 0x0000bb0009327a20 */ /* 0x000fe20000410000 */
[----:B------:R-:W-:Y:S01]  /*ba90*/  LOP3.LUT R25, R60, 0x30, R3, 0xfe, !PT ;  /* 0x000000303c197812 */ /* 0x000fe200078efe03 */
[----:B------:R-:W-:Y:S01]  /*baa0*/  FMUL.FTZ R98, R11, c[0x0][0x2ec] ;  /* 0x0000bb000b627a20 */ /* 0x000fe20000410000 */
[C---:B------:R-:W-:Y:S01]  /*bab0*/  ISETP.GE.AND P5, PT, R13.reuse, R40, PT ;  /* 0x000000280d00720c */ /* 0x040fe20003fa6270 */
[----:B------:R-:W-:Y:S01]  /*bac0*/  FMUL.FTZ R8, R8, c[0x0][0x2ec] ;  /* 0x0000bb0008087a20 */ /* 0x000fe20000410000 */
[----:B------:R-:W-:Y:S01]  /*bad0*/  ISETP.GE.AND P3, PT, R13, R42, PT ;  /* 0x0000002a0d00720c */ /* 0x000fe20003f66270 */
[----:B------:R-:W5:Y:S01]  /*bae0*/  MUFU.TANH R134, R134 ;  /* 0x0000008600867308 */ /* 0x000f620000002400 */
[----:B---3--:R-:W-:Y:S01]  /*baf0*/  FSEL R45, R54, -INF , !P5 ;  /* 0xff800000362d7808 */ /* 0x008fe20006800000 */
[----:B------:R-:W-:Y:S01]  /*bb00*/  FMUL.FTZ R10, R10, c[0x0][0x2ec] ;  /* 0x0000bb000a0a7a20 */ /* 0x000fe20000410000 */
[----:B------:R-:W-:-:S02]  /*bb10*/  FSEL R160, R160, -INF , !P3 ;  /* 0xff800000a0a07808 */ /* 0x000fc40005800000 */
[C---:B------:R-:W-:Y:S02]  /*bb20*/  ISETP.GE.AND P5, PT, R25.reuse, R40, PT ;  /* 0x000000281900720c */ /* 0x040fe40003fa6270 */
[----:B------:R-:W-:Y:S01]  /*bb30*/  ISETP.GE.AND P3, PT, R25, R42, PT ;  /* 0x0000002a1900720c */ /* 0x000fe20003f66270 */
[----:B------:R-:W-:Y:S01]  /*bb40*/  MUFU.TANH R114, R38 ;  /* 0x0000002600727308 */ /* 0x000fe20000002400 */
[----:B------:R-:W-:Y:S02]  /*bb50*/  IADD3 R13, R67, 0x29, RZ ;  /* 0x00000029430d7810 */ /* 0x000fe40007ffe0ff */
[----:B--2---:R-:W-:Y:S02]  /*bb60*/  FSEL R49, R63, -INF , !P6 ;  /* 0xff8000003f317808 */ /* 0x004fe40007000000 */
[----:B-1----:R-:W-:Y:S01]  /*bb70*/  FSEL R132, R132, -INF , !P4 ;  /* 0xff80000084847808 */ /* 0x002fe20006000000 */
[----:B------:R-:W-:Y:S01]  /*bb80*/  HMMA.16816.F32 R4, R20, R14, R4 ;  /* 0x0000000e1404723c */ /* 0x000fe20000001804 */
[C---:B------:R-:W-:Y:S01]  /*bb90*/  ISETP.GE.AND P6, PT, R13.reuse, R40, PT ;  /* 0x000000280d00720c */ /* 0x040fe20003fc6270 */
[----:B------:R1:W-:Y:S01]  /*bba0*/  MUFU.TANH R38, R24 ;  /* 0x0000001800267308 */ /* 0x0003e20000002400 */
[----:B------:R-:W-:-:S02]  /*bbb0*/  ISETP.GE.AND P4, PT, R13, R42, PT ;  /* 0x0000002a0d00720c */ /* 0x000fc40003f86270 */
[----:B------:R-:W-:Y:S02]  /*bbc0*/  LOP3.LUT R13, R60, 0x38, R3, 0xfe, !PT ;  /* 0x000000383c0d7812 */ /* 0x000fe400078efe03 */
[----:B----4-:R-:W-:Y:S02]  /*bbd0*/  FSEL R93, R56, -INF , !P6 ;  /* 0xff800000385d7808 */ /* 0x010fe40007000000 */
[----:B-----5:R-:W-:Y:S01]  /*bbe0*/  FSEL R134, R134, -INF , !P4 ;  /* 0xff80000086867808 */ /* 0x020fe20006000000 */
[----:B------:R-:W2:Y:S01]  /*bbf0*/  MUFU.TANH R130, R130 ;  /* 0x0000008200827308 */ /* 0x000ea20000002400 */
[C---:B------:R-:W-:Y:S02]  /*bc00*/  ISETP.GE.AND P6, PT, R13.reuse, R40, PT ;  /* 0x000000280d00720c */ /* 0x040fe40003fc6270 */
[----:B------:R-:W-:Y:S02]  /*bc10*/  ISETP.GE.AND P4, PT, R13, R42, PT ;  /* 0x0000002a0d00720c */ /* 0x000fe40003f86270 */
[----:B------:R-:W-:Y:S01]  /*bc20*/  HMMA.16816.F32 R12, R28, R16, RZ ;  /* 0x000000101c0c723c */ /* 0x000fe200000018ff */
[----:B------:R-:W-:Y:S01]  /*bc30*/  IADD3 R57, R67, 0x31, RZ ;  /* 0x0000003143397810 */ /* 0x000fe20007ffe0ff */
[----:B-1----:R-:W1:Y:S01]  /*bc40*/  LDSM.16.M88.4 R24, [R86] ;  /* 0x000000005618783b */ /* 0x002e620000000200 */
[----:B------:R-:W3:Y:S01]  /*bc50*/  MUFU.TANH R61, R61 ;  /* 0x0000003d003d7308 */ /* 0x000ee20000002400 */
[----:B------:R-:W-:Y:S01]  /*bc60*/  FSEL R9, R62, -INF , !P5 ;  /* 0xff8000003e097808 */ /* 0x000fe20006800000 */
[----:B------:R-:W-:-:S04]  /*bc70*/  DEPBAR.LE SB0, 0x0 ;  /* 0x000080000000791a */ /* 0x000fc80000000000 */
[----:B------:R-:W-:Y:S01]  /*bc80*/  ISETP.GE.AND P5, PT, R57, R40, PT ;  /* 0x000000283900720c */ /* 0x000fe20003fa6270 */
[----:B------:R-:W-:Y:S01]  /*bc90*/  FMUL.FTZ R107, R5, c[0x0][0x2ec] ;  /* 0x0000bb00056b7a20 */ /* 0x000fe20000410000 */
[----:B------:R-:W4:Y:S01]  /*bca0*/  MUFU.TANH R128, R128 ;  /* 0x0000008000807308 */ /* 0x000f220000002400 */
[----:B--2---:R-:W-:Y:S01]  /*bcb0*/  FSEL R130, R130, -INF , !P3 ;  /* 0xff80000082827808 */ /* 0x004fe20005800000 */
[----:B------:R-:W-:Y:S01]  /*bcc0*/  FMUL.FTZ R4, R4, c[0x0][0x2ec] ;  /* 0x0000bb0004047a20 */ /* 0x000fe20000410000 */
[----:B------:R-:W-:Y:S01]  /*bcd0*/  ISETP.GE.AND P3, PT, R57, R42, PT ;  /* 0x0000002a3900720c */ /* 0x000fe20003f66270 */
[----:B------:R-:W-:Y:S01]  /*bce0*/  FMUL.FTZ R6, R6, c[0x0][0x2ec] ;  /* 0x0000bb0006067a20 */ /* 0x000fe20000410000 */
[----:B------:R-:W-:Y:S02]  /*bcf0*/  LOP3.LUT R55, R60, 0x40, R3, 0xfe, !PT ;  /* 0x000000403c377812 */ /* 0x000fe400078efe03 */
[----:B------:R-:W-:Y:S01]  /*bd00*/  FSEL R11, R65, -INF , !P6 ;  /* 0xff800000410b7808 */ /* 0x000fe20007000000 */
[----:B------:R-:W2:Y:S01]  /*bd10*/  MUFU.TANH R36, R36 ;  /* 0x0000002400247308 */ /* 0x000ea20000002400 */
[----:B---3--:R-:W-:-:S02]  /*bd20*/  FSEL R95, R61, -INF , !P5 ;  /* 0xff8000003d5f7808 */ /* 0x008fc40006800000 */
[C---:B------:R-:W-:Y:S02]  /*bd30*/  ISETP.GE.AND P5, PT, R55.reuse, R40, PT ;  /* 0x000000283700720c */ /* 0x040fe40003fa6270 */
[----:B------:R-:W-:Y:S02]  /*bd40*/  FSEL R126, R126, -INF , !P4 ;  /* 0xff8000007e7e7808 */ /* 0x000fe40006000000 */
[----:B------:R-:W-:Y:S01]  /*bd50*/  LOP3.LUT R17, R60, 0x48, R3, 0xfe, !PT ;  /* 0x000000483c117812 */ /* 0x000fe200078efe03 */
[----:B------:R-:W3:Y:S01]  /*bd60*/  MUFU.TANH R110, R110 ;  /* 0x0000006e006e7308 */ /* 0x000ee20000002400 */
[----:B----4-:R-:W-:Y:S02]  /*bd70*/  FSEL R128, R128, -INF , !P3 ;  /* 0xff80000080807808 */ /* 0x010fe40005800000 */
[----:B------:R-:W-:Y:S02]  /*bd80*/  ISETP.GE.AND P3, PT, R55, R42, PT ;  /* 0x0000002a3700720c */ /* 0x000fe40003f66270 */
[----:B------:R-:W-:-:S02]  /*bd90*/  IADD3 R55, R67, 0x39, RZ ;  /* 0x0000003943377810 */ /* 0x000fc40007ffe0ff */
[----:B------:R-:W-:Y:S01]  /*bda0*/  FSEL R87, R87, -INF , !P5 ;  /* 0xff80000057577808 */ /* 0x000fe20006800000 */
[----:B------:R-:W4:Y:S01]  /*bdb0*/  MUFU.TANH R44, R44 ;  /* 0x0000002c002c7308 */ /* 0x000f220000002400 */
[C---:B------:R-:W-:Y:S02]  /*bdc0*/  ISETP.GE.AND P6, PT, R55.reuse, R40, PT ;  /* 0x000000283700720c */ /* 0x040fe40003fc6270 */
[----:B------:R-:W-:Y:S02]  /*bdd0*/  ISETP.GE.AND P4, PT, R55, R42, PT ;  /* 0x0000002a3700720c */ /* 0x000fe40003f86270 */
[----:B------:R-:W-:Y:S01]  /*bde0*/  FSEL R101, R64, -INF , !P6 ;  /* 0xff80000040657808 */ /* 0x000fe20007000000 */
[----:B-1----:R-:W-:Y:S01]  /*bdf0*/  HMMA.16816.F32 R12, R20, R24, R12 ;  /* 0x00000018140c723c */ /* 0x002fe2000000180c */
[----:B------:R-:W-:Y:S01]  /*be00*/  FSEL R120, R120, -INF , !P4 ;  /* 0xff80000078787808 */ /* 0x000fe20006000000 */
[----:B------:R-:W1:Y:S01]  /*be10*/  MUFU.TANH R48, R48 ;  /* 0x0000003000307308 */ /* 0x000e620000002400 */
[----:B------:R-:W-:-:S02]  /*be20*/  FSEL R124, R124, -INF , !P3 ;  /* 0xff8000007c7c7808 */ /* 0x000fc40005800000 */
[----:B------:R-:W-:Y:S02]  /*be30*/  ISETP.GE.AND P6, PT, R17, R40, PT ;  /* 0x000000281100720c */ /* 0x000fe40003fc6270 */
[----:B------:R-:W-:Y:S02]  /*be40*/  IADD3 R25, R67, 0x41, RZ ;  /* 0x0000004143197810 */ /* 0x000fe40007ffe0ff */
[----:B------:R-:W-:Y:S01]  /*be50*/  ISETP.GE.AND P4, PT, R17, R42, PT ;  /* 0x0000002a1100720c */ /* 0x000fe20003f86270 */
[----:B------:R-:W5:Y:S01]  /*be60*/  MUFU.TANH R108, R108 ;  /* 0x0000006c006c7308 */ /* 0x000f620000002400 */
[C---:B------:R-:W-:Y:S02]  /*be70*/  ISETP.GE.AND P5, PT, R25.reuse, R40, PT ;  /* 0x000000281900720c */ /* 0x040fe40003fa6270 */
[----:B------:R-:W-:Y:S02]  /*be80*/  ISETP.GE.AND P3, PT, R25, R42, PT ;  /* 0x0000002a1900720c */ /* 0x000fe40003f66270 */
[----:B------:R-:W-:-:S02]  /*be90*/  LOP3.LUT R17, R60, 0x50, R3, 0xfe, !PT ;  /* 0x000000503c117812 */ /* 0x000fc400078efe03 */
[----:B------:R-:W-:Y:S01]  /*bea0*/  FSEL R5, R66, -INF , !P5 ;  /* 0xff80000042057808 */ /* 0x000fe20006800000 */
[----:B------:R-:W1:Y:S01]  /*beb0*/  MUFU.TANH R8, R8 ;  /* 0x0000000800087308 */ /* 0x000e620000002400 */
[----:B------:R-:W-:Y:S01]  /*bec0*/  FSEL R118, R118, -INF , !P3 ;  /* 0xff80000076767808 */ /* 0x000fe20005800000 */
[----:B------:R-:W-:Y:S01]  /*bed0*/  FMUL.FTZ R66, R7, c[0x0][0x2ec] ;  /* 0x0000bb0007427a20 */ /* 0x000fe20000410000 */
[C---:B------:R-:W-:Y:S02]  /*bee0*/  ISETP.GE.AND P5, PT, R17.reuse, R40, PT ;  /* 0x000000281100720c */ /* 0x040fe40003fa6270 */
[----:B------:R-:W-:Y:S01]  /*bef0*/  ISETP.GE.AND P3, PT, R17, R42, PT ;  /* 0x0000002a1100720c */ /* 0x000fe20003f66270 */
[----:B------:R-:W-:Y:S01]  /*bf00*/  FMUL.FTZ R12, R12, c[0x0][0x2ec] ;  /* 0x0000bb000c0c7a20 */ /* 0x000fe20000410000 */
[----:B------:R-:W-:Y:S01]  /*bf10*/  HMMA.16816.F32 R16, R28, R18, RZ ;  /* 0x000000121c10723c */ /* 0x000fe200000018ff */
[----:B------:R-:W-:Y:S01]  /*bf20*/  FSEL R25, R89, -INF , !P6 ;  /* 0xff80000059197808 */ /* 0x000fe20007000000 */
[----:B------:R-:W1:Y:S01]  /*bf30*/  MUFU.TANH R102, R10 ;  /* 0x0000000a00667308 */ /* 0x000e620000002400 */
[----:B------:R-:W-:Y:S01]  /*bf40*/  FSEL R122, R122, -INF , !P4 ;  /* 0xff8000007a7a7808 */ /* 0x000fe20006000000 */
[----:B------:R-:W-:Y:S01]  /*bf50*/  FMUL.FTZ R13, R13, c[0x0][0x2ec] ;  /* 0x0000bb000d0d7a20 */ /* 0x000fe20000410000 */
[--C-:B------:R-:W-:Y:S01]  /*bf60*/  LOP3.LUT R55, R60, 0x60, R3.reuse, 0xfe, !PT ;  /* 0x000000603c377812 */ /* 0x100fe200078efe03 */
[----:B------:R-:W-:Y:S01]  /*bf70*/  FMUL.FTZ R14, R14, c[0x0][0x2ec] ;  /* 0x0000bb000e0e7a20 */ /* 0x000fe20000410000 */
[----:B------:R-:W-:Y:S01]  /*bf80*/  IADD3 R31, R67, 0x49, RZ ;  /* 0x00000049431f7810 */ /* 0x000fe20007ffe0ff */
[----:B------:R-:W-:Y:S01]  /*bf90*/  FMUL.FTZ R54, R15, c[0x0][0x2ec] ;  /* 0x0000bb000f367a20 */ /* 0x000fe20000410000 */
[----:B------:R-:W-:Y:S01]  /*bfa0*/  LOP3.LUT R29, R60, 0x58, R3, 0xfe, !PT ;  /* 0x000000583c1d7812 */ /* 0x000fe200078efe03 */
[----:B------:R-:W1:Y:S01]  /*bfb0*/  MUFU.TANH R65, R4 ;  /* 0x0000000400417308 */ /* 0x000e620000002400 */
[----:B------:R-:W-:-:S02]  /*bfc0*/  ISETP.GE.AND P6, PT, R31, R40, PT ;  /* 0x000000281f00720c */ /* 0x000fc40003fc6270 */
[----:B------:R-:W-:Y:S02]  /*bfd0*/  ISETP.GE.AND P4, PT, R31, R42, PT ;  /* 0x0000002a1f00720c */ /* 0x000fe40003f86270 */
[----:B------:R-:W-:Y:S02]  /*bfe0*/  IADD3 R31, R67, 0x51, RZ ;  /* 0x00000051431f7810 */ /* 0x000fe40007ffe0ff */
[----:B------:R-:W-:Y:S01]  /*bff0*/  FSEL R7, R92, -INF , !P6 ;  /* 0xff8000005c077808 */ /* 0x000fe20007000000 */
[----:B------:R-:W1:Y:S01]  /*c000*/  MUFU.TANH R94, R6 ;  /* 0x00000006005e7308 */ /* 0x000e620000002400 */
[----:B------:R-:W-:Y:S02]  /*c010*/  FSEL R116, R116, -INF , !P4 ;  /* 0xff80000074747808 */ /* 0x000fe40006000000 */
[C---:B------:R-:W-:Y:S02]  /*c020*/  ISETP.GE.AND P6, PT, R29.reuse, R40, PT ;  /* 0x000000281d00720c */ /* 0x040fe40003fc6270 */
[----:B------:R-:W-:Y:S01]  /*c030*/  ISETP.GE.AND P4, PT, R29, R42, PT ;  /* 0x0000002a1d00720c */ /* 0x000fe20003f86270 */
[----:B------:R-:W-:Y:S01]  /*c040*/  HMMA.16816.F32 R16, R20, R26, R16 ;  /* 0x0000001a1410723c */ /* 0x000fe20000001810 */
[----:B--2---:R-:W-:Y:S01]  /*c050*/  FSEL R29, R36, -INF , !P5 ;  /* 0xff800000241d7808 */ /* 0x004fe20006800000 */
[----:B------:R-:W-:Y:S01]  /*c060*/  MUFU.TANH R50, R50 ;  /* 0x0000003200327308 */ /* 0x000fe20000002400 */
[----:B------:R-:W-:-:S02]  /*c070*/  ISETP.GE.AND P5, PT, R31, R40, PT ;  /* 0x000000281f00720c */ /* 0x000fc40003fa6270 */
[----:B------:R-:W-:Y:S02]  /*c080*/  FSEL R114, R114, -INF , !P3 ;  /* 0xff80000072727808 */ /* 0x000fe40005800000 */
[----:B------:R-:W-:Y:S02]  /*c090*/  IADD3 R23, R67, 0x59, RZ ;  /* 0x0000005943177810 */ /* 0x000fe40007ffe0ff */
[----:B------:R-:W-:Y:S01]  /*c0a0*/  ISETP.GE.AND P3, PT, R31, R42, PT ;  /* 0x0000002a1f00720c */ /* 0x000fe20003f66270 */
[----:B------:R-:W-:Y:S01]  /*c0b0*/  MUFU.TANH R98, R98 ;  /* 0x0000006200627308 */ /* 0x000fe20000002400 */
[----:B------:R-:W-:Y:S02]  /*c0c0*/  FSEL R21, R38, -INF , !P6 ;  /* 0xff80000026157808 */ /* 0x000fe40007000000 */
[----:B---3--:R-:W-:Y:S02]  /*c0d0*/  FSEL R110, R110, -INF , !P4 ;  /* 0xff8000006e6e7808 */ /* 0x008fe40006000000 */
[----:B----4-:R-:W-:-:S02]  /*c0e0*/  FSEL R31, R44, -INF , !P5 ;  /* 0xff8000002c1f7808 */ /* 0x010fc40006800000 */
[C---:B------:R-:W-:Y:S01]  /*c0f0*/  ISETP.GE.AND P6, PT, R23.reuse, R40, PT ;  /* 0x000000281700720c */ /* 0x040fe20003fc6270 */
[----:B------:R-:W2:Y:S01]  /*c100*/  MUFU.TANH R107, R107 ;  /* 0x0000006b006b7308 */ /* 0x000ea20000002400 */
[----:B------:R-:W-:Y:S02]  /*c110*/  ISETP.GE.AND P4, PT, R23, R42, PT ;  /* 0x0000002a1700720c */ /* 0x000fe40003f86270 */
[C---:B------:R-:W-:Y:S02]  /*c120*/  ISETP.GE.AND P5, PT, R55.reuse, R40, PT ;  /* 0x000000283700720c */ /* 0x040fe40003fa6270 */
[----:B------:R-:W-:Y:S01]  /*c130*/  LOP3.LUT R27, R60, 0x68, R3, 0xfe, !PT ;  /* 0x000000683c1b7812 */ /* 0x000fe200078efe03 */
[----:B------:R-:W-:Y:S01]  /*c140*/  FMUL.FTZ R16, R16, c[0x0][0x2ec] ;  /* 0x0000bb0010107a20 */ /* 0x000fe20000410000 */
[----:B------:R-:W-:Y:S01]  /*c150*/  FSEL R104, R104, -INF , !P3 ;  /* 0xff80000068687808 */ /* 0x000fe20005800000 */
[----:B------:R-:W3:Y:S01]  /*c160*/  MUFU.TANH R66, R66 ;  /* 0x0000004200427308 */ /* 0x000ee20000002400 */
[----:B------:R-:W-:Y:S01]  /*c170*/  ISETP.GE.AND P3, PT, R55, R42, PT ;  /* 0x0000002a3700720c */ /* 0x000fe20003f66270 */
[----:B------:R-:W-:Y:S01]  /*c180*/  FMUL.FTZ R17, R17, c[0x0][0x2ec] ;  /* 0x0000bb0011117a20 */ /* 0x000fe20000410000 */
[----:B-1----:R-:W-:Y:S01]  /*c190*/  FSEL R23, R48, -INF , !P6 ;  /* 0xff80000030177808 */ /* 0x002fe20007000000 */
[----:B------:R-:W-:Y:S01]  /*c1a0*/  FMUL.FTZ R18, R18, c[0x0][0x2ec] ;  /* 0x0000bb0012127a20 */ /* 0x000fe20000410000 */
[----:B-----5:R-:W-:Y:S01]  /*c1b0*/  FSEL R108, R108, -INF , !P4 ;  /* 0xff8000006c6c7808 */ /* 0x020fe20006000000 */
[----:B------:R-:W-:Y:S01]  /*c1c0*/  FMUL.FTZ R19, R19, c[0x0][0x2ec] ;  /* 0x0000bb0013137a20 */ /* 0x000fe20000410000 */
[C---:B------:R-:W-:Y:S01]  /*c1d0*/  ISETP.GE.AND P6, PT, R27.reuse, R40, PT ;  /* 0x000000281b00720c */ /* 0x040fe20003fc6270 */
[----:B------:R-:W1:Y:S01]  /*c1e0*/  MUFU.TANH R105, R12 ;  /* 0x0000000c00697308 */ /* 0x000e620000002400 */
[----:B------:R-:W-:-:S02]  /*c1f0*/  ISETP.GE.AND P4, PT, R27, R42, PT ;  /* 0x0000002a1b00720c */ /* 0x000fc40003f86270 */
[----:B------:R-:W-:Y:S02]  /*c200*/  FSEL R15, R8, -INF , !P5 ;  /* 0xff800000080f7808 */ /* 0x000fe40006800000 */
[----:B------:R-:W-:Y:S02]  /*c210*/  IADD3 R55, R67, 0x69, RZ ;  /* 0x0000006943377810 */ /* 0x000fe40007ffe0ff */
[----:B------:R-:W-:Y:S01]  /*c220*/  FSEL R102, R102, -INF , !P3 ;  /* 0xff80000066667808 */ /* 0x000fe20005800000 */
[----:B------:R4:W-:Y:S01]  /*c230*/  MUFU.TANH R99, R13 ;  /* 0x0000000d00637308 */ /* 0x0009e20000002400 */
[----:B------:R-:W-:Y:S02]  /*c240*/  LOP3.LUT R27, R60, 0x70, R3, 0xfe, !PT ;  /* 0x000000703c1b7812 */ /* 0x000fe400078efe03 */
[----:B------:R-:W-:Y:S02]  /*c250*/  FSEL R65, R65, -INF , !P6 ;  /* 0xff80000041417808 */ /* 0x000fe40007000000 */
[----:B------:R-:W-:-:S02]  /*c260*/  FSEL R94, R94, -INF , !P4 ;  /* 0xff8000005e5e7808 */ /* 0x000fc40006000000 */
[C---:B------:R-:W-:Y:S01]  /*c270*/  ISETP.GE.AND P6, PT, R55.reuse, R40, PT ;  /* 0x000000283700720c */ /* 0x040fe20003fc6270 */
[----:B------:R-:W5:Y:S01]  /*c280*/  MUFU.TANH R58, R14 ;  /* 0x0000000e003a7308 */ /* 0x000f620000002400 */
[----:B------:R-:W-:Y:S02]  /*c290*/  ISETP.GE.AND P4, PT, R55, R42, PT ;  /* 0x0000002a3700720c */ /* 0x000fe40003f86270 */
[----:B--2---:R-:W-:Y:S02]  /*c2a0*/  FSEL R107, R107, -INF , !P6 ;  /* 0xff8000006b6b7808 */ /* 0x004fe40007000000 */
[----:B---3--:R-:W-:Y:S02]  /*c2b0*/  FSEL R66, R66, -INF , !P4 ;  /* 0xff80000042427808 */ /* 0x008fe40006000000 */
[----:B------:R-:W-:Y:S01]  /*c2c0*/  LOP3.LUT R3, R60, 0x78, R3, 0xfe, !PT ;  /* 0x000000783c037812 */ /* 0x000fe200078efe03 */
[----:B------:R-:W-:Y:S01]  /*c2d0*/  MUFU.TANH R43, R43 ;  /* 0x0000002b002b7308 */ /* 0x000fe20000002400 */
[----:B----4-:R-:W-:Y:S01]  /*c2e0*/  IADD3 R13, R67, 0x61, RZ ;  /* 0x00000061430d7810 */ /* 0x010fe20007ffe0ff */
[----:B------:R-:W-:Y:S03]  /*c2f0*/  BAR.SYNC.DEFER_BLOCKING 0x0 ;  /* 0x0000000000007b1d */ /* 0x000fe60000010000 */
[----:B------:R-:W-:-:S02]  /*c300*/  ISETP.GE.AND P5, PT, R13, R40, PT ;  /* 0x000000280d00720c */ /* 0x000fc40003fa6270 */
[----:B------:R-:W-:Y:S01]  /*c310*/  ISETP.GE.AND P3, PT, R13, R42, PT ;  /* 0x0000002a0d00720c */ /* 0x000fe20003f66270 */
[----:B------:R-:W2:Y:S01]  /*c320*/  MUFU.TANH R54, R54 ;  /* 0x0000003600367308 */ /* 0x000ea20000002400 */
[----:B------:R-:W-:Y:S02]  /*c330*/  FSEL R13, R50, -INF , !P5 ;  /* 0xff800000320d7808 */ /* 0x000fe40006800000 */
[----:B------:R-:W-:Y:S02]  /*c340*/  FSEL R98, R98, -INF , !P3 ;  /* 0xff80000062627808 */ /* 0x000fe40005800000 */
[C---:B------:R-:W-:Y:S02]  /*c350*/  ISETP.GE.AND P5, PT, R27.reuse, R40, PT ;  /* 0x000000281b00720c */ /* 0x040fe40003fa6270 */
[----:B------:R-:W-:Y:S01]  /*c360*/  ISETP.GE.AND P3, PT, R27, R42, PT ;  /* 0x0000002a1b00720c */ /* 0x000fe20003f66270 */
[----:B------:R-:W3:Y:S01]  /*c370*/  MUFU.TANH R57, R16 ;  /* 0x0000001000397308 */ /* 0x000ee20000002400 */
[----:B------:R-:W-:-:S02]  /*c380*/  IADD3 R27, R67, 0x71, RZ ;  /* 0x00000071431b7810 */ /* 0x000fc40007ffe0ff */
[----:B-1----:R-:W-:Y:S02]  /*c390*/  FSEL R105, R105, -INF , !P5 ;  /* 0xff80000069697808 */ /* 0x002fe40006800000 */
[----:B-----5:R-:W-:Y:S02]  /*c3a0*/  FSEL R58, R58, -INF , !P3 ;  /* 0xff8000003a3a7808 */ /* 0x020fe40005800000 */
[C---:B------:R-:W-:Y:S01]  /*c3b0*/  ISETP.GE.AND P6, PT, R27.reuse, R40, PT ;  /* 0x000000281b00720c */ /* 0x040fe20003fc6270 */
[----:B------:R-:W1:Y:S01]  /*c3c0*/  MUFU.TANH R55, R17 ;  /* 0x0000001100377308 */ /* 0x000e620000002400 */
[----:B------:R-:W-:Y:S02]  /*c3d0*/  ISETP.GE.AND P4, PT, R27, R42, PT ;  /* 0x0000002a1b00720c */ /* 0x000fe40003f86270 */
[C---:B------:R-:W-:Y:S02]  /*c3e0*/  ISETP.GE.AND P5, PT, R67.reuse, R40, PT ;  /* 0x000000284300720c */ /* 0x040fe40003fa6270 */
[----:B------:R-:W-:-:S02]  /*c3f0*/  ISETP.GE.AND P3, PT, R67, R42, PT ;  /* 0x0000002a4300720c */ /* 0x000fc40003f66270 */
[----:B------:R-:W-:Y:S01]  /*c400*/  IADD3 R67, R67, 0x79, RZ ;  /* 0x0000007943437810 */ /* 0x000fe20007ffe0ff */
[----:B------:R-:W4:Y:S01]  /*c410*/  MUFU.TANH R50, R18 ;  /* 0x0000001200327308 */ /* 0x000f220000002400 */
[----:B------:R-:W-:Y:S02]  /*c420*/  FSEL R99, R99, -INF , !P6 ;  /* 0xff80000063637808 */ /* 0x000fe40007000000 */
[----:B--2---:R-:W-:Y:S02]  /*c430*/  FSEL R54, R54, -INF , !P4 ;  /* 0xff80000036367808 */ /* 0x004fe40006000000 */
[----:B------:R-:W-:Y:S02]  /*c440*/  FSEL R41, R41, -INF , !P5 ;  /* 0xff80000029297808 */ /* 0x000fe40006800000 */
[----:B------:R-:W-:Y:S01]  /*c450*/  FSEL R4, R43, -INF , !P3 ;  /* 0xff8000002b047808 */ /* 0x000fe20005800000 */
[----:B------:R-:W2:Y:S01]  /*c460*/  MUFU.TANH R44, R19 ;  /* 0x00000013002c7308 */ /* 0x000ea20000002400 */
[----:B------:R-:W-:-:S02]  /*c470*/  ISETP.GE.AND P6, PT, R3, R40, PT ;  /* 0x000000280300720c */ /* 0x000fc40003fc6270 */
[----:B------:R-:W-:Y:S02]  /*c480*/  ISETP.GE.AND P4, PT, R3, R42, PT ;  /* 0x0000002a0300720c */ /* 0x000fe40003f86270 */
[C---:B------:R-:W-:Y:S02]  /*c490*/  ISETP.GE.AND P5, PT, R67.reuse, R40, PT ;  /* 0x000000284300720c */ /* 0x040fe40003fa6270 */
[----:B------:R-:W-:Y:S02]  /*c4a0*/  ISETP.GE.AND P3, PT, R67, R42, PT ;  /* 0x0000002a4300720c */ /* 0x000fe40003f66270 */
[----:B---3--:R-:W-:Y:S02]  /*c4b0*/  FSEL R57, R57, -INF , !P6 ;  /* 0xff80000039397808 */ /* 0x008fe40007000000 */
[----:B-1----:R-:W-:Y:S02]  /*c4c0*/  FSEL R55, R55, -INF , !P5 ;  /* 0xff80000037377808 */ /* 0x002fe40006800000 */
[----:B----4-:R-:W-:-:S02]  /*c4d0*/  FSEL R50, R50, -INF , !P4 ;  /* 0xff80000032327808 */ /* 0x010fc40006000000 */
[----:B--2---:R-:W-:Y:S01]  /*c4e0*/  FSEL R44, R44, -INF , !P3 ;  /* 0xff8000002c2c7808 */ /* 0x004fe20005800000 */
        /* <DEDUP_REMOVED lines=60> */
.L_x_3806:
[----:B------:R-:W-:-:S05]  /*c8b0*/  IMAD.MOV.U32 R17, RZ, RZ, c[0x0][0x198] ;  /* 0x00006600ff117624 */ /* 0x000fca00078e00ff */
[----:B------:R-:W-:-:S04]  /*c8c0*/  LEA R17, -R17, RZ, 0x7 ;  /* 0x000000ff11117211 */ /* 0x000fc800078e39ff */
[----:B------:R-:W-:Y:S02]  /*c8d0*/  SHF.R.S32.HI R8, RZ, 0x1f, R17 ;  /* 0x0000001fff087819 */ /* 0x000fe40000011411 */
.L_x_3807:
[----:B------:R-:W-:Y:S01]  /*c8e0*/  @!P0 IMAD.MOV.U32 R6, RZ, RZ, c[0x0][0x198] ;  /* 0x00006600ff068624 */ /* 0x000fe200078e00ff */
[-C--:B------:R-:W-:Y:S01]  /*c8f0*/  @!P0 IADD3 R19, P3, R146, R17.reuse, RZ ;  /* 0x0000001192138210 */ /* 0x080fe20007f7e0ff */
[----:B------:R-:W-:Y:S01]  /*c900*/  @!P0 IMAD.MOV.U32 R3, RZ, RZ, c[0x0][0x19c] ;  /* 0x00006700ff038624 */ /* 0x000fe200078e00ff */
[-C--:B------:R-:W-:Y:S01]  /*c910*/  @!P0 LEA R42, P4, R17, R156.reuse, 0x1 ;  /* 0x0000009c112a8211 */ /* 0x080fe200078808ff */
[----:B------:R1:W-:Y:S01]  /*c920*/  @P0 STS [R151+0x1000], RZ ;  /* 0x001000ff97000388 */ /* 0x0003e20000000800 */
[C---:B------:R-:W-:Y:S01]  /*c930*/  @!P0 LEA R12, P1, R6.reuse, R17, 0x6 ;  /* 0x00000011060c8211 */ /* 0x040fe200078230ff */
[--C-:B------:R-:W-:Y:S01]  /*c940*/  @!P0 IMAD.X R10, R145, 0x1, R8.reuse, P3 ;  /* 0x00000001910a8824 */ /* 0x100fe200018e0608 */
        /* <DEDUP_REMOVED lines=38> */
.L_x_3809:
[----:B------:R-:W-:Y:S05]  /*cbb0*/  BSYNC B0 ;  /* 0x0000000000007941 */ /* 0x000fea0003800000 */
.L_x_3808:
[----:B------:R-:W0:Y:S01]  /*cbc0*/  LDGDEPBAR ;  /* 0x00000000000079af */ /* 0x000e220000000000 */
[----:B------:R-:W-:-:S04]  /*cbd0*/  LEA R156, P0, R17, R156, 0x1 ;  /* 0x0000009c119c7211 */ /* 0x000fc800078008ff */
[----:B------:R-:W-:Y:S02]  /*cbe0*/  LEA.HI.X R157, R17, R157, R8, 0x1, P0 ;  /* 0x0000009d119d7211 */ /* 0x000fe400000f0c08 */
.L_x_3805:
        /* <DEDUP_REMOVED lines=62> */
[----:B------:R-:W-:-:S05]  /*cfd0*/  FMNMX.FTZ R6, R55, R6, !PT ;  /* 0x0000000637067209 */ /* 0x000fca0007810000 */
[----:B------:R-:W2:Y:S02]  /*cfe0*/  SHFL.BFLY PT, R17, R6, 0x2, 0x1f ;  /* 0x0c401f0006117f89 */ /* 0x000ea400000e0000 */
[----:B--2---:R-:W-:Y:S02]  /*cff0*/  FMNMX.FTZ R17, R6, R17, !PT ;  /* 0x0000001106117209 */ /* 0x004fe40007810000 */
[----:B------:R-:W-:-:S03]  /*d000*/  FMNMX.FTZ R6, R44, R3, !PT ;  /* 0x000000032c067209 */ /* 0x000fc60007810000 */
[----:B------:R-:W2:Y:S04]  /*d010*/  SHFL.BFLY PT, R40, R17, 0x1, 0x1f ;  /* 0x0c201f0011287f89 */ /* 0x000ea800000e0000 */
[----:B------:R-:W3:Y:S01]  /*d020*/  SHFL.BFLY PT, R3, R6, 0x2, 0x1f ;  /* 0x0c401f0006037f89 */ /* 0x000ee200000e0000 */
[----:B--2---:R-:W-:-:S03]  /*d030*/  FMNMX.FTZ R40, R17, R40, !PT ;  /* 0x0000002811287209 */ /* 0x004fc60007810000 */
[----:B-1----:R-:W-:Y:S01]  /*d040*/  LDSM.16.MT88.4 R16, [R140+0x3000] ;  /* 0x003000008c10783b */ /* 0x002fe20000004200 */
[----:B---3--:R-:W-:Y:S01]  /*d050*/  FMNMX.FTZ R3, R6, R3, !PT ;  /* 0x0000000306037209 */ /* 0x008fe20007810000 */
[C---:B------:R-:W-:Y:S01]  /*d060*/  FMUL.FTZ R62, R40.reuse, c[0x0][0x23c] ;  /* 0x00008f00283e7a20 */ /* 0x040fe20000410000 */
[----:B------:R-:W-:-:S03]  /*d070*/  FSETP.NEU.FTZ.AND P1, PT, R40, -INF , PT ;  /* 0xff8000002800780b */ /* 0x000fc60003f3d000 */
[----:B------:R-:W1:Y:S01]  /*d080*/  SHFL.BFLY PT, R6, R3, 0x1, 0x1f ;  /* 0x0c201f0003067f89 */ /* 0x000e6200000e0000 */
[----:B------:R-:W-:-:S05]  /*d090*/  FSEL R62, R62, RZ, P1 ;  /* 0x000000ff3e3e7208 */ /* 0x000fca0000800000 */
[--C-:B------:R-:W-:Y:S02]  /*d0a0*/  FFMA.FTZ R64, R39, c[0x0][0x23c], -R62.reuse ;  /* 0x00008f0027407a23 */ /* 0x100fe4000001083e */
[--C-:B------:R-:W-:Y:S02]  /*d0b0*/  FFMA.FTZ R106, R47, c[0x0][0x23c], -R62.reuse ;  /* 0x00008f002f6a7a23 */ /* 0x100fe4000001083e */
[--C-:B------:R-:W-:Y:S01]  /*d0c0*/  FFMA.FTZ R47, R5, c[0x0][0x23c], -R62.reuse ;  /* 0x00008f00052f7a23 */ /* 0x100fe2000001083e */
[----:B------:R-:W-:Y:S01]  /*d0d0*/  FSEL R5, R40, RZ, P1 ;  /* 0x000000ff28057208 */ /* 0x000fe20000800000 */
[--C-:B------:R-:W-:Y:S01]  /*d0e0*/  FFMA.FTZ R92, R59, c[0x0][0x23c], -R62.reuse ;  /* 0x00008f003b5c7a23 */ /* 0x100fe2000001083e */
[----:B------:R-:W-:Y:S01]  /*d0f0*/  MUFU.EX2 R64, R64 ;  /* 0x0000004000407308 */ /* 0x000fe20000000800 */
[----:B------:R-:W-:Y:S02]  /*d100*/  FFMA.FTZ R59, R45, c[0x0][0x23c], -R62 ;  /* 0x00008f002d3b7a23 */ /* 0x000fe4000001083e */
[----:B------:R-:W-:-:S02]  /*d110*/  FADD.FTZ R2, R2, -R5 ;  /* 0x8000000502027221 */ /* 0x000fc40000010000 */
[--C-:B------:R-:W-:Y:S02]  /*d120*/  FFMA.FTZ R63, R51, c[0x0][0x23c], -R62.reuse ;  /* 0x00008f00333f7a23 */ /* 0x100fe4000001083e */
[--C-:B------:R-:W-:Y:S01]  /*d130*/  FFMA.FTZ R60, R49, c[0x0][0x23c], -R62.reuse ;  /* 0x00008f00313c7a23 */ /* 0x100fe2000001083e */
[----:B------:R-:W-:Y:S01]  /*d140*/  MUFU.EX2 R106, R106 ;  /* 0x0000006a006a7308 */ /* 0x000fe20000000800 */
[--C-:B------:R-:W-:Y:S01]  /*d150*/  FFMA.FTZ R51, R95, c[0x0][0x23c], -R62.reuse ;  /* 0x00008f005f337a23 */ /* 0x100fe2000001083e */
[----:B-1----:R-:W-:Y:S01]  /*d160*/  FMNMX.FTZ R39, R3, R6, !PT ;  /* 0x0000000603277209 */ /* 0x002fe20007810000 */
[--C-:B------:R-:W-:Y:S02]  /*d170*/  FFMA.FTZ R49, R101, c[0x0][0x23c], -R62.reuse ;  /* 0x00008f0065317a23 */ /* 0x100fe4000001083e */
[--C-:B------:R-:W-:Y:S01]  /*d180*/  FFMA.FTZ R42, R7, c[0x0][0x23c], -R62.reuse ;  /* 0x00008f00072a7a23 */ /* 0x100fe2000001083e */
[C---:B------:R-:W-:Y:S01]  /*d190*/  FSETP.NEU.FTZ.AND P0, PT, R39.reuse, -INF , PT ;  /* 0xff8000002700780b */ /* 0x040fe20003f1d000 */
[----:B------:R-:W-:Y:S01]  /*d1a0*/  FMUL.FTZ R45, R39, c[0x0][0x23c] ;  /* 0x00008f00272d7a20 */ /* 0x000fe20000410000 */
[----:B------:R-:W-:Y:S01]  /*d1b0*/  MUFU.EX2 R63, R63 ;  /* 0x0000003f003f7308 */ /* 0x000fe20000000800 */
[--C-:B------:R-:W-:Y:S01]  /*d1c0*/  FFMA.FTZ R61, R53, c[0x0][0x23c], -R62.reuse ;  /* 0x00008f00353d7a23 */ /* 0x100fe2000001083e */
[----:B------:R-:W-:Y:S01]  /*d1d0*/  FSEL R5, R39, RZ, P0 ;  /* 0x000000ff27057208 */ /* 0x000fe20000000000 */
[--C-:B------:R-:W-:Y:S01]  /*d1e0*/  FFMA.FTZ R53, R93, c[0x0][0x23c], -R62.reuse ;  /* 0x00008f005d357a23 */ /* 0x100fe2000001083e */
[----:B------:R-:W-:Y:S01]  /*d1f0*/  FSEL R45, R45, RZ, P0 ;  /* 0x000000ff2d2d7208 */ /* 0x000fe20000000000 */
[----:B------:R-:W-:-:S02]  /*d200*/  FFMA.FTZ R48, R87, c[0x0][0x23c], -R62 ;  /* 0x00008f0057307a23 */ /* 0x000fc4000001083e */
[----:B------:R-:W-:Y:S01]  /*d210*/  FADD.FTZ R5, R0, -R5 ;  /* 0x8000000500057221 */ /* 0x000fe20000010000 */
[----:B------:R-:W-:Y:S01]  /*d220*/  MUFU.EX2 R92, R92 ;  /* 0x0000005c005c7308 */ /* 0x000fe20000000800 */
[--C-:B------:R-:W-:Y:S02]  /*d230*/  FFMA.FTZ R95, R4, c[0x0][0x23c], -R45.reuse ;  /* 0x00008f00045f7a23 */ /* 0x100fe4000001082d */
[----:B------:R-:W-:Y:S02]  /*d240*/  FMUL.FTZ R101, R5, c[0x0][0x23c] ;  /* 0x00008f0005657a20 */ /* 0x000fe40000410000 */
[----:B------:R-:W1:Y:S01]  /*d250*/  LDSM.16.MT88.4 R4, [R139+0x3000] ;  /* 0x003000008b04783b */ /* 0x000e620000004200 */
[----:B------:R-:W-:Y:S02]  /*d260*/  FFMA.FTZ R93, R100, c[0x0][0x23c], -R45 ;  /* 0x00008f00645d7a23 */ /* 0x000fe4000001082d */
[--C-:B------:R-:W-:Y:S01]  /*d270*/  FFMA.FTZ R112, R41, c[0x0][0x23c], -R62.reuse ;  /* 0x00008f0029707a23 */ /* 0x100fe2000001083e */
[----:B------:R-:W-:Y:S01]  /*d280*/  MUFU.EX2 R95, R95 ;  /* 0x0000005f005f7308 */ /* 0x000fe20000000800 */
[----:B------:R-:W-:-:S02]  /*d290*/  FFMA.FTZ R97, R33, c[0x0][0x23c], -R62 ;  /* 0x00008f0021617a23 */ /* 0x000fc4000001083e */
[--C-:B------:R-:W-:Y:S02]  /*d2a0*/  FFMA.FTZ R89, R35, c[0x0][0x23c], -R62.reuse ;  /* 0x00008f0023597a23 */ /* 0x100fe4000001083e */
[--C-:B------:R-:W-:Y:S02]  /*d2b0*/  FFMA.FTZ R87, R172, c[0x0][0x23c], -R45.reuse ;  /* 0x00008f00ac577a23 */ /* 0x100fe4000001082d */
[----:B------:R-:W-:Y:S01]  /*d2c0*/  FFMA.FTZ R100, R170, c[0x0][0x23c], -R45 ;  /* 0x00008f00aa647a23 */ /* 0x000fe2000001082d */
[----:B------:R-:W-:Y:S01]  /*d2d0*/  MUFU.EX2 R112, R112 ;  /* 0x0000007000707308 */ /* 0x000fe20000000800 */
[----:B------:R-:W-:Y:S02]  /*d2e0*/  FMUL.FTZ R103, R2, c[0x0][0x23c] ;  /* 0x00008f0002677a20 */ /* 0x000fe40000410000 */
[--C-:B------:R-:W-:Y:S02]  /*d2f0*/  FFMA.FTZ R96, R37, c[0x0][0x23c], -R62.reuse ;  /* 0x00008f0025607a23 */ /* 0x100fe4000001083e */
[----:B------:R-:W-:-:S02]  /*d300*/  FFMA.FTZ R37, R21, c[0x0][0x23c], -R62 ;  /* 0x00008f0015257a23 */ /* 0x000fc4000001083e */
[--C-:B------:R-:W-:Y:S01]  /*d310*/  FFMA.FTZ R36, R23, c[0x0][0x23c], -R62.reuse ;  /* 0x00008f0017247a23 */ /* 0x100fe2000001083e */
[----:B------:R-:W2:Y:S01]  /*d320*/  MUFU.EX2 R97, R97 ;  /* 0x0000006100617308 */ /* 0x000ea20000000800 */
[----:B------:R-:W3:Y:S01]  /*d330*/  LDSM.16.MT88.4 R20, [R140+0x3400] ;  /* 0x003400008c14783b */ /* 0x000ee20000004200 */
[--C-:B------:R-:W-:Y:S02]  /*d340*/  FFMA.FTZ R56, R9, c[0x0][0x23c], -R62.reuse ;  /* 0x00008f0009387a23 */ /* 0x100fe4000001083e */
[--C-:B------:R-:W-:Y:S02]  /*d350*/  FFMA.FTZ R52, R11, c[0x0][0x23c], -R62.reuse ;  /* 0x00008f000b347a23 */ /* 0x100fe4000001083e */
[--C-:B------:R-:W-:Y:S02]  /*d360*/  FFMA.FTZ R3, R15, c[0x0][0x23c], -R62.reuse ;  /* 0x00008f000f037a23 */ /* 0x100fe4000001083e */
[----:B------:R-:W4:Y:S01]  /*d370*/  MUFU.EX2 R89, R89 ;  /* 0x0000005900597308 */ /* 0x000f220000000800 */
[----:B------:R-:W-:-:S02]  /*d380*/  FFMA.FTZ R0, R13, c[0x0][0x23c], -R62 ;  /* 0x00008f000d007a23 */ /* 0x000fc4000001083e */
[--C-:B------:R-:W-:Y:S02]  /*d390*/  FFMA.FTZ R41, R29, c[0x0][0x23c], -R62.reuse ;  /* 0x00008f001d297a23 */ /* 0x100fe4000001083e */
[--C-:B------:R-:W-:Y:S02]  /*d3a0*/  FFMA.FTZ R2, R168, c[0x0][0x23c], -R45.reuse ;  /* 0x00008f00a8027a23 */ /* 0x100fe4000001082d */
[--C-:B------:R-:W-:Y:S01]  /*d3b0*/  FFMA.FTZ R67, R166, c[0x0][0x23c], -R45.reuse ;  /* 0x00008f00a6437a23 */ /* 0x100fe2000001082d */
[----:B------:R-:W5:Y:S01]  /*d3c0*/  MUFU.EX2 R93, R93 ;  /* 0x0000005d005d7308 */ /* 0x000f620000000800 */
[----:B--2---:R-:W-:Y:S01]  /*d3d0*/  F2FP.PACK_AB R8, R97, R112 ;  /* 0x000000706108723e */ /* 0x004fe200000000ff */
[--C-:B------:R-:W-:Y:S02]  /*d3e0*/  FFMA.FTZ R162, R162, c[0x0][0x23c], -R45.reuse ;  /* 0x00008f00a2a27a23 */ /* 0x100fe4000001082d */
[--C-:B------:R-:W-:Y:S02]  /*d3f0*/  FFMA.FTZ R43, R25, c[0x0][0x23c], -R62.reuse ;  /* 0x00008f00192b7a23 */ /* 0x100fe4000001083e */
[----:B------:R-:W-:Y:S01]  /*d400*/  FFMA.FTZ R38, R31, c[0x0][0x23c], -R62 ;  /* 0x00008f001f267a23 */ /* 0x000fe2000001083e */
[----:B------:R-:W2:Y:S01]  /*d410*/  LDSM.16.MT88.4 R24, [R139+0x3400] ;  /* 0x003400008b18783b */ /* 0x000ea20000004200 */
[----:B------:R-:W-:Y:S01]  /*d420*/  MUFU.EX2 R87, R87 ;  /* 0x0000005700577308 */ /* 0x000fe20000000800 */
[----:B----4-:R-:W-:Y:S01]  /*d430*/  F2FP.PACK_AB R10, R89, R106 ;  /* 0x0000006a590a723e */ /* 0x010fe200000000ff */
[----:B------:R-:W-:-:S02]  /*d440*/  FFMA.FTZ R109, R114, c[0x0][0x23c], -R45 ;  /* 0x00008f00726d7a23 */ /* 0x000fc4000001082d */
[--C-:B------:R-:W-:Y:S02]  /*d450*/  FFMA.FTZ R104, R104, c[0x0][0x23c], -R45.reuse ;  /* 0x00008f0068687a23 */ /* 0x100fe4000001082d */
[--C-:B------:R-:W-:Y:S02]  /*d460*/  FFMA.FTZ R110, R110, c[0x0][0x23c], -R45.reuse ;  /* 0x00008f006e6e7a23 */ /* 0x100fe4000001082d */
[----:B------:R-:W4:Y:S01]  /*d470*/  MUFU.EX2 R100, R100 ;  /* 0x0000006400647308 */ /* 0x000f220000000800 */
[----:B-----5:R-:W-:Y:S01]  /*d480*/  F2FP.PACK_AB R9, R93, R95 ;  /* 0x0000005f5d09723e */ /* 0x020fe200000000ff */
[--C-:B------:R-:W-:Y:S02]  /*d490*/  FFMA.FTZ R111, R108, c[0x0][0x23c], -R45.reuse ;  /* 0x00008f006c6f7a23 */ /* 0x100fe4000001082d */
[----:B------:R-:W-:Y:S02]  /*d4a0*/  FFMA.FTZ R65, R65, c[0x0][0x23c], -R62 ;  /* 0x00008f0041417a23 */ /* 0x000fe4000001083e */
[----:B------:R-:W-:-:S02]  /*d4b0*/  FFMA.FTZ R98, R98, c[0x0][0x23c], -R45 ;  /* 0x00008f0062627a23 */ /* 0x000fc4000001082d */
[----:B------:R-:W5:Y:S01]  /*d4c0*/  MUFU.EX2 R103, R103 ;  /* 0x0000006700677308 */ /* 0x000f620000000800 */
[--C-:B------:R-:W-:Y:S02]  /*d4d0*/  FFMA.FTZ R102, R102, c[0x0][0x23c], -R45.reuse ;  /* 0x00008f0066667a23 */ /* 0x100fe4000001082d */
[--C-:B------:R-:W-:Y:S02]  /*d4e0*/  FFMA.FTZ R94, R94, c[0x0][0x23c], -R45.reuse ;  /* 0x00008f005e5e7a23 */ /* 0x100fe4000001082d */
[----:B------:R-:W-:Y:S02]  /*d4f0*/  FFMA.FTZ R66, R66, c[0x0][0x23c], -R45 ;  /* 0x00008f0042427a23 */ /* 0x000fe4000001082d */
[--C-:B------:R-:W-:Y:S01]  /*d500*/  FFMA.FTZ R105, R105, c[0x0][0x23c], -R62.reuse ;  /* 0x00008f0069697a23 */ /* 0x100fe2000001083e */
[----:B------:R-:W1:Y:S01]  /*d510*/  MUFU.EX2 R101, R101 ;  /* 0x0000006500657308 */ /* 0x000e620000000800 */
[----:B----4-:R-:W-:Y:S01]  /*d520*/  F2FP.PACK_AB R11, R100, R87 ;  /* 0x00000057640b723e */ /* 0x010fe200000000ff */
[----:B------:R-:W-:-:S02]  /*d530*/  FFMA.FTZ R108, R99, c[0x0][0x23c], -R62 ;  /* 0x00008f00636c7a23 */ /* 0x000fc4000001083e */
[----:B-----5:R-:W-:-:S04]  /*d540*/  FMUL.FTZ R12, R80, R103 ;  /* 0x00000067500c7220 */ /* 0x020fc80000410000 */
[----:B------:R-:W-:Y:S01]  /*d550*/  MUFU.EX2 R96, R96 ;  /* 0x0000006000607308 */ /* 0x000fe20000000800 */
[-C--:B------:R-:W-:Y:S02]  /*d560*/  FMUL.FTZ R13, R81, R103.reuse ;  /* 0x00000067510d7220 */ /* 0x080fe40000410000 */
[-C--:B------:R-:W-:Y:S02]  /*d570*/  FMUL.FTZ R76, R76, R103.reuse ;  /* 0x000000674c4c7220 */ /* 0x080fe40000410000 */
[----:B------:R-:W-:Y:S02]  /*d580*/  FMUL.FTZ R77, R77, R103 ;  /* 0x000000674d4d7220 */ /* 0x000fe40000410000 */
[-C--:B-1----:R-:W-:Y:S01]  /*d590*/  FMUL.FTZ R14, R82, R101.reuse ;  /* 0x00000065520e7220 */ /* 0x082fe20000410000 */
[----:B------:R-:W1:Y:S01]  /*d5a0*/  MUFU.EX2 R61, R61 ;  /* 0x0000003d003d7308 */ /* 0x000e620000000800 */
[-C--:B------:R-:W-:Y:S02]  /*d5b0*/  FMUL.FTZ R15, R83, R101.reuse ;  /* 0x00000065530f7220 */ /* 0x080fe40000410000 */
[----:B------:R-:W-:-:S02]  /*d5c0*/  FMUL.FTZ R78, R78, R101 ;  /* 0x000000654e4e7220 */ /* 0x000fc40000410000 */
[----:B------:R-:W-:Y:S02]  /*d5d0*/  FMUL.FTZ R79, R79, R101 ;  /* 0x000000654f4f7220 */ /* 0x000fe40000410000 */
[-C--:B------:R-:W-:Y:S01]  /*d5e0*/  FMUL.FTZ R29, R73, R103.reuse ;  /* 0x00000067491d7220 */ /* 0x080fe20000410000 */
[C---:B------:R-:W-:Y:S01]  /*d5f0*/  HMMA.16816.F32 R12, R8.reuse, R16, R12 ;  /* 0x00000010080c723c */ /* 0x040fe2000000180c */
[----:B------:R-:W-:Y:S01]  /*d600*/  FFMA.FTZ R73, R34, c[0x0][0x23c], -R45 ;  /* 0x00008f0022497a23 */ /* 0x000fe2000001082d */
[----:B------:R-:W-:Y:S01]  /*d610*/  MUFU.EX2 R2, R2 ;  /* 0x0000000200027308 */ /* 0x000fe20000000800 */
[----:B------:R-:W-:Y:S02]  /*d620*/  FMUL.FTZ R28, R72, R103 ;  /* 0x00000067481c7220 */ /* 0x000fe40000410000 */
[-C--:B------:R-:W-:Y:S02]  /*d630*/  FMUL.FTZ R30, R74, R101.reuse ;  /* 0x000000654a1e7220 */ /* 0x080fe40000410000 */
[----:B------:R-:W-:Y:S01]  /*d640*/  FMUL.FTZ R31, R75, R101 ;  /* 0x000000654b1f7220 */ /* 0x000fe20000410000 */
[----:B------:R-:W-:Y:S01]  /*d650*/  HMMA.16816.F32 R16, R8, R18, R76 ;  /* 0x000000120810723c */ /* 0x000fe2000000184c */
[-C--:B------:R-:W-:Y:S01]  /*d660*/  FMUL.FTZ R68, R68, R103.reuse ;  /* 0x0000006744447220 */ /* 0x080fe20000410000 */
[----:B------:R-:W4:Y:S01]  /*d670*/  MUFU.EX2 R67, R67 ;  /* 0x0000004300437308 */ /* 0x000f220000000800 */
[----:B------:R-:W-:Y:S01]  /*d680*/  FMUL.FTZ R69, R69, R103 ;  /* 0x0000006745457220 */ /* 0x000fe20000410000 */
[----:B-1----:R-:W-:Y:S01]  /*d690*/  F2FP.PACK_AB R34, R61, R92 ;  /* 0x0000005c3d22723e */ /* 0x002fe200000000ff */
[----:B------:R-:W-:-:S02]  /*d6a0*/  FMUL.FTZ R70, R70, R101 ;  /* 0x0000006546467220 */ /* 0x000fc40000410000 */
[----:B------:R-:W-:Y:S01]  /*d6b0*/  FMUL.FTZ R71, R71, R101 ;  /* 0x0000006547477220 */ /* 0x000fe20000410000 */
[C---:B------:R-:W-:Y:S01]  /*d6c0*/  HMMA.16816.F32 R28, R8.reuse, R4, R28 ;  /* 0x00000004081c723c */ /* 0x040fe2000000181c */
[--C-:B------:R-:W-:Y:S01]  /*d6d0*/  FFMA.FTZ R72, R32, c[0x0][0x23c], -R45.reuse ;  /* 0x00008f0020487a23 */ /* 0x100fe2000001082d */
[----:B------:R-:W-:Y:S01]  /*d6e0*/  MUFU.EX2 R76, R162 ;  /* 0x000000a2004c7308 */ /* 0x000fe20000000800 */
[----:B------:R-:W-:Y:S01]  /*d6f0*/  F2FP.PACK_AB R32, R63, R96 ;  /* 0x000000603f20723e */ /* 0x000fe200000000ff */
[--C-:B------:R-:W-:Y:S02]  /*d700*/  FFMA.FTZ R75, R130, c[0x0][0x23c], -R45.reuse ;  /* 0x00008f00824b7a23 */ /* 0x100fe4000001082d */
[--C-:B------:R-:W-:Y:S02]  /*d710*/  FFMA.FTZ R74, R126, c[0x0][0x23c], -R45.reuse ;  /* 0x00008f007e4a7a23 */ /* 0x100fe4000001082d */
[----:B------:R-:W-:Y:S01]  /*d720*/  HMMA.16816.F32 R8, R8, R6, R68 ;  /* 0x000000060808723c */ /* 0x000fe20000001844 */
[----:B------:R-:W1:Y:S01]  /*d730*/  LDSM.16.MT88.4 R4, [R140+0x3800] ;  /* 0x003800008c04783b */ /* 0x000e620000004200 */
[----:B------:R-:W5:Y:S01]  /*d740*/  MUFU.EX2 R73, R73 ;  /* 0x0000004900497308 */ /* 0x000f620000000800 */
[----:B----4-:R-:W-:Y:S01]  /*d750*/  F2FP.PACK_AB R33, R67, R2 ;  /* 0x000000024321723e */ /* 0x010fe200000000ff */
[----:B------:R-:W-:-:S02]  /*d760*/  FFMA.FTZ R81, R120, c[0x0][0x23c], -R45 ;  /* 0x00008f0078517a23 */ /* 0x000fc4000001082d */
[----:B------:R-:W-:Y:S02]  /*d770*/  FFMA.FTZ R120, R107, c[0x0][0x23c], -R62 ;  /* 0x00008f006b787a23 */ /* 0x000fe4000001083e */
[--C-:B------:R-:W-:Y:S02]  /*d780*/  FFMA.FTZ R68, R160, c[0x0][0x23c], -R45.reuse ;  /* 0x00008f00a0447a23 */ /* 0x100fe4000001082d */
[--C-:B------:R-:W-:Y:S01]  /*d790*/  FFMA.FTZ R69, R132, c[0x0][0x23c], -R45.reuse ;  /* 0x00008f0084457a23 */ /* 0x100fe2000001082d */
[----:B------:R-:W4:Y:S01]  /*d7a0*/  MUFU.EX2 R59, R59 ;  /* 0x0000003b003b7308 */ /* 0x000f220000000800 */
[--C-:B------:R-:W-:Y:S02]  /*d7b0*/  FFMA.FTZ R70, R134, c[0x0][0x23c], -R45.reuse ;  /* 0x00008f0086467a23 */ /* 0x100fe4000001082d */
[--C-:B------:R-:W-:Y:S02]  /*d7c0*/  FFMA.FTZ R83, R124, c[0x0][0x23c], -R45.reuse ;  /* 0x00008f007c537a23 */ /* 0x100fe4000001082d */
[----:B------:R-:W-:Y:S01]  /*d7d0*/  FFMA.FTZ R80, R118, c[0x0][0x23c], -R45 ;  /* 0x00008f0076507a23 */ /* 0x000fe2000001082d */
[----:B-----5:R-:W-:-:S02]  /*d7e0*/  F2FP.PACK_AB R35, R73, R76 ;  /* 0x0000004c4923723e */ /* 0x020fc400000000ff */
[----:B------:R-:W-:Y:S01]  /*d7f0*/  MUFU.EX2 R60, R60 ;  /* 0x0000003c003c7308 */ /* 0x000fe20000000800 */
[--C-:B------:R-:W-:Y:S02]  /*d800*/  FFMA.FTZ R82, R122, c[0x0][0x23c], -R45.reuse ;  /* 0x00008f007a527a23 */ /* 0x100fe4000001082d */
[----:B------:R-:W-:Y:S02]  /*d810*/  FFMA.FTZ R107, R116, c[0x0][0x23c], -R45 ;  /* 0x00008f00746b7a23 */ /* 0x000fe4000001082d */
[----:B------:R-:W-:Y:S01]  /*d820*/  FFMA.FTZ R112, R163, R103, R112 ;  /* 0x00000067a3707223 */ /* 0x000fe20000010070 */
[----:B---3--:R-:W-:Y:S01]  /*d830*/  HMMA.16816.F32 R12, R32, R20, R12 ;  /* 0x00000014200c723c */ /* 0x008fe2000000180c */
[----:B------:R-:W-:Y:S01]  /*d840*/  FFMA.FTZ R78, R164, R101, R95 ;  /* 0x00000065a44e7223 */ /* 0x000fe2000001005f */
[----:B------:R-:W3:Y:S01]  /*d850*/  MUFU.EX2 R53, R53 ;  /* 0x0000003500357308 */ /* 0x000ee20000000800 */
[----:B------:R-:W-:Y:S02]  /*d860*/  FADD.FTZ R97, R97, R112 ;  /* 0x0000007061617221 */ /* 0x000fe40000010000 */
[----:B------:R-:W-:-:S02]  /*d870*/  FADD.FTZ R78, R93, R78 ;  /* 0x0000004e5d4e7221 */ /* 0x000fc40000010000 */
[----:B------:R-:W-:Y:S01]  /*d880*/  FADD.FTZ R106, R106, R97 ;  /* 0x000000616a6a7221 */ /* 0x000fe20000010000 */
[C---:B------:R-:W-:Y:S01]  /*d890*/  HMMA.16816.F32 R16, R32.reuse, R22, R16 ;  /* 0x000000162010723c */ /* 0x040fe20000001810 */
[----:B------:R-:W5:Y:S01]  /*d8a0*/  LDSM.16.MT88.4 R20, [R139+0x3800] ;  /* 0x003800008b14783b */ /* 0x000f620000004200 */
[----:B------:R1:W-:Y:S01]  /*d8b0*/  MUFU.EX2 R71, R72 ;  /* 0x0000004800477308 */ /* 0x0003e20000000800 */
[----:B------:R-:W-:Y:S02]  /*d8c0*/  FADD.FTZ R77, R87, R78 ;  /* 0x0000004e574d7221 */ /* 0x000fe40000010000 */
[----:B------:R-:W-:Y:S02]  /*d8d0*/  FADD.FTZ R89, R89, R106 ;  /* 0x0000006a59597221 */ /* 0x000fe40000010000 */
[----:B------:R-:W-:Y:S01]  /*d8e0*/  FADD.FTZ R77, R100, R77 ;  /* 0x0000004d644d7221 */ /* 0x000fe20000010000 */
[----:B--2---:R-:W-:Y:S01]  /*d8f0*/  HMMA.16816.F32 R28, R32, R24, R28 ;  /* 0x00000018201c723c */ /* 0x004fe2000000181c */
[----:B------:R-:W-:Y:S01]  /*d900*/  FADD.FTZ R96, R96, R89 ;  /* 0x0000005960607221 */ /* 0x000fe20000010000 */
[----:B------:R-:W2:Y:S01]  /*d910*/  MUFU.EX2 R68, R68 ;  /* 0x0000004400447308 */ /* 0x000ea20000000800 */
[----:B------:R-:W-:-:S02]  /*d920*/  FFMA.FTZ R163, R55, c[0x0][0x23c], -R62 ;  /* 0x00008f0037a37a23 */ /* 0x000fc4000001083e */
[----:B------:R-:W-:Y:S02]  /*d930*/  FADD.FTZ R63, R63, R96 ;  /* 0x000000603f3f7221 */ /* 0x000fe40000010000 */
[--C-:B------:R-:W-:Y:S01]  /*d940*/  FFMA.FTZ R164, R44, c[0x0][0x23c], -R45.reuse ;  /* 0x00008f002ca47a23 */ /* 0x100fe2000001082d */
[----:B------:R-:W-:Y:S01]  /*d950*/  HMMA.16816.F32 R24, R32, R26, R8 ;  /* 0x0000001a2018723c */ /* 0x000fe20000001808 */
[----:B------:R-:W5:Y:S01]  /*d960*/  LDSM.16.MT88.4 R8, [R140+0x3c00] ;  /* 0x003c00008c08783b */ /* 0x000f620000004200 */
[----:B------:R-:W-:Y:S01]  /*d970*/  MUFU.EX2 R69, R69 ;  /* 0x0000004500457308 */ /* 0x000fe20000000800 */
[----:B-1----:R-:W-:Y:S02]  /*d980*/  FFMA.FTZ R72, R128, c[0x0][0x23c], -R45 ;  /* 0x00008f0080487a23 */ /* 0x002fe4000001082d */
[----:B------:R-:W-:Y:S02]  /*d990*/  FADD.FTZ R92, R92, R63 ;  /* 0x0000003f5c5c7221 */ /* 0x000fe40000010000 */
[----:B----4-:R-:W-:-:S02]  /*d9a0*/  F2FP.PACK_AB R32, R59, R64 ;  /* 0x000000403b20723e */ /* 0x010fc400000000ff */
[----:B---3--:R-:W-:Y:S01]  /*d9b0*/  F2FP.PACK_AB R34, R53, R60 ;  /* 0x0000003c3522723e */ /* 0x008fe200000000ff */
        /* <DEDUP_REMOVED lines=14> */
[----:B------:R-:W3:Y:S06]  /*daa0*/  MUFU.EX2 R49, R49 ;  /* 0x0000003100317308 */ /* 0x000eec0000000800 */
[C---:B-----5:R-:W-:Y:S02]  /*dab0*/  HMMA.16816.F32 R28, R32.reuse, R20, R28 ;  /* 0x00000014201c723c */ /* 0x060fe4000000181c */
[----:B------:R-:W-:Y:S06]  /*dac0*/  MUFU.EX2 R75, R75 ;  /* 0x0000004b004b7308 */ /* 0x000fec0000000800 */
[----:B------:R-:W-:Y:S01]  /*dad0*/  HMMA.16816.F32 R24, R32, R22, R24 ;  /* 0x000000162018723c */ /* 0x000fe20000001818 */
[----:B------:R-:W4:Y:S01]  /*dae0*/  LDSM.16.MT88.4 R20, [R140+0x4000] ;  /* 0x004000008c14783b */ /* 0x000f220000004200 */
[----:B------:R-:W5:Y:S05]  /*daf0*/  MUFU.EX2 R72, R72 ;  /* 0x0000004800487308 */ /* 0x000f6a0000000800 */
[----:B-1----:R-:W-:Y:S01]  /*db00*/  F2FP.PACK_AB R32, R51, R56 ;  /* 0x000000383320723e */ /* 0x002fe200000000ff */
[----:B------:R-:W-:Y:S01]  /*db10*/  FADD.FTZ R56, R56, R53 ;  /* 0x0000003538387221 */ /* 0x000fe20000010000 */
[----:B---3--:R-:W-:Y:S01]  /*db20*/  F2FP.PACK_AB R34, R49, R52 ;  /* 0x000000343122723e */ /* 0x008fe200000000ff */
[----:B------:R-:W-:Y:S02]  /*db30*/  MUFU.EX2 R74, R74 ;  /* 0x0000004a004a7308 */ /* 0x000fe40000000800 */
[----:B------:R-:W-:-:S04]  /*db40*/  FADD.FTZ R51, R51, R56 ;  /* 0x0000003833337221 */ /* 0x000fc80000010000 */
[----:B------:R-:W-:Y:S02]  /*db50*/  FADD.FTZ R52, R52, R51 ;  /* 0x0000003334347221 */ /* 0x000fe40000010000 */
[----:B------:R-:W1:Y:S01]  /*db60*/  MUFU.EX2 R81, R81 ;  /* 0x0000005100517308 */ /* 0x000e620000000800 */
[----:B-----5:R-:W-:Y:S01]  /*db70*/  F2FP.PACK_AB R33, R72, R75 ;  /* 0x0000004b4821723e */ /* 0x020fe200000000ff */
[----:B------:R-:W-:-:S06]  /*db80*/  FADD.FTZ R49, R49, R52 ;  /* 0x0000003431317221 */ /* 0x000fcc0000010000 */
[----:B------:R-:W-:Y:S01]  /*db90*/  MUFU.EX2 R48, R48 ;  /* 0x0000003000307308 */ /* 0x000fe20000000800 */
[----:B-1----:R-:W-:-:S07]  /*dba0*/  F2FP.PACK_AB R35, R81, R74 ;  /* 0x0000004a5123723e */ /* 0x002fce00000000ff */
[----:B------:R-:W1:Y:S01]  /*dbb0*/  MUFU.EX2 R47, R47 ;  /* 0x0000002f002f7308 */ /* 0x000e620000000800 */
[C---:B------:R-:W-:Y:S07]  /*dbc0*/  HMMA.16816.F32 R12, R32.reuse, R8, R12 ;  /* 0x00000008200c723c */ /* 0x040fee000000180c */
[----:B------:R-:W-:Y:S01]  /*dbd0*/  MUFU.EX2 R43, R43 ;  /* 0x0000002b002b7308 */ /* 0x000fe20000000800 */
[C---:B------:R-:W-:Y:S01]  /*dbe0*/  HMMA.16816.F32 R16, R32.reuse, R10, R16 ;  /* 0x0000000a2010723c */ /* 0x040fe20000001810 */
[----:B------:R-:W3:Y:S06]  /*dbf0*/  LDSM.16.MT88.4 R8, [R139+0x4000] ;  /* 0x004000008b08783b */ /* 0x000eec0000004200 */
[----:B------:R-:W5:Y:S01]  /*dc00*/  MUFU.EX2 R42, R42 ;  /* 0x0000002a002a7308 */ /* 0x000f620000000800 */
[C---:B--2---:R-:W-:Y:S07]  /*dc10*/  HMMA.16816.F32 R28, R32.reuse, R4, R28 ;  /* 0x00000004201c723c */ /* 0x044fee000000181c */
[----:B------:R-:W-:Y:S01]  /*dc20*/  MUFU.EX2 R83, R83 ;  /* 0x0000005300537308 */ /* 0x000fe20000000800 */
[----:B------:R-:W-:Y:S01]  /*dc30*/  HMMA.16816.F32 R24, R32, R6, R24 ;  /* 0x000000062018723c */ /* 0x000fe20000001818 */
[----:B------:R-:W2:Y:S06]  /*dc40*/  LDSM.16.MT88.4 R4, [R140+0x4400] ;  /* 0x004400008c04783b */ /* 0x000eac0000004200 */
[----:B------:R-:W4:Y:S01]  /*dc50*/  MUFU.EX2 R80, R80 ;  /* 0x0000005000507308 */ /* 0x000f220000000800 */
[----:B-1----:R-:W-:-:S02]  /*dc60*/  F2FP.PACK_AB R32, R47, R48 ;  /* 0x000000302f20723e */ /* 0x002fc400000000ff */
[----:B-----5:R-:W-:-:S05]  /*dc70*/  F2FP.PACK_AB R34, R42, R43 ;  /* 0x0000002b2a22723e */ /* 0x020fca00000000ff */
[----:B------:R-:W-:Y:S08]  /*dc80*/  MUFU.EX2 R82, R82 ;  /* 0x0000005200527308 */ /* 0x000ff00000000800 */
[----:B------:R-:W1:Y:S01]  /*dc90*/  MUFU.EX2 R107, R107 ;  /* 0x0000006b006b7308 */ /* 0x000e620000000800 */
[----:B----4-:R-:W-:-:S07]  /*dca0*/  F2FP.PACK_AB R33, R80, R83 ;  /* 0x000000535021723e */ /* 0x010fce00000000ff */
[----:B------:R-:W-:Y:S01]  /*dcb0*/  MUFU.EX2 R41, R41 ;  /* 0x0000002900297308 */ /* 0x000fe20000000800 */
[----:B-1----:R-:W-:-:S07]  /*dcc0*/  F2FP.PACK_AB R35, R107, R82 ;  /* 0x000000526b23723e */ /* 0x002fce00000000ff */
[----:B------:R-:W1:Y:S01]  /*dcd0*/  MUFU.EX2 R38, R38 ;  /* 0x0000002600267308 */ /* 0x000e620000000800 */
[C---:B------:R-:W-:Y:S07]  /*dce0*/  HMMA.16816.F32 R12, R32.reuse, R20, R12 ;  /* 0x00000014200c723c */ /* 0x040fee000000180c */
[----:B------:R-:W-:Y:S01]  /*dcf0*/  MUFU.EX2 R37, R37 ;  /* 0x0000002500257308 */ /* 0x000fe20000000800 */
[C---:B---3--:R-:W-:Y:S07]  /*dd00*/  HMMA.16816.F32 R28, R32.reuse, R8, R28 ;  /* 0x00000008201c723c */ /* 0x048fee000000181c */
[----:B------:R-:W3:Y:S01]  /*dd10*/  MUFU.EX2 R36, R36 ;  /* 0x0000002400247308 */ /* 0x000ee20000000800 */
[----:B-1----:R-:W-:Y:S01]  /*dd20*/  F2FP.PACK_AB R8, R38, R41 ;  /* 0x000000292608723e */ /* 0x002fe200000000ff */
[C---:B------:R-:W-:Y:S06]  /*dd30*/  HMMA.16816.F32 R24, R32.reuse, R10, R24 ;  /* 0x0000000a2018723c */ /* 0x040fec0000001818 */
[----:B------:R-:W-:Y:S02]  /*dd40*/  MUFU.EX2 R109, R109 ;  /* 0x0000006d006d7308 */ /* 0x000fe40000000800 */
[----:B------:R-:W-:Y:S01]  /*dd50*/  HMMA.16816.F32 R16, R32, R22, R16 ;  /* 0x000000162010723c */ /* 0x000fe20000001810 */
[----:B------:R-:W1:Y:S05]  /*dd60*/  LDSM.16.MT88.4 R20, [R139+0x4400] ;  /* 0x004400008b14783b */ /* 0x000e6a0000004200 */
[----:B------:R-:W4:Y:S01]  /*dd70*/  MUFU.EX2 R104, R104 ;  /* 0x0000006800687308 */ /* 0x000f220000000800 */
[----:B---3--:R-:W-:Y:S01]  /*dd80*/  F2FP.PACK_AB R10, R36, R37 ;  /* 0x00000025240a723e */ /* 0x008fe200000000ff */
[----:B------:R-:W3:Y:S06]  /*dd90*/  LDSM.16.MT88.4 R32, [R140+0x4800] ;  /* 0x004800008c20783b */ /* 0x000eec0000004200 */
[----:B------:R-:W-:Y:S08]  /*dda0*/  MUFU.EX2 R110, R110 ;  /* 0x0000006e006e7308 */ /* 0x000ff00000000800 */
[----:B------:R-:W5:Y:S01]  /*ddb0*/  MUFU.EX2 R111, R111 ;  /* 0x0000006f006f7308 */ /* 0x000f620000000800 */
[----:B----4-:R-:W-:-:S07]  /*ddc0*/  F2FP.PACK_AB R9, R104, R109 ;  /* 0x0000006d6809723e */ /* 0x010fce00000000ff */
[----:B------:R-:W-:Y:S01]  /*ddd0*/  MUFU.EX2 R3, R3 ;  /* 0x0000000300037308 */ /* 0x000fe20000000800 */
[----:B-----5:R-:W-:-:S07]  /*dde0*/  F2FP.PACK_AB R11, R111, R110 ;  /* 0x0000006e6f0b723e */ /* 0x020fce00000000ff */
[----:B------:R-:W4:Y:S01]  /*ddf0*/  MUFU.EX2 R0, R0 ;  /* 0x0000000000007308 */ /* 0x000f220000000800 */
[C---:B--2---:R-:W-:Y:S07]  /*de00*/  HMMA.16816.F32 R12, R8.reuse, R4, R12 ;  /* 0x00000004080c723c */ /* 0x044fee000000180c */
[----:B------:R-:W-:Y:S01]  /*de10*/  MUFU.EX2 R65, R65 ;  /* 0x0000004100417308 */ /* 0x000fe20000000800 */
[----:B------:R-:W-:Y:S01]  /*de20*/  FADD.FTZ R4, R2, R77 ;  /* 0x0000004d02047221 */ /* 0x000fe20000010000 */
[----:B------:R-:W-:Y:S06]  /*de30*/  HMMA.16816.F32 R16, R8, R6, R16 ;  /* 0x000000060810723c */ /* 0x000fec0000001810 */
[----:B------:R-:W2:Y:S01]  /*de40*/  MUFU.EX2 R120, R120 ;  /* 0x0000007800787308 */ /* 0x000ea20000000800 */
[----:B------:R-:W-:-:S02]  /*de50*/  FADD.FTZ R67, R67, R4 ;  /* 0x0000000443437221 */ /* 0x000fc40000010000 */
[----:B------:R-:W5:Y:S02]  /*de60*/  LDSM.16.MT88.4 R4, [R139+0x4800] ;  /* 0x004800008b04783b */ /* 0x000f640000004200 */
[----:B------:R-:W-:Y:S01]  /*de70*/  FADD.FTZ R76, R76, R67 ;  /* 0x000000434c4c7221 */ /* 0x000fe20000010000 */
[----:B-1----:R-:W-:Y:S02]  /*de80*/  HMMA.16816.F32 R28, R8, R20, R28 ;  /* 0x00000014081c723c */ /* 0x002fe4000000181c */
[----:B------:R-:W-:Y:S01]  /*de90*/  MUFU.EX2 R93, R102 ;  /* 0x00000066005d7308 */ /* 0x000fe20000000800 */
[----:B------:R-:W-:-:S04]  /*dea0*/  FADD.FTZ R76, R73, R76 ;  /* 0x0000004c494c7221 */ /* 0x000fc80000010000 */
[----:B------:R-:W-:Y:S01]  /*deb0*/  FADD.FTZ R71, R71, R76 ;  /* 0x0000004c47477221 */ /* 0x000fe20000010000 */
[----:B------:R-:W-:Y:S01]  /*dec0*/  HMMA.16816.F32 R24, R8, R22, R24 ;  /* 0x000000160818723c */ /* 0x000fe20000001818 */
[----:B------:R-:W1:Y:S01]  /*ded0*/  LDSM.16.MT88.4 R76, [R140+0x4c00] ;  /* 0x004c00008c4c783b */ /* 0x000e620000004200 */
[----:B------:R-:W3:Y:S01]  /*dee0*/  MUFU.EX2 R98, R98 ;  /* 0x0000006200627308 */ /* 0x000ee20000000800 */
[----:B------:R-:W-:Y:S02]  /*def0*/  FADD.FTZ R68, R68, R71 ;  /* 0x0000004744447221 */ /* 0x000fe40000010000 */
[----:B------:R-:W-:Y:S02]  /*df00*/  FFMA.FTZ R20, R57, c[0x0][0x23c], -R62 ;  /* 0x00008f0039147a23 */ /* 0x000fe4000001083e */
[----:B------:R-:W-:Y:S01]  /*df10*/  FADD.FTZ R69, R69, R68 ;  /* 0x0000004445457221 */ /* 0x000fe20000010000 */
[----:B----4-:R-:W-:Y:S01]  /*df20*/  F2FP.PACK_AB R8, R0, R3 ;  /* 0x000000030008723e */ /* 0x010fe200000000ff */
[----:B------:R-:W-:Y:S01]  /*df30*/  FFMA.FTZ R21, R58, c[0x0][0x23c], -R45 ;  /* 0x00008f003a157a23 */ /* 0x000fe2000001082d */
[----:B------:R-:W-:Y:S01]  /*df40*/  MUFU.EX2 R2, R94 ;  /* 0x0000005e00027308 */ /* 0x000fe20000000800 */
[----:B------:R-:W-:Y:S01]  /*df50*/  FADD.FTZ R70, R70, R69 ;  /* 0x0000004546467221 */ /* 0x000fe20000010000 */
[----:B--2---:R-:W-:Y:S01]  /*df60*/  F2FP.PACK_AB R10, R120, R65 ;  /* 0x00000041780a723e */ /* 0x004fe200000000ff */
[----:B------:R-:W-:-:S02]  /*df70*/  FFMA.FTZ R22, R54, c[0x0][0x23c], -R45 ;  /* 0x00008f0036167a23 */ /* 0x000fc4000001082d */
[----:B------:R-:W-:Y:S02]  /*df80*/  FADD.FTZ R75, R75, R70 ;  /* 0x000000464b4b7221 */ /* 0x000fe40000010000 */
[----:B------:R-:W2:Y:S01]  /*df90*/  LDSM.16.MT88.4 R68, [R139+0x4c00] ;  /* 0x004c00008b44783b */ /* 0x000ea20000004200 */
[----:B------:R-:W4:Y:S01]  /*dfa0*/  MUFU.EX2 R63, R66 ;  /* 0x00000042003f7308 */ /* 0x000f220000000800 */
[----:B------:R-:W-:Y:S01]  /*dfb0*/  FADD.FTZ R75, R72, R75 ;  /* 0x0000004b484b7221 */ /* 0x000fe20000010000 */
[----:B---3--:R-:W-:Y:S01]  /*dfc0*/  F2FP.PACK_AB R9, R98, R93 ;  /* 0x0000005d6209723e */ /* 0x008fe200000000ff */
[----:B------:R-:W-:Y:S02]  /*dfd0*/  FFMA.FTZ R23, R50, c[0x0][0x23c], -R45 ;  /* 0x00008f0032177a23 */ /* 0x000fe4000001082d */
[----:B------:R-:W-:-:S03]  /*dfe0*/  FADD.FTZ R74, R74, R75 ;  /* 0x0000004b4a4a7221 */ /* 0x000fc60000010000 */
[----:B------:R-:W-:Y:S01]  /*dff0*/  MUFU.EX2 R105, R105 ;  /* 0x0000006900697308 */ /* 0x000fe20000000800 */
[----:B------:R-:W-:-:S04]  /*e000*/  FADD.FTZ R74, R81, R74 ;  /* 0x0000004a514a7221 */ /* 0x000fc80000010000 */
[----:B------:R-:W-:Y:S01]  /*e010*/  FADD.FTZ R83, R83, R74 ;  /* 0x0000004a53537221 */ /* 0x000fe20000010000 */
[----:B----4-:R-:W-:-:S03]  /*e020*/  F2FP.PACK_AB R11, R63, R2 ;  /* 0x000000023f0b723e */ /* 0x010fc600000000ff */
[----:B------:R-:W-:Y:S01]  /*e030*/  FADD.FTZ R83, R80, R83 ;  /* 0x0000005350537221 */ /* 0x000fe20000010000 */
[----:B------:R-:W3:Y:S03]  /*e040*/  MUFU.EX2 R108, R108 ;  /* 0x0000006c006c7308 */ /* 0x000ee60000000800 */
[----:B------:R-:W-:Y:S01]  /*e050*/  FADD.FTZ R82, R82, R83 ;  /* 0x0000005352527221 */ /* 0x000fe20000010000 */
[C---:B------:R-:W-:Y:S03]  /*e060*/  HMMA.16816.F32 R12, R8.reuse, R32, R12 ;  /* 0x00000020080c723c */ /* 0x040fe6000000180c */
[----:B------:R-:W-:Y:S01]  /*e070*/  FADD.FTZ R82, R107, R82 ;  /* 0x000000526b527221 */ /* 0x000fe20000010000 */
[----:B------:R-:W-:Y:S03]  /*e080*/  MUFU.EX2 R20, R20 ;  /* 0x0000001400147308 */ /* 0x000fe60000000800 */
[----:B------:R-:W-:Y:S01]  /*e090*/  FADD.FTZ R32, R48, R49 ;  /* 0x0000003130207221 */ /* 0x000fe20000010000 */
[C---:B------:R-:W-:Y:S03]  /*e0a0*/  HMMA.16816.F32 R16, R8.reuse, R34, R16 ;  /* 0x000000220810723c */ /* 0x040fe60000001810 */
[----:B------:R-:W-:Y:S01]  /*e0b0*/  FADD.FTZ R32, R47, R32 ;  /* 0x000000202f207221 */ /* 0x000fe20000010000 */
[----:B------:R-:W4:Y:S03]  /*e0c0*/  MUFU.EX2 R163, R163 ;  /* 0x000000a300a37308 */ /* 0x000f260000000800 */
[----:B------:R-:W-:Y:S01]  /*e0d0*/  FADD.FTZ R43, R43, R32 ;  /* 0x000000202b2b7221 */ /* 0x000fe20000010000 */
[C---:B-----5:R-:W-:Y:S03]  /*e0e0*/  HMMA.16816.F32 R28, R8.reuse, R4, R28 ;  /* 0x00000004081c723c */ /* 0x060fe6000000181c */
[----:B------:R-:W-:Y:S01]  /*e0f0*/  FADD.FTZ R42, R42, R43 ;  /* 0x0000002b2a2a7221 */ /* 0x000fe20000010000 */
[----:B------:R-:W-:Y:S03]  /*e100*/  MUFU.EX2 R21, R21 ;  /* 0x0000001500157308 */ /* 0x000fe60000000800 */
[----:B------:R-:W-:Y:S01]  /*e110*/  FADD.FTZ R41, R41, R42 ;  /* 0x0000002a29297221 */ /* 0x000fe20000010000 */
[----:B------:R-:W-:Y:S01]  /*e120*/  HMMA.16816.F32 R24, R8, R6, R24 ;  /* 0x000000060818723c */ /* 0x000fe20000001818 */
[----:B---3--:R-:W-:-:S02]  /*e130*/  F2FP.PACK_AB R4, R108, R105 ;  /* 0x000000696c04723e */ /* 0x008fc400000000ff */
[----:B------:R-:W-:Y:S01]  /*e140*/  FADD.FTZ R38, R38, R41 ;  /* 0x0000002926267221 */ /* 0x000fe20000010000 */
[----:B------:R-:W3:Y:S03]  /*e150*/  MUFU.EX2 R22, R22 ;  /* 0x0000001600167308 */ /* 0x000ee60000000800 */
[----:B------:R-:W-:Y:S01]  /*e160*/  FADD.FTZ R9, R109, R82 ;  /* 0x000000526d097221 */ /* 0x000fe20000010000 */
[----:B----4-:R-:W-:Y:S01]  /*e170*/  F2FP.PACK_AB R6, R163, R20 ;  /* 0x00000014a306723e */ /* 0x010fe200000000ff */
[----:B------:R-:W-:Y:S02]  /*e180*/  FADD.FTZ R37, R37, R38 ;  /* 0x0000002625257221 */ /* 0x000fe40000010000 */
[----:B------:R-:W-:Y:S01]  /*e190*/  FADD.FTZ R9, R104, R9 ;  /* 0x0000000968097221 */ /* 0x000fe20000010000 */
[----:B------:R-:W-:Y:S01]  /*e1a0*/  MUFU.EX2 R23, R23 ;  /* 0x0000001700177308 */ /* 0x000fe20000000800 */
[----:B------:R-:W-:-:S02]  /*e1b0*/  FADD.FTZ R36, R36, R37 ;  /* 0x0000002524247221 */ /* 0x000fc40000010000 */
[----:B------:R-:W-:Y:S02]  /*e1c0*/  FADD.FTZ R8, R110, R9 ;  /* 0x000000096e087221 */ /* 0x000fe40000010000 */
[----:B------:R-:W-:Y:S02]  /*e1d0*/  FADD.FTZ R3, R3, R36 ;  /* 0x0000002403037221 */ /* 0x000fe40000010000 */
[----:B------:R-:W-:Y:S01]  /*e1e0*/  FADD.FTZ R8, R111, R8 ;  /* 0x000000086f087221 */ /* 0x000fe20000010000 */
[----:B------:R-:W4:Y:S01]  /*e1f0*/  MUFU.EX2 R164, R164 ;  /* 0x000000a400a47308 */ /* 0x000f220000000800 */
[----:B---3--:R-:W-:Y:S01]  /*e200*/  F2FP.PACK_AB R5, R22, R21 ;  /* 0x000000151605723e */ /* 0x008fe200000000ff */
[----:B------:R-:W-:Y:S02]  /*e210*/  FADD.FTZ R0, R0, R3 ;  /* 0x0000000300007221 */ /* 0x000fe40000010000 */
[----:B------:R-:W-:Y:S02]  /*e220*/  FADD.FTZ R93, R93, R8 ;  /* 0x000000085d5d7221 */ /* 0x000fe40000010000 */
[----:B------:R-:W-:-:S02]  /*e230*/  FADD.FTZ R65, R65, R0 ;  /* 0x0000000041417221 */ /* 0x000fc40000010000 */
[----:B------:R-:W-:Y:S02]  /*e240*/  FADD.FTZ R3, R98, R93 ;  /* 0x0000005d62037221 */ /* 0x000fe40000010000 */
[----:B------:R-:W-:Y:S02]  /*e250*/  FADD.FTZ R120, R120, R65 ;  /* 0x0000004178787221 */ /* 0x000fe40000010000 */
[----:B------:R-:W-:Y:S01]  /*e260*/  FADD.FTZ R0, R2, R3 ;  /* 0x0000000302007221 */ /* 0x000fe20000010000 */
[----:B------:R-:W-:Y:S01]  /*e270*/  MOV R2, R40 ;  /* 0x0000002800027202 */ /* 0x000fe20000000f00 */
[----:B------:R-:W-:Y:S01]  /*e280*/  FADD.FTZ R105, R105, R120 ;  /* 0x0000007869697221 */ /* 0x000fe20000010000 */
[----:B----4-:R-:W-:Y:S01]  /*e290*/  F2FP.PACK_AB R7, R164, R23 ;  /* 0x00000017a407723e */ /* 0x010fe200000000ff */
[----:B------:R-:W-:Y:S02]  /*e2a0*/  FADD.FTZ R0, R63, R0 ;  /* 0x000000003f007221 */ /* 0x000fe40000010000 */
[----:B------:R-:W-:-:S02]  /*e2b0*/  FADD.FTZ R105, R108, R105 ;  /* 0x000000696c697221 */ /* 0x000fc40000010000 */
[----:B------:R-:W-:Y:S01]  /*e2c0*/  FADD.FTZ R21, R21, R0 ;  /* 0x0000000015157221 */ /* 0x000fe20000010000 */
[----:B------:R-:W-:Y:S01]  /*e2d0*/  MOV R0, R39 ;  /* 0x0000002700007202 */ /* 0x000fe20000000f00 */
[C---:B-1----:R-:W-:Y:S01]  /*e2e0*/  HMMA.16816.F32 R80, R4.reuse, R76, R12 ;  /* 0x0000004c0450723c */ /* 0x042fe2000000180c */
[----:B------:R-:W-:Y:S02]  /*e2f0*/  FADD.FTZ R20, R20, R105 ;  /* 0x0000006914147221 */ /* 0x000fe40000010000 */
[----:B------:R-:W-:Y:S02]  /*e300*/  FADD.FTZ R22, R22, R21 ;  /* 0x0000001516167221 */ /* 0x000fe40000010000 */
[----:B------:R-:W-:Y:S02]  /*e310*/  FADD.FTZ R163, R163, R20 ;  /* 0x00000014a3a37221 */ /* 0x000fe40000010000 */
[----:B------:R-:W-:Y:S01]  /*e320*/  FADD.FTZ R23, R23, R22 ;  /* 0x0000001617177221 */ /* 0x000fe20000010000 */
[----:B--2---:R-:W-:Y:S03]  /*e330*/  HMMA.16816.F32 R72, R4, R68, R28 ;  /* 0x000000440448723c */ /* 0x004fe6000000181c */
[----:B------:R-:W-:-:S05]  /*e340*/  FADD.FTZ R164, R164, R23 ;  /* 0x00000017a4a47221 */ /* 0x000fca0000010000 */
[C---:B------:R-:W-:Y:S08]  /*e350*/  HMMA.16816.F32 R76, R4.reuse, R78, R16 ;  /* 0x0000004e044c723c */ /* 0x040ff00000001810 */
[----:B------:R-:W-:Y:S08]  /*e360*/  HMMA.16816.F32 R68, R4, R70, R24 ;  /* 0x000000460444723c */ /* 0x000ff00000001818 */
.L_x_3802:
[----:B------:R-:W-:-:S13]  /*e370*/  ISETP.GE.AND P0, PT, R159, 0x1, PT ;  /* 0x000000019f00780c */ /* 0x000fda0003f06270 */
[----:B------:R-:W-:Y:S05]  /*e380*/  @!P0 BRA `(.L_x_3810) ;  /* 0x000030f000008947 */ /* 0x000fea0003800000 */
[----:B------:R-:W-:Y:S01]  /*e390*/  IMAD.MOV.U32 R162, RZ, RZ, c[0x0][0x1a0] ;  /* 0x00006800ffa27624 */ /* 0x000fe200078e00ff */
[----:B------:R-:W-:Y:S02]  /*e3a0*/  MOV R87, R0 ;  /* 0x0000000000577202 */ /* 0x000fe40000000f00 */
[----:B------:R-:W-:Y:S01]  /*e3b0*/  MOV R89, R2 ;  /* 0x0000000200597202 */ /* 0x000fe20000000f00 */
[----:B------:R-:W-:-:S05]  /*e3c0*/  IMAD.U32 R161, R162, -0x80, RZ ;  /* 0xffffff80a2a17824 */ /* 0x000fca00078e00ff */
[----:B------:R-:W-:Y:S02]  /*e3d0*/  SHF.R.S32.HI R160, RZ, 0x1f, R161 ;  /* 0x0000001fffa07819 */ /* 0x000fe400000114a1 */
.L_x_3814:
        /* <DEDUP_REMOVED lines=64> */
.L_x_3811:
[----:B------:R-:W-:Y:S02]  /*e7e0*/  ISETP.GE.AND P0, PT, R84, c[0x0][0x220], PT ;  /* 0x0000880054007a0c */ /* 0x000fe40003f06270 */
[C---:B------:R-:W-:Y:S04]  /*e7f0*/  LEA R166, P4, R172.reuse, R46, 0x1 ;  /* 0x0000002eaca67211 */ /* 0x040fe800078808ff */
[-C--:B------:R-:W-:Y:S07]  /*e800*/  LEA.HI.X R167, R172, R165.reuse, R2, 0x1, P4 ;  /* 0x000000a5aca77211 */ /* 0x080fee00020f0c02 */
[----:B------:R-:W-:Y:S01]  /*e810*/  @P0 STS.64 [R151+0x3008], RZ ;  /* 0x003008ff97000388 */ /* 0x000fe20000000a00 */
[----:B------:R-:W-:Y:S02]  /*e820*/  @!P0 MOV R171, c[0x0][0x1a4] ;  /* 0x0000690000ab8a02 */ /* 0x000fe40000000f00 */
[-C--:B------:R-:W-:Y:S02]  /*e830*/  @!P0 LEA R169, P1, R162, R172.reuse, 0x6 ;  /* 0x000000aca2a98211 */ /* 0x080fe400078230ff */
[----:B------:R-:W-:Y:S01]  /*e840*/  @!P0 IADD3 R3, P3, R148, R172, RZ ;  /* 0x000000ac94038210 */ /* 0x000fe20007f7e0ff */
[----:B------:R-:W-:Y:S01]  /*e850*/  @P0 STS [R151+0x3000], RZ ;  /* 0x003000ff97000388 */ /* 0x000fe20000000800 */
[C---:B------:R-:W-:Y:S02]  /*e860*/  @!P0 LEA.HI.X R168, R162.reuse, R2, R171, 0x6, P1 ;  /* 0x00000002a2a88211 */ /* 0x040fe400008f34ab */
[C---:B------:R-:W-:Y:S01]  /*e870*/  @!P0 LEA R170, P1, R169.reuse, R46, 0x1 ;  /* 0x0000002ea9aa8211 */ /* 0x040fe200078208ff */
[----:B------:R-:W-:Y:S01]  /*e880*/  @P0 STS [R151+0x3004], RZ ;  /* 0x003004ff97000388 */ /* 0x000fe20000000800 */
[-C--:B------:R-:W-:Y:S02]  /*e890*/  @!P0 MOV R173, R2.reuse ;  /* 0x0000000200ad8202 */ /* 0x080fe40000000f00 */
[-C--:B------:R-:W-:Y:S01]  /*e8a0*/  @!P0 LEA.HI.X R171, R169, R165.reuse, R168, 0x1, P1 ;  /* 0x000000a5a9ab8211 */ /* 0x080fe200008f0ca8 */
[----:B------:R-:W-:Y:S01]  /*e8b0*/  @!PT LDS RZ, [RZ] ;  /* 0x00000000fffff984 */ /* 0x000fe20000000800 */
[----:B------:R-:W-:Y:S01]  /*e8c0*/  @!PT LDS RZ, [RZ] ;  /* 0x00000000fffff984 */ /* 0x000fe20000000800 */
[----:B------:R-:W-:Y:S01]  /*e8d0*/  @!PT LDS RZ, [RZ] ;  /* 0x00000000fffff984 */ /* 0x000fe20000000800 */
[----:B------:R1:W-:Y:S01]  /*e8e0*/  @!P0 LDGSTS.E.BYPASS.LTC128B.128 [R151+0x3000], [R166.64] ;  /* 0x03000000a6978fae */ /* 0x0003e2000b901d46 */
[----:B------:R-:W-:Y:S01]  /*e8f0*/  @!P0 IADD3.X R2, R147, R2, RZ, P3, !PT ;  /* 0x0000000293028210 */ /* 0x000fe20001ffe4ff */
[----:B------:R-:W-:Y:S01]  /*e900*/  @!P0 IMAD.WIDE.U32 R172, R162, 0x60, R172 ;  /* 0x00000060a2ac8825 */ /* 0x000fe200078e00ac */
[CC--:B------:R-:W-:Y:S02]  /*e910*/  @!P0 LEA R174, P3, R3.reuse, R46.reuse, 0x1 ;  /* 0x0000002e03ae8211 */ /* 0x0c0fe400078608ff */
[----:B------:R-:W-:Y:S02]  /*e920*/  @!P0 MOV R0, c[0x0][0x1a4] ;  /* 0x0000690000008a02 */ /* 0x000fe40000000f00 */
[----:B------:R-:W-:Y:S01]  /*e930*/  @!P0 LEA.HI.X R175, R3, R165, R2, 0x1, P3 ;  /* 0x000000a503af8211 */ /* 0x000fe200018f0c02 */
[----:B------:R-:W-:Y:S01]  /*e940*/  @P0 STS.128 [R151+0x3800], RZ ;  /* 0x003800ff97000388 */ /* 0x000fe20000000c00 */
[----:B------:R-:W-:Y:S01]  /*e950*/  @!P0 LEA R2, P1, R172, R46, 0x1 ;  /* 0x0000002eac028211 */ /* 0x000fe200078208ff */
[----:B------:R-:W-:Y:S05]  /*e960*/  @!P0 IMAD R0, R0, 0x60, RZ ;  /* 0x0000006000008824 */ /* 0x000fea00078e02ff */
[----:B------:R-:W-:Y:S01]  /*e970*/  @!P0 IADD3 R0, R0, R173, RZ ;  /* 0x000000ad00008210 */ /* 0x000fe20007ffe0ff */
[----:B------:R-:W-:Y:S01]  /*e980*/  @!PT LDS RZ, [RZ] ;  /* 0x00000000fffff984 */ /* 0x000fe20000000800 */
[----:B------:R-:W-:Y:S01]  /*e990*/  @!PT LDS RZ, [RZ] ;  /* 0x00000000fffff984 */ /* 0x000fe20000000800 */
[----:B------:R-:W-:Y:S01]  /*e9a0*/  @!PT LDS RZ, [RZ] ;  /* 0x00000000fffff984 */ /* 0x000fe20000000800 */
[----:B------:R2:W-:Y:S03]  /*e9b0*/  @!P0 LDGSTS.E.BYPASS.LTC128B.128 [R151+0x3800], [R174.64] ;  /* 0x03800000ae978fae */ /* 0x0005e6000b901d46 */
[----:B------:R-:W-:Y:S02]  /*e9c0*/  @!P0 LEA.HI.X R3, R172, R165, R0, 0x1, P1 ;  /* 0x000000a5ac038211 */ /* 0x000fe400008f0c00 */
[----:B------:R-:W-:Y:S03]  /*e9d0*/  ISETP.GE.AND P1, PT, R159, 0x2, PT ;  /* 0x000000029f00780c */ /* 0x000fe60003f26270 */
        /* <DEDUP_REMOVED lines=12> */
[----:B------:R-:W5:Y:S08]  /*eaa0*/  LDSM.16.M88.4 R96, [R142+0x1000] ;  /* 0x001000008e60783b */ /* 0x000f700000000200 */
        /* <DEDUP_REMOVED lines=10> */
[C---:B------:R-:W-:Y:S01]  /*eb50*/  HMMA.16816.F32 R8, R92.reuse, R98, RZ ;  /* 0x000000625c08723c */ /* 0x040fe200000018ff */
[----:B------:R-:W-:Y:S07]  /*eb60*/  LDSM.16.M88.4 R96, [R137] ;  /* 0x000000008960783b */ /* 0x000fee0000000200 */
        /* <DEDUP_REMOVED lines=20> */
[----:B------:R-:W-:Y:S02]  /*ecb0*/  FMUL.FTZ R182, R6, c[0x0][0x2ec] ;  /* 0x0000bb0006b67a20 */ /* 0x000fe40000410000 */
[----:B------:R-:W2:Y:S01]  /*ecc0*/  MUFU.TANH R184, R184 ;  /* 0x000000b800b87308 */ /* 0x000ea20000002400 */
[----:B------:R-:W-:Y:S01]  /*ecd0*/  FMUL.FTZ R180, R7, c[0x0][0x2ec] ;  /* 0x0000bb0007b47a20 */ /* 0x000fe20000410000 */
[C---:B-1----:R-:W-:Y:S03]  /*ece0*/  HMMA.16816.F32 R12, R128.reuse, R92, R12 ;  /* 0x0000005c800c723c */ /* 0x042fe6000000180c */
[----:B------:R-:W-:Y:S02]  /*ecf0*/  FMUL.FTZ R181, R8, c[0x0][0x2ec] ;  /* 0x0000bb0008b57a20 */ /* 0x000fe40000410000 */
[----:B------:R-:W-:Y:S03]  /*ed00*/  FMUL.FTZ R185, R9, c[0x0][0x2ec] ;  /* 0x0000bb0009b97a20 */ /* 0x000fe60000410000 */
[----:B------:R-:W1:Y:S01]  /*ed10*/  MUFU.TANH R183, R183 ;  /* 0x000000b700b77308 */ /* 0x000e620000002400 */
[C---:B------:R-:W-:Y:S01]  /*ed20*/  HMMA.16816.F32 R16, R128.reuse, R94, R16 ;  /* 0x0000005e8010723c */ /* 0x040fe20000001810 */
[----:B------:R-:W5:Y:S02]  /*ed30*/  LDSM.16.M88.4 R92, [R136] ;  /* 0x00000000885c783b */ /* 0x000f640000000200 */
[----:B------:R-:W-:Y:S02]  /*ed40*/  FMUL.FTZ R188, R10, c[0x0][0x2ec] ;  /* 0x0000bb000abc7a20 */ /* 0x000fe40000410000 */
[----:B------:R-:W-:Y:S03]  /*ed50*/  FMUL.FTZ R186, R11, c[0x0][0x2ec] ;  /* 0x0000bb000bba7a20 */ /* 0x000fe60000410000 */
[C---:B------:R-:W-:Y:S01]  /*ed60*/  HMMA.16816.F32 R20, R128.reuse, R96, R20 ;  /* 0x000000608014723c */ /* 0x040fe20000001814 */
[----:B------:R-:W1:Y:S07]  /*ed70*/  MUFU.TANH R182, R182 ;  /* 0x000000b600b67308 */ /* 0x000e6e0000002400 */
[C---:B------:R-:W-:Y:S01]  /*ed80*/  HMMA.16816.F32 R24, R128.reuse, R98, R24 ;  /* 0x000000628018723c */ /* 0x040fe20000001818 */
[----:B------:R-:W1:Y:S02]  /*ed90*/  LDSM.16.M88.4 R96, [R91] ;  /* 0x000000005b60783b */ /* 0x000e640000000200 */
[----:B------:R-:W1:Y:S01]  /*eda0*/  MUFU.TANH R180, R180 ;  /* 0x000000b400b47308 */ /* 0x000e620000002400 */
[----:B------:R-:W-:Y:S02]  /*edb0*/  FMUL.FTZ R193, R12, c[0x0][0x2ec] ;  /* 0x0000bb000cc17a20 */ /* 0x000fe40000410000 */
[----:B------:R-:W-:Y:S02]  /*edc0*/  FMUL.FTZ R191, R13, c[0x0][0x2ec] ;  /* 0x0000bb000dbf7a20 */ /* 0x000fe40000410000 */
[----:B------:R-:W-:Y:S04]  /*edd0*/  FMUL.FTZ R192, R14, c[0x0][0x2ec] ;  /* 0x0000bb000ec07a20 */ /* 0x000fe80000410000 */
[----:B------:R-:W-:Y:S01]  /*ede0*/  FMUL.FTZ R190, R15, c[0x0][0x2ec] ;  /* 0x0000bb000fbe7a20 */ /* 0x000fe20000410000 */
        /* <DEDUP_REMOVED lines=17> */
[----:B------:R-:W-:Y:S01]  /*ef00*/  FMUL.FTZ R206, R27, c[0x0][0x2ec] ;  /* 0x0000bb001bce7a20 */ /* 0x000fe20000410000 */
[C---:B-1----:R-:W-:Y:S01]  /*ef10*/  HMMA.16816.F32 R36, R128.reuse, R96, R36 ;  /* 0x000000608024723c */ /* 0x042fe20000001824 */
[----:B------:R-:W1:Y:S06]  /*ef20*/  MUFU.TANH R186, R186 ;  /* 0x000000ba00ba7308 */ /* 0x000e6c0000002400 */
[----:B------:R-:W-:Y:S01]  /*ef30*/  FMUL.FTZ R211, R28, c[0x0][0x2ec] ;  /* 0x0000bb001cd37a20 */ /* 0x000fe20000410000 */
        /* <DEDUP_REMOVED lines=24> */
[C---:B-1----:R-:W-:Y:S01]  /*f0c0*/  HMMA.16816.F32 R52, R128.reuse, R96, R52 ;  /* 0x000000608034723c */ /* 0x042fe20000001834 */
[----:B------:R-:W1:Y:S01]  /*f0d0*/  MUFU.TANH R189, R189 ;  /* 0x000000bd00bd7308 */ /* 0x000e620000002400 */
[----:B------:R-:W-:Y:S03]  /*f0e0*/  BAR.SYNC.DEFER_BLOCKING 0x0 ;  /* 0x0000000000007b1d */ /* 0x000fe60000010000 */
[----:B------:R-:W-:Y:S02]  /*f0f0*/  FMUL.FTZ R194, R43, c[0x0][0x2ec] ;  /* 0x0000bb002bc27a20 */ /* 0x000fe40000410000 */
[----:B------:R-:W-:Y:S01]  /*f100*/  FMUL.FTZ R195, R44, c[0x0][0x2ec] ;  /* 0x0000bb002cc37a20 */ /* 0x000fe20000410000 */
[C---:B------:R-:W-:Y:S03]  /*f110*/  HMMA.16816.F32 R56, R128.reuse, R98, R56 ;  /* 0x000000628038723c */ /* 0x040fe60000001838 */
[----:B------:R-:W1:Y:S01]  /*f120*/  MUFU.TANH R197, R197 ;  /* 0x000000c500c57308 */ /* 0x000e620000002400 */
[----:B------:R-:W-:Y:S02]  /*f130*/  FMUL.FTZ R187, R45, c[0x0][0x2ec] ;  /* 0x0000bb002dbb7a20 */ /* 0x000fe40000410000 */
[----:B------:R-:W-:Y:S01]  /*f140*/  FMUL.FTZ R178, R46, c[0x0][0x2ec] ;  /* 0x0000bb002eb27a20 */ /* 0x000fe20000410000 */
[----:B------:R-:W-:Y:S01]  /*f150*/  MOV R46, R166 ;  /* 0x000000a6002e7202 */ /* 0x000fe20000000f00 */
        /* <DEDUP_REMOVED lines=9> */
[----:B----4-:R-:W-:Y:S01]  /*f1f0*/  FMUL.FTZ R3, R58, c[0x0][0x2ec] ;  /* 0x0000bb003a037a20 */ /* 0x010fe20000410000 */
[C---:B-----5:R-:W-:Y:S03]  /*f200*/  HMMA.16816.F32 R60, R128.reuse, R92, R60 ;  /* 0x0000005c803c723c */ /* 0x060fe6000000183c */
[----:B------:R-:W-:Y:S02]  /*f210*/  FMUL.FTZ R2, R59, c[0x0][0x2ec] ;  /* 0x0000bb003b027a20 */ /* 0x000fe40000410000 */
[----:B---3--:R-:W-:Y:S02]  /*f220*/  FMUL.FTZ R170, R54, c[0x0][0x2ec] ;  /* 0x0000bb0036aa7a20 */ /* 0x008fe40000410000 */
[----:B------:R-:W-:Y:S01]  /*f230*/  FMUL.FTZ R168, R55, c[0x0][0x2ec] ;  /* 0x0000bb0037a87a20 */ /* 0x000fe20000410000 */
[----:B------:R3:W4:Y:S01]  /*f240*/  MUFU.TANH R110, R3 ;  /* 0x00000003006e7308 */ /* 0x0007220000002400 */
[----:B------:R-:W-:Y:S03]  /*f250*/  HMMA.16816.F32 R64, R128, R94, R64 ;  /* 0x0000005e8040723c */ /* 0x000fe60000001840 */
[----:B------:R-:W-:Y:S02]  /*f260*/  FMUL.FTZ R171, R56, c[0x0][0x2ec] ;  /* 0x0000bb0038ab7a20 */ /* 0x000fe40000410000 */
[----:B------:R-:W-:Y:S04]  /*f270*/  FMUL.FTZ R169, R57, c[0x0][0x2ec] ;  /* 0x0000bb0039a97a20 */ /* 0x000fe80000410000 */
[----:B------:R5:W1:Y:S06]  /*f280*/  MUFU.TANH R106, R2 ;  /* 0x00000002006a7308 */ /* 0x000a6c0000002400 */
[----:B------:R-:W-:Y:S02]  /*f290*/  FMUL.FTZ R0, R60, c[0x0][0x2ec] ;  /* 0x0000bb003c007a20 */ /* 0x000fe40000410000 */
[----:B------:R-:W-:Y:S02]  /*f2a0*/  FMUL.FTZ R224, R61, c[0x0][0x2ec] ;  /* 0x0000bb003de07a20 */ /* 0x000fe40000410000 */
[----:B------:R1:W1:Y:S01]  /*f2b0*/  MUFU.TANH R97, R0 ;  /* 0x0000000000617308 */ /* 0x0002620000002400 */
[----:B------:R-:W-:Y:S02]  /*f2c0*/  FMUL.FTZ R223, R62, c[0x0][0x2ec] ;  /* 0x0000bb003edf7a20 */ /* 0x000fe40000410000 */
[----:B------:R-:W-:Y:S02]  /*f2d0*/  FMUL.FTZ R222, R63, c[0x0][0x2ec] ;  /* 0x0000bb003fde7a20 */ /* 0x000fe40000410000 */
[----:B------:R-:W-:Y:S02]  /*f2e0*/  FMUL.FTZ R165, R64, c[0x0][0x2ec] ;  /* 0x0000bb0040a57a20 */ /* 0x000fe40000410000 */
[----:B---3--:R-:W-:Y:S03]  /*f2f0*/  FMUL.FTZ R3, R67, c[0x0][0x2ec] ;  /* 0x0000bb0043037a20 */ /* 0x008fe60000410000 */
[----:B------:R3:W2:Y:S01]  /*f300*/  MUFU.TANH R23, R165 ;  /* 0x000000a500177308 */ /* 0x0006a20000002400 */
[----:B-----5:R-:W-:Y:S09]  /*f310*/  FMUL.FTZ R2, R65, c[0x0][0x2ec] ;  /* 0x0000bb0041027a20 */ /* 0x020ff20000410000 */
[----:B------:R-:W2:Y:S01]  /*f320*/  MUFU.TANH R203, R203 ;  /* 0x000000cb00cb7308 */ /* 0x000ea20000002400 */
[----:B-1----:R-:W-:Y:S09]  /*f330*/  FMUL.FTZ R0, R66, c[0x0][0x2ec] ;  /* 0x0000bb0042007a20 */ /* 0x002ff20000410000 */
[----:B------:R-:W1:Y:S01]  /*f340*/  MUFU.TANH R201, R201 ;  /* 0x000000c900c97308 */ /* 0x000e620000002400 */
[----:B---3--:R-:W-:Y:S09]  /*f350*/  MOV R165, R167 ;  /* 0x000000a700a57202 */ /* 0x008ff20000000f00 */
[----:B------:R-:W3:Y:S10]  /*f360*/  MUFU.TANH R202, R202 ;  /* 0x000000ca00ca7308 */ /* 0x000ef40000002400 */
        /* <DEDUP_REMOVED lines=38> */
[----:B------:R1:W1:Y:S10]  /*f5d0*/  MUFU.TANH R57, R2 ;  /* 0x0000000200397308 */ /* 0x0002740000002400 */
[----:B------:R1:W1:Y:S10]  /*f5e0*/  MUFU.TANH R20, R0 ;  /* 0x0000000000147308 */ /* 0x0002740000002400 */
[----:B------:R-:W1:Y:S01]  /*f5f0*/  MUFU.TANH R3, R3 ;  /* 0x0000000300037308 */ /* 0x000e620000002400 */
[----:B------:R-:W-:-:S05]  /*f600*/  @!P1 BRA `(.L_x_3812) ;  /* 0x000006d000009947 */ /* 0x000fca0003800000 */
[----:B-1234-:R-:W-:Y:S05]  /*f610*/  IMAD.MOV.U32 R2, RZ, RZ, c[0x0][0x198] ;  /* 0x00006600ff027624 */ /* 0x01efea00078e00ff */
[----:B------:R-:W-:Y:S04]  /*f620*/  LEA R7, -R2, RZ, 0x7 ;  /* 0x000000ff02077211 */ /* 0x000fe800078e39ff */
[----:B------:R-:W-:Y:S01]  /*f630*/  SHF.R.S32.HI R4, RZ, 0x1f, R7 ;  /* 0x0000001fff047819 */ /* 0x000fe20000011407 */
[----:B------:R-:W-:-:S05]  /*f640*/  @!P2 BRA `(.L_x_3813) ;  /* 0x000003d00000a947 */ /* 0x000fca0003800000 */
        /* <DEDUP_REMOVED lines=61> */
.L_x_3813:
[----:B------:R1:W-:Y:S01]  /*fa20*/  @P0 STS [R151+0x1000], RZ ;  /* 0x001000ff97000388 */ /* 0x0003e20000000800 */
[C---:B------:R-:W-:Y:S01]  /*fa30*/  LEA R12, P5, R7.reuse, R156, 0x1 ;  /* 0x0000009c070c7211 */ /* 0x040fe200078a08ff */
[----:B------:R-:W-:Y:S01]  /*fa40*/  @!P0 IMAD.MOV.U32 R5, RZ, RZ, c[0x0][0x19c] ;  /* 0x00006700ff058624 */ /* 0x000fe200078e00ff */
[-C--:B------:R-:W-:Y:S01]  /*fa50*/  @!P0 IADD3 R6, P1, R146, R7.reuse, RZ ;  /* 0x0000000792068210 */ /* 0x080fe20007f3e0ff */
[----:B------:R1:W-:Y:S01]  /*fa60*/  @P0 STS [R151+0x1004], RZ ;  /* 0x001004ff97000388 */ /* 0x0003e20000000800 */
[C---:B------:R-:W-:Y:S01]  /*fa70*/  @!P0 LEA R8, P3, R2.reuse, R7, 0x6 ;  /* 0x0000000702088211 */ /* 0x040fe200078630ff */
[----:B------:R-:W-:Y:S01]  /*fa80*/  @!P0 IMAD.MOV.U32 R10, RZ, RZ, R7 ;  /* 0x000000ffff0a8224 */ /* 0x000fe200078e0007 */
[-CC-:B------:R-:W-:Y:S01]  /*fa90*/  LEA.HI.X R13, R7, R157.reuse, R4.reuse, 0x1, P5 ;  /* 0x0000009d070d7211 */ /* 0x180fe200028f0c04 */
[----:B------:R1:W-:Y:S01]  /*faa0*/  @P0 STS.64 [R151+0x1008], RZ ;  /* 0x001008ff97000388 */ /* 0x0003e20000000a00 */
[----:B------:R-:W-:Y:S01]  /*fab0*/  @!P0 IMAD.MOV.U32 R11, RZ, RZ, R4 ;  /* 0x000000ffff0b8224 */ /* 0x000fe200078e0004 */
[C---:B------:R-:W-:Y:S01]  /*fac0*/  @!P0 LEA.HI.X R5, R2.reuse, R4, R5, 0x6, P3 ;  /* 0x0000000402058211 */ /* 0x040fe200018f3405 */
[----:B------:R-:W-:Y:S01]  /*fad0*/  @!P0 IMAD.MOV.U32 R0, RZ, RZ, c[0x0][0x19c] ;  /* 0x00006700ff008624 */ /* 0x000fe200078e00ff */
[----:B------:R-:W-:Y:S01]  /*fae0*/  @!PT LDS RZ, [RZ] ;  /* 0x00000000fffff984 */ /* 0x000fe20000000800 */
[----:B------:R-:W-:Y:S01]  /*faf0*/  @!PT LDS RZ, [RZ] ;  /* 0x00000000fffff984 */ /* 0x000fe20000000800 */
[----:B------:R-:W-:Y:S01]  /*fb00*/  @!PT LDS RZ, [RZ] ;  /* 0x00000000fffff984 */ /* 0x000fe20000000800 */
[----:B------:R1:W-:Y:S01]  /*fb10*/  @!P0 LDGSTS.E.BYPASS.LTC128B.128 [R151+0x1000], [R12.64] ;  /* 0x010000000c978fae */ /* 0x0003e2000b901d46 */
[----:B------:R-:W-:Y:S01]  /*fb20*/  @!P0 IMAD.WIDE.U32 R10, R2, 0x60, R10 ;  /* 0x00000060020a8825 */ /* 0x000fe200078e000a */
[-C--:B------:R-:W-:Y:S02]  /*fb30*/  @!P0 LEA R16, P4, R6, R156.reuse, 0x1 ;  /* 0x0000009c06108211 */ /* 0x080fe400078808ff */
[----:B------:R1:W-:Y:S01]  /*fb40*/  @P0 STS.128 [R151+0x1800], RZ ;  /* 0x001800ff97000388 */ /* 0x0003e20000000c00 */
[----:B------:R-:W-:Y:S01]  /*fb50*/  @!P0 IMAD.X R2, R145, 0x1, R4, P1 ;  /* 0x0000000191028824 */ /* 0x000fe200008e0604 */
[-C--:B------:R-:W-:Y:S01]  /*fb60*/  @!P0 LEA R14, P3, R8, R156.reuse, 0x1 ;  /* 0x0000009c080e8211 */ /* 0x080fe200078608ff */
[----:B------:R-:W-:Y:S01]  /*fb70*/  @!P0 IMAD R0, R0, 0x60, RZ ;  /* 0x0000006000008824 */ /* 0x000fe200078e02ff */
[----:B------:R-:W-:Y:S01]  /*fb80*/  @!P0 LEA R18, P1, R10, R156, 0x1 ;  /* 0x0000009c0a128211 */ /* 0x000fe200078208ff */
[----:B------:R-:W-:Y:S01]  /*fb90*/  IMAD.MOV.U32 R156, RZ, RZ, R12 ;  /* 0x000000ffff9c7224 */ /* 0x000fe200078e000c */
[-C--:B------:R-:W-:Y:S01]  /*fba0*/  @!P0 LEA.HI.X R17, R6, R157.reuse, R2, 0x1, P4 ;  /* 0x0000009d06118211 */ /* 0x080fe200020f0c02 */
[----:B------:R-:W-:Y:S01]  /*fbb0*/  @!P0 IMAD.IADD R0, R0, 0x1, R11 ;  /* 0x0000000100008824 */ /* 0x000fe200078e020b */
[-C--:B------:R-:W-:Y:S03]  /*fbc0*/  @!P0 LEA.HI.X R15, R8, R157.reuse, R5, 0x1, P3 ;  /* 0x0000009d080f8211 */ /* 0x080fe600018f0c05 */
        /* <DEDUP_REMOVED lines=17> */
.L_x_3812:
[----:B-1234-:R-:W-:Y:S01]  /*fce0*/  LDSM.16.MT88.4 R12, [R140+0x3000] ;  /* 0x003000008c0c783b */ /* 0x01efe20000004200 */
[----:B------:R-:W-:Y:S02]  /*fcf0*/  FMNMX.FTZ R9, R182, R87, !PT ;  /* 0x00000057b6097209 */ /* 0x000fe40007810000 */
[----:B------:R-:W-:Y:S02]  /*fd00*/  FMNMX.FTZ R0, R184, R89, !PT ;  /* 0x00000059b8007209 */ /* 0x000fe40007810000 */
[----:B------:R-:W-:Y:S02]  /*fd10*/  FMNMX.FTZ R9, R180, R9, !PT ;  /* 0x00000009b4097209 */ /* 0x000fe40007810000 */
[----:B------:R-:W-:Y:S01]  /*fd20*/  FMNMX.FTZ R0, R183, R0, !PT ;  /* 0x00000000b7007209 */ /* 0x000fe20007810000 */
[----:B------:R-:W-:Y:S01]  /*fd30*/  LDSM.16.MT88.4 R28, [R139+0x3000] ;  /* 0x003000008b1c783b */ /* 0x000fe20000004200 */
        /* <DEDUP_REMOVED lines=73> */
[C---:B------:R-:W-:Y:S01]  /*101d0*/  FADD.FTZ R4, -R2.reuse, R89 ;  /* 0x0000005902047221 */ /* 0x040fe20000010100 */
[----:B------:R-:W-:Y:S01]  /*101e0*/  MOV R89, R2 ;  /* 0x0000000200597202 */ /* 0x000fe20000000f00 */
[----:B------:R-:W-:Y:S02]  /*101f0*/  FMUL.FTZ R94, R2, c[0x0][0x23c] ;  /* 0x00008f00025e7a20 */ /* 0x000fe40000410000 */
[----:B------:R-:W-:Y:S02]  /*10200*/  FMUL.FTZ R22, R4, c[0x0][0x23c] ;  /* 0x00008f0004167a20 */ /* 0x000fe40000410000 */
[----:B------:R-:W-:Y:S01]  /*10210*/  FADD.FTZ R4, -R0, R87 ;  /* 0x0000005700047221 */ /* 0x000fe20000010100 */
[----:B------:R-:W-:Y:S02]  /*10220*/  FSEL R94, R94, RZ, P0 ;  /* 0x000000ff5e5e7208 */ /* 0x000fe40000000000 */
[----:B------:R-:W-:Y:S01]  /*10230*/  FSETP.NEU.FTZ.AND P0, PT, R0, -INF , PT ;  /* 0xff8000000000780b */ /* 0x000fe20003f1d000 */
[----:B------:R-:W1:Y:S01]  /*10240*/  MUFU.EX2 R22, R22 ;  /* 0x0000001600167308 */ /* 0x000e620000000800 */
[----:B------:R-:W-:Y:S02]  /*10250*/  FMUL.FTZ R21, R4, c[0x0][0x23c] ;  /* 0x00008f0004157a20 */ /* 0x000fe40000410000 */
[--C-:B------:R-:W-:Y:S01]  /*10260*/  FFMA.FTZ R64, R195, c[0x0][0x23c], -R94.reuse ;  /* 0x00008f00c3407a23 */ /* 0x100fe2000001085e */
[----:B------:R-:W-:Y:S01]  /*10270*/  FSEL R53, R53, RZ, P0 ;  /* 0x000000ff35357208 */ /* 0x000fe20000000000 */
[--C-:B------:R-:W-:Y:S01]  /*10280*/  FFMA.FTZ R67, R187, c[0x0][0x23c], -R94.reuse ;  /* 0x00008f00bb437a23 */ /* 0x100fe2000001085e */
[----:B------:R-:W-:Y:S01]  /*10290*/  ISETP.GT.AND P0, PT, R159, 0x1, PT ;  /* 0x000000019f00780c */ /* 0x000fe20003f04270 */
        /* <DEDUP_REMOVED lines=19> */
[----:B------:R-:W-:Y:S01]  /*103d0*/  LDSM.16.MT88.4 R76, [R140+0x4c00] ;  /* 0x004c00008c4c783b */ /* 0x000fe20000004200 */
        /* <DEDUP_REMOVED lines=47> */
[--C-:B------:R-:W-:Y:S01]  /*106d0*/  FFMA.FTZ R55, R204, c[0x0][0x23c], -R53.reuse ;  /* 0x00008f00cc377a23 */ /* 0x100fe20000010835 */
[----:B--2---:R-:W-:Y:S01]  /*106e0*/  F2FP.PACK_AB R27, R109, R116 ;  /* 0x000000746d1b723e */ /* 0x004fe200000000ff */
[--C-:B------:R-:W-:Y:S02]  /*106f0*/  FFMA.FTZ R56, R194, c[0x0][0x23c], -R53.reuse ;  /* 0x00008f00c2387a23 */ /* 0x100fe40000010835 */
[----:B------:R-:W-:Y:S02]  /*10700*/  FFMA.FTZ R120, R21, R164, R120 ;  /* 0x000000a415787223 */ /* 0x000fe40000010078 */
[C---:B------:R-:W-:Y:S01]  /*10710*/  FFMA.FTZ R122, R22.reuse, R163, R122 ;  /* 0x000000a3167a7223 */ /* 0x040fe2000001007a */
[----:B------:R-:W-:Y:S01]  /*10720*/  MUFU.EX2 R112, R112 ;  /* 0x0000007000707308 */ /* 0x000fe20000000800 */
[C---:B------:R-:W-:Y:S05]  /*10730*/  HMMA.16816.F32 R4, R24.reuse, R12, R4 ;  /* 0x0000000c1804723c */ /* 0x040fea0000001804 */
[----:B------:R-:W-:Y:S02]  /*10740*/  FADD.FTZ R113, R113, R120 ;  /* 0x0000007871717221 */ /* 0x000fe40000010000 */
[C---:B------:R-:W-:Y:S01]  /*10750*/  FMUL.FTZ R12, R22.reuse, R72 ;  /* 0x00000048160c7220 */ /* 0x040fe20000410000 */
[C---:B------:R-:W-:Y:S01]  /*10760*/  HMMA.16816.F32 R8, R24.reuse, R14, R8 ;  /* 0x0000000e1808723c */ /* 0x040fe20000001808 */
[----:B------:R-:W2:Y:S03]  /*10770*/  MUFU.EX2 R103, R103 ;  /* 0x0000006700677308 */ /* 0x000ea60000000800 */
[----:B------:R-:W-:Y:S02]  /*10780*/  FMUL.FTZ R13, R22, R73 ;  /* 0x00000049160d7220 */ /* 0x000fe40000410000 */
[--C-:B------:R-:W-:Y:S02]  /*10790*/  FFMA.FTZ R72, R176, c[0x0][0x23c], -R53.reuse ;  /* 0x00008f00b0487a23 */ /* 0x100fe40000010835 */
[C---:B------:R-:W-:Y:S03]  /*107a0*/  FMUL.FTZ R14, R21.reuse, R74 ;  /* 0x0000004a150e7220 */ /* 0x040fe60000410000 */
[----:B------:R-:W-:Y:S01]  /*107b0*/  MUFU.EX2 R105, R105 ;  /* 0x0000006900697308 */ /* 0x000fe20000000800 */
[----:B------:R-:W-:Y:S02]  /*107c0*/  FMUL.FTZ R15, R21, R75 ;  /* 0x0000004b150f7220 */ /* 0x000fe40000410000 */
[----:B------:R-:W-:Y:S02]  /*107d0*/  FFMA.FTZ R73, R177, c[0x0][0x23c], -R94 ;  /* 0x00008f00b1497a23 */ /* 0x000fe4000001085e */
[--C-:B------:R-:W-:Y:S02]  /*107e0*/  FFMA.FTZ R74, R174, c[0x0][0x23c], -R53.reuse ;  /* 0x00008f00ae4a7a23 */ /* 0x100fe40000010835 */
[----:B------:R-:W-:Y:S01]  /*107f0*/  FFMA.FTZ R75, R172, c[0x0][0x23c], -R53 ;  /* 0x00008f00ac4b7a23 */ /* 0x000fe20000010835 */
[C---:B------:R-:W-:Y:S02]  /*10800*/  HMMA.16816.F32 R12, R24.reuse, R28, R12 ;  /* 0x0000001c180c723c */ /* 0x040fe4000000180c */
[----:B------:R-:W3:Y:S01]  /*10810*/  MUFU.EX2 R104, R104 ;  /* 0x0000006800687308 */ /* 0x000ee20000000800 */
[----:B------:R-:W-:Y:S02]  /*10820*/  FADD.FTZ R116, R116, R113 ;  /* 0x0000007174747221 */ /* 0x000fe40000010000 */
[----:B------:R-:W-:Y:S02]  /*10830*/  FADD.FTZ R115, R115, R122 ;  /* 0x0000007a73737221 */ /* 0x000fe40000010000 */
[----:B------:R-:W-:Y:S01]  /*10840*/  FADD.FTZ R109, R109, R116 ;  /* 0x000000746d6d7221 */ /* 0x000fe20000010000 */
[----:B------:R-:W-:Y:S01]  /*10850*/  HMMA.16816.F32 R16, R24, R30, R16 ;  /* 0x0000001e1810723c */ /* 0x000fe20000001810 */
[----:B------:R-:W4:Y:S03]  /*10860*/  LDSM.16.MT88.4 R28, [R140+0x3800] ;  /* 0x003800008c1c783b */ /* 0x000f260000004200 */
[----:B------:R-:W-:Y:S01]  /*10870*/  MUFU.EX2 R101, R101 ;  /* 0x0000006500657308 */ /* 0x000fe20000000800 */
[----:B------:R-:W-:Y:S02]  /*10880*/  FADD.FTZ R118, R118, R115 ;  /* 0x0000007376767221 */ /* 0x000fe40000010000 */
[----:B-1----:R-:W-:Y:S01]  /*10890*/  F2FP.PACK_AB R24, R107, R114 ;  /* 0x000000726b18723e */ /* 0x002fe200000000ff */
[--C-:B------:R-:W-:Y:S01]  /*108a0*/  FFMA.FTZ R117, R173, c[0x0][0x23c], -R94.reuse ;  /* 0x00008f00ad757a23 */ /* 0x100fe2000001085e */
[----:B--2---:R-:W-:Y:S03]  /*108b0*/  F2FP.PACK_AB R25, R103, R112 ;  /* 0x000000706719723e */ /* 0x004fe600000000ff */
[----:B------:R-:W-:Y:S02]  /*108c0*/  FADD.FTZ R112, R112, R109 ;  /* 0x0000006d70707221 */ /* 0x000fe40000010000 */
[----:B------:R-:W1:Y:S01]  /*108d0*/  MUFU.EX2 R100, R100 ;  /* 0x0000006400647308 */ /* 0x000e620000000800 */
[----:B------:R-:W-:Y:S02]  /*108e0*/  FFMA.FTZ R124, R169, c[0x0][0x23c], -R94 ;  /* 0x00008f00a97c7a23 */ /* 0x000fe4000001085e */
[----:B------:R-:W-:Y:S01]  /*108f0*/  FADD.FTZ R112, R103, R112 ;  /* 0x0000007067707221 */ /* 0x000fe20000010000 */
[----:B---3--:R-:W-:Y:S01]  /*10900*/  F2FP.PACK_AB R26, R104, R105 ;  /* 0x00000069681a723e */ /* 0x008fe200000000ff */
[--C-:B------:R-:W-:Y:S02]  /*10910*/  FFMA.FTZ R110, R110, c[0x0][0x23c], -R53.reuse ;  /* 0x00008f006e6e7a23 */ /* 0x100fe40000010835 */
[----:B------:R-:W-:Y:S02]  /*10920*/  FFMA.FTZ R119, R106, c[0x0][0x23c], -R53 ;  /* 0x00008f006a777a23 */ /* 0x000fe40000010835 */
[----:B------:R-:W-:Y:S01]  /*10930*/  FADD.FTZ R111, R111, R118 ;  /* 0x000000766f6f7221 */ /* 0x000fe20000010000 */
[----:B------:R-:W-:Y:S01]  /*10940*/  MUFU.EX2 R95, R95 ;  /* 0x0000005f005f7308 */ /* 0x000fe20000000800 */
[--C-:B------:R-:W-:Y:S02]  /*10950*/  FFMA.FTZ R23, R23, c[0x0][0x23c], -R94.reuse ;  /* 0x00008f0017177a23 */ /* 0x100fe4000001085e */
[----:B------:R-:W-:Y:S02]  /*10960*/  FADD.FTZ R22, R114, R111 ;  /* 0x0000006f72167221 */ /* 0x000fe40000010000 */
[----:B------:R-:W-:Y:S02]  /*10970*/  FFMA.FTZ R97, R97, c[0x0][0x23c], -R94 ;  /* 0x00008f0061617a23 */ /* 0x000fe4000001085e */
[----:B------:R-:W-:Y:S02]  /*10980*/  FADD.FTZ R22, R107, R22 ;  /* 0x000000166b167221 */ /* 0x000fe40000010000 */
[----:B------:R-:W-:Y:S01]  /*10990*/  FFMA.FTZ R106, R99, c[0x0][0x23c], -R94 ;  /* 0x00008f00636a7a23 */ /* 0x000fe2000001085e */
[----:B------:R-:W2:Y:S01]  /*109a0*/  MUFU.EX2 R92, R92 ;  /* 0x0000005c005c7308 */ /* 0x000ea20000000800 */
[----:B------:R-:W-:Y:S02]  /*109b0*/  FADD.FTZ R105, R105, R22 ;  /* 0x0000001669697221 */ /* 0x000fe40000010000 */
[----:B------:R-:W-:Y:S01]  /*109c0*/  FFMA.FTZ R99, R102, c[0x0][0x23c], -R53 ;  /* 0x00008f0066637a23 */ /* 0x000fe20000010835 */
[----:B-1----:R-:W-:Y:S01]  /*109d0*/  F2FP.PACK_AB R27, R100, R101 ;  /* 0x00000065641b723e */ /* 0x002fe200000000ff */
[----:B------:R-:W-:Y:S02]  /*109e0*/  FADD.FTZ R101, R101, R112 ;  /* 0x0000007065657221 */ /* 0x000fe40000010000 */
[----:B------:R-:W-:Y:S02]  /*109f0*/  FADD.FTZ R104, R104, R105 ;  /* 0x0000006968687221 */ /* 0x000fe40000010000 */
[----:B------:R-:W-:Y:S01]  /*10a00*/  FADD.FTZ R101, R100, R101 ;  /* 0x0000006564657221 */ /* 0x000fe20000010000 */
[----:B------:R-:W-:Y:S01]  /*10a10*/  MUFU.EX2 R96, R96 ;  /* 0x0000006000607308 */ /* 0x000fe20000000800 */
[C---:B------:R-:W-:Y:S03]  /*10a20*/  HMMA.16816.F32 R4, R24.reuse, R32, R4 ;  /* 0x000000201804723c */ /* 0x040fe60000001804 */
[----:B------:R-:W-:Y:S05]  /*10a30*/  FFMA.FTZ R98, R98, c[0x0][0x23c], -R53 ;  /* 0x00008f0062627a23 */ /* 0x000fea0000010835 */
[C---:B------:R-:W-:Y:S01]  /*10a40*/  HMMA.16816.F32 R8, R24.reuse, R34, R8 ;  /* 0x000000221808723c */ /* 0x040fe20000001808 */
[----:B------:R-:W1:Y:S01]  /*10a50*/  MUFU.EX2 R87, R87 ;  /* 0x0000005700577308 */ /* 0x000e620000000800 */
[----:B------:R-:W3:Y:S06]  /*10a60*/  LDSM.16.MT88.4 R32, [R140+0x3c00] ;  /* 0x003c00008c20783b */ /* 0x000eec0000004200 */
[C---:B------:R-:W-:Y:S03]  /*10a70*/  HMMA.16816.F32 R12, R24.reuse, R36, R12 ;  /* 0x00000024180c723c */ /* 0x040fe6000000180c */
[----:B------:R-:W-:Y:S05]  /*10a80*/  MUFU.EX2 R93, R93 ;  /* 0x0000005d005d7308 */ /* 0x000fea0000000800 */
[----:B------:R-:W-:Y:S01]  /*10a90*/  HMMA.16816.F32 R16, R24, R38, R16 ;  /* 0x000000261810723c */ /* 0x000fe20000001810 */
[----:B------:R-:W-:Y:S04]  /*10aa0*/  LDSM.16.MT88.4 R36, [R140+0x4000] ;  /* 0x004000008c24783b */ /* 0x000fe80000004200 */
[----:B------:R-:W5:Y:S02]  /*10ab0*/  MUFU.EX2 R66, R66 ;  /* 0x0000004200427308 */ /* 0x000f640000000800 */
[----:B--2---:R-:W-:Y:S01]  /*10ac0*/  F2FP.PACK_AB R24, R92, R95 ;  /* 0x0000005f5c18723e */ /* 0x004fe200000000ff */
[----:B------:R-:W-:Y:S01]  /*10ad0*/  FADD.FTZ R95, R95, R104 ;  /* 0x000000685f5f7221 */ /* 0x000fe20000010000 */
[C---:B-1----:R-:W-:Y:S03]  /*10ae0*/  F2FP.PACK_AB R25, R87.reuse, R96 ;  /* 0x000000605719723e */ /* 0x042fe600000000ff */
[----:B------:R-:W-:Y:S02]  /*10af0*/  FADD.FTZ R96, R96, R101 ;  /* 0x0000006560607221 */ /* 0x000fe40000010000 */
[----:B------:R-:W-:Y:S01]  /*10b00*/  FADD.FTZ R92, R92, R95 ;  /* 0x0000005f5c5c7221 */ /* 0x000fe20000010000 */
[----:B------:R-:W-:Y:S01]  /*10b10*/  MUFU.EX2 R65, R65 ;  /* 0x0000004100417308 */ /* 0x000fe20000000800 */
[----:B------:R-:W-:Y:S09]  /*10b20*/  FADD.FTZ R96, R87, R96 ;  /* 0x0000006057607221 */ /* 0x000ff20000010000 */
[----:B------:R-:W1:Y:S01]  /*10b30*/  MUFU.EX2 R62, R62 ;  /* 0x0000003e003e7308 */ /* 0x000e620000000800 */
[C---:B-----5:R-:W-:Y:S01]  /*10b40*/  F2FP.PACK_AB R26, R66.reuse, R93 ;  /* 0x0000005d421a723e */ /* 0x060fe200000000ff */
        /* <DEDUP_REMOVED lines=16> */
[--C-:B------:R-:W-:Y:S01]  /*10c50*/  FFMA.FTZ R41, R170, c[0x0][0x23c], -R53.reuse ;  /* 0x00008f00aa297a23 */ /* 0x100fe20000010835 */
[----:B------:R-:W5:Y:S02]  /*10c60*/  MUFU.EX2 R54, R54 ;  /* 0x0000003600367308 */ /* 0x000f640000000800 */
[----:B--2---:R-:W-:Y:S01]  /*10c70*/  F2FP.PACK_AB R24, R60, R63 ;  /* 0x0000003f3c18723e */ /* 0x004fe200000000ff */
[----:B------:R-:W-:Y:S01]  /*10c80*/  FFMA.FTZ R42, R168, c[0x0][0x23c], -R53 ;  /* 0x00008f00a82a7a23 */ /* 0x000fe20000010835 */
[----:B-1----:R-:W-:Y:S03]  /*10c90*/  F2FP.PACK_AB R25, R58, R59 ;  /* 0x0000003b3a19723e */ /* 0x002fe600000000ff */
[--C-:B------:R-:W-:Y:S02]  /*10ca0*/  FFMA.FTZ R43, R171, c[0x0][0x23c], -R94.reuse ;  /* 0x00008f00ab2b7a23 */ /* 0x100fe4000001085e */
[----:B------:R-:W-:Y:S01]  /*10cb0*/  FFMA.FTZ R94, R57, c[0x0][0x23c], -R94 ;  /* 0x00008f00395e7a23 */ /* 0x000fe2000001085e */
[----:B------:R-:W-:Y:S01]  /*10cc0*/  MUFU.EX2 R52, R52 ;  /* 0x0000003400347308 */ /* 0x000fe20000000800 */
[----:B------:R-:W-:Y:S04]  /*10cd0*/  FADD.FTZ R63, R63, R66 ;  /* 0x000000423f3f7221 */ /* 0x000fe80000010000 */
[----:B------:R-:W-:Y:S05]  /*10ce0*/  FADD.FTZ R60, R60, R63 ;  /* 0x0000003f3c3c7221 */ /* 0x000fea0000010000 */
        /* <DEDUP_REMOVED lines=12> */
[C---:B----4-:R-:W-:Y:S03]  /*10db0*/  HMMA.16816.F32 R12, R24.reuse, R28, R12 ;  /* 0x0000001c180c723c */ /* 0x050fe6000000180c */
[----:B------:R-:W-:Y:S05]  /*10dc0*/  MUFU.EX2 R45, R45 ;  /* 0x0000002d002d7308 */ /* 0x000fea0000000800 */
[----:B------:R-:W-:Y:S01]  /*10dd0*/  HMMA.16816.F32 R16, R24, R30, R16 ;  /* 0x0000001e1810723c */ /* 0x000fe20000001810 */
[----:B------:R-:W4:Y:S04]  /*10de0*/  LDSM.16.MT88.4 R28, [R140+0x4400] ;  /* 0x004400008c1c783b */ /* 0x000f280000004200 */
        /* <DEDUP_REMOVED lines=23> */
[C---:B--2---:R-:W-:Y:S01]  /*10f60*/  F2FP.PACK_AB R24, R67.reuse, R64 ;  /* 0x000000404318723e */ /* 0x044fe200000000ff */
[----:B------:R-:W-:Y:S01]  /*10f70*/  FADD.FTZ R64, R64, R45 ;  /* 0x0000002d40407221 */ /* 0x000fe20000010000 */
[----:B-1----:R-:W-:Y:S03]  /*10f80*/  F2FP.PACK_AB R25, R72, R69 ;  /* 0x000000454819723e */ /* 0x002fe600000000ff */
[----:B------:R-:W-:Y:S03]  /*10f90*/  FADD.FTZ R64, R67, R64 ;  /* 0x0000004043407221 */ /* 0x000fe60000010000 */
[----:B------:R-:W-:Y:S10]  /*10fa0*/  MUFU.EX2 R74, R74 ;  /* 0x0000004a004a7308 */ /* 0x000ff40000000800 */
[----:B------:R-:W1:Y:S01]  /*10fb0*/  MUFU.EX2 R75, R75 ;  /* 0x0000004b004b7308 */ /* 0x000e620000000800 */
[C---:B----4-:R-:W-:Y:S01]  /*10fc0*/  F2FP.PACK_AB R26, R108.reuse, R73 ;  /* 0x000000496c1a723e */ /* 0x050fe200000000ff */
        /* <DEDUP_REMOVED lines=13> */
[----:B------:R-:W-:Y:S01]  /*110a0*/  HMMA.16816.F32 R16, R24, R38, R16 ;  /* 0x000000261810723c */ /* 0x000fe20000001810 */
[----:B------:R-:W5:Y:S03]  /*110b0*/  LDSM.16.MT88.4 R24, [R139+0x4c00] ;  /* 0x004c00008b18783b */ /* 0x000f660000004200 */
[--C-:B------:R-:W-:Y:S01]  /*110c0*/  FFMA.FTZ R36, R20, c[0x0][0x23c], -R53.reuse ;  /* 0x00008f0014247a23 */ /* 0x100fe20000010835 */
[----:B------:R-:W3:Y:S01]  /*110d0*/  MUFU.EX2 R124, R124 ;  /* 0x0000007c007c7308 */ /* 0x000ee20000000800 */
[----:B--2---:R-:W-:Y:S01]  /*110e0*/  F2FP.PACK_AB R20, R40, R117 ;  /* 0x000000752814723e */ /* 0x004fe200000000ff */
[----:B------:R-:W-:Y:S01]  /*110f0*/  FFMA.FTZ R53, R3, c[0x0][0x23c], -R53 ;  /* 0x00008f0003357a23 */ /* 0x000fe20000010835 */
[----:B-1----:R-:W-:Y:S01]  /*11100*/  F2FP.PACK_AB R21, R42, R41 ;  /* 0x000000292a15723e */ /* 0x002fe200000000ff */
[----:B------:R-:W-:Y:S03]  /*11110*/  FADD.FTZ R37, R58, R37 ;  /* 0x000000253a257221 */ /* 0x000fe60000010000 */
[----:B------:R-:W-:Y:S03]  /*11120*/  FADD.FTZ R117, R117, R108 ;  /* 0x0000006c75757221 */ /* 0x000fe60000010000 */
[----:B------:R-:W-:Y:S01]  /*11130*/  MUFU.EX2 R110, R110 ;  /* 0x0000006e006e7308 */ /* 0x000fe20000000800 */
[----:B------:R-:W-:Y:S02]  /*11140*/  FADD.FTZ R52, R52, R37 ;  /* 0x0000002534347221 */ /* 0x000fe40000010000 */
[----:B------:R-:W-:Y:S02]  /*11150*/  FADD.FTZ R40, R40, R117 ;  /* 0x0000007528287221 */ /* 0x000fe40000010000 */
[----:B------:R-:W-:Y:S04]  /*11160*/  FADD.FTZ R52, R49, R52 ;  /* 0x0000003431347221 */ /* 0x000fe80000010000 */
[----:B------:R-:W-:Y:S01]  /*11170*/  FADD.FTZ R47, R47, R52 ;  /* 0x000000342f2f7221 */ /* 0x000fe20000010000 */
[----:B------:R-:W1:Y:S03]  /*11180*/  MUFU.EX2 R119, R119 ;  /* 0x0000007700777308 */ /* 0x000e660000000800 */
[----:B------:R-:W-:Y:S01]  /*11190*/  FADD.FTZ R44, R44, R47 ;  /* 0x0000002f2c2c7221 */ /* 0x000fe20000010000 */
[C---:B---3--:R-:W-:Y:S01]  /*111a0*/  F2FP.PACK_AB R22, R124.reuse, R43 ;  /* 0x0000002b7c16723e */ /* 0x048fe200000000ff */
[----:B------:R-:W-:Y:S02]  /*111b0*/  FADD.FTZ R43, R43, R40 ;  /* 0x000000282b2b7221 */ /* 0x000fe40000010000 */
[----:B------:R-:W-:Y:S02]  /*111c0*/  FADD.FTZ R55, R55, R44 ;  /* 0x0000002c37377221 */ /* 0x000fe40000010000 */
[----:B------:R-:W-:Y:S01]  /*111d0*/  FADD.FTZ R124, R124, R43 ;  /* 0x0000002b7c7c7221 */ /* 0x000fe20000010000 */
[----:B------:R1:W-:Y:S01]  /*111e0*/  MUFU.EX2 R87, R23 ;  /* 0x0000001700577308 */ /* 0x0003e20000000800 */
[----:B------:R-:W-:Y:S04]  /*111f0*/  FADD.FTZ R56, R56, R55 ;  /* 0x0000003738387221 */ /* 0x000fe80000010000 */
[----:B------:R-:W-:Y:S04]  /*11200*/  FADD.FTZ R3, R69, R56 ;  /* 0x0000003845037221 */ /* 0x000fe80000010000 */
[----:B------:R-:W-:Y:S01]  /*11210*/  FADD.FTZ R3, R72, R3 ;  /* 0x0000000348037221 */ /* 0x000fe20000010000 */
[----:B------:R-:W-:Y:S10]  /*11220*/  MUFU.EX2 R97, R97 ;  /* 0x0000006100617308 */ /* 0x000ff40000000800 */
[----:B------:R-:W2:Y:S01]  /*11230*/  MUFU.EX2 R106, R106 ;  /* 0x0000006a006a7308 */ /* 0x000ea20000000800 */
[----:B-1----:R-:W-:Y:S09]  /*11240*/  F2FP.PACK_AB R23, R119, R110 ;  /* 0x0000006e7717723e */ /* 0x002ff200000000ff */
[----:B------:R-:W-:Y:S01]  /*11250*/  MUFU.EX2 R99, R99 ;  /* 0x0000006300637308 */ /* 0x000fe20000000800 */
[C---:B------:R-:W-:Y:S08]  /*11260*/  HMMA.16816.F32 R4, R20.reuse, R32, R4 ;  /* 0x000000201404723c */ /* 0x040ff00000001804 */
[C---:B------:R-:W-:Y:S01]  /*11270*/  HMMA.16816.F32 R8, R20.reuse, R34, R8 ;  /* 0x000000221408723c */ /* 0x040fe20000001808 */
[----:B------:R-:W1:Y:S03]  /*11280*/  MUFU.EX2 R98, R98 ;  /* 0x0000006200627308 */ /* 0x000e660000000800 */
[C---:B--2---:R-:W-:Y:S01]  /*11290*/  F2FP.PACK_AB R68, R106.reuse, R97 ;  /* 0x000000616a44723e */ /* 0x044fe200000000ff */
[----:B------:R-:W-:Y:S03]  /*112a0*/  FADD.FTZ R97, R97, R124 ;  /* 0x0000007c61617221 */ /* 0x000fe60000010000 */
[C---:B----4-:R-:W-:Y:S03]  /*112b0*/  HMMA.16816.F32 R12, R20.reuse, R28, R12 ;  /* 0x0000001c140c723c */ /* 0x050fe6000000180c */
[----:B------:R-:W2:Y:S01]  /*112c0*/  MUFU.EX2 R94, R94 ;  /* 0x0000005e005e7308 */ /* 0x000ea20000000800 */
[----:B------:R-:W-:Y:S04]  /*112d0*/  FADD.FTZ R106, R106, R97 ;  /* 0x000000616a6a7221 */ /* 0x000fe80000010000 */
[----:B------:R-:W-:Y:S05]  /*112e0*/  HMMA.16816.F32 R16, R20, R30, R16 ;  /* 0x0000001e1410723c */ /* 0x000fea0000001810 */
[----:B------:R-:W-:Y:S01]  /*112f0*/  MUFU.EX2 R36, R36 ;  /* 0x0000002400247308 */ /* 0x000fe20000000800 */
[----:B-1----:R-:W-:Y:S09]  /*11300*/  F2FP.PACK_AB R69, R98, R99 ;  /* 0x000000636245723e */ /* 0x002ff200000000ff */
[----:B------:R-:W1:Y:S01]  /*11310*/  MUFU.EX2 R53, R53 ;  /* 0x0000003500357308 */ /* 0x000e620000000800 */
[C---:B--2---:R-:W-:Y:S01]  /*11320*/  F2FP.PACK_AB R70, R94.reuse, R87 ;  /* 0x000000575e46723e */ /* 0x044fe200000000ff */
[----:B------:R-:W-:Y:S04]  /*11330*/  FADD.FTZ R87, R87, R106 ;  /* 0x0000006a57577221 */ /* 0x000fe80000010000 */
[----:B------:R-:W-:Y:S01]  /*11340*/  FADD.FTZ R163, R94, R87 ;  /* 0x000000575ea37221 */ /* 0x000fe20000010000 */
[----:B------:R-:W-:Y:S02]  /*11350*/  MOV R87, R0 ;  /* 0x0000000000577202 */ /* 0x000fe40000000f00 */
[----:B-1----:R-:W-:Y:S07]  /*11360*/  F2FP.PACK_AB R71, R53, R36 ;  /* 0x000000243547723e */ /* 0x002fee00000000ff */
[C---:B------:R-:W-:Y:S07]  /*11370*/  HMMA.16816.F32 R80, R68.reuse, R76, R4 ;  /* 0x0000004c4450723c */ /* 0x040fee0000001804 */
[----:B------:R-:W-:Y:S01]  /*11380*/  FADD.FTZ R4, R74, R3 ;  /* 0x000000034a047221 */ /* 0x000fe20000010000 */
[C---:B------:R-:W-:Y:S04]  /*11390*/  HMMA.16816.F32 R76, R68.reuse, R78, R8 ;  /* 0x0000004e444c723c */ /* 0x040fe80000001808 */
[----:B------:R-:W-:Y:S04]  /*113a0*/  FADD.FTZ R4, R75, R4 ;  /* 0x000000044b047221 */ /* 0x000fe80000010000 */
[C---:B-----5:R-:W-:Y:S04]  /*113b0*/  HMMA.16816.F32 R72, R68.reuse, R24, R12 ;  /* 0x000000184448723c */ /* 0x060fe8000000180c */
[----:B------:R-:W-:Y:S04]  /*113c0*/  FADD.FTZ R3, R41, R4 ;  /* 0x0000000429037221 */ /* 0x000fe80000010000 */
[----:B------:R-:W-:Y:S01]  /*113d0*/  FADD.FTZ R3, R42, R3 ;  /* 0x000000032a037221 */ /* 0x000fe20000010000 */
[----:B------:R-:W-:Y:S03]  /*113e0*/  HMMA.16816.F32 R68, R68, R26, R16 ;  /* 0x0000001a4444723c */ /* 0x000fe60000001810 */
[----:B------:R-:W-:Y:S01]  /*113f0*/  FADD.FTZ R4, R110, R3 ;  /* 0x000000036e047221 */ /* 0x000fe20000010000 */
[----:B------:R-:W-:Y:S03]  /*11400*/  IADD3 R3, R159, -0x1, RZ ;  /* 0xffffffff9f037810 */ /* 0x000fe60007ffe0ff */
[----:B------:R-:W-:Y:S01]  /*11410*/  FADD.FTZ R4, R119, R4 ;  /* 0x0000000477047221 */ /* 0x000fe20000010000 */
[----:B------:R-:W-:Y:S04]  /*11420*/  MOV R159, R3 ;  /* 0x00000003009f7202 */ /* 0x000fe80000000f00 */
[----:B------:R-:W-:Y:S04]  /*11430*/  FADD.FTZ R99, R99, R4 ;  /* 0x0000000463637221 */ /* 0x000fe80000010000 */
[----:B------:R-:W-:Y:S04]  /*11440*/  FADD.FTZ R99, R98, R99 ;  /* 0x0000006362637221 */ /* 0x000fe80000010000 */
[----:B------:R-:W-:Y:S04]  /*11450*/  FADD.FTZ R36, R36, R99 ;  /* 0x0000006324247221 */ /* 0x000fe80000010000 */
[----:B------:R-:W-:Y:S01]  /*11460*/  FADD.FTZ R164, R53, R36 ;  /* 0x0000002435a47221 */ /* 0x000fe20000010000 */
[----:B------:R-:W-:-:S05]  /*11470*/  @P0 BRA `(.L_x_3814) ;  /* 0xffffcf6000000947 */ /* 0x000fca000383ffff */
.L_x_3810:
[----:B------:R-:W1:Y:S01]  /*11480*/  SHFL.BFLY PT, R11, R164, 0x2, 0x1f ;  /* 0x0c401f00a40b7f89 */ /* 0x000e6200000e0000 */
[----:B------:R-:W-:Y:S01]  /*11490*/  SHF.R.S32.HI R9, RZ, 0x1f, R152 ;  /* 0x0000001fff097819 */ /* 0x000fe20000011498 */
[----:B------:R-:W-:Y:S01]  /*114a0*/  IMAD.MOV.U32 R8, RZ, RZ, 0x3f800000 ;  /* 0x3f800000ff087424 */ /* 0x000fe200078e00ff */
[----:B------:R-:W-:Y:S01]  /*114b0*/  ULDC.U8 UR4, c[0x0][0x328] ;  /* 0x0000ca0000047ab9 */ /* 0x000fe20000000000 */
[----:B------:R-:W2:Y:S01]  /*114c0*/  SHFL.BFLY PT, R6, R163, 0x2, 0x1f ;  /* 0x0c401f00a3067f89 */ /* 0x000ea200000e0000 */
[----:B------:R-:W-:-:S03]  /*114d0*/  IMAD.MOV.U32 R7, RZ, RZ, 0x3f800000 ;  /* 0x3f800000ff077424 */ /* 0x000fc600078e00ff */
[----:B------:R-:W3:Y:S01]  /*114e0*/  S2R R3, SR_TID.X ;  /* 0x0000000000037919 */ /* 0x000ee20000002100 */
[----:B-1----:R-:W-:Y:S02]  /*114f0*/  FADD.FTZ R11, R11, R164 ;  /* 0x000000a40b0b7221 */ /* 0x002fe40000010000 */
[----:B--2---:R-:W-:-:S03]  /*11500*/  FADD.FTZ R6, R6, R163 ;  /* 0x000000a306067221 */ /* 0x004fc60000010000 */
[----:B------:R-:W1:Y:S01]  /*11510*/  SHFL.BFLY PT, R4, R11, 0x1, 0x1f ;  /* 0x0c201f000b047f89 */ /* 0x000e6200000e0000 */
[----:B---3--:R-:W-:-:S03]  /*11520*/  SHF.R.S32.HI R10, RZ, 0x1f, R3 ;  /* 0x0000001fff0a7819 */ /* 0x008fc60000011403 */
[----:B------:R-:W2:Y:S01]  /*11530*/  SHFL.BFLY PT, R5, R6, 0x1, 0x1f ;  /* 0x0c201f0006057f89 */ /* 0x000ea200000e0000 */
[----:B-1----:R-:W-:Y:S02]  /*11540*/  FADD.FTZ R4, R11, R4 ;  /* 0x000000040b047221 */ /* 0x002fe40000010000 */
[----:B--2---:R-:W-:-:S03]  /*11550*/  FADD.FTZ R5, R6, R5 ;  /* 0x0000000506057221 */ /* 0x004fc60000010000 */
[----:B------:R-:W-:Y:S02]  /*11560*/  FSETP.NE.FTZ.AND P2, PT, R4, RZ, PT ;  /* 0x000000ff0400720b */ /* 0x000fe40003f55000 */
[----:B------:R-:W-:Y:S02]  /*11570*/  LEA.HI R6, R9, R152, RZ, 0x3 ;  /* 0x0000009809067211 */ /* 0x000fe400078f18ff */
[----:B------:R-:W-:Y:S02]  /*11580*/  FSETP.NE.FTZ.AND P3, PT, R5, RZ, PT ;  /* 0x000000ff0500720b */ /* 0x000fe40003f75000 */
[----:B------:R-:W-:Y:S02]  /*11590*/  LOP3.LUT R9, R6, 0xfffffff8, RZ, 0xc0, !PT ;  /* 0xfffffff806097812 */ /* 0x000fe400078ec0ff */
[----:B------:R-:W-:Y:S02]  /*115a0*/  LEA.HI R6, R10, R3, RZ, 0x2 ;  /* 0x000000030a067211 */ /* 0x000fe400078f10ff */
[----:B------:R-:W-:-:S02]  /*115b0*/  IADD3 R9, R152, -R9, RZ ;  /* 0x8000000998097210 */ /* 0x000fc40007ffe0ff */
[----:B------:R-:W-:Y:S01]  /*115c0*/  LOP3.LUT R6, R6, 0xfffffffc, RZ, 0xc0, !PT ;  /* 0xfffffffc06067812 */ /* 0x000fe200078ec0ff */
[----:B------:R-:W1:Y:S01]  /*115d0*/  @P2 MUFU.RCP R8, R4 ;  /* 0x0000000400082308 */ /* 0x000e620000001000 */
[----:B------:R-:W-:Y:S02]  /*115e0*/  LEA.HI R11, R9, R9, RZ, 0x1 ;  /* 0x00000009090b7211 */ /* 0x000fe400078f08ff */
[----:B------:R-:W-:Y:S01]  /*115f0*/  LEA.HI R10, R10, R3, RZ, 0x5 ;  /* 0x000000030a0a7211 */ /* 0x000fe200078f28ff */
[----:B------:R-:W-:Y:S01]  /*11600*/  IMAD.IADD R13, R3, 0x1, -R6 ;  /* 0x00000001030d7824 */ /* 0x000fe200078e0a06 */
[----:B------:R-:W-:Y:S02]  /*11610*/  SHF.R.S32.HI R6, RZ, 0x1, R11 ;  /* 0x00000001ff067819 */ /* 0x000fe4000001140b */
[----:B------:R-:W-:Y:S01]  /*11620*/  SHF.R.S32.HI R12, RZ, 0x5, R10 ;  /* 0x00000005ff0c7819 */ /* 0x000fe2000001140a */
[----:B------:R-:W2:Y:S01]  /*11630*/  @P3 MUFU.RCP R7, R5 ;  /* 0x0000000500073308 */ /* 0x000ea20000001000 */
[----:B------:R-:W-:-:S02]  /*11640*/  LOP3.LUT R14, R11, 0x3fffffe, RZ, 0xc0, !PT ;  /* 0x03fffffe0b0e7812 */ /* 0x000fc400078ec0ff */
[----:B------:R-:W-:Y:S01]  /*11650*/  LOP3.LUT P0, RZ, R6, 0x2, RZ, 0xc0, !PT ;  /* 0x0000000206ff7812 */ /* 0x000fe2000780c0ff */
[----:B------:R-:W-:Y:S01]  /*11660*/  IMAD R13, R12, 0x100, R13 ;  /* 0x000001000c0d7824 */ /* 0x000fe200078e020d */
[----:B------:R-:W-:Y:S01]  /*11670*/  IADD3 R14, R9, -R14, RZ ;  /* 0x8000000e090e7210 */ /* 0x000fe20007ffe0ff */
[C---:B-1----:R-:W-:Y:S02]  /*11680*/  FMUL.FTZ R83, R8.reuse, R83 ;  /* 0x0000005308537220 */ /* 0x042fe40000410000 */
        /* <DEDUP_REMOVED lines=11> */
[----:B------:R-:W-:Y:S01]  /*11740*/  F2FP.PACK_AB R74, R75, R74 ;  /* 0x0000004a4b4a723e */ /* 0x000fe200000000ff */
[C---:B------:R-:W-:Y:S01]  /*11750*/  IMAD.SHL.U32 R8, R6.reuse, 0x40, RZ ;  /* 0x0000004006087824 */ /* 0x040fe200078e00ff */
[----:B------:R-:W-:Y:S01]  /*11760*/  LOP3.LUT R6, R6, 0x1, RZ, 0xc0, !PT ;  /* 0x0000000106067812 */ /* 0x000fe200078ec0ff */
[----:B------:R-:W-:Y:S01]  /*11770*/  IMAD R13, R14, 0x10, R13 ;  /* 0x000000100e0d7824 */ /* 0x000fe200078e020d */
[----:B------:R-:W-:Y:S01]  /*11780*/  F2FP.PACK_AB R70, R71, R70 ;  /* 0x000000464746723e */ /* 0x000fe200000000ff */
[C---:B--2---:R-:W-:Y:S01]  /*11790*/  FMUL.FTZ R80, R7.reuse, R80 ;  /* 0x0000005007507220 */ /* 0x044fe20000410000 */
[----:B------:R-:W-:Y:S01]  /*117a0*/  LOP3.LUT R8, R8, 0xc0, RZ, 0xc0, !PT ;  /* 0x000000c008087812 */ /* 0x000fe200078ec0ff */
[C---:B------:R-:W-:Y:S01]  /*117b0*/  FMUL.FTZ R81, R7.reuse, R81 ;  /* 0x0000005107517220 */ /* 0x040fe20000410000 */
[----:B------:R-:W-:Y:S01]  /*117c0*/  ISETP.NE.U32.AND P1, PT, R6, 0x1, PT ;  /* 0x000000010600780c */ /* 0x000fe20003f25070 */
[C---:B------:R-:W-:Y:S01]  /*117d0*/  FMUL.FTZ R76, R7.reuse, R76 ;  /* 0x0000004c074c7220 */ /* 0x040fe20000410000 */
[----:B------:R-:W-:Y:S01]  /*117e0*/  LEA.HI R8, R8, R8, RZ, 0x1d ;  /* 0x0000000808087211 */ /* 0x000fe200078fe8ff */
[----:B------:R-:W-:Y:S01]  /*117f0*/  FMUL.FTZ R77, R7, R77 ;  /* 0x0000004d074d7220 */ /* 0x000fe20000410000 */
[----:B------:R-:W-:Y:S01]  /*11800*/  F2FP.PACK_AB R80, R81, R80 ;  /* 0x000000505150723e */ /* 0x000fe200000000ff */
[----:B------:R-:W-:Y:S01]  /*11810*/  FMUL.FTZ R72, R7, R72 ;  /* 0x0000004807487220 */ /* 0x000fe20000410000 */
[----:B------:R-:W-:Y:S01]  /*11820*/  LEA R8, R13, R8, 0x1 ;  /* 0x000000080d087211 */ /* 0x000fe200078e08ff */
[----:B------:R-:W-:Y:S01]  /*11830*/  FMUL.FTZ R73, R7, R73 ;  /* 0x0000004907497220 */ /* 0x000fe20000410000 */
[----:B------:R-:W-:Y:S01]  /*11840*/  F2FP.PACK_AB R76, R77, R76 ;  /* 0x0000004c4d4c723e */ /* 0x000fe200000000ff */
[----:B------:R-:W-:Y:S01]  /*11850*/  FMUL.FTZ R68, R7, R68 ;  /* 0x0000004407447220 */ /* 0x000fe20000410000 */
[----:B------:R-:W-:Y:S01]  /*11860*/  SHF.L.U32 R9, R8, 0x1, RZ ;  /* 0x0000000108097819 */ /* 0x000fe200000006ff */
[----:B------:R-:W-:Y:S01]  /*11870*/  IMAD.MOV.U32 R6, RZ, RZ, -0x10 ;  /* 0xfffffff0ff067424 */ /* 0x000fe200078e00ff */
[----:B------:R-:W-:Y:S01]  /*11880*/  F2FP.PACK_AB R72, R73, R72 ;  /* 0x000000484948723e */ /* 0x000fe200000000ff */
[----:B------:R-:W-:-:S02]  /*11890*/  FMUL.FTZ R7, R7, R69 ;  /* 0x0000004507077220 */ /* 0x000fc40000410000 */
[----:B------:R-:W-:Y:S01]  /*118a0*/  STS [R9], R80 ;  /* 0x0000005009007388 */ /* 0x000fe20000000800 */
[----:B------:R-:W-:Y:S01]  /*118b0*/  SEL R6, R6, 0x10, !P1 ;  /* 0x0000001006067807 */ /* 0x000fe20004800000 */
[----:B-1----:R-:W-:Y:S01]  /*118c0*/  @P3 FMUL.FTZ R5, R5, 0.69314718246459960938 ;  /* 0x3f31721805053820 */ /* 0x002fe20000410000 */
[----:B------:R-:W-:Y:S01]  /*118d0*/  F2FP.PACK_AB R68, R7, R68 ;  /* 0x000000440744723e */ /* 0x000fe200000000ff */
[----:B------:R1:W-:Y:S01]  /*118e0*/  STS [R9+0x200], R82 ;  /* 0x0002005209007388 */ /* 0x0003e20000000800 */
[C---:B------:R-:W-:Y:S01]  /*118f0*/  IADD3 R7, R9.reuse, 0x20, RZ ;  /* 0x0000002009077810 */ /* 0x040fe20007ffe0ff */
[C---:B------:R-:W-:Y:S01]  /*11900*/  IMAD.IADD R11, R9.reuse, 0x1, R6 ;  /* 0x00000001090b7824 */ /* 0x040fe200078e0206 */
[----:B------:R-:W-:Y:S01]  /*11910*/  @P0 IADD3 R7, R9, -0x20, RZ ;  /* 0xffffffe009070810 */ /* 0x000fe20007ffe0ff */
[----:B------:R-:W-:Y:S01]  /*11920*/  IMAD.MOV.U32 R8, RZ, RZ, 0x7f800000 ;  /* 0x7f800000ff087424 */ /* 0x000fe200078e00ff */
[----:B------:R-:W-:Y:S01]  /*11930*/  ISETP.NE.AND P0, PT, RZ, UR4, PT ;  /* 0x00000004ff007c0c */ /* 0x000fe2000bf05270 */
[----:B------:R-:W-:Y:S01]  /*11940*/  @P3 FFMA.FTZ R8, R2, c[0x0][0x238], R5 ;  /* 0x00008e0002083a23 */ /* 0x000fe20000010005 */
[----:B------:R-:W-:Y:S01]  /*11950*/  IADD3 R13, R6, R7, RZ ;  /* 0x00000007060d7210 */ /* 0x000fe20007ffe0ff */
[----:B------:R-:W-:Y:S04]  /*11960*/  STS [R11], R76 ;  /* 0x0000004c0b007388 */ /* 0x000fe80000000800 */
[----:B------:R3:W-:Y:S04]  /*11970*/  STS [R11+0x200], R78 ;  /* 0x0002004e0b007388 */ /* 0x0007e80000000800 */
[----:B------:R2:W-:Y:S04]  /*11980*/  STS [R7], R72 ;  /* 0x0000004807007388 */ /* 0x0005e80000000800 */
[----:B------:R2:W-:Y:S04]  /*11990*/  STS [R7+0x200], R74 ;  /* 0x0002004a07007388 */ /* 0x0005e80000000800 */
[----:B------:R2:W-:Y:S01]  /*119a0*/  STS [R13], R68 ;  /* 0x000000440d007388 */ /* 0x0005e20000000800 */
[----:B-1----:R-:W-:-:S03]  /*119b0*/  MOV R9, 0x7f800000 ;  /* 0x7f80000000097802 */ /* 0x002fc60000000f00 */
[----:B------:R2:W-:Y:S01]  /*119c0*/  STS [R13+0x200], R70 ;  /* 0x000200460d007388 */ /* 0x0005e20000000800 */
[----:B---3--:R-:W-:-:S04]  /*119d0*/  @P2 FMUL.FTZ R11, R4, 0.69314718246459960938 ;  /* 0x3f317218040b2820 */ /* 0x008fc80000410000 */
        /* <DEDUP_REMOVED lines=9> */
.L_x_3815:
[----:B------:R-:W1:Y:S04]  /*11a70*/  S2R R11, SR_CTAID.Z ;  /* 0x00000000000b7919 */ /* 0x000e680000002700 */
[----:B------:R-:W1:Y:S02]  /*11a80*/  S2R R0, SR_CTAID.Y ;  /* 0x0000000000007919 */ /* 0x000e640000002600 */
[----:B-1----:R-:W-:-:S04]  /*11a90*/  IMAD R2, R0, c[0x0][0x1c0], R11 ;  /* 0x0000700000027a24 */ /* 0x002fc800078e020b */
[----:B------:R-:W-:Y:S02]  /*11aa0*/  IMAD R2, R2, c[0x0][0x214], RZ ;  /* 0x0000850002027a24 */ /* 0x000fe400078e02ff */
.L_x_3816:
[----:B------:R-:W-:Y:S01]  /*11ab0*/  BAR.SYNC.DEFER_BLOCKING 0x0 ;  /* 0x0000000000007b1d */ /* 0x000fe20000010000 */
[----:B------:R-:W-:Y:S01]  /*11ac0*/  LOP3.LUT R10, R10, 0xffffffe0, RZ, 0xc0, !PT ;  /* 0xffffffe00a0a7812 */ /* 0x000fe200078ec0ff */
[C---:B------:R-:W-:Y:S01]  /*11ad0*/  IMAD.WIDE.U32 R20, R150.reuse, c[0x0][0x1e8], RZ ;  /* 0x00007a0096147a25 */ /* 0x040fe200078e00ff */
[----:B------:R-:W-:Y:S02]  /*11ae0*/  SHF.R.S32.HI R15, RZ, 0x1f, R12 ;  /* 0x0000001fff0f7819 */ /* 0x000fe4000001140c */
[----:B--2---:R-:W-:Y:S01]  /*11af0*/  SHF.R.S32.HI R13, RZ, 0x1f, R0 ;  /* 0x0000001fff0d7819 */ /* 0x004fe20000011400 */
        /* <DEDUP_REMOVED lines=30> */
.L_x_3818:
[----:B------:R-:W-:Y:S05]  /*11ce0*/  BSYNC B0 ;  /* 0x0000000000007941 */ /* 0x000fea0003800000 */
.L_x_3817:
[----:B------:R-:W5:Y:S01]  /*11cf0*/  S2R R2, SR_CTAID.X ;  /* 0x0000000000027919 */ /* 0x000f620000002500 */
[----:B------:R-:W-:Y:S01]  /*11d00*/  SHF.R.S32.HI R85, RZ, 0x1f, R84 ;  /* 0x0000001fff557819 */ /* 0x000fe20000011454 */
[----:B------:R-:W-:Y:S01]  /*11d10*/  BSSY B0, `(.L_x_3819) ;  /* 0x0000019000007945 */ /* 0x000fe20003800000 */
[----:B------:R-:W-:Y:S02]  /*11d20*/  ISETP.GE.AND P0, PT, R84, c[0x0][0x220], PT ;  /* 0x0000880054007a0c */ /* 0x000fe40003f06270 */
[----:B----4-:R-:W-:-:S05]  /*11d30*/  SHF.R.S32.HI R8, RZ, 0x1f, R11 ;  /* 0x0000001fff087819 */ /* 0x010fca000001140b */
[----:B------:R-:W-:-:S04]  /*11d40*/  IMAD R8, R8, c[0x0][0x1f0], RZ ;  /* 0x00007c0008087a24 */ /* 0x000fc800078e02ff */
[----:B------:R-:W-:Y:S02]  /*11d50*/  IMAD R8, R11, c[0x0][0x1f4], R8 ;  /* 0x00007d000b087a24 */ /* 0x000fe400078e0208 */
[----:B-----5:R-:W-:-:S04]  /*11d60*/  IMAD.SHL.U32 R2, R2, 0x40, RZ ;  /* 0x0000004002027824 */ /* 0x020fc800078e00ff */
[C---:B------:R-:W-:Y:S01]  /*11d70*/  IMAD.WIDE.U32 R12, R2.reuse, c[0x0][0x1e8], R84 ;  /* 0x00007a00020c7a25 */ /* 0x040fe200078e0054 */
[----:B------:R-:W-:Y:S02]  /*11d80*/  SHF.R.S32.HI R3, RZ, 0x1f, R2 ;  /* 0x0000001fff037819 */ /* 0x000fe40000011402 */
[----:B------:R-:W-:Y:S02]  /*11d90*/  IADD3 R149, -R2, R149, RZ ;  /* 0x0000009502957210 */ /* 0x000fe40007ffe1ff */
[----:B------:R-:W-:Y:S01]  /*11da0*/  IADD3 R12, P1, R0, R12, RZ ;  /* 0x0000000c000c7210 */ /* 0x000fe20007f3e0ff */
[----:B------:R-:W-:-:S04]  /*11db0*/  IMAD R3, R3, c[0x0][0x1e8], RZ ;  /* 0x00007a0003037a24 */ /* 0x000fc800078e02ff */
[----:B------:R-:W-:-:S05]  /*11dc0*/  IMAD R3, R2, c[0x0][0x1ec], R3 ;  /* 0x00007b0002037a24 */ /* 0x000fca00078e0203 */
[----:B------:R-:W-:Y:S02]  /*11dd0*/  IADD3.X R13, R150, R13, R3, P1, !PT ;  /* 0x0000000d960d7210 */ /* 0x000fe40000ffe403 */
[----:B------:R-:W-:-:S03]  /*11de0*/  ISETP.GE.OR P1, PT, R152, R149, P0 ;  /* 0x000000959800720c */ /* 0x000fc60000726670 */
        /* <DEDUP_REMOVED lines=11> */
.L_x_3820:
[----:B------:R-:W-:Y:S05]  /*11ea0*/  BSYNC B0 ;  /* 0x0000000000007941 */ /* 0x000fea0003800000 */
.L_x_3819:
        /* <DEDUP_REMOVED lines=15> */
.L_x_3821:
        /* <DEDUP_REMOVED lines=14> */
.L_x_5235:


//--------------------- .text._ZN5flash24flash_fwd_splitkv_kernelI23Flash_fwd_kernel_traitsILi32ELi64ELi128ELi4ELb0ELb0EN7cutlass6half_tE19Flash_kernel_traitsILi32ELi64ELi128ELi4ES3_EELb1ELb0ELb0ELb0ELb0ELb0ELb1ELb0EEEvNS_16Flash_fwd_paramsE --------------------------
	.section	.text._ZN5flash24flash_fwd_splitkv_kernelI23Flash_fwd_kernel_traitsILi32ELi64ELi128ELi4ELb0ELb0EN7cutlass6half_tE19Flash_kernel_traitsILi32ELi64ELi128ELi4ES3_EELb1ELb0ELb0ELb0ELb0ELb0ELb1ELb0EEEvNS_16Flash_fwd_paramsE,"ax",@progbits
	.sectioninfo	@"SHI_REGISTERS=168"
	.align	128
        .global         _ZN5flash24flash_fwd_splitkv_kernelI23Flash_fwd_kernel_traitsILi32ELi64ELi128ELi4ELb0ELb0EN7cutlass6half_tE19Flash_kernel_traitsILi32ELi64ELi128ELi4ES3_EELb1ELb0ELb0ELb0ELb0ELb0ELb1ELb0EEEvNS_16Flash_fwd_paramsE
        .type           _ZN5flash24flash_fwd_splitkv_kernelI23Flash_fwd_kernel_traitsILi32ELi64ELi128ELi4ELb0ELb0EN7cutlass6half_tE19Flash_kernel_traitsILi32ELi64ELi128ELi4ES3_EELb1ELb0ELb0ELb0ELb0ELb0ELb1ELb0EEEvNS_16Flash_fwd_paramsE,@function
        .size           _ZN5flash24flash_fwd_splitkv_kernelI23Flash_fwd_kernel_traitsILi32ELi64ELi128ELi4ELb0ELb0EN7cutlass6half_tE19Flash_kernel_traitsILi32ELi64ELi128ELi4ES3_EELb1ELb0ELb0ELb0ELb0ELb0ELb1ELb0EEEvNS_16Flash_fwd_paramsE,(.L_x_5236 - _ZN5flash24flash_fwd_splitkv_kernelI23Flash_fwd_kernel_traitsILi32ELi64ELi128ELi4ELb0ELb0EN7cutlass6half_tE19Flash_kernel_traitsILi32ELi64ELi128ELi4ES3_EELb1ELb0ELb0ELb0ELb0ELb0ELb1ELb0EEEvNS_16Flash_fwd_paramsE)
        .other          _ZN5flash24flash_fwd_splitkv_kernelI23Flash_fwd_kernel_traitsILi32ELi64ELi128ELi4ELb0ELb0EN7cutlass6half_tE19Flash_kernel_traitsILi32ELi64ELi128ELi4ES3_EELb1ELb0ELb0ELb0ELb0ELb0ELb1ELb0EEEvNS_16Flash_fwd_paramsE,@"STO_CUDA_ENTRY STV_DEFAULT"
_ZN5flash24flash_fwd_splitkv_kernelI23Flash_fwd_kernel_traitsILi32ELi64ELi128ELi4ELb0ELb0EN7cutlass6half_tE19Flash_kernel_traitsILi32ELi64ELi128ELi4ES3_EELb1ELb0ELb0ELb0ELb0ELb0ELb1ELb0EEEvNS_16Flash_fwd_paramsE:
.text._ZN5flash24flash_fwd_splitkv_kernelI23Flash_fwd_kernel_traitsILi32ELi64ELi128ELi4ELb0ELb0EN7cutlass6half_tE19Flash_kernel_traitsILi32ELi64ELi128ELi4ES3_EELb1ELb0ELb0ELb0ELb0ELb0ELb1ELb0EEEvNS_16Flash_fwd_paramsE:
        /* <DEDUP_REMOVED lines=20> */
[----:B------:R-:W-:Y:S01]  /*0140*/  ISETP.GE.U32.AND P0, PT, R2, c[0x0][0x1c0], PT ;  /* 0x0000700002007a0c */ /* 0x000fe20003f06070 */
[----:B------:R-:W-:Y:S01]  /*0150*/  IMAD.MOV.U32 R2, RZ, RZ, 0x4 ;  /* 0x00000004ff027424 */ /* 0x000fe200078e00ff */
        /* <DEDUP_REMOVED lines=11> */
[CC--:B------:R-:W-:Y:S01]  /*0210*/  IMAD.WIDE R10, R153.reuse, R2.reuse, c[0x0][0x248] ;  /* 0x00009200990a7625 */ /* 0x0c0fe200078e0202 */
[----:B------:R1:W2:Y:S04]  /*0220*/  @P2 LDG.E R9, [R4.64] ;  /* 0x0000000604092981 */ /* 0x0002a8000c1e1900 */
[----:B------:R1:W2:Y:S05]  /*0230*/  @P2 LDG.E R75, [R4.64+0x4] ;  /* 0x00000406044b2981 */ /* 0x0002aa000c1e1900 */
[----:B------:R3:W5:Y:S02]  /*0240*/  @!P1 LDG.E R7, [R10.64] ;  /* 0x000000060a079981 */ /* 0x000764000c1e1900 */
[----:B------:R-:W-:-:S02]  /*0250*/  @P0 IMAD.WIDE R12, R153, R2, c[0x0][0x250] ;  /* 0x00009400990c0625 */ /* 0x000fc400078e0202 */
[----:B------:R-:W4:Y:S04]  /*0260*/  S2R R18, SR_CTAID.X ;  /* 0x0000000000127919 */ /* 0x000f280000002500 */
[----:B------:R-:W2:Y:S01]  /*0270*/  S2R R0, SR_CTAID.Y ;  /* 0x0000000000007919 */ /* 0x000ea20000002600 */
[----:B-1----:R-:W-:-:S06]  /*0280*/  MOV R4, RZ ;  /* 0x000000ff00047202 */ /* 0x002fcc0000000f00 */
[----:B------:R3:W5:Y:S01]  /*0290*/  @P0 LDG.E R4, [R12.64] ;  /* 0x000000060c040981 */ /* 0x000762000c1e1900 */
        /* <DEDUP_REMOVED lines=11> */
.L_x_3822:
[----:B---34-:R-:W-:Y:S02]  /*0350*/  MOV R5, c[0x0][0x218] ;  /* 0x0000860000057a02 */ /* 0x018fe40000000f00 */
.L_x_3823:
        /* <DEDUP_REMOVED lines=21> */
[----:B------:R-:W-:-:S04]  /*04b0*/  IADD3 R8, R8, -0x1, RZ ;  /* 0xffffffff08087810 */ /* 0x000fc80007ffe0ff */
[----:B------:R-:W-:Y:S02]  /*04c0*/  IABS R3, R8 ;  /* 0x0000000800037213 */ /* 0x000fe40000000000 */
[----:B------:R-:W-:-:S04]  /*04d0*/  LOP3.LUT R8, R8, c[0x0][0x10], RZ, 0x3c, !PT ;  /* 0x0000040008087a12 */ /* 0x000fc800078e3cff */
[----:B------:R-:W-:Y:S02]  /*04e0*/  ISETP.GE.AND P0, PT, R8, RZ, PT ;  /* 0x000000ff0800720c */ /* 0x000fe40003f06270 */
[----:B------:R-:W-:Y:S02]  /*04f0*/  IADD3 R8, R111, 0x7f, RZ ;  /* 0x0000007f6f087810 */ /* 0x000fe40007ffe0ff */
[----:B--2---:R-:W-:-:S04]  /*0500*/  IADD3 R10, R10, 0xffffffe, RZ ;  /* 0x0ffffffe0a0a7810 */ /* 0x004fc80007ffe0ff */
[----:B------:R-:W2:Y:S02]  /*0510*/  F2I.FTZ.U32.TRUNC.NTZ R11, R10 ;  /* 0x0000000a000b7305 */ /* 0x000ea4000021f000 */
[----:B--2---:R-:W-:Y:S02]  /*0520*/  IMAD.MOV R5, RZ, RZ, -R11 ;  /* 0x000000ffff057224 */ /* 0x004fe400078e0a0b */
[----:B------:R-:W-:Y:S02]  /*0530*/  IMAD.MOV.U32 R10, RZ, RZ, RZ ;  /* 0x000000ffff0a7224 */ /* 0x000fe400078e00ff */
[----:B------:R-:W-:-:S04]  /*0540*/  IMAD R5, R5, R6, RZ ;  /* 0x0000000605057224 */ /* 0x000fc800078e02ff */
[----:B------:R-:W-:-:S04]  /*0550*/  IMAD.HI.U32 R10, R11, R5, R10 ;  /* 0x000000050b0a7227 */ /* 0x000fc800078e000a */
[----:B------:R-:W-:-:S04]  /*0560*/  IMAD.MOV.U32 R5, RZ, RZ, R3 ;  /* 0x000000ffff057224 */ /* 0x000fc800078e0003 */
[----:B------:R-:W-:-:S04]  /*0570*/  IMAD.HI.U32 R10, R10, R5, RZ ;  /* 0x000000050a0a7227 */ /* 0x000fc800078e00ff */
[----:B------:R-:W-:-:S04]  /*0580*/  IMAD.MOV R3, RZ, RZ, -R10 ;  /* 0x000000ffff037224 */ /* 0x000fc800078e0a0a */
[----:B------:R-:W-:Y:S01]  /*0590*/  IMAD R3, R6, R3, R5 ;  /* 0x0000000306037224 */ /* 0x000fe200078e0205 */
[----:B------:R-:W-:-:S04]  /*05a0*/  SHF.R.S32.HI R5, RZ, 0x1f, R8 ;  /* 0x0000001fff057819 */ /* 0x000fc80000011408 */
[----:B------:R-:W-:Y:S02]  /*05b0*/  ISETP.GT.U32.AND P1, PT, R6, R3, PT ;  /* 0x000000030600720c */ /* 0x000fe40003f24070 */
[----:B------:R-:W-:-:S04]  /*05c0*/  LEA.HI R5, R5, R8, RZ, 0x7 ;  /* 0x0000000805057211 */ /* 0x000fc800078f38ff */
[----:B------:R-:W-:-:S07]  /*05d0*/  SHF.R.S32.HI R5, RZ, 0x7, R5 ;  /* 0x00000007ff057819 */ /* 0x000fce0000011405 */
        /* <DEDUP_REMOVED lines=19> */
[----:B-1----:R-:W-:Y:S01]  /*0710*/  SHF.R.S32.HI R2, RZ, 0x1f, R110 ;  /* 0x0000001fff027819 */ /* 0x002fe2000001146e */
[----:B------:R-:W-:-:S03]  /*0720*/  IMAD R0, R0, c[0x0][0x210], R153 ;  /* 0x0000840000007a24 */ /* 0x000fc600078e0299 */
[----:B------:R-:W-:Y:S01]  /*0730*/  LEA.HI R2, R2, R110, RZ, 0x3 ;  /* 0x0000006e02027211 */ /* 0x000fe200078f18ff */
[----:B------:R-:W-:-:S03]  /*0740*/  IMAD R0, R0, c[0x0][0x1c0], R14 ;  /* 0x0000700000007a24 */ /* 0x000fc600078e020e */
[----:B------:R-:W-:-:S05]  /*0750*/  LOP3.LUT R3, R2, 0xfffffff8, RZ, 0xc0, !PT ;  /* 0xfffffff802037812 */ /* 0x000fca00078ec0ff */
[----:B------:R-:W-:Y:S02]  /*0760*/  IMAD.IADD R110, R110, 0x1, -R3 ;  /* 0x000000016e6e7824 */ /* 0x000fe400078e0a03 */
[----:B------:R-:W-:Y:S01]  /*0770*/  IMAD R3, R0, c[0x0][0x214], R36 ;  /* 0x0000850000037a24 */ /* 0x000fe200078e0224 */
[----:B------:R-:W-:Y:S01]  /*0780*/  SHF.R.S32.HI R0, RZ, 0x3, R2 ;  /* 0x00000003ff007819 */ /* 0x000fe20000011402 */
[C---:B------:R-:W-:Y:S01]  /*0790*/  IMAD.SHL.U32 R8, R110.reuse, 0x4, RZ ;  /* 0x000000046e087824 */ /* 0x040fe200078e00ff */
[----:B------:R-:W-:Y:S01]  /*07a0*/  ISETP.NE.AND P3, PT, R110, RZ, PT ;  /* 0x000000ff6e00720c */ /* 0x000fe20003f65270 */
[----:B------:R-:W-:Y:S01]  /*07b0*/  IMAD R2, R3, c[0x0][0x22c], RZ ;  /* 0x00008b0003027a24 */ /* 0x000fe200078e02ff */
[----:B------:R-:W-:Y:S01]  /*07c0*/  IADD3 R6, R0, 0x10, RZ ;  /* 0x0000001000067810 */ /* 0x000fe20007ffe0ff */
        /* <DEDUP_REMOVED lines=8> */
[----:B------:R-:W-:Y:S02]  /*0850*/  ISETP.GE.OR P3, PT, R0, R36, P3 ;  /* 0x000000240000720c */ /* 0x000fe40001f66670 */
[----:B------:R-:W-:-:S02]  /*0860*/  LEA.HI.X.SX32 R2, R2, R5, 0x1, P0 ;  /* 0x0000000502027211 */ /* 0x000fc400000f0eff */
[----:B------:R-:W-:Y:S02]  /*0870*/  LEA R8, P0, R4, c[0x0][0x1d8], 0x2 ;  /* 0x0000760004087a11 */ /* 0x000fe400078010ff */
[----:B------:R-:W-:Y:S02]  /*0880*/  IADD3 R5, R0, 0x20, RZ ;  /* 0x0000002000057810 */ /* 0x000fe40007ffe0ff */
[----:B------:R-:W-:Y:S02]  /*0890*/  LEA.HI.X R9, R4, c[0x0][0x1dc], R2, 0x2, P0 ;  /* 0x0000770004097a11 */ /* 0x000fe400000f1402 */
[----:B------:R-:W-:Y:S02]  /*08a0*/  ISETP.GE.AND P0, PT, R5, R36, PT ;  /* 0x000000240500720c */ /* 0x000fe40003f06270 */
[----:B------:R-:W-:Y:S01]  /*08b0*/  IADD3 R4, R0, 0x30, RZ ;  /* 0x0000003000047810 */ /* 0x000fe20007ffe0ff */
[----:B------:R1:W-:Y:S01]  /*08c0*/  @!P5 STG.E.128 [R8.64], RZ ;  /* 0x000000ff0800d986 */ /* 0x0003e2000c101d06 */
[----:B------:R-:W-:-:S02]  /*08d0*/  ISETP.NE.OR P0, PT, R110, RZ, P0 ;  /* 0x000000ff6e00720c */ /* 0x000fc40000705670 */
[----:B------:R-:W-:Y:S01]  /*08e0*/  SHF.R.S32.HI R2, RZ, 0x1f, R3 ;  /* 0x0000001fff027819 */ /* 0x000fe20000011403 */
[----:B------:R1:W-:Y:S01]  /*08f0*/  @!P4 STG.E.128 [R8.64+0x800], RZ ;  /* 0x000800ff0800c986 */ /* 0x0003e2000c101d06 */
[----:B------:R-:W-:Y:S02]  /*0900*/  ISETP.GE.OR P5, PT, R5, R36, P6 ;  /* 0x000000240500720c */ /* 0x000fe400037a6670 */
[----:B------:R-:W-:Y:S02]  /*0910*/  IADD3 R3, P2, R3, R0, RZ ;  /* 0x0000000003037210 */ /* 0x000fe40007f5e0ff */
[----:B------:R-:W-:Y:S02]  /*0920*/  ISETP.GE.OR P6, PT, R4, R36, P6 ;  /* 0x000000240400720c */ /* 0x000fe400037c6670 */
[----:B------:R-:W-:Y:S02]  /*0930*/  LEA.HI.X.SX32 R2, R0, R2, 0x1, P2 ;  /* 0x0000000200027211 */ /* 0x000fe400010f0eff */
[----:B------:R-:W-:Y:S01]  /*0940*/  LEA R6, P2, R3, c[0x0][0x208], 0x2 ;  /* 0x0000820003067a11 */ /* 0x000fe200078410ff */
[----:B------:R-:W-:Y:S01]  /*0950*/  @!P0 IMAD.MOV.U32 R0, RZ, RZ, -0x800000 ;  /* 0xff800000ff008424 */ /* 0x000fe200078e00ff */
[----:B------:R-:W-:-:S02]  /*0960*/  ISETP.NE.OR P1, PT, R110, RZ, P1 ;  /* 0x000000ff6e00720c */ /* 0x000fc40000f25670 */
[----:B------:R-:W-:Y:S01]  /*0970*/  LEA.HI.X R7, R3, c[0x0][0x20c], R2, 0x2, P2 ;  /* 0x0000830003077a11 */ /* 0x000fe200010f1402 */
[----:B------:R1:W-:Y:S01]  /*0980*/  @!P5 STG.E.128 [R8.64+0x1000], RZ ;  /* 0x001000ff0800d986 */ /* 0x0003e2000c101d06 */
[----:B------:R-:W-:-:S03]  /*0990*/  @!P3 IMAD.MOV.U32 R3, RZ, RZ, -0x800000 ;  /* 0xff800000ff03b424 */ /* 0x000fc600078e00ff */
[----:B------:R1:W-:Y:S04]  /*09a0*/  @!P6 STG.E.128 [R8.64+0x1800], RZ ;  /* 0x001800ff0800e986 */ /* 0x0003e8000c101d06 */
[----:B------:R1:W-:Y:S01]  /*09b0*/  @!P0 STG.E [R6.64+0x80], R0 ;  /* 0x0000800006008986 */ /* 0x0003e2000c101906 */
[----:B------:R-:W-:Y:S01]  /*09c0*/  ISETP.GE.AND P0, PT, R4, R36, PT ;  /* 0x000000240400720c */ /* 0x000fe20003f06270 */
[----:B------:R-:W-:Y:S02]  /*09d0*/  @!P1 IMAD.MOV.U32 R2, RZ, RZ, -0x800000 ;  /* 0xff800000ff029424 */ /* 0x000fe400078e00ff */
[----:B------:R1:W-:Y:S01]  /*09e0*/  @!P3 STG.E [R6.64], R3 ;  /* 0x000000030600b986 */ /* 0x0003e2000c101906 */
[----:B------:R-:W-:-:S03]  /*09f0*/  ISETP.NE.OR P0, PT, R110, RZ, P0 ;  /* 0x000000ff6e00720c */ /* 0x000fc60000705670 */
[----:B------:R1:W-:Y:S10]  /*0a00*/  @!P1 STG.E [R6.64+0x40], R2 ;  /* 0x0000400206009986 */ /* 0x0003f4000c101906 */
[----:B------:R-:W-:Y:S05]  /*0a10*/  @P0 EXIT ;  /* 0x000000000000094d */ /* 0x000fea0003800000 */
[----:B-1----:R-:W-:-:S05]  /*0a20*/  MOV R0, 0xff800000 ;  /* 0xff80000000007802 */ /* 0x002fca0000000f00 */
[----:B------:R-:W-:Y:S01]  /*0a30*/  STG.E [R6.64+0xc0], R0 ;  /* 0x0000c00006007986 */ /* 0x000fe2000c101906 */
[----:B------:R-:W-:Y:S05]  /*0a40*/  EXIT ;  /* 0x000000000000794d */ /* 0x000fea0003800000 */
.L_x_3824:
        /* <DEDUP_REMOVED lines=85> */
[----:B------:R-:W-:Y:S01]  /*0fa0*/  IMAD.IADD R7, R11, 0x1, R7 ;  /* 0x000000010b077824 */ /* 0x000fe200078e0207 */
[----:B------:R-:W-:Y:S01]  /*0fb0*/  MOV R22, R10 ;  /* 0x0000000a00167202 */ /* 0x000fe20000000f00 */
[----:B------:R-:W-:Y:S01]  /*0fc0*/  IMAD.WIDE.U32 R20, R96, c[0x0][0x198], R4 ;  /* 0x0000660060147a25 */ /* 0x000fe200078e0004 */
[----:B------:R-:W-:-:S03]  /*0fd0*/  SHF.R.S32.HI R5, RZ, 0x1f, R8 ;  /* 0x0000001fff057819 */ /* 0x000fc60000011408 */
[----:B------:R-:W-:Y:S02]  /*0fe0*/  IMAD.IADD R21, R21, 0x1, R0 ;  /* 0x0000000115157824 */ /* 0x000fe400078e0200 */
[----:B------:R-:W-:Y:S02]  /*0ff0*/  IMAD R2, R5, c[0x0][0x1b0], RZ ;  /* 0x00006c0005027a24 */ /* 0x000fe400078e02ff */
[----:B------:R-:W-:-:S04]  /*1000*/  IMAD.WIDE.U32 R20, R8, c[0x0][0x1b0], R20 ;  /* 0x00006c0008147a25 */ /* 0x000fc800078e0014 */
[----:B------:R-:W-:-:S05]  /*1010*/  IMAD R2, R8, c[0x0][0x1b4], R2 ;  /* 0x00006d0008027a24 */ /* 0x000fca00078e0202 */
[----:B------:R-:W-:Y:S01]  /*1020*/  IADD3 R2, R21, R2, RZ ;  /* 0x0000000215027210 */ /* 0x000fe20007ffe0ff */
[----:B------:R-:W-:Y:S05]  /*1030*/  BRA `(.L_x_3826) ;  /* 0x0000047000007947 */ /* 0x000fea0003800000 */
.L_x_3825:
        /* <DEDUP_REMOVED lines=17> */
.L_x_3827:
        /* <DEDUP_REMOVED lines=15> */
[----:B------:R-:W-:Y:S02]  /*1240*/  IMAD.MOV.U32 R11, RZ, RZ, R5 ;  /* 0x000000ffff0b7224 */ /* 0x000fe400078e0005 */
[----:B------:R-:W-:-:S05]  /*1250*/  IMAD.HI.U32 R2, R3, R10, RZ ;  /* 0x0000000a03027227 */ /* 0x000fca00078e00ff */
[----:B------:R-:W-:-:S05]  /*1260*/  IADD3 R3, -R2, RZ, RZ ;  /* 0x000000ff02037210 */ /* 0x000fca0007ffe1ff */
[----:B------:R-:W-:Y:S01]  /*1270*/  IMAD R3, R8, R3, R10 ;  /* 0x0000000308037224 */ /* 0x000fe200078e020a */
[----:B------:R-:W-:-:S04]  /*1280*/  MOV R10, R6 ;  /* 0x00000006000a7202 */ /* 0x000fc80000000f00 */
        /* <DEDUP_REMOVED lines=9> */
[----:B------:R-:W-:-:S04]  /*1320*/  @P2 IADD3 R2, R2, 0x1, RZ ;  /* 0x0000000102022810 */ /* 0x000fc80007ffe0ff */
[----:B------:R-:W-:Y:S01]  /*1330*/  MOV R8, R2 ;  /* 0x0000000200087202 */ /* 0x000fe20000000f00 */
[----:B------:R-:W-:-:S04]  /*1340*/  IMAD R2, R3, c[0x0][0x198], RZ ;  /* 0x0000660003027a24 */ /* 0x000fc800078e02ff */
[----:B------:R-:W-:Y:S01]  /*1350*/  @!P1 IMAD.MOV R8, RZ, RZ, -R8 ;  /* 0x000000ffff089224 */ /* 0x000fe200078e0a08 */
[----:B------:R-:W-:Y:S01]  /*1360*/  @!P0 LOP3.LUT R8, RZ, c[0x0][0x1c8], RZ, 0x33, !PT ;  /* 0x00007200ff088a12 */ /* 0x000fe200078e33ff */
[----:B------:R-:W-:-:S03]  /*1370*/  IMAD R2, R96, c[0x0][0x19c], R2 ;  /* 0x0000670060027a24 */ /* 0x000fc600078e0202 */
[----:B------:R-:W-:Y:S01]  /*1380*/  SHF.R.S32.HI R5, RZ, 0x1f, R8 ;  /* 0x0000001fff057819 */ /* 0x000fe20000011408 */
[----:B------:R-:W-:-:S04]  /*1390*/  IMAD.IADD R11, R11, 0x1, R2 ;  /* 0x000000010b0b7824 */ /* 0x000fc800078e0202 */
        /* <DEDUP_REMOVED lines=17> */
.L_x_3826:
[----:B------:R-:W-:Y:S01]  /*14b0*/  ISETP.NE.AND P0, PT, R9, -0x1, PT ;  /* 0xffffffff0900780c */ /* 0x000fe20003f05270 */
[----:B------:R-:W-:Y:S01]  /*14c0*/  IMAD.IADD R139, R75, 0x1, -R36 ;  /* 0x000000014b8b7824 */ /* 0x000fe200078e0a24 */
[----:B------:R-:W-:Y:S01]  /*14d0*/  SHF.R.S32.HI R6, RZ, 0x1f, R110 ;  /* 0x0000001fff067819 */ /* 0x000fe2000001146e */
[----:B------:R-:W-:Y:S01]  /*14e0*/  IMAD R5, R5, c[0x0][0x1b8], RZ ;  /* 0x00006e0005057a24 */ /* 0x000fe200078e02ff */
[----:B------:R-:W-:Y:S02]  /*14f0*/  BSSY B0, `(.L_x_3828) ;  /* 0x0000063000007945 */ /* 0x000fe40003800000 */
[----:B------:R-:W-:Y:S01]  /*1500*/  LEA.HI R4, R6, R110, RZ, 0x2 ;  /* 0x0000006e06047211 */ /* 0x000fe200078f10ff */
[----:B------:R-:W-:-:S03]  /*1510*/  IMAD R5, R8, c[0x0][0x1bc], R5 ;  /* 0x00006f0008057a24 */ /* 0x000fc600078e0205 */
[C---:B------:R-:W-:Y:S02]  /*1520*/  LOP3.LUT R152, R4.reuse, 0xfffffffc, RZ, 0xc0, !PT ;  /* 0xfffffffc04987812 */ /* 0x040fe400078ec0ff */
[----:B------:R-:W-:Y:S01]  /*1530*/  SHF.R.S32.HI R12, RZ, 0x2, R4 ;  /* 0x00000002ff0c7819 */ /* 0x000fe20000011404 */
[----:B------:R-:W-:Y:S01]  /*1540*/  @P0 IMAD.WIDE.U32 R10, R9, c[0x0][0x190], RZ ;  /* 0x00006400090a0a25 */ /* 0x000fe200078e00ff */
[----:B-----5:R-:W-:Y:S02]  /*1550*/  @!P0 SHF.R.S32.HI R0, RZ, 0x1f, R153 ;  /* 0x0000001fff008819 */ /* 0x020fe40000011499 */
[----:B------:R-:W-:Y:S01]  /*1560*/  LEA.HI R148, R4, R12, RZ, 0x1 ;  /* 0x0000000c04947211 */ /* 0x000fe200078f08ff */
[----:B------:R-:W-:Y:S01]  /*1570*/  @!P0 IMAD.WIDE.U32 R16, R153, c[0x0][0x178], RZ ;  /* 0x00005e0099108a25 */ /* 0x000fe200078e00ff */
[----:B------:R-:W-:Y:S02]  /*1580*/  SHF.R.S32.HI R13, RZ, 0x1f, R12 ;  /* 0x0000001fff0d7819 */ /* 0x000fe4000001140c */
[----:B------:R-:W-:Y:S01]  /*1590*/  LOP3.LUT R148, R148, 0x7fffffe, RZ, 0xc0, !PT ;  /* 0x07fffffe94947812 */ /* 0x000fe200078ec0ff */
[----:B------:R-:W-:-:S02]  /*15a0*/  @!P0 IMAD R0, R0, c[0x0][0x178], RZ ;  /* 0x00005e0000008a24 */ /* 0x000fc400078e02ff */
[----:B------:R-:W-:Y:S02]  /*15b0*/  @P0 IMAD R9, R9, c[0x0][0x194], R11 ;  /* 0x0000650009090a24 */ /* 0x000fe400078e020b */
[----:B------:R-:W-:Y:S02]  /*15c0*/  @!P0 IMAD R0, R153, c[0x0][0x17c], R0 ;  /* 0x00005f0099008a24 */ /* 0x000fe400078e0200 */
[----:B------:R-:W-:Y:S02]  /*15d0*/  IMAD.IADD R152, R110, 0x1, -R152 ;  /* 0x000000016e987824 */ /* 0x000fe400078e0a98 */
[----:B------:R-:W-:Y:S01]  /*15e0*/  @!P0 IMAD.IADD R9, R17, 0x1, R0 ;  /* 0x0000000111098824 */ /* 0x000fe200078e0200 */
[----:B------:R-:W-:Y:S01]  /*15f0*/  LEA.HI R0, R6, R110, RZ, 0x3 ;  /* 0x0000006e06007211 */ /* 0x000fe200078f18ff */
[----:B------:R-:W-:Y:S02]  /*1600*/  IMAD.SHL.U32 R152, R152, 0x8, RZ ;  /* 0x0000000898987824 */ /* 0x000fe400078e00ff */
[----:B------:R-:W-:Y:S01]  /*1610*/  @!P0 IMAD.MOV.U32 R10, RZ, RZ, R16 ;  /* 0x000000ffff0a8224 */ /* 0x000fe200078e0010 */
[----:B------:R-:W-:Y:S01]  /*1620*/  LOP3.LUT R149, R0, 0xfffffff8, RZ, 0xc0, !PT ;  /* 0xfffffff800957812 */ /* 0x000fe200078ec0ff */
[----:B------:R-:W-:Y:S01]  /*1630*/  IMAD.IADD R148, R12, 0x1, -R148 ;  /* 0x000000010c947824 */ /* 0x000fe200078e0a94 */
[----:B------:R-:W-:Y:S01]  /*1640*/  IADD3 R22, P1, R152, R22, RZ ;  /* 0x0000001698167210 */ /* 0x000fe20007f3e0ff */
[----:B------:R-:W-:Y:S01]  /*1650*/  IMAD R84, R13, c[0x0][0x198], RZ ;  /* 0x000066000d547a24 */ /* 0x000fe200078e02ff */
[----:B------:R-:W-:Y:S01]  /*1660*/  IADD3 R149, -R149, R110, RZ ;  /* 0x0000006e95957210 */ /* 0x000fe20007ffe1ff */
[----:B------:R-:W-:Y:S01]  /*1670*/  IMAD.WIDE R18, R18, 0x40, R12 ;  /* 0x0000004012127825 */ /* 0x000fe200078e020c */
[----:B------:R-:W-:-:S02]  /*1680*/  SHF.R.S32.HI R11, RZ, 0x1f, R152 ;  /* 0x0000001fff0b7819 */ /* 0x000fc40000011498 */
[----:B------:R-:W-:Y:S01]  /*1690*/  SHF.R.S32.HI R140, RZ, 0x3, R0 ;  /* 0x00000003ff8c7819 */ /* 0x000fe20000011400 */
[----:B------:R-:W-:Y:S01]  /*16a0*/  IMAD R84, R12, c[0x0][0x19c], R84 ;  /* 0x000067000c547a24 */ /* 0x000fe200078e0254 */
[----:B------:R-:W-:Y:S01]  /*16b0*/  IADD3 R20, P2, R152, R20, RZ ;  /* 0x0000001498147210 */ /* 0x000fe20007f5e0ff */
[----:B------:R-:W-:Y:S01]  /*16c0*/  IMAD.X R23, R11, 0x1, R7, P1 ;  /* 0x000000010b177824 */ /* 0x000fe200008e0607 */
[----:B------:R-:W-:Y:S01]  /*16d0*/  LEA.HI R151, R149, R149, RZ, 0x1 ;  /* 0x0000009595977211 */ /* 0x000fe200078f08ff */
[----:B------:R-:W-:Y:S01]  /*16e0*/  IMAD.SHL.U32 R7, R140, 0x40, RZ ;  /* 0x000000408c077824 */ /* 0x000fe200078e00ff */
[----:B------:R-:W-:Y:S01]  /*16f0*/  IADD3 R10, P0, R152, R10, RZ ;  /* 0x0000000a980a7210 */ /* 0x000fe20007f1e0ff */
[----:B------:R-:W-:Y:S01]  /*1700*/  IMAD.X R21, R11, 0x1, R2, P2 ;  /* 0x000000010b157824 */ /* 0x000fe200010e0602 */
[----:B------:R-:W-:Y:S02]  /*1710*/  LOP3.LUT R4, R151, 0xfffffffe, RZ, 0xc0, !PT ;  /* 0xfffffffe97047812 */ /* 0x000fe400078ec0ff */
[CC--:B------:R-:W-:Y:S01]  /*1720*/  LEA.HI R2, R6.reuse, R110.reuse, RZ, 0x5 ;  /* 0x0000006e06027211 */ /* 0x0c0fe200078f28ff */
[----:B------:R-:W-:Y:S01]  /*1730*/  IMAD.X R11, R11, 0x1, R9, P0 ;  /* 0x000000010b0b7824 */ /* 0x000fe200000e0609 */
[----:B------:R-:W-:Y:S01]  /*1740*/  LEA.HI R6, R6, R110, RZ, 0x4 ;  /* 0x0000006e06067211 */ /* 0x000fe200078f20ff */
[----:B------:R-:W-:Y:S01]  /*1750*/  IMAD.IADD R149, R149, 0x1, -R4 ;  /* 0x0000000195957824 */ /* 0x000fe200078e0a04 */
[----:B------:R-:W-:Y:S01]  /*1760*/  LOP3.LUT R7, R7, 0xc0, RZ, 0xc0, !PT ;  /* 0x000000c007077812 */ /* 0x000fe200078ec0ff */
[----:B------:R-:W-:Y:S01]  /*1770*/  IMAD.WIDE.U32 R20, R12, c[0x0][0x198], R20 ;  /* 0x000066000c147a25 */ /* 0x000fe200078e0014 */
[----:B------:R-:W-:-:S02]  /*1780*/  LOP3.LUT R4, R6, 0xfffffff0, RZ, 0xc0, !PT ;  /* 0xfffffff006047812 */ /* 0x000fc400078ec0ff */
[----:B------:R-:W-:Y:S01]  /*1790*/  LOP3.LUT R9, R7, 0x18, R152, 0xf8, !PT ;  /* 0x0000001807097812 */ /* 0x000fe200078ef898 */
[----:B------:R-:W-:Y:S01]  /*17a0*/  IMAD.IADD R84, R21, 0x1, R84 ;  /* 0x0000000115547824 */ /* 0x000fe200078e0254 */
[----:B------:R-:W-:Y:S01]  /*17b0*/  SHF.R.U32.HI R7, RZ, 0x3, R7 ;  /* 0x00000003ff077819 */ /* 0x000fe20000011607 */
[----:B------:R-:W-:Y:S01]  /*17c0*/  IMAD.IADD R4, R110, 0x1, -R4 ;  /* 0x000000016e047824 */ /* 0x000fe200078e0a04 */
[----:B------:R-:W-:Y:S01]  /*17d0*/  SHF.R.S32.HI R156, RZ, 0x5, R2 ;  /* 0x00000005ff9c7819 */ /* 0x000fe20000011402 */
[----:B------:R-:W-:Y:S01]  /*17e0*/  IMAD.MOV.U32 R85, RZ, RZ, R20 ;  /* 0x000000ffff557224 */ /* 0x000fe200078e0014 */
[----:B------:R-:W-:Y:S01]  /*17f0*/  LOP3.LUT R7, R9, R7, RZ, 0x3c, !PT ;  /* 0x0000000709077212 */ /* 0x000fe200078e3cff */
[----:B------:R-:W-:Y:S01]  /*1800*/  IMAD.WIDE.U32 R8, R8, c[0x0][0x1b8], R22 ;  /* 0x00006e0008087a25 */ /* 0x000fe200078e0016 */
[----:B------:R-:W-:Y:S02]  /*1810*/  LEA.HI R74, R4, R4, RZ, 0x1 ;  /* 0x00000004044a7211 */ /* 0x000fe400078f08ff */
[----:B------:R-:W-:Y:S01]  /*1820*/  IADD3 R96, P0, R12, R96, RZ ;  /* 0x000000600c607210 */ /* 0x000fe20007f1e0ff */
[----:B------:R-:W-:Y:S01]  /*1830*/  IMAD R148, R156, 0x8, R148 ;  /* 0x000000089c947824 */ /* 0x000fe200078e0294 */
[----:B------:R-:W-:-:S02]  /*1840*/  SHF.R.S32.HI R72, RZ, 0x1f, R74 ;  /* 0x0000001fff487819 */ /* 0x000fc4000001144a */
[----:B------:R-:W-:Y:S01]  /*1850*/  SHF.R.S32.HI R16, RZ, 0x1f, R14 ;  /* 0x0000001fff107819 */ /* 0x000fe2000001140e */
[----:B------:R-:W-:Y:S01]  /*1860*/  IMAD.U32 R148, R148, 0x20, R7 ;  /* 0x0000002094947824 */ /* 0x000fe200078e0007 */
[----:B------:R-:W-:Y:S01]  /*1870*/  SHF.R.S32.HI R7, RZ, 0x1, R74 ;  /* 0x00000001ff077819 */ /* 0x000fe2000001144a */
[----:B------:R-:W-:Y:S01]  /*1880*/  IMAD.X R3, R13, 0x1, R3, P0 ;  /* 0x000000010d037824 */ /* 0x000fe200000e0603 */
[----:B------:R-:W-:Y:S01]  /*1890*/  ISETP.GE.AND P0, PT, R12, R139, PT ;  /* 0x0000008b0c00720c */ /* 0x000fe20003f06270 */
[----:B------:R-:W-:Y:S01]  /*18a0*/  IMAD R16, R16, c[0x0][0x1a8], RZ ;  /* 0x00006a0010107a24 */ /* 0x000fe200078e02ff */
[----:B------:R-:W-:Y:S01]  /*18b0*/  LEA.HI R72, R72, R7, RZ, 0x2 ;  /* 0x0000000748487211 */ /* 0x000fe200078f10ff */
[----:B------:R-:W-:Y:S01]  /*18c0*/  IMAD R3, R3, c[0x0][0x1a0], RZ ;  /* 0x0000680003037a24 */ /* 0x000fe200078e02ff */
[----:B------:R-:W-:Y:S01]  /*18d0*/  IADD3 R9, R9, R5, RZ ;  /* 0x0000000509097210 */ /* 0x000fe20007ffe0ff */
[----:B------:R-:W-:Y:S01]  /*18e0*/  IMAD R16, R14, c[0x0][0x1ac], R16 ;  /* 0x00006b000e107a24 */ /* 0x000fe200078e0210 */
[----:B------:R-:W-:Y:S01]  /*18f0*/  LOP3.LUT R72, R72, 0xfffffffc, RZ, 0xc0, !PT ;  /* 0xfffffffc48487812 */ /* 0x000fe200078ec0ff */
[----:B------:R-:W-:Y:S01]  /*1900*/  IMAD R95, R96, c[0x0][0x1a4], R3 ;  /* 0x00006900605f7a24 */ /* 0x000fe200078e0203 */
[----:B------:R-:W-:Y:S01]  /*1910*/  LEA.HI R0, R0, R140, RZ, 0x1 ;  /* 0x0000008c00007211 */ /* 0x000fe200078f08ff */
[----:B------:R-:W-:Y:S01]  /*1920*/  IMAD.WIDE.U32 R14, R14, c[0x0][0x1a8], R10 ;  /* 0x00006a000e0e7a25 */ /* 0x000fe200078e000a */
[----:B------:R-:W-:-:S02]  /*1930*/  LOP3.LUT R10, R2, 0xffffffe0, RZ, 0xc0, !PT ;  /* 0xffffffe0020a7812 */ /* 0x000fc400078ec0ff */
[----:B------:R-:W-:Y:S01]  /*1940*/  LOP3.LUT R0, R0, 0xfffffffe, RZ, 0xc0, !PT ;  /* 0xfffffffe00007812 */ /* 0x000fe200078ec0ff */
[----:B------:R-:W-:Y:S01]  /*1950*/  IMAD.IADD R72, R7, 0x1, -R72 ;  /* 0x0000000107487824 */ /* 0x000fe200078e0a48 */
[----:B------:R-:W-:Y:S01]  /*1960*/  SHF.R.S32.HI R6, RZ, 0x4, R6 ;  /* 0x00000004ff067819 */ /* 0x000fe20000011406 */
[----:B------:R-:W-:Y:S01]  /*1970*/  IMAD.MOV.U32 R3, RZ, RZ, 0x10 ;  /* 0x00000010ff037424 */ /* 0x000fe200078e00ff */
[----:B------:R-:W-:Y:S01]  /*1980*/  IADD3 R10, -R10, R110, RZ ;  /* 0x0000006e0a0a7210 */ /* 0x000fe20007ffe1ff */
[----:B------:R-:W-:Y:S01]  /*1990*/  IMAD.WIDE.U32 R96, R96, c[0x0][0x1a0], R8 ;  /* 0x0000680060607a25 */ /* 0x000fe200078e0008 */
[----:B------:R-:W-:Y:S02]  /*19a0*/  LOP3.LUT P1, RZ, R72, 0x2, RZ, 0xc0, !PT ;  /* 0x0000000248ff7812 */ /* 0x000fe4000782c0ff */
[----:B------:R-:W-:Y:S01]  /*19b0*/  SHF.R.S32.HI R151, RZ, 0x1, R151 ;  /* 0x00000001ff977819 */ /* 0x000fe20000011497 */
[----:B------:R-:W-:Y:S01]  /*19c0*/  IMAD.IADD R150, R140, 0x1, -R0 ;  /* 0x000000018c967824 */ /* 0x000fe200078e0a00 */
[----:B------:R-:W-:Y:S01]  /*19d0*/  SEL R3, R3, 0xfffffff0, !P1 ;  /* 0xfffffff003037807 */ /* 0x000fe20004800000 */
[----:B------:R-:W-:-:S02]  /*19e0*/  IMAD.SHL.U32 R148, R148, 0x2, RZ ;  /* 0x0000000294947824 */ /* 0x000fc400078e00ff */
        /* <DEDUP_REMOVED lines=19> */
.L_x_3829:
[----:B------:R-:W-:Y:S05]  /*1b20*/  BSYNC B0 ;  /* 0x0000000000007941 */ /* 0x000fea0003800000 */
.L_x_3828:
        /* <DEDUP_REMOVED lines=20> */
.L_x_3831:
[----:B------:R-:W-:Y:S05]  /*1c70*/  BSYNC B0 ;  /* 0x0000000000007941 */ /* 0x000fea0003800000 */
.L_x_3830:
        /* <DEDUP_REMOVED lines=17> */
.L_x_3833:
[----:B------:R-:W-:Y:S05]  /*1d90*/  BSYNC B0 ;  /* 0x0000000000007941 */ /* 0x000fea0003800000 */
.L_x_3832:
        /* <DEDUP_REMOVED lines=12> */
[----:B-1----:R-:W-:-:S04]  /*1e60*/  LEA R14, P0, R8, c[0x0][0x168], 0x1 ;  /* 0x00005a00080e7a11 */ /* 0x002fc800078008ff */
[----:B------:R-:W-:-:S05]  /*1e70*/  LEA.HI.X R15, R8, c[0x0][0x16c], R7, 0x1, P0 ;  /* 0x00005b00080f7a11 */ /* 0x000fca00000f0c07 */
[----:B------:R-:W-:Y:S01]  /*1e80*/  @!PT LDS RZ, [RZ] ;  /* 0x00000000fffff984 */ /* 0x000fe20000000800 */
[----:B------:R-:W-:Y:S01]  /*1e90*/  @!PT LDS RZ, [RZ] ;  /* 0x00000000fffff984 */ /* 0x000fe20000000800 */
[----:B------:R-:W-:Y:S01]  /*1ea0*/  @!PT LDS RZ, [RZ] ;  /* 0x00000000fffff984 */ /* 0x000fe20000000800 */
[----:B------:R1:W-:Y:S04]  /*1eb0*/  LDGSTS.E.BYPASS.LTC128B.128 [R148+0x1800], [R14.64] ;  /* 0x018000000e947fae */ /* 0x0003e8000b901d46 */
.L_x_3835:
[----:B------:R-:W-:Y:S05]  /*1ec0*/  BSYNC B0 ;  /* 0x0000000000007941 */ /* 0x000fea0003800000 */
.L_x_3834:
        /* <DEDUP_REMOVED lines=16> */
.L_x_3837:
[----:B------:R-:W-:Y:S05]  /*1fd0*/  BSYNC B0 ;  /* 0x0000000000007941 */ /* 0x000fea0003800000 */
.L_x_3836:
        /* <DEDUP_REMOVED lines=11> */
[----:B----4-:R-:W-:-:S05]  /*2090*/  IMAD.WIDE.U32 R16, R2, 0x60, R14 ;  /* 0x0000006002107825 */ /* 0x010fca00078e000e */
[----:B------:R-:W-:Y:S02]  /*20a0*/  IADD3 R11, R17, UR4, RZ ;  /* 0x00000004110b7c10 */ /* 0x000fe4000fffe0ff */
[----:B------:R-:W-:-:S04]  /*20b0*/  LEA R14, P0, R16, c[0x0][0x168], 0x1 ;  /* 0x00005a00100e7a11 */ /* 0x000fc800078008ff */
[----:B------:R-:W-:-:S05]  /*20c0*/  LEA.HI.X R15, R16, c[0x0][0x16c], R11, 0x1, P0 ;  /* 0x00005b00100f7a11 */ /* 0x000fca00000f0c0b */
[----:B------:R-:W-:Y:S01]  /*20d0*/  @!PT LDS RZ, [RZ] ;  /* 0x00000000fffff984 */ /* 0x000fe20000000800 */
[----:B------:R-:W-:Y:S01]  /*20e0*/  @!PT LDS RZ, [RZ] ;  /* 0x00000000fffff984 */ /* 0x000fe20000000800 */
[----:B------:R-:W-:Y:S01]  /*20f0*/  @!PT LDS RZ, [RZ] ;  /* 0x00000000fffff984 */ /* 0x000fe20000000800 */
[----:B------:R1:W-:Y:S04]  /*2100*/  LDGSTS.E.BYPASS.LTC128B.128 [R148+0x2800], [R14.64] ;  /* 0x028000000e947fae */ /* 0x0003e8000b901d46 */
.L_x_3839:
[----:B------:R-:W-:Y:S05]  /*2110*/  BSYNC B0 ;  /* 0x0000000000007941 */ /* 0x000fea0003800000 */
.L_x_3838:
[----:B------:R-:W0:Y:S01]  /*2120*/  LDGDEPBAR ;  /* 0x00000000000079af */ /* 0x000e220000000000 */
[----:B------:R-:W-:Y:S01]  /*2130*/  ISETP.GE.AND P1, PT, R12, R5, PT ;  /* 0x000000050c00720c */ /* 0x000fe20003f26270 */
[----:B------:R-:W-:Y:S01]  /*2140*/  IMAD.SHL.U32 R110, R110, 0x2, RZ ;  /* 0x000000026e6e7824 */ /* 0x000fe200078e00ff */
        /* <DEDUP_REMOVED lines=24> */
.L_x_3841:
[----:B------:R-:W-:Y:S05]  /*22d0*/  BSYNC B0 ;  /* 0x0000000000007941 */ /* 0x000fea0003800000 */
.L_x_3840:
        /* <DEDUP_REMOVED lines=16> */
.L_x_3843:
[----:B------:R-:W-:Y:S05]  /*23e0*/  BSYNC B0 ;  /* 0x0000000000007941 */ /* 0x000fea0003800000 */
.L_x_3842:
        /* <DEDUP_REMOVED lines=14> */
.L_x_3845:
[----:B------:R-:W-:Y:S05]  /*24d0*/  BSYNC B0 ;  /* 0x0000000000007941 */ /* 0x000fea0003800000 */
.L_x_3844:
        /* <DEDUP_REMOVED lines=17> */
.L_x_3847:
[----:B------:R-:W-:Y:S05]  /*25f0*/  BSYNC B0 ;  /* 0x0000000000007941 */ /* 0x000fea0003800000 */
.L_x_3846:
[----:B------:R-:W-:Y:S01]  /*2600*/  LEA.HI R5, R6, R6, RZ, 0x1 ;  /* 0x0000000606057211 */ /* 0x000fe200078f08ff */
[----:B------:R-:W-:Y:S01]  /*2610*/  IMAD.SHL.U32 R72, R72, 0x40, RZ ;  /* 0x0000004048487824 */ /* 0x000fe200078e00ff */
[----:B------:R-:W-:Y:S01]  /*2620*/  SHF.R.S32.HI R73, RZ, 0x1f, R4 ;  /* 0x0000001fff497819 */ /* 0x000fe20000011404 */
[----:B------:R-:W-:Y:S01]  /*2630*/  IMAD.SHL.U32 R136, R151, 0x40, RZ ;  /* 0x0000004097887824 */ /* 0x000fe200078e00ff */
[----:B------:R-:W-:Y:S01]  /*2640*/  LOP3.LUT R5, R5, 0xfffffffe, RZ, 0xc0, !PT ;  /* 0xfffffffe05057812 */ /* 0x000fe200078ec0ff */
[----:B------:R-:W-:Y:S01]  /*2650*/  IMAD.SHL.U32 R7, R150, 0x8, RZ ;  /* 0x0000000896077824 */ /* 0x000fe200078e00ff */
[----:B------:R-:W-:Y:S01]  /*2660*/  LEA.HI R73, R73, R4, RZ, 0x3 ;  /* 0x0000000449497211 */ /* 0x000fe200078f18ff */
[----:B------:R-:W-:Y:S01]  /*2670*/  IMAD R112, R156, 0x10, R36 ;  /* 0x000000109c707824 */ /* 0x000fe200078e0224 */
[----:B------:R-:W-:Y:S01]  /*2680*/  LOP3.LUT R74, R74, 0x7fffffe, RZ, 0xc0, !PT ;  /* 0x07fffffe4a4a7812 */ /* 0x000fe200078ec0ff */
[----:B------:R-:W-:Y:S01]  /*2690*/  IMAD.IADD R5, R6, 0x1, -R5 ;  /* 0x0000000106057824 */ /* 0x000fe200078e0a05 */
[----:B------:R-:W-:Y:S01]  /*26a0*/  LOP3.LUT R136, R136, 0xc0, RZ, 0xc0, !PT ;  /* 0x000000c088887812 */ /* 0x000fe200078ec0ff */
[----:B------:R-:W-:Y:S01]  /*26b0*/  IMAD.SHL.U32 R73, R73, 0x20, RZ ;  /* 0x0000002049497824 */ /* 0x000fe200078e00ff */
[----:B------:R-:W-:Y:S01]  /*26c0*/  LOP3.LUT R72, R72, 0xc0, RZ, 0xc0, !PT ;  /* 0x000000c048487812 */ /* 0x000fe200078ec0ff */
[----:B------:R-:W-:Y:S01]  /*26d0*/  IMAD.SHL.U32 R6, R5, 0x8, RZ ;  /* 0x0000000805067824 */ /* 0x000fe200078e00ff */
[----:B------:R-:W-:Y:S01]  /*26e0*/  LOP3.LUT R7, R136, 0x8, R7, 0xf8, !PT ;  /* 0x0000000888077812 */ /* 0x000fe200078ef807 */
[----:B------:R-:W-:Y:S01]  /*26f0*/  IMAD.IADD R74, R4, 0x1, -R74 ;  /* 0x00000001044a7824 */ /* 0x000fe200078e0a4a */
[----:B------:R-:W-:Y:S01]  /*2700*/  LOP3.LUT R73, R73, 0xffffff00, RZ, 0xc0, !PT ;  /* 0xffffff0049497812 */ /* 0x000fe200078ec0ff */
[----:B------:R-:W-:Y:S01]  /*2710*/  IMAD R5, R5, 0x8, R149 ;  /* 0x0000000805057824 */ /* 0x000fe200078e0295 */
[----:B------:R-:W-:Y:S01]  /*2720*/  LOP3.LUT R6, R72, 0x8, R6, 0xf8, !PT ;  /* 0x0000000848067812 */ /* 0x000fe200078ef806 */
[----:B------:R-:W-:Y:S01]  /*2730*/  IMAD.IADD R86, R0, 0x1, R110 ;  /* 0x0000000100567824 */ /* 0x000fe200078e026e */
[----:B------:R-:W-:Y:S01]  /*2740*/  SHF.R.U32.HI R136, RZ, 0x3, R136 ;  /* 0x00000003ff887819 */ /* 0x000fe20000011688 */
[--C-:B------:R-:W-:Y:S01]  /*2750*/  IMAD R4, R156, 0x200, R73.reuse ;  /* 0x000002009c047824 */ /* 0x100fe200078e0249 */
[----:B------:R-:W-:Y:S01]  /*2760*/  SHF.R.U32.HI R72, RZ, 0x3, R72 ;  /* 0x00000003ff487819 */ /* 0x000fe20000011648 */
[----:B------:R-:W0:Y:S01]  /*2770*/  LDGDEPBAR ;  /* 0x00000000000079af */ /* 0x000e220000000000 */
[----:B------:R-:W-:Y:S01]  /*2780*/  LOP3.LUT R136, R7, R136, RZ, 0x3c, !PT ;  /* 0x0000008807887212 */ /* 0x000fe200078e3cff */
[----:B------:R-:W-:Y:S01]  /*2790*/  IMAD R4, R74, 0x20, R4 ;  /* 0x000000204a047824 */ /* 0x000fe200078e0204 */
[----:B------:R-:W-:Y:S01]  /*27a0*/  LOP3.LUT R72, R6, R72, RZ, 0x3c, !PT ;  /* 0x0000004806487212 */ /* 0x000fe200078e3cff */
[----:B------:R-:W-:Y:S01]  /*27b0*/  IMAD R74, R74, 0x20, R73 ;  /* 0x000000204a4a7824 */ /* 0x000fe200078e0249 */
[----:B------:R-:W-:Y:S01]  /*27c0*/  LOP3.LUT P0, RZ, R151, 0x2, RZ, 0xc0, !PT ;  /* 0x0000000297ff7812 */ /* 0x000fe2000780c0ff */
[----:B------:R-:W-:Y:S01]  /*27d0*/  IMAD.U32 R136, R5, 0x20, R136 ;  /* 0x0000002005887824 */ /* 0x000fe200078e0088 */
[----:B------:R-:W-:Y:S01]  /*27e0*/  IADD3 R112, R112, 0x1, R146 ;  /* 0x0000000170707810 */ /* 0x000fe20007ffe092 */
[----:B------:R-:W-:Y:S01]  /*27f0*/  IMAD.IADD R138, R72, 0x1, R4 ;  /* 0x00000001488a7824 */ /* 0x000fe200078e0204 */
[----:B------:R-:W-:Y:S01]  /*2800*/  IADD3 R73, R86, 0x1, RZ ;  /* 0x0000000156497810 */ /* 0x000fe20007ffe0ff */
[----:B------:R-:W-:Y:S01]  /*2810*/  IMAD.SHL.U32 R136, R136, 0x2, RZ ;  /* 0x0000000288887824 */ /* 0x000fe200078e00ff */
[----:B------:R-:W-:Y:S01]  /*2820*/  IADD3 R112, R111, R112, -R75 ;  /* 0x000000706f707210 */ /* 0x000fe20007ffe84b */
[----:B------:R-:W-:Y:S01]  /*2830*/  IMAD.SHL.U32 R138, R138, 0x2, RZ ;  /* 0x000000028a8a7824 */ /* 0x000fe200078e00ff */
[----:B------:R-:W-:-:S02]  /*2840*/  SHF.R.S32.HI R75, RZ, 0x1f, R156 ;  /* 0x0000001fff4b7819 */ /* 0x000fc4000001149c */
[----:B----4-:R-:W-:Y:S01]  /*2850*/  LDSM.16.M88.4 R16, [R136+0x1000] ;  /* 0x001000008810783b */ /* 0x010fe20000000200 */
[C---:B------:R-:W-:Y:S01]  /*2860*/  IADD3 R4, R136.reuse, 0x1000, RZ ;  /* 0x0000100088047810 */ /* 0x040fe20007ffe0ff */
[----:B------:R-:W-:Y:S01]  /*2870*/  IMAD R137, R3, 0x2, R138 ;  /* 0x0000000203897824 */ /* 0x000fe200078e028a */
[----:B------:R-:W-:Y:S01]  /*2880*/  IADD3 R135, R136, 0x1020, RZ ;  /* 0x0000102088877810 */ /* 0x000fe20007ffe0ff */
[----:B------:R-:W4:Y:S01]  /*2890*/  LDSM.16.M88.4 R24, [R138] ;  /* 0x000000008a18783b */ /* 0x000f220000000200 */
[----:B------:R-:W-:Y:S02]  /*28a0*/  @P0 IADD3 R135, R4, -0x20, RZ ;  /* 0xffffffe004870810 */ /* 0x000fe40007ffe0ff */
[----:B------:R-:W-:Y:S01]  /*28b0*/  IADD3 R112, R112, c[0x0][0x2e8], RZ ;  /* 0x0000ba0070707a10 */ /* 0x000fe20007ffe0ff */
[----:B------:R-:W5:Y:S01]  /*28c0*/  LDSM.16.M88.4 R28, [R136+0x1400] ;  /* 0x00140000881c783b */ /* 0x000f620000000200 */
[----:B------:R-:W-:Y:S02]  /*28d0*/  LEA.HI R75, R75, R156, RZ, 0x2 ;  /* 0x0000009c4b4b7211 */ /* 0x000fe400078f10ff */
[----:B------:R-:W-:Y:S01]  /*28e0*/  IADD3 R87, R112, 0x8, RZ ;  /* 0x0000000870577810 */ /* 0x000fe20007ffe0ff */
[----:B-1----:R-:W-:Y:S01]  /*28f0*/  LDSM.16.M88.4 R8, [R135] ;  /* 0x000000008708783b */ /* 0x002fe20000000200 */
[----:B------:R-:W-:-:S02]  /*2900*/  LOP3.LUT R75, R75, 0xfffffffc, RZ, 0xc0, !PT ;  /* 0xfffffffc4b4b7812 */ /* 0x000fc400078ec0ff */
[-C--:B------:R-:W-:Y:S01]  /*2910*/  IMNMX R112, R112, R111.reuse, PT ;  /* 0x0000006f70707217 */ /* 0x080fe20003800200 */
[----:B------:R-:W1:Y:S01]  /*2920*/  LDSM.16.M88.4 R80, [R137] ;  /* 0x000000008950783b */ /* 0x000e620000000200 */
[----:B------:R-:W-:Y:S01]  /*2930*/  IMNMX R111, R87, R111, PT ;  /* 0x0000006f576f7217 */ /* 0x000fe20003800200 */
[----:B------:R-:W-:Y:S01]  /*2940*/  IMAD.IADD R156, R156, 0x1, -R75 ;  /* 0x000000019c9c7824 */ /* 0x000fe200078e0a4b */
[C---:B------:R-:W-:Y:S01]  /*2950*/  ISETP.GE.AND P4, PT, R73.reuse, R112, PT ;  /* 0x000000704900720c */ /* 0x040fe20003f86270 */
[----:B------:R-:W2:Y:S01]  /*2960*/  LDSM.16.M88.4 R64, [R136+0x1800] ;  /* 0x001800008840783b */ /* 0x000ea20000000200 */
[----:B------:R-:W-:Y:S02]  /*2970*/  ISETP.GE.AND P5, PT, R73, R111, PT ;  /* 0x0000006f4900720c */ /* 0x000fe40003fa6270 */
[----:B------:R-:W-:Y:S01]  /*2980*/  IADD3 R87, R86, 0x11, RZ ;  /* 0x0000001156577810 */ /* 0x000fe20007ffe0ff */
[----:B------:R-:W3:Y:S01]  /*2990*/  LDSM.16.M88.4 R88, [R135+0x400] ;  /* 0x000400008758783b */ /* 0x000ee20000000200 */
[----:B------:R-:W-:-:S02]  /*29a0*/  IADD3 R132, R135, 0x400, RZ ;  /* 0x0000040087847810 */ /* 0x000fc40007ffe0ff */
[C---:B------:R-:W-:Y:S01]  /*29b0*/  IADD3 R131, R135.reuse, 0x800, RZ ;  /* 0x0000080087837810 */ /* 0x040fe20007ffe0ff */
[----:B------:R-:W1:Y:S01]  /*29c0*/  LDSM.16.M88.4 R4, [R136+0x2c00] ;  /* 0x002c00008804783b */ /* 0x000e620000000200 */
[C---:B------:R-:W-:Y:S02]  /*29d0*/  IADD3 R130, R135.reuse, 0xc00, RZ ;  /* 0x00000c0087827810 */ /* 0x040fe40007ffe0ff */
[C---:B------:R-:W-:Y:S01]  /*29e0*/  IADD3 R129, R135.reuse, 0x1000, RZ ;  /* 0x0000100087817810 */ /* 0x040fe20007ffe0ff */
[----:B------:R-:W2:Y:S01]  /*29f0*/  LDSM.16.M88.4 R56, [R136+0x1c00] ;  /* 0x001c00008838783b */ /* 0x000ea20000000200 */
[----:B------:R-:W-:-:S03]  /*2a00*/  IADD3 R128, R135, 0x1400, RZ ;  /* 0x0000140087807810 */ /* 0x000fc60007ffe0ff */
[----:B------:R-:W2:Y:S04]  /*2a10*/  LDSM.16.M88.4 R48, [R136+0x2000] ;  /* 0x002000008830783b */ /* 0x000ea80000000200 */
[----:B------:R-:W2:Y:S02]  /*2a20*/  LDSM.16.M88.4 R40, [R136+0x2400] ;  /* 0x002400008828783b */ /* 0x000ea40000000200 */
[C---:B--2-4-:R-:W-:Y:S02]  /*2a30*/  HMMA.16816.F32 R20, R24.reuse, R16, RZ ;  /* 0x000000101814723c */ /* 0x054fe400000018ff */
[----:B------:R-:W2:Y:S04]  /*2a40*/  LDSM.16.M88.4 R32, [R136+0x2800] ;  /* 0x002800008820783b */ /* 0x000ea80000000200 */
[----:B------:R-:W4:Y:S02]  /*2a50*/  LDSM.16.M88.4 R76, [R135+0x800] ;  /* 0x00080000874c783b */ /* 0x000f240000000200 */
[C---:B------:R-:W-:Y:S08]  /*2a60*/  HMMA.16816.F32 R16, R24.reuse, R18, RZ ;  /* 0x000000121810723c */ /* 0x040ff000000018ff */
[----:B-----5:R-:W-:Y:S08]  /*2a70*/  HMMA.16816.F32 R12, R24, R28, RZ ;  /* 0x0000001c180c723c */ /* 0x020ff000000018ff */
[C---:B-1----:R-:W-:Y:S08]  /*2a80*/  HMMA.16816.F32 R20, R80.reuse, R8, R20 ;  /* 0x000000085014723c */ /* 0x042ff00000001814 */
[----:B------:R-:W-:Y:S08]  /*2a90*/  HMMA.16816.F32 R16, R80, R10, R16 ;  /* 0x0000000a5010723c */ /* 0x000ff00000001810 */
[C---:B------:R-:W-:Y:S08]  /*2aa0*/  HMMA.16816.F32 R8, R24.reuse, R30, RZ ;  /* 0x0000001e1808723c */ /* 0x040ff000000018ff */
[----:B------:R-:W-:Y:S01]  /*2ab0*/  HMMA.16816.F32 R68, R24, R64, RZ ;  /* 0x000000401844723c */ /* 0x000fe200000018ff */
[----:B------:R-:W-:-:S07]  /*2ac0*/  FSEL R21, R21, -INF , !P4 ;  /* 0xff80000015157808 */ /* 0x000fce0006000000 */
[----:B---3--:R-:W-:Y:S08]  /*2ad0*/  HMMA.16816.F32 R12, R80, R88, R12 ;  /* 0x00000058500c723c */ /* 0x008ff0000000180c */
[C---:B------:R-:W-:Y:S07]  /*2ae0*/  HMMA.16816.F32 R28, R24.reuse, R4, RZ ;  /* 0x00000004181c723c */ /* 0x040fee00000018ff */
[----:B------:R-:W-:Y:S01]  /*2af0*/  IMAD.IADD R4, R72, 0x1, R74 ;  /* 0x0000000148047824 */ /* 0x000fe200078e024a */
[----:B------:R-:W-:Y:S01]  /*2b00*/  HMMA.16816.F32 R60, R24, R56, RZ ;  /* 0x00000038183c723c */ /* 0x000fe200000018ff */
[----:B------:R-:W1:Y:S01]  /*2b10*/  LDSM.16.M88.4 R72, [R135+0xc00] ;  /* 0x000c00008748783b */ /* 0x000e620000000200 */
[----:B------:R-:W-:-:S04]  /*2b20*/  IADD3 R5, R86, 0x8, RZ ;  /* 0x0000000856057810 */ /* 0x000fc80007ffe0ff */
[C---:B------:R-:W-:Y:S02]  /*2b30*/  ISETP.GE.AND P2, PT, R5.reuse, R112, PT ;  /* 0x000000700500720c */ /* 0x040fe40003f46270 */
[----:B------:R-:W-:Y:S01]  /*2b40*/  HMMA.16816.F32 R52, R24, R48, RZ ;  /* 0x000000301834723c */ /* 0x000fe200000018ff */
[----:B------:R-:W-:Y:S02]  /*2b50*/  ISETP.GE.AND P1, PT, R5, R111, PT ;  /* 0x0000006f0500720c */ /* 0x000fe40003f26270 */
[----:B------:R-:W-:-:S04]  /*2b60*/  IADD3 R5, R86, 0x10, RZ ;  /* 0x0000001056057810 */ /* 0x000fc80007ffe0ff */
[-C--:B------:R-:W-:Y:S01]  /*2b70*/  ISETP.GE.AND P4, PT, R5, R112.reuse, PT ;  /* 0x000000700500720c */ /* 0x080fe20003f86270 */
[C---:B------:R-:W-:Y:S08]  /*2b80*/  HMMA.16816.F32 R44, R24.reuse, R40, RZ ;  /* 0x00000028182c723c */ /* 0x040ff000000018ff */
[C---:B--2---:R-:W-:Y:S08]  /*2b90*/  HMMA.16816.F32 R36, R24.reuse, R32, RZ ;  /* 0x000000201824723c */ /* 0x044ff000000018ff */
[C---:B------:R-:W-:Y:S08]  /*2ba0*/  HMMA.16816.F32 R64, R24.reuse, R66, RZ ;  /* 0x000000421840723c */ /* 0x040ff000000018ff */
[C---:B------:R-:W-:Y:S08]  /*2bb0*/  HMMA.16816.F32 R56, R24.reuse, R58, RZ ;  /* 0x0000003a1838723c */ /* 0x040ff000000018ff */
[C---:B------:R-:W-:Y:S08]  /*2bc0*/  HMMA.16816.F32 R48, R24.reuse, R50, RZ ;  /* 0x000000321830723c */ /* 0x040ff000000018ff */
[C---:B------:R-:W-:Y:S08]  /*2bd0*/  HMMA.16816.F32 R40, R24.reuse, R42, RZ ;  /* 0x0000002a1828723c */ /* 0x040ff000000018ff */
[C---:B------:R-:W-:Y:S08]  /*2be0*/  HMMA.16816.F32 R32, R24.reuse, R34, RZ ;  /* 0x000000221820723c */ /* 0x040ff000000018ff */
[----:B------:R-:W-:Y:S07]  /*2bf0*/  HMMA.16816.F32 R24, R24, R6, RZ ;  /* 0x000000061818723c */ /* 0x000fee00000018ff */
[----:B------:R-:W-:Y:S01]  /*2c00*/  IADD3 R6, R86, 0x9, RZ ;  /* 0x0000000956067810 */ /* 0x000fe20007ffe0ff */
[----:B----4-:R-:W-:Y:S03]  /*2c10*/  HMMA.16816.F32 R68, R80, R76, R68 ;  /* 0x0000004c5044723c */ /* 0x010fe60000001844 */
[----:B------:R-:W-:-:S02]  /*2c20*/  ISETP.GE.AND P0, PT, R6, R112, PT ;  /* 0x000000700600720c */ /* 0x000fc40003f06270 */
[-C--:B------:R-:W-:Y:S02]  /*2c30*/  ISETP.GE.AND P3, PT, R6, R111.reuse, PT ;  /* 0x0000006f0600720c */ /* 0x080fe40003f66270 */
[----:B------:R-:W-:Y:S01]  /*2c40*/  FSEL R6, R16, -INF , !P2 ;  /* 0xff80000010067808 */ /* 0x000fe20005000000 */
[C---:B------:R-:W-:Y:S01]  /*2c50*/  HMMA.16816.F32 R8, R80.reuse, R90, R8 ;  /* 0x0000005a5008723c */ /* 0x040fe20000001808 */
[----:B------:R-:W-:Y:S02]  /*2c60*/  IADD3 R16, R86, 0x18, RZ ;  /* 0x0000001856107810 */ /* 0x000fe40007ffe0ff */
[----:B------:R-:W-:Y:S02]  /*2c70*/  ISETP.GE.AND P2, PT, R5, R111, PT ;  /* 0x0000006f0500720c */ /* 0x000fe40003f46270 */
        /* <DEDUP_REMOVED lines=8> */
[----:B------:R-:W1:Y:S01]  /*2d00*/  LDSM.16.M88.4 R16, [R135+0x1000] ;  /* 0x001000008710783b */ /* 0x000e620000000200 */
[C---:B------:R-:W-:Y:S02]  /*2d10*/  ISETP.GE.AND P1, PT, R87.reuse, R112, PT ;  /* 0x000000705700720c */ /* 0x040fe40003f26270 */
[----:B------:R-:W-:Y:S02]  /*2d20*/  ISETP.GE.AND P0, PT, R87, R111, PT ;  /* 0x0000006f5700720c */ /* 0x000fe40003f06270 */
[----:B------:R-:W-:-:S02]  /*2d30*/  FSEL R77, R13, -INF , !P1 ;  /* 0xff8000000d4d7808 */ /* 0x000fc40004800000 */
[C---:B------:R-:W-:Y:S01]  /*2d40*/  IADD3 R87, R86.reuse, 0x19, RZ ;  /* 0x0000001956577810 */ /* 0x040fe20007ffe0ff */
[----:B------:R-:W-:Y:S01]  /*2d50*/  HMMA.16816.F32 R56, R80, R74, R56 ;  /* 0x0000004a5038723c */ /* 0x000fe20000001838 */
        /* <DEDUP_REMOVED lines=8> */
[CC--:B------:R-:W-:Y:S02]  /*2de0*/  ISETP.GE.AND P0, PT, R12.reuse, R112.reuse, PT ;  /* 0x000000700c00720c */ /* 0x0c0fe40003f06270 */
[----:B------:R-:W-:Y:S02]  /*2df0*/  ISETP.GE.AND P3, PT, R12, R111, PT ;  /* 0x0000006f0c00720c */ /* 0x000fe40003f66270 */
[----:B------:R-:W-:-:S02]  /*2e00*/  ISETP.GE.AND P4, PT, R13, R112, PT ;  /* 0x000000700d00720c */ /* 0x000fc40003f86270 */
[C---:B------:R-:W-:Y:S02]  /*2e10*/  IADD3 R8, R86.reuse, 0x28, RZ ;  /* 0x0000002856087810 */ /* 0x040fe40007ffe0ff */
[----:B------:R-:W-:Y:S02]  /*2e20*/  IADD3 R12, R86, 0x29, RZ ;  /* 0x00000029560c7810 */ /* 0x000fe40007ffe0ff */
[----:B------:R-:W-:Y:S02]  /*2e30*/  FSEL R79, R9, -INF , !P2 ;  /* 0xff800000094f7808 */ /* 0x000fe40005000000 */
[----:B------:R-:W-:Y:S02]  /*2e40*/  FSEL R72, R11, -INF , !P1 ;  /* 0xff8000000b487808 */ /* 0x000fe40004800000 */
[----:B------:R-:W-:Y:S01]  /*2e50*/  FSEL R91, R70, -INF , !P3 ;  /* 0xff800000465b7808 */ /* 0x000fe20005800000 */
[----:B-1----:R-:W-:Y:S01]  /*2e60*/  HMMA.16816.F32 R52, R80, R16, R52 ;  /* 0x000000105034723c */ /* 0x002fe20000001834 */
[----:B------:R-:W-:-:S02]  /*2e70*/  FSEL R69, R69, -INF , !P4 ;  /* 0xff80000045457808 */ /* 0x000fc40006000000 */
[-C--:B------:R-:W-:Y:S02]  /*2e80*/  ISETP.GE.AND P2, PT, R13, R111.reuse, PT ;  /* 0x0000006f0d00720c */ /* 0x080fe40003f46270 */
[-C--:B------:R-:W-:Y:S02]  /*2e90*/  ISETP.GE.AND P1, PT, R8, R112.reuse, PT ;  /* 0x000000700800720c */ /* 0x080fe40003f26270 */
[----:B------:R-:W-:Y:S01]  /*2ea0*/  FSEL R68, R68, -INF , !P0 ;  /* 0xff80000044447808 */ /* 0x000fe20004000000 */
[----:B------:R-:W-:Y:S01]  /*2eb0*/  HMMA.16816.F32 R48, R80, R18, R48 ;  /* 0x000000125030723c */ /* 0x000fe20000001830 */
[C---:B------:R-:W-:Y:S02]  /*2ec0*/  ISETP.GE.AND P3, PT, R12.reuse, R112, PT ;  /* 0x000000700c00720c */ /* 0x040fe40003f66270 */
[-C--:B------:R-:W-:Y:S02]  /*2ed0*/  ISETP.GE.AND P4, PT, R12, R111.reuse, PT ;  /* 0x0000006f0c00720c */ /* 0x080fe40003f86270 */
[----:B------:R-:W-:-:S02]  /*2ee0*/  ISETP.GE.AND P0, PT, R8, R111, PT ;  /* 0x0000006f0800720c */ /* 0x000fc40003f06270 */
[----:B------:R-:W-:Y:S01]  /*2ef0*/  IADD3 R12, R86, 0x30, RZ ;  /* 0x00000030560c7810 */ /* 0x000fe20007ffe0ff */
[----:B------:R-:W1:Y:S01]  /*2f00*/  LDSM.16.M88.4 R8, [R135+0x1400] ;  /* 0x001400008708783b */ /* 0x000e620000000200 */
[----:B------:R-:W-:Y:S02]  /*2f10*/  FSEL R115, R71, -INF , !P2 ;  /* 0xff80000047737808 */ /* 0x000fe40005000000 */
[----:B------:R-:W-:Y:S02]  /*2f20*/  FSEL R64, R64, -INF , !P1 ;  /* 0xff80000040407808 */ /* 0x000fe40004800000 */
[C---:B------:R-:W-:Y:S02]  /*2f30*/  ISETP.GE.AND P2, PT, R12.reuse, R112, PT ;  /* 0x000000700c00720c */ /* 0x040fe40003f46270 */
[----:B------:R-:W-:Y:S02]  /*2f40*/  ISETP.GE.AND P1, PT, R12, R111, PT ;  /* 0x0000006f0c00720c */ /* 0x000fe40003f26270 */
[----:B------:R-:W-:-:S02]  /*2f50*/  IADD3 R13, R86, 0x31, RZ ;  /* 0x00000031560d7810 */ /* 0x000fc40007ffe0ff */
[----:B------:R-:W-:Y:S02]  /*2f60*/  IADD3 R12, R86, 0x38, RZ ;  /* 0x00000038560c7810 */ /* 0x000fe40007ffe0ff */
[----:B------:R-:W-:Y:S02]  /*2f70*/  FSEL R107, R66, -INF , !P0 ;  /* 0xff800000426b7808 */ /* 0x000fe40004000000 */
[----:B------:R-:W-:Y:S02]  /*2f80*/  ISETP.GE.AND P0, PT, R13, R112, PT ;  /* 0x000000700d00720c */ /* 0x000fe40003f06270 */
[----:B------:R-:W-:Y:S02]  /*2f90*/  FSEL R70, R65, -INF , !P3 ;  /* 0xff80000041467808 */ /* 0x000fe40005800000 */
[----:B------:R-:W-:Y:S02]  /*2fa0*/  FSEL R90, R67, -INF , !P4 ;  /* 0xff800000435a7808 */ /* 0x000fe40006000000 */
[----:B------:R-:W-:-:S02]  /*2fb0*/  FSEL R60, R60, -INF , !P2 ;  /* 0xff8000003c3c7808 */ /* 0x000fc40005000000 */
[-C--:B------:R-:W-:Y:S02]  /*2fc0*/  ISETP.GE.AND P3, PT, R13, R111.reuse, PT ;  /* 0x0000006f0d00720c */ /* 0x080fe40003f66270 */
[----:B------:R-:W-:Y:S02]  /*2fd0*/  IADD3 R16, R86, 0x39, RZ ;  /* 0x0000003956107810 */ /* 0x000fe40007ffe0ff */
[C---:B------:R-:W-:Y:S02]  /*2fe0*/  ISETP.GE.AND P4, PT, R12.reuse, R112, PT ;  /* 0x000000700c00720c */ /* 0x040fe40003f86270 */
[----:B------:R-:W-:Y:S02]  /*2ff0*/  ISETP.GE.AND P2, PT, R12, R111, PT ;  /* 0x0000006f0c00720c */ /* 0x000fe40003f46270 */
[----:B------:R-:W2:Y:S01]  /*3000*/  LDSM.16.M88.4 R12, [R135+0x1800] ;  /* 0x00180000870c783b */ /* 0x000ea20000000200 */
[----:B------:R-:W-:Y:S02]  /*3010*/  FSEL R104, R62, -INF , !P1 ;  /* 0xff8000003e687808 */ /* 0x000fe40004800000 */
[----:B------:R-:W-:-:S02]  /*3020*/  FSEL R61, R61, -INF , !P0 ;  /* 0xff8000003d3d7808 */ /* 0x000fc40004000000 */
[C---:B------:R-:W-:Y:S02]  /*3030*/  ISETP.GE.AND P1, PT, R16.reuse, R112, PT ;  /* 0x000000701000720c */ /* 0x040fe40003f26270 */
[----:B------:R-:W-:Y:S02]  /*3040*/  ISETP.GE.AND P0, PT, R16, R111, PT ;  /* 0x0000006f1000720c */ /* 0x000fe40003f06270 */
[C---:B------:R-:W-:Y:S01]  /*3050*/  IADD3 R16, R86.reuse, 0x40, RZ ;  /* 0x0000004056107810 */ /* 0x040fe20007ffe0ff */
[----:B-1----:R-:W-:Y:S01]  /*3060*/  HMMA.16816.F32 R44, R80, R8, R44 ;  /* 0x00000008502c723c */ /* 0x002fe2000000182c */
[----:B------:R-:W-:Y:S02]  /*3070*/  IADD3 R17, R86, 0x41, RZ ;  /* 0x0000004156117810 */ /* 0x000fe40007ffe0ff */
[----:B------:R-:W-:Y:S02]  /*3080*/  FSEL R99, R63, -INF , !P3 ;  /* 0xff8000003f637808 */ /* 0x000fe40005800000 */
[----:B------:R-:W-:-:S02]  /*3090*/  FSEL R63, R56, -INF , !P4 ;  /* 0xff800000383f7808 */ /* 0x000fc40006000000 */
[----:B------:R-:W-:Y:S01]  /*30a0*/  FSEL R65, R58, -INF , !P2 ;  /* 0xff8000003a417808 */ /* 0x000fe20005000000 */
[----:B------:R-:W-:Y:S01]  /*30b0*/  HMMA.16816.F32 R40, R80, R10, R40 ;  /* 0x0000000a5028723c */ /* 0x000fe20000001828 */
[----:B------:R-:W-:Y:S02]  /*30c0*/  FSEL R67, R57, -INF , !P1 ;  /* 0xff80000039437808 */ /* 0x000fe40004800000 */
[CC--:B------:R-:W-:Y:S02]  /*30d0*/  ISETP.GE.AND P3, PT, R16.reuse, R112.reuse, PT ;  /* 0x000000701000720c */ /* 0x0c0fe40003f66270 */
[-C--:B------:R-:W-:Y:S02]  /*30e0*/  ISETP.GE.AND P4, PT, R16, R111.reuse, PT ;  /* 0x0000006f1000720c */ /* 0x080fe40003f86270 */
[C---:B------:R-:W-:Y:S02]  /*30f0*/  ISETP.GE.AND P2, PT, R17.reuse, R112, PT ;  /* 0x000000701100720c */ /* 0x040fe40003f46270 */
[----:B------:R-:W-:-:S02]  /*3100*/  ISETP.GE.AND P1, PT, R17, R111, PT ;  /* 0x0000006f1100720c */ /* 0x000fc40003f26270 */
[----:B------:R-:W1:Y:S01]  /*3110*/  LDSM.16.M88.4 R16, [R135+0x1c00] ;  /* 0x001c00008710783b */ /* 0x000e620000000200 */
[----:B------:R-:W-:Y:S01]  /*3120*/  IADD3 R56, R86, 0x48, RZ ;  /* 0x0000004856387810 */ /* 0x000fe20007ffe0ff */
[----:B------:R-:W-:-:S04]  /*3130*/  DEPBAR.LE SB0, 0x0 ;  /* 0x000080000000791a */ /* 0x000fc80000000000 */
[----:B------:R-:W-:Y:S02]  /*3140*/  IADD3 R57, R86, 0x49, RZ ;  /* 0x0000004956397810 */ /* 0x000fe40007ffe0ff */
[----:B------:R-:W-:Y:S02]  /*3150*/  FSEL R102, R59, -INF , !P0 ;  /* 0xff8000003b667808 */ /* 0x000fe40004000000 */
[----:B------:R-:W-:Y:S01]  /*3160*/  FSEL R8, R52, -INF , !P3 ;  /* 0xff80000034087808 */ /* 0x000fe20005800000 */
[----:B--2---:R-:W-:Y:S01]  /*3170*/  HMMA.16816.F32 R36, R80, R12, R36 ;  /* 0x0000000c5024723c */ /* 0x004fe20000001824 */
[C---:B------:R-:W-:Y:S02]  /*3180*/  ISETP.GE.AND P0, PT, R56.reuse, R112, PT ;  /* 0x000000703800720c */ /* 0x040fe40003f06270 */
[----:B------:R-:W-:Y:S02]  /*3190*/  ISETP.GE.AND P3, PT, R56, R111, PT ;  /* 0x0000006f3800720c */ /* 0x000fe40003f66270 */
[----:B------:R-:W-:-:S02]  /*31a0*/  FSEL R89, R54, -INF , !P4 ;  /* 0xff80000036597808 */ /* 0x000fc40006000000 */
[----:B------:R-:W-:Y:S01]  /*31b0*/  FSEL R9, R53, -INF , !P2 ;  /* 0xff80000035097808 */ /* 0x000fe20005000000 */
[----:B------:R-:W-:Y:S01]  /*31c0*/  HMMA.16816.F32 R32, R80, R14, R32 ;  /* 0x0000000e5020723c */ /* 0x000fe20000001820 */
[C---:B------:R-:W-:Y:S02]  /*31d0*/  IADD3 R52, R86.reuse, 0x50, RZ ;  /* 0x0000005056347810 */ /* 0x040fe40007ffe0ff */
[----:B------:R-:W-:Y:S02]  /*31e0*/  ISETP.GE.AND P4, PT, R57, R112, PT ;  /* 0x000000703900720c */ /* 0x000fe40003f86270 */
[----:B------:R-:W-:Y:S02]  /*31f0*/  IADD3 R53, R86, 0x51, RZ ;  /* 0x0000005156357810 */ /* 0x000fe40007ffe0ff */
[----:B------:R-:W-:Y:S02]  /*3200*/  FSEL R62, R55, -INF , !P1 ;  /* 0xff800000373e7808 */ /* 0x000fe40004800000 */
[----:B------:R-:W-:-:S02]  /*3210*/  ISETP.GE.AND P2, PT, R57, R111, PT ;  /* 0x0000006f3900720c */ /* 0x000fc40003f46270 */
[-C--:B------:R-:W-:Y:S02]  /*3220*/  ISETP.GE.AND P1, PT, R52, R112.reuse, PT ;  /* 0x000000703400720c */ /* 0x080fe40003f26270 */
[----:B------:R-:W-:Y:S02]  /*3230*/  FSEL R10, R48, -INF , !P0 ;  /* 0xff800000300a7808 */ /* 0x000fe40004000000 */
[----:B------:R-:W-:Y:S02]  /*3240*/  FSEL R58, R50, -INF , !P3 ;  /* 0xff800000323a7808 */ /* 0x000fe40005800000 */
[----:B------:R-:W-:Y:S02]  /*3250*/  ISETP.GE.AND P0, PT, R52, R111, PT ;  /* 0x0000006f3400720c */ /* 0x000fe40003f06270 */
[----:B------:R-:W-:Y:S01]  /*3260*/  ISETP.GE.AND P3, PT, R53, R112, PT ;  /* 0x000000703500720c */ /* 0x000fe20003f66270 */
[----:B-1----:R-:W-:Y:S01]  /*3270*/  HMMA.16816.F32 R24, R80, R18, R24 ;  /* 0x000000125018723c */ /* 0x002fe20000001818 */
[----:B------:R-:W-:-:S02]  /*3280*/  FSEL R11, R49, -INF , !P4 ;  /* 0xff800000310b7808 */ /* 0x000fc40006000000 */
[C---:B------:R-:W-:Y:S02]  /*3290*/  IADD3 R48, R86.reuse, 0x58, RZ ;  /* 0x0000005856307810 */ /* 0x040fe40007ffe0ff */
[----:B------:R-:W-:Y:S02]  /*32a0*/  IADD3 R49, R86, 0x59, RZ ;  /* 0x0000005956317810 */ /* 0x000fe40007ffe0ff */
[----:B------:R-:W-:Y:S01]  /*32b0*/  FSEL R57, R51, -INF , !P2 ;  /* 0xff80000033397808 */ /* 0x000fe20005000000 */
[----:B------:R-:W-:Y:S01]  /*32c0*/  HMMA.16816.F32 R28, R80, R16, R28 ;  /* 0x00000010501c723c */ /* 0x000fe2000000181c */
[----:B------:R-:W-:Y:S02]  /*32d0*/  FSEL R12, R44, -INF , !P1 ;  /* 0xff8000002c0c7808 */ /* 0x000fe40004800000 */
[C---:B------:R-:W-:Y:S02]  /*32e0*/  ISETP.GE.AND P2, PT, R48.reuse, R112, PT ;  /* 0x000000703000720c */ /* 0x040fe40003f46270 */
[----:B------:R-:W-:-:S02]  /*32f0*/  ISETP.GE.AND P1, PT, R48, R111, PT ;  /* 0x0000006f3000720c */ /* 0x000fc40003f26270 */
[----:B------:R-:W-:Y:S02]  /*3300*/  FSEL R54, R46, -INF , !P0 ;  /* 0xff8000002e367808 */ /* 0x000fe40004000000 */
[----:B------:R-:W-:Y:S02]  /*3310*/  FSEL R13, R45, -INF , !P3 ;  /* 0xff8000002d0d7808 */ /* 0x000fe40005800000 */
[----:B------:R-:W-:Y:S02]  /*3320*/  ISETP.GE.AND P0, PT, R49, R112, PT ;  /* 0x000000703100720c */ /* 0x000fe40003f06270 */
[----:B------:R-:W-:Y:S02]  /*3330*/  IADD3 R45, R86, 0x61, RZ ;  /* 0x00000061562d7810 */ /* 0x000fe40007ffe0ff */
[-C--:B------:R-:W-:Y:S02]  /*3340*/  ISETP.GE.AND P4, PT, R53, R111.reuse, PT ;  /* 0x0000006f3500720c */ /* 0x080fe40003f86270 */
[----:B------:R-:W-:-:S02]  /*3350*/  ISETP.GE.AND P3, PT, R49, R111, PT ;  /* 0x0000006f3100720c */ /* 0x000fc40003f66270 */
[----:B------:R-:W-:Y:S02]  /*3360*/  IADD3 R44, R86, 0x60, RZ ;  /* 0x00000060562c7810 */ /* 0x000fe40007ffe0ff */
[----:B------:R-:W-:Y:S02]  /*3370*/  FSEL R15, R40, -INF , !P2 ;  /* 0xff800000280f7808 */ /* 0x000fe40005000000 */
[----:B------:R-:W-:Y:S02]  /*3380*/  FSEL R49, R42, -INF , !P1 ;  /* 0xff8000002a317808 */ /* 0x000fe40004800000 */
[----:B------:R-:W-:Y:S02]  /*3390*/  ISETP.GE.AND P1, PT, R45, R112, PT ;  /* 0x000000702d00720c */ /* 0x000fe40003f26270 */
[----:B------:R-:W-:Y:S02]  /*33a0*/  FSEL R14, R41, -INF , !P0 ;  /* 0xff800000290e7808 */ /* 0x000fe40004000000 */
[----:B------:R-:W-:-:S02]  /*33b0*/  IADD3 R40, R86, 0x68, RZ ;  /* 0x0000006856287810 */ /* 0x000fc40007ffe0ff */
[----:B------:R-:W-:Y:S02]  /*33c0*/  IADD3 R41, R86, 0x69, RZ ;  /* 0x0000006956297810 */ /* 0x000fe40007ffe0ff */
[----:B------:R-:W-:Y:S02]  /*33d0*/  FSEL R50, R47, -INF , !P4 ;  /* 0xff8000002f327808 */ /* 0x000fe40006000000 */
[CC--:B------:R-:W-:Y:S02]  /*33e0*/  ISETP.GE.AND P4, PT, R44.reuse, R112.reuse, PT ;  /* 0x000000702c00720c */ /* 0x0c0fe40003f86270 */
[----:B------:R-:W-:Y:S02]  /*33f0*/  ISETP.GE.AND P2, PT, R44, R111, PT ;  /* 0x0000006f2c00720c */ /* 0x000fe40003f46270 */
[----:B------:R-:W-:Y:S02]  /*3400*/  FSEL R53, R43, -INF , !P3 ;  /* 0xff8000002b357808 */ /* 0x000fe40005800000 */
[----:B------:R-:W-:-:S02]  /*3410*/  ISETP.GE.AND P3, PT, R40, R112, PT ;  /* 0x000000702800720c */ /* 0x000fc40003f66270 */
[----:B------:R-:W-:Y:S02]  /*3420*/  FSEL R16, R37, -INF , !P1 ;  /* 0xff80000025107808 */ /* 0x000fe40004800000 */
[-C--:B------:R-:W-:Y:S02]  /*3430*/  ISETP.GE.AND P1, PT, R41, R111.reuse, PT ;  /* 0x0000006f2900720c */ /* 0x080fe40003f26270 */
[----:B------:R-:W-:Y:S02]  /*3440*/  IADD3 R19, R86, 0x78, RZ ;  /* 0x0000007856137810 */ /* 0x000fe40007ffe0ff */
[----:B------:R-:W-:Y:S02]  /*3450*/  FSEL R17, R36, -INF , !P4 ;  /* 0xff80000024117808 */ /* 0x000fe40006000000 */
[----:B------:R-:W-:Y:S02]  /*3460*/  FSEL R48, R38, -INF , !P2 ;  /* 0xff80000026307808 */ /* 0x000fe40005000000 */
[----:B------:R-:W-:-:S02]  /*3470*/  ISETP.GE.AND P4, PT, R40, R111, PT ;  /* 0x0000006f2800720c */ /* 0x000fc40003f86270 */
[----:B------:R-:W-:Y:S02]  /*3480*/  ISETP.GE.AND P2, PT, R41, R112, PT ;  /* 0x000000702900720c */ /* 0x000fe40003f46270 */
[----:B------:R-:W-:Y:S02]  /*3490*/  FSEL R121, R32, -INF , !P3 ;  /* 0xff80000020797808 */ /* 0x000fe40005800000 */
[----:B------:R-:W-:Y:S02]  /*34a0*/  IADD3 R32, R86, 0x71, RZ ;  /* 0x0000007156207810 */ /* 0x000fe40007ffe0ff */
[----:B------:R-:W-:Y:S01]  /*34b0*/  FSEL R44, R35, -INF , !P1 ;  /* 0xff800000232c7808 */ /* 0x000fe20004800000 */
[----:B------:R-:W-:Y:S01]  /*34c0*/  BAR.SYNC.DEFER_BLOCKING 0x0 ;  /* 0x0000000000007b1d */ /* 0x000fe20000010000 */
[-C--:B------:R-:W-:Y:S02]  /*34d0*/  ISETP.GE.AND P1, PT, R19, R111.reuse, PT ;  /* 0x0000006f1300720c */ /* 0x080fe40003f26270 */
        /* <DEDUP_REMOVED lines=8> */
[----:B------:R-:W-:Y:S02]  /*3560*/  ISETP.GT.AND P1, PT, R147, R141, PT ;  /* 0x0000008d9300720c */ /* 0x000fe40003f24270 */
[C---:B------:R-:W-:Y:S02]  /*3570*/  ISETP.GE.AND P0, PT, R36.reuse, R112, PT ;  /* 0x000000702400720c */ /* 0x040fe40003f06270 */
[----:B------:R-:W-:Y:S02]  /*3580*/  ISETP.GE.AND P3, PT, R36, R111, PT ;  /* 0x0000006f2400720c */ /* 0x000fe40003f66270 */
[----:B------:R-:W-:Y:S02]  /*3590*/  FSEL R116, R28, -INF , !P0 ;  /* 0xff8000001c747808 */ /* 0x000fe40004000000 */
[----:B------:R-:W-:-:S02]  /*35a0*/  FSEL R38, R30, -INF , !P3 ;  /* 0xff8000001e267808 */ /* 0x000fc40005800000 */
[C---:B------:R-:W-:Y:S02]  /*35b0*/  ISETP.GE.AND P0, PT, R86.reuse, R112, PT ;  /* 0x000000705600720c */ /* 0x040fe40003f06270 */
[C---:B------:R-:W-:Y:S02]  /*35c0*/  ISETP.GE.AND P3, PT, R86.reuse, R111, PT ;  /* 0x0000006f5600720c */ /* 0x040fe40003f66270 */
[----:B------:R-:W-:Y:S02]  /*35d0*/  IADD3 R86, R86, 0x79, RZ ;  /* 0x0000007956567810 */ /* 0x000fe40007ffe0ff */
        /* <DEDUP_REMOVED lines=11> */
[C---:B------:R-:W-:Y:S02]  /*3690*/  IADD3 R87, R135.reuse, 0x1800, RZ ;  /* 0x0000180087577810 */ /* 0x040fe40007ffe0ff */
[----:B------:R-:W-:Y:S01]  /*36a0*/  IADD3 R86, R135, 0x1c00, RZ ;  /* 0x00001c0087567810 */ /* 0x000fe20007ffe0ff */
[----:B------:R-:W-:Y:S05]  /*36b0*/  @!P1 BRA `(.L_x_3848) ;  /* 0x0000072000009947 */ /* 0x000fea0003800000 */
[----:B------:R-:W-:Y:S05]  /*36c0*/  @!P6 BRA `(.L_x_3849) ;  /* 0x000003a00000e947 */ /* 0x000fea0003800000 */
[----:B------:R-:W1:Y:S01]  /*36d0*/  I2F.RP R30, R94 ;  /* 0x0000005e001e7306 */ /* 0x000e620000209400 */
[----:B------:R-:W-:Y:S02]  /*36e0*/  IADD3 R27, R0, -0x80, RZ ;  /* 0xffffff80001b7810 */ /* 0x000fe40007ffe0ff */
        /* <DEDUP_REMOVED lines=56> */
.L_x_3849:
[----:B------:R-:W-:-:S04]  /*3a70*/  LEA R23, -R2, RZ, 0x7 ;  /* 0x000000ff02177211 */ /* 0x000fc800078e39ff */
[----:B------:R-:W-:Y:S02]  /*3a80*/  SHF.R.S32.HI R22, RZ, 0x1f, R23 ;  /* 0x0000001fff167819 */ /* 0x000fe40000011417 */
.L_x_3850:
[----:B------:R-:W-:Y:S01]  /*3a90*/  ISETP.GE.AND P0, PT, R152, c[0x0][0x220], PT ;  /* 0x0000880098007a0c */ /* 0x000fe20003f06270 */
[----:B------:R-:W-:-:S12]  /*3aa0*/  BSSY B0, `(.L_x_3851) ;  /* 0x0000030000007945 */ /* 0x000fd80003800000 */
[----:B------:R-:W-:Y:S01]  /*3ab0*/  @!P0 IMAD.MOV.U32 R0, RZ, RZ, c[0x0][0x19c] ;  /* 0x00006700ff008624 */ /* 0x000fe200078e00ff */
[CC--:B------:R-:W-:Y:S01]  /*3ac0*/  @!P0 LEA R29, P2, R2.reuse, R85.reuse, 0x6 ;  /* 0x00000055021d8211 */ /* 0x0c0fe200078430ff */
[----:B------:R1:W-:Y:S01]  /*3ad0*/  @P0 STS [R148+0x1000], RZ ;  /* 0x001000ff94000388 */ /* 0x0003e20000000800 */
[CC--:B------:R-:W-:Y:S02]  /*3ae0*/  @!P0 IADD3 R25, P5, R23.reuse, R85.reuse, RZ ;  /* 0x0000005517198210 */ /* 0x0c0fe40007fbe0ff */
[C---:B------:R-:W-:Y:S01]  /*3af0*/  @!P0 IADD3 R27, P4, P3, R23.reuse, R85, R143 ;  /* 0x00000055171b8210 */ /* 0x040fe20007b9e08f */
        /* <DEDUP_REMOVED lines=42> */
.L_x_3852:
[----:B------:R-:W-:Y:S05]  /*3da0*/  BSYNC B0 ;  /* 0x0000000000007941 */ /* 0x000fea0003800000 */
.L_x_3851:
[----:B------:R-:W0:Y:S01]  /*3db0*/  LDGDEPBAR ;  /* 0x00000000000079af */ /* 0x000e220000000000 */
[----:B------:R-:W-:-:S04]  /*3dc0*/  IADD3 R85, P0, R23, R85, RZ ;  /* 0x0000005517557210 */ /* 0x000fc80007f1e0ff */
[----:B------:R-:W-:Y:S02]  /*3dd0*/  IADD3.X R84, R22, R84, RZ, P0, !PT ;  /* 0x0000005416547210 */ /* 0x000fe400007fe4ff */
.L_x_3848:
        /* <DEDUP_REMOVED lines=67> */
[--C-:B--2---:R-:W-:Y:S02]  /*4210*/  FFMA.FTZ R24, R12, c[0x0][0x23c], -R45.reuse ;  /* 0x00008f000c187a23 */ /* 0x104fe4000001082d */
        /* <DEDUP_REMOVED lines=9> */
[--C-:B-1----:R-:W-:Y:S01]  /*42b0*/  FFMA.FTZ R41, R69, c[0x0][0x23c], -R45.reuse ;  /* 0x00008f0045297a23 */ /* 0x102fe2000001082d */
        /* <DEDUP_REMOVED lines=15> */
[--C-:B------:R-:W-:Y:S01]  /*43b0*/  FFMA.FTZ R35, R61, c[0x0][0x23c], -R45.reuse ;  /* 0x00008f003d237a23 */ /* 0x100fe2000001082d */
[----:B------:R-:W-:Y:S01]  /*43c0*/  FMNMX.FTZ R0, R48, R0, !PT ;  /* 0x0000000030007209 */ /* 0x000fe20007810000 */
[--C-:B------:R-:W-:Y:S01]  /*43d0*/  FFMA.FTZ R31, R67, c[0x0][0x23c], -R45.reuse ;  /* 0x00008f00431f7a23 */ /* 0x100fe2000001082d */
[----:B------:R-:W1:Y:S01]  /*43e0*/  MUFU.EX2 R56, R56 ;  /* 0x0000003800387308 */ /* 0x000e620000000800 */
[--C-:B------:R-:W-:Y:S01]  /*43f0*/  FFMA.FTZ R20, R17, c[0x0][0x23c], -R45.reuse ;  /* 0x00008f0011147a23 */ /* 0x100fe2000001082d */
[----:B------:R-:W-:Y:S01]  /*4400*/  FMNMX.FTZ R0, R42, R0, !PT ;  /* 0x000000002a007209 */ /* 0x000fe20007810000 */
[--C-:B------:R-:W-:Y:S01]  /*4410*/  FFMA.FTZ R3, R16, c[0x0][0x23c], -R45.reuse ;  /* 0x00008f0010037a23 */ /* 0x100fe2000001082d */
[----:B--2---:R-:W-:Y:S01]  /*4420*/  F2FP.PACK_AB R70, R100, R101 ;  /* 0x000000656446723e */ /* 0x004fe200000000ff */
[----:B------:R-:W-:Y:S01]  /*4430*/  FFMA.FTZ R34, R63, c[0x0][0x23c], -R45 ;  /* 0x00008f003f227a23 */ /* 0x000fe2000001082d */
[----:B------:R-:W-:Y:S01]  /*4440*/  FMNMX.FTZ R0, R46, R0, !PT ;  /* 0x000000002e007209 */ /* 0x000fe20007810000 */
[----:B------:R-:W-:Y:S01]  /*4450*/  FADD.FTZ R105, R106, R105 ;  /* 0x000000696a697221 */ /* 0x000fe20000010000 */
[----:B------:R-:W-:Y:S01]  /*4460*/  MUFU.EX2 R55, R55 ;  /* 0x0000003700377308 */ /* 0x000fe20000000800 */
[----:B------:R-:W-:Y:S01]  /*4470*/  FFMA.FTZ R33, R121, c[0x0][0x23c], -R45 ;  /* 0x00008f0079217a23 */ /* 0x000fe2000001082d */
[----:B------:R-:W-:Y:S01]  /*4480*/  FMNMX.FTZ R0, R44, R0, !PT ;  /* 0x000000002c007209 */ /* 0x000fe20007810000 */
[----:B------:R-:W-:-:S02]  /*4490*/  FADD.FTZ R105, R101, R105 ;  /* 0x0000006965697221 */ /* 0x000fc40000010000 */
[----:B------:R-:W-:Y:S01]  /*44a0*/  FFMA.FTZ R47, R47, c[0x0][0x23c], -R45 ;  /* 0x00008f002f2f7a23 */ /* 0x000fe2000001082d */
[----:B------:R-:W-:Y:S01]  /*44b0*/  FMNMX.FTZ R0, R38, R0, !PT ;  /* 0x0000000026007209 */ /* 0x000fe20007810000 */
[----:B------:R-:W-:Y:S01]  /*44c0*/  FADD.FTZ R100, R100, R105 ;  /* 0x0000006964647221 */ /* 0x000fe20000010000 */
[----:B------:R-:W-:Y:S01]  /*44d0*/  MUFU.EX2 R52, R52 ;  /* 0x0000003400347308 */ /* 0x000fe20000000800 */
[----:B------:R-:W-:Y:S01]  /*44e0*/  FFMA.FTZ R163, R43, c[0x0][0x23c], -R45 ;  /* 0x00008f002ba37a23 */ /* 0x000fe2000001082d */
[----:B------:R-:W-:Y:S01]  /*44f0*/  FMNMX.FTZ R0, R36, R0, !PT ;  /* 0x0000000024007209 */ /* 0x000fe20007810000 */
[----:B------:R-:W-:-:S03]  /*4500*/  FADD.FTZ R100, R66, R100 ;  /* 0x0000006442647221 */ /* 0x000fc60000010000 */
[----:B------:R-:W-:Y:S01]  /*4510*/  FMNMX.FTZ R0, R32, R0, !PT ;  /* 0x0000000020007209 */ /* 0x000fe20007810000 */
[----:B-1----:R-:W-:Y:S01]  /*4520*/  FADD.FTZ R100, R56, R100 ;  /* 0x0000006438647221 */ /* 0x002fe20000010000 */
        /* <DEDUP_REMOVED lines=21> */
[----:B------:R-:W1:Y:S01]  /*4680*/  LDSM.16.MT88.4 R4, [R133+0x3000] ;  /* 0x003000008504783b */ /* 0x000e620000004200 */
[--C-:B------:R-:W-:Y:S02]  /*4690*/  FFMA.FTZ R114, R19, c[0x0][0x23c], -R29.reuse ;  /* 0x00008f0013727a23 */ /* 0x100fe4000001081d */
[--C-:B------:R-:W-:Y:S02]  /*46a0*/  FFMA.FTZ R113, R18, c[0x0][0x23c], -R29.reuse ;  /* 0x00008f0012717a23 */ /* 0x100fe4000001081d */
[--C-:B------:R-:W-:Y:S01]  /*46b0*/  FFMA.FTZ R88, R88, c[0x0][0x23c], -R29.reuse ;  /* 0x00008f0058587a23 */ /* 0x100fe2000001081d */
[----:B------:R-:W-:Y:S01]  /*46c0*/  MUFU.EX2 R103, R103 ;  /* 0x0000006700677308 */ /* 0x000fe20000000800 */
[--C-:B------:R-:W-:Y:S01]  /*46d0*/  FFMA.FTZ R67, R118, c[0x0][0x23c], -R29.reuse ;  /* 0x00008f0076437a23 */ /* 0x100fe2000001081d */
[----:B------:R-:W2:Y:S01]  /*46e0*/  LDSM.16.MT88.4 R16, [R134+0x3800] ;  /* 0x003800008610783b */ /* 0x000ea20000004200 */
[----:B------:R-:W-:-:S02]  /*46f0*/  FFMA.FTZ R61, R119, c[0x0][0x23c], -R29 ;  /* 0x00008f00773d7a23 */ /* 0x000fc4000001081d */
[--C-:B------:R-:W-:Y:S02]  /*4700*/  FFMA.FTZ R64, R117, c[0x0][0x23c], -R29.reuse ;  /* 0x00008f0075407a23 */ /* 0x100fe4000001081d */
[--C-:B------:R-:W-:Y:S01]  /*4710*/  FFMA.FTZ R60, R72, c[0x0][0x23c], -R29.reuse ;  /* 0x00008f00483c7a23 */ /* 0x100fe2000001081d */
[----:B------:R-:W-:Y:S01]  /*4720*/  MUFU.EX2 R114, R114 ;  /* 0x0000007200727308 */ /* 0x000fe20000000800 */
[--C-:B------:R-:W-:Y:S02]  /*4730*/  FFMA.FTZ R91, R91, c[0x0][0x23c], -R29.reuse ;  /* 0x00008f005b5b7a23 */ /* 0x100fe4000001081d */
[--C-:B------:R-:W-:Y:S02]  /*4740*/  FFMA.FTZ R59, R115, c[0x0][0x23c], -R29.reuse ;  /* 0x00008f00733b7a23 */ /* 0x100fe4000001081d */
[--C-:B------:R-:W-:Y:S02]  /*4750*/  FFMA.FTZ R63, R107, c[0x0][0x23c], -R29.reuse ;  /* 0x00008f006b3f7a23 */ /* 0x100fe4000001081d */
[--C-:B------:R-:W-:Y:S01]  /*4760*/  FFMA.FTZ R90, R90, c[0x0][0x23c], -R29.reuse ;  /* 0x00008f005a5a7a23 */ /* 0x100fe2000001081d */
[----:B------:R-:W3:Y:S01]  /*4770*/  MUFU.EX2 R113, R113 ;  /* 0x0000007100717308 */ /* 0x000ee20000000800 */
        /* <DEDUP_REMOVED lines=8> */
[----:B------:R-:W-:Y:S01]  /*4800*/  FFMA.FTZ R115, R57, c[0x0][0x23c], -R29 ;  /* 0x00008f0039737a23 */ /* 0x000fe2000001081d */
[----:B---3--:R-:W-:Y:S01]  /*4810*/  F2FP.PACK_AB R69, R113, R114 ;  /* 0x000000727145723e */ /* 0x008fe200000000ff */
[----:B------:R-:W-:Y:S01]  /*4820*/  MUFU.EX2 R67, R67 ;  /* 0x0000004300437308 */ /* 0x000fe20000000800 */
[----:B------:R-:W-:Y:S02]  /*4830*/  FADD.FTZ R113, R114, R113 ;  /* 0x0000007172717221 */ /* 0x000fe40000010000 */
[----:B------:R-:W-:Y:S02]  /*4840*/  FFMA.FTZ R57, R116, c[0x0][0x23c], -R45 ;  /* 0x00008f0074397a23 */ /* 0x000fe4000001082d */
[----:B------:R-:W-:Y:S01]  /*4850*/  FADD.FTZ R113, R103, R113 ;  /* 0x0000007167717221 */ /* 0x000fe20000010000 */
[C---:B----4-:R-:W-:Y:S02]  /*4860*/  F2FP.PACK_AB R71, R88.reuse, R103 ;  /* 0x000000675847723e */ /* 0x050fe400000000ff */
[----:B------:R-:W3:Y:S01]  /*4870*/  MUFU.EX2 R61, R61 ;  /* 0x0000003d003d7308 */ /* 0x000ee20000000800 */
[----:B------:R-:W-:-:S02]  /*4880*/  FADD.FTZ R113, R88, R113 ;  /* 0x0000007158717221 */ /* 0x000fc40000010000 */
[--C-:B------:R-:W-:Y:S02]  /*4890*/  FFMA.FTZ R54, R54, c[0x0][0x23c], -R29.reuse ;  /* 0x00008f0036367a23 */ /* 0x100fe4000001081d */
[--C-:B------:R-:W-:Y:S01]  /*48a0*/  FFMA.FTZ R50, R50, c[0x0][0x23c], -R29.reuse ;  /* 0x00008f0032327a23 */ /* 0x100fe2000001081d */
[C---:B------:R-:W-:Y:S01]  /*48b0*/  HMMA.16816.F32 R80, R68.reuse, R76, RZ ;  /* 0x0000004c4450723c */ /* 0x040fe200000018ff */
[--C-:B------:R-:W-:Y:S01]  /*48c0*/  FFMA.FTZ R49, R49, c[0x0][0x23c], -R29.reuse ;  /* 0x00008f0031317a23 */ /* 0x100fe2000001081d */
[----:B------:R-:W-:Y:S01]  /*48d0*/  MUFU.EX2 R64, R64 ;  /* 0x0000004000407308 */ /* 0x000fe20000000800 */
[----:B------:R-:W-:Y:S02]  /*48e0*/  FFMA.FTZ R116, R53, c[0x0][0x23c], -R29 ;  /* 0x00008f0035747a23 */ /* 0x000fe4000001081d */
[----:B------:R-:W-:Y:S02]  /*48f0*/  FFMA.FTZ R65, R120, c[0x0][0x23c], -R45 ;  /* 0x00008f0078417a23 */ /* 0x000fe4000001082d */
[--C-:B------:R-:W-:Y:S01]  /*4900*/  FFMA.FTZ R48, R48, c[0x0][0x23c], -R29.reuse ;  /* 0x00008f0030307a23 */ /* 0x100fe2000001081d */
[----:B------:R-:W-:Y:S01]  /*4910*/  HMMA.16816.F32 R76, R68, R78, RZ ;  /* 0x0000004e444c723c */ /* 0x000fe200000018ff */
[--C-:B------:R-:W-:Y:S01]  /*4920*/  FFMA.FTZ R42, R42, c[0x0][0x23c], -R29.reuse ;  /* 0x00008f002a2a7a23 */ /* 0x100fe2000001081d */
[----:B------:R-:W4:Y:S01]  /*4930*/  MUFU.EX2 R60, R60 ;  /* 0x0000003c003c7308 */ /* 0x000f220000000800 */
[----:B------:R-:W-:-:S02]  /*4940*/  FFMA.FTZ R46, R46, c[0x0][0x23c], -R29 ;  /* 0x00008f002e2e7a23 */ /* 0x000fc4000001081d */
[--C-:B------:R-:W-:Y:S02]  /*4950*/  FFMA.FTZ R44, R44, c[0x0][0x23c], -R29.reuse ;  /* 0x00008f002c2c7a23 */ /* 0x100fe4000001081d */
[----:B------:R-:W-:Y:S01]  /*4960*/  FFMA.FTZ R38, R38, c[0x0][0x23c], -R29 ;  /* 0x00008f0026267a23 */ /* 0x000fe2000001081d */
[C---:B-1----:R-:W-:Y:S01]  /*4970*/  HMMA.16816.F32 R72, R68.reuse, R4, RZ ;  /* 0x000000044448723c */ /* 0x042fe200000018ff */
[----:B------:R-:W-:Y:S01]  /*4980*/  FFMA.FTZ R53, R98, c[0x0][0x23c], -R45 ;  /* 0x00008f0062357a23 */ /* 0x000fe2000001082d */
[----:B------:R-:W-:Y:S01]  /*4990*/  MUFU.EX2 R91, R91 ;  /* 0x0000005b005b7308 */ /* 0x000fe20000000800 */
[--C-:B------:R-:W-:Y:S02]  /*49a0*/  FFMA.FTZ R36, R36, c[0x0][0x23c], -R29.reuse ;  /* 0x00008f0024247a23 */ /* 0x100fe4000001081d */
[----:B------:R-:W-:Y:S02]  /*49b0*/  FFMA.FTZ R32, R32, c[0x0][0x23c], -R29 ;  /* 0x00008f0020207a23 */ /* 0x000fe4000001081d */
[----:B------:R-:W-:Y:S01]  /*49c0*/  F2FP.PACK_AB R4, R56, R66 ;  /* 0x000000423804723e */ /* 0x000fe200000000ff */
[----:B------:R-:W-:Y:S01]  /*49d0*/  HMMA.16816.F32 R68, R68, R6, RZ ;  /* 0x000000064444723c */ /* 0x000fe200000018ff */
[----:B---3--:R-:W-:Y:S01]  /*49e0*/  F2FP.PACK_AB R5, R61, R67 ;  /* 0x000000433d05723e */ /* 0x008fe200000000ff */
[----:B------:R-:W1:Y:S01]  /*49f0*/  MUFU.EX2 R59, R59 ;  /* 0x0000003b003b7308 */ /* 0x000e620000000800 */
[----:B------:R-:W-:-:S02]  /*4a00*/  FADD.FTZ R67, R67, R113 ;  /* 0x0000007143437221 */ /* 0x000fc40000010000 */
[----:B------:R-:W-:Y:S02]  /*4a10*/  FFMA.FTZ R162, R28, c[0x0][0x23c], -R29 ;  /* 0x00008f001ca27a23 */ /* 0x000fe4000001081d */
[----:B------:R-:W-:Y:S01]  /*4a20*/  F2FP.PACK_AB R6, R52, R55 ;  /* 0x000000373406723e */ /* 0x000fe200000000ff */
[----:B------:R-:W-:Y:S01]  /*4a30*/  FADD.FTZ R67, R61, R67 ;  /* 0x000000433d437221 */ /* 0x000fe20000010000 */
[----:B----4-:R-:W-:Y:S01]  /*4a40*/  F2FP.PACK_AB R7, R60, R64 ;  /* 0x000000403c07723e */ /* 0x010fe200000000ff */
[----:B------:R-:W-:Y:S01]  /*4a50*/  MUFU.EX2 R63, R63 ;  /* 0x0000003f003f7308 */ /* 0x000fe20000000800 */
[----:B------:R-:W-:Y:S02]  /*4a60*/  FADD.FTZ R55, R55, R100 ;  /* 0x0000006437377221 */ /* 0x000fe40000010000 */
[----:B------:R-:W-:Y:S02]  /*4a70*/  FADD.FTZ R64, R64, R67 ;  /* 0x0000004340407221 */ /* 0x000fe40000010000 */
[----:B------:R-:W-:Y:S01]  /*4a80*/  FADD.FTZ R55, R52, R55 ;  /* 0x0000003734377221 */ /* 0x000fe20000010000 */
[C---:B------:R-:W-:Y:S01]  /*4a90*/  HMMA.16816.F32 R80, R4.reuse, R12, R80 ;  /* 0x0000000c0450723c */ /* 0x040fe20000001850 */
[----:B------:R-:W-:Y:S01]  /*4aa0*/  FADD.FTZ R64, R60, R64 ;  /* 0x000000403c407221 */ /* 0x000fe20000010000 */
[----:B------:R-:W3:Y:S06]  /*4ab0*/  MUFU.EX2 R90, R90 ;  /* 0x0000005a005a7308 */ /* 0x000eec0000000800 */
[C---:B------:R-:W-:Y:S01]  /*4ac0*/  HMMA.16816.F32 R76, R4.reuse, R14, R76 ;  /* 0x0000000e044c723c */ /* 0x040fe2000000184c */
[----:B------:R-:W4:Y:S01]  /*4ad0*/  LDSM.16.MT88.4 R12, [R133+0x3800] ;  /* 0x00380000850c783b */ /* 0x000f220000004200 */
[----:B------:R-:W5:Y:S06]  /*4ae0*/  MUFU.EX2 R104, R104 ;  /* 0x0000006800687308 */ /* 0x000f6c0000000800 */
[C---:B------:R-:W-:Y:S02]  /*4af0*/  HMMA.16816.F32 R72, R4.reuse, R8, R72 ;  /* 0x000000080448723c */ /* 0x040fe40000001848 */
[----:B------:R-:W2:Y:S06]  /*4b00*/  MUFU.EX2 R99, R99 ;  /* 0x0000006300637308 */ /* 0x000eac0000000800 */
[----:B------:R-:W-:Y:S01]  /*4b10*/  HMMA.16816.F32 R68, R4, R10, R68 ;  /* 0x0000000a0444723c */ /* 0x000fe20000001844 */
[----:B------:R-:W4:Y:S01]  /*4b20*/  LDSM.16.MT88.4 R8, [R134+0x3c00] ;  /* 0x003c00008608783b */ /* 0x000f220000004200 */
[----:B------:R-:W-:Y:S05]  /*4b30*/  MUFU.EX2 R107, R107 ;  /* 0x0000006b006b7308 */ /* 0x000fea0000000800 */
[----:B------:R-:W-:Y:S01]  /*4b40*/  F2FP.PACK_AB R4, R41, R51 ;  /* 0x000000332904723e */ /* 0x000fe200000000ff */
[----:B------:R-:W-:Y:S01]  /*4b50*/  FADD.FTZ R51, R51, R55 ;  /* 0x0000003733337221 */ /* 0x000fe20000010000 */
[----:B-1----:R-:W-:Y:S01]  /*4b60*/  F2FP.PACK_AB R5, R59, R91 ;  /* 0x0000005b3b05723e */ /* 0x002fe200000000ff */
        /* <DEDUP_REMOVED lines=16> */
[----:B-----5:R-:W-:-:S02]  /*4c70*/  FADD.FTZ R90, R104, R90 ;  /* 0x0000005a685a7221 */ /* 0x020fc40000010000 */
[----:B------:R-:W-:Y:S02]  /*4c80*/  FADD.FTZ R39, R35, R39 ;  /* 0x0000002723277221 */ /* 0x000fe40000010000 */
[----:B------:R-:W-:Y:S01]  /*4c90*/  MUFU.EX2 R89, R89 ;  /* 0x0000005900597308 */ /* 0x000fe20000000800 */
[----:B------:R-:W-:Y:S01]  /*4ca0*/  FADD.FTZ R90, R99, R90 ;  /* 0x0000005a635a7221 */ /* 0x000fe20000010000 */
[C---:B----4-:R-:W-:Y:S06]  /*4cb0*/  HMMA.16816.F32 R72, R4.reuse, R12, R72 ;  /* 0x0000000c0448723c */ /* 0x050fec0000001848 */
[----:B------:R-:W3:Y:S02]  /*4cc0*/  MUFU.EX2 R62, R62 ;  /* 0x0000003e003e7308 */ /* 0x000ee40000000800 */
[----:B------:R-:W-:Y:S01]  /*4cd0*/  HMMA.16816.F32 R68, R4, R14, R68 ;  /* 0x0000000e0444723c */ /* 0x000fe20000001844 */
[----:B------:R-:W4:Y:S05]  /*4ce0*/  LDSM.16.MT88.4 R12, [R134+0x4000] ;  /* 0x00400000860c783b */ /* 0x000f2a0000004200 */
[----:B------:R-:W-:Y:S01]  /*4cf0*/  MUFU.EX2 R58, R58 ;  /* 0x0000003a003a7308 */ /* 0x000fe20000000800 */
[----:B------:R-:W-:-:S02]  /*4d00*/  F2FP.PACK_AB R4, R35, R37 ;  /* 0x000000252304723e */ /* 0x000fc400000000ff */
[----:B------:R-:W-:Y:S02]  /*4d10*/  F2FP.PACK_AB R5, R99, R104 ;  /* 0x000000686305723e */ /* 0x000fe400000000ff */
[----:B------:R-:W-:Y:S01]  /*4d20*/  F2FP.PACK_AB R6, R31, R34 ;  /* 0x000000221f06723e */ /* 0x000fe200000000ff */
[----:B------:R-:W-:Y:S01]  /*4d30*/  FADD.FTZ R34, R34, R39 ;  /* 0x0000002722227221 */ /* 0x000fe20000010000 */
[C---:B-1----:R-:W-:Y:S01]  /*4d40*/  F2FP.PACK_AB R7, R102.reuse, R107 ;  /* 0x0000006b6607723e */ /* 0x042fe200000000ff */
[----:B------:R-:W1:Y:S01]  /*4d50*/  MUFU.EX2 R115, R115 ;  /* 0x0000007300737308 */ /* 0x000e620000000800 */
[----:B------:R-:W-:Y:S02]  /*4d60*/  FADD.FTZ R107, R107, R90 ;  /* 0x0000005a6b6b7221 */ /* 0x000fe40000010000 */
[----:B------:R-:W-:Y:S02]  /*4d70*/  FADD.FTZ R34, R31, R34 ;  /* 0x000000221f227221 */ /* 0x000fe40000010000 */
[----:B------:R-:W-:Y:S01]  /*4d80*/  FADD.FTZ R107, R102, R107 ;  /* 0x0000006b666b7221 */ /* 0x000fe20000010000 */
[C---:B------:R-:W-:Y:S02]  /*4d90*/  HMMA.16816.F32 R80, R4.reuse, R8, R80 ;  /* 0x000000080450723c */ /* 0x040fe40000001850 */
[----:B------:R-:W5:Y:S06]  /*4da0*/  MUFU.EX2 R24, R24 ;  /* 0x0000001800187308 */ /* 0x000f6c0000000800 */
        /* <DEDUP_REMOVED lines=8> */
[----:B------:R-:W-:Y:S01]  /*4e30*/  F2FP.PACK_AB R4, R27, R30 ;  /* 0x0000001e1b04723e */ /* 0x000fe200000000ff */
[----:B------:R-:W-:Y:S01]  /*4e40*/  FADD.FTZ R30, R30, R34 ;  /* 0x000000221e1e7221 */ /* 0x000fe20000010000 */
[----:B---3--:R-:W-:Y:S01]  /*4e50*/  F2FP.PACK_AB R5, R62, R89 ;  /* 0x000000593e05723e */ /* 0x008fe200000000ff */
[----:B------:R-:W-:Y:S01]  /*4e60*/  MUFU.EX2 R54, R54 ;  /* 0x0000003600367308 */ /* 0x000fe20000000800 */
[----:B------:R-:W-:Y:S01]  /*4e70*/  F2FP.PACK_AB R6, R25, R26 ;  /* 0x0000001a1906723e */ /* 0x000fe200000000ff */
[----:B------:R-:W-:Y:S01]  /*4e80*/  FADD.FTZ R89, R89, R107 ;  /* 0x0000006b59597221 */ /* 0x000fe20000010000 */
[----:B-1----:R-:W-:Y:S01]  /*4e90*/  F2FP.PACK_AB R7, R115, R58 ;  /* 0x0000003a7307723e */ /* 0x002fe200000000ff */
        /* <DEDUP_REMOVED lines=9> */
[----:B-----5:R-:W-:Y:S01]  /*4f30*/  FADD.FTZ R26, R24, R26 ;  /* 0x0000001a181a7221 */ /* 0x020fe20000010000 */
[C---:B------:R-:W-:Y:S01]  /*4f40*/  HMMA.16816.F32 R76, R4.reuse, R14, R76 ;  /* 0x0000000e044c723c */ /* 0x040fe2000000184c */
[----:B------:R-:W3:Y:S05]  /*4f50*/  LDSM.16.MT88.4 R12, [R133+0x4400] ;  /* 0x00440000850c783b */ /* 0x000eea0000004200 */
[----:B------:R-:W4:Y:S02]  /*4f60*/  MUFU.EX2 R116, R116 ;  /* 0x0000007400747308 */ /* 0x000f240000000800 */
[C---:B------:R-:W-:Y:S06]  /*4f70*/  HMMA.16816.F32 R72, R4.reuse, R8, R72 ;  /* 0x000000080448723c */ /* 0x040fec0000001848 */
[----:B------:R-:W5:Y:S02]  /*4f80*/  MUFU.EX2 R20, R20 ;  /* 0x0000001400147308 */ /* 0x000f640000000800 */
[----:B------:R-:W-:Y:S01]  /*4f90*/  HMMA.16816.F32 R68, R4, R10, R68 ;  /* 0x0000000a0444723c */ /* 0x000fe20000001844 */
[----:B------:R-:W3:Y:S05]  /*4fa0*/  LDSM.16.MT88.4 R8, [R134+0x4800] ;  /* 0x004800008608783b */ /* 0x000eea0000004200 */
[----:B------:R-:W3:Y:S01]  /*4fb0*/  MUFU.EX2 R3, R3 ;  /* 0x0000000300037308 */ /* 0x000ee20000000800 */
[C---:B------:R-:W-:Y:S01]  /*4fc0*/  F2FP.PACK_AB R4, R23.reuse, R24 ;  /* 0x000000181704723e */ /* 0x040fe200000000ff */
[----:B------:R-:W-:Y:S01]  /*4fd0*/  FADD.FTZ R23, R23, R26 ;  /* 0x0000001a17177221 */ /* 0x000fe20000010000 */
[----:B-1----:R-:W-:Y:S01]  /*4fe0*/  F2FP.PACK_AB R5, R50, R54 ;  /* 0x000000363205723e */ /* 0x002fe200000000ff */
        /* <DEDUP_REMOVED lines=8> */
[----:B--2---:R-:W-:Y:S01]  /*5070*/  HMMA.16816.F32 R80, R4, R16, R80 ;  /* 0x000000100450723c */ /* 0x004fe20000001850 */
[----:B-----5:R-:W-:Y:S01]  /*5080*/  FADD.FTZ R21, R20, R21 ;  /* 0x0000001514157221 */ /* 0x020fe20000010000 */
[----:B------:R-:W1:Y:S01]  /*5090*/  MUFU.EX2 R65, R65 ;  /* 0x0000004100417308 */ /* 0x000e620000000800 */
[----:B------:R-:W-:-:S05]  /*50a0*/  FADD.FTZ R49, R116, R49 ;  /* 0x0000003174317221 */ /* 0x000fca0000010000 */
[C---:B------:R-:W-:Y:S01]  /*50b0*/  HMMA.16816.F32 R76, R4.reuse, R18, R76 ;  /* 0x00000012044c723c */ /* 0x040fe2000000184c */
[----:B------:R-:W2:Y:S01]  /*50c0*/  LDSM.16.MT88.4 R16, [R133+0x4800] ;  /* 0x004800008510783b */ /* 0x000ea20000004200 */
[----:B------:R-:W-:Y:S06]  /*50d0*/  MUFU.EX2 R48, R48 ;  /* 0x0000003000307308 */ /* 0x000fec0000000800 */
[C---:B---3--:R-:W-:Y:S02]  /*50e0*/  HMMA.16816.F32 R72, R4.reuse, R12, R72 ;  /* 0x0000000c0448723c */ /* 0x048fe40000001848 */
[----:B------:R-:W3:Y:S06]  /*50f0*/  MUFU.EX2 R42, R42 ;  /* 0x0000002a002a7308 */ /* 0x000eec0000000800 */
[----:B------:R-:W-:Y:S01]  /*5100*/  HMMA.16816.F32 R68, R4, R14, R68 ;  /* 0x0000000e0444723c */ /* 0x000fe20000001844 */
[----:B------:R-:W4:Y:S01]  /*5110*/  LDSM.16.MT88.4 R12, [R134+0x4c00] ;  /* 0x004c0000860c783b */ /* 0x000f220000004200 */
[----:B------:R-:W-:Y:S05]  /*5120*/  MUFU.EX2 R46, R46 ;  /* 0x0000002e002e7308 */ /* 0x000fea0000000800 */
[C---:B------:R-:W-:Y:S01]  /*5130*/  F2FP.PACK_AB R4, R3.reuse, R20 ;  /* 0x000000140304723e */ /* 0x040fe200000000ff */
[----:B------:R-:W-:Y:S01]  /*5140*/  FADD.FTZ R3, R3, R21 ;  /* 0x0000001503037221 */ /* 0x000fe20000010000 */
[----:B-1----:R-:W-:Y:S01]  /*5150*/  F2FP.PACK_AB R6, R65, R33 ;  /* 0x000000214106723e */ /* 0x002fe200000000ff */
[----:B------:R-:W1:Y:S01]  /*5160*/  MUFU.EX2 R44, R44 ;  /* 0x0000002c002c7308 */ /* 0x000e620000000800 */
[----:B---3--:R-:W-:Y:S01]  /*5170*/  F2FP.PACK_AB R5, R42, R48 ;  /* 0x000000302a05723e */ /* 0x008fe200000000ff */
[----:B------:R-:W-:-:S02]  /*5180*/  FADD.FTZ R48, R48, R49 ;  /* 0x0000003130307221 */ /* 0x000fc40000010000 */
[----:B------:R-:W-:Y:S02]  /*5190*/  FADD.FTZ R3, R33, R3 ;  /* 0x0000000321037221 */ /* 0x000fe40000010000 */
[----:B------:R-:W-:Y:S02]  /*51a0*/  FADD.FTZ R48, R42, R48 ;  /* 0x000000302a307221 */ /* 0x000fe40000010000 */
[----:B------:R-:W3:Y:S01]  /*51b0*/  MUFU.EX2 R57, R57 ;  /* 0x0000003900397308 */ /* 0x000ee20000000800 */
[----:B------:R-:W-:Y:S01]  /*51c0*/  FADD.FTZ R65, R65, R3 ;  /* 0x0000000341417221 */ /* 0x000fe20000010000 */
[----:B-1----:R-:W-:-:S06]  /*51d0*/  F2FP.PACK_AB R7, R44, R46 ;  /* 0x0000002e2c07723e */ /* 0x002fcc00000000ff */
[----:B------:R-:W1:Y:S01]  /*51e0*/  MUFU.EX2 R38, R38 ;  /* 0x0000002600267308 */ /* 0x000e620000000800 */
[----:B------:R-:W-:-:S04]  /*51f0*/  FADD.FTZ R46, R46, R48 ;  /* 0x000000302e2e7221 */ /* 0x000fc80000010000 */
[----:B------:R-:W-:Y:S01]  /*5200*/  FADD.FTZ R46, R44, R46 ;  /* 0x0000002e2c2e7221 */ /* 0x000fe20000010000 */
[C---:B------:R-:W-:Y:S01]  /*5210*/  HMMA.16816.F32 R80, R4.reuse, R8, R80 ;  /* 0x000000080450723c */ /* 0x040fe20000001850 */
[----:B---3--:R-:W-:Y:S01]  /*5220*/  FADD.FTZ R65, R57, R65 ;  /* 0x0000004139417221 */ /* 0x008fe20000010000 */
[----:B------:R-:W3:Y:S06]  /*5230*/  MUFU.EX2 R53, R53 ;  /* 0x0000003500357308 */ /* 0x000eec0000000800 */
[----:B------:R-:W-:Y:S01]  /*5240*/  HMMA.16816.F32 R76, R4, R10, R76 ;  /* 0x0000000a044c723c */ /* 0x000fe2000000184c */
[----:B------:R-:W5:Y:S01]  /*5250*/  LDSM.16.MT88.4 R8, [R133+0x4c00] ;  /* 0x004c00008508783b */ /* 0x000f620000004200 */
[----:B------:R-:W4:Y:S01]  /*5260*/  MUFU.EX2 R47, R47 ;  /* 0x0000002f002f7308 */ /* 0x000f220000000800 */
[----:B-1----:R-:W-:-:S05]  /*5270*/  FADD.FTZ R46, R38, R46 ;  /* 0x0000002e262e7221 */ /* 0x002fca0000010000 */
[----:B--2---:R-:W-:Y:S02]  /*5280*/  HMMA.16816.F32 R72, R4, R16, R72 ;  /* 0x000000100448723c */ /* 0x004fe40000001848 */
[----:B------:R-:W1:Y:S01]  /*5290*/  MUFU.EX2 R163, R163 ;  /* 0x000000a300a37308 */ /* 0x000e620000000800 */
[----:B---3--:R-:W-:-:S05]  /*52a0*/  FADD.FTZ R65, R53, R65 ;  /* 0x0000004135417221 */ /* 0x008fca0000010000 */
[----:B------:R-:W-:Y:S02]  /*52b0*/  HMMA.16816.F32 R68, R4, R18, R68 ;  /* 0x000000120444723c */ /* 0x000fe40000001844 */
[----:B------:R-:W2:Y:S01]  /*52c0*/  MUFU.EX2 R36, R36 ;  /* 0x0000002400247308 */ /* 0x000ea20000000800 */
[----:B----4-:R-:W-:-:S04]  /*52d0*/  FADD.FTZ R65, R47, R65 ;  /* 0x000000412f417221 */ /* 0x010fc80000010000 */
        /* <DEDUP_REMOVED lines=12> */
[C---:B-----5:R-:W-:Y:S08]  /*53a0*/  HMMA.16816.F32 R72, R4.reuse, R8, R72 ;  /* 0x000000080448723c */ /* 0x060ff00000001848 */
        /* <DEDUP_REMOVED lines=66> */
.L_x_3854:
[----:B------:R-:W-:-:S04]  /*57d0*/  LEA R5, -R93, RZ, 0x7 ;  /* 0x000000ff5d057211 */ /* 0x000fc800078e39ff */
[----:B------:R-:W-:Y:S02]  /*57e0*/  SHF.R.S32.HI R4, RZ, 0x1f, R5 ;  /* 0x0000001fff047819 */ /* 0x000fe40000011405 */
.L_x_3855:
[----:B------:R-:W-:Y:S01]  /*57f0*/  ISETP.GE.AND P0, PT, R152, c[0x0][0x220], PT ;  /* 0x0000880098007a0c */ /* 0x000fe20003f06270 */
[----:B------:R-:W-:Y:S01]  /*5800*/  IMAD.SHL.U32 R122, R147, 0x80, RZ ;  /* 0x00000080937a7824 */ /* 0x000fe200078e00ff */
        /* <DEDUP_REMOVED lines=30> */
[----:B------:R-:W-:Y:S01]  /*59f0*/  LOP3.LUT R3, R122, 0x8, R110, 0xfe, !PT ;  /* 0x000000087a037812 */ /* 0x000fe200078efe6e */
[----:B------:R-:W-:Y:S03]  /*5a00*/  @P0 STS.128 [R148+0x3800], RZ ;  /* 0x003800ff94000388 */ /* 0x000fe60000000c00 */
[C---:B------:R-:W-:Y:S01]  /*5a10*/  ISETP.GE.AND P1, PT, R3.reuse, R112, PT ;  /* 0x000000700300720c */ /* 0x040fe20003f26270 */
[----:B------:R-:W-:Y:S01]  /*5a20*/  @!PT LDS RZ, [RZ] ;  /* 0x00000000fffff984 */ /* 0x000fe20000000800 */
[----:B------:R-:W-:Y:S01]  /*5a30*/  @!PT LDS RZ, [RZ] ;  /* 0x00000000fffff984 */ /* 0x000fe20000000800 */
[----:B------:R-:W-:Y:S01]  /*5a40*/  @!PT LDS RZ, [RZ] ;  /* 0x00000000fffff984 */ /* 0x000fe20000000800 */
[----:B------:R2:W-:Y:S01]  /*5a50*/  @!P0 LDGSTS.E.BYPASS.LTC128B.128 [R148+0x3800], [R12.64] ;  /* 0x038000000c948fae */ /* 0x0005e2000b901d46 */
[----:B------:R-:W-:-:S02]  /*5a60*/  ISETP.GE.AND P5, PT, R3, R111, PT ;  /* 0x0000006f0300720c */ /* 0x000fc40003fa6270 */
[----:B------:R-:W-:Y:S01]  /*5a70*/  LOP3.LUT R3, R122, 0x18, R110, 0xfe, !PT ;  /* 0x000000187a037812 */ /* 0x000fe200078efe6e */
[----:B------:R-:W-:Y:S03]  /*5a80*/  @P0 STS.128 [R148+0x4000], RZ ;  /* 0x004000ff94000388 */ /* 0x000fe60000000c00 */
        /* <DEDUP_REMOVED lines=12> */
[----:B--2---:R-:W2:Y:S04]  /*5b50*/  LDSM.16.M88.4 R12, [R136+0x1c00] ;  /* 0x001c0000880c783b */ /* 0x004ea80000000200 */
[----:B------:R-:W5:Y:S04]  /*5b60*/  LDSM.16.M88.4 R28, [R136+0x1400] ;  /* 0x00140000881c783b */ /* 0x000f680000000200 */
[----:B------:R-:W-:Y:S04]  /*5b70*/  LDSM.16.M88.4 R60, [R137] ;  /* 0x00000000893c783b */ /* 0x000fe80000000200 */
[----:B-1----:R-:W1:Y:S04]  /*5b80*/  LDSM.16.M88.4 R8, [R131] ;  /* 0x000000008308783b */ /* 0x002e680000000200 */
[----:B---3--:R-:W3:Y:S04]  /*5b90*/  LDSM.16.M88.4 R4, [R130] ;  /* 0x000000008204783b */ /* 0x008ee80000000200 */
[----:B------:R-:W1:Y:S04]  /*5ba0*/  LDSM.16.M88.4 R40, [R136+0x2000] ;  /* 0x002000008828783b */ /* 0x000e680000000200 */
[----:B------:R-:W1:Y:S04]  /*5bb0*/  LDSM.16.M88.4 R48, [R132] ;  /* 0x000000008430783b */ /* 0x000e680000000200 */
[----:B------:R-:W1:Y:S04]  /*5bc0*/  LDSM.16.M88.4 R44, [R136+0x2400] ;  /* 0x00240000882c783b */ /* 0x000e680000000200 */
[----:B------:R-:W1:Y:S01]  /*5bd0*/  LDSM.16.M88.4 R64, [R129] ;  /* 0x000000008140783b */ /* 0x000e620000000200 */
[C---:B----4-:R-:W-:Y:S03]  /*5be0*/  HMMA.16816.F32 R24, R88.reuse, R20, RZ ;  /* 0x000000145818723c */ /* 0x050fe600000018ff */
[----:B------:R-:W4:Y:S04]  /*5bf0*/  LDSM.16.M88.4 R100, [R136+0x1000] ;  /* 0x001000008864783b */ /* 0x000f280000000200 */
[----:B------:R-:W1:Y:S01]  /*5c00*/  LDSM.16.M88.4 R56, [R128] ;  /* 0x000000008038783b */ /* 0x000e620000000200 */
[C---:B--2---:R-:W-:Y:S03]  /*5c10*/  HMMA.16816.F32 R16, R88.reuse, R12, RZ ;  /* 0x0000000c5810723c */ /* 0x044fe600000018ff */
[----:B------:R-:W2:Y:S04]  /*5c20*/  LDSM.16.M88.4 R92, [R136+0x2800] ;  /* 0x00280000885c783b */ /* 0x000ea80000000200 */
[----:B------:R-:W2:Y:S01]  /*5c30*/  LDSM.16.M88.4 R104, [R135] ;  /* 0x000000008768783b */ /* 0x000ea20000000200 */
[C---:B------:R-:W-:Y:S03]  /*5c40*/  HMMA.16816.F32 R20, R88.reuse, R22, RZ ;  /* 0x000000165814723c */ /* 0x040fe600000018ff */
[----:B------:R-:W-:Y:S04]  /*5c50*/  LDSM.16.M88.4 R52, [R87] ;  /* 0x000000005734783b */ /* 0x000fe80000000200 */
[----:B------:R-:W0:Y:S01]  /*5c60*/  LDGDEPBAR ;  /* 0x00000000000079af */ /* 0x000e220000000000 */
[C---:B------:R-:W-:Y:S08]  /*5c70*/  HMMA.16816.F32 R12, R88.reuse, R14, RZ ;  /* 0x0000000e580c723c */ /* 0x040ff000000018ff */
[C---:B-----5:R-:W-:Y:S08]  /*5c80*/  HMMA.16816.F32 R32, R88.reuse, R28, RZ ;  /* 0x0000001c5820723c */ /* 0x060ff000000018ff */
[----:B------:R-:W-:Y:S08]  /*5c90*/  HMMA.16816.F32 R28, R88, R30, RZ ;  /* 0x0000001e581c723c */ /* 0x000ff000000018ff */
[C---:B-1----:R-:W-:Y:S08]  /*5ca0*/  HMMA.16816.F32 R24, R60.reuse, R8, R24 ;  /* 0x000000083c18723c */ /* 0x042ff00000001818 */
[C---:B------:R-:W-:Y:S08]  /*5cb0*/  HMMA.16816.F32 R20, R60.reuse, R10, R20 ;  /* 0x0000000a3c14723c */ /* 0x040ff00000001814 */
[C---:B---3--:R-:W-:Y:S08]  /*5cc0*/  HMMA.16816.F32 R16, R60.reuse, R4, R16 ;  /* 0x000000043c10723c */ /* 0x048ff00000001810 */
[----:B------:R-:W-:Y:S08]  /*5cd0*/  HMMA.16816.F32 R12, R60, R6, R12 ;  /* 0x000000063c0c723c */ /* 0x000ff0000000180c */
[C---:B------:R-:W-:Y:S08]  /*5ce0*/  HMMA.16816.F32 R8, R88.reuse, R40, RZ ;  /* 0x000000285808723c */ /* 0x040ff000000018ff */
[----:B------:R-:W-:Y:S08]  /*5cf0*/  HMMA.16816.F32 R4, R88, R42, RZ ;  /* 0x0000002a5804723c */ /* 0x000ff000000018ff */
[C---:B------:R-:W-:Y:S08]  /*5d00*/  HMMA.16816.F32 R32, R60.reuse, R48, R32 ;  /* 0x000000303c20723c */ /* 0x040ff00000001820 */
[----:B------:R-:W-:Y:S08]  /*5d10*/  HMMA.16816.F32 R28, R60, R50, R28 ;  /* 0x000000323c1c723c */ /* 0x000ff0000000181c */
[----:B------:R-:W-:Y:S08]  /*5d20*/  HMMA.16816.F32 R48, R88, R44, RZ ;  /* 0x0000002c5830723c */ /* 0x000ff000000018ff */
[----:B------:R-:W-:Y:S08]  /*5d30*/  HMMA.16816.F32 R8, R60, R64, R8 ;  /* 0x000000403c08723c */ /* 0x000ff00000001808 */
[----:B------:R-:W-:Y:S01]  /*5d40*/  HMMA.16816.F32 R44, R88, R46, RZ ;  /* 0x0000002e582c723c */ /* 0x000fe200000018ff */
[----:B------:R-:W-:-:S07]  /*5d50*/  FSEL R28, R28, -INF , !P3 ;  /* 0xff8000001c1c7808 */ /* 0x000fce0005800000 */
[----:B------:R-:W-:Y:S01]  /*5d60*/  HMMA.16816.F32 R4, R60, R66, R4 ;  /* 0x000000423c04723c */ /* 0x000fe20000001804 */
[----:B------:R-:W1:Y:S07]  /*5d70*/  LDSM.16.M88.4 R64, [R136+0x2c00] ;  /* 0x002c00008840783b */ /* 0x000e6e0000000200 */
[----:B----4-:R-:W-:Y:S08]  /*5d80*/  HMMA.16816.F32 R36, R88, R102, RZ ;  /* 0x000000665824723c */ /* 0x010ff000000018ff */
[C---:B------:R-:W-:Y:S07]  /*5d90*/  HMMA.16816.F32 R48, R60.reuse, R56, R48 ;  /* 0x000000383c30723c */ /* 0x040fee0000001830 */
[----:B------:R-:W-:Y:S01]  /*5da0*/  LOP3.LUT R56, R122, 0x10, R110, 0xfe, !PT ;  /* 0x000000107a387812 */ /* 0x000fe200078efe6e */
[----:B------:R-:W-:Y:S03]  /*5db0*/  HMMA.16816.F32 R44, R60, R58, R44 ;  /* 0x0000003a3c2c723c */ /* 0x000fe6000000182c */
[----:B------:R-:W-:-:S02]  /*5dc0*/  ISETP.GE.AND P2, PT, R56, R112, PT ;  /* 0x000000703800720c */ /* 0x000fc40003f46270 */
[----:B------:R-:W-:Y:S02]  /*5dd0*/  ISETP.GE.AND P4, PT, R56, R111, PT ;  /* 0x0000006f3800720c */ /* 0x000fe40003f86270 */
[----:B------:R-:W3:Y:S01]  /*5de0*/  LDSM.16.M88.4 R56, [R86] ;  /* 0x000000005638783b */ /* 0x000ee20000000200 */
[----:B--2---:R-:W-:Y:S01]  /*5df0*/  HMMA.16816.F32 R40, R88, R92, RZ ;  /* 0x0000005c5828723c */ /* 0x004fe200000018ff */
[----:B------:R-:W-:Y:S01]  /*5e00*/  FSEL R34, R34, -INF , !P4 ;  /* 0xff80000022227808 */ /* 0x000fe20006000000 */
[----:B------:R-:W-:-:S06]  /*5e10*/  DEPBAR.LE SB0, 0x0 ;  /* 0x000080000000791a */ /* 0x000fcc0000000000 */
[----:B------:R-:W-:Y:S08]  /*5e20*/  HMMA.16816.F32 R36, R60, R106, R36 ;  /* 0x0000006a3c24723c */ /* 0x000ff00000001824 */
[C---:B------:R-:W-:Y:S08]  /*5e30*/  HMMA.16816.F32 R92, R88.reuse, R94, RZ ;  /* 0x0000005e585c723c */ /* 0x040ff000000018ff */
[C---:B-1----:R-:W-:Y:S08]  /*5e40*/  HMMA.16816.F32 R96, R88.reuse, R64, RZ ;  /* 0x000000405860723c */ /* 0x042ff000000018ff */
[----:B------:R-:W-:Y:S01]  /*5e50*/  HMMA.16816.F32 R100, R88, R100, RZ ;  /* 0x000000645864723c */ /* 0x000fe200000018ff */
[----:B------:R-:W-:-:S02]  /*5e60*/  FSEL R121, R38, -INF , !P5 ;  /* 0xff80000026797808 */ /* 0x000fc40006800000 */
[----:B------:R-:W-:Y:S02]  /*5e70*/  FSEL R38, R32, -INF , !P2 ;  /* 0xff80000020267808 */ /* 0x000fe40005000000 */
[----:B------:R-:W-:-:S03]  /*5e80*/  LOP3.LUT R32, R122, 0x30, R110, 0xfe, !PT ;  /* 0x000000307a207812 */ /* 0x000fc600078efe6e */
[C---:B------:R-:W-:Y:S07]  /*5e90*/  HMMA.16816.F32 R40, R60.reuse, R52, R40 ;  /* 0x000000343c28723c */ /* 0x040fee0000001828 */
[----:B------:R-:W-:Y:S01]  /*5ea0*/  FSEL R52, R36, -INF , !P1 ;  /* 0xff80000024347808 */ /* 0x000fe20004800000 */
[----:B------:R-:W-:Y:S01]  /*5eb0*/  HMMA.16816.F32 R92, R60, R54, R92 ;  /* 0x000000363c5c723c */ /* 0x000fe2000000185c */
[----:B------:R-:W-:Y:S01]  /*5ec0*/  LOP3.LUT R36, R122, 0x20, R110, 0xfe, !PT ;  /* 0x000000207a247812 */ /* 0x000fe200078efe6e */
[----:B------:R-:W-:Y:S01]  /*5ed0*/  BAR.SYNC.DEFER_BLOCKING 0x0 ;  /* 0x0000000000007b1d */ /* 0x000fe20000010000 */
[----:B------:R-:W-:-:S02]  /*5ee0*/  ISETP.GE.AND P1, PT, R3, R111, PT ;  /* 0x0000006f0300720c */ /* 0x000fc40003f26270 */
[--C-:B------:R-:W-:Y:S02]  /*5ef0*/  LOP3.LUT R3, R122, 0x28, R110.reuse, 0xfe, !PT ;  /* 0x000000287a037812 */ /* 0x100fe400078efe6e */
[CC--:B------:R-:W-:Y:S01]  /*5f00*/  ISETP.GE.AND P5, PT, R36.reuse, R112.reuse, PT ;  /* 0x000000702400720c */ /* 0x0c0fe20003fa6270 */
[C---:B---3--:R-:W-:Y:S01]  /*5f10*/  HMMA.16816.F32 R96, R60.reuse, R56, R96 ;  /* 0x000000383c60723c */ /* 0x048fe20000001860 */
[-C--:B------:R-:W-:Y:S02]  /*5f20*/  ISETP.GE.AND P2, PT, R36, R111.reuse, PT ;  /* 0x0000006f2400720c */ /* 0x080fe40003f46270 */
[C---:B------:R-:W-:Y:S02]  /*5f30*/  ISETP.GE.AND P4, PT, R3.reuse, R112, PT ;  /* 0x000000700300720c */ /* 0x040fe40003f86270 */
[----:B------:R-:W-:Y:S02]  /*5f40*/  ISETP.GE.AND P3, PT, R3, R111, PT ;  /* 0x0000006f0300720c */ /* 0x000fe40003f66270 */
[----:B------:R-:W-:Y:S01]  /*5f50*/  LOP3.LUT R3, R122, 0x38, R110, 0xfe, !PT ;  /* 0x000000387a037812 */ /* 0x000fe200078efe6e */
[----:B------:R-:W-:Y:S01]  /*5f60*/  HMMA.16816.F32 R100, R60, R104, R100 ;  /* 0x000000683c64723c */ /* 0x000fe20000001864 */
[----:B------:R-:W-:-:S02]  /*5f70*/  FSEL R30, R30, -INF , !P1 ;  /* 0xff8000001e1e7808 */ /* 0x000fc40004800000 */
[----:B------:R-:W-:Y:S02]  /*5f80*/  FSEL R24, R24, -INF , !P5 ;  /* 0xff80000018187808 */ /* 0x000fe40006800000 */
[C---:B------:R-:W-:Y:S02]  /*5f90*/  ISETP.GE.AND P1, PT, R32.reuse, R112, PT ;  /* 0x000000702000720c */ /* 0x040fe40003f26270 */
[----:B------:R-:W-:Y:S01]  /*5fa0*/  ISETP.GE.AND P5, PT, R32, R111, PT ;  /* 0x0000006f2000720c */ /* 0x000fe20003fa6270 */
[----:B------:R-:W-:Y:S01]  /*5fb0*/  HMMA.16816.F32 R64, R88, R66, RZ ;  /* 0x000000425840723c */ /* 0x000fe200000018ff */
[----:B------:R-:W-:Y:S02]  /*5fc0*/  FSEL R32, R26, -INF , !P2 ;  /* 0xff8000001a207808 */ /* 0x000fe40005000000 */
[----:B------:R-:W-:Y:S02]  /*5fd0*/  FSEL R20, R20, -INF , !P4 ;  /* 0xff80000014147808 */ /* 0x000fe40006000000 */
[----:B------:R-:W-:-:S02]  /*5fe0*/  LOP3.LUT R36, R122, 0x40, R110, 0xfe, !PT ;  /* 0x000000407a247812 */ /* 0x000fc400078efe6e */
[C---:B------:R-:W-:Y:S02]  /*5ff0*/  ISETP.GE.AND P2, PT, R3.reuse, R112, PT ;  /* 0x000000700300720c */ /* 0x040fe40003f46270 */
[-C--:B------:R-:W-:Y:S02]  /*6000*/  ISETP.GE.AND P4, PT, R3, R111.reuse, PT ;  /* 0x0000006f0300720c */ /* 0x080fe40003f86270 */
[----:B------:R-:W-:Y:S02]  /*6010*/  LOP3.LUT R3, R122, 0x48, R110, 0xfe, !PT ;  /* 0x000000487a037812 */ /* 0x000fe400078efe6e */
[----:B------:R-:W-:Y:S02]  /*6020*/  FSEL R114, R22, -INF , !P3 ;  /* 0xff80000016727808 */ /* 0x000fe40005800000 */
[----:B------:R-:W-:Y:S02]  /*6030*/  FSEL R16, R16, -INF , !P1 ;  /* 0xff80000010107808 */ /* 0x000fe40004800000 */
[----:B------:R-:W-:-:S02]  /*6040*/  ISETP.GE.AND P1, PT, R36, R111, PT ;  /* 0x0000006f2400720c */ /* 0x000fc40003f26270 */
[----:B------:R-:W-:Y:S02]  /*6050*/  LOP3.LUT R22, R122, 0x50, R110, 0xfe, !PT ;  /* 0x000000507a167812 */ /* 0x000fe400078efe6e */
[----:B------:R-:W-:Y:S02]  /*6060*/  FSEL R113, R18, -INF , !P5 ;  /* 0xff80000012717808 */ /* 0x000fe40006800000 */
[----:B------:R-:W-:Y:S01]  /*6070*/  FSEL R12, R12, -INF , !P2 ;  /* 0xff8000000c0c7808 */ /* 0x000fe20005000000 */
[----:B------:R-:W-:Y:S01]  /*6080*/  HMMA.16816.F32 R64, R60, R58, R64 ;  /* 0x0000003a3c40723c */ /* 0x000fe20000001840 */
[-C--:B------:R-:W-:Y:S02]  /*6090*/  ISETP.GE.AND P3, PT, R36, R112.reuse, PT ;  /* 0x000000702400720c */ /* 0x080fe40003f66270 */
[C---:B------:R-:W-:Y:S02]  /*60a0*/  ISETP.GE.AND P5, PT, R3.reuse, R112, PT ;  /* 0x000000700300720c */ /* 0x040fe40003fa6270 */
        /* <DEDUP_REMOVED lines=17> */
[----:B------:R-:W-:Y:S02]  /*61c0*/  FSEL R14, R44, -INF , !P1 ;  /* 0xff8000002c0e7808 */ /* 0x000fe40004800000 */
[----:B------:R-:W-:-:S02]  /*61d0*/  ISETP.GE.AND P3, PT, R3, R112, PT ;  /* 0x000000700300720c */ /* 0x000fc40003f66270 */
[----:B------:R-:W-:Y:S02]  /*61e0*/  ISETP.GE.AND P1, PT, R3, R111, PT ;  /* 0x0000006f0300720c */ /* 0x000fe40003f26270 */
[C---:B------:R-:W-:Y:S02]  /*61f0*/  LOP3.LUT R3, R122.reuse, 0x70, R110, 0xfe, !PT ;  /* 0x000000707a037812 */ /* 0x040fe400078efe6e */
[----:B------:R-:W-:Y:S02]  /*6200*/  LOP3.LUT R18, R122, R110, RZ, 0xfc, !PT ;  /* 0x0000006e7a127212 */ /* 0x000fe400078efcff */
[----:B------:R-:W-:Y:S02]  /*6210*/  FSEL R48, R46, -INF , !P5 ;  /* 0xff8000002e307808 */ /* 0x000fe40006800000 */
[----:B------:R-:W-:Y:S02]  /*6220*/  FSEL R6, R40, -INF , !P2 ;  /* 0xff80000028067808 */ /* 0x000fe40005000000 */
[----:B------:R-:W-:-:S02]  /*6230*/  ISETP.GE.AND P5, PT, R3, R112, PT ;  /* 0x000000700300720c */ /* 0x000fc40003fa6270 */
[----:B------:R-:W-:Y:S02]  /*6240*/  ISETP.GE.AND P2, PT, R3, R111, PT ;  /* 0x0000006f0300720c */ /* 0x000fe40003f46270 */
[C---:B------:R-:W-:Y:S02]  /*6250*/  IADD3 R3, R18.reuse, 0x1, RZ ;  /* 0x0000000112037810 */ /* 0x040fe40007ffe0ff */
[----:B------:R-:W-:Y:S02]  /*6260*/  IADD3 R26, R18, 0x9, RZ ;  /* 0x00000009121a7810 */ /* 0x000fe40007ffe0ff */
[----:B------:R-:W-:Y:S02]  /*6270*/  FSEL R36, R94, -INF , !P1 ;  /* 0xff8000005e247808 */ /* 0x000fe40004800000 */
[----:B------:R-:W-:Y:S02]  /*6280*/  ISETP.GE.AND P1, PT, R3, R112, PT ;  /* 0x000000700300720c */ /* 0x000fe40003f26270 */
[----:B------:R-:W-:-:S02]  /*6290*/  FSEL R96, R96, -INF , !P5 ;  /* 0xff80000060607808 */ /* 0x000fc40006800000 */
[-C--:B------:R-:W-:Y:S02]  /*62a0*/  ISETP.GE.AND P5, PT, R3, R111.reuse, PT ;  /* 0x0000006f0300720c */ /* 0x080fe40003fa6270 */
[----:B------:R-:W-:Y:S02]  /*62b0*/  IADD3 R22, R18, 0x11, RZ ;  /* 0x0000001112167810 */ /* 0x000fe40007ffe0ff */
[----:B------:R-:W-:Y:S02]  /*62c0*/  FSEL R3, R98, -INF , !P2 ;  /* 0xff80000062037808 */ /* 0x000fe40005000000 */
[C---:B------:R-:W-:Y:S02]  /*62d0*/  ISETP.GE.AND P2, PT, R26.reuse, R112, PT ;  /* 0x000000701a00720c */ /* 0x040fe40003f46270 */
[----:B------:R-:W-:Y:S02]  /*62e0*/  FSEL R101, R101, -INF , !P1 ;  /* 0xff80000065657808 */ /* 0x000fe40004800000 */
[----:B------:R-:W-:-:S02]  /*62f0*/  ISETP.GE.AND P1, PT, R26, R111, PT ;  /* 0x0000006f1a00720c */ /* 0x000fc40003f26270 */
[----:B------:R-:W-:Y:S02]  /*6300*/  FSEL R103, R103, -INF , !P5 ;  /* 0xff80000067677808 */ /* 0x000fe40006800000 */
[----:B------:R-:W-:Y:S02]  /*6310*/  IADD3 R40, R18, 0x19, RZ ;  /* 0x0000001912287810 */ /* 0x000fe40007ffe0ff */
[C---:B------:R-:W-:Y:S02]  /*6320*/  ISETP.GE.AND P5, PT, R22.reuse, R112, PT ;  /* 0x000000701600720c */ /* 0x040fe40003fa6270 */
[----:B------:R-:W-:Y:S02]  /*6330*/  FSEL R37, R37, -INF , !P2 ;  /* 0xff80000025257808 */ /* 0x000fe40005000000 */
[----:B------:R-:W-:Y:S02]  /*6340*/  ISETP.GE.AND P2, PT, R22, R111, PT ;  /* 0x0000006f1600720c */ /* 0x000fe40003f46270 */
[----:B------:R-:W-:-:S02]  /*6350*/  FSEL R22, R39, -INF , !P1 ;  /* 0xff80000027167808 */ /* 0x000fc40004800000 */
[----:B------:R-:W-:Y:S02]  /*6360*/  ISETP.GE.AND P1, PT, R40, R112, PT ;  /* 0x000000702800720c */ /* 0x000fe40003f26270 */
[----:B------:R-:W-:Y:S02]  /*6370*/  FSEL R26, R33, -INF , !P5 ;  /* 0xff800000211a7808 */ /* 0x000fe40006800000 */
[----:B------:R-:W-:Y:S02]  /*6380*/  IADD3 R39, R18, 0x21, RZ ;  /* 0x0000002112277810 */ /* 0x000fe40007ffe0ff */
[----:B------:R-:W-:Y:S02]  /*6390*/  ISETP.GE.AND P5, PT, R40, R111, PT ;  /* 0x0000006f2800720c */ /* 0x000fe40003fa6270 */
[----:B------:R-:W-:Y:S02]  /*63a0*/  IADD3 R40, R18, 0x29, RZ ;  /* 0x0000002912287810 */ /* 0x000fe40007ffe0ff */
[----:B------:R-:W-:-:S02]  /*63b0*/  FSEL R35, R35, -INF , !P2 ;  /* 0xff80000023237808 */ /* 0x000fc40005000000 */
[----:B------:R-:W-:Y:S02]  /*63c0*/  FSEL R29, R29, -INF , !P1 ;  /* 0xff8000001d1d7808 */ /* 0x000fe40004800000 */
[CC--:B------:R-:W-:Y:S02]  /*63d0*/  ISETP.GE.AND P2, PT, R39.reuse, R112.reuse, PT ;  /* 0x000000702700720c */ /* 0x0c0fe40003f46270 */
[----:B------:R-:W-:Y:S02]  /*63e0*/  ISETP.GE.AND P1, PT, R39, R111, PT ;  /* 0x0000006f2700720c */ /* 0x000fe40003f26270 */
[----:B------:R-:W-:Y:S02]  /*63f0*/  FSEL R33, R31, -INF , !P5 ;  /* 0xff8000001f217808 */ /* 0x000fe40006800000 */
[----:B------:R-:W-:Y:S02]  /*6400*/  ISETP.GE.AND P5, PT, R40, R112, PT ;  /* 0x000000702800720c */ /* 0x000fe40003fa6270 */
[----:B------:R-:W-:-:S02]  /*6410*/  IADD3 R31, R18, 0x31, RZ ;  /* 0x00000031121f7810 */ /* 0x000fc40007ffe0ff */
[----:B------:R-:W-:Y:S02]  /*6420*/  FSEL R25, R25, -INF , !P2 ;  /* 0xff80000019197808 */ /* 0x000fe40005000000 */
[----:B------:R-:W-:Y:S02]  /*6430*/  FSEL R120, R27, -INF , !P1 ;  /* 0xff8000001b787808 */ /* 0x000fe40004800000 */
[----:B------:R-:W-:Y:S02]  /*6440*/  ISETP.GE.AND P2, PT, R40, R111, PT ;  /* 0x0000006f2800720c */ /* 0x000fe40003f46270 */
[----:B------:R-:W-:Y:S02]  /*6450*/  ISETP.GE.AND P1, PT, R31, R112, PT ;  /* 0x000000701f00720c */ /* 0x000fe40003f26270 */
[----:B------:R-:W-:Y:S02]  /*6460*/  FSEL R27, R21, -INF , !P5 ;  /* 0xff800000151b7808 */ /* 0x000fe40006800000 */
[----:B------:R-:W-:-:S02]  /*6470*/  IADD3 R39, R18, 0x39, RZ ;  /* 0x0000003912277810 */ /* 0x000fc40007ffe0ff */
[-C--:B------:R-:W-:Y:S02]  /*6480*/  ISETP.GE.AND P5, PT, R31, R111.reuse, PT ;  /* 0x0000006f1f00720c */ /* 0x080fe40003fa6270 */
[----:B------:R-:W-:Y:S02]  /*6490*/  FSEL R89, R23, -INF , !P2 ;  /* 0xff80000017597808 */ /* 0x000fe40005000000 */
[----:B------:R-:W-:Y:S02]  /*64a0*/  FSEL R21, R17, -INF , !P1 ;  /* 0xff80000011157808 */ /* 0x000fe40004800000 */
[----:B------:R-:W-:Y:S02]  /*64b0*/  IADD3 R23, R18, 0x41, RZ ;  /* 0x0000004112177810 */ /* 0x000fe40007ffe0ff */
[C---:B------:R-:W-:Y:S02]  /*64c0*/  ISETP.GE.AND P2, PT, R39.reuse, R112, PT ;  /* 0x000000702700720c */ /* 0x040fe40003f46270 */
[----:B------:R-:W-:-:S02]  /*64d0*/  ISETP.GE.AND P1, PT, R39, R111, PT ;  /* 0x0000006f2700720c */ /* 0x000fc40003f26270 */
[----:B------:R-:W-:Y:S02]  /*64e0*/  FSEL R118, R19, -INF , !P5 ;  /* 0xff80000013767808 */ /* 0x000fe40006800000 */
[----:B------:R-:W-:Y:S02]  /*64f0*/  IADD3 R19, R18, 0x49, RZ ;  /* 0x0000004912137810 */ /* 0x000fe40007ffe0ff */
[----:B------:R-:W-:Y:S02]  /*6500*/  LOP3.LUT R110, R122, 0x78, R110, 0xfe, !PT ;  /* 0x000000787a6e7812 */ /* 0x000fe400078efe6e */
[----:B------:R-:W-:Y:S02]  /*6510*/  ISETP.GE.AND P5, PT, R23, R112, PT ;  /* 0x000000701700720c */ /* 0x000fe40003fa6270 */
[----:B------:R-:W-:Y:S02]  /*6520*/  FSEL R17, R13, -INF , !P2 ;  /* 0xff8000000d117808 */ /* 0x000fe40005000000 */
[----:B------:R-:W-:-:S02]  /*6530*/  FSEL R116, R15, -INF , !P1 ;  /* 0xff8000000f747808 */ /* 0x000fc40004800000 */
[----:B------:R-:W-:Y:S02]  /*6540*/  ISETP.GE.AND P2, PT, R23, R111, PT ;  /* 0x0000006f1700720c */ /* 0x000fe40003f46270 */
[-C--:B------:R-:W-:Y:S02]  /*6550*/  ISETP.GE.AND P1, PT, R19, R112.reuse, PT ;  /* 0x000000701300720c */ /* 0x080fe40003f26270 */
        /* <DEDUP_REMOVED lines=8> */
[C---:B------:R-:W-:Y:S02]  /*65e0*/  ISETP.GE.AND P2, PT, R15.reuse, R112, PT ;  /* 0x000000700f00720c */ /* 0x040fe40003f46270 */
[----:B------:R-:W-:-:S02]  /*65f0*/  ISETP.GE.AND P1, PT, R15, R111, PT ;  /* 0x0000006f0f00720c */ /* 0x000fc40003f26270 */
[C---:B------:R-:W-:Y:S02]  /*6600*/  IADD3 R15, R18.reuse, 0x61, RZ ;  /* 0x00000061120f7810 */ /* 0x040fe40007ffe0ff */
[----:B------:R-:W-:Y:S02]  /*6610*/  ISETP.GE.AND P5, PT, R19, R111, PT ;  /* 0x0000006f1300720c */ /* 0x000fe40003fa6270 */
[C---:B------:R-:W-:Y:S02]  /*6620*/  IADD3 R5, R18.reuse, 0x59, RZ ;  /* 0x0000005912057810 */ /* 0x040fe40007ffe0ff */
[----:B------:R-:W-:Y:S02]  /*6630*/  FSEL R98, R51, -INF , !P1 ;  /* 0xff80000033627808 */ /* 0x000fe40004800000 */
[----:B------:R-:W-:Y:S02]  /*6640*/  ISETP.GE.AND P1, PT, R15, R112, PT ;  /* 0x000000700f00720c */ /* 0x000fe40003f26270 */
[----:B------:R-:W-:-:S02]  /*6650*/  IADD3 R19, R18, 0x69, RZ ;  /* 0x0000006912137810 */ /* 0x000fc40007ffe0ff */
[----:B------:R-:W-:Y:S02]  /*6660*/  FSEL R115, R7, -INF , !P5 ;  /* 0xff80000007737808 */ /* 0x000fe40006800000 */
[----:B------:R-:W-:Y:S02]  /*6670*/  FSEL R11, R49, -INF , !P2 ;  /* 0xff800000310b7808 */ /* 0x000fe40005000000 */
[C---:B------:R-:W-:Y:S02]  /*6680*/  ISETP.GE.AND P5, PT, R5.reuse, R112, PT ;  /* 0x000000700500720c */ /* 0x040fe40003fa6270 */
[-C--:B------:R-:W-:Y:S02]  /*6690*/  ISETP.GE.AND P2, PT, R5, R111.reuse, PT ;  /* 0x0000006f0500720c */ /* 0x080fe40003f46270 */
[----:B------:R-:W-:Y:S02]  /*66a0*/  FSEL R5, R41, -INF , !P1 ;  /* 0xff80000029057808 */ /* 0x000fe40004800000 */
[----:B------:R-:W-:-:S02]  /*66b0*/  ISETP.GE.AND P1, PT, R19, R111, PT ;  /* 0x0000006f1300720c */ /* 0x000fc40003f26270 */
[----:B------:R-:W-:Y:S02]  /*66c0*/  FSEL R7, R45, -INF , !P5 ;  /* 0xff8000002d077808 */ /* 0x000fe40006800000 */
[----:B------:R-:W-:Y:S02]  /*66d0*/  FSEL R95, R95, -INF , !P1 ;  /* 0xff8000005f5f7808 */ /* 0x000fe40004800000 */
[----:B------:R-:W-:Y:S02]  /*66e0*/  ISETP.GE.AND P1, PT, R18, R112, PT ;  /* 0x000000701200720c */ /* 0x000fe40003f26270 */
[----:B------:R-:W-:Y:S02]  /*66f0*/  FSEL R94, R47, -INF , !P2 ;  /* 0xff8000002f5e7808 */ /* 0x000fe40005000000 */
[----:B------:R-:W-:Y:S02]  /*6700*/  FSEL R100, R100, -INF , !P1 ;  /* 0xff80000064647808 */ /* 0x000fe40004800000 */
[----:B------:R-:W-:-:S02]  /*6710*/  ISETP.GT.AND P1, PT, R147, R141, PT ;  /* 0x0000008d9300720c */ /* 0x000fc40003f24270 */
[----:B------:R-:W-:Y:S02]  /*6720*/  ISETP.GE.AND P5, PT, R15, R111, PT ;  /* 0x0000006f0f00720c */ /* 0x000fe40003fa6270 */
[-C--:B------:R-:W-:Y:S02]  /*6730*/  ISETP.GE.AND P2, PT, R19, R112.reuse, PT ;  /* 0x000000701300720c */ /* 0x080fe40003f46270 */
        /* <DEDUP_REMOVED lines=8> */
[----:B------:R-:W-:Y:S02]  /*67c0*/  FSEL R99, R99, -INF , !P2 ;  /* 0xff80000063637808 */ /* 0x000fe40005000000 */
[----:B------:R-:W-:-:S02]  /*67d0*/  ISETP.GE.AND P4, PT, R18, R111, PT ;  /* 0x0000006f1200720c */ /* 0x000fc40003f86270 */
[C---:B------:R-:W-:Y:S02]  /*67e0*/  ISETP.GE.AND P5, PT, R15.reuse, R112, PT ;  /* 0x000000700f00720c */ /* 0x040fe40003fa6270 */
[----:B------:R-:W-:Y:S02]  /*67f0*/  ISETP.GE.AND P2, PT, R15, R111, PT ;  /* 0x0000006f0f00720c */ /* 0x000fe40003f46270 */
[----:B------:R-:W-:Y:S02]  /*6800*/  FSEL R15, R102, -INF , !P4 ;  /* 0xff800000660f7808 */ /* 0x000fe40006000000 */
[----:B------:R-:W-:Y:S02]  /*6810*/  FSEL R66, R66, -INF , !P3 ;  /* 0xff80000042427808 */ /* 0x000fe40005800000 */
[----:B------:R-:W-:Y:S02]  /*6820*/  FSEL R65, R65, -INF , !P5 ;  /* 0xff80000041417808 */ /* 0x000fe40006800000 */
[----:B------:R-:W-:Y:S01]  /*6830*/  FSEL R67, R67, -INF , !P2 ;  /* 0xff80000043437808 */ /* 0x000fe20005000000 */
[----:B------:R-:W-:Y:S05]  /*6840*/  @!P1 BRA `(.L_x_3856) ;  /* 0x0000072000009947 */ /* 0x000fea0003800000 */
[----:B------:R-:W-:Y:S01]  /*6850*/  MOV R18, c[0x0][0x198] ;  /* 0x0000660000127a02 */ /* 0x000fe20000000f00 */
[----:B------:R-:W-:Y:S05]  /*6860*/  @!P6 BRA `(.L_x_3857) ;  /* 0x000003b00000e947 */ /* 0x000fea0003800000 */
[----:B------:R-:W-:Y:S02]  /*6870*/  IABS R19, c[0x0][0x2d0] ;  /* 0x0000b40000137a13 */ /* 0x000fe40000000000 */
[----:B------:R-:W-:-:S02]  /*6880*/  IABS R40, R122 ;  /* 0x0000007a00287213 */ /* 0x000fc40000000000 */
[----:B------:R-:W1:Y:S01]  /*6890*/  I2F.RP R42, R19 ;  /* 0x00000013002a7306 */ /* 0x000e620000209400 */
[C---:B------:R-:W-:Y:S02]  /*68a0*/  IADD3 R41, R122.reuse, -0x80, RZ ;  /* 0xffffff807a297810 */ /* 0x040fe40007ffe0ff */
[----:B------:R-:W-:Y:S02]  /*68b0*/  LOP3.LUT R122, R122, c[0x0][0x2d0], RZ, 0x3c, !PT ;  /* 0x0000b4007a7a7a12 */ /* 0x000fe400078e3cff */
        /* <DEDUP_REMOVED lines=50> */
[----:B------:R-:W-:-:S04]  /*6be0*/  IMAD R23, R39, c[0x0][0x184], R23 ;  /* 0x0000610027177a24 */ /* 0x000fc800078e0217 */
[----:B------:R-:W-:Y:S01]  /*6bf0*/  IMAD.IADD R19, R41, 0x1, R23 ;  /* 0x0000000129137824 */ /* 0x000fe200078e0217 */
[----:B------:R-:W-:Y:S01]  /*6c00*/  MOV R23, R40 ;  /* 0x0000002800177202 */ /* 0x000fe20000000f00 */
[----:B------:R-:W-:Y:S05]  /*6c10*/  BRA `(.L_x_3858) ;  /* 0x0000002000007947 */ /* 0x000fea0003800000 */
.L_x_3857:
[----:B------:R-:W-:-:S04]  /*6c20*/  LEA R23, -R18, RZ, 0x7 ;  /* 0x000000ff12177211 */ /* 0x000fc800078e39ff */
[----:B------:R-:W-:Y:S02]  /*6c30*/  SHF.R.S32.HI R19, RZ, 0x1f, R23 ;  /* 0x0000001fff137819 */ /* 0x000fe40000011417 */
.L_x_3858:
[----:B------:R-:W-:Y:S01]  /*6c40*/  @!P0 IMAD.MOV.U32 R40, RZ, RZ, c[0x0][0x19c] ;  /* 0x00006700ff288624 */ /* 0x000fe200078e00ff */
[CC--:B------:R-:W-:Y:S01]  /*6c50*/  @!P0 LEA R41, P3, R18.reuse, R85.reuse, 0x6 ;  /* 0x0000005512298211 */ /* 0x0c0fe200078630ff */
[----:B------:R1:W-:Y:S01]  /*6c60*/  @P0 STS [R148+0x1000], RZ ;  /* 0x001000ff94000388 */ /* 0x0003e20000000800 */
[C---:B------:R-:W-:Y:S01]  /*6c70*/  @!P0 IADD3 R39, P5, P4, R23.reuse, R85, R143 ;  /* 0x0000005517278210 */ /* 0x040fe20007cbe08f */
[----:B------:R-:W-:Y:S01]  /*6c80*/  BSSY B0, `(.L_x_3859) ;  /* 0x000002b000007945 */ /* 0x000fe20003800000 */
[C---:B------:R-:W-:Y:S01]  /*6c90*/  @!P0 IADD3 R41, P2, R23.reuse, R41, RZ ;  /* 0x0000002917298210 */ /* 0x040fe20007f5e0ff */
[----:B------:R1:W-:Y:S01]  /*6ca0*/  @P0 STS [R148+0x1004], RZ ;  /* 0x001004ff94000388 */ /* 0x0003e20000000800 */
[-C--:B------:R-:W-:Y:S02]  /*6cb0*/  @!P0 LEA.HI.X R40, R18, R84.reuse, R40, 0x6, P3 ;  /* 0x0000005412288211 */ /* 0x080fe400018f3428 */
[----:B------:R-:W-:Y:S01]  /*6cc0*/  @!P0 LEA R46, P3, R23, R161, 0x1 ;  /* 0x000000a1172e8211 */ /* 0x000fe200078608ff */
[----:B------:R1:W-:Y:S01]  /*6cd0*/  @P0 STS.64 [R148+0x1008], RZ ;  /* 0x001008ff94000388 */ /* 0x0003e20000000a00 */
[C---:B------:R-:W-:Y:S01]  /*6ce0*/  @!P0 IADD3.X R31, R19.reuse, R84, R142, P5, P4 ;  /* 0x00000054131f8210 */ /* 0x040fe20002fe848e */
[----:B------:R-:W-:Y:S01]  /*6cf0*/  @!P0 IMAD.X R40, R19, 0x1, R40, P2 ;  /* 0x0000000113288824 */ /* 0x000fe200010e0628 */
[----:B------:R-:W-:-:S02]  /*6d00*/  @!P0 LEA R42, P4, R39, c[0x0][0x168], 0x1 ;  /* 0x00005a00272a8a11 */ /* 0x000fc400078808ff */
[----:B------:R-:W-:Y:S02]  /*6d10*/  @!P0 LEA R50, P2, R41, c[0x0][0x168], 0x1 ;  /* 0x00005a0029328a11 */ /* 0x000fe400078408ff */
[----:B------:R-:W-:Y:S02]  /*6d20*/  @!P0 LEA.HI.X R47, R23, R160, R19, 0x1, P3 ;  /* 0x000000a0172f8211 */ /* 0x000fe400018f0c13 */
        /* <DEDUP_REMOVED lines=32> */
.L_x_3860:
[----:B------:R-:W-:Y:S05]  /*6f30*/  BSYNC B0 ;  /* 0x0000000000007941 */ /* 0x000fea0003800000 */
.L_x_3859:
[----:B------:R-:W0:Y:S01]  /*6f40*/  LDGDEPBAR ;  /* 0x00000000000079af */ /* 0x000e220000000000 */
[----:B------:R-:W-:-:S04]  /*6f50*/  LEA R161, P0, R23, R161, 0x1 ;  /* 0x000000a117a17211 */ /* 0x000fc800078008ff */
[----:B------:R-:W-:Y:S02]  /*6f60*/  LEA.HI.X R160, R23, R160, R19, 0x1, P0 ;  /* 0x000000a017a07211 */ /* 0x000fe400000f0c13 */
.L_x_3856:
        /* <DEDUP_REMOVED lines=35> */
[----:B-1----:R-:W1:Y:S01]  /*71a0*/  SHFL.BFLY PT, R42, R19, 0x1, 0x1f ;  /* 0x0c201f00132a7f89 */ /* 0x002e6200000e0000 */
        /* <DEDUP_REMOVED lines=10> */
[----:B--2---:R-:W-:-:S04]  /*7250*/  FMNMX.FTZ R41, R32, R18, !PT ;  /* 0x0000001220297209 */ /* 0x004fc80007810000 */
        /* <DEDUP_REMOVED lines=49> */
[----:B------:R-:W-:Y:S01]  /*7570*/  FFMA.FTZ R56, R27, c[0x0][0x23c], -R59 ;  /* 0x00008f001b387a23 */ /* 0x000fe2000001083b */
[----:B------:R-:W-:Y:S01]  /*7580*/  FMNMX.FTZ R41, R44, R41, !PT ;  /* 0x000000292c297209 */ /* 0x000fe20007810000 */
[----:B------:R-:W-:Y:S01]  /*7590*/  LDSM.16.MT88.4 R24, [R133+0x3400] ;  /* 0x003400008518783b */ /* 0x000fe20000004200 */
[----:B------:R-:W2:Y:S02]  /*75a0*/  MUFU.EX2 R105, R2 ;  /* 0x0000000200697308 */ /* 0x000ea40000000800 */
[----:B------:R-:W-:-:S04]  /*75b0*/  FMNMX.FTZ R41, R62, R41, !PT ;  /* 0x000000293e297209 */ /* 0x000fc80007810000 */
[----:B------:R-:W-:Y:S02]  /*75c0*/  FMNMX.FTZ R41, R36, R41, !PT ;  /* 0x0000002924297209 */ /* 0x000fe40007810000 */
[----:B-1----:R-:W-:Y:S01]  /*75d0*/  F2FP.PACK_AB R10, R91, R101 ;  /* 0x000000655b0a723e */ /* 0x002fe200000000ff */
[----:B------:R-:W-:Y:S01]  /*75e0*/  MUFU.EX2 R88, R88 ;  /* 0x0000005800587308 */ /* 0x000fe20000000800 */
[----:B------:R-:W-:-:S04]  /*75f0*/  FMNMX.FTZ R41, R95, R41, !PT ;  /* 0x000000295f297209 */ /* 0x000fc80007810000 */
[----:B------:R-:W-:Y:S01]  /*7600*/  FMNMX.FTZ R41, R3, R41, !PT ;  /* 0x0000002903297209 */ /* 0x000fe20007810000 */
[----:B--2---:R-:W-:Y:S02]  /*7610*/  FMUL.FTZ R12, R80, R105 ;  /* 0x00000069500c7220 */ /* 0x004fe40000410000 */
[----:B------:R-:W-:Y:S01]  /*7620*/  MUFU.EX2 R85, R85 ;  /* 0x0000005500557308 */ /* 0x000fe20000000800 */
[----:B------:R-:W-:Y:S01]  /*7630*/  FMNMX.FTZ R41, R99, R41, !PT ;  /* 0x0000002963297209 */ /* 0x000fe20007810000 */
[-C--:B------:R-:W-:Y:S02]  /*7640*/  FMUL.FTZ R13, R81, R105.reuse ;  /* 0x00000069510d7220 */ /* 0x080fe40000410000 */
[----:B------:R-:W-:Y:S01]  /*7650*/  FMUL.FTZ R76, R76, R105 ;  /* 0x000000694c4c7220 */ /* 0x000fe20000410000 */
[----:B------:R-:W-:Y:S01]  /*7660*/  FMNMX.FTZ R41, R66, R41, !PT ;  /* 0x0000002942297209 */ /* 0x000fe20007810000 */
[-C--:B------:R-:W-:Y:S02]  /*7670*/  FMUL.FTZ R77, R77, R105.reuse ;  /* 0x000000694d4d7220 */ /* 0x080fe40000410000 */
[----:B------:R-:W-:Y:S01]  /*7680*/  FMUL.FTZ R28, R72, R105 ;  /* 0x00000069481c7220 */ /* 0x000fe20000410000 */
[----:B------:R-:W-:Y:S01]  /*7690*/  FMNMX.FTZ R41, R67, R41, !PT ;  /* 0x0000002943297209 */ /* 0x000fe20007810000 */
[-C--:B------:R-:W-:Y:S01]  /*76a0*/  FMUL.FTZ R29, R73, R105.reuse ;  /* 0x00000069491d7220 */ /* 0x080fe20000410000 */
[----:B------:R-:W-:Y:S01]  /*76b0*/  MUFU.EX2 R84, R84 ;  /* 0x0000005400547308 */ /* 0x000fe20000000800 */
[----:B------:R-:W-:-:S02]  /*76c0*/  FMUL.FTZ R68, R68, R105 ;  /* 0x0000006944447220 */ /* 0x000fc40000410000 */
[----:B------:R-:W1:Y:S01]  /*76d0*/  SHFL.BFLY PT, R18, R41, 0x2, 0x1f ;  /* 0x0c401f0029127f89 */ /* 0x000e6200000e0000 */
[----:B------:R-:W-:-:S04]  /*76e0*/  FMUL.FTZ R69, R69, R105 ;  /* 0x0000006945457220 */ /* 0x000fc80000410000 */
[----:B------:R-:W2:Y:S08]  /*76f0*/  MUFU.EX2 R63, R63 ;  /* 0x0000003f003f7308 */ /* 0x000eb00000000800 */
[----:B------:R-:W-:Y:S08]  /*7700*/  MUFU.EX2 R61, R61 ;  /* 0x0000003d003d7308 */ /* 0x000ff00000000800 */
[----:B------:R-:W-:Y:S01]  /*7710*/  MUFU.EX2 R60, R60 ;  /* 0x0000003c003c7308 */ /* 0x000fe20000000800 */
[----:B-1----:R-:W-:-:S02]  /*7720*/  FMNMX.FTZ R41, R41, R18, !PT ;  /* 0x0000001229297209 */ /* 0x002fc40007810000 */
[----:B------:R-:W-:Y:S05]  /*7730*/  LDSM.16.MT88.4 R16, [R134+0x3000] ;  /* 0x003000008610783b */ /* 0x000fea0000004200 */
[----:B------:R-:W-:Y:S01]  /*7740*/  MUFU.EX2 R58, R58 ;  /* 0x0000003a003a7308 */ /* 0x000fe20000000800 */
[----:B------:R-:W1:Y:S07]  /*7750*/  SHFL.BFLY PT, R8, R41, 0x1, 0x1f ;  /* 0x0c201f0029087f89 */ /* 0x000e6e00000e0000 */
[----:B------:R-:W-:Y:S08]  /*7760*/  MUFU.EX2 R56, R56 ;  /* 0x0000003800387308 */ /* 0x000ff00000000800 */
[----:B------:R-:W-:Y:S08]  /*7770*/  MUFU.EX2 R53, R53 ;  /* 0x0000003500357308 */ /* 0x000ff00000000800 */
[----:B------:R-:W-:Y:S01]  /*7780*/  MUFU.EX2 R52, R52 ;  /* 0x0000003400347308 */ /* 0x000fe20000000800 */
[----:B-1----:R-:W-:-:S02]  /*7790*/  FMNMX.FTZ R41, R41, R8, !PT ;  /* 0x0000000829297209 */ /* 0x002fc40007810000 */
[C---:B------:R-:W-:Y:S01]  /*77a0*/  F2FP.PACK_AB R8, R102.reuse, R104 ;  /* 0x000000686608723e */ /* 0x040fe200000000ff */
[----:B------:R-:W-:Y:S01]  /*77b0*/  FFMA.FTZ R104, R163, R105, R104 ;  /* 0x00000069a3687223 */ /* 0x000fe20000010068 */
[C---:B------:R-:W-:Y:S01]  /*77c0*/  FSETP.NEU.FTZ.AND P0, PT, R41.reuse, -INF , PT ;  /* 0xff8000002900780b */ /* 0x040fe20003f1d000 */
[C---:B------:R-:W-:Y:S02]  /*77d0*/  FMUL.FTZ R47, R41.reuse, c[0x0][0x23c] ;  /* 0x00008f00292f7a20 */ /* 0x040fe40000410000 */
[----:B------:R-:W-:Y:S01]  /*77e0*/  MUFU.EX2 R51, R51 ;  /* 0x0000003300337308 */ /* 0x000fe20000000800 */
[----:B------:R-:W-:Y:S01]  /*77f0*/  FSEL R4, R41, RZ, P0 ;  /* 0x000000ff29047208 */ /* 0x000fe20000000000 */
[----:B------:R-:W-:Y:S01]  /*7800*/  FADD.FTZ R104, R102, R104 ;  /* 0x0000006866687221 */ /* 0x000fe20000010000 */
[----:B------:R-:W-:Y:S01]  /*7810*/  FSEL R47, R47, RZ, P0 ;  /* 0x000000ff2f2f7208 */ /* 0x000fe20000000000 */
[----:B------:R-:W-:Y:S02]  /*7820*/  FFMA.FTZ R163, R65, c[0x0][0x23c], -R59 ;  /* 0x00008f0041a37a23 */ /* 0x000fe4000001083b */
[----:B------:R-:W-:-:S02]  /*7830*/  FADD.FTZ R4, R0, -R4 ;  /* 0x8000000400047221 */ /* 0x000fc40000010000 */
[----:B------:R-:W-:Y:S01]  /*7840*/  FFMA.FTZ R93, R103, c[0x0][0x23c], -R47 ;  /* 0x00008f00675d7a23 */ /* 0x000fe2000001082f */
[----:B------:R-:W-:Y:S01]  /*7850*/  MUFU.EX2 R49, R49 ;  /* 0x0000003100317308 */ /* 0x000fe20000000800 */
[----:B------:R-:W-:Y:S02]  /*7860*/  FMUL.FTZ R4, R4, c[0x0][0x23c] ;  /* 0x00008f0004047a20 */ /* 0x000fe40000410000 */
[----:B------:R-:W-:Y:S02]  /*7870*/  FFMA.FTZ R0, R5, c[0x0][0x23c], -R59 ;  /* 0x00008f0005007a23 */ /* 0x000fe4000001083b */
[--C-:B------:R-:W-:Y:S02]  /*7880*/  FFMA.FTZ R100, R15, c[0x0][0x23c], -R47.reuse ;  /* 0x00008f000f647a23 */ /* 0x100fe4000001082f */
[--C-:B------:R-:W-:Y:S01]  /*7890*/  FFMA.FTZ R90, R121, c[0x0][0x23c], -R47.reuse ;  /* 0x00008f00795a7a23 */ /* 0x100fe2000001082f */
[----:B------:R1:W3:Y:S01]  /*78a0*/  MUFU.EX2 R103, R4 ;  /* 0x0000000400677308 */ /* 0x0002e20000000800 */
[----:B------:R-:W-:-:S02]  /*78b0*/  FFMA.FTZ R92, R22, c[0x0][0x23c], -R47 ;  /* 0x00008f00165c7a23 */ /* 0x000fc4000001082f */
[----:B------:R-:W-:Y:S01]  /*78c0*/  LDSM.16.MT88.4 R20, [R134+0x3400] ;  /* 0x003400008614783b */ /* 0x000fe20000004200 */
[--C-:B------:R-:W-:Y:S02]  /*78d0*/  FFMA.FTZ R30, R30, c[0x0][0x23c], -R47.reuse ;  /* 0x00008f001e1e7a23 */ /* 0x100fe4000001082f */
[--C-:B------:R-:W-:Y:S01]  /*78e0*/  FFMA.FTZ R2, R34, c[0x0][0x23c], -R47.reuse ;  /* 0x00008f0022027a23 */ /* 0x100fe2000001082f */
[----:B--2---:R-:W-:Y:S01]  /*78f0*/  F2FP.PACK_AB R34, R63, R84 ;  /* 0x000000543f22723e */ /* 0x004fe200000000ff */
[----:B------:R-:W-:Y:S01]  /*7900*/  MUFU.EX2 R100, R100 ;  /* 0x0000006400647308 */ /* 0x000fe20000000800 */
[--C-:B------:R-:W-:Y:S02]  /*7910*/  FFMA.FTZ R80, R35, c[0x0][0x23c], -R47.reuse ;  /* 0x00008f0023507a23 */ /* 0x100fe4000001082f */
[--C-:B------:R-:W-:Y:S02]  /*7920*/  FFMA.FTZ R72, R33, c[0x0][0x23c], -R47.reuse ;  /* 0x00008f0021487a23 */ /* 0x100fe4000001082f */
[----:B------:R-:W-:-:S02]  /*7930*/  FFMA.FTZ R32, R32, c[0x0][0x23c], -R47 ;  /* 0x00008f0020207a23 */ /* 0x000fc4000001082f */
[----:B------:R-:W-:Y:S01]  /*7940*/  FFMA.FTZ R73, R118, c[0x0][0x23c], -R47 ;  /* 0x00008f0076497a23 */ /* 0x000fe2000001082f */
[----:B-1----:R-:W1:Y:S01]  /*7950*/  LDSM.16.MT88.4 R4, [R133+0x3000] ;  /* 0x003000008504783b */ /* 0x002e620000004200 */
[----:B------:R-:W2:Y:S01]  /*7960*/  MUFU.EX2 R93, R93 ;  /* 0x0000005d005d7308 */ /* 0x000ea20000000800 */
[-C--:B---3--:R-:W-:Y:S02]  /*7970*/  FMUL.FTZ R14, R82, R103.reuse ;  /* 0x00000067520e7220 */ /* 0x088fe40000410000 */
[-C--:B------:R-:W-:Y:S02]  /*7980*/  FMUL.FTZ R15, R83, R103.reuse ;  /* 0x00000067530f7220 */ /* 0x080fe40000410000 */
[-C--:B------:R-:W-:Y:S02]  /*7990*/  FMUL.FTZ R78, R78, R103.reuse ;  /* 0x000000674e4e7220 */ /* 0x080fe40000410000 */
[-C--:B------:R-:W-:Y:S01]  /*79a0*/  FMUL.FTZ R79, R79, R103.reuse ;  /* 0x000000674f4f7220 */ /* 0x080fe20000410000 */
[----:B------:R-:W-:Y:S01]  /*79b0*/  MUFU.EX2 R90, R90 ;  /* 0x0000005a005a7308 */ /* 0x000fe20000000800 */
[----:B------:R-:W-:-:S02]  /*79c0*/  FMUL.FTZ R31, R75, R103 ;  /* 0x000000674b1f7220 */ /* 0x000fc40000410000 */
[-C--:B------:R-:W-:Y:S02]  /*79d0*/  FMUL.FTZ R70, R70, R103.reuse ;  /* 0x0000006746467220 */ /* 0x080fe40000410000 */
[----:B------:R-:W-:Y:S02]  /*79e0*/  FMUL.FTZ R71, R71, R103 ;  /* 0x0000006747477220 */ /* 0x000fe40000410000 */
        /* <DEDUP_REMOVED lines=8> */
[----:B------:R-:W-:Y:S02]  /*7a70*/  FFMA.FTZ R110, R115, c[0x0][0x23c], -R47 ;  /* 0x00008f00736e7a23 */ /* 0x000fe4000001082f */
[----:B------:R-:W-:Y:S02]  /*7a80*/  FFMA.FTZ R100, R162, R103, R100 ;  /* 0x00000067a2647223 */ /* 0x000fe40000010064 */
[----:B------:R-:W-:Y:S01]  /*7a90*/  FADD.FTZ R101, R101, R104 ;  /* 0x0000006865657221 */ /* 0x000fe20000010000 */
[----:B---3--:R-:W-:Y:S01]  /*7aa0*/  F2FP.PACK_AB R11, R92, R90 ;  /* 0x0000005a5c0b723e */ /* 0x008fe200000000ff */
[----:B------:R-:W2:Y:S01]  /*7ab0*/  MUFU.EX2 R80, R80 ;  /* 0x0000005000507308 */ /* 0x000ea20000000800 */
[----:B------:R-:W-:-:S02]  /*7ac0*/  FADD.FTZ R93, R93, R100 ;  /* 0x000000645d5d7221 */ /* 0x000fc40000010000 */
[----:B------:R-:W-:Y:S02]  /*7ad0*/  FFMA.FTZ R57, R96, c[0x0][0x23c], -R59 ;  /* 0x00008f0060397a23 */ /* 0x000fe4000001083b */
        /* <DEDUP_REMOVED lines=8> */
[----:B------:R-:W-:Y:S01]  /*7b60*/  FADD.FTZ R101, R91, R101 ;  /* 0x000000655b657221 */ /* 0x000fe20000010000 */
[----:B------:R-:W3:Y:S01]  /*7b70*/  MUFU.EX2 R76, R30 ;  /* 0x0000001e004c7308 */ /* 0x000ee20000000800 */
[----:B--2---:R-:W-:Y:S01]  /*7b80*/  F2FP.PACK_AB R33, R80, R2 ;  /* 0x000000025021723e */ /* 0x004fe200000000ff */
[----:B------:R-:W-:-:S02]  /*7b90*/  FADD.FTZ R92, R92, R93 ;  /* 0x0000005d5c5c7221 */ /* 0x000fc40000010000 */
[----:B------:R-:W-:Y:S02]  /*7ba0*/  FADD.FTZ R101, R88, R101 ;  /* 0x0000006558657221 */ /* 0x000fe40000010000 */
[----:B------:R-:W-:Y:S02]  /*7bb0*/  FADD.FTZ R92, R2, R92 ;  /* 0x0000005c025c7221 */ /* 0x000fe40000010000 */
[----:B------:R-:W-:Y:S01]  /*7bc0*/  MUFU.EX2 R73, R73 ;  /* 0x0000004900497308 */ /* 0x000fe20000000800 */
[----:B------:R-:W-:Y:S02]  /*7bd0*/  FFMA.FTZ R36, R36, c[0x0][0x23c], -R47 ;  /* 0x00008f0024247a23 */ /* 0x000fe4000001082f */
[----:B------:R-:W-:Y:S02]  /*7be0*/  FADD.FTZ R92, R80, R92 ;  /* 0x0000005c505c7221 */ /* 0x000fe40000010000 */
[----:B------:R-:W-:Y:S02]  /*7bf0*/  FFMA.FTZ R107, R119, c[0x0][0x23c], -R59 ;  /* 0x00008f00776b7a23 */ /* 0x000fe4000001083b */
[--C-:B------:R-:W-:Y:S01]  /*7c00*/  FFMA.FTZ R44, R44, c[0x0][0x23c], -R47.reuse ;  /* 0x00008f002c2c7a23 */ /* 0x100fe2000001082f */
[----:B---3--:R-:W-:Y:S01]  /*7c10*/  F2FP.PACK_AB R35, R72, R76 ;  /* 0x0000004c4823723e */ /* 0x008fe200000000ff */
[----:B------:R-:W-:Y:S01]  /*7c20*/  FMUL.FTZ R30, R74, R103 ;  /* 0x000000674a1e7220 */ /* 0x000fe20000410000 */
[----:B------:R-:W-:Y:S01]  /*7c30*/  MUFU.EX2 R75, R75 ;  /* 0x0000004b004b7308 */ /* 0x000fe20000000800 */
[----:B------:R-:W-:-:S02]  /*7c40*/  FFMA.FTZ R74, R113, c[0x0][0x23c], -R47 ;  /* 0x00008f00714a7a23 */ /* 0x000fc4000001082f */
[----:B------:R-:W-:Y:S02]  /*7c50*/  FADD.FTZ R76, R76, R92 ;  /* 0x0000005c4c4c7221 */ /* 0x000fe40000010000 */
[----:B------:R-:W-:Y:S01]  /*7c60*/  FFMA.FTZ R62, R62, c[0x0][0x23c], -R47 ;  /* 0x00008f003e3e7a23 */ /* 0x000fe2000001082f */
[C---:B-1----:R-:W-:Y:S01]  /*7c70*/  HMMA.16816.F32 R28, R8.reuse, R4, R28 ;  /* 0x00000004081c723c */ /* 0x042fe2000000181c */
[----:B------:R-:W-:Y:S01]  /*7c80*/  FADD.FTZ R76, R72, R76 ;  /* 0x0000004c484c7221 */ /* 0x000fe20000010000 */
[----:B------:R-:W-:Y:S01]  /*7c90*/  MUFU.EX2 R74, R74 ;  /* 0x0000004a004a7308 */ /* 0x000fe20000000800 */
[----:B------:R-:W-:Y:S02]  /*7ca0*/  FFMA.FTZ R94, R97, c[0x0][0x23c], -R59 ;  /* 0x00008f00615e7a23 */ /* 0x000fe4000001083b */
[--C-:B------:R-:W-:Y:S02]  /*7cb0*/  FFMA.FTZ R3, R3, c[0x0][0x23c], -R47.reuse ;  /* 0x00008f0003037a23 */ /* 0x100fe4000001082f */
[--C-:B------:R-:W-:Y:S01]  /*7cc0*/  FFMA.FTZ R162, R67, c[0x0][0x23c], -R47.reuse ;  /* 0x00008f0043a27a23 */ /* 0x100fe2000001082f */
[----:B------:R-:W-:Y:S01]  /*7cd0*/  HMMA.16816.F32 R8, R8, R6, R68 ;  /* 0x000000060808723c */ /* 0x000fe20000001844 */
[----:B------:R-:W1:Y:S01]  /*7ce0*/  LDSM.16.MT88.4 R4, [R134+0x3800] ;  /* 0x003800008604783b */ /* 0x000e620000004200 */
[----:B------:R2:W-:Y:S05]  /*7cf0*/  MUFU.EX2 R70, R32 ;  /* 0x0000002000467308 */ /* 0x0005ea0000000800 */
[----:B------:R-:W-:-:S02]  /*7d00*/  FFMA.FTZ R68, R120, c[0x0][0x23c], -R47 ;  /* 0x00008f0078447a23 */ /* 0x000fc4000001082f */
[--C-:B------:R-:W-:Y:S01]  /*7d10*/  FFMA.FTZ R69, R114, c[0x0][0x23c], -R47.reuse ;  /* 0x00008f0072457a23 */ /* 0x100fe2000001082f */
[----:B------:R-:W-:Y:S01]  /*7d20*/  MUFU.EX2 R81, R81 ;  /* 0x0000005100517308 */ /* 0x000fe20000000800 */
[----:B------:R-:W-:Y:S02]  /*7d30*/  FFMA.FTZ R71, R89, c[0x0][0x23c], -R47 ;  /* 0x00008f0059477a23 */ /* 0x000fe4000001082f */
[----:B------:R-:W-:Y:S01]  /*7d40*/  FFMA.FTZ R89, R117, c[0x0][0x23c], -R59 ;  /* 0x00008f0075597a23 */ /* 0x000fe2000001083b */
[----:B--2---:R-:W-:-:S04]  /*7d50*/  F2FP.PACK_AB R32, R85, R88 ;  /* 0x000000585520723e */ /* 0x004fc800000000ff */
[----:B------:R-:W2:Y:S01]  /*7d60*/  MUFU.EX2 R68, R68 ;  /* 0x0000004400447308 */ /* 0x000ea20000000800 */
[----:B------:R-:W-:-:S04]  /*7d70*/  FADD.FTZ R85, R85, R101 ;  /* 0x0000006555557221 */ /* 0x000fc80000010000 */
[----:B------:R-:W-:Y:S01]  /*7d80*/  FADD.FTZ R85, R84, R85 ;  /* 0x0000005554557221 */ /* 0x000fe20000010000 */
[----:B------:R-:W-:Y:S02]  /*7d90*/  HMMA.16816.F32 R12, R32, R20, R12 ;  /* 0x00000014200c723c */ /* 0x000fe4000000180c */
[----:B------:R-:W-:Y:S01]  /*7da0*/  MUFU.EX2 R69, R69 ;  /* 0x0000004500457308 */ /* 0x000fe20000000800 */
[----:B------:R-:W-:-:S04]  /*7db0*/  FADD.FTZ R63, R63, R85 ;  /* 0x000000553f3f7221 */ /* 0x000fc80000010000 */
[----:B------:R-:W-:Y:S01]  /*7dc0*/  FADD.FTZ R63, R61, R63 ;  /* 0x0000003f3d3f7221 */ /* 0x000fe20000010000 */
[C---:B------:R-:W-:Y:S01]  /*7dd0*/  HMMA.16816.F32 R16, R32.reuse, R22, R16 ;  /* 0x000000162010723c */ /* 0x040fe20000001810 */
[----:B------:R-:W3:Y:S01]  /*7de0*/  LDSM.16.MT88.4 R20, [R133+0x3800] ;  /* 0x003800008514783b */ /* 0x000ee20000004200 */
[----:B------:R-:W4:Y:S06]  /*7df0*/  MUFU.EX2 R71, R71 ;  /* 0x0000004700477308 */ /* 0x000f2c0000000800 */
[C---:B------:R-:W-:Y:S02]  /*7e00*/  HMMA.16816.F32 R28, R32.reuse, R24, R28 ;  /* 0x00000018201c723c */ /* 0x040fe4000000181c */
[----:B------:R-:W-:Y:S06]  /*7e10*/  MUFU.EX2 R46, R46 ;  /* 0x0000002e002e7308 */ /* 0x000fec0000000800 */
[----:B------:R-:W-:Y:S01]  /*7e20*/  HMMA.16816.F32 R24, R32, R26, R8 ;  /* 0x0000001a2018723c */ /* 0x000fe20000001808 */
[----:B------:R-:W5:Y:S01]  /*7e30*/  LDSM.16.MT88.4 R8, [R134+0x3c00] ;  /* 0x003c00008608783b */ /* 0x000f620000004200 */
[----:B------:R-:W-:Y:S05]  /*7e40*/  MUFU.EX2 R45, R45 ;  /* 0x0000002d002d7308 */ /* 0x000fea0000000800 */
[C---:B------:R-:W-:Y:S01]  /*7e50*/  F2FP.PACK_AB R32, R60.reuse, R61 ;  /* 0x0000003d3c20723e */ /* 0x040fe200000000ff */
[----:B------:R-:W-:Y:S01]  /*7e60*/  FADD.FTZ R60, R60, R63 ;  /* 0x0000003f3c3c7221 */ /* 0x000fe20000010000 */
[----:B--2---:R-:W-:Y:S01]  /*7e70*/  F2FP.PACK_AB R33, R68, R70 ;  /* 0x000000464421723e */ /* 0x004fe200000000ff */
[----:B------:R-:W-:Y:S01]  /*7e80*/  MUFU.EX2 R106, R106 ;  /* 0x0000006a006a7308 */ /* 0x000fe20000000800 */
[----:B------:R-:W-:Y:S01]  /*7e90*/  F2FP.PACK_AB R34, R56, R58 ;  /* 0x0000003a3822723e */ /* 0x000fe200000000ff */
[----:B------:R-:W-:Y:S01]  /*7ea0*/  FADD.FTZ R70, R70, R76 ;  /* 0x0000004c46467221 */ /* 0x000fe20000010000 */
[----:B----4-:R-:W-:Y:S01]  /*7eb0*/  F2FP.PACK_AB R35, R71, R69 ;  /* 0x000000454723723e */ /* 0x010fe200000000ff */
[----:B------:R-:W-:Y:S01]  /*7ec0*/  FADD.FTZ R60, R58, R60 ;  /* 0x0000003c3a3c7221 */ /* 0x000fe20000010000 */
[----:B------:R-:W-:Y:S01]  /*7ed0*/  LDSM.16.MT88.4 R76, [R134+0x4c00] ;  /* 0x004c0000864c783b */ /* 0x000fe20000004200 */
[----:B------:R-:W-:-:S02]  /*7ee0*/  FADD.FTZ R70, R68, R70 ;  /* 0x0000004644467221 */ /* 0x000fc40000010000 */
[----:B------:R-:W2:Y:S01]  /*7ef0*/  MUFU.EX2 R82, R82 ;  /* 0x0000005200527308 */ /* 0x000ea20000000800 */
[----:B------:R-:W-:Y:S01]  /*7f00*/  FADD.FTZ R60, R56, R60 ;  /* 0x0000003c383c7221 */ /* 0x000fe20000010000 */
[----:B-1----:R-:W-:Y:S01]  /*7f10*/  HMMA.16816.F32 R12, R32, R4, R12 ;  /* 0x00000004200c723c */ /* 0x002fe2000000180c */
[----:B------:R-:W-:-:S04]  /*7f20*/  FADD.FTZ R70, R69, R70 ;  /* 0x0000004645467221 */ /* 0x000fc80000010000 */
[----:B------:R-:W-:Y:S01]  /*7f30*/  FADD.FTZ R71, R71, R70 ;  /* 0x0000004647477221 */ /* 0x000fe20000010000 */
[----:B------:R-:W-:Y:S02]  /*7f40*/  MUFU.EX2 R83, R83 ;  /* 0x0000005300537308 */ /* 0x000fe40000000800 */
[----:B------:R-:W-:Y:S01]  /*7f50*/  HMMA.16816.F32 R16, R32, R6, R16 ;  /* 0x000000062010723c */ /* 0x000fe20000001810 */
[----:B------:R-:W1:Y:S01]  /*7f60*/  LDSM.16.MT88.4 R4, [R133+0x3c00] ;  /* 0x003c00008504783b */ /* 0x000e620000004200 */
[----:B------:R-:W-:-:S04]  /*7f70*/  FADD.FTZ R71, R74, R71 ;  /* 0x000000474a477221 */ /* 0x000fc80000010000 */
[----:B------:R-:W4:Y:S01]  /*7f80*/  MUFU.EX2 R110, R110 ;  /* 0x0000006e006e7308 */ /* 0x000f220000000800 */
[----:B------:R-:W-:Y:S01]  /*7f90*/  FADD.FTZ R71, R73, R71 ;  /* 0x0000004749477221 */ /* 0x000fe20000010000 */
[C---:B---3--:R-:W-:Y:S06]  /*7fa0*/  HMMA.16816.F32 R28, R32.reuse, R20, R28 ;  /* 0x00000014201c723c */ /* 0x048fec000000181c */
[----:B------:R-:W3:Y:S02]  /*7fb0*/  MUFU.EX2 R43, R43 ;  /* 0x0000002b002b7308 */ /* 0x000ee40000000800 */
[----:B------:R-:W-:Y:S01]  /*7fc0*/  HMMA.16816.F32 R24, R32, R22, R24 ;  /* 0x000000162018723c */ /* 0x000fe20000001818 */
[----:B------:R-:W2:Y:S05]  /*7fd0*/  LDSM.16.MT88.4 R20, [R134+0x4000] ;  /* 0x004000008614783b */ /* 0x000eaa0000004200 */
        /* <DEDUP_REMOVED lines=12> */
[----:B-----5:R-:W-:Y:S01]  /*80a0*/  HMMA.16816.F32 R12, R32, R8, R12 ;  /* 0x00000008200c723c */ /* 0x020fe2000000180c */
[----:B------:R-:W-:Y:S01]  /*80b0*/  FADD.FTZ R51, R51, R55 ;  /* 0x0000003733337221 */ /* 0x000fe20000010000 */
[----:B------:R-:W-:Y:S03]  /*80c0*/  MUFU.EX2 R38, R38 ;  /* 0x0000002600267308 */ /* 0x000fe60000000800 */
[----:B------:R-:W-:-:S03]  /*80d0*/  FADD.FTZ R51, R50, R51 ;  /* 0x0000003332337221 */ /* 0x000fc60000010000 */
[C---:B------:R-:W-:Y:S01]  /*80e0*/  HMMA.16816.F32 R16, R32.reuse, R10, R16 ;  /* 0x0000000a2010723c */ /* 0x040fe20000001810 */
[----:B------:R-:W5:Y:S01]  /*80f0*/  LDSM.16.MT88.4 R8, [R133+0x4000] ;  /* 0x004000008508783b */ /* 0x000f620000004200 */
[----:B------:R-:W2:Y:S06]  /*8100*/  MUFU.EX2 R54, R54 ;  /* 0x0000003600367308 */ /* 0x000eac0000000800 */
[C---:B-1----:R-:W-:Y:S02]  /*8110*/  HMMA.16816.F32 R28, R32.reuse, R4, R28 ;  /* 0x00000004201c723c */ /* 0x042fe4000000181c */
[----:B------:R-:W1:Y:S06]  /*8120*/  MUFU.EX2 R96, R96 ;  /* 0x0000006000607308 */ /* 0x000e6c0000000800 */
[----:B------:R-:W-:Y:S01]  /*8130*/  HMMA.16816.F32 R24, R32, R6, R24 ;  /* 0x000000062018723c */ /* 0x000fe20000001818 */
[----:B------:R-:W1:Y:S01]  /*8140*/  LDSM.16.MT88.4 R4, [R134+0x4400] ;  /* 0x004400008604783b */ /* 0x000e620000004200 */
[----:B------:R-:W-:Y:S05]  /*8150*/  MUFU.EX2 R48, R48 ;  /* 0x0000003000307308 */ /* 0x000fea0000000800 */
[C---:B------:R-:W-:Y:S01]  /*8160*/  F2FP.PACK_AB R32, R49.reuse, R50 ;  /* 0x000000323120723e */ /* 0x040fe200000000ff */
[----:B------:R-:W-:Y:S01]  /*8170*/  FADD.FTZ R49, R49, R51 ;  /* 0x0000003331317221 */ /* 0x000fe20000010000 */
[----:B--2---:R-:W-:Y:S01]  /*8180*/  F2FP.PACK_AB R33, R82, R106 ;  /* 0x0000006a5221723e */ /* 0x004fe200000000ff */
[----:B------:R-:W2:Y:S01]  /*8190*/  MUFU.EX2 R98, R98 ;  /* 0x0000006200627308 */ /* 0x000ea20000000800 */
[----:B------:R-:W-:Y:S01]  /*81a0*/  F2FP.PACK_AB R34, R45, R46 ;  /* 0x0000002e2d22723e */ /* 0x000fe200000000ff */
[----:B------:R-:W-:Y:S01]  /*81b0*/  FADD.FTZ R106, R106, R75 ;  /* 0x0000004b6a6a7221 */ /* 0x000fe20000010000 */
[----:B----4-:R-:W-:Y:S01]  /*81c0*/  F2FP.PACK_AB R35, R110, R83 ;  /* 0x000000536e23723e */ /* 0x010fe200000000ff */
[----:B------:R-:W-:-:S02]  /*81d0*/  FADD.FTZ R49, R46, R49 ;  /* 0x000000312e317221 */ /* 0x000fc40000010000 */
[----:B------:R-:W-:Y:S02]  /*81e0*/  FADD.FTZ R106, R82, R106 ;  /* 0x0000006a526a7221 */ /* 0x000fe40000010000 */
[----:B------:R4:W-:Y:S01]  /*81f0*/  MUFU.EX2 R2, R36 ;  /* 0x0000002400027308 */ /* 0x0009e20000000800 */
[----:B------:R-:W-:Y:S01]  /*8200*/  FADD.FTZ R45, R45, R49 ;  /* 0x000000312d2d7221 */ /* 0x000fe20000010000 */
[C---:B------:R-:W-:Y:S01]  /*8210*/  HMMA.16816.F32 R12, R32.reuse, R20, R12 ;  /* 0x00000014200c723c */ /* 0x040fe2000000180c */
[----:B------:R-:W-:Y:S02]  /*8220*/  FADD.FTZ R83, R83, R106 ;  /* 0x0000006a53537221 */ /* 0x000fe40000010000 */
[----:B---3--:R-:W-:Y:S02]  /*8230*/  FADD.FTZ R45, R43, R45 ;  /* 0x0000002d2b2d7221 */ /* 0x008fe40000010000 */
[----:B------:R-:W-:Y:S01]  /*8240*/  FADD.FTZ R83, R110, R83 ;  /* 0x000000536e537221 */ /* 0x000fe20000010000 */
[----:B------:R-:W3:Y:S02]  /*8250*/  MUFU.EX2 R37, R37 ;  /* 0x0000002500257308 */ /* 0x000ee40000000800 */
[----:B------:R-:W-:Y:S01]  /*8260*/  HMMA.16816.F32 R16, R32, R22, R16 ;  /* 0x000000162010723c */ /* 0x000fe20000001810 */
[----:B------:R-:W3:Y:S01]  /*8270*/  LDSM.16.MT88.4 R20, [R133+0x4400] ;  /* 0x004400008514783b */ /* 0x000ee20000004200 */
[----:B------:R-:W-:-:S02]  /*8280*/  FADD.FTZ R83, R54, R83 ;  /* 0x0000005336537221 */ /* 0x000fc40000010000 */
[----:B----4-:R-:W-:Y:S02]  /*8290*/  FFMA.FTZ R36, R95, c[0x0][0x23c], -R47 ;  /* 0x00008f005f247a23 */ /* 0x010fe4000001082f */
[----:B------:R-:W-:Y:S02]  /*82a0*/  MUFU.EX2 R0, R0 ;  /* 0x0000000000007308 */ /* 0x000fe40000000800 */
[C---:B-----5:R-:W-:Y:S07]  /*82b0*/  HMMA.16816.F32 R28, R32.reuse, R8, R28 ;  /* 0x00000008201c723c */ /* 0x060fee000000181c */
[----:B------:R-:W-:Y:S01]  /*82c0*/  F2FP.PACK_AB R8, R40, R43 ;  /* 0x0000002b2808723e */ /* 0x000fe200000000ff */
[----:B------:R-:W-:Y:S01]  /*82d0*/  HMMA.16816.F32 R24, R32, R10, R24 ;  /* 0x0000000a2018723c */ /* 0x000fe20000001818 */
[----:B-1----:R-:W-:Y:S01]  /*82e0*/  F2FP.PACK_AB R9, R96, R54 ;  /* 0x000000366009723e */ /* 0x002fe200000000ff */
[----:B------:R-:W1:Y:S01]  /*82f0*/  LDSM.16.MT88.4 R32, [R134+0x4800] ;  /* 0x004800008620783b */ /* 0x000e620000004200 */
[----:B------:R-:W-:Y:S01]  /*8300*/  MUFU.EX2 R89, R89 ;  /* 0x0000005900597308 */ /* 0x000fe20000000800 */
[----:B------:R-:W-:-:S02]  /*8310*/  FADD.FTZ R40, R40, R45 ;  /* 0x0000002d28287221 */ /* 0x000fc40000010000 */
[----:B------:R-:W-:Y:S01]  /*8320*/  FADD.FTZ R96, R96, R83 ;  /* 0x0000005360607221 */ /* 0x000fe20000010000 */
[----:B------:R-:W-:Y:S01]  /*8330*/  F2FP.PACK_AB R10, R38, R39 ;  /* 0x00000027260a723e */ /* 0x000fe200000000ff */
[----:B------:R-:W-:Y:S01]  /*8340*/  FADD.FTZ R40, R39, R40 ;  /* 0x0000002827287221 */ /* 0x000fe20000010000 */
[----:B--2---:R-:W-:Y:S01]  /*8350*/  F2FP.PACK_AB R11, R98, R48 ;  /* 0x00000030620b723e */ /* 0x004fe200000000ff */
[----:B------:R-:W-:Y:S01]  /*8360*/  FADD.FTZ R96, R48, R96 ;  /* 0x0000006030607221 */ /* 0x000fe20000010000 */
[----:B------:R-:W-:Y:S01]  /*8370*/  MUFU.EX2 R107, R107 ;  /* 0x0000006b006b7308 */ /* 0x000fe20000000800 */
[----:B------:R-:W-:Y:S02]  /*8380*/  FADD.FTZ R38, R38, R40 ;  /* 0x0000002826267221 */ /* 0x000fe40000010000 */
[----:B------:R-:W-:Y:S02]  /*8390*/  FADD.FTZ R98, R98, R96 ;  /* 0x0000006062627221 */ /* 0x000fe40000010000 */
[----:B------:R-:W-:Y:S01]  /*83a0*/  HMMA.16816.F32 R12, R8, R4, R12 ;  /* 0x00000004080c723c */ /* 0x000fe2000000180c */
[----:B---3--:R-:W-:-:S02]  /*83b0*/  FADD.FTZ R38, R37, R38 ;  /* 0x0000002625267221 */ /* 0x008fc40000010000 */
[----:B------:R-:W2:Y:S05]  /*83c0*/  MUFU.EX2 R44, R44 ;  /* 0x0000002c002c7308 */ /* 0x000eaa0000000800 */
[C---:B------:R-:W-:Y:S01]  /*83d0*/  HMMA.16816.F32 R16, R8.reuse, R6, R16 ;  /* 0x000000060810723c */ /* 0x040fe20000001810 */
[----:B------:R-:W3:Y:S02]  /*83e0*/  LDSM.16.MT88.4 R4, [R133+0x4800] ;  /* 0x004800008504783b */ /* 0x000ee40000004200 */
[----:B------:R-:W4:Y:S05]  /*83f0*/  MUFU.EX2 R62, R62 ;  /* 0x0000003e003e7308 */ /* 0x000f2a0000000800 */
[----:B------:R-:W-:Y:S03]  /*8400*/  HMMA.16816.F32 R28, R8, R20, R28 ;  /* 0x00000014081c723c */ /* 0x000fe6000000181c */
[----:B------:R-:W5:Y:S01]  /*8410*/  MUFU.EX2 R36, R36 ;  /* 0x0000002400247308 */ /* 0x000f620000000800 */
[----:B--2---:R-:W-:-:S03]  /*8420*/  FADD.FTZ R98, R44, R98 ;  /* 0x000000622c627221 */ /* 0x004fc60000010000 */
[----:B------:R-:W-:Y:S01]  /*8430*/  FFMA.FTZ R20, R64, c[0x0][0x23c], -R59 ;  /* 0x00008f0040147a23 */ /* 0x000fe2000001083b */
[----:B------:R-:W-:Y:S01]  /*8440*/  HMMA.16816.F32 R24, R8, R22, R24 ;  /* 0x000000160818723c */ /* 0x000fe20000001818 */
[--C-:B------:R-:W-:Y:S02]  /*8450*/  FFMA.FTZ R21, R99, c[0x0][0x23c], -R47.reuse ;  /* 0x00008f0063157a23 */ /* 0x100fe4000001082f */
[----:B------:R-:W2:Y:S04]  /*8460*/  MUFU.EX2 R57, R57 ;  /* 0x0000003900397308 */ /* 0x000ea80000000800 */
[----:B------:R-:W-:Y:S01]  /*8470*/  F2FP.PACK_AB R8, R0, R37 ;  /* 0x000000250008723e */ /* 0x000fe200000000ff */
[----:B------:R-:W-:Y:S01]  /*8480*/  FFMA.FTZ R22, R66, c[0x0][0x23c], -R47 ;  /* 0x00008f0042167a23 */ /* 0x000fe2000001082f */
[----:B----4-:R-:W-:Y:S01]  /*8490*/  F2FP.PACK_AB R9, R62, R44 ;  /* 0x0000002c3e09723e */ /* 0x010fe200000000ff */
[----:B------:R-:W-:Y:S01]  /*84a0*/  FADD.FTZ R0, R0, R38 ;  /* 0x0000002600007221 */ /* 0x000fe20000010000 */
[----:B------:R-:W-:Y:S01]  /*84b0*/  F2FP.PACK_AB R10, R107, R89 ;  /* 0x000000596b0a723e */ /* 0x000fe200000000ff */
[----:B------:R-:W4:Y:S01]  /*84c0*/  MUFU.EX2 R94, R94 ;  /* 0x0000005e005e7308 */ /* 0x000f220000000800 */
[----:B-----5:R-:W-:Y:S01]  /*84d0*/  F2FP.PACK_AB R11, R36, R2 ;  /* 0x00000002240b723e */ /* 0x020fe200000000ff */
[----:B------:R-:W-:-:S02]  /*84e0*/  FADD.FTZ R62, R62, R98 ;  /* 0x000000623e3e7221 */ /* 0x000fc40000010000 */
[----:B------:R-:W-:Y:S02]  /*84f0*/  FADD.FTZ R0, R89, R0 ;  /* 0x0000000059007221 */ /* 0x000fe40000010000 */
[----:B------:R-:W-:Y:S01]  /*8500*/  FADD.FTZ R62, R2, R62 ;  /* 0x0000003e023e7221 */ /* 0x000fe20000010000 */
[----:B------:R-:W-:Y:S01]  /*8510*/  MOV R2, R42 ;  /* 0x0000002a00027202 */ /* 0x000fe20000000f00 */
[----:B-1----:R-:W-:Y:S01]  /*8520*/  HMMA.16816.F32 R12, R8, R32, R12 ;  /* 0x00000020080c723c */ /* 0x002fe2000000180c */
[----:B------:R-:W1:Y:S01]  /*8530*/  MUFU.EX2 R20, R20 ;  /* 0x0000001400147308 */ /* 0x000e620000000800 */
[----:B------:R-:W-:Y:S01]  /*8540*/  FADD.FTZ R107, R107, R0 ;  /* 0x000000006b6b7221 */ /* 0x000fe20000010000 */
[----:B------:R-:W-:Y:S01]  /*8550*/  MOV R0, R41 ;  /* 0x0000002900007202 */ /* 0x000fe20000000f00 */
[----:B------:R-:W-:Y:S02]  /*8560*/  FADD.FTZ R36, R36, R62 ;  /* 0x0000003e24247221 */ /* 0x000fe40000010000 */
[----:B--2---:R-:W-:-:S02]  /*8570*/  FADD.FTZ R107, R57, R107 ;  /* 0x0000006b396b7221 */ /* 0x004fc40000010000 */
[----:B---3--:R-:W-:Y:S01]  /*8580*/  HMMA.16816.F32 R28, R8, R4, R28 ;  /* 0x00000004081c723c */ /* 0x008fe2000000181c */
[----:B------:R-:W2:Y:S01]  /*8590*/  MUFU.EX2 R163, R163 ;  /* 0x000000a300a37308 */ /* 0x000ea20000000800 */
[----:B----4-:R-:W-:-:S05]  /*85a0*/  FADD.FTZ R107, R94, R107 ;  /* 0x0000006b5e6b7221 */ /* 0x010fca0000010000 */
[----:B------:R-:W-:Y:S01]  /*85b0*/  F2FP.PACK_AB R4, R94, R57 ;  /* 0x000000395e04723e */ /* 0x000fe200000000ff */
[----:B------:R-:W-:Y:S01]  /*85c0*/  HMMA.16816.F32 R16, R8, R34, R16 ;  /* 0x000000220810723c */ /* 0x000fe20000001810 */
[----:B------:R-:W3:Y:S01]  /*85d0*/  MUFU.EX2 R3, R3 ;  /* 0x0000000300037308 */ /* 0x000ee20000000800 */
[----:B-1----:R-:W-:-:S06]  /*85e0*/  FADD.FTZ R107, R20, R107 ;  /* 0x0000006b146b7221 */ /* 0x002fcc0000010000 */
[----:B------:R-:W-:Y:S01]  /*85f0*/  HMMA.16816.F32 R24, R8, R6, R24 ;  /* 0x000000060818723c */ /* 0x000fe20000001818 */
[----:B------:R-:W1:Y:S06]  /*8600*/  MUFU.EX2 R21, R21 ;  /* 0x0000001500157308 */ /* 0x000e6c0000000800 */
[C---:B--2---:R-:W-:Y:S01]  /*8610*/  F2FP.PACK_AB R6, R163.reuse, R20 ;  /* 0x00000014a306723e */ /* 0x044fe200000000ff */
[----:B------:R-:W-:Y:S01]  /*8620*/  FADD.FTZ R163, R163, R107 ;  /* 0x0000006ba3a37221 */ /* 0x000fe20000010000 */
[----:B------:R-:W2:Y:S01]  /*8630*/  MUFU.EX2 R22, R22 ;  /* 0x0000001600167308 */ /* 0x000ea20000000800 */
[----:B---3--:R-:W-:-:S07]  /*8640*/  FADD.FTZ R36, R3, R36 ;  /* 0x0000002403247221 */ /* 0x008fce0000010000 */
[----:B------:R-:W3:Y:S01]  /*8650*/  MUFU.EX2 R162, R162 ;  /* 0x000000a200a27308 */ /* 0x000ee20000000800 */
[C---:B-1----:R-:W-:Y:S01]  /*8660*/  F2FP.PACK_AB R5, R21.reuse, R3 ;  /* 0x000000031505723e */ /* 0x042fe200000000ff */
[----:B------:R-:W-:-:S04]  /*8670*/  FADD.FTZ R36, R21, R36 ;  /* 0x0000002415247221 */ /* 0x000fc80000010000 */
[----:B--2---:R-:W-:Y:S01]  /*8680*/  FADD.FTZ R36, R22, R36 ;  /* 0x0000002416247221 */ /* 0x004fe20000010000 */
[----:B---3--:R-:W-:-:S03]  /*8690*/  F2FP.PACK_AB R7, R162, R22 ;  /* 0x00000016a207723e */ /* 0x008fc600000000ff */
[----:B------:R-:W-:-:S04]  /*86a0*/  FADD.FTZ R162, R162, R36 ;  /* 0x00000024a2a27221 */ /* 0x000fc80000010000 */
[C---:B------:R-:W-:Y:S08]  /*86b0*/  HMMA.16816.F32 R80, R4.reuse, R76, R12 ;  /* 0x0000004c0450723c */ /* 0x040ff0000000180c */
[C---:B------:R-:W-:Y:S08]  /*86c0*/  HMMA.16816.F32 R72, R4.reuse, R68, R28 ;  /* 0x000000440448723c */ /* 0x040ff0000000181c */
[C---:B------:R-:W-:Y:S08]  /*86d0*/  HMMA.16816.F32 R76, R4.reuse, R78, R16 ;  /* 0x0000004e044c723c */ /* 0x040ff00000001810 */
[----:B------:R-:W-:Y:S11]  /*86e0*/  HMMA.16816.F32 R68, R4, R70, R24 ;  /* 0x000000460444723c */ /* 0x000ff60000001818 */
[----:B------:R-:W-:Y:S08]  /*86f0*/  @!UPT UIADD3 URZ, URZ, URZ, URZ ;  /* 0x0000003f3f3ff290 */ /* 0x000ff0000fffe03f */
.L_x_3853:
[----:B------:R-:W-:Y:S05]  /*8700*/  @!P1 BRA `(.L_x_3861) ;  /* 0x000028c000009947 */ /* 0x000fea0003800000 */
[----:B------:R-:W-:Y:S01]  /*8710*/  IMAD.MOV.U32 R159, RZ, RZ, c[0x0][0x1a0] ;  /* 0x00006800ff9f7624 */ /* 0x000fe200078e00ff */
[----:B------:R-:W-:-:S02]  /*8720*/  MOV R3, R0 ;  /* 0x0000000000037202 */ /* 0x000fc40000000f00 */
[----:B------:R-:W-:Y:S01]  /*8730*/  MOV R84, R2 ;  /* 0x0000000200547202 */ /* 0x000fe20000000f00 */
[----:B------:R-:W-:-:S05]  /*8740*/  IMAD.U32 R158, R159, -0x80, RZ ;  /* 0xffffff809f9e7824 */ /* 0x000fca00078e00ff */
[----:B------:R-:W-:Y:S02]  /*8750*/  SHF.R.S32.HI R157, RZ, 0x1f, R158 ;  /* 0x0000001fff9d7819 */ /* 0x000fe4000001149e */
.L_x_3865:
        /* <DEDUP_REMOVED lines=65> */
.L_x_3862:
[----:B------:R-:W-:Y:S02]  /*8b70*/  ISETP.GE.AND P0, PT, R152, c[0x0][0x220], PT ;  /* 0x0000880098007a0c */ /* 0x000fe40003f06270 */
[CC--:B------:R-:W-:Y:S04]  /*8b80*/  LEA R164, P3, R8.reuse, R109.reuse, 0x1 ;  /* 0x0000006d08a47211 */ /* 0x0c0fe800078608ff */
[--C-:B------:R-:W-:Y:S07]  /*8b90*/  LEA.HI.X R165, R8, R108, R4.reuse, 0x1, P3 ;  /* 0x0000006c08a57211 */ /* 0x100fee00018f0c04 */
        /* <DEDUP_REMOVED lines=11> */
[CC--:B------:R-:W-:Y:S01]  /*8c50*/  @!P0 LEA R10, P1, R6.reuse, R109.reuse, 0x1 ;  /* 0x0000006d060a8211 */ /* 0x0c0fe200078208ff */
        /* <DEDUP_REMOVED lines=63> */
[----:B------:R-:W-:Y:S08]  /*9050*/  HMMA.16816.F32 R64, R64, R90, RZ ;  /* 0x0000005a4040723c */ /* 0x000ff000000018ff */
[C---:B------:R-:W-:Y:S08]  /*9060*/  HMMA.16816.F32 R4, R92.reuse, R96, R4 ;  /* 0x000000605c04723c */ /* 0x040ff00000001804 */
[C---:B------:R-:W-:Y:S08]  /*9070*/  HMMA.16816.F32 R8, R92.reuse, R98, R8 ;  /* 0x000000625c08723c */ /* 0x040ff00000001808 */
[C---:B------:R-:W-:Y:S08]  /*9080*/  HMMA.16816.F32 R12, R92.reuse, R100, R12 ;  /* 0x000000645c0c723c */ /* 0x040ff0000000180c */
[C---:B------:R-:W-:Y:S08]  /*9090*/  HMMA.16816.F32 R16, R92.reuse, R102, R16 ;  /* 0x000000665c10723c */ /* 0x040ff00000001810 */
[C---:B------:R-:W-:Y:S08]  /*90a0*/  HMMA.16816.F32 R20, R92.reuse, R104, R20 ;  /* 0x000000685c14723c */ /* 0x040ff00000001814 */
[C---:B------:R-:W-:Y:S08]  /*90b0*/  HMMA.16816.F32 R24, R92.reuse, R106, R24 ;  /* 0x0000006a5c18723c */ /* 0x040ff00000001818 */
[C---:B----4-:R-:W-:Y:S07]  /*90c0*/  HMMA.16816.F32 R28, R92.reuse, R108, R28 ;  /* 0x0000006c5c1c723c */ /* 0x050fee000000181c */
        /* <DEDUP_REMOVED lines=73> */
[----:B------:R-:W-:Y:S02]  /*9560*/  IMAD R2, R85, c[0x0][0x184], R2 ;  /* 0x0000610055027a24 */ /* 0x000fe400078e0202 */
[----:B------:R-:W-:Y:S02]  /*9570*/  IMAD.MOV.U32 R85, RZ, RZ, R92 ;  /* 0x000000ffff557224 */ /* 0x000fe400078e005c */
[----:B------:R-:W-:Y:S02]  /*9580*/  IMAD.IADD R2, R93, 0x1, R2 ;  /* 0x000000015d027824 */ /* 0x000fe400078e0202 */
.L_x_3864:
[----:B------:R1:W-:Y:S01]  /*9590*/  @P0 STS [R148+0x1000], RZ ;  /* 0x001000ff94000388 */ /* 0x0003e20000000800 */
[----:B------:R-:W-:Y:S01]  /*95a0*/  LEA R98, P4, R85, R161, 0x1 ;  /* 0x000000a155627211 */ /* 0x000fe200078808ff */
[----:B------:R-:W-:Y:S01]  /*95b0*/  @!P0 IMAD.MOV.U32 R88, RZ, RZ, c[0x0][0x19c] ;  /* 0x00006700ff588624 */ /* 0x000fe200078e00ff */
[-C--:B------:R-:W-:Y:S01]  /*95c0*/  @!P0 IADD3 R89, P1, R143, R85.reuse, RZ ;  /* 0x000000558f598210 */ /* 0x080fe20007f3e0ff */
[----:B------:R1:W-:Y:S01]  /*95d0*/  @P0 STS [R148+0x1004], RZ ;  /* 0x001004ff94000388 */ /* 0x0003e20000000800 */
[C---:B------:R-:W-:Y:S01]  /*95e0*/  @!P0 LEA R91, P2, R90.reuse, R85, 0x6 ;  /* 0x000000555a5b8211 */ /* 0x040fe200078430ff */
[----:B------:R-:W-:Y:S01]  /*95f0*/  @!P0 IMAD.MOV.U32 R92, RZ, RZ, R85 ;  /* 0x000000ffff5c8224 */ /* 0x000fe200078e0055 */
[--C-:B------:R-:W-:Y:S01]  /*9600*/  LEA.HI.X R99, R85, R160, R2.reuse, 0x1, P4 ;  /* 0x000000a055637211 */ /* 0x100fe200020f0c02 */
[----:B------:R1:W-:Y:S01]  /*9610*/  @P0 STS.64 [R148+0x1008], RZ ;  /* 0x001008ff94000388 */ /* 0x0003e20000000a00 */
[----:B------:R-:W-:Y:S01]  /*9620*/  @!P0 IMAD.MOV.U32 R93, RZ, RZ, R2 ;  /* 0x000000ffff5d8224 */ /* 0x000fe200078e0002 */
[-C--:B------:R-:W-:Y:S01]  /*9630*/  @!P0 LEA R96, P3, R89, R161.reuse, 0x1 ;  /* 0x000000a159608211 */ /* 0x080fe200078608ff */
[----:B------:R-:W-:Y:S01]  /*9640*/  @!P0 IMAD.MOV.U32 R0, RZ, RZ, c[0x0][0x19c] ;  /* 0x00006700ff008624 */ /* 0x000fe200078e00ff */
[----:B------:R-:W-:Y:S01]  /*9650*/  @!PT LDS RZ, [RZ] ;  /* 0x00000000fffff984 */ /* 0x000fe20000000800 */
[----:B------:R-:W-:Y:S01]  /*9660*/  @!PT LDS RZ, [RZ] ;  /* 0x00000000fffff984 */ /* 0x000fe20000000800 */
[----:B------:R-:W-:Y:S01]  /*9670*/  @!PT LDS RZ, [RZ] ;  /* 0x00000000fffff984 */ /* 0x000fe20000000800 */
[----:B------:R1:W-:Y:S01]  /*9680*/  @!P0 LDGSTS.E.BYPASS.LTC128B.128 [R148+0x1000], [R98.64] ;  /* 0x0100000062948fae */ /* 0x0003e2000b901d46 */
[C---:B------:R-:W-:Y:S01]  /*9690*/  @!P0 IMAD.WIDE.U32 R92, R90.reuse, 0x60, R92 ;  /* 0x000000605a5c8825 */ /* 0x040fe200078e005c */
[----:B------:R-:W-:Y:S02]  /*96a0*/  @!P0 LEA.HI.X R90, R90, R2, R88, 0x6, P2 ;  /* 0x000000025a5a8211 */ /* 0x000fe400010f3458 */
        /* <DEDUP_REMOVED lines=26> */
.L_x_3863:
        /* <DEDUP_REMOVED lines=87> */
[----:B------:R-:W-:Y:S02]  /*9dc0*/  FFMA.FTZ R103, R24, c[0x0][0x23c], -R89 ;  /* 0x00008f0018677a23 */ /* 0x000fe40000010859 */
[--C-:B------:R-:W-:Y:S02]  /*9dd0*/  FFMA.FTZ R120, R14, c[0x0][0x23c], -R85.reuse ;  /* 0x00008f000e787a23 */ /* 0x100fe40000010855 */
[----:B------:R-:W-:Y:S02]  /*9de0*/  FFMA.FTZ R114, R15, c[0x0][0x23c], -R85 ;  /* 0x00008f000f727a23 */ /* 0x000fe40000010855 */
[----:B------:R-:W3:Y:S01]  /*9df0*/  LDSM.16.MT88.4 R12, [R134+0x3000] ;  /* 0x00300000860c783b */ /* 0x000ee20000004200 */
[----:B-1----:R-:W-:Y:S02]  /*9e00*/  FFMA.FTZ R99, R25, c[0x0][0x23c], -R89 ;  /* 0x00008f0019637a23 */ /* 0x002fe40000010859 */
[----:B------:R-:W-:Y:S01]  /*9e10*/  MUFU.EX2 R116, R116 ;  /* 0x0000007400747308 */ /* 0x000fe20000000800 */
[--C-:B------:R-:W-:Y:S02]  /*9e20*/  FFMA.FTZ R105, R26, c[0x0][0x23c], -R85.reuse ;  /* 0x00008f001a697a23 */ /* 0x100fe40000010855 */
[----:B------:R-:W-:Y:S02]  /*9e30*/  FFMA.FTZ R102, R27, c[0x0][0x23c], -R85 ;  /* 0x00008f001b667a23 */ /* 0x000fe40000010855 */
[----:B------:R-:W1:Y:S01]  /*9e40*/  LDSM.16.MT88.4 R24, [R133+0x3000] ;  /* 0x003000008518783b */ /* 0x000e620000004200 */
[--C-:B------:R-:W-:Y:S02]  /*9e50*/  FFMA.FTZ R97, R28, c[0x0][0x23c], -R89.reuse ;  /* 0x00008f001c617a23 */ /* 0x100fe40000010859 */
[----:B------:R-:W-:Y:S02]  /*9e60*/  FFMA.FTZ R98, R29, c[0x0][0x23c], -R89 ;  /* 0x00008f001d627a23 */ /* 0x000fe40000010859 */
[----:B------:R-:W-:Y:S01]  /*9e70*/  MUFU.EX2 R113, R113 ;  /* 0x0000007100717308 */ /* 0x000fe20000000800 */
[--C-:B------:R-:W-:Y:S02]  /*9e80*/  FFMA.FTZ R100, R30, c[0x0][0x23c], -R85.reuse ;  /* 0x00008f001e647a23 */ /* 0x100fe40000010855 */
[----:B------:R-:W-:Y:S02]  /*9e90*/  FFMA.FTZ R101, R31, c[0x0][0x23c], -R85 ;  /* 0x00008f001f657a23 */ /* 0x000fe40000010855 */
[----:B------:R-:W4:Y:S01]  /*9ea0*/  LDSM.16.MT88.4 R28, [R134+0x3400] ;  /* 0x00340000861c783b */ /* 0x000f220000004200 */
[--C-:B------:R-:W-:Y:S02]  /*9eb0*/  FFMA.FTZ R94, R32, c[0x0][0x23c], -R89.reuse ;  /* 0x00008f00205e7a23 */ /* 0x100fe40000010859 */
[----:B------:R-:W-:Y:S02]  /*9ec0*/  FFMA.FTZ R91, R33, c[0x0][0x23c], -R89 ;  /* 0x00008f00215b7a23 */ /* 0x000fe40000010859 */
[----:B------:R-:W-:Y:S01]  /*9ed0*/  MUFU.EX2 R120, R120 ;  /* 0x0000007800787308 */ /* 0x000fe20000000800 */
[--C-:B------:R-:W-:Y:S02]  /*9ee0*/  FFMA.FTZ R96, R34, c[0x0][0x23c], -R85.reuse ;  /* 0x00008f0022607a23 */ /* 0x100fe40000010855 */
[----:B------:R-:W-:Y:S02]  /*9ef0*/  FFMA.FTZ R92, R35, c[0x0][0x23c], -R85 ;  /* 0x00008f00235c7a23 */ /* 0x000fe40000010855 */
[----:B------:R-:W5:Y:S01]  /*9f00*/  LDSM.16.MT88.4 R32, [R133+0x3400] ;  /* 0x003400008520783b */ /* 0x000f620000004200 */
[--C-:B------:R-:W-:Y:S02]  /*9f10*/  FFMA.FTZ R93, R36, c[0x0][0x23c], -R89.reuse ;  /* 0x00008f00245d7a23 */ /* 0x100fe40000010859 */
[----:B------:R-:W-:Y:S02]  /*9f20*/  FFMA.FTZ R90, R37, c[0x0][0x23c], -R89 ;  /* 0x00008f00255a7a23 */ /* 0x000fe40000010859 */
[----:B------:R-:W-:Y:S01]  /*9f30*/  MUFU.EX2 R114, R114 ;  /* 0x0000007200727308 */ /* 0x000fe20000000800 */
[--C-:B------:R-:W-:Y:S02]  /*9f40*/  FFMA.FTZ R95, R38, c[0x0][0x23c], -R85.reuse ;  /* 0x00008f00265f7a23 */ /* 0x100fe40000010855 */
[----:B------:R-:W-:Y:S02]  /*9f50*/  FFMA.FTZ R88, R39, c[0x0][0x23c], -R85 ;  /* 0x00008f0027587a23 */ /* 0x000fe40000010855 */
[----:B------:R-:W-:Y:S01]  /*9f60*/  LDSM.16.MT88.4 R36, [R133+0x3800] ;  /* 0x003800008524783b */ /* 0x000fe20000004200 */
[--C-:B------:R-:W-:Y:S02]  /*9f70*/  FFMA.FTZ R123, R8, c[0x0][0x23c], -R89.reuse ;  /* 0x00008f00087b7a23 */ /* 0x100fe40000010859 */
[C---:B--2---:R-:W-:Y:S02]  /*9f80*/  FMUL.FTZ R8, R84.reuse, R76 ;  /* 0x0000004c54087220 */ /* 0x044fe40000410000 */
[----:B------:R-:W-:Y:S01]  /*9f90*/  MUFU.EX2 R103, R103 ;  /* 0x0000006700677308 */ /* 0x000fe20000000800 */
[----:B------:R-:W-:Y:S02]  /*9fa0*/  FFMA.FTZ R117, R9, c[0x0][0x23c], -R89 ;  /* 0x00008f0009757a23 */ /* 0x000fe40000010859 */
[----:B------:R-:W-:Y:S02]  /*9fb0*/  FMUL.FTZ R9, R84, R77 ;  /* 0x0000004d54097220 */ /* 0x000fe40000410000 */
[--C-:B------:R-:W-:Y:S02]  /*9fc0*/  FFMA.FTZ R125, R10, c[0x0][0x23c], -R85.reuse ;  /* 0x00008f000a7d7a23 */ /* 0x100fe40000010855 */
[----:B------:R-:W-:Y:S02]  /*9fd0*/  FMUL.FTZ R10, R3, R78 ;  /* 0x0000004e030a7220 */ /* 0x000fe40000410000 */
[----:B------:R-:W-:Y:S01]  /*9fe0*/  FFMA.FTZ R121, R11, c[0x0][0x23c], -R85 ;  /* 0x00008f000b797a23 */ /* 0x000fe20000010855 */
[----:B------:R-:W-:Y:S01]  /*9ff0*/  MUFU.EX2 R123, R123 ;  /* 0x0000007b007b7308 */ /* 0x000fe20000000800 */
[----:B------:R-:W-:Y:S02]  /*a000*/  FMUL.FTZ R11, R3, R79 ;  /* 0x0000004f030b7220 */ /* 0x000fe40000410000 */
[----:B------:R-:W-:Y:S01]  /*a010*/  LDSM.16.MT88.4 R76, [R134+0x4c00] ;  /* 0x004c0000864c783b */ /* 0x000fe20000004200 */
[--C-:B------:R-:W-:Y:S02]  /*a020*/  FFMA.FTZ R111, R20, c[0x0][0x23c], -R89.reuse ;  /* 0x00008f00146f7a23 */ /* 0x100fe40000010859 */
[----:B------:R-:W-:Y:S02]  /*a030*/  FFMA.FTZ R104, R21, c[0x0][0x23c], -R89 ;  /* 0x00008f0015687a23 */ /* 0x000fe40000010859 */
[--C-:B------:R-:W-:Y:S02]  /*a040*/  FFMA.FTZ R106, R22, c[0x0][0x23c], -R85.reuse ;  /* 0x00008f00166a7a23 */ /* 0x100fe40000010855 */
[----:B------:R-:W2:Y:S01]  /*a050*/  MUFU.EX2 R117, R117 ;  /* 0x0000007500757308 */ /* 0x000ea20000000800 */
[----:B------:R-:W-:Y:S02]  /*a060*/  FFMA.FTZ R107, R23, c[0x0][0x23c], -R85 ;  /* 0x00008f00176b7a23 */ /* 0x000fe40000010855 */
[--C-:B------:R-:W-:Y:S02]  /*a070*/  FFMA.FTZ R115, R16, c[0x0][0x23c], -R89.reuse ;  /* 0x00008f0010737a23 */ /* 0x100fe40000010859 */
[C---:B------:R-:W-:Y:S02]  /*a080*/  FMUL.FTZ R16, R84.reuse, R68 ;  /* 0x0000004454107220 */ /* 0x040fe40000410000 */
[----:B------:R-:W-:Y:S02]  /*a090*/  FFMA.FTZ R112, R17, c[0x0][0x23c], -R89 ;  /* 0x00008f0011707a23 */ /* 0x000fe40000010859 */
[----:B------:R-:W-:Y:S01]  /*a0a0*/  FMUL.FTZ R17, R84, R69 ;  /* 0x0000004554117220 */ /* 0x000fe20000410000 */
[----:B------:R-:W-:Y:S01]  /*a0b0*/  MUFU.EX2 R125, R125 ;  /* 0x0000007d007d7308 */ /* 0x000fe20000000800 */
[--C-:B------:R-:W-:Y:S02]  /*a0c0*/  FFMA.FTZ R119, R18, c[0x0][0x23c], -R85.reuse ;  /* 0x00008f0012777a23 */ /* 0x100fe40000010855 */
[----:B------:R-:W-:Y:S02]  /*a0d0*/  FMUL.FTZ R18, R3, R70 ;  /* 0x0000004603127220 */ /* 0x000fe40000410000 */
[----:B------:R-:W-:Y:S02]  /*a0e0*/  FFMA.FTZ R110, R19, c[0x0][0x23c], -R85 ;  /* 0x00008f00136e7a23 */ /* 0x000fe40000010855 */
[----:B------:R-:W-:Y:S02]  /*a0f0*/  FMUL.FTZ R19, R3, R71 ;  /* 0x0000004703137220 */ /* 0x000fe40000410000 */
[--C-:B------:R-:W-:Y:S01]  /*a100*/  FFMA.FTZ R124, R4, c[0x0][0x23c], -R89.reuse ;  /* 0x00008f00047c7a23 */ /* 0x100fe20000010859 */
[----:B------:R-:W1:Y:S01]  /*a110*/  MUFU.EX2 R121, R121 ;  /* 0x0000007900797308 */ /* 0x000e620000000800 */
[C---:B------:R-:W-:Y:S02]  /*a120*/  FMUL.FTZ R4, R84.reuse, R80 ;  /* 0x0000005054047220 */ /* 0x040fe40000410000 */
[----:B------:R-:W-:Y:S01]  /*a130*/  FFMA.FTZ R118, R5, c[0x0][0x23c], -R89 ;  /* 0x00008f0005767a23 */ /* 0x000fe20000010859 */
[----:B--2---:R-:W-:Y:S01]  /*a140*/  F2FP.PACK_AB R22, R117, R123 ;  /* 0x0000007b7516723e */ /* 0x004fe200000000ff */
[----:B------:R-:W-:Y:S02]  /*a150*/  FMUL.FTZ R5, R84, R81 ;  /* 0x0000005154057220 */ /* 0x000fe40000410000 */
[--C-:B------:R-:W-:Y:S02]  /*a160*/  FFMA.FTZ R126, R6, c[0x0][0x23c], -R85.reuse ;  /* 0x00008f00067e7a23 */ /* 0x100fe40000010855 */
[----:B------:R-:W-:Y:S01]  /*a170*/  FMUL.FTZ R6, R3, R82 ;  /* 0x0000005203067220 */ /* 0x000fe20000410000 */
[----:B------:R-:W-:Y:S01]  /*a180*/  MUFU.EX2 R124, R124 ;  /* 0x0000007c007c7308 */ /* 0x000fe20000000800 */
[----:B------:R-:W-:Y:S02]  /*a190*/  FFMA.FTZ R122, R7, c[0x0][0x23c], -R85 ;  /* 0x00008f00077a7a23 */ /* 0x000fe40000010855 */
[----:B------:R-:W-:Y:S02]  /*a1a0*/  FMUL.FTZ R7, R3, R83 ;  /* 0x0000005303077220 */ /* 0x000fe40000410000 */
        /* <DEDUP_REMOVED lines=11> */
[--C-:B------:R-:W-:Y:S02]  /*a260*/  FFMA.FTZ R48, R48, c[0x0][0x23c], -R89.reuse ;  /* 0x00008f0030307a23 */ /* 0x100fe40000010859 */
[----:B------:R-:W-:Y:S02]  /*a270*/  FFMA.FTZ R49, R49, c[0x0][0x23c], -R89 ;  /* 0x00008f0031317a23 */ /* 0x000fe40000010859 */
[--C-:B------:R-:W-:Y:S02]  /*a280*/  FFMA.FTZ R50, R50, c[0x0][0x23c], -R85.reuse ;  /* 0x00008f0032327a23 */ /* 0x100fe40000010855 */
[----:B------:R-:W-:Y:S02]  /*a290*/  FFMA.FTZ R51, R51, c[0x0][0x23c], -R85 ;  /* 0x00008f0033337a23 */ /* 0x000fe40000010855 */
[----:B------:R-:W-:Y:S01]  /*a2a0*/  FFMA.FTZ R52, R52, c[0x0][0x23c], -R89 ;  /* 0x00008f0034347a23 */ /* 0x000fe20000010859 */
[----:B------:R-:W1:Y:S01]  /*a2b0*/  MUFU.EX2 R122, R122 ;  /* 0x0000007a007a7308 */ /* 0x000e620000000800 */
[----:B--2---:R-:W-:Y:S01]  /*a2c0*/  F2FP.PACK_AB R20, R118, R124 ;  /* 0x0000007c7614723e */ /* 0x004fe200000000ff */
[----:B------:R-:W-:Y:S04]  /*a2d0*/  FFMA.FTZ R124, R84, R163, R124 ;  /* 0x000000a3547c7223 */ /* 0x000fe8000001007c */
[----:B------:R-:W-:Y:S04]  /*a2e0*/  FADD.FTZ R124, R118, R124 ;  /* 0x0000007c767c7221 */ /* 0x000fe80000010000 */
[----:B------:R-:W-:Y:S01]  /*a2f0*/  MUFU.EX2 R115, R115 ;  /* 0x0000007300737308 */ /* 0x000fe20000000800 */
[----:B------:R-:W-:Y:S04]  /*a300*/  FADD.FTZ R123, R123, R124 ;  /* 0x0000007c7b7b7221 */ /* 0x000fe80000010000 */
[----:B------:R-:W-:Y:S05]  /*a310*/  FADD.FTZ R123, R117, R123 ;  /* 0x0000007b757b7221 */ /* 0x000fea0000010000 */
[----:B------:R-:W2:Y:S01]  /*a320*/  MUFU.EX2 R112, R112 ;  /* 0x0000007000707308 */ /* 0x000ea20000000800 */
[C---:B-1----:R-:W-:Y:S01]  /*a330*/  F2FP.PACK_AB R21, R122.reuse, R126 ;  /* 0x0000007e7a15723e */ /* 0x042fe200000000ff */
[----:B------:R-:W-:Y:S04]  /*a340*/  FFMA.FTZ R126, R3, R162, R126 ;  /* 0x000000a2037e7223 */ /* 0x000fe8000001007e */
[----:B------:R-:W-:Y:S04]  /*a350*/  FADD.FTZ R126, R122, R126 ;  /* 0x0000007e7a7e7221 */ /* 0x000fe80000010000 */
        /* <DEDUP_REMOVED lines=10> */
[----:B------:R-:W-:Y:S01]  /*a400*/  MUFU.EX2 R111, R111 ;  /* 0x0000006f006f7308 */ /* 0x000fe20000000800 */
[----:B------:R-:W-:Y:S02]  /*a410*/  FMUL.FTZ R15, R3, R75 ;  /* 0x0000004b030f7220 */ /* 0x000fe40000410000 */
[----:B------:R-:W-:Y:S05]  /*a420*/  FFMA.FTZ R3, R60, c[0x0][0x23c], -R89 ;  /* 0x00008f003c037a23 */ /* 0x000fea0000010859 */
[C---:B------:R-:W-:Y:S02]  /*a430*/  HMMA.16816.F32 R12, R20.reuse, R24, R12 ;  /* 0x00000018140c723c */ /* 0x040fe4000000180c */
[----:B------:R-:W-:Y:S06]  /*a440*/  MUFU.EX2 R104, R104 ;  /* 0x0000006800687308 */ /* 0x000fec0000000800 */
[----:B------:R-:W-:Y:S01]  /*a450*/  HMMA.16816.F32 R16, R20, R26, R16 ;  /* 0x0000001a1410723c */ /* 0x000fe20000001810 */
[----:B------:R-:W3:Y:S03]  /*a460*/  LDSM.16.MT88.4 R24, [R134+0x3800] ;  /* 0x003800008618783b */ /* 0x000ee60000004200 */
[----:B------:R-:W5:Y:S03]  /*a470*/  MUFU.EX2 R106, R106 ;  /* 0x0000006a006a7308 */ /* 0x000f660000000800 */
        /* <DEDUP_REMOVED lines=13> */
[----:B------:R-:W-:Y:S02]  /*a550*/  FADD.FTZ R115, R112, R115 ;  /* 0x0000007370737221 */ /* 0x000fe40000010000 */
[----:B------:R-:W-:Y:S01]  /*a560*/  FADD.FTZ R119, R110, R119 ;  /* 0x000000776e777221 */ /* 0x000fe20000010000 */
[C---:B------:R-:W-:Y:S01]  /*a570*/  HMMA.16816.F32 R8, R20.reuse, R30, R8 ;  /* 0x0000001e1408723c */ /* 0x040fe20000001808 */
[----:B------:R-:W4:Y:S03]  /*a580*/  LDSM.16.MT88.4 R28, [R134+0x3c00] ;  /* 0x003c0000861c783b */ /* 0x000f260000004200 */
[----:B------:R-:W1:Y:S01]  /*a590*/  MUFU.EX2 R105, R105 ;  /* 0x0000006900697308 */ /* 0x000e620000000800 */
[----:B-----5:R-:W-:Y:S03]  /*a5a0*/  FADD.FTZ R119, R106, R119 ;  /* 0x000000776a777221 */ /* 0x020fe60000010000 */
[C---:B------:R-:W-:Y:S06]  /*a5b0*/  HMMA.16816.F32 R12, R20.reuse, R32, R12 ;  /* 0x00000020140c723c */ /* 0x040fec000000180c */
[----:B------:R-:W5:Y:S02]  /*a5c0*/  MUFU.EX2 R102, R102 ;  /* 0x0000006600667308 */ /* 0x000f640000000800 */
[----:B------:R-:W-:Y:S01]  /*a5d0*/  HMMA.16816.F32 R16, R20, R34, R16 ;  /* 0x000000221410723c */ /* 0x000fe20000001810 */
[----:B------:R-:W-:Y:S06]  /*a5e0*/  LDSM.16.MT88.4 R32, [R134+0x4000] ;  /* 0x004000008620783b */ /* 0x000fec0000004200 */
[C---:B------:R-:W-:Y:S01]  /*a5f0*/  F2FP.PACK_AB R20, R104.reuse, R111 ;  /* 0x0000006f6814723e */ /* 0x040fe200000000ff */
[----:B------:R-:W4:Y:S01]  /*a600*/  MUFU.EX2 R97, R97 ;  /* 0x0000006100617308 */ /* 0x000f220000000800 */
[----:B--2---:R-:W-:Y:S03]  /*a610*/  F2FP.PACK_AB R21, R107, R106 ;  /* 0x0000006a6b15723e */ /* 0x004fe600000000ff */
[----:B-1----:R-:W-:Y:S01]  /*a620*/  F2FP.PACK_AB R22, R99, R103 ;  /* 0x000000676316723e */ /* 0x002fe200000000ff */
[----:B------:R-:W-:Y:S02]  /*a630*/  FADD.FTZ R111, R111, R115 ;  /* 0x000000736f6f7221 */ /* 0x000fe40000010000 */
[----:B------:R-:W-:Y:S02]  /*a640*/  FADD.FTZ R107, R107, R119 ;  /* 0x000000776b6b7221 */ /* 0x000fe40000010000 */
[----:B------:R-:W-:Y:S01]  /*a650*/  FADD.FTZ R111, R104, R111 ;  /* 0x0000006f686f7221 */ /* 0x000fe20000010000 */
[----:B------:R-:W1:Y:S01]  /*a660*/  MUFU.EX2 R98, R98 ;  /* 0x0000006200627308 */ /* 0x000e620000000800 */
[----:B------:R-:W-:Y:S02]  /*a670*/  FADD.FTZ R107, R105, R107 ;  /* 0x0000006b696b7221 */ /* 0x000fe40000010000 */
[----:B------:R-:W-:Y:S01]  /*a680*/  FADD.FTZ R111, R103, R111 ;  /* 0x0000006f676f7221 */ /* 0x000fe20000010000 */
[C---:B-----5:R-:W-:Y:S01]  /*a690*/  F2FP.PACK_AB R23, R102.reuse, R105 ;  /* 0x000000696617723e */ /* 0x060fe200000000ff */
[----:B------:R-:W-:Y:S02]  /*a6a0*/  FADD.FTZ R102, R102, R107 ;  /* 0x0000006b66667221 */ /* 0x000fe40000010000 */
[----:B------:R-:W-:Y:S03]  /*a6b0*/  FADD.FTZ R99, R99, R111 ;  /* 0x0000006f63637221 */ /* 0x000fe60000010000 */
[----:B------:R-:W-:Y:S01]  /*a6c0*/  MUFU.EX2 R100, R100 ;  /* 0x0000006400647308 */ /* 0x000fe20000000800 */
[C---:B---3--:R-:W-:Y:S03]  /*a6d0*/  HMMA.16816.F32 R4, R20.reuse, R24, R4 ;  /* 0x000000181404723c */ /* 0x048fe60000001804 */
[----:B----4-:R-:W-:Y:S05]  /*a6e0*/  FADD.FTZ R99, R97, R99 ;  /* 0x0000006361637221 */ /* 0x010fea0000010000 */
[C---:B------:R-:W-:Y:S01]  /*a6f0*/  HMMA.16816.F32 R8, R20.reuse, R26, R8 ;  /* 0x0000001a1408723c */ /* 0x040fe20000001808 */
[----:B------:R-:W2:Y:S01]  /*a700*/  MUFU.EX2 R101, R101 ;  /* 0x0000006500657308 */ /* 0x000ea20000000800 */
[----:B------:R-:W3:Y:S06]  /*a710*/  LDSM.16.MT88.4 R24, [R133+0x3c00] ;  /* 0x003c00008518783b */ /* 0x000eec0000004200 */
[C---:B------:R-:W-:Y:S03]  /*a720*/  HMMA.16816.F32 R12, R20.reuse, R36, R12 ;  /* 0x00000024140c723c */ /* 0x040fe6000000180c */
[----:B------:R-:W-:Y:S04]  /*a730*/  MUFU.EX2 R94, R94 ;  /* 0x0000005e005e7308 */ /* 0x000fe80000000800 */
[----:B------:R-:W-:Y:S01]  /*a740*/  FFMA.FTZ R36, R53, c[0x0][0x23c], -R89 ;  /* 0x00008f0035247a23 */ /* 0x000fe20000010859 */
[----:B------:R-:W-:Y:S04]  /*a750*/  HMMA.16816.F32 R16, R20, R38, R16 ;  /* 0x000000261410723c */ /* 0x000fe80000001810 */
[----:B------:R-:W-:Y:S01]  /*a760*/  FFMA.FTZ R37, R54, c[0x0][0x23c], -R85 ;  /* 0x00008f0036257a23 */ /* 0x000fe20000010855 */
[----:B------:R-:W4:Y:S01]  /*a770*/  MUFU.EX2 R91, R91 ;  /* 0x0000005b005b7308 */ /* 0x000f220000000800 */
[----:B------:R-:W-:Y:S01]  /*a780*/  FFMA.FTZ R53, R57, c[0x0][0x23c], -R89 ;  /* 0x00008f0039357a23 */ /* 0x000fe20000010859 */
[----:B-1----:R-:W-:Y:S01]  /*a790*/  F2FP.PACK_AB R20, R98, R97 ;  /* 0x000000616214723e */ /* 0x002fe200000000ff */
[----:B------:R-:W-:Y:S01]  /*a7a0*/  FFMA.FTZ R38, R55, c[0x0][0x23c], -R85 ;  /* 0x00008f0037267a23 */ /* 0x000fe20000010855 */
[----:B--2---:R-:W-:Y:S03]  /*a7b0*/  F2FP.PACK_AB R21, R101, R100 ;  /* 0x000000646515723e */ /* 0x004fe600000000ff */
[----:B------:R-:W-:Y:S02]  /*a7c0*/  FFMA.FTZ R39, R56, c[0x0][0x23c], -R89 ;  /* 0x00008f0038277a23 */ /* 0x000fe40000010859 */
[--C-:B------:R-:W-:Y:S01]  /*a7d0*/  FFMA.FTZ R54, R58, c[0x0][0x23c], -R85.reuse ;  /* 0x00008f003a367a23 */ /* 0x100fe20000010855 */
[----:B------:R-:W1:Y:S01]  /*a7e0*/  MUFU.EX2 R96, R96 ;  /* 0x0000006000607308 */ /* 0x000e620000000800 */
[----:B------:R-:W-:Y:S02]  /*a7f0*/  FFMA.FTZ R55, R59, c[0x0][0x23c], -R85 ;  /* 0x00008f003b377a23 */ /* 0x000fe40000010855 */
[----:B------:R-:W-:Y:S02]  /*a800*/  FFMA.FTZ R56, R61, c[0x0][0x23c], -R89 ;  /* 0x00008f003d387a23 */ /* 0x000fe40000010859 */
[--C-:B------:R-:W-:Y:S02]  /*a810*/  FFMA.FTZ R57, R62, c[0x0][0x23c], -R85.reuse ;  /* 0x00008f003e397a23 */ /* 0x100fe40000010855 */
[----:B------:R-:W-:Y:S02]  /*a820*/  FFMA.FTZ R58, R63, c[0x0][0x23c], -R85 ;  /* 0x00008f003f3a7a23 */ /* 0x000fe40000010855 */
[--C-:B------:R-:W-:Y:S01]  /*a830*/  FFMA.FTZ R59, R64, c[0x0][0x23c], -R89.reuse ;  /* 0x00008f00403b7a23 */ /* 0x100fe20000010859 */
[----:B------:R-:W2:Y:S01]  /*a840*/  MUFU.EX2 R92, R92 ;  /* 0x0000005c005c7308 */ /* 0x000ea20000000800 */
[----:B------:R-:W-:Y:S02]  /*a850*/  FFMA.FTZ R89, R65, c[0x0][0x23c], -R89 ;  /* 0x00008f0041597a23 */ /* 0x000fe40000010859 */
[----:B------:R-:W-:Y:S01]  /*a860*/  FADD.FTZ R102, R100, R102 ;  /* 0x0000006664667221 */ /* 0x000fe20000010000 */
[----:B----4-:R-:W-:Y:S01]  /*a870*/  F2FP.PACK_AB R22, R91, R94 ;  /* 0x0000005e5b16723e */ /* 0x010fe200000000ff */
[----:B------:R-:W-:Y:S02]  /*a880*/  FADD.FTZ R98, R98, R99 ;  /* 0x0000006362627221 */ /* 0x000fe40000010000 */
[----:B------:R-:W-:Y:S02]  /*a890*/  FADD.FTZ R101, R101, R102 ;  /* 0x0000006665657221 */ /* 0x000fe40000010000 */
[----:B------:R-:W-:Y:S01]  /*a8a0*/  FADD.FTZ R98, R94, R98 ;  /* 0x000000625e627221 */ /* 0x000fe20000010000 */
[----:B------:R-:W-:Y:S03]  /*a8b0*/  MUFU.EX2 R93, R93 ;  /* 0x0000005d005d7308 */ /* 0x000fe60000000800 */
[----:B------:R-:W-:Y:S02]  /*a8c0*/  FADD.FTZ R98, R91, R98 ;  /* 0x000000625b627221 */ /* 0x000fe40000010000 */
[----:B-1----:R-:W-:Y:S05]  /*a8d0*/  FADD.FTZ R101, R96, R101 ;  /* 0x0000006560657221 */ /* 0x002fea0000010000 */
[----:B------:R-:W1:Y:S01]  /*a8e0*/  MUFU.EX2 R90, R90 ;  /* 0x0000005a005a7308 */ /* 0x000e620000000800 */
[C---:B--2---:R-:W-:Y:S01]  /*a8f0*/  F2FP.PACK_AB R23, R92.reuse, R96 ;  /* 0x000000605c17723e */ /* 0x044fe200000000ff */
[----:B------:R-:W-:Y:S08]  /*a900*/  FADD.FTZ R101, R92, R101 ;  /* 0x000000655c657221 */ /* 0x000ff00000010000 */
        /* <DEDUP_REMOVED lines=10> */
[----:B-1----:R-:W-:Y:S01]  /*a9b0*/  F2FP.PACK_AB R20, R90, R93 ;  /* 0x0000005d5a14723e */ /* 0x002fe200000000ff */
[----:B------:R-:W-:Y:S01]  /*a9c0*/  FADD.FTZ R93, R93, R98 ;  /* 0x000000625d5d7221 */ /* 0x000fe20000010000 */
[----:B--2---:R-:W-:Y:S03]  /*a9d0*/  F2FP.PACK_AB R21, R88, R95 ;  /* 0x0000005f5815723e */ /* 0x004fe600000000ff */
[----:B------:R-:W-:Y:S02]  /*a9e0*/  FADD.FTZ R95, R95, R101 ;  /* 0x000000655f5f7221 */ /* 0x000fe40000010000 */
[----:B------:R-:W-:Y:S01]  /*a9f0*/  FADD.FTZ R93, R90, R93 ;  /* 0x0000005d5a5d7221 */ /* 0x000fe20000010000 */
[----:B------:R-:W1:Y:S01]  /*aa00*/  MUFU.EX2 R42, R42 ;  /* 0x0000002a002a7308 */ /* 0x000e620000000800 */
[----:B------:R-:W-:Y:S09]  /*aa10*/  FADD.FTZ R95, R88, R95 ;  /* 0x0000005f585f7221 */ /* 0x000ff20000010000 */
[----:B------:R-:W2:Y:S01]  /*aa20*/  MUFU.EX2 R43, R43 ;  /* 0x0000002b002b7308 */ /* 0x000ea20000000800 */
[C---:B-----5:R-:W-:Y:S01]  /*aa30*/  F2FP.PACK_AB R22, R41.reuse, R40 ;  /* 0x000000282916723e */ /* 0x060fe200000000ff */
        /* <DEDUP_REMOVED lines=12> */
[C---:B----4-:R-:W-:Y:S03]  /*ab00*/  HMMA.16816.F32 R12, R20.reuse, R28, R12 ;  /* 0x0000001c140c723c */ /* 0x050fe6000000180c */
[----:B------:R-:W4:Y:S01]  /*ab10*/  MUFU.EX2 R48, R48 ;  /* 0x0000003000307308 */ /* 0x000f220000000800 */
        /* <DEDUP_REMOVED lines=10> */
[----:B----4-:R-:W-:Y:S09]  /*abc0*/  FADD.FTZ R44, R48, R44 ;  /* 0x0000002c302c7221 */ /* 0x010ff20000010000 */
[----:B------:R-:W4:Y:S01]  /*abd0*/  MUFU.EX2 R51, R51 ;  /* 0x0000003300337308 */ /* 0x000f220000000800 */
[C---:B---3--:R-:W-:Y:S01]  /*abe0*/  F2FP.PACK_AB R22, R49.reuse, R48 ;  /* 0x000000303116723e */ /* 0x048fe200000000ff */
[----:B------:R-:W-:Y:S08]  /*abf0*/  FADD.FTZ R49, R49, R44 ;  /* 0x0000002c31317221 */ /* 0x000ff00000010000 */
[----:B------:R-:W3:Y:S01]  /*ac00*/  MUFU.EX2 R52, R52 ;  /* 0x0000003400347308 */ /* 0x000ee20000000800 */
[----:B--2---:R-:W-:Y:S09]  /*ac10*/  FADD.FTZ R47, R50, R47 ;  /* 0x0000002f322f7221 */ /* 0x004ff20000010000 */
[----:B------:R-:W-:Y:S01]  /*ac20*/  MUFU.EX2 R36, R36 ;  /* 0x0000002400247308 */ /* 0x000fe20000000800 */
[C---:B----4-:R-:W-:Y:S01]  /*ac30*/  F2FP.PACK_AB R23, R51.reuse, R50 ;  /* 0x000000323317723e */ /* 0x050fe200000000ff */
[----:B------:R-:W-:Y:S08]  /*ac40*/  FADD.FTZ R51, R51, R47 ;  /* 0x0000002f33337221 */ /* 0x000ff00000010000 */
[----:B------:R-:W2:Y:S01]  /*ac50*/  MUFU.EX2 R37, R37 ;  /* 0x0000002500257308 */ /* 0x000ea20000000800 */
[C---:B------:R-:W-:Y:S03]  /*ac60*/  HMMA.16816.F32 R4, R20.reuse, R24, R4 ;  /* 0x000000181404723c */ /* 0x040fe60000001804 */
[----:B---3--:R-:W-:Y:S05]  /*ac70*/  FADD.FTZ R49, R52, R49 ;  /* 0x0000003134317221 */ /* 0x008fea0000010000 */
        /* <DEDUP_REMOVED lines=31> */
[----:B------:R-:W-:Y:S01]  /*ae70*/  FADD.FTZ R53, R56, R53 ;  /* 0x0000003538357221 */ /* 0x000fe20000010000 */
[----:B------:R-:W-:Y:S02]  /*ae80*/  MOV R3, R0 ;  /* 0x0000000000037202 */ /* 0x000fe40000000f00 */
        /* <DEDUP_REMOVED lines=20> */
.L_x_3861:
[----:B------:R-:W1:Y:S01]  /*afd0*/  SHFL.BFLY PT, R4, R163, 0x2, 0x1f ;  /* 0x0c401f00a3047f89 */ /* 0x000e6200000e0000 */
[----:B------:R-:W-:Y:S01]  /*afe0*/  IMAD.MOV.U32 R9, RZ, RZ, 0x3f800000 ;  /* 0x3f800000ff097424 */ /* 0x000fe200078e00ff */
[----:B------:R-:W-:Y:S01]  /*aff0*/  BSSY B0, `(.L_x_3866) ;  /* 0x000007d000007945 */ /* 0x000fe20003800000 */
[----:B------:R-:W-:Y:S01]  /*b000*/  IMAD.MOV.U32 R8, RZ, RZ, 0x3f800000 ;  /* 0x3f800000ff087424 */ /* 0x000fe200078e00ff */
[----:B------:R-:W2:Y:S01]  /*b010*/  SHFL.BFLY PT, R3, R162, 0x2, 0x1f ;  /* 0x0c401f00a2037f89 */ /* 0x000ea200000e0000 */
[----:B------:R-:W-:-:S02]  /*b020*/  IMAD.SHL.U32 R151, R151, 0x8, RZ ;  /* 0x0000000897977824 */ /* 0x000fc400078e00ff */
[----:B------:R-:W-:Y:S01]  /*b030*/  IMAD R156, R156, 0x10, R146 ;  /* 0x000000109c9c7824 */ /* 0x000fe200078e0292 */
[----:B------:R-:W3:Y:S04]  /*b040*/  S2R R5, SR_TID.X ;  /* 0x0000000000057919 */ /* 0x000ee80000002100 */
[----:B------:R-:W-:Y:S06]  /*b050*/  BAR.SYNC.DEFER_BLOCKING 0x0 ;  /* 0x0000000000007b1d */ /* 0x000fec0000010000 */
[----:B------:R-:W4:Y:S04]  /*b060*/  S2R R25, SR_CTAID.Z ;  /* 0x0000000000197919 */ /* 0x000f280000002700 */
[----:B------:R-:W5:Y:S01]  /*b070*/  S2R R24, SR_CTAID.Y ;  /* 0x0000000000187919 */ /* 0x000f620000002600 */
[----:B-1----:R-:W-:-:S03]  /*b080*/  FADD.FTZ R163, R4, R163 ;  /* 0x000000a304a37221 */ /* 0x002fc60000010000 */
[----:B------:R-:W1:Y:S01]  /*b090*/  S2R R26, SR_CTAID.X ;  /* 0x00000000001a7919 */ /* 0x000e620000002500 */
[----:B--2---:R-:W-:-:S03]  /*b0a0*/  FADD.FTZ R162, R3, R162 ;  /* 0x000000a203a27221 */ /* 0x004fc60000010000 */
[----:B------:R-:W2:Y:S01]  /*b0b0*/  SHFL.BFLY PT, R7, R163, 0x1, 0x1f ;  /* 0x0c201f00a3077f89 */ /* 0x000ea200000e0000 */
[----:B---3--:R-:W-:-:S03]  /*b0c0*/  SHF.R.S32.HI R4, RZ, 0x1f, R5 ;  /* 0x0000001fff047819 */ /* 0x008fc60000011405 */
[----:B------:R-:W3:Y:S01]  /*b0d0*/  SHFL.BFLY PT, R6, R162, 0x1, 0x1f ;  /* 0x0c201f00a2067f89 */ /* 0x000ee200000e0000 */
[CC--:B------:R-:W-:Y:S02]  /*b0e0*/  LEA.HI R14, R4.reuse, R5.reuse, RZ, 0x2 ;  /* 0x00000005040e7211 */ /* 0x0c0fe400078f10ff */
[----:B------:R-:W-:Y:S02]  /*b0f0*/  LEA.HI R12, R4, R5, RZ, 0x6 ;  /* 0x00000005040c7211 */ /* 0x000fe400078f30ff */
[----:B------:R-:W-:Y:S02]  /*b100*/  SHF.R.S32.HI R11, RZ, 0x2, R14 ;  /* 0x00000002ff0b7819 */ /* 0x000fe4000001140e */
[----:B------:R-:W-:Y:S02]  /*b110*/  SHF.L.U32 R12, R12, 0x2, RZ ;  /* 0x000000020c0c7819 */ /* 0x000fe400000006ff */
[----:B------:R-:W-:Y:S02]  /*b120*/  SHF.R.S32.HI R13, RZ, 0x1f, R11 ;  /* 0x0000001fff0d7819 */ /* 0x000fe4000001140b */
[----:B------:R-:W-:Y:S01]  /*b130*/  LOP3.LUT R14, R14, 0xfffffffc, RZ, 0xc0, !PT ;  /* 0xfffffffc0e0e7812 */ /* 0x000fe200078ec0ff */
[----:B-----5:R-:W-:Y:S01]  /*b140*/  IMAD R24, R24, c[0x0][0x210], R153 ;  /* 0x0000840018187a24 */ /* 0x020fe200078e0299 */
[----:B------:R-:W-:-:S02]  /*b150*/  LEA.HI R13, R13, R11, RZ, 0x3 ;  /* 0x0000000b0d0d7211 */ /* 0x000fc400078f18ff */
[----:B------:R-:W-:Y:S01]  /*b160*/  LEA.HI R3, R4, R5, RZ, 0x5 ;  /* 0x0000000504037211 */ /* 0x000fe200078f28ff */
[----:B------:R-:W-:Y:S01]  /*b170*/  IMAD.IADD R14, R5, 0x1, -R14 ;  /* 0x00000001050e7824 */ /* 0x000fe200078e0a0e */
[----:B------:R-:W-:Y:S01]  /*b180*/  LOP3.LUT R13, R13, 0xfffffff8, RZ, 0xc0, !PT ;  /* 0xfffffff80d0d7812 */ /* 0x000fe200078ec0ff */
[----:B-1----:R-:W-:Y:S01]  /*b190*/  IMAD.SHL.U32 R26, R26, 0x40, RZ ;  /* 0x000000401a1a7824 */ /* 0x002fe200078e00ff */
[----:B------:R-:W-:Y:S01]  /*b1a0*/  LOP3.LUT R12, R12, 0x3fffff00, RZ, 0xc0, !PT ;  /* 0x3fffff000c0c7812 */ /* 0x000fe200078ec0ff */
[----:B--2---:R-:W-:Y:S01]  /*b1b0*/  FADD.FTZ R7, R163, R7 ;  /* 0x00000007a3077221 */ /* 0x004fe20000010000 */
[----:B------:R-:W-:Y:S01]  /*b1c0*/  SHF.R.S32.HI R10, RZ, 0x5, R3 ;  /* 0x00000005ff0a7819 */ /* 0x000fe20000011403 */
[----:B------:R-:W-:Y:S01]  /*b1d0*/  IMAD.IADD R11, R11, 0x1, -R13 ;  /* 0x000000010b0b7824 */ /* 0x000fe200078e0a0d */
[----:B------:R-:W-:Y:S01]  /*b1e0*/  LOP3.LUT R3, R3, 0xffffffe0, RZ, 0xc0, !PT ;  /* 0xffffffe003037812 */ /* 0x000fe200078ec0ff */
[----:B---3--:R-:W-:Y:S01]  /*b1f0*/  FADD.FTZ R6, R162, R6 ;  /* 0x00000006a2067221 */ /* 0x008fe20000010000 */
[----:B------:R-:W-:Y:S01]  /*b200*/  FSETP.NE.FTZ.AND P3, PT, R7, RZ, PT ;  /* 0x000000ff0700720b */ /* 0x000fe20003f75000 */
[----:B------:R-:W-:Y:S01]  /*b210*/  IMAD R150, R150, 0x20, R12 ;  /* 0x0000002096967824 */ /* 0x000fe200078e020c */
[----:B------:R-:W-:-:S02]  /*b220*/  LEA.HI R13, R11, R11, RZ, 0x1 ;  /* 0x0000000b0b0d7211 */ /* 0x000fc400078f08ff */
[----:B------:R-:W-:Y:S01]  /*b230*/  FSETP.NE.FTZ.AND P2, PT, R6, RZ, PT ;  /* 0x000000ff0600720b */ /* 0x000fe20003f55000 */
[----:B------:R-:W-:Y:S01]  /*b240*/  IMAD R149, R149, 0x4, R150 ;  /* 0x0000000495957824 */ /* 0x000fe200078e0296 */
[----:B------:R-:W-:Y:S02]  /*b250*/  LEA.HI R12, R4, R5, RZ, 0x4 ;  /* 0x00000005040c7211 */ /* 0x000fe400078f20ff */
[----:B------:R-:W-:Y:S02]  /*b260*/  LEA R10, R10, R14, 0x8 ;  /* 0x0000000e0a0a7211 */ /* 0x000fe400078e40ff */
[----:B------:R-:W-:Y:S02]  /*b270*/  SHF.R.S32.HI R14, RZ, 0x1, R13 ;  /* 0x00000001ff0e7819 */ /* 0x000fe4000001140d */
[----:B------:R-:W-:Y:S01]  /*b280*/  SHF.R.S32.HI R12, RZ, 0x4, R12 ;  /* 0x00000004ff0c7819 */ /* 0x000fe2000001140c */
[----:B------:R-:W1:Y:S01]  /*b290*/  @P3 MUFU.RCP R9, R7 ;  /* 0x0000000700093308 */ /* 0x000e620000001000 */
[----:B------:R-:W-:-:S02]  /*b2a0*/  LOP3.LUT R13, R13, 0x1fffffe, RZ, 0xc0, !PT ;  /* 0x01fffffe0d0d7812 */ /* 0x000fc400078ec0ff */
[----:B------:R-:W-:Y:S02]  /*b2b0*/  SHF.L.U32 R15, R14, 0x6, RZ ;  /* 0x000000060e0f7819 */ /* 0x000fe400000006ff */
[----:B------:R-:W-:Y:S01]  /*b2c0*/  SHF.L.U32 R12, R12, 0x6, RZ ;  /* 0x000000060c0c7819 */ /* 0x000fe200000006ff */
[----:B------:R-:W-:Y:S01]  /*b2d0*/  IMAD.IADD R13, R11, 0x1, -R13 ;  /* 0x000000010b0d7824 */ /* 0x000fe200078e0a0d */
[----:B------:R-:W-:Y:S01]  /*b2e0*/  LOP3.LUT R15, R15, 0xc0, RZ, 0xc0, !PT ;  /* 0x000000c00f0f7812 */ /* 0x000fe200078ec0ff */
[----:B------:R-:W2:Y:S01]  /*b2f0*/  @P2 MUFU.RCP R8, R6 ;  /* 0x0000000600082308 */ /* 0x000ea20000001000 */
[----:B------:R-:W-:Y:S02]  /*b300*/  LOP3.LUT R12, R12, 0xc0, RZ, 0xc0, !PT ;  /* 0x000000c00c0c7812 */ /* 0x000fe400078ec0ff */
[----:B------:R-:W-:Y:S02]  /*b310*/  LEA R11, R13, R10, 0x4 ;  /* 0x0000000a0d0b7211 */ /* 0x000fe400078e20ff */
[----:B------:R-:W-:-:S02]  /*b320*/  LEA.HI R15, R15, R15, RZ, 0x1d ;  /* 0x0000000f0f0f7211 */ /* 0x000fc400078fe8ff */
[----:B------:R-:W-:Y:S01]  /*b330*/  LOP3.LUT R151, R12, 0x18, R151, 0xf8, !PT ;  /* 0x000000180c977812 */ /* 0x000fe200078ef897 */
[----:B-1----:R-:W-:Y:S01]  /*b340*/  FMUL.FTZ R80, R9, R80 ;  /* 0x0000005009507220 */ /* 0x002fe20000410000 */
[C---:B------:R-:W-:Y:S01]  /*b350*/  LOP3.LUT P0, RZ, R14.reuse, 0x2, RZ, 0xc0, !PT ;  /* 0x000000020eff7812 */ /* 0x040fe2000780c0ff */
        /* <DEDUP_REMOVED lines=8> */
[C---:B------:R-:W-:Y:S01]  /*b3e0*/  FMUL.FTZ R72, R9.reuse, R72 ;  /* 0x0000004809487220 */ /* 0x040fe20000410000 */
[----:B------:R-:W-:Y:S01]  /*b3f0*/  MOV R12, 0xffffffe0 ;  /* 0xffffffe0000c7802 */ /* 0x000fe20000000f00 */
[C---:B------:R-:W-:Y:S01]  /*b400*/  FMUL.FTZ R73, R9.reuse, R73 ;  /* 0x0000004909497220 */ /* 0x040fe20000410000 */
[----:B------:R1:W-:Y:S01]  /*b410*/  STS.64 [R11.X4], R80 ;  /* 0x000000500b007388 */ /* 0x0003e20000004a00 */
[C---:B------:R-:W-:Y:S01]  /*b420*/  FMUL.FTZ R68, R9.reuse, R68 ;  /* 0x0000004409447220 */ /* 0x040fe20000410000 */
[----:B------:R-:W-:Y:S01]  /*b430*/  SEL R12, R12, 0x20, !P1 ;  /* 0x000000200c0c7807 */ /* 0x000fe20004800000 */
[----:B------:R-:W-:Y:S01]  /*b440*/  FMUL.FTZ R69, R9, R69 ;  /* 0x0000004509457220 */ /* 0x000fe20000410000 */
[----:B------:R3:W5:Y:S01]  /*b450*/  @P3 MUFU.LG2 R27, R7 ;  /* 0x00000007001b3308 */ /* 0x0007620000000c00 */
[----:B------:R-:W-:Y:S01]  /*b460*/  IMAD.SHL.U32 R9, R11, 0x4, RZ ;  /* 0x000000040b097824 */ /* 0x000fe200078e00ff */
[----:B------:R-:W-:Y:S01]  /*b470*/  IADD3 R3, -R3, R5, RZ ;  /* 0x0000000503037210 */ /* 0x000fe20007ffe1ff */
[----:B--2---:R-:W-:Y:S01]  /*b480*/  FMUL.FTZ R83, R8, R83 ;  /* 0x0000005308537220 */ /* 0x004fe20000410000 */
[----:B------:R-:W-:Y:S01]  /*b490*/  LEA.HI R4, R4, R5, RZ, 0x3 ;  /* 0x0000000504047211 */ /* 0x000fe200078f18ff */
[----:B------:R-:W-:-:S02]  /*b4a0*/  FMUL.FTZ R82, R8, R82 ;  /* 0x0000005208527220 */ /* 0x000fc40000410000 */
[C---:B------:R-:W-:Y:S01]  /*b4b0*/  FMUL.FTZ R79, R8.reuse, R79 ;  /* 0x0000004f084f7220 */ /* 0x040fe20000410000 */
[----:B------:R-:W2:Y:S01]  /*b4c0*/  @P2 MUFU.LG2 R6, R6 ;  /* 0x0000000600062308 */ /* 0x000ea20000000c00 */
[C---:B------:R-:W-:Y:S01]  /*b4d0*/  FMUL.FTZ R78, R8.reuse, R78 ;  /* 0x0000004e084e7220 */ /* 0x040fe20000410000 */
[----:B------:R1:W-:Y:S01]  /*b4e0*/  STS.64 [R11.X4+0x400], R82 ;  /* 0x000400520b007388 */ /* 0x0003e20000004a00 */
[----:B------:R-:W-:Y:S01]  /*b4f0*/  FMUL.FTZ R75, R8, R75 ;  /* 0x0000004b084b7220 */ /* 0x000fe20000410000 */
[----:B------:R-:W-:Y:S01]  /*b500*/  LOP3.LUT R4, R4, 0xfffffff8, RZ, 0xc0, !PT ;  /* 0xfffffff804047812 */ /* 0x000fe200078ec0ff */
[C---:B------:R-:W-:Y:S02]  /*b510*/  FMUL.FTZ R74, R8.reuse, R74 ;  /* 0x0000004a084a7220 */ /* 0x040fe40000410000 */
[C---:B------:R-:W-:Y:S02]  /*b520*/  FMUL.FTZ R71, R8.reuse, R71 ;  /* 0x0000004708477220 */ /* 0x040fe40000410000 */
[----:B------:R-:W-:Y:S01]  /*b530*/  FMUL.FTZ R70, R8, R70 ;  /* 0x0000004608467220 */ /* 0x000fe20000410000 */
[----:B------:R-:W-:Y:S01]  /*b540*/  IADD3 R8, R149, R10, RZ ;  /* 0x0000000a95087210 */ /* 0x000fe20007ffe0ff */
[C---:B------:R-:W-:Y:S01]  /*b550*/  IMAD.IADD R13, R9.reuse, 0x1, R12 ;  /* 0x00000001090d7824 */ /* 0x040fe200078e020c */
[C---:B------:R-:W-:Y:S01]  /*b560*/  IADD3 R10, R9.reuse, 0x40, RZ ;  /* 0x00000040090a7810 */ /* 0x040fe20007ffe0ff */
[----:B---3--:R-:W-:Y:S01]  /*b570*/  IMAD.MOV R7, RZ, RZ, -R153 ;  /* 0x000000ffff077224 */ /* 0x008fe200078e0a99 */
[----:B------:R-:W-:Y:S01]  /*b580*/  @P0 IADD3 R10, R9, -0x40, RZ ;  /* 0xffffffc0090a0810 */ /* 0x000fe20007ffe0ff */
[----:B------:R-:W-:Y:S01]  /*b590*/  IMAD.IADD R4, R5, 0x1, -R4 ;  /* 0x0000000105047824 */ /* 0x000fe200078e0a04 */
[----:B------:R1:W-:Y:S01]  /*b5a0*/  STS.64 [R13], R76 ;  /* 0x0000004c0d007388 */ /* 0x0003e20000000a00 */
[----:B------:R-:W-:Y:S01]  /*b5b0*/  LOP3.LUT P0, RZ, R3, 0x3, RZ, 0xc0, !PT ;  /* 0x0000000303ff7812 */ /* 0x000fe2000780c0ff */
[----:B----4-:R-:W-:Y:S01]  /*b5c0*/  IMAD R7, R7, c[0x0][0x1c0], R25 ;  /* 0x0000700007077a24 */ /* 0x010fe200078e0219 */
[----:B------:R-:W-:Y:S01]  /*b5d0*/  IADD3 R12, R12, R10, RZ ;  /* 0x0000000a0c0c7210 */ /* 0x000fe20007ffe0ff */
[----:B------:R1:W-:Y:S01]  /*b5e0*/  STS.64 [R13+0x400], R78 ;  /* 0x0004004e0d007388 */ /* 0x0003e20000000a00 */
[----:B-----5:R-:W-:Y:S01]  /*b5f0*/  @P3 FMUL.FTZ R27, R27, 0.69314718246459960938 ;  /* 0x3f3172181b1b3820 */ /* 0x020fe20000410000 */
[----:B------:R-:W-:Y:S01]  /*b600*/  MOV R3, 0xff800000 ;  /* 0xff80000000037802 */ /* 0x000fe20000000f00 */
[----:B------:R-:W-:Y:S01]  /*b610*/  IMAD R7, R24, c[0x0][0x1c0], R7 ;  /* 0x0000700018077a24 */ /* 0x000fe200078e0207 */
[----:B------:R1:W-:Y:S01]  /*b620*/  STS.64 [R10], R72 ;  /* 0x000000480a007388 */ /* 0x0003e20000000a00 */
[----:B--2---:R-:W-:Y:S01]  /*b630*/  @P2 FMUL.FTZ R6, R6, 0.69314718246459960938 ;  /* 0x3f31721806062820 */ /* 0x004fe20000410000 */
[----:B------:R-:W-:Y:S01]  /*b640*/  MOV R24, 0xff800000 ;  /* 0xff80000000187802 */ /* 0x000fe20000000f00 */
[----:B------:R-:W-:Y:S01]  /*b650*/  IMAD R7, R7, c[0x0][0x214], R26 ;  /* 0x0000850007077a24 */ /* 0x000fe200078e021a */
[----:B------:R1:W-:Y:S01]  /*b660*/  STS.64 [R10+0x400], R74 ;  /* 0x0004004a0a007388 */ /* 0x0003e20000000a00 */
[----:B------:R-:W-:Y:S01]  /*b670*/  @P3 FFMA.FTZ R3, R2, c[0x0][0x238], R27 ;  /* 0x00008e0002033a23 */ /* 0x000fe2000001001b */
[----:B------:R-:W-:Y:S01]  /*b680*/  SHF.L.U32 R26, R4, 0x2, RZ ;  /* 0x00000002041a7819 */ /* 0x000fe200000006ff */
[----:B------:R-:W-:Y:S01]  /*b690*/  @P2 FFMA.FTZ R24, R0, c[0x0][0x238], R6 ;  /* 0x00008e0000182a23 */ /* 0x000fe20000010006 */
[----:B------:R1:W-:Y:S04]  /*b6a0*/  STS.64 [R12], R68 ;  /* 0x000000440c007388 */ /* 0x0003e80000000a00 */
[----:B------:R1:W-:Y:S04]  /*b6b0*/  STS.64 [R12+0x400], R70 ;  /* 0x000400460c007388 */ /* 0x0003e80000000a00 */
[----:B------:R-:W-:Y:S06]  /*b6c0*/  BAR.SYNC.DEFER_BLOCKING 0x0 ;  /* 0x0000000000007b1d */ /* 0x000fec0000010000 */
[----:B------:R1:W2:Y:S04]  /*b6d0*/  LDS.128 R20, [R8.X4] ;  /* 0x0000000008147984 */ /* 0x0002a80000004c00 */
[----:B------:R1:W3:Y:S04]  /*b6e0*/  LDS.128 R16, [R8.X4+0x800] ;  /* 0x0008000008107984 */ /* 0x0002e80000004c00 */
[----:B------:R1:W4:Y:S04]  /*b6f0*/  LDS.128 R12, [R8.X4+0x1000] ;  /* 0x00100000080c7984 */ /* 0x0003280000004c00 */
[----:B------:R-:W1:Y:S01]  /*b700*/  LDS.128 R8, [R8.X4+0x1800] ;  /* 0x0018000008087984 */ /* 0x000e620000004c00 */
        /* <DEDUP_REMOVED lines=11> */
.L_x_3867:
[----:B------:R-:W-:Y:S05]  /*b7c0*/  BSYNC B0 ;  /* 0x0000000000007941 */ /* 0x000fea0003800000 */
.L_x_3866:
[--C-:B------:R-:W-:Y:S01]  /*b7d0*/  SHF.R.S32.HI R27, RZ, 0x1f, R26.reuse ;  /* 0x0000001fff1b7819 */ /* 0x100fe2000001141a */
[----:B------:R-:W-:Y:S01]  /*b7e0*/  IMAD R7, R7, c[0x0][0x22c], RZ ;  /* 0x00008b0007077a24 */ /* 0x000fe200078e02ff */
[----:B------:R-:W-:Y:S02]  /*b7f0*/  ISETP.GE.AND P1, PT, R26, c[0x0][0x220], PT ;  /* 0x000088001a007a0c */ /* 0x000fe40003f26270 */
[C---:B------:R-:W-:Y:S01]  /*b800*/  IADD3 R2, R140.reuse, 0x10, RZ ;  /* 0x000000108c027810 */ /* 0x040fe20007ffe0ff */
[C---:B----4-:R-:W-:Y:S01]  /*b810*/  IMAD.WIDE R4, R140.reuse, 0x20, R26 ;  /* 0x000000208c047825 */ /* 0x050fe200078e021a */
        /* <DEDUP_REMOVED lines=10> */
[----:B---3--:R3:W-:Y:S04]  /*b8c0*/  @!P3 STG.E.128 [R2.64+0x800], R16 ;  /* 0x000800100200b986 */ /* 0x0087e8000c101d06 */
[----:B------:R3:W-:Y:S04]  /*b8d0*/  @!P2 STG.E.128 [R2.64+0x1000], R12 ;  /* 0x0010000c0200a986 */ /* 0x0007e8000c101d06 */
[----:B--2---:R3:W-:Y:S04]  /*b8e0*/  @!P4 STG.E.64 [R2.64], R20 ;  /* 0x000000140200c986 */ /* 0x0047e8000c101b06 */
[----:B------:R3:W-:Y:S01]  /*b8f0*/  @!P4 STG.E.64 [R2.64+0x8], R22 ;  /* 0x000008160200c986 */ /* 0x0007e2000c101b06 */
[----:B------:R-:W-:Y:S05]  /*b900*/  @P1 EXIT ;  /* 0x000000000000194d */ /* 0x000fea0003800000 */
[----:B-1----:R-:W-:Y:S01]  /*b910*/  STG.E.128 [R2.64+0x1800], R8 ;  /* 0x0018000802007986 */ /* 0x002fe2000c101d06 */
[----:B------:R-:W-:Y:S05]  /*b920*/  EXIT ;  /* 0x000000000000794d */ /* 0x000fea0003800000 */
.L_x_3868:
        /* <DEDUP_REMOVED lines=13> */
.L_x_5236:


//--------------------- .text._ZN5flash24flash_fwd_splitkv_kernelI23Flash_fwd_kernel_traitsILi32ELi64ELi128ELi4ELb0ELb0EN7cutlass6half_tE19Flash_kernel_traitsILi32ELi64ELi128ELi4ES3_EELb1ELb0ELb0ELb0ELb0ELb1ELb1ELb0EEEvNS_16Flash_fwd_paramsE --------------------------
	.section	.text._ZN5flash24flash_fwd_splitkv_kernelI23Flash_fwd_kernel_traitsILi32ELi64ELi128ELi4ELb0ELb0EN7cutlass6half_tE19Flash_kernel_traitsILi32ELi64ELi128ELi4ES3_EELb1ELb0ELb0ELb0ELb0ELb1ELb1ELb0EEEvNS_16Flash_fwd_paramsE,"ax",@progbits
	.sectioninfo	@"SHI_REGISTERS=237"
	.align	128
        .global         _ZN5flash24flash_fwd_splitkv_kernelI23Flash_fwd_kernel_traitsILi32ELi64ELi128ELi4ELb0ELb0EN7cutlass6half_tE19Flash_kernel_traitsILi32ELi64ELi128ELi4ES3_EELb1ELb0ELb0ELb0ELb0ELb1ELb1ELb0EEEvNS_16Flash_fwd_paramsE
        .type           _ZN5flash24flash_fwd_splitkv_kernelI23Flash_fwd_kernel_traitsILi32ELi64ELi128ELi4ELb0ELb0EN7cutlass6half_tE19Flash_kernel_traitsILi32ELi64ELi128ELi4ES3_EELb1ELb0ELb0ELb0ELb0ELb1ELb1ELb0EEEvNS_16Flash_fwd_paramsE,@function
        .size           _ZN5flash24flash_fwd_splitkv_kernelI23Flash_fwd_kernel_traitsILi32ELi64ELi128ELi4ELb0ELb0EN7cutlass6half_tE19Flash_kernel_traitsILi32ELi64ELi128ELi4ES3_EELb1ELb0ELb0ELb0ELb0ELb1ELb1ELb0EEEvNS_16Flash_fwd_paramsE,(.L_x_5237 - _ZN5flash24flash_fwd_splitkv_kernelI23Flash_fwd_kernel_traitsILi32ELi64ELi128ELi4ELb0ELb0EN7cutlass6half_tE19Flash_kernel_traitsILi32ELi64ELi128ELi4ES3_EELb1ELb0ELb0ELb0ELb0ELb1ELb1ELb0EEEvNS_16Flash_fwd_paramsE)
        .other          _ZN5flash24flash_fwd_splitkv_kernelI23Flash_fwd_kernel_traitsILi32ELi64ELi128ELi4ELb0ELb0EN7cutlass6half_tE19Flash_kernel_traitsILi32ELi64ELi128ELi4ES3_EELb1ELb0ELb0ELb0ELb0ELb1ELb1ELb0EEEvNS_16Flash_fwd_paramsE,@"STO_CUDA_ENTRY STV_DEFAULT"
_ZN5flash24flash_fwd_splitkv_kernelI23Flash_fwd_kernel_traitsILi32ELi64ELi128ELi4ELb0ELb0EN7cutlass6half_tE19Flash_kernel_traitsILi32ELi64ELi128ELi4ES3_EELb1ELb0ELb0ELb0ELb0ELb1ELb1ELb0EEEvNS_16Flash_fwd_paramsE:
.text._ZN5flash24flash_fwd_splitkv_kernelI23Flash_fwd_kernel_traitsILi32ELi64ELi128ELi4ELb0ELb0EN7cutlass6half_tE19Flash_kernel_traitsILi32ELi64ELi128ELi4ES3_EELb1ELb0ELb0ELb0ELb0ELb1ELb1ELb0EEEvNS_16Flash_fwd_paramsE:
        /* <DEDUP_REMOVED lines=42> */
[----:B------:R-:W4:Y:S01]  /*02a0*/  S2R R5, SR_CTAID.Y ;  /* 0x0000000000057919 */ /* 0x000f220000002600 */
        /* <DEDUP_REMOVED lines=10> */
.L_x_3869:
[----:B-1-34-:R-:W-:Y:S02]  /*0350*/  MOV R0, c[0x0][0x218] ;  /* 0x0000860000007a02 */ /* 0x01afe40000000f00 */
.L_x_3870:
        /* <DEDUP_REMOVED lines=25> */
[----:B------:R-:W-:Y:S02]  /*04f0*/  IADD3 R7, -R58, 0xbf, R27 ;  /* 0x000000bf3a077810 */ /* 0x000fe40007ffe11b */
[----:B--2---:R-:W-:-:S04]  /*0500*/  IADD3 R12, R12, 0xffffffe, RZ ;  /* 0x0ffffffe0c0c7810 */ /* 0x004fc80007ffe0ff */
[----:B------:R-:W2:Y:S02]  /*0510*/  F2I.FTZ.U32.TRUNC.NTZ R13, R12 ;  /* 0x0000000c000d7305 */ /* 0x000ea4000021f000 */
[----:B--2---:R-:W-:Y:S02]  /*0520*/  IMAD.MOV R9, RZ, RZ, -R13 ;  /* 0x000000ffff097224 */ /* 0x004fe400078e0a0d */
        /* <DEDUP_REMOVED lines=11> */
[----:B------:R-:W-:-:S11]  /*05e0*/  IADD3 R4, R26, 0x7f, RZ ;  /* 0x0000007f1a047810 */ /* 0x000fd60007ffe0ff */
[----:B------:R-:W-:-:S05]  /*05f0*/  @P2 IADD3 R2, R2, 0x1, RZ ;  /* 0x0000000102022810 */ /* 0x000fca0007ffe0ff */
[----:B------:R-:W-:Y:S01]  /*0600*/  IMAD.MOV.U32 R0, RZ, RZ, R2 ;  /* 0x000000ffff007224 */ /* 0x000fe200078e0002 */
[----:B------:R-:W-:Y:S02]  /*0610*/  IADD3 R2, R7, c[0x0][0x2e8], R26 ;  /* 0x0000ba0007027a10 */ /* 0x000fe40007ffe01a */
[----:B------:R-:W-:Y:S01]  /*0620*/  SHF.R.S32.HI R7, RZ, 0x1f, R4 ;  /* 0x0000001fff077819 */ /* 0x000fe20000011404 */
[----:B------:R-:W-:Y:S01]  /*0630*/  @!P0 IMAD.MOV R0, RZ, RZ, -R0 ;  /* 0x000000ffff008224 */ /* 0x000fe200078e0a00 */
[----:B------:R-:W-:Y:S02]  /*0640*/  @!P1 LOP3.LUT R0, RZ, c[0x0][0x10], RZ, 0x33, !PT ;  /* 0x00000400ff009a12 */ /* 0x000fe400078e33ff */
[----:B------:R-:W-:Y:S02]  /*0650*/  LEA.HI R7, R7, R4, RZ, 0x7 ;  /* 0x0000000407077211 */ /* 0x000fe400078f38ff */
[----:B------:R-:W-:Y:S01]  /*0660*/  SHF.R.S32.HI R21, RZ, 0x1f, R2 ;  /* 0x0000001fff157819 */ /* 0x000fe20000011402 */
[----:B------:R-:W-:Y:S01]  /*0670*/  IMAD R146, R0, R5, RZ ;  /* 0x0000000500927224 */ /* 0x000fe200078e02ff */
[----:B------:R-:W-:-:S02]  /*0680*/  SHF.R.S32.HI R7, RZ, 0x7, R7 ;  /* 0x00000007ff077819 */ /* 0x000fc40000011407 */
[----:B------:R-:W-:Y:S01]  /*0690*/  LEA.HI R21, R21, R2, RZ, 0x7 ;  /* 0x0000000215157211 */ /* 0x000fe200078f38ff */
[----:B------:R-:W-:-:S03]  /*06a0*/  IMAD.IADD R0, R0, 0x1, R146 ;  /* 0x0000000100007824 */ /* 0x000fc600078e0292 */
[----:B------:R-:W-:Y:S02]  /*06b0*/  SHF.R.S32.HI R21, RZ, 0x7, R21 ;  /* 0x00000007ff157819 */ /* 0x000fe40000011415 */
        /* <DEDUP_REMOVED lines=13> */
[C---:B------:R-:W-:Y:S01]  /*0790*/  IMAD.SHL.U32 R8, R50.reuse, 0x4, RZ ;  /* 0x0000000432087824 */ /* 0x040fe200078e00ff */
[----:B------:R-:W-:Y:S01]  /*07a0*/  ISETP.NE.AND P3, PT, R50, RZ, PT ;  /* 0x000000ff3200720c */ /* 0x000fe20003f65270 */
[----:B------:R-:W-:Y:S02]  /*07b0*/  IMAD R2, R3, c[0x0][0x22c], RZ ;  /* 0x00008b0003027a24 */ /* 0x000fe400078e02ff */
[----:B------:R-:W-:Y:S01]  /*07c0*/  IMAD.IADD R27, R58, 0x1, -R27 ;  /* 0x000000013a1b7824 */ /* 0x000fe200078e0a1b */
[----:B------:R-:W-:Y:S02]  /*07d0*/  SHF.R.S32.HI R9, RZ, 0x1f, R8 ;  /* 0x0000001fff097819 */ /* 0x000fe40000011408 */
[----:B------:R-:W-:-:S02]  /*07e0*/  ISETP.GE.AND P6, PT, R8, c[0x0][0x220], PT ;  /* 0x0000880008007a0c */ /* 0x000fc40003fc6270 */
[CC--:B------:R-:W-:Y:S01]  /*07f0*/  ISETP.GE.OR P3, PT, R0.reuse, R27.reuse, P3 ;  /* 0x0000001b0000720c */ /* 0x0c0fe20001f66670 */
[C---:B------:R-:W-:Y:S01]  /*0800*/  IMAD.WIDE R4, R0.reuse, 0x20, R8 ;  /* 0x0000002000047825 */ /* 0x040fe200078e0208 */
[-C--:B------:R-:W-:Y:S02]  /*0810*/  ISETP.GE.OR P5, PT, R0, R27.reuse, P6 ;  /* 0x0000001b0000720c */ /* 0x080fe400037a6670 */
[-C--:B------:R-:W-:Y:S02]  /*0820*/  ISETP.GE.OR P4, PT, R6, R27.reuse, P6 ;  /* 0x0000001b0600720c */ /* 0x080fe40003786670 */
[----:B------:R-:W-:Y:S02]  /*0830*/  IADD3 R4, P0, R2, R4, RZ ;  /* 0x0000000402047210 */ /* 0x000fe40007f1e0ff */
[----:B------:R-:W-:Y:S02]  /*0840*/  ISETP.GE.AND P1, PT, R6, R27, PT ;  /* 0x0000001b0600720c */ /* 0x000fe40003f26270 */
        /* <DEDUP_REMOVED lines=10> */
[----:B------:R-:W-:Y:S02]  /*08f0*/  IADD3 R3, P2, R3, R0, RZ ;  /* 0x0000000003037210 */ /* 0x000fe40007f5e0ff */
[-C--:B------:R-:W-:Y:S02]  /*0900*/  ISETP.GE.OR P5, PT, R2, R27.reuse, P6 ;  /* 0x0000001b0200720c */ /* 0x080fe400037a6670 */
[----:B------:R-:W-:Y:S02]  /*0910*/  ISETP.GE.OR P6, PT, R4, R27, P6 ;  /* 0x0000001b0400720c */ /* 0x000fe400037c6670 */
[----:B------:R-:W-:Y:S02]  /*0920*/  LEA.HI.X.SX32 R0, R0, R5, 0x1, P2 ;  /* 0x0000000500007211 */ /* 0x000fe400010f0eff */
[----:B------:R-:W-:-:S02]  /*0930*/  LEA R6, P2, R3, c[0x0][0x208], 0x2 ;  /* 0x0000820003067a11 */ /* 0x000fc400078410ff */
[----:B------:R-:W-:Y:S02]  /*0940*/  ISETP.NE.OR P1, PT, R50, RZ, P1 ;  /* 0x000000ff3200720c */ /* 0x000fe40000f25670 */
[----:B------:R-:W-:Y:S01]  /*0950*/  LEA.HI.X R7, R3, c[0x0][0x20c], R0, 0x2, P2 ;  /* 0x0000830003077a11 */ /* 0x000fe200010f1400 */
[----:B------:R-:W-:Y:S02]  /*0960*/  @!P0 IMAD.MOV.U32 R0, RZ, RZ, -0x800000 ;  /* 0xff800000ff008424 */ /* 0x000fe400078e00ff */
        /* <DEDUP_REMOVED lines=13> */
.L_x_3871:
        /* <DEDUP_REMOVED lines=82> */
[----:B------:R-:W-:Y:S02]  /*0f60*/  IMAD.MOV.U32 R2, RZ, RZ, R8 ;  /* 0x000000ffff027224 */ /* 0x000fe400078e0008 */
[C---:B------:R-:W-:Y:S02]  /*0f70*/  IMAD R9, R7.reuse, c[0x0][0x19c], R0 ;  /* 0x0000670007097a24 */ /* 0x040fe400078e0200 */
[----:B------:R-:W-:Y:S01]  /*0f80*/  IMAD.WIDE.U32 R30, R7, c[0x0][0x198], R2 ;  /* 0x00006600071e7a25 */ /* 0x000fe200078e0002 */
[----:B------:R-:W-:-:S03]  /*0f90*/  SHF.R.S32.HI R3, RZ, 0x1f, R12 ;  /* 0x0000001fff037819 */ /* 0x000fc6000001140c */
[----:B------:R-:W-:Y:S01]  /*0fa0*/  IMAD.IADD R4, R33, 0x1, R4 ;  /* 0x0000000121047824 */ /* 0x000fe200078e0204 */
[----:B------:R-:W-:Y:S01]  /*0fb0*/  IADD3 R31, R31, R9, RZ ;  /* 0x000000091f1f7210 */ /* 0x000fe20007ffe0ff */
[----:B------:R-:W-:-:S04]  /*0fc0*/  IMAD R9, R3, c[0x0][0x1b0], RZ ;  /* 0x00006c0003097a24 */ /* 0x000fc800078e02ff */
[C---:B------:R-:W-:Y:S02]  /*0fd0*/  IMAD R2, R12.reuse, c[0x0][0x1b4], R9 ;  /* 0x00006d000c027a24 */ /* 0x040fe400078e0209 */
[----:B------:R-:W-:-:S05]  /*0fe0*/  IMAD.WIDE.U32 R30, R12, c[0x0][0x1b0], R30 ;  /* 0x00006c000c1e7a25 */ /* 0x000fca00078e001e */
[----:B------:R-:W-:Y:S01]  /*0ff0*/  IADD3 R2, R31, R2, RZ ;  /* 0x000000021f027210 */ /* 0x000fe20007ffe0ff */
[----:B------:R-:W-:Y:S05]  /*1000*/  BRA `(.L_x_3873) ;  /* 0x0000042000007947 */ /* 0x000fea0003800000 */
.L_x_3872:
        /* <DEDUP_REMOVED lines=15> */
.L_x_3874:
[----:B------:R-:W-:Y:S01]  /*1100*/  IABS R7, c[0x0][0x1c8] ;  /* 0x0000720000077a13 */ /* 0x000fe20000000000 */
[----:B------:R-:W-:Y:S01]  /*1110*/  IMAD.MOV.U32 R14, RZ, RZ, R4 ;  /* 0x000000ffff0e7224 */ /* 0x000fe200078e0004 */
[----:B------:R-:W-:Y:S01]  /*1120*/  MOV R12, RZ ;  /* 0x000000ff000c7202 */ /* 0x000fe20000000f00 */
[----:B------:R-:W-:Y:S01]  /*1130*/  @P3 IMAD.IADD R4, R8, 0x1, R11 ;  /* 0x0000000108043824 */ /* 0x000fe200078e020b */
[----:B------:R-:W1:Y:S01]  /*1140*/  I2F.RP R9, R7 ;  /* 0x0000000700097306 */ /* 0x000e620000209400 */
[----:B------:R-:W-:Y:S02]  /*1150*/  MOV R15, R3 ;  /* 0x00000003000f7202 */ /* 0x000fe40000000f00 */
[----:B------:R-:W-:-:S04]  /*1160*/  @P3 IMAD.WIDE.U32 R32, R4, c[0x0][0x1a0], RZ ;  /* 0x0000680004203a25 */ /* 0x000fc800078e00ff */
[----:B------:R-:W-:Y:S01]  /*1170*/  @P3 IMAD R4, R4, c[0x0][0x1a4], R33 ;  /* 0x0000690004043a24 */ /* 0x000fe200078e0221 */
[----:B-1----:R-:W1:Y:S02]  /*1180*/  MUFU.RCP R13, R9 ;  /* 0x00000009000d7308 */ /* 0x002e640000001000 */
[----:B-1----:R-:W-:-:S06]  /*1190*/  IADD3 R13, R13, 0xffffffe, RZ ;  /* 0x0ffffffe0d0d7810 */ /* 0x002fcc0007ffe0ff */
[----:B------:R-:W1:Y:S02]  /*11a0*/  F2I.FTZ.U32.TRUNC.NTZ R13, R13 ;  /* 0x0000000d000d7305 */ /* 0x000e64000021f000 */
[----:B-1----:R-:W-:-:S04]  /*11b0*/  IMAD.MOV R2, RZ, RZ, -R13 ;  /* 0x000000ffff027224 */ /* 0x002fc800078e0a0d */
        /* <DEDUP_REMOVED lines=39> */
.L_x_3873:
[----:B------:R-:W-:Y:S01]  /*1430*/  ISETP.NE.AND P0, PT, R6, -0x1, PT ;  /* 0xffffffff0600780c */ /* 0x000fe20003f05270 */
[----:B------:R-:W-:Y:S01]  /*1440*/  IMAD R3, R3, c[0x0][0x1b8], RZ ;  /* 0x00006e0003037a24 */ /* 0x000fe200078e02ff */
[----:B------:R-:W-:Y:S01]  /*1450*/  SHF.R.S32.HI R9, RZ, 0x1f, R50 ;  /* 0x0000001fff097819 */ /* 0x000fe20000011432 */
[----:B------:R-:W-:Y:S01]  /*1460*/  IMAD.IADD R144, R58, 0x1, -R27 ;  /* 0x000000013a907824 */ /* 0x000fe200078e0a1b */
[----:B------:R-:W-:Y:S01]  /*1470*/  BSSY B0, `(.L_x_3875) ;  /* 0x0000063000007945 */ /* 0x000fe20003800000 */
[----:B------:R-:W-:Y:S01]  /*1480*/  IMAD R3, R12, c[0x0][0x1bc], R3 ;  /* 0x00006f000c037a24 */ /* 0x000fe200078e0203 */
[----:B------:R-:W-:-:S04]  /*1490*/  LEA.HI R11, R9, R50, RZ, 0x2 ;  /* 0x00000032090b7211 */ /* 0x000fc800078f10ff */
[----:B------:R-:W-:Y:S02]  /*14a0*/  LOP3.LUT R157, R11, 0xfffffffc, RZ, 0xc0, !PT ;  /* 0xfffffffc0b9d7812 */ /* 0x000fe400078ec0ff */
[----:B------:R-:W-:Y:S01]  /*14b0*/  SHF.R.S32.HI R14, RZ, 0x2, R11 ;  /* 0x00000002ff0e7819 */ /* 0x000fe2000001140b */
[----:B------:R-:W-:Y:S01]  /*14c0*/  @P0 IMAD.WIDE.U32 R28, R6, c[0x0][0x190], RZ ;  /* 0x00006400061c0a25 */ /* 0x000fe200078e00ff */
[----:B------:R-:W-:Y:S02]  /*14d0*/  @!P0 SHF.R.S32.HI R13, RZ, 0x1f, R158 ;  /* 0x0000001fff0d8819 */ /* 0x000fe4000001149e */
[----:B------:R-:W-:Y:S01]  /*14e0*/  SHF.R.S32.HI R15, RZ, 0x1f, R14 ;  /* 0x0000001fff0f7819 */ /* 0x000fe2000001140e */
[----:B------:R-:W-:-:S04]  /*14f0*/  @!P0 IMAD.WIDE.U32 R16, R158, c[0x0][0x178], RZ ;  /* 0x00005e009e108a25 */ /* 0x000fc800078e00ff */
[----:B------:R-:W-:Y:S02]  /*1500*/  @!P0 IMAD R13, R13, c[0x0][0x178], RZ ;  /* 0x00005e000d0d8a24 */ /* 0x000fe400078e02ff */
[----:B------:R-:W-:Y:S02]  /*1510*/  @P0 IMAD R6, R6, c[0x0][0x194], R29 ;  /* 0x0000650006060a24 */ /* 0x000fe400078e021d */
[----:B-----5:R-:W-:Y:S02]  /*1520*/  @!P0 IMAD R0, R158, c[0x0][0x17c], R13 ;  /* 0x00005f009e008a24 */ /* 0x020fe400078e020d */
[----:B------:R-:W-:Y:S02]  /*1530*/  IMAD.IADD R157, R50, 0x1, -R157 ;  /* 0x00000001329d7824 */ /* 0x000fe400078e0a9d */
[----:B------:R-:W-:Y:S01]  /*1540*/  @!P0 IMAD.IADD R6, R17, 0x1, R0 ;  /* 0x0000000111068824 */ /* 0x000fe200078e0200 */
[----:B------:R-:W-:Y:S01]  /*1550*/  LEA.HI R0, R9, R50, RZ, 0x3 ;  /* 0x0000003209007211 */ /* 0x000fe200078f18ff */
[----:B------:R-:W-:-:S02]  /*1560*/  @!P0 IMAD.MOV.U32 R28, RZ, RZ, R16 ;  /* 0x000000ffff1c8224 */ /* 0x000fc400078e0010 */
[----:B------:R-:W-:Y:S01]  /*1570*/  IMAD.SHL.U32 R157, R157, 0x8, RZ ;  /* 0x000000089d9d7824 */ /* 0x000fe200078e00ff */
[----:B------:R-:W-:Y:S01]  /*1580*/  LOP3.LUT R13, R0, 0xfffffff8, RZ, 0xc0, !PT ;  /* 0xfffffff8000d7812 */ /* 0x000fe200078ec0ff */
[----:B------:R-:W-:Y:S01]  /*1590*/  IMAD.WIDE R18, R19, 0x40, R14 ;  /* 0x0000004013127825 */ /* 0x000fe200078e020e */
[----:B------:R-:W-:Y:S02]  /*15a0*/  SHF.R.S32.HI R145, RZ, 0x3, R0 ;  /* 0x00000003ff917819 */ /* 0x000fe40000011400 */
[----:B------:R-:W-:Y:S02]  /*15b0*/  IADD3 R154, -R13, R50, RZ ;  /* 0x000000320d9a7210 */ /* 0x000fe40007ffe1ff */
[----:B------:R-:W-:Y:S01]  /*15c0*/  SHF.R.S32.HI R17, RZ, 0x1f, R157 ;  /* 0x0000001fff117819 */ /* 0x000fe2000001149d */
[----:B------:R-:W-:Y:S01]  /*15d0*/  IMAD.SHL.U32 R8, R145, 0x40, RZ ;  /* 0x0000004091087824 */ /* 0x000fe200078e00ff */
[C---:B------:R-:W-:Y:S02]  /*15e0*/  IADD3 R30, P2, R157.reuse, R30, RZ ;  /* 0x0000001e9d1e7210 */ /* 0x040fe40007f5e0ff */
[----:B------:R-:W-:-:S02]  /*15f0*/  IADD3 R28, P0, R157, R28, RZ ;  /* 0x0000001c9d1c7210 */ /* 0x000fc40007f1e0ff */
[----:B------:R-:W-:Y:S01]  /*1600*/  LEA.HI R156, R154, R154, RZ, 0x1 ;  /* 0x0000009a9a9c7211 */ /* 0x000fe200078f08ff */
[----:B------:R-:W-:Y:S01]  /*1610*/  IMAD.X R31, R17, 0x1, R2, P2 ;  /* 0x00000001111f7824 */ /* 0x000fe200010e0602 */
[-C--:B------:R-:W-:Y:S01]  /*1620*/  LEA.HI R2, R9, R50.reuse, RZ, 0x5 ;  /* 0x0000003209027211 */ /* 0x080fe200078f28ff */
[----:B------:R-:W-:Y:S01]  /*1630*/  IMAD.X R29, R17, 0x1, R6, P0 ;  /* 0x00000001111d7824 */ /* 0x000fe200000e0606 */
[----:B------:R-:W-:Y:S01]  /*1640*/  LEA.HI R6, R9, R50, RZ, 0x4 ;  /* 0x0000003209067211 */ /* 0x000fe200078f20ff */
[----:B------:R-:W-:Y:S01]  /*1650*/  IMAD.WIDE.U32 R30, R14, c[0x0][0x198], R30 ;  /* 0x000066000e1e7a25 */ /* 0x000fe200078e001e */
[----:B------:R-:W-:Y:S02]  /*1660*/  LOP3.LUT R9, R156, 0xfffffffe, RZ, 0xc0, !PT ;  /* 0xfffffffe9c097812 */ /* 0x000fe400078ec0ff */
[----:B------:R-:W-:Y:S01]  /*1670*/  IADD3 R32, P1, R157, R32, RZ ;  /* 0x000000209d207210 */ /* 0x000fe20007f3e0ff */
[----:B------:R-:W-:Y:S01]  /*1680*/  IMAD.MOV.U32 R49, RZ, RZ, R30 ;  /* 0x000000ffff317224 */ /* 0x000fe200078e001e */
[----:B------:R-:W-:Y:S01]  /*1690*/  LOP3.LUT R8, R8, 0xc0, RZ, 0xc0, !PT ;  /* 0x000000c008087812 */ /* 0x000fe200078ec0ff */
[----:B------:R-:W-:Y:S01]  /*16a0*/  IMAD.IADD R154, R154, 0x1, -R9 ;  /* 0x000000019a9a7824 */ /* 0x000fe200078e0a09 */
[----:B------:R-:W-:Y:S01]  /*16b0*/  LOP3.LUT R9, R6, 0xfffffff0, RZ, 0xc0, !PT ;  /* 0xfffffff006097812 */ /* 0x000fe200078ec0ff */
[----:B------:R-:W-:Y:S01]  /*16c0*/  IMAD.X R33, R17, 0x1, R4, P1 ;  /* 0x0000000111217824 */ /* 0x000fe200008e0604 */
[----:B------:R-:W-:-:S02]  /*16d0*/  LEA.HI R13, R11, R14, RZ, 0x1 ;  /* 0x0000000e0b0d7211 */ /* 0x000fc400078f08ff */
[----:B------:R-:W-:Y:S01]  /*16e0*/  LOP3.LUT R4, R8, 0x18, R157, 0xf8, !PT ;  /* 0x0000001808047812 */ /* 0x000fe200078ef89d */
[----:B------:R-:W-:Y:S01]  /*16f0*/  IMAD.IADD R9, R50, 0x1, -R9 ;  /* 0x0000000132097824 */ /* 0x000fe200078e0a09 */
[----:B------:R-:W-:Y:S02]  /*1700*/  SHF.R.U32.HI R11, RZ, 0x3, R8 ;  /* 0x00000003ff0b7819 */ /* 0x000fe40000011608 */
[C---:B------:R-:W-:Y:S01]  /*1710*/  IADD3 R24, P0, R14.reuse, R7, RZ ;  /* 0x000000070e187210 */ /* 0x040fe20007f1e0ff */
[----:B------:R-:W-:Y:S01]  /*1720*/  IMAD R7, R15, c[0x0][0x198], RZ ;  /* 0x000066000f077a24 */ /* 0x000fe200078e02ff */
[----:B------:R-:W-:Y:S02]  /*1730*/  LEA.HI R56, R9, R9, RZ, 0x1 ;  /* 0x0000000909387211 */ /* 0x000fe400078f08ff */
[----:B------:R-:W-:Y:S01]  /*1740*/  LOP3.LUT R13, R13, 0x7fffffe, RZ, 0xc0, !PT ;  /* 0x07fffffe0d0d7812 */ /* 0x000fe200078ec0ff */
[----:B------:R-:W-:Y:S01]  /*1750*/  IMAD R48, R14, c[0x0][0x19c], R7 ;  /* 0x000067000e307a24 */ /* 0x000fe200078e0207 */
[----:B------:R-:W-:Y:S01]  /*1760*/  LOP3.LUT R11, R4, R11, RZ, 0x3c, !PT ;  /* 0x0000000b040b7212 */ /* 0x000fe200078e3cff */
[----:B------:R-:W-:Y:S01]  /*1770*/  IMAD.X R4, R15, 0x1, R5, P0 ;  /* 0x000000010f047824 */ /* 0x000fe200000e0605 */
[--C-:B------:R-:W-:Y:S01]  /*1780*/  SHF.R.S32.HI R8, RZ, 0x1, R56.reuse ;  /* 0x00000001ff087819 */ /* 0x100fe20000011438 */
[----:B------:R-:W-:Y:S01]  /*1790*/  IMAD.IADD R13, R14, 0x1, -R13 ;  /* 0x000000010e0d7824 */ /* 0x000fe200078e0a0d */
[----:B------:R-:W-:Y:S01]  /*17a0*/  SHF.R.S32.HI R5, RZ, 0x1f, R56 ;  /* 0x0000001fff057819 */ /* 0x000fe20000011438 */
[----:B------:R-:W-:Y:S01]  /*17b0*/  IMAD R23, R4, c[0x0][0x1a0], RZ ;  /* 0x0000680004177a24 */ /* 0x000fe200078e02ff */
[----:B------:R-:W-:Y:S01]  /*17c0*/  SHF.R.S32.HI R162, RZ, 0x5, R2 ;  /* 0x00000005ffa27819 */ /* 0x000fe20000011402 */
[----:B------:R-:W-:Y:S01]  /*17d0*/  IMAD.MOV.U32 R4, RZ, RZ, 0x10 ;  /* 0x00000010ff047424 */ /* 0x000fe200078e00ff */
[----:B------:R-:W-:Y:S01]  /*17e0*/  LEA.HI R5, R5, R8, RZ, 0x2 ;  /* 0x0000000805057211 */ /* 0x000fe200078f10ff */
[----:B------:R-:W-:Y:S01]  /*17f0*/  IMAD R23, R24, c[0x0][0x1a4], R23 ;  /* 0x0000690018177a24 */ /* 0x000fe200078e0217 */
[----:B------:R-:W-:Y:S01]  /*1800*/  ISETP.GE.AND P0, PT, R14, R144, PT ;  /* 0x000000900e00720c */ /* 0x000fe20003f06270 */
[----:B------:R-:W-:Y:S01]  /*1810*/  IMAD R152, R162, 0x8, R13 ;  /* 0x00000008a2987824 */ /* 0x000fe200078e020d */
[----:B------:R-:W-:Y:S01]  /*1820*/  SHF.R.S32.HI R17, RZ, 0x1f, R10 ;  /* 0x0000001fff117819 */ /* 0x000fe2000001140a */
[----:B------:R-:W-:Y:S01]  /*1830*/  IMAD.WIDE.U32 R12, R12, c[0x0][0x1b8], R32 ;  /* 0x00006e000c0c7a25 */ /* 0x000fe200078e0020 */
[----:B------:R-:W-:-:S02]  /*1840*/  LOP3.LUT R5, R5, 0xfffffffc, RZ, 0xc0, !PT ;  /* 0xfffffffc05057812 */ /* 0x000fc400078ec0ff */
[----:B------:R-:W-:Y:S01]  /*1850*/  LEA.HI R0, R0, R145, RZ, 0x1 ;  /* 0x0000009100007211 */ /* 0x000fe200078f08ff */
[----:B------:R-:W-:Y:S01]  /*1860*/  IMAD R17, R17, c[0x0][0x1a8], RZ ;  /* 0x00006a0011117a24 */ /* 0x000fe200078e02ff */
[----:B------:R-:W-:Y:S01]  /*1870*/  IADD3 R13, R13, R3, RZ ;  /* 0x000000030d0d7210 */ /* 0x000fe20007ffe0ff */
[----:B------:R-:W-:Y:S01]  /*1880*/  IMAD.IADD R3, R8, 0x1, -R5 ;  /* 0x0000000108037824 */ /* 0x000fe200078e0a05 */
[----:B------:R-:W-:Y:S01]  /*1890*/  LOP3.LUT R0, R0, 0xfffffffe, RZ, 0xc0, !PT ;  /* 0xfffffffe00007812 */ /* 0x000fe200078ec0ff */
[----:B------:R-:W-:Y:S01]  /*18a0*/  IMAD.U32 R152, R152, 0x20, R11 ;  /* 0x0000002098987824 */ /* 0x000fe200078e000b */
[----:B------:R-:W-:Y:S01]  /*18b0*/  LOP3.LUT R5, R2, 0xffffffe0, RZ, 0xc0, !PT ;  /* 0xffffffe002057812 */ /* 0x000fe200078ec0ff */
[C---:B------:R-:W-:Y:S01]  /*18c0*/  IMAD R17, R10.reuse, c[0x0][0x1ac], R17 ;  /* 0x00006b000a117a24 */ /* 0x040fe200078e0211 */
[----:B------:R-:W-:Y:S01]  /*18d0*/  LOP3.LUT P1, RZ, R3, 0x2, RZ, 0xc0, !PT ;  /* 0x0000000203ff7812 */ /* 0x000fe2000782c0ff */
[----:B------:R-:W-:Y:S01]  /*18e0*/  IMAD.WIDE.U32 R10, R10, c[0x0][0x1a8], R28 ;  /* 0x00006a000a0a7a25 */ /* 0x000fe200078e001c */
[----:B------:R-:W-:-:S02]  /*18f0*/  SHF.R.S32.HI R6, RZ, 0x4, R6 ;  /* 0x00000004ff067819 */ /* 0x000fc40000011406 */
[----:B------:R-:W-:Y:S01]  /*1900*/  IADD3 R8, -R5, R50, RZ ;  /* 0x0000003205087210 */ /* 0x000fe20007ffe1ff */
[----:B------:R-:W-:Y:S01]  /*1910*/  IMAD.WIDE.U32 R24, R24, c[0x0][0x1a0], R12 ;  /* 0x0000680018187a25 */ /* 0x000fe200078e000c */
[----:B------:R-:W-:Y:S02]  /*1920*/  SHF.R.S32.HI R156, RZ, 0x1, R156 ;  /* 0x00000001ff9c7819 */ /* 0x000fe4000001149c */
[----:B------:R-:W-:Y:S01]  /*1930*/  SEL R4, R4, 0xfffffff0, !P1 ;  /* 0xfffffff004047807 */ /* 0x000fe20004800000 */
[----:B------:R-:W-:Y:S02]  /*1940*/  IMAD.IADD R48, R31, 0x1, R48 ;  /* 0x000000011f307824 */ /* 0x000fe400078e0230 */
[----:B------:R-:W-:Y:S02]  /*1950*/  IMAD.IADD R155, R145, 0x1, -R0 ;  /* 0x00000001919b7824 */ /* 0x000fe400078e0a00 */
[----:B------:R-:W-:Y:S02]  /*1960*/  IMAD.SHL.U32 R152, R152, 0x2, RZ ;  /* 0x0000000298987824 */ /* 0x000fe400078e00ff */
[----:B------:R-:W-:-:S02]  /*1970*/  IMAD.IADD R17, R11, 0x1, R17 ;  /* 0x000000010b117824 */ /* 0x000fc400078e0211 */
        /* <DEDUP_REMOVED lines=18> */
.L_x_3876:
[----:B------:R-:W-:Y:S05]  /*1aa0*/  BSYNC B0 ;  /* 0x0000000000007941 */ /* 0x000fea0003800000 */
.L_x_3875:
        /* <DEDUP_REMOVED lines=20> */
.L_x_3878:
[----:B------:R-:W-:Y:S05]  /*1bf0*/  BSYNC B0 ;  /* 0x0000000000007941 */ /* 0x000fea0003800000 */
.L_x_3877:
        /* <DEDUP_REMOVED lines=17> */
.L_x_3880:
[----:B------:R-:W-:Y:S05]  /*1d10*/  BSYNC B0 ;  /* 0x0000000000007941 */ /* 0x000fea0003800000 */
.L_x_3879:
        /* <DEDUP_REMOVED lines=18> */
.L_x_3882:
[----:B------:R-:W-:Y:S05]  /*1e40*/  BSYNC B0 ;  /* 0x0000000000007941 */ /* 0x000fea0003800000 */
.L_x_3881:
        /* <DEDUP_REMOVED lines=16> */
.L_x_3884:
[----:B------:R-:W-:Y:S05]  /*1f50*/  BSYNC B0 ;  /* 0x0000000000007941 */ /* 0x000fea0003800000 */
.L_x_3883:
[----:B-1----:R-:W-:Y:S01]  /*1f60*/  IADD3 R11, R14, 0x60, RZ ;  /* 0x000000600e0b7810 */ /* 0x002fe20007ffe0ff */
        /* <DEDUP_REMOVED lines=18> */
.L_x_3886:
[----:B------:R-:W-:Y:S05]  /*2090*/  BSYNC B0 ;  /* 0x0000000000007941 */ /* 0x000fea0003800000 */
.L_x_3885:
        /* <DEDUP_REMOVED lines=26> */
.L_x_3888:
[----:B------:R-:W-:Y:S05]  /*2240*/  BSYNC B0 ;  /* 0x0000000000007941 */ /* 0x000fea0003800000 */
.L_x_3887:
        /* <DEDUP_REMOVED lines=16> */
.L_x_3890:
[----:B------:R-:W-:Y:S05]  /*2350*/  BSYNC B0 ;  /* 0x0000000000007941 */ /* 0x000fea0003800000 */
.L_x_3889:
        /* <DEDUP_REMOVED lines=14> */
.L_x_3892:
[----:B------:R-:W-:Y:S05]  /*2440*/  BSYNC B0 ;  /* 0x0000000000007941 */ /* 0x000fea0003800000 */
.L_x_3891:
        /* <DEDUP_REMOVED lines=16> */
.L_x_3894:
[----:B------:R-:W-:Y:S05]  /*2550*/  BSYNC B0 ;  /* 0x0000000000007941 */ /* 0x000fea0003800000 */
.L_x_3893:
[----:B-1----:R-:W-:Y:S01]  /*2560*/  LEA.HI R11, R6, R6, RZ, 0x1 ;  /* 0x00000006060b7211 */ /* 0x002fe200078f08ff */
[----:B------:R-:W-:Y:S01]  /*2570*/  IMAD.SHL.U32 R3, R3, 0x40, RZ ;  /* 0x0000004003037824 */ /* 0x000fe200078e00ff */
[----:B------:R-:W-:Y:S01]  /*2580*/  SHF.R.S32.HI R2, RZ, 0x1f, R9 ;  /* 0x0000001fff027819 */ /* 0x000fe20000011409 */
[----:B------:R-:W-:Y:S01]  /*2590*/  IMAD.SHL.U32 R141, R156, 0x40, RZ ;  /* 0x000000409c8d7824 */ /* 0x000fe200078e00ff */
[----:B------:R-:W-:Y:S01]  /*25a0*/  LOP3.LUT R11, R11, 0xfffffffe, RZ, 0xc0, !PT ;  /* 0xfffffffe0b0b7812 */ /* 0x000fe200078ec0ff */
[----:B------:R-:W0:Y:S01]  /*25b0*/  LDGDEPBAR ;  /* 0x00000000000079af */ /* 0x000e220000000000 */
[----:B------:R-:W-:Y:S02]  /*25c0*/  LEA.HI R7, R2, R9, RZ, 0x3 ;  /* 0x0000000902077211 */ /* 0x000fe400078f18ff */
[----:B------:R-:W-:Y:S01]  /*25d0*/  LOP3.LUT R56, R56, 0x7fffffe, RZ, 0xc0, !PT ;  /* 0x07fffffe38387812 */ /* 0x000fe200078ec0ff */
[----:B------:R-:W-:Y:S01]  /*25e0*/  IMAD.IADD R11, R6, 0x1, -R11 ;  /* 0x00000001060b7824 */ /* 0x000fe200078e0a0b */
[----:B------:R-:W-:Y:S01]  /*25f0*/  LOP3.LUT R141, R141, 0xc0, RZ, 0xc0, !PT ;  /* 0x000000c08d8d7812 */ /* 0x000fe200078ec0ff */
[----:B------:R-:W-:Y:S01]  /*2600*/  IMAD.SHL.U32 R7, R7, 0x20, RZ ;  /* 0x0000002007077824 */ /* 0x000fe200078e00ff */
[----:B------:R-:W-:Y:S01]  /*2610*/  LOP3.LUT R3, R3, 0xc0, RZ, 0xc0, !PT ;  /* 0x000000c003037812 */ /* 0x000fe200078ec0ff */
[----:B------:R-:W-:Y:S01]  /*2620*/  IMAD.SHL.U32 R6, R155, 0x8, RZ ;  /* 0x000000089b067824 */ /* 0x000fe200078e00ff */
[----:B------:R-:W-:Y:S01]  /*2630*/  LOP3.LUT P0, RZ, R156, 0x2, RZ, 0xc0, !PT ;  /* 0x000000029cff7812 */ /* 0x000fe2000780c0ff */
[----:B------:R-:W-:Y:S01]  /*2640*/  IMAD.SHL.U32 R2, R11, 0x8, RZ ;  /* 0x000000080b027824 */ /* 0x000fe200078e00ff */
[----:B------:R-:W-:Y:S01]  /*2650*/  LOP3.LUT R7, R7, 0xffffff00, RZ, 0xc0, !PT ;  /* 0xffffff0007077812 */ /* 0x000fe200078ec0ff */
[----:B------:R-:W-:Y:S01]  /*2660*/  IMAD.IADD R56, R9, 0x1, -R56 ;  /* 0x0000000109387824 */ /* 0x000fe200078e0a38 */
[----:B------:R-:W-:-:S02]  /*2670*/  LOP3.LUT R6, R141, 0x8, R6, 0xf8, !PT ;  /* 0x000000088d067812 */ /* 0x000fc400078ef806 */
[----:B------:R-:W-:Y:S01]  /*2680*/  LOP3.LUT R2, R3, 0x8, R2, 0xf8, !PT ;  /* 0x0000000803027812 */ /* 0x000fe200078ef802 */
[----:B------:R-:W-:Y:S01]  /*2690*/  IMAD R9, R162, 0x200, R7 ;  /* 0x00000200a2097824 */ /* 0x000fe200078e0207 */
[----:B------:R-:W-:Y:S02]  /*26a0*/  SHF.R.U32.HI R141, RZ, 0x3, R141 ;  /* 0x00000003ff8d7819 */ /* 0x000fe4000001168d */
[----:B------:R-:W-:Y:S02]  /*26b0*/  SHF.R.U32.HI R3, RZ, 0x3, R3 ;  /* 0x00000003ff037819 */ /* 0x000fe40000011603 */
[----:B------:R-:W-:Y:S01]  /*26c0*/  LOP3.LUT R141, R6, R141, RZ, 0x3c, !PT ;  /* 0x0000008d068d7212 */ /* 0x000fe200078e3cff */
[----:B------:R-:W-:Y:S01]  /*26d0*/  IMAD R6, R56, 0x20, R9 ;  /* 0x0000002038067824 */ /* 0x000fe200078e0209 */
[----:B------:R-:W-:Y:S01]  /*26e0*/  LOP3.LUT R3, R2, R3, RZ, 0x3c, !PT ;  /* 0x0000000302037212 */ /* 0x000fe200078e3cff */
[----:B------:R-:W-:Y:S02]  /*26f0*/  IMAD R2, R11, 0x8, R154 ;  /* 0x000000080b027824 */ /* 0x000fe400078e029a */
[----:B------:R-:W-:-:S02]  /*2700*/  IMAD R56, R56, 0x20, R7 ;  /* 0x0000002038387824 */ /* 0x000fc400078e0207 */
[----:B------:R-:W-:Y:S02]  /*2710*/  IMAD.U32 R141, R2, 0x20, R141 ;  /* 0x00000020028d7824 */ /* 0x000fe400078e008d */
[----:B------:R-:W-:Y:S02]  /*2720*/  IMAD.IADD R143, R3, 0x1, R6 ;  /* 0x00000001038f7824 */ /* 0x000fe400078e0206 */
[----:B------:R-:W-:Y:S02]  /*2730*/  IMAD.SHL.U32 R141, R141, 0x2, RZ ;  /* 0x000000028d8d7824 */ /* 0x000fe400078e00ff */
[----:B------:R-:W-:Y:S02]  /*2740*/  IMAD.SHL.U32 R143, R143, 0x2, RZ ;  /* 0x000000028f8f7824 */ /* 0x000fe400078e00ff */
[----:B------:R-:W-:Y:S01]  /*2750*/  IMAD.IADD R7, R5, 0x1, R50 ;  /* 0x0000000105077824 */ /* 0x000fe200078e0232 */
[----:B--2---:R-:W-:Y:S01]  /*2760*/  LDSM.16.M88.4 R28, [R141+0x1000] ;  /* 0x001000008d1c783b */ /* 0x004fe20000000200 */
[C---:B------:R-:W-:Y:S01]  /*2770*/  IADD3 R2, R141.reuse, 0x1000, RZ ;  /* 0x000010008d027810 */ /* 0x040fe20007ffe0ff */
[----:B------:R-:W-:Y:S01]  /*2780*/  IMAD R142, R4, 0x2, R143 ;  /* 0x00000002048e7824 */ /* 0x000fe200078e028f */
[----:B------:R-:W-:Y:S01]  /*2790*/  IADD3 R140, R141, 0x1020, RZ ;  /* 0x000010208d8c7810 */ /* 0x000fe20007ffe0ff */
[----:B------:R-:W1:Y:S01]  /*27a0*/  LDSM.16.M88.4 R12, [R143] ;  /* 0x000000008f0c783b */ /* 0x000e620000000200 */
[----:B------:R-:W-:Y:S01]  /*27b0*/  @P0 IADD3 R140, R2, -0x20, RZ ;  /* 0xffffffe0028c0810 */ /* 0x000fe20007ffe0ff */
[----:B------:R-:W-:-:S02]  /*27c0*/  IMAD.IADD R3, R3, 0x1, R56 ;  /* 0x0000000103037824 */ /* 0x000fc400078e0238 */
[----:B------:R-:W-:Y:S01]  /*27d0*/  LDSM.16.M88.4 R8, [R142] ;  /* 0x000000008e08783b */ /* 0x000fe20000000200 */
[C---:B------:R-:W-:Y:S02]  /*27e0*/  IADD3 R137, R140.reuse, 0x400, RZ ;  /* 0x000004008c897810 */ /* 0x040fe40007ffe0ff */
[C---:B------:R-:W-:Y:S01]  /*27f0*/  IADD3 R136, R140.reuse, 0x800, RZ ;  /* 0x000008008c887810 */ /* 0x040fe20007ffe0ff */
[----:B----4-:R-:W-:Y:S01]  /*2800*/  LDSM.16.M88.4 R16, [R140] ;  /* 0x000000008c10783b */ /* 0x010fe20000000200 */
[C---:B------:R-:W-:Y:S02]  /*2810*/  IADD3 R135, R140.reuse, 0xc00, RZ ;  /* 0x00000c008c877810 */ /* 0x040fe40007ffe0ff */
[C---:B------:R-:W-:Y:S01]  /*2820*/  IADD3 R134, R140.reuse, 0x1000, RZ ;  /* 0x000010008c867810 */ /* 0x040fe20007ffe0ff */
[----:B------:R-:W2:Y:S01]  /*2830*/  LDSM.16.M88.4 R36, [R141+0x1400] ;  /* 0x001400008d24783b */ /* 0x000ea20000000200 */
[C---:B------:R-:W-:Y:S02]  /*2840*/  IADD3 R133, R140.reuse, 0x1400, RZ ;  /* 0x000014008c857810 */ /* 0x040fe40007ffe0ff */
[C---:B------:R-:W-:Y:S01]  /*2850*/  IADD3 R132, R140.reuse, 0x1800, RZ ;  /* 0x000018008c847810 */ /* 0x040fe20007ffe0ff */
[----:B------:R-:W4:Y:S01]  /*2860*/  LDSM.16.M88.4 R32, [R140+0x400] ;  /* 0x000400008c20783b */ /* 0x000f220000000200 */
[----:B------:R-:W-:-:S03]  /*2870*/  IADD3 R86, R140, 0x1c00, RZ ;  /* 0x00001c008c567810 */ /* 0x000fc60007ffe0ff */
[----:B------:R-:W-:Y:S01]  /*2880*/  LDSM.16.M88.4 R52, [R140+0xc00] ;  /* 0x000c00008c34783b */ /* 0x000fe20000000200 */
[C---:B-1----:R-:W-:Y:S08]  /*2890*/  HMMA.16816.F32 R40, R12.reuse, R28, RZ ;  /* 0x0000001c0c28723c */ /* 0x042ff000000018ff */
[C---:B------:R-:W-:Y:S08]  /*28a0*/  HMMA.16816.F32 R28, R12.reuse, R30, RZ ;  /* 0x0000001e0c1c723c */ /* 0x040ff000000018ff */
[----:B--2---:R-:W-:Y:S08]  /*28b0*/  HMMA.16816.F32 R44, R12, R36, RZ ;  /* 0x000000240c2c723c */ /* 0x004ff000000018ff */
[C---:B------:R-:W-:Y:S08]  /*28c0*/  HMMA.16816.F32 R40, R8.reuse, R16, R40 ;  /* 0x000000100828723c */ /* 0x040ff00000001828 */
[----:B------:R-:W-:Y:S01]  /*28d0*/  HMMA.16816.F32 R28, R8, R18, R28 ;  /* 0x00000012081c723c */ /* 0x000fe2000000181c */
[----:B------:R-:W1:Y:S07]  /*28e0*/  LDSM.16.M88.4 R16, [R141+0x1800] ;  /* 0x001800008d10783b */ /* 0x000e6e0000000200 */
[----:B------:R-:W-:Y:S08]  /*28f0*/  HMMA.16816.F32 R36, R12, R38, RZ ;  /* 0x000000260c24723c */ /* 0x000ff000000018ff */
[----:B------:R-:W-:Y:S01]  /*2900*/  FMUL.FTZ R2, R40, c[0x0][0x2ec] ;  /* 0x0000bb0028027a20 */ /* 0x000fe20000410000 */
[----:B----4-:R-:W-:Y:S01]  /*2910*/  HMMA.16816.F32 R44, R8, R32, R44 ;  /* 0x00000020082c723c */ /* 0x010fe2000000182c */
[----:B------:R-:W-:-:S02]  /*2920*/  FMUL.FTZ R57, R41, c[0x0][0x2ec] ;  /* 0x0000bb0029397a20 */ /* 0x000fc40000410000 */
[----:B------:R-:W-:Y:S02]  /*2930*/  FMUL.FTZ R6, R42, c[0x0][0x2ec] ;  /* 0x0000bb002a067a20 */ /* 0x000fe40000410000 */
[----:B------:R-:W-:Y:S01]  /*2940*/  FMUL.FTZ R74, R43, c[0x0][0x2ec] ;  /* 0x0000bb002b4a7a20 */ /* 0x000fe20000410000 */
[----:B------:R-:W-:Y:S01]  /*2950*/  MUFU.TANH R2, R2 ;  /* 0x0000000200027308 */ /* 0x000fe20000002400 */
[----:B------:R-:W-:Y:S01]  /*2960*/  FMUL.FTZ R28, R28, c[0x0][0x2ec] ;  /* 0x0000bb001c1c7a20 */ /* 0x000fe20000410000 */
[----:B------:R-:W2:Y:S01]  /*2970*/  LDSM.16.M88.4 R40, [R140+0x800] ;  /* 0x000800008c28783b */ /* 0x000ea20000000200 */
[----:B------:R-:W-:Y:S02]  /*2980*/  FMUL.FTZ R59, R29, c[0x0][0x2ec] ;  /* 0x0000bb001d3b7a20 */ /* 0x000fe40000410000 */
[----:B------:R-:W-:Y:S02]  /*2990*/  FMUL.FTZ R68, R30, c[0x0][0x2ec] ;  /* 0x0000bb001e447a20 */ /* 0x000fe40000410000 */
[----:B------:R-:W-:Y:S01]  /*29a0*/  FMUL.FTZ R80, R31, c[0x0][0x2ec] ;  /* 0x0000bb001f507a20 */ /* 0x000fe20000410000 */
[----:B------:R4:W-:Y:S01]  /*29b0*/  MUFU.TANH R61, R28 ;  /* 0x0000001c003d7308 */ /* 0x0009e20000002400 */
[----:B------:R-:W-:Y:S07]  /*29c0*/  HMMA.16816.F32 R36, R8, R34, R36 ;  /* 0x000000220824723c */ /* 0x000fee0000001824 */
[----:B------:R-:W5:Y:S01]  /*29d0*/  MUFU.TANH R57, R57 ;  /* 0x0000003900397308 */ /* 0x000f620000002400 */
[----:B-1----:R-:W-:Y:S01]  /*29e0*/  HMMA.16816.F32 R32, R12, R16, RZ ;  /* 0x000000100c20723c */ /* 0x002fe200000018ff */
[----:B------:R-:W-:-:S02]  /*29f0*/  FMUL.FTZ R44, R44, c[0x0][0x2ec] ;  /* 0x0000bb002c2c7a20 */ /* 0x000fc40000410000 */
[----:B------:R-:W-:Y:S02]  /*2a00*/  FMUL.FTZ R45, R45, c[0x0][0x2ec] ;  /* 0x0000bb002d2d7a20 */ /* 0x000fe40000410000 */
[----:B------:R-:W-:Y:S01]  /*2a10*/  FMUL.FTZ R46, R46, c[0x0][0x2ec] ;  /* 0x0000bb002e2e7a20 */ /* 0x000fe20000410000 */
[----:B----4-:R-:W1:Y:S01]  /*2a20*/  LDSM.16.M88.4 R28, [R141+0x1c00] ;  /* 0x001c00008d1c783b */ /* 0x010e620000000200 */
[----:B------:R-:W-:Y:S01]  /*2a30*/  FMUL.FTZ R47, R47, c[0x0][0x2ec] ;  /* 0x0000bb002f2f7a20 */ /* 0x000fe20000410000 */
[----:B------:R-:W-:Y:S01]  /*2a40*/  HMMA.16816.F32 R16, R12, R18, RZ ;  /* 0x000000120c10723c */ /* 0x000fe200000018ff */
[----:B------:R-:W-:Y:S07]  /*2a50*/  MUFU.TANH R62, R44 ;  /* 0x0000002c003e7308 */ /* 0x000fee0000002400 */
[----:B------:R-:W-:Y:S01]  /*2a60*/  FMUL.FTZ R36, R36, c[0x0][0x2ec] ;  /* 0x0000bb0024247a20 */ /* 0x000fe20000410000 */
[----:B------:R-:W-:Y:S01]  /*2a70*/  MUFU.TANH R60, R45 ;  /* 0x0000002d003c7308 */ /* 0x000fe20000002400 */
[----:B------:R-:W-:-:S02]  /*2a80*/  FMUL.FTZ R37, R37, c[0x0][0x2ec] ;  /* 0x0000bb0025257a20 */ /* 0x000fc40000410000 */
[----:B------:R-:W-:Y:S02]  /*2a90*/  FMUL.FTZ R38, R38, c[0x0][0x2ec] ;  /* 0x0000bb0026267a20 */ /* 0x000fe40000410000 */
[----:B------:R-:W-:Y:S02]  /*2aa0*/  FMUL.FTZ R39, R39, c[0x0][0x2ec] ;  /* 0x0000bb0027277a20 */ /* 0x000fe40000410000 */
[C---:B--2---:R-:W-:Y:S01]  /*2ab0*/  HMMA.16816.F32 R32, R8.reuse, R40, R32 ;  /* 0x000000280820723c */ /* 0x044fe20000001820 */
[----:B------:R-:W-:Y:S07]  /*2ac0*/  MUFU.TANH R70, R46 ;  /* 0x0000002e00467308 */ /* 0x000fee0000002400 */
[----:B------:R-:W-:Y:S01]  /*2ad0*/  HMMA.16816.F32 R16, R8, R42, R16 ;  /* 0x0000002a0810723c */ /* 0x000fe20000001810 */
[----:B------:R2:W-:Y:S08]  /*2ae0*/  MUFU.TANH R82, R47 ;  /* 0x0000002f00527308 */ /* 0x0005f00000002400 */
[----:B------:R-:W-:Y:S01]  /*2af0*/  MUFU.TANH R64, R36 ;  /* 0x0000002400407308 */ /* 0x000fe20000002400 */
[----:B-1----:R-:W-:Y:S06]  /*2b00*/  HMMA.16816.F32 R40, R12, R28, RZ ;  /* 0x0000001c0c28723c */ /* 0x002fec00000018ff */
[----:B------:R-:W-:Y:S01]  /*2b10*/  FMUL.FTZ R32, R32, c[0x0][0x2ec] ;  /* 0x0000bb0020207a20 */ /* 0x000fe20000410000 */
[----:B--2---:R-:W1:Y:S01]  /*2b20*/  LDSM.16.M88.4 R44, [R141+0x2000] ;  /* 0x002000008d2c783b */ /* 0x004e620000000200 */
[----:B------:R-:W-:Y:S01]  /*2b30*/  MUFU.TANH R63, R37 ;  /* 0x00000025003f7308 */ /* 0x000fe20000002400 */
[----:B------:R-:W-:-:S02]  /*2b40*/  FMUL.FTZ R33, R33, c[0x0][0x2ec] ;  /* 0x0000bb0021217a20 */ /* 0x000fc40000410000 */
[----:B------:R-:W-:Y:S01]  /*2b50*/  FMUL.FTZ R34, R34, c[0x0][0x2ec] ;  /* 0x0000bb0022227a20 */ /* 0x000fe20000410000 */
[----:B------:R-:W-:Y:S01]  /*2b60*/  HMMA.16816.F32 R28, R12, R30, RZ ;  /* 0x0000001e0c1c723c */ /* 0x000fe200000018ff */
[----:B------:R-:W-:Y:S02]  /*2b70*/  FMUL.FTZ R164, R35, c[0x0][0x2ec] ;  /* 0x0000bb0023a47a20 */ /* 0x000fe40000410000 */
[----:B------:R-:W-:Y:S01]  /*2b80*/  FMUL.FTZ R16, R16, c[0x0][0x2ec] ;  /* 0x0000bb0010107a20 */ /* 0x000fe20000410000 */
[----:B------:R-:W-:Y:S01]  /*2b90*/  MUFU.TANH R66, R38 ;  /* 0x0000002600427308 */ /* 0x000fe20000002400 */
[----:B------:R-:W-:Y:S02]  /*2ba0*/  FMUL.FTZ R130, R18, c[0x0][0x2ec] ;  /* 0x0000bb0012827a20 */ /* 0x000fe40000410000 */
[----:B------:R-:W-:-:S05]  /*2bb0*/  FMUL.FTZ R92, R19, c[0x0][0x2ec] ;  /* 0x0000bb00135c7a20 */ /* 0x000fca0000410000 */
[----:B------:R2:W-:Y:S01]  /*2bc0*/  MUFU.TANH R72, R39 ;  /* 0x0000002700487308 */ /* 0x0005e20000002400 */
[----:B------:R-:W-:Y:S07]  /*2bd0*/  HMMA.16816.F32 R40, R8, R52, R40 ;  /* 0x000000340828723c */ /* 0x000fee0000001828 */
[----:B------:R-:W-:Y:S01]  /*2be0*/  MUFU.TANH R69, R32 ;  /* 0x0000002000457308 */ /* 0x000fe20000002400 */
[----:B------:R-:W-:-:S03]  /*2bf0*/  FMUL.FTZ R53, R17, c[0x0][0x2ec] ;  /* 0x0000bb0011357a20 */ /* 0x000fc60000410000 */
[----:B------:R-:W-:Y:S01]  /*2c00*/  HMMA.16816.F32 R28, R8, R54, R28 ;  /* 0x00000036081c723c */ /* 0x000fe2000000181c */
[----:B--2---:R-:W2:Y:S03]  /*2c10*/  LDSM.16.M88.4 R36, [R140+0x1000] ;  /* 0x001000008c24783b */ /* 0x004ea60000000200 */
[----:B------:R-:W-:Y:S08]  /*2c20*/  MUFU.TANH R65, R33 ;  /* 0x0000002100417308 */ /* 0x000ff00000002400 */
[----:B------:R1:W-:Y:S01]  /*2c30*/  MUFU.TANH R94, R34 ;  /* 0x00000022005e7308 */ /* 0x0003e20000002400 */
[----:B------:R-:W-:-:S02]  /*2c40*/  FMUL.FTZ R40, R40, c[0x0][0x2ec] ;  /* 0x0000bb0028287a20 */ /* 0x000fc40000410000 */
[----:B------:R-:W-:Y:S02]  /*2c50*/  FMUL.FTZ R41, R41, c[0x0][0x2ec] ;  /* 0x0000bb0029297a20 */ /* 0x000fe40000410000 */
[----:B------:R-:W-:-:S03]  /*2c60*/  FMUL.FTZ R108, R42, c[0x0][0x2ec] ;  /* 0x0000bb002a6c7a20 */ /* 0x000fc60000410000 */
[----:B------:R4:W-:Y:S01]  /*2c70*/  MUFU.TANH R67, R16 ;  /* 0x0000001000437308 */ /* 0x0009e20000002400 */
[----:B------:R-:W-:-:S03]  /*2c80*/  FMUL.FTZ R128, R43, c[0x0][0x2ec] ;  /* 0x0000bb002b807a20 */ /* 0x000fc60000410000 */
[----:B------:R-:W-:Y:S02]  /*2c90*/  FMUL.FTZ R73, R28, c[0x0][0x2ec] ;  /* 0x0000bb001c497a20 */ /* 0x000fe40000410000 */
[----:B------:R-:W-:Y:S02]  /*2ca0*/  FMUL.FTZ R71, R29, c[0x0][0x2ec] ;  /* 0x0000bb001d477a20 */ /* 0x000fe40000410000 */
[----:B------:R-:W-:Y:S01]  /*2cb0*/  FMUL.FTZ R110, R30, c[0x0][0x2ec] ;  /* 0x0000bb001e6e7a20 */ /* 0x000fe20000410000 */
[C---:B-1----:R-:W-:Y:S01]  /*2cc0*/  HMMA.16816.F32 R32, R12.reuse, R44, RZ ;  /* 0x0000002c0c20723c */ /* 0x042fe200000018ff */
[----:B------:R-:W-:Y:S01]  /*2cd0*/  MUFU.TANH R75, R40 ;  /* 0x00000028004b7308 */ /* 0x000fe20000002400 */
[----:B------:R-:W-:Y:S01]  /*2ce0*/  FMUL.FTZ R84, R31, c[0x0][0x2ec] ;  /* 0x0000bb001f547a20 */ /* 0x000fe20000410000 */
[----:B----4-:R-:W1:Y:S05]  /*2cf0*/  LDSM.16.M88.4 R16, [R141+0x2400] ;  /* 0x002400008d10783b */ /* 0x010e6a0000000200 */
[----:B------:R-:W-:Y:S01]  /*2d00*/  HMMA.16816.F32 R44, R12, R46, RZ ;  /* 0x0000002e0c2c723c */ /* 0x000fe200000018ff */
[----:B------:R4:W-:Y:S08]  /*2d10*/  MUFU.TANH R54, R41 ;  /* 0x0000002900367308 */ /* 0x0009f00000002400 */
[----:B------:R-:W3:Y:S07]  /*2d20*/  MUFU.TANH R74, R74 ;  /* 0x0000004a004a7308 */ /* 0x000eee0000002400 */
[C---:B--2---:R-:W-:Y:S01]  /*2d30*/  HMMA.16816.F32 R32, R8.reuse, R36, R32 ;  /* 0x000000240820723c */ /* 0x044fe20000001820 */
[----:B----4-:R-:W2:Y:S01]  /*2d40*/  LDSM.16.M88.4 R40, [R140+0x1400] ;  /* 0x001400008c28783b */ /* 0x010ea20000000200 */
[----:B------:R-:W4:Y:S05]  /*2d50*/  MUFU.TANH R68, R68 ;  /* 0x0000004400447308 */ /* 0x000f2a0000002400 */
[----:B------:R-:W-:Y:S01]  /*2d60*/  IADD3 R36, R7, 0x8, RZ ;  /* 0x0000000807247810 */ /* 0x000fe20007ffe0ff */
[----:B------:R-:W-:Y:S02]  /*2d70*/  HMMA.16816.F32 R44, R8, R38, R44 ;  /* 0x00000026082c723c */ /* 0x000fe4000000182c */
[----:B------:R-:W2:Y:S08]  /*2d80*/  MUFU.TANH R59, R59 ;  /* 0x0000003b003b7308 */ /* 0x000eb00000002400 */
[----:B------:R-:W2:Y:S01]  /*2d90*/  MUFU.TANH R80, R80 ;  /* 0x0000005000507308 */ /* 0x000ea20000002400 */
[----:B-1----:R-:W-:Y:S05]  /*2da0*/  HMMA.16816.F32 R28, R12, R16, RZ ;  /* 0x000000100c1c723c */ /* 0x002fea00000018ff */
[----:B------:R-:W-:-:S02]  /*2db0*/  FMUL.FTZ R32, R32, c[0x0][0x2ec] ;  /* 0x0000bb0020207a20 */ /* 0x000fc40000410000 */
[----:B------:R-:W-:Y:S01]  /*2dc0*/  FMUL.FTZ R33, R33, c[0x0][0x2ec] ;  /* 0x0000bb0021217a20 */ /* 0x000fe20000410000 */
[----:B------:R-:W1:Y:S01]  /*2dd0*/  MUFU.TANH R164, R164 ;  /* 0x000000a400a47308 */ /* 0x000e620000002400 */
[----:B------:R-:W-:Y:S01]  /*2de0*/  FMUL.FTZ R34, R34, c[0x0][0x2ec] ;  /* 0x0000bb0022227a20 */ /* 0x000fe20000410000 */
[----:B------:R-:W-:Y:S01]  /*2df0*/  SHF.R.S32.HI R17, RZ, 0x1f, R162 ;  /* 0x0000001fff117819 */ /* 0x000fe200000114a2 */
[----:B------:R-:W-:Y:S02]  /*2e00*/  IMAD R16, R162, 0x10, R27 ;  /* 0x00000010a2107824 */ /* 0x000fe400078e021b */
[----:B------:R-:W-:Y:S01]  /*2e10*/  FMUL.FTZ R35, R35, c[0x0][0x2ec] ;  /* 0x0000bb0023237a20 */ /* 0x000fe20000410000 */
[----:B------:R-:W-:Y:S02]  /*2e20*/  LEA.HI R17, R17, R162, RZ, 0x2 ;  /* 0x000000a211117211 */ /* 0x000fe400078f10ff */
[----:B------:R-:W-:Y:S01]  /*2e30*/  MUFU.TANH R55, R32 ;  /* 0x0000002000377308 */ /* 0x000fe20000002400 */
[----:B------:R-:W-:Y:S01]  /*2e40*/  IADD3 R27, R16, 0x1, R151 ;  /* 0x00000001101b7810 */ /* 0x000fe20007ffe097 */
[----:B------:R-:W-:Y:S01]  /*2e50*/  FMUL.FTZ R37, R44, c[0x0][0x2ec] ;  /* 0x0000bb002c257a20 */ /* 0x000fe20000410000 */
[----:B------:R-:W-:Y:S01]  /*2e60*/  LOP3.LUT R17, R17, 0xfffffffc, RZ, 0xc0, !PT ;  /* 0xfffffffc11117812 */ /* 0x000fe200078ec0ff */
[----:B------:R-:W-:Y:S01]  /*2e70*/  FMUL.FTZ R46, R46, c[0x0][0x2ec] ;  /* 0x0000bb002e2e7a20 */ /* 0x000fe20000410000 */
[----:B------:R-:W-:Y:S01]  /*2e80*/  IADD3 R27, R26, R27, -R58 ;  /* 0x0000001b1a1b7210 */ /* 0x000fe20007ffe83a */
[----:B------:R-:W-:Y:S01]  /*2e90*/  FMUL.FTZ R47, R47, c[0x0][0x2ec] ;  /* 0x0000bb002f2f7a20 */ /* 0x000fe20000410000 */
[----:B------:R-:W-:Y:S01]  /*2ea0*/  IADD3 R16, R7, 0x1, RZ ;  /* 0x0000000107107810 */ /* 0x000fe20007ffe0ff */
[----:B------:R-:W-:Y:S01]  /*2eb0*/  MUFU.TANH R76, R33 ;  /* 0x00000021004c7308 */ /* 0x000fe20000002400 */
[----:B------:R-:W-:Y:S01]  /*2ec0*/  IMAD.IADD R162, R162, 0x1, -R17 ;  /* 0x00000001a2a27824 */ /* 0x000fe200078e0a11 */
[----:B------:R-:W-:Y:S01]  /*2ed0*/  IADD3 R17, R27, c[0x0][0x2e8], RZ ;  /* 0x0000ba001b117a10 */ /* 0x000fe20007ffe0ff */
[----:B------:R-:W-:Y:S01]  /*2ee0*/  FMUL.FTZ R44, R45, c[0x0][0x2ec] ;  /* 0x0000bb002d2c7a20 */ /* 0x000fe20000410000 */
[----:B--2---:R-:W-:Y:S01]  /*2ef0*/  HMMA.16816.F32 R28, R8, R40, R28 ;  /* 0x00000028081c723c */ /* 0x004fe2000000181c */
[----:B------:R-:W-:-:S02]  /*2f00*/  IADD3 R27, R7, 0x9, RZ ;  /* 0x00000009071b7810 */ /* 0x000fc40007ffe0ff */
[C---:B------:R-:W-:Y:S01]  /*2f10*/  IADD3 R51, R17.reuse, 0x8, RZ ;  /* 0x0000000811337810 */ /* 0x040fe20007ffe0ff */
[----:B------:R-:W-:Y:S01]  /*2f20*/  MUFU.TANH R124, R34 ;  /* 0x00000022007c7308 */ /* 0x000fe20000002400 */
[-C--:B------:R-:W-:Y:S02]  /*2f30*/  IMNMX R52, R17, R26.reuse, PT ;  /* 0x0000001a11347217 */ /* 0x080fe40003800200 */
[----:B------:R-:W-:Y:S02]  /*2f40*/  IMNMX R51, R51, R26, PT ;  /* 0x0000001a33337217 */ /* 0x000fe40003800200 */
[CC--:B------:R-:W-:Y:S02]  /*2f50*/  ISETP.GE.AND P5, PT, R16.reuse, R52.reuse, PT ;  /* 0x000000341000720c */ /* 0x0c0fe40003fa6270 */
[----:B------:R-:W-:Y:S01]  /*2f60*/  ISETP.GE.AND P3, PT, R16, R51, PT ;  /* 0x000000331000720c */ /* 0x000fe20003f66270 */
[----:B------:R2:W-:Y:S01]  /*2f70*/  MUFU.TANH R122, R35 ;  /* 0x00000023007a7308 */ /* 0x0005e20000002400 */
[----:B------:R-:W-:Y:S01]  /*2f80*/  HMMA.16816.F32 R16, R12, R18, RZ ;  /* 0x000000120c10723c */ /* 0x000fe200000018ff */
[----:B------:R-:W-:-:S02]  /*2f90*/  ISETP.GE.AND P4, PT, R36, R52, PT ;  /* 0x000000342400720c */ /* 0x000fc40003f86270 */
[-C--:B------:R-:W-:Y:S02]  /*2fa0*/  ISETP.GE.AND P0, PT, R36, R51.reuse, PT ;  /* 0x000000332400720c */ /* 0x080fe40003f06270 */
[----:B------:R-:W-:Y:S02]  /*2fb0*/  IADD3 R36, R7, 0x10, RZ ;  /* 0x0000001007247810 */ /* 0x000fe40007ffe0ff */
[----:B-----5:R-:W-:Y:S01]  /*2fc0*/  FSEL R57, R57, -INF , !P5 ;  /* 0xff80000039397808 */ /* 0x020fe20006800000 */
[----:B------:R5:W-:Y:S01]  /*2fd0*/  MUFU.TANH R26, R37 ;  /* 0x00000025001a7308 */ /* 0x000be20000002400 */
[----:B---3--:R-:W-:Y:S02]  /*2fe0*/  FSEL R74, R74, -INF , !P3 ;  /* 0xff8000004a4a7808 */ /* 0x008fe40005800000 */
[-C--:B------:R-:W-:Y:S01]  /*2ff0*/  ISETP.GE.AND P5, PT, R36, R52.reuse, PT ;  /* 0x000000342400720c */ /* 0x080fe20003fa6270 */
[----:B------:R-:W-:Y:S01]  /*3000*/  FMUL.FTZ R30, R30, c[0x0][0x2ec] ;  /* 0x0000bb001e1e7a20 */ /* 0x000fe20000410000 */
[-C--:B------:R-:W-:Y:S01]  /*3010*/  ISETP.GE.AND P3, PT, R36, R51.reuse, PT ;  /* 0x000000332400720c */ /* 0x080fe20003f66270 */
[----:B------:R-:W-:Y:S01]  /*3020*/  FMUL.FTZ R31, R31, c[0x0][0x2ec] ;  /* 0x0000bb001f1f7a20 */ /* 0x000fe20000410000 */
[----:B--2---:R-:W2:Y:S01]  /*3030*/  LDSM.16.M88.4 R32, [R141+0x2800] ;  /* 0x002800008d20783b */ /* 0x004ea20000000200 */
[C---:B------:R-:W-:Y:S01]  /*3040*/  ISETP.GE.AND P1, PT, R27.reuse, R52, PT ;  /* 0x000000341b00720c */ /* 0x040fe20003f26270 */
[----:B------:R3:W-:Y:S01]  /*3050*/  MUFU.TANH R126, R46 ;  /* 0x0000002e007e7308 */ /* 0x0007e20000002400 */
[----:B------:R-:W-:-:S02]  /*3060*/  ISETP.GE.AND P2, PT, R27, R51, PT ;  /* 0x000000331b00720c */ /* 0x000fc40003f46270 */
[----:B------:R-:W-:Y:S02]  /*3070*/  IADD3 R27, R7, 0x11, RZ ;  /* 0x00000011071b7810 */ /* 0x000fe40007ffe0ff */
[----:B------:R-:W-:Y:S01]  /*3080*/  FSEL R61, R61, -INF , !P4 ;  /* 0xff8000003d3d7808 */ /* 0x000fe20006000000 */
[----:B-----5:R-:W5:Y:S01]  /*3090*/  LDSM.16.M88.4 R36, [R140+0x1800] ;  /* 0x001800008c24783b */ /* 0x020f620000000200 */
[----:B------:R-:W-:Y:S01]  /*30a0*/  HMMA.16816.F32 R16, R8, R42, R16 ;  /* 0x0000002a0810723c */ /* 0x000fe20000001810 */
[----:B----4-:R-:W-:Y:S01]  /*30b0*/  FSEL R68, R68, -INF , !P0 ;  /* 0xff80000044447808 */ /* 0x010fe20004000000 */
[----:B------:R4:W-:Y:S01]  /*30c0*/  MUFU.TANH R120, R47 ;  /* 0x0000002f00787308 */ /* 0x0009e20000002400 */
[C---:B------:R-:W-:Y:S02]  /*30d0*/  ISETP.GE.AND P4, PT, R27.reuse, R52, PT ;  /* 0x000000341b00720c */ /* 0x040fe40003f86270 */
[----:B------:R-:W-:Y:S02]  /*30e0*/  ISETP.GE.AND P0, PT, R27, R51, PT ;  /* 0x000000331b00720c */ /* 0x000fe40003f06270 */
[C---:B------:R-:W-:Y:S01]  /*30f0*/  IADD3 R27, R7.reuse, 0x18, RZ ;  /* 0x00000018071b7810 */ /* 0x040fe20007ffe0ff */
[----:B---3--:R-:W-:Y:S01]  /*3100*/  FMUL.FTZ R46, R28, c[0x0][0x2ec] ;  /* 0x0000bb001c2e7a20 */ /* 0x008fe20000410000 */
[----:B------:R-:W-:Y:S01]  /*3110*/  IADD3 R28, R7, 0x19, RZ ;  /* 0x00000019071c7810 */ /* 0x000fe20007ffe0ff */
[----:B------:R-:W-:Y:S01]  /*3120*/  MUFU.TANH R118, R30 ;  /* 0x0000001e00767308 */ /* 0x000fe20000002400 */
[----:B------:R-:W-:-:S02]  /*3130*/  FSEL R59, R59, -INF , !P1 ;  /* 0xff8000003b3b7808 */ /* 0x000fc40004800000 */
[----:B------:R-:W-:Y:S02]  /*3140*/  FSEL R80, R80, -INF , !P2 ;  /* 0xff80000050507808 */ /* 0x000fe40005000000 */
[CC--:B------:R-:W-:Y:S02]  /*3150*/  ISETP.GE.AND P1, PT, R27.reuse, R52.reuse, PT ;  /* 0x000000341b00720c */ /* 0x0c0fe40003f26270 */
[-C--:B------:R-:W-:Y:S01]  /*3160*/  ISETP.GE.AND P2, PT, R27, R51.reuse, PT ;  /* 0x000000331b00720c */ /* 0x080fe20003f46270 */
[----:B----4-:R-:W-:Y:S01]  /*3170*/  FMUL.FTZ R47, R29, c[0x0][0x2ec] ;  /* 0x0000bb001d2f7a20 */ /* 0x010fe20000410000 */
[----:B------:R-:W-:Y:S01]  /*3180*/  FSEL R27, R62, -INF , !P5 ;  /* 0xff8000003e1b7808 */ /* 0x000fe20006800000 */
[----:B------:R3:W-:Y:S01]  /*3190*/  MUFU.TANH R114, R31 ;  /* 0x0000001f00727308 */ /* 0x0007e20000002400 */
[----:B------:R-:W-:Y:S02]  /*31a0*/  FSEL R70, R70, -INF , !P3 ;  /* 0xff80000046467808 */ /* 0x000fe40005800000 */
[-C--:B------:R-:W-:Y:S01]  /*31b0*/  ISETP.GE.AND P5, PT, R28, R52.reuse, PT ;  /* 0x000000341c00720c */ /* 0x080fe20003fa6270 */
[----:B------:R-:W-:Y:S01]  /*31c0*/  FMUL.FTZ R56, R16, c[0x0][0x2ec] ;  /* 0x0000bb0010387a20 */ /* 0x000fe20000410000 */
[----:B------:R-:W-:Y:S01]  /*31d0*/  ISETP.GE.AND P3, PT, R28, R51, PT ;  /* 0x000000331c00720c */ /* 0x000fe20003f66270 */
[----:B------:R-:W-:Y:S01]  /*31e0*/  FMUL.FTZ R17, R17, c[0x0][0x2ec] ;  /* 0x0000bb0011117a20 */ /* 0x000fe20000410000 */
[C---:B------:R-:W-:Y:S01]  /*31f0*/  IADD3 R29, R7.reuse, 0x20, RZ ;  /* 0x00000020071d7810 */ /* 0x040fe20007ffe0ff */
[----:B------:R-:W4:Y:S01]  /*3200*/  MUFU.TANH R130, R130 ;  /* 0x0000008200827308 */ /* 0x000f220000002400 */
[----:B------:R-:W-:Y:S01]  /*3210*/  IADD3 R28, R7, 0x21, RZ ;  /* 0x00000021071c7810 */ /* 0x000fe20007ffe0ff */
[C---:B--2---:R-:W-:Y:S01]  /*3220*/  HMMA.16816.F32 R40, R12.reuse, R32, RZ ;  /* 0x000000200c28723c */ /* 0x044fe200000018ff */
[----:B------:R-:W-:Y:S01]  /*3230*/  FSEL R45, R60, -INF , !P4 ;  /* 0xff8000003c2d7808 */ /* 0x000fe20006000000 */
[----:B------:R-:W-:Y:S01]  /*3240*/  FMUL.FTZ R18, R18, c[0x0][0x2ec] ;  /* 0x0000bb0012127a20 */ /* 0x000fe20000410000 */
[----:B------:R-:W-:Y:S01]  /*3250*/  FSEL R82, R82, -INF , !P0 ;  /* 0xff80000052527808 */ /* 0x000fe20004000000 */
[----:B------:R-:W-:Y:S01]  /*3260*/  FMUL.FTZ R112, R19, c[0x0][0x2ec] ;  /* 0x0000bb0013707a20 */ /* 0x000fe20000410000 */
[----:B------:R-:W-:Y:S01]  /*3270*/  FSEL R77, R64, -INF , !P1 ;  /* 0xff800000404d7808 */ /* 0x000fe20004800000 */
[----:B------:R-:W2:Y:S01]  /*3280*/  MUFU.TANH R53, R53 ;  /* 0x0000003500357308 */ /* 0x000ea20000002400 */
[----:B------:R-:W-:Y:S01]  /*3290*/  FSEL R66, R66, -INF , !P2 ;  /* 0xff80000042427808 */ /* 0x000fe20005000000 */
[----:B------:R-:W-:Y:S01]  /*32a0*/  HMMA.16816.F32 R32, R12, R34, RZ ;  /* 0x000000220c20723c */ /* 0x000fe200000018ff */
[----:B------:R-:W-:-:S02]  /*32b0*/  ISETP.GE.AND P4, PT, R29, R52, PT ;  /* 0x000000341d00720c */ /* 0x000fc40003f86270 */
[-C--:B------:R-:W-:Y:S02]  /*32c0*/  ISETP.GE.AND P0, PT, R29, R51.reuse, PT ;  /* 0x000000331d00720c */ /* 0x080fe40003f06270 */
[C---:B------:R-:W-:Y:S01]  /*32d0*/  ISETP.GE.AND P1, PT, R28.reuse, R52, PT ;  /* 0x000000341c00720c */ /* 0x040fe20003f26270 */
[----:B------:R-:W1:Y:S01]  /*32e0*/  MUFU.TANH R92, R92 ;  /* 0x0000005c005c7308 */ /* 0x000e620000002400 */
[----:B------:R-:W-:Y:S02]  /*32f0*/  ISETP.GE.AND P2, PT, R28, R51, PT ;  /* 0x000000331c00720c */ /* 0x000fe40003f46270 */
[C---:B------:R-:W-:Y:S02]  /*3300*/  IADD3 R29, R7.reuse, 0x28, RZ ;  /* 0x00000028071d7810 */ /* 0x040fe40007ffe0ff */
[----:B------:R-:W-:Y:S02]  /*3310*/  IADD3 R28, R7, 0x29, RZ ;  /* 0x00000029071c7810 */ /* 0x000fe40007ffe0ff */
[----:B------:R-:W-:Y:S01]  /*3320*/  FSEL R63, R63, -INF , !P5 ;  /* 0xff8000003f3f7808 */ /* 0x000fe20006800000 */
[----:B------:R-:W1:Y:S01]  /*3330*/  MUFU.TANH R108, R108 ;  /* 0x0000006c006c7308 */ /* 0x000e620000002400 */
[----:B------:R-:W-:-:S02]  /*3340*/  FSEL R72, R72, -INF , !P3 ;  /* 0xff80000048487808 */ /* 0x000fc40005800000 */
[----:B------:R-:W-:Y:S02]  /*3350*/  FSEL R69, R69, -INF , !P4 ;  /* 0xff80000045457808 */ /* 0x000fe40006000000 */
[----:B------:R-:W-:Y:S02]  /*3360*/  FSEL R94, R94, -INF , !P0 ;  /* 0xff8000005e5e7808 */ /* 0x000fe40004000000 */
[CC--:B------:R-:W-:Y:S01]  /*3370*/  ISETP.GE.AND P5, PT, R29.reuse, R52.reuse, PT ;  /* 0x000000341d00720c */ /* 0x0c0fe20003fa6270 */
[----:B------:R-:W2:Y:S01]  /*3380*/  MUFU.TANH R128, R128 ;  /* 0x0000008000807308 */ /* 0x000ea20000002400 */
[-C--:B------:R-:W-:Y:S01]  /*3390*/  ISETP.GE.AND P3, PT, R29, R51.reuse, PT ;  /* 0x000000331d00720c */ /* 0x080fe20003f66270 */
[----:B-----5:R-:W-:Y:S01]  /*33a0*/  HMMA.16816.F32 R32, R8, R38, R32 ;  /* 0x000000260820723c */ /* 0x020fe20000001820 */
[C---:B------:R-:W-:Y:S02]  /*33b0*/  ISETP.GE.AND P4, PT, R28.reuse, R52, PT ;  /* 0x000000341c00720c */ /* 0x040fe40003f86270 */
[----:B------:R-:W-:-:S02]  /*33c0*/  ISETP.GE.AND P0, PT, R28, R51, PT ;  /* 0x000000331c00720c */ /* 0x000fc40003f06270 */
[----:B------:R-:W-:Y:S01]  /*33d0*/  IADD3 R16, R7, 0x30, RZ ;  /* 0x0000003007107810 */ /* 0x000fe20007ffe0ff */
[----:B------:R-:W-:Y:S01]  /*33e0*/  MUFU.TANH R58, R17 ;  /* 0x00000011003a7308 */ /* 0x000fe20000002400 */
[----:B------:R-:W-:Y:S01]  /*33f0*/  FSEL R65, R65, -INF , !P1 ;  /* 0xff80000041417808 */ /* 0x000fe20004800000 */
[----:B---3--:R-:W-:Y:S01]  /*3400*/  HMMA.16816.F32 R28, R8, R36, R40 ;  /* 0x00000024081c723c */ /* 0x008fe20000001828 */
[----:B------:R-:W3:Y:S01]  /*3410*/  LDSM.16.M88.4 R40, [R141+0x2c00] ;  /* 0x002c00008d28783b */ /* 0x000ee20000000200 */
[----:B-1----:R-:W-:Y:S02]  /*3420*/  FSEL R164, R164, -INF , !P2 ;  /* 0xff800000a4a47808 */ /* 0x002fe40005000000 */
[C---:B------:R-:W-:Y:S02]  /*3430*/  ISETP.GE.AND P1, PT, R16.reuse, R52, PT ;  /* 0x000000341000720c */ /* 0x040fe40003f26270 */
[----:B------:R-:W-:Y:S01]  /*3440*/  ISETP.GE.AND P2, PT, R16, R51, PT ;  /* 0x000000331000720c */ /* 0x000fe20003f46270 */
[----:B------:R1:W-:Y:S01]  /*3450*/  MUFU.TANH R116, R18 ;  /* 0x0000001200747308 */ /* 0x0003e20000002400 */
[----:B------:R-:W-:-:S02]  /*3460*/  IADD3 R16, R7, 0x31, RZ ;  /* 0x0000003107107810 */ /* 0x000fc40007ffe0ff */
[----:B------:R-:W-:Y:S02]  /*3470*/  FSEL R67, R67, -INF , !P5 ;  /* 0xff80000043437808 */ /* 0x000fe40006800000 */
[----:B----4-:R-:W-:Y:S02]  /*3480*/  FSEL R130, R130, -INF , !P3 ;  /* 0xff80000082827808 */ /* 0x010fe40005800000 */
[C---:B------:R-:W-:Y:S01]  /*3490*/  ISETP.GE.AND P5, PT, R16.reuse, R52, PT ;  /* 0x000000341000720c */ /* 0x040fe20003fa6270 */
[----:B------:R-:W4:Y:S01]  /*34a0*/  MUFU.TANH R73, R73 ;  /* 0x0000004900497308 */ /* 0x000f220000002400 */
[----:B------:R-:W-:Y:S01]  /*34b0*/  ISETP.GE.AND P3, PT, R16, R51, PT ;  /* 0x000000331000720c */ /* 0x000fe20003f66270 */
[----:B------:R-:W-:Y:S01]  /*34c0*/  FMUL.FTZ R33, R33, c[0x0][0x2ec] ;  /* 0x0000bb0021217a20 */ /* 0x000fe20000410000 */
[----:B------:R-:W-:Y:S01]  /*34d0*/  IADD3 R16, R7, 0x38, RZ ;  /* 0x0000003807107810 */ /* 0x000fe20007ffe0ff */
[----:B------:R-:W-:Y:S01]  /*34e0*/  FMUL.FTZ R34, R34, c[0x0][0x2ec] ;  /* 0x0000bb0022227a20 */ /* 0x000fe20000410000 */
[----:B--2---:R-:W-:-:S02]  /*34f0*/  FSEL R79, R53, -INF , !P4 ;  /* 0xff800000354f7808 */ /* 0x004fc40006000000 */
[----:B------:R-:W-:Y:S01]  /*3500*/  FSEL R92, R92, -INF , !P0 ;  /* 0xff8000005c5c7808 */ /* 0x000fe20004000000 */
[----:B------:R-:W-:Y:S01]  /*3510*/  MUFU.TANH R71, R71 ;  /* 0x0000004700477308 */ /* 0x000fe20000002400 */
[CC--:B------:R-:W-:Y:S01]  /*3520*/  ISETP.GE.AND P4, PT, R16.reuse, R52.reuse, PT ;  /* 0x000000341000720c */ /* 0x0c0fe20003f86270 */
[----:B------:R-:W-:Y:S01]  /*3530*/  FMUL.FTZ R53, R29, c[0x0][0x2ec] ;  /* 0x0000bb001d357a20 */ /* 0x000fe20000410000 */
[----:B------:R-:W-:Y:S01]  /*3540*/  ISETP.GE.AND P0, PT, R16, R51, PT ;  /* 0x000000331000720c */ /* 0x000fe20003f06270 */
[----:B------:R-:W-:Y:S01]  /*3550*/  FMUL.FTZ R96, R31, c[0x0][0x2ec] ;  /* 0x0000bb001f607a20 */ /* 0x000fe20000410000 */
[----:B-1----:R-:W1:Y:S01]  /*3560*/  LDSM.16.M88.4 R16, [R140+0x1c00] ;  /* 0x001c00008c10783b */ /* 0x002e620000000200 */
[----:B------:R-:W-:Y:S01]  /*3570*/  IADD3 R36, R7, 0x39, RZ ;  /* 0x0000003907247810 */ /* 0x000fe20007ffe0ff */
[----:B------:R-:W-:Y:S01]  /*3580*/  FMUL.FTZ R28, R28, c[0x0][0x2ec] ;  /* 0x0000bb001c1c7a20 */ /* 0x000fe20000410000 */
[----:B------:R-:W-:Y:S01]  /*3590*/  FSEL R75, R75, -INF , !P1 ;  /* 0xff8000004b4b7808 */ /* 0x000fe20004800000 */
[----:B------:R-:W2:Y:S01]  /*35a0*/  MUFU.TANH R110, R110 ;  /* 0x0000006e006e7308 */ /* 0x000ea20000002400 */
[----:B------:R-:W-:Y:S01]  /*35b0*/  FSEL R108, R108, -INF , !P2 ;  /* 0xff8000006c6c7808 */ /* 0x000fe20005000000 */
[----:B------:R-:W-:Y:S01]  /*35c0*/  FMUL.FTZ R30, R30, c[0x0][0x2ec] ;  /* 0x0000bb001e1e7a20 */ /* 0x000fe20000410000 */
[----:B------:R-:W-:Y:S01]  /*35d0*/  ISETP.GE.AND P1, PT, R36, R52, PT ;  /* 0x000000342400720c */ /* 0x000fe20003f26270 */
[----:B------:R-:W-:-:S04]  /*35e0*/  DEPBAR.LE SB0, 0x0 ;  /* 0x000080000000791a */ /* 0x000fc80000000000 */
[-C--:B------:R-:W-:Y:S01]  /*35f0*/  ISETP.GE.AND P2, PT, R36, R51.reuse, PT ;  /* 0x000000332400720c */ /* 0x080fe20003f46270 */
[----:B------:R-:W5:Y:S01]  /*3600*/  MUFU.TANH R84, R84 ;  /* 0x0000005400547308 */ /* 0x000f620000002400 */
[----:B------:R-:W-:Y:S02]  /*3610*/  IADD3 R36, R7, 0x40, RZ ;  /* 0x0000004007247810 */ /* 0x000fe40007ffe0ff */
[----:B------:R-:W-:Y:S02]  /*3620*/  FSEL R29, R54, -INF , !P5 ;  /* 0xff800000361d7808 */ /* 0x000fe40006800000 */
[----:B------:R-:W-:Y:S02]  /*3630*/  FSEL R128, R128, -INF , !P3 ;  /* 0xff80000080807808 */ /* 0x000fe40005800000 */
[C---:B------:R-:W-:Y:S01]  /*3640*/  ISETP.GE.AND P5, PT, R36.reuse, R52, PT ;  /* 0x000000342400720c */ /* 0x040fe20003fa6270 */
[----:B------:R-:W1:Y:S01]  /*3650*/  MUFU.TANH R44, R44 ;  /* 0x0000002c002c7308 */ /* 0x000e620000002400 */
[----:B------:R-:W-:-:S02]  /*3660*/  ISETP.GE.AND P3, PT, R36, R51, PT ;  /* 0x000000332400720c */ /* 0x000fc40003f66270 */
[C---:B---3--:R-:W-:Y:S01]  /*3670*/  HMMA.16816.F32 R36, R12.reuse, R40, RZ ;  /* 0x000000280c24723c */ /* 0x048fe200000018ff */
[C---:B------:R-:W-:Y:S02]  /*3680*/  IADD3 R60, R7.reuse, 0x41, RZ ;  /* 0x00000041073c7810 */ /* 0x040fe40007ffe0ff */
[----:B------:R-:W-:Y:S02]  /*3690*/  IADD3 R54, R7, 0x48, RZ ;  /* 0x0000004807367810 */ /* 0x000fe40007ffe0ff */
[----:B------:R-:W3:Y:S01]  /*36a0*/  MUFU.TANH R56, R56 ;  /* 0x0000003800387308 */ /* 0x000ee20000002400 */
[----:B------:R-:W-:Y:S02]  /*36b0*/  FSEL R31, R55, -INF , !P5 ;  /* 0xff800000371f7808 */ /* 0x000fe40006800000 */
[----:B------:R-:W-:Y:S01]  /*36c0*/  HMMA.16816.F32 R12, R12, R42, RZ ;  /* 0x0000002a0c0c723c */ /* 0x000fe200000018ff */
[----:B------:R-:W-:Y:S02]  /*36d0*/  IADD3 R41, R7, 0x49, RZ ;  /* 0x0000004907297810 */ /* 0x000fe40007ffe0ff */
[----:B----4-:R-:W-:-:S02]  /*36e0*/  FSEL R73, R73, -INF , !P4 ;  /* 0xff80000049497808 */ /* 0x010fc40006000000 */
[----:B------:R-:W4:Y:S01]  /*36f0*/  MUFU.TANH R46, R46 ;  /* 0x0000002e002e7308 */ /* 0x000f220000002400 */
[-C--:B------:R-:W-:Y:S02]  /*3700*/  ISETP.GE.AND P5, PT, R41, R52.reuse, PT ;  /* 0x000000342900720c */ /* 0x080fe40003fa6270 */
[----:B--2---:R-:W-:Y:S02]  /*3710*/  FSEL R110, R110, -INF , !P0 ;  /* 0xff8000006e6e7808 */ /* 0x004fe40004000000 */
[----:B------:R-:W-:Y:S02]  /*3720*/  FSEL R71, R71, -INF , !P1 ;  /* 0xff80000047477808 */ /* 0x000fe40004800000 */
[----:B-----5:R-:W-:Y:S01]  /*3730*/  FSEL R84, R84, -INF , !P2 ;  /* 0xff80000054547808 */ /* 0x020fe20005000000 */
[----:B------:R-:W2:Y:S01]  /*3740*/  MUFU.TANH R53, R53 ;  /* 0x0000003500357308 */ /* 0x000ea20000002400 */
[CC--:B------:R-:W-:Y:S02]  /*3750*/  ISETP.GE.AND P4, PT, R60.reuse, R52.reuse, PT ;  /* 0x000000343c00720c */ /* 0x0c0fe40003f86270 */
[----:B-1----:R-:W-:Y:S01]  /*3760*/  HMMA.16816.F32 R36, R8, R16, R36 ;  /* 0x000000100824723c */ /* 0x002fe20000001824 */
[----:B------:R-:W-:Y:S01]  /*3770*/  ISETP.GE.AND P0, PT, R60, R51, PT ;  /* 0x000000333c00720c */ /* 0x000fe20003f06270 */
[----:B------:R-:W-:Y:S01]  /*3780*/  FMUL.FTZ R60, R35, c[0x0][0x2ec] ;  /* 0x0000bb00233c7a20 */ /* 0x000fe20000410000 */
[----:B------:R-:W-:-:S02]  /*3790*/  ISETP.GE.AND P1, PT, R54, R52, PT ;  /* 0x000000343600720c */ /* 0x000fc40003f26270 */
[----:B------:R-:W1:Y:S01]  /*37a0*/  MUFU.TANH R47, R47 ;  /* 0x0000002f002f7308 */ /* 0x000e620000002400 */
[----:B------:R-:W-:Y:S02]  /*37b0*/  ISETP.GE.AND P2, PT, R54, R51, PT ;  /* 0x000000333600720c */ /* 0x000fe40003f46270 */
[----:B------:R-:W-:Y:S01]  /*37c0*/  HMMA.16816.F32 R12, R8, R18, R12 ;  /* 0x00000012080c723c */ /* 0x000fe2000000180c */
[C---:B------:R-:W-:Y:S02]  /*37d0*/  IADD3 R16, R7.reuse, 0x58, RZ ;  /* 0x0000005807107810 */ /* 0x040fe40007ffe0ff */
[C---:B------:R-:W-:Y:S02]  /*37e0*/  IADD3 R40, R7.reuse, 0x50, RZ ;  /* 0x0000005007287810 */ /* 0x040fe40007ffe0ff */
[----:B------:R-:W5:Y:S01]  /*37f0*/  MUFU.TANH R112, R112 ;  /* 0x0000007000707308 */ /* 0x000f620000002400 */
[----:B------:R-:W-:Y:S02]  /*3800*/  IADD3 R17, R7, 0x51, RZ ;  /* 0x0000005107117810 */ /* 0x000fe40007ffe0ff */
[----:B------:R-:W-:-:S02]  /*3810*/  FSEL R124, R124, -INF , !P3 ;  /* 0xff8000007c7c7808 */ /* 0x000fc40005800000 */
[----:B------:R-:W-:Y:S02]  /*3820*/  FSEL R87, R44, -INF , !P5 ;  /* 0xff8000002c577808 */ /* 0x000fe40006800000 */
[-C--:B------:R-:W-:Y:S01]  /*3830*/  ISETP.GE.AND P3, PT, R41, R51.reuse, PT ;  /* 0x000000332900720c */ /* 0x080fe20003f66270 */
[----:B------:R-:W1:Y:S01]  /*3840*/  MUFU.TANH R28, R28 ;  /* 0x0000001c001c7308 */ /* 0x000e620000002400 */
[-C--:B------:R-:W-:Y:S02]  /*3850*/  ISETP.GE.AND P5, PT, R16, R52.reuse, PT ;  /* 0x000000341000720c */ /* 0x080fe40003fa6270 */
[----:B------:R-:W-:Y:S01]  /*3860*/  FSEL R81, R76, -INF , !P4 ;  /* 0xff8000004c517808 */ /* 0x000fe20006000000 */
[----:B------:R-:W-:Y:S01]  /*3870*/  FMUL.FTZ R36, R36, c[0x0][0x2ec] ;  /* 0x0000bb0024247a20 */ /* 0x000fe20000410000 */
[----:B------:R-:W-:Y:S01]  /*3880*/  FSEL R122, R122, -INF , !P0 ;  /* 0xff8000007a7a7808 */ /* 0x000fe20004000000 */
[----:B------:R-:W-:Y:S01]  /*3890*/  FMUL.FTZ R38, R38, c[0x0][0x2ec] ;  /* 0x0000bb0026267a20 */ /* 0x000fe20000410000 */
[----:B------:R-:W-:Y:S01]  /*38a0*/  FSEL R83, R26, -INF , !P1 ;  /* 0xff8000001a537808 */ /* 0x000fe20004800000 */
[----:B------:R-:W1:Y:S01]  /*38b0*/  MUFU.TANH R96, R96 ;  /* 0x0000006000607308 */ /* 0x000e620000002400 */
[----:B------:R-:W-:Y:S01]  /*38c0*/  FSEL R126, R126, -INF , !P2 ;  /* 0xff8000007e7e7808 */ /* 0x000fe20005000000 */
[----:B------:R-:W-:Y:S01]  /*38d0*/  FMUL.FTZ R42, R39, c[0x0][0x2ec] ;  /* 0x0000bb00272a7a20 */ /* 0x000fe20000410000 */
[----:B------:R-:W-:Y:S01]  /*38e0*/  IADD3 R9, R7, 0x61, RZ ;  /* 0x0000006107097810 */ /* 0x000fe20007ffe0ff */
[----:B------:R-:W-:Y:S01]  /*38f0*/  FMUL.FTZ R12, R12, c[0x0][0x2ec] ;  /* 0x0000bb000c0c7a20 */ /* 0x000fe20000410000 */
[CC--:B------:R-:W-:Y:S01]  /*3900*/  ISETP.GE.AND P4, PT, R40.reuse, R52.reuse, PT ;  /* 0x000000342800720c */ /* 0x0c0fe20003f86270 */
[----:B------:R-:W-:Y:S01]  /*3910*/  FMUL.FTZ R37, R37, c[0x0][0x2ec] ;  /* 0x0000bb0025257a20 */ /* 0x000fe20000410000 */
[-C--:B------:R-:W-:Y:S01]  /*3920*/  ISETP.GE.AND P0, PT, R40, R51.reuse, PT ;  /* 0x000000332800720c */ /* 0x080fe20003f06270 */
[----:B------:R-:W1:Y:S01]  /*3930*/  MUFU.TANH R99, R33 ;  /* 0x0000002100637308 */ /* 0x000e620000002400 */
[----:B------:R-:W-:Y:S01]  /*3940*/  ISETP.GE.AND P1, PT, R17, R52, PT ;  /* 0x000000341100720c */ /* 0x000fe20003f26270 */
[----:B------:R-:W-:Y:S01]  /*3950*/  FMUL.FTZ R13, R13, c[0x0][0x2ec] ;  /* 0x0000bb000d0d7a20 */ /* 0x000fe20000410000 */
[----:B------:R-:W-:Y:S01]  /*3960*/  ISETP.GE.AND P2, PT, R17, R51, PT ;  /* 0x000000331100720c */ /* 0x000fe20003f46270 */
[----:B------:R-:W-:Y:S01]  /*3970*/  FMUL.FTZ R14, R14, c[0x0][0x2ec] ;  /* 0x0000bb000e0e7a20 */ /* 0x000fe20000410000 */
[----:B------:R-:W-:Y:S01]  /*3980*/  IADD3 R17, R7, 0x59, RZ ;  /* 0x0000005907117810 */ /* 0x000fe20007ffe0ff */
[----:B------:R-:W-:Y:S01]  /*3990*/  FMUL.FTZ R15, R15, c[0x0][0x2ec] ;  /* 0x0000bb000f0f7a20 */ /* 0x000fe20000410000 */
[----:B------:R-:W-:Y:S01]  /*39a0*/  FSEL R120, R120, -INF , !P3 ;  /* 0xff80000078787808 */ /* 0x000fe20005800000 */
[----:B------:R1:W-:Y:S01]  /*39b0*/  MUFU.TANH R102, R30 ;  /* 0x0000001e00667308 */ /* 0x0003e20000002400 */
[----:B---3--:R-:W-:-:S02]  /*39c0*/  FSEL R11, R56, -INF , !P5 ;  /* 0xff800000380b7808 */ /* 0x008fc40006800000 */
[-C--:B------:R-:W-:Y:S02]  /*39d0*/  ISETP.GE.AND P3, PT, R16, R51.reuse, PT ;  /* 0x000000331000720c */ /* 0x080fe40003f66270 */
[-C--:B------:R-:W-:Y:S02]  /*39e0*/  ISETP.GE.AND P5, PT, R9, R52.reuse, PT ;  /* 0x000000340900720c */ /* 0x080fe40003fa6270 */
[----:B----4-:R-:W-:Y:S01]  /*39f0*/  FSEL R35, R46, -INF , !P4 ;  /* 0xff8000002e237808 */ /* 0x010fe20006000000 */
[----:B------:R-:W-:Y:S01]  /*3a00*/  MUFU.TANH R64, R34 ;  /* 0x0000002200407308 */ /* 0x000fe20000002400 */
[----:B------:R-:W-:Y:S02]  /*3a10*/  FSEL R118, R118, -INF , !P0 ;  /* 0xff80000076767808 */ /* 0x000fe40004000000 */
[C---:B------:R-:W-:Y:S02]  /*3a20*/  ISETP.GE.AND P4, PT, R17.reuse, R52, PT ;  /* 0x000000341100720c */ /* 0x040fe40003f86270 */
[----:B------:R-:W-:-:S02]  /*3a30*/  ISETP.GE.AND P0, PT, R17, R51, PT ;  /* 0x000000331100720c */ /* 0x000fc40003f06270 */
[C---:B------:R-:W-:Y:S01]  /*3a40*/  IADD3 R16, R7.reuse, 0x60, RZ ;  /* 0x0000006007107810 */ /* 0x040fe20007ffe0ff */
[----:B-1----:R-:W-:Y:S01]  /*3a50*/  FMUL.FTZ R30, R32, c[0x0][0x2ec] ;  /* 0x0000bb00201e7a20 */ /* 0x002fe20000410000 */
[----:B------:R-:W-:Y:S01]  /*3a60*/  IADD3 R8, R7, 0x68, RZ ;  /* 0x0000006807087810 */ /* 0x000fe20007ffe0ff */
[----:B------:R-:W-:Y:S01]  /*3a70*/  MUFU.TANH R97, R36 ;  /* 0x0000002400617308 */ /* 0x000fe20000002400 */
[----:B------:R-:W-:Y:S02]  /*3a80*/  FSEL R116, R116, -INF , !P3 ;  /* 0xff80000074747808 */ /* 0x000fe40005800000 */
[----:B--2---:R-:W-:Y:S02]  /*3a90*/  FSEL R17, R53, -INF , !P5 ;  /* 0xff80000035117808 */ /* 0x004fe40006800000 */
[----:B------:R-:W-:Y:S02]  /*3aa0*/  ISETP.GE.AND P3, PT, R9, R51, PT ;  /* 0x000000330900720c */ /* 0x000fe40003f66270 */
[----:B------:R-:W-:Y:S01]  /*3ab0*/  FSEL R93, R47, -INF , !P1 ;  /* 0xff8000002f5d7808 */ /* 0x000fe20004800000 */
[----:B------:R-:W1:Y:S01]  /*3ac0*/  MUFU.TANH R53, R12 ;  /* 0x0000000c00357308 */ /* 0x000e620000002400 */
[----:B------:R-:W-:-:S02]  /*3ad0*/  FSEL R9, R58, -INF , !P4 ;  /* 0xff8000003a097808 */ /* 0x000fc40006000000 */
[----:B-----5:R-:W-:Y:S02]  /*3ae0*/  FSEL R112, R112, -INF , !P0 ;  /* 0xff80000070707808 */ /* 0x020fe40004000000 */
[-C--:B------:R-:W-:Y:S02]  /*3af0*/  ISETP.GE.AND P1, PT, R16, R52.reuse, PT ;  /* 0x000000341000720c */ /* 0x080fe40003f26270 */
[C---:B------:R-:W-:Y:S01]  /*3b00*/  ISETP.GE.AND P4, PT, R8.reuse, R52, PT ;  /* 0x000000340800720c */ /* 0x040fe20003f86270 */
[----:B------:R-:W2:Y:S01]  /*3b10*/  MUFU.TANH R30, R30 ;  /* 0x0000001e001e7308 */ /* 0x000ea20000002400 */
[----:B------:R-:W-:Y:S02]  /*3b20*/  ISETP.GE.AND P0, PT, R8, R51, PT ;  /* 0x000000330800720c */ /* 0x000fe40003f06270 */
[C---:B------:R-:W-:Y:S02]  /*3b30*/  IADD3 R10, R7.reuse, 0x69, RZ ;  /* 0x00000069070a7810 */ /* 0x040fe40007ffe0ff */
[----:B------:R-:W-:-:S02]  /*3b40*/  IADD3 R8, R7, 0x70, RZ ;  /* 0x0000007007087810 */ /* 0x000fc40007ffe0ff */
[----:B------:R-:W-:Y:S01]  /*3b50*/  FSEL R19, R28, -INF , !P1 ;  /* 0xff8000001c137808 */ /* 0x000fe20004800000 */
[----:B------:R-:W3:Y:S01]  /*3b60*/  MUFU.TANH R54, R38 ;  /* 0x0000002600367308 */ /* 0x000ee20000002400 */
[----:B------:R-:W-:Y:S02]  /*3b70*/  FSEL R96, R96, -INF , !P3 ;  /* 0xff80000060607808 */ /* 0x000fe40005800000 */
[-C--:B------:R-:W-:Y:S02]  /*3b80*/  ISETP.GE.AND P1, PT, R10, R52.reuse, PT ;  /* 0x000000340a00720c */ /* 0x080fe40003f26270 */
[C---:B------:R-:W-:Y:S02]  /*3b90*/  ISETP.GE.AND P5, PT, R8.reuse, R52, PT ;  /* 0x000000340800720c */ /* 0x040fe40003fa6270 */
[----:B------:R-:W-:Y:S01]  /*3ba0*/  ISETP.GE.AND P3, PT, R8, R51, PT ;  /* 0x000000330800720c */ /* 0x000fe20003f66270 */
[----:B------:R-:W4:Y:S01]  /*3bb0*/  MUFU.TANH R60, R60 ;  /* 0x0000003c003c7308 */ /* 0x000f220000002400 */
[----:B------:R-:W-:-:S02]  /*3bc0*/  IADD3 R8, R7, 0x78, RZ ;  /* 0x0000007807087810 */ /* 0x000fc40007ffe0ff */
[----:B------:R-:W-:Y:S02]  /*3bd0*/  FSEL R99, R99, -INF , !P1 ;  /* 0xff80000063637808 */ /* 0x000fe40004800000 */
[----:B------:R-:W-:Y:S02]  /*3be0*/  FSEL R114, R114, -INF , !P2 ;  /* 0xff80000072727808 */ /* 0x000fe40005000000 */
[----:B------:R-:W-:Y:S01]  /*3bf0*/  ISETP.GE.AND P1, PT, R8, R52, PT ;  /* 0x000000340800720c */ /* 0x000fe20003f26270 */
[----:B------:R-:W5:Y:S01]  /*3c00*/  MUFU.TANH R89, R37 ;  /* 0x0000002500597308 */ /* 0x000f620000002400 */
[----:B------:R-:W-:Y:S02]  /*3c10*/  ISETP.GE.AND P2, PT, R16, R51, PT ;  /* 0x000000331000720c */ /* 0x000fe40003f46270 */
[----:B-1----:R-:W-:Y:S02]  /*3c20*/  FSEL R53, R53, -INF , !P1 ;  /* 0xff80000035357808 */ /* 0x002fe40004800000 */
[----:B------:R-:W-:-:S02]  /*3c30*/  FSEL R102, R102, -INF , !P2 ;  /* 0xff80000066667808 */ /* 0x000fc40005000000 */
[----:B------:R-:W-:Y:S01]  /*3c40*/  ISETP.GT.AND P1, PT, R153, R146, PT ;  /* 0x000000929900720c */ /* 0x000fe20003f24270 */
[----:B------:R-:W1:Y:S01]  /*3c50*/  MUFU.TANH R42, R42 ;  /* 0x0000002a002a7308 */ /* 0x000e620000002400 */
[----:B------:R-:W-:Y:S02]  /*3c60*/  ISETP.GE.AND P2, PT, R10, R51, PT ;  /* 0x000000330a00720c */ /* 0x000fe40003f46270 */
[----:B------:R-:W-:Y:S02]  /*3c70*/  IADD3 R10, R7, 0x71, RZ ;  /* 0x00000071070a7810 */ /* 0x000fe40007ffe0ff */
[----:B--2---:R-:W-:Y:S02]  /*3c80*/  FSEL R39, R30, -INF , !P4 ;  /* 0xff8000001e277808 */ /* 0x004fe40006000000 */
[----:B------:R-:W-:Y:S01]  /*3c90*/  FSEL R64, R64, -INF , !P0 ;  /* 0xff80000040407808 */ /* 0x000fe20004000000 */
[----:B------:R-:W2:Y:S01]  /*3ca0*/  MUFU.TANH R6, R6 ;  /* 0x0000000600067308 */ /* 0x000ea20000002400 */
[----:B------:R-:W-:-:S02]  /*3cb0*/  FSEL R97, R97, -INF , !P5 ;  /* 0xff80000061617808 */ /* 0x000fc40006800000 */
[----:B---3--:R-:W-:Y:S02]  /*3cc0*/  FSEL R54, R54, -INF , !P3 ;  /* 0xff80000036367808 */ /* 0x008fe40005800000 */
[CC--:B------:R-:W-:Y:S02]  /*3cd0*/  ISETP.GE.AND P4, PT, R10.reuse, R52.reuse, PT ;  /* 0x000000340a00720c */ /* 0x0c0fe40003f86270 */
[-C--:B------:R-:W-:Y:S01]  /*3ce0*/  ISETP.GE.AND P0, PT, R10, R51.reuse, PT ;  /* 0x000000330a00720c */ /* 0x080fe20003f06270 */
[----:B------:R-:W-:Y:S01]  /*3cf0*/  MUFU.TANH R47, R13 ;  /* 0x0000000d002f7308 */ /* 0x000fe20000002400 */
[----:B------:R-:W-:Y:S01]  /*3d00*/  BAR.SYNC.DEFER_BLOCKING 0x0 ;  /* 0x0000000000007b1d */ /* 0x000fe20000010000 */
[C---:B------:R-:W-:Y:S02]  /*3d10*/  ISETP.GE.AND P5, PT, R7.reuse, R52, PT ;  /* 0x000000340700720c */ /* 0x040fe40003fa6270 */
[C---:B------:R-:W-:Y:S02]  /*3d20*/  ISETP.GE.AND P3, PT, R7.reuse, R51, PT ;  /* 0x000000330700720c */ /* 0x040fe40003f66270 */
[----:B------:R-:W-:-:S02]  /*3d30*/  IADD3 R7, R7, 0x79, RZ ;  /* 0x0000007907077810 */ /* 0x000fc40007ffe0ff */
[----:B------:R-:W3:Y:S01]  /*3d40*/  MUFU.TANH R38, R14 ;  /* 0x0000000e00267308 */ /* 0x000ee20000002400 */
[----:B----4-:R-:W-:Y:S02]  /*3d50*/  FSEL R60, R60, -INF , !P2 ;  /* 0xff8000003c3c7808 */ /* 0x010fe40005000000 */
[----:B-----5:R-:W-:Y:S02]  /*3d60*/  FSEL R89, R89, -INF , !P4 ;  /* 0xff80000059597808 */ /* 0x020fe40006000000 */
[----:B-1----:R-:W-:Y:S02]  /*3d70*/  FSEL R42, R42, -INF , !P0 ;  /* 0xff8000002a2a7808 */ /* 0x002fe40004000000 */
[-C--:B------:R-:W-:Y:S01]  /*3d80*/  ISETP.GE.AND P2, PT, R8, R51.reuse, PT ;  /* 0x000000330800720c */ /* 0x080fe20003f46270 */
[----:B------:R-:W1:Y:S01]  /*3d90*/  MUFU.TANH R34, R15 ;  /* 0x0000000f00227308 */ /* 0x000e620000002400 */
[C---:B------:R-:W-:Y:S02]  /*3da0*/  ISETP.GE.AND P4, PT, R7.reuse, R52, PT ;  /* 0x000000340700720c */ /* 0x040fe40003f86270 */
[----:B------:R-:W-:-:S02]  /*3db0*/  ISETP.GE.AND P0, PT, R7, R51, PT ;  /* 0x000000330700720c */ /* 0x000fc40003f06270 */
[----:B------:R-:W-:Y:S02]  /*3dc0*/  FSEL R7, R2, -INF , !P5 ;  /* 0xff80000002077808 */ /* 0x000fe40006800000 */
[----:B--2---:R-:W-:Y:S02]  /*3dd0*/  FSEL R6, R6, -INF , !P3 ;  /* 0xff80000006067808 */ /* 0x004fe40005800000 */
[----:B---3--:R-:W-:Y:S02]  /*3de0*/  FSEL R38, R38, -INF , !P2 ;  /* 0xff80000026267808 */ /* 0x008fe40005000000 */
[----:B------:R-:W-:Y:S02]  /*3df0*/  FSEL R47, R47, -INF , !P4 ;  /* 0xff8000002f2f7808 */ /* 0x000fe40006000000 */
[----:B-1----:R-:W-:Y:S01]  /*3e00*/  FSEL R34, R34, -INF , !P0 ;  /* 0xff80000022227808 */ /* 0x002fe20004000000 */
        /* <DEDUP_REMOVED lines=59> */
.L_x_3896:
[----:B------:R-:W-:-:S04]  /*41c0*/  LEA R8, -R0, RZ, 0x7 ;  /* 0x000000ff00087211 */ /* 0x000fc800078e39ff */
[----:B------:R-:W-:Y:S02]  /*41d0*/  SHF.R.S32.HI R5, RZ, 0x1f, R8 ;  /* 0x0000001fff057819 */ /* 0x000fe40000011408 */
.L_x_3897:
        /* <DEDUP_REMOVED lines=49> */
.L_x_3899:
[----:B------:R-:W-:Y:S05]  /*44f0*/  BSYNC B0 ;  /* 0x0000000000007941 */ /* 0x000fea0003800000 */
.L_x_3898:
[----:B------:R-:W0:Y:S01]  /*4500*/  LDGDEPBAR ;  /* 0x00000000000079af */ /* 0x000e220000000000 */
[----:B------:R-:W-:-:S04]  /*4510*/  IADD3 R49, P0, R8, R49, RZ ;  /* 0x0000003108317210 */ /* 0x000fc80007f1e0ff */
[----:B------:R-:W-:Y:S02]  /*4520*/  IADD3.X R48, R5, R48, RZ, P0, !PT ;  /* 0x0000003005307210 */ /* 0x000fe400007fe4ff */
.L_x_3895:
        /* <DEDUP_REMOVED lines=61> */
[----:B------:R-:W-:-:S03]  /*4900*/  SHF.L.U32 R139, R3, 0x1, RZ ;  /* 0x00000001038b7819 */ /* 0x000fc600000006ff */
[----:B--2---:R-:W2:Y:S01]  /*4910*/  SHFL.BFLY PT, R13, R0, 0x2, 0x1f ;  /* 0x0c401f00000d7f89 */ /* 0x004ea200000e0000 */
[----:B------:R-:W-:Y:S02]  /*4920*/  LEA R138, R4, R139, 0x1 ;  /* 0x0000008b048a7211 */ /* 0x000fe400078e08ff */
[----:B--2---:R-:W-:Y:S02]  /*4930*/  FMNMX.FTZ R13, R0, R13, !PT ;  /* 0x0000000d000d7209 */ /* 0x004fe40007810000 */
[----:B------:R-:W-:-:S03]  /*4940*/  FMNMX.FTZ R0, R34, R5, !PT ;  /* 0x0000000522007209 */ /* 0x000fc60007810000 */
[----:B------:R-:W2:Y:S04]  /*4950*/  SHFL.BFLY PT, R2, R13, 0x1, 0x1f ;  /* 0x0c201f000d027f89 */ /* 0x000ea800000e0000 */
[----:B------:R-:W3:Y:S01]  /*4960*/  SHFL.BFLY PT, R5, R0, 0x2, 0x1f ;  /* 0x0c401f0000057f89 */ /* 0x000ee200000e0000 */
[----:B--2---:R-:W-:-:S03]  /*4970*/  FMNMX.FTZ R2, R13, R2, !PT ;  /* 0x000000020d027209 */ /* 0x004fc60007810000 */
[----:B------:R-:W-:Y:S01]  /*4980*/  LDSM.16.MT88.4 R12, [R139+0x3400] ;  /* 0x003400008b0c783b */ /* 0x000fe20000004200 */
[----:B---3--:R-:W-:Y:S01]  /*4990*/  FMNMX.FTZ R5, R0, R5, !PT ;  /* 0x0000000500057209 */ /* 0x008fe20007810000 */
[C---:B------:R-:W-:Y:S01]  /*49a0*/  FMUL.FTZ R56, R2.reuse, c[0x0][0x23c] ;  /* 0x00008f0002387a20 */ /* 0x040fe20000410000 */
[----:B------:R-:W-:-:S03]  /*49b0*/  FSETP.NEU.FTZ.AND P0, PT, R2, -INF , PT ;  /* 0xff8000000200780b */ /* 0x000fc60003f1d000 */
[----:B------:R-:W2:Y:S01]  /*49c0*/  SHFL.BFLY PT, R0, R5, 0x1, 0x1f ;  /* 0x0c201f0005007f89 */ /* 0x000ea200000e0000 */
[----:B------:R-:W-:-:S05]  /*49d0*/  FSEL R56, R56, RZ, P0 ;  /* 0x000000ff38387208 */ /* 0x000fca0000000000 */
[--C-:B------:R-:W-:Y:S02]  /*49e0*/  FFMA.FTZ R62, R77, c[0x0][0x23c], -R56.reuse ;  /* 0x00008f004d3e7a23 */ /* 0x100fe40000010838 */
[--C-:B------:R-:W-:Y:S02]  /*49f0*/  FFMA.FTZ R43, R79, c[0x0][0x23c], -R56.reuse ;  /* 0x00008f004f2b7a23 */ /* 0x100fe40000010838 */
[--C-:B------:R-:W-:Y:S01]  /*4a00*/  FFMA.FTZ R30, R35, c[0x0][0x23c], -R56.reuse ;  /* 0x00008f00231e7a23 */ /* 0x100fe20000010838 */
[----:B------:R-:W3:Y:S01]  /*4a10*/  LDSM.16.MT88.4 R76, [R139+0x3000] ;  /* 0x003000008b4c783b */ /* 0x000ee20000004200 */
[--C-:B-1----:R-:W-:Y:S01]  /*4a20*/  FFMA.FTZ R41, R29, c[0x0][0x23c], -R56.reuse ;  /* 0x00008f001d297a23 */ /* 0x102fe20000010838 */
[----:B------:R-:W-:Y:S01]  /*4a30*/  MUFU.EX2 R62, R62 ;  /* 0x0000003e003e7308 */ /* 0x000fe20000000800 */
[--C-:B------:R-:W-:Y:S02]  /*4a40*/  FFMA.FTZ R46, R67, c[0x0][0x23c], -R56.reuse ;  /* 0x00008f00432e7a23 */ /* 0x100fe40000010838 */
[----:B------:R-:W-:-:S02]  /*4a50*/  FFMA.FTZ R29, R93, c[0x0][0x23c], -R56 ;  /* 0x00008f005d1d7a23 */ /* 0x000fc40000010838 */
[--C-:B------:R-:W-:Y:S02]  /*4a60*/  FFMA.FTZ R104, R7, c[0x0][0x23c], -R56.reuse ;  /* 0x00008f0007687a23 */ /* 0x100fe40000010838 */
[--C-:B------:R-:W-:Y:S01]  /*4a70*/  FFMA.FTZ R91, R57, c[0x0][0x23c], -R56.reuse ;  /* 0x00008f00395b7a23 */ /* 0x100fe20000010838 */
[----:B------:R-:W-:Y:S01]  /*4a80*/  MUFU.EX2 R46, R46 ;  /* 0x0000002e002e7308 */ /* 0x000fe20000000800 */
[--C-:B------:R-:W-:Y:S01]  /*4a90*/  FFMA.FTZ R98, R61, c[0x0][0x23c], -R56.reuse ;  /* 0x00008f003d627a23 */ /* 0x100fe20000010838 */
[----:B--2---:R-:W-:Y:S01]  /*4aa0*/  FMNMX.FTZ R0, R5, R0, !PT ;  /* 0x0000000005007209 */ /* 0x004fe20007810000 */
[--C-:B------:R-:W-:Y:S02]  /*4ab0*/  FFMA.FTZ R85, R59, c[0x0][0x23c], -R56.reuse ;  /* 0x00008f003b557a23 */ /* 0x100fe40000010838 */
[--C-:B------:R-:W-:Y:S01]  /*4ac0*/  FFMA.FTZ R58, R69, c[0x0][0x23c], -R56.reuse ;  /* 0x00008f00453a7a23 */ /* 0x100fe20000010838 */
[C---:B------:R-:W-:Y:S01]  /*4ad0*/  FSETP.NEU.FTZ.AND P0, PT, R0.reuse, -INF , PT ;  /* 0xff8000000000780b */ /* 0x040fe20003f1d000 */
[----:B------:R-:W-:Y:S01]  /*4ae0*/  FMUL.FTZ R35, R0, c[0x0][0x23c] ;  /* 0x00008f0000237a20 */ /* 0x000fe20000410000 */
[----:B------:R-:W-:Y:S01]  /*4af0*/  MUFU.EX2 R104, R104 ;  /* 0x0000006800687308 */ /* 0x000fe20000000800 */
[----:B------:R-:W-:-:S02]  /*4b00*/  FFMA.FTZ R37, R71, c[0x0][0x23c], -R56 ;  /* 0x00008f0047257a23 */ /* 0x000fc40000010838 */
[--C-:B------:R-:W-:Y:S01]  /*4b10*/  FFMA.FTZ R55, R63, c[0x0][0x23c], -R56.reuse ;  /* 0x00008f003f377a23 */ /* 0x100fe20000010838 */
[----:B------:R-:W-:Y:S01]  /*4b20*/  FSEL R35, R35, RZ, P0 ;  /* 0x000000ff23237208 */ /* 0x000fe20000000000 */
[--C-:B------:R-:W-:Y:S01]  /*4b30*/  FFMA.FTZ R88, R27, c[0x0][0x23c], -R56.reuse ;  /* 0x00008f001b587a23 */ /* 0x100fe20000010838 */
[----:B------:R-:W-:Y:S01]  /*4b40*/  LEA R166, P0, R49, c[0x0][0x168], 0x1 ;  /* 0x00005a0031a67a11 */ /* 0x000fe200078008ff */
[----:B------:R-:W-:Y:S01]  /*4b50*/  FFMA.FTZ R57, R45, c[0x0][0x23c], -R56 ;  /* 0x00008f002d397a23 */ /* 0x000fe20000010838 */
[----:B------:R-:W1:Y:S01]  /*4b60*/  MUFU.EX2 R91, R91 ;  /* 0x0000005b005b7308 */ /* 0x000e620000000800 */
[--C-:B------:R-:W-:Y:S01]  /*4b70*/  FFMA.FTZ R106, R6, c[0x0][0x23c], -R35.reuse ;  /* 0x00008f00066a7a23 */ /* 0x100fe20000010823 */
[----:B------:R-:W-:Y:S01]  /*4b80*/  LEA.HI.X R165, R49, c[0x0][0x16c], R48, 0x1, P0 ;  /* 0x00005b0031a57a11 */ /* 0x000fe200000f0c30 */
[--C-:B------:R-:W-:Y:S01]  /*4b90*/  FFMA.FTZ R93, R74, c[0x0][0x23c], -R35.reuse ;  /* 0x00008f004a5d7a23 */ /* 0x100fe20000010823 */
[----:B------:R-:W2:Y:S01]  /*4ba0*/  LDSM.16.MT88.4 R4, [R138+0x3000] ;  /* 0x003000008a04783b */ /* 0x000ea20000004200 */
        /* <DEDUP_REMOVED lines=8> */
[----:B-1----:R-:W-:Y:S01]  /*4c30*/  F2FP.PACK_AB R68, R91, R104 ;  /* 0x000000685b44723e */ /* 0x002fe200000000ff */
[----:B------:R-:W-:-:S02]  /*4c40*/  FFMA.FTZ R33, R81, c[0x0][0x23c], -R56 ;  /* 0x00008f0051217a23 */ /* 0x000fc40000010838 */
[--C-:B------:R-:W-:Y:S02]  /*4c50*/  FFMA.FTZ R32, R83, c[0x0][0x23c], -R56.reuse ;  /* 0x00008f0053207a23 */ /* 0x100fe40000010838 */
[--C-:B------:R-:W-:Y:S02]  /*4c60*/  FFMA.FTZ R28, R11, c[0x0][0x23c], -R56.reuse ;  /* 0x00008f000b1c7a23 */ /* 0x100fe40000010838 */
[----:B------:R-:W-:Y:S01]  /*4c70*/  MUFU.EX2 R106, R106 ;  /* 0x0000006a006a7308 */ /* 0x000fe20000000800 */
[--C-:B------:R-:W-:Y:S02]  /*4c80*/  FFMA.FTZ R27, R9, c[0x0][0x23c], -R56.reuse ;  /* 0x00008f00091b7a23 */ /* 0x100fe40000010838 */
[----:B------:R-:W1:Y:S01]  /*4c90*/  LDSM.16.MT88.4 R8, [R138+0x3400] ;  /* 0x003400008a08783b */ /* 0x000e620000004200 */
[--C-:B------:R-:W-:Y:S02]  /*4ca0*/  FFMA.FTZ R44, R75, c[0x0][0x23c], -R56.reuse ;  /* 0x00008f004b2c7a23 */ /* 0x100fe40000010838 */
[----:B------:R-:W-:-:S02]  /*4cb0*/  FFMA.FTZ R40, R73, c[0x0][0x23c], -R56 ;  /* 0x00008f0049287a23 */ /* 0x000fc40000010838 */
[----:B------:R-:W5:Y:S01]  /*4cc0*/  MUFU.EX2 R93, R93 ;  /* 0x0000005d005d7308 */ /* 0x000f620000000800 */
[----:B----4-:R-:W-:Y:S01]  /*4cd0*/  F2FP.PACK_AB R70, R85, R98 ;  /* 0x000000625546723e */ /* 0x010fe200000000ff */
[--C-:B------:R-:W-:Y:S02]  /*4ce0*/  FFMA.FTZ R26, R19, c[0x0][0x23c], -R56.reuse ;  /* 0x00008f00131a7a23 */ /* 0x100fe40000010838 */
[--C-:B------:R-:W-:Y:S02]  /*4cf0*/  FFMA.FTZ R3, R17, c[0x0][0x23c], -R56.reuse ;  /* 0x00008f0011037a23 */ /* 0x100fe40000010838 */
[----:B------:R-:W4:Y:S01]  /*4d00*/  LDSM.16.MT88.4 R16, [R139+0x3800] ;  /* 0x003800008b10783b */ /* 0x000f220000004200 */
[----:B------:R-:W-:Y:S01]  /*4d10*/  FFMA.FTZ R45, R65, c[0x0][0x23c], -R56 ;  /* 0x00008f00412d7a23 */ /* 0x000fe20000010838 */
[----:B------:R-:W-:Y:S01]  /*4d20*/  MUFU.EX2 R100, R100 ;  /* 0x0000006400647308 */ /* 0x000fe20000000800 */
[--C-:B------:R-:W-:Y:S02]  /*4d30*/  FFMA.FTZ R94, R94, c[0x0][0x23c], -R35.reuse ;  /* 0x00008f005e5e7a23 */ /* 0x100fe40000010823 */
[----:B------:R-:W-:-:S02]  /*4d40*/  FFMA.FTZ R59, R164, c[0x0][0x23c], -R35 ;  /* 0x00008f00a43b7a23 */ /* 0x000fc40000010823 */
[--C-:B------:R-:W-:Y:S02]  /*4d50*/  FFMA.FTZ R65, R130, c[0x0][0x23c], -R35.reuse ;  /* 0x00008f0082417a23 */ /* 0x100fe40000010823 */
[--C-:B------:R-:W-:Y:S01]  /*4d60*/  FFMA.FTZ R92, R92, c[0x0][0x23c], -R35.reuse ;  /* 0x00008f005c5c7a23 */ /* 0x100fe20000010823 */
[----:B------:R-:W2:Y:S01]  /*4d70*/  MUFU.EX2 R67, R67 ;  /* 0x0000004300437308 */ /* 0x000ea20000000800 */
[----:B-----5:R-:W-:Y:S01]  /*4d80*/  F2FP.PACK_AB R69, R93, R106 ;  /* 0x0000006a5d45723e */ /* 0x020fe200000000ff */
[--C-:B------:R-:W-:Y:S02]  /*4d90*/  FFMA.FTZ R36, R31, c[0x0][0x23c], -R56.reuse ;  /* 0x00008f001f247a23 */ /* 0x100fe40000010838 */
[----:B------:R-:W-:Y:S02]  /*4da0*/  FFMA.FTZ R31, R87, c[0x0][0x23c], -R56 ;  /* 0x00008f00571f7a23 */ /* 0x000fe40000010838 */
[--C-:B------:R-:W-:Y:S02]  /*4db0*/  FFMA.FTZ R95, R110, c[0x0][0x23c], -R35.reuse ;  /* 0x00008f006e5f7a23 */ /* 0x100fe40000010823 */
[----:B------:R-:W-:Y:S01]  /*4dc0*/  MUFU.EX2 R88, R88 ;  /* 0x0000005800587308 */ /* 0x000fe20000000800 */
[----:B------:R-:W-:-:S02]  /*4dd0*/  FFMA.FTZ R108, R108, c[0x0][0x23c], -R35 ;  /* 0x00008f006c6c7a23 */ /* 0x000fc40000010823 */
[--C-:B------:R-:W-:Y:S02]  /*4de0*/  FFMA.FTZ R87, R128, c[0x0][0x23c], -R35.reuse ;  /* 0x00008f0080577a23 */ /* 0x100fe40000010823 */
[--C-:B------:R-:W-:Y:S02]  /*4df0*/  FFMA.FTZ R110, R84, c[0x0][0x23c], -R35.reuse ;  /* 0x00008f00546e7a23 */ /* 0x100fe40000010823 */
[----:B------:R-:W-:Y:S01]  /*4e00*/  FFMA.FTZ R84, R99, c[0x0][0x23c], -R56 ;  /* 0x00008f0063547a23 */ /* 0x000fe20000010838 */
[----:B--2---:R-:W-:Y:S01]  /*4e10*/  F2FP.PACK_AB R71, R67, R100 ;  /* 0x000000644347723e */ /* 0x004fe200000000ff */
[----:B------:R-:W2:Y:S01]  /*4e20*/  MUFU.EX2 R57, R57 ;  /* 0x0000003900397308 */ /* 0x000ea20000000800 */
[--C-:B------:R-:W-:Y:S02]  /*4e30*/  FFMA.FTZ R124, R124, c[0x0][0x23c], -R35.reuse ;  /* 0x00008f007c7c7a23 */ /* 0x100fe40000010823 */
[--C-:B------:R-:W-:Y:S02]  /*4e40*/  FFMA.FTZ R99, R122, c[0x0][0x23c], -R35.reuse ;  /* 0x00008f007a637a23 */ /* 0x100fe40000010823 */
[--C-:B------:R-:W-:Y:S01]  /*4e50*/  FFMA.FTZ R101, R126, c[0x0][0x23c], -R35.reuse ;  /* 0x00008f007e657a23 */ /* 0x100fe20000010823 */
[----:B---3--:R-:W-:Y:S01]  /*4e60*/  HMMA.16816.F32 R80, R68, R76, RZ ;  /* 0x0000004c4450723c */ /* 0x008fe200000018ff */
[----:B------:R-:W-:Y:S01]  /*4e70*/  FFMA.FTZ R120, R120, c[0x0][0x23c], -R35 ;  /* 0x00008f0078787a23 */ /* 0x000fe20000010823 */
[----:B------:R-:W3:Y:S01]  /*4e80*/  MUFU.EX2 R55, R55 ;  /* 0x0000003700377308 */ /* 0x000ee20000000800 */
[----:B------:R-:W-:-:S02]  /*4e90*/  FADD.FTZ R91, R104, R91 ;  /* 0x0000005b685b7221 */ /* 0x000fc40000010000 */
[----:B------:R-:W-:Y:S02]  /*4ea0*/  FADD.FTZ R93, R106, R93 ;  /* 0x0000005d6a5d7221 */ /* 0x000fe40000010000 */
[----:B------:R-:W-:Y:S01]  /*4eb0*/  FADD.FTZ R98, R98, R91 ;  /* 0x0000005b62627221 */ /* 0x000fe20000010000 */
[C---:B------:R-:W-:Y:S01]  /*4ec0*/  HMMA.16816.F32 R76, R68.reuse, R78, RZ ;  /* 0x0000004e444c723c */ /* 0x040fe200000018ff */
[----:B------:R-:W-:Y:S01]  /*4ed0*/  FADD.FTZ R100, R100, R93 ;  /* 0x0000005d64647221 */ /* 0x000fe20000010000 */
[----:B------:R-:W-:Y:S01]  /*4ee0*/  MUFU.EX2 R90, R90 ;  /* 0x0000005a005a7308 */ /* 0x000fe20000000800 */
[--C-:B------:R-:W-:Y:S02]  /*4ef0*/  FFMA.FTZ R103, R114, c[0x0][0x23c], -R35.reuse ;  /* 0x00008f0072677a23 */ /* 0x100fe40000010823 */
[--C-:B------:R-:W-:Y:S02]  /*4f00*/  FFMA.FTZ R118, R118, c[0x0][0x23c], -R35.reuse ;  /* 0x00008f0076767a23 */ /* 0x100fe40000010823 */
[--C-:B------:R-:W-:Y:S01]  /*4f10*/  FFMA.FTZ R105, R116, c[0x0][0x23c], -R35.reuse ;  /* 0x00008f0074697a23 */ /* 0x100fe20000010823 */
[----:B------:R-:W-:Y:S01]  /*4f20*/  HMMA.16816.F32 R72, R68, R4, RZ ;  /* 0x000000044448723c */ /* 0x000fe200000018ff */
[----:B------:R-:W-:Y:S01]  /*4f30*/  FFMA.FTZ R114, R112, c[0x0][0x23c], -R35 ;  /* 0x00008f0070727a23 */ /* 0x000fe20000010823 */
[----:B------:R-:W5:Y:S01]  /*4f40*/  MUFU.EX2 R63, R63 ;  /* 0x0000003f003f7308 */ /* 0x000f620000000800 */
[----:B------:R-:W-:-:S02]  /*4f50*/  FADD.FTZ R85, R85, R98 ;  /* 0x0000006255557221 */ /* 0x000fc40000010000 */
[----:B------:R-:W-:Y:S02]  /*4f60*/  FADD.FTZ R67, R67, R100 ;  /* 0x0000006443437221 */ /* 0x000fe40000010000 */
[----:B--2---:R-:W-:Y:S01]  /*4f70*/  F2FP.PACK_AB R4, R57, R88 ;  /* 0x000000583904723e */ /* 0x004fe200000000ff */
[----:B------:R-:W-:Y:S01]  /*4f80*/  HMMA.16816.F32 R68, R68, R6, RZ ;  /* 0x000000064444723c */ /* 0x000fe200000018ff */
[----:B------:R-:W-:Y:S01]  /*4f90*/  FADD.FTZ R88, R88, R85 ;  /* 0x0000005558587221 */ /* 0x000fe20000010000 */
[----:B------:R-:W-:Y:S01]  /*4fa0*/  MUFU.EX2 R66, R66 ;  /* 0x0000004200427308 */ /* 0x000fe20000000800 */
[----:B------:R-:W-:Y:S02]  /*4fb0*/  FFMA.FTZ R112, R89, c[0x0][0x23c], -R56 ;  /* 0x00008f0059707a23 */ /* 0x000fe40000010838 */
[----:B------:R-:W-:Y:S02]  /*4fc0*/  FADD.FTZ R57, R57, R88 ;  /* 0x0000005839397221 */ /* 0x000fe40000010000 */
[----:B---3--:R-:W-:Y:S01]  /*4fd0*/  F2FP.PACK_AB R6, R55, R62 ;  /* 0x0000003e3706723e */ /* 0x008fe200000000ff */
[----:B------:R-:W-:-:S02]  /*4fe0*/  FFMA.FTZ R39, R39, c[0x0][0x23c], -R56 ;  /* 0x00008f0027277a23 */ /* 0x000fc40000010838 */
[----:B------:R-:W2:Y:S01]  /*4ff0*/  MUFU.EX2 R61, R61 ;  /* 0x0000003d003d7308 */ /* 0x000ea20000000800 */
[C---:B-----5:R-:W-:Y:S01]  /*5000*/  F2FP.PACK_AB R5, R63.reuse, R90 ;  /* 0x0000005a3f05723e */ /* 0x060fe200000000ff */
[----:B------:R-:W-:Y:S02]  /*5010*/  FADD.FTZ R90, R90, R67 ;  /* 0x000000435a5a7221 */ /* 0x000fe40000010000 */
[----:B------:R-:W-:Y:S02]  /*5020*/  FADD.FTZ R62, R62, R57 ;  /* 0x000000393e3e7221 */ /* 0x000fe40000010000 */
[----:B------:R-:W-:Y:S02]  /*5030*/  FADD.FTZ R63, R63, R90 ;  /* 0x0000005a3f3f7221 */ /* 0x000fe40000010000 */
[----:B------:R-:W-:Y:S01]  /*5040*/  MUFU.EX2 R58, R58 ;  /* 0x0000003a003a7308 */ /* 0x000fe20000000800 */
[----:B------:R-:W-:Y:S02]  /*5050*/  FADD.FTZ R55, R55, R62 ;  /* 0x0000003e37377221 */ /* 0x000fe40000010000 */
[----:B------:R-:W-:-:S02]  /*5060*/  FFMA.FTZ R102, R102, c[0x0][0x23c], -R35 ;  /* 0x00008f0066667a23 */ /* 0x000fc40000010823 */
[--C-:B------:R-:W-:Y:S02]  /*5070*/  FFMA.FTZ R89, R96, c[0x0][0x23c], -R35.reuse ;  /* 0x00008f0060597a23 */ /* 0x100fe40000010823 */
[----:B------:R-:W-:Y:S01]  /*5080*/  FFMA.FTZ R64, R64, c[0x0][0x23c], -R35 ;  /* 0x00008f0040407a23 */ /* 0x000fe20000010823 */
[C---:B--2---:R-:W-:Y:S01]  /*5090*/  F2FP.PACK_AB R7, R61.reuse, R66 ;  /* 0x000000423d07723e */ /* 0x044fe200000000ff */
[----:B------:R-:W2:Y:S01]  /*50a0*/  MUFU.EX2 R45, R45 ;  /* 0x0000002d002d7308 */ /* 0x000ea20000000800 */
[----:B------:R-:W-:Y:S02]  /*50b0*/  FADD.FTZ R66, R66, R63 ;  /* 0x0000003f42427221 */ /* 0x000fe40000010000 */
[----:B------:R-:W-:Y:S02]  /*50c0*/  FFMA.FTZ R60, R60, c[0x0][0x23c], -R35 ;  /* 0x00008f003c3c7a23 */ /* 0x000fe40000010823 */
[----:B------:R-:W-:Y:S01]  /*50d0*/  FADD.FTZ R61, R61, R66 ;  /* 0x000000423d3d7221 */ /* 0x000fe20000010000 */
[----:B------:R-:W-:Y:S01]  /*50e0*/  HMMA.16816.F32 R80, R4, R12, R80 ;  /* 0x0000000c0450723c */ /* 0x000fe20000001850 */
[--C-:B------:R-:W-:Y:S01]  /*50f0*/  FFMA.FTZ R97, R97, c[0x0][0x23c], -R56.reuse ;  /* 0x00008f0061617a23 */ /* 0x100fe20000010838 */
[----:B------:R-:W3:Y:S01]  /*5100*/  MUFU.EX2 R43, R43 ;  /* 0x0000002b002b7308 */ /* 0x000ee20000000800 */
[----:B------:R-:W-:-:S02]  /*5110*/  FFMA.FTZ R53, R53, c[0x0][0x23c], -R56 ;  /* 0x00008f0035357a23 */ /* 0x000fc40000010838 */
[----:B------:R-:W-:Y:S02]  /*5120*/  FFMA.FTZ R168, R47, c[0x0][0x23c], -R56 ;  /* 0x00008f002fa87a23 */ /* 0x000fe40000010838 */
[--C-:B------:R-:W-:Y:S01]  /*5130*/  FFMA.FTZ R42, R42, c[0x0][0x23c], -R35.reuse ;  /* 0x00008f002a2a7a23 */ /* 0x100fe20000010823 */
[C---:B------:R-:W-:Y:S01]  /*5140*/  HMMA.16816.F32 R76, R4.reuse, R14, R76 ;  /* 0x0000000e044c723c */ /* 0x040fe2000000184c */
[----:B------:R-:W5:Y:S01]  /*5150*/  LDSM.16.MT88.4 R12, [R138+0x3800] ;  /* 0x003800008a0c783b */ /* 0x000f620000004200 */
[----:B------:R-:W-:Y:S01]  /*5160*/  MUFU.EX2 R94, R94 ;  /* 0x0000005e005e7308 */ /* 0x000fe20000000800 */
[--C-:B------:R-:W-:Y:S02]  /*5170*/  FFMA.FTZ R38, R38, c[0x0][0x23c], -R35.reuse ;  /* 0x00008f0026267a23 */ /* 0x100fe40000010823 */
[--C-:B------:R-:W-:Y:S02]  /*5180*/  FFMA.FTZ R167, R34, c[0x0][0x23c], -R35.reuse ;  /* 0x00008f0022a77a23 */ /* 0x100fe40000010823 */
[----:B------:R-:W-:Y:S01]  /*5190*/  FFMA.FTZ R54, R54, c[0x0][0x23c], -R35 ;  /* 0x00008f0036367a23 */ /* 0x000fe20000010823 */
[C---:B-1----:R-:W-:Y:S02]  /*51a0*/  HMMA.16816.F32 R72, R4.reuse, R8, R72 ;  /* 0x000000080448723c */ /* 0x042fe40000001848 */
[----:B------:R-:W1:Y:S06]  /*51b0*/  MUFU.EX2 R59, R59 ;  /* 0x0000003b003b7308 */ /* 0x000e6c0000000800 */
[----:B------:R-:W-:Y:S01]  /*51c0*/  HMMA.16816.F32 R68, R4, R10, R68 ;  /* 0x0000000a0444723c */ /* 0x000fe20000001844 */
[----:B------:R-:W5:Y:S01]  /*51d0*/  LDSM.16.MT88.4 R8, [R139+0x3c00] ;  /* 0x003c00008b08783b */ /* 0x000f620000004200 */
[----:B------:R-:W-:Y:S05]  /*51e0*/  MUFU.EX2 R65, R65 ;  /* 0x0000004100417308 */ /* 0x000fea0000000800 */
[----:B--2---:R-:W-:Y:S01]  /*51f0*/  F2FP.PACK_AB R4, R45, R58 ;  /* 0x0000003a2d04723e */ /* 0x004fe200000000ff */
[----:B------:R-:W-:Y:S01]  /*5200*/  FADD.FTZ R58, R58, R55 ;  /* 0x000000373a3a7221 */ /* 0x000fe20000010000 */
[----:B---3--:R-:W-:Y:S01]  /*5210*/  F2FP.PACK_AB R6, R43, R46 ;  /* 0x0000002e2b06723e */ /* 0x008fe200000000ff */
[----:B------:R-:W2:Y:S01]  /*5220*/  MUFU.EX2 R92, R92 ;  /* 0x0000005c005c7308 */ /* 0x000ea20000000800 */
[----:B-1----:R-:W-:Y:S01]  /*5230*/  F2FP.PACK_AB R5, R59, R94 ;  /* 0x0000005e3b05723e */ /* 0x002fe200000000ff */
[----:B------:R-:W-:-:S02]  /*5240*/  FADD.FTZ R94, R94, R61 ;  /* 0x0000003d5e5e7221 */ /* 0x000fc40000010000 */
[----:B------:R-:W-:Y:S02]  /*5250*/  FADD.FTZ R45, R45, R58 ;  /* 0x0000003a2d2d7221 */ /* 0x000fe40000010000 */
[----:B------:R-:W-:Y:S02]  /*5260*/  FADD.FTZ R94, R59, R94 ;  /* 0x0000005e3b5e7221 */ /* 0x000fe40000010000 */
[----:B------:R-:W-:Y:S01]  /*5270*/  MUFU.EX2 R44, R44 ;  /* 0x0000002c002c7308 */ /* 0x000fe20000000800 */
[----:B------:R-:W-:-:S04]  /*5280*/  FADD.FTZ R46, R46, R45 ;  /* 0x0000002d2e2e7221 */ /* 0x000fc80000010000 */
[----:B------:R-:W-:Y:S01]  /*5290*/  FADD.FTZ R43, R43, R46 ;  /* 0x0000002e2b2b7221 */ /* 0x000fe20000010000 */
[----:B--2---:R-:W-:Y:S02]  /*52a0*/  F2FP.PACK_AB R7, R92, R65 ;  /* 0x000000415c07723e */ /* 0x004fe400000000ff */
[----:B------:R-:W1:Y:S05]  /*52b0*/  MUFU.EX2 R41, R41 ;  /* 0x0000002900297308 */ /* 0x000e6a0000000800 */
[C---:B----4-:R-:W-:Y:S03]  /*52c0*/  HMMA.16816.F32 R80, R4.reuse, R16, R80 ;  /* 0x000000100450723c */ /* 0x050fe60000001850 */
[----:B------:R-:W-:Y:S05]  /*52d0*/  MUFU.EX2 R40, R40 ;  /* 0x0000002800287308 */ /* 0x000fea0000000800 */
[C---:B------:R-:W-:Y:S01]  /*52e0*/  HMMA.16816.F32 R76, R4.reuse, R18, R76 ;  /* 0x00000012044c723c */ /* 0x040fe2000000184c */
[----:B------:R-:W2:Y:S02]  /*52f0*/  LDSM.16.MT88.4 R16, [R138+0x3c00] ;  /* 0x003c00008a10783b */ /* 0x000ea40000004200 */
[----:B------:R-:W3:Y:S05]  /*5300*/  MUFU.EX2 R37, R37 ;  /* 0x0000002500257308 */ /* 0x000eea0000000800 */
[C---:B-----5:R-:W-:Y:S03]  /*5310*/  HMMA.16816.F32 R72, R4.reuse, R12, R72 ;  /* 0x0000000c0448723c */ /* 0x060fe60000001848 */
[----:B------:R-:W-:Y:S05]  /*5320*/  MUFU.EX2 R108, R108 ;  /* 0x0000006c006c7308 */ /* 0x000fea0000000800 */
[----:B------:R-:W-:Y:S01]  /*5330*/  HMMA.16816.F32 R68, R4, R14, R68 ;  /* 0x0000000e0444723c */ /* 0x000fe20000001844 */
[----:B------:R-:W4:Y:S02]  /*5340*/  LDSM.16.MT88.4 R12, [R139+0x4000] ;  /* 0x004000008b0c783b */ /* 0x000f240000004200 */
[----:B------:R-:W5:Y:S04]  /*5350*/  MUFU.EX2 R87, R87 ;  /* 0x0000005700577308 */ /* 0x000f680000000800 */
[----:B-1----:R-:W-:Y:S01]  /*5360*/  F2FP.PACK_AB R4, R41, R44 ;  /* 0x0000002c2904723e */ /* 0x002fe200000000ff */
[----:B------:R-:W-:Y:S01]  /*5370*/  FADD.FTZ R44, R44, R43 ;  /* 0x0000002b2c2c7221 */ /* 0x000fe20000010000 */
[----:B---3--:R-:W-:-:S02]  /*5380*/  F2FP.PACK_AB R6, R37, R40 ;  /* 0x000000282506723e */ /* 0x008fc400000000ff */
[----:B------:R-:W-:Y:S01]  /*5390*/  MUFU.EX2 R95, R95 ;  /* 0x0000005f005f7308 */ /* 0x000fe20000000800 */
[----:B------:R-:W-:-:S04]  /*53a0*/  FADD.FTZ R41, R41, R44 ;  /* 0x0000002c29297221 */ /* 0x000fc80000010000 */
[----:B------:R-:W-:-:S03]  /*53b0*/  FADD.FTZ R40, R40, R41 ;  /* 0x0000002928287221 */ /* 0x000fc60000010000 */
        /* <DEDUP_REMOVED lines=14> */
[----:B------:R-:W-:Y:S06]  /*54a0*/  LDSM.16.MT88.4 R16, [R139+0x4400] ;  /* 0x004400008b10783b */ /* 0x000fec0000004200 */
[----:B------:R-:W2:Y:S01]  /*54b0*/  MUFU.EX2 R99, R99 ;  /* 0x0000006300637308 */ /* 0x000ea20000000800 */
[----:B-1----:R-:W-:Y:S01]  /*54c0*/  F2FP.PACK_AB R4, R33, R36 ;  /* 0x000000242104723e */ /* 0x002fe200000000ff */
[----:B------:R-:W-:Y:S01]  /*54d0*/  FADD.FTZ R36, R36, R37 ;  /* 0x0000002524247221 */ /* 0x000fe20000010000 */
[----:B-----5:R-:W-:-:S05]  /*54e0*/  F2FP.PACK_AB R6, R31, R32 ;  /* 0x000000201f06723e */ /* 0x020fca00000000ff */
[----:B------:R-:W-:Y:S01]  /*54f0*/  MUFU.EX2 R101, R101 ;  /* 0x0000006500657308 */ /* 0x000fe20000000800 */
[----:B------:R-:W-:-:S04]  /*5500*/  FADD.FTZ R33, R33, R36 ;  /* 0x0000002421217221 */ /* 0x000fc80000010000 */
[----:B------:R-:W-:-:S03]  /*5510*/  FADD.FTZ R32, R32, R33 ;  /* 0x0000002120207221 */ /* 0x000fc60000010000 */
[----:B------:R-:W1:Y:S01]  /*5520*/  MUFU.EX2 R120, R120 ;  /* 0x0000007800787308 */ /* 0x000e620000000800 */
[----:B--2---:R-:W-:Y:S01]  /*5530*/  F2FP.PACK_AB R5, R99, R124 ;  /* 0x0000007c6305723e */ /* 0x004fe200000000ff */
[----:B------:R-:W-:-:S06]  /*5540*/  FADD.FTZ R31, R31, R32 ;  /* 0x000000201f1f7221 */ /* 0x000fcc0000010000 */
[----:B------:R-:W-:Y:S01]  /*5550*/  MUFU.EX2 R30, R30 ;  /* 0x0000001e001e7308 */ /* 0x000fe20000000800 */
[----:B-1----:R-:W-:-:S07]  /*5560*/  F2FP.PACK_AB R7, R120, R101 ;  /* 0x000000657807723e */ /* 0x002fce00000000ff */
[----:B------:R-:W1:Y:S01]  /*5570*/  MUFU.EX2 R29, R29 ;  /* 0x0000001d001d7308 */ /* 0x000e620000000800 */
[C---:B----4-:R-:W-:Y:S07]  /*5580*/  HMMA.16816.F32 R80, R4.reuse, R12, R80 ;  /* 0x0000000c0450723c */ /* 0x050fee0000001850 */
[----:B------:R-:W-:Y:S01]  /*5590*/  MUFU.EX2 R28, R28 ;  /* 0x0000001c001c7308 */ /* 0x000fe20000000800 */
[C---:B------:R-:W-:Y:S01]  /*55a0*/  HMMA.16816.F32 R76, R4.reuse, R14, R76 ;  /* 0x0000000e044c723c */ /* 0x040fe2000000184c */
[----:B------:R-:W2:Y:S06]  /*55b0*/  LDSM.16.MT88.4 R12, [R138+0x4400] ;  /* 0x004400008a0c783b */ /* 0x000eac0000004200 */
[----:B------:R-:W4:Y:S01]  /*55c0*/  MUFU.EX2 R27, R27 ;  /* 0x0000001b001b7308 */ /* 0x000f220000000800 */
[C---:B---3--:R-:W-:Y:S07]  /*55d0*/  HMMA.16816.F32 R72, R4.reuse, R8, R72 ;  /* 0x000000080448723c */ /* 0x048fee0000001848 */
[----:B------:R-:W-:Y:S01]  /*55e0*/  MUFU.EX2 R118, R118 ;  /* 0x0000007600767308 */ /* 0x000fe20000000800 */
[----:B------:R-:W-:Y:S01]  /*55f0*/  HMMA.16816.F32 R68, R4, R10, R68 ;  /* 0x0000000a0444723c */ /* 0x000fe20000001844 */
[----:B------:R-:W3:Y:S06]  /*5600*/  LDSM.16.MT88.4 R8, [R139+0x4800] ;  /* 0x004800008b08783b */ /* 0x000eec0000004200 */
[----:B------:R-:W5:Y:S01]  /*5610*/  MUFU.EX2 R103, R103 ;  /* 0x0000006700677308 */ /* 0x000f620000000800 */
[----:B-1----:R-:W-:Y:S01]  /*5620*/  F2FP.PACK_AB R4, R29, R30 ;  /* 0x0000001e1d04723e */ /* 0x002fe200000000ff */
[----:B------:R-:W-:Y:S01]  /*5630*/  FADD.FTZ R30, R30, R31 ;  /* 0x0000001f1e1e7221 */ /* 0x000fe20000010000 */
[----:B----4-:R-:W-:-:S05]  /*5640*/  F2FP.PACK_AB R6, R27, R28 ;  /* 0x0000001c1b06723e */ /* 0x010fca00000000ff */
        /* <DEDUP_REMOVED lines=9> */
[C---:B--2---:R-:W-:Y:S07]  /*56e0*/  HMMA.16816.F32 R72, R4.reuse, R12, R72 ;  /* 0x0000000c0448723c */ /* 0x044fee0000001848 */
[----:B------:R-:W-:Y:S01]  /*56f0*/  MUFU.EX2 R39, R39 ;  /* 0x0000002700277308 */ /* 0x000fe20000000800 */
[----:B------:R-:W-:Y:S01]  /*5700*/  FADD.FTZ R13, R65, R94 ;  /* 0x0000005e410d7221 */ /* 0x000fe20000010000 */
[----:B------:R-:W-:Y:S06]  /*5710*/  HMMA.16816.F32 R80, R4, R16, R80 ;  /* 0x000000100450723c */ /* 0x000fec0000001850 */
[----:B------:R-:W2:Y:S01]  /*5720*/  MUFU.EX2 R84, R84 ;  /* 0x0000005400547308 */ /* 0x000ea20000000800 */
[----:B------:R-:W-:-:S04]  /*5730*/  FADD.FTZ R13, R92, R13 ;  /* 0x0000000d5c0d7221 */ /* 0x000fc80000010000 */
[----:B------:R-:W-:Y:S01]  /*5740*/  FADD.FTZ R108, R108, R13 ;  /* 0x0000000d6c6c7221 */ /* 0x000fe20000010000 */
[----:B------:R-:W-:Y:S01]  /*5750*/  HMMA.16816.F32 R76, R4, R18, R76 ;  /* 0x00000012044c723c */ /* 0x000fe2000000184c */
[----:B------:R-:W4:Y:S01]  /*5760*/  LDSM.16.MT88.4 R16, [R138+0x4800] ;  /* 0x004800008a10783b */ /* 0x000f220000004200 */
[----:B------:R-:W-:Y:S01]  /*5770*/  MUFU.EX2 R102, R102 ;  /* 0x0000006600667308 */ /* 0x000fe20000000800 */
[----:B------:R-:W-:-:S04]  /*5780*/  FADD.FTZ R108, R87, R108 ;  /* 0x0000006c576c7221 */ /* 0x000fc80000010000 */
[----:B------:R-:W-:Y:S01]  /*5790*/  FADD.FTZ R95, R95, R108 ;  /* 0x0000006c5f5f7221 */ /* 0x000fe20000010000 */
[----:B------:R-:W-:Y:S01]  /*57a0*/  HMMA.16816.F32 R68, R4, R14, R68 ;  /* 0x0000000e0444723c */ /* 0x000fe20000001844 */
[----:B------:R-:W5:Y:S01]  /*57b0*/  LDSM.16.MT88.4 R12, [R139+0x4c00] ;  /* 0x004c00008b0c783b */ /* 0x000f620000004200 */
        /* <DEDUP_REMOVED lines=9> */
[----:B---3--:R-:W-:Y:S01]  /*5850*/  F2FP.PACK_AB R5, R89, R102 ;  /* 0x000000665905723e */ /* 0x008fe200000000ff */
        /* <DEDUP_REMOVED lines=13> */
[----:B------:R-:W-:Y:S01]  /*5930*/  HMMA.16816.F32 R76, R4, R10, R76 ;  /* 0x0000000a044c723c */ /* 0x000fe2000000184c */
[----:B------:R-:W2:Y:S01]  /*5940*/  LDSM.16.MT88.4 R8, [R138+0x4c00] ;  /* 0x004c00008a08783b */ /* 0x000ea20000004200 */
[----:B------:R-:W3:Y:S01]  /*5950*/  MUFU.EX2 R168, R168 ;  /* 0x000000a800a87308 */ /* 0x000ee20000000800 */
[----:B------:R-:W-:-:S05]  /*5960*/  FADD.FTZ R64, R57, R64 ;  /* 0x0000004039407221 */ /* 0x000fca0000010000 */
[C---:B----4-:R-:W-:Y:S02]  /*5970*/  HMMA.16816.F32 R72, R4.reuse, R16, R72 ;  /* 0x000000100448723c */ /* 0x050fe40000001848 */
[----:B------:R-:W-:Y:S06]  /*5980*/  MUFU.EX2 R45, R54 ;  /* 0x00000036002d7308 */ /* 0x000fec0000000800 */
[----:B------:R-:W-:Y:S02]  /*5990*/  HMMA.16816.F32 R68, R4, R18, R68 ;  /* 0x000000120444723c */ /* 0x000fe40000001844 */
[----:B------:R-:W4:Y:S05]  /*59a0*/  MUFU.EX2 R42, R42 ;  /* 0x0000002a002a7308 */ /* 0x000f2a0000000800 */
[----:B-1----:R-:W-:-:S02]  /*59b0*/  F2FP.PACK_AB R4, R112, R97 ;  /* 0x000000617004723e */ /* 0x002fc400000000ff */
[----:B---3--:R-:W-:Y:S01]  /*59c0*/  F2FP.PACK_AB R6, R168, R53 ;  /* 0x00000035a806723e */ /* 0x008fe200000000ff */
[----:B------:R-:W-:Y:S08]  /*59d0*/  MUFU.EX2 R38, R38 ;  /* 0x0000002600267308 */ /* 0x000ff00000000800 */
[----:B------:R-:W1:Y:S01]  /*59e0*/  MUFU.EX2 R167, R167 ;  /* 0x000000a700a77308 */ /* 0x000e620000000800 */
[----:B----4-:R-:W-:Y:S01]  /*59f0*/  F2FP.PACK_AB R5, R42, R45 ;  /* 0x0000002d2a05723e */ /* 0x010fe200000000ff */
[----:B------:R-:W-:-:S04]  /*5a00*/  FADD.FTZ R45, R45, R64 ;  /* 0x000000402d2d7221 */ /* 0x000fc80000010000 */
[----:B------:R-:W-:Y:S01]  /*5a10*/  FADD.FTZ R45, R42, R45 ;  /* 0x0000002d2a2d7221 */ /* 0x000fe20000010000 */
[----:B-1----:R-:W-:-:S03]  /*5a20*/  F2FP.PACK_AB R7, R167, R38 ;  /* 0x00000026a707723e */ /* 0x002fc600000000ff */
[----:B------:R-:W-:-:S04]  /*5a30*/  FADD.FTZ R38, R38, R45 ;  /* 0x0000002d26267221 */ /* 0x000fc80000010000 */
[----:B------:R-:W-:Y:S01]  /*5a40*/  FADD.FTZ R167, R167, R38 ;  /* 0x00000026a7a77221 */ /* 0x000fe20000010000 */
[C---:B-----5:R-:W-:Y:S07]  /*5a50*/  HMMA.16816.F32 R80, R4.reuse, R12, R80 ;  /* 0x0000000c0450723c */ /* 0x060fee0000001850 */
[----:B------:R-:W-:Y:S01]  /*5a60*/  FADD.FTZ R12, R26, R27 ;  /* 0x0000001b1a0c7221 */ /* 0x000fe20000010000 */
[----:B------:R-:W-:Y:S03]  /*5a70*/  HMMA.16816.F32 R76, R4, R14, R76 ;  /* 0x0000000e044c723c */ /* 0x000fe6000000184c */
[----:B------:R-:W-:-:S04]  /*5a80*/  FADD.FTZ R12, R3, R12 ;  /* 0x0000000c030c7221 */ /* 0x000fc80000010000 */
[----:B------:R-:W-:Y:S01]  /*5a90*/  FADD.FTZ R39, R39, R12 ;  /* 0x0000000c27277221 */ /* 0x000fe20000010000 */
[----:B--2---:R-:W-:Y:S03]  /*5aa0*/  HMMA.16816.F32 R72, R4, R8, R72 ;  /* 0x000000080448723c */ /* 0x004fe60000001848 */
[----:B------:R-:W-:-:S04]  /*5ab0*/  FADD.FTZ R84, R84, R39 ;  /* 0x0000002754547221 */ /* 0x000fc80000010000 */
[----:B------:R-:W-:Y:S01]  /*5ac0*/  FADD.FTZ R97, R97, R84 ;  /* 0x0000005461617221 */ /* 0x000fe20000010000 */
[----:B------:R-:W-:Y:S03]  /*5ad0*/  HMMA.16816.F32 R68, R4, R10, R68 ;  /* 0x0000000a0444723c */ /* 0x000fe60000001844 */
[----:B------:R-:W-:-:S04]  /*5ae0*/  FADD.FTZ R112, R112, R97 ;  /* 0x0000006170707221 */ /* 0x000fc80000010000 */
[----:B------:R-:W-:-:S04]  /*5af0*/  FADD.FTZ R53, R53, R112 ;  /* 0x0000007035357221 */ /* 0x000fc80000010000 */
[----:B------:R-:W-:Y:S01]  /*5b00*/  FADD.FTZ R168, R168, R53 ;  /* 0x00000035a8a87221 */ /* 0x000fe20000010000 */
        /* <DEDUP_REMOVED lines=63> */
.L_x_3901:
[----:B------:R-:W-:-:S04]  /*5f00*/  LEA R5, -R20, RZ, 0x7 ;  /* 0x000000ff14057211 */ /* 0x000fc800078e39ff */
[----:B------:R-:W-:Y:S02]  /*5f10*/  SHF.R.S32.HI R4, RZ, 0x1f, R5 ;  /* 0x0000001fff047819 */ /* 0x000fe40000011405 */
.L_x_3902:
[----:B------:R-:W-:Y:S02]  /*5f20*/  ISETP.GE.AND P0, PT, R157, c[0x0][0x220], PT ;  /* 0x000088009d007a0c */ /* 0x000fe40003f06270 */
[----:B------:R-:W-:-:S04]  /*5f30*/  LEA R170, P4, R5, R170, 0x1 ;  /* 0x000000aa05aa7211 */ /* 0x000fc800078808ff */
[----:B------:R-:W-:-:S07]  /*5f40*/  LEA.HI.X R169, R5, R169, R4, 0x1, P4 ;  /* 0x000000a905a97211 */ /* 0x000fce00020f0c04 */
[----:B------:R-:W-:Y:S01]  /*5f50*/  @!P0 IMAD.MOV.U32 R3, RZ, RZ, c[0x0][0x1a4] ;  /* 0x00006900ff038624 */ /* 0x000fe200078e00ff */
[CC--:B------:R-:W-:Y:S01]  /*5f60*/  @!P0 LEA R8, P3, R20.reuse, R24.reuse, 0x6 ;  /* 0x0000001814088211 */ /* 0x0c0fe200078630ff */
[----:B------:R-:W-:Y:S01]  /*5f70*/  @!P0 IMAD.MOV.U32 R22, RZ, RZ, R24 ;  /* 0x000000ffff168224 */ /* 0x000fe200078e0018 */
[C---:B------:R-:W-:Y:S01]  /*5f80*/  @!P0 IADD3 R6, P2, P1, R5.reuse, R24, R150 ;  /* 0x0000001805068210 */ /* 0x040fe2000795e096 */
[----:B------:R-:W-:Y:S01]  /*5f90*/  @!P0 IMAD.MOV.U32 R7, RZ, RZ, c[0x0][0x1a4] ;  /* 0x00006900ff078624 */ /* 0x000fe200078e00ff */
[CC--:B------:R-:W-:Y:S01]  /*5fa0*/  @!P0 LEA.HI.X R3, R20.reuse, R23.reuse, R3, 0x6, P3 ;  /* 0x0000001714038211 */ /* 0x0c0fe200018f3403 */
[----:B------:R-:W-:Y:S01]  /*5fb0*/  @!P0 IMAD.WIDE.U32 R20, R20, 0x60, R22 ;  /* 0x0000006014148825 */ /* 0x000fe200078e0016 */
[----:B------:R-:W-:Y:S01]  /*5fc0*/  @!P0 IADD3.X R23, R4, R23, R149, P2, P1 ;  /* 0x0000001704178210 */ /* 0x000fe200017e2495 */
[----:B------:R-:W-:Y:S01]  /*5fd0*/  @P0 STS [R152+0x3000], RZ ;  /* 0x003000ff98000388 */ /* 0x000fe20000000800 */
[----:B------:R-:W-:Y:S01]  /*5fe0*/  @!P0 IADD3 R8, P2, R5, R8, RZ ;  /* 0x0000000805088210 */ /* 0x000fe20007f5e0ff */
[----:B------:R-:W-:Y:S01]  /*5ff0*/  @!P0 IMAD R7, R7, 0x60, RZ ;  /* 0x0000006007078824 */ /* 0x000fe200078e02ff */
[----:B------:R-:W-:Y:S01]  /*6000*/  @!P0 IADD3 R9, P1, R5, R20, RZ ;  /* 0x0000001405098210 */ /* 0x000fe20007f3e0ff */
[----:B------:R-:W-:Y:S01]  /*6010*/  @!P0 IMAD.MOV.U32 R171, RZ, RZ, R169 ;  /* 0x000000ffffab8224 */ /* 0x000fe200078e00a9 */
[----:B------:R-:W-:Y:S01]  /*6020*/  @!P0 LEA R12, P3, R6, c[0x0][0x170], 0x1 ;  /* 0x00005c00060c8a11 */ /* 0x000fe200078608ff */
[----:B------:R-:W-:Y:S01]  /*6030*/  @!P0 IMAD.X R3, R4, 0x1, R3, P2 ;  /* 0x0000000104038824 */ /* 0x000fe200010e0603 */
[----:B------:R-:W-:Y:S01]  /*6040*/  @!P0 LEA R24, P2, R8, c[0x0][0x170], 0x1 ;  /* 0x00005c0008188a11 */ /* 0x000fe200078408ff */
[----:B------:R-:W-:Y:S01]  /*6050*/  @P0 STS [R152+0x3004], RZ ;  /* 0x003004ff98000388 */ /* 0x000fe20000000800 */
[----:B------:R-:W-:-:S02]  /*6060*/  @!P0 IADD3.X R4, R4, R21, R7, P1, !PT ;  /* 0x0000001504048210 */ /* 0x000fc40000ffe407 */
[----:B------:R-:W-:Y:S01]  /*6070*/  @!P0 LEA.HI.X R13, R6, c[0x0][0x174], R23, 0x1, P3 ;  /* 0x00005d00060d8a11 */ /* 0x000fe200018f0c17 */
[----:B------:R-:W-:Y:S01]  /*6080*/  @P0 STS.64 [R152+0x3008], RZ ;  /* 0x003008ff98000388 */ /* 0x000fe20000000a00 */
[C---:B------:R-:W-:Y:S02]  /*6090*/  @!P0 LEA R14, P1, R9.reuse, c[0x0][0x170], 0x1 ;  /* 0x00005c00090e8a11 */ /* 0x040fe400078208ff */
        /* <DEDUP_REMOVED lines=23> */
[----:B------:R-:W2:Y:S04]  /*6210*/  LDSM.16.M88.4 R4, [R141+0x1400] ;  /* 0x001400008d04783b */ /* 0x000ea80000000200 */
[----:B------:R-:W-:Y:S04]  /*6220*/  LDSM.16.M88.4 R28, [R142] ;  /* 0x000000008e1c783b */ /* 0x000fe80000000200 */
[----:B------:R-:W5:Y:S04]  /*6230*/  LDSM.16.M88.4 R8, [R140] ;  /* 0x000000008c08783b */ /* 0x000f680000000200 */
[----:B---3--:R-:W3:Y:S04]  /*6240*/  LDSM.16.M88.4 R24, [R137] ;  /* 0x000000008918783b */ /* 0x008ee80000000200 */
[----:B------:R-:W-:Y:S04]  /*6250*/  LDSM.16.M88.4 R40, [R141+0x1c00] ;  /* 0x001c00008d28783b */ /* 0x000fe80000000200 */
[----:B------:R-:W-:Y:S04]  /*6260*/  LDSM.16.M88.4 R44, [R134] ;  /* 0x00000000862c783b */ /* 0x000fe80000000200 */
[----:B------:R-:W-:Y:S04]  /*6270*/  LDSM.16.M88.4 R32, [R141+0x2800] ;  /* 0x002800008d20783b */ /* 0x000fe80000000200 */
[----:B------:R-:W0:Y:S01]  /*6280*/  LDGDEPBAR ;  /* 0x00000000000079af */ /* 0x000e220000000000 */
[C---:B----4-:R-:W-:Y:S08]  /*6290*/  HMMA.16816.F32 R16, R36.reuse, R20, RZ ;  /* 0x000000142410723c */ /* 0x050ff000000018ff */
[C---:B------:R-:W-:Y:S08]  /*62a0*/  HMMA.16816.F32 R20, R36.reuse, R22, RZ ;  /* 0x000000162414723c */ /* 0x040ff000000018ff */
[C---:B--2---:R-:W-:Y:S08]  /*62b0*/  HMMA.16816.F32 R12, R36.reuse, R4, RZ ;  /* 0x00000004240c723c */ /* 0x044ff000000018ff */
[----:B------:R-:W-:Y:S08]  /*62c0*/  HMMA.16816.F32 R4, R36, R6, RZ ;  /* 0x000000062404723c */ /* 0x000ff000000018ff */
[C---:B-----5:R-:W-:Y:S08]  /*62d0*/  HMMA.16816.F32 R16, R28.reuse, R8, R16 ;  /* 0x000000081c10723c */ /* 0x060ff00000001810 */
[C---:B------:R-:W-:Y:S01]  /*62e0*/  HMMA.16816.F32 R20, R28.reuse, R10, R20 ;  /* 0x0000000a1c14723c */ /* 0x040fe20000001814 */
[----:B------:R-:W2:Y:S07]  /*62f0*/  LDSM.16.M88.4 R8, [R141+0x1800] ;  /* 0x001800008d08783b */ /* 0x000eae0000000200 */
[C---:B---3--:R-:W-:Y:S08]  /*6300*/  HMMA.16816.F32 R12, R28.reuse, R24, R12 ;  /* 0x000000181c0c723c */ /* 0x048ff0000000180c */
[----:B------:R-:W-:Y:S01]  /*6310*/  HMMA.16816.F32 R4, R28, R26, R4 ;  /* 0x0000001a1c04723c */ /* 0x000fe20000001804 */
[----:B------:R-:W-:Y:S01]  /*6320*/  FMUL.FTZ R3, R16, c[0x0][0x2ec] ;  /* 0x0000bb0010037a20 */ /* 0x000fe20000410000 */
[----:B------:R-:W-:Y:S01]  /*6330*/  LDSM.16.M88.4 R24, [R133] ;  /* 0x000000008518783b */ /* 0x000fe20000000200 */
[----:B------:R-:W-:-:S02]  /*6340*/  FMUL.FTZ R55, R17, c[0x0][0x2ec] ;  /* 0x0000bb0011377a20 */ /* 0x000fc40000410000 */
[----:B------:R-:W-:Y:S02]  /*6350*/  FMUL.FTZ R53, R18, c[0x0][0x2ec] ;  /* 0x0000bb0012357a20 */ /* 0x000fe40000410000 */
[----:B------:R-:W-:Y:S01]  /*6360*/  FMUL.FTZ R56, R19, c[0x0][0x2ec] ;  /* 0x0000bb0013387a20 */ /* 0x000fe20000410000 */
[----:B------:R-:W-:Y:S01]  /*6370*/  MUFU.TANH R3, R3 ;  /* 0x0000000300037308 */ /* 0x000fe20000002400 */
[----:B------:R-:W3:Y:S01]  /*6380*/  LDSM.16.M88.4 R16, [R136] ;  /* 0x000000008810783b */ /* 0x000ee20000000200 */
        /* <DEDUP_REMOVED lines=9> */
[----:B--2---:R-:W-:Y:S01]  /*6420*/  HMMA.16816.F32 R20, R36, R8, RZ ;  /* 0x000000082414723c */ /* 0x004fe200000018ff */
[----:B------:R2:W-:Y:S01]  /*6430*/  MUFU.TANH R66, R12 ;  /* 0x0000000c00427308 */ /* 0x0005e20000002400 */
[----:B------:R-:W-:Y:S02]  /*6440*/  FMUL.FTZ R61, R15, c[0x0][0x2ec] ;  /* 0x0000bb000f3d7a20 */ /* 0x000fe40000410000 */
[----:B------:R-:W-:Y:S02]  /*6450*/  FMUL.FTZ R62, R5, c[0x0][0x2ec] ;  /* 0x0000bb00053e7a20 */ /* 0x000fe40000410000 */
[----:B------:R-:W-:-:S02]  /*6460*/  FMUL.FTZ R87, R6, c[0x0][0x2ec] ;  /* 0x0000bb0006577a20 */ /* 0x000fc40000410000 */
[----:B------:R-:W-:Y:S01]  /*6470*/  HMMA.16816.F32 R8, R36, R10, RZ ;  /* 0x0000000a2408723c */ /* 0x000fe200000018ff */
[----:B------:R4:W-:Y:S01]  /*6480*/  MUFU.TANH R84, R4 ;  /* 0x0000000400547308 */ /* 0x0009e20000002400 */
[----:B------:R-:W-:Y:S01]  /*6490*/  FMUL.FTZ R63, R7, c[0x0][0x2ec] ;  /* 0x0000bb00073f7a20 */ /* 0x000fe20000410000 */
[----:B--2---:R-:W2:Y:S06]  /*64a0*/  LDSM.16.M88.4 R12, [R135] ;  /* 0x00000000870c783b */ /* 0x004eac0000000200 */
[----:B------:R-:W5:Y:S07]  /*64b0*/  MUFU.TANH R58, R58 ;  /* 0x0000003a003a7308 */ /* 0x000f6e0000002400 */
[C---:B---3--:R-:W-:Y:S01]  /*64c0*/  HMMA.16816.F32 R20, R28.reuse, R16, R20 ;  /* 0x000000101c14723c */ /* 0x048fe20000001814 */
[----:B----4-:R-:W3:Y:S01]  /*64d0*/  LDSM.16.M88.4 R4, [R141+0x2000] ;  /* 0x002000008d04783b */ /* 0x010ee20000000200 */
[----:B------:R-:W4:Y:S06]  /*64e0*/  MUFU.TANH R64, R64 ;  /* 0x0000004000407308 */ /* 0x000f2c0000002400 */
[----:B------:R-:W-:Y:S02]  /*64f0*/  HMMA.16816.F32 R8, R28, R18, R8 ;  /* 0x000000121c08723c */ /* 0x000fe40000001808 */
[----:B------:R-:W1:Y:S06]  /*6500*/  MUFU.TANH R87, R87 ;  /* 0x0000005700577308 */ /* 0x000e6c0000002400 */
[C---:B------:R-:W-:Y:S02]  /*6510*/  HMMA.16816.F32 R16, R36.reuse, R40, RZ ;  /* 0x000000282410723c */ /* 0x040fe400000018ff */
[----:B------:R-:W-:Y:S06]  /*6520*/  MUFU.TANH R55, R55 ;  /* 0x0000003700377308 */ /* 0x000fec0000002400 */
[----:B------:R-:W-:Y:S01]  /*6530*/  HMMA.16816.F32 R40, R36, R42, RZ ;  /* 0x0000002a2428723c */ /* 0x000fe200000018ff */
[----:B------:R-:W-:Y:S01]  /*6540*/  FMUL.FTZ R20, R20, c[0x0][0x2ec] ;  /* 0x0000bb0014147a20 */ /* 0x000fe20000410000 */
[----:B------:R-:W-:Y:S01]  /*6550*/  MUFU.TANH R56, R56 ;  /* 0x0000003800387308 */ /* 0x000fe20000002400 */
        /* <DEDUP_REMOVED lines=8> */
[C---:B--2---:R-:W-:Y:S02]  /*65e0*/  HMMA.16816.F32 R16, R28.reuse, R12, R16 ;  /* 0x0000000c1c10723c */ /* 0x044fe40000001810 */
[----:B------:R-:W-:Y:S06]  /*65f0*/  MUFU.TANH R65, R21 ;  /* 0x0000001500417308 */ /* 0x000fec0000002400 */
[----:B------:R-:W-:Y:S01]  /*6600*/  HMMA.16816.F32 R40, R28, R14, R40 ;  /* 0x0000000e1c28723c */ /* 0x000fe20000001828 */
[----:B------:R-:W2:Y:S01]  /*6610*/  LDSM.16.M88.4 R12, [R141+0x2400] ;  /* 0x002400008d0c783b */ /* 0x000ea20000000200 */
[----:B------:R-:W1:Y:S06]  /*6620*/  MUFU.TANH R164, R22 ;  /* 0x0000001600a47308 */ /* 0x000e6c0000002400 */
[C---:B---3--:R-:W-:Y:S02]  /*6630*/  HMMA.16816.F32 R8, R36.reuse, R4, RZ ;  /* 0x000000042408723c */ /* 0x048fe400000018ff */
[----:B------:R3:W-:Y:S06]  /*6640*/  MUFU.TANH R67, R23 ;  /* 0x0000001700437308 */ /* 0x0007ec0000002400 */
        /* <DEDUP_REMOVED lines=8> */
[----:B------:R-:W-:Y:S01]  /*66d0*/  FMUL.FTZ R93, R41, c[0x0][0x2ec] ;  /* 0x0000bb00295d7a20 */ /* 0x000fe20000410000 */
[----:B---3--:R-:W3:Y:S01]  /*66e0*/  LDSM.16.M88.4 R20, [R132] ;  /* 0x000000008414783b */ /* 0x008ee20000000200 */
[----:B------:R-:W-:Y:S02]  /*66f0*/  FMUL.FTZ R110, R42, c[0x0][0x2ec] ;  /* 0x0000bb002a6e7a20 */ /* 0x000fe40000410000 */
[----:B------:R-:W-:Y:S01]  /*6700*/  FMUL.FTZ R122, R43, c[0x0][0x2ec] ;  /* 0x0000bb002b7a7a20 */ /* 0x000fe20000410000 */
[C---:B------:R-:W-:Y:S02]  /*6710*/  HMMA.16816.F32 R8, R28.reuse, R44, R8 ;  /* 0x0000002c1c08723c */ /* 0x040fe40000001808 */
[----:B------:R1:W-:Y:S06]  /*6720*/  MUFU.TANH R94, R40 ;  /* 0x00000028005e7308 */ /* 0x0003ec0000002400 */
[----:B------:R-:W-:Y:S02]  /*6730*/  HMMA.16816.F32 R4, R28, R46, R4 ;  /* 0x0000002e1c04723c */ /* 0x000fe40000001804 */
[----:B------:R2:W-:Y:S06]  /*6740*/  MUFU.TANH R90, R17 ;  /* 0x00000011005a7308 */ /* 0x0005ec0000002400 */
        /* <DEDUP_REMOVED lines=9> */
[----:B------:R-:W-:Y:S01]  /*67e0*/  FMUL.FTZ R97, R4, c[0x0][0x2ec] ;  /* 0x0000bb0004617a20 */ /* 0x000fe20000410000 */
[----:B--2---:R-:W-:Y:S01]  /*67f0*/  HMMA.16816.F32 R16, R36, R12, RZ ;  /* 0x0000000c2410723c */ /* 0x004fe200000018ff */
[----:B------:R-:W-:Y:S01]  /*6800*/  FMUL.FTZ R112, R6, c[0x0][0x2ec] ;  /* 0x0000bb0006707a20 */ /* 0x000fe20000410000 */
[----:B------:R-:W-:Y:S01]  /*6810*/  MUFU.TANH R96, R8 ;  /* 0x0000000800607308 */ /* 0x000fe20000002400 */
[----:B------:R-:W-:Y:S02]  /*6820*/  FMUL.FTZ R184, R5, c[0x0][0x2ec] ;  /* 0x0000bb0005b87a20 */ /* 0x000fe40000410000 */
[----:B------:R-:W-:-:S03]  /*6830*/  FMUL.FTZ R114, R7, c[0x0][0x2ec] ;  /* 0x0000bb0007727a20 */ /* 0x000fc60000410000 */
[----:B------:R-:W-:Y:S02]  /*6840*/  HMMA.16816.F32 R12, R36, R14, RZ ;  /* 0x0000000e240c723c */ /* 0x000fe400000018ff */
[----:B------:R-:W-:Y:S06]  /*6850*/  MUFU.TANH R95, R9 ;  /* 0x00000009005f7308 */ /* 0x000fec0000002400 */
[C---:B---3--:R-:W-:Y:S02]  /*6860*/  HMMA.16816.F32 R44, R28.reuse, R20, R44 ;  /* 0x000000141c2c723c */ /* 0x048fe4000000182c */
[----:B------:R2:W-:Y:S05]  /*6870*/  MUFU.TANH R116, R10 ;  /* 0x0000000a00747308 */ /* 0x0005ea0000002400 */
[----:B------:R-:W-:Y:S01]  /*6880*/  IMAD.SHL.U32 R21, R153, 0x80, RZ ;  /* 0x0000008099157824 */ /* 0x000fe200078e00ff */
[----:B------:R-:W-:Y:S02]  /*6890*/  HMMA.16816.F32 R16, R28, R24, R16 ;  /* 0x000000181c10723c */ /* 0x000fe40000001810 */
[----:B------:R-:W3:Y:S02]  /*68a0*/  MUFU.TANH R110, R110 ;  /* 0x0000006e006e7308 */ /* 0x000ee40000002400 */
[----:B------:R-:W-:-:S02]  /*68b0*/  LOP3.LUT R4, R21, 0x10, R50, 0xfe, !PT ;  /* 0x0000001015047812 */ /* 0x000fc400078efe32 */
[C-C-:B------:R-:W-:Y:S02]  /*68c0*/  LOP3.LUT R6, R21.reuse, 0x8, R50.reuse, 0xfe, !PT ;  /* 0x0000000815067812 */ /* 0x140fe400078efe32 */
[----:B------:R-:W-:Y:S01]  /*68d0*/  HMMA.16816.F32 R12, R28, R26, R12 ;  /* 0x0000001a1c0c723c */ /* 0x000fe2000000180c */
[C---:B------:R-:W-:Y:S01]  /*68e0*/  ISETP.GE.AND P4, PT, R4.reuse, R52, PT ;  /* 0x000000340400720c */ /* 0x040fe20003f86270 */
[----:B--2---:R-:W2:Y:S01]  /*68f0*/  LDSM.16.M88.4 R8, [R86] ;  /* 0x000000005608783b */ /* 0x004ea20000000200 */
[----:B------:R-:W-:Y:S01]  /*6900*/  ISETP.GE.AND P5, PT, R4, R51, PT ;  /* 0x000000330400720c */ /* 0x000fe20003fa6270 */
[----:B------:R-:W2:Y:S01]  /*6910*/  MUFU.TANH R97, R97 ;  /* 0x0000006100617308 */ /* 0x000ea20000002400 */
[----:B------:R-:W-:Y:S01]  /*6920*/  LOP3.LUT R4, R21, 0x18, R50, 0xfe, !PT ;  /* 0x0000001815047812 */ /* 0x000fe200078efe32 */
[----:B------:R-:W-:-:S04]  /*6930*/  DEPBAR.LE SB0, 0x0 ;  /* 0x000080000000791a */ /* 0x000fc80000000000 */
[C---:B-1----:R-:W-:Y:S01]  /*6940*/  HMMA.16816.F32 R24, R36.reuse, R40, RZ ;  /* 0x000000282418723c */ /* 0x042fe200000018ff */
[CC--:B------:R-:W-:Y:S01]  /*6950*/  ISETP.GE.AND P2, PT, R6.reuse, R52.reuse, PT ;  /* 0x000000340600720c */ /* 0x0c0fe20003f46270 */
[----:B------:R-:W1:Y:S01]  /*6960*/  MUFU.TANH R112, R112 ;  /* 0x0000007000707308 */ /* 0x000e620000002400 */
[----:B------:R-:W-:Y:S01]  /*6970*/  ISETP.GE.AND P1, PT, R6, R51, PT ;  /* 0x000000330600720c */ /* 0x000fe20003f26270 */
[----:B------:R-:W-:Y:S01]  /*6980*/  FMUL.FTZ R46, R46, c[0x0][0x2ec] ;  /* 0x0000bb002e2e7a20 */ /* 0x000fe20000410000 */
[----:B------:R-:W-:Y:S01]  /*6990*/  ISETP.GE.AND P3, PT, R4, R52, PT ;  /* 0x000000340400720c */ /* 0x000fe20003f66270 */
[----:B------:R-:W-:Y:S01]  /*69a0*/  FMUL.FTZ R16, R16, c[0x0][0x2ec] ;  /* 0x0000bb0010107a20 */ /* 0x000fe20000410000 */
[----:B-----5:R-:W-:Y:S01]  /*69b0*/  FSEL R6, R58, -INF , !P1 ;  /* 0xff8000003a067808 */ /* 0x020fe20004800000 */
[----:B------:R-:W-:Y:S01]  /*69c0*/  HMMA.16816.F32 R36, R36, R42, RZ ;  /* 0x0000002a2424723c */ /* 0x000fe200000018ff */
[----:B------:R-:W-:Y:S01]  /*69d0*/  FMUL.FTZ R18, R18, c[0x0][0x2ec] ;  /* 0x0000bb0012127a20 */ /* 0x000fe20000410000 */
[----:B------:R5:W1:Y:S01]  /*69e0*/  MUFU.TANH R20, R16 ;  /* 0x0000001000147308 */ /* 0x000a620000002400 */
[----:B------:R-:W-:Y:S01]  /*69f0*/  FSEL R66, R66, -INF , !P4 ;  /* 0xff80000042427808 */ /* 0x000fe20006000000 */
[----:B------:R-:W-:-:S02]  /*6a00*/  FMUL.FTZ R19, R19, c[0x0][0x2ec] ;  /* 0x0000bb0013137a20 */ /* 0x000fc40000410000 */
[----:B------:R-:W-:Y:S01]  /*6a10*/  FMUL.FTZ R40, R12, c[0x0][0x2ec] ;  /* 0x0000bb000c287a20 */ /* 0x000fe20000410000 */
[----:B------:R-:W-:Y:S01]  /*6a20*/  FSEL R12, R54, -INF , !P2 ;  /* 0xff800000360c7808 */ /* 0x000fe20005000000 */
[C---:B------:R-:W-:Y:S01]  /*6a30*/  HMMA.16816.F32 R32, R28.reuse, R22, R32 ;  /* 0x000000161c20723c */ /* 0x040fe20000001820 */
[----:B------:R-:W-:Y:S01]  /*6a40*/  FMUL.FTZ R41, R14, c[0x0][0x2ec] ;  /* 0x0000bb000e297a20 */ /* 0x000fe20000410000 */
[--C-:B------:R-:W-:Y:S01]  /*6a50*/  LOP3.LUT R14, R21, 0x28, R50.reuse, 0xfe, !PT ;  /* 0x00000028150e7812 */ /* 0x100fe200078efe32 */
[----:B------:R1:W1:Y:S01]  /*6a60*/  MUFU.TANH R104, R18 ;  /* 0x0000001200687308 */ /* 0x0002620000002400 */
[-C--:B------:R-:W-:Y:S01]  /*6a70*/  ISETP.GE.AND P2, PT, R4, R51.reuse, PT ;  /* 0x000000330400720c */ /* 0x080fe20003f46270 */
[----:B------:R-:W-:Y:S01]  /*6a80*/  FMUL.FTZ R13, R13, c[0x0][0x2ec] ;  /* 0x0000bb000d0d7a20 */ /* 0x000fe20000410000 */
[----:B----4-:R-:W-:Y:S01]  /*6a90*/  FSEL R4, R64, -INF , !P5 ;  /* 0xff80000040047808 */ /* 0x010fe20006800000 */
[----:B------:R-:W-:Y:S01]  /*6aa0*/  FMUL.FTZ R23, R44, c[0x0][0x2ec] ;  /* 0x0000bb002c177a20 */ /* 0x000fe20000410000 */
[-C--:B------:R-:W-:Y:S01]  /*6ab0*/  ISETP.GE.AND P5, PT, R14, R52.reuse, PT ;  /* 0x000000340e00720c */ /* 0x080fe20003fa6270 */
[----:B------:R-:W-:Y:S01]  /*6ac0*/  FMUL.FTZ R17, R17, c[0x0][0x2ec] ;  /* 0x0000bb0011117a20 */ /* 0x000fe20000410000 */
[----:B-----5:R-:W-:Y:S01]  /*6ad0*/  LOP3.LUT R16, R21, 0x20, R50, 0xfe, !PT ;  /* 0x0000002015107812 */ /* 0x020fe200078efe32 */
[----:B------:R-:W4:Y:S01]  /*6ae0*/  MUFU.TANH R40, R40 ;  /* 0x0000002800287308 */ /* 0x000f220000002400 */
[----:B------:R-:W-:Y:S01]  /*6af0*/  FSEL R174, R87, -INF , !P2 ;  /* 0xff80000057ae7808 */ /* 0x000fe20005000000 */
[----:B------:R-:W-:Y:S01]  /*6b00*/  FMUL.FTZ R15, R15, c[0x0][0x2ec] ;  /* 0x0000bb000f0f7a20 */ /* 0x000fe20000410000 */
[C---:B------:R-:W-:Y:S01]  /*6b10*/  ISETP.GE.AND P1, PT, R16.reuse, R52, PT ;  /* 0x000000341000720c */ /* 0x040fe20003f26270 */
[----:B--2---:R-:W-:Y:S01]  /*6b20*/  HMMA.16816.F32 R24, R28, R8, R24 ;  /* 0x000000081c18723c */ /* 0x004fe20000001818 */
[----:B------:R-:W-:-:S02]  /*6b30*/  ISETP.GE.AND P4, PT, R16, R51, PT ;  /* 0x000000331000720c */ /* 0x000fc40003f86270 */
[--C-:B-1----:R-:W-:Y:S01]  /*6b40*/  LOP3.LUT R18, R21, 0x30, R50.reuse, 0xfe, !PT ;  /* 0x0000003015127812 */ /* 0x102fe200078efe32 */
[----:B------:R-:W1:Y:S01]  /*6b50*/  MUFU.TANH R22, R41 ;  /* 0x0000002900167308 */ /* 0x000e620000002400 */
[----:B------:R-:W-:Y:S02]  /*6b60*/  FSEL R16, R84, -INF , !P3 ;  /* 0xff80000054107808 */ /* 0x000fe40005800000 */
[-C--:B------:R-:W-:Y:S01]  /*6b70*/  ISETP.GE.AND P3, PT, R14, R51.reuse, PT ;  /* 0x000000330e00720c */ /* 0x080fe20003f66270 */
[----:B------:R-:W-:Y:S01]  /*6b80*/  HMMA.16816.F32 R36, R28, R10, R36 ;  /* 0x0000000a1c24723c */ /* 0x000fe20000001824 */
[----:B------:R-:W-:Y:S01]  /*6b90*/  FSEL R14, R89, -INF , !P1 ;  /* 0xff800000590e7808 */ /* 0x000fe20004800000 */
[----:B------:R-:W-:Y:S01]  /*6ba0*/  FMUL.FTZ R32, R32, c[0x0][0x2ec] ;  /* 0x0000bb0020207a20 */ /* 0x000fe20000410000 */
[C---:B------:R-:W-:Y:S01]  /*6bb0*/  ISETP.GE.AND P2, PT, R18.reuse, R52, PT ;  /* 0x000000341200720c */ /* 0x040fe20003f46270 */
[----:B------:R-:W2:Y:S01]  /*6bc0*/  MUFU.TANH R23, R23 ;  /* 0x0000001700177308 */ /* 0x000ea20000002400 */
[----:B------:R-:W-:Y:S01]  /*6bd0*/  ISETP.GE.AND P1, PT, R18, R51, PT ;  /* 0x000000331200720c */ /* 0x000fe20003f26270 */
[----:B------:R-:W-:Y:S01]  /*6be0*/  FMUL.FTZ R34, R34, c[0x0][0x2ec] ;  /* 0x0000bb0022227a20 */ /* 0x000fe20000410000 */
[--C-:B------:R-:W-:Y:S01]  /*6bf0*/  LOP3.LUT R18, R21, 0x38, R50.reuse, 0xfe, !PT ;  /* 0x0000003815127812 */ /* 0x100fe200078efe32 */
[----:B------:R-:W-:Y:S01]  /*6c00*/  FMUL.FTZ R33, R33, c[0x0][0x2ec] ;  /* 0x0000bb0021217a20 */ /* 0x000fe20000410000 */
[----:B------:R-:W-:Y:S01]  /*6c10*/  LOP3.LUT R9, R21, 0x40, R50, 0xfe, !PT ;  /* 0x0000004015097812 */ /* 0x000fe200078efe32 */
[----:B------:R-:W-:Y:S01]  /*6c20*/  FMUL.FTZ R35, R35, c[0x0][0x2ec] ;  /* 0x0000bb0023237a20 */ /* 0x000fe20000410000 */
[----:B------:R-:W-:Y:S01]  /*6c30*/  FSEL R164, R164, -INF , !P4 ;  /* 0xff800000a4a47808 */ /* 0x000fe20006000000 */
[----:B------:R5:W1:Y:S01]  /*6c40*/  MUFU.TANH R84, R46 ;  /* 0x0000002e00547308 */ /* 0x000a620000002400 */
[----:B------:R-:W-:-:S02]  /*6c50*/  FSEL R8, R91, -INF , !P5 ;  /* 0xff8000005b087808 */ /* 0x000fc40006800000 */
[-C--:B------:R-:W-:Y:S01]  /*6c60*/  ISETP.GE.AND P4, PT, R18, R52.reuse, PT ;  /* 0x000000341200720c */ /* 0x080fe20003f86270 */
[----:B------:R-:W-:Y:S01]  /*6c70*/  FMUL.FTZ R24, R24, c[0x0][0x2ec] ;  /* 0x0000bb0018187a20 */ /* 0x000fe20000410000 */
[-C--:B------:R-:W-:Y:S01]  /*6c80*/  ISETP.GE.AND P5, PT, R18, R51.reuse, PT ;  /* 0x000000331200720c */ /* 0x080fe20003fa6270 */
[----:B------:R-:W-:Y:S01]  /*6c90*/  FMUL.FTZ R25, R25, c[0x0][0x2ec] ;  /* 0x0000bb0019197a20 */ /* 0x000fe20000410000 */
[----:B------:R-:W-:Y:S01]  /*6ca0*/  FSEL R126, R126, -INF , !P3 ;  /* 0xff8000007e7e7808 */ /* 0x000fe20005800000 */
[----:B------:R-:W1:Y:S01]  /*6cb0*/  MUFU.TANH R130, R32 ;  /* 0x0000002000827308 */ /* 0x000e620000002400 */
[----:B------:R-:W-:Y:S02]  /*6cc0*/  FSEL R18, R92, -INF , !P2 ;  /* 0xff8000005c127808 */ /* 0x000fe40005000000 */
[--C-:B------:R-:W-:Y:S01]  /*6cd0*/  LOP3.LUT R10, R21, 0x48, R50.reuse, 0xfe, !PT ;  /* 0x00000048150a7812 */ /* 0x100fe200078efe32 */
[----:B------:R-:W-:Y:S01]  /*6ce0*/  FMUL.FTZ R36, R36, c[0x0][0x2ec] ;  /* 0x0000bb0024247a20 */ /* 0x000fe20000410000 */
[CC--:B------:R-:W-:Y:S01]  /*6cf0*/  ISETP.GE.AND P3, PT, R9.reuse, R52.reuse, PT ;  /* 0x000000340900720c */ /* 0x0c0fe20003f66270 */
[----:B------:R-:W-:Y:S01]  /*6d00*/  FMUL.FTZ R38, R38, c[0x0][0x2ec] ;  /* 0x0000bb0026267a20 */ /* 0x000fe20000410000 */
[----:B------:R-:W-:Y:S01]  /*6d10*/  ISETP.GE.AND P2, PT, R9, R51, PT ;  /* 0x000000330900720c */ /* 0x000fe20003f46270 */
[----:B-----5:R-:W-:Y:S01]  /*6d20*/  FMUL.FTZ R46, R26, c[0x0][0x2ec] ;  /* 0x0000bb001a2e7a20 */ /* 0x020fe20000410000 */
[----:B------:R-:W-:Y:S01]  /*6d30*/  LOP3.LUT R9, R21, 0x50, R50, 0xfe, !PT ;  /* 0x0000005015097812 */ /* 0x000fe200078efe32 */
[----:B------:R5:W1:Y:S01]  /*6d40*/  MUFU.TANH R58, R34 ;  /* 0x00000022003a7308 */ /* 0x000a620000002400 */
[----:B------:R-:W-:Y:S01]  /*6d50*/  FSEL R124, R124, -INF , !P1 ;  /* 0xff8000007c7c7808 */ /* 0x000fe20004800000 */
[----:B------:R-:W-:Y:S01]  /*6d60*/  FMUL.FTZ R37, R37, c[0x0][0x2ec] ;  /* 0x0000bb0025257a20 */ /* 0x000fe20000410000 */
[----:B------:R-:W-:Y:S01]  /*6d70*/  FSEL R94, R94, -INF , !P4 ;  /* 0xff8000005e5e7808 */ /* 0x000fe20006000000 */
[----:B------:R-:W-:Y:S01]  /*6d80*/  FMUL.FTZ R39, R39, c[0x0][0x2ec] ;  /* 0x0000bb0027277a20 */ /* 0x000fe20000410000 */
[----:B------:R-:W-:-:S02]  /*6d90*/  ISETP.GE.AND P1, PT, R10, R52, PT ;  /* 0x000000340a00720c */ /* 0x000fc40003f26270 */
[-C--:B------:R-:W-:Y:S01]  /*6da0*/  ISETP.GE.AND P4, PT, R10, R51.reuse, PT ;  /* 0x000000330a00720c */ /* 0x080fe20003f86270 */
[----:B------:R4:W1:Y:S01]  /*6db0*/  MUFU.TANH R108, R24 ;  /* 0x00000018006c7308 */ /* 0x0008620000002400 */
[----:B---3--:R-:W-:Y:S02]  /*6dc0*/  FSEL R110, R110, -INF , !P5 ;  /* 0xff8000006e6e7808 */ /* 0x008fe40006800000 */
[----:B------:R-:W-:Y:S02]  /*6dd0*/  FSEL R96, R96, -INF , !P3 ;  /* 0xff80000060607808 */ /* 0x000fe40005800000 */
[--C-:B------:R-:W-:Y:S02]  /*6de0*/  LOP3.LUT R10, R21, 0x58, R50.reuse, 0xfe, !PT ;  /* 0x00000058150a7812 */ /* 0x100fe400078efe32 */
[C---:B------:R-:W-:Y:S01]  /*6df0*/  ISETP.GE.AND P5, PT, R9.reuse, R52, PT ;  /* 0x000000340900720c */ /* 0x040fe20003fa6270 */
[----:B------:R-:W3:Y:S01]  /*6e00*/  MUFU.TANH R46, R46 ;  /* 0x0000002e002e7308 */ /* 0x000ee20000002400 */
[----:B------:R-:W-:Y:S01]  /*6e10*/  ISETP.GE.AND P3, PT, R9, R51, PT ;  /* 0x000000330900720c */ /* 0x000fe20003f66270 */
[----:B-----5:R-:W-:Y:S01]  /*6e20*/  FMUL.FTZ R34, R45, c[0x0][0x2ec] ;  /* 0x0000bb002d227a20 */ /* 0x020fe20000410000 */
[----:B------:R-:W-:-:S02]  /*6e30*/  LOP3.LUT R9, R21, 0x60, R50, 0xfe, !PT ;  /* 0x0000006015097812 */ /* 0x000fc400078efe32 */
[----:B------:R-:W-:Y:S02]  /*6e40*/  FSEL R116, R116, -INF , !P2 ;  /* 0xff80000074747808 */ /* 0x000fe40005000000 */
[----:B------:R-:W-:Y:S01]  /*6e50*/  FSEL R28, R97, -INF , !P1 ;  /* 0xff800000611c7808 */ /* 0x000fe20004800000 */
[----:B------:R-:W5:Y:S01]  /*6e60*/  MUFU.TANH R54, R36 ;  /* 0x0000002400367308 */ /* 0x000f620000002400 */
[C---:B------:R-:W-:Y:S02]  /*6e70*/  ISETP.GE.AND P2, PT, R10.reuse, R52, PT ;  /* 0x000000340a00720c */ /* 0x040fe40003f46270 */
[----:B------:R-:W-:Y:S02]  /*6e80*/  ISETP.GE.AND P1, PT, R10, R51, PT ;  /* 0x000000330a00720c */ /* 0x000fe40003f26270 */
[----:B------:R-:W-:Y:S02]  /*6e90*/  FSEL R112, R112, -INF , !P4 ;  /* 0xff80000070707808 */ /* 0x000fe40006000000 */
[----:B------:R-:W-:Y:S01]  /*6ea0*/  FSEL R26, R20, -INF , !P5 ;  /* 0xff800000141a7808 */ /* 0x000fe20006800000 */
[----:B------:R-:W1:Y:S01]  /*6eb0*/  MUFU.TANH R42, R38 ;  /* 0x00000026002a7308 */ /* 0x000e620000002400 */
[----:B------:R-:W-:-:S02]  /*6ec0*/  LOP3.LUT R10, R21, 0x68, R50, 0xfe, !PT ;  /* 0x00000068150a7812 */ /* 0x000fc400078efe32 */
[CC--:B------:R-:W-:Y:S02]  /*6ed0*/  ISETP.GE.AND P4, PT, R9.reuse, R52.reuse, PT ;  /* 0x000000340900720c */ /* 0x0c0fe40003f86270 */
[----:B------:R-:W-:Y:S02]  /*6ee0*/  ISETP.GE.AND P5, PT, R9, R51, PT ;  /* 0x000000330900720c */ /* 0x000fe40003fa6270 */
[----:B------:R-:W-:Y:S01]  /*6ef0*/  LOP3.LUT R9, R21, 0x70, R50, 0xfe, !PT ;  /* 0x0000007015097812 */ /* 0x000fe200078efe32 */
[----:B------:R-:W3:Y:S01]  /*6f00*/  MUFU.TANH R59, R59 ;  /* 0x0000003b003b7308 */ /* 0x000ee20000002400 */
[----:B------:R-:W-:Y:S02]  /*6f10*/  FSEL R104, R104, -INF , !P3 ;  /* 0xff80000068687808 */ /* 0x000fe40005800000 */
[----:B----4-:R-:W-:Y:S02]  /*6f20*/  FSEL R24, R40, -INF , !P2 ;  /* 0xff80000028187808 */ /* 0x010fe40005000000 */
[----:B------:R-:W-:-:S02]  /*6f30*/  ISETP.GE.AND P3, PT, R10, R52, PT ;  /* 0x000000340a00720c */ /* 0x000fc40003f66270 */
[-C--:B------:R-:W-:Y:S01]  /*6f40*/  ISETP.GE.AND P2, PT, R10, R51.reuse, PT ;  /* 0x000000330a00720c */ /* 0x080fe20003f46270 */
[----:B------:R-:W4:Y:S01]  /*6f50*/  MUFU.TANH R60, R60 ;  /* 0x0000003c003c7308 */ /* 0x000f220000002400 */
[----:B-1----:R-:W-:Y:S02]  /*6f60*/  FSEL R92, R22, -INF , !P1 ;  /* 0xff800000165c7808 */ /* 0x002fe40004800000 */
[----:B--2---:R-:W-:Y:S02]  /*6f70*/  FSEL R10, R23, -INF , !P4 ;  /* 0xff800000170a7808 */ /* 0x004fe40006000000 */
[C---:B------:R-:W-:Y:S02]  /*6f80*/  ISETP.GE.AND P1, PT, R9.reuse, R52, PT ;  /* 0x000000340900720c */ /* 0x040fe40003f26270 */
[----:B------:R-:W-:Y:S01]  /*6f90*/  ISETP.GE.AND P4, PT, R9, R51, PT ;  /* 0x000000330900720c */ /* 0x000fe20003f86270 */
[----:B------:R-:W1:Y:S01]  /*6fa0*/  MUFU.TANH R57, R57 ;  /* 0x0000003900397308 */ /* 0x000e620000002400 */
[----:B------:R-:W-:-:S02]  /*6fb0*/  LOP3.LUT R9, R21, R50, RZ, 0xfc, !PT ;  /* 0x0000003215097212 */ /* 0x000fc400078efcff */
[----:B------:R-:W-:Y:S02]  /*6fc0*/  LOP3.LUT R11, R21, 0x78, R50, 0xfe, !PT ;  /* 0x00000078150b7812 */ /* 0x000fe400078efe32 */
[----:B------:R-:W-:Y:S02]  /*6fd0*/  IADD3 R5, R9, 0x1, RZ ;  /* 0x0000000109057810 */ /* 0x000fe40007ffe0ff */
[----:B------:R-:W-:Y:S01]  /*6fe0*/  FSEL R84, R84, -INF , !P5 ;  /* 0xff80000054547808 */ /* 0x000fe20006800000 */
[----:B------:R-:W2:Y:S01]  /*6ff0*/  MUFU.TANH R61, R61 ;  /* 0x0000003d003d7308 */ /* 0x000ea20000002400 */
[----:B------:R-:W-:Y:S02]  /*7000*/  FSEL R130, R130, -INF , !P3 ;  /* 0xff80000082827808 */ /* 0x000fe40005800000 */
[----:B------:R-:W-:Y:S02]  /*7010*/  FSEL R58, R58, -INF , !P2 ;  /* 0xff8000003a3a7808 */ /* 0x000fe40005000000 */
[----:B------:R-:W-:-:S02]  /*7020*/  FSEL R108, R108, -INF , !P1 ;  /* 0xff8000006c6c7808 */ /* 0x000fc40004800000 */
[CC--:B------:R-:W-:Y:S01]  /*7030*/  ISETP.GE.AND P5, PT, R11.reuse, R52.reuse, PT ;  /* 0x000000340b00720c */ /* 0x0c0fe20003fa6270 */
[----:B------:R-:W1:Y:S01]  /*7040*/  MUFU.TANH R62, R62 ;  /* 0x0000003e003e7308 */ /* 0x000e620000002400 */
[-C--:B------:R-:W-:Y:S02]  /*7050*/  ISETP.GE.AND P3, PT, R11, R51.reuse, PT ;  /* 0x000000330b00720c */ /* 0x080fe40003f66270 */
[C---:B------:R-:W-:Y:S02]  /*7060*/  ISETP.GE.AND P2, PT, R5.reuse, R52, PT ;  /* 0x000000340500720c */ /* 0x040fe40003f46270 */
[----:B------:R-:W-:Y:S02]  /*7070*/  ISETP.GE.AND P1, PT, R5, R51, PT ;  /* 0x000000330500720c */ /* 0x000fe40003f26270 */
[C---:B------:R-:W-:Y:S01]  /*7080*/  IADD3 R7, R9.reuse, 0x9, RZ ;  /* 0x0000000909077810 */ /* 0x040fe20007ffe0ff */
[----:B------:R-:W1:Y:S01]  /*7090*/  MUFU.TANH R63, R63 ;  /* 0x0000003f003f7308 */ /* 0x000e620000002400 */
[----:B------:R-:W-:-:S02]  /*70a0*/  IADD3 R5, R9, 0x11, RZ ;  /* 0x0000001109057810 */ /* 0x000fc40007ffe0ff */
[----:B---3--:R-:W-:Y:S02]  /*70b0*/  FSEL R46, R46, -INF , !P4 ;  /* 0xff8000002e2e7808 */ /* 0x008fe40006000000 */
[----:B-----5:R-:W-:Y:S02]  /*70c0*/  FSEL R54, R54, -INF , !P5 ;  /* 0xff80000036367808 */ /* 0x020fe40006800000 */
[----:B------:R-:W-:Y:S01]  /*70d0*/  FSEL R42, R42, -INF , !P3 ;  /* 0xff8000002a2a7808 */ /* 0x000fe20005800000 */
[----:B------:R-:W3:Y:S01]  /*70e0*/  MUFU.TANH R128, R128 ;  /* 0x0000008000807308 */ /* 0x000ee20000002400 */
[----:B------:R-:W-:Y:S02]  /*70f0*/  FSEL R36, R55, -INF , !P2 ;  /* 0xff80000037247808 */ /* 0x000fe40005000000 */
[C---:B------:R-:W-:Y:S02]  /*7100*/  ISETP.GE.AND P4, PT, R7.reuse, R52, PT ;  /* 0x000000340700720c */ /* 0x040fe40003f86270 */
[----:B------:R-:W-:-:S02]  /*7110*/  ISETP.GE.AND P5, PT, R7, R51, PT ;  /* 0x000000330700720c */ /* 0x000fc40003fa6270 */
[C---:B------:R-:W-:Y:S01]  /*7120*/  ISETP.GE.AND P3, PT, R5.reuse, R52, PT ;  /* 0x000000340500720c */ /* 0x040fe20003f66270 */
[----:B------:R-:W5:Y:S01]  /*7130*/  MUFU.TANH R93, R93 ;  /* 0x0000005d005d7308 */ /* 0x000f620000002400 */
[----:B------:R-:W-:Y:S02]  /*7140*/  ISETP.GE.AND P2, PT, R5, R51, PT ;  /* 0x000000330500720c */ /* 0x000fe40003f46270 */
[C---:B------:R-:W-:Y:S02]  /*7150*/  IADD3 R7, R9.reuse, 0x19, RZ ;  /* 0x0000001909077810 */ /* 0x040fe40007ffe0ff */
[----:B------:R-:W-:Y:S02]  /*7160*/  IADD3 R5, R9, 0x21, RZ ;  /* 0x0000002109057810 */ /* 0x000fe40007ffe0ff */
[----:B------:R-:W-:Y:S01]  /*7170*/  FSEL R30, R56, -INF , !P1 ;  /* 0xff800000381e7808 */ /* 0x000fe20004800000 */
[----:B------:R-:W3:Y:S01]  /*7180*/  MUFU.TANH R85, R85 ;  /* 0x0000005500557308 */ /* 0x000ee20000002400 */
[----:B------:R-:W-:-:S02]  /*7190*/  FSEL R22, R59, -INF , !P5 ;  /* 0xff8000003b167808 */ /* 0x000fc40006800000 */
[----:B----4-:R-:W-:Y:S02]  /*71a0*/  FSEL R60, R60, -INF , !P3 ;  /* 0xff8000003c3c7808 */ /* 0x010fe40005800000 */
[-C--:B------:R-:W-:Y:S02]  /*71b0*/  ISETP.GE.AND P1, PT, R7, R52.reuse, PT ;  /* 0x000000340700720c */ /* 0x080fe40003f26270 */
[C---:B------:R-:W-:Y:S01]  /*71c0*/  ISETP.GE.AND P5, PT, R5.reuse, R52, PT ;  /* 0x000000340500720c */ /* 0x040fe20003fa6270 */
[----:B------:R-:W4:Y:S01]  /*71d0*/  MUFU.TANH R118, R118 ;  /* 0x0000007600767308 */ /* 0x000f220000002400 */
[----:B------:R-:W-:Y:S02]  /*71e0*/  ISETP.GE.AND P3, PT, R5, R51, PT ;  /* 0x000000330500720c */ /* 0x000fe40003f66270 */
[----:B------:R-:W-:Y:S02]  /*71f0*/  IADD3 R5, R9, 0x29, RZ ;  /* 0x0000002909057810 */ /* 0x000fe40007ffe0ff */
[----:B-1----:R-:W-:-:S02]  /*7200*/  FSEL R38, R57, -INF , !P4 ;  /* 0xff80000039267808 */ /* 0x002fc40006000000 */
[----:B--2---:R-:W-:Y:S01]  /*7210*/  FSEL R20, R61, -INF , !P2 ;  /* 0xff8000003d147808 */ /* 0x004fe20005000000 */
[----:B------:R-:W1:Y:S01]  /*7220*/  MUFU.TANH R184, R184 ;  /* 0x000000b800b87308 */ /* 0x000e620000002400 */
[----:B------:R-:W-:Y:S02]  /*7230*/  FSEL R44, R62, -INF , !P1 ;  /* 0xff8000003e2c7808 */ /* 0x000fe40004800000 */
[-C--:B------:R-:W-:Y:S02]  /*7240*/  ISETP.GE.AND P4, PT, R7, R51.reuse, PT ;  /* 0x000000330700720c */ /* 0x080fe40003f86270 */
[C---:B------:R-:W-:Y:S02]  /*7250*/  ISETP.GE.AND P2, PT, R5.reuse, R52, PT ;  /* 0x000000340500720c */ /* 0x040fe40003f46270 */
[----:B------:R-:W-:Y:S01]  /*7260*/  ISETP.GE.AND P1, PT, R5, R51, PT ;  /* 0x000000330500720c */ /* 0x000fe20003f26270 */
[----:B------:R-:W2:Y:S01]  /*7270*/  MUFU.TANH R88, R88 ;  /* 0x0000005800587308 */ /* 0x000ea20000002400 */
[----:B------:R-:W-:-:S02]  /*7280*/  IADD3 R7, R9, 0x31, RZ ;  /* 0x0000003109077810 */ /* 0x000fc40007ffe0ff */
[----:B------:R-:W-:Y:S02]  /*7290*/  IADD3 R5, R9, 0x39, RZ ;  /* 0x0000003909057810 */ /* 0x000fe40007ffe0ff */
[----:B------:R-:W-:Y:S02]  /*72a0*/  FSEL R32, R63, -INF , !P4 ;  /* 0xff8000003f207808 */ /* 0x000fe40006000000 */
[----:B------:R-:W-:Y:S01]  /*72b0*/  FSEL R56, R65, -INF , !P5 ;  /* 0xff80000041387808 */ /* 0x000fe20006800000 */
[----:B------:R-:W1:Y:S01]  /*72c0*/  MUFU.TANH R122, R122 ;  /* 0x0000007a007a7308 */ /* 0x000e620000002400 */
[----:B------:R-:W-:Y:S02]  /*72d0*/  FSEL R176, R67, -INF , !P3 ;  /* 0xff80000043b07808 */ /* 0x000fe40005800000 */
[C---:B------:R-:W-:Y:S02]  /*72e0*/  ISETP.GE.AND P4, PT, R7.reuse, R52, PT ;  /* 0x000000340700720c */ /* 0x040fe40003f86270 */
[----:B------:R-:W-:-:S02]  /*72f0*/  ISETP.GE.AND P5, PT, R7, R51, PT ;  /* 0x000000330700720c */ /* 0x000fc40003fa6270 */
[----:B------:R-:W-:Y:S01]  /*7300*/  ISETP.GE.AND P3, PT, R5, R52, PT ;  /* 0x000000340500720c */ /* 0x000fe20003f66270 */
[----:B------:R-:W1:Y:S01]  /*7310*/  MUFU.TANH R114, R114 ;  /* 0x0000007200727308 */ /* 0x000e620000002400 */
[C---:B------:R-:W-:Y:S02]  /*7320*/  IADD3 R11, R9.reuse, 0x41, RZ ;  /* 0x00000041090b7810 */ /* 0x040fe40007ffe0ff */
[----:B------:R-:W-:Y:S02]  /*7330*/  IADD3 R7, R9, 0x49, RZ ;  /* 0x0000004909077810 */ /* 0x000fe40007ffe0ff */
[----:B------:R-:W-:Y:S02]  /*7340*/  FSEL R180, R90, -INF , !P4 ;  /* 0xff8000005ab47808 */ /* 0x000fe40006000000 */
[----:B---3--:R-:W-:Y:S01]  /*7350*/  FSEL R128, R128, -INF , !P5 ;  /* 0xff80000080807808 */ /* 0x008fe20006800000 */
[----:B------:R-:W3:Y:S01]  /*7360*/  MUFU.TANH R106, R19 ;  /* 0x00000013006a7308 */ /* 0x000ee20000002400 */
[----:B-----5:R-:W-:-:S02]  /*7370*/  FSEL R186, R93, -INF , !P3 ;  /* 0xff8000005dba7808 */ /* 0x020fc40005800000 */
[-C--:B------:R-:W-:Y:S02]  /*7380*/  ISETP.GE.AND P4, PT, R11, R51.reuse, PT ;  /* 0x000000330b00720c */ /* 0x080fe40003f86270 */
[C---:B------:R-:W-:Y:S02]  /*7390*/  ISETP.GE.AND P5, PT, R7.reuse, R52, PT ;  /* 0x000000340700720c */ /* 0x040fe40003fa6270 */
[-C--:B------:R-:W-:Y:S01]  /*73a0*/  ISETP.GE.AND P3, PT, R7, R51.reuse, PT ;  /* 0x000000330700720c */ /* 0x080fe20003f66270 */
[----:B------:R5:W3:Y:S01]  /*73b0*/  MUFU.TANH R178, R13 ;  /* 0x0000000d00b27308 */ /* 0x000ae20000002400 */
[----:B------:R-:W-:Y:S02]  /*73c0*/  IADD3 R7, R9, 0x59, RZ ;  /* 0x0000005909077810 */ /* 0x000fe40007ffe0ff */
[----:B------:R-:W-:Y:S02]  /*73d0*/  FSEL R50, R85, -INF , !P2 ;  /* 0xff80000055327808 */ /* 0x000fe40005000000 */
[----:B------:R-:W-:Y:S01]  /*73e0*/  ISETP.GE.AND P2, PT, R5, R51, PT ;  /* 0x000000330500720c */ /* 0x000fe20003f46270 */
[----:B------:R-:W-:Y:S01]  /*73f0*/  FMUL.FTZ R5, R47, c[0x0][0x2ec] ;  /* 0x0000bb002f057a20 */ /* 0x000fe20000410000 */
[----:B----4-:R-:W-:Y:S01]  /*7400*/  FSEL R118, R118, -INF , !P4 ;  /* 0xff80000076767808 */ /* 0x010fe20006000000 */
[----:B------:R-:W4:Y:S01]  /*7410*/  MUFU.TANH R182, R17 ;  /* 0x0000001100b67308 */ /* 0x000f220000002400 */
[----:B-1----:R-:W-:-:S02]  /*7420*/  FSEL R184, R184, -INF , !P5 ;  /* 0xff800000b8b87808 */ /* 0x002fc40006800000 */
[CC--:B------:R-:W-:Y:S02]  /*7430*/  ISETP.GE.AND P4, PT, R7.reuse, R52.reuse, PT ;  /* 0x000000340700720c */ /* 0x0c0fe40003f86270 */
[----:B------:R-:W-:Y:S01]  /*7440*/  ISETP.GE.AND P5, PT, R7, R51, PT ;  /* 0x000000330700720c */ /* 0x000fe20003fa6270 */
[----:B------:R-:W-:Y:S01]  /*7450*/  FMUL.FTZ R7, R27, c[0x0][0x2ec] ;  /* 0x0000bb001b077a20 */ /* 0x000fe20000410000 */
[----:B--2---:R-:W-:Y:S01]  /*7460*/  FSEL R172, R88, -INF , !P1 ;  /* 0xff80000058ac7808 */ /* 0x004fe20004800000 */
[----:B------:R-:W1:Y:S01]  /*7470*/  MUFU.TANH R102, R15 ;  /* 0x0000000f00667308 */ /* 0x000e620000002400 */
[----:B------:R-:W-:Y:S02]  /*7480*/  ISETP.GE.AND P1, PT, R11, R52, PT ;  /* 0x000000340b00720c */ /* 0x000fe40003f26270 */
[----:B------:R-:W-:Y:S02]  /*7490*/  IADD3 R11, R9, 0x51, RZ ;  /* 0x00000051090b7810 */ /* 0x000fe40007ffe0ff */
[----:B------:R-:W-:-:S02]  /*74a0*/  FSEL R122, R122, -INF , !P2 ;  /* 0xff8000007a7a7808 */ /* 0x000fc40005000000 */
[----:B------:R-:W-:Y:S01]  /*74b0*/  FSEL R188, R95, -INF , !P1 ;  /* 0xff8000005fbc7808 */ /* 0x000fe20004800000 */
[----:B------:R-:W2:Y:S01]  /*74c0*/  MUFU.TANH R34, R34 ;  /* 0x0000002200227308 */ /* 0x000ea20000002400 */
[----:B-----5:R-:W-:Y:S02]  /*74d0*/  IADD3 R13, R9, 0x61, RZ ;  /* 0x00000061090d7810 */ /* 0x020fe40007ffe0ff */
[C---:B------:R-:W-:Y:S02]  /*74e0*/  ISETP.GE.AND P2, PT, R11.reuse, R52, PT ;  /* 0x000000340b00720c */ /* 0x040fe40003f46270 */
[----:B------:R-:W-:Y:S02]  /*74f0*/  ISETP.GE.AND P1, PT, R11, R51, PT ;  /* 0x000000330b00720c */ /* 0x000fe40003f26270 */
[----:B------:R-:W-:Y:S01]  /*7500*/  IADD3 R11, R9, 0x69, RZ ;  /* 0x00000069090b7810 */ /* 0x000fe20007ffe0ff */
[----:B------:R-:W5:Y:S01]  /*7510*/  MUFU.TANH R120, R33 ;  /* 0x0000002100787308 */ /* 0x000f620000002400 */
[----:B------:R-:W-:-:S02]  /*7520*/  FSEL R114, R114, -INF , !P3 ;  /* 0xff80000072727808 */ /* 0x000fc40005800000 */
[-C--:B------:R-:W-:Y:S02]  /*7530*/  ISETP.GE.AND P3, PT, R13, R52.reuse, PT ;  /* 0x000000340d00720c */ /* 0x080fe40003f66270 */
[----:B---3--:R-:W-:Y:S02]  /*7540*/  FSEL R106, R106, -INF , !P1 ;  /* 0xff8000006a6a7808 */ /* 0x008fe40004800000 */
[----:B------:R-:W-:Y:S01]  /*7550*/  FSEL R178, R178, -INF , !P4 ;  /* 0xff800000b2b27808 */ /* 0x000fe20006000000 */
[----:B------:R-:W3:Y:S01]  /*7560*/  MUFU.TANH R5, R5 ;  /* 0x0000000500057308 */ /* 0x000ee20000002400 */
[C---:B------:R-:W-:Y:S02]  /*7570*/  ISETP.GE.AND P1, PT, R11.reuse, R52, PT ;  /* 0x000000340b00720c */ /* 0x040fe40003f26270 */
[----:B------:R-:W-:Y:S02]  /*7580*/  ISETP.GE.AND P4, PT, R11, R51, PT ;  /* 0x000000330b00720c */ /* 0x000fe40003f86270 */
[----:B------:R-:W-:-:S02]  /*7590*/  IADD3 R11, R9, 0x71, RZ ;  /* 0x00000071090b7810 */ /* 0x000fc40007ffe0ff */
[----:B----4-:R-:W-:Y:S01]  /*75a0*/  FSEL R182, R182, -INF , !P2 ;  /* 0xff800000b6b67808 */ /* 0x010fe20005000000 */
[----:B------:R-:W4:Y:S01]  /*75b0*/  MUFU.TANH R62, R35 ;  /* 0x00000023003e7308 */ /* 0x000f220000002400 */
[----:B-1----:R-:W-:Y:S02]  /*75c0*/  FSEL R102, R102, -INF , !P5 ;  /* 0xff80000066667808 */ /* 0x002fe40006800000 */
[----:B--2---:R-:W-:Y:S02]  /*75d0*/  FSEL R34, R34, -INF , !P3 ;  /* 0xff80000022227808 */ /* 0x004fe40005800000 */
[-C--:B------:R-:W-:Y:S02]  /*75e0*/  ISETP.GE.AND P2, PT, R13, R51.reuse, PT ;  /* 0x000000330d00720c */ /* 0x080fe40003f46270 */
[C---:B------:R-:W-:Y:S01]  /*75f0*/  ISETP.GE.AND P5, PT, R9.reuse, R52, PT ;  /* 0x000000340900720c */ /* 0x040fe20003fa6270 */
[----:B------:R-:W1:Y:S01]  /*7600*/  MUFU.TANH R7, R7 ;  /* 0x0000000700077308 */ /* 0x000e620000002400 */
[----:B------:R-:W-:-:S02]  /*7610*/  ISETP.GE.AND P3, PT, R9, R51, PT ;  /* 0x000000330900720c */ /* 0x000fc40003f66270 */
[----:B------:R-:W-:Y:S02]  /*7620*/  IADD3 R9, R9, 0x79, RZ ;  /* 0x0000007909097810 */ /* 0x000fe40007ffe0ff */
[----:B-----5:R-:W-:Y:S02]  /*7630*/  FSEL R120, R120, -INF , !P1 ;  /* 0xff80000078787808 */ /* 0x020fe40004800000 */
[----:B------:R-:W-:Y:S01]  /*7640*/  ISETP.GE.AND P1, PT, R11, R51, PT ;  /* 0x000000330b00720c */ /* 0x000fe20003f26270 */
[----:B------:R-:W2:Y:S01]  /*7650*/  MUFU.TANH R100, R25 ;  /* 0x0000001900647308 */ /* 0x000ea20000002400 */
[----:B---3--:R-:W-:Y:S02]  /*7660*/  FSEL R90, R5, -INF , !P2 ;  /* 0xff800000055a7808 */ /* 0x008fe40005000000 */
[----:B----4-:R-:W-:Y:S01]  /*7670*/  FSEL R62, R62, -INF , !P4 ;  /* 0xff8000003e3e7808 */ /* 0x010fe20006000000 */
[----:B------:R-:W-:Y:S01]  /*7680*/  BAR.SYNC.DEFER_BLOCKING 0x0 ;  /* 0x0000000000007b1d */ /* 0x000fe20000010000 */
[----:B------:R-:W-:-:S02]  /*7690*/  ISETP.GE.AND P2, PT, R11, R52, PT ;  /* 0x000000340b00720c */ /* 0x000fc40003f46270 */
[----:B------:R-:W-:Y:S02]  /*76a0*/  ISETP.GE.AND P4, PT, R9, R52, PT ;  /* 0x000000340900720c */ /* 0x000fe40003f86270 */
[----:B-1----:R-:W-:Y:S01]  /*76b0*/  FSEL R52, R7, -INF , !P1 ;  /* 0xff80000007347808 */ /* 0x002fe20004800000 */
[----:B------:R-:W1:Y:S01]  /*76c0*/  MUFU.TANH R53, R53 ;  /* 0x0000003500357308 */ /* 0x000e620000002400 */
[----:B------:R-:W-:Y:S02]  /*76d0*/  ISETP.GT.AND P1, PT, R153, R146, PT ;  /* 0x000000929900720c */ /* 0x000fe40003f24270 */
[----:B------:R-:W-:Y:S02]  /*76e0*/  FSEL R3, R3, -INF , !P5 ;  /* 0xff80000003037808 */ /* 0x000fe40006800000 */
[----:B--2---:R-:W-:-:S03]  /*76f0*/  FSEL R100, R100, -INF , !P2 ;  /* 0xff80000064647808 */ /* 0x004fc60005000000 */
[----:B------:R-:W2:Y:S01]  /*7700*/  MUFU.TANH R57, R37 ;  /* 0x0000002500397308 */ /* 0x000ea20000002400 */
[----:B------:R-:W-:-:S07]  /*7710*/  ISETP.GE.AND P2, PT, R9, R51, PT ;  /* 0x000000330900720c */ /* 0x000fce0003f46270 */
[----:B------:R-:W3:Y:S01]  /*7720*/  MUFU.TANH R45, R39 ;  /* 0x00000027002d7308 */ /* 0x000ee20000002400 */
[----:B-1----:R-:W-:Y:S02]  /*7730*/  FSEL R5, R53, -INF , !P3 ;  /* 0xff80000035057808 */ /* 0x002fe40005800000 */
[----:B--2---:R-:W-:Y:S02]  /*7740*/  FSEL R57, R57, -INF , !P4 ;  /* 0xff80000039397808 */ /* 0x004fe40006000000 */
[----:B---3--:R-:W-:Y:S01]  /*7750*/  FSEL R45, R45, -INF , !P2 ;  /* 0xff8000002d2d7808 */ /* 0x008fe20005000000 */
[----:B------:R-:W-:Y:S05]  /*7760*/  @!P1 BRA `(.L_x_3903) ;  /* 0x0000072000009947 */ /* 0x000fea0003800000 */
[----:B------:R-:W-:Y:S01]  /*7770*/  MOV R7, c[0x0][0x198] ;  /* 0x0000660000077a02 */ /* 0x000fe20000000f00 */
[----:B------:R-:W-:Y:S05]  /*7780*/  @!P6 BRA `(.L_x_3904) ;  /* 0x000003b00000e947 */ /* 0x000fea0003800000 */
[----:B------:R-:W-:Y:S01]  /*7790*/  IABS R9, c[0x0][0x2d0] ;  /* 0x0000b40000097a13 */ /* 0x000fe20000000000 */
[----:B------:R-:W-:Y:S01]  /*77a0*/  IMAD.MOV.U32 R40, RZ, RZ, RZ ;  /* 0x000000ffff287224 */ /* 0x000fe200078e00ff */
[----:B------:R-:W-:Y:S02]  /*77b0*/  IADD3 R13, R21, -0x80, RZ ;  /* 0xffffff80150d7810 */ /* 0x000fe40007ffe0ff */
[----:B------:R-:W1:Y:S01]  /*77c0*/  I2F.RP R15, R9 ;  /* 0x00000009000f7306 */ /* 0x000e620000209400 */
[----:B------:R-:W-:-:S02]  /*77d0*/  IABS R88, R21 ;  /* 0x0000001500587213 */ /* 0x000fc40000000000 */
[----:B------:R-:W-:-:S05]  /*77e0*/  LOP3.LUT R21, R21, c[0x0][0x2d0], RZ, 0x3c, !PT ;  /* 0x0000b40015157a12 */ /* 0x000fca00078e3cff */
[----:B-1----:R-:W1:Y:S02]  /*77f0*/  MUFU.RCP R41, R15 ;  /* 0x0000000f00297308 */ /* 0x002e640000001000 */
[----:B-1----:R-:W-:-:S06]  /*7800*/  IADD3 R41, R41, 0xffffffe, RZ ;  /* 0x0ffffffe29297810 */ /* 0x002fcc0007ffe0ff */
[----:B------:R-:W1:Y:S02]  /*7810*/  F2I.FTZ.U32.TRUNC.NTZ R41, R41 ;  /* 0x0000002900297305 */ /* 0x000e64000021f000 */
[----:B-1----:R-:W-:-:S04]  /*7820*/  IMAD.MOV R11, RZ, RZ, -R41 ;  /* 0x000000ffff0b7224 */ /* 0x002fc800078e0a29 */
[----:B------:R-:W-:-:S04]  /*7830*/  IMAD R11, R11, R9, RZ ;  /* 0x000000090b0b7224 */ /* 0x000fc800078e02ff */
[----:B------:R-:W-:Y:S01]  /*7840*/  IMAD.HI.U32 R11, R41, R11, R40 ;  /* 0x0000000b290b7227 */ /* 0x000fe200078e0028 */
[----:B------:R-:W-:Y:S02]  /*7850*/  IABS R40, R13 ;  /* 0x0000000d00287213 */ /* 0x000fe40000000000 */
[----:B------:R-:W-:-:S03]  /*7860*/  LOP3.LUT R13, R13, c[0x0][0x2d0], RZ, 0x3c, !PT ;  /* 0x0000b4000d0d7a12 */ /* 0x000fc600078e3cff */
        /* <DEDUP_REMOVED lines=17> */
[----:B------:R-:W-:Y:S02]  /*7980*/  ISETP.GE.AND P2, PT, R13, RZ, PT ;  /* 0x000000ff0d00720c */ /* 0x000fe40003f46270 */
[----:B------:R-:W-:Y:S01]  /*7990*/  @P5 IADD3 R11, R11, 0x1, RZ ;  /* 0x000000010b0b5810 */ /* 0x000fe20007ffe0ff */
[----:B------:R-:W-:-:S03]  /*79a0*/  @!P4 IMAD.MOV R15, RZ, RZ, -R15 ;  /* 0x000000ffff0fc224 */ /* 0x000fc600078e0a0f */
[----:B------:R-:W-:Y:S02]  /*79b0*/  MOV R40, R11 ;  /* 0x0000000b00287202 */ /* 0x000fe40000000f00 */
[----:B------:R-:W-:-:S04]  /*79c0*/  LOP3.LUT R11, RZ, c[0x0][0x2d0], RZ, 0x33, !PT ;  /* 0x0000b400ff0b7a12 */ /* 0x000fc800078e33ff */
[----:B------:R-:W-:Y:S01]  /*79d0*/  SEL R9, R11, R15, !P3 ;  /* 0x0000000f0b097207 */ /* 0x000fe20005800000 */
[----:B------:R-:W-:-:S04]  /*79e0*/  @!P2 IMAD.MOV R40, RZ, RZ, -R40 ;  /* 0x000000ffff28a224 */ /* 0x000fc800078e0a28 */
[----:B------:R-:W-:Y:S01]  /*79f0*/  IMAD.WIDE R98, R9, 0x4, R160 ;  /* 0x0000000409627825 */ /* 0x000fe200078e02a0 */
[----:B------:R-:W-:-:S04]  /*7a00*/  SEL R11, R11, R40, !P3 ;  /* 0x000000280b0b7207 */ /* 0x000fc80005800000 */
[----:B------:R-:W2:Y:S01]  /*7a10*/  LDG.E R64, [R98.64] ;  /* 0x0000000662407981 */ /* 0x000ea2000c1e1900 */
[----:B------:R-:W-:-:S05]  /*7a20*/  IMAD.WIDE R88, R11, 0x4, R160 ;  /* 0x000000040b587825 */ /* 0x000fca00078e02a0 */
        /* <DEDUP_REMOVED lines=17> */
.L_x_3904:
[----:B------:R-:W-:-:S04]  /*7b40*/  LEA R9, -R7, RZ, 0x7 ;  /* 0x000000ff07097211 */ /* 0x000fc800078e39ff */
[----:B------:R-:W-:Y:S02]  /*7b50*/  SHF.R.S32.HI R40, RZ, 0x1f, R9 ;  /* 0x0000001fff287819 */ /* 0x000fe40000011409 */
.L_x_3905:
[----:B------:R-:W-:Y:S01]  /*7b60*/  @!P0 IMAD.MOV.U32 R13, RZ, RZ, c[0x0][0x19c] ;  /* 0x00006700ff0d8624 */ /* 0x000fe200078e00ff */
[-C--:B------:R-:W-:Y:S01]  /*7b70*/  @!P0 LEA R88, P3, R7, R49.reuse, 0x6 ;  /* 0x0000003107588211 */ /* 0x080fe200078630ff */
[----:B------:R1:W-:Y:S01]  /*7b80*/  @P0 STS [R152+0x1000], RZ ;  /* 0x001000ff98000388 */ /* 0x0003e20000000800 */
[C---:B------:R-:W-:Y:S01]  /*7b90*/  @!P0 IADD3 R64, P5, P4, R9.reuse, R49, R148 ;  /* 0x0000003109408210 */ /* 0x040fe20007cbe094 */
[----:B------:R-:W-:Y:S01]  /*7ba0*/  BSSY B0, `(.L_x_3906) ;  /* 0x000002b000007945 */ /* 0x000fe20003800000 */
[----:B------:R-:W-:Y:S01]  /*7bb0*/  @!P0 IADD3 R15, P2, R9, R88, RZ ;  /* 0x00000058090f8210 */ /* 0x000fe20007f5e0ff */
[----:B------:R1:W-:Y:S01]  /*7bc0*/  @P0 STS [R152+0x1004], RZ ;  /* 0x001004ff98000388 */ /* 0x0003e20000000800 */
[----:B------:R-:W-:Y:S02]  /*7bd0*/  @!P0 LEA.HI.X R13, R7, R48, R13, 0x6, P3 ;  /* 0x00000030070d8211 */ /* 0x000fe400018f340d */
        /* <DEDUP_REMOVED lines=39> */
.L_x_3907:
[----:B------:R-:W-:Y:S05]  /*7e50*/  BSYNC B0 ;  /* 0x0000000000007941 */ /* 0x000fea0003800000 */
.L_x_3906:
[----:B------:R-:W0:Y:S01]  /*7e60*/  LDGDEPBAR ;  /* 0x00000000000079af */ /* 0x000e220000000000 */
[----:B------:R-:W-:-:S04]  /*7e70*/  LEA R166, P0, R9, R166, 0x1 ;  /* 0x000000a609a67211 */ /* 0x000fc800078008ff */
[----:B------:R-:W-:Y:S02]  /*7e80*/  LEA.HI.X R165, R9, R165, R40, 0x1, P0 ;  /* 0x000000a509a57211 */ /* 0x000fe400000f0c28 */
.L_x_3903:
        /* <DEDUP_REMOVED lines=42> */
[----:B------:R-:W-:-:S03]  /*8130*/  FMNMX.FTZ R7, R164, R7, !PT ;  /* 0x00000007a4077209 */ /* 0x000fc60007810000 */
[----:B------:R-:W3:Y:S01]  /*8140*/  SHFL.BFLY PT, R40, R9, 0x1, 0x1f ;  /* 0x0c201f0009287f89 */ /* 0x000ee200000e0000 */
[----:B------:R-:W-:Y:S02]  /*8150*/  FMNMX.FTZ R7, R176, R7, !PT ;  /* 0x00000007b0077209 */ /* 0x000fe40007810000 */
[----:B---3--:R-:W-:-:S04]  /*8160*/  FMNMX.FTZ R40, R9, R40, !PT ;  /* 0x0000002809287209 */ /* 0x008fc80007810000 */
[C---:B------:R-:W-:Y:S01]  /*8170*/  FSETP.NEU.FTZ.AND P2, PT, R40.reuse, -INF , PT ;  /* 0xff8000002800780b */ /* 0x040fe20003f5d000 */
[----:B------:R-:W-:-:S05]  /*8180*/  FMUL.FTZ R59, R40, c[0x0][0x23c] ;  /* 0x00008f00283b7a20 */ /* 0x000fca0000410000 */
[----:B------:R-:W-:-:S05]  /*8190*/  FSEL R59, R59, RZ, P2 ;  /* 0x000000ff3b3b7208 */ /* 0x000fca0001000000 */
        /* <DEDUP_REMOVED lines=14> */
[----:B------:R-:W-:Y:S01]  /*8280*/  LDSM.16.MT88.4 R16, [R139+0x3000] ;  /* 0x003000008b10783b */ /* 0x000fe20000004200 */
        /* <DEDUP_REMOVED lines=37> */
[----:B------:R-:W3:Y:S02]  /*84e0*/  MUFU.EX2 R63, R63 ;  /* 0x0000003f003f7308 */ /* 0x000ee40000000800 */
        /* <DEDUP_REMOVED lines=8> */
[----:B------:R-:W-:Y:S03]  /*8570*/  MUFU.EX2 R60, R60 ;  /* 0x0000003c003c7308 */ /* 0x000fe60000000800 */
[----:B------:R-:W4:Y:S05]  /*8580*/  SHFL.BFLY PT, R8, R7, 0x2, 0x1f ;  /* 0x0c401f0007087f89 */ /* 0x000f2a00000e0000 */
[----:B------:R-:W-:Y:S08]  /*8590*/  MUFU.EX2 R55, R55 ;  /* 0x0000003700377308 */ /* 0x000ff00000000800 */
[----:B------:R-:W-:Y:S08]  /*85a0*/  MUFU.EX2 R56, R56 ;  /* 0x0000003800387308 */ /* 0x000ff00000000800 */
[----:B------:R-:W-:Y:S01]  /*85b0*/  MUFU.EX2 R53, R53 ;  /* 0x0000003500357308 */ /* 0x000fe20000000800 */
[----:B----4-:R-:W-:-:S05]  /*85c0*/  FMNMX.FTZ R3, R7, R8, !PT ;  /* 0x0000000807037209 */ /* 0x010fca0007810000 */
[----:B------:R-:W4:Y:S02]  /*85d0*/  SHFL.BFLY PT, R8, R3, 0x1, 0x1f ;  /* 0x0c201f0003087f89 */ /* 0x000f2400000e0000 */
[----:B------:R-:W-:Y:S08]  /*85e0*/  MUFU.EX2 R51, R51 ;  /* 0x0000003300337308 */ /* 0x000ff00000000800 */
[----:B------:R-:W-:Y:S08]  /*85f0*/  MUFU.EX2 R50, R50 ;  /* 0x0000003200327308 */ /* 0x000ff00000000800 */
[----:B------:R-:W-:Y:S01]  /*8600*/  MUFU.EX2 R49, R49 ;  /* 0x0000003100317308 */ /* 0x000fe20000000800 */
[----:B----4-:R-:W-:Y:S01]  /*8610*/  FMNMX.FTZ R39, R3, R8, !PT ;  /* 0x0000000803277209 */ /* 0x010fe20007810000 */
[----:B------:R-:W-:Y:S01]  /*8620*/  FFMA.FTZ R3, R10, c[0x0][0x23c], -R59 ;  /* 0x00008f000a037a23 */ /* 0x000fe2000001083b */
[----:B-1----:R-:W-:-:S05]  /*8630*/  F2FP.PACK_AB R8, R91, R95 ;  /* 0x0000005f5b08723e */ /* 0x002fca00000000ff */
[----:B------:R-:W-:Y:S01]  /*8640*/  MUFU.EX2 R48, R48 ;  /* 0x0000003000307308 */ /* 0x000fe20000000800 */
[C---:B------:R-:W-:Y:S01]  /*8650*/  FSETP.NEU.FTZ.AND P0, PT, R39.reuse, -INF , PT ;  /* 0xff8000002700780b */ /* 0x040fe20003f1d000 */
[----:B------:R-:W-:Y:S01]  /*8660*/  FMUL.FTZ R47, R39, c[0x0][0x23c] ;  /* 0x00008f00272f7a20 */ /* 0x000fe20000410000 */
[----:B--2---:R-:W-:-:S04]  /*8670*/  F2FP.PACK_AB R10, R87, R98 ;  /* 0x00000062570a723e */ /* 0x004fc800000000ff */
[----:B------:R-:W-:Y:S01]  /*8680*/  FSEL R47, R47, RZ, P0 ;  /* 0x000000ff2f2f7208 */ /* 0x000fe20000000000 */
[----:B------:R-:W-:Y:S04]  /*8690*/  MUFU.EX2 R44, R44 ;  /* 0x0000002c002c7308 */ /* 0x000fe80000000800 */
[--C-:B------:R-:W-:Y:S01]  /*86a0*/  FFMA.FTZ R96, R5, c[0x0][0x23c], -R47.reuse ;  /* 0x00008f0005607a23 */ /* 0x100fe2000001082f */
[----:B------:R-:W-:Y:S01]  /*86b0*/  FSEL R5, R40, RZ, P2 ;  /* 0x000000ff28057208 */ /* 0x000fe20001000000 */
[--C-:B------:R-:W-:Y:S02]  /*86c0*/  FFMA.FTZ R85, R6, c[0x0][0x23c], -R47.reuse ;  /* 0x00008f0006557a23 */ /* 0x100fe4000001082f */
[----:B------:R-:W-:Y:S01]  /*86d0*/  FFMA.FTZ R89, R30, c[0x0][0x23c], -R47 ;  /* 0x00008f001e597a23 */ /* 0x000fe2000001082f */
[----:B------:R-:W-:Y:S01]  /*86e0*/  MUFU.EX2 R43, R43 ;  /* 0x0000002b002b7308 */ /* 0x000fe20000000800 */
[----:B------:R-:W-:Y:S01]  /*86f0*/  FADD.FTZ R2, R2, -R5 ;  /* 0x8000000502027221 */ /* 0x000fe20000010000 */
[----:B------:R-:W-:Y:S01]  /*8700*/  FSEL R5, R39, RZ, P0 ;  /* 0x000000ff27057208 */ /* 0x000fe20000000000 */
[----:B------:R-:W-:-:S02]  /*8710*/  FFMA.FTZ R94, R22, c[0x0][0x23c], -R47 ;  /* 0x00008f00165e7a23 */ /* 0x000fc4000001082f */
[----:B------:R-:W-:Y:S02]  /*8720*/  FMUL.FTZ R97, R2, c[0x0][0x23c] ;  /* 0x00008f0002617a20 */ /* 0x000fe40000410000 */
[----:B------:R-:W-:Y:S01]  /*8730*/  FADD.FTZ R5, R0, -R5 ;  /* 0x8000000500057221 */ /* 0x000fe20000010000 */
[----:B------:R-:W-:Y:S01]  /*8740*/  MUFU.EX2 R96, R96 ;  /* 0x0000006000607308 */ /* 0x000fe20000000800 */
[--C-:B------:R-:W-:Y:S02]  /*8750*/  FFMA.FTZ R2, R4, c[0x0][0x23c], -R47.reuse ;  /* 0x00008f0004027a23 */ /* 0x100fe4000001082f */
[----:B------:R-:W-:Y:S02]  /*8760*/  FMUL.FTZ R93, R5, c[0x0][0x23c] ;  /* 0x00008f00055d7a20 */ /* 0x000fe40000410000 */
[----:B------:R-:W1:Y:S01]  /*8770*/  LDSM.16.MT88.4 R4, [R138+0x3000] ;  /* 0x003000008a04783b */ /* 0x000e620000004200 */
[----:B------:R-:W-:Y:S02]  /*8780*/  FFMA.FTZ R174, R174, c[0x0][0x23c], -R47 ;  /* 0x00008f00aeae7a23 */ /* 0x000fe4000001082f */
[----:B------:R-:W2:Y:S01]  /*8790*/  MUFU.EX2 R97, R97 ;  /* 0x0000006100617308 */ /* 0x000ea20000000800 */
[----:B------:R-:W-:Y:S01]  /*87a0*/  FFMA.FTZ R0, R34, c[0x0][0x23c], -R59 ;  /* 0x00008f0022007a23 */ /* 0x000fe2000001083b */
[----:B---3--:R-:W-:Y:S01]  /*87b0*/  F2FP.PACK_AB R34, R63, R66 ;  /* 0x000000423f22723e */ /* 0x008fe200000000ff */
[----:B------:R-:W-:-:S02]  /*87c0*/  FFMA.FTZ R164, R164, c[0x0][0x23c], -R47 ;  /* 0x00008f00a4a47a23 */ /* 0x000fc4000001082f */
[--C-:B------:R-:W-:Y:S02]  /*87d0*/  FFMA.FTZ R101, R116, c[0x0][0x23c], -R47.reuse ;  /* 0x00008f0074657a23 */ /* 0x100fe4000001082f */
[--C-:B------:R-:W-:Y:S01]  /*87e0*/  FFMA.FTZ R103, R114, c[0x0][0x23c], -R47.reuse ;  /* 0x00008f0072677a23 */ /* 0x100fe2000001082f */
[----:B------:R-:W3:Y:S01]  /*87f0*/  MUFU.EX2 R89, R89 ;  /* 0x0000005900597308 */ /* 0x000ee20000000800 */
[--C-:B------:R-:W-:Y:S02]  /*8800*/  FFMA.FTZ R104, R104, c[0x0][0x23c], -R47.reuse ;  /* 0x00008f0068687a23 */ /* 0x100fe4000001082f */
[--C-:B------:R-:W-:Y:S02]  /*8810*/  FFMA.FTZ R105, R106, c[0x0][0x23c], -R47.reuse ;  /* 0x00008f006a697a23 */ /* 0x100fe4000001082f */
[--C-:B------:R-:W-:Y:S02]  /*8820*/  FFMA.FTZ R92, R92, c[0x0][0x23c], -R47.reuse ;  /* 0x00008f005c5c7a23 */ /* 0x100fe4000001082f */
[----:B------:R-:W-:Y:S01]  /*8830*/  FFMA.FTZ R107, R102, c[0x0][0x23c], -R47 ;  /* 0x00008f00666b7a23 */ /* 0x000fe2000001082f */
[----:B------:R-:W-:Y:S01]  /*8840*/  MUFU.EX2 R85, R85 ;  /* 0x0000005500557308 */ /* 0x000fe20000000800 */
[----:B--2---:R-:W-:-:S02]  /*8850*/  FMUL.FTZ R13, R81, R97 ;  /* 0x00000061510d7220 */ /* 0x004fc40000410000 */
[----:B------:R-:W-:Y:S02]  /*8860*/  FFMA.FTZ R81, R20, c[0x0][0x23c], -R47 ;  /* 0x00008f0014517a23 */ /* 0x000fe4000001082f */
[----:B------:R-:W2:Y:S01]  /*8870*/  LDSM.16.MT88.4 R20, [R139+0x3400] ;  /* 0x003400008b14783b */ /* 0x000ea20000004200 */
[-C--:B------:R-:W-:Y:S02]  /*8880*/  FMUL.FTZ R12, R80, R97.reuse ;  /* 0x00000061500c7220 */ /* 0x080fe40000410000 */
[----:B------:R-:W4:Y:S01]  /*8890*/  MUFU.EX2 R94, R94 ;  /* 0x0000005e005e7308 */ /* 0x000f220000000800 */
[----:B---3--:R-:W-:Y:S01]  /*88a0*/  F2FP.PACK_AB R9, R89, R96 ;  /* 0x000000605909723e */ /* 0x008fe200000000ff */
[-C--:B------:R-:W-:Y:S02]  /*88b0*/  FMUL.FTZ R76, R76, R97.reuse ;  /* 0x000000614c4c7220 */ /* 0x080fe40000410000 */
[-C--:B------:R-:W-:Y:S02]  /*88c0*/  FMUL.FTZ R77, R77, R97.reuse ;  /* 0x000000614d4d7220 */ /* 0x080fe40000410000 */
[----:B------:R-:W-:-:S02]  /*88d0*/  FMUL.FTZ R29, R73, R97 ;  /* 0x00000061491d7220 */ /* 0x000fc40000410000 */
[----:B------:R-:W3:Y:S01]  /*88e0*/  MUFU.EX2 R93, R93 ;  /* 0x0000005d005d7308 */ /* 0x000ee20000000800 */
[--C-:B------:R-:W-:Y:S01]  /*88f0*/  FFMA.FTZ R73, R32, c[0x0][0x23c], -R47.reuse ;  /* 0x00008f0020497a23 */ /* 0x100fe2000001082f */
[----:B------:R-:W-:Y:S01]  /*8900*/  F2FP.PACK_AB R32, R65, R88 ;  /* 0x000000584120723e */ /* 0x000fe200000000ff */
[-C--:B------:R-:W-:Y:S02]  /*8910*/  FMUL.FTZ R28, R72, R97.reuse ;  /* 0x00000061481c7220 */ /* 0x080fe40000410000 */
[-C--:B------:R-:W-:Y:S02]  /*8920*/  FMUL.FTZ R68, R68, R97.reuse ;  /* 0x0000006144447220 */ /* 0x080fe40000410000 */
[----:B------:R-:W-:Y:S01]  /*8930*/  FMUL.FTZ R69, R69, R97 ;  /* 0x0000006145457220 */ /* 0x000fe20000410000 */
[----:B----4-:R-:W-:Y:S01]  /*8940*/  F2FP.PACK_AB R11, R94, R85 ;  /* 0x000000555e0b723e */ /* 0x010fe200000000ff */
[----:B------:R-:W-:Y:S01]  /*8950*/  MUFU.EX2 R2, R2 ;  /* 0x0000000200027308 */ /* 0x000fe20000000800 */
[----:B------:R-:W-:-:S02]  /*8960*/  FFMA.FTZ R72, R128, c[0x0][0x23c], -R47 ;  /* 0x00008f0080487a23 */ /* 0x000fc4000001082f */
[----:B------:R-:W-:Y:S02]  /*8970*/  FFMA.FTZ R80, R118, c[0x0][0x23c], -R47 ;  /* 0x00008f0076507a23 */ /* 0x000fe4000001082f */
[----:B------:R-:W-:Y:S02]  /*8980*/  FFMA.FTZ R168, R168, R97, R95 ;  /* 0x00000061a8a87223 */ /* 0x000fe4000001005f */
[-C--:B---3--:R-:W-:Y:S01]  /*8990*/  FMUL.FTZ R14, R82, R93.reuse ;  /* 0x0000005d520e7220 */ /* 0x088fe20000410000 */
[----:B------:R-:W3:Y:S01]  /*89a0*/  MUFU.EX2 R81, R81 ;  /* 0x0000005100517308 */ /* 0x000ee20000000800 */
        /* <DEDUP_REMOVED lines=11> */
[----:B---3--:R-:W-:Y:S01]  /*8a60*/  F2FP.PACK_AB R33, R81, R2 ;  /* 0x000000025121723e */ /* 0x008fe200000000ff */
[----:B------:R-:W3:Y:S01]  /*8a70*/  MUFU.EX2 R76, R174 ;  /* 0x000000ae004c7308 */ /* 0x000ee20000000800 */
[----:B------:R-:W-:-:S02]  /*8a80*/  FFMA.FTZ R74, R110, c[0x0][0x23c], -R47 ;  /* 0x00008f006e4a7a23 */ /* 0x000fc4000001082f */
[--C-:B------:R-:W-:Y:S02]  /*8a90*/  FFMA.FTZ R83, R122, c[0x0][0x23c], -R47.reuse ;  /* 0x00008f007a537a23 */ /* 0x100fe4000001082f */
[----:B------:R-:W-:Y:S01]  /*8aa0*/  FFMA.FTZ R82, R112, c[0x0][0x23c], -R47 ;  /* 0x00008f0070527a23 */ /* 0x000fe2000001082f */
[C---:B-1----:R-:W-:Y:S01]  /*8ab0*/  HMMA.16816.F32 R28, R8.reuse, R4, R28 ;  /* 0x00000004081c723c */ /* 0x042fe2000000181c */
[----:B------:R-:W-:Y:S01]  /*8ac0*/  FFMA.FTZ R78, R167, R93, R96 ;  /* 0x0000005da74e7223 */ /* 0x000fe20000010060 */
[----:B------:R-:W-:Y:S01]  /*8ad0*/  MUFU.EX2 R75, R75 ;  /* 0x0000004b004b7308 */ /* 0x000fe20000000800 */
[----:B------:R-:W-:Y:S02]  /*8ae0*/  FADD.FTZ R91, R91, R168 ;  /* 0x000000a85b5b7221 */ /* 0x000fe40000010000 */
[----:B------:R-:W-:Y:S02]  /*8af0*/  FADD.FTZ R78, R89, R78 ;  /* 0x0000004e594e7221 */ /* 0x000fe40000010000 */
[----:B------:R-:W-:Y:S01]  /*8b00*/  FADD.FTZ R98, R98, R91 ;  /* 0x0000005b62627221 */ /* 0x000fe20000010000 */
[----:B------:R-:W-:Y:S01]  /*8b10*/  HMMA.16816.F32 R8, R8, R6, R68 ;  /* 0x000000060808723c */ /* 0x000fe20000001844 */
[----:B------:R-:W1:Y:S01]  /*8b20*/  LDSM.16.MT88.4 R4, [R139+0x3800] ;  /* 0x003800008b04783b */ /* 0x000e620000004200 */
[----:B---3--:R-:W-:Y:S01]  /*8b30*/  F2FP.PACK_AB R35, R73, R76 ;  /* 0x0000004c4923723e */ /* 0x008fe200000000ff */
[----:B------:R-:W-:Y:S01]  /*8b40*/  MUFU.EX2 R71, R164 ;  /* 0x000000a400477308 */ /* 0x000fe20000000800 */
[----:B------:R-:W-:-:S02]  /*8b50*/  FADD.FTZ R77, R85, R78 ;  /* 0x0000004e554d7221 */ /* 0x000fc40000010000 */
[----:B------:R-:W-:Y:S02]  /*8b60*/  FADD.FTZ R87, R87, R98 ;  /* 0x0000006257577221 */ /* 0x000fe40000010000 */
[--C-:B------:R-:W-:Y:S01]  /*8b70*/  FFMA.FTZ R68, R176, c[0x0][0x23c], -R47.reuse ;  /* 0x00008f00b0447a23 */ /* 0x100fe2000001082f */
[C---:B--2---:R-:W-:Y:S01]  /*8b80*/  HMMA.16816.F32 R12, R32.reuse, R20, R12 ;  /* 0x00000014200c723c */ /* 0x044fe2000000180c */
[--C-:B------:R-:W-:Y:S01]  /*8b90*/  FFMA.FTZ R69, R126, c[0x0][0x23c], -R47.reuse ;  /* 0x00008f007e457a23 */ /* 0x100fe2000001082f */
[----:B------:R-:W-:Y:S01]  /*8ba0*/  MUFU.EX2 R72, R72 ;  /* 0x0000004800487308 */ /* 0x000fe20000000800 */
[----:B------:R-:W-:Y:S02]  /*8bb0*/  FFMA.FTZ R70, R172, c[0x0][0x23c], -R47 ;  /* 0x00008f00ac467a23 */ /* 0x000fe4000001082f */
[----:B------:R-:W-:Y:S02]  /*8bc0*/  FADD.FTZ R77, R94, R77 ;  /* 0x0000004d5e4d7221 */ /* 0x000fe40000010000 */
[----:B------:R-:W-:Y:S01]  /*8bd0*/  FADD.FTZ R88, R88, R87 ;  /* 0x0000005758587221 */ /* 0x000fe20000010000 */
[----:B------:R-:W-:Y:S01]  /*8be0*/  HMMA.16816.F32 R16, R32, R22, R16 ;  /* 0x000000162010723c */ /* 0x000fe20000001810 */
[----:B------:R-:W2:Y:S01]  /*8bf0*/  LDSM.16.MT88.4 R20, [R138+0x3800] ;  /* 0x003800008a14783b */ /* 0x000ea20000004200 */
[----:B------:R-:W3:Y:S01]  /*8c00*/  MUFU.EX2 R68, R68 ;  /* 0x0000004400447308 */ /* 0x000ee20000000800 */
[----:B------:R-:W-:-:S02]  /*8c10*/  FADD.FTZ R65, R65, R88 ;  /* 0x0000005841417221 */ /* 0x000fc40000010000 */
[----:B------:R-:W-:Y:S02]  /*8c20*/  FFMA.FTZ R110, R120, c[0x0][0x23c], -R59 ;  /* 0x00008f00786e7a23 */ /* 0x000fe4000001083b */
[----:B------:R-:W-:Y:S01]  /*8c30*/  FADD.FTZ R66, R66, R65 ;  /* 0x0000004142427221 */ /* 0x000fe20000010000 */
[C---:B------:R-:W-:Y:S01]  /*8c40*/  HMMA.16816.F32 R28, R32.reuse, R24, R28 ;  /* 0x00000018201c723c */ /* 0x040fe2000000181c */
[--C-:B------:R-:W-:Y:S01]  /*8c50*/  FFMA.FTZ R84, R84, c[0x0][0x23c], -R47.reuse ;  /* 0x00008f0054547a23 */ /* 0x100fe2000001082f */
[----:B------:R-:W-:Y:S01]  /*8c60*/  MUFU.EX2 R69, R69 ;  /* 0x0000004500457308 */ /* 0x000fe20000000800 */
[----:B------:R-:W-:Y:S02]  /*8c70*/  FADD.FTZ R63, R63, R66 ;  /* 0x000000423f3f7221 */ /* 0x000fe40000010000 */
[--C-:B------:R-:W-:Y:S02]  /*8c80*/  FFMA.FTZ R90, R90, c[0x0][0x23c], -R47.reuse ;  /* 0x00008f005a5a7a23 */ /* 0x100fe4000001082f */
[--C-:B------:R-:W-:Y:S01]  /*8c90*/  FFMA.FTZ R58, R58, c[0x0][0x23c], -R47.reuse ;  /* 0x00008f003a3a7a23 */ /* 0x100fe2000001082f */
[----:B------:R-:W-:Y:S01]  /*8ca0*/  HMMA.16816.F32 R24, R32, R26, R8 ;  /* 0x0000001a2018723c */ /* 0x000fe20000001808 */
[----:B------:R-:W4:Y:S01]  /*8cb0*/  LDSM.16.MT88.4 R8, [R139+0x3c00] ;  /* 0x003c00008b08783b */ /* 0x000f220000004200 */
[----:B------:R-:W5:Y:S01]  /*8cc0*/  MUFU.EX2 R70, R70 ;  /* 0x0000004600467308 */ /* 0x000f620000000800 */
[----:B------:R-:W-:-:S02]  /*8cd0*/  FFMA.FTZ R62, R62, c[0x0][0x23c], -R47 ;  /* 0x00008f003e3e7a23 */ /* 0x000fc4000001082f */
[----:B------:R-:W-:Y:S02]  /*8ce0*/  FFMA.FTZ R167, R45, c[0x0][0x23c], -R47 ;  /* 0x00008f002da77a23 */ /* 0x000fe4000001082f */
[----:B------:R-:W-:Y:S01]  /*8cf0*/  F2FP.PACK_AB R32, R61, R64 ;  /* 0x000000403d20723e */ /* 0x000fe200000000ff */
[----:B------:R-:W-:Y:S01]  /*8d00*/  FADD.FTZ R64, R64, R63 ;  /* 0x0000003f40407221 */ /* 0x000fe20000010000 */
[----:B---3--:R-:W-:Y:S01]  /*8d10*/  F2FP.PACK_AB R33, R68, R71 ;  /* 0x000000474421723e */ /* 0x008fe200000000ff */
[----:B------:R-:W-:Y:S01]  /*8d20*/  MUFU.EX2 R74, R74 ;  /* 0x0000004a004a7308 */ /* 0x000fe20000000800 */
[----:B------:R-:W-:Y:S01]  /*8d30*/  F2FP.PACK_AB R34, R55, R60 ;  /* 0x0000003c3722723e */ /* 0x000fe200000000ff */
[----:B------:R-:W-:-:S04]  /*8d40*/  FADD.FTZ R61, R61, R64 ;  /* 0x000000403d3d7221 */ /* 0x000fc80000010000 */
[----:B------:R-:W-:Y:S01]  /*8d50*/  FADD.FTZ R60, R60, R61 ;  /* 0x0000003d3c3c7221 */ /* 0x000fe20000010000 */
[----:B-----5:R-:W-:Y:S01]  /*8d60*/  F2FP.PACK_AB R35, R70, R69 ;  /* 0x000000454623723e */ /* 0x020fe200000000ff */
[----:B------:R-:W3:Y:S02]  /*8d70*/  MUFU.EX2 R83, R83 ;  /* 0x0000005300537308 */ /* 0x000ee40000000800 */
[----:B------:R-:W-:-:S04]  /*8d80*/  FADD.FTZ R55, R55, R60 ;  /* 0x0000003c37377221 */ /* 0x000fc80000010000 */
[C---:B-1----:R-:W-:Y:S02]  /*8d90*/  HMMA.16816.F32 R12, R32.reuse, R4, R12 ;  /* 0x00000004200c723c */ /* 0x042fe4000000180c */
[----:B------:R-:W-:Y:S06]  /*8da0*/  MUFU.EX2 R101, R101 ;  /* 0x0000006500657308 */ /* 0x000fec0000000800 */
[C---:B------:R-:W-:Y:S01]  /*8db0*/  HMMA.16816.F32 R16, R32.reuse, R6, R16 ;  /* 0x000000062010723c */ /* 0x040fe20000001810 */
[----:B------:R-:W1:Y:S01]  /*8dc0*/  LDSM.16.MT88.4 R4, [R138+0x3c00] ;  /* 0x003c00008a04783b */ /* 0x000e620000004200 */
[----:B------:R-:W5:Y:S06]  /*8dd0*/  MUFU.EX2 R80, R80 ;  /* 0x0000005000507308 */ /* 0x000f6c0000000800 */
        /* <DEDUP_REMOVED lines=8> */
[----:B------:R-:W-:Y:S01]  /*8e60*/  MUFU.EX2 R41, R41 ;  /* 0x0000002900297308 */ /* 0x000fe20000000800 */
[----:B------:R-:W-:Y:S01]  /*8e70*/  F2FP.PACK_AB R34, R50, R51 ;  /* 0x000000333222723e */ /* 0x000fe200000000ff */
[----:B------:R-:W-:Y:S01]  /*8e80*/  FADD.FTZ R56, R53, R56 ;  /* 0x0000003835387221 */ /* 0x000fe20000010000 */
[----:B---3--:R-:W-:-:S03]  /*8e90*/  F2FP.PACK_AB R35, R83, R74 ;  /* 0x0000004a5323723e */ /* 0x008fc600000000ff */
[----:B------:R-:W-:Y:S02]  /*8ea0*/  FADD.FTZ R51, R51, R56 ;  /* 0x0000003833337221 */ /* 0x000fe40000010000 */
[----:B------:R-:W3:Y:S02]  /*8eb0*/  MUFU.EX2 R38, R38 ;  /* 0x0000002600267308 */ /* 0x000ee40000000800 */
[----:B----4-:R-:W-:Y:S01]  /*8ec0*/  HMMA.16816.F32 R12, R32, R8, R12 ;  /* 0x00000008200c723c */ /* 0x010fe2000000180c */
[----:B------:R-:W-:-:S05]  /*8ed0*/  FADD.FTZ R50, R50, R51 ;  /* 0x0000003332327221 */ /* 0x000fca0000010000 */
[----:B------:R-:W-:Y:S02]  /*8ee0*/  MUFU.EX2 R37, R37 ;  /* 0x0000002500257308 */ /* 0x000fe40000000800 */
[C---:B------:R-:W-:Y:S01]  /*8ef0*/  HMMA.16816.F32 R16, R32.reuse, R10, R16 ;  /* 0x0000000a2010723c */ /* 0x040fe20000001810 */
[----:B------:R-:W4:Y:S05]  /*8f00*/  LDSM.16.MT88.4 R8, [R138+0x4000] ;  /* 0x004000008a08783b */ /* 0x000f2a0000004200 */
[----:B------:R-:W-:Y:S02]  /*8f10*/  MUFU.EX2 R36, R36 ;  /* 0x0000002400247308 */ /* 0x000fe40000000800 */
[C---:B-1----:R-:W-:Y:S06]  /*8f20*/  HMMA.16816.F32 R28, R32.reuse, R4, R28 ;  /* 0x00000004201c723c */ /* 0x042fec000000181c */
[----:B------:R-:W-:Y:S02]  /*8f30*/  MUFU.EX2 R104, R104 ;  /* 0x0000006800687308 */ /* 0x000fe40000000800 */
[----:B------:R-:W-:Y:S01]  /*8f40*/  HMMA.16816.F32 R24, R32, R6, R24 ;  /* 0x000000062018723c */ /* 0x000fe20000001818 */
[----:B------:R-:W1:Y:S05]  /*8f50*/  LDSM.16.MT88.4 R4, [R139+0x4400] ;  /* 0x004400008b04783b */ /* 0x000e6a0000004200 */
[----:B------:R-:W1:Y:S01]  /*8f60*/  MUFU.EX2 R105, R105 ;  /* 0x0000006900697308 */ /* 0x000e620000000800 */
[----:B------:R-:W-:-:S02]  /*8f70*/  F2FP.PACK_AB R32, R48, R49 ;  /* 0x000000313020723e */ /* 0x000fc400000000ff */
[----:B-----5:R-:W-:Y:S02]  /*8f80*/  F2FP.PACK_AB R33, R80, R101 ;  /* 0x000000655021723e */ /* 0x020fe400000000ff */
[----:B------:R-:W-:Y:S02]  /*8f90*/  F2FP.PACK_AB R34, R43, R44 ;  /* 0x0000002c2b22723e */ /* 0x000fe400000000ff */
[----:B------:R-:W-:Y:S01]  /*8fa0*/  F2FP.PACK_AB R35, R103, R82 ;  /* 0x000000526723723e */ /* 0x000fe200000000ff */
[----:B------:R-:W-:Y:S06]  /*8fb0*/  MUFU.EX2 R92, R92 ;  /* 0x0000005c005c7308 */ /* 0x000fec0000000800 */
[C---:B--2---:R-:W-:Y:S02]  /*8fc0*/  HMMA.16816.F32 R12, R32.reuse, R20, R12 ;  /* 0x00000014200c723c */ /* 0x044fe4000000180c */
[----:B------:R-:W2:Y:S06]  /*8fd0*/  MUFU.EX2 R107, R107 ;  /* 0x0000006b006b7308 */ /* 0x000eac0000000800 */
[C---:B------:R-:W-:Y:S01]  /*8fe0*/  HMMA.16816.F32 R16, R32.reuse, R22, R16 ;  /* 0x000000162010723c */ /* 0x040fe20000001810 */
[----:B------:R-:W5:Y:S01]  /*8ff0*/  LDSM.16.MT88.4 R20, [R138+0x4400] ;  /* 0x004400008a14783b */ /* 0x000f620000004200 */
[----:B------:R-:W-:Y:S06]  /*9000*/  MUFU.EX2 R3, R3 ;  /* 0x0000000300037308 */ /* 0x000fec0000000800 */
[C---:B----4-:R-:W-:Y:S02]  /*9010*/  HMMA.16816.F32 R28, R32.reuse, R8, R28 ;  /* 0x00000008201c723c */ /* 0x050fe4000000181c */
[----:B------:R-:W4:Y:S05]  /*9020*/  MUFU.EX2 R0, R0 ;  /* 0x0000000000007308 */ /* 0x000f2a0000000800 */
[----:B---3--:R-:W-:Y:S01]  /*9030*/  F2FP.PACK_AB R8, R38, R41 ;  /* 0x000000292608723e */ /* 0x008fe200000000ff */
[----:B------:R-:W-:Y:S01]  /*9040*/  HMMA.16816.F32 R24, R32, R10, R24 ;  /* 0x0000000a2018723c */ /* 0x000fe20000001818 */
[----:B-1----:R-:W-:Y:S01]  /*9050*/  F2FP.PACK_AB R9, R105, R104 ;  /* 0x000000686909723e */ /* 0x002fe200000000ff */
[----:B------:R-:W1:Y:S01]  /*9060*/  LDSM.16.MT88.4 R32, [R139+0x4800] ;  /* 0x004800008b20783b */ /* 0x000e620000004200 */
[----:B------:R-:W-:Y:S04]  /*9070*/  MUFU.EX2 R67, R67 ;  /* 0x0000004300437308 */ /* 0x000fe80000000800 */
[----:B------:R-:W-:-:S02]  /*9080*/  F2FP.PACK_AB R10, R36, R37 ;  /* 0x00000025240a723e */ /* 0x000fc400000000ff */
[----:B--2---:R-:W-:Y:S02]  /*9090*/  F2FP.PACK_AB R11, R107, R92 ;  /* 0x0000005c6b0b723e */ /* 0x004fe400000000ff */
[----:B------:R-:W-:Y:S05]  /*90a0*/  MUFU.EX2 R110, R110 ;  /* 0x0000006e006e7308 */ /* 0x000fea0000000800 */
[C---:B------:R-:W-:Y:S03]  /*90b0*/  HMMA.16816.F32 R12, R8.reuse, R4, R12 ;  /* 0x00000004080c723c */ /* 0x040fe6000000180c */
[----:B------:R-:W-:Y:S04]  /*90c0*/  MUFU.EX2 R84, R84 ;  /* 0x0000005400547308 */ /* 0x000fe80000000800 */
[----:B------:R-:W-:Y:S01]  /*90d0*/  FADD.FTZ R4, R2, R77 ;  /* 0x0000004d02047221 */ /* 0x000fe20000010000 */
[C---:B------:R-:W-:Y:S03]  /*90e0*/  HMMA.16816.F32 R16, R8.reuse, R6, R16 ;  /* 0x000000060810723c */ /* 0x040fe60000001810 */
[----:B------:R-:W-:Y:S01]  /*90f0*/  FADD.FTZ R81, R81, R4 ;  /* 0x0000000451517221 */ /* 0x000fe20000010000 */
[----:B------:R-:W2:Y:S01]  /*9100*/  MUFU.EX2 R85, R90 ;  /* 0x0000005a00557308 */ /* 0x000ea20000000800 */
[----:B------:R-:W3:Y:S02]  /*9110*/  LDSM.16.MT88.4 R4, [R138+0x4800] ;  /* 0x004800008a04783b */ /* 0x000ee40000004200 */
[----:B------:R-:W-:Y:S01]  /*9120*/  FADD.FTZ R76, R76, R81 ;  /* 0x000000514c4c7221 */ /* 0x000fe20000010000 */
[C---:B-----5:R-:W-:Y:S03]  /*9130*/  HMMA.16816.F32 R28, R8.reuse, R20, R28 ;  /* 0x00000014081c723c */ /* 0x060fe6000000181c */
[----:B------:R-:W-:Y:S01]  /*9140*/  FADD.FTZ R76, R73, R76 ;  /* 0x0000004c494c7221 */ /* 0x000fe20000010000 */
[----:B------:R-:W-:Y:S03]  /*9150*/  MUFU.EX2 R2, R58 ;  /* 0x0000003a00027308 */ /* 0x000fe60000000800 */
[----:B------:R-:W-:Y:S01]  /*9160*/  FADD.FTZ R71, R71, R76 ;  /* 0x0000004c47477221 */ /* 0x000fe20000010000 */
[----:B------:R-:W-:Y:S01]  /*9170*/  HMMA.16816.F32 R24, R8, R22, R24 ;  /* 0x000000160818723c */ /* 0x000fe20000001818 */
[----:B------:R-:W5:Y:S01]  /*9180*/  LDSM.16.MT88.4 R76, [R139+0x4c00] ;  /* 0x004c00008b4c783b */ /* 0x000f620000004200 */
[----:B------:R-:W-:-:S02]  /*9190*/  FFMA.FTZ R20, R54, c[0x0][0x23c], -R59 ;  /* 0x00008f0036147a23 */ /* 0x000fc4000001083b */
[----:B------:R-:W-:Y:S01]  /*91a0*/  FADD.FTZ R68, R68, R71 ;  /* 0x0000004744447221 */ /* 0x000fe20000010000 */
[----:B------:R-:W1:Y:S01]  /*91b0*/  MUFU.EX2 R65, R62 ;  /* 0x0000003e00417308 */ /* 0x000e620000000800 */
[----:B------:R-:W-:Y:S01]  /*91c0*/  FFMA.FTZ R21, R57, c[0x0][0x23c], -R59 ;  /* 0x00008f0039157a23 */ /* 0x000fe2000001083b */
[----:B----4-:R-:W-:Y:S01]  /*91d0*/  F2FP.PACK_AB R8, R0, R3 ;  /* 0x000000030008723e */ /* 0x010fe200000000ff */
[----:B------:R-:W-:Y:S01]  /*91e0*/  FADD.FTZ R69, R69, R68 ;  /* 0x0000004445457221 */ /* 0x000fe20000010000 */
[----:B--2---:R-:W-:Y:S01]  /*91f0*/  F2FP.PACK_AB R9, R85, R84 ;  /* 0x000000545509723e */ /* 0x004fe200000000ff */
[----:B------:R-:W-:Y:S01]  /*9200*/  FFMA.FTZ R22, R46, c[0x0][0x23c], -R47 ;  /* 0x00008f002e167a23 */ /* 0x000fe2000001082f */
[----:B------:R-:W-:Y:S01]  /*9210*/  F2FP.PACK_AB R10, R110, R67 ;  /* 0x000000436e0a723e */ /* 0x000fe200000000ff */
[----:B------:R-:W-:Y:S01]  /*9220*/  FADD.FTZ R70, R70, R69 ;  /* 0x0000004546467221 */ /* 0x000fe20000010000 */
[----:B------:R-:W-:Y:S01]  /*9230*/  MUFU.EX2 R99, R99 ;  /* 0x0000006300637308 */ /* 0x000fe20000000800 */
[----:B------:R-:W-:-:S02]  /*9240*/  FFMA.FTZ R23, R52, c[0x0][0x23c], -R47 ;  /* 0x00008f0034177a23 */ /* 0x000fc4000001082f */
[----:B------:R-:W-:Y:S02]  /*9250*/  FADD.FTZ R75, R75, R70 ;  /* 0x000000464b4b7221 */ /* 0x000fe40000010000 */
[----:B------:R-:W2:Y:S02]  /*9260*/  LDSM.16.MT88.4 R68, [R138+0x4c00] ;  /* 0x004c00008a44783b */ /* 0x000ea40000004200 */
        /* <DEDUP_REMOVED lines=16> */
[----:B------:R-:W-:Y:S01]  /*9370*/  FFMA.FTZ R32, R42, c[0x0][0x23c], -R47 ;  /* 0x00008f002a207a23 */ /* 0x000fe2000001082f */
[----:B------:R-:W-:Y:S01]  /*9380*/  MUFU.EX2 R22, R22 ;  /* 0x0000001600167308 */ /* 0x000fe20000000800 */
[----:B------:R-:W-:-:S02]  /*9390*/  FADD.FTZ R4, R43, R4 ;  /* 0x000000042b047221 */ /* 0x000fc40000010000 */
[----:B------:R-:W-:Y:S02]  /*93a0*/  FADD.FTZ R103, R103, R82 ;  /* 0x0000005267677221 */ /* 0x000fe40000010000 */
[----:B------:R-:W-:Y:S01]  /*93b0*/  FADD.FTZ R41, R41, R4 ;  /* 0x0000000429297221 */ /* 0x000fe20000010000 */
[----:B------:R-:W-:Y:S01]  /*93c0*/  HMMA.16816.F32 R24, R8, R6, R24 ;  /* 0x000000060818723c */ /* 0x000fe20000001818 */
[----:B------:R-:W-:Y:S01]  /*93d0*/  FADD.FTZ R104, R104, R103 ;  /* 0x0000006768687221 */ /* 0x000fe20000010000 */
[----:B------:R-:W4:Y:S01]  /*93e0*/  MUFU.EX2 R23, R23 ;  /* 0x0000001700177308 */ /* 0x000f220000000800 */
[----:B------:R-:W-:Y:S01]  /*93f0*/  FADD.FTZ R38, R38, R41 ;  /* 0x0000002926267221 */ /* 0x000fe20000010000 */
[----:B-1----:R-:W-:Y:S01]  /*9400*/  F2FP.PACK_AB R4, R100, R99 ;  /* 0x000000636404723e */ /* 0x002fe200000000ff */
[----:B------:R-:W-:Y:S02]  /*9410*/  FADD.FTZ R105, R105, R104 ;  /* 0x0000006869697221 */ /* 0x000fe40000010000 */
        /* <DEDUP_REMOVED lines=8> */
[----:B------:R-:W1:Y:S01]  /*94a0*/  MUFU.EX2 R167, R167 ;  /* 0x000000a700a77308 */ /* 0x000e620000000800 */
[----:B----4-:R-:W-:Y:S01]  /*94b0*/  F2FP.PACK_AB R5, R23, R22 ;  /* 0x000000161705723e */ /* 0x010fe200000000ff */
[----:B------:R-:W-:Y:S02]  /*94c0*/  FADD.FTZ R0, R0, R3 ;  /* 0x0000000300007221 */ /* 0x000fe40000010000 */
[----:B------:R-:W-:Y:S02]  /*94d0*/  FADD.FTZ R85, R85, R84 ;  /* 0x0000005455557221 */ /* 0x000fe40000010000 */
[----:B------:R-:W-:Y:S01]  /*94e0*/  FADD.FTZ R67, R67, R0 ;  /* 0x0000000043437221 */ /* 0x000fe20000010000 */
[----:B------:R-:W-:Y:S01]  /*94f0*/  MOV R0, R39 ;  /* 0x0000002700007202 */ /* 0x000fe20000000f00 */
[----:B------:R-:W-:-:S02]  /*9500*/  FADD.FTZ R2, R2, R85 ;  /* 0x0000005502027221 */ /* 0x000fc40000010000 */
[----:B------:R-:W-:Y:S02]  /*9510*/  FADD.FTZ R110, R110, R67 ;  /* 0x000000436e6e7221 */ /* 0x000fe40000010000 */
[----:B------:R-:W-:Y:S01]  /*9520*/  FADD.FTZ R65, R65, R2 ;  /* 0x0000000241417221 */ /* 0x000fe20000010000 */
[----:B------:R-:W-:Y:S01]  /*9530*/  MOV R2, R40 ;  /* 0x0000002800027202 */ /* 0x000fe20000000f00 */
[----:B------:R-:W-:Y:S01]  /*9540*/  FADD.FTZ R99, R99, R110 ;  /* 0x0000006e63637221 */ /* 0x000fe20000010000 */
[----:B-1----:R-:W-:Y:S01]  /*9550*/  F2FP.PACK_AB R7, R167, R32 ;  /* 0x00000020a707723e */ /* 0x002fe200000000ff */
[----:B------:R-:W-:Y:S02]  /*9560*/  FADD.FTZ R22, R22, R65 ;  /* 0x0000004116167221 */ /* 0x000fe40000010000 */
[----:B------:R-:W-:Y:S02]  /*9570*/  FADD.FTZ R99, R100, R99 ;  /* 0x0000006364637221 */ /* 0x000fe40000010000 */
[----:B------:R-:W-:-:S02]  /*9580*/  FADD.FTZ R23, R23, R22 ;  /* 0x0000001617177221 */ /* 0x000fc40000010000 */
[C---:B-----5:R-:W-:Y:S01]  /*9590*/  HMMA.16816.F32 R80, R4.reuse, R76, R12 ;  /* 0x0000004c0450723c */ /* 0x060fe2000000180c */
[----:B------:R-:W-:Y:S02]  /*95a0*/  FADD.FTZ R20, R20, R99 ;  /* 0x0000006314147221 */ /* 0x000fe40000010000 */
[----:B------:R-:W-:Y:S02]  /*95b0*/  FADD.FTZ R32, R32, R23 ;  /* 0x0000001720207221 */ /* 0x000fe40000010000 */
[----:B------:R-:W-:Y:S02]  /*95c0*/  FADD.FTZ R168, R21, R20 ;  /* 0x0000001415a87221 */ /* 0x000fe40000010000 */
[----:B------:R-:W-:Y:S01]  /*95d0*/  FADD.FTZ R167, R167, R32 ;  /* 0x00000020a7a77221 */ /* 0x000fe20000010000 */
[C---:B--2---:R-:W-:Y:S08]  /*95e0*/  HMMA.16816.F32 R72, R4.reuse, R68, R28 ;  /* 0x000000440448723c */ /* 0x044ff0000000181c */
[C---:B------:R-:W-:Y:S08]  /*95f0*/  HMMA.16816.F32 R76, R4.reuse, R78, R16 ;  /* 0x0000004e044c723c */ /* 0x040ff00000001810 */
[----:B------:R-:W-:Y:S11]  /*9600*/  HMMA.16816.F32 R68, R4, R70, R24 ;  /* 0x000000460444723c */ /* 0x000ff60000001818 */
[----:B------:R-:W-:Y:S08]  /*9610*/  @!UPT UIADD3 URZ, URZ, URZ, URZ ;  /* 0x0000003f3f3ff290 */ /* 0x000ff0000fffe03f */
.L_x_3900:
[----:B------:R-:W-:Y:S05]  /*9620*/  @!P1 BRA `(.L_x_3908) ;  /* 0x000030d000009947 */ /* 0x000fea0003800000 */
[----:B------:R-:W-:Y:S01]  /*9630*/  IMAD.MOV.U32 R164, RZ, RZ, c[0x0][0x1a0] ;  /* 0x00006800ffa47624 */ /* 0x000fe200078e00ff */
[----:B------:R-:W-:-:S02]  /*9640*/  MOV R85, R0 ;  /* 0x0000000000557202 */ /* 0x000fc40000000f00 */
[----:B------:R-:W-:Y:S01]  /*9650*/  MOV R87, R2 ;  /* 0x0000000200577202 */ /* 0x000fe20000000f00 */
[----:B------:R-:W-:-:S05]  /*9660*/  IMAD.U32 R163, R164, -0x80, RZ ;  /* 0xffffff80a4a37824 */ /* 0x000fca00078e00ff */
[----:B------:R-:W-:Y:S02]  /*9670*/  SHF.R.S32.HI R159, RZ, 0x1f, R163 ;  /* 0x0000001fff9f7819 */ /* 0x000fe400000114a3 */
.L_x_3912:
        /* <DEDUP_REMOVED lines=65> */
.L_x_3909:
[----:B------:R-:W-:Y:S02]  /*9a90*/  ISETP.GE.AND P0, PT, R157, c[0x0][0x220], PT ;  /* 0x000088009d007a0c */ /* 0x000fe40003f06270 */
[C---:B------:R-:W-:Y:S04]  /*9aa0*/  LEA R182, P3, R176.reuse, R170, 0x1 ;  /* 0x000000aab0b67211 */ /* 0x040fe800078608ff */
[-C--:B------:R-:W-:Y:S07]  /*9ab0*/  LEA.HI.X R183, R176, R169.reuse, R2, 0x1, P3 ;  /* 0x000000a9b0b77211 */ /* 0x080fee00018f0c02 */
[----:B------:R-:W-:Y:S01]  /*9ac0*/  @P0 STS.64 [R152+0x3008], RZ ;  /* 0x003008ff98000388 */ /* 0x000fe20000000a00 */
[-C--:B------:R-:W-:Y:S02]  /*9ad0*/  @!P0 LEA R173, P1, R164, R176.reuse, 0x6 ;  /* 0x000000b0a4ad8211 */ /* 0x080fe400078230ff */
[----:B------:R-:W-:Y:S02]  /*9ae0*/  @!P0 IADD3 R172, P2, R150, R176, RZ ;  /* 0x000000b096ac8210 */ /* 0x000fe40007f5e0ff */
[----:B------:R-:W-:Y:S01]  /*9af0*/  @!P0 MOV R171, c[0x0][0x1a4] ;  /* 0x0000690000ab8a02 */ /* 0x000fe20000000f00 */
[----:B------:R-:W-:Y:S01]  /*9b00*/  @P0 STS [R152+0x3000], RZ ;  /* 0x003000ff98000388 */ /* 0x000fe20000000800 */
[-C--:B------:R-:W-:Y:S02]  /*9b10*/  @!P0 MOV R177, R2.reuse ;  /* 0x0000000200b18202 */ /* 0x080fe40000000f00 */
[C---:B------:R-:W-:Y:S01]  /*9b20*/  @!P0 LEA.HI.X R174, R164.reuse, R2, R171, 0x6, P1 ;  /* 0x00000002a4ae8211 */ /* 0x040fe200008f34ab */
        /* <DEDUP_REMOVED lines=8> */
[CC--:B------:R-:W-:Y:S02]  /*9bb0*/  @!P0 LEA R180, P2, R172.reuse, R170.reuse, 0x1 ;  /* 0x000000aaacb48211 */ /* 0x0c0fe400078408ff */
        /* <DEDUP_REMOVED lines=14> */
[----:B------:R-:W-:Y:S02]  /*9ca0*/  ISETP.GT.AND P1, PT, R153, R146, PT ;  /* 0x000000929900720c */ /* 0x000fe40003f24270 */
        /* <DEDUP_REMOVED lines=133> */
[----:B------:R-:W3:Y:S01]  /*a500*/  MUFU.TANH R215, R215 ;  /* 0x000000d700d77308 */ /* 0x000ee20000002400 */
[----:B------:R-:W-:Y:S03]  /*a510*/  HMMA.16816.F32 R64, R124, R90, R64 ;  /* 0x0000005a7c40723c */ /* 0x000fe60000001840 */
[----:B------:R-:W-:Y:S02]  /*a520*/  FMUL.FTZ R180, R58, c[0x0][0x2ec] ;  /* 0x0000bb003ab47a20 */ /* 0x000fe40000410000 */
[----:B------:R-:W-:Y:S04]  /*a530*/  FMUL.FTZ R178, R59, c[0x0][0x2ec] ;  /* 0x0000bb003bb27a20 */ /* 0x000fe80000410000 */
[----:B------:R-:W1:Y:S06]  /*a540*/  MUFU.TANH R213, R213 ;  /* 0x000000d500d57308 */ /* 0x000e6c0000002400 */
[----:B----4-:R-:W-:Y:S02]  /*a550*/  FMUL.FTZ R173, R60, c[0x0][0x2ec] ;  /* 0x0000bb003cad7a20 */ /* 0x010fe40000410000 */
[----:B------:R-:W-:Y:S02]  /*a560*/  FMUL.FTZ R175, R61, c[0x0][0x2ec] ;  /* 0x0000bb003daf7a20 */ /* 0x000fe40000410000 */
[----:B------:R-:W4:Y:S01]  /*a570*/  MUFU.TANH R216, R216 ;  /* 0x000000d800d87308 */ /* 0x000f220000002400 */
        /* <DEDUP_REMOVED lines=50> */
[----:B------:R-:W1:Y:S01]  /*a8a0*/  MUFU.TANH R3, R3 ;  /* 0x0000000300037308 */ /* 0x000e620000002400 */
[----:B------:R-:W-:-:S05]  /*a8b0*/  @!P1 BRA `(.L_x_3910) ;  /* 0x000006c000009947 */ /* 0x000fca0003800000 */
[----:B--234-:R-:W-:Y:S05]  /*a8c0*/  IMAD.MOV.U32 R13, RZ, RZ, c[0x0][0x198] ;  /* 0x00006600ff0d7624 */ /* 0x01cfea00078e00ff */
[----:B------:R-:W-:Y:S04]  /*a8d0*/  LEA R5, -R13, RZ, 0x7 ;  /* 0x000000ff0d057211 */ /* 0x000fe800078e39ff */
[----:B------:R-:W-:Y:S01]  /*a8e0*/  SHF.R.S32.HI R2, RZ, 0x1f, R5 ;  /* 0x0000001fff027819 */ /* 0x000fe20000011405 */
[----:B------:R-:W-:-:S05]  /*a8f0*/  @!P6 BRA `(.L_x_3911) ;  /* 0x000003c00000e947 */ /* 0x000fca0003800000 */
[----:B-1----:R-:W-:Y:S04]  /*a900*/  IABS R0, c[0x0][0x2d0] ;  /* 0x0000b40000007a13 */ /* 0x002fe80000000000 */
        /* <DEDUP_REMOVED lines=20> */
[C---:B------:R-:W-:Y:S01]  /*aa50*/  IMAD R4, R0.reuse, R5, R4 ;  /* 0x0000000500047224 */ /* 0x040fe200078e0204 */
[----:B------:R-:W-:Y:S02]  /*aa60*/  LOP3.LUT R5, RZ, c[0x0][0x2d0], RZ, 0x33, !PT ;  /* 0x0000b400ff057a12 */ /* 0x000fe400078e33ff */
[C---:B------:R-:W-:Y:S02]  /*aa70*/  ISETP.GT.U32.AND P3, PT, R0.reuse, R6, PT ;  /* 0x000000060000720c */ /* 0x040fe40003f64070 */
[----:B------:R-:W-:Y:S11]  /*aa80*/  ISETP.GT.U32.AND P2, PT, R0, R4, PT ;  /* 0x000000040000720c */ /* 0x000ff60003f44070 */
[----:B------:R-:W-:Y:S01]  /*aa90*/  @!P3 IADD3 R10, R10, 0x1, RZ ;  /* 0x000000010a0ab810 */ /* 0x000fe20007ffe0ff */
[--C-:B------:R-:W-:Y:S01]  /*aaa0*/  @!P3 IMAD.IADD R6, R6, 0x1, -R0.reuse ;  /* 0x000000010606b824 */ /* 0x100fe200078e0a00 */
[----:B------:R-:W-:Y:S01]  /*aab0*/  @!P2 IADD3 R8, R8, 0x1, RZ ;  /* 0x000000010808a810 */ /* 0x000fe20007ffe0ff */
[----:B------:R-:W-:Y:S01]  /*aac0*/  @!P2 IMAD.IADD R4, R4, 0x1, -R0 ;  /* 0x000000010404a824 */ /* 0x000fe200078e0a00 */
[----:B------:R-:W-:Y:S02]  /*aad0*/  ISETP.GE.AND P2, PT, R2, RZ, PT ;  /* 0x000000ff0200720c */ /* 0x000fe40003f46270 */
[-C--:B------:R-:W-:Y:S02]  /*aae0*/  ISETP.GE.U32.AND P5, PT, R6, R0.reuse, PT ;  /* 0x000000000600720c */ /* 0x080fe40003fa6070 */
[----:B------:R-:W-:Y:S02]  /*aaf0*/  ISETP.GE.U32.AND P4, PT, R4, R0, PT ;  /* 0x000000000400720c */ /* 0x000fe40003f86070 */
[----:B------:R-:W-:Y:S09]  /*ab00*/  ISETP.NE.AND P3, PT, RZ, c[0x0][0x2d0], PT ;  /* 0x0000b400ff007a0c */ /* 0x000ff20003f65270 */
[----:B------:R-:W-:Y:S02]  /*ab10*/  @P5 IADD3 R10, R10, 0x1, RZ ;  /* 0x000000010a0a5810 */ /* 0x000fe40007ffe0ff */
[----:B------:R-:W-:Y:S03]  /*ab20*/  @P4 IADD3 R8, R8, 0x1, RZ ;  /* 0x0000000108084810 */ /* 0x000fe60007ffe0ff */
[----:B------:R-:W-:Y:S01]  /*ab30*/  @!P2 IMAD.MOV R10, RZ, RZ, -R10 ;  /* 0x000000ffff0aa224 */ /* 0x000fe200078e0a0a */
[----:B------:R-:W-:Y:S04]  /*ab40*/  @!P1 IADD3 R8, -R8, RZ, RZ ;  /* 0x000000ff08089210 */ /* 0x000fe80007ffe1ff */
        /* <DEDUP_REMOVED lines=23> */
.L_x_3911:
[----:B------:R2:W-:Y:S01]  /*acc0*/  @P0 STS [R152+0x1000], RZ ;  /* 0x001000ff98000388 */ /* 0x0005e20000000800 */
[CC--:B------:R-:W-:Y:S01]  /*acd0*/  LEA R14, P4, R5.reuse, R166.reuse, 0x1 ;  /* 0x000000a6050e7211 */ /* 0x0c0fe200078808ff */
[----:B------:R-:W-:Y:S01]  /*ace0*/  @!P0 IMAD.MOV.U32 R6, RZ, RZ, c[0x0][0x19c] ;  /* 0x00006700ff068624 */ /* 0x000fe200078e00ff */
[----:B------:R-:W-:Y:S01]  /*acf0*/  @!P0 IADD3 R7, P1, R148, R5, RZ ;  /* 0x0000000594078210 */ /* 0x000fe20007f3e0ff */
[----:B------:R2:W-:Y:S01]  /*ad00*/  @P0 STS [R152+0x1004], RZ ;  /* 0x001004ff98000388 */ /* 0x0005e20000000800 */
[--C-:B------:R-:W-:Y:S01]  /*ad10*/  LEA.HI.X R15, R5, R165, R2.reuse, 0x1, P4 ;  /* 0x000000a5050f7211 */ /* 0x100fe200020f0c02 */
[----:B------:R-:W-:Y:S01]  /*ad20*/  @!P0 IMAD.MOV.U32 R10, RZ, RZ, R5 ;  /* 0x000000ffff0a8224 */ /* 0x000fe200078e0005 */
[----:B------:R-:W-:Y:S01]  /*ad30*/  @!P0 LEA R12, P3, R7, R166, 0x1 ;  /* 0x000000a6070c8211 */ /* 0x000fe200078608ff */
[----:B------:R2:W-:Y:S01]  /*ad40*/  @P0 STS.64 [R152+0x1008], RZ ;  /* 0x001008ff98000388 */ /* 0x0005e20000000a00 */
[--C-:B------:R-:W-:Y:S01]  /*ad50*/  @!P0 IMAD.X R4, R147, 0x1, R2.reuse, P1 ;  /* 0x0000000193048824 */ /* 0x100fe200008e0602 */
[C---:B------:R-:W-:Y:S01]  /*ad60*/  @!P0 LEA R9, P2, R13.reuse, R5, 0x6 ;  /* 0x000000050d098211 */ /* 0x040fe200078430ff */
[----:B------:R-:W-:Y:S01]  /*ad70*/  @!P0 IMAD.MOV.U32 R11, RZ, RZ, R2 ;  /* 0x000000ffff0b8224 */ /* 0x000fe200078e0002 */
[----:B------:R-:W-:Y:S01]  /*ad80*/  @!PT LDS RZ, [RZ] ;  /* 0x00000000fffff984 */ /* 0x000fe20000000800 */
[----:B------:R-:W-:Y:S01]  /*ad90*/  @!PT LDS RZ, [RZ] ;  /* 0x00000000fffff984 */ /* 0x000fe20000000800 */
[----:B------:R-:W-:Y:S01]  /*ada0*/  @!PT LDS RZ, [RZ] ;  /* 0x00000000fffff984 */ /* 0x000fe20000000800 */
[----:B------:R2:W-:Y:S01]  /*adb0*/  @!P0 LDGSTS.E.BYPASS.LTC128B.128 [R152+0x1000], [R14.64] ;  /* 0x010000000e988fae */ /* 0x0005e2000b901d46 */
[----:B-1----:R-:W-:Y:S01]  /*adc0*/  @!P0 IMAD.MOV.U32 R0, RZ, RZ, c[0x0][0x19c] ;  /* 0x00006700ff008624 */ /* 0x002fe200078e00ff */
[C---:B------:R-:W-:Y:S01]  /*add0*/  @!P0 LEA.HI.X R6, R13.reuse, R2, R6, 0x6, P2 ;  /* 0x000000020d068211 */ /* 0x040fe200010f3406 */
[----:B------:R-:W-:Y:S01]  /*ade0*/  @!P0 IMAD.WIDE.U32 R10, R13, 0x60, R10 ;  /* 0x000000600d0a8825 */ /* 0x000fe200078e000a */
[----:B------:R2:W-:Y:S01]  /*adf0*/  @P0 STS.128 [R152+0x1800], RZ ;  /* 0x001800ff98000388 */ /* 0x0005e20000000c00 */
[-C--:B------:R-:W-:Y:S02]  /*ae00*/  @!P0 LEA.HI.X R13, R7, R165.reuse, R4, 0x1, P3 ;  /* 0x000000a5070d8211 */ /* 0x080fe400018f0c04 */
[CC--:B------:R-:W-:Y:S01]  /*ae10*/  @!P0 LEA R8, P2, R9.reuse, R166.reuse, 0x1 ;  /* 0x000000a609088211 */ /* 0x0c0fe200078408ff */
[----:B------:R-:W-:Y:S01]  /*ae20*/  @!P0 IMAD R0, R0, 0x60, RZ ;  /* 0x0000006000008824 */ /* 0x000fe200078e02ff */
[----:B------:R-:W-:Y:S01]  /*ae30*/  @!P0 LEA R16, P1, R10, R166, 0x1 ;  /* 0x000000a60a108211 */ /* 0x000fe200078208ff */
[----:B------:R-:W-:Y:S01]  /*ae40*/  @!PT LDS RZ, [RZ] ;  /* 0x00000000fffff984 */ /* 0x000fe20000000800 */
[----:B------:R-:W-:Y:S01]  /*ae50*/  @!PT LDS RZ, [RZ] ;  /* 0x00000000fffff984 */ /* 0x000fe20000000800 */
[----:B------:R-:W-:Y:S01]  /*ae60*/  @!PT LDS RZ, [RZ] ;  /* 0x00000000fffff984 */ /* 0x000fe20000000800 */
[----:B------:R2:W-:Y:S01]  /*ae70*/  @!P0 LDGSTS.E.BYPASS.LTC128B.128 [R152+0x1800], [R12.64] ;  /* 0x018000000c988fae */ /* 0x0005e2000b901d46 */
[-C--:B------:R-:W-:Y:S01]  /*ae80*/  @!P0 LEA.HI.X R9, R9, R165.reuse, R6, 0x1, P2 ;  /* 0x000000a509098211 */ /* 0x080fe200010f0c06 */
[----:B------:R-:W-:Y:S02]  /*ae90*/  @!P0 IMAD.IADD R0, R0, 0x1, R11 ;  /* 0x0000000100008824 */ /* 0x000fe400078e020b */
[----:B------:R2:W-:Y:S01]  /*aea0*/  @P0 STS.128 [R152+0x2000], RZ ;  /* 0x002000ff98000388 */ /* 0x0005e20000000c00 */
[----:B------:R-:W-:Y:S02]  /*aeb0*/  IMAD.MOV.U32 R166, RZ, RZ, R14 ;  /* 0x000000ffffa67224 */ /* 0x000fe400078e000e */
[----:B------:R-:W-:Y:S01]  /*aec0*/  @!P0 LEA.HI.X R17, R10, R165, R0, 0x1, P1 ;  /* 0x000000a50a118211 */ /* 0x000fe200008f0c00 */
[----:B------:R-:W-:Y:S01]  /*aed0*/  @!PT LDS RZ, [RZ] ;  /* 0x00000000fffff984 */ /* 0x000fe20000000800 */
[----:B------:R-:W-:Y:S01]  /*aee0*/  @!PT LDS RZ, [RZ] ;  /* 0x00000000fffff984 */ /* 0x000fe20000000800 */
[----:B------:R-:W-:Y:S01]  /*aef0*/  @!PT LDS RZ, [RZ] ;  /* 0x00000000fffff984 */ /* 0x000fe20000000800 */
[----:B------:R2:W-:Y:S01]  /*af00*/  @!P0 LDGSTS.E.BYPASS.LTC128B.128 [R152+0x2000], [R8.64] ;  /* 0x0200000008988fae */ /* 0x0005e2000b901d46 */
[----:B------:R-:W-:Y:S03]  /*af10*/  IMAD.MOV.U32 R165, RZ, RZ, R15 ;  /* 0x000000ffffa57224 */ /* 0x000fe600078e000f */
[----:B------:R2:W-:Y:S04]  /*af20*/  @P0 STS.128 [R152+0x2800], RZ ;  /* 0x002800ff98000388 */ /* 0x0005e80000000c00 */
[----:B------:R-:W-:Y:S01]  /*af30*/  @!PT LDS RZ, [RZ] ;  /* 0x00000000fffff984 */ /* 0x000fe20000000800 */
[----:B------:R-:W-:Y:S01]  /*af40*/  @!PT LDS RZ, [RZ] ;  /* 0x00000000fffff984 */ /* 0x000fe20000000800 */
[----:B------:R-:W-:Y:S01]  /*af50*/  @!PT LDS RZ, [RZ] ;  /* 0x00000000fffff984 */ /* 0x000fe20000000800 */
[----:B------:R2:W-:Y:S04]  /*af60*/  @!P0 LDGSTS.E.BYPASS.LTC128B.128 [R152+0x2800], [R16.64] ;  /* 0x0280000010988fae */ /* 0x0005e8000b901d46 */
[----:B------:R-:W0:Y:S02]  /*af70*/  LDGDEPBAR ;  /* 0x00000000000079af */ /* 0x000e240000000000 */
.L_x_3910:
[----:B--234-:R-:W-:Y:S01]  /*af80*/  LDSM.16.MT88.4 R28, [R138+0x3000] ;  /* 0x003000008a1c783b */ /* 0x01cfe20000004200 */
[----:B------:R-:W-:Y:S02]  /*af90*/  FMNMX.FTZ R15, R198, R85, !PT ;  /* 0x00000055c60f7209 */ /* 0x000fe40007810000 */
[----:B-1----:R-:W-:Y:S02]  /*afa0*/  FMNMX.FTZ R0, R195, R87, !PT ;  /* 0x00000057c3007209 */ /* 0x002fe40007810000 */
        /* <DEDUP_REMOVED lines=67> */
[----:B-1----:R-:W-:Y:S06]  /*b3e0*/  FMNMX.FTZ R11, R6, R13, !PT ;  /* 0x0000000d060b7209 */ /* 0x002fec0007810000 */
[----:B------:R-:W-:Y:S01]  /*b3f0*/  LDSM.16.MT88.4 R12, [R139+0x3000] ;  /* 0x003000008b0c783b */ /* 0x000fe20000004200 */
[----:B------:R-:W-:Y:S07]  /*b400*/  FMNMX.FTZ R5, R7, R2, !PT ;  /* 0x0000000207057209 */ /* 0x000fee0007810000 */
[----:B------:R-:W1:Y:S08]  /*b410*/  SHFL.BFLY PT, R4, R11, 0x1, 0x1f ;  /* 0x0c201f000b047f89 */ /* 0x000e7000000e0000 */
[----:B------:R-:W2:Y:S01]  /*b420*/  SHFL.BFLY PT, R0, R5, 0x1, 0x1f ;  /* 0x0c201f0005007f89 */ /* 0x000ea200000e0000 */
[----:B-1----:R-:W-:Y:S04]  /*b430*/  FMNMX.FTZ R2, R11, R4, !PT ;  /* 0x000000040b027209 */ /* 0x002fe80007810000 */
[C---:B------:R-:W-:Y:S01]  /*b440*/  FSETP.NEU.FTZ.AND P0, PT, R2.reuse, -INF , PT ;  /* 0xff8000000200780b */ /* 0x040fe20003f1d000 */
[C---:B------:R-:W-:Y:S01]  /*b450*/  FADD.FTZ R4, -R2.reuse, R87 ;  /* 0x0000005702047221 */ /* 0x040fe20000010100 */
[----:B------:R-:W-:Y:S01]  /*b460*/  MOV R87, R2 ;  /* 0x0000000200577202 */ /* 0x000fe20000000f00 */
[----:B------:R-:W-:Y:S01]  /*b470*/  FMUL.FTZ R92, R2, c[0x0][0x23c] ;  /* 0x00008f00025c7a20 */ /* 0x000fe20000410000 */
[----:B--2---:R-:W-:Y:S01]  /*b480*/  FMNMX.FTZ R0, R5, R0, !PT ;  /* 0x0000000005007209 */ /* 0x004fe20007810000 */
[----:B------:R-:W-:Y:S03]  /*b490*/  FMUL.FTZ R21, R4, c[0x0][0x23c] ;  /* 0x00008f0004157a20 */ /* 0x000fe60000410000 */
[----:B------:R-:W-:Y:S01]  /*b4a0*/  FSEL R92, R92, RZ, P0 ;  /* 0x000000ff5c5c7208 */ /* 0x000fe20000000000 */
[C---:B------:R-:W-:Y:S01]  /*b4b0*/  FADD.FTZ R4, -R0.reuse, R85 ;  /* 0x0000005500047221 */ /* 0x040fe20000010100 */
[C---:B------:R-:W-:Y:S01]  /*b4c0*/  FSETP.NEU.FTZ.AND P0, PT, R0.reuse, -INF , PT ;  /* 0xff8000000000780b */ /* 0x040fe20003f1d000 */
[----:B------:R-:W1:Y:S01]  /*b4d0*/  MUFU.EX2 R21, R21 ;  /* 0x0000001500157308 */ /* 0x000e620000000800 */
[----:B------:R-:W-:Y:S01]  /*b4e0*/  FMUL.FTZ R53, R0, c[0x0][0x23c] ;  /* 0x00008f0000357a20 */ /* 0x000fe20000410000 */
[----:B------:R-:W-:Y:S01]  /*b4f0*/  MOV R85, R0 ;  /* 0x0000000000557202 */ /* 0x000fe20000000f00 */
[----:B------:R-:W-:Y:S02]  /*b500*/  FMUL.FTZ R20, R4, c[0x0][0x23c] ;  /* 0x00008f0004147a20 */ /* 0x000fe40000410000 */
[--C-:B------:R-:W-:Y:S01]  /*b510*/  FFMA.FTZ R51, R233, c[0x0][0x23c], -R92.reuse ;  /* 0x00008f00e9337a23 */ /* 0x100fe2000001085c */
[----:B------:R-:W-:Y:S01]  /*b520*/  FSEL R53, R53, RZ, P0 ;  /* 0x000000ff35357208 */ /* 0x000fe20000000000 */
[--C-:B------:R-:W-:Y:S01]  /*b530*/  FFMA.FTZ R46, R231, c[0x0][0x23c], -R92.reuse ;  /* 0x00008f00e72e7a23 */ /* 0x100fe2000001085c */
[----:B------:R-:W-:Y:S01]  /*b540*/  ISETP.GT.AND P0, PT, R153, R146, PT ;  /* 0x000000929900720c */ /* 0x000fe20003f04270 */
        /* <DEDUP_REMOVED lines=13> */
[----:B------:R-:W-:Y:S01]  /*b620*/  MUFU.EX2 R109, R109 ;  /* 0x0000006d006d7308 */ /* 0x000fe20000000800 */
[C---:B------:R-:W-:Y:S02]  /*b630*/  FMUL.FTZ R17, R21.reuse, R69 ;  /* 0x0000004515117220 */ /* 0x040fe40000410000 */
[C---:B------:R-:W-:Y:S02]  /*b640*/  FMUL.FTZ R4, R21.reuse, R80 ;  /* 0x0000005015047220 */ /* 0x040fe40000410000 */
[C---:B--2---:R-:W-:Y:S02]  /*b650*/  FMUL.FTZ R10, R20.reuse, R78 ;  /* 0x0000004e140a7220 */ /* 0x044fe40000410000 */
[C---:B------:R-:W-:Y:S02]  /*b660*/  FMUL.FTZ R11, R20.reuse, R79 ;  /* 0x0000004f140b7220 */ /* 0x040fe40000410000 */
[----:B------:R-:W-:Y:S01]  /*b670*/  LDSM.16.MT88.4 R76, [R139+0x4c00] ;  /* 0x004c00008b4c783b */ /* 0x000fe20000004200 */
[----:B------:R-:W1:Y:S01]  /*b680*/  MUFU.EX2 R106, R106 ;  /* 0x0000006a006a7308 */ /* 0x000e620000000800 */
[C---:B------:R-:W-:Y:S02]  /*b690*/  FMUL.FTZ R18, R20.reuse, R70 ;  /* 0x0000004614127220 */ /* 0x040fe40000410000 */
[C---:B------:R-:W-:Y:S02]  /*b6a0*/  FMUL.FTZ R19, R20.reuse, R71 ;  /* 0x0000004714137220 */ /* 0x040fe40000410000 */
[----:B------:R-:W-:Y:S02]  /*b6b0*/  FMUL.FTZ R5, R21, R81 ;  /* 0x0000005115057220 */ /* 0x000fe40000410000 */
[C---:B------:R-:W-:Y:S02]  /*b6c0*/  FMUL.FTZ R6, R20.reuse, R82 ;  /* 0x0000005214067220 */ /* 0x040fe40000410000 */
[----:B------:R-:W-:Y:S01]  /*b6d0*/  FMUL.FTZ R7, R20, R83 ;  /* 0x0000005314077220 */ /* 0x000fe20000410000 */
        /* <DEDUP_REMOVED lines=9> */
[----:B-1----:R-:W-:Y:S01]  /*b770*/  F2FP.PACK_AB R24, R106, R109 ;  /* 0x0000006d6a18723e */ /* 0x002fe200000000ff */
[--C-:B------:R-:W-:Y:S02]  /*b780*/  FFMA.FTZ R96, R203, c[0x0][0x23c], -R92.reuse ;  /* 0x00008f00cb607a23 */ /* 0x100fe4000001085c */
[--C-:B------:R-:W-:Y:S02]  /*b790*/  FFMA.FTZ R98, R206, c[0x0][0x23c], -R53.reuse ;  /* 0x00008f00ce627a23 */ /* 0x100fe40000010835 */
[--C-:B------:R-:W-:Y:S01]  /*b7a0*/  FFMA.FTZ R23, R204, c[0x0][0x23c], -R53.reuse ;  /* 0x00008f00cc177a23 */ /* 0x100fe20000010835 */
        /* <DEDUP_REMOVED lines=30> */
[----:B------:R-:W-:Y:S02]  /*b990*/  FFMA.FTZ R101, R188, c[0x0][0x23c], -R53 ;  /* 0x00008f00bc657a23 */ /* 0x000fe40000010835 */
[----:B------:R-:W-:Y:S01]  /*b9a0*/  FFMA.FTZ R109, R21, R168, R109 ;  /* 0x000000a8156d7223 */ /* 0x000fe2000001006d */
[----:B------:R-:W-:Y:S01]  /*b9b0*/  MUFU.EX2 R99, R99 ;  /* 0x0000006300637308 */ /* 0x000fe20000000800 */
[--C-:B------:R-:W-:Y:S02]  /*b9c0*/  FFMA.FTZ R105, R181, c[0x0][0x23c], -R92.reuse ;  /* 0x00008f00b5697a23 */ /* 0x100fe4000001085c */
[--C-:B------:R-:W-:Y:S02]  /*b9d0*/  FFMA.FTZ R108, R177, c[0x0][0x23c], -R92.reuse ;  /* 0x00008f00b16c7a23 */ /* 0x100fe4000001085c */
[--C-:B------:R-:W-:Y:S02]  /*b9e0*/  FFMA.FTZ R110, R180, c[0x0][0x23c], -R53.reuse ;  /* 0x00008f00b46e7a23 */ /* 0x100fe40000010835 */
[----:B------:R-:W-:Y:S02]  /*b9f0*/  FFMA.FTZ R111, R178, c[0x0][0x23c], -R53 ;  /* 0x00008f00b26f7a23 */ /* 0x000fe40000010835 */
[----:B------:R-:W-:Y:S01]  /*ba00*/  FFMA.FTZ R107, R20, R167, R107 ;  /* 0x000000a7146b7223 */ /* 0x000fe2000001006b */
[----:B------:R-:W2:Y:S01]  /*ba10*/  MUFU.EX2 R96, R96 ;  /* 0x0000006000607308 */ /* 0x000ea20000000800 */
[----:B------:R-:W-:Y:S02]  /*ba20*/  FADD.FTZ R109, R106, R109 ;  /* 0x0000006d6a6d7221 */ /* 0x000fe40000010000 */
[----:B------:R-:W-:Y:S01]  /*ba30*/  FADD.FTZ R107, R102, R107 ;  /* 0x0000006b666b7221 */ /* 0x000fe20000010000 */
[----:B-1----:R-:W-:Y:S01]  /*ba40*/  F2FP.PACK_AB R27, R97, R100 ;  /* 0x00000064611b723e */ /* 0x002fe200000000ff */
[--C-:B------:R-:W-:Y:S02]  /*ba50*/  FFMA.FTZ R173, R173, c[0x0][0x23c], -R92.reuse ;  /* 0x00008f00adad7a23 */ /* 0x100fe4000001085c */
[----:B------:R-:W-:Y:S02]  /*ba60*/  FADD.FTZ R100, R100, R107 ;  /* 0x0000006b64647221 */ /* 0x000fe40000010000 */
[----:B------:R-:W-:Y:S01]  /*ba70*/  FFMA.FTZ R175, R175, c[0x0][0x23c], -R92 ;  /* 0x00008f00afaf7a23 */ /* 0x000fe2000001085c */
[----:B------:R-:W-:Y:S01]  /*ba80*/  MUFU.EX2 R98, R98 ;  /* 0x0000006200627308 */ /* 0x000fe20000000800 */
[C---:B------:R-:W-:Y:S07]  /*ba90*/  HMMA.16816.F32 R4, R24.reuse, R12, R4 ;  /* 0x0000000c1804723c */ /* 0x040fee0000001804 */
[C---:B------:R-:W-:Y:S01]  /*baa0*/  FMUL.FTZ R12, R21.reuse, R72 ;  /* 0x00000048150c7220 */ /* 0x040fe20000410000 */
[C---:B------:R-:W-:Y:S01]  /*bab0*/  HMMA.16816.F32 R8, R24.reuse, R14, R8 ;  /* 0x0000000e1808723c */ /* 0x040fe20000001808 */
[----:B------:R-:W1:Y:S03]  /*bac0*/  MUFU.EX2 R23, R23 ;  /* 0x0000001700177308 */ /* 0x000e660000000800 */
[----:B------:R-:W-:Y:S02]  /*bad0*/  FMUL.FTZ R13, R21, R73 ;  /* 0x00000049150d7220 */ /* 0x000fe40000410000 */
[----:B------:R-:W-:Y:S02]  /*bae0*/  FADD.FTZ R21, R97, R100 ;  /* 0x0000006461157221 */ /* 0x000fe40000010000 */
[C---:B------:R-:W-:Y:S03]  /*baf0*/  FMUL.FTZ R14, R20.reuse, R74 ;  /* 0x0000004a140e7220 */ /* 0x040fe60000410000 */
[----:B------:R-:W-:Y:S01]  /*bb00*/  MUFU.EX2 R95, R95 ;  /* 0x0000005f005f7308 */ /* 0x000fe20000000800 */
[----:B------:R-:W-:Y:S02]  /*bb10*/  FMUL.FTZ R15, R20, R75 ;  /* 0x0000004b140f7220 */ /* 0x000fe40000410000 */
[--C-:B------:R-:W-:Y:S02]  /*bb20*/  FFMA.FTZ R73, R192, c[0x0][0x23c], -R53.reuse ;  /* 0x00008f00c0497a23 */ /* 0x100fe40000010835 */
[--C-:B------:R-:W-:Y:S02]  /*bb30*/  FFMA.FTZ R72, R187, c[0x0][0x23c], -R92.reuse ;  /* 0x00008f00bb487a23 */ /* 0x100fe4000001085c */
[----:B------:R-:W-:Y:S01]  /*bb40*/  FFMA.FTZ R75, R189, c[0x0][0x23c], -R92 ;  /* 0x00008f00bd4b7a23 */ /* 0x000fe2000001085c */
[C---:B------:R-:W-:Y:S02]  /*bb50*/  HMMA.16816.F32 R12, R24.reuse, R28, R12 ;  /* 0x0000001c180c723c */ /* 0x040fe4000000180c */
[----:B------:R-:W3:Y:S01]  /*bb60*/  MUFU.EX2 R94, R94 ;  /* 0x0000005e005e7308 */ /* 0x000ee20000000800 */
[----:B------:R-:W-:Y:S02]  /*bb70*/  FFMA.FTZ R74, R190, c[0x0][0x23c], -R53 ;  /* 0x00008f00be4a7a23 */ /* 0x000fe40000010835 */
[----:B------:R-:W-:Y:S03]  /*bb80*/  FADD.FTZ R20, R104, R109 ;  /* 0x0000006d68147221 */ /* 0x000fe60000010000 */
[----:B------:R-:W-:Y:S01]  /*bb90*/  HMMA.16816.F32 R16, R24, R30, R16 ;  /* 0x0000001e1810723c */ /* 0x000fe20000001810 */
[----:B------:R-:W4:Y:S03]  /*bba0*/  LDSM.16.MT88.4 R28, [R139+0x3800] ;  /* 0x003800008b1c783b */ /* 0x000f260000004200 */
[----:B------:R-:W5:Y:S01]  /*bbb0*/  MUFU.EX2 R22, R22 ;  /* 0x0000001600167308 */ /* 0x000f620000000800 */
[----:B------:R-:W-:Y:S02]  /*bbc0*/  FADD.FTZ R20, R103, R20 ;  /* 0x0000001467147221 */ /* 0x000fe40000010000 */
[----:B--2---:R-:W-:Y:S02]  /*bbd0*/  F2FP.PACK_AB R24, R96, R99 ;  /* 0x000000636018723e */ /* 0x004fe400000000ff */
[----:B-1----:R-:W-:Y:S03]  /*bbe0*/  F2FP.PACK_AB R25, R23, R98 ;  /* 0x000000621719723e */ /* 0x002fe600000000ff */
[----:B------:R-:W-:Y:S02]  /*bbf0*/  FADD.FTZ R98, R98, R21 ;  /* 0x0000001562627221 */ /* 0x000fe40000010000 */
[----:B------:R-:W1:Y:S01]  /*bc00*/  MUFU.EX2 R91, R91 ;  /* 0x0000005b005b7308 */ /* 0x000e620000000800 */
[----:B------:R-:W-:Y:S02]  /*bc10*/  FADD.FTZ R99, R99, R20 ;  /* 0x0000001463637221 */ /* 0x000fe40000010000 */
[----:B------:R-:W-:Y:S01]  /*bc20*/  FADD.FTZ R23, R23, R98 ;  /* 0x0000006217177221 */ /* 0x000fe20000010000 */
[----:B---3--:R-:W-:Y:S01]  /*bc30*/  F2FP.PACK_AB R26, R94, R95 ;  /* 0x0000005f5e1a723e */ /* 0x008fe200000000ff */
[----:B------:R-:W-:Y:S04]  /*bc40*/  FADD.FTZ R96, R96, R99 ;  /* 0x0000006360607221 */ /* 0x000fe80000010000 */
[----:B------:R-:W-:Y:S01]  /*bc50*/  FADD.FTZ R95, R95, R96 ;  /* 0x000000605f5f7221 */ /* 0x000fe20000010000 */
[----:B------:R-:W-:Y:S03]  /*bc60*/  MUFU.EX2 R93, R93 ;  /* 0x0000005d005d7308 */ /* 0x000fe60000000800 */
[----:B------:R-:W-:Y:S02]  /*bc70*/  FADD.FTZ R94, R94, R95 ;  /* 0x0000005f5e5e7221 */ /* 0x000fe40000010000 */
[----:B-----5:R-:W-:Y:S05]  /*bc80*/  FADD.FTZ R68, R22, R23 ;  /* 0x0000001716447221 */ /* 0x020fea0000010000 */
[----:B------:R-:W2:Y:S01]  /*bc90*/  MUFU.EX2 R90, R90 ;  /* 0x0000005a005a7308 */ /* 0x000ea20000000800 */
[C---:B-1----:R-:W-:Y:S01]  /*bca0*/  F2FP.PACK_AB R27, R91.reuse, R22 ;  /* 0x000000165b1b723e */ /* 0x042fe200000000ff */
        /* <DEDUP_REMOVED lines=41> */
[----:B------:R-:W-:Y:S02]  /*bf40*/  FFMA.FTZ R43, R179, c[0x0][0x23c], -R92 ;  /* 0x00008f00b32b7a23 */ /* 0x000fe4000001085c */
[----:B------:R-:W-:Y:S01]  /*bf50*/  FADD.FTZ R61, R61, R62 ;  /* 0x0000003e3d3d7221 */ /* 0x000fe20000010000 */
[----:B------:R-:W-:Y:S03]  /*bf60*/  MUFU.EX2 R54, R54 ;  /* 0x0000003600367308 */ /* 0x000fe60000000800 */
[----:B------:R-:W-:Y:S07]  /*bf70*/  FADD.FTZ R58, R58, R61 ;  /* 0x0000003d3a3a7221 */ /* 0x000fee0000010000 */
        /* <DEDUP_REMOVED lines=17> */
[----:B------:R-:W-:Y:S01]  /*c090*/  F2FP.PACK_AB R24, R46, R51 ;  /* 0x000000332e18723e */ /* 0x000fe200000000ff */
[----:B------:R-:W-:Y:S01]  /*c0a0*/  FADD.FTZ R51, R51, R50 ;  /* 0x0000003233337221 */ /* 0x000fe20000010000 */
[----:B--2---:R-:W-:Y:S03]  /*c0b0*/  F2FP.PACK_AB R25, R44, R47 ;  /* 0x0000002f2c19723e */ /* 0x004fe600000000ff */
[----:B-1----:R-:W-:Y:S01]  /*c0c0*/  F2FP.PACK_AB R26, R48, R45 ;  /* 0x0000002d301a723e */ /* 0x002fe200000000ff */
[----:B------:R-:W-:Y:S02]  /*c0d0*/  FADD.FTZ R46, R46, R51 ;  /* 0x000000332e2e7221 */ /* 0x000fe40000010000 */
[----:B------:R-:W-:Y:S02]  /*c0e0*/  MUFU.EX2 R63, R63 ;  /* 0x0000003f003f7308 */ /* 0x000fe40000000800 */
[----:B------:R-:W-:Y:S04]  /*c0f0*/  FADD.FTZ R45, R45, R46 ;  /* 0x0000002e2d2d7221 */ /* 0x000fe80000010000 */
[----:B------:R-:W-:Y:S04]  /*c100*/  FADD.FTZ R48, R48, R45 ;  /* 0x0000002d30307221 */ /* 0x000fe80000010000 */
[----:B------:R-:W1:Y:S01]  /*c110*/  MUFU.EX2 R66, R66 ;  /* 0x0000004200427308 */ /* 0x000e620000000800 */
[----:B-----5:R-:W-:Y:S09]  /*c120*/  F2FP.PACK_AB R27, R57, R52 ;  /* 0x00000034391b723e */ /* 0x020ff200000000ff */
[----:B------:R-:W-:Y:S01]  /*c130*/  MUFU.EX2 R64, R64 ;  /* 0x0000004000407308 */ /* 0x000fe20000000800 */
[C---:B------:R-:W-:Y:S08]  /*c140*/  HMMA.16816.F32 R4, R24.reuse, R36, R4 ;  /* 0x000000241804723c */ /* 0x040ff00000001804 */
[C---:B------:R-:W-:Y:S01]  /*c150*/  HMMA.16816.F32 R8, R24.reuse, R38, R8 ;  /* 0x000000261808723c */ /* 0x040fe20000001808 */
[----:B------:R-:W2:Y:S01]  /*c160*/  MUFU.EX2 R73, R73 ;  /* 0x0000004900497308 */ /* 0x000ea20000000800 */
[----:B------:R-:W5:Y:S02]  /*c170*/  LDSM.16.MT88.4 R36, [R138+0x4400] ;  /* 0x004400008a24783b */ /* 0x000f640000004200 */
[C---:B-1----:R-:W-:Y:S01]  /*c180*/  F2FP.PACK_AB R20, R66.reuse, R63 ;  /* 0x0000003f4214723e */ /* 0x042fe200000000ff */
[----:B------:R-:W-:Y:S03]  /*c190*/  FADD.FTZ R63, R63, R48 ;  /* 0x000000303f3f7221 */ /* 0x000fe60000010000 */
[C---:B---3--:R-:W-:Y:S03]  /*c1a0*/  HMMA.16816.F32 R12, R24.reuse, R32, R12 ;  /* 0x00000020180c723c */ /* 0x048fe6000000180c */
[----:B------:R-:W-:Y:S01]  /*c1b0*/  MUFU.EX2 R72, R72 ;  /* 0x0000004800487308 */ /* 0x000fe20000000800 */
[----:B------:R-:W-:Y:S03]  /*c1c0*/  FADD.FTZ R63, R66, R63 ;  /* 0x0000003f423f7221 */ /* 0x000fe60000010000 */
[--C-:B------:R-:W-:Y:S01]  /*c1d0*/  FFMA.FTZ R32, R176, c[0x0][0x23c], -R53.reuse ;  /* 0x00008f00b0207a23 */ /* 0x100fe20000010835 */
[----:B------:R-:W-:Y:S01]  /*c1e0*/  HMMA.16816.F32 R16, R24, R34, R16 ;  /* 0x000000221810723c */ /* 0x000fe20000001810 */
[----:B------:R-:W1:Y:S03]  /*c1f0*/  LDSM.16.MT88.4 R24, [R139+0x4800] ;  /* 0x004800008b18783b */ /* 0x000e660000004200 */
[--C-:B------:R-:W-:Y:S01]  /*c200*/  FFMA.FTZ R33, R174, c[0x0][0x23c], -R53.reuse ;  /* 0x00008f00ae217a23 */ /* 0x100fe20000010835 */
[----:B------:R-:W3:Y:S02]  /*c210*/  MUFU.EX2 R75, R75 ;  /* 0x0000004b004b7308 */ /* 0x000ee40000000800 */
[--C-:B------:R-:W-:Y:S01]  /*c220*/  FFMA.FTZ R34, R171, c[0x0][0x23c], -R92.reuse ;  /* 0x00008f00ab227a23 */ /* 0x100fe2000001085c */
[----:B--2---:R-:W-:Y:S01]  /*c230*/  F2FP.PACK_AB R21, R73, R64 ;  /* 0x000000404915723e */ /* 0x004fe200000000ff */
[----:B------:R-:W-:Y:S06]  /*c240*/  FFMA.FTZ R92, R172, c[0x0][0x23c], -R92 ;  /* 0x00008f00ac5c7a23 */ /* 0x000fec000001085c */
[----:B------:R-:W-:Y:S10]  /*c250*/  MUFU.EX2 R74, R74 ;  /* 0x0000004a004a7308 */ /* 0x000ff40000000800 */
[----:B------:R-:W2:Y:S01]  /*c260*/  MUFU.EX2 R101, R101 ;  /* 0x0000006500657308 */ /* 0x000ea20000000800 */
[----:B---3--:R-:W-:Y:S09]  /*c270*/  F2FP.PACK_AB R22, R75, R72 ;  /* 0x000000484b16723e */ /* 0x008ff200000000ff */
[----:B------:R-:W-:Y:S10]  /*c280*/  MUFU.EX2 R105, R105 ;  /* 0x0000006900697308 */ /* 0x000ff40000000800 */
[----:B------:R-:W3:Y:S01]  /*c290*/  MUFU.EX2 R40, R40 ;  /* 0x0000002800287308 */ /* 0x000ee20000000800 */
[----:B--2---:R-:W-:Y:S09]  /*c2a0*/  F2FP.PACK_AB R23, R101, R74 ;  /* 0x0000004a6517723e */ /* 0x004ff200000000ff */
[----:B------:R-:W-:Y:S01]  /*c2b0*/  MUFU.EX2 R41, R41 ;  /* 0x0000002900297308 */ /* 0x000fe20000000800 */
[C---:B----4-:R-:W-:Y:S08]  /*c2c0*/  HMMA.16816.F32 R4, R20.reuse, R28, R4 ;  /* 0x0000001c1404723c */ /* 0x050ff00000001804 */
[C---:B------:R-:W-:Y:S01]  /*c2d0*/  HMMA.16816.F32 R8, R20.reuse, R30, R8 ;  /* 0x0000001e1408723c */ /* 0x040fe20000001808 */
[----:B------:R-:W2:Y:S01]  /*c2e0*/  MUFU.EX2 R42, R42 ;  /* 0x0000002a002a7308 */ /* 0x000ea20000000800 */
[----:B------:R-:W4:Y:S06]  /*c2f0*/  LDSM.16.MT88.4 R28, [R138+0x4800] ;  /* 0x004800008a1c783b */ /* 0x000f2c0000004200 */
[C---:B-----5:R-:W-:Y:S03]  /*c300*/  HMMA.16816.F32 R12, R20.reuse, R36, R12 ;  /* 0x00000024140c723c */ /* 0x060fe6000000180c */
[----:B------:R-:W-:Y:S04]  /*c310*/  MUFU.EX2 R43, R43 ;  /* 0x0000002b002b7308 */ /* 0x000fe80000000800 */
[--C-:B------:R-:W-:Y:S01]  /*c320*/  FFMA.FTZ R36, R84, c[0x0][0x23c], -R53.reuse ;  /* 0x00008f0054247a23 */ /* 0x100fe20000010835 */
[----:B------:R-:W-:Y:S04]  /*c330*/  HMMA.16816.F32 R16, R20, R38, R16 ;  /* 0x000000261410723c */ /* 0x000fe80000001810 */
[----:B------:R-:W-:Y:S01]  /*c340*/  FFMA.FTZ R53, R3, c[0x0][0x23c], -R53 ;  /* 0x00008f0003357a23 */ /* 0x000fe20000010835 */
[----:B------:R-:W5:Y:S01]  /*c350*/  MUFU.EX2 R108, R108 ;  /* 0x0000006c006c7308 */ /* 0x000f620000000800 */
[----:B------:R-:W-:Y:S01]  /*c360*/  FADD.FTZ R37, R59, R60 ;  /* 0x0000003c3b257221 */ /* 0x000fe20000010000 */
[----:B---3--:R-:W-:Y:S02]  /*c370*/  F2FP.PACK_AB R20, R40, R105 ;  /* 0x000000692814723e */ /* 0x008fe400000000ff */
        /* <DEDUP_REMOVED lines=8> */
[----:B-----5:R-:W-:Y:S03]  /*c400*/  F2FP.PACK_AB R22, R108, R43 ;  /* 0x0000002b6c16723e */ /* 0x020fe600000000ff */
[----:B------:R-:W-:Y:S03]  /*c410*/  FADD.FTZ R52, R52, R47 ;  /* 0x0000002f34347221 */ /* 0x000fe60000010000 */
[----:B------:R-:W-:Y:S01]  /*c420*/  MUFU.EX2 R102, R173 ;  /* 0x000000ad00667308 */ /* 0x000fe20000000800 */
[----:B------:R-:W-:Y:S04]  /*c430*/  FADD.FTZ R57, R57, R52 ;  /* 0x0000003439397221 */ /* 0x000fe80000010000 */
[----:B------:R-:W-:Y:S04]  /*c440*/  FADD.FTZ R64, R64, R57 ;  /* 0x0000003940407221 */ /* 0x000fe80000010000 */
[----:B------:R-:W-:Y:S01]  /*c450*/  FADD.FTZ R73, R73, R64 ;  /* 0x0000004049497221 */ /* 0x000fe20000010000 */
[----:B------:R-:W3:Y:S01]  /*c460*/  MUFU.EX2 R97, R175 ;  /* 0x000000af00617308 */ /* 0x000ee20000000800 */
[----:B--2---:R-:W-:Y:S09]  /*c470*/  F2FP.PACK_AB R23, R111, R110 ;  /* 0x0000006e6f17723e */ /* 0x004ff200000000ff */
[----:B------:R-:W-:Y:S01]  /*c480*/  MUFU.EX2 R32, R32 ;  /* 0x0000002000207308 */ /* 0x000fe20000000800 */
[C---:B-1----:R-:W-:Y:S08]  /*c490*/  HMMA.16816.F32 R4, R20.reuse, R24, R4 ;  /* 0x000000181404723c */ /* 0x042ff00000001804 */
[C---:B------:R-:W-:Y:S01]  /*c4a0*/  HMMA.16816.F32 R8, R20.reuse, R26, R8 ;  /* 0x0000001a1408723c */ /* 0x040fe20000001808 */
[----:B------:R-:W1:Y:S01]  /*c4b0*/  MUFU.EX2 R33, R33 ;  /* 0x0000002100217308 */ /* 0x000e620000000800 */
[----:B------:R-:W2:Y:S02]  /*c4c0*/  LDSM.16.MT88.4 R24, [R138+0x4c00] ;  /* 0x004c00008a18783b */ /* 0x000ea40000004200 */
[----:B---3--:R-:W-:Y:S04]  /*c4d0*/  F2FP.PACK_AB R68, R97, R102 ;  /* 0x000000666144723e */ /* 0x008fe800000000ff */
[C---:B----4-:R-:W-:Y:S03]  /*c4e0*/  HMMA.16816.F32 R12, R20.reuse, R28, R12 ;  /* 0x0000001c140c723c */ /* 0x050fe6000000180c */
[----:B------:R-:W-:Y:S05]  /*c4f0*/  MUFU.EX2 R34, R34 ;  /* 0x0000002200227308 */ /* 0x000fea0000000800 */
[----:B------:R-:W-:Y:S05]  /*c500*/  HMMA.16816.F32 R16, R20, R30, R16 ;  /* 0x0000001e1410723c */ /* 0x000fea0000001810 */
[----:B------:R-:W3:Y:S01]  /*c510*/  MUFU.EX2 R35, R92 ;  /* 0x0000005c00237308 */ /* 0x000ee20000000800 */
[----:B-1----:R-:W-:Y:S09]  /*c520*/  F2FP.PACK_AB R69, R33, R32 ;  /* 0x000000202145723e */ /* 0x002ff200000000ff */
[----:B------:R-:W-:Y:S10]  /*c530*/  MUFU.EX2 R36, R36 ;  /* 0x0000002400247308 */ /* 0x000ff40000000800 */
[----:B------:R-:W1:Y:S01]  /*c540*/  MUFU.EX2 R53, R53 ;  /* 0x0000003500357308 */ /* 0x000e620000000800 */
[----:B---3--:R-:W-:Y:S02]  /*c550*/  F2FP.PACK_AB R70, R35, R34 ;  /* 0x000000222346723e */ /* 0x008fe400000000ff */
[----:B-1----:R-:W-:Y:S07]  /*c560*/  F2FP.PACK_AB R71, R53, R36 ;  /* 0x000000243547723e */ /* 0x002fee00000000ff */
[C---:B------:R-:W-:Y:S07]  /*c570*/  HMMA.16816.F32 R80, R68.reuse, R76, R4 ;  /* 0x0000004c4450723c */ /* 0x040fee0000001804 */
[----:B------:R-:W-:Y:S01]  /*c580*/  FADD.FTZ R4, R72, R63 ;  /* 0x0000003f48047221 */ /* 0x000fe20000010000 */
[C---:B------:R-:W-:Y:S04]  /*c590*/  HMMA.16816.F32 R76, R68.reuse, R78, R8 ;  /* 0x0000004e444c723c */ /* 0x040fe80000001808 */
        /* <DEDUP_REMOVED lines=21> */
[----:B------:R-:W-:-:S05]  /*c6f0*/  @P0 BRA `(.L_x_3912) ;  /* 0xffffcf8000000947 */ /* 0x000fca000383ffff */
.L_x_3908:
[----:B------:R-:W1:Y:S01]  /*c700*/  SHFL.BFLY PT, R3, R168, 0x2, 0x1f ;  /* 0x0c401f00a8037f89 */ /* 0x000e6200000e0000 */
[----:B------:R-:W-:Y:S01]  /*c710*/  IMAD.MOV.U32 R9, RZ, RZ, 0x3f800000 ;  /* 0x3f800000ff097424 */ /* 0x000fe200078e00ff */
[----:B------:R-:W-:Y:S01]  /*c720*/  BSSY B0, `(.L_x_3913) ;  /* 0x000007d000007945 */ /* 0x000fe20003800000 */
[----:B------:R-:W-:Y:S01]  /*c730*/  IMAD.SHL.U32 R156, R156, 0x8, RZ ;  /* 0x000000089c9c7824 */ /* 0x000fe200078e00ff */
[----:B------:R-:W2:Y:S01]  /*c740*/  SHFL.BFLY PT, R4, R167, 0x2, 0x1f ;  /* 0x0c401f00a7047f89 */ /* 0x000ea200000e0000 */
[----:B------:R-:W-:-:S03]  /*c750*/  IMAD R151, R162, 0x10, R151 ;  /* 0x00000010a2977824 */ /* 0x000fc600078e0297 */
[----:B------:R-:W3:Y:S04]  /*c760*/  S2R R5, SR_TID.X ;  /* 0x0000000000057919 */ /* 0x000ee80000002100 */
[----:B------:R-:W-:Y:S06]  /*c770*/  BAR.SYNC.DEFER_BLOCKING 0x0 ;  /* 0x0000000000007b1d */ /* 0x000fec0000010000 */
[----:B------:R-:W4:Y:S01]  /*c780*/  S2R R28, SR_CTAID.X ;  /* 0x00000000001c7919 */ /* 0x000f220000002500 */
        /* <DEDUP_REMOVED lines=8> */
[----:B------:R-:W-:Y:S01]  /*c810*/  SHF.L.U32 R12, R12, 0x2, RZ ;  /* 0x000000020c0c7819 */ /* 0x000fe200000006ff */
[----:B----4-:R-:W-:Y:S01]  /*c820*/  IMAD.SHL.U32 R28, R28, 0x40, RZ ;  /* 0x000000401c1c7824 */ /* 0x010fe200078e00ff */
[----:B------:R-:W-:Y:S02]  /*c830*/  SHF.R.S32.HI R14, RZ, 0x1f, R11 ;  /* 0x0000001fff0e7819 */ /* 0x000fe4000001140b */
[----:B------:R-:W-:-:S02]  /*c840*/  LOP3.LUT R12, R12, 0x3fffff00, RZ, 0xc0, !PT ;  /* 0x3fffff000c0c7812 */ /* 0x000fc400078ec0ff */
[----:B------:R-:W-:Y:S02]  /*c850*/  LEA.HI R14, R14, R11, RZ, 0x3 ;  /* 0x0000000b0e0e7211 */ /* 0x000fe400078f18ff */
[----:B------:R-:W-:Y:S01]  /*c860*/  LOP3.LUT R16, R16, 0xfffffffc, RZ, 0xc0, !PT ;  /* 0xfffffffc10107812 */ /* 0x000fe200078ec0ff */
[----:B------:R-:W-:Y:S01]  /*c870*/  IMAD R155, R155, 0x20, R12 ;  /* 0x000000209b9b7824 */ /* 0x000fe200078e020c */
[----:B------:R-:W-:Y:S01]  /*c880*/  LOP3.LUT R14, R14, 0xfffffff8, RZ, 0xc0, !PT ;  /* 0xfffffff80e0e7812 */ /* 0x000fe200078ec0ff */
[----:B-1----:R-:W-:Y:S01]  /*c890*/  FADD.FTZ R7, R8, R7 ;  /* 0x0000000708077221 */ /* 0x002fe20000010000 */
[CC--:B------:R-:W-:Y:S01]  /*c8a0*/  LEA.HI R12, R4.reuse, R5.reuse, RZ, 0x4 ;  /* 0x00000005040c7211 */ /* 0x0c0fe200078f20ff */
[----:B------:R-:W-:Y:S02]  /*c8b0*/  IMAD.IADD R13, R5, 0x1, -R16 ;  /* 0x00000001050d7824 */ /* 0x000fe400078e0a10 */
[----:B--2---:R-:W-:Y:S01]  /*c8c0*/  FADD.FTZ R6, R3, R6 ;  /* 0x0000000603067221 */ /* 0x004fe20000010000 */
[----:B------:R-:W-:Y:S01]  /*c8d0*/  LEA.HI R3, R4, R5, RZ, 0x5 ;  /* 0x0000000504037211 */ /* 0x000fe200078f28ff */
[----:B------:R-:W-:Y:S01]  /*c8e0*/  IMAD.IADD R11, R11, 0x1, -R14 ;  /* 0x000000010b0b7824 */ /* 0x000fe200078e0a0e */
[----:B------:R-:W-:Y:S01]  /*c8f0*/  FSETP.NE.FTZ.AND P3, PT, R7, RZ, PT ;  /* 0x000000ff0700720b */ /* 0x000fe20003f75000 */
[----:B------:R-:W-:Y:S01]  /*c900*/  IMAD.MOV.U32 R8, RZ, RZ, 0x3f800000 ;  /* 0x3f800000ff087424 */ /* 0x000fe200078e00ff */
[----:B------:R-:W-:Y:S01]  /*c910*/  SHF.R.S32.HI R12, RZ, 0x4, R12 ;  /* 0x00000004ff0c7819 */ /* 0x000fe2000001140c */
[----:B------:R-:W-:Y:S01]  /*c920*/  IMAD R154, R154, 0x4, R155 ;  /* 0x000000049a9a7824 */ /* 0x000fe200078e029b */
[----:B------:R-:W-:-:S02]  /*c930*/  SHF.R.S32.HI R10, RZ, 0x5, R3 ;  /* 0x00000005ff0a7819 */ /* 0x000fc40000011403 */
[----:B------:R-:W-:Y:S02]  /*c940*/  SHF.L.U32 R12, R12, 0x6, RZ ;  /* 0x000000060c0c7819 */ /* 0x000fe400000006ff */
[----:B------:R-:W-:Y:S02]  /*c950*/  LEA.HI R14, R11, R11, RZ, 0x1 ;  /* 0x0000000b0b0e7211 */ /* 0x000fe400078f08ff */
[----:B------:R-:W-:Y:S02]  /*c960*/  LEA R10, R10, R13, 0x8 ;  /* 0x0000000d0a0a7211 */ /* 0x000fe400078e40ff */
[----:B------:R-:W-:Y:S01]  /*c970*/  FSETP.NE.FTZ.AND P2, PT, R6, RZ, PT ;  /* 0x000000ff0600720b */ /* 0x000fe20003f55000 */
[----:B------:R-:W1:Y:S01]  /*c980*/  @P3 MUFU.RCP R9, R7 ;  /* 0x0000000700093308 */ /* 0x000e620000001000 */
[----:B------:R-:W-:Y:S02]  /*c990*/  LOP3.LUT R13, R12, 0xc0, RZ, 0xc0, !PT ;  /* 0x000000c00c0d7812 */ /* 0x000fe400078ec0ff */
[----:B------:R-:W-:-:S02]  /*c9a0*/  SHF.R.S32.HI R12, RZ, 0x1, R14 ;  /* 0x00000001ff0c7819 */ /* 0x000fc4000001140e */
[----:B------:R-:W-:Y:S02]  /*c9b0*/  LOP3.LUT R14, R14, 0x1fffffe, RZ, 0xc0, !PT ;  /* 0x01fffffe0e0e7812 */ /* 0x000fe400078ec0ff */
[C---:B------:R-:W-:Y:S01]  /*c9c0*/  SHF.L.U32 R15, R12.reuse, 0x6, RZ ;  /* 0x000000060c0f7819 */ /* 0x040fe200000006ff */
[----:B------:R-:W-:Y:S01]  /*c9d0*/  @P3 MUFU.LG2 R7, R7 ;  /* 0x0000000700073308 */ /* 0x000fe20000000c00 */
[C---:B------:R-:W-:Y:S01]  /*c9e0*/  LOP3.LUT P0, RZ, R12.reuse, 0x2, RZ, 0xc0, !PT ;  /* 0x000000020cff7812 */ /* 0x040fe2000780c0ff */
[----:B------:R-:W-:Y:S01]  /*c9f0*/  IMAD.IADD R11, R11, 0x1, -R14 ;  /* 0x000000010b0b7824 */ /* 0x000fe200078e0a0e */
[----:B------:R-:W-:Y:S02]  /*ca00*/  LOP3.LUT R15, R15, 0xc0, RZ, 0xc0, !PT ;  /* 0x000000c00f0f7812 */ /* 0x000fe400078ec0ff */
[----:B------:R-:W-:Y:S02]  /*ca10*/  LOP3.LUT R14, R12, 0x1, RZ, 0xc0, !PT ;  /* 0x000000010c0e7812 */ /* 0x000fe400078ec0ff */
[----:B------:R-:W-:Y:S01]  /*ca20*/  LEA R10, R11, R10, 0x4 ;  /* 0x0000000a0b0a7211 */ /* 0x000fe200078e20ff */
[----:B------:R-:W2:Y:S01]  /*ca30*/  @P2 MUFU.RCP R8, R6 ;  /* 0x0000000600082308 */ /* 0x000ea20000001000 */
[----:B------:R-:W-:Y:S01]  /*ca40*/  LEA.HI R15, R15, R15, RZ, 0x1d ;  /* 0x0000000f0f0f7211 */ /* 0x000fe200078fe8ff */
[----:B-1----:R-:W-:Y:S01]  /*ca50*/  FMUL.FTZ R80, R9, R80 ;  /* 0x0000005009507220 */ /* 0x002fe20000410000 */
[----:B------:R-:W-:Y:S01]  /*ca60*/  LOP3.LUT R156, R13, 0x18, R156, 0xf8, !PT ;  /* 0x000000180d9c7812 */ /* 0x000fe200078ef89c */
[C---:B------:R-:W-:Y:S01]  /*ca70*/  FMUL.FTZ R81, R9.reuse, R81 ;  /* 0x0000005109517220 */ /* 0x040fe20000410000 */
[----:B------:R-:W-:Y:S01]  /*ca80*/  ISETP.NE.U32.AND P1, PT, R14, 0x1, PT ;  /* 0x000000010e00780c */ /* 0x000fe20003f25070 */
[----:B------:R-:W-:Y:S01]  /*ca90*/  IMAD.U32 R10, R10, 0x2, R15 ;  /* 0x000000020a0a7824 */ /* 0x000fe200078e000f */
[----:B------:R-:W-:Y:S01]  /*caa0*/  MOV R12, 0xffffffe0 ;  /* 0xffffffe0000c7802 */ /* 0x000fe20000000f00 */
[C---:B------:R-:W-:Y:S01]  /*cab0*/  FMUL.FTZ R76, R9.reuse, R76 ;  /* 0x0000004c094c7220 */ /* 0x040fe20000410000 */
[----:B------:R-:W-:Y:S01]  /*cac0*/  SHF.R.U32.HI R13, RZ, 0x3, R13 ;  /* 0x00000003ff0d7819 */ /* 0x000fe2000001160d */
[C---:B------:R-:W-:Y:S01]  /*cad0*/  FMUL.FTZ R77, R9.reuse, R77 ;  /* 0x0000004d094d7220 */ /* 0x040fe20000410000 */
[----:B------:R-:W-:Y:S01]  /*cae0*/  SEL R12, R12, 0x20, !P1 ;  /* 0x000000200c0c7807 */ /* 0x000fe20004800000 */
[C---:B------:R-:W-:Y:S01]  /*caf0*/  FMUL.FTZ R72, R9.reuse, R72 ;  /* 0x0000004809487220 */ /* 0x040fe20000410000 */
[----:B------:R-:W-:Y:S01]  /*cb00*/  LOP3.LUT R11, R156, R13, RZ, 0x3c, !PT ;  /* 0x0000000d9c0b7212 */ /* 0x000fe200078e3cff */
[C---:B------:R-:W-:Y:S01]  /*cb10*/  FMUL.FTZ R73, R9.reuse, R73 ;  /* 0x0000004909497220 */ /* 0x040fe20000410000 */
[----:B------:R-:W-:Y:S01]  /*cb20*/  STS.64 [R10.X4], R80 ;  /* 0x000000500a007388 */ /* 0x000fe20000004a00 */
[----:B------:R-:W-:Y:S01]  /*cb30*/  FMUL.FTZ R68, R9, R68 ;  /* 0x0000004409447220 */ /* 0x000fe20000410000 */
[----:B------:R-:W-:Y:S01]  /*cb40*/  LOP3.LUT R30, R3, 0xffffffe0, RZ, 0xc0, !PT ;  /* 0xffffffe0031e7812 */ /* 0x000fe200078ec0ff */
[----:B------:R-:W-:Y:S01]  /*cb50*/  FMUL.FTZ R69, R9, R69 ;  /* 0x0000004509457220 */ /* 0x000fe20000410000 */
[----:B------:R-:W1:Y:S01]  /*cb60*/  @P2 MUFU.LG2 R6, R6 ;  /* 0x0000000600062308 */ /* 0x000e620000000c00 */
[----:B------:R-:W-:Y:S01]  /*cb70*/  IMAD.SHL.U32 R9, R10, 0x4, RZ ;  /* 0x000000040a097824 */ /* 0x000fe200078e00ff */
[----:B------:R-:W-:Y:S01]  /*cb80*/  IADD3 R30, -R30, R5, RZ ;  /* 0x000000051e1e7210 */ /* 0x000fe20007ffe1ff */
[----:B--2---:R-:W-:Y:S01]  /*cb90*/  FMUL.FTZ R83, R8, R83 ;  /* 0x0000005308537220 */ /* 0x004fe20000410000 */
[----:B------:R-:W-:Y:S01]  /*cba0*/  LEA.HI R4, R4, R5, RZ, 0x3 ;  /* 0x0000000504047211 */ /* 0x000fe200078f18ff */
[C---:B------:R-:W-:Y:S01]  /*cbb0*/  FMUL.FTZ R82, R8.reuse, R82 ;  /* 0x0000005208527220 */ /* 0x040fe20000410000 */
[C---:B------:R-:W-:Y:S01]  /*cbc0*/  IADD3 R29, R9.reuse, 0x40, RZ ;  /* 0x00000040091d7810 */ /* 0x040fe20007ffe0ff */
[C---:B------:R-:W-:Y:S01]  /*cbd0*/  FMUL.FTZ R79, R8.reuse, R79 ;  /* 0x0000004f084f7220 */ /* 0x040fe20000410000 */
[C---:B------:R-:W-:Y:S01]  /*cbe0*/  @P0 IADD3 R29, R9.reuse, -0x40, RZ ;  /* 0xffffffc0091d0810 */ /* 0x040fe20007ffe0ff */
[C---:B------:R-:W-:Y:S01]  /*cbf0*/  FMUL.FTZ R78, R8.reuse, R78 ;  /* 0x0000004e084e7220 */ /* 0x040fe20000410000 */
[----:B------:R2:W-:Y:S01]  /*cc00*/  STS.64 [R10.X4+0x400], R82 ;  /* 0x000400520a007388 */ /* 0x0005e20000004a00 */
[----:B------:R-:W-:Y:S01]  /*cc10*/  FMUL.FTZ R75, R8, R75 ;  /* 0x0000004b084b7220 */ /* 0x000fe20000410000 */
[----:B------:R-:W-:Y:S01]  /*cc20*/  IADD3 R31, R12, R29, RZ ;  /* 0x0000001d0c1f7210 */ /* 0x000fe20007ffe0ff */
[----:B------:R-:W-:Y:S01]  /*cc30*/  FMUL.FTZ R74, R8, R74 ;  /* 0x0000004a084a7220 */ /* 0x000fe20000410000 */
[----:B------:R-:W-:Y:S01]  /*cc40*/  LOP3.LUT P0, RZ, R30, 0x3, RZ, 0xc0, !PT ;  /* 0x000000031eff7812 */ /* 0x000fe2000780c0ff */
[----:B------:R-:W-:Y:S01]  /*cc50*/  FMUL.FTZ R71, R8, R71 ;  /* 0x0000004708477220 */ /* 0x000fe20000410000 */
[----:B------:R-:W-:Y:S01]  /*cc60*/  LOP3.LUT R4, R4, 0xfffffff8, RZ, 0xc0, !PT ;  /* 0xfffffff804047812 */ /* 0x000fe200078ec0ff */
[----:B------:R-:W-:Y:S01]  /*cc70*/  FMUL.FTZ R70, R8, R70 ;  /* 0x0000004608467220 */ /* 0x000fe20000410000 */
[----:B------:R-:W-:Y:S01]  /*cc80*/  IADD3 R8, R154, R11, RZ ;  /* 0x0000000b9a087210 */ /* 0x000fe20007ffe0ff */
[----:B------:R-:W-:Y:S01]  /*cc90*/  IMAD.IADD R13, R9, 0x1, R12 ;  /* 0x00000001090d7824 */ /* 0x000fe200078e020c */
[----:B------:R-:W3:Y:S01]  /*cca0*/  S2R R11, SR_CTAID.Z ;  /* 0x00000000000b7919 */ /* 0x000ee20000002700 */
[----:B------:R-:W-:Y:S01]  /*ccb0*/  @P3 FMUL.FTZ R7, R7, 0.69314718246459960938 ;  /* 0x3f31721807073820 */ /* 0x000fe20000410000 */
[----:B------:R-:W-:Y:S01]  /*ccc0*/  MOV R3, 0xff800000 ;  /* 0xff80000000037802 */ /* 0x000fe20000000f00 */
[----:B------:R-:W-:Y:S01]  /*ccd0*/  IMAD.IADD R4, R5, 0x1, -R4 ;  /* 0x0000000105047824 */ /* 0x000fe200078e0a04 */
[----:B------:R-:W4:Y:S01]  /*cce0*/  S2R R9, SR_CTAID.Y ;  /* 0x0000000000097919 */ /* 0x000f220000002600 */
[----:B------:R-:W-:-:S03]  /*ccf0*/  @P3 FFMA.FTZ R3, R2, c[0x0][0x238], R7 ;  /* 0x00008e0002033a23 */ /* 0x000fc60000010007 */
[----:B------:R-:W-:Y:S01]  /*cd00*/  STS.64 [R13], R76 ;  /* 0x0000004c0d007388 */ /* 0x000fe20000000a00 */
[----:B------:R-:W-:-:S03]  /*cd10*/  SHF.L.U32 R2, R4, 0x2, RZ ;  /* 0x0000000204027819 */ /* 0x000fc600000006ff */
[----:B------:R-:W-:Y:S04]  /*cd20*/  STS.64 [R13+0x400], R78 ;  /* 0x0004004e0d007388 */ /* 0x000fe80000000a00 */
[----:B------:R-:W-:Y:S01]  /*cd30*/  STS.64 [R29], R72 ;  /* 0x000000481d007388 */ /* 0x000fe20000000a00 */
[----:B--2---:R-:W-:-:S03]  /*cd40*/  IMAD.MOV R10, RZ, RZ, -R158 ;  /* 0x000000ffff0a7224 */ /* 0x004fc600078e0a9e */
[----:B------:R-:W-:Y:S04]  /*cd50*/  STS.64 [R29+0x400], R74 ;  /* 0x0004004a1d007388 */ /* 0x000fe80000000a00 */
[----:B------:R-:W-:Y:S01]  /*cd60*/  STS.64 [R31], R68 ;  /* 0x000000441f007388 */ /* 0x000fe20000000a00 */
[----:B---3--:R-:W-:Y:S02]  /*cd70*/  IMAD R10, R10, c[0x0][0x1c0], R11 ;  /* 0x000070000a0a7a24 */ /* 0x008fe400078e020b */
[----:B-1----:R-:W-:Y:S01]  /*cd80*/  @P2 FMUL.FTZ R11, R6, 0.69314718246459960938 ;  /* 0x3f317218060b2820 */ /* 0x002fe20000410000 */
[----:B------:R-:W-:Y:S01]  /*cd90*/  STS.64 [R31+0x400], R70 ;  /* 0x000400461f007388 */ /* 0x000fe20000000a00 */
[----:B----4-:R-:W-:-:S03]  /*cda0*/  IMAD R9, R9, c[0x0][0x210], R158 ;  /* 0x0000840009097a24 */ /* 0x010fc600078e029e */
[----:B------:R-:W-:Y:S01]  /*cdb0*/  BAR.SYNC.DEFER_BLOCKING 0x0 ;  /* 0x0000000000007b1d */ /* 0x000fe20000010000 */
[----:B------:R-:W-:-:S04]  /*cdc0*/  IMAD R9, R9, c[0x0][0x1c0], R10 ;  /* 0x0000700009097a24 */ /* 0x000fc800078e020a */
[----:B------:R-:W-:Y:S01]  /*cdd0*/  IMAD R28, R9, c[0x0][0x214], R28 ;  /* 0x00008500091c7a24 */ /* 0x000fe200078e021c */
[----:B------:R-:W1:Y:S04]  /*cde0*/  LDS.128 R20, [R8.X4] ;  /* 0x0000000008147984 */ /* 0x000e680000004c00 */
[----:B------:R-:W2:Y:S04]  /*cdf0*/  LDS.128 R16, [R8.X4+0x800] ;  /* 0x0008000008107984 */ /* 0x000ea80000004c00 */
[----:B------:R-:W3:Y:S04]  /*ce00*/  LDS.128 R12, [R8.X4+0x1000] ;  /* 0x00100000080c7984 */ /* 0x000ee80000004c00 */
[----:B------:R4:W1:Y:S02]  /*ce10*/  LDS.128 R24, [R8.X4+0x1800] ;  /* 0x0018000008187984 */ /* 0x0008640000004c00 */
[----:B----4-:R-:W-:Y:S01]  /*ce20*/  MOV R8, 0xff800000 ;  /* 0xff80000000087802 */ /* 0x010fe20000000f00 */
        /* <DEDUP_REMOVED lines=12> */
.L_x_3914:
[----:B------:R-:W-:Y:S05]  /*cef0*/  BSYNC B0 ;  /* 0x0000000000007941 */ /* 0x000fea0003800000 */
.L_x_3913:
[--C-:B----4-:R-:W-:Y:S01]  /*cf00*/  SHF.R.S32.HI R3, RZ, 0x1f, R2.reuse ;  /* 0x0000001fff037819 */ /* 0x110fe20000011402 */
        /* <DEDUP_REMOVED lines=21> */
.L_x_3915:
        /* <DEDUP_REMOVED lines=10> */
.L_x_5237:


//--------------------- .text._ZN5flash24flash_fwd_splitkv_kernelI23Flash_fwd_kernel_traitsILi32ELi64ELi128ELi4ELb0ELb0EN7cutlass6half_tE19Flash_kernel_traitsILi32ELi64ELi128ELi4ES3_EELb1ELb0ELb0ELb0ELb0ELb0ELb1ELb1EEEvNS_16Flash_fwd_paramsE --------------------------
	.section	.text._ZN5flash24flash_fwd_splitkv_kernelI23Flash_fwd_kernel_traitsILi32ELi64ELi128ELi4ELb0ELb0EN7cutlass6half_tE19Flash_kernel_traitsILi32ELi64ELi128ELi4ES3_EELb1ELb0ELb0ELb0ELb0ELb0ELb1ELb1EEEvNS_16Flash_fwd_paramsE,"ax",@progbits
	.sectioninfo	@"SHI_REGISTERS=168"
	.align	128
        .global         _ZN5flash24flash_fwd_splitkv_kernelI23Flash_fwd_kernel_traitsILi32ELi64ELi128ELi4ELb0ELb0EN7cutlass6half_tE19Flash_kernel_traitsILi32ELi64ELi128ELi4ES3_EELb1ELb0ELb0ELb0ELb0ELb0ELb1ELb1EEEvNS_16Flash_fwd_paramsE
        .type           _ZN5flash24flash_fwd_splitkv_kernelI23Flash_fwd_kernel_traitsILi32ELi64ELi128ELi4ELb0ELb0EN7cutlass6half_tE19Flash_kernel_traitsILi32ELi64ELi128ELi4ES3_EELb1ELb0ELb0ELb0ELb0ELb0ELb1ELb1EEEvNS_16Flash_fwd_paramsE,@function
        .size           _ZN5flash24flash_fwd_splitkv_kernelI23Flash_fwd_kernel_traitsILi32ELi64ELi128ELi4ELb0ELb0EN7cutlass6half_tE19Flash_kernel_traitsILi32ELi64ELi128ELi4ES3_EELb1ELb0ELb0ELb0ELb0ELb0ELb1ELb1EEEvNS_16Flash_fwd_paramsE,(.L_x_5238 - _ZN5flash24flash_fwd_splitkv_kernelI23Flash_fwd_kernel_traitsILi32ELi64ELi128ELi4ELb0ELb0EN7cutlass6half_tE19Flash_kernel_traitsILi32ELi64ELi128ELi4ES3_EELb1ELb0ELb0ELb0ELb0ELb0ELb1ELb1EEEvNS_16Flash_fwd_paramsE)
        .other          _ZN5flash24flash_fwd_splitkv_kernelI23Flash_fwd_kernel_traitsILi32ELi64ELi128ELi4ELb0ELb0EN7cutlass6half_tE19Flash_kernel_traitsILi32ELi64ELi128ELi4ES3_EELb1ELb0ELb0ELb0ELb0ELb0ELb1ELb1EEEvNS_16Flash_fwd_paramsE,@"STO_CUDA_ENTRY STV_DEFAULT"
_ZN5flash24flash_fwd_splitkv_kernelI23Flash_fwd_kernel_traitsILi32ELi64ELi128ELi4ELb0ELb0EN7cutlass6half_tE19Flash_kernel_traitsILi32ELi64ELi128ELi4ES3_EELb1ELb0ELb0ELb0ELb0ELb0ELb1ELb1EEEvNS_16Flash_fwd_paramsE:
.text._ZN5flash24flash_fwd_splitkv_kernelI23Flash_fwd_kernel_traitsILi32ELi64ELi128ELi4ELb0ELb0EN7cutlass6half_tE19Flash_kernel_traitsILi32ELi64ELi128ELi4ES3_EELb1ELb0ELb0ELb0ELb0ELb0ELb1ELb1EEEvNS_16Flash_fwd_paramsE:
[----:B------:R-:W-:Y:S02]  /*0000*/  MOV R1, c[0x0][0x28] ;  /* 0x00000a0000017a02 */ /* 0x000fe40000000f00 */
[----:B------:R-:W1:Y:S01]  /*0010*/  I2F.U32.RP R4, c[0x0][0x1c0] ;  /* 0x0000700000047b06 */ /* 0x000e620000209000 */
[----:B------:R-:W2:Y:S01]  /*0020*/  S2R R5, SR_CTAID.Z ;  /* 0x0000000000057919 */ /* 0x000ea20000002700 */
[----:B------:R-:W-:Y:S01]  /*0030*/  IMAD.MOV.U32 R2, RZ, RZ, RZ ;  /* 0x000000ffff027224 */ /* 0x000fe200078e00ff */
[----:B------:R-:W-:Y:S01]  /*0040*/  ISETP.NE.U32.AND P0, PT, RZ, c[0x0][0x1c0], PT ;  /* 0x00007000ff007a0c */ /* 0x000fe20003f05070 */
[----:B------:R-:W-:Y:S01]  /*0050*/  IMAD.MOV.U32 R23, RZ, RZ, -0x1 ;  /* 0xffffffffff177424 */ /* 0x000fe200078e00ff */
[----:B------:R-:W-:Y:S01]  /*0060*/  ISETP.NE.U32.AND P5, PT, RZ, c[0x0][0x250], PT ;  /* 0x00009400ff007a0c */ /* 0x000fe20003fa5070 */
[----:B------:R-:W-:-:S03]  /*0070*/  ULDC.64 UR6, c[0x0][0x118] ;  /* 0x0000460000067ab9 */ /* 0x000fc60000000a00 */
[----:B------:R-:W-:Y:S01]  /*0080*/  ISETP.NE.AND.EX P5, PT, RZ, c[0x0][0x254], PT, P5 ;  /* 0x00009500ff007a0c */ /* 0x000fe20003fa5350 */
[----:B-1----:R-:W1:Y:S02]  /*0090*/  MUFU.RCP R3, R4 ;  /* 0x0000000400037308 */ /* 0x002e640000001000 */
[----:B-1----:R-:W-:-:S06]  /*00a0*/  IADD3 R3, R3, 0xffffffe, RZ ;  /* 0x0ffffffe03037810 */ /* 0x002fcc0007ffe0ff */
[----:B------:R-:W1:Y:S02]  /*00b0*/  F2I.FTZ.U32.TRUNC.NTZ R3, R3 ;  /* 0x0000000300037305 */ /* 0x000e64000021f000 */
[----:B-1----:R-:W-:-:S04]  /*00c0*/  IMAD.MOV R0, RZ, RZ, -R3 ;  /* 0x000000ffff007224 */ /* 0x002fc800078e0a03 */
[----:B------:R-:W-:Y:S02]  /*00d0*/  IMAD R7, R0, c[0x0][0x1c0], RZ ;  /* 0x0000700000077a24 */ /* 0x000fe400078e02ff */
[----:B------:R-:W-:Y:S01]  /*00e0*/  IMAD.MOV.U32 R8, RZ, RZ, RZ ;  /* 0x000000ffff087224 */ /* 0x000fe200078e00ff */
[----:B------:R-:W1:Y:S01]  /*00f0*/  LDC.U8 R0, c[0x0][0x312] ;  /* 0x0000c480ff007b82 */ /* 0x000e620000000000 */
        /* <DEDUP_REMOVED lines=13> */
[----:B-1----:R-:W-:Y:S02]  /*01d0*/  ISETP.NE.AND P2, PT, R0, RZ, PT ;  /* 0x000000ff0000720c */ /* 0x002fe40003f45270 */
[----:B------:R-:W-:Y:S01]  /*01e0*/  ISETP.EQ.U32.AND P0, PT, RZ, c[0x0][0x248], PT ;  /* 0x00009200ff007a0c */ /* 0x000fe20003f02070 */
[----:B------:R-:W-:-:S03]  /*01f0*/  IMAD.WIDE R10, R143, R2, c[0x0][0x240] ;  /* 0x000090008f0a7625 */ /* 0x000fc600078e0202 */
[----:B------:R-:W-:Y:S01]  /*0200*/  ISETP.EQ.OR.EX P0, PT, RZ, c[0x0][0x24c], !P2, P0 ;  /* 0x00009300ff007a0c */ /* 0x000fe20005702700 */
[CC--:B------:R-:W-:Y:S01]  /*0210*/  IMAD.WIDE R24, R143.reuse, R2.reuse, c[0x0][0x250] ;  /* 0x000094008f187625 */ /* 0x0c0fe200078e0202 */
[----:B------:R-:W2:Y:S04]  /*0220*/  @P1 LDG.E R23, [R10.64] ;  /* 0x000000060a171981 */ /* 0x000ea8000c1e1900 */
[----:B------:R-:W2:Y:S01]  /*0230*/  @P1 LDG.E R142, [R10.64+0x4] ;  /* 0x000004060a8e1981 */ /* 0x000ea2000c1e1900 */
[----:B------:R-:W-:Y:S01]  /*0240*/  MOV R3, 0xffffffff ;  /* 0xffffffff00037802 */ /* 0x000fe20000000f00 */
[----:B------:R-:W-:Y:S02]  /*0250*/  IMAD.WIDE R6, R143, R2, c[0x0][0x248] ;  /* 0x000092008f067625 */ /* 0x000fe400078e0202 */
[----:B------:R1:W5:Y:S04]  /*0260*/  @P5 LDG.E R8, [R24.64] ;  /* 0x0000000618085981 */ /* 0x000368000c1e1900 */
[----:B------:R1:W5:Y:S01]  /*0270*/  @!P0 LDG.E R3, [R6.64] ;  /* 0x0000000606038981 */ /* 0x000362000c1e1900 */
[----:B------:R-:W-:Y:S01]  /*0280*/  ISETP.NE.U32.AND P0, PT, RZ, c[0x0][0x248], PT ;  /* 0x00009200ff007a0c */ /* 0x000fe20003f05070 */
[----:B------:R-:W-:-:S02]  /*0290*/  IMAD.MOV R106, RZ, RZ, -R143 ;  /* 0x000000ffff6a7224 */ /* 0x000fc400078e0a8f */
[----:B------:R-:W3:Y:S01]  /*02a0*/  S2R R19, SR_CTAID.X ;  /* 0x0000000000137919 */ /* 0x000ee20000002500 */
[----:B------:R-:W-:Y:S01]  /*02b0*/  ISETP.NE.AND.EX P0, PT, RZ, c[0x0][0x24c], PT, P0 ;  /* 0x00009300ff007a0c */ /* 0x000fe20003f05300 */
[----:B------:R-:W-:Y:S02]  /*02c0*/  IMAD R106, R106, c[0x0][0x1c0], R5 ;  /* 0x000070006a6a7a24 */ /* 0x000fe400078e0205 */
[----:B------:R-:W4:Y:S01]  /*02d0*/  S2R R0, SR_CTAID.Y ;  /* 0x0000000000007919 */ /* 0x000f220000002600 */
[----:B--2---:R-:W-:Y:S01]  /*02e0*/  @P1 IADD3 R142, R142, -R23, RZ ;  /* 0x800000178e8e1210 */ /* 0x004fe20007ffe0ff */
[----:B------:R-:W-:-:S08]  /*02f0*/  @!P1 IMAD.MOV.U32 R142, RZ, RZ, c[0x0][0x214] ;  /* 0x00008500ff8e9624 */ /* 0x000fd000078e00ff */
[----:B------:R-:W-:Y:S05]  /*0300*/  @!P0 BRA `(.L_x_3916) ;  /* 0x0000004000008947 */ /* 0x000fea0003800000 */
[----:B-1-34-:R-:W2:Y:S02]  /*0310*/  @P2 LDG.E R4, [R6.64+0x4] ;  /* 0x0000040606042981 */ /* 0x01aea4000c1e1900 */
[----:B--2--5:R-:W-:-:S06]  /*0320*/  @P2 IADD3 R57, R4, -R3, RZ ;  /* 0x8000000304392210 */ /* 0x024fcc0007ffe0ff */
[----:B------:R1:W5:Y:S01]  /*0330*/  @!P2 LDG.E R57, [R6.64] ;  /* 0x000000060639a981 */ /* 0x000362000c1e1900 */
[----:B------:R-:W-:Y:S05]  /*0340*/  BRA `(.L_x_3917) ;  /* 0x0000001000007947 */ /* 0x000fea0003800000 */
.L_x_3916:
[----:B-1-34-:R-:W-:Y:S02]  /*0350*/  MOV R57, c[0x0][0x218] ;  /* 0x0000860000397a02 */ /* 0x01afe40000000f00 */
.L_x_3917:
[----:B------:R-:W-:-:S04]  /*0360*/  ISETP.NE.U32.AND P2, PT, RZ, c[0x0][0x258], PT ;  /* 0x00009600ff007a0c */ /* 0x000fc80003f45070 */
[----:B------:R-:W-:-:S13]  /*0370*/  ISETP.NE.AND.EX P2, PT, RZ, c[0x0][0x25c], PT, P2 ;  /* 0x00009700ff007a0c */ /* 0x000fda0003f45320 */
[----:B-1----:R-:W-:-:S06]  /*0380*/  @P2 IMAD.WIDE R6, R143, R2, c[0x0][0x258] ;  /* 0x000096008f062625 */ /* 0x002fcc00078e0202 */
        /* <DEDUP_REMOVED lines=24> */
[----:B--2---:R-:W-:Y:S02]  /*0510*/  IADD3 R10, R10, 0xffffffe, RZ ;  /* 0x0ffffffe0a0a7810 */ /* 0x004fe40007ffe0ff */
[----:B------:R-:W-:Y:S02]  /*0520*/  IADD3 R9, R9, c[0x0][0x2e8], R48 ;  /* 0x0000ba0009097a10 */ /* 0x000fe40007ffe030 */
[----:B------:R-:W2:Y:S02]  /*0530*/  F2I.FTZ.U32.TRUNC.NTZ R11, R10 ;  /* 0x0000000a000b7305 */ /* 0x000ea4000021f000 */
[----:B------:R-:W-:-:S04]  /*0540*/  SHF.R.S32.HI R46, RZ, 0x1f, R9 ;  /* 0x0000001fff2e7819 */ /* 0x000fc80000011409 */
[----:B------:R-:W-:-:S04]  /*0550*/  LEA.HI R46, R46, R9, RZ, 0x7 ;  /* 0x000000092e2e7211 */ /* 0x000fc800078f38ff */
[----:B------:R-:W-:Y:S01]  /*0560*/  SHF.R.S32.HI R46, RZ, 0x7, R46 ;  /* 0x00000007ff2e7819 */ /* 0x000fe2000001142e */
        /* <DEDUP_REMOVED lines=14> */
[----:B------:R-:W-:-:S04]  /*0650*/  SHF.R.S32.HI R7, RZ, 0x1f, R6 ;  /* 0x0000001fff077819 */ /* 0x000fc80000011406 */
[----:B------:R-:W-:-:S04]  /*0660*/  LEA.HI R7, R7, R6, RZ, 0x7 ;  /* 0x0000000607077211 */ /* 0x000fc800078f38ff */
[----:B------:R-:W-:-:S03]  /*0670*/  SHF.R.S32.HI R7, RZ, 0x7, R7 ;  /* 0x00000007ff077819 */ /* 0x000fc60000011407 */
[----:B------:R-:W-:-:S05]  /*0680*/  @P2 IADD3 R10, R10, 0x1, RZ ;  /* 0x000000010a0a2810 */ /* 0x000fca0007ffe0ff */
[----:B------:R-:W-:-:S04]  /*0690*/  IMAD.MOV.U32 R4, RZ, RZ, R10 ;  /* 0x000000ffff047224 */ /* 0x000fc800078e000a */
        /* <DEDUP_REMOVED lines=18> */
[----:B------:R-:W-:Y:S01]  /*07c0*/  IMAD R2, R3, c[0x0][0x22c], RZ ;  /* 0x00008b0003027a24 */ /* 0x000fe200078e02ff */
[----:B------:R-:W-:Y:S01]  /*07d0*/  SHF.R.S32.HI R9, RZ, 0x1f, R3 ;  /* 0x0000001fff097819 */ /* 0x000fe20000011403 */
[C---:B------:R-:W-:Y:S01]  /*07e0*/  IMAD.SHL.U32 R10, R95.reuse, 0x4, RZ ;  /* 0x000000045f0a7824 */ /* 0x040fe200078e00ff */
[----:B------:R-:W-:-:S02]  /*07f0*/  ISETP.NE.AND P3, PT, R95, RZ, PT ;  /* 0x000000ff5f00720c */ /* 0x000fc40003f65270 */
[----:B------:R-:W-:Y:S02]  /*0800*/  IADD3 R3, P2, R3, R0, RZ ;  /* 0x0000000003037210 */ /* 0x000fe40007f5e0ff */
[--C-:B------:R-:W-:Y:S02]  /*0810*/  SHF.R.S32.HI R11, RZ, 0x1f, R10.reuse ;  /* 0x0000001fff0b7819 */ /* 0x100fe4000001140a */
[----:B------:R-:W-:Y:S02]  /*0820*/  ISETP.GE.AND P6, PT, R10, c[0x0][0x220], PT ;  /* 0x000088000a007a0c */ /* 0x000fe40003fc6270 */
[CC--:B------:R-:W-:Y:S01]  /*0830*/  ISETP.GE.OR P3, PT, R0.reuse, R5.reuse, P3 ;  /* 0x000000050000720c */ /* 0x0c0fe20001f66670 */
[C---:B------:R-:W-:Y:S01]  /*0840*/  IMAD.WIDE R6, R0.reuse, 0x20, R10 ;  /* 0x0000002000067825 */ /* 0x040fe200078e020a */
[-C--:B------:R-:W-:Y:S02]  /*0850*/  ISETP.GE.OR P5, PT, R0, R5.reuse, P6 ;  /* 0x000000050000720c */ /* 0x080fe400037a6670 */
[----:B------:R-:W-:-:S02]  /*0860*/  ISETP.GE.OR P4, PT, R8, R5, P6 ;  /* 0x000000050800720c */ /* 0x000fc40003786670 */
[----:B------:R-:W-:Y:S02]  /*0870*/  IADD3 R4, P0, R2, R6, RZ ;  /* 0x0000000602047210 */ /* 0x000fe40007f1e0ff */
[----:B------:R-:W-:Y:S02]  /*0880*/  ISETP.GE.AND P1, PT, R8, R5, PT ;  /* 0x000000050800720c */ /* 0x000fe40003f26270 */
[----:B------:R-:W-:Y:S02]  /*0890*/  LEA.HI.X.SX32 R7, R2, R7, 0x1, P0 ;  /* 0x0000000702077211 */ /* 0x000fe400000f0eff */
[----:B------:R-:W-:Y:S02]  /*08a0*/  LEA R6, P0, R4, c[0x0][0x1d8], 0x2 ;  /* 0x0000760004067a11 */ /* 0x000fe400078010ff */
[----:B------:R-:W-:Y:S02]  /*08b0*/  IADD3 R2, R0, 0x20, RZ ;  /* 0x0000002000027810 */ /* 0x000fe40007ffe0ff */
[----:B------:R-:W-:-:S02]  /*08c0*/  LEA.HI.X R7, R4, c[0x0][0x1dc], R7, 0x2, P0 ;  /* 0x0000770004077a11 */ /* 0x000fc400000f1407 */
[-C--:B------:R-:W-:Y:S02]  /*08d0*/  ISETP.GE.AND P0, PT, R2, R5.reuse, PT ;  /* 0x000000050200720c */ /* 0x080fe40003f06270 */
[----:B------:R-:W-:Y:S01]  /*08e0*/  IADD3 R4, R0, 0x30, RZ ;  /* 0x0000003000047810 */ /* 0x000fe20007ffe0ff */
[----:B------:R1:W-:Y:S01]  /*08f0*/  @!P5 STG.E.128 [R6.64], RZ ;  /* 0x000000ff0600d986 */ /* 0x0003e2000c101d06 */
[----:B------:R-:W-:Y:S02]  /*0900*/  ISETP.NE.OR P0, PT, R95, RZ, P0 ;  /* 0x000000ff5f00720c */ /* 0x000fe40000705670 */
[-C--:B------:R-:W-:Y:S01]  /*0910*/  ISETP.GE.OR P5, PT, R2, R5.reuse, P6 ;  /* 0x000000050200720c */ /* 0x080fe200037a6670 */
[----:B------:R1:W-:Y:S01]  /*0920*/  @!P4 STG.E.128 [R6.64+0x800], RZ ;  /* 0x000800ff0600c986 */ /* 0x0003e2000c101d06 */
[----:B------:R-:W-:Y:S02]  /*0930*/  ISETP.GE.OR P6, PT, R4, R5, P6 ;  /* 0x000000050400720c */ /* 0x000fe400037c6670 */
[----:B------:R-:W-:-:S02]  /*0940*/  LEA.HI.X.SX32 R0, R0, R9, 0x1, P2 ;  /* 0x0000000900007211 */ /* 0x000fc400010f0eff */
[----:B------:R-:W-:Y:S02]  /*0950*/  LEA R8, P2, R3, c[0x0][0x208], 0x2 ;  /* 0x0000820003087a11 */ /* 0x000fe400078410ff */
        /* <DEDUP_REMOVED lines=16> */
.L_x_3918:
[----:B-1----:R-:W-:Y:S01]  /*0a60*/  ISETP.NE.U32.AND P0, PT, RZ, c[0x0][0x2b8], PT ;  /* 0x0000ae00ff007a0c */ /* 0x002fe20003f05070 */
[--C-:B------:R-:W-:Y:S01]  /*0a70*/  IMAD.MOV.U32 R0, RZ, RZ, R143.reuse ;  /* 0x000000ffff007224 */ /* 0x100fe200078e008f */
[----:B------:R-:W-:Y:S02]  /*0a80*/  ISETP.NE.U32.AND P1, PT, RZ, c[0x0][0x2c0], PT ;  /* 0x0000b000ff007a0c */ /* 0x000fe40003f25070 */
[----:B------:R-:W-:Y:S02]  /*0a90*/  ISETP.NE.AND.EX P0, PT, RZ, c[0x0][0x2bc], PT, P0 ;  /* 0x0000af00ff007a0c */ /* 0x000fe40003f05300 */
[----:B------:R-:W-:Y:S02]  /*0aa0*/  ISETP.NE.AND.EX P1, PT, RZ, c[0x0][0x2c4], PT, P1 ;  /* 0x0000b100ff007a0c */ /* 0x000fe40003f25310 */
[----:B------:R-:W-:-:S09]  /*0ab0*/  SHF.R.S32.HI R6, RZ, 0x1f, R143 ;  /* 0x0000001fff067819 */ /* 0x000fd2000001148f */
        /* <DEDUP_REMOVED lines=16> */
[----:B-----5:R-:W1:Y:S08]  /*0bc0*/  I2F.RP R0, R2 ;  /* 0x0000000200007306 */ /* 0x020e700000209400 */
        /* <DEDUP_REMOVED lines=70> */
.L_x_3919:
        /* <DEDUP_REMOVED lines=17> */
.L_x_3921:
[----:B------:R-:W-:Y:S01]  /*1140*/  IABS R7, c[0x0][0x1c8] ;  /* 0x0000720000077a13 */ /* 0x000fe20000000000 */
[----:B------:R-:W-:Y:S01]  /*1150*/  IMAD.MOV.U32 R10, RZ, RZ, RZ ;  /* 0x000000ffff0a7224 */ /* 0x000fe200078e00ff */
[----:B------:R-:W-:Y:S02]  /*1160*/  LEA R38, R46, 0xffffff80, 0x7 ;  /* 0xffffff802e267811 */ /* 0x000fe400078e38ff */
[----:B------:R-:W1:Y:S01]  /*1170*/  I2F.RP R12, R7 ;  /* 0x00000007000c7306 */ /* 0x000e620000209400 */
[----:B------:R-:W-:-:S05]  /*1180*/  @P4 IADD3 R3, R8, R3, RZ ;  /* 0x0000000308034210 */ /* 0x000fca0007ffe0ff */
[----:B------:R-:W-:-:S04]  /*1190*/  @P4 IMAD.WIDE.U32 R14, R3, c[0x0][0x1a0], RZ ;  /* 0x00006800030e4a25 */ /* 0x000fc800078e00ff */
[----:B------:R-:W-:Y:S02]  /*11a0*/  @P4 IMAD R3, R3, c[0x0][0x1a4], R15 ;  /* 0x0000690003034a24 */ /* 0x000fe400078e020f */
[----:B------:R-:W-:Y:S01]  /*11b0*/  IMAD.MOV.U32 R15, RZ, RZ, R38 ;  /* 0x000000ffff0f7224 */ /* 0x000fe200078e0026 */
[----:B-1----:R-:W1:Y:S02]  /*11c0*/  MUFU.RCP R11, R12 ;  /* 0x0000000c000b7308 */ /* 0x002e640000001000 */
[----:B-1----:R-:W-:-:S06]  /*11d0*/  IADD3 R11, R11, 0xffffffe, RZ ;  /* 0x0ffffffe0b0b7810 */ /* 0x002fcc0007ffe0ff */
[----:B------:R-:W1:Y:S02]  /*11e0*/  F2I.FTZ.U32.TRUNC.NTZ R11, R11 ;  /* 0x0000000b000b7305 */ /* 0x000e64000021f000 */
[----:B-1----:R-:W-:-:S04]  /*11f0*/  IMAD.MOV R4, RZ, RZ, -R11 ;  /* 0x000000ffff047224 */ /* 0x002fc800078e0a0b */
[----:B------:R-:W-:Y:S01]  /*1200*/  IMAD R5, R4, R7, RZ ;  /* 0x0000000704057224 */ /* 0x000fe200078e02ff */
[----:B------:R-:W-:-:S03]  /*1210*/  IABS R4, R106 ;  /* 0x0000006a00047213 */ /* 0x000fc60000000000 */
[----:B------:R-:W-:Y:S01]  /*1220*/  IMAD.HI.U32 R10, R11, R5, R10 ;  /* 0x000000050b0a7227 */ /* 0x000fe200078e000a */
[----:B------:R-:W-:-:S03]  /*1230*/  MOV R5, R4 ;  /* 0x0000000400057202 */ /* 0x000fc60000000f00 */
[----:B------:R-:W-:Y:S02]  /*1240*/  IMAD.MOV.U32 R11, RZ, RZ, R9 ;  /* 0x000000ffff0b7224 */ /* 0x000fe400078e0009 */
[----:B------:R-:W-:-:S04]  /*1250*/  IMAD.HI.U32 R4, R10, R5, RZ ;  /* 0x000000050a047227 */ /* 0x000fc800078e00ff */
[----:B------:R-:W-:-:S04]  /*1260*/  IMAD.MOV R10, RZ, RZ, -R4 ;  /* 0x000000ffff0a7224 */ /* 0x000fc800078e0a04 */
[----:B------:R-:W-:Y:S01]  /*1270*/  IMAD R10, R7, R10, R5 ;  /* 0x0000000a070a7224 */ /* 0x000fe200078e0205 */
[----:B------:R-:W-:-:S04]  /*1280*/  LOP3.LUT R5, R106, c[0x0][0x1c8], RZ, 0x3c, !PT ;  /* 0x000072006a057a12 */ /* 0x000fc800078e3cff */
[----:B------:R-:W-:Y:S02]  /*1290*/  ISETP.GT.U32.AND P0, PT, R7, R10, PT ;  /* 0x0000000a0700720c */ /* 0x000fe40003f04070 */
[----:B------:R-:W-:Y:S02]  /*12a0*/  ISETP.GE.AND P1, PT, R5, RZ, PT ;  /* 0x000000ff0500720c */ /* 0x000fe40003f26270 */
[----:B------:R-:W-:-:S09]  /*12b0*/  SHF.R.S32.HI R5, RZ, 0x1f, R38 ;  /* 0x0000001fff057819 */ /* 0x000fd20000011426 */
[-C--:B------:R-:W-:Y:S02]  /*12c0*/  @!P0 IADD3 R10, R10, -R7.reuse, RZ ;  /* 0x800000070a0a8210 */ /* 0x080fe40007ffe0ff */
[----:B------:R-:W-:Y:S02]  /*12d0*/  @!P0 IADD3 R4, R4, 0x1, RZ ;  /* 0x0000000104048810 */ /* 0x000fe40007ffe0ff */
[----:B------:R-:W-:Y:S01]  /*12e0*/  ISETP.GE.U32.AND P3, PT, R10, R7, PT ;  /* 0x000000070a00720c */ /* 0x000fe20003f66070 */
[----:B------:R-:W-:Y:S01]  /*12f0*/  IMAD R7, R5, c[0x0][0x198], RZ ;  /* 0x0000660005077a24 */ /* 0x000fe200078e02ff */
[----:B------:R-:W-:Y:S02]  /*1300*/  ISETP.NE.AND P0, PT, RZ, c[0x0][0x1c8], PT ;  /* 0x00007200ff007a0c */ /* 0x000fe40003f05270 */
[----:B------:R-:W-:Y:S01]  /*1310*/  MOV R10, R2 ;  /* 0x00000002000a7202 */ /* 0x000fe20000000f00 */
[----:B------:R-:W-:-:S04]  /*1320*/  IMAD R7, R38, c[0x0][0x19c], R7 ;  /* 0x0000670026077a24 */ /* 0x000fc800078e0207 */
[----:B------:R-:W-:-:S04]  /*1330*/  IMAD.WIDE.U32 R10, R38, c[0x0][0x198], R10 ;  /* 0x00006600260a7a25 */ /* 0x000fc800078e000a */
[----:B------:R-:W-:Y:S01]  /*1340*/  @P3 IADD3 R4, R4, 0x1, RZ ;  /* 0x0000000104043810 */ /* 0x000fe20007ffe0ff */
[----:B------:R-:W-:-:S04]  /*1350*/  IMAD.IADD R11, R11, 0x1, R7 ;  /* 0x000000010b0b7824 */ /* 0x000fc800078e0207 */
        /* <DEDUP_REMOVED lines=19> */
.L_x_3920:
[----:B------:R1:W5:Y:S01]  /*1490*/  @P5 LDG.E R9, [R24.64] ;  /* 0x0000000618095981 */ /* 0x000362000c1e1900 */
[----:B------:R-:W-:Y:S01]  /*14a0*/  ISETP.NE.AND P0, PT, R23, -0x1, PT ;  /* 0xffffffff1700780c */ /* 0x000fe20003f05270 */
[----:B------:R-:W-:Y:S01]  /*14b0*/  IMAD.MOV.U32 R13, RZ, RZ, 0x2 ;  /* 0x00000002ff0d7424 */ /* 0x000fe200078e00ff */
[----:B------:R-:W-:Y:S01]  /*14c0*/  SHF.R.S32.HI R8, RZ, 0x1f, R95 ;  /* 0x0000001fff087819 */ /* 0x000fe2000001145f */
[----:B------:R-:W-:Y:S01]  /*14d0*/  IMAD.MOV.U32 R94, RZ, RZ, c[0x0][0x230] ;  /* 0x00008c00ff5e7624 */ /* 0x000fe200078e00ff */
[----:B------:R-:W-:Y:S01]  /*14e0*/  MOV R22, RZ ;  /* 0x000000ff00167202 */ /* 0x000fe20000000f00 */
[----:B------:R-:W-:Y:S01]  /*14f0*/  IMAD.MOV.U32 R111, RZ, RZ, c[0x0][0x198] ;  /* 0x00006600ff6f7624 */ /* 0x000fe200078e00ff */
[CC--:B------:R-:W-:Y:S02]  /*1500*/  LEA.HI R17, R8.reuse, R95.reuse, RZ, 0x2 ;  /* 0x0000005f08117211 */ /* 0x0c0fe400078f10ff */
[----:B------:R-:W-:Y:S01]  /*1510*/  LEA.HI R96, R8, R95, RZ, 0x5 ;  /* 0x0000005f08607211 */ /* 0x000fe200078f28ff */
[----:B------:R-:W-:Y:S01]  /*1520*/  IMAD.SHL.U32 R139, R111, 0x20, RZ ;  /* 0x000000206f8b7824 */ /* 0x000fe200078e00ff */
[----:B------:R-:W-:-:S02]  /*1530*/  LOP3.LUT R92, R17, 0xfffffffc, RZ, 0xc0, !PT ;  /* 0xfffffffc115c7812 */ /* 0x000fc400078ec0ff */
[----:B------:R-:W-:Y:S01]  /*1540*/  SHF.R.S32.HI R104, RZ, 0x2, R17 ;  /* 0x00000002ff687819 */ /* 0x000fe20000011411 */
[----:B-----5:R-:W-:Y:S01]  /*1550*/  @!P0 IMAD R0, R6, c[0x0][0x178], RZ ;  /* 0x00005e0006008a24 */ /* 0x020fe200078e02ff */
[----:B------:R-:W-:Y:S01]  /*1560*/  SHF.R.S32.HI R96, RZ, 0x5, R96 ;  /* 0x00000005ff607819 */ /* 0x000fe20000011460 */
[----:B------:R-:W-:Y:S01]  /*1570*/  IMAD.IADD R92, R95, 0x1, -R92 ;  /* 0x000000015f5c7824 */ /* 0x000fe200078e0a5c */
[----:B------:R-:W-:Y:S01]  /*1580*/  IADD3 R98, P1, R104, R15, RZ ;  /* 0x0000000f68627210 */ /* 0x000fe20007f3e0ff */
[----:B------:R-:W-:Y:S01]  /*1590*/  @P0 IMAD.WIDE.U32 R10, R23, c[0x0][0x190], RZ ;  /* 0x00006400170a0a25 */ /* 0x000fe200078e00ff */
[----:B------:R-:W-:Y:S02]  /*15a0*/  SHF.R.S32.HI R105, RZ, 0x1f, R104 ;  /* 0x0000001fff697819 */ /* 0x000fe40000011468 */
[----:B------:R-:W-:Y:S01]  /*15b0*/  MOV R82, 0x5 ;  /* 0x0000000500527802 */ /* 0x000fe20000000f00 */
[----:B------:R-:W-:Y:S01]  /*15c0*/  @!P0 IMAD.WIDE.U32 R20, R143, c[0x0][0x178], RZ ;  /* 0x00005e008f148a25 */ /* 0x000fe200078e00ff */
[----:B------:R-:W-:-:S02]  /*15d0*/  IADD3.X R5, R105, R5, RZ, P1, !PT ;  /* 0x0000000569057210 */ /* 0x000fc40000ffe4ff */
[----:B------:R-:W-:Y:S01]  /*15e0*/  SHF.L.U64.HI R138, R111, R82, c[0x0][0x19c] ;  /* 0x000067006f8a7619 */ /* 0x000fe20000010252 */
[----:B------:R-:W-:Y:S02]  /*15f0*/  @!P0 IMAD R0, R143, c[0x0][0x17c], R0 ;  /* 0x00005f008f008a24 */ /* 0x000fe400078e0200 */
[C---:B------:R-:W-:Y:S01]  /*1600*/  IMAD.SHL.U32 R84, R92.reuse, 0x8, RZ ;  /* 0x000000085c547824 */ /* 0x040fe200078e00ff */
[----:B------:R-:W-:Y:S01]  /*1610*/  SHF.L.U32 R92, R92, 0x2, RZ ;  /* 0x000000025c5c7819 */ /* 0x000fe200000006ff */
[----:B------:R-:W-:Y:S01]  /*1620*/  @P0 IMAD R11, R23, c[0x0][0x194], R11 ;  /* 0x00006500170b0a24 */ /* 0x000fe200078e020b */
[----:B------:R-:W-:Y:S01]  /*1630*/  @!P0 IADD3 R11, R21, R0, RZ ;  /* 0x00000000150b8210 */ /* 0x000fe20007ffe0ff */
[----:B------:R-:W-:Y:S01]  /*1640*/  @P0 IMAD.MOV.U32 R16, RZ, RZ, R10 ;  /* 0x000000ffff100224 */ /* 0x000fe200078e000a */
[----:B------:R-:W-:Y:S01]  /*1650*/  SHF.R.S32.HI R85, RZ, 0x1f, R84 ;  /* 0x0000001fff557819 */ /* 0x000fe20000011454 */
[----:B------:R-:W-:Y:S02]  /*1660*/  IMAD.MOV.U32 R23, RZ, RZ, c[0x0][0x230] ;  /* 0x00008c00ff177624 */ /* 0x000fe400078e00ff */
[----:B------:R-:W-:Y:S01]  /*1670*/  @!P0 IMAD.MOV.U32 R16, RZ, RZ, R20 ;  /* 0x000000ffff108224 */ /* 0x000fe200078e0014 */
[----:B------:R-:W-:Y:S01]  /*1680*/  IADD3 R14, P0, R84, R14, RZ ;  /* 0x0000000e540e7210 */ /* 0x000fe20007f1e0ff */
[----:B------:R-:W-:Y:S01]  /*1690*/  IMAD.HI.U32 R94, R13, R94, R22 ;  /* 0x0000005e0d5e7227 */ /* 0x000fe200078e0016 */
[----:B------:R-:W-:-:S02]  /*16a0*/  LEA.HI R13, R17, R104, RZ, 0x1 ;  /* 0x00000068110d7211 */ /* 0x000fc400078f08ff */
[----:B------:R-:W-:Y:S01]  /*16b0*/  IADD3 R16, P3, R84, R16, RZ ;  /* 0x0000001054107210 */ /* 0x000fe20007f7e0ff */
[----:B------:R-:W-:Y:S01]  /*16c0*/  IMAD R17, R2, c[0x0][0x1b8], RZ ;  /* 0x00006e0002117a24 */ /* 0x000fe200078e02ff */
[----:B------:R-:W-:Y:S01]  /*16d0*/  LOP3.LUT R13, R13, 0x7fffffe, RZ, 0xc0, !PT ;  /* 0x07fffffe0d0d7812 */ /* 0x000fe200078ec0ff */
[----:B------:R-:W-:Y:S01]  /*16e0*/  IMAD.X R15, R85, 0x1, R3, P0 ;  /* 0x00000001550f7824 */ /* 0x000fe200000e0603 */
[----:B------:R-:W-:Y:S01]  /*16f0*/  IADD3 R100, P0, R84, R100, RZ ;  /* 0x0000006454647210 */ /* 0x000fe20007f1e0ff */
[C---:B------:R-:W-:Y:S01]  /*1700*/  IMAD R0, R4.reuse, c[0x0][0x1bc], R17 ;  /* 0x00006f0004007a24 */ /* 0x040fe200078e0211 */
[----:B------:R-:W-:Y:S01]  /*1710*/  SHF.R.S32.HI R91, RZ, 0x1, R94 ;  /* 0x00000001ff5b7819 */ /* 0x000fe2000001145e */
[----:B------:R-:W-:-:S04]  /*1720*/  IMAD.WIDE.U32 R14, R4, c[0x0][0x1b8], R14 ;  /* 0x00006e00040e7a25 */ /* 0x000fc800078e000e */
[----:B------:R-:W-:Y:S01]  /*1730*/  IMAD.IADD R15, R15, 0x1, R0 ;  /* 0x000000010f0f7824 */ /* 0x000fe200078e0200 */
[----:B------:R-:W-:Y:S01]  /*1740*/  SHF.R.S32.HI R0, RZ, 0x1f, R106 ;  /* 0x0000001fff007819 */ /* 0x000fe2000001146a */
[----:B------:R-:W-:Y:S02]  /*1750*/  IMAD R5, R5, c[0x0][0x1a0], RZ ;  /* 0x0000680005057a24 */ /* 0x000fe400078e02ff */
[----:B------:R-:W-:Y:S02]  /*1760*/  IMAD.IADD R13, R104, 0x1, -R13 ;  /* 0x00000001680d7824 */ /* 0x000fe400078e0a0d */
[----:B------:R-:W-:Y:S02]  /*1770*/  IMAD R97, R98, c[0x0][0x1a4], R5 ;  /* 0x0000690062617a24 */ /* 0x000fe400078e0205 */
[----:B------:R-:W-:Y:S01]  /*1780*/  IMAD R5, R0, c[0x0][0x1a8], RZ ;  /* 0x00006a0000057a24 */ /* 0x000fe200078e02ff */
[----:B------:R-:W-:Y:S01]  /*1790*/  SHF.R.S32.HI R0, RZ, 0x1f, R57 ;  /* 0x0000001fff007819 */ /* 0x000fe20000011439 */
[----:B------:R-:W-:Y:S01]  /*17a0*/  IMAD.WIDE R18, R19, 0x40, R104 ;  /* 0x0000004013127825 */ /* 0x000fe200078e0268 */
[----:B------:R-:W-:-:S02]  /*17b0*/  LEA R96, R96, R13, 0x3 ;  /* 0x0000000d60607211 */ /* 0x000fc400078e18ff */
[----:B------:R-:W-:Y:S01]  /*17c0*/  LEA.HI R0, R0, R57, RZ, 0x7 ;  /* 0x0000003900007211 */ /* 0x000fe200078f38ff */
[----:B------:R-:W-:Y:S01]  /*17d0*/  IMAD.X R17, R85, 0x1, R11, P3 ;  /* 0x0000000155117824 */ /* 0x000fe200018e060b */
[----:B------:R-:W-:Y:S01]  /*17e0*/  LEA.HI R13, R8, R95, RZ, 0x3 ;  /* 0x0000005f080d7211 */ /* 0x000fe200078f18ff */
[----:B------:R-:W-:Y:S01]  /*17f0*/  IMAD R3, R19, c[0x0][0x190], RZ ;  /* 0x0000640013037a24 */ /* 0x000fe200078e02ff */
[----:B------:R-:W-:Y:S01]  /*1800*/  SHF.R.S32.HI R0, RZ, 0x7, R0 ;  /* 0x00000007ff007819 */ /* 0x000fe20000011400 */
[----:B------:R-:W-:Y:S01]  /*1810*/  IMAD.X R101, R85, 0x1, R7, P0 ;  /* 0x0000000155657824 */ /* 0x000fe200000e0607 */
[----:B------:R-:W-:Y:S01]  /*1820*/  SHF.R.S32.HI R13, RZ, 0x3, R13 ;  /* 0x00000003ff0d7819 */ /* 0x000fe2000001140d */
[C---:B------:R-:W-:Y:S01]  /*1830*/  IMAD R3, R18.reuse, c[0x0][0x194], R3 ;  /* 0x0000650012037a24 */ /* 0x040fe200078e0203 */
[----:B------:R-:W-:Y:S01]  /*1840*/  IMNMX R55, R137, R0, !PT ;  /* 0x0000000089377217 */ /* 0x000fe20007800200 */
[----:B------:R-:W-:Y:S01]  /*1850*/  IMAD.WIDE.U32 R16, R18, c[0x0][0x190], R16 ;  /* 0x0000640012107a25 */ /* 0x000fe200078e0010 */
[----:B------:R-:W-:-:S02]  /*1860*/  SHF.L.U32 R13, R13, 0x6, RZ ;  /* 0x000000060d0d7819 */ /* 0x000fc400000006ff */
[----:B------:R-:W-:Y:S01]  /*1870*/  ISETP.GT.AND P0, PT, R46, R55, PT ;  /* 0x000000372e00720c */ /* 0x000fe20003f04270 */
[----:B------:R-:W-:Y:S01]  /*1880*/  IMAD R103, R105, c[0x0][0x198], RZ ;  /* 0x0000660069677a24 */ /* 0x000fe200078e02ff */
[----:B------:R-:W-:Y:S01]  /*1890*/  LEA.HI R8, R8, R95, RZ, 0x4 ;  /* 0x0000005f08087211 */ /* 0x000fe200078f20ff */
[----:B------:R-:W-:Y:S01]  /*18a0*/  IMAD R93, R104, R91, R92 ;  /* 0x0000005b685d7224 */ /* 0x000fe200078e025c */
[----:B------:R-:W-:Y:S01]  /*18b0*/  LOP3.LUT R13, R13, 0xc0, RZ, 0xc0, !PT ;  /* 0x000000c00d0d7812 */ /* 0x000fe200078ec0ff */
[----:B------:R-:W-:Y:S01]  /*18c0*/  IMAD R5, R106, c[0x0][0x1ac], R5 ;  /* 0x00006b006a057a24 */ /* 0x000fe200078e0205 */
[----:B------:R-:W-:Y:S01]  /*18d0*/  LOP3.LUT R8, R8, 0xfffffff0, RZ, 0xc0, !PT ;  /* 0xfffffff008087812 */ /* 0x000fe200078ec0ff */
[----:B------:R-:W-:Y:S01]  /*18e0*/  IMAD R103, R104, c[0x0][0x19c], R103 ;  /* 0x0000670068677a24 */ /* 0x000fe200078e0267 */
[----:B------:R-:W-:Y:S01]  /*18f0*/  IADD3 R17, R17, R3, RZ ;  /* 0x0000000311117210 */ /* 0x000fe20007ffe0ff */
[----:B------:R-:W-:Y:S01]  /*1900*/  IMAD.MOV.U32 R3, RZ, RZ, c[0x0][0x1a0] ;  /* 0x00006800ff037624 */ /* 0x000fe200078e00ff */
[----:B------:R-:W-:Y:S01]  /*1910*/  LOP3.LUT R11, R13, 0x18, R84, 0xf8, !PT ;  /* 0x000000180d0b7812 */ /* 0x000fe200078ef854 */
[----:B------:R-:W-:Y:S01]  /*1920*/  IMAD.IADD R95, R95, 0x1, -R8 ;  /* 0x000000015f5f7824 */ /* 0x000fe200078e0a08 */
[----:B------:R-:W-:Y:S01]  /*1930*/  SHF.R.U32.HI R10, RZ, 0x3, R13 ;  /* 0x00000003ff0a7819 */ /* 0x000fe2000001160d */
[----:B------:R-:W-:Y:S01]  /*1940*/  IMAD.WIDE.U32 R106, R106, c[0x0][0x1a8], R16 ;  /* 0x00006a006a6a7a25 */ /* 0x000fe200078e0010 */
[----:B------:R-:W-:-:S02]  /*1950*/  SHF.L.U64.HI R140, R3, R82, c[0x0][0x1a4] ;  /* 0x00006900038c7619 */ /* 0x000fc40000010252 */
[----:B------:R-:W-:Y:S01]  /*1960*/  LOP3.LUT R11, R11, R10, RZ, 0x3c, !PT ;  /* 0x0000000a0b0b7212 */ /* 0x000fe200078e3cff */
[----:B------:R-:W-:Y:S01]  /*1970*/  IMAD.IADD R92, R92, 0x1, R93 ;  /* 0x000000015c5c7824 */ /* 0x000fe200078e025d */
[----:B------:R-:W-:Y:S01]  /*1980*/  LEA.HI R95, R95, R95, RZ, 0x1 ;  /* 0x0000005f5f5f7211 */ /* 0x000fe200078f08ff */
[----:B------:R-:W-:Y:S01]  /*1990*/  IMAD.WIDE.U32 R100, R104, c[0x0][0x198], R100 ;  /* 0x0000660068647a25 */ /* 0x000fe200078e0064 */
[----:B------:R-:W-:Y:S02]  /*19a0*/  SHF.R.S32.HI R87, RZ, 0x1f, R93 ;  /* 0x0000001fff577819 */ /* 0x000fe4000001145d */
[----:B------:R-:W-:Y:S01]  /*19b0*/  SHF.R.S32.HI R86, RZ, 0x1f, R92 ;  /* 0x0000001fff567819 */ /* 0x000fe2000001145c */
[----:B------:R-:W-:Y:S01]  /*19c0*/  IMAD.WIDE.U32 R98, R98, c[0x0][0x1a0], R14 ;  /* 0x0000680062627a25 */ /* 0x000fe200078e000e */
[----:B------:R-:W-:Y:S02]  /*19d0*/  IADD3 R103, R101, R103, RZ ;  /* 0x0000006765677210 */ /* 0x000fe40007ffe0ff */
[----:B------:R-:W-:Y:S01]  /*19e0*/  IADD3 R56, R107, R5, RZ ;  /* 0x000000056b387210 */ /* 0x000fe20007ffe0ff */
[----:B------:R-:W-:-:S02]  /*19f0*/  IMAD.U32 R96, R96, 0x20, R11 ;  /* 0x0000002060607824 */ /* 0x000fc400078e000b */
[----:B------:R-:W-:Y:S02]  /*1a00*/  IMAD.SHL.U32 R141, R3, 0x20, RZ ;  /* 0x00000020038d7824 */ /* 0x000fe400078e00ff */
[----:B------:R-:W-:Y:S01]  /*1a10*/  IMAD.IADD R97, R99, 0x1, R97 ;  /* 0x0000000163617824 */ /* 0x000fe200078e0261 */
[----:B------:R-:W-:Y:S01]  /*1a20*/  @!P5 MOV R9, RZ ;  /* 0x000000ff0009d202 */ /* 0x000fe20000000f00 */
[----:B------:R-:W-:Y:S05]  /*1a30*/  @!P0 BRA `(.L_x_3922) ;  /* 0x00003a7000008947 */ /* 0x000fea0003800000 */
[C---:B-1----:R-:W-:Y:S01]  /*1a40*/  IMAD R0, R6.reuse, c[0x0][0x280], RZ ;  /* 0x0000a00006007a24 */ /* 0x042fe200078e02ff */
[----:B------:R-:W-:Y:S01]  /*1a50*/  SHF.R.S32.HI R7, RZ, 0x1f, R38 ;  /* 0x0000001fff077819 */ /* 0x000fe20000011426 */
[----:B------:R-:W-:Y:S01]  /*1a60*/  IMAD R6, R6, c[0x0][0x278], RZ ;  /* 0x00009e0006067a24 */ /* 0x000fe200078e02ff */
[----:B------:R-:W-:Y:S01]  /*1a70*/  SHF.R.S32.HI R8, RZ, 0x1f, R57 ;  /* 0x0000001fff087819 */ /* 0x000fe20000011439 */
[C---:B------:R-:W-:Y:S01]  /*1a80*/  IMAD.WIDE.U32 R12, R143.reuse, c[0x0][0x278], R84 ;  /* 0x00009e008f0c7a25 */ /* 0x040fe200078e0054 */
[----:B------:R-:W-:Y:S01]  /*1a90*/  IADD3 R5, P1, P0, R38, R104, -R57 ;  /* 0x0000006826057210 */ /* 0x000fe2000783e839 */
[----:B------:R-:W-:Y:S01]  /*1aa0*/  UMOV UR9, 0x40 ;  /* 0x0000004000097882 */ /* 0x000fe20000000000 */
[C---:B------:R-:W-:Y:S01]  /*1ab0*/  LEA R70, P3, R100.reuse, c[0x0][0x168], 0x1 ;  /* 0x00005a0064467a11 */ /* 0x040fe200078608ff */
[----:B------:R-:W-:Y:S01]  /*1ac0*/  IMAD R6, R143, c[0x0][0x27c], R6 ;  /* 0x00009f008f067a24 */ /* 0x000fe200078e0206 */
[----:B------:R-:W-:Y:S01]  /*1ad0*/  IADD3.X R7, R7, R105, ~R8, P1, P0 ;  /* 0x0000006907077210 */ /* 0x000fe20000fe0c08 */
[C---:B------:R-:W-:Y:S01]  /*1ae0*/  IMAD R0, R143.reuse, c[0x0][0x284], R0 ;  /* 0x0000a1008f007a24 */ /* 0x040fe200078e0200 */
[----:B------:R-:W-:Y:S01]  /*1af0*/  LEA.HI.X R69, R100, c[0x0][0x16c], R103, 0x1, P3 ;  /* 0x00005b0064457a11 */ /* 0x000fe200018f0c67 */
[----:B------:R-:W-:Y:S01]  /*1b00*/  IMAD.WIDE.U32 R10, R143, c[0x0][0x280], R84 ;  /* 0x0000a0008f0a7a25 */ /* 0x000fe200078e0054 */
[----:B------:R-:W-:Y:S01]  /*1b10*/  ULDC.64 UR4, c[0x0][0x1a0] ;  /* 0x0000680000047ab9 */ /* 0x000fe20000000a00 */
[----:B------:R-:W-:Y:S01]  /*1b20*/  MOV R59, 0x6 ;  /* 0x00000006003b7802 */ /* 0x000fe20000000f00 */
[----:B------:R-:W-:Y:S01]  /*1b30*/  UIMAD UR10, UR9, UR5, URZ ;  /* 0x00000005090a72a4 */ /* 0x000fe2000f8e023f */
[----:B------:R-:W-:Y:S01]  /*1b40*/  IMAD.IADD R13, R13, 0x1, R6 ;  /* 0x000000010d0d7824 */ /* 0x000fe200078e0206 */
[----:B------:R-:W-:Y:S01]  /*1b50*/  UMOV UR8, 0xc0 ;  /* 0x000000c000087882 */ /* 0x000fe20000000000 */
[----:B------:R-:W-:Y:S01]  /*1b60*/  IMAD.IADD R11, R11, 0x1, R0 ;  /* 0x000000010b0b7824 */ /* 0x000fe200078e0200 */
[----:B------:R-:W-:Y:S01]  /*1b70*/  UIMAD UR13, UR8, UR5, URZ ;  /* 0x00000005080d72a4 */ /* 0x000fe2000f8e023f */
[C---:B------:R-:W-:Y:S01]  /*1b80*/  IMAD R6, R7.reuse, c[0x0][0x288], RZ ;  /* 0x0000a20007067a24 */ /* 0x040fe200078e02ff */
[----:B------:R-:W-:Y:S01]  /*1b90*/  UIMAD.WIDE.U32 UR14, UR8, UR4, URZ ;  /* 0x00000004080e72a5 */ /* 0x000fe2000f8e003f */
[----:B------:R-:W-:Y:S01]  /*1ba0*/  IMAD R0, R7, c[0x0][0x290], RZ ;  /* 0x0000a40007007a24 */ /* 0x000fe200078e02ff */
[----:B------:R-:W-:Y:S01]  /*1bb0*/  ULDC UR5, c[0x0][0x294] ;  /* 0x0000a50000057ab9 */ /* 0x000fe20000000800 */
[C---:B------:R-:W-:Y:S01]  /*1bc0*/  IMAD R6, R5.reuse, c[0x0][0x28c], R6 ;  /* 0x0000a30005067a24 */ /* 0x040fe200078e0206 */
[----:B------:R-:W-:Y:S01]  /*1bd0*/  UIMAD UR5, UR8, UR5, URZ ;  /* 0x00000005080572a4 */ /* 0x000fe2000f8e023f */
[C---:B------:R-:W-:Y:S01]  /*1be0*/  IMAD.WIDE.U32 R12, R5.reuse, c[0x0][0x288], R12 ;  /* 0x0000a200050c7a25 */ /* 0x040fe200078e000c */
[C---:B------:R-:W-:Y:S01]  /*1bf0*/  IADD3 R90, R104.reuse, 0x20, RZ ;  /* 0x00000020685a7810 */ /* 0x040fe20007ffe0ff */
[----:B------:R-:W-:Y:S01]  /*1c00*/  ULDC UR12, c[0x0][0x28c] ;  /* 0x0000a300000c7ab9 */ /* 0x000fe20000000800 */
[C---:B------:R-:W-:Y:S01]  /*1c10*/  IADD3 R89, R104.reuse, 0x40, RZ ;  /* 0x0000004068597810 */ /* 0x040fe20007ffe0ff */
[C---:B------:R-:W-:Y:S01]  /*1c20*/  IMAD R0, R5.reuse, c[0x0][0x294], R0 ;  /* 0x0000a50005007a24 */ /* 0x040fe200078e0200 */
[----:B------:R-:W-:Y:S01]  /*1c30*/  IADD3 R88, R104, 0x60, RZ ;  /* 0x0000006068587810 */ /* 0x000fe20007ffe0ff */
[----:B------:R-:W-:Y:S01]  /*1c40*/  IMAD.WIDE.U32 R10, R5, c[0x0][0x290], R10 ;  /* 0x0000a400050a7a25 */ /* 0x000fe200078e000a */
[----:B------:R-:W-:-:S02]  /*1c50*/  ULDC UR11, c[0x0][0x28c] ;  /* 0x0000a300000b7ab9 */ /* 0x000fc40000000800 */
[----:B------:R-:W-:Y:S01]  /*1c60*/  ULDC UR4, c[0x0][0x230] ;  /* 0x00008c0000047ab9 */ /* 0x000fe20000000800 */
[----:B------:R-:W-:Y:S01]  /*1c70*/  IMAD.IADD R7, R13, 0x1, R6 ;  /* 0x000000010d077824 */ /* 0x000fe200078e0206 */
[----:B------:R-:W-:Y:S01]  /*1c80*/  MOV R6, R12 ;  /* 0x0000000c00067202 */ /* 0x000fe20000000f00 */
[----:B------:R-:W-:Y:S01]  /*1c90*/  IMAD.IADD R11, R11, 0x1, R0 ;  /* 0x000000010b0b7824 */ /* 0x000fe200078e0200 */
[----:B------:R-:W-:Y:S01]  /*1ca0*/  UIMAD UR12, UR12, 0xc0, URZ ;  /* 0x000000c00c0c78a4 */ /* 0x000fe2000f8e023f */
[C---:B------:R-:W-:Y:S01]  /*1cb0*/  IMAD R75, R2.reuse, c[0x0][0x2a0], RZ ;  /* 0x0000a800024b7a24 */ /* 0x040fe200078e02ff */
[----:B------:R-:W-:Y:S01]  /*1cc0*/  UIMAD UR11, UR11, 0xc0, URZ ;  /* 0x000000c00b0b78a4 */ /* 0x000fe2000f8e023f */
[----:B------:R-:W-:Y:S01]  /*1cd0*/  IMAD R77, R2, c[0x0][0x298], RZ ;  /* 0x0000a600024d7a24 */ /* 0x000fe200078e02ff */
[----:B------:R-:W-:Y:S01]  /*1ce0*/  UIADD3 UR13, UR15, UR13, URZ ;  /* 0x0000000d0f0d7290 */ /* 0x000fe2000fffe03f */
[C---:B------:R-:W-:Y:S01]  /*1cf0*/  IMAD R75, R4.reuse, c[0x0][0x2a4], R75 ;  /* 0x0000a900044b7a24 */ /* 0x040fe200078e024b */
[----:B------:R-:W-:Y:S01]  /*1d00*/  ULDC.U8 UR8, c[0x0][0x313] ;  /* 0x0000c4c000087ab9 */ /* 0x000fe20000000000 */
[----:B------:R-:W-:-:S02]  /*1d10*/  IMAD R77, R4, c[0x0][0x29c], R77 ;  /* 0x0000a700044d7a24 */ /* 0x000fc400078e024d */
[----:B------:R-:W-:-:S04]  /*1d20*/  IMAD.WIDE.U32 R10, R4, c[0x0][0x2a0], R10 ;  /* 0x0000a800040a7a25 */ /* 0x000fc800078e000a */
[----:B------:R-:W-:Y:S01]  /*1d30*/  IMAD.WIDE.U32 R4, R4, c[0x0][0x298], R6 ;  /* 0x0000a60004047a25 */ /* 0x000fe200078e0006 */
[----:B------:R-:W-:-:S03]  /*1d40*/  LEA R74, P1, R10, c[0x0][0x270], 0x1 ;  /* 0x00009c000a4a7a11 */ /* 0x000fc600078208ff */
[----:B------:R-:W-:Y:S01]  /*1d50*/  IMAD.IADD R77, R5, 0x1, R77 ;  /* 0x00000001054d7824 */ /* 0x000fe200078e024d */
[C---:B------:R-:W-:Y:S01]  /*1d60*/  LEA R76, P0, R4.reuse, c[0x0][0x268], 0x1 ;  /* 0x00009a00044c7a11 */ /* 0x040fe200078008ff */
[----:B------:R-:W-:Y:S02]  /*1d70*/  IMAD.IADD R38, R9, 0x1, R38 ;  /* 0x0000000109267824 */ /* 0x000fe400078e0226 */
[----:B------:R-:W-:Y:S01]  /*1d80*/  IMAD.WIDE.U32 R2, R3, 0x40, RZ ;  /* 0x0000004003027825 */ /* 0x000fe200078e00ff */
[----:B------:R-:W-:Y:S02]  /*1d90*/  LEA.HI.X R77, R4, c[0x0][0x26c], R77, 0x1, P0 ;  /* 0x00009b00044d7a11 */ /* 0x000fe400000f0c4d */
[C---:B------:R-:W-:Y:S01]  /*1da0*/  LEA R72, P0, R98.reuse, c[0x0][0x170], 0x1 ;  /* 0x00005c0062487a11 */ /* 0x040fe200078008ff */
[----:B------:R-:W-:Y:S01]  /*1db0*/  IMAD R38, R91, R38, RZ ;  /* 0x000000265b267224 */ /* 0x000fe200078e02ff */
[----:B------:R-:W-:Y:S01]  /*1dc0*/  IADD3 R66, R3, UR10, RZ ;  /* 0x0000000a03427c10 */ /* 0x000fe2000fffe0ff */
[----:B------:R-:W-:Y:S01]  /*1dd0*/  IMAD.IADD R75, R11, 0x1, R75 ;  /* 0x000000010b4b7824 */ /* 0x000fe200078e024b */
[----:B------:R-:W-:Y:S01]  /*1de0*/  LEA.HI.X R73, R98, c[0x0][0x174], R97, 0x1, P0 ;  /* 0x00005d0062497a11 */ /* 0x000fe200000f0c61 */
[----:B------:R-:W-:Y:S01]  /*1df0*/  IMAD.MOV.U32 R108, RZ, RZ, c[0x0][0x290] ;  /* 0x0000a400ff6c7624 */ /* 0x000fe200078e00ff */
[----:B------:R-:W-:Y:S01]  /*1e00*/  SHF.R.S32.HI R39, RZ, 0x1f, R38 ;  /* 0x0000001fff277819 */ /* 0x000fe20000011426 */
[----:B------:R-:W-:Y:S01]  /*1e10*/  ULDC UR10, c[0x0][0x19c] ;  /* 0x00006700000a7ab9 */ /* 0x000fe20000000800 */
[-C--:B------:R-:W-:Y:S01]  /*1e20*/  IADD3 R80, P0, R92, R38.reuse, RZ ;  /* 0x000000265c507210 */ /* 0x080fe20007f1e0ff */
[----:B------:R-:W-:Y:S01]  /*1e30*/  IMAD.MOV.U32 R83, RZ, RZ, c[0x0][0x288] ;  /* 0x0000a200ff537624 */ /* 0x000fe200078e00ff */
[----:B------:R-:W-:Y:S01]  /*1e40*/  IADD3 R38, P3, R93, R38, RZ ;  /* 0x000000265d267210 */ /* 0x000fe20007f7e0ff */
[----:B------:R-:W-:Y:S01]  /*1e50*/  UIMAD UR10, UR9, UR10, URZ ;  /* 0x0000000a090a72a4 */ /* 0x000fe2000f8e023f */
[----:B------:R-:W-:Y:S01]  /*1e60*/  LEA.HI.X R75, R10, c[0x0][0x274], R75, 0x1, P1 ;  /* 0x00009d000a4b7a11 */ /* 0x000fe200008f0c4b */
[--C-:B------:R-:W-:Y:S01]  /*1e70*/  IMAD.X R81, R86, 0x1, R39.reuse, P0 ;  /* 0x0000000156517824 */ /* 0x100fe200000e0627 */
[CC--:B------:R-:W-:Y:S01]  /*1e80*/  SHF.L.U64.HI R64, R108.reuse, R59.reuse, c[0x0][0x294] ;  /* 0x0000a5006c407619 */ /* 0x0c0fe2000001023b */
[----:B------:R-:W-:Y:S01]  /*1e90*/  IMAD.X R39, R87, 0x1, R39, P3 ;  /* 0x0000000157277824 */ /* 0x000fe200018e0627 */
[C---:B------:R-:W-:Y:S01]  /*1ea0*/  SHF.L.U64.HI R62, R108.reuse, R82, c[0x0][0x294] ;  /* 0x0000a5006c3e7619 */ /* 0x040fe20000010252 */
[----:B------:R-:W-:Y:S01]  /*1eb0*/  IMAD.SHL.U32 R65, R108, 0x40, RZ ;  /* 0x000000406c417824 */ /* 0x000fe200078e00ff */
[C---:B------:R-:W-:Y:S01]  /*1ec0*/  SHF.L.U64.HI R81, R80.reuse, 0x1, R81 ;  /* 0x0000000150517819 */ /* 0x040fe20000010251 */
[----:B------:R-:W-:Y:S01]  /*1ed0*/  IMAD.SHL.U32 R80, R80, 0x2, RZ ;  /* 0x0000000250507824 */ /* 0x000fe200078e00ff */
[C---:B------:R-:W-:Y:S01]  /*1ee0*/  SHF.L.U64.HI R39, R38.reuse, 0x1, R39 ;  /* 0x0000000126277819 */ /* 0x040fe20000010227 */
[----:B------:R-:W-:Y:S01]  /*1ef0*/  IMAD.SHL.U32 R38, R38, 0x2, RZ ;  /* 0x0000000226267824 */ /* 0x000fe200078e00ff */
[----:B------:R-:W-:Y:S01]  /*1f00*/  SHF.L.U64.HI R59, R83, R59, c[0x0][0x28c] ;  /* 0x0000a300533b7619 */ /* 0x000fe2000001023b */
[----:B------:R-:W-:Y:S01]  /*1f10*/  IMAD.SHL.U32 R63, R108, 0x20, RZ ;  /* 0x000000206c3f7824 */ /* 0x000fe200078e00ff */
[----:B------:R-:W-:Y:S01]  /*1f20*/  IADD3 R78, P5, R80, c[0x0][0x2b0], RZ ;  /* 0x0000ac00504e7a10 */ /* 0x000fe20007fbe0ff */
[----:B------:R-:W-:Y:S01]  /*1f30*/  IMAD.WIDE.U32 R110, R111, 0x40, RZ ;  /* 0x000000406f6e7825 */ /* 0x000fe200078e00ff */
[----:B------:R-:W-:-:S02]  /*1f40*/  IADD3 R10, P3, R38, c[0x0][0x2b0], RZ ;  /* 0x0000ac00260a7a10 */ /* 0x000fc40007f7e0ff */
[----:B------:R-:W-:Y:S01]  /*1f50*/  IADD3 R80, P4, R80, c[0x0][0x2a8], RZ ;  /* 0x0000aa0050507a10 */ /* 0x000fe20007f9e0ff */
[C---:B------:R-:W-:Y:S01]  /*1f60*/  IMAD.SHL.U32 R54, R91.reuse, 0x20, RZ ;  /* 0x000000205b367824 */ /* 0x040fe200078e00ff */
[----:B------:R-:W-:Y:S01]  /*1f70*/  IADD3 R38, P0, R38, c[0x0][0x2a8], RZ ;  /* 0x0000aa0026267a10 */ /* 0x000fe20007f1e0ff */
[----:B------:R-:W-:Y:S01]  /*1f80*/  IMAD.SHL.U32 R52, R91, 0x40, RZ ;  /* 0x000000405b347824 */ /* 0x000fe200078e00ff */
[----:B------:R-:W-:Y:S01]  /*1f90*/  SHF.L.U64.HI R82, R83, R82, c[0x0][0x28c] ;  /* 0x0000a30053527619 */ /* 0x000fe20000010252 */
[----:B------:R-:W-:Y:S01]  /*1fa0*/  IMAD R50, R91, 0x60, RZ ;  /* 0x000000605b327824 */ /* 0x000fe200078e02ff */
[----:B------:R-:W-:Y:S01]  /*1fb0*/  SHF.L.U32 R60, R83, 0x6, RZ ;  /* 0x00000006533c7819 */ /* 0x000fe200000006ff */
[----:B------:R-:W-:Y:S01]  /*1fc0*/  IMAD.WIDE.U32 R108, R108, 0xc0, RZ ;  /* 0x000000c06c6c7825 */ /* 0x000fe200078e00ff */
[----:B------:R-:W-:Y:S02]  /*1fd0*/  SHF.L.U64.HI R64, R65, 0x1, R64 ;  /* 0x0000000141407819 */ /* 0x000fe40000010240 */
[----:B------:R-:W-:Y:S01]  /*1fe0*/  SHF.L.U64.HI R62, R63, 0x1, R62 ;  /* 0x000000013f3e7819 */ /* 0x000fe2000001023e */
[----:B------:R-:W-:Y:S01]  /*1ff0*/  IMAD.MOV.U32 R58, RZ, RZ, c[0x0][0x290] ;  /* 0x0000a400ff3a7624 */ /* 0x000fe200078e00ff */
[----:B------:R-:W-:Y:S01]  /*2000*/  IADD3.X R79, R81, c[0x0][0x2b4], RZ, P5, !PT ;  /* 0x0000ad00514f7a10 */ /* 0x000fe20002ffe4ff */
[C---:B------:R-:W-:Y:S01]  /*2010*/  IMAD.SHL.U32 R67, R2.reuse, 0x2, RZ ;  /* 0x0000000202437824 */ /* 0x040fe200078e00ff */
[----:B------:R-:W-:Y:S01]  /*2020*/  IADD3.X R9, R39, c[0x0][0x2b4], RZ, P3, !PT ;  /* 0x0000ad0027097a10 */ /* 0x000fe20001ffe4ff */
[----:B------:R-:W-:Y:S01]  /*2030*/  IMAD.MOV.U32 R11, RZ, RZ, R46 ;  /* 0x000000ffff0b7224 */ /* 0x000fe200078e002e */
[----:B------:R-:W-:Y:S01]  /*2040*/  SHF.L.U64.HI R66, R2, 0x1, R66 ;  /* 0x0000000102427819 */ /* 0x000fe20000010242 */
[----:B------:R-:W-:Y:S01]  /*2050*/  IMAD.SHL.U32 R83, R83, 0x20, RZ ;  /* 0x0000002053537824 */ /* 0x000fe200078e00ff */
[----:B------:R-:W-:Y:S01]  /*2060*/  ISETP.GE.AND P1, PT, R84, c[0x0][0x220], PT ;  /* 0x0000880054007a0c */ /* 0x000fe20003f26270 */
[----:B------:R-:W-:Y:S01]  /*2070*/  IMAD.U32 R58, R58, -0x80, RZ ;  /* 0xffffff803a3a7824 */ /* 0x000fe200078e00ff */
[----:B------:R-:W-:-:S02]  /*2080*/  SHF.R.S32.HI R53, RZ, 0x1f, R54 ;  /* 0x0000001fff357819 */ /* 0x000fc40000011436 */
[----:B------:R-:W-:Y:S02]  /*2090*/  SHF.R.S32.HI R51, RZ, 0x1f, R52 ;  /* 0x0000001fff337819 */ /* 0x000fe40000011434 */
[----:B------:R-:W-:Y:S02]  /*20a0*/  SHF.R.S32.HI R49, RZ, 0x1f, R50 ;  /* 0x0000001fff317819 */ /* 0x000fe40000011432 */
[----:B------:R-:W-:Y:S02]  /*20b0*/  SHF.L.U32 R65, R65, 0x1, RZ ;  /* 0x0000000141417819 */ /* 0x000fe400000006ff */
[----:B------:R-:W-:Y:S02]  /*20c0*/  SHF.L.U32 R63, R63, 0x1, RZ ;  /* 0x000000013f3f7819 */ /* 0x000fe400000006ff */
[----:B------:R-:W-:Y:S02]  /*20d0*/  IADD3 R61, R111, UR10, RZ ;  /* 0x0000000a6f3d7c10 */ /* 0x000fe4000fffe0ff */
[----:B------:R-:W-:-:S02]  /*20e0*/  IADD3 R68, R109, UR5, RZ ;  /* 0x000000056d447c10 */ /* 0x000fc4000fffe0ff */
[----:B------:R-:W-:Y:S02]  /*20f0*/  IADD3.X R81, R81, c[0x0][0x2ac], RZ, P4, !PT ;  /* 0x0000ab0051517a10 */ /* 0x000fe400027fe4ff */
[----:B------:R-:W-:Y:S02]  /*2100*/  IADD3.X R39, R39, c[0x0][0x2ac], RZ, P0, !PT ;  /* 0x0000ab0027277a10 */ /* 0x000fe400007fe4ff */
.L_x_3952:
[----:B------:R-:W-:Y:S05]  /*2110*/  LEA R3, R11, 0xffffff80, 0x7 ;  /* 0xffffff800b037811 */ /* 0x000fea00078e38ff */
[--C-:B------:R-:W-:Y:S02]  /*2120*/  IMAD.IADD R21, R48, 0x1, -R3.reuse ;  /* 0x0000000130157824 */ /* 0x100fe400078e0a03 */
[----:B------:R-:W-:Y:S03]  /*2130*/  IMAD.IADD R3, R57, 0x1, -R3 ;  /* 0x0000000139037824 */ /* 0x000fe600078e0a03 */
[-C--:B------:R-:W-:Y:S02]  /*2140*/  ISETP.GE.OR P6, PT, R104, R21.reuse, P1 ;  /* 0x000000156800720c */ /* 0x080fe40000fc6670 */
[----:B------:R-:W-:Y:S02]  /*2150*/  ISETP.GE.OR P5, PT, R90, R21, P1 ;  /* 0x000000155a00720c */ /* 0x000fe40000fa6670 */
[-C--:B------:R-:W-:Y:S02]  /*2160*/  ISETP.LT.OR P6, PT, R104, R3.reuse, P6 ;  /* 0x000000036800720c */ /* 0x080fe400037c1670 */
[----:B------:R-:W-:Y:S02]  /*2170*/  ISETP.LT.OR P5, PT, R90, R3, P5 ;  /* 0x000000035a00720c */ /* 0x000fe40002fa1670 */
[C---:B------:R-:W-:Y:S04]  /*2180*/  ISETP.GE.OR P4, PT, R89.reuse, R21, P1 ;  /* 0x000000155900720c */ /* 0x040fe80000f86670 */
[----:B------:R-:W-:Y:S05]  /*2190*/  ISETP.LT.OR P4, PT, R89, R3, P4 ;  /* 0x000000035900720c */ /* 0x000fea0002781670 */
[----:B--2---:R-:W2:Y:S02]  /*21a0*/  @!P6 LDG.E.128 R16, [R74.64] ;  /* 0x000000064a10e981 */ /* 0x004ea4000c1e1d00 */
[C---:B------:R-:W-:Y:S02]  /*21b0*/  @!P5 IADD3 R26, P0, R74.reuse, R63, RZ ;  /* 0x0000003f4a1ad210 */ /* 0x040fe40007f1e0ff */
[----:B------:R-:W-:Y:S03]  /*21c0*/  @!P5 LEA R24, P3, R141, R72, 0x1 ;  /* 0x000000488d18d211 */ /* 0x000fe600078608ff */
[----:B------:R-:W-:Y:S01]  /*21d0*/  @!P5 IMAD.X R27, R75, 0x1, R62, P0 ;  /* 0x000000014b1bd824 */ /* 0x000fe200000e063e */
[----:B------:R-:W-:Y:S02]  /*21e0*/  @!P4 IADD3 R22, P0, R74, R65, RZ ;  /* 0x000000414a16c210 */ /* 0x000fe40007f1e0ff */
[----:B------:R-:W-:Y:S02]  /*21f0*/  @!P5 LEA.HI.X R25, R141, R73, R140, 0x1, P3 ;  /* 0x000000498d19d211 */ /* 0x000fe400018f0c8c */
[----:B------:R-:W-:Y:S01]  /*2200*/  ISETP.GE.OR P3, PT, R88, R21, P1 ;  /* 0x000000155800720c */ /* 0x000fe20000f66670 */
[----:B------:R-:W-:Y:S01]  /*2210*/  @!P4 IMAD.X R23, R75, 0x1, R64, P0 ;  /* 0x000000014b17c824 */ /* 0x000fe200000e0640 */
[----:B------:R-:W-:Y:S02]  /*2220*/  @!P4 IADD3 R2, P0, R72, R67, RZ ;  /* 0x000000434802c210 */ /* 0x000fe40007f1e0ff */
[----:B------:R-:W-:Y:S03]  /*2230*/  ISETP.LT.OR P3, PT, R88, R3, P3 ;  /* 0x000000035800720c */ /* 0x000fe60001f61670 */
[----:B------:R-:W-:Y:S10]  /*2240*/  @!P4 IMAD.X R3, R73, 0x1, R66, P0 ;  /* 0x000000014903c824 */ /* 0x000ff400000e0642 */
[----:B------:R-:W-:Y:S05]  /*2250*/  @!P3 IADD3 R20, P0, R74, R108, RZ ;  /* 0x0000006c4a14b210 */ /* 0x000fea0007f1e0ff */
[----:B------:R-:W-:Y:S01]  /*2260*/  @!P3 IMAD.X R21, R75, 0x1, R68, P0 ;  /* 0x000000014b15b824 */ /* 0x000fe200000e0644 */
[----:B--2---:R1:W-:Y:S04]  /*2270*/  @!P6 STG.E.128 [R72.64], R16 ;  /* 0x000000104800e986 */ /* 0x0043e8000c101d06 */
[----:B------:R2:W3:Y:S02]  /*2280*/  @!P5 LDG.E.128 R12, [R26.64] ;  /* 0x000000061a0cd981 */ /* 0x0004e4000c1e1d00 */
[----:B--2---:R-:W-:Y:S04]  /*2290*/  @!P3 IADD3 R26, P0, R72, UR14, RZ ;  /* 0x0000000e481abc10 */ /* 0x004fe8000ff1e0ff */
        /* <DEDUP_REMOVED lines=16> */
[----:B--2---:R-:W2:Y:S01]  /*23a0*/  LDG.E.128 R12, [R76.64] ;  /* 0x000000064c0c7981 */ /* 0x004ea2000c1e1d00 */
[----:B------:R-:W-:Y:S11]  /*23b0*/  MOV R71, R69 ;  /* 0x0000004500477202 */ /* 0x000ff60000000f00 */
        /* <DEDUP_REMOVED lines=48> */
.L_x_3926:
[----:B------:R-:W-:Y:S05]  /*26c0*/  BSYNC B0 ;  /* 0x0000000000007941 */ /* 0x000fea0003800000 */
.L_x_3925:
[----:B------:R-:W-:Y:S01]  /*26d0*/  BSSY B0, `(.L_x_3927) ;  /* 0x000003d000007945 */ /* 0x000fe20003800000 */
[----:B------:R-:W-:-:S05]  /*26e0*/  @P5 BRA `(.L_x_3928) ;  /* 0x000003b000005947 */ /* 0x000fca0003800000 */
[----:B------:R-:W-:Y:S02]  /*26f0*/  ISETP.GE.AND P0, PT, R84, UR4, PT ;  /* 0x0000000454007c0c */ /* 0x000fe4000bf06270 */
[C---:B------:R-:W-:Y:S04]  /*2700*/  LEA R28, P5, R83.reuse, R76, 0x1 ;  /* 0x0000004c531c7211 */ /* 0x040fe800078a08ff */
[----:B------:R-:W-:Y:S05]  /*2710*/  LEA.HI.X R29, R83, R77, R82, 0x1, P5 ;  /* 0x0000004d531d7211 */ /* 0x000fea00028f0c52 */
[----:B-12---:R-:W2:Y:S02]  /*2720*/  LDG.E.128 R12, [R28.64] ;  /* 0x000000061c0c7981 */ /* 0x006ea4000c1e1d00 */
        /* <DEDUP_REMOVED lines=55> */
.L_x_3928:
[----:B------:R-:W-:Y:S05]  /*2aa0*/  BSYNC B0 ;  /* 0x0000000000007941 */ /* 0x000fea0003800000 */
.L_x_3927:
        /* <DEDUP_REMOVED lines=61> */
.L_x_3930:
[----:B------:R-:W-:Y:S05]  /*2e80*/  BSYNC B0 ;  /* 0x0000000000007941 */ /* 0x000fea0003800000 */
.L_x_3929:
[----:B------:R-:W-:Y:S01]  /*2e90*/  BSSY B0, `(.L_x_3931) ;  /* 0x0000041000007945 */ /* 0x000fe20003800000 */
[----:B------:R-:W-:-:S05]  /*2ea0*/  @P3 BRA `(.L_x_3932) ;  /* 0x000003f000003947 */ /* 0x000fca0003800000 */
[----:B------:R-:W-:Y:S02]  /*2eb0*/  ISETP.GE.AND P0, PT, R84, UR4, PT ;  /* 0x0000000454007c0c */ /* 0x000fe4000bf06270 */
[----:B-1----:R-:W-:Y:S02]  /*2ec0*/  MOV R33, c[0x0][0x288] ;  /* 0x0000a20000217a02 */ /* 0x002fe40000000f00 */
[----:B------:R-:W-:Y:S02]  /*2ed0*/  MOV R35, 0xc0 ;  /* 0x000000c000237802 */ /* 0x000fe40000000f00 */
[----:B------:R-:W-:Y:S01]  /*2ee0*/  MOV R71, R69 ;  /* 0x0000004500477202 */ /* 0x000fe20000000f00 */
[----:B------:R-:W-:Y:S04]  /*2ef0*/  IMAD.WIDE.U32 R32, R33, 0xc0, R76 ;  /* 0x000000c021207825 */ /* 0x000fe800078e004c */
[----:B------:R-:W-:Y:S01]  /*2f00*/  IMAD.WIDE.U32 R40, R35, c[0x0][0x198], R70 ;  /* 0x0000660023287a25 */ /* 0x000fe200078e0046 */
[----:B------:R-:W-:Y:S02]  /*2f10*/  IADD3 R33, R33, UR12, RZ ;  /* 0x0000000c21217c10 */ /* 0x000fe4000fffe0ff */
[C---:B------:R-:W-:Y:S01]  /*2f20*/  @!P0 SHF.L.U32 R31, R50.reuse, 0x1, RZ ;  /* 0x00000001321f8819 */ /* 0x040fe200000006ff */
[----:B------:R-:W-:Y:S01]  /*2f30*/  IMAD R35, R35, c[0x0][0x19c], RZ ;  /* 0x0000670023237a24 */ /* 0x000fe200078e02ff */
[----:B--2---:R-:W-:Y:S01]  /*2f40*/  @!P0 SHF.L.U64.HI R24, R50, 0x1, R49 ;  /* 0x0000000132188819 */ /* 0x004fe20000010231 */
        /* <DEDUP_REMOVED lines=34> */
[----:B------:R-:W-:Y:S01]  /*3170*/  @!P0 F2FP.PACK_AB R31, R0, R31 ;  /* 0x0000001f001f823e */ /* 0x000fe200000000ff */
[-C--:B------:R-:W-:Y:S01]  /*3180*/  @!P0 FFMA.FTZ R2, R23, R22.reuse, R2 ;  /* 0x0000001617028223 */ /* 0x080fe20000010002 */
[----:B------:R-:W-:Y:S01]  /*3190*/  @!P0 HADD2.F32 R6, -RZ, R17.H0_H0 ;  /* 0x20000011ff068230 */ /* 0x000fe20000004100 */
[----:B------:R-:W-:Y:S01]  /*31a0*/  @!P0 FFMA.FTZ R3, R20, R25, R3 ;  /* 0x0000001914038223 */ /* 0x000fe20000010003 */
[----:B------:R-:W-:Y:S01]  /*31b0*/  @!P0 MOV R12, R31 ;  /* 0x0000001f000c8202 */ /* 0x000fe20000000f00 */
[----:B------:R-:W-:Y:S01]  /*31c0*/  @!P0 HADD2.F32 R7, -RZ, R7.H1_H1 ;  /* 0x30000007ff078230 */ /* 0x000fe20000004100 */
[----:B------:R-:W-:Y:S02]  /*31d0*/  @!P0 FFMA.FTZ R33, R19, R22, -R33 ;  /* 0x0000001613218223 */ /* 0x000fe40000010821 */
[----:B------:R-:W-:Y:S02]  /*31e0*/  @!P0 FFMA.FTZ R24, R8, R25, -R24 ;  /* 0x0000001908188223 */ /* 0x000fe40000010818 */
[----:B------:R-:W-:Y:S01]  /*31f0*/  @!P0 FMUL.FTZ R37, R21, R7 ;  /* 0x0000000715258220 */ /* 0x000fe20000410000 */
[----:B------:R-:W-:Y:S01]  /*3200*/  @!P0 F2FP.PACK_AB R26, R2, R33 ;  /* 0x00000021021a823e */ /* 0x000fe200000000ff */
[C---:B------:R-:W-:Y:S01]  /*3210*/  @!P0 FMUL.FTZ R4, R6.reuse, R7 ;  /* 0x0000000706048220 */ /* 0x040fe20000410000 */
[----:B------:R-:W-:Y:S01]  /*3220*/  @!P0 F2FP.PACK_AB R24, R3, R24 ;  /* 0x000000180318823e */ /* 0x000fe200000000ff */
[-C--:B------:R-:W-:Y:S01]  /*3230*/  @!P0 FFMA.FTZ R37, R6, R27.reuse, -R37 ;  /* 0x0000001b06258223 */ /* 0x080fe20000010825 */
[----:B------:R-:W-:Y:S01]  /*3240*/  @!P0 MOV R13, R26 ;  /* 0x0000001a000d8202 */ /* 0x000fe20000000f00 */
[----:B------:R-:W-:Y:S01]  /*3250*/  @!P0 FFMA.FTZ R4, R21, R27, R4 ;  /* 0x0000001b15048223 */ /* 0x000fe20000010004 */
[----:B------:R-:W-:Y:S04]  /*3260*/  @!P0 MOV R14, R24 ;  /* 0x00000018000e8202 */ /* 0x000fe80000000f00 */
[----:B------:R-:W-:Y:S04]  /*3270*/  @!P0 F2FP.PACK_AB R37, R4, R37 ;  /* 0x000000250425823e */ /* 0x000fe800000000ff */
[----:B------:R-:W-:Y:S05]  /*3280*/  @!P0 MOV R15, R37 ;  /* 0x00000025000f8202 */ /* 0x000fea0000000f00 */
[----:B------:R1:W-:Y:S02]  /*3290*/  STG.E.128 [R40.64], R12 ;  /* 0x0000000c28007986 */ /* 0x0003e4000c101d06 */
.L_x_3932:
[----:B------:R-:W-:Y:S05]  /*32a0*/  BSYNC B0 ;  /* 0x0000000000007941 */ /* 0x000fea0003800000 */
.L_x_3931:
        /* <DEDUP_REMOVED lines=9> */
.L_x_3924:
        /* <DEDUP_REMOVED lines=10> */
[-C--:B------:R-:W-:Y:S02]  /*33e0*/  ISETP.GE.AND P6, PT, R84, R117.reuse, PT ;  /* 0x000000755400720c */ /* 0x080fe40003fc6270 */
[----:B------:R-:W-:Y:S02]  /*33f0*/  MOV R113, R117 ;  /* 0x0000007500717202 */ /* 0x000fe40000000f00 */
[----:B------:R-:W-:Y:S02]  /*3400*/  MOV R71, RZ ;  /* 0x000000ff00477202 */ /* 0x000fe40000000f00 */
[----:B-----5:R-:W-:Y:S02]  /*3410*/  MOV R30, R32 ;  /* 0x00000020001e7202 */ /* 0x020fe40000000f00 */
[----:B------:R-:W-:Y:S02]  /*3420*/  MOV R47, R33 ;  /* 0x00000021002f7202 */ /* 0x000fe40000000f00 */
[----:B------:R-:W-:Y:S01]  /*3430*/  MOV R44, R34 ;  /* 0x00000022002c7202 */ /* 0x000fe20000000f00 */
[--C-:B--2---:R-:W-:Y:S01]  /*3440*/  HADD2.F32 R25, -RZ, R30.reuse.H0_H0 ;  /* 0x2000001eff197230 */ /* 0x104fe20000004100 */
[----:B------:R-:W-:Y:S01]  /*3450*/  MOV R45, R35 ;  /* 0x00000023002d7202 */ /* 0x000fe20000000f00 */
[----:B------:R-:W-:Y:S01]  /*3460*/  HADD2.F32 R29, -RZ, R30.H1_H1 ;  /* 0x3000001eff1d7230 */ /* 0x000fe20000004100 */
[----:B------:R-:W-:Y:S01]  /*3470*/  @P6 IADD3 R113, RZ, -UR5, RZ ;  /* 0x80000005ff716c10 */ /* 0x000fe2000fffe0ff */
[----:B------:R-:W-:Y:S01]  /*3480*/  HADD2.F32 R32, -RZ, R47.H0_H0 ;  /* 0x2000002fff207230 */ /* 0x000fe20000004100 */
[----:B------:R-:W-:Y:S02]  /*3490*/  @P6 IADD3 R71, RZ, -UR5, RZ ;  /* 0x80000005ff476c10 */ /* 0x000fe4000fffe0ff */
[C---:B------:R-:W-:Y:S04]  /*34a0*/  LEA R12, P0, R113.reuse, R76, 0x1 ;  /* 0x0000004c710c7211 */ /* 0x040fe800078008ff */
[----:B------:R-:W-:Y:S02]  /*34b0*/  LEA.HI.X.SX32 R13, R113, R77, 0x1, P0 ;  /* 0x0000004d710d7211 */ /* 0x000fe400000f0eff */
[C---:B------:R-:W-:Y:S04]  /*34c0*/  LEA R114, P0, R71.reuse, R78, 0x1 ;  /* 0x0000004e47727211 */ /* 0x040fe800078008ff */
[----:B------:R-:W-:Y:S01]  /*34d0*/  LEA.HI.X.SX32 R115, R71, R79, 0x1, P0 ;  /* 0x0000004f47737211 */ /* 0x000fe200000f0eff */
[----:B------:R-:W2:Y:S01]  /*34e0*/  LDG.E.128 R12, [R12.64] ;  /* 0x000000060c0c7981 */ /* 0x000ea2000c1e1d00 */
[----:B------:R-:W-:Y:S02]  /*34f0*/  MOV R71, RZ ;  /* 0x000000ff00477202 */ /* 0x000fe40000000f00 */
[----:B------:R-:W-:Y:S04]  /*3500*/  @P6 IADD3 R71, RZ, -UR5, RZ ;  /* 0x80000005ff476c10 */ /* 0x000fe8000fffe0ff */
[C---:B------:R-:W-:Y:S01]  /*3510*/  LEA R36, P0, R71.reuse, R80, 0x1 ;  /* 0x0000005047247211 */ /* 0x040fe200078008ff */
[----:B------:R-:W3:Y:S03]  /*3520*/  LDG.E.128 R112, [R114.64] ;  /* 0x0000000672707981 */ /* 0x000ee6000c1e1d00 */
[----:B------:R-:W-:Y:S05]  /*3530*/  LEA.HI.X.SX32 R37, R71, R81, 0x1, P0 ;  /* 0x0000005147257211 */ /* 0x000fea00000f0eff */
        /* <DEDUP_REMOVED lines=54> */
[----:B------:R-:W-:Y:S01]  /*38a0*/  FFMA.FTZ R6, R27, R35, R6 ;  /* 0x000000231b067223 */ /* 0x000fe20000010006 */
[----:B------:R-:W-:Y:S02]  /*38b0*/  HADD2.F32 R37, -RZ, R43.H1_H1 ;  /* 0x3000002bff257230 */ /* 0x000fe40000004100 */
[----:B------:R-:W-:Y:S01]  /*38c0*/  HADD2.F32 R29, -RZ, R45.H1_H1 ;  /* 0x3000002dff1d7230 */ /* 0x000fe20000004100 */
[----:B------:R-:W-:Y:S01]  /*38d0*/  FFMA.FTZ R7, R32, R36, R7 ;  /* 0x0000002420077223 */ /* 0x000fe20000010007 */
[----:B------:R-:W-:Y:S02]  /*38e0*/  F2FP.PACK_AB R32, R2, R0 ;  /* 0x000000000220723e */ /* 0x000fe400000000ff */
[----:B------:R-:W-:Y:S01]  /*38f0*/  F2FP.PACK_AB R34, R6, R5 ;  /* 0x000000050622723e */ /* 0x000fe200000000ff */
[----:B------:R-:W-:Y:S05]  /*3900*/  FFMA.FTZ R8, R29, R37, R8 ;  /* 0x000000251d087223 */ /* 0x000fea0000010008 */
[----:B------:R-:W-:Y:S02]  /*3910*/  F2FP.PACK_AB R35, R8, R7 ;  /* 0x000000070823723e */ /* 0x000fe400000000ff */
.L_x_3937:
[----:B------:R-:W-:Y:S05]  /*3920*/  BSYNC B0 ;  /* 0x0000000000007941 */ /* 0x000fea0003800000 */
.L_x_3936:
[----:B------:R-:W-:Y:S05]  /*3930*/  MOV R71, R69 ;  /* 0x0000004500477202 */ /* 0x000fea0000000f00 */
[----:B-----5:R3:W-:Y:S02]  /*3940*/  STG.E.128 [R70.64], R32 ;  /* 0x0000002046007986 */ /* 0x0207e4000c101d06 */
.L_x_3935:
[----:B------:R-:W-:Y:S05]  /*3950*/  BSYNC B1 ;  /* 0x0000000000017941 */ /* 0x000fea0003800000 */
.L_x_3934:
        /* <DEDUP_REMOVED lines=8> */
[-C--:B------:R-:W-:Y:S01]  /*39e0*/  ISETP.GE.AND P5, PT, R84, R117.reuse, PT ;  /* 0x000000755400720c */ /* 0x080fe20003fa6270 */
[----:B-----5:R-:W-:Y:S01]  /*39f0*/  IMAD.MOV.U32 R30, RZ, RZ, R32 ;  /* 0x000000ffff1e7224 */ /* 0x020fe200078e0020 */
[----:B------:R-:W-:Y:S02]  /*3a00*/  MOV R113, R117 ;  /* 0x0000007500717202 */ /* 0x000fe40000000f00 */
[----:B------:R-:W-:Y:S02]  /*3a10*/  MOV R112, RZ ;  /* 0x000000ff00707202 */ /* 0x000fe40000000f00 */
[--C-:B--2---:R-:W-:Y:S01]  /*3a20*/  HADD2.F32 R25, -RZ, R30.reuse.H0_H0 ;  /* 0x2000001eff197230 */ /* 0x104fe20000004100 */
[----:B------:R-:W-:Y:S01]  /*3a30*/  MOV R116, RZ ;  /* 0x000000ff00747202 */ /* 0x000fe20000000f00 */
[----:B------:R-:W-:Y:S01]  /*3a40*/  HADD2.F32 R29, -RZ, R30.H1_H1 ;  /* 0x3000001eff1d7230 */ /* 0x000fe20000004100 */
[----:B------:R-:W-:Y:S02]  /*3a50*/  MOV R47, R33 ;  /* 0x00000021002f7202 */ /* 0x000fe40000000f00 */
[----:B------:R-:W-:Y:S02]  /*3a60*/  MOV R44, R34 ;  /* 0x00000022002c7202 */ /* 0x000fe40000000f00 */
[----:B------:R-:W-:Y:S01]  /*3a70*/  @P5 IADD3 R113, RZ, -UR5, RZ ;  /* 0x80000005ff715c10 */ /* 0x000fe2000fffe0ff */
[----:B------:R-:W-:Y:S01]  /*3a80*/  HADD2.F32 R32, -RZ, R47.H0_H0 ;  /* 0x2000002fff207230 */ /* 0x000fe20000004100 */
[----:B------:R-:W-:Y:S02]  /*3a90*/  @P5 IADD3 R112, RZ, -UR5, RZ ;  /* 0x80000005ff705c10 */ /* 0x000fe4000fffe0ff */
[C---:B------:R-:W-:Y:S02]  /*3aa0*/  LEA R12, P0, R113.reuse, R114, 0x1 ;  /* 0x00000072710c7211 */ /* 0x040fe400078008ff */
[----:B------:R-:W-:Y:S02]  /*3ab0*/  IADD3 R71, P6, R54, R112, RZ ;  /* 0x0000007036477210 */ /* 0x000fe40007fde0ff */
[----:B------:R-:W-:Y:S02]  /*3ac0*/  LEA.HI.X.SX32 R13, R113, R115, 0x1, P0 ;  /* 0x00000073710d7211 */ /* 0x000fe400000f0eff */
[----:B------:R-:W-:Y:S02]  /*3ad0*/  LEA.HI.X.SX32 R112, R112, R53, 0x1, P6 ;  /* 0x0000003570707211 */ /* 0x000fe400030f0eff */
[C---:B---3--:R-:W-:Y:S02]  /*3ae0*/  LEA R114, P0, R71.reuse, R78, 0x1 ;  /* 0x0000004e47727211 */ /* 0x048fe400078008ff */
[----:B------:R-:W-:Y:S01]  /*3af0*/  @P5 IADD3 R116, RZ, -UR5, RZ ;  /* 0x80000005ff745c10 */ /* 0x000fe2000fffe0ff */
[----:B------:R-:W2:Y:S01]  /*3b00*/  LDG.E.128 R12, [R12.64] ;  /* 0x000000060c0c7981 */ /* 0x000ea2000c1e1d00 */
[----:B------:R-:W-:Y:S02]  /*3b10*/  LEA.HI.X R115, R71, R79, R112, 0x1, P0 ;  /* 0x0000004f47737211 */ /* 0x000fe400000f0c70 */
[----:B------:R-:W-:Y:S02]  /*3b20*/  IADD3 R71, P0, R54, R116, RZ ;  /* 0x0000007436477210 */ /* 0x000fe40007f1e0ff */
[----:B------:R-:W-:Y:S02]  /*3b30*/  MOV R45, R35 ;  /* 0x00000023002d7202 */ /* 0x000fe40000000f00 */
[----:B------:R-:W-:Y:S01]  /*3b40*/  LEA.HI.X.SX32 R116, R116, R53, 0x1, P0 ;  /* 0x0000003574747211 */ /* 0x000fe200000f0eff */
[----:B------:R-:W3:Y:S01]  /*3b50*/  LDG.E.128 R112, [R114.64] ;  /* 0x0000000672707981 */ /* 0x000ee2000c1e1d00 */
[C---:B------:R-:W-:Y:S04]  /*3b60*/  LEA R36, P0, R71.reuse, R80, 0x1 ;  /* 0x0000005047247211 */ /* 0x040fe800078008ff */
[----:B------:R-:W-:Y:S05]  /*3b70*/  LEA.HI.X R37, R71, R81, R116, 0x1, P0 ;  /* 0x0000005147257211 */ /* 0x000fea00000f0c74 */
[----:B------:R-:W4:Y:S01]  /*3b80*/  LDG.E.128 R40, [R36.64] ;  /* 0x0000000624287981 */ /* 0x000f22000c1e1d00 */
[--C-:B---3--:R-:W-:Y:S01]  /*3b90*/  HADD2.F32 R21, -RZ, R112.reuse.H0_H0 ;  /* 0x20000070ff157230 */ /* 0x108fe20000004100 */
[----:B--2---:R-:W-:Y:S01]  /*3ba0*/  IMAD.MOV.U32 R22, RZ, RZ, R12 ;  /* 0x000000ffff167224 */ /* 0x004fe200078e000c */
        /* <DEDUP_REMOVED lines=59> */
.L_x_3941:
[----:B------:R-:W-:Y:S05]  /*3f60*/  BSYNC B0 ;  /* 0x0000000000007941 */ /* 0x000fea0003800000 */
.L_x_3940:
[C---:B--2---:R-:W-:Y:S04]  /*3f70*/  LEA R2, P0, R139.reuse, R70, 0x1 ;  /* 0x000000468b027211 */ /* 0x044fe800078008ff */
[----:B------:R-:W-:Y:S05]  /*3f80*/  LEA.HI.X R3, R139, R69, R138, 0x1, P0 ;  /* 0x000000458b037211 */ /* 0x000fea00000f0c8a */
[----:B-----5:R2:W-:Y:S04]  /*3f90*/  STG.E.128 [R2.64], R32 ;  /* 0x0000002002007986 */ /* 0x0205e8000c101d06 */
.L_x_3939:
[----:B------:R-:W-:Y:S05]  /*3fa0*/  BSYNC B1 ;  /* 0x0000000000017941 */ /* 0x000fea0003800000 */
.L_x_3938:
        /* <DEDUP_REMOVED lines=12> */
[--C-:B------:R-:W-:Y:S01]  /*4070*/  HADD2.F32 R25, -RZ, R30.reuse.H0_H0 ;  /* 0x2000001eff197230 */ /* 0x100fe20000004100 */
        /* <DEDUP_REMOVED lines=11> */
[C---:B--2---:R-:W-:Y:S02]  /*4130*/  LEA R114, P0, R71.reuse, R78, 0x1 ;  /* 0x0000004e47727211 */ /* 0x044fe400078008ff */
        /* <DEDUP_REMOVED lines=71> */
.L_x_3945:
[----:B------:R-:W-:Y:S05]  /*45b0*/  BSYNC B0 ;  /* 0x0000000000007941 */ /* 0x000fea0003800000 */
.L_x_3944:
[C---:B------:R-:W-:Y:S04]  /*45c0*/  LEA R2, P0, R110.reuse, R70, 0x1 ;  /* 0x000000466e027211 */ /* 0x040fe800078008ff */
[----:B------:R-:W-:Y:S05]  /*45d0*/  LEA.HI.X R3, R110, R69, R61, 0x1, P0 ;  /* 0x000000456e037211 */ /* 0x000fea00000f0c3d */
[----:B-----5:R3:W-:Y:S04]  /*45e0*/  STG.E.128 [R2.64], R32 ;  /* 0x0000002002007986 */ /* 0x0207e8000c101d06 */
.L_x_3943:
[----:B------:R-:W-:Y:S05]  /*45f0*/  BSYNC B1 ;  /* 0x0000000000017941 */ /* 0x000fea0003800000 */
.L_x_3942:
        /* <DEDUP_REMOVED lines=9> */
[----:B------:R-:W-:Y:S01]  /*4690*/  ISETP.GE.AND P3, PT, R84, R117, PT ;  /* 0x000000755400720c */ /* 0x000fe20003f66270 */
[----:B-----5:R-:W-:Y:S01]  /*46a0*/  IMAD.MOV.U32 R30, RZ, RZ, R32 ;  /* 0x000000ffff1e7224 */ /* 0x020fe200078e0020 */
[----:B------:R-:W-:Y:S02]  /*46b0*/  MOV R112, RZ ;  /* 0x000000ff00707202 */ /* 0x000fe40000000f00 */
[----:B------:R-:W-:Y:S02]  /*46c0*/  MOV R116, RZ ;  /* 0x000000ff00747202 */ /* 0x000fe40000000f00 */
[--C-:B------:R-:W-:Y:S01]  /*46d0*/  HADD2.F32 R25, -RZ, R30.reuse.H0_H0 ;  /* 0x2000001eff197230 */ /* 0x100fe20000004100 */
        /* <DEDUP_REMOVED lines=82> */
.L_x_3949:
[----:B------:R-:W-:Y:S05]  /*4c00*/  BSYNC B0 ;  /* 0x0000000000007941 */ /* 0x000fea0003800000 */
.L_x_3948:
[----:B------:R-:W-:Y:S02]  /*4c10*/  MOV R3, 0xc0 ;  /* 0x000000c000037802 */ /* 0x000fe40000000f00 */
[----:B------:R-:W-:Y:S03]  /*4c20*/  MOV R71, R69 ;  /* 0x0000004500477202 */ /* 0x000fe60000000f00 */
[C---:B------:R-:W-:Y:S02]  /*4c30*/  IMAD R0, R3.reuse, c[0x0][0x19c], RZ ;  /* 0x0000670003007a24 */ /* 0x040fe400078e02ff */
[----:B------:R-:W-:Y:S05]  /*4c40*/  IMAD.WIDE.U32 R4, R3, c[0x0][0x198], R70 ;  /* 0x0000660003047a25 */ /* 0x000fea00078e0046 */
[----:B------:R-:W-:Y:S05]  /*4c50*/  IADD3 R5, R5, R0, RZ ;  /* 0x0000000005057210 */ /* 0x000fea0007ffe0ff */
[----:B-----5:R3:W-:Y:S02]  /*4c60*/  STG.E.128 [R4.64], R32 ;  /* 0x0000002004007986 */ /* 0x0207e4000c101d06 */
.L_x_3947:
[----:B------:R-:W-:Y:S05]  /*4c70*/  BSYNC B1 ;  /* 0x0000000000017941 */ /* 0x000fea0003800000 */
.L_x_3946:
        /* <DEDUP_REMOVED lines=8> */
.L_x_3923:
[----:B--2---:R-:W2:Y:S01]  /*4d00*/  @!P6 LDG.E.128 R16, [R76.64] ;  /* 0x000000064c10e981 */ /* 0x004ea2000c1e1d00 */
[CC--:B------:R-:W-:Y:S01]  /*4d10*/  @!P5 LEA R22, P0, R83.reuse, R76.reuse, 0x1 ;  /* 0x0000004c5316d211 */ /* 0x0c0fe200078008ff */
[----:B------:R-:W-:Y:S01]  /*4d20*/  @!P6 IMAD.MOV.U32 R71, RZ, RZ, R69 ;  /* 0x000000ffff47e224 */ /* 0x000fe200078e0045 */
[----:B------:R-:W-:Y:S01]  /*4d30*/  @!P3 MOV R0, c[0x0][0x28c] ;  /* 0x0000a3000000ba02 */ /* 0x000fe20000000f00 */
[----:B------:R-:W-:Y:S01]  /*4d40*/  @!P3 IMAD.MOV.U32 R3, RZ, RZ, c[0x0][0x288] ;  /* 0x0000a200ff03b624 */ /* 0x000fe200078e00ff */
[-C--:B------:R-:W-:Y:S01]  /*4d50*/  @!P5 LEA.HI.X R23, R83, R77.reuse, R82, 0x1, P0 ;  /* 0x0000004d5317d211 */ /* 0x080fe200000f0c52 */
[----:B------:R-:W-:Y:S01]  /*4d60*/  UMOV UR4, URZ ;  /* 0x0000003f00047c82 */ /* 0x000fe20008000000 */
[C---:B------:R-:W-:Y:S01]  /*4d70*/  @!P4 LEA R12, P0, R60.reuse, R76, 0x1 ;  /* 0x0000004c3c0cc211 */ /* 0x040fe200078008ff */
[----:B------:R-:W-:Y:S03]  /*4d80*/  @!P3 IMAD.WIDE.U32 R2, R3, 0xc0, R76 ;  /* 0x000000c00302b825 */ /* 0x000fe600078e004c */
[----:B------:R-:W-:Y:S01]  /*4d90*/  @!P4 LEA.HI.X R13, R60, R77, R59, 0x1, P0 ;  /* 0x0000004d3c0dc211 */ /* 0x000fe200000f0c3b */
[----:B------:R-:W-:Y:S04]  /*4da0*/  @!P3 IMAD R0, R0, 0xc0, RZ ;  /* 0x000000c00000b824 */ /* 0x000fe800078e02ff */
[----:B------:R-:W-:Y:S01]  /*4db0*/  @!P3 IMAD.IADD R3, R3, 0x1, R0 ;  /* 0x000000010303b824 */ /* 0x000fe200078e0200 */
[----:B--2---:R1:W-:Y:S01]  /*4dc0*/  @!P6 STG.E.128 [R70.64], R16 ;  /* 0x000000104600e986 */ /* 0x0043e2000c101d06 */
[CC--:B------:R-:W-:Y:S03]  /*4dd0*/  @!P5 LEA R20, P6, R139.reuse, R70.reuse, 0x1 ;  /* 0x000000468b14d211 */ /* 0x0c0fe600078c08ff */
[----:B------:R-:W2:Y:S01]  /*4de0*/  @!P5 LDG.E.128 R4, [R22.64] ;  /* 0x000000061604d981 */ /* 0x000ea2000c1e1d00 */
[-C--:B------:R-:W-:Y:S02]  /*4df0*/  @!P5 LEA.HI.X R21, R139, R69.reuse, R138, 0x1, P6 ;  /* 0x000000458b15d211 */ /* 0x080fe400030f0c8a */
[C---:B-1----:R-:W-:Y:S01]  /*4e00*/  @!P4 LEA R16, P0, R110.reuse, R70, 0x1 ;  /* 0x000000466e10c211 */ /* 0x042fe200078008ff */
[----:B------:R-:W-:Y:S03]  /*4e10*/  @!P3 IMAD.MOV.U32 R71, RZ, RZ, R69 ;  /* 0x000000ffff47b224 */ /* 0x000fe600078e0045 */
[----:B------:R-:W-:Y:S01]  /*4e20*/  @!P4 LEA.HI.X R17, R110, R69, R61, 0x1, P0 ;  /* 0x000000456e11c211 */ /* 0x000fe200000f0c3d */
[----:B--2---:R1:W-:Y:S04]  /*4e30*/  @!P5 STG.E.128 [R20.64], R4 ;  /* 0x000000041400d986 */ /* 0x0043e8000c101d06 */
[----:B------:R-:W2:Y:S04]  /*4e40*/  @!P4 LDG.E.128 R12, [R12.64] ;  /* 0x000000060c0cc981 */ /* 0x000ea8000c1e1d00 */
[----:B--2---:R2:W-:Y:S04]  /*4e50*/  @!P4 STG.E.128 [R16.64], R12 ;  /* 0x0000000c1000c986 */ /* 0x0045e8000c101d06 */
[----:B-1----:R1:W3:Y:S02]  /*4e60*/  @!P3 LDG.E.128 R4, [R2.64] ;  /* 0x000000060204b981 */ /* 0x0022e4000c1e1d00 */
[----:B-1----:R-:W-:Y:S05]  /*4e70*/  @!P3 MOV R3, 0xc0 ;  /* 0x000000c00003b802 */ /* 0x002fea0000000f00 */
[C---:B------:R-:W-:Y:S04]  /*4e80*/  @!P3 IMAD.WIDE.U32 R18, R3.reuse, c[0x0][0x198], R70 ;  /* 0x000066000312ba25 */ /* 0x040fe800078e0046 */
[----:B------:R-:W-:Y:S05]  /*4e90*/  @!P3 IMAD R0, R3, c[0x0][0x19c], RZ ;  /* 0x000067000300ba24 */ /* 0x000fea00078e02ff */
[----:B------:R-:W-:Y:S05]  /*4ea0*/  @!P3 IADD3 R19, R19, R0, RZ ;  /* 0x000000001313b210 */ /* 0x000fea0007ffe0ff */
[----:B---3--:R2:W-:Y:S02]  /*4eb0*/  @!P3 STG.E.128 [R18.64], R4 ;  /* 0x000000041200b986 */ /* 0x0085e4000c101d06 */
.L_x_3933:
        /* <DEDUP_REMOVED lines=9> */
[----:B------:R-:W-:Y:S01]  /*4f50*/  IMAD.SHL.U32 R3, R11, 0x80, RZ ;  /* 0x000000800b037824 */ /* 0x000fe200078e00ff */
[----:B--2---:R-:W-:Y:S01]  /*4f60*/  IABS R7, c[0x0][0x2d0] ;  /* 0x0000b40000077a13 */ /* 0x004fe20000000000 */
[----:B------:R-:W-:Y:S01]  /*4f70*/  IMAD.MOV.U32 R16, RZ, RZ, RZ ;  /* 0x000000ffff107224 */ /* 0x000fe200078e00ff */
[----:B------:R-:W-:Y:S02]  /*4f80*/  LOP3.LUT R5, RZ, c[0x0][0x2d0], RZ, 0x33, !PT ;  /* 0x0000b400ff057a12 */ /* 0x000fe400078e33ff */
[----:B------:R-:W1:Y:S01]  /*4f90*/  I2F.RP R15, R7 ;  /* 0x00000007000f7306 */ /* 0x000e620000209400 */
[C---:B------:R-:W-:Y:S02]  /*4fa0*/  IADD3 R2, R3.reuse, -0x100, RZ ;  /* 0xffffff0003027810 */ /* 0x040fe40007ffe0ff */
[----:B------:R-:W-:Y:S02]  /*4fb0*/  IADD3 R3, R3, -0x80, RZ ;  /* 0xffffff8003037810 */ /* 0x000fe40007ffe0ff */
[-C--:B------:R-:W-:Y:S02]  /*4fc0*/  IABS R12, R2.reuse ;  /* 0x00000002000c7213 */ /* 0x080fe40000000000 */
[----:B------:R-:W-:Y:S02]  /*4fd0*/  IABS R13, R3 ;  /* 0x00000003000d7213 */ /* 0x000fe40000000000 */
[----:B------:R-:W-:Y:S01]  /*4fe0*/  IADD3 R0, -R3, R2, RZ ;  /* 0x0000000203007210 */ /* 0x000fe20007ffe1ff */
        /* <DEDUP_REMOVED lines=10> */
[C---:B------:R-:W-:Y:S02]  /*5090*/  IMAD R13, R7.reuse, R14, R13 ;  /* 0x0000000e070d7224 */ /* 0x040fe400078e020d */
[----:B------:R-:W-:Y:S01]  /*50a0*/  IMAD R12, R7, R8, R12 ;  /* 0x00000008070c7224 */ /* 0x000fe200078e020c */
[----:B------:R-:W-:Y:S02]  /*50b0*/  LOP3.LUT R8, R3, c[0x0][0x2d0], RZ, 0x3c, !PT ;  /* 0x0000b40003087a12 */ /* 0x000fe400078e3cff */
[C---:B------:R-:W-:Y:S02]  /*50c0*/  ISETP.GT.U32.AND P0, PT, R7.reuse, R13, PT ;  /* 0x0000000d0700720c */ /* 0x040fe40003f04070 */
[----:B------:R-:W-:Y:S11]  /*50d0*/  ISETP.GT.U32.AND P4, PT, R7, R12, PT ;  /* 0x0000000c0700720c */ /* 0x000ff60003f84070 */
[----:B------:R-:W-:Y:S01]  /*50e0*/  @!P0 IMAD.IADD R13, R13, 0x1, -R7 ;  /* 0x000000010d0d8824 */ /* 0x000fe200078e0a07 */
[----:B------:R-:W-:Y:S02]  /*50f0*/  @!P0 IADD3 R6, R6, 0x1, RZ ;  /* 0x0000000106068810 */ /* 0x000fe40007ffe0ff */
[-C--:B------:R-:W-:Y:S02]  /*5100*/  @!P4 IADD3 R12, R12, -R7.reuse, RZ ;  /* 0x800000070c0cc210 */ /* 0x080fe40007ffe0ff */
[-C--:B------:R-:W-:Y:S02]  /*5110*/  ISETP.GE.U32.AND P6, PT, R13, R7.reuse, PT ;  /* 0x000000070d00720c */ /* 0x080fe40003fc6070 */
[----:B------:R-:W-:Y:S02]  /*5120*/  ISETP.GE.U32.AND P5, PT, R12, R7, PT ;  /* 0x000000070c00720c */ /* 0x000fe40003fa6070 */
[----:B------:R-:W-:Y:S02]  /*5130*/  LOP3.LUT R7, R2, c[0x0][0x2d0], RZ, 0x3c, !PT ;  /* 0x0000b40002077a12 */ /* 0x000fe400078e3cff */
[----:B------:R-:W-:Y:S02]  /*5140*/  @!P4 IADD3 R4, R4, 0x1, RZ ;  /* 0x000000010404c810 */ /* 0x000fe40007ffe0ff */
[----:B------:R-:W-:Y:S02]  /*5150*/  ISETP.GE.AND P3, PT, R7, RZ, PT ;  /* 0x000000ff0700720c */ /* 0x000fe40003f66270 */
[----:B------:R-:W-:Y:S02]  /*5160*/  ISETP.GE.AND P4, PT, R8, RZ, PT ;  /* 0x000000ff0800720c */ /* 0x000fe40003f86270 */
[----:B------:R-:W-:Y:S02]  /*5170*/  ISETP.NE.AND P0, PT, RZ, c[0x0][0x2d0], PT ;  /* 0x0000b400ff007a0c */ /* 0x000fe40003f05270 */
        /* <DEDUP_REMOVED lines=12> */
[----:B------:R-:W-:Y:S02]  /*5240*/  IMAD R0, R5, c[0x0][0x2d0], R0 ;  /* 0x0000b40005007a24 */ /* 0x000fe400078e0200 */
[----:B------:R-:W2:Y:S02]  /*5250*/  LDG.E R8, [R16.64] ;  /* 0x0000000610087981 */ /* 0x000ea4000c1e1900 */
        /* <DEDUP_REMOVED lines=9> */
[C---:B------:R-:W-:Y:S02]  /*52f0*/  IMAD R7, R14.reuse, c[0x0][0x184], R7 ;  /* 0x000061000e077a24 */ /* 0x040fe400078e0207 */
[----:B------:R-:W-:Y:S02]  /*5300*/  IMAD R13, R13, c[0x0][0x188], RZ ;  /* 0x000062000d0d7a24 */ /* 0x000fe400078e02ff */
[----:B------:R-:W-:Y:S01]  /*5310*/  IMAD.WIDE.U32 R18, R14, c[0x0][0x188], R18 ;  /* 0x000062000e127a25 */ /* 0x000fe200078e0012 */
[----:B------:R-:W-:Y:S03]  /*5320*/  IADD3 R17, R17, R7, RZ ;  /* 0x0000000711117210 */ /* 0x000fe60007ffe0ff */
[----:B------:R-:W-:Y:S01]  /*5330*/  IMAD R7, R12, c[0x0][0x198], RZ ;  /* 0x000066000c077a24 */ /* 0x000fe200078e02ff */
[----:B------:R-:W-:Y:S01]  /*5340*/  LEA R72, P3, R18, R72, 0x1 ;  /* 0x0000004812487211 */ /* 0x000fe200078608ff */
[----:B------:R-:W-:Y:S04]  /*5350*/  IMAD.WIDE.U32 R16, R0, c[0x0][0x198], R16 ;  /* 0x0000660000107a25 */ /* 0x000fe800078e0010 */
        /* <DEDUP_REMOVED lines=8> */
.L_x_3950:
[----:B------:R-:W-:Y:S01]  /*53e0*/  MOV R71, R69 ;  /* 0x0000004500477202 */ /* 0x000fe20000000f00 */
[----:B------:R-:W-:Y:S02]  /*53f0*/  IMAD.MOV.U32 R2, RZ, RZ, c[0x0][0x1a0] ;  /* 0x00006800ff027624 */ /* 0x000fe400078e00ff */
[----:B------:R-:W-:Y:S03]  /*5400*/  IMAD.MOV.U32 R0, RZ, RZ, c[0x0][0x198] ;  /* 0x00006600ff007624 */ /* 0x000fe600078e00ff */
[----:B------:R-:W-:Y:S01]  /*5410*/  LEA R3, -R2, RZ, 0x7 ;  /* 0x000000ff02037211 */ /* 0x000fe200078e39ff */
[----:B--2---:R-:W-:Y:S03]  /*5420*/  IMAD.U32 R5, R0, -0x80, RZ ;  /* 0xffffff8000057824 */ /* 0x004fe600078e00ff */
[----:B------:R-:W-:Y:S02]  /*5430*/  LEA R72, P3, R3, R72, 0x1 ;  /* 0x0000004803487211 */ /* 0x000fe400078608ff */
[----:B------:R-:W-:Y:S02]  /*5440*/  LEA R70, P0, R5, R70, 0x1 ;  /* 0x0000004605467211 */ /* 0x000fe400078008ff */
[----:B------:R-:W-:Y:S02]  /*5450*/  LEA.HI.X.SX32 R73, R3, R73, 0x1, P3 ;  /* 0x0000004903497211 */ /* 0x000fe400018f0eff */
[----:B------:R-:W-:Y:S02]  /*5460*/  LEA.HI.X.SX32 R69, R5, R71, 0x1, P0 ;  /* 0x0000004705457211 */ /* 0x000fe400000f0eff */
.L_x_3951:
[----:B------:R-:W-:Y:S04]  /*5470*/  IADD3 R11, R11, -0x1, RZ ;  /* 0xffffffff0b0b7810 */ /* 0x000fe80007ffe0ff */
[----:B------:R-:W-:Y:S11]  /*5480*/  ISETP.GT.AND P0, PT, R11, R55, PT ;  /* 0x000000370b00720c */ /* 0x000ff60003f04270 */
[----:B------:R-:W-:Y:S02]  /*5490*/  @!UPT UIADD3 URZ, URZ, URZ, URZ ;  /* 0x0000003f3f3ff290 */ /* 0x000fe4000fffe03f */
[----:B------:R-:W-:-:S05]  /*54a0*/  @P0 BRA `(.L_x_3952) ;  /* 0xffffcc6000000947 */ /* 0x000fca000383ffff */
.L_x_3922:
        /* <DEDUP_REMOVED lines=12> */
[----:B------:R-:W-:-:S04]  /*5570*/  @P0 IMAD.MOV.U32 R2, RZ, RZ, 0x4 ;  /* 0x00000004ff020424 */ /* 0x000fc800078e00ff */
[----:B--2---:R-:W-:-:S05]  /*5580*/  @P0 IMAD.WIDE R4, R143, R2, c[0x0][0x250] ;  /* 0x000094008f040625 */ /* 0x004fca00078e0202 */
[----:B------:R-:W2:Y:S01]  /*5590*/  @P0 LDG.E R0, [R4.64] ;  /* 0x0000000604000981 */ /* 0x000ea2000c1e1900 */
[C---:B------:R-:W-:Y:S01]  /*55a0*/  IADD3 R3, P0, R106.reuse, UR4, RZ ;  /* 0x000000046a037c10 */ /* 0x040fe2000ff1e0ff */
[----:B------:R-:W-:Y:S01]  /*55b0*/  ULDC.U8 UR4, c[0x0][0x313] ;  /* 0x0000c4c000047ab9 */ /* 0x000fe20000000000 */
[C---:B------:R-:W-:Y:S01]  /*55c0*/  LEA R8, P3, R106.reuse, c[0x0][0x160], 0x1 ;  /* 0x000058006a087a11 */ /* 0x040fe200078608ff */
[----:B------:R-:W1:Y:S01]  /*55d0*/  S2R R47, SR_CTAID.X ;  /* 0x00000000002f7919 */ /* 0x000e620000002500 */
[----:B------:R-:W-:Y:S01]  /*55e0*/  LEA R24, P1, R3, c[0x0][0x160], 0x1 ;  /* 0x0000580003187a11 */ /* 0x000fe200078208ff */
[----:B------:R-:W-:Y:S01]  /*55f0*/  IMAD.SHL.U32 R21, R91, 0x20, RZ ;  /* 0x000000205b157824 */ /* 0x000fe200078e00ff */
[----:B------:R-:W-:Y:S01]  /*5600*/  LEA.HI.X R9, R106, c[0x0][0x164], R56, 0x1, P3 ;  /* 0x000059006a097a11 */ /* 0x000fe200018f0c38 */
[C---:B-1----:R-:W-:Y:S02]  /*5610*/  IMAD R57, R47.reuse, 0x40, R57 ;  /* 0x000000402f397824 */ /* 0x042fe400078e0239 */
[----:B------:R-:W-:-:S02]  /*5620*/  IMAD R23, R47, -0x40, R142 ;  /* 0xffffffc02f177824 */ /* 0x000fc400078e028e */
[----:B--2---:R-:W-:-:S04]  /*5630*/  IMAD.IADD R0, R57, 0x1, R0 ;  /* 0x0000000139007824 */ /* 0x004fc800078e0200 */
[----:B------:R-:W-:Y:S01]  /*5640*/  IMAD R2, R91, R0, RZ ;  /* 0x000000005b027224 */ /* 0x000fe200078e02ff */
[----:B------:R-:W-:Y:S02]  /*5650*/  IADD3.X R0, R56, UR5, RZ, P0, !PT ;  /* 0x0000000538007c10 */ /* 0x000fe400087fe4ff */
[----:B------:R-:W-:Y:S02]  /*5660*/  ISETP.NE.AND P0, PT, RZ, UR4, PT ;  /* 0x00000004ff007c0c */ /* 0x000fe4000bf05270 */
[-C--:B------:R-:W-:Y:S02]  /*5670*/  IADD3 R6, P5, R93, R2.reuse, RZ ;  /* 0x000000025d067210 */ /* 0x080fe40007fbe0ff */
[----:B------:R-:W-:Y:S02]  /*5680*/  IADD3 R92, P4, R92, R2, RZ ;  /* 0x000000025c5c7210 */ /* 0x000fe40007f9e0ff */
[----:B------:R-:W-:Y:S02]  /*5690*/  SHF.R.S32.HI R2, RZ, 0x1f, R2 ;  /* 0x0000001fff027819 */ /* 0x000fe40000011402 */
[----:B------:R-:W-:-:S03]  /*56a0*/  LEA.HI.X R25, R3, c[0x0][0x164], R0, 0x1, P1 ;  /* 0x0000590003197a11 */ /* 0x000fc600008f0c00 */
[--C-:B------:R-:W-:Y:S02]  /*56b0*/  IMAD.X R87, R87, 0x1, R2.reuse, P5 ;  /* 0x0000000157577824 */ /* 0x100fe400028e0602 */
[----:B------:R-:W-:Y:S01]  /*56c0*/  IMAD.X R86, R86, 0x1, R2, P4 ;  /* 0x0000000156567824 */ /* 0x000fe200020e0602 */
[----:B------:R-:W-:Y:S05]  /*56d0*/  @!P0 BRA `(.L_x_3955) ;  /* 0x000007d000008947 */ /* 0x000fea0003800000 */
[----:B------:R-:W1:Y:S01]  /*56e0*/  S2R R7, SR_TID.X ;  /* 0x0000000000077919 */ /* 0x000e620000002100 */
[----:B------:R-:W-:Y:S01]  /*56f0*/  ISETP.GE.AND P0, PT, R104, R23, PT ;  /* 0x000000176800720c */ /* 0x000fe20003f06270 */
[----:B------:R-:W-:Y:S03]  /*5700*/  BSSY B1, `(.L_x_3956) ;  /* 0x000003e000017945 */ /* 0x000fe60003800000 */
[----:B-1----:R-:W-:-:S13]  /*5710*/  ISETP.LT.OR P0, PT, R7, -0x3, P0 ;  /* 0xfffffffd0700780c */ /* 0x002fda0000701670 */
        /* <DEDUP_REMOVED lines=37> */
[-C--:B------:R-:W-:Y:S01]  /*5970*/  FFMA.FTZ R0, R15, R12.reuse, R0 ;  /* 0x0000000c0f007223 */ /* 0x080fe20000010000 */
[----:B------:R-:W-:Y:S01]  /*5980*/  HADD2.F32 R15, -RZ, R8.H1_H1 ;  /* 0x30000008ff0f7230 */ /* 0x000fe20000004100 */
[----:B------:R-:W-:Y:S01]  /*5990*/  FFMA.FTZ R9, R14, R12, -R9 ;  /* 0x0000000c0e097223 */ /* 0x000fe20000010809 */
[--C-:B------:R-:W-:Y:S01]  /*59a0*/  HADD2.F32 R8, -RZ, R16.reuse.H0_H0 ;  /* 0x20000010ff087230 */ /* 0x100fe20000004100 */
[-C--:B------:R-:W-:Y:S01]  /*59b0*/  FMUL.FTZ R12, R13, R2.reuse ;  /* 0x000000020d0c7220 */ /* 0x080fe20000410000 */
[----:B------:R-:W-:Y:S01]  /*59c0*/  HADD2.F32 R16, -RZ, R16.H1_H1 ;  /* 0x30000010ff107230 */ /* 0x000fe20000004100 */
[----:B------:R-:W-:Y:S01]  /*59d0*/  F2FP.PACK_AB R10, R10, R11 ;  /* 0x0000000b0a0a723e */ /* 0x000fe200000000ff */
[----:B------:R-:W-:Y:S01]  /*59e0*/  HADD2.F32 R17, -RZ, R5.H0_H0 ;  /* 0x20000005ff117230 */ /* 0x000fe20000004100 */
[----:B------:R-:W-:Y:S01]  /*59f0*/  FMUL.FTZ R5, R15, R2 ;  /* 0x000000020f057220 */ /* 0x000fe20000410000 */
[----:B------:R-:W-:Y:S01]  /*5a00*/  F2FP.PACK_AB R11, R0, R9 ;  /* 0x00000009000b723e */ /* 0x000fe200000000ff */
[-C--:B------:R-:W-:Y:S01]  /*5a10*/  FMUL.FTZ R2, R16, R3.reuse ;  /* 0x0000000310027220 */ /* 0x080fe20000410000 */
[----:B------:R-:W-:Y:S01]  /*5a20*/  MOV R9, R10 ;  /* 0x0000000a00097202 */ /* 0x000fe20000000f00 */
[----:B------:R-:W-:-:S02]  /*5a30*/  FMUL.FTZ R3, R8, R3 ;  /* 0x0000000308037220 */ /* 0x000fc40000410000 */
[-C--:B------:R-:W-:Y:S02]  /*5a40*/  FFMA.FTZ R2, R8, R17.reuse, -R2 ;  /* 0x0000001108027223 */ /* 0x080fe40000010802 */
[----:B------:R-:W-:Y:S02]  /*5a50*/  FFMA.FTZ R3, R16, R17, R3 ;  /* 0x0000001110037223 */ /* 0x000fe40000010003 */
[-C--:B------:R-:W-:Y:S02]  /*5a60*/  FFMA.FTZ R5, R13, R4.reuse, -R5 ;  /* 0x000000040d057223 */ /* 0x080fe40000010805 */
[----:B------:R-:W-:Y:S01]  /*5a70*/  FFMA.FTZ R12, R15, R4, R12 ;  /* 0x000000040f0c7223 */ /* 0x000fe2000001000c */
[----:B------:R-:W-:-:S04]  /*5a80*/  F2FP.PACK_AB R2, R3, R2 ;  /* 0x000000020302723e */ /* 0x000fc800000000ff */
[----:B------:R-:W-:Y:S02]  /*5a90*/  F2FP.PACK_AB R8, R12, R5 ;  /* 0x000000050c08723e */ /* 0x000fe400000000ff */
[----:B------:R-:W-:Y:S02]  /*5aa0*/  MOV R10, R2 ;  /* 0x00000002000a7202 */ /* 0x000fe40000000f00 */
.L_x_3959:
[----:B------:R-:W-:Y:S05]  /*5ab0*/  BSYNC B0 ;  /* 0x0000000000007941 */ /* 0x000fea0003800000 */
.L_x_3958:
[----:B-----5:R2:W-:Y:S04]  /*5ac0*/  STS.64 [R146], R8 ;  /* 0x0000000892007388 */ /* 0x0205e80000000a00 */
[----:B------:R2:W-:Y:S02]  /*5ad0*/  STS.64 [R146+0x8], R10 ;  /* 0x0000080a92007388 */ /* 0x0005e40000000a00 */
.L_x_3957:
[----:B------:R-:W-:Y:S05]  /*5ae0*/  BSYNC B1 ;  /* 0x0000000000017941 */ /* 0x000fea0003800000 */
.L_x_3956:
[----:B------:R-:W-:-:S04]  /*5af0*/  IADD3 R0, R104, 0x20, RZ ;  /* 0x0000002068007810 */ /* 0x000fc80007ffe0ff */
[----:B------:R-:W-:-:S04]  /*5b00*/  ISETP.GE.AND P0, PT, R0, R23, PT ;  /* 0x000000170000720c */ /* 0x000fc80003f06270 */
[----:B------:R-:W-:-:S13]  /*5b10*/  ISETP.LT.OR P0, PT, R7, -0x83, P0 ;  /* 0xffffff7d0700780c */ /* 0x000fda0000701670 */
[----:B------:R-:W-:Y:S05]  /*5b20*/  @P0 BRA `(.L_x_3960) ;  /* 0x000011a000000947 */ /* 0x000fea0003800000 */
[----:B------:R-:W-:-:S13]  /*5b30*/  ISETP.GE.AND P0, PT, R84, c[0x0][0x220], PT ;  /* 0x0000880054007a0c */ /* 0x000fda0003f06270 */
[----:B------:R3:W-:Y:S01]  /*5b40*/  @P0 STS.128 [R146+0x800], RZ ;  /* 0x000800ff92000388 */ /* 0x0007e20000000c00 */
[----:B------:R-:W-:Y:S05]  /*5b50*/  @P0 BRA `(.L_x_3960) ;  /* 0x0000117000000947 */ /* 0x000fea0003800000 */
[----:B------:R-:W5:Y:S01]  /*5b60*/  LDG.E.128 R24, [R24.64] ;  /* 0x0000000618187981 */ /* 0x000f62000c1e1d00 */
[----:B------:R-:W-:Y:S01]  /*5b70*/  ISETP.GE.AND P0, PT, R84, c[0x0][0x230], PT ;  /* 0x00008c0054007a0c */ /* 0x000fe20003f06270 */
[----:B------:R-:W-:-:S12]  /*5b80*/  BSSY B0, `(.L_x_3961) ;  /* 0x0000030000007945 */ /* 0x000fd80003800000 */
[----:B------:R-:W-:Y:S05]  /*5b90*/  @P0 BRA `(.L_x_3962) ;  /* 0x000002e000000947 */ /* 0x000fea0003800000 */
[----:B------:R-:W-:-:S04]  /*5ba0*/  IADD3 R6, P0, R21, R6, RZ ;  /* 0x0000000615067210 */ /* 0x000fc80007f1e0ff */
[----:B------:R-:W-:Y:S02]  /*5bb0*/  LEA.HI.X.SX32 R21, R21, R87, 0x1, P0 ;  /* 0x0000005715157211 */ /* 0x000fe400000f0eff */
[C---:B------:R-:W-:Y:S02]  /*5bc0*/  SHF.L.U32 R2, R6.reuse, 0x1, RZ ;  /* 0x0000000106027819 */ /* 0x040fe400000006ff */
[----:B------:R-:W-:Y:S02]  /*5bd0*/  SHF.L.U64.HI R21, R6, 0x1, R21 ;  /* 0x0000000106157819 */ /* 0x000fe40000010215 */
[C---:B--2---:R-:W-:Y:S02]  /*5be0*/  IADD3 R8, P0, R2.reuse, c[0x0][0x2b0], RZ ;  /* 0x0000ac0002087a10 */ /* 0x044fe40007f1e0ff */
[----:B------:R-:W-:Y:S02]  /*5bf0*/  IADD3 R4, P1, R2, c[0x0][0x2a8], RZ ;  /* 0x0000aa0002047a10 */ /* 0x000fe40007f3e0ff */
[----:B------:R-:W-:-:S02]  /*5c00*/  IADD3.X R9, R21, c[0x0][0x2b4], RZ, P0, !PT ;  /* 0x0000ad0015097a10 */ /* 0x000fc400007fe4ff */
[----:B------:R-:W-:-:S03]  /*5c10*/  IADD3.X R5, R21, c[0x0][0x2ac], RZ, P1, !PT ;  /* 0x0000ab0015057a10 */ /* 0x000fc60000ffe4ff */
[----:B------:R-:W2:Y:S04]  /*5c20*/  LDG.E.64 R2, [R8.64] ;  /* 0x0000000608027981 */ /* 0x000ea8000c1e1b00 */
[----:B------:R-:W4:Y:S01]  /*5c30*/  LDG.E.64 R4, [R4.64] ;  /* 0x0000000604047981 */ /* 0x000f22000c1e1b00 */
[--C-:B-----5:R-:W-:Y:S02]  /*5c40*/  HADD2.F32 R16, -RZ, R25.reuse.H0_H0 ;  /* 0x20000019ff107230 */ /* 0x120fe40000004100 */
[----:B------:R-:W-:Y:S02]  /*5c50*/  HADD2.F32 R14, -RZ, R25.H1_H1 ;  /* 0x30000019ff0e7230 */ /* 0x000fe40000004100 */
[--C-:B------:R-:W-:Y:S02]  /*5c60*/  HADD2.F32 R13, -RZ, R27.reuse.H1_H1 ;  /* 0x3000001bff0d7230 */ /* 0x100fe40000004100 */
[----:B------:R-:W-:-:S02]  /*5c70*/  HADD2.F32 R12, -RZ, R27.H0_H0 ;  /* 0x2000001bff0c7230 */ /* 0x000fc40000004100 */
[----:B--2---:R-:W-:Y:S02]  /*5c80*/  HADD2.F32 R7, -RZ, R2.H1_H1 ;  /* 0x30000002ff077230 */ /* 0x004fe40000004100 */
[----:B------:R-:W-:Y:S02]  /*5c90*/  HADD2.F32 R6, -RZ, R3.H1_H1 ;  /* 0x30000003ff067230 */ /* 0x000fe40000004100 */
[----:B----4-:R-:W-:Y:S01]  /*5ca0*/  HADD2.F32 R11, -RZ, R4.H1_H1 ;  /* 0x30000004ff0b7230 */ /* 0x010fe20000004100 */
[-C--:B------:R-:W-:Y:S01]  /*5cb0*/  FMUL.FTZ R9, R14, R7.reuse ;  /* 0x000000070e097220 */ /* 0x080fe20000410000 */
        /* <DEDUP_REMOVED lines=8> */
[----:B------:R-:W-:Y:S01]  /*5d40*/  HADD2.F32 R4, -RZ, R4.H0_H0 ;  /* 0x20000004ff047230 */ /* 0x000fe20000004100 */
[----:B------:R-:W-:Y:S01]  /*5d50*/  FFMA.FTZ R8, R14, R11, R8 ;  /* 0x0000000b0e087223 */ /* 0x000fe20000010008 */
[----:B------:R-:W-:Y:S01]  /*5d60*/  HADD2.F32 R11, -RZ, R24.H0_H0 ;  /* 0x20000018ff0b7230 */ /* 0x000fe20000004100 */
[----:B------:R-:W-:-:S02]  /*5d70*/  FFMA.FTZ R7, R12, R10, -R7 ;  /* 0x0000000a0c077223 */ /* 0x000fc40000010807 */
[----:B------:R-:W-:Y:S01]  /*5d80*/  FFMA.FTZ R6, R13, R10, R6 ;  /* 0x0000000a0d067223 */ /* 0x000fe20000010006 */
[----:B------:R-:W-:Y:S01]  /*5d90*/  HADD2.F32 R13, -RZ, R24.H1_H1 ;  /* 0x30000018ff0d7230 */ /* 0x000fe20000004100 */
[-C--:B------:R-:W-:Y:S01]  /*5da0*/  FMUL.FTZ R12, R11, R2.reuse ;  /* 0x000000020b0c7220 */ /* 0x080fe20000410000 */
[--C-:B------:R-:W-:Y:S01]  /*5db0*/  HADD2.F32 R10, -RZ, R26.reuse.H0_H0 ;  /* 0x2000001aff0a7230 */ /* 0x100fe20000004100 */
[----:B------:R-:W-:Y:S01]  /*5dc0*/  F2FP.PACK_AB R25, R8, R9 ;  /* 0x000000090819723e */ /* 0x000fe200000000ff */
[----:B------:R-:W-:Y:S01]  /*5dd0*/  HADD2.F32 R26, -RZ, R26.H1_H1 ;  /* 0x3000001aff1a7230 */ /* 0x000fe20000004100 */
[C---:B------:R-:W-:Y:S01]  /*5de0*/  FMUL.FTZ R5, R13.reuse, R2 ;  /* 0x000000020d057220 */ /* 0x040fe20000410000 */
[----:B------:R-:W-:Y:S01]  /*5df0*/  F2FP.PACK_AB R27, R6, R7 ;  /* 0x00000007061b723e */ /* 0x000fe200000000ff */
[----:B------:R-:W-:Y:S02]  /*5e00*/  FFMA.FTZ R12, R13, R4, R12 ;  /* 0x000000040d0c7223 */ /* 0x000fe4000001000c */
[----:B------:R-:W-:-:S02]  /*5e10*/  FMUL.FTZ R2, R26, R3 ;  /* 0x000000031a027220 */ /* 0x000fc40000410000 */
[C---:B------:R-:W-:Y:S02]  /*5e20*/  FMUL.FTZ R3, R10.reuse, R3 ;  /* 0x000000030a037220 */ /* 0x040fe40000410000 */
[----:B------:R-:W-:Y:S02]  /*5e30*/  FFMA.FTZ R5, R11, R4, -R5 ;  /* 0x000000040b057223 */ /* 0x000fe40000010805 */
[-C--:B------:R-:W-:Y:S02]  /*5e40*/  FFMA.FTZ R2, R10, R15.reuse, -R2 ;  /* 0x0000000f0a027223 */ /* 0x080fe40000010802 */
[----:B------:R-:W-:Y:S01]  /*5e50*/  FFMA.FTZ R3, R26, R15, R3 ;  /* 0x0000000f1a037223 */ /* 0x000fe20000010003 */
[----:B------:R-:W-:-:S04]  /*5e60*/  F2FP.PACK_AB R24, R12, R5 ;  /* 0x000000050c18723e */ /* 0x000fc800000000ff */
[----:B------:R-:W-:Y:S02]  /*5e70*/  F2FP.PACK_AB R26, R3, R2 ;  /* 0x00000002031a723e */ /* 0x000fe400000000ff */
.L_x_3962:
[----:B------:R-:W-:Y:S05]  /*5e80*/  BSYNC B0 ;  /* 0x0000000000007941 */ /* 0x000fea0003800000 */
.L_x_3961:
[----:B-----5:R4:W-:Y:S01]  /*5e90*/  STS.128 [R146+0x800], R24 ;  /* 0x0008001892007388 */ /* 0x0209e20000000c00 */
[----:B------:R-:W-:Y:S05]  /*5ea0*/  BRA `(.L_x_3960) ;  /* 0x00000e2000007947 */ /* 0x000fea0003800000 */
.L_x_3955:
        /* <DEDUP_REMOVED lines=26> */
[----:B------:R-:W-:Y:S02]  /*6050*/  @P0 SHF.R.S32.HI R0, RZ, 0x1, R94 ;  /* 0x00000001ff000819 */ /* 0x000fe4000001145e */
[----:B------:R-:W-:Y:S02]  /*6060*/  MOV R3, RZ ;  /* 0x000000ff00037202 */ /* 0x000fe40000000f00 */
[----:B------:R-:W-:Y:S01]  /*6070*/  @P0 IADD3 R3, -R0, RZ, RZ ;  /* 0x000000ff00030210 */ /* 0x000fe20007ffe1ff */
[----:B------:R-:W4:Y:S03]  /*6080*/  LDG.E.128 R4, [R6.64] ;  /* 0x0000000606047981 */ /* 0x000f26000c1e1d00 */
[----:B------:R-:W-:-:S04]  /*6090*/  IADD3 R0, P1, R3, R92, RZ ;  /* 0x0000005c03007210 */ /* 0x000fc80007f3e0ff */
[----:B------:R-:W-:Y:S02]  /*60a0*/  LEA.HI.X.SX32 R3, R3, R86, 0x1, P1 ;  /* 0x0000005603037211 */ /* 0x000fe400008f0eff */
[----:B--2---:R-:W-:-:S04]  /*60b0*/  LEA R8, P1, R0, c[0x0][0x2a8], 0x1 ;  /* 0x0000aa0000087a11 */ /* 0x004fc800078208ff */
[----:B------:R-:W-:-:S06]  /*60c0*/  LEA.HI.X R9, R0, c[0x0][0x2ac], R3, 0x1, P1 ;  /* 0x0000ab0000097a11 */ /* 0x000fcc00008f0c03 */
[----:B------:R-:W2:Y:S01]  /*60d0*/  LDG.E.128 R8, [R8.64] ;  /* 0x0000000608087981 */ /* 0x000ea2000c1e1d00 */
[--C-:B---3--:R-:W-:Y:S02]  /*60e0*/  HADD2.F32 R27, -RZ, R12.reuse.H0_H0 ;  /* 0x2000000cff1b7230 */ /* 0x108fe40000004100 */
[----:B------:R-:W-:Y:S02]  /*60f0*/  HADD2.F32 R29, -RZ, R12.H1_H1 ;  /* 0x3000000cff1d7230 */ /* 0x000fe40000004100 */
[----:B------:R-:W-:Y:S02]  /*6100*/  HADD2.F32 R12, -RZ, R13.H0_H0 ;  /* 0x2000000dff0c7230 */ /* 0x000fe40000004100 */
[----:B----4-:R-:W-:Y:S02]  /*6110*/  HADD2.F32 R0, -RZ, R4.H0_H0 ;  /* 0x20000004ff007230 */ /* 0x010fe40000004100 */
        /* <DEDUP_REMOVED lines=17> */
[----:B--2---:R-:W-:Y:S01]  /*6230*/  HADD2.F32 R3, -RZ, R8.H0_H0 ;  /* 0x20000008ff037230 */ /* 0x004fe20000004100 */
        /* <DEDUP_REMOVED lines=38> */
.L_x_3966:
[----:B------:R-:W-:Y:S05]  /*64a0*/  BSYNC B0 ;  /* 0x0000000000007941 */ /* 0x000fea0003800000 */
.L_x_3965:
[----:B-----5:R3:W-:Y:S04]  /*64b0*/  STS.64 [R146], R16 ;  /* 0x0000001092007388 */ /* 0x0207e80000000a00 */
[----:B------:R3:W-:Y:S02]  /*64c0*/  STS.64 [R146+0x8], R18 ;  /* 0x0000081292007388 */ /* 0x0007e40000000a00 */
.L_x_3964:
[----:B------:R-:W-:Y:S05]  /*64d0*/  BSYNC B1 ;  /* 0x0000000000017941 */ /* 0x000fea0003800000 */
.L_x_3963:
        /* <DEDUP_REMOVED lines=22> */
[----:B------:R-:W-:-:S02]  /*6640*/  LEA R6, P1, R4, c[0x0][0x2b0], 0x1 ;  /* 0x0000ac0004067a11 */ /* 0x000fc400078208ff */
[----:B------:R-:W-:Y:S01]  /*6650*/  MOV R2, RZ ;  /* 0x000000ff00027202 */ /* 0x000fe20000000f00 */
[----:B------:R-:W3:Y:S01]  /*6660*/  LDG.E.128 R16, [R16.64] ;  /* 0x0000000610107981 */ /* 0x000ee2000c1e1d00 */
[----:B------:R-:W-:Y:S02]  /*6670*/  LEA.HI.X R7, R4, c[0x0][0x2b4], R3, 0x1, P1 ;  /* 0x0000ad0004077a11 */ /* 0x000fe400008f0c03 */
[----:B------:R-:W-:-:S04]  /*6680*/  @P0 IADD3 R2, -R94, RZ, RZ ;  /* 0x000000ff5e020210 */ /* 0x000fc80007ffe1ff */
[----:B--2---:R-:W2:Y:S01]  /*6690*/  LDG.E.128 R4, [R6.64] ;  /* 0x0000000606047981 */ /* 0x004ea2000c1e1d00 */
[----:B------:R-:W-:-:S04]  /*66a0*/  IADD3 R92, P1, R2, R92, RZ ;  /* 0x0000005c025c7210 */ /* 0x000fc80007f3e0ff */
[----:B------:R-:W-:Y:S02]  /*66b0*/  LEA.HI.X.SX32 R21, R2, R21, 0x1, P1 ;  /* 0x0000001502157211 */ /* 0x000fe400008f0eff */
[----:B------:R-:W-:-:S04]  /*66c0*/  LEA R8, P1, R92, c[0x0][0x2a8], 0x1 ;  /* 0x0000aa005c087a11 */ /* 0x000fc800078208ff */
[----:B------:R-:W-:-:S06]  /*66d0*/  LEA.HI.X R9, R92, c[0x0][0x2ac], R21, 0x1, P1 ;  /* 0x0000ab005c097a11 */ /* 0x000fcc00008f0c15 */
[----:B----4-:R-:W4:Y:S01]  /*66e0*/  LDG.E.128 R8, [R8.64] ;  /* 0x0000000608087981 */ /* 0x010f22000c1e1d00 */
[----:B---3--:R-:W-:Y:S02]  /*66f0*/  HADD2.F32 R23, -RZ, R17.H0_H0 ;  /* 0x20000011ff177230 */ /* 0x008fe40000004100 */
[----:B-1----:R-:W-:Y:S02]  /*6700*/  HADD2.F32 R24, -RZ, R16.H0_H0 ;  /* 0x20000010ff187230 */ /* 0x002fe40000004100 */
[----:B--2---:R-:W-:Y:S02]  /*6710*/  HADD2.F32 R2, -RZ, R5.H0_H0 ;  /* 0x20000005ff027230 */ /* 0x004fe40000004100 */
[--C-:B------:R-:W-:Y:S02]  /*6720*/  HADD2.F32 R3, -RZ, R4.reuse.H0_H0 ;  /* 0x20000004ff037230 */ /* 0x100fe40000004100 */
[----:B------:R-:W-:Y:S01]  /*6730*/  HADD2.F32 R20, -RZ, R4.H1_H1 ;  /* 0x30000004ff147230 */ /* 0x000fe20000004100 */
[----:B------:R-:W-:Y:S01]  /*6740*/  @!P0 FADD.FTZ R2, -R2, -RZ ;  /* 0x800000ff02028221 */ /* 0x000fe20000010100 */
[--C-:B------:R-:W-:Y:S01]  /*6750*/  HADD2.F32 R4, -RZ, R6.reuse.H0_H0 ;  /* 0x20000006ff047230 */ /* 0x100fe20000004100 */
[----:B------:R-:W-:Y:S01]  /*6760*/  @!P0 FADD.FTZ R3, -R3, -RZ ;  /* 0x800000ff03038221 */ /* 0x000fe20000010100 */
[----:B------:R-:W-:-:S02]  /*6770*/  HADD2.F32 R21, -RZ, R6.H1_H1 ;  /* 0x30000006ff157230 */ /* 0x000fc40000004100 */
[----:B------:R-:W-:Y:S02]  /*6780*/  HADD2.F32 R5, -RZ, R5.H1_H1 ;  /* 0x30000005ff057230 */ /* 0x000fe40000004100 */
[--C-:B------:R-:W-:Y:S02]  /*6790*/  HADD2.F32 R6, -RZ, R7.reuse.H0_H0 ;  /* 0x20000007ff067230 */ /* 0x100fe40000004100 */
[----:B------:R-:W-:Y:S01]  /*67a0*/  HADD2.F32 R7, -RZ, R7.H1_H1 ;  /* 0x30000007ff077230 */ /* 0x000fe20000004100 */
[----:B------:R-:W-:Y:S01]  /*67b0*/  FMUL.FTZ R23, R23, R2 ;  /* 0x0000000217177220 */ /* 0x000fe20000410000 */
[----:B------:R-:W-:Y:S01]  /*67c0*/  HADD2.F32 R22, -RZ, R17.H1_H1 ;  /* 0x30000011ff167230 */ /* 0x000fe20000004100 */
[----:B------:R-:W-:Y:S01]  /*67d0*/  FMUL.FTZ R24, R24, R3 ;  /* 0x0000000318187220 */ /* 0x000fe20000410000 */
[--C-:B------:R-:W-:Y:S01]  /*67e0*/  HADD2.F32 R3, -RZ, R19.reuse.H0_H0 ;  /* 0x20000013ff037230 */ /* 0x100fe20000004100 */
[----:B------:R-:W-:Y:S01]  /*67f0*/  @!P0 FADD.FTZ R5, -R5, -RZ ;  /* 0x800000ff05058221 */ /* 0x000fe20000010100 */
[----:B------:R-:W-:Y:S01]  /*6800*/  HADD2.F32 R2, -RZ, R19.H1_H1 ;  /* 0x30000013ff027230 */ /* 0x000fe20000004100 */
[----:B------:R-:W-:-:S02]  /*6810*/  @!P0 FADD.FTZ R6, -R6, -RZ ;  /* 0x800000ff06068221 */ /* 0x000fc40000010100 */
[----:B------:R-:W-:Y:S02]  /*6820*/  @!P0 FADD.FTZ R7, -R7, -RZ ;  /* 0x800000ff07078221 */ /* 0x000fe40000010100 */
[----:B------:R-:W-:Y:S01]  /*6830*/  FMUL.FTZ R22, R22, R5 ;  /* 0x0000000516167220 */ /* 0x000fe20000410000 */
[--C-:B------:R-:W-:Y:S01]  /*6840*/  HADD2.F32 R5, -RZ, R18.reuse.H0_H0 ;  /* 0x20000012ff057230 */ /* 0x100fe20000004100 */
[----:B------:R-:W-:Y:S01]  /*6850*/  FMUL.FTZ R6, R3, R6 ;  /* 0x0000000603067220 */ /* 0x000fe20000410000 */
[----:B------:R-:W-:Y:S01]  /*6860*/  HADD2.F32 R18, -RZ, R18.H1_H1 ;  /* 0x30000012ff127230 */ /* 0x000fe20000004100 */
[----:B------:R-:W-:Y:S01]  /*6870*/  FMUL.FTZ R7, R2, R7 ;  /* 0x0000000702077220 */ /* 0x000fe20000410000 */
[----:B-----5:R-:W-:Y:S01]  /*6880*/  HADD2.F32 R2, -RZ, R13.H0_H0 ;  /* 0x2000000dff027230 */ /* 0x020fe20000004100 */
[----:B------:R-:W-:Y:S01]  /*6890*/  @!P0 FADD.FTZ R21, -R21, -RZ ;  /* 0x800000ff15158221 */ /* 0x000fe20000010100 */
[----:B----4-:R-:W-:Y:S01]  /*68a0*/  HADD2.F32 R3, -RZ, R9.H0_H0 ;  /* 0x20000009ff037230 */ /* 0x010fe20000004100 */
[----:B------:R-:W-:Y:S01]  /*68b0*/  @!P0 FADD.FTZ R4, -R4, -RZ ;  /* 0x800000ff04048221 */ /* 0x000fe20000010100 */
[----:B------:R-:W-:-:S02]  /*68c0*/  HADD2.F32 R13, -RZ, R13.H1_H1 ;  /* 0x3000000dff0d7230 */ /* 0x000fc40000004100 */
[----:B------:R-:W-:Y:S01]  /*68d0*/  HADD2.F32 R9, -RZ, R9.H1_H1 ;  /* 0x30000009ff097230 */ /* 0x000fe20000004100 */
[----:B------:R-:W-:Y:S01]  /*68e0*/  @!P0 FADD.FTZ R20, -R20, -RZ ;  /* 0x800000ff14148221 */ /* 0x000fe20000010100 */
[----:B------:R-:W-:Y:S01]  /*68f0*/  HADD2.F32 R17, -RZ, R16.H1_H1 ;  /* 0x30000010ff117230 */ /* 0x000fe20000004100 */
[----:B------:R-:W-:Y:S01]  /*6900*/  FMUL.FTZ R21, R18, R21 ;  /* 0x0000001512157220 */ /* 0x000fe20000410000 */
[--C-:B------:R-:W-:Y:S01]  /*6910*/  HADD2.F32 R19, -RZ, R11.reuse.H0_H0 ;  /* 0x2000000bff137230 */ /* 0x100fe20000004100 */
[----:B------:R-:W-:Y:S01]  /*6920*/  FMUL.FTZ R4, R5, R4 ;  /* 0x0000000405047220 */ /* 0x000fe20000410000 */
[----:B------:R-:W-:Y:S01]  /*6930*/  HADD2.F32 R18, -RZ, R11.H1_H1 ;  /* 0x3000000bff127230 */ /* 0x000fe20000004100 */
[----:B------:R-:W-:Y:S01]  /*6940*/  FFMA.FTZ R2, R2, R3, R23 ;  /* 0x0000000302027223 */ /* 0x000fe20000010017 */
[----:B------:R-:W-:Y:S01]  /*6950*/  HADD2.F32 R5, -RZ, R12.H0_H0 ;  /* 0x2000000cff057230 */ /* 0x000fe20000004100 */
[----:B------:R-:W-:Y:S01]  /*6960*/  FFMA.FTZ R9, R13, R9, R22 ;  /* 0x000000090d097223 */ /* 0x000fe20000010016 */
[----:B------:R-:W-:-:S02]  /*6970*/  HADD2.F32 R16, -RZ, R8.H0_H0 ;  /* 0x20000008ff107230 */ /* 0x000fc40000004100 */
[----:B------:R-:W-:Y:S02]  /*6980*/  HADD2.F32 R11, -RZ, R10.H0_H0 ;  /* 0x2000000aff0b7230 */ /* 0x000fe40000004100 */
[----:B------:R-:W-:Y:S02]  /*6990*/  HADD2.F32 R3, -RZ, R15.H0_H0 ;  /* 0x2000000fff037230 */ /* 0x000fe40000004100 */
[----:B------:R-:W-:Y:S01]  /*69a0*/  HADD2.F32 R13, -RZ, R14.H0_H0 ;  /* 0x2000000eff0d7230 */ /* 0x000fe20000004100 */
[----:B------:R-:W-:Y:S01]  /*69b0*/  FMUL.FTZ R17, R17, R20 ;  /* 0x0000001411117220 */ /* 0x000fe20000410000 */
[----:B------:R-:W-:Y:S02]  /*69c0*/  HADD2.F32 R8, -RZ, R8.H1_H1 ;  /* 0x30000008ff087230 */ /* 0x000fe40000004100 */
[----:B------:R-:W-:Y:S02]  /*69d0*/  HADD2.F32 R10, -RZ, R10.H1_H1 ;  /* 0x3000000aff0a7230 */ /* 0x000fe40000004100 */
        /* <DEDUP_REMOVED lines=8> */
[----:B------:R-:W-:Y:S01]  /*6a60*/  FFMA.FTZ R21, R14, R10, R21 ;  /* 0x0000000a0e157223 */ /* 0x000fe20000010015 */
[----:B------:R-:W-:Y:S02]  /*6a70*/  F2FP.PACK_AB R13, R9, R2 ;  /* 0x00000002090d723e */ /* 0x000fe400000000ff */
[----:B------:R-:W-:Y:S02]  /*6a80*/  F2FP.PACK_AB R12, R8, R5 ;  /* 0x00000005080c723e */ /* 0x000fe400000000ff */
[----:B------:R-:W-:Y:S02]  /*6a90*/  F2FP.PACK_AB R15, R18, R3 ;  /* 0x00000003120f723e */ /* 0x000fe400000000ff */
[----:B------:R-:W-:Y:S02]  /*6aa0*/  F2FP.PACK_AB R14, R21, R4 ;  /* 0x00000004150e723e */ /* 0x000fe400000000ff */
.L_x_3968:
[----:B------:R-:W-:Y:S05]  /*6ab0*/  BSYNC B0 ;  /* 0x0000000000007941 */ /* 0x000fea0003800000 */
.L_x_3967:
[----:B-----5:R1:W-:Y:S01]  /*6ac0*/  STS.128 [R146+0x800], R12 ;  /* 0x0008000c92007388 */ /* 0x0203e20000000c00 */
[----:B------:R-:W-:Y:S05]  /*6ad0*/  BRA `(.L_x_3960) ;  /* 0x000001f000007947 */ /* 0x000fea0003800000 */
.L_x_3954:
[----:B------:R-:W1:Y:S01]  /*6ae0*/  S2R R47, SR_CTAID.X ;  /* 0x00000000002f7919 */ /* 0x000e620000002500 */
[----:B------:R-:W-:Y:S01]  /*6af0*/  BSSY B0, `(.L_x_3969) ;  /* 0x000000f000007945 */ /* 0x000fe20003800000 */
[----:B-1----:R-:W-:-:S05]  /*6b00*/  IMAD R3, R47, -0x40, R142 ;  /* 0xffffffc02f037824 */ /* 0x002fca00078e028e */
        /* <DEDUP_REMOVED lines=13> */
.L_x_3970:
[----:B------:R-:W-:Y:S05]  /*6be0*/  BSYNC B0 ;  /* 0x0000000000007941 */ /* 0x000fea0003800000 */
.L_x_3969:
        /* <DEDUP_REMOVED lines=14> */
.L_x_3960:
[----:B------:R-:W-:Y:S05]  /*6cd0*/  BSYNC B2 ;  /* 0x0000000000027941 */ /* 0x000fea0003800000 */
.L_x_3953:
[----:B------:R-:W-:Y:S01]  /*6ce0*/  IADD3 R150, R46, -0x1, RZ ;  /* 0xffffffff2e967810 */ /* 0x000fe20007ffe0ff */
[----:B------:R-:W-:Y:S01]  /*6cf0*/  BSSY B0, `(.L_x_3971) ;  /* 0x0000011000007945 */ /* 0x000fe20003800000 */
[----:B------:R-:W-:-:S03]  /*6d00*/  LEA R148, P0, R100, c[0x0][0x168], 0x1 ;  /* 0x00005a0064947a11 */ /* 0x000fc600078008ff */
[----:B------:R-:W-:Y:S01]  /*6d10*/  IMAD.SHL.U32 R45, R150, 0x80, RZ ;  /* 0x00000080962d7824 */ /* 0x000fe200078e00ff */
[----:B------:R-:W-:-:S03]  /*6d20*/  LEA.HI.X R147, R100, c[0x0][0x16c], R103, 0x1, P0 ;  /* 0x00005b0064937a11 */ /* 0x000fc600000f0c67 */
[----:B--2---:R-:W-:-:S05]  /*6d30*/  IMAD.IADD R5, R48, 0x1, -R45 ;  /* 0x0000000130057824 */ /* 0x004fca00078e0a2d */
[----:B------:R-:W-:-:S13]  /*6d40*/  ISETP.GE.AND P1, PT, R104, R5, PT ;  /* 0x000000056800720c */ /* 0x000fda0003f26270 */
        /* <DEDUP_REMOVED lines=11> */
.L_x_3972:
[----:B------:R-:W-:Y:S05]  /*6e00*/  BSYNC B0 ;  /* 0x0000000000007941 */ /* 0x000fea0003800000 */
.L_x_3971:
        /* <DEDUP_REMOVED lines=12> */
.L_x_3974:
[----:B------:R-:W-:Y:S05]  /*6ed0*/  BSYNC B0 ;  /* 0x0000000000007941 */ /* 0x000fea0003800000 */
.L_x_3973:
        /* <DEDUP_REMOVED lines=15> */
.L_x_3976:
[----:B------:R-:W-:Y:S05]  /*6fd0*/  BSYNC B0 ;  /* 0x0000000000007941 */ /* 0x000fea0003800000 */
.L_x_3975:
        /* <DEDUP_REMOVED lines=17> */
.L_x_3978:
[----:B------:R-:W-:Y:S05]  /*70f0*/  BSYNC B0 ;  /* 0x0000000000007941 */ /* 0x000fea0003800000 */
.L_x_3977:
[----:B------:R-:W0:Y:S01]  /*7100*/  LDGDEPBAR ;  /* 0x00000000000079af */ /* 0x000e220000000000 */
[----:B------:R-:W-:Y:S01]  /*7110*/  ISETP.GE.AND P1, PT, R104, R5, PT ;  /* 0x000000056800720c */ /* 0x000fe20003f26270 */
[----:B------:R-:W-:Y:S01]  /*7120*/  BSSY B0, `(.L_x_3979) ;  /* 0x000001a000007945 */ /* 0x000fe20003800000 */
[C---:B------:R-:W-:Y:S01]  /*7130*/  LEA R154, P0, R98.reuse, c[0x0][0x170], 0x1 ;  /* 0x00005c00629a7a11 */ /* 0x040fe200078008ff */
[----:B------:R-:W5:Y:S03]  /*7140*/  S2R R2, SR_TID.X ;  /* 0x0000000000027919 */ /* 0x000f660000002100 */
[----:B------:R-:W-:Y:S01]  /*7150*/  LEA.HI.X R155, R98, c[0x0][0x174], R97, 0x1, P0 ;  /* 0x00005d00629b7a11 */ /* 0x000fe200000f0c61 */
[----:B------:R-:W-:-:S04]  /*7160*/  DEPBAR.LE SB0, 0x0 ;  /* 0x000080000000791a */ /* 0x000fc80000000000 */
[----:B------:R-:W-:Y:S01]  /*7170*/  BAR.SYNC.DEFER_BLOCKING 0x0 ;  /* 0x0000000000007b1d */ /* 0x000fe20000010000 */
[----:B-1---5:R-:W-:-:S04]  /*7180*/  SHF.R.S32.HI R7, RZ, 0x1f, R2 ;  /* 0x0000001fff077819 */ /* 0x022fc80000011402 */
[----:B------:R-:W-:-:S04]  /*7190*/  LEA.HI R50, R7, R2, RZ, 0x5 ;  /* 0x0000000207327211 */ /* 0x000fc800078f28ff */
[----:B------:R-:W-:-:S05]  /*71a0*/  LOP3.LUT R9, R50, 0xffffffe0, RZ, 0xc0, !PT ;  /* 0xffffffe032097812 */ /* 0x000fca00078ec0ff */
[----:B------:R-:W-:-:S05]  /*71b0*/  IMAD.IADD R6, R2, 0x1, -R9 ;  /* 0x0000000102067824 */ /* 0x000fca00078e0a09 */
[----:B------:R-:W-:-:S04]  /*71c0*/  SHF.R.S32.HI R149, RZ, 0x1f, R6 ;  /* 0x0000001fff957819 */ /* 0x000fc80000011406 */
[----:B------:R-:W-:Y:S01]  /*71d0*/  LEA.HI R149, R149, R6, RZ, 0x2 ;  /* 0x0000000695957211 */ /* 0x000fe200078f10ff */
[----:B------:R1:W-:Y:S03]  /*71e0*/  @P1 STS [R146+0x3000], RZ ;  /* 0x003000ff92001388 */ /* 0x0003e60000000800 */
[----:B------:R-:W-:Y:S01]  /*71f0*/  SHF.R.S32.HI R149, RZ, 0x2, R149 ;  /* 0x00000002ff957819 */ /* 0x000fe20000011495 */
        /* <DEDUP_REMOVED lines=12> */
.L_x_3980:
[----:B------:R-:W-:Y:S05]  /*72c0*/  BSYNC B0 ;  /* 0x0000000000007941 */ /* 0x000fea0003800000 */
.L_x_3979:
        /* <DEDUP_REMOVED lines=13> */
.L_x_3982:
[----:B------:R-:W-:Y:S05]  /*73a0*/  BSYNC B0 ;  /* 0x0000000000007941 */ /* 0x000fea0003800000 */
.L_x_3981:
        /* <DEDUP_REMOVED lines=15> */
.L_x_3984:
[----:B------:R-:W-:Y:S05]  /*74a0*/  BSYNC B0 ;  /* 0x0000000000007941 */ /* 0x000fea0003800000 */
.L_x_3983:
[----:B------:R-:W-:Y:S01]  /*74b0*/  ISETP.GE.AND P0, PT, R3, R5, PT ;  /* 0x000000050300720c */ /* 0x000fe20003f06270 */
[----:B------:R-:W-:Y:S01]  /*74c0*/  BSSY B0, `(.L_x_3985) ;  /* 0x0000014000007945 */ /* 0x000fe20003800000 */
[--C-:B------:R-:W-:Y:S02]  /*74d0*/  SHF.R.S32.HI R0, RZ, 0x1, R95.reuse ;  /* 0x00000001ff007819 */ /* 0x100fe4000001145f */
[----:B------:R-:W-:-:S04]  /*74e0*/  SHF.R.S32.HI R3, RZ, 0x1f, R95 ;  /* 0x0000001fff037819 */ /* 0x000fc8000001145f */
[----:B------:R-:W-:-:S04]  /*74f0*/  LEA.HI R3, R3, R0, RZ, 0x2 ;  /* 0x0000000003037211 */ /* 0x000fc800078f10ff */
[----:B------:R-:W-:Y:S01]  /*7500*/  LOP3.LUT R3, R3, 0xfffffffc, RZ, 0xc0, !PT ;  /* 0xfffffffc03037812 */ /* 0x000fe200078ec0ff */
[----:B------:R1:W-:Y:S04]  /*7510*/  @P0 STS.128 [R146+0x4800], RZ ;  /* 0x004800ff92000388 */ /* 0x0003e80000000c00 */
        /* <DEDUP_REMOVED lines=14> */
.L_x_3986:
[----:B------:R-:W-:Y:S05]  /*7600*/  BSYNC B0 ;  /* 0x0000000000007941 */ /* 0x000fea0003800000 */
.L_x_3985:
[-C--:B------:R-:W-:Y:S01]  /*7610*/  LEA.HI R105, R7, R2.reuse, RZ, 0x4 ;  /* 0x0000000207697211 */ /* 0x080fe200078f20ff */
[----:B-1----:R-:W-:Y:S01]  /*7620*/  IMAD.SHL.U32 R9, R3, 0x40, RZ ;  /* 0x0000004003097824 */ /* 0x002fe200078e00ff */
[----:B------:R-:W-:Y:S01]  /*7630*/  LEA.HI R5, R7, R2, RZ, 0x3 ;  /* 0x0000000207057211 */ /* 0x000fe200078f18ff */
[----:B------:R-:W0:Y:S01]  /*7640*/  LDGDEPBAR ;  /* 0x00000000000079af */ /* 0x000e220000000000 */
[----:B------:R-:W-:Y:S02]  /*7650*/  SHF.R.S32.HI R134, RZ, 0x4, R105 ;  /* 0x00000004ff867819 */ /* 0x000fe40000011469 */
[----:B------:R-:W-:Y:S02]  /*7660*/  LOP3.LUT R105, R105, 0xfffffff0, RZ, 0xc0, !PT ;  /* 0xfffffff069697812 */ /* 0x000fe400078ec0ff */
[----:B------:R-:W-:Y:S02]  /*7670*/  LOP3.LUT R11, R5, 0xfffffff8, RZ, 0xc0, !PT ;  /* 0xfffffff8050b7812 */ /* 0x000fe400078ec0ff */
[----:B------:R-:W-:Y:S01]  /*7680*/  LEA.HI R0, R134, R134, RZ, 0x1 ;  /* 0x0000008686007211 */ /* 0x000fe200078f08ff */
[C---:B------:R-:W-:Y:S01]  /*7690*/  IMAD.IADD R105, R2.reuse, 0x1, -R105 ;  /* 0x0000000102697824 */ /* 0x040fe200078e0a69 */
[----:B------:R-:W-:Y:S01]  /*76a0*/  SHF.R.S32.HI R4, RZ, 0x3, R5 ;  /* 0x00000003ff047819 */ /* 0x000fe20000011405 */
[C---:B------:R-:W-:Y:S01]  /*76b0*/  IMAD.IADD R11, R2.reuse, 0x1, -R11 ;  /* 0x00000001020b7824 */ /* 0x040fe200078e0a0b */
[----:B------:R-:W-:Y:S01]  /*76c0*/  LOP3.LUT R44, R95, 0x7fffffe, RZ, 0xc0, !PT ;  /* 0x07fffffe5f2c7812 */ /* 0x000fe200078ec0ff */
[----:B------:R-:W-:Y:S01]  /*76d0*/  IMAD.SHL.U32 R2, R2, 0x2, RZ ;  /* 0x0000000202027824 */ /* 0x000fe200078e00ff */
[----:B------:R-:W-:-:S02]  /*76e0*/  LOP3.LUT R7, R0, 0xfffffffe, RZ, 0xc0, !PT ;  /* 0xfffffffe00077812 */ /* 0x000fc400078ec0ff */
[----:B------:R-:W-:Y:S01]  /*76f0*/  SHF.R.S32.HI R0, RZ, 0x1f, R105 ;  /* 0x0000001fff007819 */ /* 0x000fe20000011469 */
[----:B------:R-:W-:Y:S01]  /*7700*/  IMAD.IADD R44, R105, 0x1, -R44 ;  /* 0x00000001692c7824 */ /* 0x000fe200078e0a2c */
[----:B------:R-:W-:Y:S01]  /*7710*/  LEA.HI R5, R5, R4, RZ, 0x1 ;  /* 0x0000000405057211 */ /* 0x000fe200078f08ff */
[----:B------:R-:W-:Y:S01]  /*7720*/  IMAD.IADD R134, R134, 0x1, -R7 ;  /* 0x0000000186867824 */ /* 0x000fe200078e0a07 */
[----:B------:R-:W-:Y:S02]  /*7730*/  LEA.HI R8, R11, R11, RZ, 0x1 ;  /* 0x0000000b0b087211 */ /* 0x000fe400078f08ff */
[----:B------:R-:W-:Y:S02]  /*7740*/  LEA.HI R105, R0, R105, RZ, 0x3 ;  /* 0x0000006900697211 */ /* 0x000fe400078f18ff */
[----:B------:R-:W-:Y:S02]  /*7750*/  LOP3.LUT R5, R5, 0xfffffffe, RZ, 0xc0, !PT ;  /* 0xfffffffe05057812 */ /* 0x000fe400078ec0ff */
[----:B------:R-:W-:Y:S01]  /*7760*/  LOP3.LUT R0, R8, 0xfffffffe, RZ, 0xc0, !PT ;  /* 0xfffffffe08007812 */ /* 0x000fe200078ec0ff */
[----:B------:R-:W-:Y:S01]  /*7770*/  IMAD.SHL.U32 R105, R105, 0x20, RZ ;  /* 0x0000002069697824 */ /* 0x000fe200078e00ff */
[----:B------:R-:W-:Y:S01]  /*7780*/  SHF.R.S32.HI R8, RZ, 0x1, R8 ;  /* 0x00000001ff087819 */ /* 0x000fe20000011408 */
[----:B------:R-:W-:Y:S01]  /*7790*/  IMAD.IADD R4, R4, 0x1, -R5 ;  /* 0x0000000104047824 */ /* 0x000fe200078e0a05 */
[----:B------:R-:W-:Y:S01]  /*77a0*/  LOP3.LUT R9, R9, 0xc0, RZ, 0xc0, !PT ;  /* 0x000000c009097812 */ /* 0x000fe200078ec0ff */
[----:B------:R-:W-:Y:S01]  /*77b0*/  IMAD.IADD R11, R11, 0x1, -R0 ;  /* 0x000000010b0b7824 */ /* 0x000fe200078e0a00 */
[----:B------:R-:W-:Y:S01]  /*77c0*/  SHF.R.S32.HI R50, RZ, 0x5, R50 ;  /* 0x00000005ff327819 */ /* 0x000fe20000011432 */
[----:B------:R-:W-:Y:S01]  /*77d0*/  IMAD.SHL.U32 R5, R8, 0x40, RZ ;  /* 0x0000004008057824 */ /* 0x000fe200078e00ff */
[----:B------:R-:W-:Y:S01]  /*77e0*/  LOP3.LUT R105, R105, 0xffffff00, RZ, 0xc0, !PT ;  /* 0xffffff0069697812 */ /* 0x000fe200078ec0ff */
[----:B------:R-:W-:Y:S01]  /*77f0*/  IMAD.SHL.U32 R0, R134, 0x8, RZ ;  /* 0x0000000886007824 */ /* 0x000fe200078e00ff */
[----:B------:R-:W-:Y:S01]  /*7800*/  LOP3.LUT P0, RZ, R8, 0x2, RZ, 0xc0, !PT ;  /* 0x0000000208ff7812 */ /* 0x000fe2000780c0ff */
[----:B------:R-:W-:Y:S01]  /*7810*/  IMAD.SHL.U32 R4, R4, 0x8, RZ ;  /* 0x0000000804047824 */ /* 0x000fe200078e00ff */
[----:B------:R-:W-:Y:S01]  /*7820*/  LOP3.LUT R5, R5, 0xc0, RZ, 0xc0, !PT ;  /* 0x000000c005057812 */ /* 0x000fe200078ec0ff */
[----:B------:R-:W-:Y:S01]  /*7830*/  IMAD R7, R50, 0x200, R105 ;  /* 0x0000020032077824 */ /* 0x000fe200078e0269 */
        /* <DEDUP_REMOVED lines=8> */
[----:B------:R-:W-:Y:S01]  /*78c0*/  LOP3.LUT R0, R0, R9, RZ, 0x3c, !PT ;  /* 0x0000000900007212 */ /* 0x000fe200078e3cff */
[----:B------:R-:W-:Y:S01]  /*78d0*/  IMAD.U32 R47, R50, 0x10, R149 ;  /* 0x00000010322f7824 */ /* 0x000fe200078e0095 */
[----:B------:R-:W-:-:S02]  /*78e0*/  LOP3.LUT R5, R4, R5, RZ, 0x3c, !PT ;  /* 0x0000000504057212 */ /* 0x000fc400078e3cff */
[----:B------:R-:W-:Y:S01]  /*78f0*/  LOP3.LUT P1, RZ, R3, 0x2, RZ, 0xc0, !PT ;  /* 0x0000000203ff7812 */ /* 0x000fe2000782c0ff */
[----:B------:R-:W-:Y:S01]  /*7900*/  IMAD.IADD R136, R0, 0x1, R7 ;  /* 0x0000000100887824 */ /* 0x000fe200078e0207 */
[----:B------:R-:W-:Y:S01]  /*7910*/  IADD3 R47, -R142, 0x1, R47 ;  /* 0x000000018e2f7810 */ /* 0x000fe20007ffe12f */
[----:B------:R-:W-:Y:S01]  /*7920*/  IMAD.U32 R134, R134, 0x20, R5 ;  /* 0x0000002086867824 */ /* 0x000fe200078e0005 */
[----:B------:R-:W-:Y:S01]  /*7930*/  LOP3.LUT R2, R2, 0x6, RZ, 0xc0, !PT ;  /* 0x0000000602027812 */ /* 0x000fe200078ec0ff */
[----:B------:R-:W-:Y:S01]  /*7940*/  IMAD.SHL.U32 R136, R136, 0x2, RZ ;  /* 0x0000000288887824 */ /* 0x000fe200078e00ff */
[----:B------:R-:W-:Y:S01]  /*7950*/  IADD3 R47, R47, c[0x0][0x2e8], R48 ;  /* 0x0000ba002f2f7a10 */ /* 0x000fe20007ffe030 */
[----:B------:R-:W-:Y:S02]  /*7960*/  IMAD.SHL.U32 R134, R134, 0x2, RZ ;  /* 0x0000000286867824 */ /* 0x000fe400078e00ff */
[----:B------:R-:W-:Y:S01]  /*7970*/  IMAD.MOV.U32 R3, RZ, RZ, 0x20 ;  /* 0x00000020ff037424 */ /* 0x000fe200078e00ff */
[----:B------:R-:W-:Y:S01]  /*7980*/  LDSM.16.M88.4 R4, [R136] ;  /* 0x000000008804783b */ /* 0x000fe20000000200 */
[----:B------:R-:W-:Y:S01]  /*7990*/  IADD3 R87, R47, 0x8, RZ ;  /* 0x000000082f577810 */ /* 0x000fe20007ffe0ff */
[----:B------:R-:W-:Y:S01]  /*79a0*/  IMAD.IADD R2, R45, 0x1, R2 ;  /* 0x000000012d027824 */ /* 0x000fe200078e0202 */
[----:B------:R-:W-:Y:S01]  /*79b0*/  IADD3 R8, R134, 0x1000, RZ ;  /* 0x0000100086087810 */ /* 0x000fe20007ffe0ff */
[----:B------:R-:W1:Y:S01]  /*79c0*/  LDSM.16.M88.4 R68, [R134+0x1000] ;  /* 0x001000008644783b */ /* 0x000e620000000200 */
[----:B------:R-:W-:-:S02]  /*79d0*/  SEL R3, R3, 0xffffffe0, !P1 ;  /* 0xffffffe003037807 */ /* 0x000fc40004800000 */
[----:B------:R-:W-:Y:S01]  /*79e0*/  IADD3 R133, R134, 0x1020, RZ ;  /* 0x0000102086857810 */ /* 0x000fe20007ffe0ff */
[----:B------:R-:W5:Y:S01]  /*79f0*/  LDSM.16.M88.4 R60, [R134+0x1400] ;  /* 0x00140000863c783b */ /* 0x000f620000000200 */
[----:B------:R-:W-:Y:S01]  /*7a00*/  @P0 IADD3 R133, R8, -0x20, RZ ;  /* 0xffffffe008850810 */ /* 0x000fe20007ffe0ff */
[----:B------:R-:W-:Y:S01]  /*7a10*/  IMAD.IADD R135, R136, 0x1, R3 ;  /* 0x0000000188877824 */ /* 0x000fe200078e0203 */
[-C--:B------:R-:W-:Y:S01]  /*7a20*/  IMNMX R86, R47, R48.reuse, PT ;  /* 0x000000302f567217 */ /* 0x080fe20003800200 */
[----:B------:R-:W2:Y:S01]  /*7a30*/  LDSM.16.M88.4 R52, [R134+0x1800] ;  /* 0x001800008634783b */ /* 0x000ea20000000200 */
[----:B------:R-:W-:Y:S02]  /*7a40*/  IMNMX R87, R87, R48, PT ;  /* 0x0000003057577217 */ /* 0x000fe40003800200 */
[C---:B------:R-:W-:Y:S01]  /*7a50*/  IADD3 R48, R2.reuse, 0x8, RZ ;  /* 0x0000000802307810 */ /* 0x040fe20007ffe0ff */
[----:B------:R-:W3:Y:S01]  /*7a60*/  LDSM.16.M88.4 R36, [R134+0x1c00] ;  /* 0x001c00008624783b */ /* 0x000ee20000000200 */
[----:B------:R-:W-:-:S02]  /*7a70*/  IADD3 R44, R2, 0x1, RZ ;  /* 0x00000001022c7810 */ /* 0x000fc40007ffe0ff */
[----:B------:R-:W-:Y:S01]  /*7a80*/  IADD3 R47, R2, 0x9, RZ ;  /* 0x00000009022f7810 */ /* 0x000fe20007ffe0ff */
[----:B------:R-:W4:Y:S01]  /*7a90*/  LDSM.16.M88.4 R28, [R134+0x2000] ;  /* 0x00200000861c783b */ /* 0x000f220000000200 */
[CC--:B------:R-:W-:Y:S02]  /*7aa0*/  ISETP.GE.AND P3, PT, R48.reuse, R86.reuse, PT ;  /* 0x000000563000720c */ /* 0x0c0fe40003f66270 */
[-C--:B------:R-:W-:Y:S01]  /*7ab0*/  ISETP.GE.AND P1, PT, R48, R87.reuse, PT ;  /* 0x000000573000720c */ /* 0x080fe20003f26270 */
[----:B------:R-:W2:Y:S01]  /*7ac0*/  LDSM.16.M88.4 R20, [R134+0x2400] ;  /* 0x002400008614783b */ /* 0x000ea20000000200 */
[CC--:B------:R-:W-:Y:S02]  /*7ad0*/  ISETP.GE.AND P5, PT, R44.reuse, R86.reuse, PT ;  /* 0x000000562c00720c */ /* 0x0c0fe40003fa6270 */
[----:B------:R-:W-:Y:S01]  /*7ae0*/  ISETP.GE.AND P6, PT, R44, R87, PT ;  /* 0x000000572c00720c */ /* 0x000fe20003fc6270 */
[----:B------:R-:W2:Y:S01]  /*7af0*/  LDSM.16.M88.4 R12, [R134+0x2800] ;  /* 0x00280000860c783b */ /* 0x000ea20000000200 */
[----:B------:R-:W-:-:S02]  /*7b00*/  ISETP.GE.AND P0, PT, R47, R86, PT ;  /* 0x000000562f00720c */ /* 0x000fc40003f06270 */
[----:B------:R-:W-:Y:S01]  /*7b10*/  ISETP.GE.AND P4, PT, R47, R87, PT ;  /* 0x000000572f00720c */ /* 0x000fe20003f86270 */
[----:B------:R-:W3:Y:S01]  /*7b20*/  LDSM.16.M88.4 R76, [R134+0x2c00] ;  /* 0x002c0000864c783b */ /* 0x000ee20000000200 */
[C---:B------:R-:W-:Y:S02]  /*7b30*/  IADD3 R44, R2.reuse, 0x10, RZ ;  /* 0x00000010022c7810 */ /* 0x040fe40007ffe0ff */
[----:B------:R-:W-:Y:S01]  /*7b40*/  IADD3 R47, R2, 0x11, RZ ;  /* 0x00000011022f7810 */ /* 0x000fe20007ffe0ff */
[----:B------:R-:W-:Y:S01]  /*7b50*/  LDSM.16.M88.4 R92, [R135] ;  /* 0x00000000875c783b */ /* 0x000fe20000000200 */
[C---:B------:R-:W-:Y:S02]  /*7b60*/  IADD3 R130, R133.reuse, 0x400, RZ ;  /* 0x0000040085827810 */ /* 0x040fe40007ffe0ff */
[C---:B------:R-:W-:Y:S01]  /*7b70*/  IADD3 R129, R133.reuse, 0x800, RZ ;  /* 0x0000080085817810 */ /* 0x040fe20007ffe0ff */
[----:B------:R-:W4:Y:S01]  /*7b80*/  LDSM.16.M88.4 R88, [R133] ;  /* 0x000000008558783b */ /* 0x000f220000000200 */
[----:B------:R-:W-:-:S02]  /*7b90*/  IADD3 R128, R133, 0xc00, RZ ;  /* 0x00000c0085807810 */ /* 0x000fc40007ffe0ff */
[C---:B------:R-:W-:Y:S01]  /*7ba0*/  IADD3 R127, R133.reuse, 0x1000, RZ ;  /* 0x00001000857f7810 */ /* 0x040fe20007ffe0ff */
[----:B------:R-:W4:Y:S01]  /*7bb0*/  LDSM.16.M88.4 R80, [R133+0x400] ;  /* 0x000400008550783b */ /* 0x000f220000000200 */
[C---:B-1----:R-:W-:Y:S01]  /*7bc0*/  HMMA.16816.F32 R72, R4.reuse, R68, RZ ;  /* 0x000000440448723c */ /* 0x042fe200000018ff */
[C---:B------:R-:W-:Y:S02]  /*7bd0*/  IADD3 R126, R133.reuse, 0x1400, RZ ;  /* 0x00001400857e7810 */ /* 0x040fe40007ffe0ff */
[----:B------:R-:W-:Y:S01]  /*7be0*/  LDSM.16.M88.4 R48, [R133+0x1000] ;  /* 0x001000008530783b */ /* 0x000fe20000000200 */
[C---:B------:R-:W-:Y:S02]  /*7bf0*/  IADD3 R125, R133.reuse, 0x1800, RZ ;  /* 0x00001800857d7810 */ /* 0x040fe40007ffe0ff */
[----:B------:R-:W-:Y:S02]  /*7c00*/  IADD3 R124, R133, 0x1c00, RZ ;  /* 0x00001c00857c7810 */ /* 0x000fe40007ffe0ff */
[C---:B------:R-:W-:Y:S08]  /*7c10*/  HMMA.16816.F32 R68, R4.reuse, R70, RZ ;  /* 0x000000460444723c */ /* 0x040ff000000018ff */
[C---:B-----5:R-:W-:Y:S08]  /*7c20*/  HMMA.16816.F32 R64, R4.reuse, R60, RZ ;  /* 0x0000003c0440723c */ /* 0x060ff000000018ff */
[C---:B--2---:R-:W-:Y:S08]  /*7c30*/  HMMA.16816.F32 R56, R4.reuse, R52, RZ ;  /* 0x000000340438723c */ /* 0x044ff000000018ff */
        /* <DEDUP_REMOVED lines=14> */
[C---:B------:R-:W-:Y:S01]  /*7d20*/  HMMA.16816.F32 R72, R92.reuse, R88, R72 ;  /* 0x000000585c48723c */ /* 0x040fe20000001848 */
[----:B------:R-:W2:Y:S07]  /*7d30*/  LDSM.16.M88.4 R88, [R133+0xc00] ;  /* 0x000c00008558783b */ /* 0x000eae0000000200 */
[C---:B------:R-:W-:Y:S08]  /*7d40*/  HMMA.16816.F32 R64, R92.reuse, R80, R64 ;  /* 0x000000505c40723c */ /* 0x040ff00000001840 */
[----:B------:R-:W-:Y:S01]  /*7d50*/  FSEL R68, R68, -INF , !P3 ;  /* 0xff80000044447808 */ /* 0x000fe20005800000 */
[----:B------:R-:W-:Y:S01]  /*7d60*/  HMMA.16816.F32 R60, R92, R82, R60 ;  /* 0x000000525c3c723c */ /* 0x000fe2000000183c */
[----:B------:R-:W-:-:S02]  /*7d70*/  ISETP.GE.AND P3, PT, R44, R87, PT ;  /* 0x000000572c00720c */ /* 0x000fc40003f66270 */
[----:B------:R-:W-:-:S04]  /*7d80*/  FSEL R71, R71, -INF , !P4 ;  /* 0xff80000047477808 */ /* 0x000fc80006000000 */
[----:B------:R-:W-:Y:S01]  /*7d90*/  FSEL R75, R75, -INF , !P6 ;  /* 0xff8000004b4b7808 */ /* 0x000fe20007000000 */
[C---:B-1----:R-:W-:Y:S07]  /*7da0*/  HMMA.16816.F32 R56, R92.reuse, R76, R56 ;  /* 0x0000004c5c38723c */ /* 0x042fee0000001838 */
[----:B------:R-:W-:Y:S01]  /*7db0*/  FSEL R77, R70, -INF , !P1 ;  /* 0xff800000464d7808 */ /* 0x000fe20004800000 */
[----:B------:R-:W-:Y:S01]  /*7dc0*/  HMMA.16816.F32 R52, R92, R78, R52 ;  /* 0x0000004e5c34723c */ /* 0x000fe20000001834 */
[----:B------:R-:W-:-:S02]  /*7dd0*/  FSEL R76, R73, -INF , !P5 ;  /* 0xff800000494c7808 */ /* 0x000fc40006800000 */
[----:B------:R-:W-:Y:S02]  /*7de0*/  FSEL R70, R69, -INF , !P0 ;  /* 0xff80000045467808 */ /* 0x000fe40004000000 */
[-C--:B------:R-:W-:Y:S02]  /*7df0*/  ISETP.GE.AND P5, PT, R44, R86.reuse, PT ;  /* 0x000000562c00720c */ /* 0x080fe40003fa6270 */
[C---:B------:R-:W-:Y:S01]  /*7e00*/  ISETP.GE.AND P1, PT, R47.reuse, R86, PT ;  /* 0x000000562f00720c */ /* 0x040fe20003f26270 */
[----:B--2---:R-:W-:Y:S01]  /*7e10*/  HMMA.16816.F32 R40, R92, R88, R40 ;  /* 0x000000585c28723c */ /* 0x004fe20000001828 */
[----:B------:R-:W-:Y:S02]  /*7e20*/  ISETP.GE.AND P0, PT, R47, R87, PT ;  /* 0x000000572f00720c */ /* 0x000fe40003f06270 */
[----:B------:R-:W-:Y:S02]  /*7e30*/  FSEL R80, R64, -INF , !P5 ;  /* 0xff80000040507808 */ /* 0x000fe40006800000 */
[----:B------:R-:W-:-:S02]  /*7e40*/  FSEL R69, R66, -INF , !P3 ;  /* 0xff80000042457808 */ /* 0x000fc40005800000 */
[----:B------:R-:W-:Y:S01]  /*7e50*/  FSEL R78, R65, -INF , !P1 ;  /* 0xff800000414e7808 */ /* 0x000fe20004800000 */
[C---:B------:R-:W-:Y:S01]  /*7e60*/  HMMA.16816.F32 R36, R92.reuse, R90, R36 ;  /* 0x0000005a5c24723c */ /* 0x040fe20000001824 */
[----:B------:R-:W-:Y:S02]  /*7e70*/  FSEL R83, R67, -INF , !P0 ;  /* 0xff80000043537808 */ /* 0x000fe40004000000 */
[----:B------:R-:W1:Y:S01]  /*7e80*/  LDSM.16.M88.4 R64, [R133+0x1400] ;  /* 0x001400008540783b */ /* 0x000e620000000200 */
[C---:B------:R-:W-:Y:S02]  /*7e90*/  IADD3 R44, R2.reuse, 0x18, RZ ;  /* 0x00000018022c7810 */ /* 0x040fe40007ffe0ff */
[----:B------:R-:W-:Y:S02]  /*7ea0*/  IADD3 R47, R2, 0x19, RZ ;  /* 0x00000019022f7810 */ /* 0x000fe40007ffe0ff */
[C---:B------:R-:W-:Y:S01]  /*7eb0*/  ISETP.GE.AND P4, PT, R44.reuse, R86, PT ;  /* 0x000000562c00720c */ /* 0x040fe20003f86270 */
[----:B------:R-:W-:Y:S01]  /*7ec0*/  HMMA.16816.F32 R32, R92, R48, R32 ;  /* 0x000000305c20723c */ /* 0x000fe20000001820 */
[----:B------:R-:W-:-:S02]  /*7ed0*/  ISETP.GE.AND P5, PT, R44, R87, PT ;  /* 0x000000572c00720c */ /* 0x000fc40003fa6270 */
[C---:B------:R-:W-:Y:S02]  /*7ee0*/  ISETP.GE.AND P3, PT, R47.reuse, R86, PT ;  /* 0x000000562f00720c */ /* 0x040fe40003f66270 */
[----:B------:R-:W-:Y:S02]  /*7ef0*/  ISETP.GE.AND P1, PT, R47, R87, PT ;  /* 0x000000572f00720c */ /* 0x000fe40003f26270 */
[C---:B------:R-:W-:Y:S01]  /*7f00*/  IADD3 R44, R2.reuse, 0x20, RZ ;  /* 0x00000020022c7810 */ /* 0x040fe20007ffe0ff */
[----:B------:R-:W-:Y:S01]  /*7f10*/  HMMA.16816.F32 R28, R92, R50, R28 ;  /* 0x000000325c1c723c */ /* 0x000fe2000000181c */
[----:B------:R-:W-:Y:S01]  /*7f20*/  IADD3 R47, R2, 0x21, RZ ;  /* 0x00000021022f7810 */ /* 0x000fe20007ffe0ff */
[----:B------:R-:W2:Y:S01]  /*7f30*/  LDSM.16.M88.4 R48, [R133+0x1800] ;  /* 0x001800008530783b */ /* 0x000ea20000000200 */
        /* <DEDUP_REMOVED lines=12> */
[----:B-1----:R-:W-:Y:S01]  /*8000*/  HMMA.16816.F32 R24, R92, R64, R24 ;  /* 0x000000405c18723c */ /* 0x002fe20000001818 */
[----:B------:R-:W-:Y:S02]  /*8010*/  FSEL R60, R57, -INF , !P5 ;  /* 0xff800000393c7808 */ /* 0x000fe40006800000 */
[----:B------:R-:W-:-:S02]  /*8020*/  ISETP.GE.AND P1, PT, R44, R86, PT ;  /* 0x000000562c00720c */ /* 0x000fc40003f26270 */
[-C--:B------:R-:W-:Y:S02]  /*8030*/  ISETP.GE.AND P0, PT, R44, R87.reuse, PT ;  /* 0x000000572c00720c */ /* 0x080fe40003f06270 */
[C---:B------:R-:W-:Y:S01]  /*8040*/  ISETP.GE.AND P4, PT, R47.reuse, R86, PT ;  /* 0x000000562f00720c */ /* 0x040fe20003f86270 */
[C---:B------:R-:W-:Y:S01]  /*8050*/  HMMA.16816.F32 R20, R92.reuse, R66, R20 ;  /* 0x000000425c14723c */ /* 0x040fe20000001814 */
[----:B------:R-:W-:Y:S02]  /*8060*/  ISETP.GE.AND P5, PT, R47, R87, PT ;  /* 0x000000572f00720c */ /* 0x000fe40003fa6270 */
[C---:B------:R-:W-:Y:S02]  /*8070*/  IADD3 R44, R2.reuse, 0x30, RZ ;  /* 0x00000030022c7810 */ /* 0x040fe40007ffe0ff */
[----:B------:R-:W-:Y:S02]  /*8080*/  IADD3 R47, R2, 0x31, RZ ;  /* 0x00000031022f7810 */ /* 0x000fe40007ffe0ff */
[----:B------:R-:W-:Y:S01]  /*8090*/  FSEL R63, R59, -INF , !P3 ;  /* 0xff8000003b3f7808 */ /* 0x000fe20005800000 */
[----:B--2---:R-:W-:Y:S01]  /*80a0*/  HMMA.16816.F32 R16, R92, R48, R16 ;  /* 0x000000305c10723c */ /* 0x004fe20000001810 */
        /* <DEDUP_REMOVED lines=18> */
[----:B------:R-:W-:Y:S02]  /*81d0*/  FSEL R58, R36, -INF , !P5 ;  /* 0xff800000243a7808 */ /* 0x000fe40006800000 */
[----:B------:R-:W-:-:S02]  /*81e0*/  FSEL R59, R38, -INF , !P3 ;  /* 0xff800000263b7808 */ /* 0x000fc40005800000 */
[----:B------:R-:W-:Y:S02]  /*81f0*/  FSEL R62, R37, -INF , !P1 ;  /* 0xff800000253e7808 */ /* 0x000fe40004800000 */
[----:B------:R-:W-:Y:S02]  /*8200*/  FSEL R65, R39, -INF , !P0 ;  /* 0xff80000027417808 */ /* 0x000fe40004000000 */
[----:B------:R-:W1:Y:S01]  /*8210*/  LDSM.16.M88.4 R36, [R133+0x1c00] ;  /* 0x001c00008524783b */ /* 0x000e620000000200 */
[----:B------:R-:W-:Y:S01]  /*8220*/  IADD3 R40, R2, 0x40, RZ ;  /* 0x0000004002287810 */ /* 0x000fe20007ffe0ff */
[----:B------:R-:W-:-:S04]  /*8230*/  DEPBAR.LE SB0, 0x0 ;  /* 0x000080000000791a */ /* 0x000fc80000000000 */
[----:B------:R-:W-:Y:S02]  /*8240*/  IADD3 R41, R2, 0x41, RZ ;  /* 0x0000004102297810 */ /* 0x000fe40007ffe0ff */
[----:B------:R-:W-:Y:S01]  /*8250*/  FSEL R57, R43, -INF , !P4 ;  /* 0xff8000002b397808 */ /* 0x000fe20006000000 */
[----:B------:R-:W-:Y:S01]  /*8260*/  BAR.SYNC.DEFER_BLOCKING 0x0 ;  /* 0x0000000000007b1d */ /* 0x000fe20000010000 */
[CC--:B------:R-:W-:Y:S02]  /*8270*/  ISETP.GE.AND P4, PT, R40.reuse, R86.reuse, PT ;  /* 0x000000562800720c */ /* 0x0c0fe40003f86270 */
[----:B------:R-:W-:Y:S02]  /*8280*/  ISETP.GE.AND P5, PT, R40, R87, PT ;  /* 0x000000572800720c */ /* 0x000fe40003fa6270 */
[----:B------:R-:W-:Y:S02]  /*8290*/  IADD3 R40, R2, 0x48, RZ ;  /* 0x0000004802287810 */ /* 0x000fe40007ffe0ff */
[----:B------:R-:W-:-:S02]  /*82a0*/  ISETP.GE.AND P3, PT, R41, R86, PT ;  /* 0x000000562900720c */ /* 0x000fc40003f66270 */
[----:B------:R-:W-:Y:S02]  /*82b0*/  IADD3 R42, R2, 0x49, RZ ;  /* 0x00000049022a7810 */ /* 0x000fe40007ffe0ff */
[-C--:B------:R-:W-:Y:S02]  /*82c0*/  ISETP.GE.AND P1, PT, R41, R87.reuse, PT ;  /* 0x000000572900720c */ /* 0x080fe40003f26270 */
[----:B------:R-:W-:Y:S02]  /*82d0*/  ISETP.GE.AND P0, PT, R40, R86, PT ;  /* 0x000000562800720c */ /* 0x000fe40003f06270 */
[----:B------:R-:W-:Y:S02]  /*82e0*/  FSEL R32, R32, -INF , !P4 ;  /* 0xff80000020207808 */ /* 0x000fe40006000000 */
[----:B------:R-:W-:Y:S02]  /*82f0*/  FSEL R47, R34, -INF , !P5 ;  /* 0xff800000222f7808 */ /* 0x000fe40006800000 */
[----:B------:R-:W-:-:S02]  /*8300*/  ISETP.GE.AND P4, PT, R40, R87, PT ;  /* 0x000000572800720c */ /* 0x000fc40003f86270 */
[C---:B------:R-:W-:Y:S02]  /*8310*/  IADD3 R41, R2.reuse, 0x50, RZ ;  /* 0x0000005002297810 */ /* 0x040fe40007ffe0ff */
[----:B------:R-:W-:Y:S02]  /*8320*/  FSEL R34, R33, -INF , !P3 ;  /* 0xff80000021227808 */ /* 0x000fe40005800000 */
[----:B------:R-:W-:Y:S02]  /*8330*/  IADD3 R33, R2, 0x51, RZ ;  /* 0x0000005102217810 */ /* 0x000fe40007ffe0ff */
[----:B------:R-:W-:Y:S02]  /*8340*/  ISETP.GE.AND P5, PT, R42, R86, PT ;  /* 0x000000562a00720c */ /* 0x000fe40003fa6270 */
[----:B------:R-:W-:Y:S02]  /*8350*/  FSEL R40, R28, -INF , !P0 ;  /* 0xff8000001c287808 */ /* 0x000fe40004000000 */
[----:B------:R-:W-:Y:S01]  /*8360*/  ISETP.GE.AND P0, PT, R41, R87, PT ;  /* 0x000000572900720c */ /* 0x000fe20003f06270 */
[----:B-1----:R-:W-:Y:S01]  /*8370*/  HMMA.16816.F32 R8, R92, R36, R8 ;  /* 0x000000245c08723c */ /* 0x002fe20000001808 */
[----:B------:R-:W-:-:S02]  /*8380*/  FSEL R43, R30, -INF , !P4 ;  /* 0xff8000001e2b7808 */ /* 0x000fc40006000000 */
[----:B------:R-:W-:Y:S02]  /*8390*/  ISETP.GE.AND P3, PT, R42, R87, PT ;  /* 0x000000572a00720c */ /* 0x000fe40003f66270 */
[----:B------:R-:W-:Y:S02]  /*83a0*/  FSEL R53, R35, -INF , !P1 ;  /* 0xff80000023357808 */ /* 0x000fe40004800000 */
[-C--:B------:R-:W-:Y:S01]  /*83b0*/  ISETP.GE.AND P4, PT, R33, R86.reuse, PT ;  /* 0x000000562100720c */ /* 0x080fe20003f86270 */
[----:B------:R-:W-:Y:S01]  /*83c0*/  HMMA.16816.F32 R36, R92, R38, R4 ;  /* 0x000000265c24723c */ /* 0x000fe20000001804 */
[----:B------:R-:W-:Y:S02]  /*83d0*/  ISETP.GE.AND P1, PT, R41, R86, PT ;  /* 0x000000562900720c */ /* 0x000fe40003f26270 */
[----:B------:R-:W-:Y:S02]  /*83e0*/  FSEL R42, R29, -INF , !P5 ;  /* 0xff8000001d2a7808 */ /* 0x000fe40006800000 */
[----:B------:R-:W-:-:S02]  /*83f0*/  IADD3 R28, R2, 0x58, RZ ;  /* 0x00000058021c7810 */ /* 0x000fc40007ffe0ff */
[----:B------:R-:W-:Y:S02]  /*8400*/  ISETP.GE.AND P5, PT, R33, R87, PT ;  /* 0x000000572100720c */ /* 0x000fe40003fa6270 */
[----:B------:R-:W-:Y:S02]  /*8410*/  IADD3 R30, R2, 0x59, RZ ;  /* 0x00000059021e7810 */ /* 0x000fe40007ffe0ff */
[----:B------:R-:W-:Y:S02]  /*8420*/  FSEL R29, R26, -INF , !P0 ;  /* 0xff8000001a1d7808 */ /* 0x000fe40004000000 */
[----:B------:R-:W-:Y:S02]  /*8430*/  FSEL R49, R31, -INF , !P3 ;  /* 0xff8000001f317808 */ /* 0x000fe40005800000 */
[----:B------:R-:W-:Y:S02]  /*8440*/  FSEL R26, R25, -INF , !P4 ;  /* 0xff800000191a7808 */ /* 0x000fe40006000000 */
[----:B------:R-:W-:-:S02]  /*8450*/  ISETP.GE.AND P3, PT, R28, R86, PT ;  /* 0x000000561c00720c */ /* 0x000fc40003f66270 */
[----:B------:R-:W-:Y:S02]  /*8460*/  FSEL R24, R24, -INF , !P1 ;  /* 0xff80000018187808 */ /* 0x000fe40004800000 */
[----:B------:R-:W-:Y:S02]  /*8470*/  IADD3 R25, R2, 0x60, RZ ;  /* 0x0000006002197810 */ /* 0x000fe40007ffe0ff */
[----:B------:R-:W-:Y:S02]  /*8480*/  ISETP.GE.AND P1, PT, R28, R87, PT ;  /* 0x000000571c00720c */ /* 0x000fe40003f26270 */
[----:B------:R-:W-:Y:S02]  /*8490*/  ISETP.GE.AND P0, PT, R30, R86, PT ;  /* 0x000000561e00720c */ /* 0x000fe40003f06270 */
[----:B------:R-:W-:Y:S02]  /*84a0*/  FSEL R31, R27, -INF , !P5 ;  /* 0xff8000001b1f7808 */ /* 0x000fe40006800000 */
[----:B------:R-:W-:-:S02]  /*84b0*/  IADD3 R27, R2, 0x61, RZ ;  /* 0x00000061021b7810 */ /* 0x000fc40007ffe0ff */
[-C--:B------:R-:W-:Y:S02]  /*84c0*/  ISETP.GE.AND P4, PT, R30, R87.reuse, PT ;  /* 0x000000571e00720c */ /* 0x080fe40003f86270 */
[C---:B------:R-:W-:Y:S02]  /*84d0*/  ISETP.GE.AND P5, PT, R25.reuse, R86, PT ;  /* 0x000000561900720c */ /* 0x040fe40003fa6270 */
[----:B------:R-:W-:Y:S02]  /*84e0*/  FSEL R28, R20, -INF , !P3 ;  /* 0xff800000141c7808 */ /* 0x000fe40005800000 */
[----:B------:R-:W-:Y:S02]  /*84f0*/  ISETP.GE.AND P3, PT, R25, R87, PT ;  /* 0x000000571900720c */ /* 0x000fe40003f66270 */
[----:B------:R-:W-:Y:S02]  /*8500*/  FSEL R33, R22, -INF , !P1 ;  /* 0xff80000016217808 */ /* 0x000fe40004800000 */
[----:B------:R-:W-:-:S02]  /*8510*/  FSEL R30, R21, -INF , !P0 ;  /* 0xff800000151e7808 */ /* 0x000fc40004000000 */
[C---:B------:R-:W-:Y:S02]  /*8520*/  IADD3 R20, R2.reuse, 0x68, RZ ;  /* 0x0000006802147810 */ /* 0x040fe40007ffe0ff */
[----:B------:R-:W-:Y:S02]  /*8530*/  ISETP.GE.AND P1, PT, R27, R86, PT ;  /* 0x000000561b00720c */ /* 0x000fe40003f26270 */
[----:B------:R-:W-:Y:S02]  /*8540*/  IADD3 R21, R2, 0x69, RZ ;  /* 0x0000006902157810 */ /* 0x000fe40007ffe0ff */
[----:B------:R-:W-:Y:S02]  /*8550*/  FSEL R16, R16, -INF , !P5 ;  /* 0xff80000010107808 */ /* 0x000fe40006800000 */
[----:B------:R-:W-:Y:S02]  /*8560*/  ISETP.GE.AND P5, PT, R20, R87, PT ;  /* 0x000000571400720c */ /* 0x000fe40003fa6270 */
[----:B------:R-:W-:-:S02]  /*8570*/  FSEL R25, R18, -INF , !P3 ;  /* 0xff80000012197808 */ /* 0x000fc40005800000 */
[----:B------:R-:W-:Y:S02]  /*8580*/  ISETP.GE.AND P3, PT, R21, R86, PT ;  /* 0x000000561500720c */ /* 0x000fe40003f66270 */
[----:B------:R-:W-:Y:S02]  /*8590*/  FSEL R18, R17, -INF , !P1 ;  /* 0xff80000011127808 */ /* 0x000fe40004800000 */
[C---:B------:R-:W-:Y:S02]  /*85a0*/  IADD3 R17, R2.reuse, 0x71, RZ ;  /* 0x0000007102117810 */ /* 0x040fe40007ffe0ff */
[----:B------:R-:W-:Y:S02]  /*85b0*/  ISETP.GE.AND P1, PT, R21, R87, PT ;  /* 0x000000571500720c */ /* 0x000fe40003f26270 */
[----:B------:R-:W-:Y:S02]  /*85c0*/  IADD3 R4, R2, 0x78, RZ ;  /* 0x0000007802047810 */ /* 0x000fe40007ffe0ff */
[----:B------:R-:W-:-:S02]  /*85d0*/  FSEL R35, R14, -INF , !P5 ;  /* 0xff8000000e237808 */ /* 0x000fc40006800000 */
[----:B------:R-:W-:Y:S02]  /*85e0*/  FSEL R14, R13, -INF , !P3 ;  /* 0xff8000000d0e7808 */ /* 0x000fe40005800000 */
[C---:B------:R-:W-:Y:S02]  /*85f0*/  ISETP.GE.AND P5, PT, R17.reuse, R86, PT ;  /* 0x000000561100720c */ /* 0x040fe40003fa6270 */
[-C--:B------:R-:W-:Y:S02]  /*8600*/  ISETP.GE.AND P3, PT, R17, R87.reuse, PT ;  /* 0x000000571100720c */ /* 0x080fe40003f66270 */
[----:B------:R-:W-:Y:S02]  /*8610*/  FSEL R17, R15, -INF , !P1 ;  /* 0xff8000000f117808 */ /* 0x000fe40004800000 */
[----:B------:R-:W-:Y:S02]  /*8620*/  FSEL R41, R23, -INF , !P4 ;  /* 0xff80000017297808 */ /* 0x000fe40006000000 */
[----:B------:R-:W-:-:S02]  /*8630*/  ISETP.GE.AND P1, PT, R4, R87, PT ;  /* 0x000000570400720c */ /* 0x000fc40003f26270 */
[----:B------:R-:W-:Y:S02]  /*8640*/  ISETP.GE.AND P0, PT, R27, R87, PT ;  /* 0x000000571b00720c */ /* 0x000fe40003f06270 */
[----:B------:R-:W-:Y:S02]  /*8650*/  ISETP.GE.AND P4, PT, R20, R86, PT ;  /* 0x000000561400720c */ /* 0x000fe40003f86270 */
[----:B------:R-:W-:Y:S02]  /*8660*/  IADD3 R20, R2, 0x70, RZ ;  /* 0x0000007002147810 */ /* 0x000fe40007ffe0ff */
[----:B------:R-:W-:Y:S02]  /*8670*/  FSEL R21, R38, -INF , !P1 ;  /* 0xff80000026157808 */ /* 0x000fe40004800000 */
[----:B------:R-:W-:Y:S02]  /*8680*/  FSEL R19, R19, -INF , !P0 ;  /* 0xff80000013137808 */ /* 0x000fe40004000000 */
[----:B------:R-:W-:-:S02]  /*8690*/  ISETP.GT.AND P1, PT, R150, R137, PT ;  /* 0x000000899600720c */ /* 0x000fc40003f24270 */
[-C--:B------:R-:W-:Y:S02]  /*86a0*/  ISETP.GE.AND P0, PT, R20, R86.reuse, PT ;  /* 0x000000561400720c */ /* 0x080fe40003f06270 */
[----:B------:R-:W-:Y:S02]  /*86b0*/  FSEL R12, R12, -INF , !P4 ;  /* 0xff8000000c0c7808 */ /* 0x000fe40006000000 */
[----:B------:R-:W-:Y:S02]  /*86c0*/  FSEL R48, R8, -INF , !P0 ;  /* 0xff80000008307808 */ /* 0x000fe40004000000 */
[----:B------:R-:W-:Y:S02]  /*86d0*/  ISETP.GE.AND P4, PT, R20, R87, PT ;  /* 0x000000571400720c */ /* 0x000fe40003f86270 */
[-C--:B------:R-:W-:Y:S02]  /*86e0*/  ISETP.GE.AND P6, PT, R4, R86.reuse, PT ;  /* 0x000000560400720c */ /* 0x080fe40003fc6270 */
[----:B------:R-:W-:-:S02]  /*86f0*/  ISETP.GE.AND P0, PT, R2, R86, PT ;  /* 0x000000560200720c */ /* 0x000fc40003f06270 */
[----:B------:R-:W-:Y:S02]  /*8700*/  IADD3 R4, R2, 0x79, RZ ;  /* 0x0000007902047810 */ /* 0x000fe40007ffe0ff */
[----:B------:R-:W-:Y:S02]  /*8710*/  FSEL R23, R10, -INF , !P4 ;  /* 0xff8000000a177808 */ /* 0x000fe40006000000 */
[----:B------:R-:W-:Y:S02]  /*8720*/  FSEL R44, R9, -INF , !P5 ;  /* 0xff800000092c7808 */ /* 0x000fe40006800000 */
[----:B------:R-:W-:Y:S02]  /*8730*/  FSEL R72, R72, -INF , !P0 ;  /* 0xff80000048487808 */ /* 0x000fe40004000000 */
[----:B------:R-:W-:Y:S02]  /*8740*/  ISETP.GE.AND P4, PT, R2, R87, PT ;  /* 0x000000570200720c */ /* 0x000fe40003f86270 */
[----:B------:R-:W-:-:S02]  /*8750*/  ISETP.GE.AND P5, PT, R4, R86, PT ;  /* 0x000000560400720c */ /* 0x000fc40003fa6270 */
[----:B------:R-:W-:Y:S01]  /*8760*/  ISETP.GE.AND P0, PT, R4, R87, PT ;  /* 0x000000570400720c */ /* 0x000fe20003f06270 */
[----:B------:R-:W-:Y:S01]  /*8770*/  IMAD.IADD R4, R0, 0x1, R105 ;  /* 0x0000000100047824 */ /* 0x000fe200078e0269 */
[----:B------:R-:W-:Y:S02]  /*8780*/  FSEL R74, R74, -INF , !P4 ;  /* 0xff8000004a4a7808 */ /* 0x000fe40006000000 */
        /* <DEDUP_REMOVED lines=64> */
.L_x_3988:
[----:B------:R-:W-:-:S05]  /*8b90*/  IMAD.MOV.U32 R9, RZ, RZ, c[0x0][0x198] ;  /* 0x00006600ff097624 */ /* 0x000fca00078e00ff */
[----:B------:R-:W-:-:S04]  /*8ba0*/  LEA R9, -R9, RZ, 0x7 ;  /* 0x000000ff09097211 */ /* 0x000fc800078e39ff */
[----:B------:R-:W-:Y:S02]  /*8bb0*/  SHF.R.S32.HI R0, RZ, 0x1f, R9 ;  /* 0x0000001fff007819 */ /* 0x000fe40000011409 */
.L_x_3989:
        /* <DEDUP_REMOVED lines=48> */
.L_x_3991:
[----:B------:R-:W-:Y:S05]  /*8ec0*/  BSYNC B0 ;  /* 0x0000000000007941 */ /* 0x000fea0003800000 */
.L_x_3990:
[----:B------:R-:W0:Y:S01]  /*8ed0*/  LDGDEPBAR ;  /* 0x00000000000079af */ /* 0x000e220000000000 */
[----:B------:R-:W-:-:S04]  /*8ee0*/  LEA R148, P0, R9, R148, 0x1 ;  /* 0x0000009409947211 */ /* 0x000fc800078008ff */
[----:B------:R-:W-:Y:S02]  /*8ef0*/  LEA.HI.X R147, R9, R147, R0, 0x1, P0 ;  /* 0x0000009309937211 */ /* 0x000fe400000f0c00 */
.L_x_3987:
        /* <DEDUP_REMOVED lines=58> */
[----:B--2---:R-:W-:Y:S02]  /*92a0*/  FMNMX.FTZ R6, R36, R5, !PT ;  /* 0x0000000524067209 */ /* 0x004fe40007810000 */
[----:B------:R-:W-:-:S02]  /*92b0*/  FMNMX.FTZ R5, R21, R0, !PT ;  /* 0x0000000015057209 */ /* 0x000fc40007810000 */
[----:B------:R-:W-:Y:S02]  /*92c0*/  FMNMX.FTZ R6, R37, R6, !PT ;  /* 0x0000000625067209 */ /* 0x000fe40007810000 */
[----:B------:R-:W-:-:S03]  /*92d0*/  SHF.L.U32 R132, R4, 0x1, RZ ;  /* 0x0000000104847819 */ /* 0x000fc600000006ff */
[----:B------:R-:W2:Y:S01]  /*92e0*/  SHFL.BFLY PT, R7, R6, 0x2, 0x1f ;  /* 0x0c401f0006077f89 */ /* 0x000ea200000e0000 */
[----:B------:R-:W-:-:S03]  /*92f0*/  IADD3 R131, R3, R132, RZ ;  /* 0x0000008403837210 */ /* 0x000fc60007ffe0ff */
[----:B-1----:R-:W-:Y:S01]  /*9300*/  LDSM.16.MT88.4 R8, [R132+0x3400] ;  /* 0x003400008408783b */ /* 0x002fe20000004200 */
[----:B--2---:R-:W-:Y:S02]  /*9310*/  FMNMX.FTZ R7, R6, R7, !PT ;  /* 0x0000000706077209 */ /* 0x004fe40007810000 */
        /* <DEDUP_REMOVED lines=31> */
[----:B------:R-:W-:Y:S01]  /*9510*/  MUFU.EX2 R100, R100 ;  /* 0x0000006400647308 */ /* 0x000fe20000000800 */
[--C-:B------:R-:W-:Y:S02]  /*9520*/  FFMA.FTZ R104, R74, c[0x0][0x23c], -R22.reuse ;  /* 0x00008f004a687a23 */ /* 0x100fe40000010816 */
[--C-:B------:R-:W-:Y:S02]  /*9530*/  FFMA.FTZ R101, R75, c[0x0][0x23c], -R22.reuse ;  /* 0x00008f004b657a23 */ /* 0x100fe40000010816 */
[----:B------:R-:W2:Y:S01]  /*9540*/  LDSM.16.MT88.4 R72, [R132+0x3000] ;  /* 0x003000008448783b */ /* 0x000ea20000004200 */
[----:B------:R-:W-:-:S02]  /*9550*/  FFMA.FTZ R93, R77, c[0x0][0x23c], -R22 ;  /* 0x00008f004d5d7a23 */ /* 0x000fc40000010816 */
[--C-:B------:R-:W-:Y:S01]  /*9560*/  FFMA.FTZ R94, R71, c[0x0][0x23c], -R22.reuse ;  /* 0x00008f00475e7a23 */ /* 0x100fe20000010816 */
[----:B------:R-:W3:Y:S01]  /*9570*/  MUFU.EX2 R67, R67 ;  /* 0x0000004300437308 */ /* 0x000ee20000000800 */
[----:B-1----:R-:W-:Y:S01]  /*9580*/  F2FP.PACK_AB R4, R95, R102 ;  /* 0x000000665f04723e */ /* 0x002fe200000000ff */
        /* <DEDUP_REMOVED lines=8> */
[----:B------:R-:W1:Y:S01]  /*9610*/  MUFU.EX2 R101, R101 ;  /* 0x0000006500657308 */ /* 0x000e620000000800 */
[----:B---3--:R-:W-:Y:S01]  /*9620*/  F2FP.PACK_AB R6, R67, R100 ;  /* 0x000000644306723e */ /* 0x008fe200000000ff */
[----:B------:R-:W-:Y:S02]  /*9630*/  FFMA.FTZ R56, R91, c[0x0][0x23c], -R22 ;  /* 0x00008f005b387a23 */ /* 0x000fe40000010816 */
[--C-:B------:R-:W-:Y:S02]  /*9640*/  FFMA.FTZ R91, R52, c[0x0][0x23c], -R39.reuse ;  /* 0x00008f00345b7a23 */ /* 0x100fe40000010827 */
[----:B------:R-:W-:-:S02]  /*9650*/  FFMA.FTZ R52, R62, c[0x0][0x23c], -R39 ;  /* 0x00008f003e347a23 */ /* 0x000fc40000010827 */
[----:B------:R-:W-:Y:S01]  /*9660*/  MUFU.EX2 R93, R93 ;  /* 0x0000005d005d7308 */ /* 0x000fe20000000800 */
        /* <DEDUP_REMOVED lines=10> */
[----:B------:R-:W-:Y:S02]  /*9710*/  FFMA.FTZ R59, R40, c[0x0][0x23c], -R39 ;  /* 0x00008f00283b7a23 */ /* 0x000fe40000010827 */
[--C-:B------:R-:W-:Y:S02]  /*9720*/  FFMA.FTZ R42, R47, c[0x0][0x23c], -R22.reuse ;  /* 0x00008f002f2a7a23 */ /* 0x100fe40000010816 */
[--C-:B------:R-:W-:Y:S02]  /*9730*/  FFMA.FTZ R47, R53, c[0x0][0x23c], -R22.reuse ;  /* 0x00008f00352f7a23 */ /* 0x100fe40000010816 */
[--C-:B------:R-:W-:Y:S01]  /*9740*/  FFMA.FTZ R43, R43, c[0x0][0x23c], -R22.reuse ;  /* 0x00008f002b2b7a23 */ /* 0x100fe20000010816 */
[----:B---3--:R-:W-:Y:S01]  /*9750*/  F2FP.PACK_AB R7, R94, R93 ;  /* 0x0000005d5e07723e */ /* 0x008fe200000000ff */
[----:B------:R-:W1:Y:S01]  /*9760*/  MUFU.EX2 R15, R15 ;  /* 0x0000000f000f7308 */ /* 0x000e620000000800 */
[----:B------:R-:W-:-:S02]  /*9770*/  FFMA.FTZ R40, R49, c[0x0][0x23c], -R22 ;  /* 0x00008f0031287a23 */ /* 0x000fc40000010816 */
[----:B------:R-:W-:Y:S02]  /*9780*/  FADD.FTZ R95, R102, R95 ;  /* 0x0000005f665f7221 */ /* 0x000fe40000010000 */
[----:B------:R-:W-:Y:S01]  /*9790*/  FFMA.FTZ R53, R24, c[0x0][0x23c], -R39 ;  /* 0x00008f0018357a23 */ /* 0x000fe20000010827 */
[C---:B--2---:R-:W-:Y:S01]  /*97a0*/  HMMA.16816.F32 R68, R4.reuse, R72, RZ ;  /* 0x000000480444723c */ /* 0x044fe200000018ff */
[----:B------:R-:W-:Y:S01]  /*97b0*/  FADD.FTZ R100, R100, R95 ;  /* 0x0000005f64647221 */ /* 0x000fe20000010000 */
[----:B------:R-:W2:Y:S01]  /*97c0*/  MUFU.EX2 R13, R13 ;  /* 0x0000000d000d7308 */ /* 0x000ea20000000800 */
[--C-:B------:R-:W-:Y:S02]  /*97d0*/  FFMA.FTZ R49, R28, c[0x0][0x23c], -R39.reuse ;  /* 0x00008f001c317a23 */ /* 0x100fe40000010827 */
[----:B------:R-:W-:Y:S02]  /*97e0*/  FADD.FTZ R67, R67, R100 ;  /* 0x0000006443437221 */ /* 0x000fe40000010000 */
[----:B------:R-:W-:Y:S01]  /*97f0*/  FFMA.FTZ R24, R30, c[0x0][0x23c], -R39 ;  /* 0x00008f001e187a23 */ /* 0x000fe20000010827 */
[----:B------:R-:W-:Y:S01]  /*9800*/  HMMA.16816.F32 R72, R4, R74, RZ ;  /* 0x0000004a0448723c */ /* 0x000fe200000018ff */
[----:B------:R-:W-:Y:S01]  /*9810*/  FADD.FTZ R104, R104, R101 ;  /* 0x0000006568687221 */ /* 0x000fe20000010000 */
[----:B------:R-:W-:Y:S01]  /*9820*/  MUFU.EX2 R51, R51 ;  /* 0x0000003300337308 */ /* 0x000fe20000000800 */
[----:B-1----:R-:W-:Y:S01]  /*9830*/  F2FP.PACK_AB R80, R15, R92 ;  /* 0x0000005c0f50723e */ /* 0x002fe200000000ff */
[----:B------:R-:W-:-:S02]  /*9840*/  FADD.FTZ R92, R92, R67 ;  /* 0x000000435c5c7221 */ /* 0x000fc40000010000 */
[--C-:B------:R-:W-:Y:S02]  /*9850*/  FFMA.FTZ R67, R29, c[0x0][0x23c], -R22.reuse ;  /* 0x00008f001d437a23 */ /* 0x100fe40000010816 */
[--C-:B------:R-:W-:Y:S02]  /*9860*/  FFMA.FTZ R30, R31, c[0x0][0x23c], -R22.reuse ;  /* 0x00008f001f1e7a23 */ /* 0x100fe40000010816 */
[----:B------:R-:W1:Y:S01]  /*9870*/  MUFU.EX2 R50, R50 ;  /* 0x0000003200327308 */ /* 0x000e620000000800 */
[----:B--2---:R-:W-:Y:S01]  /*9880*/  F2FP.PACK_AB R82, R13, R38 ;  /* 0x000000260d52723e */ /* 0x004fe200000000ff */
[--C-:B------:R-:W-:Y:S02]  /*9890*/  FFMA.FTZ R29, R33, c[0x0][0x23c], -R22.reuse ;  /* 0x00008f00211d7a23 */ /* 0x100fe40000010816 */
[----:B------:R-:W-:Y:S02]  /*98a0*/  FFMA.FTZ R28, R41, c[0x0][0x23c], -R22 ;  /* 0x00008f00291c7a23 */ /* 0x000fe40000010816 */
[----:B------:R-:W-:-:S02]  /*98b0*/  FADD.FTZ R93, R93, R104 ;  /* 0x000000685d5d7221 */ /* 0x000fc40000010000 */
[----:B------:R-:W2:Y:S01]  /*98c0*/  MUFU.EX2 R45, R45 ;  /* 0x0000002d002d7308 */ /* 0x000ea20000000800 */
[----:B------:R-:W-:Y:S02]  /*98d0*/  FADD.FTZ R15, R15, R92 ;  /* 0x0000005c0f0f7221 */ /* 0x000fe40000010000 */
[----:B------:R-:W-:Y:S02]  /*98e0*/  FADD.FTZ R94, R94, R93 ;  /* 0x0000005d5e5e7221 */ /* 0x000fe40000010000 */
[----:B------:R-:W-:Y:S02]  /*98f0*/  FADD.FTZ R38, R38, R15 ;  /* 0x0000000f26267221 */ /* 0x000fe40000010000 */
[----:B------:R-:W-:Y:S01]  /*9900*/  FFMA.FTZ R33, R12, c[0x0][0x23c], -R39 ;  /* 0x00008f000c217a23 */ /* 0x000fe20000010827 */
[----:B------:R-:W3:Y:S01]  /*9910*/  MUFU.EX2 R64, R64 ;  /* 0x0000004000407308 */ /* 0x000ee20000000800 */
[----:B-1----:R-:W-:Y:S01]  /*9920*/  F2FP.PACK_AB R81, R50, R51 ;  /* 0x000000333251723e */ /* 0x002fe200000000ff */
[----:B------:R-:W-:-:S02]  /*9930*/  FADD.FTZ R51, R51, R94 ;  /* 0x0000005e33337221 */ /* 0x000fc40000010000 */
[----:B------:R-:W-:Y:S02]  /*9940*/  FADD.FTZ R38, R13, R38 ;  /* 0x000000260d267221 */ /* 0x000fe40000010000 */
[----:B------:R-:W-:Y:S02]  /*9950*/  FADD.FTZ R50, R50, R51 ;  /* 0x0000003332327221 */ /* 0x000fe40000010000 */
[----:B------:R-:W-:Y:S01]  /*9960*/  MUFU.EX2 R103, R103 ;  /* 0x0000006700677308 */ /* 0x000fe20000000800 */
[--C-:B------:R-:W-:Y:S02]  /*9970*/  FFMA.FTZ R31, R16, c[0x0][0x23c], -R39.reuse ;  /* 0x00008f00101f7a23 */ /* 0x100fe40000010827 */
[----:B--2---:R-:W-:Y:S02]  /*9980*/  FADD.FTZ R51, R45, R50 ;  /* 0x000000322d337221 */ /* 0x004fe40000010000 */
[----:B------:R-:W-:Y:S02]  /*9990*/  FFMA.FTZ R50, R14, c[0x0][0x23c], -R39 ;  /* 0x00008f000e327a23 */ /* 0x000fe40000010827 */
[----:B------:R-:W-:Y:S01]  /*99a0*/  LDSM.16.MT88.4 R12, [R131+0x4400] ;  /* 0x00440000830c783b */ /* 0x000fe20000004200 */
[C---:B---3--:R-:W-:Y:S01]  /*99b0*/  F2FP.PACK_AB R83, R64.reuse, R45 ;  /* 0x0000002d4053723e */ /* 0x048fe200000000ff */
[----:B------:R-:W-:Y:S01]  /*99c0*/  MUFU.EX2 R66, R66 ;  /* 0x0000004200427308 */ /* 0x000fe20000000800 */
[----:B------:R-:W-:-:S02]  /*99d0*/  FADD.FTZ R51, R64, R51 ;  /* 0x0000003340337221 */ /* 0x000fc40000010000 */
[--C-:B------:R-:W-:Y:S02]  /*99e0*/  FFMA.FTZ R18, R18, c[0x0][0x23c], -R39.reuse ;  /* 0x00008f0012127a23 */ /* 0x100fe40000010827 */
[--C-:B------:R-:W-:Y:S01]  /*99f0*/  FFMA.FTZ R41, R48, c[0x0][0x23c], -R39.reuse ;  /* 0x00008f0030297a23 */ /* 0x100fe20000010827 */
        /* <DEDUP_REMOVED lines=8> */
[----:B------:R-:W-:Y:S01]  /*9a80*/  MUFU.EX2 R3, R3 ;  /* 0x0000000300037308 */ /* 0x000fe20000000800 */
[----:B------:R-:W-:-:S02]  /*9a90*/  FFMA.FTZ R44, R44, c[0x0][0x23c], -R39 ;  /* 0x00008f002c2c7a23 */ /* 0x000fc40000010827 */
[--C-:B------:R-:W-:Y:S02]  /*9aa0*/  FFMA.FTZ R35, R36, c[0x0][0x23c], -R39.reuse ;  /* 0x00008f0024237a23 */ /* 0x100fe40000010827 */
[----:B------:R-:W-:Y:S02]  /*9ab0*/  FFMA.FTZ R36, R37, c[0x0][0x23c], -R39 ;  /* 0x00008f0025247a23 */ /* 0x000fe40000010827 */
[--C-:B------:R-:W-:Y:S01]  /*9ac0*/  FFMA.FTZ R21, R21, c[0x0][0x23c], -R22.reuse ;  /* 0x00008f0015157a23 */ /* 0x100fe20000010816 */
[----:B------:R-:W2:Y:S01]  /*9ad0*/  MUFU.EX2 R88, R88 ;  /* 0x0000005800587308 */ /* 0x000ea20000000800 */
[----:B------:R-:W-:-:S07]  /*9ae0*/  FFMA.FTZ R156, R20, c[0x0][0x23c], -R22 ;  /* 0x00008f00149c7a23 */ /* 0x000fce0000010816 */
[----:B------:R-:W3:Y:S08]  /*9af0*/  MUFU.EX2 R63, R63 ;  /* 0x0000003f003f7308 */ /* 0x000ef00000000800 */
[----:B------:R-:W-:Y:S01]  /*9b00*/  MUFU.EX2 R61, R61 ;  /* 0x0000003d003d7308 */ /* 0x000fe20000000800 */
[----:B--2---:R-:W-:-:S07]  /*9b10*/  FADD.FTZ R16, R88, R51 ;  /* 0x0000003358107221 */ /* 0x004fce0000010000 */
[----:B------:R-:W2:Y:S01]  /*9b20*/  MUFU.EX2 R56, R56 ;  /* 0x0000003800387308 */ /* 0x000ea20000000800 */
[----:B---3--:R-:W-:Y:S01]  /*9b30*/  FADD.FTZ R16, R63, R16 ;  /* 0x000000103f107221 */ /* 0x008fe20000010000 */
[C---:B-1----:R-:W-:Y:S06]  /*9b40*/  HMMA.16816.F32 R76, R4.reuse, R8, RZ ;  /* 0x00000008044c723c */ /* 0x042fec00000018ff */
[----:B------:R-:W-:Y:S02]  /*9b50*/  MUFU.EX2 R91, R91 ;  /* 0x0000005b005b7308 */ /* 0x000fe40000000800 */
[----:B------:R-:W-:Y:S01]  /*9b60*/  HMMA.16816.F32 R4, R4, R10, RZ ;  /* 0x0000000a0404723c */ /* 0x000fe200000018ff */
[----:B------:R-:W1:Y:S05]  /*9b70*/  LDSM.16.MT88.4 R8, [R131+0x3400] ;  /* 0x003400008308783b */ /* 0x000e6a0000004200 */
[----:B------:R-:W3:Y:S08]  /*9b80*/  MUFU.EX2 R54, R54 ;  /* 0x0000003600367308 */ /* 0x000ef00000000800 */
[----:B------:R-:W-:Y:S08]  /*9b90*/  MUFU.EX2 R89, R89 ;  /* 0x0000005900597308 */ /* 0x000ff00000000800 */
[----:B------:R-:W-:Y:S08]  /*9ba0*/  MUFU.EX2 R52, R52 ;  /* 0x0000003400347308 */ /* 0x000ff00000000800 */
[----:B------:R-:W-:Y:S08]  /*9bb0*/  MUFU.EX2 R62, R62 ;  /* 0x0000003e003e7308 */ /* 0x000ff00000000800 */
[----:B------:R-:W4:Y:S01]  /*9bc0*/  MUFU.EX2 R57, R57 ;  /* 0x0000003900397308 */ /* 0x000f220000000800 */
[C---:B-1----:R-:W-:Y:S07]  /*9bd0*/  HMMA.16816.F32 R76, R80.reuse, R8, R76 ;  /* 0x00000008504c723c */ /* 0x042fee000000184c */
[----:B------:R-:W-:Y:S01]  /*9be0*/  MUFU.EX2 R55, R55 ;  /* 0x0000003700377308 */ /* 0x000fe20000000800 */
[----:B------:R-:W-:Y:S01]  /*9bf0*/  HMMA.16816.F32 R80, R80, R10, R4 ;  /* 0x0000000a5050723c */ /* 0x000fe20000001804 */
[----:B------:R-:W1:Y:S06]  /*9c00*/  LDSM.16.MT88.4 R8, [R132+0x3800] ;  /* 0x003800008408783b */ /* 0x000e6c0000004200 */
[----:B------:R-:W5:Y:S01]  /*9c10*/  MUFU.EX2 R58, R58 ;  /* 0x0000003a003a7308 */ /* 0x000f620000000800 */
[----:B------:R-:W-:Y:S01]  /*9c20*/  F2FP.PACK_AB R4, R66, R103 ;  /* 0x000000674204723e */ /* 0x000fe200000000ff */
[----:B------:R-:W-:Y:S01]  /*9c30*/  FADD.FTZ R103, R103, R38 ;  /* 0x0000002667677221 */ /* 0x000fe20000010000 */
[----:B------:R-:W-:-:S05]  /*9c40*/  F2FP.PACK_AB R5, R63, R88 ;  /* 0x000000583f05723e */ /* 0x000fca00000000ff */
[----:B------:R-:W-:Y:S01]  /*9c50*/  MUFU.EX2 R65, R65 ;  /* 0x0000004100417308 */ /* 0x000fe20000000800 */
[----:B------:R-:W-:Y:S01]  /*9c60*/  F2FP.PACK_AB R6, R3, R60 ;  /* 0x0000003c0306723e */ /* 0x000fe200000000ff */
[----:B------:R-:W-:Y:S01]  /*9c70*/  FADD.FTZ R103, R66, R103 ;  /* 0x0000006742677221 */ /* 0x000fe20000010000 */
[----:B--2---:R-:W-:Y:S01]  /*9c80*/  F2FP.PACK_AB R7, R56, R61 ;  /* 0x0000003d3807723e */ /* 0x004fe200000000ff */
[----:B------:R-:W-:Y:S02]  /*9c90*/  FADD.FTZ R61, R61, R16 ;  /* 0x000000103d3d7221 */ /* 0x000fe40000010000 */
[----:B------:R-:W-:Y:S02]  /*9ca0*/  FADD.FTZ R60, R60, R103 ;  /* 0x000000673c3c7221 */ /* 0x000fe40000010000 */
[----:B------:R-:W2:Y:S01]  /*9cb0*/  MUFU.EX2 R34, R34 ;  /* 0x0000002200227308 */ /* 0x000ea20000000800 */
[----:B------:R-:W-:Y:S02]  /*9cc0*/  FADD.FTZ R61, R56, R61 ;  /* 0x0000003d383d7221 */ /* 0x000fe40000010000 */
[----:B------:R-:W-:-:S02]  /*9cd0*/  FADD.FTZ R60, R3, R60 ;  /* 0x0000003c033c7221 */ /* 0x000fc40000010000 */
[--C-:B------:R-:W-:Y:S02]  /*9ce0*/  FFMA.FTZ R3, R23, c[0x0][0x23c], -R22.reuse ;  /* 0x00008f0017037a23 */ /* 0x100fe40000010816 */
[----:B------:R-:W-:Y:S01]  /*9cf0*/  FFMA.FTZ R56, R27, c[0x0][0x23c], -R22 ;  /* 0x00008f001b387a23 */ /* 0x000fe20000010816 */
[----:B------:R-:W-:Y:S08]  /*9d00*/  MUFU.EX2 R59, R59 ;  /* 0x0000003b003b7308 */ /* 0x000ff00000000800 */
[----:B------:R-:W-:Y:S01]  /*9d10*/  MUFU.EX2 R32, R32 ;  /* 0x0000002000207308 */ /* 0x000fe20000000800 */
        /* <DEDUP_REMOVED lines=10> */
[----:B------:R-:W-:Y:S01]  /*9dc0*/  MUFU.EX2 R49, R49 ;  /* 0x0000003100317308 */ /* 0x000fe20000000800 */
[----:B------:R-:W-:Y:S01]  /*9dd0*/  HMMA.16816.F32 R80, R4, R10, R80 ;  /* 0x0000000a0450723c */ /* 0x000fe20000001850 */
[----:B------:R-:W1:Y:S06]  /*9de0*/  LDSM.16.MT88.4 R8, [R132+0x3c00] ;  /* 0x003c00008408783b */ /* 0x000e6c0000004200 */
[----:B------:R-:W-:Y:S01]  /*9df0*/  MUFU.EX2 R24, R24 ;  /* 0x0000001800187308 */ /* 0x000fe20000000800 */
[----:B---3--:R-:W-:Y:S01]  /*9e00*/  F2FP.PACK_AB R4, R54, R91 ;  /* 0x0000005b3604723e */ /* 0x008fe200000000ff */
[----:B------:R-:W-:Y:S01]  /*9e10*/  FADD.FTZ R91, R91, R60 ;  /* 0x0000003c5b5b7221 */ /* 0x000fe20000010000 */
[----:B----4-:R-:W-:-:S05]  /*9e20*/  F2FP.PACK_AB R5, R57, R62 ;  /* 0x0000003e3905723e */ /* 0x010fca00000000ff */
[----:B------:R-:W-:Y:S01]  /*9e30*/  MUFU.EX2 R67, R67 ;  /* 0x0000004300437308 */ /* 0x000fe20000000800 */
[----:B------:R-:W-:Y:S01]  /*9e40*/  F2FP.PACK_AB R6, R52, R89 ;  /* 0x000000593406723e */ /* 0x000fe200000000ff */
[----:B------:R-:W-:Y:S01]  /*9e50*/  FADD.FTZ R54, R54, R91 ;  /* 0x0000005b36367221 */ /* 0x000fe20000010000 */
[----:B-----5:R-:W-:-:S03]  /*9e60*/  F2FP.PACK_AB R7, R58, R55 ;  /* 0x000000373a07723e */ /* 0x020fc600000000ff */
[----:B------:R-:W-:Y:S02]  /*9e70*/  FADD.FTZ R89, R89, R54 ;  /* 0x0000003659597221 */ /* 0x000fe40000010000 */
[----:B------:R-:W3:Y:S02]  /*9e80*/  MUFU.EX2 R30, R30 ;  /* 0x0000001e001e7308 */ /* 0x000ee40000000800 */
[----:B------:R-:W-:-:S06]  /*9e90*/  FADD.FTZ R52, R52, R89 ;  /* 0x0000005934347221 */ /* 0x000fcc0000010000 */
[----:B------:R-:W-:Y:S08]  /*9ea0*/  MUFU.EX2 R29, R29 ;  /* 0x0000001d001d7308 */ /* 0x000ff00000000800 */
[----:B------:R-:W4:Y:S01]  /*9eb0*/  MUFU.EX2 R28, R28 ;  /* 0x0000001c001c7308 */ /* 0x000f220000000800 */
[C---:B-1----:R-:W-:Y:S07]  /*9ec0*/  HMMA.16816.F32 R68, R4.reuse, R8, R68 ;  /* 0x000000080444723c */ /* 0x042fee0000001844 */
[----:B------:R1:W-:Y:S01]  /*9ed0*/  MUFU.EX2 R38, R18 ;  /* 0x0000001200267308 */ /* 0x0003e20000000800 */
[C---:B------:R-:W-:Y:S01]  /*9ee0*/  HMMA.16816.F32 R72, R4.reuse, R10, R72 ;  /* 0x0000000a0448723c */ /* 0x040fe20000001848 */
[----:B------:R-:W5:Y:S06]  /*9ef0*/  LDSM.16.MT88.4 R8, [R131+0x3c00] ;  /* 0x003c00008308783b */ /* 0x000f6c0000004200 */
[----:B------:R-:W2:Y:S01]  /*9f00*/  MUFU.EX2 R31, R31 ;  /* 0x0000001f001f7308 */ /* 0x000ea20000000800 */
[----:B-1----:R-:W-:Y:S07]  /*9f10*/  LDSM.16.MT88.4 R16, [R131+0x4800] ;  /* 0x004800008310783b */ /* 0x002fee0000004200 */
[----:B------:R-:W-:Y:S08]  /*9f20*/  MUFU.EX2 R33, R33 ;  /* 0x0000002100217308 */ /* 0x000ff00000000800 */
[----:B------:R-:W-:Y:S08]  /*9f30*/  MUFU.EX2 R50, R50 ;  /* 0x0000003200327308 */ /* 0x000ff00000000800 */
[----:B------:R-:W-:Y:S08]  /*9f40*/  MUFU.EX2 R64, R64 ;  /* 0x0000004000407308 */ /* 0x000ff00000000800 */
[----:B------:R-:W1:Y:S01]  /*9f50*/  MUFU.EX2 R45, R45 ;  /* 0x0000002d002d7308 */ /* 0x000e620000000800 */
[C---:B-----5:R-:W-:Y:S07]  /*9f60*/  HMMA.16816.F32 R76, R4.reuse, R8, R76 ;  /* 0x00000008044c723c */ /* 0x060fee000000184c */
[----:B------:R-:W-:Y:S01]  /*9f70*/  MUFU.EX2 R48, R48 ;  /* 0x0000003000307308 */ /* 0x000fe20000000800 */
[----:B------:R-:W-:Y:S01]  /*9f80*/  HMMA.16816.F32 R80, R4, R10, R80 ;  /* 0x0000000a0450723c */ /* 0x000fe20000001850 */
[----:B------:R-:W5:Y:S06]  /*9f90*/  LDSM.16.MT88.4 R8, [R132+0x4000] ;  /* 0x004000008408783b */ /* 0x000f6c0000004200 */
[----:B------:R-:W1:Y:S01]  /*9fa0*/  MUFU.EX2 R25, R25 ;  /* 0x0000001900197308 */ /* 0x000e620000000800 */
[----:B--2---:R-:W-:Y:S01]  /*9fb0*/  F2FP.PACK_AB R4, R34, R65 ;  /* 0x000000412204723e */ /* 0x004fe200000000ff */
[----:B------:R-:W-:Y:S01]  /*9fc0*/  FADD.FTZ R65, R65, R52 ;  /* 0x0000003441417221 */ /* 0x000fe20000010000 */
[----:B------:R-:W-:-:S05]  /*9fd0*/  F2FP.PACK_AB R5, R47, R42 ;  /* 0x0000002a2f05723e */ /* 0x000fca00000000ff */
[----:B------:R-:W-:Y:S01]  /*9fe0*/  MUFU.EX2 R41, R41 ;  /* 0x0000002900297308 */ /* 0x000fe20000000800 */
[----:B------:R-:W-:Y:S01]  /*9ff0*/  F2FP.PACK_AB R6, R32, R59 ;  /* 0x0000003b2006723e */ /* 0x000fe200000000ff */
[----:B------:R-:W-:Y:S01]  /*a000*/  FADD.FTZ R34, R34, R65 ;  /* 0x0000004122227221 */ /* 0x000fe20000010000 */
[----:B------:R-:W-:-:S03]  /*a010*/  F2FP.PACK_AB R7, R40, R43 ;  /* 0x0000002b2807723e */ /* 0x000fc600000000ff */
[----:B------:R-:W-:Y:S02]  /*a020*/  FADD.FTZ R59, R59, R34 ;  /* 0x000000223b3b7221 */ /* 0x000fe40000010000 */
[----:B------:R-:W2:Y:S02]  /*a030*/  MUFU.EX2 R44, R44 ;  /* 0x0000002c002c7308 */ /* 0x000ea40000000800 */
[----:B------:R-:W-:-:S06]  /*a040*/  FADD.FTZ R32, R32, R59 ;  /* 0x0000003b20207221 */ /* 0x000fcc0000010000 */
[----:B------:R-:W-:Y:S08]  /*a050*/  MUFU.EX2 R3, R3 ;  /* 0x0000000300037308 */ /* 0x000ff00000000800 */
[----:B------:R-:W1:Y:S01]  /*a060*/  MUFU.EX2 R56, R56 ;  /* 0x0000003800387308 */ /* 0x000e620000000800 */
[C---:B-----5:R-:W-:Y:S07]  /*a070*/  HMMA.16816.F32 R68, R4.reuse, R8, R68 ;  /* 0x000000080444723c */ /* 0x060fee0000001844 */
[----:B------:R-:W-:Y:S01]  /*a080*/  MUFU.EX2 R35, R35 ;  /* 0x0000002300237308 */ /* 0x000fe20000000800 */
[C---:B------:R-:W-:Y:S01]  /*a090*/  HMMA.16816.F32 R72, R4.reuse, R10, R72 ;  /* 0x0000000a0448723c */ /* 0x040fe20000001848 */
[----:B------:R-:W5:Y:S06]  /*a0a0*/  LDSM.16.MT88.4 R8, [R131+0x4000] ;  /* 0x004000008308783b */ /* 0x000f6c0000004200 */
[----:B------:R-:W1:Y:S08]  /*a0b0*/  MUFU.EX2 R36, R36 ;  /* 0x0000002400247308 */ /* 0x000e700000000800 */
[----:B------:R-:W-:Y:S08]  /*a0c0*/  MUFU.EX2 R21, R21 ;  /* 0x0000001500157308 */ /* 0x000ff00000000800 */
[----:B------:R-:W1:Y:S01]  /*a0d0*/  MUFU.EX2 R156, R156 ;  /* 0x0000009c009c7308 */ /* 0x000e620000000800 */
[C---:B-----5:R-:W-:Y:S08]  /*a0e0*/  HMMA.16816.F32 R76, R4.reuse, R8, R76 ;  /* 0x00000008044c723c */ /* 0x060ff0000000184c */
[----:B------:R-:W-:Y:S01]  /*a0f0*/  HMMA.16816.F32 R80, R4, R10, R80 ;  /* 0x0000000a0450723c */ /* 0x000fe20000001850 */
[----:B------:R-:W5:Y:S06]  /*a100*/  LDSM.16.MT88.4 R8, [R132+0x4400] ;  /* 0x004400008408783b */ /* 0x000f6c0000004200 */
[----:B------:R-:W-:Y:S01]  /*a110*/  F2FP.PACK_AB R4, R26, R53 ;  /* 0x000000351a04723e */ /* 0x000fe200000000ff */
[----:B------:R-:W-:Y:S01]  /*a120*/  FADD.FTZ R53, R53, R32 ;  /* 0x0000002035357221 */ /* 0x000fe20000010000 */
[----:B---3--:R-:W-:-:S02]  /*a130*/  F2FP.PACK_AB R5, R30, R67 ;  /* 0x000000431e05723e */ /* 0x008fc400000000ff */
[----:B------:R-:W-:Y:S01]  /*a140*/  F2FP.PACK_AB R6, R24, R49 ;  /* 0x000000311806723e */ /* 0x000fe200000000ff */
[----:B------:R-:W-:Y:S01]  /*a150*/  FADD.FTZ R26, R26, R53 ;  /* 0x000000351a1a7221 */ /* 0x000fe20000010000 */
[----:B----4-:R-:W-:-:S03]  /*a160*/  F2FP.PACK_AB R7, R28, R29 ;  /* 0x0000001d1c07723e */ /* 0x010fc600000000ff */
[----:B------:R-:W-:-:S04]  /*a170*/  FADD.FTZ R49, R49, R26 ;  /* 0x0000001a31317221 */ /* 0x000fc80000010000 */
[----:B------:R-:W-:Y:S01]  /*a180*/  HMMA.16816.F32 R76, R4, R12, R76 ;  /* 0x0000000c044c723c */ /* 0x000fe2000000184c */
[----:B------:R-:W-:-:S07]  /*a190*/  FADD.FTZ R24, R24, R49 ;  /* 0x0000003118187221 */ /* 0x000fce0000010000 */
[C---:B------:R-:W-:Y:S01]  /*a1a0*/  HMMA.16816.F32 R80, R4.reuse, R14, R80 ;  /* 0x0000000e0450723c */ /* 0x040fe20000001850 */
[----:B------:R-:W-:Y:S07]  /*a1b0*/  LDSM.16.MT88.4 R12, [R132+0x4c00] ;  /* 0x004c0000840c783b */ /* 0x000fee0000004200 */
[C---:B-----5:R-:W-:Y:S08]  /*a1c0*/  HMMA.16816.F32 R68, R4.reuse, R8, R68 ;  /* 0x000000080444723c */ /* 0x060ff00000001844 */
[----:B------:R-:W-:Y:S01]  /*a1d0*/  HMMA.16816.F32 R72, R4, R10, R72 ;  /* 0x0000000a0448723c */ /* 0x000fe20000001848 */
[----:B------:R-:W3:Y:S06]  /*a1e0*/  LDSM.16.MT88.4 R8, [R132+0x4800] ;  /* 0x004800008408783b */ /* 0x000eec0000004200 */
[----:B------:R-:W-:Y:S01]  /*a1f0*/  F2FP.PACK_AB R4, R38, R31 ;  /* 0x0000001f2604723e */ /* 0x000fe200000000ff */
[----:B------:R-:W-:Y:S01]  /*a200*/  FADD.FTZ R31, R31, R24 ;  /* 0x000000181f1f7221 */ /* 0x000fe20000010000 */
[----:B-1----:R-:W-:-:S02]  /*a210*/  F2FP.PACK_AB R5, R45, R64 ;  /* 0x000000402d05723e */ /* 0x002fc400000000ff */
[----:B------:R-:W-:Y:S01]  /*a220*/  F2FP.PACK_AB R6, R50, R33 ;  /* 0x000000213206723e */ /* 0x000fe200000000ff */
[----:B------:R-:W-:Y:S01]  /*a230*/  FADD.FTZ R38, R38, R31 ;  /* 0x0000001f26267221 */ /* 0x000fe20000010000 */
[----:B------:R-:W-:-:S03]  /*a240*/  F2FP.PACK_AB R7, R25, R48 ;  /* 0x000000301907723e */ /* 0x000fc600000000ff */
[----:B------:R-:W-:-:S04]  /*a250*/  FADD.FTZ R33, R33, R38 ;  /* 0x0000002621217221 */ /* 0x000fc80000010000 */
[----:B------:R-:W-:Y:S01]  /*a260*/  HMMA.16816.F32 R76, R4, R16, R76 ;  /* 0x00000010044c723c */ /* 0x000fe2000000184c */
[----:B------:R-:W-:-:S07]  /*a270*/  FADD.FTZ R50, R50, R33 ;  /* 0x0000002132327221 */ /* 0x000fce0000010000 */
[C---:B------:R-:W-:Y:S08]  /*a280*/  HMMA.16816.F32 R80, R4.reuse, R18, R80 ;  /* 0x000000120450723c */ /* 0x040ff00000001850 */
[C---:B---3--:R-:W-:Y:S07]  /*a290*/  HMMA.16816.F32 R68, R4.reuse, R8, R68 ;  /* 0x000000080444723c */ /* 0x048fee0000001844 */
[----:B------:R-:W-:Y:S01]  /*a2a0*/  FADD.FTZ R8, R62, R61 ;  /* 0x0000003d3e087221 */ /* 0x000fe20000010000 */
[----:B------:R-:W-:Y:S03]  /*a2b0*/  HMMA.16816.F32 R72, R4, R10, R72 ;  /* 0x0000000a0448723c */ /* 0x000fe60000001848 */
[----:B------:R-:W-:-:S04]  /*a2c0*/  FADD.FTZ R8, R57, R8 ;  /* 0x0000000839087221 */ /* 0x000fc80000010000 */
[----:B------:R-:W-:Y:S01]  /*a2d0*/  FADD.FTZ R23, R55, R8 ;  /* 0x0000000837177221 */ /* 0x000fe20000010000 */
[----:B--2---:R-:W-:Y:S01]  /*a2e0*/  F2FP.PACK_AB R4, R44, R41 ;  /* 0x000000292c04723e */ /* 0x004fe200000000ff */
[----:B------:R-:W1:Y:S01]  /*a2f0*/  LDSM.16.MT88.4 R8, [R131+0x4c00] ;  /* 0x004c00008308783b */ /* 0x000e620000004200 */
[----:B------:R-:W-:Y:S01]  /*a300*/  F2FP.PACK_AB R5, R56, R3 ;  /* 0x000000033805723e */ /* 0x000fe200000000ff */
[----:B------:R-:W-:Y:S01]  /*a310*/  FADD.FTZ R23, R58, R23 ;  /* 0x000000173a177221 */ /* 0x000fe20000010000 */
[----:B------:R-:W-:Y:S01]  /*a320*/  F2FP.PACK_AB R6, R36, R35 ;  /* 0x000000232406723e */ /* 0x000fe200000000ff */
[----:B------:R-:W-:Y:S01]  /*a330*/  FADD.FTZ R41, R41, R50 ;  /* 0x0000003229297221 */ /* 0x000fe20000010000 */
[----:B------:R-:W-:Y:S01]  /*a340*/  F2FP.PACK_AB R7, R156, R21 ;  /* 0x000000159c07723e */ /* 0x000fe200000000ff */
[----:B------:R-:W-:Y:S02]  /*a350*/  FADD.FTZ R16, R42, R23 ;  /* 0x000000172a107221 */ /* 0x000fe40000010000 */
[----:B------:R-:W-:-:S02]  /*a360*/  FADD.FTZ R44, R44, R41 ;  /* 0x000000292c2c7221 */ /* 0x000fc40000010000 */
[----:B------:R-:W-:Y:S02]  /*a370*/  FADD.FTZ R16, R47, R16 ;  /* 0x000000102f107221 */ /* 0x000fe40000010000 */
[----:B------:R-:W-:Y:S01]  /*a380*/  FADD.FTZ R35, R35, R44 ;  /* 0x0000002c23237221 */ /* 0x000fe20000010000 */
[----:B------:R-:W-:Y:S01]  /*a390*/  HMMA.16816.F32 R68, R4, R12, R68 ;  /* 0x0000000c0444723c */ /* 0x000fe20000001844 */
[----:B------:R-:W-:Y:S02]  /*a3a0*/  FADD.FTZ R43, R43, R16 ;  /* 0x000000102b2b7221 */ /* 0x000fe40000010000 */
[----:B------:R-:W-:Y:S02]  /*a3b0*/  FADD.FTZ R157, R36, R35 ;  /* 0x00000023249d7221 */ /* 0x000fe40000010000 */
[----:B------:R-:W-:-:S03]  /*a3c0*/  FADD.FTZ R40, R40, R43 ;  /* 0x0000002b28287221 */ /* 0x000fc60000010000 */
[----:B------:R-:W-:Y:S01]  /*a3d0*/  HMMA.16816.F32 R72, R4, R14, R72 ;  /* 0x0000000e0448723c */ /* 0x000fe20000001848 */
[----:B------:R-:W-:-:S04]  /*a3e0*/  FADD.FTZ R67, R67, R40 ;  /* 0x0000002843437221 */ /* 0x000fc80000010000 */
[----:B------:R-:W-:-:S04]  /*a3f0*/  FADD.FTZ R30, R30, R67 ;  /* 0x000000431e1e7221 */ /* 0x000fc80000010000 */
[----:B------:R-:W-:-:S04]  /*a400*/  FADD.FTZ R29, R29, R30 ;  /* 0x0000001e1d1d7221 */ /* 0x000fc80000010000 */
        /* <DEDUP_REMOVED lines=75> */
.L_x_3993:
[----:B------:R-:W-:-:S05]  /*a8c0*/  IMAD.MOV.U32 R4, RZ, RZ, c[0x0][0x1a0] ;  /* 0x00006800ff047624 */ /* 0x000fca00078e00ff */
[----:B------:R-:W-:-:S04]  /*a8d0*/  LEA R4, -R4, RZ, 0x7 ;  /* 0x000000ff04047211 */ /* 0x000fc800078e39ff */
[----:B------:R-:W-:Y:S02]  /*a8e0*/  SHF.R.S32.HI R9, RZ, 0x1f, R4 ;  /* 0x0000001fff097819 */ /* 0x000fe40000011404 */
.L_x_3994:
[----:B------:R-:W-:Y:S01]  /*a8f0*/  ISETP.GE.AND P0, PT, R84, c[0x0][0x220], PT ;  /* 0x0000880054007a0c */ /* 0x000fe20003f06270 */
[----:B------:R-:W1:Y:S01]  /*a900*/  S2R R104, SR_TID.X ;  /* 0x0000000000687919 */ /* 0x000e620000002100 */
[----:B------:R-:W-:-:S04]  /*a910*/  LEA R154, P5, R4, R154, 0x1 ;  /* 0x0000009a049a7211 */ /* 0x000fc800078a08ff */
[----:B------:R-:W-:-:S07]  /*a920*/  LEA.HI.X R155, R4, R155, R9, 0x1, P5 ;  /* 0x0000009b049b7211 */ /* 0x000fce00028f0c09 */
[----:B------:R-:W-:Y:S01]  /*a930*/  @!P0 IMAD.MOV.U32 R7, RZ, RZ, c[0x0][0x1a0] ;  /* 0x00006800ff078624 */ /* 0x000fe200078e00ff */
[CC--:B------:R-:W-:Y:S01]  /*a940*/  @!P0 IADD3 R6, P3, P1, R4.reuse, R98.reuse, R141 ;  /* 0x0000006204068210 */ /* 0x0c0fe2000797e08d */
        /* <DEDUP_REMOVED lines=9> */
[C---:B------:R-:W-:Y:S01]  /*a9e0*/  @!P0 IADD3.X R97, R9.reuse, R97, R140, P3, P1 ;  /* 0x0000006109618210 */ /* 0x040fe20001fe248c */
[----:B------:R-:W-:Y:S01]  /*a9f0*/  @P0 STS.64 [R146+0x3008], RZ ;  /* 0x003008ff92000388 */ /* 0x000fe20000000a00 */
[----:B------:R-:W-:Y:S01]  /*aa00*/  @!P0 IADD3 R11, P3, R4, R11, RZ ;  /* 0x0000000b040b8210 */ /* 0x000fe20007f7e0ff */
[----:B------:R-:W-:Y:S01]  /*aa10*/  @!P0 IMAD R8, R8, 0x60, RZ ;  /* 0x0000006008088824 */ /* 0x000fe200078e02ff */
[----:B------:R-:W-:Y:S01]  /*aa20*/  @!P0 LEA R14, P4, R6, c[0x0][0x170], 0x1 ;  /* 0x00005c00060e8a11 */ /* 0x000fe200078808ff */
[----:B------:R-:W-:Y:S01]  /*aa30*/  @!PT LDS RZ, [RZ] ;  /* 0x00000000fffff984 */ /* 0x000fe20000000800 */
[----:B------:R-:W-:Y:S01]  /*aa40*/  @!PT LDS RZ, [RZ] ;  /* 0x00000000fffff984 */ /* 0x000fe20000000800 */
[----:B------:R-:W-:Y:S01]  /*aa50*/  @!PT LDS RZ, [RZ] ;  /* 0x00000000fffff984 */ /* 0x000fe20000000800 */
[----:B------:R2:W-:Y:S01]  /*aa60*/  @!P0 LDGSTS.E.BYPASS.LTC128B.128 [R146+0x3000], [R154.64] ;  /* 0x030000009a928fae */ /* 0x0005e2000b901d46 */
[----:B------:R-:W-:Y:S01]  /*aa70*/  @!P0 IADD3 R3, P1, R4, R12, RZ ;  /* 0x0000000c04038210 */ /* 0x000fe20007f3e0ff */
[----:B------:R-:W-:Y:S01]  /*aa80*/  @!P0 IMAD.X R10, R9, 0x1, R10, P3 ;  /* 0x00000001090a8824 */ /* 0x000fe200018e060a */
[----:B------:R-:W-:Y:S01]  /*aa90*/  @!P0 LEA.HI.X R15, R6, c[0x0][0x174], R97, 0x1, P4 ;  /* 0x00005d00060f8a11 */ /* 0x000fe200020f0c61 */
[----:B------:R-:W-:Y:S01]  /*aaa0*/  @P0 STS.128 [R146+0x3800], RZ ;  /* 0x003800ff92000388 */ /* 0x000fe20000000c00 */
[----:B------:R-:W-:Y:S01]  /*aab0*/  @!P0 LEA R6, P3, R11, c[0x0][0x170], 0x1 ;  /* 0x00005c000b068a11 */ /* 0x000fe200078608ff */
[----:B-1----:R-:W-:Y:S01]  /*aac0*/  IMAD.SHL.U32 R104, R104, 0x2, RZ ;  /* 0x0000000268687824 */ /* 0x002fe200078e00ff */
[----:B------:R-:W-:Y:S01]  /*aad0*/  @!P0 IADD3.X R8, R9, R13, R8, P1, !PT ;  /* 0x0000000d09088210 */ /* 0x000fe20000ffe408 */
[----:B------:R-:W-:Y:S01]  /*aae0*/  @!PT LDS RZ, [RZ] ;  /* 0x00000000fffff984 */ /* 0x000fe20000000800 */
[----:B------:R-:W-:Y:S01]  /*aaf0*/  @!PT LDS RZ, [RZ] ;  /* 0x00000000fffff984 */ /* 0x000fe20000000800 */
[----:B------:R-:W-:Y:S01]  /*ab00*/  @!PT LDS RZ, [RZ] ;  /* 0x00000000fffff984 */ /* 0x000fe20000000800 */
[----:B------:R1:W-:Y:S01]  /*ab10*/  @!P0 LDGSTS.E.BYPASS.LTC128B.128 [R146+0x3800], [R14.64] ;  /* 0x038000000e928fae */ /* 0x0003e2000b901d46 */
[----:B------:R-:W-:Y:S01]  /*ab20*/  @!P0 LEA R4, P1, R3, c[0x0][0x170], 0x1 ;  /* 0x00005c0003048a11 */ /* 0x000fe200078208ff */
[----:B------:R-:W-:Y:S01]  /*ab30*/  IMAD.SHL.U32 R96, R150, 0x80, RZ ;  /* 0x0000008096607824 */ /* 0x000fe200078e00ff */
[----:B------:R-:W-:Y:S01]  /*ab40*/  @!P0 LEA.HI.X R7, R11, c[0x0][0x174], R10, 0x1, P3 ;  /* 0x00005d000b078a11 */ /* 0x000fe200018f0c0a */
[----:B------:R-:W-:Y:S01]  /*ab50*/  @P0 STS.128 [R146+0x4000], RZ ;  /* 0x004000ff92000388 */ /* 0x000fe20000000c00 */
[----:B------:R-:W-:-:S02]  /*ab60*/  @!P0 LEA.HI.X R5, R3, c[0x0][0x174], R8, 0x1, P1 ;  /* 0x00005d0003058a11 */ /* 0x000fc400008f0c08 */
[----:B------:R-:W-:Y:S01]  /*ab70*/  LOP3.LUT R104, R104, 0x6, RZ, 0xc0, !PT ;  /* 0x0000000668687812 */ /* 0x000fe200078ec0ff */
[----:B------:R-:W-:Y:S01]  /*ab80*/  @!PT LDS RZ, [RZ] ;  /* 0x00000000fffff984 */ /* 0x000fe20000000800 */
[----:B------:R-:W-:Y:S01]  /*ab90*/  @!PT LDS RZ, [RZ] ;  /* 0x00000000fffff984 */ /* 0x000fe20000000800 */
[----:B------:R-:W-:Y:S01]  /*aba0*/  @!PT LDS RZ, [RZ] ;  /* 0x00000000fffff984 */ /* 0x000fe20000000800 */
[----:B------:R3:W-:Y:S03]  /*abb0*/  @!P0 LDGSTS.E.BYPASS.LTC128B.128 [R146+0x4000], [R6.64] ;  /* 0x0400000006928fae */ /* 0x0007e6000b901d46 */
[----:B------:R-:W-:Y:S01]  /*abc0*/  LOP3.LUT R3, R96, R104, RZ, 0xfc, !PT ;  /* 0x0000006860037212 */ /* 0x000fe200078efcff */
        /* <DEDUP_REMOVED lines=8> */
[----:B------:R-:W-:Y:S03]  /*ac50*/  LDSM.16.M88.4 R60, [R136] ;  /* 0x00000000883c783b */ /* 0x000fe60000000200 */
[C---:B------:R-:W-:Y:S01]  /*ac60*/  ISETP.GE.AND P4, PT, R3.reuse, R86, PT ;  /* 0x000000560300720c */ /* 0x040fe20003f86270 */
[----:B------:R-:W4:Y:S01]  /*ac70*/  LDSM.16.M88.4 R52, [R134+0x1000] ;  /* 0x001000008634783b */ /* 0x000f220000000200 */
[----:B------:R-:W-:-:S03]  /*ac80*/  ISETP.GE.AND P3, PT, R3, R87, PT ;  /* 0x000000570300720c */ /* 0x000fc60003f66270 */
[----:B------:R-:W5:Y:S04]  /*ac90*/  LDSM.16.M88.4 R44, [R134+0x1400] ;  /* 0x00140000862c783b */ /* 0x000f680000000200 */
[----:B------:R-:W2:Y:S04]  /*aca0*/  LDSM.16.M88.4 R28, [R134+0x1c00] ;  /* 0x001c0000861c783b */ /* 0x000ea80000000200 */
[----:B------:R-:W2:Y:S04]  /*acb0*/  LDSM.16.M88.4 R36, [R134+0x1800] ;  /* 0x001800008624783b */ /* 0x000ea80000000200 */
[----:B------:R-:W-:Y:S04]  /*acc0*/  LDSM.16.M88.4 R92, [R135] ;  /* 0x00000000875c783b */ /* 0x000fe80000000200 */
[----:B------:R-:W2:Y:S04]  /*acd0*/  LDSM.16.M88.4 R24, [R133] ;  /* 0x000000008518783b */ /* 0x000ea80000000200 */
[----:B------:R-:W2:Y:S04]  /*ace0*/  LDSM.16.M88.4 R8, [R130] ;  /* 0x000000008208783b */ /* 0x000ea80000000200 */
[----:B---3--:R-:W3:Y:S04]  /*acf0*/  LDSM.16.M88.4 R4, [R128] ;  /* 0x000000008004783b */ /* 0x008ee80000000200 */
[----:B------:R-:W2:Y:S04]  /*ad00*/  LDSM.16.M88.4 R20, [R134+0x2000] ;  /* 0x002000008614783b */ /* 0x000ea80000000200 */
[----:B------:R-:W3:Y:S01]  /*ad10*/  LDSM.16.M88.4 R16, [R129] ;  /* 0x000000008110783b */ /* 0x000ee20000000200 */
[C---:B----4-:R-:W-:Y:S03]  /*ad20*/  HMMA.16816.F32 R56, R60.reuse, R52, RZ ;  /* 0x000000343c38723c */ /* 0x050fe600000018ff */
[----:B-1----:R-:W1:Y:S04]  /*ad30*/  LDSM.16.M88.4 R12, [R134+0x2400] ;  /* 0x00240000860c783b */ /* 0x002e680000000200 */
[----:B------:R-:W4:Y:S01]  /*ad40*/  LDSM.16.M88.4 R64, [R127] ;  /* 0x000000007f40783b */ /* 0x000f220000000200 */
[C---:B-----5:R-:W-:Y:S03]  /*ad50*/  HMMA.16816.F32 R48, R60.reuse, R44, RZ ;  /* 0x0000002c3c30723c */ /* 0x060fe600000018ff */
[----:B------:R-:W-:Y:S04]  /*ad60*/  LDSM.16.M88.4 R88, [R134+0x2c00] ;  /* 0x002c00008658783b */ /* 0x000fe80000000200 */
[----:B------:R-:W0:Y:S01]  /*ad70*/  LDGDEPBAR ;  /* 0x00000000000079af */ /* 0x000e220000000000 */
[C---:B------:R-:W-:Y:S08]  /*ad80*/  HMMA.16816.F32 R52, R60.reuse, R54, RZ ;  /* 0x000000363c34723c */ /* 0x040ff000000018ff */
[C---:B------:R-:W-:Y:S08]  /*ad90*/  HMMA.16816.F32 R44, R60.reuse, R46, RZ ;  /* 0x0000002e3c2c723c */ /* 0x040ff000000018ff */
[C---:B--2---:R-:W-:Y:S08]  /*ada0*/  HMMA.16816.F32 R32, R60.reuse, R28, RZ ;  /* 0x0000001c3c20723c */ /* 0x044ff000000018ff */
[C---:B------:R-:W-:Y:S08]  /*adb0*/  HMMA.16816.F32 R28, R60.reuse, R30, RZ ;  /* 0x0000001e3c1c723c */ /* 0x040ff000000018ff */
[C---:B------:R-:W-:Y:S08]  /*adc0*/  HMMA.16816.F32 R40, R60.reuse, R36, RZ ;  /* 0x000000243c28723c */ /* 0x040ff000000018ff */
[----:B------:R-:W-:Y:S08]  /*add0*/  HMMA.16816.F32 R36, R60, R38, RZ ;  /* 0x000000263c24723c */ /* 0x000ff000000018ff */
[C---:B------:R-:W-:Y:S08]  /*ade0*/  HMMA.16816.F32 R56, R92.reuse, R24, R56 ;  /* 0x000000185c38723c */ /* 0x040ff00000001838 */
[C---:B------:R-:W-:Y:S08]  /*adf0*/  HMMA.16816.F32 R52, R92.reuse, R26, R52 ;  /* 0x0000001a5c34723c */ /* 0x040ff00000001834 */
[C---:B------:R-:W-:Y:S08]  /*ae00*/  HMMA.16816.F32 R48, R92.reuse, R8, R48 ;  /* 0x000000085c30723c */ /* 0x040ff00000001830 */
[----:B------:R-:W-:Y:S01]  /*ae10*/  HMMA.16816.F32 R44, R92, R10, R44 ;  /* 0x0000000a5c2c723c */ /* 0x000fe2000000182c */
[----:B------:R-:W2:Y:S01]  /*ae20*/  LDSM.16.M88.4 R8, [R126] ;  /* 0x000000007e08783b */ /* 0x000ea20000000200 */
[----:B------:R-:W-:-:S02]  /*ae30*/  FSEL R3, R56, -INF , !P6 ;  /* 0xff80000038037808 */ /* 0x000fc40007000000 */
[----:B------:R-:W-:Y:S02]  /*ae40*/  LOP3.LUT R56, R96, 0x9, R104, 0xfe, !PT ;  /* 0x0000000960387812 */ /* 0x000fe400078efe68 */
[----:B------:R-:W-:Y:S02]  /*ae50*/  FSEL R98, R57, -INF , !P4 ;  /* 0xff80000039627808 */ /* 0x000fe40006000000 */
[----:B---3--:R-:W-:Y:S01]  /*ae60*/  HMMA.16816.F32 R32, R92, R4, R32 ;  /* 0x000000045c20723c */ /* 0x008fe20000001820 */
[----:B------:R-:W-:-:S07]  /*ae70*/  ISETP.GE.AND P4, PT, R56, R87, PT ;  /* 0x000000573800720c */ /* 0x000fce0003f86270 */
[----:B------:R-:W-:Y:S01]  /*ae80*/  HMMA.16816.F32 R28, R92, R6, R28 ;  /* 0x000000065c1c723c */ /* 0x000fe2000000181c */
[----:B------:R-:W3:Y:S07]  /*ae90*/  LDSM.16.M88.4 R4, [R134+0x2800] ;  /* 0x002800008604783b */ /* 0x000eee0000000200 */
[C---:B------:R-:W-:Y:S08]  /*aea0*/  HMMA.16816.F32 R24, R60.reuse, R20, RZ ;  /* 0x000000143c18723c */ /* 0x040ff000000018ff */
[----:B------:R-:W-:Y:S08]  /*aeb0*/  HMMA.16816.F32 R20, R60, R22, RZ ;  /* 0x000000163c14723c */ /* 0x000ff000000018ff */
[C---:B------:R-:W-:Y:S08]  /*aec0*/  HMMA.16816.F32 R40, R92.reuse, R16, R40 ;  /* 0x000000105c28723c */ /* 0x040ff00000001828 */
[----:B------:R-:W-:Y:S08]  /*aed0*/  HMMA.16816.F32 R36, R92, R18, R36 ;  /* 0x000000125c24723c */ /* 0x000ff00000001824 */
[C---:B-1----:R-:W-:Y:S08]  /*aee0*/  HMMA.16816.F32 R16, R60.reuse, R12, RZ ;  /* 0x0000000c3c10723c */ /* 0x042ff000000018ff */
[----:B------:R-:W-:Y:S08]  /*aef0*/  HMMA.16816.F32 R12, R60, R14, RZ ;  /* 0x0000000e3c0c723c */ /* 0x000ff000000018ff */
[C---:B----4-:R-:W-:Y:S08]  /*af00*/  HMMA.16816.F32 R24, R92.reuse, R64, R24 ;  /* 0x000000405c18723c */ /* 0x050ff00000001818 */
[C---:B------:R-:W-:Y:S01]  /*af10*/  HMMA.16816.F32 R20, R92.reuse, R66, R20 ;  /* 0x000000425c14723c */ /* 0x040fe20000001814 */
[----:B------:R-:W1:Y:S07]  /*af20*/  LDSM.16.M88.4 R64, [R125] ;  /* 0x000000007d40783b */ /* 0x000e6e0000000200 */
[C---:B--2---:R-:W-:Y:S08]  /*af30*/  HMMA.16816.F32 R16, R92.reuse, R8, R16 ;  /* 0x000000085c10723c */ /* 0x044ff00000001810 */
[----:B------:R-:W-:Y:S08]  /*af40*/  HMMA.16816.F32 R12, R92, R10, R12 ;  /* 0x0000000a5c0c723c */ /* 0x000ff0000000180c */
[C---:B---3--:R-:W-:Y:S08]  /*af50*/  HMMA.16816.F32 R8, R60.reuse, R4, RZ ;  /* 0x000000043c08723c */ /* 0x048ff000000018ff */
[----:B------:R-:W-:Y:S11]  /*af60*/  HMMA.16816.F32 R4, R60, R6, RZ ;  /* 0x000000063c04723c */ /* 0x000ff600000018ff */
[----:B------:R-:W-:Y:S05]  /*af70*/  @!UPT UIADD3 URZ, URZ, URZ, URZ ;  /* 0x0000003f3f3ff290 */ /* 0x000fea000fffe03f */
[C---:B-1----:R-:W-:Y:S08]  /*af80*/  HMMA.16816.F32 R8, R92.reuse, R64, R8 ;  /* 0x000000405c08723c */ /* 0x042ff00000001808 */
[----:B------:R-:W-:Y:S08]  /*af90*/  HMMA.16816.F32 R4, R92, R66, R4 ;  /* 0x000000425c04723c */ /* 0x000ff00000001804 */
[C---:B------:R-:W-:Y:S08]  /*afa0*/  HMMA.16816.F32 R64, R60.reuse, R88, RZ ;  /* 0x000000583c40723c */ /* 0x040ff000000018ff */
[----:B------:R-:W-:Y:S01]  /*afb0*/  HMMA.16816.F32 R60, R60, R90, RZ ;  /* 0x0000005a3c3c723c */ /* 0x000fe200000018ff */
[----:B------:R-:W1:Y:S01]  /*afc0*/  LDSM.16.M88.4 R88, [R124] ;  /* 0x000000007c58783b */ /* 0x000e620000000200 */
[----:B------:R-:W-:Y:S11]  /*afd0*/  DEPBAR.LE SB0, 0x0 ;  /* 0x000080000000791a */ /* 0x000ff60000000000 */
[----:B------:R-:W-:Y:S03]  /*afe0*/  @!UPT UIADD3 URZ, URZ, URZ, URZ ;  /* 0x0000003f3f3ff290 */ /* 0x000fe6000fffe03f */
[C---:B-1----:R-:W-:Y:S07]  /*aff0*/  HMMA.16816.F32 R64, R92.reuse, R88, R64 ;  /* 0x000000585c40723c */ /* 0x042fee0000001840 */
[----:B------:R-:W-:Y:S01]  /*b000*/  LOP3.LUT R88, R96, 0x8, R104, 0xfe, !PT ;  /* 0x0000000860587812 */ /* 0x000fe200078efe68 */
[----:B------:R-:W-:Y:S01]  /*b010*/  HMMA.16816.F32 R60, R92, R90, R60 ;  /* 0x0000005a5c3c723c */ /* 0x000fe2000000183c */
[----:B------:R-:W-:Y:S02]  /*b020*/  BAR.SYNC.DEFER_BLOCKING 0x0 ;  /* 0x0000000000007b1d */ /* 0x000fe40000010000 */
[----:B------:R-:W-:-:S02]  /*b030*/  ISETP.GE.AND P1, PT, R88, R86, PT ;  /* 0x000000565800720c */ /* 0x000fc40003f26270 */
[----:B------:R-:W-:Y:S02]  /*b040*/  ISETP.GE.AND P6, PT, R88, R87, PT ;  /* 0x000000575800720c */ /* 0x000fe40003fc6270 */
[----:B------:R-:W-:Y:S02]  /*b050*/  FSEL R90, R58, -INF , !P5 ;  /* 0xff8000003a5a7808 */ /* 0x000fe40006800000 */
[----:B------:R-:W-:Y:S02]  /*b060*/  ISETP.GE.AND P5, PT, R56, R86, PT ;  /* 0x000000563800720c */ /* 0x000fe40003fa6270 */
[----:B------:R-:W-:Y:S02]  /*b070*/  FSEL R102, R52, -INF , !P1 ;  /* 0xff80000034667808 */ /* 0x000fe40004800000 */
        /* <DEDUP_REMOVED lines=8> */
[----:B------:R-:W-:Y:S02]  /*b100*/  LOP3.LUT R52, R96, 0x18, R104, 0xfe, !PT ;  /* 0x0000001860347812 */ /* 0x000fe400078efe68 */
        /* <DEDUP_REMOVED lines=8> */
[----:B------:R-:W-:Y:S02]  /*b190*/  ISETP.GE.AND P1, PT, R52, R86, PT ;  /* 0x000000563400720c */ /* 0x000fe40003f26270 */
[----:B------:R-:W-:Y:S02]  /*b1a0*/  LOP3.LUT R49, R96, 0x20, R104, 0xfe, !PT ;  /* 0x0000002060317812 */ /* 0x000fe400078efe68 */
[----:B------:R-:W-:-:S02]  /*b1b0*/  ISETP.GE.AND P6, PT, R52, R87, PT ;  /* 0x000000573400720c */ /* 0x000fc40003fc6270 */
[----:B------:R-:W-:Y:S02]  /*b1c0*/  FSEL R56, R44, -INF , !P4 ;  /* 0xff8000002c387808 */ /* 0x000fe40006000000 */
[----:B------:R-:W-:Y:S02]  /*b1d0*/  FSEL R52, R51, -INF , !P5 ;  /* 0xff80000033347808 */ /* 0x000fe40006800000 */
[C-C-:B------:R-:W-:Y:S02]  /*b1e0*/  LOP3.LUT R44, R96.reuse, 0x21, R104.reuse, 0xfe, !PT ;  /* 0x00000021602c7812 */ /* 0x140fe400078efe68 */
[----:B------:R-:W-:Y:S02]  /*b1f0*/  ISETP.GE.AND P5, PT, R49, R86, PT ;  /* 0x000000563100720c */ /* 0x000fe40003fa6270 */
[----:B------:R-:W-:Y:S02]  /*b200*/  FSEL R58, R45, -INF , !P1 ;  /* 0xff8000002d3a7808 */ /* 0x000fe40004800000 */
[----:B------:R-:W-:-:S02]  /*b210*/  LOP3.LUT R45, R96, 0x28, R104, 0xfe, !PT ;  /* 0x00000028602d7812 */ /* 0x000fc400078efe68 */
[----:B------:R-:W-:Y:S02]  /*b220*/  FSEL R46, R46, -INF , !P3 ;  /* 0xff8000002e2e7808 */ /* 0x000fe40005800000 */
[C---:B------:R-:W-:Y:S02]  /*b230*/  ISETP.GE.AND P3, PT, R44.reuse, R86, PT ;  /* 0x000000562c00720c */ /* 0x040fe40003f66270 */
[-C--:B------:R-:W-:Y:S02]  /*b240*/  ISETP.GE.AND P1, PT, R44, R87.reuse, PT ;  /* 0x000000572c00720c */ /* 0x080fe40003f26270 */
[----:B------:R-:W-:Y:S02]  /*b250*/  ISETP.GE.AND P4, PT, R49, R87, PT ;  /* 0x000000573100720c */ /* 0x000fe40003f86270 */
[----:B------:R-:W-:Y:S02]  /*b260*/  FSEL R44, R47, -INF , !P6 ;  /* 0xff8000002f2c7808 */ /* 0x000fe40007000000 */
[----:B------:R-:W-:-:S02]  /*b270*/  FSEL R123, R40, -INF , !P5 ;  /* 0xff800000287b7808 */ /* 0x000fc40006800000 */
[-C--:B------:R-:W-:Y:S02]  /*b280*/  ISETP.GE.AND P6, PT, R45, R86.reuse, PT ;  /* 0x000000562d00720c */ /* 0x080fe40003fc6270 */
[----:B------:R-:W-:Y:S02]  /*b290*/  LOP3.LUT R40, R96, 0x29, R104, 0xfe, !PT ;  /* 0x0000002960287812 */ /* 0x000fe400078efe68 */
[----:B------:R-:W-:Y:S02]  /*b2a0*/  FSEL R151, R42, -INF , !P4 ;  /* 0xff8000002a977808 */ /* 0x000fe40006000000 */
[----:B------:R-:W-:Y:S02]  /*b2b0*/  FSEL R153, R41, -INF , !P3 ;  /* 0xff80000029997808 */ /* 0x000fe40005800000 */
[----:B------:R-:W-:Y:S02]  /*b2c0*/  ISETP.GE.AND P5, PT, R45, R87, PT ;  /* 0x000000572d00720c */ /* 0x000fe40003fa6270 */
[----:B------:R-:W-:-:S02]  /*b2d0*/  ISETP.GE.AND P4, PT, R40, R86, PT ;  /* 0x000000562800720c */ /* 0x000fc40003f86270 */
[----:B------:R-:W-:Y:S02]  /*b2e0*/  ISETP.GE.AND P3, PT, R40, R87, PT ;  /* 0x000000572800720c */ /* 0x000fe40003f66270 */
[----:B------:R-:W-:Y:S02]  /*b2f0*/  FSEL R163, R36, -INF , !P6 ;  /* 0xff80000024a37808 */ /* 0x000fe40007000000 */
[C-C-:B------:R-:W-:Y:S02]  /*b300*/  LOP3.LUT R40, R96.reuse, 0x30, R104.reuse, 0xfe, !PT ;  /* 0x0000003060287812 */ /* 0x140fe400078efe68 */
[----:B------:R-:W-:Y:S02]  /*b310*/  LOP3.LUT R36, R96, 0x31, R104, 0xfe, !PT ;  /* 0x0000003160247812 */ /* 0x000fe400078efe68 */
[----:B------:R-:W-:Y:S02]  /*b320*/  FSEL R159, R43, -INF , !P1 ;  /* 0xff8000002b9f7808 */ /* 0x000fe40004800000 */
[----:B------:R-:W-:-:S02]  /*b330*/  FSEL R161, R38, -INF , !P5 ;  /* 0xff80000026a17808 */ /* 0x000fc40006800000 */
[----:B------:R-:W-:Y:S02]  /*b340*/  FSEL R165, R37, -INF , !P4 ;  /* 0xff80000025a57808 */ /* 0x000fe40006000000 */
[-C--:B------:R-:W-:Y:S02]  /*b350*/  ISETP.GE.AND P1, PT, R40, R86.reuse, PT ;  /* 0x000000562800720c */ /* 0x080fe40003f26270 */
[C---:B------:R-:W-:Y:S02]  /*b360*/  ISETP.GE.AND P5, PT, R36.reuse, R86, PT ;  /* 0x000000562400720c */ /* 0x040fe40003fa6270 */
[-C--:B------:R-:W-:Y:S02]  /*b370*/  ISETP.GE.AND P4, PT, R36, R87.reuse, PT ;  /* 0x000000572400720c */ /* 0x080fe40003f86270 */
[----:B------:R-:W-:Y:S02]  /*b380*/  LOP3.LUT R36, R96, 0x38, R104, 0xfe, !PT ;  /* 0x0000003860247812 */ /* 0x000fe400078efe68 */
[----:B------:R-:W-:-:S02]  /*b390*/  ISETP.GE.AND P6, PT, R40, R87, PT ;  /* 0x000000572800720c */ /* 0x000fc40003fc6270 */
[----:B------:R-:W-:Y:S02]  /*b3a0*/  FSEL R121, R39, -INF , !P3 ;  /* 0xff80000027797808 */ /* 0x000fe40005800000 */
[----:B------:R-:W-:Y:S02]  /*b3b0*/  FSEL R101, R32, -INF , !P1 ;  /* 0xff80000020657808 */ /* 0x000fe40004800000 */
[----:B------:R-:W-:Y:S02]  /*b3c0*/  ISETP.GE.AND P3, PT, R36, R86, PT ;  /* 0x000000562400720c */ /* 0x000fe40003f66270 */
[----:B------:R-:W-:Y:S02]  /*b3d0*/  LOP3.LUT R32, R96, 0x39, R104, 0xfe, !PT ;  /* 0x0000003960207812 */ /* 0x000fe400078efe68 */
[----:B------:R-:W-:Y:S02]  /*b3e0*/  FSEL R105, R34, -INF , !P6 ;  /* 0xff80000022697808 */ /* 0x000fe40007000000 */
[----:B------:R-:W-:-:S02]  /*b3f0*/  FSEL R109, R33, -INF , !P5 ;  /* 0xff800000216d7808 */ /* 0x000fc40006800000 */
[-C--:B------:R-:W-:Y:S02]  /*b400*/  ISETP.GE.AND P1, PT, R36, R87.reuse, PT ;  /* 0x000000572400720c */ /* 0x080fe40003f26270 */
[C---:B------:R-:W-:Y:S02]  /*b410*/  ISETP.GE.AND P6, PT, R32.reuse, R86, PT ;  /* 0x000000562000720c */ /* 0x040fe40003fc6270 */
        /* <DEDUP_REMOVED lines=11> */
[----:B------:R-:W-:Y:S02]  /*b4d0*/  ISETP.GE.AND P3, PT, R32, R87, PT ;  /* 0x000000572000720c */ /* 0x000fe40003f66270 */
[----:B------:R-:W-:Y:S02]  /*b4e0*/  FSEL R111, R31, -INF , !P5 ;  /* 0xff8000001f6f7808 */ /* 0x000fe40006800000 */
[----:B------:R-:W-:Y:S02]  /*b4f0*/  FSEL R99, R24, -INF , !P4 ;  /* 0xff80000018637808 */ /* 0x000fe40006000000 */
[----:B------:R-:W-:Y:S02]  /*b500*/  ISETP.GE.AND P5, PT, R28, R86, PT ;  /* 0x000000561c00720c */ /* 0x000fe40003fa6270 */
[----:B------:R-:W-:-:S02]  /*b510*/  LOP3.LUT R24, R96, 0x49, R104, 0xfe, !PT ;  /* 0x0000004960187812 */ /* 0x000fc400078efe68 */
[----:B------:R-:W-:Y:S02]  /*b520*/  FSEL R53, R26, -INF , !P3 ;  /* 0xff8000001a357808 */ /* 0x000fe40005800000 */
[----:B------:R-:W-:Y:S02]  /*b530*/  FSEL R93, R25, -INF , !P1 ;  /* 0xff800000195d7808 */ /* 0x000fe40004800000 */
[-C--:B------:R-:W-:Y:S02]  /*b540*/  ISETP.GE.AND P4, PT, R28, R87.reuse, PT ;  /* 0x000000571c00720c */ /* 0x080fe40003f86270 */
[C---:B------:R-:W-:Y:S02]  /*b550*/  ISETP.GE.AND P3, PT, R24.reuse, R86, PT ;  /* 0x000000561800720c */ /* 0x040fe40003f66270 */
[----:B------:R-:W-:Y:S02]  /*b560*/  ISETP.GE.AND P1, PT, R24, R87, PT ;  /* 0x000000571800720c */ /* 0x000fe40003f26270 */
[----:B------:R-:W-:-:S02]  /*b570*/  FSEL R55, R20, -INF , !P5 ;  /* 0xff80000014377808 */ /* 0x000fc40006800000 */
[C-C-:B------:R-:W-:Y:S02]  /*b580*/  LOP3.LUT R24, R96.reuse, 0x50, R104.reuse, 0xfe, !PT ;  /* 0x0000005060187812 */ /* 0x140fe400078efe68 */
[----:B------:R-:W-:Y:S02]  /*b590*/  LOP3.LUT R20, R96, 0x51, R104, 0xfe, !PT ;  /* 0x0000005160147812 */ /* 0x000fe400078efe68 */
[----:B------:R-:W-:Y:S02]  /*b5a0*/  FSEL R47, R27, -INF , !P6 ;  /* 0xff8000001b2f7808 */ /* 0x000fe40007000000 */
[----:B------:R-:W-:Y:S02]  /*b5b0*/  FSEL R49, R22, -INF , !P4 ;  /* 0xff80000016317808 */ /* 0x000fe40006000000 */
[----:B------:R-:W-:Y:S02]  /*b5c0*/  FSEL R59, R21, -INF , !P3 ;  /* 0xff800000153b7808 */ /* 0x000fe40005800000 */
[----:B------:R-:W-:-:S02]  /*b5d0*/  ISETP.GE.AND P6, PT, R24, R86, PT ;  /* 0x000000561800720c */ /* 0x000fc40003fc6270 */
[C---:B------:R-:W-:Y:S02]  /*b5e0*/  ISETP.GE.AND P4, PT, R20.reuse, R86, PT ;  /* 0x000000561400720c */ /* 0x040fe40003f86270 */
[-C--:B------:R-:W-:Y:S02]  /*b5f0*/  ISETP.GE.AND P3, PT, R20, R87.reuse, PT ;  /* 0x000000571400720c */ /* 0x080fe40003f66270 */
[----:B------:R-:W-:Y:S02]  /*b600*/  LOP3.LUT R20, R96, 0x58, R104, 0xfe, !PT ;  /* 0x0000005860147812 */ /* 0x000fe400078efe68 */
        /* <DEDUP_REMOVED lines=23> */
[-C--:B------:R-:W-:Y:S02]  /*b780*/  ISETP.GE.AND P4, PT, R12, R86.reuse, PT ;  /* 0x000000560c00720c */ /* 0x080fe40003f86270 */
[----:B------:R-:W-:Y:S02]  /*b790*/  LOP3.LUT R8, R96, 0x69, R104, 0xfe, !PT ;  /* 0x0000006960087812 */ /* 0x000fe400078efe68 */
[----:B------:R-:W-:Y:S02]  /*b7a0*/  FSEL R37, R10, -INF , !P1 ;  /* 0xff8000000a257808 */ /* 0x000fe40004800000 */
[----:B------:R-:W-:-:S02]  /*b7b0*/  ISETP.GE.AND P1, PT, R8, R86, PT ;  /* 0x000000560800720c */ /* 0x000fc40003f26270 */
[----:B------:R-:W-:Y:S02]  /*b7c0*/  FSEL R19, R4, -INF , !P4 ;  /* 0xff80000004137808 */ /* 0x000fe40006000000 */
[----:B------:R-:W-:Y:S02]  /*b7d0*/  LOP3.LUT R4, R96, 0x71, R104, 0xfe, !PT ;  /* 0x0000007160047812 */ /* 0x000fe400078efe68 */
[----:B------:R-:W-:Y:S02]  /*b7e0*/  FSEL R57, R5, -INF , !P1 ;  /* 0xff80000005397808 */ /* 0x000fe40004800000 */
[-C--:B------:R-:W-:Y:S02]  /*b7f0*/  ISETP.GE.AND P1, PT, R4, R87.reuse, PT ;  /* 0x000000570400720c */ /* 0x080fe40003f26270 */
[----:B------:R-:W-:Y:S02]  /*b800*/  ISETP.GE.AND P3, PT, R12, R87, PT ;  /* 0x000000570c00720c */ /* 0x000fe40003f66270 */
[----:B------:R-:W-:-:S02]  /*b810*/  FSEL R25, R67, -INF , !P1 ;  /* 0xff80000043197808 */ /* 0x000fc40004800000 */
[----:B------:R-:W-:Y:S02]  /*b820*/  FSEL R117, R9, -INF , !P6 ;  /* 0xff80000009757808 */ /* 0x000fe40007000000 */
[----:B------:R-:W-:Y:S02]  /*b830*/  ISETP.GT.AND P1, PT, R150, R137, PT ;  /* 0x000000899600720c */ /* 0x000fe40003f24270 */
[----:B------:R-:W-:Y:S02]  /*b840*/  ISETP.GE.AND P6, PT, R8, R87, PT ;  /* 0x000000570800720c */ /* 0x000fe40003fc6270 */
[----:B------:R-:W-:Y:S02]  /*b850*/  LOP3.LUT R8, R96, 0x70, R104, 0xfe, !PT ;  /* 0x0000007060087812 */ /* 0x000fe400078efe68 */
[----:B------:R-:W-:Y:S02]  /*b860*/  FSEL R31, R6, -INF , !P3 ;  /* 0xff800000061f7808 */ /* 0x000fe40005800000 */
[----:B------:R-:W-:-:S02]  /*b870*/  FSEL R35, R11, -INF , !P5 ;  /* 0xff8000000b237808 */ /* 0x000fc40006800000 */
        /* <DEDUP_REMOVED lines=19> */
[----:B------:R-:W-:Y:S01]  /*b9b0*/  IABS R6, c[0x0][0x2d0] ;  /* 0x0000b40000067a13 */ /* 0x000fe20000000000 */
[----:B------:R-:W-:-:S03]  /*b9c0*/  IMAD.MOV.U32 R8, RZ, RZ, RZ ;  /* 0x000000ffff087224 */ /* 0x000fc600078e00ff */
[----:B------:R-:W1:Y:S08]  /*b9d0*/  I2F.RP R10, R6 ;  /* 0x00000006000a7306 */ /* 0x000e700000209400 */
[----:B-1----:R-:W1:Y:S02]  /*b9e0*/  MUFU.RCP R7, R10 ;  /* 0x0000000a00077308 */ /* 0x002e640000001000 */
[----:B-1----:R-:W-:-:S06]  /*b9f0*/  IADD3 R7, R7, 0xffffffe, RZ ;  /* 0x0ffffffe07077810 */ /* 0x002fcc0007ffe0ff */
[----:B------:R-:W1:Y:S02]  /*ba00*/  F2I.FTZ.U32.TRUNC.NTZ R9, R7 ;  /* 0x0000000700097305 */ /* 0x000e64000021f000 */
[----:B-1----:R-:W-:Y:S01]  /*ba10*/  IMAD.MOV R4, RZ, RZ, -R9 ;  /* 0x000000ffff047224 */ /* 0x002fe200078e0a09 */
[----:B------:R-:W-:-:S03]  /*ba20*/  IADD3 R7, R96, -0x80, RZ ;  /* 0xffffff8060077810 */ /* 0x000fc60007ffe0ff */
[----:B------:R-:W-:-:S04]  /*ba30*/  IMAD R4, R4, R6, RZ ;  /* 0x0000000604047224 */ /* 0x000fc800078e02ff */
[----:B------:R-:W-:Y:S01]  /*ba40*/  IMAD.HI.U32 R5, R9, R4, R8 ;  /* 0x0000000409057227 */ /* 0x000fe200078e0008 */
[----:B------:R-:W-:Y:S02]  /*ba50*/  IABS R4, R96 ;  /* 0x0000006000047213 */ /* 0x000fe40000000000 */
[----:B------:R-:W-:-:S03]  /*ba60*/  LOP3.LUT R96, R96, c[0x0][0x2d0], RZ, 0x3c, !PT ;  /* 0x0000b40060607a12 */ /* 0x000fc600078e3cff */
[----:B------:R-:W-:-:S04]  /*ba70*/  IMAD.HI.U32 R8, R5, R4, RZ ;  /* 0x0000000405087227 */ /* 0x000fc800078e00ff */
[----:B------:R-:W-:-:S04]  /*ba80*/  IMAD.MOV R9, RZ, RZ, -R8 ;  /* 0x000000ffff097224 */ /* 0x000fc800078e0a08 */
[C---:B------:R-:W-:Y:S01]  /*ba90*/  IMAD R9, R6.reuse, R9, R4 ;  /* 0x0000000906097224 */ /* 0x040fe200078e0204 */
[----:B------:R-:W-:Y:S02]  /*baa0*/  IABS R4, R7 ;  /* 0x0000000700047213 */ /* 0x000fe40000000000 */
[----:B------:R-:W-:Y:S02]  /*bab0*/  LOP3.LUT R7, R7, c[0x0][0x2d0], RZ, 0x3c, !PT ;  /* 0x0000b40007077a12 */ /* 0x000fe400078e3cff */
[----:B------:R-:W-:Y:S01]  /*bac0*/  ISETP.GT.U32.AND P5, PT, R6, R9, PT ;  /* 0x000000090600720c */ /* 0x000fe20003fa4070 */
[----:B------:R-:W-:-:S12]  /*bad0*/  IMAD.HI.U32 R5, R5, R4, RZ ;  /* 0x0000000405057227 */ /* 0x000fd800078e00ff */
[-C--:B------:R-:W-:Y:S02]  /*bae0*/  @!P5 IADD3 R9, R9, -R6.reuse, RZ ;  /* 0x800000060909d210 */ /* 0x080fe40007ffe0ff */
[----:B------:R-:W-:Y:S02]  /*baf0*/  @!P5 IADD3 R8, R8, 0x1, RZ ;  /* 0x000000010808d810 */ /* 0x000fe40007ffe0ff */
[----:B------:R-:W-:Y:S01]  /*bb00*/  ISETP.GE.U32.AND P3, PT, R9, R6, PT ;  /* 0x000000060900720c */ /* 0x000fe20003f66070 */
[----:B------:R-:W-:Y:S01]  /*bb10*/  IMAD.MOV R9, RZ, RZ, -R5 ;  /* 0x000000ffff097224 */ /* 0x000fe200078e0a05 */
[----:B------:R-:W-:-:S03]  /*bb20*/  ISETP.GE.AND P5, PT, R96, RZ, PT ;  /* 0x000000ff6000720c */ /* 0x000fc60003fa6270 */
[----:B------:R-:W-:Y:S01]  /*bb30*/  IMAD R9, R6, R9, R4 ;  /* 0x0000000906097224 */ /* 0x000fe200078e0204 */
[----:B------:R-:W-:-:S04]  /*bb40*/  LOP3.LUT R4, RZ, c[0x0][0x2d0], RZ, 0x33, !PT ;  /* 0x0000b400ff047a12 */ /* 0x000fc800078e33ff */
[----:B------:R-:W-:-:S03]  /*bb50*/  ISETP.GT.U32.AND P4, PT, R6, R9, PT ;  /* 0x000000090600720c */ /* 0x000fc60003f84070 */
[----:B------:R-:W-:Y:S02]  /*bb60*/  @P3 IADD3 R8, R8, 0x1, RZ ;  /* 0x0000000108083810 */ /* 0x000fe40007ffe0ff */
[----:B------:R-:W-:-:S03]  /*bb70*/  ISETP.GE.AND P3, PT, R7, RZ, PT ;  /* 0x000000ff0700720c */ /* 0x000fc60003f66270 */
[----:B------:R-:W-:-:S05]  /*bb80*/  @!P5 IMAD.MOV R8, RZ, RZ, -R8 ;  /* 0x000000ffff08d224 */ /* 0x000fca00078e0a08 */
[----:B------:R-:W-:Y:S01]  /*bb90*/  @!P4 IMAD.IADD R9, R9, 0x1, -R6 ;  /* 0x000000010909c824 */ /* 0x000fe200078e0a06 */
[----:B------:R-:W-:Y:S02]  /*bba0*/  @!P4 IADD3 R5, R5, 0x1, RZ ;  /* 0x000000010505c810 */ /* 0x000fe40007ffe0ff */
[----:B------:R-:W-:Y:S02]  /*bbb0*/  ISETP.NE.AND P4, PT, RZ, c[0x0][0x2d0], PT ;  /* 0x0000b400ff007a0c */ /* 0x000fe40003f85270 */
[----:B------:R-:W-:-:S13]  /*bbc0*/  ISETP.GE.U32.AND P6, PT, R9, R6, PT ;  /* 0x000000060900720c */ /* 0x000fda0003fc6070 */
[----:B------:R-:W-:-:S04]  /*bbd0*/  @P6 IADD3 R5, R5, 0x1, RZ ;  /* 0x0000000105056810 */ /* 0x000fc80007ffe0ff */
[----:B------:R-:W-:Y:S02]  /*bbe0*/  MOV R7, R5 ;  /* 0x0000000500077202 */ /* 0x000fe40000000f00 */
[----:B------:R-:W-:-:S03]  /*bbf0*/  SEL R5, R4, R8, !P4 ;  /* 0x0000000804057207 */ /* 0x000fc60006000000 */
[----:B------:R-:W-:Y:S02]  /*bc00*/  @!P3 IMAD.MOV R7, RZ, RZ, -R7 ;  /* 0x000000ffff07b224 */ /* 0x000fe400078e0a07 */
[----:B------:R-:W-:-:S03]  /*bc10*/  IMAD.WIDE R12, R5, 0x4, R144 ;  /* 0x00000004050c7825 */ /* 0x000fc600078e0290 */
[----:B------:R-:W-:Y:S02]  /*bc20*/  SEL R4, R4, R7, !P4 ;  /* 0x0000000704047207 */ /* 0x000fe40006000000 */
[----:B------:R-:W2:Y:S03]  /*bc30*/  LDG.E R7, [R12.64] ;  /* 0x000000060c077981 */ /* 0x000ea6000c1e1900 */
[----:B------:R-:W-:-:S05]  /*bc40*/  IMAD.WIDE R10, R4, 0x4, R144 ;  /* 0x00000004040a7825 */ /* 0x000fca00078e0290 */
        /* <DEDUP_REMOVED lines=16> */
.L_x_3996:
[----:B------:R-:W-:-:S05]  /*bd50*/  IMAD.MOV.U32 R8, RZ, RZ, c[0x0][0x198] ;  /* 0x00006600ff087624 */ /* 0x000fca00078e00ff */
[----:B------:R-:W-:-:S04]  /*bd60*/  LEA R8, -R8, RZ, 0x7 ;  /* 0x000000ff08087211 */ /* 0x000fc800078e39ff */
[----:B------:R-:W-:Y:S02]  /*bd70*/  SHF.R.S32.HI R6, RZ, 0x1f, R8 ;  /* 0x0000001fff067819 */ /* 0x000fe40000011408 */
.L_x_3997:
[C---:B------:R-:W-:Y:S01]  /*bd80*/  @!P0 LEA R14, P3, R8.reuse, R148, 0x1 ;  /* 0x00000094080e8211 */ /* 0x040fe200078608ff */
[----:B------:R1:W-:Y:S01]  /*bd90*/  @P0 STS [R146+0x1000], RZ ;  /* 0x001000ff92000388 */ /* 0x0003e20000000800 */
[----:B------:R-:W-:Y:S02]  /*bda0*/  BSSY B0, `(.L_x_3998) ;  /* 0x000002a000007945 */ /* 0x000fe40003800000 */
[----:B------:R-:W-:Y:S01]  /*bdb0*/  @!P0 LEA.HI.X R15, R8, R147, R6, 0x1, P3 ;  /* 0x00000093080f8211 */ /* 0x000fe200018f0c06 */
[----:B------:R1:W-:Y:S01]  /*bdc0*/  @P0 STS [R146+0x1004], RZ ;  /* 0x001004ff92000388 */ /* 0x0003e20000000800 */
[----:B------:R-:W-:-:S03]  /*bdd0*/  @!P0 IADD3 R5, P3, R139, R8, RZ ;  /* 0x000000088b058210 */ /* 0x000fc60007f7e0ff */
[----:B------:R1:W-:Y:S02]  /*bde0*/  @P0 STS.64 [R146+0x1008], RZ ;  /* 0x001008ff92000388 */ /* 0x0003e40000000a00 */
[----:B------:R-:W-:Y:S01]  /*bdf0*/  @!P0 IMAD.X R4, R138, 0x1, R6, P3 ;  /* 0x000000018a048824 */ /* 0x000fe200018e0606 */
[C---:B------:R-:W-:Y:S01]  /*be00*/  @!P0 LEA R10, P3, R5.reuse, R148, 0x1 ;  /* 0x00000094050a8211 */ /* 0x040fe200078608ff */
[----:B------:R-:W-:Y:S01]  /*be10*/  @!PT LDS RZ, [RZ] ;  /* 0x00000000fffff984 */ /* 0x000fe20000000800 */
[----:B------:R-:W-:Y:S01]  /*be20*/  @!PT LDS RZ, [RZ] ;  /* 0x00000000fffff984 */ /* 0x000fe20000000800 */
[----:B------:R-:W-:Y:S01]  /*be30*/  @!PT LDS RZ, [RZ] ;  /* 0x00000000fffff984 */ /* 0x000fe20000000800 */
[----:B------:R1:W-:Y:S03]  /*be40*/  @!P0 LDGSTS.E.BYPASS.LTC128B.128 [R146+0x1000], [R14.64] ;  /* 0x010000000e928fae */ /* 0x0003e6000b901d46 */
[----:B------:R-:W-:Y:S01]  /*be50*/  @!P0 LEA.HI.X R11, R5, R147, R4, 0x1, P3 ;  /* 0x00000093050b8211 */ /* 0x000fe200018f0c04 */
[----:B------:R-:W-:Y:S01]  /*be60*/  @!P0 IMAD.MOV.U32 R5, RZ, RZ, c[0x0][0x198] ;  /* 0x00006600ff058624 */ /* 0x000fe200078e00ff */
[----:B------:R1:W-:Y:S01]  /*be70*/  @P0 STS.128 [R146+0x1800], RZ ;  /* 0x001800ff92000388 */ /* 0x0003e20000000c00 */
[----:B------:R-:W-:-:S03]  /*be80*/  @!P0 IMAD.MOV.U32 R4, RZ, RZ, c[0x0][0x19c] ;  /* 0x00006700ff048624 */ /* 0x000fc600078e00ff */
[C---:B------:R-:W-:Y:S01]  /*be90*/  @!P0 LEA R7, P3, R5.reuse, R8, 0x6 ;  /* 0x0000000805078211 */ /* 0x040fe200078630ff */
[----:B------:R-:W-:Y:S01]  /*bea0*/  @!PT LDS RZ, [RZ] ;  /* 0x00000000fffff984 */ /* 0x000fe20000000800 */
[----:B------:R-:W-:Y:S01]  /*beb0*/  @!PT LDS RZ, [RZ] ;  /* 0x00000000fffff984 */ /* 0x000fe20000000800 */
[----:B------:R-:W-:Y:S01]  /*bec0*/  @!PT LDS RZ, [RZ] ;  /* 0x00000000fffff984 */ /* 0x000fe20000000800 */
[----:B------:R1:W-:Y:S03]  /*bed0*/  @!P0 LDGSTS.E.BYPASS.LTC128B.128 [R146+0x1800], [R10.64] ;  /* 0x018000000a928fae */ /* 0x0003e6000b901d46 */
[----:B------:R-:W-:Y:S01]  /*bee0*/  @!P0 LEA.HI.X R4, R5, R6, R4, 0x6, P3 ;  /* 0x0000000605048211 */ /* 0x000fe200018f3404 */
[----:B------:R1:W-:Y:S01]  /*bef0*/  @P0 STS.128 [R146+0x2000], RZ ;  /* 0x002000ff92000388 */ /* 0x0003e20000000c00 */
[----:B------:R-:W-:-:S04]  /*bf00*/  @!P0 LEA R12, P3, R7, R148, 0x1 ;  /* 0x00000094070c8211 */ /* 0x000fc800078608ff */
[----:B------:R-:W-:-:S05]  /*bf10*/  @!P0 LEA.HI.X R13, R7, R147, R4, 0x1, P3 ;  /* 0x00000093070d8211 */ /* 0x000fca00018f0c04 */
        /* <DEDUP_REMOVED lines=18> */
.L_x_3999:
[----:B------:R-:W-:Y:S05]  /*c040*/  BSYNC B0 ;  /* 0x0000000000007941 */ /* 0x000fea0003800000 */
.L_x_3998:
[----:B------:R-:W0:Y:S01]  /*c050*/  LDGDEPBAR ;  /* 0x00000000000079af */ /* 0x000e220000000000 */
[----:B------:R-:W-:-:S04]  /*c060*/  LEA R148, P0, R8, R148, 0x1 ;  /* 0x0000009408947211 */ /* 0x000fc800078008ff */
[----:B------:R-:W-:Y:S02]  /*c070*/  LEA.HI.X R147, R8, R147, R6, 0x1, P0 ;  /* 0x0000009308937211 */ /* 0x000fe400000f0c06 */
.L_x_3995:
        /* <DEDUP_REMOVED lines=64> */
[----:B------:R-:W2:Y:S04]  /*c480*/  SHFL.BFLY PT, R9, R8, 0x2, 0x1f ;  /* 0x0c401f0008097f89 */ /* 0x000ea800000e0000 */
[----:B------:R-:W3:Y:S01]  /*c490*/  SHFL.BFLY PT, R7, R6, 0x2, 0x1f ;  /* 0x0c401f0006077f89 */ /* 0x000ee200000e0000 */
[----:B--2---:R-:W-:Y:S02]  /*c4a0*/  FMNMX.FTZ R9, R8, R9, !PT ;  /* 0x0000000908097209 */ /* 0x004fe40007810000 */
[----:B---3--:R-:W-:-:S03]  /*c4b0*/  FMNMX.FTZ R7, R6, R7, !PT ;  /* 0x0000000706077209 */ /* 0x008fc60007810000 */
[----:B------:R-:W2:Y:S04]  /*c4c0*/  SHFL.BFLY PT, R20, R9, 0x1, 0x1f ;  /* 0x0c201f0009147f89 */ /* 0x000ea800000e0000 */
[----:B------:R-:W3:Y:S01]  /*c4d0*/  SHFL.BFLY PT, R4, R7, 0x1, 0x1f ;  /* 0x0c201f0007047f89 */ /* 0x000ee200000e0000 */
[----:B--2---:R-:W-:-:S03]  /*c4e0*/  FMNMX.FTZ R20, R9, R20, !PT ;  /* 0x0000001409147209 */ /* 0x004fc60007810000 */
[----:B-1----:R-:W1:Y:S01]  /*c4f0*/  LDSM.16.MT88.4 R8, [R132+0x3000] ;  /* 0x003000008408783b */ /* 0x002e620000004200 */
[C---:B------:R-:W-:Y:S01]  /*c500*/  FSETP.NEU.FTZ.AND P3, PT, R20.reuse, -INF , PT ;  /* 0xff8000001400780b */ /* 0x040fe20003f7d000 */
[----:B------:R-:W-:-:S05]  /*c510*/  FMUL.FTZ R24, R20, c[0x0][0x23c] ;  /* 0x00008f0014187a20 */ /* 0x000fca0000410000 */
[----:B------:R-:W-:-:S05]  /*c520*/  FSEL R24, R24, RZ, P3 ;  /* 0x000000ff18187208 */ /* 0x000fca0001800000 */
[--C-:B------:R-:W-:Y:S01]  /*c530*/  FFMA.FTZ R5, R3, c[0x0][0x23c], -R24.reuse ;  /* 0x00008f0003057a23 */ /* 0x100fe20000010818 */
[----:B---3--:R-:W-:Y:S01]  /*c540*/  FMNMX.FTZ R3, R7, R4, !PT ;  /* 0x0000000407037209 */ /* 0x008fe20007810000 */
        /* <DEDUP_REMOVED lines=12> */
[----:B------:R-:W2:Y:S01]  /*c610*/  MUFU.EX2 R12, R12 ;  /* 0x0000000c000c7308 */ /* 0x000ea20000000800 */
[--C-:B------:R-:W-:Y:S02]  /*c620*/  FFMA.FTZ R13, R90, c[0x0][0x23c], -R22.reuse ;  /* 0x00008f005a0d7a23 */ /* 0x100fe40000010816 */
[--C-:B------:R-:W-:Y:S02]  /*c630*/  FFMA.FTZ R30, R92, c[0x0][0x23c], -R22.reuse ;  /* 0x00008f005c1e7a23 */ /* 0x100fe40000010816 */
[--C-:B------:R-:W-:Y:S02]  /*c640*/  FFMA.FTZ R38, R94, c[0x0][0x23c], -R22.reuse ;  /* 0x00008f005e267a23 */ /* 0x100fe40000010816 */
[----:B------:R-:W-:Y:S01]  /*c650*/  FMUL.FTZ R0, R0, c[0x0][0x23c] ;  /* 0x00008f0000007a20 */ /* 0x000fe20000410000 */
[----:B------:R-:W3:Y:S01]  /*c660*/  MUFU.EX2 R2, R2 ;  /* 0x0000000200027308 */ /* 0x000ee20000000800 */
[----:B------:R-:W-:-:S02]  /*c670*/  FFMA.FTZ R16, R88, c[0x0][0x23c], -R22 ;  /* 0x00008f0058107a23 */ /* 0x000fc40000010816 */
[--C-:B------:R-:W-:Y:S02]  /*c680*/  FFMA.FTZ R42, R48, c[0x0][0x23c], -R24.reuse ;  /* 0x00008f00302a7a23 */ /* 0x100fe40000010818 */
[--C-:B------:R-:W-:Y:S02]  /*c690*/  FFMA.FTZ R48, R54, c[0x0][0x23c], -R24.reuse ;  /* 0x00008f0036307a23 */ /* 0x100fe40000010818 */
[----:B------:R-:W-:Y:S01]  /*c6a0*/  FFMA.FTZ R34, R58, c[0x0][0x23c], -R24 ;  /* 0x00008f003a227a23 */ /* 0x000fe20000010818 */
[----:B------:R-:W-:Y:S01]  /*c6b0*/  MUFU.EX2 R36, R36 ;  /* 0x0000002400247308 */ /* 0x000fe20000000800 */
[----:B--2---:R-:W-:Y:S01]  /*c6c0*/  F2FP.PACK_AB R4, R12, R5 ;  /* 0x000000050c04723e */ /* 0x004fe200000000ff */
[--C-:B------:R-:W-:Y:S02]  /*c6d0*/  FFMA.FTZ R54, R50, c[0x0][0x23c], -R22.reuse ;  /* 0x00008f0032367a23 */ /* 0x100fe40000010816 */
[--C-:B------:R-:W-:Y:S02]  /*c6e0*/  FFMA.FTZ R18, R52, c[0x0][0x23c], -R22.reuse ;  /* 0x00008f0034127a23 */ /* 0x100fe40000010816 */
[----:B------:R-:W-:-:S02]  /*c6f0*/  FFMA.FTZ R87, R46, c[0x0][0x23c], -R22 ;  /* 0x00008f002e577a23 */ /* 0x000fc40000010816 */
[----:B------:R-:W2:Y:S01]  /*c700*/  MUFU.EX2 R32, R32 ;  /* 0x0000002000207308 */ /* 0x000ea20000000800 */
[-C--:B---3--:R-:W-:Y:S02]  /*c710*/  FFMA.FTZ R15, R157, R2.reuse, R5 ;  /* 0x000000029d0f7223 */ /* 0x088fe40000010005 */
[-C--:B------:R-:W-:Y:S02]  /*c720*/  FMUL.FTZ R68, R68, R2.reuse ;  /* 0x0000000244447220 */ /* 0x080fe40000410000 */
[-C--:B------:R-:W-:Y:S02]  /*c730*/  FMUL.FTZ R69, R69, R2.reuse ;  /* 0x0000000245457220 */ /* 0x080fe40000410000 */
[-C--:B------:R-:W-:Y:S01]  /*c740*/  FMUL.FTZ R72, R72, R2.reuse ;  /* 0x0000000248487220 */ /* 0x080fe20000410000 */
[----:B------:R-:W-:Y:S01]  /*c750*/  MUFU.EX2 R13, R13 ;  /* 0x0000000d000d7308 */ /* 0x000fe20000000800 */
[-C--:B------:R-:W-:Y:S02]  /*c760*/  FMUL.FTZ R73, R73, R2.reuse ;  /* 0x0000000249497220 */ /* 0x080fe40000410000 */
[----:B------:R-:W-:-:S02]  /*c770*/  FMUL.FTZ R76, R76, R2 ;  /* 0x000000024c4c7220 */ /* 0x000fc40000410000 */
[-C--:B------:R-:W-:Y:S02]  /*c780*/  FMUL.FTZ R77, R77, R2.reuse ;  /* 0x000000024d4d7220 */ /* 0x080fe40000410000 */
[----:B------:R-:W-:Y:S01]  /*c790*/  FMUL.FTZ R80, R80, R2 ;  /* 0x0000000250507220 */ /* 0x000fe20000410000 */
[----:B------:R-:W3:Y:S01]  /*c7a0*/  MUFU.EX2 R30, R30 ;  /* 0x0000001e001e7308 */ /* 0x000ee20000000800 */
[----:B--2---:R-:W-:Y:S01]  /*c7b0*/  F2FP.PACK_AB R6, R32, R36 ;  /* 0x000000242006723e */ /* 0x004fe200000000ff */
[----:B------:R-:W-:Y:S02]  /*c7c0*/  FMUL.FTZ R81, R81, R2 ;  /* 0x0000000251517220 */ /* 0x000fe40000410000 */
[----:B------:R-:W-:Y:S02]  /*c7d0*/  FFMA.FTZ R157, R56, c[0x0][0x23c], -R24 ;  /* 0x00008f00389d7a23 */ /* 0x000fe40000010818 */
[----:B------:R-:W-:Y:S02]  /*c7e0*/  FFMA.FTZ R2, R44, c[0x0][0x23c], -R22 ;  /* 0x00008f002c027a23 */ /* 0x000fe40000010816 */
[----:B------:R-:W-:Y:S01]  /*c7f0*/  MUFU.EX2 R38, R38 ;  /* 0x0000002600267308 */ /* 0x000fe20000000800 */
[----:B------:R-:W-:-:S02]  /*c800*/  FFMA.FTZ R50, R123, c[0x0][0x23c], -R24 ;  /* 0x00008f007b327a23 */ /* 0x000fc40000010818 */
[--C-:B------:R-:W-:Y:S02]  /*c810*/  FFMA.FTZ R46, R153, c[0x0][0x23c], -R24.reuse ;  /* 0x00008f00992e7a23 */ /* 0x100fe40000010818 */
[----:B------:R-:W-:Y:S02]  /*c820*/  FFMA.FTZ R63, R163, c[0x0][0x23c], -R24 ;  /* 0x00008f00a33f7a23 */ /* 0x000fe40000010818 */
[--C-:B------:R-:W-:Y:S01]  /*c830*/  FFMA.FTZ R123, R151, c[0x0][0x23c], -R22.reuse ;  /* 0x00008f00977b7a23 */ /* 0x100fe20000010816 */
[----:B------:R-:W2:Y:S01]  /*c840*/  MUFU.EX2 R0, R0 ;  /* 0x0000000000007308 */ /* 0x000ea20000000800 */
[----:B---3--:R-:W-:Y:S01]  /*c850*/  F2FP.PACK_AB R5, R30, R13 ;  /* 0x0000000d1e05723e */ /* 0x008fe200000000ff */
[--C-:B------:R-:W-:Y:S02]  /*c860*/  FFMA.FTZ R28, R159, c[0x0][0x23c], -R22.reuse ;  /* 0x00008f009f1c7a23 */ /* 0x100fe40000010816 */
[--C-:B------:R-:W-:Y:S02]  /*c870*/  FFMA.FTZ R67, R161, c[0x0][0x23c], -R22.reuse ;  /* 0x00008f00a1437a23 */ /* 0x100fe40000010816 */
[----:B------:R-:W-:-:S02]  /*c880*/  FFMA.FTZ R26, R121, c[0x0][0x23c], -R22 ;  /* 0x00008f00791a7a23 */ /* 0x000fc40000010816 */
[----:B------:R-:W3:Y:S01]  /*c890*/  MUFU.EX2 R16, R16 ;  /* 0x0000001000107308 */ /* 0x000ee20000000800 */
[----:B------:R-:W-:Y:S02]  /*c8a0*/  FADD.FTZ R40, R12, R15 ;  /* 0x0000000f0c287221 */ /* 0x000fe40000010000 */
[----:B------:R-:W-:Y:S02]  /*c8b0*/  FFMA.FTZ R121, R101, c[0x0][0x23c], -R24 ;  /* 0x00008f0065797a23 */ /* 0x000fe40000010818 */
[----:B------:R-:W-:Y:S02]  /*c8c0*/  FADD.FTZ R153, R36, R40 ;  /* 0x0000002824997221 */ /* 0x000fe40000010000 */
[----:B------:R-:W-:Y:S01]  /*c8d0*/  FFMA.FTZ R40, R95, c[0x0][0x23c], -R22 ;  /* 0x00008f005f287a23 */ /* 0x000fe20000010816 */
[----:B------:R-:W4:Y:S01]  /*c8e0*/  MUFU.EX2 R42, R42 ;  /* 0x0000002a002a7308 */ /* 0x000f220000000800 */
[-C--:B--2---:R-:W-:Y:S02]  /*c8f0*/  FMUL.FTZ R70, R70, R0.reuse ;  /* 0x0000000046467220 */ /* 0x084fe40000410000 */
[----:B------:R-:W-:-:S02]  /*c900*/  FMUL.FTZ R71, R71, R0 ;  /* 0x0000000047477220 */ /* 0x000fc40000410000 */
[-C--:B------:R-:W-:Y:S02]  /*c910*/  FMUL.FTZ R74, R74, R0.reuse ;  /* 0x000000004a4a7220 */ /* 0x080fe40000410000 */
[----:B------:R-:W-:Y:S01]  /*c920*/  FMUL.FTZ R75, R75, R0 ;  /* 0x000000004b4b7220 */ /* 0x000fe20000410000 */
[----:B---3--:R-:W-:Y:S01]  /*c930*/  F2FP.PACK_AB R7, R16, R38 ;  /* 0x000000261007723e */ /* 0x008fe200000000ff */
[-C--:B------:R-:W-:Y:S01]  /*c940*/  FMUL.FTZ R78, R78, R0.reuse ;  /* 0x000000004e4e7220 */ /* 0x080fe20000410000 */
[----:B------:R-:W2:Y:S01]  /*c950*/  MUFU.EX2 R48, R48 ;  /* 0x0000003000307308 */ /* 0x000ea20000000800 */
[-C--:B------:R-:W-:Y:S02]  /*c960*/  FMUL.FTZ R79, R79, R0.reuse ;  /* 0x000000004f4f7220 */ /* 0x080fe40000410000 */
[-C--:B------:R-:W-:Y:S02]  /*c970*/  FMUL.FTZ R82, R82, R0.reuse ;  /* 0x0000000052527220 */ /* 0x080fe40000410000 */
[----:B-1----:R-:W-:Y:S01]  /*c980*/  HMMA.16816.F32 R68, R4, R8, R68 ;  /* 0x000000080444723c */ /* 0x002fe20000001844 */
[----:B------:R-:W-:-:S02]  /*c990*/  FMUL.FTZ R83, R83, R0 ;  /* 0x0000000053537220 */ /* 0x000fc40000410000 */
[----:B------:R-:W-:Y:S01]  /*c9a0*/  MUFU.EX2 R157, R157 ;  /* 0x0000009d009d7308 */ /* 0x000fe20000000800 */
[----:B------:R-:W-:Y:S02]  /*c9b0*/  FFMA.FTZ R156, R156, R0, R13 ;  /* 0x000000009c9c7223 */ /* 0x000fe4000001000d */
[--C-:B------:R-:W-:Y:S01]  /*c9c0*/  FFMA.FTZ R0, R165, c[0x0][0x23c], -R24.reuse ;  /* 0x00008f00a5007a23 */ /* 0x100fe20000010818 */
[----:B------:R-:W-:Y:S01]  /*c9d0*/  LDSM.16.MT88.4 R12, [R132+0x3800] ;  /* 0x00380000840c783b */ /* 0x000fe20000004200 */
[----:B------:R-:W-:Y:S01]  /*c9e0*/  HMMA.16816.F32 R72, R4, R10, R72 ;  /* 0x0000000a0448723c */ /* 0x000fe20000001848 */
[----:B------:R-:W-:Y:S02]  /*c9f0*/  FADD.FTZ R153, R32, R153 ;  /* 0x0000009920997221 */ /* 0x000fe40000010000 */
[----:B------:R-:W1:Y:S01]  /*ca00*/  LDSM.16.MT88.4 R8, [R131+0x3000] ;  /* 0x003000008308783b */ /* 0x000e620000004200 */
[----:B------:R-:W-:Y:S01]  /*ca10*/  MUFU.EX2 R34, R34 ;  /* 0x0000002200227308 */ /* 0x000fe20000000800 */
[----:B------:R-:W-:-:S02]  /*ca20*/  FFMA.FTZ R44, R109, c[0x0][0x23c], -R24 ;  /* 0x00008f006d2c7a23 */ /* 0x000fc40000010818 */
[--C-:B------:R-:W-:Y:S02]  /*ca30*/  FFMA.FTZ R32, R115, c[0x0][0x23c], -R24.reuse ;  /* 0x00008f0073207a23 */ /* 0x100fe40000010818 */
[----:B------:R-:W-:Y:S02]  /*ca40*/  FFMA.FTZ R101, R119, c[0x0][0x23c], -R24 ;  /* 0x00008f0077657a23 */ /* 0x000fe40000010818 */
[--C-:B------:R-:W-:Y:S01]  /*ca50*/  FFMA.FTZ R105, R105, c[0x0][0x23c], -R22.reuse ;  /* 0x00008f0069697a23 */ /* 0x100fe20000010816 */
[----:B------:R-:W3:Y:S01]  /*ca60*/  MUFU.EX2 R54, R54 ;  /* 0x0000003600367308 */ /* 0x000ee20000000800 */
[--C-:B------:R-:W-:Y:S02]  /*ca70*/  FFMA.FTZ R95, R103, c[0x0][0x23c], -R22.reuse ;  /* 0x00008f00675f7a23 */ /* 0x100fe40000010816 */
[----:B------:R-:W-:Y:S02]  /*ca80*/  FFMA.FTZ R36, R111, c[0x0][0x23c], -R22 ;  /* 0x00008f006f247a23 */ /* 0x000fe40000010816 */
[----:B----4-:R-:W-:-:S02]  /*ca90*/  FADD.FTZ R153, R42, R153 ;  /* 0x000000992a997221 */ /* 0x010fc40000010000 */
[----:B------:R-:W-:Y:S01]  /*caa0*/  FADD.FTZ R151, R30, R156 ;  /* 0x0000009c1e977221 */ /* 0x000fe20000010000 */
[----:B------:R-:W4:Y:S01]  /*cab0*/  MUFU.EX2 R18, R18 ;  /* 0x0000001200127308 */ /* 0x000f220000000800 */
[----:B------:R-:W-:Y:S02]  /*cac0*/  FFMA.FTZ R58, R49, c[0x0][0x23c], -R22 ;  /* 0x00008f00313a7a23 */ /* 0x000fe40000010816 */
[----:B------:R-:W-:Y:S02]  /*cad0*/  FFMA.FTZ R52, R55, c[0x0][0x23c], -R24 ;  /* 0x00008f0037347a23 */ /* 0x000fe40000010818 */
[--C-:B------:R-:W-:Y:S02]  /*cae0*/  FFMA.FTZ R53, R53, c[0x0][0x23c], -R22.reuse ;  /* 0x00008f0035357a23 */ /* 0x100fe40000010816 */
[--C-:B------:R-:W-:Y:S01]  /*caf0*/  FFMA.FTZ R56, R47, c[0x0][0x23c], -R22.reuse ;  /* 0x00008f002f387a23 */ /* 0x100fe20000010816 */
[----:B------:R-:W-:Y:S01]  /*cb00*/  MUFU.EX2 R87, R87 ;  /* 0x0000005700577308 */ /* 0x000fe20000000800 */
[----:B------:R-:W-:-:S02]  /*cb10*/  FFMA.FTZ R49, R51, c[0x0][0x23c], -R22 ;  /* 0x00008f0033317a23 */ /* 0x000fc40000010816 */
[----:B------:R-:W-:Y:S02]  /*cb20*/  FADD.FTZ R151, R38, R151 ;  /* 0x0000009726977221 */ /* 0x000fe40000010000 */
[----:B------:R-:W-:Y:S02]  /*cb30*/  FFMA.FTZ R47, R19, c[0x0][0x23c], -R24 ;  /* 0x00008f00132f7a23 */ /* 0x000fe40000010818 */
[----:B------:R-:W-:Y:S01]  /*cb40*/  FADD.FTZ R103, R16, R151 ;  /* 0x0000009710677221 */ /* 0x000fe20000010000 */
[----:B------:R-:W5:Y:S01]  /*cb50*/  MUFU.EX2 R2, R2 ;  /* 0x0000000200027308 */ /* 0x000f620000000800 */
[----:B--2---:R-:W-:Y:S02]  /*cb60*/  FADD.FTZ R16, R48, R153 ;  /* 0x0000009930107221 */ /* 0x004fe40000010000 */
[----:B---3--:R-:W-:Y:S02]  /*cb70*/  FADD.FTZ R103, R54, R103 ;  /* 0x0000006736677221 */ /* 0x008fe40000010000 */
[----:B------:R-:W-:Y:S01]  /*cb80*/  FADD.FTZ R51, R157, R16 ;  /* 0x000000109d337221 */ /* 0x000fe20000010000 */
[----:B-1----:R-:W-:Y:S02]  /*cb90*/  HMMA.16816.F32 R76, R4, R8, R76 ;  /* 0x00000008044c723c */ /* 0x002fe4000000184c */
[----:B------:R-:W1:Y:S01]  /*cba0*/  MUFU.EX2 R50, R50 ;  /* 0x0000003200327308 */ /* 0x000e620000000800 */
[----:B------:R-:W-:-:S02]  /*cbb0*/  FADD.FTZ R51, R34, R51 ;  /* 0x0000003322337221 */ /* 0x000fc40000010000 */
[----:B------:R-:W-:Y:S02]  /*cbc0*/  FFMA.FTZ R60, R41, c[0x0][0x23c], -R22 ;  /* 0x00008f00293c7a23 */ /* 0x000fe40000010816 */
[--C-:B------:R-:W-:Y:S01]  /*cbd0*/  FFMA.FTZ R89, R89, c[0x0][0x23c], -R24.reuse ;  /* 0x00008f0059597a23 */ /* 0x100fe20000010818 */
[----:B------:R-:W-:Y:S01]  /*cbe0*/  HMMA.16816.F32 R80, R4, R10, R80 ;  /* 0x0000000a0450723c */ /* 0x000fe20000001850 */
[----:B------:R-:W2:Y:S01]  /*cbf0*/  LDSM.16.MT88.4 R8, [R132+0x3400] ;  /* 0x003400008408783b */ /* 0x000ea20000004200 */
[----:B------:R-:W3:Y:S01]  /*cc00*/  MUFU.EX2 R46, R46 ;  /* 0x0000002e002e7308 */ /* 0x000ee20000000800 */
[----:B------:R-:W-:Y:S02]  /*cc10*/  FFMA.FTZ R38, R97, c[0x0][0x23c], -R24 ;  /* 0x00008f0061267a23 */ /* 0x000fe40000010818 */
[----:B------:R-:W-:Y:S02]  /*cc20*/  FFMA.FTZ R45, R45, c[0x0][0x23c], -R22 ;  /* 0x00008f002d2d7a23 */ /* 0x000fe40000010816 */
[----:B------:R-:W-:Y:S01]  /*cc30*/  F2FP.PACK_AB R4, R48, R42 ;  /* 0x0000002a3004723e */ /* 0x000fe200000000ff */
[--C-:B------:R-:W-:Y:S01]  /*cc40*/  FFMA.FTZ R42, R99, c[0x0][0x23c], -R24.reuse ;  /* 0x00008f00632a7a23 */ /* 0x100fe20000010818 */
[----:B----4-:R-:W-:Y:S01]  /*cc50*/  F2FP.PACK_AB R5, R18, R54 ;  /* 0x000000361205723e */ /* 0x010fe200000000ff */
[----:B------:R-:W-:Y:S01]  /*cc60*/  MUFU.EX2 R63, R63 ;  /* 0x0000003f003f7308 */ /* 0x000fe20000000800 */
[----:B------:R-:W-:Y:S01]  /*cc70*/  F2FP.PACK_AB R6, R34, R157 ;  /* 0x0000009d2206723e */ /* 0x000fe200000000ff */
[--C-:B------:R-:W-:Y:S01]  /*cc80*/  FFMA.FTZ R99, R93, c[0x0][0x23c], -R24.reuse ;  /* 0x00008f005d637a23 */ /* 0x100fe20000010818 */
[----:B-----5:R-:W-:Y:S01]  /*cc90*/  F2FP.PACK_AB R7, R2, R87 ;  /* 0x000000570207723e */ /* 0x020fe200000000ff */
[----:B------:R-:W-:-:S02]  /*cca0*/  FFMA.FTZ R93, R59, c[0x0][0x23c], -R24 ;  /* 0x00008f003b5d7a23 */ /* 0x000fc40000010818 */
[----:B------:R-:W-:Y:S02]  /*ccb0*/  FADD.FTZ R18, R18, R103 ;  /* 0x0000006712127221 */ /* 0x000fe40000010000 */
[----:B------:R-:W-:Y:S01]  /*ccc0*/  MUFU.EX2 R0, R0 ;  /* 0x0000000000007308 */ /* 0x000fe20000000800 */
[----:B------:R-:W-:Y:S02]  /*ccd0*/  FFMA.FTZ R34, R17, c[0x0][0x23c], -R24 ;  /* 0x00008f0011227a23 */ /* 0x000fe40000010818 */
[----:B------:R-:W-:Y:S02]  /*cce0*/  FADD.FTZ R87, R87, R18 ;  /* 0x0000001257577221 */ /* 0x000fe40000010000 */
[----:B------:R-:W-:Y:S01]  /*ccf0*/  LDSM.16.MT88.4 R16, [R132+0x4400] ;  /* 0x004400008410783b */ /* 0x000fe20000004200 */
[--C-:B------:R-:W-:Y:S02]  /*cd00*/  FFMA.FTZ R48, R91, c[0x0][0x23c], -R24.reuse ;  /* 0x00008f005b307a23 */ /* 0x100fe40000010818 */
[----:B------:R-:W-:Y:S01]  /*cd10*/  MUFU.EX2 R123, R123 ;  /* 0x0000007b007b7308 */ /* 0x000fe20000000800 */
[----:B------:R-:W-:-:S02]  /*cd20*/  FFMA.FTZ R59, R107, c[0x0][0x23c], -R24 ;  /* 0x00008f006b3b7a23 */ /* 0x000fc40000010818 */
[--C-:B------:R-:W-:Y:S02]  /*cd30*/  FFMA.FTZ R41, R43, c[0x0][0x23c], -R22.reuse ;  /* 0x00008f002b297a23 */ /* 0x100fe40000010816 */
[----:B------:R-:W-:Y:S02]  /*cd40*/  FFMA.FTZ R62, R39, c[0x0][0x23c], -R22 ;  /* 0x00008f00273e7a23 */ /* 0x000fe40000010816 */
[----:B------:R-:W-:Y:S01]  /*cd50*/  FADD.FTZ R2, R2, R87 ;  /* 0x0000005702027221 */ /* 0x000fe20000010000 */
[----:B------:R-:W4:Y:S01]  /*cd60*/  MUFU.EX2 R28, R28 ;  /* 0x0000001c001c7308 */ /* 0x000f220000000800 */
[----:B-1----:R-:W-:Y:S02]  /*cd70*/  FADD.FTZ R51, R50, R51 ;  /* 0x0000003332337221 */ /* 0x002fe40000010000 */
[--C-:B------:R-:W-:Y:S02]  /*cd80*/  FFMA.FTZ R30, R113, c[0x0][0x23c], -R24.reuse ;  /* 0x00008f00711e7a23 */ /* 0x100fe40000010818 */
[--C-:B------:R-:W-:Y:S01]  /*cd90*/  FFMA.FTZ R55, R117, c[0x0][0x23c], -R24.reuse ;  /* 0x00008f0075377a23 */ /* 0x100fe20000010818 */
[----:B--2---:R-:W-:Y:S02]  /*cda0*/  HMMA.16816.F32 R68, R4, R8, R68 ;  /* 0x000000080444723c */ /* 0x004fe40000001844 */
[----:B------:R-:W-:Y:S01]  /*cdb0*/  MUFU.EX2 R67, R67 ;  /* 0x0000004300437308 */ /* 0x000fe20000000800 */
[----:B------:R-:W-:-:S02]  /*cdc0*/  FFMA.FTZ R54, R57, c[0x0][0x23c], -R24 ;  /* 0x00008f0039367a23 */ /* 0x000fc40000010818 */
[--C-:B------:R-:W-:Y:S02]  /*cdd0*/  FFMA.FTZ R35, R35, c[0x0][0x23c], -R22.reuse ;  /* 0x00008f0023237a23 */ /* 0x100fe40000010816 */
[--C-:B------:R-:W-:Y:S01]  /*cde0*/  FFMA.FTZ R31, R31, c[0x0][0x23c], -R22.reuse ;  /* 0x00008f001f1f7a23 */ /* 0x100fe20000010816 */
[----:B------:R-:W-:Y:S01]  /*cdf0*/  HMMA.16816.F32 R72, R4, R10, R72 ;  /* 0x0000000a0448723c */ /* 0x000fe20000001848 */
[----:B------:R-:W1:Y:S01]  /*ce00*/  LDSM.16.MT88.4 R8, [R131+0x3400] ;  /* 0x003400008308783b */ /* 0x000e620000004200 */
[----:B------:R-:W2:Y:S01]  /*ce10*/  MUFU.EX2 R26, R26 ;  /* 0x0000001a001a7308 */ /* 0x000ea20000000800 */
[----:B------:R-:W-:Y:S02]  /*ce20*/  FFMA.FTZ R37, R37, c[0x0][0x23c], -R22 ;  /* 0x00008f0025257a23 */ /* 0x000fe40000010816 */
[----:B------:R-:W-:Y:S02]  /*ce30*/  FFMA.FTZ R39, R65, c[0x0][0x23c], -R24 ;  /* 0x00008f0041277a23 */ /* 0x000fe40000010818 */
[----:B------:R-:W-:-:S02]  /*ce40*/  FFMA.FTZ R25, R25, c[0x0][0x23c], -R22 ;  /* 0x00008f0019197a23 */ /* 0x000fc40000010816 */
[--C-:B------:R-:W-:Y:S01]  /*ce50*/  FFMA.FTZ R23, R23, c[0x0][0x23c], -R22.reuse ;  /* 0x00008f0017177a23 */ /* 0x100fe20000010816 */
[----:B------:R-:W-:Y:S01]  /*ce60*/  MUFU.EX2 R121, R121 ;  /* 0x0000007900797308 */ /* 0x000fe20000000800 */
[--C-:B------:R-:W-:Y:S02]  /*ce70*/  FFMA.FTZ R156, R21, c[0x0][0x23c], -R22.reuse ;  /* 0x00008f00159c7a23 */ /* 0x100fe40000010816 */
[----:B------:R-:W-:-:S05]  /*ce80*/  FFMA.FTZ R27, R27, c[0x0][0x23c], -R22 ;  /* 0x00008f001b1b7a23 */ /* 0x000fca0000010816 */
[----:B------:R-:W5:Y:S08]  /*ce90*/  MUFU.EX2 R44, R44 ;  /* 0x0000002c002c7308 */ /* 0x000f700000000800 */
[----:B------:R-:W-:Y:S08]  /*cea0*/  MUFU.EX2 R32, R32 ;  /* 0x0000002000207308 */ /* 0x000ff00000000800 */
[----:B------:R-:W-:Y:S01]  /*ceb0*/  MUFU.EX2 R101, R101 ;  /* 0x0000006500657308 */ /* 0x000fe20000000800 */
[C---:B-1----:R-:W-:Y:S07]  /*cec0*/  HMMA.16816.F32 R76, R4.reuse, R8, R76 ;  /* 0x00000008044c723c */ /* 0x042fee000000184c */
[----:B------:R-:W-:Y:S01]  /*ced0*/  MUFU.EX2 R105, R105 ;  /* 0x0000006900697308 */ /* 0x000fe20000000800 */
[----:B------:R-:W-:Y:S01]  /*cee0*/  HMMA.16816.F32 R80, R4, R10, R80 ;  /* 0x0000000a0450723c */ /* 0x000fe20000001850 */
[----:B------:R-:W1:Y:S06]  /*cef0*/  LDSM.16.MT88.4 R8, [R131+0x3800] ;  /* 0x003800008308783b */ /* 0x000e6c0000004200 */
[----:B------:R-:W1:Y:S01]  /*cf00*/  MUFU.EX2 R40, R40 ;  /* 0x0000002800287308 */ /* 0x000e620000000800 */
[C---:B---3--:R-:W-:Y:S01]  /*cf10*/  F2FP.PACK_AB R4, R46.reuse, R50 ;  /* 0x000000322e04723e */ /* 0x048fe200000000ff */
[----:B------:R-:W-:Y:S01]  /*cf20*/  FADD.FTZ R50, R46, R51 ;  /* 0x000000332e327221 */ /* 0x000fe20000010000 */
[----:B----4-:R-:W-:-:S05]  /*cf30*/  F2FP.PACK_AB R5, R28, R123 ;  /* 0x0000007b1c05723e */ /* 0x010fca00000000ff */
[----:B------:R-:W-:Y:S01]  /*cf40*/  MUFU.EX2 R95, R95 ;  /* 0x0000005f005f7308 */ /* 0x000fe20000000800 */
[----:B------:R-:W-:Y:S01]  /*cf50*/  F2FP.PACK_AB R6, R0, R63 ;  /* 0x0000003f0006723e */ /* 0x000fe200000000ff */
[----:B------:R-:W-:Y:S01]  /*cf60*/  FADD.FTZ R123, R123, R2 ;  /* 0x000000027b7b7221 */ /* 0x000fe20000010000 */
[----:B--2---:R-:W-:Y:S01]  /*cf70*/  F2FP.PACK_AB R7, R26, R67 ;  /* 0x000000431a07723e */ /* 0x004fe200000000ff */
[----:B------:R-:W-:Y:S02]  /*cf80*/  FFMA.FTZ R46, R29, c[0x0][0x23c], -R22 ;  /* 0x00008f001d2e7a23 */ /* 0x000fe40000010816 */
[----:B------:R-:W-:Y:S02]  /*cf90*/  FADD.FTZ R28, R28, R123 ;  /* 0x0000007b1c1c7221 */ /* 0x000fe40000010000 */
[----:B------:R-:W2:Y:S01]  /*cfa0*/  MUFU.EX2 R36, R36 ;  /* 0x0000002400247308 */ /* 0x000ea20000000800 */
[----:B------:R-:W-:Y:S01]  /*cfb0*/  FADD.FTZ R63, R63, R50 ;  /* 0x000000323f3f7221 */ /* 0x000fe20000010000 */
[----:B------:R-:W-:Y:S01]  /*cfc0*/  HMMA.16816.F32 R68, R4, R12, R68 ;  /* 0x0000000c0444723c */ /* 0x000fe20000001844 */
[----:B------:R-:W-:-:S02]  /*cfd0*/  FADD.FTZ R67, R67, R28 ;  /* 0x0000001c43437221 */ /* 0x000fc40000010000 */
[--C-:B------:R-:W-:Y:S02]  /*cfe0*/  FFMA.FTZ R29, R33, c[0x0][0x23c], -R24.reuse ;  /* 0x00008f00211d7a23 */ /* 0x100fe40000010818 */
[----:B------:R-:W-:Y:S01]  /*cff0*/  FADD.FTZ R26, R26, R67 ;  /* 0x000000431a1a7221 */ /* 0x000fe20000010000 */
[----:B------:R-:W-:Y:S01]  /*d000*/  MUFU.EX2 R42, R42 ;  /* 0x0000002a002a7308 */ /* 0x000fe20000000800 */
[----:B------:R-:W-:Y:S01]  /*d010*/  FFMA.FTZ R24, R61, c[0x0][0x23c], -R24 ;  /* 0x00008f003d187a23 */ /* 0x000fe20000010818 */
[C---:B------:R-:W-:Y:S01]  /*d020*/  HMMA.16816.F32 R72, R4.reuse, R14, R72 ;  /* 0x0000000e0448723c */ /* 0x040fe20000001848 */
[----:B------:R-:W-:Y:S05]  /*d030*/  LDSM.16.MT88.4 R12, [R132+0x4000] ;  /* 0x00400000840c783b */ /* 0x000fea0000004200 */
[----:B------:R-:W3:Y:S02]  /*d040*/  MUFU.EX2 R99, R99 ;  /* 0x0000006300637308 */ /* 0x000ee40000000800 */
[C---:B-1----:R-:W-:Y:S06]  /*d050*/  HMMA.16816.F32 R76, R4.reuse, R8, R76 ;  /* 0x00000008044c723c */ /* 0x042fec000000184c */
[----:B------:R-:W-:Y:S02]  /*d060*/  MUFU.EX2 R52, R52 ;  /* 0x0000003400347308 */ /* 0x000fe40000000800 */
[----:B------:R-:W-:Y:S01]  /*d070*/  HMMA.16816.F32 R80, R4, R10, R80 ;  /* 0x0000000a0450723c */ /* 0x000fe20000001850 */
[----:B------:R-:W1:Y:S05]  /*d080*/  LDSM.16.MT88.4 R8, [R132+0x3c00] ;  /* 0x003c00008408783b */ /* 0x000e6a0000004200 */
[----:B------:R-:W-:Y:S01]  /*d090*/  MUFU.EX2 R93, R93 ;  /* 0x0000005d005d7308 */ /* 0x000fe20000000800 */
[----:B-----5:R-:W-:-:S02]  /*d0a0*/  F2FP.PACK_AB R4, R44, R121 ;  /* 0x000000792c04723e */ /* 0x020fc400000000ff */
[----:B------:R-:W-:-:S05]  /*d0b0*/  F2FP.PACK_AB R5, R40, R105 ;  /* 0x000000692805723e */ /* 0x000fca00000000ff */
[----:B------:R-:W-:Y:S01]  /*d0c0*/  MUFU.EX2 R53, R53 ;  /* 0x0000003500357308 */ /* 0x000fe20000000800 */
[----:B------:R-:W-:Y:S01]  /*d0d0*/  F2FP.PACK_AB R6, R101, R32 ;  /* 0x000000206506723e */ /* 0x000fe200000000ff */
[----:B------:R-:W-:Y:S01]  /*d0e0*/  FADD.FTZ R105, R105, R26 ;  /* 0x0000001a69697221 */ /* 0x000fe20000010000 */
[----:B--2---:R-:W-:-:S03]  /*d0f0*/  F2FP.PACK_AB R7, R36, R95 ;  /* 0x0000005f2407723e */ /* 0x004fc600000000ff */
[----:B------:R-:W-:Y:S02]  /*d100*/  FADD.FTZ R40, R40, R105 ;  /* 0x0000006928287221 */ /* 0x000fe40000010000 */
[----:B------:R-:W2:Y:S02]  /*d110*/  MUFU.EX2 R56, R56 ;  /* 0x0000003800387308 */ /* 0x000ea40000000800 */
[----:B------:R-:W-:-:S04]  /*d120*/  FADD.FTZ R95, R95, R40 ;  /* 0x000000285f5f7221 */ /* 0x000fc80000010000 */
[----:B------:R-:W-:Y:S02]  /*d130*/  FADD.FTZ R36, R36, R95 ;  /* 0x0000005f24247221 */ /* 0x000fe40000010000 */
[----:B------:R-:W-:Y:S08]  /*d140*/  MUFU.EX2 R58, R58 ;  /* 0x0000003a003a7308 */ /* 0x000ff00000000800 */
[----:B------:R-:W4:Y:S01]  /*d150*/  MUFU.EX2 R49, R49 ;  /* 0x0000003100317308 */ /* 0x000f220000000800 */
[C---:B-1----:R-:W-:Y:S07]  /*d160*/  HMMA.16816.F32 R68, R4.reuse, R8, R68 ;  /* 0x000000080444723c */ /* 0x042fee0000001844 */
[----:B------:R-:W-:Y:S01]  /*d170*/  MUFU.EX2 R89, R89 ;  /* 0x0000005900597308 */ /* 0x000fe20000000800 */
[C---:B------:R-:W-:Y:S01]  /*d180*/  HMMA.16816.F32 R72, R4.reuse, R10, R72 ;  /* 0x0000000a0448723c */ /* 0x040fe20000001848 */
[----:B------:R-:W1:Y:S06]  /*d190*/  LDSM.16.MT88.4 R8, [R131+0x3c00] ;  /* 0x003c00008308783b */ /* 0x000e6c0000004200 */
[----:B------:R-:W5:Y:S08]  /*d1a0*/  MUFU.EX2 R48, R48 ;  /* 0x0000003000307308 */ /* 0x000f700000000800 */
[----:B------:R-:W-:Y:S08]  /*d1b0*/  MUFU.EX2 R38, R38 ;  /* 0x0000002600267308 */ /* 0x000ff00000000800 */
[----:B------:R-:W-:Y:S08]  /*d1c0*/  MUFU.EX2 R59, R59 ;  /* 0x0000003b003b7308 */ /* 0x000ff00000000800 */
[----:B------:R-:W-:Y:S08]  /*d1d0*/  MUFU.EX2 R45, R45 ;  /* 0x0000002d002d7308 */ /* 0x000ff00000000800 */
[----:B------:R-:W2:Y:S01]  /*d1e0*/  MUFU.EX2 R60, R60 ;  /* 0x0000003c003c7308 */ /* 0x000ea20000000800 */
[C---:B-1----:R-:W-:Y:S07]  /*d1f0*/  HMMA.16816.F32 R76, R4.reuse, R8, R76 ;  /* 0x00000008044c723c */ /* 0x042fee000000184c */
[----:B------:R-:W-:Y:S01]  /*d200*/  MUFU.EX2 R41, R41 ;  /* 0x0000002900297308 */ /* 0x000fe20000000800 */
[----:B------:R-:W-:Y:S01]  /*d210*/  HMMA.16816.F32 R80, R4, R10, R80 ;  /* 0x0000000a0450723c */ /* 0x000fe20000001850 */
[----:B------:R-:W1:Y:S06]  /*d220*/  LDSM.16.MT88.4 R8, [R131+0x4000] ;  /* 0x004000008308783b */ /* 0x000e6c0000004200 */
[----:B------:R-:W1:Y:S01]  /*d230*/  MUFU.EX2 R62, R62 ;  /* 0x0000003e003e7308 */ /* 0x000e620000000800 */
[----:B---3--:R-:W-:-:S02]  /*d240*/  F2FP.PACK_AB R4, R99, R42 ;  /* 0x0000002a6304723e */ /* 0x008fc400000000ff */
[----:B--2---:R-:W-:-:S05]  /*d250*/  F2FP.PACK_AB R5, R56, R53 ;  /* 0x000000353805723e */ /* 0x004fca00000000ff */
[----:B------:R-:W-:Y:S01]  /*d260*/  MUFU.EX2 R30, R30 ;  /* 0x0000001e001e7308 */ /* 0x000fe20000000800 */
[----:B------:R-:W-:Y:S01]  /*d270*/  F2FP.PACK_AB R6, R93, R52 ;  /* 0x000000345d06723e */ /* 0x000fe200000000ff */
[----:B------:R-:W-:Y:S01]  /*d280*/  FADD.FTZ R53, R53, R36 ;  /* 0x0000002435357221 */ /* 0x000fe20000010000 */
[----:B----4-:R-:W-:-:S03]  /*d290*/  F2FP.PACK_AB R7, R49, R58 ;  /* 0x0000003a3107723e */ /* 0x010fc600000000ff */
[----:B------:R-:W-:Y:S02]  /*d2a0*/  FADD.FTZ R53, R56, R53 ;  /* 0x0000003538357221 */ /* 0x000fe40000010000 */
[----:B------:R-:W2:Y:S02]  /*d2b0*/  MUFU.EX2 R55, R55 ;  /* 0x0000003700377308 */ /* 0x000ea40000000800 */
[----:B------:R-:W-:Y:S01]  /*d2c0*/  HMMA.16816.F32 R68, R4, R12, R68 ;  /* 0x0000000c0444723c */ /* 0x000fe20000001844 */
[----:B------:R-:W-:-:S04]  /*d2d0*/  FADD.FTZ R58, R58, R53 ;  /* 0x000000353a3a7221 */ /* 0x000fc80000010000 */
[----:B------:R-:W-:Y:S01]  /*d2e0*/  FADD.FTZ R58, R49, R58 ;  /* 0x0000003a313a7221 */ /* 0x000fe20000010000 */
[----:B------:R-:W-:Y:S02]  /*d2f0*/  MUFU.EX2 R47, R47 ;  /* 0x0000002f002f7308 */ /* 0x000fe40000000800 */
[C---:B------:R-:W-:Y:S01]  /*d300*/  HMMA.16816.F32 R72, R4.reuse, R14, R72 ;  /* 0x0000000e0448723c */ /* 0x040fe20000001848 */
[----:B------:R-:W3:Y:S05]  /*d310*/  LDSM.16.MT88.4 R12, [R131+0x4400] ;  /* 0x00440000830c783b */ /* 0x000eea0000004200 */
[----:B------:R-:W-:Y:S02]  /*d320*/  MUFU.EX2 R54, R54 ;  /* 0x0000003600367308 */ /* 0x000fe40000000800 */
[C---:B-1----:R-:W-:Y:S06]  /*d330*/  HMMA.16816.F32 R76, R4.reuse, R8, R76 ;  /* 0x00000008044c723c */ /* 0x042fec000000184c */
[----:B------:R-:W-:Y:S02]  /*d340*/  MUFU.EX2 R2, R37 ;  /* 0x0000002500027308 */ /* 0x000fe40000000800 */
[----:B------:R-:W-:Y:S01]  /*d350*/  HMMA.16816.F32 R80, R4, R10, R80 ;  /* 0x0000000a0450723c */ /* 0x000fe20000001850 */
[----:B------:R-:W1:Y:S05]  /*d360*/  LDSM.16.MT88.4 R8, [R132+0x4800] ;  /* 0x004800008408783b */ /* 0x000e6a0000004200 */
[----:B------:R-:W4:Y:S01]  /*d370*/  MUFU.EX2 R35, R35 ;  /* 0x0000002300237308 */ /* 0x000f220000000800 */
[----:B-----5:R-:W-:-:S02]  /*d380*/  F2FP.PACK_AB R4, R48, R89 ;  /* 0x000000593004723e */ /* 0x020fc400000000ff */
[----:B------:R-:W-:-:S05]  /*d390*/  F2FP.PACK_AB R5, R60, R45 ;  /* 0x0000002d3c05723e */ /* 0x000fca00000000ff */
[----:B------:R-:W-:Y:S01]  /*d3a0*/  MUFU.EX2 R31, R31 ;  /* 0x0000001f001f7308 */ /* 0x000fe20000000800 */
[----:B------:R-:W-:Y:S01]  /*d3b0*/  F2FP.PACK_AB R6, R59, R38 ;  /* 0x000000263b06723e */ /* 0x000fe200000000ff */
[----:B------:R-:W-:Y:S01]  /*d3c0*/  FADD.FTZ R45, R45, R58 ;  /* 0x0000003a2d2d7221 */ /* 0x000fe20000010000 */
[----:B------:R-:W-:-:S03]  /*d3d0*/  F2FP.PACK_AB R7, R62, R41 ;  /* 0x000000293e07723e */ /* 0x000fc600000000ff */
[----:B------:R-:W-:Y:S02]  /*d3e0*/  FADD.FTZ R60, R60, R45 ;  /* 0x0000002d3c3c7221 */ /* 0x000fe40000010000 */
[----:B------:R-:W5:Y:S02]  /*d3f0*/  MUFU.EX2 R46, R46 ;  /* 0x0000002e002e7308 */ /* 0x000f640000000800 */
[C---:B------:R-:W-:Y:S06]  /*d400*/  HMMA.16816.F32 R68, R4.reuse, R16, R68 ;  /* 0x000000100444723c */ /* 0x040fec0000001844 */
[----:B------:R-:W-:Y:S02]  /*d410*/  MUFU.EX2 R34, R34 ;  /* 0x0000002200227308 */ /* 0x000fe40000000800 */
[C---:B------:R-:W-:Y:S01]  /*d420*/  HMMA.16816.F32 R72, R4.reuse, R18, R72 ;  /* 0x000000120448723c */ /* 0x040fe20000001848 */
[----:B------:R-:W1:Y:S05]  /*d430*/  LDSM.16.MT88.4 R16, [R131+0x4800] ;  /* 0x004800008310783b */ /* 0x000e6a0000004200 */
[----:B------:R-:W1:Y:S02]  /*d440*/  MUFU.EX2 R39, R39 ;  /* 0x0000002700277308 */ /* 0x000e640000000800 */
[C---:B---3--:R-:W-:Y:S06]  /*d450*/  HMMA.16816.F32 R76, R4.reuse, R12, R76 ;  /* 0x0000000c044c723c */ /* 0x048fec000000184c */
[----:B------:R-:W-:Y:S01]  /*d460*/  MUFU.EX2 R29, R29 ;  /* 0x0000001d001d7308 */ /* 0x000fe20000000800 */
[----:B------:R-:W-:Y:S01]  /*d470*/  FADD.FTZ R12, R0, R63 ;  /* 0x0000003f000c7221 */ /* 0x000fe20000010000 */
[----:B------:R-:W-:Y:S03]  /*d480*/  HMMA.16816.F32 R80, R4, R14, R80 ;  /* 0x0000000e0450723c */ /* 0x000fe60000001850 */
[----:B------:R-:W-:-:S02]  /*d490*/  FADD.FTZ R121, R121, R12 ;  /* 0x0000000c79797221 */ /* 0x000fc40000010000 */
[----:B------:R-:W3:Y:S01]  /*d4a0*/  LDSM.16.MT88.4 R12, [R132+0x4c00] ;  /* 0x004c0000840c783b */ /* 0x000ee20000004200 */
[----:B------:R-:W-:Y:S01]  /*d4b0*/  MUFU.EX2 R24, R24 ;  /* 0x0000001800187308 */ /* 0x000fe20000000800 */
[----:B------:R-:W-:Y:S01]  /*d4c0*/  FADD.FTZ R121, R44, R121 ;  /* 0x000000792c797221 */ /* 0x000fe20000010000 */
[----:B--2---:R-:W-:Y:S02]  /*d4d0*/  F2FP.PACK_AB R4, R55, R30 ;  /* 0x0000001e3704723e */ /* 0x004fe400000000ff */
[----:B----4-:R-:W-:Y:S01]  /*d4e0*/  F2FP.PACK_AB R5, R35, R2 ;  /* 0x000000022305723e */ /* 0x010fe200000000ff */
[----:B------:R-:W-:Y:S01]  /*d4f0*/  FADD.FTZ R32, R32, R121 ;  /* 0x0000007920207221 */ /* 0x000fe20000010000 */
[----:B------:R-:W-:Y:S02]  /*d500*/  F2FP.PACK_AB R6, R54, R47 ;  /* 0x0000002f3606723e */ /* 0x000fe400000000ff */
[----:B-----5:R-:W-:Y:S01]  /*d510*/  F2FP.PACK_AB R7, R46, R31 ;  /* 0x0000001f2e07723e */ /* 0x020fe200000000ff */
[----:B------:R-:W-:Y:S01]  /*d520*/  FADD.FTZ R101, R101, R32 ;  /* 0x0000002065657221 */ /* 0x000fe20000010000 */
[----:B------:R-:W-:Y:S03]  /*d530*/  MUFU.EX2 R0, R27 ;  /* 0x0000001b00007308 */ /* 0x000fe60000000800 */
[----:B------:R-:W-:-:S02]  /*d540*/  FADD.FTZ R42, R42, R101 ;  /* 0x000000652a2a7221 */ /* 0x000fc40000010000 */
[C---:B-1----:R-:W-:Y:S02]  /*d550*/  HMMA.16816.F32 R68, R4.reuse, R8, R68 ;  /* 0x000000080444723c */ /* 0x042fe40000001844 */
[----:B------:R-:W-:Y:S01]  /*d560*/  FADD.FTZ R99, R99, R42 ;  /* 0x0000002a63637221 */ /* 0x000fe20000010000 */
[----:B------:R-:W1:Y:S05]  /*d570*/  MUFU.EX2 R25, R25 ;  /* 0x0000001900197308 */ /* 0x000e6a0000000800 */
[C---:B------:R-:W-:Y:S01]  /*d580*/  HMMA.16816.F32 R72, R4.reuse, R10, R72 ;  /* 0x0000000a0448723c */ /* 0x040fe20000001848 */
[----:B------:R-:W2:Y:S02]  /*d590*/  LDSM.16.MT88.4 R8, [R131+0x4c00] ;  /* 0x004c00008308783b */ /* 0x000ea40000004200 */
[----:B------:R-:W-:Y:S05]  /*d5a0*/  MUFU.EX2 R23, R23 ;  /* 0x0000001700177308 */ /* 0x000fea0000000800 */
[C---:B------:R-:W-:Y:S03]  /*d5b0*/  HMMA.16816.F32 R76, R4.reuse, R16, R76 ;  /* 0x00000010044c723c */ /* 0x040fe6000000184c */
[----:B------:R-:W4:Y:S04]  /*d5c0*/  MUFU.EX2 R156, R156 ;  /* 0x0000009c009c7308 */ /* 0x000f280000000800 */
[----:B------:R-:W-:Y:S01]  /*d5d0*/  FADD.FTZ R16, R52, R99 ;  /* 0x0000006334107221 */ /* 0x000fe20000010000 */
[----:B------:R-:W-:Y:S03]  /*d5e0*/  HMMA.16816.F32 R80, R4, R18, R80 ;  /* 0x000000120450723c */ /* 0x000fe60000001850 */
[----:B------:R-:W-:-:S04]  /*d5f0*/  FADD.FTZ R16, R93, R16 ;  /* 0x000000105d107221 */ /* 0x000fc80000010000 */
[----:B------:R-:W-:Y:S01]  /*d600*/  FADD.FTZ R17, R89, R16 ;  /* 0x0000001059117221 */ /* 0x000fe20000010000 */
[----:B------:R-:W-:Y:S02]  /*d610*/  F2FP.PACK_AB R4, R39, R34 ;  /* 0x000000222704723e */ /* 0x000fe400000000ff */
[----:B-1----:R-:W-:Y:S01]  /*d620*/  F2FP.PACK_AB R5, R25, R0 ;  /* 0x000000001905723e */ /* 0x002fe200000000ff */
[----:B------:R-:W-:Y:S01]  /*d630*/  FADD.FTZ R17, R48, R17 ;  /* 0x0000001130117221 */ /* 0x000fe20000010000 */
[----:B------:R-:W-:Y:S02]  /*d640*/  F2FP.PACK_AB R6, R24, R29 ;  /* 0x0000001d1806723e */ /* 0x000fe400000000ff */
[----:B----4-:R-:W-:Y:S01]  /*d650*/  F2FP.PACK_AB R7, R156, R23 ;  /* 0x000000179c07723e */ /* 0x010fe200000000ff */
[----:B------:R-:W-:-:S04]  /*d660*/  FADD.FTZ R38, R38, R17 ;  /* 0x0000001126267221 */ /* 0x000fc80000010000 */
[----:B------:R-:W-:Y:S02]  /*d670*/  FADD.FTZ R59, R59, R38 ;  /* 0x000000263b3b7221 */ /* 0x000fe40000010000 */
[----:B---3--:R-:W-:Y:S02]  /*d680*/  HMMA.16816.F32 R68, R4, R12, R68 ;  /* 0x0000000c0444723c */ /* 0x008fe40000001844 */
[----:B------:R-:W-:-:S05]  /*d690*/  FADD.FTZ R30, R30, R59 ;  /* 0x0000003b1e1e7221 */ /* 0x000fca0000010000 */
[----:B------:R-:W-:Y:S01]  /*d6a0*/  FADD.FTZ R13, R41, R60 ;  /* 0x0000003c290d7221 */ /* 0x000fe20000010000 */
[----:B--2---:R-:W-:Y:S03]  /*d6b0*/  HMMA.16816.F32 R76, R4, R8, R76 ;  /* 0x00000008044c723c */ /* 0x004fe6000000184c */
[----:B------:R-:W-:-:S04]  /*d6c0*/  FADD.FTZ R13, R62, R13 ;  /* 0x0000000d3e0d7221 */ /* 0x000fc80000010000 */
[----:B------:R-:W-:Y:S01]  /*d6d0*/  FADD.FTZ R12, R2, R13 ;  /* 0x0000000d020c7221 */ /* 0x000fe20000010000 */
[C---:B------:R-:W-:Y:S01]  /*d6e0*/  HMMA.16816.F32 R72, R4.reuse, R14, R72 ;  /* 0x0000000e0448723c */ /* 0x040fe20000001848 */
[----:B------:R-:W-:Y:S02]  /*d6f0*/  FADD.FTZ R2, R55, R30 ;  /* 0x0000001e37027221 */ /* 0x000fe40000010000 */
[----:B------:R-:W-:Y:S02]  /*d700*/  FADD.FTZ R12, R35, R12 ;  /* 0x0000000c230c7221 */ /* 0x000fe40000010000 */
[----:B------:R-:W-:Y:S01]  /*d710*/  FADD.FTZ R9, R47, R2 ;  /* 0x000000022f097221 */ /* 0x000fe20000010000 */
[----:B------:R-:W-:Y:S01]  /*d720*/  MOV R2, R20 ;  /* 0x0000001400027202 */ /* 0x000fe20000000f00 */
[----:B------:R-:W-:Y:S01]  /*d730*/  FADD.FTZ R13, R31, R12 ;  /* 0x0000000c1f0d7221 */ /* 0x000fe20000010000 */
[----:B------:R-:W-:Y:S01]  /*d740*/  HMMA.16816.F32 R80, R4, R10, R80 ;  /* 0x0000000a0450723c */ /* 0x000fe20000001850 */
        /* <DEDUP_REMOVED lines=8> */
[----:B------:R-:W-:Y:S01]  /*d7d0*/  MOV R0, R3 ;  /* 0x0000000300007202 */ /* 0x000fe20000000f00 */
[----:B------:R-:W-:Y:S02]  /*d7e0*/  FADD.FTZ R157, R24, R29 ;  /* 0x0000001d189d7221 */ /* 0x000fe40000010000 */
[----:B------:R-:W-:Y:S02]  /*d7f0*/  FADD.FTZ R156, R156, R23 ;  /* 0x000000179c9c7221 */ /* 0x000fe40000010000 */
.L_x_3992:
[----:B------:R-:W-:Y:S05]  /*d800*/  @!P1 BRA `(.L_x_4000) ;  /* 0x000028a000009947 */ /* 0x000fea0003800000 */
[----:B------:R-:W-:Y:S01]  /*d810*/  IMAD.MOV.U32 R153, RZ, RZ, c[0x0][0x1a0] ;  /* 0x00006800ff997624 */ /* 0x000fe200078e00ff */
[----:B------:R-:W-:Y:S02]  /*d820*/  MOV R3, R0 ;  /* 0x0000000000037202 */ /* 0x000fe40000000f00 */
[----:B------:R-:W-:Y:S01]  /*d830*/  MOV R87, R2 ;  /* 0x0000000200577202 */ /* 0x000fe20000000f00 */
[----:B------:R-:W-:-:S05]  /*d840*/  IMAD.U32 R152, R153, -0x80, RZ ;  /* 0xffffff8099987824 */ /* 0x000fca00078e00ff */
[----:B------:R-:W-:Y:S02]  /*d850*/  SHF.R.S32.HI R151, RZ, 0x1f, R152 ;  /* 0x0000001fff977819 */ /* 0x000fe40000011498 */
.L_x_4004:
        /* <DEDUP_REMOVED lines=65> */
.L_x_4001:
        /* <DEDUP_REMOVED lines=46> */
[----:B------:R-:W0:Y:S04]  /*df50*/  LDGDEPBAR ;  /* 0x00000000000079af */ /* 0x000e280000000000 */
[----:B------:R-:W1:Y:S01]  /*df60*/  LDSM.16.M88.4 R104, [R134+0x1c00] ;  /* 0x001c00008668783b */ /* 0x000e620000000200 */
[----:B---3--:R-:W-:Y:S03]  /*df70*/  IMAD.MOV.U32 R154, RZ, RZ, R158 ;  /* 0x000000ffff9a7224 */ /* 0x008fe600078e009e */
[----:B------:R-:W3:Y:S01]  /*df80*/  LDSM.16.M88.4 R108, [R134+0x2000] ;  /* 0x00200000866c783b */ /* 0x000ee20000000200 */
[----:B------:R-:W-:Y:S03]  /*df90*/  IMAD.MOV.U32 R155, RZ, RZ, R159 ;  /* 0x000000ffff9b7224 */ /* 0x000fe600078e009f */
[----:B--2---:R-:W2:Y:S04]  /*dfa0*/  LDSM.16.M88.4 R112, [R134+0x2400] ;  /* 0x002400008670783b */ /* 0x004ea80000000200 */
[----:B------:R-:W1:Y:S04]  /*dfb0*/  LDSM.16.M88.4 R116, [R134+0x2800] ;  /* 0x002800008674783b */ /* 0x000e680000000200 */
[----:B------:R-:W1:Y:S01]  /*dfc0*/  LDSM.16.M88.4 R120, [R134+0x2c00] ;  /* 0x002c00008678783b */ /* 0x000e620000000200 */
[C---:B----4-:R-:W-:Y:S08]  /*dfd0*/  HMMA.16816.F32 R4, R88.reuse, R92, RZ ;  /* 0x0000005c5804723c */ /* 0x050ff000000018ff */
[C---:B------:R-:W-:Y:S01]  /*dfe0*/  HMMA.16816.F32 R8, R88.reuse, R94, RZ ;  /* 0x0000005e5808723c */ /* 0x040fe200000018ff */
[----:B------:R-:W-:Y:S07]  /*dff0*/  LDSM.16.M88.4 R92, [R133] ;  /* 0x00000000855c783b */ /* 0x000fee0000000200 */
[C---:B-----5:R-:W-:Y:S08]  /*e000*/  HMMA.16816.F32 R12, R88.reuse, R96, RZ ;  /* 0x00000060580c723c */ /* 0x060ff000000018ff */
[C---:B------:R-:W-:Y:S08]  /*e010*/  HMMA.16816.F32 R16, R88.reuse, R98, RZ ;  /* 0x000000625810723c */ /* 0x040ff000000018ff */
[C---:B-1----:R-:W-:Y:S08]  /*e020*/  HMMA.16816.F32 R20, R88.reuse, R100, RZ ;  /* 0x000000645814723c */ /* 0x042ff000000018ff */
        /* <DEDUP_REMOVED lines=9> */
[C---:B------:R-:W-:Y:S08]  /*e0c0*/  HMMA.16816.F32 R60, R88.reuse, R120, RZ ;  /* 0x00000078583c723c */ /* 0x040ff000000018ff */
[----:B------:R-:W-:Y:S01]  /*e0d0*/  HMMA.16816.F32 R64, R88, R122, RZ ;  /* 0x0000007a5840723c */ /* 0x000fe200000018ff */
[----:B------:R-:W1:Y:S07]  /*e0e0*/  LDSM.16.M88.4 R88, [R135] ;  /* 0x000000008758783b */ /* 0x000e6e0000000200 */
[C---:B-1----:R-:W-:Y:S08]  /*e0f0*/  HMMA.16816.F32 R4, R88.reuse, R92, R4 ;  /* 0x0000005c5804723c */ /* 0x042ff00000001804 */
[C---:B------:R-:W-:Y:S01]  /*e100*/  HMMA.16816.F32 R8, R88.reuse, R94, R8 ;  /* 0x0000005e5808723c */ /* 0x040fe20000001808 */
        /* <DEDUP_REMOVED lines=18> */
[----:B------:R-:W1:Y:S01]  /*e230*/  LDSM.16.M88.4 R92, [R124] ;  /* 0x000000007c5c783b */ /* 0x000e620000000200 */
[----:B------:R-:W-:Y:S04]  /*e240*/  DEPBAR.LE SB0, 0x0 ;  /* 0x000080000000791a */ /* 0x000fe80000000000 */
[----:B------:R-:W-:Y:S02]  /*e250*/  BAR.SYNC.DEFER_BLOCKING 0x0 ;  /* 0x0000000000007b1d */ /* 0x000fe40000010000 */
[C---:B-1----:R-:W-:Y:S08]  /*e260*/  HMMA.16816.F32 R60, R88.reuse, R92, R60 ;  /* 0x0000005c583c723c */ /* 0x042ff0000000183c */
[----:B------:R-:W-:Y:S01]  /*e270*/  HMMA.16816.F32 R64, R88, R94, R64 ;  /* 0x0000005e5840723c */ /* 0x000fe20000001840 */
[----:B------:R-:W-:-:S07]  /*e280*/  @!P1 BRA `(.L_x_4002) ;  /* 0x000006a000009947 */ /* 0x000fce0003800000 */
[----:B------:R-:W-:Y:S05]  /*e290*/  IMAD.MOV.U32 R0, RZ, RZ, c[0x0][0x198] ;  /* 0x00006600ff007624 */ /* 0x000fea00078e00ff */
[----:B------:R-:W-:Y:S04]  /*e2a0*/  LEA R88, -R0, RZ, 0x7 ;  /* 0x000000ff00587211 */ /* 0x000fe800078e39ff */
[----:B------:R-:W-:Y:S01]  /*e2b0*/  SHF.R.S32.HI R89, RZ, 0x1f, R88 ;  /* 0x0000001fff597819 */ /* 0x000fe20000011458 */
[----:B------:R-:W-:-:S06]  /*e2c0*/  @!P2 BRA `(.L_x_4003) ;  /* 0x000003c00000a947 */ /* 0x000fcc0003800000 */
[----:B------:R-:W-:Y:S01]  /*e2d0*/  IMAD.MOV.U32 R88, RZ, RZ, RZ ;  /* 0x000000ffff587224 */ /* 0x000fe200078e00ff */
[----:B------:R-:W-:Y:S04]  /*e2e0*/  IABS R86, c[0x0][0x2d0] ;  /* 0x0000b40000567a13 */ /* 0x000fe80000000000 */
[----:B------:R-:W1:Y:S10]  /*e2f0*/  I2F.RP R90, R86 ;  /* 0x00000056005a7306 */ /* 0x000e740000209400 */
[----:B-1----:R-:W1:Y:S02]  /*e300*/  MUFU.RCP R2, R90 ;  /* 0x0000005a00027308 */ /* 0x002e640000001000 */
[----:B-1----:R-:W-:Y:S08]  /*e310*/  IADD3 R92, R2, 0xffffffe, RZ ;  /* 0x0ffffffe025c7810 */ /* 0x002ff00007ffe0ff */
[----:B------:R-:W1:Y:S02]  /*e320*/  F2I.FTZ.U32.TRUNC.NTZ R89, R92 ;  /* 0x0000005c00597305 */ /* 0x000e64000021f000 */
[--C-:B-1----:R-:W-:Y:S04]  /*e330*/  IMAD.MOV R2, RZ, RZ, -R89.reuse ;  /* 0x000000ffff027224 */ /* 0x102fe800078e0a59 */
[----:B------:R-:W-:Y:S04]  /*e340*/  IMAD R2, R2, R86, RZ ;  /* 0x0000005602027224 */ /* 0x000fe800078e02ff */
[----:B------:R-:W-:Y:S04]  /*e350*/  IMAD.HI.U32 R2, R89, R2, R88 ;  /* 0x0000000259027227 */ /* 0x000fe800078e0058 */
[----:B------:R-:W-:Y:S05]  /*e360*/  IMAD.SHL.U32 R88, R150, 0x80, RZ ;  /* 0x0000008096587824 */ /* 0x000fea00078e00ff */
[----:B------:R-:W-:Y:S05]  /*e370*/  IABS R91, R88 ;  /* 0x00000058005b7213 */ /* 0x000fea0000000000 */
[----:B------:R-:W-:Y:S04]  /*e380*/  IMAD.HI.U32 R90, R2, R91, RZ ;  /* 0x0000005b025a7227 */ /* 0x000fe800078e00ff */
[----:B------:R-:W-:Y:S04]  /*e390*/  IMAD.MOV R89, RZ, RZ, -R90 ;  /* 0x000000ffff597224 */ /* 0x000fe800078e0a5a */
[----:B------:R-:W-:Y:S01]  /*e3a0*/  IMAD R91, R86, R89, R91 ;  /* 0x00000059565b7224 */ /* 0x000fe200078e025b */
[C---:B------:R-:W-:Y:S04]  /*e3b0*/  LOP3.LUT R89, R88.reuse, c[0x0][0x2d0], RZ, 0x3c, !PT ;  /* 0x0000b40058597a12 */ /* 0x040fe800078e3cff */
[----:B------:R-:W-:Y:S02]  /*e3c0*/  ISETP.GE.AND P4, PT, R89, RZ, PT ;  /* 0x000000ff5900720c */ /* 0x000fe40003f86270 */
[----:B------:R-:W-:Y:S02]  /*e3d0*/  IADD3 R89, R88, -0x80, RZ ;  /* 0xffffff8058597810 */ /* 0x000fe40007ffe0ff */
[----:B------:R-:W-:Y:S02]  /*e3e0*/  ISETP.GT.U32.AND P5, PT, R86, R91, PT ;  /* 0x0000005b5600720c */ /* 0x000fe40003fa4070 */
[----:B------:R-:W-:Y:S02]  /*e3f0*/  IABS R88, R89 ;  /* 0x0000005900587213 */ /* 0x000fe40000000000 */
[----:B------:R-:W-:Y:S03]  /*e400*/  LOP3.LUT R89, R89, c[0x0][0x2d0], RZ, 0x3c, !PT ;  /* 0x0000b40059597a12 */ /* 0x000fe600078e3cff */
[----:B------:R-:W-:Y:S01]  /*e410*/  IMAD.HI.U32 R2, R2, R88, RZ ;  /* 0x0000005802027227 */ /* 0x000fe200078e00ff */
[----:B------:R-:W-:Y:S03]  /*e420*/  ISETP.GE.AND P1, PT, R89, RZ, PT ;  /* 0x000000ff5900720c */ /* 0x000fe60003f26270 */
[----:B------:R-:W-:Y:S02]  /*e430*/  IMAD.MOV R89, RZ, RZ, -R2 ;  /* 0x000000ffff597224 */ /* 0x000fe400078e0a02 */
[----:B------:R-:W-:Y:S01]  /*e440*/  @!P5 IMAD.IADD R91, R91, 0x1, -R86 ;  /* 0x000000015b5bd824 */ /* 0x000fe200078e0a56 */
[----:B------:R-:W-:Y:S01]  /*e450*/  @!P5 IADD3 R90, R90, 0x1, RZ ;  /* 0x000000015a5ad810 */ /* 0x000fe20007ffe0ff */
[C---:B------:R-:W-:Y:S01]  /*e460*/  IMAD R88, R86.reuse, R89, R88 ;  /* 0x0000005956587224 */ /* 0x040fe200078e0258 */
[----:B------:R-:W-:Y:S02]  /*e470*/  LOP3.LUT R89, RZ, c[0x0][0x2d0], RZ, 0x33, !PT ;  /* 0x0000b400ff597a12 */ /* 0x000fe400078e33ff */
[----:B------:R-:W-:Y:S02]  /*e480*/  ISETP.GE.U32.AND P6, PT, R91, R86, PT ;  /* 0x000000565b00720c */ /* 0x000fe40003fc6070 */
[----:B------:R-:W-:Y:S11]  /*e490*/  ISETP.GT.U32.AND P3, PT, R86, R88, PT ;  /* 0x000000585600720c */ /* 0x000ff60003f64070 */
[----:B------:R-:W-:Y:S02]  /*e4a0*/  @P6 IADD3 R90, R90, 0x1, RZ ;  /* 0x000000015a5a6810 */ /* 0x000fe40007ffe0ff */
[----:B------:R-:W-:Y:S01]  /*e4b0*/  @!P3 IMAD.IADD R88, R88, 0x1, -R86 ;  /* 0x000000015858b824 */ /* 0x000fe200078e0a56 */
[----:B------:R-:W-:Y:S02]  /*e4c0*/  @!P3 IADD3 R2, R2, 0x1, RZ ;  /* 0x000000010202b810 */ /* 0x000fe40007ffe0ff */
[----:B------:R-:W-:Y:S02]  /*e4d0*/  @!P4 IMAD.MOV R90, RZ, RZ, -R90 ;  /* 0x000000ffff5ac224 */ /* 0x000fe400078e0a5a */
[----:B------:R-:W-:Y:S11]  /*e4e0*/  ISETP.GE.U32.AND P3, PT, R88, R86, PT ;  /* 0x000000565800720c */ /* 0x000ff60003f66070 */
[----:B------:R-:W-:Y:S02]  /*e4f0*/  @!UPT UIADD3 URZ, URZ, URZ, URZ ;  /* 0x0000003f3f3ff290 */ /* 0x000fe4000fffe03f */
[----:B------:R-:W-:Y:S02]  /*e500*/  @P3 IADD3 R2, R2, 0x1, RZ ;  /* 0x0000000102023810 */ /* 0x000fe40007ffe0ff */
[----:B------:R-:W-:Y:S03]  /*e510*/  ISETP.NE.AND P3, PT, RZ, c[0x0][0x2d0], PT ;  /* 0x0000b400ff007a0c */ /* 0x000fe60003f65270 */
[----:B------:R-:W-:Y:S05]  /*e520*/  @!P1 IMAD.MOV R2, RZ, RZ, -R2 ;  /* 0x000000ffff029224 */ /* 0x000fea00078e0a02 */
[C---:B------:R-:W-:Y:S02]  /*e530*/  SEL R93, R89.reuse, R2, !P3 ;  /* 0x00000002595d7207 */ /* 0x040fe40005800000 */
[----:B------:R-:W-:Y:S02]  /*e540*/  SEL R89, R89, R90, !P3 ;  /* 0x0000005a59597207 */ /* 0x000fe40005800000 */
[CC--:B------:R-:W-:Y:S04]  /*e550*/  LEA R96, P1, R93.reuse, R144.reuse, 0x2 ;  /* 0x000000905d607211 */ /* 0x0c0fe800078210ff */
[-C--:B------:R-:W-:Y:S02]  /*e560*/  LEA.HI.X.SX32 R97, R93, R145.reuse, 0x2, P1 ;  /* 0x000000915d617211 */ /* 0x080fe400008f16ff */
[C---:B------:R-:W-:Y:S03]  /*e570*/  LEA R94, P1, R89.reuse, R144, 0x2 ;  /* 0x00000090595e7211 */ /* 0x040fe600078210ff */
[----:B------:R-:W2:Y:S01]  /*e580*/  LDG.E R2, [R96.64] ;  /* 0x0000000660027981 */ /* 0x000ea2000c1e1900 */
[C---:B------:R-:W-:Y:S01]  /*e590*/  LEA.HI.X.SX32 R95, R89.reuse, R145, 0x2, P1 ;  /* 0x00000091595f7211 */ /* 0x040fe200008f16ff */
[----:B------:R-:W-:Y:S04]  /*e5a0*/  IMAD.IADD R89, R89, 0x1, -R93 ;  /* 0x0000000159597824 */ /* 0x000fe800078e0a5d */
[----:B------:R-:W2:Y:S02]  /*e5b0*/  LDG.E R91, [R94.64] ;  /* 0x000000065e5b7981 */ /* 0x000ea4000c1e1900 */
[----:B--2---:R-:W-:Y:S02]  /*e5c0*/  IMAD.IADD R91, R2, 0x1, -R91 ;  /* 0x00000001025b7824 */ /* 0x004fe400078e0a5b */
[----:B------:R-:W-:Y:S04]  /*e5d0*/  IMAD.MOV.U32 R2, RZ, RZ, c[0x0][0x2d0] ;  /* 0x0000b400ff027624 */ /* 0x000fe800078e00ff */
[----:B------:R-:W-:Y:S04]  /*e5e0*/  IMAD R2, R89, R2, -0x80 ;  /* 0xffffff8059027424 */ /* 0x000fe800078e0202 */
[C---:B------:R-:W-:Y:S01]  /*e5f0*/  IMAD.WIDE.U32 R88, R2.reuse, c[0x0][0x198], RZ ;  /* 0x0000660002587a25 */ /* 0x040fe200078e00ff */
[----:B------:R-:W-:Y:S05]  /*e600*/  SHF.R.S32.HI R93, RZ, 0x1f, R2 ;  /* 0x0000001fff5d7819 */ /* 0x000fea0000011402 */
[----:B------:R-:W-:Y:S04]  /*e610*/  IMAD R93, R93, c[0x0][0x198], RZ ;  /* 0x000066005d5d7a24 */ /* 0x000fe800078e02ff */
[----:B------:R-:W-:Y:S01]  /*e620*/  IMAD R93, R2, c[0x0][0x19c], R93 ;  /* 0x00006700025d7a24 */ /* 0x000fe200078e025d */
[----:B------:R-:W-:Y:S03]  /*e630*/  SHF.R.S32.HI R2, RZ, 0x1f, R91 ;  /* 0x0000001fff027819 */ /* 0x000fe6000001145b */
[----:B------:R-:W-:Y:S02]  /*e640*/  IMAD.IADD R89, R89, 0x1, R93 ;  /* 0x0000000159597824 */ /* 0x000fe400078e025d */
[----:B------:R-:W-:Y:S02]  /*e650*/  IMAD R2, R2, c[0x0][0x180], RZ ;  /* 0x0000600002027a24 */ /* 0x000fe400078e02ff */
[C---:B------:R-:W-:Y:S04]  /*e660*/  IMAD.WIDE.U32 R88, R91.reuse, c[0x0][0x180], R88 ;  /* 0x000060005b587a25 */ /* 0x040fe800078e0058 */
[----:B------:R-:W-:Y:S04]  /*e670*/  IMAD R2, R91, c[0x0][0x184], R2 ;  /* 0x000061005b027a24 */ /* 0x000fe800078e0202 */
[----:B------:R-:W-:Y:S02]  /*e680*/  IMAD.IADD R89, R89, 0x1, R2 ;  /* 0x0000000159597824 */ /* 0x000fe400078e0202 */
.L_x_4003:
[----:B------:R1:W-:Y:S01]  /*e690*/  @P0 STS [R146+0x1000], RZ ;  /* 0x001000ff92000388 */ /* 0x0003e20000000800 */
[C---:B------:R-:W-:Y:S03]  /*e6a0*/  LEA R92, P1, R88.reuse, R148, 0x1 ;  /* 0x00000094585c7211 */ /* 0x040fe600078208ff */
[----:B------:R1:W-:Y:S01]  /*e6b0*/  @P0 STS [R146+0x1004], RZ ;  /* 0x001004ff92000388 */ /* 0x0003e20000000800 */
[-CC-:B------:R-:W-:Y:S02]  /*e6c0*/  LEA.HI.X R93, R88, R147.reuse, R89.reuse, 0x1, P1 ;  /* 0x00000093585d7211 */ /* 0x180fe400008f0c59 */
[----:B------:R-:W-:Y:S01]  /*e6d0*/  @!P0 IADD3 R91, P1, R139, R88, RZ ;  /* 0x000000588b5b8210 */ /* 0x000fe20007f3e0ff */
[----:B------:R1:W-:Y:S04]  /*e6e0*/  @P0 STS.64 [R146+0x1008], RZ ;  /* 0x001008ff92000388 */ /* 0x0003e80000000a00 */
[----:B------:R-:W-:Y:S01]  /*e6f0*/  @!PT LDS RZ, [RZ] ;  /* 0x00000000fffff984 */ /* 0x000fe20000000800 */
[----:B------:R-:W-:Y:S01]  /*e700*/  @!PT LDS RZ, [RZ] ;  /* 0x00000000fffff984 */ /* 0x000fe20000000800 */
[----:B------:R-:W-:Y:S01]  /*e710*/  @!PT LDS RZ, [RZ] ;  /* 0x00000000fffff984 */ /* 0x000fe20000000800 */
[----:B------:R1:W-:Y:S01]  /*e720*/  @!P0 LDGSTS.E.BYPASS.LTC128B.128 [R146+0x1000], [R92.64] ;  /* 0x010000005c928fae */ /* 0x0003e2000b901d46 */
[--C-:B------:R-:W-:Y:S01]  /*e730*/  @!P0 IMAD.X R2, R138, 0x1, R89.reuse, P1 ;  /* 0x000000018a028824 */ /* 0x100fe200008e0659 */
[C---:B------:R-:W-:Y:S02]  /*e740*/  @!P0 LEA R94, P1, R91.reuse, R148, 0x1 ;  /* 0x000000945b5e8211 */ /* 0x040fe400078208ff */
[----:B------:R1:W-:Y:S02]  /*e750*/  @P0 STS.128 [R146+0x1800], RZ ;  /* 0x001800ff92000388 */ /* 0x0003e40000000c00 */
[----:B------:R-:W-:Y:S01]  /*e760*/  @!P0 LEA.HI.X R95, R91, R147, R2, 0x1, P1 ;  /* 0x000000935b5f8211 */ /* 0x000fe200008f0c02 */
[----:B------:R-:W-:Y:S01]  /*e770*/  @!P0 IMAD.MOV.U32 R2, RZ, RZ, c[0x0][0x19c] ;  /* 0x00006700ff028624 */ /* 0x000fe200078e00ff */
[C---:B------:R-:W-:Y:S03]  /*e780*/  @!P0 LEA R86, P1, R0.reuse, R88, 0x6 ;  /* 0x0000005800568211 */ /* 0x040fe600078230ff */
[----:B------:R-:W-:Y:S01]  /*e790*/  @!PT LDS RZ, [RZ] ;  /* 0x00000000fffff984 */ /* 0x000fe20000000800 */
[----:B------:R-:W-:Y:S01]  /*e7a0*/  @!PT LDS RZ, [RZ] ;  /* 0x00000000fffff984 */ /* 0x000fe20000000800 */
[----:B------:R-:W-:Y:S01]  /*e7b0*/  @!PT LDS RZ, [RZ] ;  /* 0x00000000fffff984 */ /* 0x000fe20000000800 */
[----:B------:R2:W-:Y:S01]  /*e7c0*/  @!P0 LDGSTS.E.BYPASS.LTC128B.128 [R146+0x1800], [R94.64] ;  /* 0x018000005e928fae */ /* 0x0005e2000b901d46 */
[C---:B------:R-:W-:Y:S01]  /*e7d0*/  @!P0 LEA.HI.X R2, R0.reuse, R89, R2, 0x6, P1 ;  /* 0x0000005900028211 */ /* 0x040fe200008f3402 */
[----:B------:R-:W-:Y:S01]  /*e7e0*/  @!P0 IMAD.WIDE.U32 R88, R0, 0x60, R88 ;  /* 0x0000006000588825 */ /* 0x000fe200078e0058 */
[CC--:B------:R-:W-:Y:S01]  /*e7f0*/  @!P0 LEA R90, P1, R86.reuse, R148.reuse, 0x1 ;  /* 0x00000094565a8211 */ /* 0x0c0fe200078208ff */
[----:B------:R1:W-:Y:S02]  /*e800*/  @P0 STS.128 [R146+0x2000], RZ ;  /* 0x002000ff92000388 */ /* 0x0003e40000000c00 */
[----:B------:R-:W-:Y:S01]  /*e810*/  @!P0 IMAD.MOV.U32 R0, RZ, RZ, c[0x0][0x19c] ;  /* 0x00006700ff008624 */ /* 0x000fe200078e00ff */
[-C--:B------:R-:W-:Y:S02]  /*e820*/  @!P0 LEA.HI.X R91, R86, R147.reuse, R2, 0x1, P1 ;  /* 0x00000093565b8211 */ /* 0x080fe400008f0c02 */
[----:B------:R-:W-:Y:S01]  /*e830*/  @!P0 LEA R96, P1, R88, R148, 0x1 ;  /* 0x0000009458608211 */ /* 0x000fe200078208ff */
[----:B------:R-:W-:Y:S02]  /*e840*/  IMAD.MOV.U32 R148, RZ, RZ, R92 ;  /* 0x000000ffff947224 */ /* 0x000fe400078e005c */
[----:B------:R-:W-:Y:S01]  /*e850*/  @!PT LDS RZ, [RZ] ;  /* 0x00000000fffff984 */ /* 0x000fe20000000800 */
[----:B------:R-:W-:Y:S01]  /*e860*/  @!PT LDS RZ, [RZ] ;  /* 0x00000000fffff984 */ /* 0x000fe20000000800 */
[----:B------:R-:W-:Y:S01]  /*e870*/  @!PT LDS RZ, [RZ] ;  /* 0x00000000fffff984 */ /* 0x000fe20000000800 */
[----:B------:R1:W-:Y:S04]  /*e880*/  @!P0 LDGSTS.E.BYPASS.LTC128B.128 [R146+0x2000], [R90.64] ;  /* 0x020000005a928fae */ /* 0x0003e8000b901d46 */
[----:B------:R1:W-:Y:S01]  /*e890*/  @P0 STS.128 [R146+0x2800], RZ ;  /* 0x002800ff92000388 */ /* 0x0003e20000000c00 */
[----:B--2---:R-:W-:Y:S04]  /*e8a0*/  @!P0 IMAD R95, R0, 0x60, RZ ;  /* 0x00000060005f8824 */ /* 0x004fe800078e02ff */
[----:B------:R-:W-:Y:S05]  /*e8b0*/  @!P0 IMAD.IADD R95, R95, 0x1, R89 ;  /* 0x000000015f5f8824 */ /* 0x000fea00078e0259 */
[----:B------:R-:W-:Y:S01]  /*e8c0*/  @!P0 LEA.HI.X R97, R88, R147, R95, 0x1, P1 ;  /* 0x0000009358618211 */ /* 0x000fe200008f0c5f */
[----:B------:R-:W-:Y:S04]  /*e8d0*/  IMAD.MOV.U32 R147, RZ, RZ, R93 ;  /* 0x000000ffff937224 */ /* 0x000fe800078e005d */
[----:B------:R-:W-:Y:S01]  /*e8e0*/  @!PT LDS RZ, [RZ] ;  /* 0x00000000fffff984 */ /* 0x000fe20000000800 */
[----:B------:R-:W-:Y:S01]  /*e8f0*/  @!PT LDS RZ, [RZ] ;  /* 0x00000000fffff984 */ /* 0x000fe20000000800 */
[----:B------:R-:W-:Y:S01]  /*e900*/  @!PT LDS RZ, [RZ] ;  /* 0x00000000fffff984 */ /* 0x000fe20000000800 */
[----:B------:R1:W-:Y:S04]  /*e910*/  @!P0 LDGSTS.E.BYPASS.LTC128B.128 [R146+0x2800], [R96.64] ;  /* 0x0280000060928fae */ /* 0x0003e8000b901d46 */
[----:B------:R-:W0:Y:S02]  /*e920*/  LDGDEPBAR ;  /* 0x00000000000079af */ /* 0x000e240000000000 */
.L_x_4002:
        /* <DEDUP_REMOVED lines=72> */
[----:B--2---:R-:W-:Y:S02]  /*edb0*/  FMNMX.FTZ R2, R95, R2, !PT ;  /* 0x000000025f027209 */ /* 0x004fe40007810000 */
[----:B------:R-:W1:Y:S02]  /*edc0*/  LDSM.16.MT88.4 R92, [R132+0x3000] ;  /* 0x00300000845c783b */ /* 0x000e640000004200 */
[C---:B------:R-:W-:Y:S01]  /*edd0*/  FSETP.NEU.FTZ.AND P0, PT, R2.reuse, -INF , PT ;  /* 0xff8000000200780b */ /* 0x040fe20003f1d000 */
[C---:B------:R-:W-:Y:S02]  /*ede0*/  FMUL.FTZ R97, R2.reuse, c[0x0][0x23c] ;  /* 0x00008f0002617a20 */ /* 0x040fe40000410000 */
[----:B------:R-:W-:Y:S02]  /*edf0*/  FADD.FTZ R86, -R2, R87 ;  /* 0x0000005702567221 */ /* 0x000fe40000010100 */
[----:B------:R-:W-:Y:S01]  /*ee00*/  FADD.FTZ R87, -R0, R3 ;  /* 0x0000000300577221 */ /* 0x000fe20000010100 */
[----:B------:R-:W-:Y:S01]  /*ee10*/  FSEL R97, R97, RZ, P0 ;  /* 0x000000ff61617208 */ /* 0x000fe20000000000 */
[----:B------:R-:W-:Y:S01]  /*ee20*/  FMUL.FTZ R88, R86, c[0x0][0x23c] ;  /* 0x00008f0056587a20 */ /* 0x000fe20000410000 */
[----:B------:R-:W-:Y:S01]  /*ee30*/  FSETP.NEU.FTZ.AND P0, PT, R0, -INF , PT ;  /* 0xff8000000000780b */ /* 0x000fe20003f1d000 */
[----:B------:R-:W-:Y:S01]  /*ee40*/  FMUL.FTZ R3, R87, c[0x0][0x23c] ;  /* 0x00008f0057037a20 */ /* 0x000fe20000410000 */
[----:B------:R-:W-:Y:S01]  /*ee50*/  MOV R87, R2 ;  /* 0x0000000200577202 */ /* 0x000fe20000000f00 */
[----:B------:R-:W2:Y:S01]  /*ee60*/  MUFU.EX2 R86, R88 ;  /* 0x0000005800567308 */ /* 0x000ea20000000800 */
[----:B------:R-:W-:Y:S01]  /*ee70*/  FSEL R96, R96, RZ, P0 ;  /* 0x000000ff60607208 */ /* 0x000fe20000000000 */
[--C-:B------:R-:W-:Y:S01]  /*ee80*/  FFMA.FTZ R99, R29, c[0x0][0x23c], -R97.reuse ;  /* 0x00008f001d637a23 */ /* 0x100fe20000010861 */
[----:B------:R-:W-:Y:S01]  /*ee90*/  ISETP.GT.AND P0, PT, R150, R137, PT ;  /* 0x000000899600720c */ /* 0x000fe20003f04270 */
[--C-:B------:R-:W-:Y:S02]  /*eea0*/  FFMA.FTZ R105, R8, c[0x0][0x23c], -R97.reuse ;  /* 0x00008f0008697a23 */ /* 0x100fe40000010861 */
[--C-:B------:R-:W-:Y:S02]  /*eeb0*/  FFMA.FTZ R34, R34, c[0x0][0x23c], -R96.reuse ;  /* 0x00008f0022227a23 */ /* 0x100fe40000010860 */
[--C-:B------:R-:W-:Y:S02]  /*eec0*/  FFMA.FTZ R29, R35, c[0x0][0x23c], -R96.reuse ;  /* 0x00008f00231d7a23 */ /* 0x100fe40000010860 */
        /* <DEDUP_REMOVED lines=9> */
[C---:B--2---:R-:W-:Y:S02]  /*ef60*/  FMUL.FTZ R68, R86.reuse, R68 ;  /* 0x0000004456447220 */ /* 0x044fe40000410000 */
[C---:B------:R-:W-:Y:S02]  /*ef70*/  FMUL.FTZ R69, R86.reuse, R69 ;  /* 0x0000004556457220 */ /* 0x040fe40000410000 */
[C---:B------:R-:W-:Y:S01]  /*ef80*/  FMUL.FTZ R72, R86.reuse, R72 ;  /* 0x0000004856487220 */ /* 0x040fe20000410000 */
[----:B------:R-:W-:Y:S01]  /*ef90*/  MUFU.EX2 R100, R100 ;  /* 0x0000006400647308 */ /* 0x000fe20000000800 */
[C---:B------:R-:W-:Y:S02]  /*efa0*/  FMUL.FTZ R73, R86.reuse, R73 ;  /* 0x0000004956497220 */ /* 0x040fe40000410000 */
[C---:B------:R-:W-:Y:S02]  /*efb0*/  FMUL.FTZ R76, R86.reuse, R76 ;  /* 0x0000004c564c7220 */ /* 0x040fe40000410000 */
        /* <DEDUP_REMOVED lines=38> */
[----:B------:R-:W-:Y:S01]  /*f220*/  FFMA.FTZ R121, R13, c[0x0][0x23c], -R97 ;  /* 0x00008f000d797a23 */ /* 0x000fe20000010861 */
[----:B------:R-:W4:Y:S01]  /*f230*/  MUFU.EX2 R102, R102 ;  /* 0x0000006600667308 */ /* 0x000f220000000800 */
[--C-:B------:R-:W-:Y:S02]  /*f240*/  FFMA.FTZ R123, R14, c[0x0][0x23c], -R96.reuse ;  /* 0x00008f000e7b7a23 */ /* 0x100fe40000010860 */
[----:B------:R-:W-:Y:S02]  /*f250*/  FFMA.FTZ R122, R15, c[0x0][0x23c], -R96 ;  /* 0x00008f000f7a7a23 */ /* 0x000fe40000010860 */
[----:B--2---:R-:W-:Y:S02]  /*f260*/  FFMA.FTZ R157, R86, R157, R91 ;  /* 0x0000009d569d7223 */ /* 0x004fe4000001005b */
[----:B------:R-:W-:Y:S03]  /*f270*/  FFMA.FTZ R86, R28, c[0x0][0x23c], -R97 ;  /* 0x00008f001c567a23 */ /* 0x000fe60000010861 */
[----:B------:R-:W2:Y:S01]  /*f280*/  MUFU.EX2 R112, R112 ;  /* 0x0000007000707308 */ /* 0x000ea20000000800 */
[----:B---3--:R-:W-:Y:S01]  /*f290*/  FFMA.FTZ R113, R3, R156, R89 ;  /* 0x0000009c03717223 */ /* 0x008fe20000010059 */
[----:B------:R-:W-:Y:S01]  /*f2a0*/  F2FP.PACK_AB R89, R104, R89 ;  /* 0x000000596859723e */ /* 0x000fe200000000ff */
[----:B------:R-:W-:Y:S01]  /*f2b0*/  FFMA.FTZ R156, R12, c[0x0][0x23c], -R97 ;  /* 0x00008f000c9c7a23 */ /* 0x000fe20000010861 */
[----:B------:R-:W-:Y:S01]  /*f2c0*/  MOV R3, R0 ;  /* 0x0000000000037202 */ /* 0x000fe20000000f00 */
[----:B------:R-:W-:Y:S05]  /*f2d0*/  FADD.FTZ R113, R104, R113 ;  /* 0x0000007168717221 */ /* 0x000fea0000010000 */
[----:B------:R-:W3:Y:S01]  /*f2e0*/  MUFU.EX2 R108, R108 ;  /* 0x0000006c006c7308 */ /* 0x000ee20000000800 */
[----:B------:R-:W-:Y:S01]  /*f2f0*/  FFMA.FTZ R104, R40, c[0x0][0x23c], -R97 ;  /* 0x00008f0028687a23 */ /* 0x000fe20000010861 */
[C---:B----4-:R-:W-:Y:S01]  /*f300*/  F2FP.PACK_AB R88, R102.reuse, R91 ;  /* 0x0000005b6658723e */ /* 0x050fe200000000ff */
[----:B------:R-:W-:Y:S04]  /*f310*/  FADD.FTZ R102, R102, R157 ;  /* 0x0000009d66667221 */ /* 0x000fe80000010000 */
[----:B------:R-:W-:Y:S03]  /*f320*/  FADD.FTZ R157, R105, R102 ;  /* 0x00000066699d7221 */ /* 0x000fe60000010000 */
[----:B------:R-:W4:Y:S01]  /*f330*/  MUFU.EX2 R115, R115 ;  /* 0x0000007300737308 */ /* 0x000f220000000800 */
[----:B--2---:R-:W-:Y:S01]  /*f340*/  F2FP.PACK_AB R90, R112, R105 ;  /* 0x00000069705a723e */ /* 0x004fe200000000ff */
[--C-:B------:R-:W-:Y:S02]  /*f350*/  FFMA.FTZ R105, R38, c[0x0][0x23c], -R96.reuse ;  /* 0x00008f0026697a23 */ /* 0x100fe40000010860 */
[----:B------:R-:W-:Y:S02]  /*f360*/  FADD.FTZ R157, R112, R157 ;  /* 0x0000009d709d7221 */ /* 0x000fe40000010000 */
[----:B------:R-:W-:Y:S04]  /*f370*/  FFMA.FTZ R112, R50, c[0x0][0x23c], -R96 ;  /* 0x00008f0032707a23 */ /* 0x000fe80000010860 */
[----:B------:R-:W-:Y:S01]  /*f380*/  MUFU.EX2 R156, R156 ;  /* 0x0000009c009c7308 */ /* 0x000fe20000000800 */
[----:B---3--:R-:W-:Y:S02]  /*f390*/  FADD.FTZ R158, R108, R113 ;  /* 0x000000716c9e7221 */ /* 0x008fe40000010000 */
[--C-:B------:R-:W-:Y:S07]  /*f3a0*/  FFMA.FTZ R113, R44, c[0x0][0x23c], -R97.reuse ;  /* 0x00008f002c717a23 */ /* 0x100fee0000010861 */
[----:B------:R-:W-:Y:S01]  /*f3b0*/  MUFU.EX2 R121, R121 ;  /* 0x0000007900797308 */ /* 0x000fe20000000800 */
[C---:B----4-:R-:W-:Y:S01]  /*f3c0*/  F2FP.PACK_AB R91, R115.reuse, R108 ;  /* 0x0000006c735b723e */ /* 0x050fe200000000ff */
[----:B------:R-:W-:Y:S02]  /*f3d0*/  FFMA.FTZ R108, R36, c[0x0][0x23c], -R97 ;  /* 0x00008f00246c7a23 */ /* 0x000fe40000010861 */
[----:B------:R-:W-:Y:S02]  /*f3e0*/  FADD.FTZ R158, R115, R158 ;  /* 0x0000009e739e7221 */ /* 0x000fe40000010000 */
[----:B------:R-:W-:Y:S04]  /*f3f0*/  FFMA.FTZ R115, R51, c[0x0][0x23c], -R96 ;  /* 0x00008f0033737a23 */ /* 0x000fe80000010860 */
[----:B------:R-:W-:Y:S01]  /*f400*/  MUFU.EX2 R123, R123 ;  /* 0x0000007b007b7308 */ /* 0x000fe20000000800 */
[C---:B-1----:R-:W-:Y:S08]  /*f410*/  HMMA.16816.F32 R68, R88.reuse, R92, R68 ;  /* 0x0000005c5844723c */ /* 0x042ff00000001844 */
[C---:B------:R-:W-:Y:S01]  /*f420*/  HMMA.16816.F32 R72, R88.reuse, R94, R72 ;  /* 0x0000005e5848723c */ /* 0x040fe20000001848 */
[----:B------:R-:W-:Y:S01]  /*f430*/  MUFU.EX2 R122, R122 ;  /* 0x0000007a007a7308 */ /* 0x000fe20000000800 */
[----:B------:R-:W1:Y:S09]  /*f440*/  LDSM.16.MT88.4 R92, [R131+0x3000] ;  /* 0x00300000835c783b */ /* 0x000e720000004200 */
[----:B------:R-:W-:Y:S10]  /*f450*/  MUFU.EX2 R117, R117 ;  /* 0x0000007500757308 */ /* 0x000ff40000000800 */
[----:B------:R-:W2:Y:S10]  /*f460*/  MUFU.EX2 R114, R114 ;  /* 0x0000007200727308 */ /* 0x000eb40000000800 */
[----:B------:R-:W-:Y:S10]  /*f470*/  MUFU.EX2 R119, R119 ;  /* 0x0000007700777308 */ /* 0x000ff40000000800 */
[----:B------:R-:W3:Y:S01]  /*f480*/  MUFU.EX2 R116, R116 ;  /* 0x0000007400747308 */ /* 0x000ee20000000800 */
[C---:B-1----:R-:W-:Y:S08]  /*f490*/  HMMA.16816.F32 R76, R88.reuse, R92, R76 ;  /* 0x0000005c584c723c */ /* 0x042ff0000000184c */
[----:B------:R-:W-:Y:S01]  /*f4a0*/  HMMA.16816.F32 R80, R88, R94, R80 ;  /* 0x0000005e5850723c */ /* 0x000fe20000001850 */
[----:B------:R1:W-:Y:S01]  /*f4b0*/  MUFU.EX2 R102, R34 ;  /* 0x0000002200667308 */ /* 0x0003e20000000800 */
[----:B------:R-:W4:Y:S05]  /*f4c0*/  LDSM.16.MT88.4 R92, [R132+0x3400] ;  /* 0x00340000845c783b */ /* 0x000f2a0000004200 */
[----:B--2---:R-:W-:Y:S02]  /*f4d0*/  F2FP.PACK_AB R90, R114, R117 ;  /* 0x00000075725a723e */ /* 0x004fe400000000ff */
[----:B------:R-:W-:Y:S02]  /*f4e0*/  F2FP.PACK_AB R88, R121, R156 ;  /* 0x0000009c7958723e */ /* 0x000fe400000000ff */
[----:B------:R-:W-:Y:S01]  /*f4f0*/  MUFU.EX2 R118, R118 ;  /* 0x0000007600767308 */ /* 0x000fe20000000800 */
[----:B------:R-:W-:Y:S01]  /*f500*/  F2FP.PACK_AB R89, R122, R123 ;  /* 0x0000007b7a59723e */ /* 0x000fe200000000ff */
[----:B------:R-:W-:Y:S01]  /*f510*/  FADD.FTZ R156, R156, R157 ;  /* 0x0000009d9c9c7221 */ /* 0x000fe20000010000 */
[----:B---3--:R-:W-:Y:S01]  /*f520*/  F2FP.PACK_AB R91, R116, R119 ;  /* 0x00000077745b723e */ /* 0x008fe200000000ff */
[----:B------:R-:W-:Y:S02]  /*f530*/  FADD.FTZ R123, R123, R158 ;  /* 0x0000009e7b7b7221 */ /* 0x000fe40000010000 */
[----:B------:R-:W-:Y:S02]  /*f540*/  FADD.FTZ R156, R121, R156 ;  /* 0x0000009c799c7221 */ /* 0x000fe40000010000 */
[----:B------:R-:W-:Y:S02]  /*f550*/  FADD.FTZ R122, R122, R123 ;  /* 0x0000007b7a7a7221 */ /* 0x000fe40000010000 */
[----:B------:R-:W2:Y:S02]  /*f560*/  MUFU.EX2 R107, R107 ;  /* 0x0000006b006b7308 */ /* 0x000ea40000000800 */
[----:B------:R-:W-:Y:S01]  /*f570*/  FADD.FTZ R119, R119, R122 ;  /* 0x0000007a77777221 */ /* 0x000fe20000010000 */
[----:B-1----:R-:W1:Y:S03]  /*f580*/  LDSM.16.MT88.4 R32, [R131+0x3400] ;  /* 0x003400008320783b */ /* 0x002e660000004200 */
[----:B------:R-:W-:Y:S04]  /*f590*/  FADD.FTZ R119, R116, R119 ;  /* 0x0000007774777221 */ /* 0x000fe80000010000 */
[----:B------:R-:W-:Y:S10]  /*f5a0*/  MUFU.EX2 R120, R120 ;  /* 0x0000007800787308 */ /* 0x000ff40000000800 */
[----:B------:R-:W3:Y:S01]  /*f5b0*/  MUFU.EX2 R109, R109 ;  /* 0x0000006d006d7308 */ /* 0x000ee20000000800 */
[C---:B----4-:R-:W-:Y:S07]  /*f5c0*/  HMMA.16816.F32 R68, R88.reuse, R92, R68 ;  /* 0x0000005c5844723c */ /* 0x050fee0000001844 */
[--C-:B------:R-:W-:Y:S01]  /*f5d0*/  FFMA.FTZ R92, R42, c[0x0][0x23c], -R96.reuse ;  /* 0x00008f002a5c7a23 */ /* 0x100fe20000010860 */
[C---:B------:R-:W-:Y:S01]  /*f5e0*/  HMMA.16816.F32 R72, R88.reuse, R94, R72 ;  /* 0x0000005e5848723c */ /* 0x040fe20000001848 */
[----:B------:R-:W-:Y:S03]  /*f5f0*/  MUFU.EX2 R111, R111 ;  /* 0x0000006f006f7308 */ /* 0x000fe60000000800 */
[--C-:B------:R-:W-:Y:S02]  /*f600*/  FFMA.FTZ R93, R43, c[0x0][0x23c], -R96.reuse ;  /* 0x00008f002b5d7a23 */ /* 0x100fe40000010860 */
[----:B------:R-:W-:Y:S01]  /*f610*/  LDSM.16.MT88.4 R40, [R131+0x3800] ;  /* 0x003800008328783b */ /* 0x000fe20000004200 */
[----:B------:R-:W-:Y:S02]  /*f620*/  FFMA.FTZ R95, R37, c[0x0][0x23c], -R97 ;  /* 0x00008f00255f7a23 */ /* 0x000fe40000010861 */
[--C-:B------:R-:W-:Y:S02]  /*f630*/  FFMA.FTZ R94, R39, c[0x0][0x23c], -R96.reuse ;  /* 0x00008f00275e7a23 */ /* 0x100fe40000010860 */
[----:B------:R-:W4:Y:S03]  /*f640*/  MUFU.EX2 R98, R98 ;  /* 0x0000006200627308 */ /* 0x000f260000000800 */
[----:B------:R-:W5:Y:S01]  /*f650*/  LDSM.16.MT88.4 R36, [R132+0x3800] ;  /* 0x003800008424783b */ /* 0x000f620000004200 */
[C---:B-1----:R-:W-:Y:S06]  /*f660*/  HMMA.16816.F32 R76, R88.reuse, R32, R76 ;  /* 0x00000020584c723c */ /* 0x042fec000000184c */
[----:B------:R-:W1:Y:S01]  /*f670*/  MUFU.EX2 R101, R101 ;  /* 0x0000006500657308 */ /* 0x000e620000000800 */
[----:B--2---:R-:W-:Y:S01]  /*f680*/  F2FP.PACK_AB R32, R107, R118 ;  /* 0x000000766b20723e */ /* 0x004fe200000000ff */
[----:B------:R-:W-:Y:S04]  /*f690*/  HMMA.16816.F32 R80, R88, R34, R80 ;  /* 0x000000225850723c */ /* 0x000fe80000001850 */
[----:B---3--:R-:W-:Y:S01]  /*f6a0*/  F2FP.PACK_AB R33, R109, R120 ;  /* 0x000000786d21723e */ /* 0x008fe200000000ff */
[----:B------:R-:W-:Y:S02]  /*f6b0*/  FADD.FTZ R120, R120, R119 ;  /* 0x0000007778787221 */ /* 0x000fe40000010000 */
[--C-:B------:R-:W-:Y:S01]  /*f6c0*/  FFMA.FTZ R90, R45, c[0x0][0x23c], -R97.reuse ;  /* 0x00008f002d5a7a23 */ /* 0x100fe20000010861 */
[----:B------:R-:W2:Y:S01]  /*f6d0*/  MUFU.EX2 R86, R86 ;  /* 0x0000005600567308 */ /* 0x000ea20000000800 */
[--C-:B------:R-:W-:Y:S02]  /*f6e0*/  FFMA.FTZ R91, R46, c[0x0][0x23c], -R96.reuse ;  /* 0x00008f002e5b7a23 */ /* 0x100fe40000010860 */
[----:B------:R-:W-:Y:S01]  /*f6f0*/  LDSM.16.MT88.4 R44, [R131+0x3c00] ;  /* 0x003c0000832c783b */ /* 0x000fe20000004200 */
[----:B----4-:R-:W-:Y:S01]  /*f700*/  F2FP.PACK_AB R34, R98, R111 ;  /* 0x0000006f6222723e */ /* 0x010fe200000000ff */
[--C-:B------:R-:W-:Y:S02]  /*f710*/  FFMA.FTZ R88, R48, c[0x0][0x23c], -R97.reuse ;  /* 0x00008f0030587a23 */ /* 0x100fe40000010861 */
[----:B------:R-:W-:Y:S02]  /*f720*/  FFMA.FTZ R48, R55, c[0x0][0x23c], -R96 ;  /* 0x00008f0037307a23 */ /* 0x000fe40000010860 */
[--C-:B------:R-:W-:Y:S01]  /*f730*/  FFMA.FTZ R89, R49, c[0x0][0x23c], -R97.reuse ;  /* 0x00008f0031597a23 */ /* 0x100fe20000010861 */
[----:B------:R-:W-:Y:S01]  /*f740*/  MUFU.EX2 R30, R30 ;  /* 0x0000001e001e7308 */ /* 0x000fe20000000800 */
[----:B------:R-:W-:Y:S02]  /*f750*/  FADD.FTZ R49, R117, R156 ;  /* 0x0000009c75317221 */ /* 0x000fe40000010000 */
[----:B------:R-:W-:Y:S01]  /*f760*/  FFMA.FTZ R55, R56, c[0x0][0x23c], -R97 ;  /* 0x00008f0038377a23 */ /* 0x000fe20000010861 */
[----:B-1----:R-:W-:Y:S01]  /*f770*/  F2FP.PACK_AB R35, R100, R101 ;  /* 0x000000656423723e */ /* 0x002fe200000000ff */
[----:B------:R-:W-:Y:S02]  /*f780*/  FADD.FTZ R49, R114, R49 ;  /* 0x0000003172317221 */ /* 0x000fe40000010000 */
[----:B------:R-:W-:Y:S02]  /*f790*/  FFMA.FTZ R56, R57, c[0x0][0x23c], -R97 ;  /* 0x00008f0039387a23 */ /* 0x000fe40000010861 */
[----:B------:R-:W-:Y:S01]  /*f7a0*/  FADD.FTZ R118, R118, R49 ;  /* 0x0000003176767221 */ /* 0x000fe20000010000 */
[----:B------:R-:W1:Y:S01]  /*f7b0*/  MUFU.EX2 R27, R27 ;  /* 0x0000001b001b7308 */ /* 0x000e620000000800 */
[--C-:B------:R-:W-:Y:S01]  /*f7c0*/  FFMA.FTZ R57, R58, c[0x0][0x23c], -R96.reuse ;  /* 0x00008f003a397a23 */ /* 0x100fe20000010860 */
[C---:B-----5:R-:W-:Y:S05]  /*f7d0*/  HMMA.16816.F32 R68, R32.reuse, R36, R68 ;  /* 0x000000242044723c */ /* 0x060fea0000001844 */
[----:B------:R-:W-:Y:S03]  /*f7e0*/  FFMA.FTZ R114, R59, c[0x0][0x23c], -R96 ;  /* 0x00008f003b727a23 */ /* 0x000fe60000010860 */
[----:B------:R-:W3:Y:S01]  /*f7f0*/  MUFU.EX2 R29, R29 ;  /* 0x0000001d001d7308 */ /* 0x000ee20000000800 */
[C---:B------:R-:W-:Y:S01]  /*f800*/  HMMA.16816.F32 R72, R32.reuse, R38, R72 ;  /* 0x000000262048723c */ /* 0x040fe20000001848 */
[----:B------:R-:W4:Y:S02]  /*f810*/  LDSM.16.MT88.4 R36, [R132+0x3c00] ;  /* 0x003c00008424783b */ /* 0x000f240000004200 */
[----:B------:R-:W-:Y:S02]  /*f820*/  FADD.FTZ R118, R107, R118 ;  /* 0x000000766b767221 */ /* 0x000fe40000010000 */
[----:B------:R-:W-:Y:S03]  /*f830*/  FADD.FTZ R120, R109, R120 ;  /* 0x000000786d787221 */ /* 0x000fe60000010000 */
[C---:B------:R-:W-:Y:S01]  /*f840*/  HMMA.16816.F32 R76, R32.reuse, R40, R76 ;  /* 0x00000028204c723c */ /* 0x040fe2000000184c */
[----:B------:R-:W-:Y:S03]  /*f850*/  MUFU.EX2 R108, R108 ;  /* 0x0000006c006c7308 */ /* 0x000fe60000000800 */
[----:B------:R-:W-:Y:S02]  /*f860*/  FADD.FTZ R111, R111, R118 ;  /* 0x000000766f6f7221 */ /* 0x000fe40000010000 */
[----:B------:R-:W-:Y:S02]  /*f870*/  FADD.FTZ R101, R101, R120 ;  /* 0x0000007865657221 */ /* 0x000fe40000010000 */
[----:B------:R-:W-:Y:S01]  /*f880*/  HMMA.16816.F32 R80, R32, R42, R80 ;  /* 0x0000002a2050723c */ /* 0x000fe20000001850 */
[----:B------:R-:W5:Y:S02]  /*f890*/  LDSM.16.MT88.4 R40, [R132+0x4000] ;  /* 0x004000008428783b */ /* 0x000f640000004200 */
[----:B------:R-:W5:Y:S01]  /*f8a0*/  MUFU.EX2 R95, R95 ;  /* 0x0000005f005f7308 */ /* 0x000f620000000800 */
[----:B------:R-:W-:Y:S02]  /*f8b0*/  FADD.FTZ R111, R98, R111 ;  /* 0x0000006f626f7221 */ /* 0x000fe40000010000 */
[----:B------:R-:W-:Y:S01]  /*f8c0*/  FADD.FTZ R100, R100, R101 ;  /* 0x0000006564647221 */ /* 0x000fe20000010000 */
[----:B--2---:R-:W-:Y:S01]  /*f8d0*/  F2FP.PACK_AB R32, R99, R86 ;  /* 0x000000566320723e */ /* 0x004fe200000000ff */
[----:B------:R-:W-:Y:S01]  /*f8e0*/  FADD.FTZ R86, R86, R111 ;  /* 0x0000006f56567221 */ /* 0x000fe20000010000 */
[----:B------:R-:W-:Y:S03]  /*f8f0*/  F2FP.PACK_AB R33, R106, R103 ;  /* 0x000000676a21723e */ /* 0x000fe600000000ff */
[----:B-1----:R-:W-:Y:S01]  /*f900*/  F2FP.PACK_AB R34, R27, R30 ;  /* 0x0000001e1b22723e */ /* 0x002fe200000000ff */
[----:B------:R-:W-:Y:S01]  /*f910*/  MUFU.EX2 R105, R105 ;  /* 0x0000006900697308 */ /* 0x000fe20000000800 */
[----:B---3--:R-:W-:Y:S01]  /*f920*/  F2FP.PACK_AB R35, R29, R102 ;  /* 0x000000661d23723e */ /* 0x008fe200000000ff */
[----:B------:R-:W-:Y:S02]  /*f930*/  FADD.FTZ R99, R99, R86 ;  /* 0x0000005663637221 */ /* 0x000fe40000010000 */
[----:B------:R-:W-:Y:S02]  /*f940*/  FFMA.FTZ R58, R60, c[0x0][0x23c], -R97 ;  /* 0x00008f003c3a7a23 */ /* 0x000fe40000010861 */
[----:B------:R-:W-:Y:S02]  /*f950*/  FADD.FTZ R30, R30, R99 ;  /* 0x000000631e1e7221 */ /* 0x000fe40000010000 */
[--C-:B------:R-:W-:Y:S02]  /*f960*/  FFMA.FTZ R59, R61, c[0x0][0x23c], -R97.reuse ;  /* 0x00008f003d3b7a23 */ /* 0x100fe40000010861 */
[----:B------:R-:W1:Y:S01]  /*f970*/  MUFU.EX2 R94, R94 ;  /* 0x0000005e005e7308 */ /* 0x000e620000000800 */
[--C-:B------:R-:W-:Y:S01]  /*f980*/  FFMA.FTZ R60, R62, c[0x0][0x23c], -R96.reuse ;  /* 0x00008f003e3c7a23 */ /* 0x100fe20000010860 */
[C---:B----4-:R-:W-:Y:S03]  /*f990*/  HMMA.16816.F32 R68, R32.reuse, R36, R68 ;  /* 0x000000242044723c */ /* 0x050fe60000001844 */
[--C-:B------:R-:W-:Y:S02]  /*f9a0*/  FFMA.FTZ R62, R64, c[0x0][0x23c], -R97.reuse ;  /* 0x00008f00403e7a23 */ /* 0x100fe40000010861 */
[----:B------:R-:W-:Y:S02]  /*f9b0*/  FFMA.FTZ R97, R65, c[0x0][0x23c], -R97 ;  /* 0x00008f0041617a23 */ /* 0x000fe40000010861 */
[--C-:B------:R-:W-:Y:S01]  /*f9c0*/  FFMA.FTZ R61, R63, c[0x0][0x23c], -R96.reuse ;  /* 0x00008f003f3d7a23 */ /* 0x100fe20000010860 */
[----:B------:R-:W-:Y:S01]  /*f9d0*/  MUFU.EX2 R104, R104 ;  /* 0x0000006800687308 */ /* 0x000fe20000000800 */
[C---:B------:R-:W-:Y:S01]  /*f9e0*/  HMMA.16816.F32 R72, R32.reuse, R38, R72 ;  /* 0x000000262048723c */ /* 0x040fe20000001848 */
[----:B------:R-:W2:Y:S07]  /*f9f0*/  LDSM.16.MT88.4 R36, [R131+0x4000] ;  /* 0x004000008324783b */ /* 0x000eae0000004200 */
[C---:B------:R-:W-:Y:S01]  /*fa00*/  HMMA.16816.F32 R76, R32.reuse, R44, R76 ;  /* 0x0000002c204c723c */ /* 0x040fe2000000184c */
[----:B------:R-:W3:Y:S07]  /*fa10*/  MUFU.EX2 R31, R31 ;  /* 0x0000001f001f7308 */ /* 0x000eee0000000800 */
[----:B------:R-:W-:Y:S01]  /*fa20*/  HMMA.16816.F32 R80, R32, R46, R80 ;  /* 0x0000002e2050723c */ /* 0x000fe20000001850 */
[----:B------:R-:W4:Y:S02]  /*fa30*/  LDSM.16.MT88.4 R44, [R132+0x4400] ;  /* 0x00440000842c783b */ /* 0x000f240000004200 */
[----:B------:R-:W-:Y:S04]  /*fa40*/  MUFU.EX2 R92, R92 ;  /* 0x0000005c005c7308 */ /* 0x000fe80000000800 */
[----:B-----5:R-:W-:Y:S02]  /*fa50*/  F2FP.PACK_AB R32, R95, R108 ;  /* 0x0000006c5f20723e */ /* 0x020fe400000000ff */
[----:B-1----:R-:W-:Y:S04]  /*fa60*/  F2FP.PACK_AB R33, R94, R105 ;  /* 0x000000695e21723e */ /* 0x002fe800000000ff */
[----:B------:R-:W1:Y:S01]  /*fa70*/  MUFU.EX2 R93, R93 ;  /* 0x0000005d005d7308 */ /* 0x000e620000000800 */
[----:B---3--:R-:W-:Y:S09]  /*fa80*/  F2FP.PACK_AB R34, R31, R104 ;  /* 0x000000681f22723e */ /* 0x008ff200000000ff */
[----:B------:R3:W-:Y:S10]  /*fa90*/  MUFU.EX2 R117, R48 ;  /* 0x0000003000757308 */ /* 0x0007f40000000800 */
[----:B------:R-:W-:Y:S01]  /*faa0*/  MUFU.EX2 R113, R113 ;  /* 0x0000007100717308 */ /* 0x000fe20000000800 */
[----:B-1----:R-:W-:Y:S09]  /*fab0*/  F2FP.PACK_AB R35, R93, R92 ;  /* 0x0000005c5d23723e */ /* 0x002ff200000000ff */
[----:B------:R-:W1:Y:S01]  /*fac0*/  MUFU.EX2 R90, R90 ;  /* 0x0000005a005a7308 */ /* 0x000e620000000800 */
[C---:B------:R-:W-:Y:S01]  /*fad0*/  HMMA.16816.F32 R68, R32.reuse, R40, R68 ;  /* 0x000000282044723c */ /* 0x040fe20000001844 */
[----:B---3--:R-:W3:Y:S07]  /*fae0*/  LDSM.16.MT88.4 R48, [R131+0x4400] ;  /* 0x004400008330783b */ /* 0x008eee0000004200 */
[C---:B------:R-:W-:Y:S01]  /*faf0*/  HMMA.16816.F32 R72, R32.reuse, R42, R72 ;  /* 0x0000002a2048723c */ /* 0x040fe20000001848 */
[----:B------:R-:W-:Y:S01]  /*fb00*/  MUFU.EX2 R91, R91 ;  /* 0x0000005b005b7308 */ /* 0x000fe20000000800 */
[----:B------:R-:W-:Y:S06]  /*fb10*/  LDSM.16.MT88.4 R40, [R131+0x4800] ;  /* 0x004800008328783b */ /* 0x000fec0000004200 */
[C---:B--2---:R-:W-:Y:S03]  /*fb20*/  HMMA.16816.F32 R76, R32.reuse, R36, R76 ;  /* 0x00000024204c723c */ /* 0x044fe6000000184c */
[----:B------:R-:W2:Y:S05]  /*fb30*/  MUFU.EX2 R110, R110 ;  /* 0x0000006e006e7308 */ /* 0x000eaa0000000800 */
[----:B------:R-:W-:Y:S01]  /*fb40*/  HMMA.16816.F32 R80, R32, R38, R80 ;  /* 0x000000262050723c */ /* 0x000fe20000001850 */
[----:B------:R-:W5:Y:S04]  /*fb50*/  LDSM.16.MT88.4 R36, [R132+0x4800] ;  /* 0x004800008424783b */ /* 0x000f680000004200 */
[----:B------:R-:W-:Y:S02]  /*fb60*/  MUFU.EX2 R88, R88 ;  /* 0x0000005800587308 */ /* 0x000fe40000000800 */
[----:B-1----:R-:W-:Y:S08]  /*fb70*/  F2FP.PACK_AB R32, R90, R113 ;  /* 0x000000715a20723e */ /* 0x002ff000000000ff */
[----:B------:R-:W1:Y:S01]  /*fb80*/  MUFU.EX2 R89, R89 ;  /* 0x0000005900597308 */ /* 0x000e620000000800 */
[----:B--2---:R-:W-:Y:S09]  /*fb90*/  F2FP.PACK_AB R33, R110, R91 ;  /* 0x0000005b6e21723e */ /* 0x004ff200000000ff */
[----:B------:R-:W-:Y:S10]  /*fba0*/  MUFU.EX2 R112, R112 ;  /* 0x0000007000707308 */ /* 0x000ff40000000800 */
[----:B------:R-:W2:Y:S01]  /*fbb0*/  MUFU.EX2 R115, R115 ;  /* 0x0000007300737308 */ /* 0x000ea20000000800 */
[----:B-1----:R-:W-:Y:S09]  /*fbc0*/  F2FP.PACK_AB R34, R89, R88 ;  /* 0x000000585922723e */ /* 0x002ff200000000ff */
[----:B------:R-:W-:Y:S10]  /*fbd0*/  MUFU.EX2 R52, R52 ;  /* 0x0000003400347308 */ /* 0x000ff40000000800 */
[----:B------:R-:W1:Y:S01]  /*fbe0*/  MUFU.EX2 R53, R53 ;  /* 0x0000003500357308 */ /* 0x000e620000000800 */
[----:B--2---:R-:W-:Y:S09]  /*fbf0*/  F2FP.PACK_AB R35, R115, R112 ;  /* 0x000000707323723e */ /* 0x004ff200000000ff */
[----:B------:R-:W2:Y:S01]  /*fc00*/  MUFU.EX2 R54, R54 ;  /* 0x0000003600367308 */ /* 0x000ea20000000800 */
[C---:B----4-:R-:W-:Y:S08]  /*fc10*/  HMMA.16816.F32 R68, R32.reuse, R44, R68 ;  /* 0x0000002c2044723c */ /* 0x050ff00000001844 */
[C---:B------:R-:W-:Y:S01]  /*fc20*/  HMMA.16816.F32 R72, R32.reuse, R46, R72 ;  /* 0x0000002e2048723c */ /* 0x040fe20000001848 */
[----:B------:R-:W-:Y:S01]  /*fc30*/  MUFU.EX2 R55, R55 ;  /* 0x0000003700377308 */ /* 0x000fe20000000800 */
[----:B------:R-:W4:Y:S06]  /*fc40*/  LDSM.16.MT88.4 R44, [R132+0x4c00] ;  /* 0x004c0000842c783b */ /* 0x000f2c0000004200 */
[C---:B---3--:R-:W-:Y:S03]  /*fc50*/  HMMA.16816.F32 R76, R32.reuse, R48, R76 ;  /* 0x00000030204c723c */ /* 0x048fe6000000184c */
[----:B------:R-:W3:Y:S04]  /*fc60*/  MUFU.EX2 R56, R56 ;  /* 0x0000003800387308 */ /* 0x000ee80000000800 */
[--C-:B------:R-:W-:Y:S01]  /*fc70*/  FFMA.FTZ R48, R66, c[0x0][0x23c], -R96.reuse ;  /* 0x00008f0042307a23 */ /* 0x100fe20000010860 */
[----:B------:R-:W-:Y:S04]  /*fc80*/  HMMA.16816.F32 R80, R32, R50, R80 ;  /* 0x000000322050723c */ /* 0x000fe80000001850 */
[----:B------:R-:W-:Y:S01]  /*fc90*/  FFMA.FTZ R96, R67, c[0x0][0x23c], -R96 ;  /* 0x00008f0043607a23 */ /* 0x000fe20000010860 */
[----:B------:R-:W-:Y:S01]  /*fca0*/  MUFU.EX2 R57, R57 ;  /* 0x0000003900397308 */ /* 0x000fe20000000800 */
[----:B------:R-:W-:Y:S01]  /*fcb0*/  FADD.FTZ R49, R103, R100 ;  /* 0x0000006467317221 */ /* 0x000fe20000010000 */
[----:B-1----:R-:W-:Y:S02]  /*fcc0*/  F2FP.PACK_AB R32, R53, R52 ;  /* 0x000000343520723e */ /* 0x002fe400000000ff */
[----:B--2---:R-:W-:Y:S03]  /*fcd0*/  F2FP.PACK_AB R33, R117, R54 ;  /* 0x000000367521723e */ /* 0x004fe600000000ff */
[----:B------:R-:W-:Y:S03]  /*fce0*/  FADD.FTZ R49, R106, R49 ;  /* 0x000000316a317221 */ /* 0x000fe60000010000 */
[----:B------:R-:W1:Y:S01]  /*fcf0*/  MUFU.EX2 R114, R114 ;  /* 0x0000007200727308 */ /* 0x000e620000000800 */
[----:B------:R-:W-:Y:S01]  /*fd00*/  FADD.FTZ R102, R102, R49 ;  /* 0x0000003166667221 */ /* 0x000fe20000010000 */
[----:B---3--:R-:W-:Y:S03]  /*fd10*/  F2FP.PACK_AB R34, R56, R55 ;  /* 0x000000373822723e */ /* 0x008fe600000000ff */
[----:B------:R-:W-:Y:S04]  /*fd20*/  FADD.FTZ R102, R29, R102 ;  /* 0x000000661d667221 */ /* 0x000fe80000010000 */
[----:B------:R-:W-:Y:S01]  /*fd30*/  FADD.FTZ R105, R105, R102 ;  /* 0x0000006669697221 */ /* 0x000fe20000010000 */
[----:B------:R-:W-:Y:S03]  /*fd40*/  MUFU.EX2 R58, R58 ;  /* 0x0000003a003a7308 */ /* 0x000fe60000000800 */
[----:B------:R-:W-:Y:S07]  /*fd50*/  FADD.FTZ R105, R94, R105 ;  /* 0x000000695e697221 */ /* 0x000fee0000010000 */
[----:B------:R-:W2:Y:S01]  /*fd60*/  MUFU.EX2 R59, R59 ;  /* 0x0000003b003b7308 */ /* 0x000ea20000000800 */
[----:B-1----:R-:W-:Y:S09]  /*fd70*/  F2FP.PACK_AB R35, R114, R57 ;  /* 0x000000397223723e */ /* 0x002ff200000000ff */
[----:B------:R-:W-:Y:S01]  /*fd80*/  MUFU.EX2 R60, R60 ;  /* 0x0000003c003c7308 */ /* 0x000fe20000000800 */
[C---:B-----5:R-:W-:Y:S07]  /*fd90*/  HMMA.16816.F32 R68, R32.reuse, R36, R68 ;  /* 0x000000242044723c */ /* 0x060fee0000001844 */
[----:B------:R-:W-:Y:S01]  /*fda0*/  FADD.FTZ R37, R27, R30 ;  /* 0x0000001e1b257221 */ /* 0x000fe20000010000 */
[C---:B------:R-:W-:Y:S01]  /*fdb0*/  HMMA.16816.F32 R72, R32.reuse, R38, R72 ;  /* 0x000000262048723c */ /* 0x040fe20000001848 */
[----:B------:R-:W1:Y:S03]  /*fdc0*/  MUFU.EX2 R61, R61 ;  /* 0x0000003d003d7308 */ /* 0x000e660000000800 */
[----:B------:R-:W-:Y:S02]  /*fdd0*/  FADD.FTZ R108, R108, R37 ;  /* 0x000000256c6c7221 */ /* 0x000fe40000010000 */
[----:B------:R-:W-:Y:S01]  /*fde0*/  FADD.FTZ R30, R92, R105 ;  /* 0x000000695c1e7221 */ /* 0x000fe20000010000 */
[----:B------:R-:W3:Y:S01]  /*fdf0*/  LDSM.16.MT88.4 R36, [R131+0x4c00] ;  /* 0x004c00008324783b */ /* 0x000ee20000004200 */
[----:B------:R-:W-:Y:S01]  /*fe00*/  FADD.FTZ R95, R95, R108 ;  /* 0x0000006c5f5f7221 */ /* 0x000fe20000010000 */
[C---:B------:R-:W-:Y:S02]  /*fe10*/  HMMA.16816.F32 R76, R32.reuse, R40, R76 ;  /* 0x00000028204c723c */ /* 0x040fe4000000184c */
[----:B------:R-:W-:Y:S01]  /*fe20*/  MUFU.EX2 R62, R62 ;  /* 0x0000003e003e7308 */ /* 0x000fe20000000800 */
[----:B------:R-:W-:Y:S02]  /*fe30*/  FADD.FTZ R104, R104, R95 ;  /* 0x0000005f68687221 */ /* 0x000fe40000010000 */
[----:B------:R-:W-:Y:S02]  /*fe40*/  FADD.FTZ R30, R93, R30 ;  /* 0x0000001e5d1e7221 */ /* 0x000fe40000010000 */
[----:B------:R-:W-:Y:S01]  /*fe50*/  FADD.FTZ R104, R31, R104 ;  /* 0x000000681f687221 */ /* 0x000fe20000010000 */
[----:B------:R-:W-:Y:S04]  /*fe60*/  HMMA.16816.F32 R80, R32, R42, R80 ;  /* 0x0000002a2050723c */ /* 0x000fe80000001850 */
        /* <DEDUP_REMOVED lines=31> */
[C---:B----4-:R-:W-:Y:S08]  /*10060*/  HMMA.16816.F32 R68, R32.reuse, R44, R68 ;  /* 0x0000002c2044723c */ /* 0x050ff00000001844 */
[C---:B------:R-:W-:Y:S08]  /*10070*/  HMMA.16816.F32 R72, R32.reuse, R46, R72 ;  /* 0x0000002e2048723c */ /* 0x040ff00000001848 */
[C---:B---3--:R-:W-:Y:S08]  /*10080*/  HMMA.16816.F32 R76, R32.reuse, R36, R76 ;  /* 0x00000024204c723c */ /* 0x048ff0000000184c */
[----:B------:R-:W-:Y:S01]  /*10090*/  HMMA.16816.F32 R80, R32, R38, R80 ;  /* 0x000000262050723c */ /* 0x000fe20000001850 */
[----:B------:R-:W-:-:S07]  /*100a0*/  @P0 BRA `(.L_x_4004) ;  /* 0xffffd7b000000947 */ /* 0x000fce000383ffff */
.L_x_4000:
[----:B------:R-:W1:Y:S01]  /*100b0*/  SHFL.BFLY PT, R8, R157, 0x2, 0x1f ;  /* 0x0c401f009d087f89 */ /* 0x000e6200000e0000 */
[----:B------:R-:W-:Y:S01]  /*100c0*/  IMAD.MOV.U32 R7, RZ, RZ, 0x3f800000 ;  /* 0x3f800000ff077424 */ /* 0x000fe200078e00ff */
[----:B------:R-:W-:Y:S01]  /*100d0*/  IADD3 R30, -R143, RZ, RZ ;  /* 0x000000ff8f1e7210 */ /* 0x000fe20007ffe1ff */
[----:B------:R-:W-:Y:S01]  /*100e0*/  IMAD.MOV.U32 R6, RZ, RZ, 0x3f800000 ;  /* 0x3f800000ff067424 */ /* 0x000fe200078e00ff */
[----:B------:R-:W2:Y:S01]  /*100f0*/  SHFL.BFLY PT, R9, R156, 0x2, 0x1f ;  /* 0x0c401f009c097f89 */ /* 0x000ea200000e0000 */
[----:B------:R-:W-:Y:S03]  /*10100*/  BSSY B0, `(.L_x_4005) ;  /* 0x0000087000007945 */ /* 0x000fe60003800000 */
[----:B------:R-:W3:Y:S04]  /*10110*/  S2R R3, SR_TID.X ;  /* 0x0000000000037919 */ /* 0x000ee80000002100 */
[----:B------:R-:W-:Y:S06]  /*10120*/  BAR.SYNC.DEFER_BLOCKING 0x0 ;  /* 0x0000000000007b1d */ /* 0x000fec0000010000 */
[----:B------:R-:W4:Y:S04]  /*10130*/  S2R R28, SR_CTAID.Y ;  /* 0x00000000001c7919 */ /* 0x000f280000002600 */
[----:B------:R-:W5:Y:S01]  /*10140*/  S2R R31, SR_CTAID.X ;  /* 0x00000000001f7919 */ /* 0x000f620000002500 */
[----:B-1----:R-:W-:-:S02]  /*10150*/  FADD.FTZ R8, R8, R157 ;  /* 0x0000009d08087221 */ /* 0x002fc40000010000 */
[----:B--2---:R-:W-:-:S03]  /*10160*/  FADD.FTZ R9, R9, R156 ;  /* 0x0000009c09097221 */ /* 0x004fc60000010000 */
[----:B------:R-:W1:Y:S04]  /*10170*/  SHFL.BFLY PT, R5, R8, 0x1, 0x1f ;  /* 0x0c201f0008057f89 */ /* 0x000e6800000e0000 */
[----:B------:R-:W2:Y:S01]  /*10180*/  SHFL.BFLY PT, R4, R9, 0x1, 0x1f ;  /* 0x0c201f0009047f89 */ /* 0x000ea200000e0000 */
[----:B----4-:R-:W-:Y:S02]  /*10190*/  IMAD R28, R28, c[0x0][0x210], R143 ;  /* 0x000084001c1c7a24 */ /* 0x010fe400078e028f */
[----:B-1----:R-:W-:Y:S01]  /*101a0*/  FADD.FTZ R5, R8, R5 ;  /* 0x0000000508057221 */ /* 0x002fe20000010000 */
[----:B---3--:R-:W-:Y:S01]  /*101b0*/  SHF.R.S32.HI R8, RZ, 0x1f, R3 ;  /* 0x0000001fff087819 */ /* 0x008fe20000011403 */
[----:B--2---:R-:W-:-:S03]  /*101c0*/  FADD.FTZ R4, R9, R4 ;  /* 0x0000000409047221 */ /* 0x004fc60000010000 */
[CC--:B------:R-:W-:Y:S02]  /*101d0*/  LEA.HI R10, R8.reuse, R3.reuse, RZ, 0x3 ;  /* 0x00000003080a7211 */ /* 0x0c0fe400078f18ff */
[-C--:B------:R-:W-:Y:S02]  /*101e0*/  LEA.HI R12, R8, R3.reuse, RZ, 0x2 ;  /* 0x00000003080c7211 */ /* 0x080fe400078f10ff */
[----:B------:R-:W-:Y:S02]  /*101f0*/  SHF.R.S32.HI R9, RZ, 0x3, R10 ;  /* 0x00000003ff097819 */ /* 0x000fe4000001140a */
[----:B------:R-:W-:Y:S02]  /*10200*/  LOP3.LUT R18, R10, 0xfffffff8, RZ, 0xc0, !PT ;  /* 0xfffffff80a127812 */ /* 0x000fe400078ec0ff */
[----:B------:R-:W-:Y:S02]  /*10210*/  SHF.R.S32.HI R11, RZ, 0x2, R12 ;  /* 0x00000002ff0b7819 */ /* 0x000fe4000001140c */
[----:B------:R-:W-:-:S02]  /*10220*/  LEA.HI R17, R8, R3, RZ, 0x6 ;  /* 0x0000000308117211 */ /* 0x000fc400078f30ff */
[----:B------:R-:W-:Y:S01]  /*10230*/  LEA.HI R14, R10, R9, RZ, 0x1 ;  /* 0x000000090a0e7211 */ /* 0x000fe200078f08ff */
[----:B------:R-:W-:Y:S01]  /*10240*/  IMAD.IADD R10, R3, 0x1, -R18 ;  /* 0x00000001030a7824 */ /* 0x000fe200078e0a12 */
[----:B------:R-:W-:Y:S02]  /*10250*/  SHF.R.S32.HI R16, RZ, 0x1f, R11 ;  /* 0x0000001fff107819 */ /* 0x000fe4000001140b */
[----:B------:R-:W-:Y:S02]  /*10260*/  SHF.L.U32 R17, R17, 0x2, RZ ;  /* 0x0000000211117819 */ /* 0x000fe400000006ff */
[----:B------:R-:W-:Y:S02]  /*10270*/  LOP3.LUT R14, R14, 0xfffffffe, RZ, 0xc0, !PT ;  /* 0xfffffffe0e0e7812 */ /* 0x000fe400078ec0ff */
[----:B------:R-:W-:Y:S02]  /*10280*/  LEA.HI R16, R16, R11, RZ, 0x3 ;  /* 0x0000000b10107211 */ /* 0x000fe400078f18ff */
[----:B------:R-:W-:Y:S01]  /*10290*/  LEA.HI R13, R10, R10, RZ, 0x1 ;  /* 0x0000000a0a0d7211 */ /* 0x000fe200078f08ff */
[----:B------:R-:W-:Y:S01]  /*102a0*/  IMAD.IADD R14, R9, 0x1, -R14 ;  /* 0x00000001090e7824 */ /* 0x000fe200078e0a0e */
[----:B------:R-:W-:-:S02]  /*102b0*/  LOP3.LUT R17, R17, 0x3fffff00, RZ, 0xc0, !PT ;  /* 0x3fffff0011117812 */ /* 0x000fc400078ec0ff */
[----:B------:R-:W-:Y:S02]  /*102c0*/  LOP3.LUT R16, R16, 0xfffffff8, RZ, 0xc0, !PT ;  /* 0xfffffff810107812 */ /* 0x000fe400078ec0ff */
[----:B------:R-:W-:Y:S01]  /*102d0*/  LOP3.LUT R15, R13, 0xfffffffe, RZ, 0xc0, !PT ;  /* 0xfffffffe0d0f7812 */ /* 0x000fe200078ec0ff */
[----:B------:R-:W-:Y:S01]  /*102e0*/  IMAD R14, R14, 0x20, R17 ;  /* 0x000000200e0e7824 */ /* 0x000fe200078e0211 */
[----:B------:R-:W-:Y:S02]  /*102f0*/  LEA.HI R17, R8, R3, RZ, 0x4 ;  /* 0x0000000308117211 */ /* 0x000fe400078f20ff */
[----:B------:R-:W-:Y:S01]  /*10300*/  IADD3 R16, R11, -R16, RZ ;  /* 0x800000100b107210 */ /* 0x000fe20007ffe0ff */
[C---:B------:R-:W-:Y:S01]  /*10310*/  IMAD.IADD R15, R10.reuse, 0x1, -R15 ;  /* 0x000000010a0f7824 */ /* 0x040fe200078e0a0f */
[----:B------:R-:W-:Y:S01]  /*10320*/  FSETP.NE.FTZ.AND P3, PT, R5, RZ, PT ;  /* 0x000000ff0500720b */ /* 0x000fe20003f75000 */
[----:B------:R-:W-:Y:S01]  /*10330*/  IMAD.SHL.U32 R10, R10, 0x4, RZ ;  /* 0x000000040a0a7824 */ /* 0x000fe200078e00ff */
[----:B------:R-:W-:Y:S01]  /*10340*/  LOP3.LUT R12, R12, 0xfffffffc, RZ, 0xc0, !PT ;  /* 0xfffffffc0c0c7812 */ /* 0x000fe200078ec0ff */
[----:B------:R-:W-:Y:S01]  /*10350*/  IMAD R14, R15, 0x4, R14 ;  /* 0x000000040f0e7824 */ /* 0x000fe200078e020e */
[----:B------:R-:W-:-:S02]  /*10360*/  SHF.R.S32.HI R17, RZ, 0x4, R17 ;  /* 0x00000004ff117819 */ /* 0x000fc40000011411 */
[----:B------:R-:W-:Y:S01]  /*10370*/  LEA.HI R19, R16, R16, RZ, 0x1 ;  /* 0x0000001010137211 */ /* 0x000fe200078f08ff */
[----:B------:R-:W-:Y:S01]  /*10380*/  IMAD.IADD R15, R3, 0x1, -R12 ;  /* 0x00000001030f7824 */ /* 0x000fe200078e0a0c */
[----:B------:R-:W-:Y:S02]  /*10390*/  SHF.L.U32 R12, R17, 0x6, RZ ;  /* 0x00000006110c7819 */ /* 0x000fe400000006ff */
[----:B------:R-:W-:Y:S02]  /*103a0*/  LEA.HI R11, R8, R3, RZ, 0x5 ;  /* 0x00000003080b7211 */ /* 0x000fe400078f28ff */
[----:B------:R-:W-:Y:S01]  /*103b0*/  SHF.R.S32.HI R17, RZ, 0x1, R19 ;  /* 0x00000001ff117819 */ /* 0x000fe20000011413 */
[----:B------:R-:W1:Y:S01]  /*103c0*/  @P3 MUFU.RCP R7, R5 ;  /* 0x0000000500073308 */ /* 0x000e620000001000 */
[----:B------:R-:W-:Y:S02]  /*103d0*/  FSETP.NE.FTZ.AND P2, PT, R4, RZ, PT ;  /* 0x000000ff0400720b */ /* 0x000fe40003f55000 */
[----:B------:R-:W-:Y:S01]  /*103e0*/  SHF.R.S32.HI R13, RZ, 0x1, R13 ;  /* 0x00000001ff0d7819 */ /* 0x000fe2000001140d */
[----:B------:R-:W-:Y:S01]  /*103f0*/  IMAD.SHL.U32 R18, R17, 0x40, RZ ;  /* 0x0000004011127824 */ /* 0x000fe200078e00ff */
[----:B------:R-:W-:-:S02]  /*10400*/  SHF.R.S32.HI R8, RZ, 0x5, R11 ;  /* 0x00000005ff087819 */ /* 0x000fc4000001140b */
[----:B------:R-:W-:Y:S01]  /*10410*/  LOP3.LUT R19, R19, 0x1fffffe, RZ, 0xc0, !PT ;  /* 0x01fffffe13137812 */ /* 0x000fe200078ec0ff */
[----:B------:R-:W-:Y:S01]  /*10420*/  IMAD.SHL.U32 R13, R13, 0x8, RZ ;  /* 0x000000080d0d7824 */ /* 0x000fe200078e00ff */
[----:B------:R-:W-:Y:S01]  /*10430*/  LOP3.LUT R12, R12, 0xc0, RZ, 0xc0, !PT ;  /* 0x000000c00c0c7812 */ /* 0x000fe200078ec0ff */
[----:B------:R-:W-:Y:S01]  /*10440*/  @P3 MUFU.LG2 R5, R5 ;  /* 0x0000000500053308 */ /* 0x000fe20000000c00 */
[----:B------:R-:W-:Y:S01]  /*10450*/  IADD3 R19, R16, -R19, RZ ;  /* 0x8000001310137210 */ /* 0x000fe20007ffe0ff */
[----:B------:R-:W-:Y:S01]  /*10460*/  IMAD R16, R8, 0x100, R15 ;  /* 0x0000010008107824 */ /* 0x000fe200078e020f */
[----:B------:R-:W-:Y:S02]  /*10470*/  LOP3.LUT R18, R18, 0xc0, RZ, 0xc0, !PT ;  /* 0x000000c012127812 */ /* 0x000fe400078ec0ff */
[----:B------:R-:W-:Y:S01]  /*10480*/  LOP3.LUT R13, R12, 0x18, R13, 0xf8, !PT ;  /* 0x000000180c0d7812 */ /* 0x000fe200078ef80d */
[----:B------:R-:W-:Y:S01]  /*10490*/  IMAD R16, R19, 0x10, R16 ;  /* 0x0000001013107824 */ /* 0x000fe200078e0210 */
[----:B------:R-:W-:Y:S01]  /*104a0*/  SHF.R.U32.HI R12, RZ, 0x3, R12 ;  /* 0x00000003ff0c7819 */ /* 0x000fe2000001160c */
[----:B------:R-:W2:Y:S01]  /*104b0*/  @P2 MUFU.RCP R6, R4 ;  /* 0x0000000400062308 */ /* 0x000ea20000001000 */
[----:B------:R-:W-:Y:S01]  /*104c0*/  LEA.HI R19, R18, R18, RZ, 0x1d ;  /* 0x0000001212137211 */ /* 0x000fe200078fe8ff */
[----:B-1----:R-:W-:Y:S01]  /*104d0*/  FMUL.FTZ R68, R7, R68 ;  /* 0x0000004407447220 */ /* 0x002fe20000410000 */
[----:B------:R-:W-:Y:S01]  /*104e0*/  LOP3.LUT P0, RZ, R17, 0x2, RZ, 0xc0, !PT ;  /* 0x0000000211ff7812 */ /* 0x000fe2000780c0ff */
[----:B------:R-:W-:Y:S01]  /*104f0*/  FMUL.FTZ R69, R7, R69 ;  /* 0x0000004507457220 */ /* 0x000fe20000410000 */
[----:B------:R-:W-:Y:S01]  /*10500*/  LOP3.LUT R15, R17, 0x1, RZ, 0xc0, !PT ;  /* 0x00000001110f7812 */ /* 0x000fe200078ec0ff */
[----:B------:R-:W-:Y:S01]  /*10510*/  FMUL.FTZ R72, R7, R72 ;  /* 0x0000004807487220 */ /* 0x000fe20000410000 */
[----:B------:R-:W-:Y:S01]  /*10520*/  LOP3.LUT R13, R13, R12, RZ, 0x3c, !PT ;  /* 0x0000000c0d0d7212 */ /* 0x000fe200078e3cff */
[C---:B------:R-:W-:Y:S01]  /*10530*/  FMUL.FTZ R73, R7.reuse, R73 ;  /* 0x0000004907497220 */ /* 0x040fe20000410000 */
[----:B------:R-:W-:Y:S01]  /*10540*/  LEA R12, R16, R19, 0x1 ;  /* 0x00000013100c7211 */ /* 0x000fe200078e08ff */
[----:B------:R-:W-:Y:S01]  /*10550*/  FMUL.FTZ R76, R7, R76 ;  /* 0x0000004c074c7220 */ /* 0x000fe20000410000 */
[----:B------:R-:W-:Y:S01]  /*10560*/  ISETP.NE.U32.AND P1, PT, R15, 0x1, PT ;  /* 0x000000010f00780c */ /* 0x000fe20003f25070 */
[----:B------:R-:W-:Y:S01]  /*10570*/  FMUL.FTZ R77, R7, R77 ;  /* 0x0000004d074d7220 */ /* 0x000fe20000410000 */
[----:B------:R-:W-:Y:S01]  /*10580*/  LOP3.LUT R32, R11, 0xffffffe0, RZ, 0xc0, !PT ;  /* 0xffffffe00b207812 */ /* 0x000fe200078ec0ff */
[----:B------:R-:W-:Y:S01]  /*10590*/  IMAD.MOV.U32 R15, RZ, RZ, -0x20 ;  /* 0xffffffe0ff0f7424 */ /* 0x000fe200078e00ff */
[----:B------:R-:W-:Y:S01]  /*105a0*/  STS.64 [R12.X4], R68 ;  /* 0x000000440c007388 */ /* 0x000fe20000004a00 */
[C---:B------:R-:W-:Y:S01]  /*105b0*/  FMUL.FTZ R80, R7.reuse, R80 ;  /* 0x0000005007507220 */ /* 0x040fe20000410000 */
[----:B------:R-:W1:Y:S01]  /*105c0*/  @P2 MUFU.LG2 R4, R4 ;  /* 0x0000000400042308 */ /* 0x000e620000000c00 */
[----:B------:R-:W-:Y:S01]  /*105d0*/  FMUL.FTZ R81, R7, R81 ;  /* 0x0000005107517220 */ /* 0x000fe20000410000 */
[----:B------:R-:W-:Y:S01]  /*105e0*/  SEL R16, R15, 0x20, !P1 ;  /* 0x000000200f107807 */ /* 0x000fe20004800000 */
[----:B------:R-:W-:Y:S01]  /*105f0*/  IMAD.SHL.U32 R7, R12, 0x4, RZ ;  /* 0x000000040c077824 */ /* 0x000fe200078e00ff */
[----:B------:R-:W-:Y:S01]  /*10600*/  SHF.R.S32.HI R11, RZ, 0x1f, R8 ;  /* 0x0000001fff0b7819 */ /* 0x000fe20000011408 */
[----:B--2---:R-:W-:-:S02]  /*10610*/  FMUL.FTZ R71, R6, R71 ;  /* 0x0000004706477220 */ /* 0x004fc40000410000 */
[C---:B------:R-:W-:Y:S01]  /*10620*/  FMUL.FTZ R70, R6.reuse, R70 ;  /* 0x0000004606467220 */ /* 0x040fe20000410000 */
[C---:B------:R-:W-:Y:S01]  /*10630*/  IADD3 R29, R7.reuse, 0x40, RZ ;  /* 0x00000040071d7810 */ /* 0x040fe20007ffe0ff */
[C---:B------:R-:W-:Y:S01]  /*10640*/  FMUL.FTZ R75, R6.reuse, R75 ;  /* 0x0000004b064b7220 */ /* 0x040fe20000410000 */
[----:B------:R-:W-:Y:S01]  /*10650*/  @P0 IADD3 R29, R7, -0x40, RZ ;  /* 0xffffffc0071d0810 */ /* 0x000fe20007ffe0ff */
[C---:B------:R-:W-:Y:S01]  /*10660*/  FMUL.FTZ R74, R6.reuse, R74 ;  /* 0x0000004a064a7220 */ /* 0x040fe20000410000 */
[----:B------:R-:W-:Y:S01]  /*10670*/  STS.64 [R12.X4+0x400], R70 ;  /* 0x000400460c007388 */ /* 0x000fe20000004a00 */
[C---:B------:R-:W-:Y:S01]  /*10680*/  FMUL.FTZ R79, R6.reuse, R79 ;  /* 0x0000004f064f7220 */ /* 0x040fe20000410000 */
[----:B------:R-:W-:Y:S01]  /*10690*/  LEA.HI R11, R11, R8, RZ, 0x2 ;  /* 0x000000080b0b7211 */ /* 0x000fe200078f10ff */
[C---:B------:R-:W-:Y:S02]  /*106a0*/  FMUL.FTZ R78, R6.reuse, R78 ;  /* 0x0000004e064e7220 */ /* 0x040fe40000410000 */
[C---:B------:R-:W-:Y:S01]  /*106b0*/  FMUL.FTZ R83, R6.reuse, R83 ;  /* 0x0000005306537220 */ /* 0x040fe20000410000 */
[----:B------:R-:W-:Y:S01]  /*106c0*/  LOP3.LUT R11, R11, 0xffffffc, RZ, 0xc0, !PT ;  /* 0x0ffffffc0b0b7812 */ /* 0x000fe200078ec0ff */
[----:B------:R-:W-:Y:S01]  /*106d0*/  FMUL.FTZ R82, R6, R82 ;  /* 0x0000005206527220 */ /* 0x000fe20000410000 */
[----:B------:R-:W-:Y:S01]  /*106e0*/  IADD3 R6, R14, R13, RZ ;  /* 0x0000000d0e067210 */ /* 0x000fe20007ffe0ff */
[----:B------:R-:W-:-:S02]  /*106f0*/  IMAD.IADD R13, R7, 0x1, R16 ;  /* 0x00000001070d7824 */ /* 0x000fc400078e0210 */
[----:B------:R-:W-:Y:S01]  /*10700*/  IMAD.IADD R33, R16, 0x1, R29 ;  /* 0x0000000110217824 */ /* 0x000fe200078e021d */
[----:B------:R-:W2:Y:S01]  /*10710*/  S2R R7, SR_CTAID.Z ;  /* 0x0000000000077919 */ /* 0x000ea20000002700 */
[----:B------:R-:W-:Y:S02]  /*10720*/  IMAD.IADD R32, R3, 0x1, -R32 ;  /* 0x0000000103207824 */ /* 0x000fe400078e0a20 */
[----:B------:R-:W-:Y:S01]  /*10730*/  IMAD.IADD R8, R8, 0x1, -R11 ;  /* 0x0000000108087824 */ /* 0x000fe200078e0a0b */
[----:B------:R-:W-:Y:S01]  /*10740*/  STS.64 [R13], R72 ;  /* 0x000000480d007388 */ /* 0x000fe20000000a00 */
[----:B------:R-:W-:Y:S01]  /*10750*/  @P3 FMUL.FTZ R5, R5, 0.69314718246459960938 ;  /* 0x3f31721805053820 */ /* 0x000fe20000410000 */
[----:B------:R-:W-:Y:S01]  /*10760*/  LOP3.LUT P0, RZ, R32, 0x3, RZ, 0xc0, !PT ;  /* 0x0000000320ff7812 */ /* 0x000fe2000780c0ff */
[----:B------:R-:W-:Y:S01]  /*10770*/  IMAD.MOV.U32 R3, RZ, RZ, -0x800000 ;  /* 0xff800000ff037424 */ /* 0x000fe200078e00ff */
[----:B------:R-:W-:Y:S01]  /*10780*/  STS.64 [R13+0x400], R74 ;  /* 0x0004004a0d007388 */ /* 0x000fe20000000a00 */
[----:B------:R-:W-:Y:S01]  /*10790*/  @P3 FFMA.FTZ R3, R2, c[0x0][0x238], R5 ;  /* 0x00008e0002033a23 */ /* 0x000fe20000010005 */
[----:B------:R-:W-:-:S02]  /*107a0*/  LEA R149, R8, R149, 0x4 ;  /* 0x0000009508957211 */ /* 0x000fc400078e20ff */
[----:B------:R-:W-:Y:S04]  /*107b0*/  STS.64 [R29], R76 ;  /* 0x0000004c1d007388 */ /* 0x000fe80000000a00 */
[----:B------:R1:W-:Y:S04]  /*107c0*/  STS.64 [R29+0x400], R78 ;  /* 0x0004004e1d007388 */ /* 0x0003e80000000a00 */
[----:B------:R-:W-:Y:S04]  /*107d0*/  STS.64 [R33], R80 ;  /* 0x0000005021007388 */ /* 0x000fe80000000a00 */
[----:B------:R-:W-:Y:S01]  /*107e0*/  STS.64 [R33+0x400], R82 ;  /* 0x0004005221007388 */ /* 0x000fe20000000a00 */
[----:B--2---:R-:W-:-:S03]  /*107f0*/  IMAD R7, R30, c[0x0][0x1c0], R7 ;  /* 0x000070001e077a24 */ /* 0x004fc600078e0207 */
[----:B------:R-:W-:Y:S01]  /*10800*/  BAR.SYNC.DEFER_BLOCKING 0x0 ;  /* 0x0000000000007b1d */ /* 0x000fe20000010000 */
[----:B------:R-:W-:Y:S02]  /*10810*/  IMAD R7, R28, c[0x0][0x1c0], R7 ;  /* 0x000070001c077a24 */ /* 0x000fe400078e0207 */
[----:B------:R-:W-:Y:S02]  /*10820*/  IMAD.MOV.U32 R28, RZ, RZ, -0x800000 ;  /* 0xff800000ff1c7424 */ /* 0x000fe400078e00ff */
[----:B-1----:R-:W-:-:S04]  /*10830*/  @P2 FMUL.FTZ R29, R4, 0.69314718246459960938 ;  /* 0x3f317218041d2820 */ /* 0x002fc80000410000 */
[----:B------:R-:W-:Y:S01]  /*10840*/  @P2 FFMA.FTZ R28, R0, c[0x0][0x238], R29 ;  /* 0x00008e00001c2a23 */ /* 0x000fe2000001001d */
[----:B------:R-:W1:Y:S04]  /*10850*/  LDS.128 R20, [R6.X4] ;  /* 0x0000000006147984 */ /* 0x000e680000004c00 */
[----:B------:R-:W2:Y:S04]  /*10860*/  LDS.128 R16, [R6.X4+0x800] ;  /* 0x0008000006107984 */ /* 0x000ea80000004c00 */
[----:B------:R-:W3:Y:S04]  /*10870*/  LDS.128 R12, [R6.X4+0x1000] ;  /* 0x00100000060c7984 */ /* 0x000ee80000004c00 */
[----:B------:R5:W4:Y:S02]  /*10880*/  LDS.128 R24, [R6.X4+0x1800] ;  /* 0x0018000006187984 */ /* 0x000b240000004c00 */
[----:B-----5:R-:W-:-:S05]  /*10890*/  SHF.L.U32 R6, R31, 0x6, RZ ;  /* 0x000000061f067819 */ /* 0x020fca00000006ff */
[----:B------:R-:W-:Y:S01]  /*108a0*/  IMAD R6, R7, c[0x0][0x214], R6 ;  /* 0x0000850007067a24 */ /* 0x000fe200078e0206 */
[----:B------:R-:W-:Y:S05]  /*108b0*/  @P0 BRA `(.L_x_4006) ;  /* 0x000000b000000947 */ /* 0x000fea0003800000 */
[----:B-1----:R-:W-:Y:S01]  /*108c0*/  IMAD R0, R31, -0x40, R142 ;  /* 0xffffffc01f007824 */ /* 0x002fe200078e028e */
[C---:B------:R-:W-:Y:S02]  /*108d0*/  IADD3 R7, R149.reuse, 0x8, RZ ;  /* 0x0000000895077810 */ /* 0x040fe40007ffe0ff */
        /* <DEDUP_REMOVED lines=9> */
.L_x_4006:
[----:B-1----:R-:W-:Y:S05]  /*10970*/  BSYNC B0 ;  /* 0x0000000000007941 */ /* 0x002fea0003800000 */
.L_x_4005:
[----:B------:R-:W-:Y:S01]  /*10980*/  SHF.R.S32.HI R11, RZ, 0x1f, R10 ;  /* 0x0000001fff0b7819 */ /* 0x000fe2000001140a */
[----:B------:R-:W-:Y:S01]  /*10990*/  IMAD R142, R31, -0x40, R142 ;  /* 0xffffffc01f8e7824 */ /* 0x000fe200078e028e */
[----:B------:R-:W-:Y:S01]  /*109a0*/  ISETP.GE.AND P1, PT, R10, c[0x0][0x220], PT ;  /* 0x000088000a007a0c */ /* 0x000fe20003f26270 */
[----:B------:R-:W-:Y:S01]  /*109b0*/  IMAD R6, R6, c[0x0][0x22c], RZ ;  /* 0x00008b0006067a24 */ /* 0x000fe200078e02ff */
        /* <DEDUP_REMOVED lines=14> */
[----:B------:R1:W-:Y:S04]  /*10aa0*/  @!P4 STG.E.64 [R2.64], R20 ;  /* 0x000000140200c986 */ /* 0x0003e8000c101b06 */
[----:B------:R1:W-:Y:S01]  /*10ab0*/  @!P4 STG.E.64 [R2.64+0x8], R22 ;  /* 0x000008160200c986 */ /* 0x0003e2000c101b06 */
[----:B------:R-:W-:Y:S05]  /*10ac0*/  @P1 EXIT ;  /* 0x000000000000194d */ /* 0x000fea0003800000 */
[----:B----4-:R-:W-:Y:S01]  /*10ad0*/  STG.E.128 [R2.64+0x1800], R24 ;  /* 0x0018001802007986 */ /* 0x010fe2000c101d06 */
[----:B------:R-:W-:Y:S05]  /*10ae0*/  EXIT ;  /* 0x000000000000794d */ /* 0x000fea0003800000 */
.L_x_4007:
        /* <DEDUP_REMOVED lines=9> */
.L_x_5238:


//--------------------- .text._ZN5flash24flash_fwd_splitkv_kernelI23Flash_fwd_kernel_traitsILi32ELi64ELi128ELi4ELb0ELb0EN7cutlass6half_tE19Flash_kernel_traitsILi32ELi64ELi128ELi4ES3_EELb1ELb0ELb0ELb0ELb0ELb1ELb1ELb1EEEvNS_16Flash_fwd_paramsE --------------------------
	.section	.text._ZN5flash24flash_fwd_splitkv_kernelI23Flash_fwd_kernel_traitsILi32ELi64ELi128ELi4ELb0ELb0EN7cutlass6half_tE19Flash_kernel_traitsILi32ELi64ELi128ELi4ES3_EELb1ELb0ELb0ELb0ELb0ELb1ELb1ELb1EEEvNS_16Flash_fwd_paramsE,"ax",@progbits
	.sectioninfo	@"SHI_REGISTERS=183"
	.align	128
        .global         _ZN5flash24flash_fwd_splitkv_kernelI23Flash_fwd_kernel_traitsILi32ELi64ELi128ELi4ELb0ELb0EN7cutlass6half_tE19Flash_kernel_traitsILi32ELi64ELi128ELi4ES3_EELb1ELb0ELb0ELb0ELb0ELb1ELb1ELb1EEEvNS_16Flash_fwd_paramsE
        .type           _ZN5flash24flash_fwd_splitkv_kernelI23Flash_fwd_kernel_traitsILi32ELi64ELi128ELi4ELb0ELb0EN7cutlass6half_tE19Flash_kernel_traitsILi32ELi64ELi128ELi4ES3_EELb1ELb0ELb0ELb0ELb0ELb1ELb1ELb1EEEvNS_16Flash_fwd_paramsE,@function
        .size           _ZN5flash24flash_fwd_splitkv_kernelI23Flash_fwd_kernel_traitsILi32ELi64ELi128ELi4ELb0ELb0EN7cutlass6half_tE19Flash_kernel_traitsILi32ELi64ELi128ELi4ES3_EELb1ELb0ELb0ELb0ELb0ELb1ELb1ELb1EEEvNS_16Flash_fwd_paramsE,(.L_x_5239 - _ZN5flash24flash_fwd_splitkv_kernelI23Flash_fwd_kernel_traitsILi32ELi64ELi128ELi4ELb0ELb0EN7cutlass6half_tE19Flash_kernel_traitsILi32ELi64ELi128ELi4ES3_EELb1ELb0ELb0ELb0ELb0ELb1ELb1ELb1EEEvNS_16Flash_fwd_paramsE)
        .other          _ZN5flash24flash_fwd_splitkv_kernelI23Flash_fwd_kernel_traitsILi32ELi64ELi128ELi4ELb0ELb0EN7cutlass6half_tE19Flash_kernel_traitsILi32ELi64ELi128ELi4ES3_EELb1ELb0ELb0ELb0ELb0ELb1ELb1ELb1EEEvNS_16Flash_fwd_paramsE,@"STO_CUDA_ENTRY STV_DEFAULT"
_ZN5flash24flash_fwd_splitkv_kernelI23Flash_fwd_kernel_traitsILi32ELi64ELi128ELi4ELb0ELb0EN7cutlass6half_tE19Flash_kernel_traitsILi32ELi64ELi128ELi4ES3_EELb1ELb0ELb0ELb0ELb0ELb1ELb1ELb1EEEvNS_16Flash_fwd_paramsE:
.text._ZN5flash24flash_fwd_splitkv_kernelI23Flash_fwd_kernel_traitsILi32ELi64ELi128ELi4ELb0ELb0EN7cutlass6half_tE19Flash_kernel_traitsILi32ELi64ELi128ELi4ES3_EELb1ELb0ELb0ELb0ELb0ELb1ELb1ELb1EEEvNS_16Flash_fwd_paramsE:
        /* <DEDUP_REMOVED lines=53> */
.L_x_4008:
[----:B-1-34-:R-:W-:Y:S02]  /*0350*/  MOV R57, c[0x0][0x218] ;  /* 0x0000860000397a02 */ /* 0x01afe40000000f00 */
.L_x_4009:
        /* <DEDUP_REMOVED lines=112> */
.L_x_4010:
        /* <DEDUP_REMOVED lines=93> */
.L_x_4011:
        /* <DEDUP_REMOVED lines=17> */
.L_x_4013:
        /* <DEDUP_REMOVED lines=53> */
.L_x_4012:
        /* <DEDUP_REMOVED lines=200> */
.L_x_4044:
        /* <DEDUP_REMOVED lines=35> */
[----:B------:R-:W-:-:S13]  /*2340*/  ISETP.NE.AND P0, PT, RZ, UR8, PT ;  /* 0x00000008ff007c0c */ /* 0x000fda000bf05270 */
        /* <DEDUP_REMOVED lines=54> */
.L_x_4018:
[----:B------:R-:W-:Y:S05]  /*26b0*/  BSYNC B0 ;  /* 0x0000000000007941 */ /* 0x000fea0003800000 */
.L_x_4017:
        /* <DEDUP_REMOVED lines=61> */
.L_x_4020:
[----:B------:R-:W-:Y:S05]  /*2a90*/  BSYNC B0 ;  /* 0x0000000000007941 */ /* 0x000fea0003800000 */
.L_x_4019:
        /* <DEDUP_REMOVED lines=61> */
.L_x_4022:
[----:B------:R-:W-:Y:S05]  /*2e70*/  BSYNC B0 ;  /* 0x0000000000007941 */ /* 0x000fea0003800000 */
.L_x_4021:
        /* <DEDUP_REMOVED lines=65> */
.L_x_4024:
[----:B------:R-:W-:Y:S05]  /*3290*/  BSYNC B0 ;  /* 0x0000000000007941 */ /* 0x000fea0003800000 */
.L_x_4023:
        /* <DEDUP_REMOVED lines=9> */
.L_x_4016:
[----:B------:R-:W-:Y:S01]  /*3330*/  ULEA.HI UR5, UR4, UR4, URZ, 0x1 ;  /* 0x0000000404057291 */ /* 0x000fe2000f8f083f */
[----:B------:R-:W-:Y:S03]  /*3340*/  BSSY B1, `(.L_x_4026) ;  /* 0x000005f000017945 */ /* 0x000fe60003800000 */
[----:B------:R-:W-:Y:S06]  /*3350*/  USHF.R.S32.HI UR5, URZ, 0x1, UR5 ;  /* 0x000000013f057899 */ /* 0x000fec0008011405 */
[----:B------:R-:W-:Y:S01]  /*3360*/  MOV R117, UR5 ;  /* 0x0000000500757c02 */ /* 0x000fe20008000f00 */
[----:B------:R-:W-:-:S05]  /*3370*/  @P6 BRA `(.L_x_4027) ;  /* 0x000005b000006947 */ /* 0x000fca0003800000 */
[----:B------:R1:W5:Y:S01]  /*3380*/  LDG.E.128 R32, [R76.64] ;  /* 0x000000064c207981 */ /* 0x000362000c1e1d00 */
[----:B------:R-:W-:Y:S01]  /*3390*/  ISETP.GE.AND P0, PT, R84, UR4, PT ;  /* 0x0000000454007c0c */ /* 0x000fe2000bf06270 */
[----:B------:R-:W-:-:S12]  /*33a0*/  BSSY B0, `(.L_x_4028) ;  /* 0x0000056000007945 */ /* 0x000fd80003800000 */
        /* <DEDUP_REMOVED lines=85> */
.L_x_4029:
[----:B------:R-:W-:Y:S05]  /*3900*/  BSYNC B0 ;  /* 0x0000000000007941 */ /* 0x000fea0003800000 */
.L_x_4028:
[----:B------:R-:W-:Y:S05]  /*3910*/  MOV R71, R69 ;  /* 0x0000004500477202 */ /* 0x000fea0000000f00 */
[----:B-----5:R3:W-:Y:S02]  /*3920*/  STG.E.128 [R70.64], R32 ;  /* 0x0000002046007986 */ /* 0x0207e4000c101d06 */
.L_x_4027:
[----:B------:R-:W-:Y:S05]  /*3930*/  BSYNC B1 ;  /* 0x0000000000017941 */ /* 0x000fea0003800000 */
.L_x_4026:
        /* <DEDUP_REMOVED lines=96> */
.L_x_4033:
[----:B------:R-:W-:Y:S05]  /*3f40*/  BSYNC B0 ;  /* 0x0000000000007941 */ /* 0x000fea0003800000 */
.L_x_4032:
[C---:B--2---:R-:W-:Y:S04]  /*3f50*/  LEA R2, P0, R139.reuse, R70, 0x1 ;  /* 0x000000468b027211 */ /* 0x044fe800078008ff */
[----:B------:R-:W-:Y:S05]  /*3f60*/  LEA.HI.X R3, R139, R69, R138, 0x1, P0 ;  /* 0x000000458b037211 */ /* 0x000fea00000f0c8a */
[----:B-----5:R2:W-:Y:S04]  /*3f70*/  STG.E.128 [R2.64], R32 ;  /* 0x0000002002007986 */ /* 0x0205e8000c101d06 */
.L_x_4031:
[----:B------:R-:W-:Y:S05]  /*3f80*/  BSYNC B1 ;  /* 0x0000000000017941 */ /* 0x000fea0003800000 */
.L_x_4030:
        /* <DEDUP_REMOVED lines=96> */
.L_x_4037:
[----:B------:R-:W-:Y:S05]  /*4590*/  BSYNC B0 ;  /* 0x0000000000007941 */ /* 0x000fea0003800000 */
.L_x_4036:
[C---:B------:R-:W-:Y:S04]  /*45a0*/  LEA R2, P0, R110.reuse, R70, 0x1 ;  /* 0x000000466e027211 */ /* 0x040fe800078008ff */
[----:B------:R-:W-:Y:S05]  /*45b0*/  LEA.HI.X R3, R110, R69, R61, 0x1, P0 ;  /* 0x000000456e037211 */ /* 0x000fea00000f0c3d */
[----:B-----5:R3:W-:Y:S04]  /*45c0*/  STG.E.128 [R2.64], R32 ;  /* 0x0000002002007986 */ /* 0x0207e8000c101d06 */
.L_x_4035:
[----:B------:R-:W-:Y:S05]  /*45d0*/  BSYNC B1 ;  /* 0x0000000000017941 */ /* 0x000fea0003800000 */
.L_x_4034:
        /* <DEDUP_REMOVED lines=96> */
.L_x_4041:
[----:B------:R-:W-:Y:S05]  /*4be0*/  BSYNC B0 ;  /* 0x0000000000007941 */ /* 0x000fea0003800000 */
.L_x_4040:
[----:B------:R-:W-:Y:S02]  /*4bf0*/  MOV R3, 0xc0 ;  /* 0x000000c000037802 */ /* 0x000fe40000000f00 */
[----:B------:R-:W-:Y:S03]  /*4c00*/  MOV R71, R69 ;  /* 0x0000004500477202 */ /* 0x000fe60000000f00 */
[C---:B------:R-:W-:Y:S02]  /*4c10*/  IMAD R0, R3.reuse, c[0x0][0x19c], RZ ;  /* 0x0000670003007a24 */ /* 0x040fe400078e02ff */
[----:B------:R-:W-:Y:S05]  /*4c20*/  IMAD.WIDE.U32 R4, R3, c[0x0][0x198], R70 ;  /* 0x0000660003047a25 */ /* 0x000fea00078e0046 */
[----:B------:R-:W-:Y:S05]  /*4c30*/  IADD3 R5, R5, R0, RZ ;  /* 0x0000000005057210 */ /* 0x000fea0007ffe0ff */
[----:B-----5:R3:W-:Y:S02]  /*4c40*/  STG.E.128 [R4.64], R32 ;  /* 0x0000002004007986 */ /* 0x0207e4000c101d06 */
.L_x_4039:
[----:B------:R-:W-:Y:S05]  /*4c50*/  BSYNC B1 ;  /* 0x0000000000017941 */ /* 0x000fea0003800000 */
.L_x_4038:
        /* <DEDUP_REMOVED lines=8> */
.L_x_4015:
        /* <DEDUP_REMOVED lines=28> */
.L_x_4025:
[----:B------:R-:W-:Y:S04]  /*4ea0*/  IMAD.MOV.U32 R0, RZ, RZ, c[0x0][0x288] ;  /* 0x0000a200ff007624 */ /* 0x000fe800078e00ff */
[----:B------:R-:W-:Y:S05]  /*4eb0*/  IMAD.U32 R3, R0, -0x80, RZ ;  /* 0xffffff8000037824 */ /* 0x000fea00078e00ff */
[C---:B-1----:R-:W-:Y:S04]  /*4ec0*/  LEA R76, P0, R3.reuse, R76, 0x1 ;  /* 0x0000004c034c7211 */ /* 0x042fe800078008ff */
[----:B------:R-:W-:Y:S01]  /*4ed0*/  LEA.HI.X.SX32 R77, R3, R77, 0x1, P0 ;  /* 0x0000004d034d7211 */ /* 0x000fe200000f0eff */
[----:B------:R-:W-:-:S05]  /*4ee0*/  @!P2 BRA `(.L_x_4042) ;  /* 0x000004c00000a947 */ /* 0x000fca0003800000 */
[----:B------:R-:W-:Y:S04]  /*4ef0*/  IADD3 R0, R11, -0x1, RZ ;  /* 0xffffffff0b007810 */ /* 0x000fe80007ffe0ff */
[----:B------:R-:W-:-:S13]  /*4f00*/  ISETP.GT.AND P0, PT, R0, R55, PT ;  /* 0x000000370000720c */ /* 0x000fda0003f04270 */
        /* <DEDUP_REMOVED lines=74> */
.L_x_4042:
        /* <DEDUP_REMOVED lines=9> */
.L_x_4043:
[----:B------:R-:W-:Y:S04]  /*5440*/  IADD3 R11, R11, -0x1, RZ ;  /* 0xffffffff0b0b7810 */ /* 0x000fe80007ffe0ff */
[----:B------:R-:W-:-:S13]  /*5450*/  ISETP.GT.AND P0, PT, R11, R55, PT ;  /* 0x000000370b00720c */ /* 0x000fda0003f04270 */
[----:B------:R-:W-:-:S05]  /*5460*/  @P0 BRA `(.L_x_4044) ;  /* 0xffffcca000000947 */ /* 0x000fca000383ffff */
.L_x_4014:
        /* <DEDUP_REMOVED lines=96> */
.L_x_4051:
[----:B------:R-:W-:Y:S05]  /*5a70*/  BSYNC B0 ;  /* 0x0000000000007941 */ /* 0x000fea0003800000 */
.L_x_4050:
[----:B-----5:R2:W-:Y:S04]  /*5a80*/  STS.64 [R146], R8 ;  /* 0x0000000892007388 */ /* 0x0205e80000000a00 */
[----:B------:R2:W-:Y:S02]  /*5a90*/  STS.64 [R146+0x8], R10 ;  /* 0x0000080a92007388 */ /* 0x0005e40000000a00 */
.L_x_4049:
[----:B------:R-:W-:Y:S05]  /*5aa0*/  BSYNC B1 ;  /* 0x0000000000017941 */ /* 0x000fea0003800000 */
.L_x_4048:
        /* <DEDUP_REMOVED lines=57> */
.L_x_4054:
[----:B------:R-:W-:Y:S05]  /*5e40*/  BSYNC B0 ;  /* 0x0000000000007941 */ /* 0x000fea0003800000 */
.L_x_4053:
[----:B-----5:R4:W-:Y:S01]  /*5e50*/  STS.128 [R146+0x800], R24 ;  /* 0x0008001892007388 */ /* 0x0209e20000000c00 */
[----:B------:R-:W-:Y:S05]  /*5e60*/  BRA `(.L_x_4052) ;  /* 0x00000e2000007947 */ /* 0x000fea0003800000 */
.L_x_4047:
        /* <DEDUP_REMOVED lines=95> */
.L_x_4058:
[----:B------:R-:W-:Y:S05]  /*6460*/  BSYNC B0 ;  /* 0x0000000000007941 */ /* 0x000fea0003800000 */
.L_x_4057:
[----:B-----5:R3:W-:Y:S04]  /*6470*/  STS.64 [R146], R16 ;  /* 0x0000001092007388 */ /* 0x0207e80000000a00 */
[----:B------:R3:W-:Y:S02]  /*6480*/  STS.64 [R146+0x8], R18 ;  /* 0x0000081292007388 */ /* 0x0007e40000000a00 */
.L_x_4056:
[----:B------:R-:W-:Y:S05]  /*6490*/  BSYNC B1 ;  /* 0x0000000000017941 */ /* 0x000fea0003800000 */
.L_x_4055:
        /* <DEDUP_REMOVED lines=93> */
.L_x_4060:
[----:B------:R-:W-:Y:S05]  /*6a70*/  BSYNC B0 ;  /* 0x0000000000007941 */ /* 0x000fea0003800000 */
.L_x_4059:
[----:B-----5:R1:W-:Y:S01]  /*6a80*/  STS.128 [R146+0x800], R12 ;  /* 0x0008000c92007388 */ /* 0x0203e20000000c00 */
[----:B------:R-:W-:Y:S05]  /*6a90*/  BRA `(.L_x_4052) ;  /* 0x000001f000007947 */ /* 0x000fea0003800000 */
.L_x_4046:
        /* <DEDUP_REMOVED lines=16> */
.L_x_4062:
[----:B------:R-:W-:Y:S05]  /*6ba0*/  BSYNC B0 ;  /* 0x0000000000007941 */ /* 0x000fea0003800000 */
.L_x_4061:
        /* <DEDUP_REMOVED lines=14> */
.L_x_4052:
[----:B------:R-:W-:Y:S05]  /*6c90*/  BSYNC B2 ;  /* 0x0000000000027941 */ /* 0x000fea0003800000 */
.L_x_4045:
        /* <DEDUP_REMOVED lines=18> */
.L_x_4064:
[----:B------:R-:W-:Y:S05]  /*6dc0*/  BSYNC B0 ;  /* 0x0000000000007941 */ /* 0x000fea0003800000 */
.L_x_4063:
        /* <DEDUP_REMOVED lines=12> */
.L_x_4066:
[----:B------:R-:W-:Y:S05]  /*6e90*/  BSYNC B0 ;  /* 0x0000000000007941 */ /* 0x000fea0003800000 */
.L_x_4065:
        /* <DEDUP_REMOVED lines=15> */
.L_x_4068:
[----:B------:R-:W-:Y:S05]  /*6f90*/  BSYNC B0 ;  /* 0x0000000000007941 */ /* 0x000fea0003800000 */
.L_x_4067:
        /* <DEDUP_REMOVED lines=17> */
.L_x_4070:
[----:B------:R-:W-:Y:S05]  /*70b0*/  BSYNC B0 ;  /* 0x0000000000007941 */ /* 0x000fea0003800000 */
.L_x_4069:
        /* <DEDUP_REMOVED lines=28> */
.L_x_4072:
[----:B------:R-:W-:Y:S05]  /*7280*/  BSYNC B0 ;  /* 0x0000000000007941 */ /* 0x000fea0003800000 */
.L_x_4071:
        /* <DEDUP_REMOVED lines=13> */
.L_x_4074:
[----:B------:R-:W-:Y:S05]  /*7360*/  BSYNC B0 ;  /* 0x0000000000007941 */ /* 0x000fea0003800000 */
.L_x_4073:
        /* <DEDUP_REMOVED lines=15> */
.L_x_4076:
[----:B------:R-:W-:Y:S05]  /*7460*/  BSYNC B0 ;  /* 0x0000000000007941 */ /* 0x000fea0003800000 */
.L_x_4075:
        /* <DEDUP_REMOVED lines=21> */
.L_x_4078:
[----:B------:R-:W-:Y:S05]  /*75c0*/  BSYNC B0 ;  /* 0x0000000000007941 */ /* 0x000fea0003800000 */
.L_x_4077:
[CC--:B------:R-:W-:Y:S01]  /*75d0*/  LEA.HI R3, R7.reuse, R44.reuse, RZ, 0x4 ;  /* 0x0000002c07037211 */ /* 0x0c0fe200078f20ff */
[----:B------:R-:W-:Y:S01]  /*75e0*/  IMAD.SHL.U32 R70, R44, 0x2, RZ ;  /* 0x000000022c467824 */ /* 0x000fe200078e00ff */
[----:B-1----:R-:W-:Y:S01]  /*75f0*/  LEA.HI R5, R7, R44, RZ, 0x3 ;  /* 0x0000002c07057211 */ /* 0x002fe200078f18ff */
[----:B------:R-:W0:Y:S01]  /*7600*/  LDGDEPBAR ;  /* 0x00000000000079af */ /* 0x000e220000000000 */
[----:B------:R-:W-:Y:S02]  /*7610*/  SHF.R.S32.HI R134, RZ, 0x4, R3 ;  /* 0x00000004ff867819 */ /* 0x000fe40000011403 */
[----:B------:R-:W-:Y:S02]  /*7620*/  LOP3.LUT R9, R5, 0xfffffff8, RZ, 0xc0, !PT ;  /* 0xfffffff805097812 */ /* 0x000fe400078ec0ff */
[----:B------:R-:W-:Y:S02]  /*7630*/  LEA.HI R0, R134, R134, RZ, 0x1 ;  /* 0x0000008686007211 */ /* 0x000fe400078f08ff */
[----:B------:R-:W-:Y:S01]  /*7640*/  LOP3.LUT R3, R3, 0xfffffff0, RZ, 0xc0, !PT ;  /* 0xfffffff003037812 */ /* 0x000fe200078ec0ff */
[----:B------:R-:W-:Y:S01]  /*7650*/  IMAD.IADD R9, R44, 0x1, -R9 ;  /* 0x000000012c097824 */ /* 0x000fe200078e0a09 */
[----:B------:R-:W-:-:S02]  /*7660*/  LOP3.LUT R7, R0, 0xfffffffe, RZ, 0xc0, !PT ;  /* 0xfffffffe00077812 */ /* 0x000fc400078ec0ff */
[----:B------:R-:W-:Y:S01]  /*7670*/  SHF.R.S32.HI R4, RZ, 0x3, R5 ;  /* 0x00000003ff047819 */ /* 0x000fe20000011405 */
[----:B------:R-:W-:Y:S01]  /*7680*/  IMAD.IADD R42, R44, 0x1, -R3 ;  /* 0x000000012c2a7824 */ /* 0x000fe200078e0a03 */
[----:B------:R-:W-:Y:S01]  /*7690*/  LOP3.LUT R45, R95, 0x7fffffe, RZ, 0xc0, !PT ;  /* 0x07fffffe5f2d7812 */ /* 0x000fe200078ec0ff */
[----:B------:R-:W-:Y:S01]  /*76a0*/  IMAD.IADD R134, R134, 0x1, -R7 ;  /* 0x0000000186867824 */ /* 0x000fe200078e0a07 */
[----:B------:R-:W-:Y:S02]  /*76b0*/  LEA.HI R5, R5, R4, RZ, 0x1 ;  /* 0x0000000405057211 */ /* 0x000fe400078f08ff */
[----:B------:R-:W-:Y:S01]  /*76c0*/  LEA.HI R3, R9, R9, RZ, 0x1 ;  /* 0x0000000909037211 */ /* 0x000fe200078f08ff */
[----:B------:R-:W-:Y:S01]  /*76d0*/  IMAD.IADD R45, R42, 0x1, -R45 ;  /* 0x000000012a2d7824 */ /* 0x000fe200078e0a2d */
[----:B------:R-:W-:Y:S02]  /*76e0*/  SHF.R.S32.HI R7, RZ, 0x1f, R42 ;  /* 0x0000001fff077819 */ /* 0x000fe4000001142a */
[----:B------:R-:W-:-:S02]  /*76f0*/  LOP3.LUT R5, R5, 0xfffffffe, RZ, 0xc0, !PT ;  /* 0xfffffffe05057812 */ /* 0x000fc400078ec0ff */
[----:B------:R-:W-:Y:S02]  /*7700*/  LOP3.LUT R0, R3, 0xfffffffe, RZ, 0xc0, !PT ;  /* 0xfffffffe03007812 */ /* 0x000fe400078ec0ff */
[----:B------:R-:W-:Y:S01]  /*7710*/  SHF.R.S32.HI R3, RZ, 0x1, R3 ;  /* 0x00000001ff037819 */ /* 0x000fe20000011403 */
[----:B------:R-:W-:Y:S01]  /*7720*/  IMAD.IADD R4, R4, 0x1, -R5 ;  /* 0x0000000104047824 */ /* 0x000fe200078e0a05 */
[----:B------:R-:W-:Y:S01]  /*7730*/  LEA.HI R42, R7, R42, RZ, 0x3 ;  /* 0x0000002a072a7211 */ /* 0x000fe200078f18ff */
[----:B------:R-:W-:Y:S01]  /*7740*/  IMAD.SHL.U32 R7, R2, 0x40, RZ ;  /* 0x0000004002077824 */ /* 0x000fe200078e00ff */
[----:B------:R-:W-:Y:S01]  /*7750*/  SHF.R.S32.HI R47, RZ, 0x5, R47 ;  /* 0x00000005ff2f7819 */ /* 0x000fe2000001142f */
[C---:B------:R-:W-:Y:S01]  /*7760*/  IMAD.SHL.U32 R5, R3.reuse, 0x40, RZ ;  /* 0x0000004003057824 */ /* 0x040fe200078e00ff */
[----:B------:R-:W-:Y:S01]  /*7770*/  LOP3.LUT P0, RZ, R3, 0x2, RZ, 0xc0, !PT ;  /* 0x0000000203ff7812 */ /* 0x000fe2000780c0ff */
[----:B------:R-:W-:Y:S01]  /*7780*/  IMAD.SHL.U32 R42, R42, 0x20, RZ ;  /* 0x000000202a2a7824 */ /* 0x000fe200078e00ff */
[----:B------:R-:W-:Y:S01]  /*7790*/  LOP3.LUT R7, R7, 0xc0, RZ, 0xc0, !PT ;  /* 0x000000c007077812 */ /* 0x000fe200078ec0ff */
[----:B------:R-:W-:Y:S01]  /*77a0*/  IMAD.IADD R9, R9, 0x1, -R0 ;  /* 0x0000000109097824 */ /* 0x000fe200078e0a00 */
[----:B------:R-:W-:Y:S01]  /*77b0*/  LOP3.LUT R5, R5, 0xc0, RZ, 0xc0, !PT ;  /* 0x000000c005057812 */ /* 0x000fe200078ec0ff */
[----:B------:R-:W-:Y:S01]  /*77c0*/  IMAD.SHL.U32 R0, R134, 0x8, RZ ;  /* 0x0000000886007824 */ /* 0x000fe200078e00ff */
[----:B------:R-:W-:Y:S01]  /*77d0*/  LOP3.LUT R42, R42, 0xffffff00, RZ, 0xc0, !PT ;  /* 0xffffff002a2a7812 */ /* 0x000fe200078ec0ff */
[----:B------:R-:W-:Y:S01]  /*77e0*/  IMAD.SHL.U32 R4, R4, 0x8, RZ ;  /* 0x0000000804047824 */ /* 0x000fe200078e00ff */
[----:B------:R-:W-:Y:S01]  /*77f0*/  LOP3.LUT P1, RZ, R2, 0x2, RZ, 0xc0, !PT ;  /* 0x0000000202ff7812 */ /* 0x000fe2000782c0ff */
[----:B------:R-:W-:Y:S01]  /*7800*/  IMAD R134, R134, 0x8, R9 ;  /* 0x0000000886867824 */ /* 0x000fe200078e0209 */
[----:B------:R-:W-:Y:S01]  /*7810*/  LOP3.LUT R0, R7, 0x8, R0, 0xf8, !PT ;  /* 0x0000000807007812 */ /* 0x000fe200078ef800 */
[----:B------:R-:W-:Y:S01]  /*7820*/  IMAD R6, R47, 0x200, R42 ;  /* 0x000002002f067824 */ /* 0x000fe200078e022a */
[----:B------:R-:W-:Y:S01]  /*7830*/  LOP3.LUT R4, R5, 0x8, R4, 0xf8, !PT ;  /* 0x0000000805047812 */ /* 0x000fe200078ef804 */
[----:B------:R-:W-:Y:S01]  /*7840*/  IMAD.MOV.U32 R3, RZ, RZ, 0x20 ;  /* 0x00000020ff037424 */ /* 0x000fe200078e00ff */
[----:B------:R-:W-:Y:S01]  /*7850*/  SHF.R.U32.HI R7, RZ, 0x3, R7 ;  /* 0x00000003ff077819 */ /* 0x000fe20000011607 */
[----:B------:R-:W-:Y:S01]  /*7860*/  IMAD R67, R45, 0x20, R42 ;  /* 0x000000202d437824 */ /* 0x000fe200078e022a */
[----:B------:R-:W-:-:S02]  /*7870*/  SHF.R.U32.HI R5, RZ, 0x3, R5 ;  /* 0x00000003ff057819 */ /* 0x000fc40000011605 */
[----:B------:R-:W-:Y:S01]  /*7880*/  LOP3.LUT R0, R0, R7, RZ, 0x3c, !PT ;  /* 0x0000000700007212 */ /* 0x000fe200078e3cff */
[----:B------:R-:W-:Y:S01]  /*7890*/  IMAD R7, R45, 0x20, R6 ;  /* 0x000000202d077824 */ /* 0x000fe200078e0206 */
[----:B------:R-:W-:Y:S02]  /*78a0*/  LOP3.LUT R5, R4, R5, RZ, 0x3c, !PT ;  /* 0x0000000504057212 */ /* 0x000fe400078e3cff */
[----:B------:R-:W-:Y:S01]  /*78b0*/  SEL R3, R3, 0xffffffe0, !P1 ;  /* 0xffffffe003037807 */ /* 0x000fe20004800000 */
[----:B------:R-:W-:Y:S01]  /*78c0*/  IMAD.IADD R136, R0, 0x1, R7 ;  /* 0x0000000100887824 */ /* 0x000fe200078e0207 */
[----:B------:R-:W-:Y:S01]  /*78d0*/  LOP3.LUT R70, R70, 0x6, RZ, 0xc0, !PT ;  /* 0x0000000646467812 */ /* 0x000fe200078ec0ff */
[----:B------:R-:W-:Y:S02]  /*78e0*/  IMAD.U32 R134, R134, 0x20, R5 ;  /* 0x0000002086867824 */ /* 0x000fe400078e0005 */
[----:B------:R-:W-:Y:S02]  /*78f0*/  IMAD.SHL.U32 R136, R136, 0x2, RZ ;  /* 0x0000000288887824 */ /* 0x000fe400078e00ff */
[----:B------:R-:W-:-:S02]  /*7900*/  IMAD.SHL.U32 R134, R134, 0x2, RZ ;  /* 0x0000000286867824 */ /* 0x000fc400078e00ff */
[----:B------:R-:W-:Y:S01]  /*7910*/  IMAD.IADD R135, R136, 0x1, R3 ;  /* 0x0000000188877824 */ /* 0x000fe200078e0203 */
[----:B------:R-:W-:Y:S01]  /*7920*/  LDSM.16.M88.4 R8, [R136] ;  /* 0x000000008808783b */ /* 0x000fe20000000200 */
[----:B------:R-:W-:Y:S01]  /*7930*/  IMAD.IADD R70, R41, 0x1, R70 ;  /* 0x0000000129467824 */ /* 0x000fe200078e0246 */
[----:B------:R-:W-:Y:S01]  /*7940*/  IADD3 R2, R134, 0x1000, RZ ;  /* 0x0000100086027810 */ /* 0x000fe20007ffe0ff */
[----:B------:R-:W-:Y:S01]  /*7950*/  IMAD.IADD R132, R0, 0x1, R67 ;  /* 0x0000000100847824 */ /* 0x000fe200078e0243 */
[----:B------:R-:W1:Y:S01]  /*7960*/  LDSM.16.M88.4 R20, [R134+0x1000] ;  /* 0x001000008614783b */ /* 0x000e620000000200 */
[----:B------:R-:W-:Y:S02]  /*7970*/  IADD3 R133, R134, 0x1020, RZ ;  /* 0x0000102086857810 */ /* 0x000fe40007ffe0ff */
[----:B------:R-:W-:Y:S01]  /*7980*/  @P0 IADD3 R133, R2, -0x20, RZ ;  /* 0xffffffe002850810 */ /* 0x000fe20007ffe0ff */
[----:B------:R-:W-:Y:S01]  /*7990*/  LDSM.16.M88.4 R4, [R135] ;  /* 0x000000008704783b */ /* 0x000fe20000000200 */
[----:B------:R-:W-:-:S02]  /*79a0*/  IADD3 R42, R70, 0x20, RZ ;  /* 0x00000020462a7810 */ /* 0x000fc40007ffe0ff */
[----:B------:R-:W-:Y:S01]  /*79b0*/  IADD3 R44, R70, 0x41, RZ ;  /* 0x00000041462c7810 */ /* 0x000fe20007ffe0ff */
[----:B---3--:R-:W-:Y:S01]  /*79c0*/  LDSM.16.M88.4 R16, [R133] ;  /* 0x000000008510783b */ /* 0x008fe20000000200 */
[C---:B------:R-:W-:Y:S02]  /*79d0*/  IADD3 R130, R133.reuse, 0x400, RZ ;  /* 0x0000040085827810 */ /* 0x040fe40007ffe0ff */
[C---:B------:R-:W-:Y:S01]  /*79e0*/  IADD3 R129, R133.reuse, 0x800, RZ ;  /* 0x0000080085817810 */ /* 0x040fe20007ffe0ff */
[----:B------:R-:W3:Y:S01]  /*79f0*/  LDSM.16.M88.4 R12, [R134+0x1400] ;  /* 0x00140000860c783b */ /* 0x000ee20000000200 */
[C---:B------:R-:W-:Y:S02]  /*7a00*/  IADD3 R128, R133.reuse, 0xc00, RZ ;  /* 0x00000c0085807810 */ /* 0x040fe40007ffe0ff */
[C---:B------:R-:W-:Y:S01]  /*7a10*/  IADD3 R91, R133.reuse, 0x1000, RZ ;  /* 0x00001000855b7810 */ /* 0x040fe20007ffe0ff */
[----:B------:R-:W5:Y:S01]  /*7a20*/  LDSM.16.M88.4 R28, [R133+0x400] ;  /* 0x00040000851c783b */ /* 0x000f620000000200 */
[----:B------:R-:W-:-:S02]  /*7a30*/  IADD3 R90, R133, 0x1400, RZ ;  /* 0x00001400855a7810 */ /* 0x000fc40007ffe0ff */
        /* <DEDUP_REMOVED lines=9> */
[----:B-----5:R-:W-:Y:S01]  /*7ad0*/  HMMA.16816.F32 R32, R4, R28, R32 ;  /* 0x0000001c0420723c */ /* 0x020fe20000001820 */
[----:B------:R-:W-:-:S02]  /*7ae0*/  FMUL.FTZ R2, R24, c[0x0][0x2ec] ;  /* 0x0000bb0018027a20 */ /* 0x000fc40000410000 */
[----:B------:R-:W-:Y:S02]  /*7af0*/  FMUL.FTZ R49, R25, c[0x0][0x2ec] ;  /* 0x0000bb0019317a20 */ /* 0x000fe40000410000 */
[----:B------:R-:W-:Y:S02]  /*7b00*/  FMUL.FTZ R40, R26, c[0x0][0x2ec] ;  /* 0x0000bb001a287a20 */ /* 0x000fe40000410000 */
[----:B------:R-:W-:Y:S01]  /*7b10*/  FMUL.FTZ R65, R27, c[0x0][0x2ec] ;  /* 0x0000bb001b417a20 */ /* 0x000fe20000410000 */
[----:B------:R-:W-:Y:S01]  /*7b20*/  MUFU.TANH R2, R2 ;  /* 0x0000000200027308 */ /* 0x000fe20000002400 */
[----:B------:R-:W-:Y:S01]  /*7b30*/  FMUL.FTZ R20, R20, c[0x0][0x2ec] ;  /* 0x0000bb0014147a20 */ /* 0x000fe20000410000 */
[----:B------:R-:W3:Y:S01]  /*7b40*/  LDSM.16.M88.4 R24, [R133+0x800] ;  /* 0x000800008518783b */ /* 0x000ee20000000200 */
[----:B------:R-:W-:Y:S02]  /*7b50*/  FMUL.FTZ R50, R21, c[0x0][0x2ec] ;  /* 0x0000bb0015327a20 */ /* 0x000fe40000410000 */
[----:B------:R-:W-:-:S02]  /*7b60*/  FMUL.FTZ R54, R22, c[0x0][0x2ec] ;  /* 0x0000bb0016367a20 */ /* 0x000fc40000410000 */
[----:B------:R-:W-:Y:S01]  /*7b70*/  FMUL.FTZ R71, R23, c[0x0][0x2ec] ;  /* 0x0000bb0017477a20 */ /* 0x000fe20000410000 */
[----:B------:R5:W2:Y:S01]  /*7b80*/  MUFU.TANH R53, R20 ;  /* 0x0000001400357308 */ /* 0x000aa20000002400 */
[----:B------:R-:W-:Y:S07]  /*7b90*/  HMMA.16816.F32 R12, R4, R30, R12 ;  /* 0x0000001e040c723c */ /* 0x000fee000000180c */
[----:B------:R-:W-:Y:S01]  /*7ba0*/  FMUL.FTZ R32, R32, c[0x0][0x2ec] ;  /* 0x0000bb0020207a20 */ /* 0x000fe20000410000 */
[----:B-1----:R-:W-:Y:S01]  /*7bb0*/  HMMA.16816.F32 R28, R8, R16, RZ ;  /* 0x00000010081c723c */ /* 0x002fe200000018ff */
[----:B------:R-:W-:Y:S01]  /*7bc0*/  FMUL.FTZ R51, R33, c[0x0][0x2ec] ;  /* 0x0000bb0021337a20 */ /* 0x000fe20000410000 */
[----:B------:R-:W1:Y:S01]  /*7bd0*/  MUFU.TANH R49, R49 ;  /* 0x0000003100317308 */ /* 0x000e620000002400 */
[----:B------:R-:W-:-:S02]  /*7be0*/  FMUL.FTZ R69, R34, c[0x0][0x2ec] ;  /* 0x0000bb0022457a20 */ /* 0x000fc40000410000 */
[----:B------:R-:W-:Y:S01]  /*7bf0*/  FMUL.FTZ R77, R35, c[0x0][0x2ec] ;  /* 0x0000bb00234d7a20 */ /* 0x000fe20000410000 */
[----:B-----5:R-:W5:Y:S02]  /*7c00*/  LDSM.16.M88.4 R20, [R134+0x1c00] ;  /* 0x001c00008614783b */ /* 0x020f640000000200 */
[----:B------:R-:W-:Y:S02]  /*7c10*/  HMMA.16816.F32 R16, R8, R18, RZ ;  /* 0x000000120810723c */ /* 0x000fe400000018ff */
[----:B------:R4:W-:Y:S06]  /*7c20*/  MUFU.TANH R52, R32 ;  /* 0x0000002000347308 */ /* 0x0009ec0000002400 */
[----:B------:R-:W-:-:S02]  /*7c30*/  FMUL.FTZ R78, R12, c[0x0][0x2ec] ;  /* 0x0000bb000c4e7a20 */ /* 0x000fc40000410000 */
[----:B------:R-:W-:Y:S01]  /*7c40*/  FMUL.FTZ R74, R13, c[0x0][0x2ec] ;  /* 0x0000bb000d4a7a20 */ /* 0x000fe20000410000 */
[----:B------:R-:W1:Y:S01]  /*7c50*/  MUFU.TANH R54, R54 ;  /* 0x0000003600367308 */ /* 0x000e620000002400 */
[----:B------:R-:W-:Y:S02]  /*7c60*/  FMUL.FTZ R55, R14, c[0x0][0x2ec] ;  /* 0x0000bb000e377a20 */ /* 0x000fe40000410000 */
[----:B------:R-:W-:Y:S02]  /*7c70*/  FMUL.FTZ R56, R15, c[0x0][0x2ec] ;  /* 0x0000bb000f387a20 */ /* 0x000fe40000410000 */
[C---:B---3--:R-:W-:Y:S01]  /*7c80*/  HMMA.16816.F32 R28, R4.reuse, R24, R28 ;  /* 0x00000018041c723c */ /* 0x048fe2000000181c */
[----:B----4-:R-:W3:Y:S02]  /*7c90*/  LDSM.16.M88.4 R32, [R133+0xc00] ;  /* 0x000c00008520783b */ /* 0x010ee40000000200 */
[----:B------:R-:W4:Y:S05]  /*7ca0*/  MUFU.TANH R65, R65 ;  /* 0x0000004100417308 */ /* 0x000f2a0000002400 */
[----:B------:R-:W-:Y:S01]  /*7cb0*/  HMMA.16816.F32 R16, R4, R26, R16 ;  /* 0x0000001a0410723c */ /* 0x000fe20000001810 */
[----:B------:R-:W1:Y:S02]  /*7cc0*/  LDSM.16.M88.4 R24, [R134+0x2000] ;  /* 0x002000008618783b */ /* 0x000e640000000200 */
[----:B------:R-:W1:Y:S08]  /*7cd0*/  MUFU.TANH R50, R50 ;  /* 0x0000003200327308 */ /* 0x000e700000002400 */
[----:B------:R-:W1:Y:S01]  /*7ce0*/  MUFU.TANH R71, R71 ;  /* 0x0000004700477308 */ /* 0x000e620000002400 */
[----:B-----5:R-:W-:Y:S04]  /*7cf0*/  HMMA.16816.F32 R12, R8, R20, RZ ;  /* 0x00000014080c723c */ /* 0x020fe800000018ff */
[----:B------:R-:W-:-:S02]  /*7d00*/  FMUL.FTZ R28, R28, c[0x0][0x2ec] ;  /* 0x0000bb001c1c7a20 */ /* 0x000fc40000410000 */
[----:B------:R-:W-:Y:S01]  /*7d10*/  FMUL.FTZ R66, R29, c[0x0][0x2ec] ;  /* 0x0000bb001d427a20 */ /* 0x000fe20000410000 */
[----:B------:R-:W5:Y:S01]  /*7d20*/  MUFU.TANH R69, R69 ;  /* 0x0000004500457308 */ /* 0x000f620000002400 */
[----:B------:R-:W-:Y:S01]  /*7d30*/  FMUL.FTZ R63, R30, c[0x0][0x2ec] ;  /* 0x0000bb001e3f7a20 */ /* 0x000fe20000410000 */
[----:B------:R-:W-:Y:S01]  /*7d40*/  HMMA.16816.F32 R20, R8, R22, RZ ;  /* 0x000000160814723c */ /* 0x000fe200000018ff */
[----:B------:R-:W-:Y:S02]  /*7d50*/  FMUL.FTZ R95, R31, c[0x0][0x2ec] ;  /* 0x0000bb001f5f7a20 */ /* 0x000fe40000410000 */
[----:B------:R-:W-:Y:S02]  /*7d60*/  FMUL.FTZ R16, R16, c[0x0][0x2ec] ;  /* 0x0000bb0010107a20 */ /* 0x000fe40000410000 */
[----:B------:R-:W-:Y:S01]  /*7d70*/  FMUL.FTZ R92, R17, c[0x0][0x2ec] ;  /* 0x0000bb00115c7a20 */ /* 0x000fe20000410000 */
[----:B------:R1:W-:Y:S01]  /*7d80*/  MUFU.TANH R64, R28 ;  /* 0x0000001c00407308 */ /* 0x0003e20000002400 */
[----:B------:R-:W-:-:S02]  /*7d90*/  FMUL.FTZ R109, R18, c[0x0][0x2ec] ;  /* 0x0000bb00126d7a20 */ /* 0x000fc40000410000 */
[----:B------:R-:W-:-:S05]  /*7da0*/  FMUL.FTZ R107, R19, c[0x0][0x2ec] ;  /* 0x0000bb00136b7a20 */ /* 0x000fca0000410000 */
[----:B------:R2:W-:Y:S01]  /*7db0*/  MUFU.TANH R110, R16 ;  /* 0x00000010006e7308 */ /* 0x0005e20000002400 */
[C---:B---3--:R-:W-:Y:S01]  /*7dc0*/  HMMA.16816.F32 R12, R4.reuse, R32, R12 ;  /* 0x00000020040c723c */ /* 0x048fe2000000180c */
[----:B-1----:R-:W1:Y:S06]  /*7dd0*/  LDSM.16.M88.4 R28, [R133+0x1000] ;  /* 0x00100000851c783b */ /* 0x002e6c0000000200 */
[----:B------:R-:W3:Y:S02]  /*7de0*/  MUFU.TANH R51, R51 ;  /* 0x0000003300337308 */ /* 0x000ee40000002400 */
[----:B------:R-:W-:Y:S01]  /*7df0*/  HMMA.16816.F32 R20, R4, R34, R20 ;  /* 0x000000220414723c */ /* 0x000fe20000001814 */
[----:B--2---:R-:W2:Y:S05]  /*7e00*/  LDSM.16.M88.4 R16, [R134+0x2400] ;  /* 0x002400008610783b */ /* 0x004eaa0000000200 */
[----:B------:R-:W1:Y:S02]  /*7e10*/  MUFU.TANH R77, R77 ;  /* 0x0000004d004d7308 */ /* 0x000e640000002400 */
[C---:B------:R-:W-:Y:S06]  /*7e20*/  HMMA.16816.F32 R36, R8.reuse, R24, RZ ;  /* 0x000000180824723c */ /* 0x040fec00000018ff */
[----:B------:R-:W1:Y:S01]  /*7e30*/  MUFU.TANH R78, R78 ;  /* 0x0000004e004e7308 */ /* 0x000e620000002400 */
[----:B------:R-:W-:Y:S01]  /*7e40*/  FMUL.FTZ R12, R12, c[0x0][0x2ec] ;  /* 0x0000bb000c0c7a20 */ /* 0x000fe20000410000 */
[----:B------:R-:W-:Y:S01]  /*7e50*/  HMMA.16816.F32 R24, R8, R26, RZ ;  /* 0x0000001a0818723c */ /* 0x000fe200000018ff */
[----:B------:R-:W-:-:S02]  /*7e60*/  FMUL.FTZ R13, R13, c[0x0][0x2ec] ;  /* 0x0000bb000d0d7a20 */ /* 0x000fc40000410000 */
[----:B------:R-:W-:Y:S02]  /*7e70*/  FMUL.FTZ R33, R14, c[0x0][0x2ec] ;  /* 0x0000bb000e217a20 */ /* 0x000fe40000410000 */
[----:B------:R-:W-:Y:S01]  /*7e80*/  FMUL.FTZ R57, R15, c[0x0][0x2ec] ;  /* 0x0000bb000f397a20 */ /* 0x000fe20000410000 */
[----:B------:R-:W-:Y:S02]  /*7e90*/  MUFU.TANH R35, R12 ;  /* 0x0000000c00237308 */ /* 0x000fe40000002400 */
[----:B------:R-:W-:Y:S02]  /*7ea0*/  FMUL.FTZ R60, R20, c[0x0][0x2ec] ;  /* 0x0000bb00143c7a20 */ /* 0x000fe40000410000 */
[----:B------:R-:W-:Y:S02]  /*7eb0*/  FMUL.FTZ R62, R21, c[0x0][0x2ec] ;  /* 0x0000bb00153e7a20 */ /* 0x000fe40000410000 */
[----:B------:R-:W-:Y:S02]  /*7ec0*/  FMUL.FTZ R59, R22, c[0x0][0x2ec] ;  /* 0x0000bb00163b7a20 */ /* 0x000fe40000410000 */
[----:B------:R-:W-:Y:S01]  /*7ed0*/  FMUL.FTZ R61, R23, c[0x0][0x2ec] ;  /* 0x0000bb00173d7a20 */ /* 0x000fe20000410000 */
[----:B------:R3:W-:Y:S01]  /*7ee0*/  MUFU.TANH R58, R13 ;  /* 0x0000000d003a7308 */ /* 0x0007e20000002400 */
[----:B-1----:R-:W-:Y:S07]  /*7ef0*/  HMMA.16816.F32 R36, R4, R28, R36 ;  /* 0x0000001c0424723c */ /* 0x002fee0000001824 */
[----:B------:R-:W1:Y:S01]  /*7f00*/  MUFU.TANH R55, R55 ;  /* 0x0000003700377308 */ /* 0x000e620000002400 */
[----:B--2---:R-:W-:Y:S01]  /*7f10*/  HMMA.16816.F32 R20, R8, R16, RZ ;  /* 0x000000100814723c */ /* 0x004fe200000018ff */
[----:B---3--:R-:W2:Y:S06]  /*7f20*/  LDSM.16.M88.4 R12, [R133+0x1400] ;  /* 0x00140000850c783b */ /* 0x008eac0000000200 */
[----:B------:R-:W3:Y:S01]  /*7f30*/  MUFU.TANH R63, R63 ;  /* 0x0000003f003f7308 */ /* 0x000ee20000002400 */
[----:B------:R-:W-:Y:S01]  /*7f40*/  IMAD R16, R43, 0x4, R47 ;  /* 0x000000042b107824 */ /* 0x000fe200078e022f */
[----:B------:R-:W-:Y:S01]  /*7f50*/  HMMA.16816.F32 R24, R4, R30, R24 ;  /* 0x0000001e0418723c */ /* 0x000fe20000001818 */
[----:B------:R-:W1:Y:S05]  /*7f60*/  LDSM.16.M88.4 R28, [R134+0x2800] ;  /* 0x00280000861c783b */ /* 0x000e6a0000000200 */
[----:B------:R-:W1:Y:S01]  /*7f70*/  MUFU.TANH R74, R74 ;  /* 0x0000004a004a7308 */ /* 0x000e620000002400 */
[----:B------:R-:W-:-:S05]  /*7f80*/  IMAD.U32 R87, R16, 0x10, R149 ;  /* 0x0000001010577824 */ /* 0x000fca00078e0095 */
[----:B------:R-:W-:Y:S01]  /*7f90*/  IADD3 R87, -R142, 0x1, R87 ;  /* 0x000000018e577810 */ /* 0x000fe20007ffe157 */
[----:B------:R-:W-:Y:S01]  /*7fa0*/  HMMA.16816.F32 R16, R8, R18, RZ ;  /* 0x000000120810723c */ /* 0x000fe200000018ff */
[----:B------:R-:W-:Y:S01]  /*7fb0*/  FMUL.FTZ R32, R36, c[0x0][0x2ec] ;  /* 0x0000bb0024207a20 */ /* 0x000fe20000410000 */
[----:B------:R-:W1:Y:S01]  /*7fc0*/  MUFU.TANH R56, R56 ;  /* 0x0000003800387308 */ /* 0x000e620000002400 */
[----:B------:R-:W-:Y:S01]  /*7fd0*/  IADD3 R87, R87, c[0x0][0x2e8], R48 ;  /* 0x0000ba0057577a10 */ /* 0x000fe20007ffe030 */
[----:B------:R-:W-:Y:S02]  /*7fe0*/  FMUL.FTZ R34, R37, c[0x0][0x2ec] ;  /* 0x0000bb0025227a20 */ /* 0x000fe40000410000 */
[----:B------:R-:W-:Y:S01]  /*7ff0*/  FMUL.FTZ R38, R38, c[0x0][0x2ec] ;  /* 0x0000bb0026267a20 */ /* 0x000fe20000410000 */
[----:B------:R-:W-:Y:S01]  /*8000*/  IADD3 R89, R87, 0x8, RZ ;  /* 0x0000000857597810 */ /* 0x000fe20007ffe0ff */
[----:B------:R-:W-:Y:S01]  /*8010*/  FMUL.FTZ R39, R39, c[0x0][0x2ec] ;  /* 0x0000bb0027277a20 */ /* 0x000fe20000410000 */
[-C--:B------:R-:W-:Y:S01]  /*8020*/  IMNMX R87, R87, R48.reuse, PT ;  /* 0x0000003057577217 */ /* 0x080fe20003800200 */
[----:B------:R1:W-:Y:S01]  /*8030*/  MUFU.TANH R43, R38 ;  /* 0x00000026002b7308 */ /* 0x0003e20000002400 */
[----:B------:R-:W-:Y:S01]  /*8040*/  IMNMX R89, R89, R48, PT ;  /* 0x0000003059597217 */ /* 0x000fe20003800200 */
[----:B------:R-:W-:Y:S01]  /*8050*/  FMUL.FTZ R36, R24, c[0x0][0x2ec] ;  /* 0x0000bb0018247a20 */ /* 0x000fe20000410000 */
[----:B------:R-:W-:Y:S01]  /*8060*/  IADD3 R24, R70, 0x8, RZ ;  /* 0x0000000846187810 */ /* 0x000fe20007ffe0ff */
[----:B------:R-:W-:-:S04]  /*8070*/  FMUL.FTZ R25, R25, c[0x0][0x2ec] ;  /* 0x0000bb0019197a20 */ /* 0x000fc80000410000 */
[----:B------:R-:W1:Y:S01]  /*8080*/  MUFU.TANH R66, R66 ;  /* 0x0000004200427308 */ /* 0x000e620000002400 */
[----:B------:R-:W-:Y:S01]  /*8090*/  FMUL.FTZ R26, R26, c[0x0][0x2ec] ;  /* 0x0000bb001a1a7a20 */ /* 0x000fe20000410000 */
[C---:B------:R-:W-:Y:S01]  /*80a0*/  ISETP.GE.AND P5, PT, R24.reuse, R87, PT ;  /* 0x000000571800720c */ /* 0x040fe20003fa6270 */
[----:B------:R-:W-:Y:S01]  /*80b0*/  FMUL.FTZ R27, R27, c[0x0][0x2ec] ;  /* 0x0000bb001b1b7a20 */ /* 0x000fe20000410000 */
[----:B------:R-:W-:Y:S01]  /*80c0*/  ISETP.GE.AND P0, PT, R24, R89, PT ;  /* 0x000000591800720c */ /* 0x000fe20003f06270 */
[----:B--2---:R-:W-:Y:S01]  /*80d0*/  HMMA.16816.F32 R20, R4, R12, R20 ;  /* 0x0000000c0414723c */ /* 0x004fe20000001814 */
[----:B------:R-:W-:Y:S02]  /*80e0*/  FSEL R48, R53, -INF , !P5 ;  /* 0xff80000035307808 */ /* 0x000fe40006800000 */
[----:B------:R-:W-:Y:S01]  /*80f0*/  MUFU.TANH R37, R25 ;  /* 0x0000001900257308 */ /* 0x000fe20000002400 */
[----:B------:R-:W-:-:S03]  /*8100*/  IADD3 R24, R70, 0x10, RZ ;  /* 0x0000001046187810 */ /* 0x000fc60007ffe0ff */
[----:B------:R-:W-:Y:S01]  /*8110*/  IADD3 R12, R70, 0x1, RZ ;  /* 0x00000001460c7810 */ /* 0x000fe20007ffe0ff */
[----:B------:R-:W-:Y:S03]  /*8120*/  HMMA.16816.F32 R16, R4, R14, R16 ;  /* 0x0000000e0410723c */ /* 0x000fe60000001810 */
[----:B------:R-:W-:Y:S01]  /*8130*/  MUFU.TANH R47, R26 ;  /* 0x0000001a002f7308 */ /* 0x000fe20000002400 */
[C---:B------:R-:W-:Y:S02]  /*8140*/  ISETP.GE.AND P6, PT, R12.reuse, R87, PT ;  /* 0x000000570c00720c */ /* 0x040fe40003fc6270 */
[----:B------:R-:W-:Y:S02]  /*8150*/  ISETP.GE.AND P4, PT, R12, R89, PT ;  /* 0x000000590c00720c */ /* 0x000fe40003f86270 */
[----:B------:R-:W-:Y:S02]  /*8160*/  IADD3 R12, R70, 0x9, RZ ;  /* 0x00000009460c7810 */ /* 0x000fe40007ffe0ff */
[----:B------:R-:W-:Y:S01]  /*8170*/  FSEL R68, R49, -INF , !P6 ;  /* 0xff80000031447808 */ /* 0x000fe20007000000 */
[----:B------:R2:W-:Y:S01]  /*8180*/  MUFU.TANH R45, R27 ;  /* 0x0000001b002d7308 */ /* 0x0005e20000002400 */
[----:B------:R-:W-:-:S02]  /*8190*/  ISETP.GE.AND P1, PT, R12, R87, PT ;  /* 0x000000570c00720c */ /* 0x000fc40003f26270 */
[----:B------:R-:W-:Y:S02]  /*81a0*/  ISETP.GE.AND P3, PT, R12, R89, PT ;  /* 0x000000590c00720c */ /* 0x000fe40003f66270 */
[----:B------:R-:W-:Y:S01]  /*81b0*/  IADD3 R12, R70, 0x11, RZ ;  /* 0x00000011460c7810 */ /* 0x000fe20007ffe0ff */
[----:B-1----:R-:W-:Y:S01]  /*81c0*/  FMUL.FTZ R38, R20, c[0x0][0x2ec] ;  /* 0x0000bb0014267a20 */ /* 0x002fe20000410000 */
[----:B------:R-:W-:Y:S01]  /*81d0*/  FSEL R49, R54, -INF , !P0 ;  /* 0xff80000036317808 */ /* 0x000fe20004000000 */
[----:B------:R-:W-:Y:S01]  /*81e0*/  FMUL.FTZ R21, R21, c[0x0][0x2ec] ;  /* 0x0000bb0015157a20 */ /* 0x000fe20000410000 */
[----:B------:R-:W-:Y:S01]  /*81f0*/  ISETP.GE.AND P5, PT, R12, R87, PT ;  /* 0x000000570c00720c */ /* 0x000fe20003fa6270 */
[----:B------:R-:W-:Y:S01]  /*8200*/  FMUL.FTZ R22, R22, c[0x0][0x2ec] ;  /* 0x0000bb0016167a20 */ /* 0x000fe20000410000 */
[----:B------:R-:W-:Y:S01]  /*8210*/  ISETP.GE.AND P0, PT, R12, R89, PT ;  /* 0x000000590c00720c */ /* 0x000fe20003f06270 */
[----:B------:R-:W-:Y:S01]  /*8220*/  FMUL.FTZ R23, R23, c[0x0][0x2ec] ;  /* 0x0000bb0017177a20 */ /* 0x000fe20000410000 */
[----:B------:R-:W1:Y:S01]  /*8230*/  LDSM.16.M88.4 R12, [R133+0x1800] ;  /* 0x00180000850c783b */ /* 0x000e620000000200 */
[----:B----4-:R-:W-:Y:S01]  /*8240*/  FSEL R65, R65, -INF , !P4 ;  /* 0xff80000041417808 */ /* 0x010fe20006000000 */
[----:B------:R-:W-:Y:S01]  /*8250*/  MUFU.TANH R73, R21 ;  /* 0x0000001500497308 */ /* 0x000fe20000002400 */
[----:B------:R-:W-:Y:S01]  /*8260*/  ISETP.GE.AND P6, PT, R24, R87, PT ;  /* 0x000000571800720c */ /* 0x000fe20003fc6270 */
[----:B------:R-:W-:Y:S01]  /*8270*/  FMUL.FTZ R16, R16, c[0x0][0x2ec] ;  /* 0x0000bb0010107a20 */ /* 0x000fe20000410000 */
[----:B------:R-:W-:Y:S01]  /*8280*/  ISETP.GE.AND P4, PT, R24, R89, PT ;  /* 0x000000591800720c */ /* 0x000fe20003f86270 */
[----:B------:R-:W-:Y:S01]  /*8290*/  FMUL.FTZ R17, R17, c[0x0][0x2ec] ;  /* 0x0000bb0011117a20 */ /* 0x000fe20000410000 */
[----:B------:R-:W-:Y:S01]  /*82a0*/  IADD3 R24, R70, 0x18, RZ ;  /* 0x0000001846187810 */ /* 0x000fe20007ffe0ff */
[----:B------:R-:W-:Y:S01]  /*82b0*/  FMUL.FTZ R18, R18, c[0x0][0x2ec] ;  /* 0x0000bb0012127a20 */ /* 0x000fe20000410000 */
[----:B------:R-:W-:Y:S01]  /*82c0*/  FSEL R72, R50, -INF , !P1 ;  /* 0xff80000032487808 */ /* 0x000fe20004800000 */
[----:B------:R-:W-:Y:S01]  /*82d0*/  MUFU.TANH R79, R22 ;  /* 0x00000016004f7308 */ /* 0x000fe20000002400 */
[----:B------:R-:W-:Y:S01]  /*82e0*/  FSEL R71, R71, -INF , !P3 ;  /* 0xff80000047477808 */ /* 0x000fe20005800000 */
[----:B------:R-:W-:Y:S01]  /*82f0*/  FMUL.FTZ R83, R19, c[0x0][0x2ec] ;  /* 0x0000bb0013537a20 */ /* 0x000fe20000410000 */
[----:B------:R-:W-:-:S02]  /*8300*/  ISETP.GE.AND P1, PT, R24, R87, PT ;  /* 0x000000571800720c */ /* 0x000fc40003f26270 */
[----:B------:R-:W-:Y:S02]  /*8310*/  ISETP.GE.AND P3, PT, R24, R89, PT ;  /* 0x000000591800720c */ /* 0x000fe40003f66270 */
[----:B--2---:R-:W-:Y:S01]  /*8320*/  HMMA.16816.F32 R24, R8, R28, RZ ;  /* 0x0000001c0818723c */ /* 0x004fe200000018ff */
[----:B------:R-:W-:Y:S01]  /*8330*/  IADD3 R20, R70, 0x19, RZ ;  /* 0x0000001946147810 */ /* 0x000fe20007ffe0ff */
[----:B------:R1:W-:Y:S01]  /*8340*/  MUFU.TANH R80, R23 ;  /* 0x0000001700507308 */ /* 0x0003e20000002400 */
[----:B------:R-:W-:Y:S02]  /*8350*/  FSEL R50, R52, -INF , !P6 ;  /* 0xff80000034327808 */ /* 0x000fe40007000000 */
[----:B-----5:R-:W-:Y:S02]  /*8360*/  FSEL R69, R69, -INF , !P4 ;  /* 0xff80000045457808 */ /* 0x020fe40006000000 */
[C---:B------:R-:W-:Y:S02]  /*8370*/  ISETP.GE.AND P6, PT, R20.reuse, R87, PT ;  /* 0x000000571400720c */ /* 0x040fe40003fc6270 */
[----:B------:R-:W-:Y:S01]  /*8380*/  ISETP.GE.AND P4, PT, R20, R89, PT ;  /* 0x000000591400720c */ /* 0x000fe20003f86270 */
[----:B------:R-:W2:Y:S01]  /*8390*/  MUFU.TANH R95, R95 ;  /* 0x0000005f005f7308 */ /* 0x000ea20000002400 */
[----:B------:R-:W-:-:S02]  /*83a0*/  IADD3 R20, R70, 0x21, RZ ;  /* 0x0000002146147810 */ /* 0x000fc40007ffe0ff */
[----:B------:R-:W-:Y:S02]  /*83b0*/  FSEL R76, R51, -INF , !P5 ;  /* 0xff800000334c7808 */ /* 0x000fe40006800000 */
[----:B------:R-:W-:Y:S02]  /*83c0*/  FSEL R77, R77, -INF , !P0 ;  /* 0xff8000004d4d7808 */ /* 0x000fe40004000000 */
[----:B------:R-:W-:Y:S01]  /*83d0*/  FSEL R78, R78, -INF , !P1 ;  /* 0xff8000004e4e7808 */ /* 0x000fe20004800000 */
[----:B------:R-:W4:Y:S01]  /*83e0*/  MUFU.TANH R92, R92 ;  /* 0x0000005c005c7308 */ /* 0x000f220000002400 */
[----:B------:R-:W-:Y:S02]  /*83f0*/  FSEL R55, R55, -INF , !P3 ;  /* 0xff80000037377808 */ /* 0x000fe40005800000 */
[C---:B------:R-:W-:Y:S02]  /*8400*/  ISETP.GE.AND P5, PT, R42.reuse, R87, PT ;  /* 0x000000572a00720c */ /* 0x040fe40003fa6270 */
[----:B------:R-:W-:-:S02]  /*8410*/  ISETP.GE.AND P0, PT, R42, R89, PT ;  /* 0x000000592a00720c */ /* 0x000fc40003f06270 */
[C---:B------:R-:W-:Y:S01]  /*8420*/  ISETP.GE.AND P1, PT, R20.reuse, R87, PT ;  /* 0x000000571400720c */ /* 0x040fe20003f26270 */
[----:B------:R-:W5:Y:S01]  /*8430*/  MUFU.TANH R107, R107 ;  /* 0x0000006b006b7308 */ /* 0x000f620000002400 */
[----:B------:R-:W-:Y:S02]  /*8440*/  ISETP.GE.AND P3, PT, R20, R89, PT ;  /* 0x000000591400720c */ /* 0x000fe40003f66270 */
[----:B------:R-:W-:Y:S02]  /*8450*/  IADD3 R20, R70, 0x29, RZ ;  /* 0x0000002946147810 */ /* 0x000fe40007ffe0ff */
[----:B------:R-:W-:Y:S02]  /*8460*/  FSEL R64, R64, -INF , !P5 ;  /* 0xff80000040407808 */ /* 0x000fe40006800000 */
[----:B---3--:R-:W-:Y:S01]  /*8470*/  FSEL R63, R63, -INF , !P0 ;  /* 0xff8000003f3f7808 */ /* 0x008fe20004000000 */
[----:B------:R-:W3:Y:S01]  /*8480*/  MUFU.TANH R109, R109 ;  /* 0x0000006d006d7308 */ /* 0x000ee20000002400 */
[----:B------:R-:W-:-:S02]  /*8490*/  ISETP.GE.AND P5, PT, R20, R87, PT ;  /* 0x000000571400720c */ /* 0x000fc40003fa6270 */
[----:B------:R-:W-:Y:S02]  /*84a0*/  ISETP.GE.AND P0, PT, R20, R89, PT ;  /* 0x000000591400720c */ /* 0x000fe40003f06270 */
[----:B-1----:R-:W-:Y:S01]  /*84b0*/  HMMA.16816.F32 R20, R4, R12, R24 ;  /* 0x0000000c0414723c */ /* 0x002fe20000001818 */
[----:B------:R-:W1:Y:S01]  /*84c0*/  LDSM.16.M88.4 R24, [R134+0x2c00] ;  /* 0x002c00008618783b */ /* 0x000e620000000200 */
[----:B------:R-:W-:Y:S01]  /*84d0*/  IADD3 R28, R70, 0x28, RZ ;  /* 0x00000028461c7810 */ /* 0x000fe20007ffe0ff */
[----:B------:R-:W1:Y:S01]  /*84e0*/  MUFU.TANH R33, R33 ;  /* 0x0000002100217308 */ /* 0x000e620000002400 */
[----:B------:R-:W-:Y:S02]  /*84f0*/  FSEL R74, R74, -INF , !P6 ;  /* 0xff8000004a4a7808 */ /* 0x000fe40007000000 */
[----:B------:R-:W-:Y:S02]  /*8500*/  FSEL R51, R56, -INF , !P4 ;  /* 0xff80000038337808 */ /* 0x000fe40006000000 */
[----:B------:R-:W-:-:S02]  /*8510*/  ISETP.GE.AND P6, PT, R28, R87, PT ;  /* 0x000000571c00720c */ /* 0x000fc40003fc6270 */
[----:B------:R-:W-:Y:S01]  /*8520*/  ISETP.GE.AND P4, PT, R28, R89, PT ;  /* 0x000000591c00720c */ /* 0x000fe20003f86270 */
[----:B------:R3:W-:Y:S01]  /*8530*/  MUFU.TANH R75, R16 ;  /* 0x00000010004b7308 */ /* 0x0007e20000002400 */
[----:B------:R-:W-:Y:S01]  /*8540*/  HMMA.16816.F32 R28, R8, R30, RZ ;  /* 0x0000001e081c723c */ /* 0x000fe200000018ff */
[----:B------:R-:W-:Y:S02]  /*8550*/  IADD3 R12, R70, 0x30, RZ ;  /* 0x00000030460c7810 */ /* 0x000fe40007ffe0ff */
[----:B------:R-:W-:Y:S02]  /*8560*/  FSEL R66, R66, -INF , !P1 ;  /* 0xff80000042427808 */ /* 0x000fe40004800000 */
[----:B--2---:R-:W-:Y:S02]  /*8570*/  FSEL R95, R95, -INF , !P3 ;  /* 0xff8000005f5f7808 */ /* 0x004fe40005800000 */
[----:B------:R-:W2:Y:S01]  /*8580*/  MUFU.TANH R57, R57 ;  /* 0x0000003900397308 */ /* 0x000ea20000002400 */
[----:B----4-:R-:W-:-:S02]  /*8590*/  FSEL R92, R92, -INF , !P5 ;  /* 0xff8000005c5c7808 */ /* 0x010fc40006800000 */
[----:B-----5:R-:W-:Y:S02]  /*85a0*/  FSEL R107, R107, -INF , !P0 ;  /* 0xff8000006b6b7808 */ /* 0x020fe40004000000 */
[C---:B------:R-:W-:Y:S01]  /*85b0*/  ISETP.GE.AND P1, PT, R12.reuse, R87, PT ;  /* 0x000000570c00720c */ /* 0x040fe20003f26270 */
[----:B------:R-:W-:Y:S01]  /*85c0*/  FMUL.FTZ R21, R21, c[0x0][0x2ec] ;  /* 0x0000bb0015157a20 */ /* 0x000fe20000410000 */
[----:B------:R-:W-:Y:S01]  /*85d0*/  ISETP.GE.AND P3, PT, R12, R89, PT ;  /* 0x000000590c00720c */ /* 0x000fe20003f66270 */
[----:B------:R-:W-:Y:S01]  /*85e0*/  MUFU.TANH R81, R17 ;  /* 0x0000001100517308 */ /* 0x000fe20000002400 */
[C---:B---3--:R-:W-:Y:S01]  /*85f0*/  IADD3 R16, R70.reuse, 0x38, RZ ;  /* 0x0000003846107810 */ /* 0x048fe20007ffe0ff */
[----:B------:R-:W-:Y:S01]  /*8600*/  FMUL.FTZ R23, R23, c[0x0][0x2ec] ;  /* 0x0000bb0017177a20 */ /* 0x000fe20000410000 */
[----:B------:R-:W-:Y:S01]  /*8610*/  IADD3 R12, R70, 0x31, RZ ;  /* 0x00000031460c7810 */ /* 0x000fe20007ffe0ff */
[----:B------:R-:W-:Y:S01]  /*8620*/  FMUL.FTZ R20, R20, c[0x0][0x2ec] ;  /* 0x0000bb0014147a20 */ /* 0x000fe20000410000 */
[----:B------:R-:W-:Y:S01]  /*8630*/  ISETP.GE.AND P5, PT, R16, R87, PT ;  /* 0x000000571000720c */ /* 0x000fe20003fa6270 */
[----:B------:R-:W-:Y:S01]  /*8640*/  FMUL.FTZ R22, R22, c[0x0][0x2ec] ;  /* 0x0000bb0016167a20 */ /* 0x000fe20000410000 */
[----:B------:R-:W-:Y:S01]  /*8650*/  ISETP.GE.AND P0, PT, R16, R89, PT ;  /* 0x000000591000720c */ /* 0x000fe20003f06270 */
[----:B------:R3:W-:Y:S01]  /*8660*/  MUFU.TANH R82, R18 ;  /* 0x0000001200527308 */ /* 0x0007e20000002400 */
[----:B------:R-:W-:Y:S01]  /*8670*/  FSEL R110, R110, -INF , !P6 ;  /* 0xff8000006e6e7808 */ /* 0x000fe20007000000 */
[----:B------:R-:W-:Y:S01]  /*8680*/  HMMA.16816.F32 R28, R4, R14, R28 ;  /* 0x0000000e041c723c */ /* 0x000fe2000000181c */
[----:B------:R-:W-:-:S02]  /*8690*/  FSEL R109, R109, -INF , !P4 ;  /* 0xff8000006d6d7808 */ /* 0x000fc40006000000 */
[C---:B------:R-:W-:Y:S02]  /*86a0*/  ISETP.GE.AND P6, PT, R12.reuse, R87, PT ;  /* 0x000000570c00720c */ /* 0x040fe40003fc6270 */
[----:B------:R-:W-:Y:S01]  /*86b0*/  ISETP.GE.AND P4, PT, R12, R89, PT ;  /* 0x000000590c00720c */ /* 0x000fe20003f86270 */
[----:B------:R-:W4:Y:S01]  /*86c0*/  MUFU.TANH R60, R60 ;  /* 0x0000003c003c7308 */ /* 0x000f220000002400 */
[----:B------:R-:W-:Y:S02]  /*86d0*/  IADD3 R12, R70, 0x39, RZ ;  /* 0x00000039460c7810 */ /* 0x000fe40007ffe0ff */
[----:B------:R-:W-:Y:S02]  /*86e0*/  FSEL R56, R35, -INF , !P1 ;  /* 0xff80000023387808 */ /* 0x000fe40004800000 */
[----:B-1----:R-:W-:Y:S02]  /*86f0*/  FSEL R53, R33, -INF , !P3 ;  /* 0xff80000021357808 */ /* 0x002fe40005800000 */
[C---:B------:R-:W-:Y:S01]  /*8700*/  ISETP.GE.AND P1, PT, R12.reuse, R87, PT ;  /* 0x000000570c00720c */ /* 0x040fe20003f26270 */
[----:B---3--:R-:W1:Y:S01]  /*8710*/  LDSM.16.M88.4 R16, [R133+0x1c00] ;  /* 0x001c00008510783b */ /* 0x008e620000000200 */
[----:B------:R-:W-:Y:S01]  /*8720*/  ISETP.GE.AND P3, PT, R12, R89, PT ;  /* 0x000000590c00720c */ /* 0x000fe20003f66270 */
[----:B------:R-:W3:Y:S01]  /*8730*/  MUFU.TANH R59, R59 ;  /* 0x0000003b003b7308 */ /* 0x000ee20000002400 */
[----:B------:R-:W-:Y:S01]  /*8740*/  IADD3 R12, R70, 0x40, RZ ;  /* 0x00000040460c7810 */ /* 0x000fe20007ffe0ff */
[----:B------:R-:W-:-:S04]  /*8750*/  DEPBAR.LE SB0, 0x0 ;  /* 0x000080000000791a */ /* 0x000fc80000000000 */
[----:B------:R-:W-:Y:S02]  /*8760*/  FSEL R58, R58, -INF , !P6 ;  /* 0xff8000003a3a7808 */ /* 0x000fe40007000000 */
[----:B--2---:R-:W-:Y:S01]  /*8770*/  FSEL R57, R57, -INF , !P4 ;  /* 0xff80000039397808 */ /* 0x004fe20006000000 */
[----:B------:R-:W2:Y:S01]  /*8780*/  MUFU.TANH R62, R62 ;  /* 0x0000003e003e7308 */ /* 0x000ea20000002400 */
[----:B------:R-:W-:Y:S01]  /*8790*/  ISETP.GE.AND P6, PT, R12, R87, PT ;  /* 0x000000570c00720c */ /* 0x000fe20003fc6270 */
[----:B------:R-:W-:Y:S01]  /*87a0*/  FMUL.FTZ R28, R28, c[0x0][0x2ec] ;  /* 0x0000bb001c1c7a20 */ /* 0x000fe20000410000 */
[----:B------:R-:W-:Y:S01]  /*87b0*/  ISETP.GE.AND P4, PT, R12, R89, PT ;  /* 0x000000590c00720c */ /* 0x000fe20003f86270 */
[----:B------:R-:W-:Y:S01]  /*87c0*/  FMUL.FTZ R29, R29, c[0x0][0x2ec] ;  /* 0x0000bb001d1d7a20 */ /* 0x000fe20000410000 */
[----:B------:R-:W-:Y:S01]  /*87d0*/  HMMA.16816.F32 R12, R8, R24, RZ ;  /* 0x00000018080c723c */ /* 0x000fe200000018ff */
[----:B------:R-:W-:Y:S02]  /*87e0*/  IADD3 R42, R70, 0x48, RZ ;  /* 0x00000048462a7810 */ /* 0x000fe40007ffe0ff */
[----:B------:R-:W5:Y:S01]  /*87f0*/  MUFU.TANH R61, R61 ;  /* 0x0000003d003d7308 */ /* 0x000f620000002400 */
[----:B----4-:R-:W-:-:S02]  /*8800*/  FSEL R60, R60, -INF , !P5 ;  /* 0xff8000003c3c7808 */ /* 0x010fc40006800000 */
[----:B---3--:R-:W-:Y:S01]  /*8810*/  FSEL R59, R59, -INF , !P0 ;  /* 0xff8000003b3b7808 */ /* 0x008fe20004000000 */
[----:B------:R-:W-:Y:S01]  /*8820*/  FMUL.FTZ R25, R31, c[0x0][0x2ec] ;  /* 0x0000bb001f197a20 */ /* 0x000fe20000410000 */
[----:B------:R-:W-:Y:S01]  /*8830*/  HMMA.16816.F32 R8, R8, R26, RZ ;  /* 0x0000001a0808723c */ /* 0x000fe200000018ff */
[C---:B------:R-:W-:Y:S02]  /*8840*/  ISETP.GE.AND P5, PT, R44.reuse, R87, PT ;  /* 0x000000572c00720c */ /* 0x040fe40003fa6270 */
[----:B------:R-:W3:Y:S01]  /*8850*/  MUFU.TANH R32, R32 ;  /* 0x0000002000207308 */ /* 0x000ee20000002400 */
[----:B------:R-:W-:Y:S02]  /*8860*/  ISETP.GE.AND P0, PT, R44, R89, PT ;  /* 0x000000592c00720c */ /* 0x000fe40003f06270 */
[C---:B------:R-:W-:Y:S02]  /*8870*/  IADD3 R24, R70.reuse, 0x49, RZ ;  /* 0x0000004946187810 */ /* 0x040fe40007ffe0ff */
[----:B------:R-:W-:-:S02]  /*8880*/  IADD3 R26, R70, 0x50, RZ ;  /* 0x00000050461a7810 */ /* 0x000fc40007ffe0ff */
[----:B--2---:R-:W-:Y:S01]  /*8890*/  FSEL R62, R62, -INF , !P1 ;  /* 0xff8000003e3e7808 */ /* 0x004fe20004800000 */
[----:B------:R-:W2:Y:S01]  /*88a0*/  MUFU.TANH R34, R34 ;  /* 0x0000002200227308 */ /* 0x000ea20000002400 */
[----:B-----5:R-:W-:Y:S02]  /*88b0*/  FSEL R61, R61, -INF , !P3 ;  /* 0xff8000003d3d7808 */ /* 0x020fe40005800000 */
[C---:B------:R-:W-:Y:S02]  /*88c0*/  ISETP.GE.AND P1, PT, R42.reuse, R87, PT ;  /* 0x000000572a00720c */ /* 0x040fe40003f26270 */
[----:B------:R-:W-:Y:S01]  /*88d0*/  ISETP.GE.AND P3, PT, R42, R89, PT ;  /* 0x000000592a00720c */ /* 0x000fe20003f66270 */
[----:B-1----:R-:W-:Y:S01]  /*88e0*/  HMMA.16816.F32 R12, R4, R16, R12 ;  /* 0x00000010040c723c */ /* 0x002fe2000000180c */
[----:B------:R-:W-:Y:S01]  /*88f0*/  FSEL R43, R43, -INF , !P4 ;  /* 0xff8000002b2b7808 */ /* 0x000fe20006000000 */
[----:B------:R-:W1:Y:S01]  /*8900*/  MUFU.TANH R39, R39 ;  /* 0x0000002700277308 */ /* 0x000e620000002400 */
[----:B---3--:R-:W-:-:S02]  /*8910*/  FSEL R44, R32, -INF , !P6 ;  /* 0xff800000202c7808 */ /* 0x008fc40007000000 */
[C---:B------:R-:W-:Y:S02]  /*8920*/  ISETP.GE.AND P6, PT, R24.reuse, R87, PT ;  /* 0x000000571800720c */ /* 0x040fe40003fc6270 */
[----:B------:R-:W-:Y:S01]  /*8930*/  ISETP.GE.AND P4, PT, R24, R89, PT ;  /* 0x000000591800720c */ /* 0x000fe20003f86270 */
[----:B------:R-:W-:Y:S01]  /*8940*/  HMMA.16816.F32 R8, R4, R18, R8 ;  /* 0x000000120408723c */ /* 0x000fe20000001808 */
[----:B------:R-:W-:Y:S01]  /*8950*/  FSEL R54, R37, -INF , !P6 ;  /* 0xff80000025367808 */ /* 0x000fe20007000000 */
[----:B------:R-:W-:Y:S01]  /*8960*/  MUFU.TANH R38, R38 ;  /* 0x0000002600267308 */ /* 0x000fe20000002400 */
[----:B--2---:R-:W-:Y:S01]  /*8970*/  FSEL R42, R34, -INF , !P5 ;  /* 0xff800000222a7808 */ /* 0x004fe20006800000 */
[----:B------:R-:W-:Y:S01]  /*8980*/  FMUL.FTZ R17, R30, c[0x0][0x2ec] ;  /* 0x0000bb001e117a20 */ /* 0x000fe20000410000 */
[----:B------:R-:W-:Y:S02]  /*8990*/  ISETP.GE.AND P5, PT, R26, R87, PT ;  /* 0x000000571a00720c */ /* 0x000fe40003fa6270 */
[----:B------:R-:W-:-:S02]  /*89a0*/  FSEL R45, R45, -INF , !P4 ;  /* 0xff8000002d2d7808 */ /* 0x000fc40006000000 */
[----:B------:R-:W-:Y:S01]  /*89b0*/  IADD3 R6, R70, 0x61, RZ ;  /* 0x0000006146067810 */ /* 0x000fe20007ffe0ff */
[----:B------:R-:W2:Y:S01]  /*89c0*/  MUFU.TANH R36, R36 ;  /* 0x0000002400247308 */ /* 0x000ea20000002400 */
[----:B-1----:R-:W-:Y:S02]  /*89d0*/  FSEL R39, R39, -INF , !P0 ;  /* 0xff80000027277808 */ /* 0x002fe40004000000 */
[----:B------:R-:W-:Y:S02]  /*89e0*/  ISETP.GE.AND P0, PT, R26, R89, PT ;  /* 0x000000591a00720c */ /* 0x000fe40003f06270 */
[----:B------:R-:W-:Y:S01]  /*89f0*/  IADD3 R26, R70, 0x58, RZ ;  /* 0x00000058461a7810 */ /* 0x000fe20007ffe0ff */
[----:B------:R-:W-:Y:S01]  /*8a00*/  FMUL.FTZ R12, R12, c[0x0][0x2ec] ;  /* 0x0000bb000c0c7a20 */ /* 0x000fe20000410000 */
[----:B------:R-:W-:Y:S01]  /*8a10*/  IADD3 R32, R70, 0x51, RZ ;  /* 0x0000005146207810 */ /* 0x000fe20007ffe0ff */
[----:B------:R-:W1:Y:S01]  /*8a20*/  MUFU.TANH R21, R21 ;  /* 0x0000001500157308 */ /* 0x000e620000002400 */
[----:B------:R-:W-:Y:S01]  /*8a30*/  ISETP.GE.AND P6, PT, R26, R87, PT ;  /* 0x000000571a00720c */ /* 0x000fe20003fc6270 */
[----:B------:R-:W-:Y:S01]  /*8a40*/  FMUL.FTZ R5, R14, c[0x0][0x2ec] ;  /* 0x0000bb000e057a20 */ /* 0x000fe20000410000 */
[-C--:B------:R-:W-:Y:S01]  /*8a50*/  ISETP.GE.AND P4, PT, R26, R89.reuse, PT ;  /* 0x000000591a00720c */ /* 0x080fe20003f86270 */
[----:B------:R-:W-:Y:S01]  /*8a60*/  FMUL.FTZ R18, R13, c[0x0][0x2ec] ;  /* 0x0000bb000d127a20 */ /* 0x000fe20000410000 */
[----:B------:R-:W-:Y:S01]  /*8a70*/  FSEL R47, R47, -INF , !P3 ;  /* 0xff8000002f2f7808 */ /* 0x000fe20005800000 */
[----:B------:R-:W-:Y:S01]  /*8a80*/  FMUL.FTZ R9, R9, c[0x0][0x2ec] ;  /* 0x0000bb0009097a20 */ /* 0x000fe20000410000 */
[----:B------:R-:W-:Y:S01]  /*8a90*/  FSEL R37, R82, -INF , !P4 ;  /* 0xff80000052257808 */ /* 0x000fe20006000000 */
[----:B------:R-:W-:Y:S01]  /*8aa0*/  MUFU.TANH R23, R23 ;  /* 0x0000001700177308 */ /* 0x000fe20000002400 */
[----:B------:R-:W-:Y:S01]  /*8ab0*/  ISETP.GE.AND P4, PT, R6, R89, PT ;  /* 0x000000590600720c */ /* 0x000fe20003f86270 */
[----:B------:R-:W-:Y:S01]  /*8ac0*/  FMUL.FTZ R10, R10, c[0x0][0x2ec] ;  /* 0x0000bb000a0a7a20 */ /* 0x000fe20000410000 */
[----:B--2---:R-:W-:Y:S01]  /*8ad0*/  FSEL R52, R36, -INF , !P1 ;  /* 0xff80000024347808 */ /* 0x004fe20004800000 */
[----:B------:R-:W-:Y:S01]  /*8ae0*/  FMUL.FTZ R11, R11, c[0x0][0x2ec] ;  /* 0x0000bb000b0b7a20 */ /* 0x000fe20000410000 */
[----:B------:R-:W-:-:S02]  /*8af0*/  ISETP.GE.AND P1, PT, R32, R87, PT ;  /* 0x000000572000720c */ /* 0x000fc40003f26270 */
[-C--:B------:R-:W-:Y:S01]  /*8b00*/  ISETP.GE.AND P3, PT, R32, R89.reuse, PT ;  /* 0x000000592000720c */ /* 0x080fe20003f66270 */
[----:B------:R2:W-:Y:S01]  /*8b10*/  MUFU.TANH R24, R28 ;  /* 0x0000001c00187308 */ /* 0x0005e20000002400 */
[C---:B------:R-:W-:Y:S02]  /*8b20*/  IADD3 R26, R70.reuse, 0x59, RZ ;  /* 0x00000059461a7810 */ /* 0x040fe40007ffe0ff */
[----:B------:R-:W-:Y:S02]  /*8b30*/  IADD3 R30, R70, 0x60, RZ ;  /* 0x00000060461e7810 */ /* 0x000fe40007ffe0ff */
[----:B------:R-:W-:Y:S02]  /*8b40*/  FSEL R33, R79, -INF , !P0 ;  /* 0xff8000004f217808 */ /* 0x000fe40004000000 */
[----:B------:R-:W-:Y:S01]  /*8b50*/  ISETP.GE.AND P0, PT, R26, R89, PT ;  /* 0x000000591a00720c */ /* 0x000fe20003f06270 */
[----:B------:R-:W3:Y:S01]  /*8b60*/  MUFU.TANH R83, R83 ;  /* 0x0000005300537308 */ /* 0x000ee20000002400 */
[----:B------:R-:W-:-:S02]  /*8b70*/  FSEL R35, R80, -INF , !P3 ;  /* 0xff80000050237808 */ /* 0x000fc40005800000 */
[----:B------:R-:W-:Y:S02]  /*8b80*/  ISETP.GE.AND P3, PT, R30, R89, PT ;  /* 0x000000591e00720c */ /* 0x000fe40003f66270 */
[C---:B------:R-:W-:Y:S02]  /*8b90*/  IADD3 R4, R70.reuse, 0x68, RZ ;  /* 0x0000006846047810 */ /* 0x040fe40007ffe0ff */
[----:B------:R-:W-:Y:S01]  /*8ba0*/  IADD3 R14, R70, 0x69, RZ ;  /* 0x00000069460e7810 */ /* 0x000fe20007ffe0ff */
[----:B------:R-:W4:Y:S01]  /*8bb0*/  MUFU.TANH R20, R20 ;  /* 0x0000001400147308 */ /* 0x000f220000002400 */
[----:B--2---:R-:W-:Y:S02]  /*8bc0*/  FSEL R28, R38, -INF , !P5 ;  /* 0xff800000261c7808 */ /* 0x004fe40006800000 */
[----:B------:R-:W-:Y:S02]  /*8bd0*/  FSEL R38, R75, -INF , !P6 ;  /* 0xff8000004b267808 */ /* 0x000fe40007000000 */
[----:B------:R-:W-:-:S02]  /*8be0*/  ISETP.GE.AND P6, PT, R6, R87, PT ;  /* 0x000000570600720c */ /* 0x000fc40003fc6270 */
[----:B------:R-:W-:Y:S01]  /*8bf0*/  IADD3 R6, R70, 0x70, RZ ;  /* 0x0000007046067810 */ /* 0x000fe20007ffe0ff */
[----:B------:R-:W2:Y:S01]  /*8c00*/  MUFU.TANH R22, R22 ;  /* 0x0000001600167308 */ /* 0x000ea20000002400 */
[----:B-1----:R-:W-:Y:S02]  /*8c10*/  FSEL R32, R21, -INF , !P6 ;  /* 0xff80000015207808 */ /* 0x002fe40007000000 */
[-C--:B------:R-:W-:Y:S02]  /*8c20*/  ISETP.GE.AND P6, PT, R6, R87.reuse, PT ;  /* 0x000000570600720c */ /* 0x080fe40003fc6270 */
[-C--:B------:R-:W-:Y:S02]  /*8c30*/  ISETP.GE.AND P5, PT, R26, R87.reuse, PT ;  /* 0x000000571a00720c */ /* 0x080fe40003fa6270 */
[----:B------:R-:W-:Y:S01]  /*8c40*/  FSEL R26, R73, -INF , !P1 ;  /* 0xff800000491a7808 */ /* 0x000fe20004800000 */
[----:B------:R1:W-:Y:S01]  /*8c50*/  MUFU.TANH R16, R29 ;  /* 0x0000001d00107308 */ /* 0x0003e20000002400 */
[----:B------:R-:W-:-:S02]  /*8c60*/  ISETP.GE.AND P1, PT, R30, R87, PT ;  /* 0x000000571e00720c */ /* 0x000fc40003f26270 */
[----:B------:R-:W-:Y:S02]  /*8c70*/  FSEL R36, R81, -INF , !P5 ;  /* 0xff80000051247808 */ /* 0x000fe40006800000 */
[----:B---3--:R-:W-:Y:S02]  /*8c80*/  FSEL R13, R83, -INF , !P0 ;  /* 0xff800000530d7808 */ /* 0x008fe40004000000 */
[C---:B------:R-:W-:Y:S01]  /*8c90*/  ISETP.GE.AND P5, PT, R4.reuse, R87, PT ;  /* 0x000000570400720c */ /* 0x040fe20003fa6270 */
[----:B------:R-:W3:Y:S01]  /*8ca0*/  MUFU.TANH R17, R17 ;  /* 0x0000001100117308 */ /* 0x000ee20000002400 */
[----:B------:R-:W-:Y:S01]  /*8cb0*/  ISETP.GE.AND P0, PT, R4, R89, PT ;  /* 0x000000590400720c */ /* 0x000fe20003f06270 */
[----:B------:R-:W-:Y:S01]  /*8cc0*/  FMUL.FTZ R4, R15, c[0x0][0x2ec] ;  /* 0x0000bb000f047a20 */ /* 0x000fe20000410000 */
[----:B----4-:R-:W-:Y:S02]  /*8cd0*/  FSEL R34, R20, -INF , !P1 ;  /* 0xff80000014227808 */ /* 0x010fe40004800000 */
[----:B--2---:R-:W-:-:S02]  /*8ce0*/  FSEL R31, R22, -INF , !P3 ;  /* 0xff800000161f7808 */ /* 0x004fc40005800000 */
[----:B------:R-:W-:Y:S01]  /*8cf0*/  ISETP.GE.AND P1, PT, R14, R87, PT ;  /* 0x000000570e00720c */ /* 0x000fe20003f26270 */
[----:B------:R-:W2:Y:S01]  /*8d00*/  MUFU.TANH R25, R25 ;  /* 0x0000001900197308 */ /* 0x000ea20000002400 */
[----:B-1----:R-:W-:Y:S02]  /*8d10*/  FSEL R29, R23, -INF , !P4 ;  /* 0xff800000171d7808 */ /* 0x002fe40006000000 */
[-C--:B------:R-:W-:Y:S01]  /*8d20*/  ISETP.GE.AND P4, PT, R6, R89.reuse, PT ;  /* 0x000000590600720c */ /* 0x080fe20003f86270 */
[----:B------:R-:W-:Y:S01]  /*8d30*/  FMUL.FTZ R6, R8, c[0x0][0x2ec] ;  /* 0x0000bb0008067a20 */ /* 0x000fe20000410000 */
[----:B------:R-:W-:Y:S02]  /*8d40*/  ISETP.GE.AND P3, PT, R14, R89, PT ;  /* 0x000000590e00720c */ /* 0x000fe40003f66270 */
[C---:B------:R-:W-:Y:S01]  /*8d50*/  IADD3 R14, R70.reuse, 0x71, RZ ;  /* 0x00000071460e7810 */ /* 0x040fe20007ffe0ff */
[----:B------:R-:W1:Y:S01]  /*8d60*/  MUFU.TANH R12, R12 ;  /* 0x0000000c000c7308 */ /* 0x000e620000002400 */
[----:B------:R-:W-:-:S02]  /*8d70*/  IADD3 R8, R70, 0x78, RZ ;  /* 0x0000007846087810 */ /* 0x000fc40007ffe0ff */
[----:B------:R-:W-:Y:S02]  /*8d80*/  FSEL R30, R24, -INF , !P5 ;  /* 0xff800000181e7808 */ /* 0x000fe40006800000 */
[----:B---3--:R-:W-:Y:S02]  /*8d90*/  FSEL R19, R17, -INF , !P0 ;  /* 0xff80000011137808 */ /* 0x008fe40004000000 */
[C---:B------:R-:W-:Y:S01]  /*8da0*/  ISETP.GE.AND P5, PT, R14.reuse, R87, PT ;  /* 0x000000570e00720c */ /* 0x040fe20003fa6270 */
[----:B------:R-:W3:Y:S01]  /*8db0*/  MUFU.TANH R6, R6 ;  /* 0x0000000600067308 */ /* 0x000ee20000002400 */
[----:B------:R-:W-:Y:S02]  /*8dc0*/  ISETP.GE.AND P0, PT, R14, R89, PT ;  /* 0x000000590e00720c */ /* 0x000fe40003f06270 */
[----:B------:R-:W-:Y:S02]  /*8dd0*/  FSEL R14, R16, -INF , !P1 ;  /* 0xff800000100e7808 */ /* 0x000fe40004800000 */
[----:B------:R-:W-:-:S02]  /*8de0*/  ISETP.GE.AND P1, PT, R8, R87, PT ;  /* 0x000000570800720c */ /* 0x000fc40003f26270 */
[----:B--2---:R-:W-:Y:S01]  /*8df0*/  FSEL R17, R25, -INF , !P3 ;  /* 0xff80000019117808 */ /* 0x004fe20005800000 */
[----:B------:R-:W2:Y:S01]  /*8e00*/  MUFU.TANH R5, R5 ;  /* 0x0000000500057308 */ /* 0x000ea20000002400 */
[----:B-1----:R-:W-:Y:S02]  /*8e10*/  FSEL R12, R12, -INF , !P6 ;  /* 0xff8000000c0c7808 */ /* 0x002fe40007000000 */
[----:B------:R-:W-:Y:S02]  /*8e20*/  ISETP.GE.AND P6, PT, R70, R87, PT ;  /* 0x000000574600720c */ /* 0x000fe40003fc6270 */
[----:B------:R-:W-:Y:S02]  /*8e30*/  ISETP.GE.AND P3, PT, R8, R89, PT ;  /* 0x000000590800720c */ /* 0x000fe40003f66270 */
[----:B------:R-:W-:Y:S01]  /*8e40*/  FSEL R0, R2, -INF , !P6 ;  /* 0xff80000002007808 */ /* 0x000fe20007000000 */
[----:B------:R-:W1:Y:S01]  /*8e50*/  MUFU.TANH R18, R18 ;  /* 0x0000001200127308 */ /* 0x000e620000002400 */
[----:B---3--:R-:W-:-:S02]  /*8e60*/  FSEL R16, R6, -INF , !P1 ;  /* 0xff80000006107808 */ /* 0x008fc40004800000 */
[----:B------:R-:W-:-:S05]  /*8e70*/  ISETP.GT.AND P1, PT, R150, R137, PT ;  /* 0x000000899600720c */ /* 0x000fca0003f24270 */
[----:B------:R-:W3:Y:S01]  /*8e80*/  MUFU.TANH R4, R4 ;  /* 0x0000000400047308 */ /* 0x000ee20000002400 */
[----:B--2---:R-:W-:Y:S01]  /*8e90*/  FSEL R25, R5, -INF , !P4 ;  /* 0xff80000005197808 */ /* 0x004fe20006000000 */
[----:B------:R-:W-:Y:S01]  /*8ea0*/  BAR.SYNC.DEFER_BLOCKING 0x0 ;  /* 0x0000000000007b1d */ /* 0x000fe20000010000 */
[C---:B------:R-:W-:Y:S02]  /*8eb0*/  ISETP.GE.AND P4, PT, R70.reuse, R89, PT ;  /* 0x000000594600720c */ /* 0x040fe40003f86270 */
[----:B------:R-:W-:-:S03]  /*8ec0*/  IADD3 R70, R70, 0x79, RZ ;  /* 0x0000007946467810 */ /* 0x000fc60007ffe0ff */
[----:B------:R-:W2:Y:S01]  /*8ed0*/  MUFU.TANH R40, R40 ;  /* 0x0000002800287308 */ /* 0x000ea20000002400 */
[----:B-1----:R-:W-:Y:S02]  /*8ee0*/  FSEL R18, R18, -INF , !P5 ;  /* 0xff80000012127808 */ /* 0x002fe40006800000 */
[----:B------:R-:W-:-:S05]  /*8ef0*/  ISETP.GE.AND P5, PT, R70, R87, PT ;  /* 0x000000574600720c */ /* 0x000fca0003fa6270 */
[----:B------:R-:W1:Y:S01]  /*8f00*/  MUFU.TANH R24, R9 ;  /* 0x0000000900187308 */ /* 0x000e620000002400 */
[----:B---3--:R-:W-:Y:S02]  /*8f10*/  FSEL R23, R4, -INF , !P0 ;  /* 0xff80000004177808 */ /* 0x008fe40004000000 */
[----:B------:R-:W-:-:S05]  /*8f20*/  ISETP.GE.AND P0, PT, R70, R89, PT ;  /* 0x000000594600720c */ /* 0x000fca0003f06270 */
[----:B------:R-:W3:Y:S01]  /*8f30*/  MUFU.TANH R21, R10 ;  /* 0x0000000a00157308 */ /* 0x000ee20000002400 */
[----:B--2---:R-:W-:-:S07]  /*8f40*/  FSEL R4, R40, -INF , !P4 ;  /* 0xff80000028047808 */ /* 0x004fce0006000000 */
[----:B------:R-:W2:Y:S01]  /*8f50*/  MUFU.TANH R20, R11 ;  /* 0x0000000b00147308 */ /* 0x000ea20000002400 */
[----:B-1----:R-:W-:Y:S02]  /*8f60*/  FSEL R24, R24, -INF , !P5 ;  /* 0xff80000018187808 */ /* 0x002fe40006800000 */
[----:B---3--:R-:W-:Y:S02]  /*8f70*/  FSEL R21, R21, -INF , !P3 ;  /* 0xff80000015157808 */ /* 0x008fe40005800000 */
[----:B--2---:R-:W-:Y:S01]  /*8f80*/  FSEL R20, R20, -INF , !P0 ;  /* 0xff80000014147808 */ /* 0x004fe20004000000 */
        /* <DEDUP_REMOVED lines=60> */
.L_x_4080:
[----:B------:R-:W-:-:S05]  /*9350*/  IMAD.MOV.U32 R9, RZ, RZ, c[0x0][0x198] ;  /* 0x00006600ff097624 */ /* 0x000fca00078e00ff */
[----:B------:R-:W-:-:S04]  /*9360*/  LEA R9, -R9, RZ, 0x7 ;  /* 0x000000ff09097211 */ /* 0x000fc800078e39ff */
[----:B------:R-:W-:Y:S02]  /*9370*/  SHF.R.S32.HI R2, RZ, 0x1f, R9 ;  /* 0x0000001fff027819 */ /* 0x000fe40000011409 */
.L_x_4081:
        /* <DEDUP_REMOVED lines=48> */
.L_x_4083:
[----:B------:R-:W-:Y:S05]  /*9680*/  BSYNC B0 ;  /* 0x0000000000007941 */ /* 0x000fea0003800000 */
.L_x_4082:
[----:B------:R-:W0:Y:S01]  /*9690*/  LDGDEPBAR ;  /* 0x00000000000079af */ /* 0x000e220000000000 */
[----:B------:R-:W-:-:S04]  /*96a0*/  LEA R148, P0, R9, R148, 0x1 ;  /* 0x0000009409947211 */ /* 0x000fc800078008ff */
[----:B------:R-:W-:Y:S02]  /*96b0*/  LEA.HI.X R147, R9, R147, R2, 0x1, P0 ;  /* 0x0000009309937211 */ /* 0x000fe400000f0c02 */
.L_x_4079:
        /* <DEDUP_REMOVED lines=59> */
[----:B------:R-:W-:-:S02]  /*9a70*/  SHF.L.U32 R132, R132, 0x1, RZ ;  /* 0x0000000184847819 */ /* 0x000fc400000006ff */
[----:B------:R-:W-:Y:S02]  /*9a80*/  FMNMX.FTZ R8, R24, R5, !PT ;  /* 0x0000000518087209 */ /* 0x000fe40007810000 */
[----:B------:R-:W-:Y:S02]  /*9a90*/  FMNMX.FTZ R5, R21, R6, !PT ;  /* 0x0000000615057209 */ /* 0x000fe40007810000 */
[----:B------:R-:W-:Y:S01]  /*9aa0*/  IADD3 R131, R3, R132, RZ ;  /* 0x0000008403837210 */ /* 0x000fe20007ffe0ff */
[----:B------:R-:W2:Y:S01]  /*9ab0*/  SHFL.BFLY PT, R7, R8, 0x2, 0x1f ;  /* 0x0c401f0008077f89 */ /* 0x000ea200000e0000 */
[----:B------:R-:W-:-:S05]  /*9ac0*/  FMNMX.FTZ R6, R20, R5, !PT ;  /* 0x0000000514067209 */ /* 0x000fca0007810000 */
[----:B------:R-:W3:Y:S01]  /*9ad0*/  SHFL.BFLY PT, R5, R6, 0x2, 0x1f ;  /* 0x0c401f0006057f89 */ /* 0x000ee200000e0000 */
[----:B--2---:R-:W-:-:S03]  /*9ae0*/  FMNMX.FTZ R7, R8, R7, !PT ;  /* 0x0000000708077209 */ /* 0x004fc60007810000 */
[----:B-1----:R-:W-:Y:S04]  /*9af0*/  LDSM.16.MT88.4 R8, [R132+0x3400] ;  /* 0x003400008408783b */ /* 0x002fe80000004200 */
[----:B------:R-:W1:Y:S01]  /*9b00*/  SHFL.BFLY PT, R2, R7, 0x1, 0x1f ;  /* 0x0c201f0007027f89 */ /* 0x000e6200000e0000 */
[----:B---3--:R-:W-:Y:S02]  /*9b10*/  FMNMX.FTZ R5, R6, R5, !PT ;  /* 0x0000000506057209 */ /* 0x008fe40007810000 */
[----:B-1----:R-:W-:-:S04]  /*9b20*/  FMNMX.FTZ R2, R7, R2, !PT ;  /* 0x0000000207027209 */ /* 0x002fc80007810000 */
[C---:B------:R-:W-:Y:S01]  /*9b30*/  FSETP.NEU.FTZ.AND P0, PT, R2.reuse, -INF , PT ;  /* 0xff8000000200780b */ /* 0x040fe20003f1d000 */
[----:B------:R-:W-:-:S05]  /*9b40*/  FMUL.FTZ R27, R2, c[0x0][0x23c] ;  /* 0x00008f00021b7a20 */ /* 0x000fca0000410000 */
[----:B------:R-:W-:-:S05]  /*9b50*/  FSEL R27, R27, RZ, P0 ;  /* 0x000000ff1b1b7208 */ /* 0x000fca0000000000 */
[--C-:B------:R-:W-:Y:S02]  /*9b60*/  FFMA.FTZ R104, R0, c[0x0][0x23c], -R27.reuse ;  /* 0x00008f0000687a23 */ /* 0x100fe4000001081b */
[----:B------:R-:W1:Y:S01]  /*9b70*/  SHFL.BFLY PT, R0, R5, 0x1, 0x1f ;  /* 0x0c201f0005007f89 */ /* 0x000e6200000e0000 */
[--C-:B------:R-:W-:Y:S02]  /*9b80*/  FFMA.FTZ R67, R72, c[0x0][0x23c], -R27.reuse ;  /* 0x00008f0048437a23 */ /* 0x100fe4000001081b */
[--C-:B------:R-:W-:Y:S01]  /*9b90*/  FFMA.FTZ R15, R74, c[0x0][0x23c], -R27.reuse ;  /* 0x00008f004a0f7a23 */ /* 0x100fe2000001081b */
[----:B------:R-:W-:Y:S01]  /*9ba0*/  MUFU.EX2 R104, R104 ;  /* 0x0000006800687308 */ /* 0x000fe20000000800 */
[----:B------:R-:W2:Y:S01]  /*9bb0*/  LDSM.16.MT88.4 R72, [R132+0x3000] ;  /* 0x003000008448783b */ /* 0x000ea20000004200 */
[--C-:B------:R-:W-:Y:S02]  /*9bc0*/  FFMA.FTZ R103, R68, c[0x0][0x23c], -R27.reuse ;  /* 0x00008f0044677a23 */ /* 0x100fe4000001081b */
[----:B------:R-:W-:-:S02]  /*9bd0*/  FFMA.FTZ R102, R48, c[0x0][0x23c], -R27 ;  /* 0x00008f0030667a23 */ /* 0x000fc4000001081b */
[--C-:B------:R-:W-:Y:S02]  /*9be0*/  FFMA.FTZ R94, R50, c[0x0][0x23c], -R27.reuse ;  /* 0x00008f00325e7a23 */ /* 0x100fe4000001081b */
[----:B------:R-:W3:Y:S01]  /*9bf0*/  MUFU.EX2 R103, R103 ;  /* 0x0000006700677308 */ /* 0x000ee20000000800 */
        /* <DEDUP_REMOVED lines=9> */
[--C-:B------:R-:W-:Y:S01]  /*9c90*/  FFMA.FTZ R30, R30, c[0x0][0x23c], -R27.reuse ;  /* 0x00008f001e1e7a23 */ /* 0x100fe2000001081b */
[C---:B------:R-:W-:Y:S01]  /*9ca0*/  FSETP.NEU.FTZ.AND P0, PT, R0.reuse, -INF , PT ;  /* 0xff8000000000780b */ /* 0x040fe20003f1d000 */
[----:B------:R-:W-:Y:S01]  /*9cb0*/  FMUL.FTZ R22, R0, c[0x0][0x23c] ;  /* 0x00008f0000167a20 */ /* 0x000fe20000410000 */
[----:B------:R-:W1:Y:S01]  /*9cc0*/  MUFU.EX2 R67, R67 ;  /* 0x0000004300437308 */ /* 0x000e620000000800 */
[----:B------:R-:W-:-:S03]  /*9cd0*/  FFMA.FTZ R157, R24, c[0x0][0x23c], -R27 ;  /* 0x00008f00189d7a23 */ /* 0x000fc6000001081b */
[----:B------:R-:W-:-:S04]  /*9ce0*/  FSEL R22, R22, RZ, P0 ;  /* 0x000000ff16167208 */ /* 0x000fc80000000000 */
[----:B------:R-:W-:Y:S01]  /*9cf0*/  MUFU.EX2 R94, R94 ;  /* 0x0000005e005e7308 */ /* 0x000fe20000000800 */
[--C-:B------:R-:W-:Y:S01]  /*9d00*/  FFMA.FTZ R106, R4, c[0x0][0x23c], -R22.reuse ;  /* 0x00008f00046a7a23 */ /* 0x100fe20000010816 */
[----:B---3--:R-:W-:Y:S01]  /*9d10*/  F2FP.PACK_AB R4, R103, R104 ;  /* 0x000000686704723e */ /* 0x008fe200000000ff */
[--C-:B------:R-:W-:Y:S02]  /*9d20*/  FFMA.FTZ R105, R65, c[0x0][0x23c], -R22.reuse ;  /* 0x00008f0041697a23 */ /* 0x100fe40000010816 */
[--C-:B------:R-:W-:Y:S02]  /*9d30*/  FFMA.FTZ R100, R49, c[0x0][0x23c], -R22.reuse ;  /* 0x00008f0031647a23 */ /* 0x100fe40000010816 */
[--C-:B------:R-:W-:Y:S01]  /*9d40*/  FFMA.FTZ R93, R71, c[0x0][0x23c], -R22.reuse ;  /* 0x00008f00475d7a23 */ /* 0x100fe20000010816 */
[----:B------:R-:W-:Y:S01]  /*9d50*/  MUFU.EX2 R106, R106 ;  /* 0x0000006a006a7308 */ /* 0x000fe20000000800 */
        /* <DEDUP_REMOVED lines=9> */
[----:B------:R-:W-:Y:S01]  /*9df0*/  MUFU.EX2 R100, R100 ;  /* 0x0000006400647308 */ /* 0x000fe20000000800 */
[----:B------:R-:W-:-:S02]  /*9e00*/  FFMA.FTZ R66, R110, c[0x0][0x23c], -R27 ;  /* 0x00008f006e427a23 */ /* 0x000fc4000001081b */
[--C-:B------:R-:W-:Y:S02]  /*9e10*/  FFMA.FTZ R63, R95, c[0x0][0x23c], -R22.reuse ;  /* 0x00008f005f3f7a23 */ /* 0x100fe40000010816 */
[--C-:B------:R-:W-:Y:S02]  /*9e20*/  FFMA.FTZ R64, R109, c[0x0][0x23c], -R22.reuse ;  /* 0x00008f006d407a23 */ /* 0x100fe40000010816 */
[--C-:B------:R-:W-:Y:S01]  /*9e30*/  FFMA.FTZ R3, R107, c[0x0][0x23c], -R22.reuse ;  /* 0x00008f006b037a23 */ /* 0x100fe20000010816 */
[----:B------:R-:W3:Y:S01]  /*9e40*/  MUFU.EX2 R93, R93 ;  /* 0x0000005d005d7308 */ /* 0x000ee20000000800 */
[----:B-1----:R-:W-:Y:S01]  /*9e50*/  F2FP.PACK_AB R5, R105, R106 ;  /* 0x0000006a6905723e */ /* 0x002fe200000000ff */
[----:B------:R-:W-:Y:S02]  /*9e60*/  FFMA.FTZ R95, R60, c[0x0][0x23c], -R27 ;  /* 0x00008f003c5f7a23 */ /* 0x000fe4000001081b */
[--C-:B------:R-:W-:Y:S02]  /*9e70*/  FFMA.FTZ R62, R53, c[0x0][0x23c], -R22.reuse ;  /* 0x00008f00353e7a23 */ /* 0x100fe40000010816 */
[----:B------:R-:W-:-:S02]  /*9e80*/  FFMA.FTZ R57, R57, c[0x0][0x23c], -R22 ;  /* 0x00008f0039397a23 */ /* 0x000fc40000010816 */
[----:B------:R-:W1:Y:S01]  /*9e90*/  MUFU.EX2 R41, R41 ;  /* 0x0000002900297308 */ /* 0x000e620000000800 */
[--C-:B------:R-:W-:Y:S02]  /*9ea0*/  FFMA.FTZ R53, R59, c[0x0][0x23c], -R22.reuse ;  /* 0x00008f003b357a23 */ /* 0x100fe40000010816 */
[----:B------:R-:W-:Y:S02]  /*9eb0*/  FFMA.FTZ R60, R61, c[0x0][0x23c], -R22 ;  /* 0x00008f003d3c7a23 */ /* 0x000fe40000010816 */
[--C-:B------:R-:W-:Y:S02]  /*9ec0*/  FFMA.FTZ R61, R44, c[0x0][0x23c], -R27.reuse ;  /* 0x00008f002c3d7a23 */ /* 0x100fe4000001081b */
[--C-:B------:R-:W-:Y:S01]  /*9ed0*/  FFMA.FTZ R44, R42, c[0x0][0x23c], -R27.reuse ;  /* 0x00008f002a2c7a23 */ /* 0x100fe2000001081b */
[----:B---3--:R-:W-:Y:S01]  /*9ee0*/  F2FP.PACK_AB R7, R93, R100 ;  /* 0x000000645d07723e */ /* 0x008fe200000000ff */
[----:B------:R-:W-:Y:S01]  /*9ef0*/  MUFU.EX2 R40, R40 ;  /* 0x0000002800287308 */ /* 0x000fe20000000800 */
[----:B------:R-:W-:-:S02]  /*9f00*/  FFMA.FTZ R42, R54, c[0x0][0x23c], -R27 ;  /* 0x00008f00362a7a23 */ /* 0x000fc4000001081b */
[----:B------:R-:W-:Y:S02]  /*9f10*/  FFMA.FTZ R59, R52, c[0x0][0x23c], -R27 ;  /* 0x00008f00343b7a23 */ /* 0x000fe4000001081b */
[--C-:B------:R-:W-:Y:S01]  /*9f20*/  FFMA.FTZ R54, R39, c[0x0][0x23c], -R22.reuse ;  /* 0x00008f0027367a23 */ /* 0x100fe20000010816 */
[C---:B--2---:R-:W-:Y:S01]  /*9f30*/  HMMA.16816.F32 R68, R4.reuse, R72, RZ ;  /* 0x000000480444723c */ /* 0x044fe200000018ff */
[----:B-1----:R-:W-:Y:S01]  /*9f40*/  F2FP.PACK_AB R80, R41, R94 ;  /* 0x0000005e2950723e */ /* 0x002fe200000000ff */
[----:B------:R-:W1:Y:S01]  /*9f50*/  MUFU.EX2 R15, R15 ;  /* 0x0000000f000f7308 */ /* 0x000e620000000800 */
[--C-:B------:R-:W-:Y:S02]  /*9f60*/  FFMA.FTZ R43, R43, c[0x0][0x23c], -R22.reuse ;  /* 0x00008f002b2b7a23 */ /* 0x100fe40000010816 */
[--C-:B------:R-:W-:Y:S02]  /*9f70*/  FFMA.FTZ R52, R47, c[0x0][0x23c], -R22.reuse ;  /* 0x00008f002f347a23 */ /* 0x100fe40000010816 */
[----:B------:R-:W-:Y:S01]  /*9f80*/  FFMA.FTZ R39, R45, c[0x0][0x23c], -R22 ;  /* 0x00008f002d277a23 */ /* 0x000fe20000010816 */
[----:B------:R-:W-:Y:S01]  /*9f90*/  HMMA.16816.F32 R72, R4, R74, RZ ;  /* 0x0000004a0448723c */ /* 0x000fe200000018ff */
[----:B------:R-:W-:Y:S01]  /*9fa0*/  FADD.FTZ R103, R104, R103 ;  /* 0x0000006768677221 */ /* 0x000fe20000010000 */
[----:B------:R-:W-:Y:S01]  /*9fb0*/  MUFU.EX2 R50, R50 ;  /* 0x0000003200327308 */ /* 0x000fe20000000800 */
[----:B------:R-:W-:-:S02]  /*9fc0*/  FFMA.FTZ R47, R28, c[0x0][0x23c], -R27 ;  /* 0x00008f001c2f7a23 */ /* 0x000fc4000001081b */
[----:B------:R-:W-:Y:S02]  /*9fd0*/  FADD.FTZ R102, R102, R103 ;  /* 0x0000006766667221 */ /* 0x000fe40000010000 */
[--C-:B------:R-:W-:Y:S02]  /*9fe0*/  FFMA.FTZ R28, R26, c[0x0][0x23c], -R27.reuse ;  /* 0x00008f001a1c7a23 */ /* 0x100fe4000001081b */
[--C-:B------:R-:W-:Y:S01]  /*9ff0*/  FFMA.FTZ R45, R38, c[0x0][0x23c], -R27.reuse ;  /* 0x00008f00262d7a23 */ /* 0x100fe2000001081b */
[----:B------:R-:W2:Y:S01]  /*a000*/  MUFU.EX2 R49, R49 ;  /* 0x0000003100317308 */ /* 0x000ea20000000800 */
[----:B-1----:R-:W-:Y:S01]  /*a010*/  F2FP.PACK_AB R82, R15, R40 ;  /* 0x000000280f52723e */ /* 0x002fe200000000ff */
[----:B------:R-:W-:Y:S02]  /*a020*/  FFMA.FTZ R26, R36, c[0x0][0x23c], -R27 ;  /* 0x00008f00241a7a23 */ /* 0x000fe4000001081b */
[----:B------:R-:W-:Y:S02]  /*a030*/  FFMA.FTZ R38, R33, c[0x0][0x23c], -R22 ;  /* 0x00008f0021267a23 */ /* 0x000fe40000010816 */
[----:B------:R-:W-:-:S02]  /*a040*/  FADD.FTZ R67, R67, R102 ;  /* 0x0000006643437221 */ /* 0x000fc40000010000 */
[----:B------:R-:W-:Y:S01]  /*a050*/  MUFU.EX2 R48, R48 ;  /* 0x0000003000307308 */ /* 0x000fe20000000800 */
[--C-:B------:R-:W-:Y:S02]  /*a060*/  FFMA.FTZ R35, R35, c[0x0][0x23c], -R22.reuse ;  /* 0x00008f0023237a23 */ /* 0x100fe40000010816 */
[--C-:B------:R-:W-:Y:S02]  /*a070*/  FFMA.FTZ R36, R37, c[0x0][0x23c], -R22.reuse ;  /* 0x00008f0025247a23 */ /* 0x100fe40000010816 */
[----:B------:R-:W-:Y:S02]  /*a080*/  FFMA.FTZ R33, R13, c[0x0][0x23c], -R22 ;  /* 0x00008f000d217a23 */ /* 0x000fe40000010816 */
[----:B------:R-:W-:Y:S01]  /*a090*/  FADD.FTZ R94, R94, R67 ;  /* 0x000000435e5e7221 */ /* 0x000fe20000010000 */
[----:B------:R-:W1:Y:S01]  /*a0a0*/  MUFU.EX2 R51, R51 ;  /* 0x0000003300337308 */ /* 0x000e620000000800 */
[----:B--2---:R-:W-:Y:S01]  /*a0b0*/  F2FP.PACK_AB R81, R49, R50 ;  /* 0x000000323151723e */ /* 0x004fe200000000ff */
[----:B------:R-:W-:-:S02]  /*a0c0*/  FADD.FTZ R105, R106, R105 ;  /* 0x000000696a697221 */ /* 0x000fc40000010000 */
[----:B------:R-:W-:Y:S02]  /*a0d0*/  FADD.FTZ R41, R41, R94 ;  /* 0x0000005e29297221 */ /* 0x000fe40000010000 */
[----:B------:R-:W-:Y:S02]  /*a0e0*/  FADD.FTZ R100, R100, R105 ;  /* 0x0000006964647221 */ /* 0x000fe40000010000 */
[----:B------:R-:W-:Y:S01]  /*a0f0*/  MUFU.EX2 R108, R108 ;  /* 0x0000006c006c7308 */ /* 0x000fe20000000800 */
[----:B------:R-:W-:Y:S02]  /*a100*/  FADD.FTZ R40, R40, R41 ;  /* 0x0000002928287221 */ /* 0x000fe40000010000 */
[--C-:B------:R-:W-:Y:S02]  /*a110*/  FFMA.FTZ R37, R32, c[0x0][0x23c], -R27.reuse ;  /* 0x00008f0020257a23 */ /* 0x100fe4000001081b */
[----:B------:R-:W-:Y:S02]  /*a120*/  FADD.FTZ R15, R15, R40 ;  /* 0x000000280f0f7221 */ /* 0x000fe40000010000 */
[--C-:B------:R-:W-:Y:S01]  /*a130*/  FFMA.FTZ R41, R14, c[0x0][0x23c], -R27.reuse ;  /* 0x00008f000e297a23 */ /* 0x100fe2000001081b */
[----:B-1----:R-:W-:Y:S01]  /*a140*/  F2FP.PACK_AB R83, R51, R48 ;  /* 0x000000303353723e */ /* 0x002fe200000000ff */
[----:B------:R-:W1:Y:S01]  /*a150*/  MUFU.EX2 R65, R65 ;  /* 0x0000004100417308 */ /* 0x000e620000000800 */
[----:B------:R-:W-:-:S02]  /*a160*/  FFMA.FTZ R32, R12, c[0x0][0x23c], -R27 ;  /* 0x00008f000c207a23 */ /* 0x000fc4000001081b */
[----:B------:R-:W-:Y:S02]  /*a170*/  FADD.FTZ R93, R93, R100 ;  /* 0x000000645d5d7221 */ /* 0x000fe40000010000 */
[--C-:B------:R-:W-:Y:S01]  /*a180*/  FFMA.FTZ R40, R19, c[0x0][0x23c], -R22.reuse ;  /* 0x00008f0013287a23 */ /* 0x100fe20000010816 */
[C---:B------:R-:W-:Y:S01]  /*a190*/  HMMA.16816.F32 R68, R80.reuse, R8, R68 ;  /* 0x000000085044723c */ /* 0x040fe20000001844 */
[----:B------:R-:W-:Y:S01]  /*a1a0*/  FADD.FTZ R50, R50, R93 ;  /* 0x0000005d32327221 */ /* 0x000fe20000010000 */
[----:B------:R-:W-:Y:S01]  /*a1b0*/  MUFU.EX2 R66, R66 ;  /* 0x0000004200427308 */ /* 0x000fe20000000800 */
[----:B------:R-:W-:Y:S02]  /*a1c0*/  FFMA.FTZ R24, R23, c[0x0][0x23c], -R22 ;  /* 0x00008f0017187a23 */ /* 0x000fe40000010816 */
[----:B------:R-:W-:Y:S02]  /*a1d0*/  FADD.FTZ R49, R49, R50 ;  /* 0x0000003231317221 */ /* 0x000fe40000010000 */
[----:B------:R-:W-:Y:S01]  /*a1e0*/  FFMA.FTZ R50, R16, c[0x0][0x23c], -R27 ;  /* 0x00008f0010327a23 */ /* 0x000fe2000001081b */
[----:B------:R-:W-:Y:S01]  /*a1f0*/  HMMA.16816.F32 R72, R80, R10, R72 ;  /* 0x0000000a5048723c */ /* 0x000fe20000001848 */
[----:B------:R-:W2:Y:S01]  /*a200*/  LDSM.16.MT88.4 R8, [R131+0x3000] ;  /* 0x003000008308783b */ /* 0x000ea20000004200 */
[----:B------:R-:W-:Y:S01]  /*a210*/  MUFU.EX2 R55, R55 ;  /* 0x0000003700377308 */ /* 0x000fe20000000800 */
[----:B------:R-:W-:-:S02]  /*a220*/  FADD.FTZ R48, R48, R49 ;  /* 0x0000003130307221 */ /* 0x000fc40000010000 */
[----:B------:R-:W-:Y:S02]  /*a230*/  FFMA.FTZ R49, R18, c[0x0][0x23c], -R27 ;  /* 0x00008f0012317a23 */ /* 0x000fe4000001081b */
[----:B------:R-:W-:Y:S02]  /*a240*/  FADD.FTZ R51, R51, R48 ;  /* 0x0000003033337221 */ /* 0x000fe40000010000 */
[--C-:B------:R-:W-:Y:S01]  /*a250*/  FFMA.FTZ R48, R31, c[0x0][0x23c], -R22.reuse ;  /* 0x00008f001f307a23 */ /* 0x100fe20000010816 */
[----:B------:R-:W-:Y:S01]  /*a260*/  MUFU.EX2 R92, R92 ;  /* 0x0000005c005c7308 */ /* 0x000fe20000000800 */
[--C-:B------:R-:W-:Y:S02]  /*a270*/  FFMA.FTZ R31, R29, c[0x0][0x23c], -R22.reuse ;  /* 0x00008f001d1f7a23 */ /* 0x100fe40000010816 */
[--C-:B------:R-:W-:Y:S02]  /*a280*/  FFMA.FTZ R29, R17, c[0x0][0x23c], -R22.reuse ;  /* 0x00008f00111d7a23 */ /* 0x100fe40000010816 */
[----:B------:R-:W-:Y:S01]  /*a290*/  LDSM.16.MT88.4 R16, [R131+0x4800] ;  /* 0x004800008310783b */ /* 0x000fe20000004200 */
[----:B------:R-:W-:-:S02]  /*a2a0*/  FFMA.FTZ R21, R21, c[0x0][0x23c], -R22 ;  /* 0x00008f0015157a23 */ /* 0x000fc40000010816 */
[----:B------:R-:W3:Y:S01]  /*a2b0*/  MUFU.EX2 R63, R63 ;  /* 0x0000003f003f7308 */ /* 0x000ee20000000800 */
[----:B------:R-:W-:-:S07]  /*a2c0*/  FFMA.FTZ R156, R20, c[0x0][0x23c], -R22 ;  /* 0x00008f00149c7a23 */ /* 0x000fce0000010816 */
[----:B------:R-:W-:Y:S08]  /*a2d0*/  MUFU.EX2 R64, R64 ;  /* 0x0000004000407308 */ /* 0x000ff00000000800 */
[----:B------:R-:W4:Y:S01]  /*a2e0*/  MUFU.EX2 R3, R3 ;  /* 0x0000000300037308 */ /* 0x000f220000000800 */
[C---:B--2---:R-:W-:Y:S07]  /*a2f0*/  HMMA.16816.F32 R76, R4.reuse, R8, RZ ;  /* 0x00000008044c723c */ /* 0x044fee00000018ff */
[----:B------:R-:W-:Y:S01]  /*a300*/  MUFU.EX2 R101, R101 ;  /* 0x0000006500657308 */ /* 0x000fe20000000800 */
[----:B------:R-:W-:Y:S01]  /*a310*/  HMMA.16816.F32 R4, R4, R10, RZ ;  /* 0x0000000a0404723c */ /* 0x000fe200000018ff */
[----:B------:R-:W2:Y:S06]  /*a320*/  LDSM.16.MT88.4 R8, [R131+0x3400] ;  /* 0x003400008308783b */ /* 0x000eac0000004200 */
[----:B------:R-:W5:Y:S08]  /*a330*/  MUFU.EX2 R58, R58 ;  /* 0x0000003a003a7308 */ /* 0x000f700000000800 */
[----:B------:R-:W-:Y:S08]  /*a340*/  MUFU.EX2 R95, R95 ;  /* 0x0000005f005f7308 */ /* 0x000ff00000000800 */
[----:B------:R-:W-:Y:S08]  /*a350*/  MUFU.EX2 R56, R56 ;  /* 0x0000003800387308 */ /* 0x000ff00000000800 */
[----:B------:R-:W-:Y:S08]  /*a360*/  MUFU.EX2 R62, R62 ;  /* 0x0000003e003e7308 */ /* 0x000ff00000000800 */
[----:B------:R-:W1:Y:S01]  /*a370*/  MUFU.EX2 R57, R57 ;  /* 0x0000003900397308 */ /* 0x000e620000000800 */
        /* <DEDUP_REMOVED lines=9> */
[----:B------:R-:W-:Y:S01]  /*a410*/  F2FP.PACK_AB R6, R55, R66 ;  /* 0x000000423706723e */ /* 0x000fe200000000ff */
[----:B------:R-:W-:Y:S01]  /*a420*/  LDSM.16.MT88.4 R12, [R131+0x4400] ;  /* 0x00440000830c783b */ /* 0x000fe20000004200 */
[----:B----4-:R-:W-:Y:S01]  /*a430*/  F2FP.PACK_AB R7, R3, R64 ;  /* 0x000000400307723e */ /* 0x010fe200000000ff */
[----:B------:R-:W-:Y:S02]  /*a440*/  FADD.FTZ R92, R92, R51 ;  /* 0x000000335c5c7221 */ /* 0x000fe40000010000 */
[----:B------:R-:W-:Y:S02]  /*a450*/  FADD.FTZ R65, R65, R108 ;  /* 0x0000006c41417221 */ /* 0x000fe40000010000 */
[----:B------:R-:W1:Y:S01]  /*a460*/  MUFU.EX2 R44, R44 ;  /* 0x0000002c002c7308 */ /* 0x000e620000000800 */
[----:B------:R-:W-:Y:S02]  /*a470*/  FADD.FTZ R63, R63, R92 ;  /* 0x0000005c3f3f7221 */ /* 0x000fe40000010000 */
[----:B------:R-:W-:-:S02]  /*a480*/  FADD.FTZ R66, R66, R65 ;  /* 0x0000004142427221 */ /* 0x000fc40000010000 */
[----:B------:R-:W-:Y:S02]  /*a490*/  FADD.FTZ R64, R64, R63 ;  /* 0x0000003f40407221 */ /* 0x000fe40000010000 */
[----:B------:R-:W-:Y:S01]  /*a4a0*/  FADD.FTZ R66, R55, R66 ;  /* 0x0000004237427221 */ /* 0x000fe20000010000 */
[----:B------:R-:W-:Y:S01]  /*a4b0*/  MUFU.EX2 R59, R59 ;  /* 0x0000003b003b7308 */ /* 0x000fe20000000800 */
[----:B------:R-:W-:Y:S02]  /*a4c0*/  FADD.FTZ R27, R3, R64 ;  /* 0x00000040031b7221 */ /* 0x000fe40000010000 */
[----:B------:R-:W-:-:S05]  /*a4d0*/  FFMA.FTZ R3, R25, c[0x0][0x23c], -R22 ;  /* 0x00008f0019037a23 */ /* 0x000fca0000010816 */
[----:B------:R-:W-:Y:S01]  /*a4e0*/  MUFU.EX2 R42, R42 ;  /* 0x0000002a002a7308 */ /* 0x000fe20000000800 */
[C---:B--2---:R-:W-:Y:S07]  /*a4f0*/  HMMA.16816.F32 R68, R4.reuse, R8, R68 ;  /* 0x000000080444723c */ /* 0x044fee0000001844 */
[----:B------:R-:W-:Y:S01]  /*a500*/  MUFU.EX2 R43, R43 ;  /* 0x0000002b002b7308 */ /* 0x000fe20000000800 */
[C---:B------:R-:W-:Y:S01]  /*a510*/  HMMA.16816.F32 R72, R4.reuse, R10, R72 ;  /* 0x0000000a0448723c */ /* 0x040fe20000001848 */
[----:B------:R-:W2:Y:S06]  /*a520*/  LDSM.16.MT88.4 R8, [R131+0x3800] ;  /* 0x003800008308783b */ /* 0x000eac0000004200 */
[----:B------:R-:W3:Y:S08]  /*a530*/  MUFU.EX2 R54, R54 ;  /* 0x0000003600367308 */ /* 0x000ef00000000800 */
[----:B------:R-:W-:Y:S08]  /*a540*/  MUFU.EX2 R52, R52 ;  /* 0x0000003400347308 */ /* 0x000ff00000000800 */
[----:B------:R-:W4:Y:S08]  /*a550*/  MUFU.EX2 R39, R39 ;  /* 0x0000002700277308 */ /* 0x000f300000000800 */
[----:B------:R-:W-:Y:S08]  /*a560*/  MUFU.EX2 R47, R47 ;  /* 0x0000002f002f7308 */ /* 0x000ff00000000800 */
[----:B------:R-:W1:Y:S01]  /*a570*/  MUFU.EX2 R28, R28 ;  /* 0x0000001c001c7308 */ /* 0x000e620000000800 */
[C---:B--2---:R-:W-:Y:S07]  /*a580*/  HMMA.16816.F32 R76, R4.reuse, R8, R76 ;  /* 0x00000008044c723c */ /* 0x044fee000000184c */
[----:B------:R-:W-:Y:S01]  /*a590*/  MUFU.EX2 R45, R45 ;  /* 0x0000002d002d7308 */ /* 0x000fe20000000800 */
[----:B------:R-:W-:Y:S01]  /*a5a0*/  HMMA.16816.F32 R80, R4, R10, R80 ;  /* 0x0000000a0450723c */ /* 0x000fe20000001850 */
[----:B------:R-:W2:Y:S06]  /*a5b0*/  LDSM.16.MT88.4 R8, [R132+0x3c00] ;  /* 0x003c00008408783b */ /* 0x000eac0000004200 */
[----:B------:R-:W-:Y:S01]  /*a5c0*/  MUFU.EX2 R26, R26 ;  /* 0x0000001a001a7308 */ /* 0x000fe20000000800 */
[----:B-----5:R-:W-:Y:S01]  /*a5d0*/  F2FP.PACK_AB R4, R58, R101 ;  /* 0x000000653a04723e */ /* 0x020fe200000000ff */
[----:B------:R-:W-:Y:S01]  /*a5e0*/  FADD.FTZ R101, R101, R66 ;  /* 0x0000004265657221 */ /* 0x000fe20000010000 */
[----:B------:R-:W-:-:S05]  /*a5f0*/  F2FP.PACK_AB R5, R57, R62 ;  /* 0x0000003e3905723e */ /* 0x000fca00000000ff */
[----:B------:R-:W-:Y:S01]  /*a600*/  MUFU.EX2 R38, R38 ;  /* 0x0000002600267308 */ /* 0x000fe20000000800 */
[----:B------:R-:W-:Y:S01]  /*a610*/  F2FP.PACK_AB R6, R56, R95 ;  /* 0x0000005f3806723e */ /* 0x000fe200000000ff */
[----:B------:R-:W-:Y:S01]  /*a620*/  FADD.FTZ R58, R58, R101 ;  /* 0x000000653a3a7221 */ /* 0x000fe20000010000 */
[----:B------:R-:W-:-:S03]  /*a630*/  F2FP.PACK_AB R7, R60, R53 ;  /* 0x000000353c07723e */ /* 0x000fc600000000ff */
[----:B------:R-:W-:Y:S02]  /*a640*/  FADD.FTZ R95, R95, R58 ;  /* 0x0000003a5f5f7221 */ /* 0x000fe40000010000 */
[----:B------:R-:W5:Y:S02]  /*a650*/  MUFU.EX2 R35, R35 ;  /* 0x0000002300237308 */ /* 0x000f640000000800 */
[----:B------:R-:W-:-:S06]  /*a660*/  FADD.FTZ R56, R56, R95 ;  /* 0x0000005f38387221 */ /* 0x000fcc0000010000 */
[----:B------:R-:W-:Y:S08]  /*a670*/  MUFU.EX2 R36, R36 ;  /* 0x0000002400247308 */ /* 0x000ff00000000800 */
[----:B------:R-:W1:Y:S01]  /*a680*/  MUFU.EX2 R33, R33 ;  /* 0x0000002100217308 */ /* 0x000e620000000800 */
[C---:B--2---:R-:W-:Y:S07]  /*a690*/  HMMA.16816.F32 R68, R4.reuse, R8, R68 ;  /* 0x000000080444723c */ /* 0x044fee0000001844 */
[----:B------:R-:W-:Y:S01]  /*a6a0*/  MUFU.EX2 R34, R34 ;  /* 0x0000002200227308 */ /* 0x000fe20000000800 */
[C---:B------:R-:W-:Y:S01]  /*a6b0*/  HMMA.16816.F32 R72, R4.reuse, R10, R72 ;  /* 0x0000000a0448723c */ /* 0x040fe20000001848 */
[----:B------:R-:W2:Y:S06]  /*a6c0*/  LDSM.16.MT88.4 R8, [R131+0x3c00] ;  /* 0x003c00008308783b */ /* 0x000eac0000004200 */
[----:B------:R-:W1:Y:S08]  /*a6d0*/  MUFU.EX2 R37, R37 ;  /* 0x0000002500257308 */ /* 0x000e700000000800 */
        /* <DEDUP_REMOVED lines=27> */
[----:B------:R-:W1:Y:S01]  /*a890*/  MUFU.EX2 R156, R156 ;  /* 0x0000009c009c7308 */ /* 0x000e620000000800 */
[C---:B--2---:R-:W-:Y:S08]  /*a8a0*/  HMMA.16816.F32 R76, R4.reuse, R8, R76 ;  /* 0x00000008044c723c */ /* 0x044ff0000000184c */
[----:B------:R-:W-:Y:S01]  /*a8b0*/  HMMA.16816.F32 R80, R4, R10, R80 ;  /* 0x0000000a0450723c */ /* 0x000fe20000001850 */
[----:B------:R-:W2:Y:S06]  /*a8c0*/  LDSM.16.MT88.4 R8, [R132+0x4400] ;  /* 0x004400008408783b */ /* 0x000eac0000004200 */
[----:B------:R-:W-:Y:S01]  /*a8d0*/  F2FP.PACK_AB R4, R28, R47 ;  /* 0x0000002f1c04723e */ /* 0x000fe200000000ff */
[----:B------:R-:W-:Y:S01]  /*a8e0*/  FADD.FTZ R47, R47, R42 ;  /* 0x0000002a2f2f7221 */ /* 0x000fe20000010000 */
[----:B-----5:R-:W-:-:S02]  /*a8f0*/  F2FP.PACK_AB R5, R35, R38 ;  /* 0x000000262305723e */ /* 0x020fc400000000ff */
[----:B------:R-:W-:Y:S01]  /*a900*/  F2FP.PACK_AB R6, R26, R45 ;  /* 0x0000002d1a06723e */ /* 0x000fe200000000ff */
[----:B------:R-:W-:Y:S01]  /*a910*/  FADD.FTZ R28, R28, R47 ;  /* 0x0000002f1c1c7221 */ /* 0x000fe20000010000 */
[----:B------:R-:W-:-:S03]  /*a920*/  F2FP.PACK_AB R7, R33, R36 ;  /* 0x000000242107723e */ /* 0x000fc600000000ff */
[----:B------:R-:W-:-:S04]  /*a930*/  FADD.FTZ R45, R45, R28 ;  /* 0x0000001c2d2d7221 */ /* 0x000fc80000010000 */
[----:B------:R-:W-:Y:S01]  /*a940*/  HMMA.16816.F32 R76, R4, R12, R76 ;  /* 0x0000000c044c723c */ /* 0x000fe2000000184c */
[----:B------:R-:W-:-:S07]  /*a950*/  FADD.FTZ R45, R26, R45 ;  /* 0x0000002d1a2d7221 */ /* 0x000fce0000010000 */
[C---:B------:R-:W-:Y:S01]  /*a960*/  HMMA.16816.F32 R80, R4.reuse, R14, R80 ;  /* 0x0000000e0450723c */ /* 0x040fe20000001850 */
[----:B------:R-:W-:Y:S07]  /*a970*/  LDSM.16.MT88.4 R12, [R132+0x4c00] ;  /* 0x004c0000840c783b */ /* 0x000fee0000004200 */
[C---:B--2---:R-:W-:Y:S08]  /*a980*/  HMMA.16816.F32 R68, R4.reuse, R8, R68 ;  /* 0x000000080444723c */ /* 0x044ff00000001844 */
[----:B------:R-:W-:Y:S01]  /*a990*/  HMMA.16816.F32 R72, R4, R10, R72 ;  /* 0x0000000a0448723c */ /* 0x000fe20000001848 */
[----:B------:R-:W2:Y:S06]  /*a9a0*/  LDSM.16.MT88.4 R8, [R132+0x4800] ;  /* 0x004800008408783b */ /* 0x000eac0000004200 */
[----:B------:R-:W-:Y:S01]  /*a9b0*/  F2FP.PACK_AB R4, R37, R34 ;  /* 0x000000222504723e */ /* 0x000fe200000000ff */
[----:B------:R-:W-:Y:S01]  /*a9c0*/  FADD.FTZ R34, R34, R45 ;  /* 0x0000002d22227221 */ /* 0x000fe20000010000 */
[----:B------:R-:W-:-:S02]  /*a9d0*/  F2FP.PACK_AB R5, R31, R48 ;  /* 0x000000301f05723e */ /* 0x000fc400000000ff */
[----:B------:R-:W-:Y:S01]  /*a9e0*/  F2FP.PACK_AB R6, R41, R30 ;  /* 0x0000001e2906723e */ /* 0x000fe200000000ff */
[----:B------:R-:W-:Y:S01]  /*a9f0*/  FADD.FTZ R37, R37, R34 ;  /* 0x0000002225257221 */ /* 0x000fe20000010000 */
[----:B------:R-:W-:-:S03]  /*aa00*/  F2FP.PACK_AB R7, R29, R40 ;  /* 0x000000281d07723e */ /* 0x000fc600000000ff */
[----:B------:R-:W-:-:S04]  /*aa10*/  FADD.FTZ R30, R30, R37 ;  /* 0x000000251e1e7221 */ /* 0x000fc80000010000 */
[----:B------:R-:W-:Y:S01]  /*aa20*/  HMMA.16816.F32 R76, R4, R16, R76 ;  /* 0x00000010044c723c */ /* 0x000fe2000000184c */
[----:B------:R-:W-:-:S07]  /*aa30*/  FADD.FTZ R41, R41, R30 ;  /* 0x0000001e29297221 */ /* 0x000fce0000010000 */
[C---:B------:R-:W-:Y:S08]  /*aa40*/  HMMA.16816.F32 R80, R4.reuse, R18, R80 ;  /* 0x000000120450723c */ /* 0x040ff00000001850 */
[C---:B--2---:R-:W-:Y:S07]  /*aa50*/  HMMA.16816.F32 R68, R4.reuse, R8, R68 ;  /* 0x000000080444723c */ /* 0x044fee0000001844 */
[----:B------:R-:W-:Y:S01]  /*aa60*/  FADD.FTZ R8, R62, R27 ;  /* 0x0000001b3e087221 */ /* 0x000fe20000010000 */
[----:B------:R-:W-:Y:S03]  /*aa70*/  HMMA.16816.F32 R72, R4, R10, R72 ;  /* 0x0000000a0448723c */ /* 0x000fe60000001848 */
[----:B------:R-:W-:-:S04]  /*aa80*/  FADD.FTZ R8, R57, R8 ;  /* 0x0000000839087221 */ /* 0x000fc80000010000 */
[----:B------:R-:W-:Y:S01]  /*aa90*/  FADD.FTZ R53, R53, R8 ;  /* 0x0000000835357221 */ /* 0x000fe20000010000 */
[----:B-1----:R-:W-:Y:S01]  /*aaa0*/  F2FP.PACK_AB R4, R49, R32 ;  /* 0x000000203104723e */ /* 0x002fe200000000ff */
[----:B------:R-:W1:Y:S01]  /*aab0*/  LDSM.16.MT88.4 R8, [R131+0x4c00] ;  /* 0x004c00008308783b */ /* 0x000e620000004200 */
[----:B---3--:R-:W-:Y:S01]  /*aac0*/  F2FP.PACK_AB R5, R24, R3 ;  /* 0x000000031805723e */ /* 0x008fe200000000ff */
[----:B------:R-:W-:Y:S01]  /*aad0*/  FADD.FTZ R60, R60, R53 ;  /* 0x000000353c3c7221 */ /* 0x000fe20000010000 */
[----:B----4-:R-:W-:Y:S01]  /*aae0*/  F2FP.PACK_AB R6, R157, R50 ;  /* 0x000000329d06723e */ /* 0x010fe200000000ff */
        /* <DEDUP_REMOVED lines=89> */
.L_x_4085:
[----:B------:R-:W-:-:S05]  /*b080*/  IMAD.MOV.U32 R4, RZ, RZ, c[0x0][0x1a0] ;  /* 0x00006800ff047624 */ /* 0x000fca00078e00ff */
[----:B------:R-:W-:-:S04]  /*b090*/  LEA R4, -R4, RZ, 0x7 ;  /* 0x000000ff04047211 */ /* 0x000fc800078e39ff */
[----:B------:R-:W-:Y:S02]  /*b0a0*/  SHF.R.S32.HI R9, RZ, 0x1f, R4 ;  /* 0x0000001fff097819 */ /* 0x000fe40000011404 */
.L_x_4086:
[----:B------:R-:W-:Y:S02]  /*b0b0*/  ISETP.GE.AND P0, PT, R84, c[0x0][0x220], PT ;  /* 0x0000880054007a0c */ /* 0x000fe40003f06270 */
        /* <DEDUP_REMOVED lines=26> */
[----:B------:R-:W-:-:S02]  /*b260*/  @!P0 LEA R6, P3, R11, c[0x0][0x170], 0x1 ;  /* 0x00005c000b068a11 */ /* 0x000fc400078608ff */
[----:B------:R-:W-:Y:S01]  /*b270*/  @!P0 IADD3.X R8, R9, R13, R8, P1, !PT ;  /* 0x0000000d09088210 */ /* 0x000fe20000ffe408 */
[----:B------:R-:W-:Y:S01]  /*b280*/  @!PT LDS RZ, [RZ] ;  /* 0x00000000fffff984 */ /* 0x000fe20000000800 */
[----:B------:R-:W-:Y:S01]  /*b290*/  @!PT LDS RZ, [RZ] ;  /* 0x00000000fffff984 */ /* 0x000fe20000000800 */
[----:B------:R-:W-:Y:S01]  /*b2a0*/  @!PT LDS RZ, [RZ] ;  /* 0x00000000fffff984 */ /* 0x000fe20000000800 */
[----:B------:R2:W-:Y:S01]  /*b2b0*/  @!P0 LDGSTS.E.BYPASS.LTC128B.128 [R146+0x3800], [R14.64] ;  /* 0x038000000e928fae */ /* 0x0005e2000b901d46 */
[----:B------:R-:W-:Y:S02]  /*b2c0*/  @!P0 LEA R4, P1, R3, c[0x0][0x170], 0x1 ;  /* 0x00005c0003048a11 */ /* 0x000fe400078208ff */
        /* <DEDUP_REMOVED lines=19> */
[----:B------:R-:W1:Y:S04]  /*b400*/  LDSM.16.M88.4 R8, [R130] ;  /* 0x000000008208783b */ /* 0x000e680000000200 */
[----:B---3--:R-:W3:Y:S04]  /*b410*/  LDSM.16.M88.4 R4, [R128] ;  /* 0x000000008004783b */ /* 0x008ee80000000200 */
[----:B------:R-:W1:Y:S04]  /*b420*/  LDSM.16.M88.4 R20, [R134+0x2000] ;  /* 0x002000008614783b */ /* 0x000e680000000200 */
[----:B------:R-:W3:Y:S01]  /*b430*/  LDSM.16.M88.4 R16, [R129] ;  /* 0x000000008110783b */ /* 0x000ee20000000200 */
[C---:B----4-:R-:W-:Y:S03]  /*b440*/  HMMA.16816.F32 R56, R60.reuse, R52, RZ ;  /* 0x000000343c38723c */ /* 0x050fe600000018ff */
[----:B--2---:R-:W2:Y:S04]  /*b450*/  LDSM.16.M88.4 R12, [R134+0x2400] ;  /* 0x00240000860c783b */ /* 0x004ea80000000200 */
[----:B------:R-:W4:Y:S01]  /*b460*/  LDSM.16.M88.4 R64, [R91] ;  /* 0x000000005b40783b */ /* 0x000f220000000200 */
[C---:B-----5:R-:W-:Y:S03]  /*b470*/  HMMA.16816.F32 R48, R60.reuse, R44, RZ ;  /* 0x0000002c3c30723c */ /* 0x060fe600000018ff */
[----:B------:R-:W-:Y:S04]  /*b480*/  LDSM.16.M88.4 R92, [R134+0x2c00] ;  /* 0x002c0000865c783b */ /* 0x000fe80000000200 */
[----:B------:R-:W5:Y:S01]  /*b490*/  S2R R3, SR_TID.X ;  /* 0x0000000000037919 */ /* 0x000f620000002100 */
[C---:B------:R-:W-:Y:S03]  /*b4a0*/  HMMA.16816.F32 R52, R60.reuse, R54, RZ ;  /* 0x000000363c34723c */ /* 0x040fe600000018ff */
[----:B------:R-:W0:Y:S05]  /*b4b0*/  LDGDEPBAR ;  /* 0x00000000000079af */ /* 0x000e2a0000000000 */
[C---:B------:R-:W-:Y:S08]  /*b4c0*/  HMMA.16816.F32 R44, R60.reuse, R46, RZ ;  /* 0x0000002e3c2c723c */ /* 0x040ff000000018ff */
[----:B-1----:R-:W-:Y:S01]  /*b4d0*/  HMMA.16816.F32 R32, R60, R28, RZ ;  /* 0x0000001c3c20723c */ /* 0x002fe200000018ff */
[----:B-----5:R-:W-:-:S07]  /*b4e0*/  IMAD.SHL.U32 R3, R3, 0x2, RZ ;  /* 0x0000000203037824 */ /* 0x020fce00078e00ff */
[C---:B------:R-:W-:Y:S08]  /*b4f0*/  HMMA.16816.F32 R28, R60.reuse, R30, RZ ;  /* 0x0000001e3c1c723c */ /* 0x040ff000000018ff */
[C---:B------:R-:W-:Y:S08]  /*b500*/  HMMA.16816.F32 R40, R60.reuse, R36, RZ ;  /* 0x000000243c28723c */ /* 0x040ff000000018ff */
[----:B------:R-:W-:Y:S08]  /*b510*/  HMMA.16816.F32 R36, R60, R38, RZ ;  /* 0x000000263c24723c */ /* 0x000ff000000018ff */
[C---:B------:R-:W-:Y:S08]  /*b520*/  HMMA.16816.F32 R56, R96.reuse, R24, R56 ;  /* 0x000000186038723c */ /* 0x040ff00000001838 */
[C---:B------:R-:W-:Y:S08]  /*b530*/  HMMA.16816.F32 R52, R96.reuse, R26, R52 ;  /* 0x0000001a6034723c */ /* 0x040ff00000001834 */
[C---:B------:R-:W-:Y:S08]  /*b540*/  HMMA.16816.F32 R48, R96.reuse, R8, R48 ;  /* 0x000000086030723c */ /* 0x040ff00000001830 */
[----:B------:R-:W-:Y:S01]  /*b550*/  HMMA.16816.F32 R44, R96, R10, R44 ;  /* 0x0000000a602c723c */ /* 0x000fe2000000182c */
[----:B------:R-:W1:Y:S01]  /*b560*/  LDSM.16.M88.4 R8, [R90] ;  /* 0x000000005a08783b */ /* 0x000e620000000200 */
[----:B------:R-:W-:-:S02]  /*b570*/  FMUL.FTZ R56, R56, c[0x0][0x2ec] ;  /* 0x0000bb0038387a20 */ /* 0x000fc40000410000 */
[----:B------:R-:W-:Y:S02]  /*b580*/  FMUL.FTZ R58, R58, c[0x0][0x2ec] ;  /* 0x0000bb003a3a7a20 */ /* 0x000fe40000410000 */
[----:B------:R5:W1:Y:S01]  /*b590*/  MUFU.TANH R112, R56 ;  /* 0x0000003800707308 */ /* 0x000a620000002400 */
[----:B------:R-:W-:Y:S01]  /*b5a0*/  FMUL.FTZ R59, R59, c[0x0][0x2ec] ;  /* 0x0000bb003b3b7a20 */ /* 0x000fe20000410000 */
[C---:B---3--:R-:W-:Y:S01]  /*b5b0*/  HMMA.16816.F32 R32, R96.reuse, R4, R32 ;  /* 0x000000046020723c */ /* 0x048fe20000001820 */
[----:B------:R-:W-:Y:S02]  /*b5c0*/  FMUL.FTZ R52, R52, c[0x0][0x2ec] ;  /* 0x0000bb0034347a20 */ /* 0x000fe40000410000 */
[----:B------:R-:W-:Y:S02]  /*b5d0*/  FMUL.FTZ R57, R57, c[0x0][0x2ec] ;  /* 0x0000bb0039397a20 */ /* 0x000fe40000410000 */
[----:B------:R-:W-:Y:S01]  /*b5e0*/  FMUL.FTZ R53, R53, c[0x0][0x2ec] ;  /* 0x0000bb0035357a20 */ /* 0x000fe20000410000 */
[----:B------:R-:W3:Y:S01]  /*b5f0*/  MUFU.TANH R111, R58 ;  /* 0x0000003a006f7308 */ /* 0x000ee20000002400 */
[----:B------:R-:W-:Y:S01]  /*b600*/  FMUL.FTZ R54, R54, c[0x0][0x2ec] ;  /* 0x0000bb0036367a20 */ /* 0x000fe20000410000 */
[----:B------:R-:W-:Y:S01]  /*b610*/  HMMA.16816.F32 R28, R96, R6, R28 ;  /* 0x00000006601c723c */ /* 0x000fe2000000181c */
[----:B------:R-:W1:Y:S01]  /*b620*/  LDSM.16.M88.4 R4, [R134+0x2800] ;  /* 0x002800008604783b */ /* 0x000e620000000200 */
[----:B------:R-:W-:-:S02]  /*b630*/  FMUL.FTZ R50, R50, c[0x0][0x2ec] ;  /* 0x0000bb0032327a20 */ /* 0x000fc40000410000 */
[----:B------:R-:W-:Y:S02]  /*b640*/  FMUL.FTZ R55, R55, c[0x0][0x2ec] ;  /* 0x0000bb0037377a20 */ /* 0x000fe40000410000 */
[----:B------:R-:W1:Y:S01]  /*b650*/  MUFU.TANH R109, R59 ;  /* 0x0000003b006d7308 */ /* 0x000e620000002400 */
[----:B------:R-:W-:Y:S01]  /*b660*/  FMUL.FTZ R48, R48, c[0x0][0x2ec] ;  /* 0x0000bb0030307a20 */ /* 0x000fe20000410000 */
[C---:B------:R-:W-:Y:S01]  /*b670*/  HMMA.16816.F32 R24, R60.reuse, R20, RZ ;  /* 0x000000143c18723c */ /* 0x040fe200000018ff */
[----:B------:R-:W-:Y:S02]  /*b680*/  FMUL.FTZ R49, R49, c[0x0][0x2ec] ;  /* 0x0000bb0031317a20 */ /* 0x000fe40000410000 */
[----:B------:R-:W-:Y:S02]  /*b690*/  FMUL.FTZ R51, R51, c[0x0][0x2ec] ;  /* 0x0000bb0033337a20 */ /* 0x000fe40000410000 */
[----:B------:R-:W-:Y:S01]  /*b6a0*/  FMUL.FTZ R44, R44, c[0x0][0x2ec] ;  /* 0x0000bb002c2c7a20 */ /* 0x000fe20000410000 */
[----:B------:R-:W1:Y:S01]  /*b6b0*/  MUFU.TANH R100, R52 ;  /* 0x0000003400647308 */ /* 0x000e620000002400 */
[----:B------:R-:W-:Y:S01]  /*b6c0*/  FMUL.FTZ R45, R45, c[0x0][0x2ec] ;  /* 0x0000bb002d2d7a20 */ /* 0x000fe20000410000 */
[----:B------:R-:W-:Y:S01]  /*b6d0*/  HMMA.16816.F32 R20, R60, R22, RZ ;  /* 0x000000163c14723c */ /* 0x000fe200000018ff */
[----:B------:R-:W-:-:S02]  /*b6e0*/  FMUL.FTZ R32, R32, c[0x0][0x2ec] ;  /* 0x0000bb0020207a20 */ /* 0x000fc40000410000 */
[----:B------:R-:W-:Y:S02]  /*b6f0*/  FMUL.FTZ R46, R46, c[0x0][0x2ec] ;  /* 0x0000bb002e2e7a20 */ /* 0x000fe40000410000 */
[----:B------:R-:W-:Y:S01]  /*b700*/  FMUL.FTZ R47, R47, c[0x0][0x2ec] ;  /* 0x0000bb002f2f7a20 */ /* 0x000fe20000410000 */
[----:B------:R-:W1:Y:S01]  /*b710*/  MUFU.TANH R110, R57 ;  /* 0x00000039006e7308 */ /* 0x000e620000002400 */
[----:B------:R-:W-:Y:S01]  /*b720*/  FMUL.FTZ R34, R34, c[0x0][0x2ec] ;  /* 0x0000bb0022227a20 */ /* 0x000fe20000410000 */
[C---:B------:R-:W-:Y:S01]  /*b730*/  HMMA.16816.F32 R40, R96.reuse, R16, R40 ;  /* 0x000000106028723c */ /* 0x040fe20000001828 */
[----:B-----5:R-:W-:Y:S01]  /*b740*/  FMUL.FTZ R56, R28, c[0x0][0x2ec] ;  /* 0x0000bb001c387a20 */ /* 0x020fe20000410000 */
[----:B------:R-:W-:Y:S01]  /*b750*/  LOP3.LUT R28, R3, 0x6, RZ, 0xc0, !PT ;  /* 0x00000006031c7812 */ /* 0x000fe200078ec0ff */
[----:B------:R-:W-:Y:S02]  /*b760*/  IMAD.SHL.U32 R3, R150, 0x80, RZ ;  /* 0x0000008096037824 */ /* 0x000fe400078e00ff */
[----:B------:R-:W-:Y:S01]  /*b770*/  FMUL.FTZ R35, R35, c[0x0][0x2ec] ;  /* 0x0000bb0023237a20 */ /* 0x000fe20000410000 */
[----:B------:R-:W-:Y:S01]  /*b780*/  MUFU.TANH R102, R53 ;  /* 0x0000003500667308 */ /* 0x000fe20000002400 */
[----:B------:R-:W-:Y:S01]  /*b790*/  FMUL.FTZ R33, R33, c[0x0][0x2ec] ;  /* 0x0000bb0021217a20 */ /* 0x000fe20000410000 */
[----:B------:R-:W-:Y:S01]  /*b7a0*/  HMMA.16816.F32 R36, R96, R18, R36 ;  /* 0x000000126024723c */ /* 0x000fe20000001824 */
[----:B------:R-:W-:-:S02]  /*b7b0*/  FMUL.FTZ R29, R29, c[0x0][0x2ec] ;  /* 0x0000bb001d1d7a20 */ /* 0x000fc40000410000 */
[----:B------:R-:W-:Y:S02]  /*b7c0*/  FMUL.FTZ R30, R30, c[0x0][0x2ec] ;  /* 0x0000bb001e1e7a20 */ /* 0x000fe40000410000 */
[----:B------:R-:W-:Y:S01]  /*b7d0*/  FMUL.FTZ R31, R31, c[0x0][0x2ec] ;  /* 0x0000bb001f1f7a20 */ /* 0x000fe20000410000 */
[----:B------:R-:W5:Y:S02]  /*b7e0*/  MUFU.TANH R107, R54 ;  /* 0x00000036006b7308 */ /* 0x000f640000002400 */
[C---:B--2---:R-:W-:Y:S06]  /*b7f0*/  HMMA.16816.F32 R16, R60.reuse, R12, RZ ;  /* 0x0000000c3c10723c */ /* 0x044fec00000018ff */
[----:B------:R-:W2:Y:S02]  /*b800*/  MUFU.TANH R101, R55 ;  /* 0x0000003700657308 */ /* 0x000ea40000002400 */
[----:B------:R-:W-:Y:S01]  /*b810*/  HMMA.16816.F32 R12, R60, R14, RZ ;  /* 0x0000000e3c0c723c */ /* 0x000fe200000018ff */
[----:B------:R-:W-:-:S02]  /*b820*/  FMUL.FTZ R40, R40, c[0x0][0x2ec] ;  /* 0x0000bb0028287a20 */ /* 0x000fc40000410000 */
[----:B------:R-:W-:Y:S02]  /*b830*/  FMUL.FTZ R41, R41, c[0x0][0x2ec] ;  /* 0x0000bb0029297a20 */ /* 0x000fe40000410000 */
[----:B------:R-:W-:Y:S01]  /*b840*/  FMUL.FTZ R42, R42, c[0x0][0x2ec] ;  /* 0x0000bb002a2a7a20 */ /* 0x000fe20000410000 */
[----:B------:R-:W1:Y:S01]  /*b850*/  MUFU.TANH R104, R48 ;  /* 0x0000003000687308 */ /* 0x000e620000002400 */
[----:B------:R-:W-:Y:S01]  /*b860*/  FMUL.FTZ R43, R43, c[0x0][0x2ec] ;  /* 0x0000bb002b2b7a20 */ /* 0x000fe20000410000 */
[----:B----4-:R-:W-:Y:S01]  /*b870*/  HMMA.16816.F32 R24, R96, R64, R24 ;  /* 0x000000406018723c */ /* 0x010fe20000001818 */
[----:B------:R-:W-:-:S05]  /*b880*/  FMUL.FTZ R39, R39, c[0x0][0x2ec] ;  /* 0x0000bb0027277a20 */ /* 0x000fca0000410000 */
[----:B------:R4:W-:Y:S02]  /*b890*/  MUFU.TANH R108, R49 ;  /* 0x00000031006c7308 */ /* 0x0009e40000002400 */
[C---:B------:R-:W-:Y:S01]  /*b8a0*/  HMMA.16816.F32 R20, R96.reuse, R66, R20 ;  /* 0x000000426014723c */ /* 0x040fe20000001814 */
[----:B------:R-:W2:Y:S05]  /*b8b0*/  LDSM.16.M88.4 R64, [R88] ;  /* 0x000000005840783b */ /* 0x000eaa0000000200 */
[----:B------:R3:W-:Y:S02]  /*b8c0*/  MUFU.TANH R52, R32 ;  /* 0x0000002000347308 */ /* 0x0007e40000002400 */
[C---:B-1----:R-:W-:Y:S06]  /*b8d0*/  HMMA.16816.F32 R16, R96.reuse, R8, R16 ;  /* 0x000000086010723c */ /* 0x042fec0000001810 */
[----:B------:R-:W-:Y:S02]  /*b8e0*/  MUFU.TANH R105, R51 ;  /* 0x0000003300697308 */ /* 0x000fe40000002400 */
[----:B------:R-:W-:Y:S01]  /*b8f0*/  HMMA.16816.F32 R12, R96, R10, R12 ;  /* 0x0000000a600c723c */ /* 0x000fe2000000180c */
[----:B----4-:R-:W-:Y:S01]  /*b900*/  FMUL.FTZ R49, R26, c[0x0][0x2ec] ;  /* 0x0000bb001a317a20 */ /* 0x010fe20000410000 */
[----:B------:R-:W-:Y:S01]  /*b910*/  LOP3.LUT R26, R3, 0x9, R28, 0xfe, !PT ;  /* 0x00000009031a7812 */ /* 0x000fe200078efe1c */
[----:B------:R-:W-:-:S03]  /*b920*/  FMUL.FTZ R25, R25, c[0x0][0x2ec] ;  /* 0x0000bb0019197a20 */ /* 0x000fc60000410000 */
[----:B------:R-:W-:Y:S02]  /*b930*/  MUFU.TANH R106, R45 ;  /* 0x0000002d006a7308 */ /* 0x000fe40000002400 */
[C---:B------:R-:W-:Y:S01]  /*b940*/  HMMA.16816.F32 R8, R60.reuse, R4, RZ ;  /* 0x000000043c08723c */ /* 0x040fe200000018ff */
[----:B---3--:R-:W-:Y:S01]  /*b950*/  FMUL.FTZ R32, R20, c[0x0][0x2ec] ;  /* 0x0000bb0014207a20 */ /* 0x008fe20000410000 */
[----:B------:R-:W-:Y:S01]  /*b960*/  LOP3.LUT R20, R3, 0x10, R28, 0xfe, !PT ;  /* 0x0000001003147812 */ /* 0x000fe200078efe1c */
[----:B------:R-:W-:Y:S02]  /*b970*/  FMUL.FTZ R21, R21, c[0x0][0x2ec] ;  /* 0x0000bb0015157a20 */ /* 0x000fe40000410000 */
[----:B------:R-:W-:Y:S01]  /*b980*/  FMUL.FTZ R22, R22, c[0x0][0x2ec] ;  /* 0x0000bb0016167a20 */ /* 0x000fe20000410000 */
[----:B------:R-:W-:Y:S01]  /*b990*/  MUFU.TANH R103, R46 ;  /* 0x0000002e00677308 */ /* 0x000fe20000002400 */
[----:B------:R-:W-:Y:S01]  /*b9a0*/  FMUL.FTZ R23, R23, c[0x0][0x2ec] ;  /* 0x0000bb0017177a20 */ /* 0x000fe20000410000 */
[----:B------:R-:W-:Y:S01]  /*b9b0*/  HMMA.16816.F32 R4, R60, R6, RZ ;  /* 0x000000063c04723c */ /* 0x000fe200000018ff */
[----:B------:R-:W-:-:S02]  /*b9c0*/  FMUL.FTZ R16, R16, c[0x0][0x2ec] ;  /* 0x0000bb0010107a20 */ /* 0x000fc40000410000 */
[----:B------:R-:W-:-:S03]  /*b9d0*/  FMUL.FTZ R19, R19, c[0x0][0x2ec] ;  /* 0x0000bb0013137a20 */ /* 0x000fc60000410000 */
[----:B------:R1:W-:Y:S02]  /*b9e0*/  MUFU.TANH R59, R43 ;  /* 0x0000002b003b7308 */ /* 0x0003e40000002400 */
[----:B------:R-:W-:-:S06]  /*b9f0*/  FMUL.FTZ R15, R15, c[0x0][0x2ec] ;  /* 0x0000bb000f0f7a20 */ /* 0x000fcc0000410000 */
[----:B------:R-:W-:Y:S02]  /*ba00*/  MUFU.TANH R57, R34 ;  /* 0x0000002200397308 */ /* 0x000fe40000002400 */
[C---:B--2---:R-:W-:Y:S06]  /*ba10*/  HMMA.16816.F32 R8, R96.reuse, R64, R8 ;  /* 0x000000406008723c */ /* 0x044fec0000001808 */
[----:B------:R-:W-:Y:S01]  /*ba20*/  MUFU.TANH R51, R35 ;  /* 0x0000002300337308 */ /* 0x000fe20000002400 */
[----:B-1----:R-:W-:Y:S01]  /*ba30*/  FMUL.FTZ R43, R14, c[0x0][0x2ec] ;  /* 0x0000bb000e2b7a20 */ /* 0x002fe20000410000 */
[----:B------:R-:W-:Y:S01]  /*ba40*/  HMMA.16816.F32 R4, R96, R66, R4 ;  /* 0x000000426004723c */ /* 0x000fe20000001804 */
[----:B------:R-:W-:-:S05]  /*ba50*/  LOP3.LUT R14, R3, 0x38, R28, 0xfe, !PT ;  /* 0x00000038030e7812 */ /* 0x000fca00078efe1c */
[----:B------:R-:W-:Y:S02]  /*ba60*/  MUFU.TANH R56, R56 ;  /* 0x0000003800387308 */ /* 0x000fe40000002400 */
[C---:B------:R-:W-:Y:S06]  /*ba70*/  HMMA.16816.F32 R64, R60.reuse, R92, RZ ;  /* 0x0000005c3c40723c */ /* 0x040fec00000018ff */
[----:B------:R-:W-:Y:S02]  /*ba80*/  MUFU.TANH R54, R33 ;  /* 0x0000002100367308 */ /* 0x000fe40000002400 */
[----:B------:R-:W-:Y:S01]  /*ba90*/  HMMA.16816.F32 R60, R60, R94, RZ ;  /* 0x0000005e3c3c723c */ /* 0x000fe200000018ff */
[----:B------:R-:W1:Y:S01]  /*baa0*/  LDSM.16.M88.4 R92, [R86] ;  /* 0x00000000565c783b */ /* 0x000e620000000200 */
[----:B------:R-:W-:Y:S01]  /*bab0*/  FMUL.FTZ R9, R9, c[0x0][0x2ec] ;  /* 0x0000bb0009097a20 */ /* 0x000fe20000410000 */
[----:B------:R-:W-:-:S04]  /*bac0*/  DEPBAR.LE SB0, 0x0 ;  /* 0x000080000000791a */ /* 0x000fc80000000000 */
[----:B------:R-:W-:Y:S01]  /*bad0*/  MUFU.TANH R58, R29 ;  /* 0x0000001d003a7308 */ /* 0x000fe20000002400 */
[----:B------:R-:W-:Y:S02]  /*bae0*/  FMUL.FTZ R10, R10, c[0x0][0x2ec] ;  /* 0x0000bb000a0a7a20 */ /* 0x000fe40000410000 */
[----:B------:R-:W-:Y:S02]  /*baf0*/  FMUL.FTZ R6, R6, c[0x0][0x2ec] ;  /* 0x0000bb0006067a20 */ /* 0x000fe40000410000 */
[----:B------:R-:W-:Y:S02]  /*bb00*/  FMUL.FTZ R11, R11, c[0x0][0x2ec] ;  /* 0x0000bb000b0b7a20 */ /* 0x000fe40000410000 */
[----:B------:R-:W-:Y:S01]  /*bb10*/  FMUL.FTZ R5, R5, c[0x0][0x2ec] ;  /* 0x0000bb0005057a20 */ /* 0x000fe20000410000 */
[----:B------:R-:W-:Y:S01]  /*bb20*/  MUFU.TANH R53, R30 ;  /* 0x0000001e00357308 */ /* 0x000fe20000002400 */
[----:B------:R-:W-:-:S07]  /*bb30*/  FMUL.FTZ R7, R7, c[0x0][0x2ec] ;  /* 0x0000bb0007077a20 */ /* 0x000fce0000410000 */
[----:B------:R-:W-:Y:S08]  /*bb40*/  MUFU.TANH R55, R31 ;  /* 0x0000001f00377308 */ /* 0x000ff00000002400 */
[----:B------:R-:W-:Y:S08]  /*bb50*/  MUFU.TANH R49, R49 ;  /* 0x0000003100317308 */ /* 0x000ff00000002400 */
[----:B------:R-:W-:Y:S01]  /*bb60*/  MUFU.TANH R32, R32 ;  /* 0x0000002000207308 */ /* 0x000fe20000002400 */
[C---:B-1----:R-:W-:Y:S07]  /*bb70*/  HMMA.16816.F32 R64, R96.reuse, R92, R64 ;  /* 0x0000005c6040723c */ /* 0x042fee0000001840 */
[----:B------:R1:W-:Y:S01]  /*bb80*/  MUFU.TANH R92, R44 ;  /* 0x0000002c005c7308 */ /* 0x0003e20000002400 */
[----:B------:R-:W-:Y:S07]  /*bb90*/  HMMA.16816.F32 R60, R96, R94, R60 ;  /* 0x0000005e603c723c */ /* 0x000fee000000183c */
[----:B------:R2:W3:Y:S01]  /*bba0*/  MUFU.TANH R97, R50 ;  /* 0x0000003200617308 */ /* 0x0004e20000002400 */
[----:B------:R-:W-:-:S02]  /*bbb0*/  FMUL.FTZ R96, R36, c[0x0][0x2ec] ;  /* 0x0000bb0024607a20 */ /* 0x000fc40000410000 */
[----:B------:R-:W-:Y:S02]  /*bbc0*/  FMUL.FTZ R36, R37, c[0x0][0x2ec] ;  /* 0x0000bb0025247a20 */ /* 0x000fe40000410000 */
[----:B------:R-:W-:Y:S02]  /*bbd0*/  FMUL.FTZ R37, R38, c[0x0][0x2ec] ;  /* 0x0000bb0026257a20 */ /* 0x000fe40000410000 */
[----:B------:R-:W-:Y:S01]  /*bbe0*/  FMUL.FTZ R38, R17, c[0x0][0x2ec] ;  /* 0x0000bb0011267a20 */ /* 0x000fe20000410000 */
[----:B------:R-:W4:Y:S01]  /*bbf0*/  MUFU.TANH R99, R47 ;  /* 0x0000002f00637308 */ /* 0x000f220000002400 */
[----:B------:R-:W-:Y:S01]  /*bc00*/  FMUL.FTZ R17, R18, c[0x0][0x2ec] ;  /* 0x0000bb0012117a20 */ /* 0x000fe20000410000 */
[C-C-:B------:R-:W-:Y:S01]  /*bc10*/  LOP3.LUT R18, R3.reuse, 0x28, R28.reuse, 0xfe, !PT ;  /* 0x0000002803127812 */ /* 0x140fe200078efe1c */
[----:B-1----:R-:W-:Y:S01]  /*bc20*/  FMUL.FTZ R44, R8, c[0x0][0x2ec] ;  /* 0x0000bb00082c7a20 */ /* 0x002fe20000410000 */
[C---:B------:R-:W-:Y:S01]  /*bc30*/  LOP3.LUT R8, R3.reuse, 0x40, R28, 0xfe, !PT ;  /* 0x0000004003087812 */ /* 0x040fe200078efe1c */
[----:B--2---:R-:W-:Y:S01]  /*bc40*/  FMUL.FTZ R50, R24, c[0x0][0x2ec] ;  /* 0x0000bb0018327a20 */ /* 0x004fe20000410000 */
[----:B------:R-:W-:-:S02]  /*bc50*/  LOP3.LUT R24, R3, R28, RZ, 0xfc, !PT ;  /* 0x0000001c03187212 */ /* 0x000fc400078efcff */
[----:B------:R1:W2:Y:S02]  /*bc60*/  MUFU.TANH R98, R40 ;  /* 0x0000002800627308 */ /* 0x0002a40000002400 */
[C---:B------:R-:W-:Y:S02]  /*bc70*/  ISETP.GE.AND P6, PT, R24.reuse, R87, PT ;  /* 0x000000571800720c */ /* 0x040fe40003fc6270 */
[----:B------:R-:W-:Y:S02]  /*bc80*/  ISETP.GE.AND P5, PT, R24, R89, PT ;  /* 0x000000591800720c */ /* 0x000fe40003fa6270 */
[----:B------:R-:W-:Y:S02]  /*bc90*/  LOP3.LUT R24, R3, 0x1, R28, 0xfe, !PT ;  /* 0x0000000103187812 */ /* 0x000fe400078efe1c */
[----:B------:R-:W-:Y:S01]  /*bca0*/  MUFU.TANH R94, R41 ;  /* 0x00000029005e7308 */ /* 0x000fe20000002400 */
[----:B------:R-:W-:Y:S02]  /*bcb0*/  FSEL R112, R112, -INF , !P6 ;  /* 0xff80000070707808 */ /* 0x000fe40007000000 */
[----:B------:R-:W-:-:S02]  /*bcc0*/  ISETP.GE.AND P4, PT, R24, R87, PT ;  /* 0x000000571800720c */ /* 0x000fc40003f86270 */
[----:B------:R-:W-:Y:S02]  /*bcd0*/  ISETP.GE.AND P3, PT, R24, R89, PT ;  /* 0x000000591800720c */ /* 0x000fe40003f66270 */
[----:B------:R-:W-:Y:S01]  /*bce0*/  LOP3.LUT R24, R3, 0x8, R28, 0xfe, !PT ;  /* 0x0000000803187812 */ /* 0x000fe200078efe1c */
[----:B------:R2:W2:Y:S01]  /*bcf0*/  MUFU.TANH R93, R42 ;  /* 0x0000002a005d7308 */ /* 0x0004a20000002400 */
[----:B------:R-:W-:Y:S01]  /*bd00*/  FSEL R111, R111, -INF , !P5 ;  /* 0xff8000006f6f7808 */ /* 0x000fe20006800000 */
[----:B-1----:R-:W-:Y:S01]  /*bd10*/  FMUL.FTZ R40, R12, c[0x0][0x2ec] ;  /* 0x0000bb000c287a20 */ /* 0x002fe20000410000 */
[----:B------:R-:W-:Y:S02]  /*bd20*/  ISETP.GE.AND P1, PT, R24, R87, PT ;  /* 0x000000571800720c */ /* 0x000fe40003f26270 */
[----:B------:R-:W-:Y:S02]  /*bd30*/  FSEL R109, R109, -INF , !P3 ;  /* 0xff8000006d6d7808 */ /* 0x000fe40005800000 */
[----:B------:R-:W-:Y:S01]  /*bd40*/  FSEL R100, R100, -INF , !P1 ;  /* 0xff80000064647808 */ /* 0x000fe20004800000 */
[----:B------:R-:W1:Y:S01]  /*bd50*/  MUFU.TANH R96, R96 ;  /* 0x0000006000607308 */ /* 0x000e620000002400 */
[----:B------:R-:W-:Y:S01]  /*bd60*/  ISETP.GE.AND P6, PT, R24, R89, PT ;  /* 0x000000591800720c */ /* 0x000fe20003fc6270 */
[----:B------:R-:W-:Y:S01]  /*bd70*/  FMUL.FTZ R24, R27, c[0x0][0x2ec] ;  /* 0x0000bb001b187a20 */ /* 0x000fe20000410000 */
[-C--:B------:R-:W-:Y:S01]  /*bd80*/  ISETP.GE.AND P5, PT, R26, R87.reuse, PT ;  /* 0x000000571a00720c */ /* 0x080fe20003fa6270 */
[----:B------:R-:W-:Y:S01]  /*bd90*/  FMUL.FTZ R27, R66, c[0x0][0x2ec] ;  /* 0x0000bb00421b7a20 */ /* 0x000fe20000410000 */
[----:B------:R-:W-:-:S02]  /*bda0*/  ISETP.GE.AND P3, PT, R20, R87, PT ;  /* 0x000000571400720c */ /* 0x000fc40003f66270 */
[-C--:B------:R-:W-:Y:S01]  /*bdb0*/  ISETP.GE.AND P1, PT, R20, R89.reuse, PT ;  /* 0x000000591400720c */ /* 0x080fe20003f26270 */
[----:B------:R-:W1:Y:S01]  /*bdc0*/  MUFU.TANH R36, R36 ;  /* 0x0000002400247308 */ /* 0x000e620000002400 */
[----:B------:R-:W-:Y:S01]  /*bdd0*/  LOP3.LUT R20, R3, 0x11, R28, 0xfe, !PT ;  /* 0x0000001103147812 */ /* 0x000fe200078efe1c */
[----:B--2---:R-:W-:Y:S01]  /*bde0*/  FMUL.FTZ R42, R13, c[0x0][0x2ec] ;  /* 0x0000bb000d2a7a20 */ /* 0x004fe20000410000 */
[----:B------:R-:W-:Y:S02]  /*bdf0*/  FSEL R110, R110, -INF , !P4 ;  /* 0xff8000006e6e7808 */ /* 0x000fe40006000000 */
[----:B-----5:R-:W-:Y:S02]  /*be00*/  FSEL R107, R107, -INF , !P6 ;  /* 0xff8000006b6b7808 */ /* 0x020fe40007000000 */
[----:B------:R-:W-:Y:S01]  /*be10*/  FSEL R102, R102, -INF , !P5 ;  /* 0xff80000066667808 */ /* 0x000fe20006800000 */
[----:B------:R-:W2:Y:S01]  /*be20*/  MUFU.TANH R95, R39 ;  /* 0x00000027005f7308 */ /* 0x000ea20000002400 */
[----:B------:R-:W-:Y:S01]  /*be30*/  ISETP.GE.AND P4, PT, R26, R89, PT ;  /* 0x000000591a00720c */ /* 0x000fe20003f86270 */
[----:B------:R-:W-:Y:S01]  /*be40*/  FMUL.FTZ R26, R60, c[0x0][0x2ec] ;  /* 0x0000bb003c1a7a20 */ /* 0x000fe20000410000 */
[----:B------:R-:W-:-:S02]  /*be50*/  ISETP.GE.AND P6, PT, R20, R87, PT ;  /* 0x000000571400720c */ /* 0x000fc40003fc6270 */
[----:B------:R-:W-:Y:S02]  /*be60*/  ISETP.GE.AND P5, PT, R20, R89, PT ;  /* 0x000000591400720c */ /* 0x000fe40003fa6270 */
[--C-:B------:R-:W-:Y:S01]  /*be70*/  LOP3.LUT R20, R3, 0x18, R28.reuse, 0xfe, !PT ;  /* 0x0000001803147812 */ /* 0x100fe200078efe1c */
[----:B------:R-:W5:Y:S01]  /*be80*/  MUFU.TANH R37, R37 ;  /* 0x0000002500257308 */ /* 0x000f620000002400 */
[----:B------:R-:W-:Y:S02]  /*be90*/  FSEL R101, R101, -INF , !P4 ;  /* 0xff80000065657808 */ /* 0x000fe40006000000 */
[----:B------:R-:W-:Y:S02]  /*bea0*/  FSEL R104, R104, -INF , !P3 ;  /* 0xff80000068687808 */ /* 0x000fe40005800000 */
[C---:B------:R-:W-:Y:S02]  /*beb0*/  ISETP.GE.AND P4, PT, R20.reuse, R87, PT ;  /* 0x000000571400720c */ /* 0x040fe40003f86270 */
[----:B------:R-:W-:Y:S01]  /*bec0*/  ISETP.GE.AND P3, PT, R20, R89, PT ;  /* 0x000000591400720c */ /* 0x000fe20003f66270 */
[----:B------:R-:W1:Y:S01]  /*bed0*/  MUFU.TANH R50, R50 ;  /* 0x0000003200327308 */ /* 0x000e620000002400 */
[----:B------:R-:W-:-:S02]  /*bee0*/  LOP3.LUT R20, R3, 0x19, R28, 0xfe, !PT ;  /* 0x0000001903147812 */ /* 0x000fc400078efe1c */
[----:B---3--:R-:W-:Y:S02]  /*bef0*/  FSEL R97, R97, -INF , !P1 ;  /* 0xff80000061617808 */ /* 0x008fe40004800000 */
[----:B------:R-:W-:Y:S02]  /*bf00*/  FSEL R108, R108, -INF , !P6 ;  /* 0xff8000006c6c7808 */ /* 0x000fe40007000000 */
[C---:B------:R-:W-:Y:S01]  /*bf10*/  ISETP.GE.AND P1, PT, R20.reuse, R87, PT ;  /* 0x000000571400720c */ /* 0x040fe20003f26270 */
[----:B------:R-:W3:Y:S01]  /*bf20*/  MUFU.TANH R24, R24 ;  /* 0x0000001800187308 */ /* 0x000ee20000002400 */
[----:B------:R-:W-:Y:S02]  /*bf30*/  ISETP.GE.AND P6, PT, R20, R89, PT ;  /* 0x000000591400720c */ /* 0x000fe40003fc6270 */
[----:B------:R-:W-:Y:S02]  /*bf40*/  LOP3.LUT R20, R3, 0x20, R28, 0xfe, !PT ;  /* 0x0000002003147812 */ /* 0x000fe400078efe1c */
[----:B------:R-:W-:-:S02]  /*bf50*/  FSEL R105, R105, -INF , !P5 ;  /* 0xff80000069697808 */ /* 0x000fc40006800000 */
[----:B------:R-:W-:Y:S01]  /*bf60*/  FSEL R92, R92, -INF , !P4 ;  /* 0xff8000005c5c7808 */ /* 0x000fe20006000000 */
[----:B------:R1:W1:Y:S01]  /*bf70*/  MUFU.TANH R48, R25 ;  /* 0x0000001900307308 */ /* 0x0002620000002400 */
[C---:B------:R-:W-:Y:S02]  /*bf80*/  ISETP.GE.AND P5, PT, R20.reuse, R87, PT ;  /* 0x000000571400720c */ /* 0x040fe40003fa6270 */
[----:B------:R-:W-:Y:S02]  /*bf90*/  ISETP.GE.AND P4, PT, R20, R89, PT ;  /* 0x000000591400720c */ /* 0x000fe40003f86270 */
[----:B------:R-:W-:Y:S02]  /*bfa0*/  LOP3.LUT R20, R3, 0x21, R28, 0xfe, !PT ;  /* 0x0000002103147812 */ /* 0x000fe400078efe1c */
[----:B------:R-:W-:Y:S01]  /*bfb0*/  FSEL R103, R103, -INF , !P3 ;  /* 0xff80000067677808 */ /* 0x000fe20005800000 */
[----:B------:R2:W-:Y:S01]  /*bfc0*/  MUFU.TANH R34, R21 ;  /* 0x0000001500227308 */ /* 0x0005e20000002400 */
[----:B------:R-:W-:-:S02]  /*bfd0*/  FSEL R106, R106, -INF , !P1 ;  /* 0xff8000006a6a7808 */ /* 0x000fc40004800000 */
[----:B----4-:R-:W-:Y:S02]  /*bfe0*/  FSEL R99, R99, -INF , !P6 ;  /* 0xff80000063637808 */ /* 0x010fe40007000000 */
[----:B------:R-:W-:Y:S02]  /*bff0*/  FSEL R98, R98, -INF , !P5 ;  /* 0xff80000062627808 */ /* 0x000fe40006800000 */
[C---:B------:R-:W-:Y:S01]  /*c000*/  ISETP.GE.AND P3, PT, R20.reuse, R87, PT ;  /* 0x000000571400720c */ /* 0x040fe20003f66270 */
[----:B------:R-:W4:Y:S01]  /*c010*/  MUFU.TANH R45, R22 ;  /* 0x00000016002d7308 */ /* 0x000f220000002400 */
[----:B------:R-:W-:Y:S01]  /*c020*/  ISETP.GE.AND P1, PT, R20, R89, PT ;  /* 0x000000591400720c */ /* 0x000fe20003f26270 */
[----:B-1----:R-:W-:Y:S01]  /*c030*/  FMUL.FTZ R25, R67, c[0x0][0x2ec] ;  /* 0x0000bb0043197a20 */ /* 0x002fe20000410000 */
[C---:B------:R-:W-:Y:S02]  /*c040*/  ISETP.GE.AND P6, PT, R18.reuse, R87, PT ;  /* 0x000000571200720c */ /* 0x040fe40003fc6270 */
[----:B------:R-:W-:-:S02]  /*c050*/  ISETP.GE.AND P5, PT, R18, R89, PT ;  /* 0x000000591200720c */ /* 0x000fc40003fa6270 */
[C-C-:B------:R-:W-:Y:S01]  /*c060*/  LOP3.LUT R18, R3.reuse, 0x29, R28.reuse, 0xfe, !PT ;  /* 0x0000002903127812 */ /* 0x140fe200078efe1c */
[----:B------:R1:W1:Y:S01]  /*c070*/  MUFU.TANH R47, R23 ;  /* 0x00000017002f7308 */ /* 0x0002620000002400 */
[----:B------:R-:W-:Y:S01]  /*c080*/  LOP3.LUT R12, R3, 0x30, R28, 0xfe, !PT ;  /* 0x00000030030c7812 */ /* 0x000fe200078efe1c */
[----:B--2---:R-:W-:Y:S01]  /*c090*/  FMUL.FTZ R21, R63, c[0x0][0x2ec] ;  /* 0x0000bb003f157a20 */ /* 0x004fe20000410000 */
[----:B------:R-:W-:Y:S02]  /*c0a0*/  FSEL R93, R93, -INF , !P4 ;  /* 0xff8000005d5d7808 */ /* 0x000fe40006000000 */
[----:B------:R-:W-:Y:S02]  /*c0b0*/  FSEL R94, R94, -INF , !P3 ;  /* 0xff8000005e5e7808 */ /* 0x000fe40005800000 */
[----:B------:R-:W-:Y:S01]  /*c0c0*/  FSEL R59, R59, -INF , !P1 ;  /* 0xff8000003b3b7808 */ /* 0x000fe20004800000 */
[----:B------:R-:W2:Y:S01]  /*c0d0*/  MUFU.TANH R16, R16 ;  /* 0x0000001000107308 */ /* 0x000ea20000002400 */
[----:B------:R-:W-:-:S02]  /*c0e0*/  ISETP.GE.AND P4, PT, R18, R87, PT ;  /* 0x000000571200720c */ /* 0x000fc40003f86270 */
[----:B------:R-:W-:Y:S02]  /*c0f0*/  ISETP.GE.AND P3, PT, R18, R89, PT ;  /* 0x000000591200720c */ /* 0x000fe40003f66270 */
[----:B------:R-:W-:Y:S02]  /*c100*/  ISETP.GE.AND P1, PT, R12, R87, PT ;  /* 0x000000570c00720c */ /* 0x000fe40003f26270 */
[----:B------:R-:W-:Y:S01]  /*c110*/  LOP3.LUT R18, R3, 0x31, R28, 0xfe, !PT ;  /* 0x0000003103127812 */ /* 0x000fe200078efe1c */
[----:B------:R-:W-:Y:S01]  /*c120*/  MUFU.TANH R38, R38 ;  /* 0x0000002600267308 */ /* 0x000fe20000002400 */
[----:B------:R-:W-:Y:S01]  /*c130*/  FSEL R96, R96, -INF , !P6 ;  /* 0xff80000060607808 */ /* 0x000fe20007000000 */
[----:B-1----:R-:W-:Y:S01]  /*c140*/  FMUL.FTZ R23, R62, c[0x0][0x2ec] ;  /* 0x0000bb003e177a20 */ /* 0x002fe20000410000 */
[----:B------:R-:W-:Y:S02]  /*c150*/  ISETP.GE.AND P6, PT, R12, R89, PT ;  /* 0x000000590c00720c */ /* 0x000fe40003fc6270 */
[----:B------:R-:W-:-:S02]  /*c160*/  FSEL R12, R36, -INF , !P4 ;  /* 0xff800000240c7808 */ /* 0x000fc40006000000 */
[----:B------:R-:W-:Y:S01]  /*c170*/  FSEL R95, R95, -INF , !P3 ;  /* 0xff8000005f5f7808 */ /* 0x000fe20005800000 */
[----:B------:R-:W1:Y:S01]  /*c180*/  MUFU.TANH R17, R17 ;  /* 0x0000001100117308 */ /* 0x000e620000002400 */
[----:B------:R-:W-:Y:S02]  /*c190*/  FSEL R52, R52, -INF , !P1 ;  /* 0xff80000034347808 */ /* 0x000fe40004800000 */
[----:B------:R-:W-:Y:S02]  /*c1a0*/  ISETP.GE.AND P4, PT, R18, R89, PT ;  /* 0x000000591200720c */ /* 0x000fe40003f86270 */
[C---:B------:R-:W-:Y:S02]  /*c1b0*/  ISETP.GE.AND P3, PT, R14.reuse, R87, PT ;  /* 0x000000570e00720c */ /* 0x040fe40003f66270 */
[----:B------:R-:W-:Y:S01]  /*c1c0*/  ISETP.GE.AND P1, PT, R14, R89, PT ;  /* 0x000000590e00720c */ /* 0x000fe20003f26270 */
[----:B------:R3:W1:Y:S01]  /*c1d0*/  MUFU.TANH R41, R19 ;  /* 0x0000001300297308 */ /* 0x0006620000002400 */
[----:B------:R-:W-:-:S02]  /*c1e0*/  LOP3.LUT R14, R3, 0x39, R28, 0xfe, !PT ;  /* 0x00000039030e7812 */ /* 0x000fc400078efe1c */
[----:B-----5:R-:W-:Y:S02]  /*c1f0*/  FSEL R13, R37, -INF , !P5 ;  /* 0xff800000250d7808 */ /* 0x020fe40006800000 */
[----:B------:R-:W-:Y:S02]  /*c200*/  FSEL R57, R57, -INF , !P6 ;  /* 0xff80000039397808 */ /* 0x000fe40007000000 */
[----:B------:R-:W-:Y:S01]  /*c210*/  FSEL R51, R51, -INF , !P4 ;  /* 0xff80000033337808 */ /* 0x000fe20006000000 */
[----:B------:R-:W-:Y:S01]  /*c220*/  MUFU.TANH R42, R42 ;  /* 0x0000002a002a7308 */ /* 0x000fe20000002400 */
[----:B------:R-:W-:Y:S02]  /*c230*/  FSEL R56, R56, -INF , !P3 ;  /* 0xff80000038387808 */ /* 0x000fe40005800000 */
[-C--:B------:R-:W-:Y:S01]  /*c240*/  ISETP.GE.AND P5, PT, R18, R87.reuse, PT ;  /* 0x000000571200720c */ /* 0x080fe20003fa6270 */
[----:B------:R-:W-:Y:S01]  /*c250*/  FMUL.FTZ R18, R4, c[0x0][0x2ec] ;  /* 0x0000bb0004127a20 */ /* 0x000fe20000410000 */
[----:B------:R-:W-:-:S02]  /*c260*/  ISETP.GE.AND P6, PT, R14, R87, PT ;  /* 0x000000570e00720c */ /* 0x000fc40003fc6270 */
[C---:B------:R-:W-:Y:S01]  /*c270*/  ISETP.GE.AND P4, PT, R8.reuse, R87, PT ;  /* 0x000000570800720c */ /* 0x040fe20003f86270 */
[----:B------:R-:W5:Y:S01]  /*c280*/  MUFU.TANH R43, R43 ;  /* 0x0000002b002b7308 */ /* 0x000f620000002400 */
[----:B------:R-:W-:Y:S02]  /*c290*/  ISETP.GE.AND P3, PT, R8, R89, PT ;  /* 0x000000590800720c */ /* 0x000fe40003f66270 */
[----:B------:R-:W-:Y:S02]  /*c2a0*/  LOP3.LUT R8, R3, 0x41, R28, 0xfe, !PT ;  /* 0x0000004103087812 */ /* 0x000fe400078efe1c */
[----:B------:R-:W-:Y:S02]  /*c2b0*/  FSEL R54, R54, -INF , !P5 ;  /* 0xff80000036367808 */ /* 0x000fe40006800000 */
[----:B------:R-:W-:Y:S01]  /*c2c0*/  FSEL R53, R53, -INF , !P1 ;  /* 0xff80000035357808 */ /* 0x000fe20004800000 */
[----:B------:R-:W1:Y:S01]  /*c2d0*/  MUFU.TANH R40, R40 ;  /* 0x0000002800287308 */ /* 0x000e620000002400 */
[----:B------:R-:W-:-:S02]  /*c2e0*/  FSEL R58, R58, -INF , !P6 ;  /* 0xff8000003a3a7808 */ /* 0x000fc40007000000 */
[----:B------:R-:W-:Y:S02]  /*c2f0*/  ISETP.GE.AND P5, PT, R14, R89, PT ;  /* 0x000000590e00720c */ /* 0x000fe40003fa6270 */
[C---:B------:R-:W-:Y:S02]  /*c300*/  ISETP.GE.AND P1, PT, R8.reuse, R87, PT ;  /* 0x000000570800720c */ /* 0x040fe40003f26270 */
[----:B------:R-:W-:Y:S01]  /*c310*/  ISETP.GE.AND P6, PT, R8, R89, PT ;  /* 0x000000590800720c */ /* 0x000fe20003fc6270 */
[----:B------:R-:W1:Y:S01]  /*c320*/  MUFU.TANH R39, R15 ;  /* 0x0000000f00277308 */ /* 0x000e620000002400 */
[----:B------:R-:W-:Y:S02]  /*c330*/  LOP3.LUT R8, R3, 0x48, R28, 0xfe, !PT ;  /* 0x0000004803087812 */ /* 0x000fe400078efe1c */
[----:B------:R-:W-:Y:S02]  /*c340*/  FSEL R55, R55, -INF , !P5 ;  /* 0xff80000037377808 */ /* 0x000fe40006800000 */
[----:B------:R-:W-:-:S02]  /*c350*/  FSEL R50, R50, -INF , !P4 ;  /* 0xff80000032327808 */ /* 0x000fc40006000000 */
[C---:B------:R-:W-:Y:S01]  /*c360*/  ISETP.GE.AND P5, PT, R8.reuse, R87, PT ;  /* 0x000000570800720c */ /* 0x040fe20003fa6270 */
[----:B------:R-:W1:Y:S01]  /*c370*/  MUFU.TANH R44, R44 ;  /* 0x0000002c002c7308 */ /* 0x000e620000002400 */
[----:B------:R-:W-:Y:S02]  /*c380*/  ISETP.GE.AND P4, PT, R8, R89, PT ;  /* 0x000000590800720c */ /* 0x000fe40003f86270 */
[C-C-:B------:R-:W-:Y:S02]  /*c390*/  LOP3.LUT R8, R3.reuse, 0x49, R28.reuse, 0xfe, !PT ;  /* 0x0000004903087812 */ /* 0x140fe400078efe1c */
[----:B------:R-:W-:Y:S02]  /*c3a0*/  LOP3.LUT R4, R3, 0x50, R28, 0xfe, !PT ;  /* 0x0000005003047812 */ /* 0x000fe400078efe1c */
[----:B------:R-:W-:Y:S01]  /*c3b0*/  FSEL R49, R49, -INF , !P3 ;  /* 0xff80000031317808 */ /* 0x000fe20005800000 */
[----:B------:R-:W-:Y:S01]  /*c3c0*/  MUFU.TANH R46, R9 ;  /* 0x00000009002e7308 */ /* 0x000fe20000002400 */
[----:B---3--:R-:W-:Y:S01]  /*c3d0*/  FSEL R19, R24, -INF , !P6 ;  /* 0xff80000018137808 */ /* 0x008fe20007000000 */
[----:B------:R-:W-:Y:S01]  /*c3e0*/  FMUL.FTZ R24, R61, c[0x0][0x2ec] ;  /* 0x0000bb003d187a20 */ /* 0x000fe20000410000 */
[----:B------:R-:W-:-:S02]  /*c3f0*/  FSEL R32, R32, -INF , !P5 ;  /* 0xff80000020207808 */ /* 0x000fc40006800000 */
[-C--:B------:R-:W-:Y:S02]  /*c400*/  ISETP.GE.AND P3, PT, R8, R87.reuse, PT ;  /* 0x000000570800720c */ /* 0x080fe40003f66270 */
[C---:B------:R-:W-:Y:S01]  /*c410*/  ISETP.GE.AND P6, PT, R4.reuse, R87, PT ;  /* 0x000000570400720c */ /* 0x040fe20003fc6270 */
[----:B------:R-:W3:Y:S01]  /*c420*/  MUFU.TANH R37, R10 ;  /* 0x0000000a00257308 */ /* 0x000ee20000002400 */
[----:B------:R-:W-:Y:S02]  /*c430*/  ISETP.GE.AND P5, PT, R4, R89, PT ;  /* 0x000000590400720c */ /* 0x000fe40003fa6270 */
[----:B------:R-:W-:Y:S02]  /*c440*/  LOP3.LUT R4, R3, 0x51, R28, 0xfe, !PT ;  /* 0x0000005103047812 */ /* 0x000fe400078efe1c */
[----:B------:R-:W-:Y:S02]  /*c450*/  FSEL R48, R48, -INF , !P1 ;  /* 0xff80000030307808 */ /* 0x000fe40004800000 */
[----:B----4-:R-:W-:Y:S01]  /*c460*/  FSEL R45, R45, -INF , !P4 ;  /* 0xff8000002d2d7808 */ /* 0x010fe20006000000 */
[----:B------:R4:W-:Y:S01]  /*c470*/  MUFU.TANH R33, R6 ;  /* 0x0000000600217308 */ /* 0x0009e20000002400 */
[----:B------:R-:W-:-:S02]  /*c480*/  FSEL R34, R34, -INF , !P3 ;  /* 0xff80000022227808 */ /* 0x000fc40005800000 */
[----:B------:R-:W-:Y:S02]  /*c490*/  ISETP.GE.AND P1, PT, R8, R89, PT ;  /* 0x000000590800720c */ /* 0x000fe40003f26270 */
[C---:B------:R-:W-:Y:S02]  /*c4a0*/  ISETP.GE.AND P4, PT, R4.reuse, R87, PT ;  /* 0x000000570400720c */ /* 0x040fe40003f86270 */
[----:B------:R-:W-:Y:S01]  /*c4b0*/  ISETP.GE.AND P3, PT, R4, R89, PT ;  /* 0x000000590400720c */ /* 0x000fe20003f66270 */
[----:B------:R-:W3:Y:S01]  /*c4c0*/  MUFU.TANH R35, R11 ;  /* 0x0000000b00237308 */ /* 0x000ee20000002400 */
[----:B------:R-:W-:Y:S02]  /*c4d0*/  LOP3.LUT R4, R3, 0x58, R28, 0xfe, !PT ;  /* 0x0000005803047812 */ /* 0x000fe400078efe1c */
[----:B------:R-:W-:Y:S02]  /*c4e0*/  FSEL R47, R47, -INF , !P1 ;  /* 0xff8000002f2f7808 */ /* 0x000fe40004800000 */
[----:B--2---:R-:W-:Y:S01]  /*c4f0*/  FSEL R36, R16, -INF , !P6 ;  /* 0xff80000010247808 */ /* 0x004fe20007000000 */
[----:B------:R-:W-:Y:S01]  /*c500*/  FMUL.FTZ R16, R64, c[0x0][0x2ec] ;  /* 0x0000bb0040107a20 */ /* 0x000fe20000410000 */
[C---:B------:R-:W-:Y:S01]  /*c510*/  ISETP.GE.AND P1, PT, R4.reuse, R87, PT ;  /* 0x000000570400720c */ /* 0x040fe20003f26270 */
[----:B------:R-:W2:Y:S01]  /*c520*/  MUFU.TANH R18, R18 ;  /* 0x0000001200127308 */ /* 0x000ea20000002400 */
[----:B------:R-:W-:-:S02]  /*c530*/  ISETP.GE.AND P6, PT, R4, R89, PT ;  /* 0x000000590400720c */ /* 0x000fc40003fc6270 */
[--C-:B------:R-:W-:Y:S02]  /*c540*/  LOP3.LUT R4, R3, 0x59, R28.reuse, 0xfe, !PT ;  /* 0x0000005903047812 */ /* 0x100fe400078efe1c */
[----:B-1----:R-:W-:Y:S02]  /*c550*/  FSEL R17, R17, -INF , !P5 ;  /* 0xff80000011117808 */ /* 0x002fe40006800000 */
[----:B------:R-:W-:Y:S01]  /*c560*/  FSEL R38, R38, -INF , !P4 ;  /* 0xff80000026267808 */ /* 0x000fe20006000000 */
[----:B------:R-:W1:Y:S01]  /*c570*/  MUFU.TANH R30, R5 ;  /* 0x00000005001e7308 */ /* 0x000e620000002400 */
[C---:B------:R-:W-:Y:S02]  /*c580*/  ISETP.GE.AND P5, PT, R4.reuse, R87, PT ;  /* 0x000000570400720c */ /* 0x040fe40003fa6270 */
[----:B------:R-:W-:Y:S02]  /*c590*/  ISETP.GE.AND P4, PT, R4, R89, PT ;  /* 0x000000590400720c */ /* 0x000fe40003f86270 */
[----:B------:R-:W-:-:S02]  /*c5a0*/  LOP3.LUT R4, R3, 0x60, R28, 0xfe, !PT ;  /* 0x0000006003047812 */ /* 0x000fc400078efe1c */
[----:B----4-:R-:W-:Y:S01]  /*c5b0*/  LOP3.LUT R6, R3, 0x61, R28, 0xfe, !PT ;  /* 0x0000006103067812 */ /* 0x010fe200078efe1c */
[----:B------:R-:W4:Y:S01]  /*c5c0*/  MUFU.TANH R25, R25 ;  /* 0x0000001900197308 */ /* 0x000f220000002400 */
[----:B------:R-:W-:Y:S02]  /*c5d0*/  FSEL R41, R41, -INF , !P3 ;  /* 0xff80000029297808 */ /* 0x000fe40005800000 */
[----:B-----5:R-:W-:Y:S02]  /*c5e0*/  FSEL R43, R43, -INF , !P6 ;  /* 0xff8000002b2b7808 */ /* 0x020fe40007000000 */
[----:B------:R-:W-:Y:S02]  /*c5f0*/  FSEL R42, R42, -INF , !P5 ;  /* 0xff8000002a2a7808 */ /* 0x000fe40006800000 */
[-C--:B------:R-:W-:Y:S01]  /*c600*/  ISETP.GE.AND P3, PT, R4, R87.reuse, PT ;  /* 0x000000570400720c */ /* 0x080fe20003f66270 */
[----:B------:R-:W5:Y:S01]  /*c610*/  MUFU.TANH R31, R7 ;  /* 0x00000007001f7308 */ /* 0x000f620000002400 */
[----:B------:R-:W-:-:S02]  /*c620*/  ISETP.GE.AND P6, PT, R6, R87, PT ;  /* 0x000000570600720c */ /* 0x000fc40003fc6270 */
[-C--:B------:R-:W-:Y:S02]  /*c630*/  ISETP.GE.AND P5, PT, R6, R89.reuse, PT ;  /* 0x000000590600720c */ /* 0x080fe40003fa6270 */
[----:B------:R-:W-:Y:S02]  /*c640*/  LOP3.LUT R6, R3, 0x68, R28, 0xfe, !PT ;  /* 0x0000006803067812 */ /* 0x000fe400078efe1c */
[----:B------:R-:W-:Y:S01]  /*c650*/  FSEL R40, R40, -INF , !P1 ;  /* 0xff80000028287808 */ /* 0x000fe20004800000 */
[----:B------:R-:W1:Y:S01]  /*c660*/  MUFU.TANH R16, R16 ;  /* 0x0000001000107308 */ /* 0x000e620000002400 */
[----:B------:R-:W-:Y:S02]  /*c670*/  FSEL R39, R39, -INF , !P4 ;  /* 0xff80000027277808 */ /* 0x000fe40006000000 */
[----:B------:R-:W-:Y:S02]  /*c680*/  FSEL R44, R44, -INF , !P3 ;  /* 0xff8000002c2c7808 */ /* 0x000fe40005800000 */
[----:B------:R-:W-:Y:S01]  /*c690*/  ISETP.GE.AND P1, PT, R4, R89, PT ;  /* 0x000000590400720c */ /* 0x000fe20003f26270 */
[----:B------:R-:W-:Y:S01]  /*c6a0*/  FMUL.FTZ R4, R65, c[0x0][0x2ec] ;  /* 0x0000bb0041047a20 */ /* 0x000fe20000410000 */
[C---:B------:R-:W-:Y:S01]  /*c6b0*/  ISETP.GE.AND P4, PT, R6.reuse, R87, PT ;  /* 0x000000570600720c */ /* 0x040fe20003f86270 */
[----:B------:R-:W1:Y:S01]  /*c6c0*/  MUFU.TANH R27, R27 ;  /* 0x0000001b001b7308 */ /* 0x000e620000002400 */
[----:B------:R-:W-:-:S02]  /*c6d0*/  ISETP.GE.AND P3, PT, R6, R89, PT ;  /* 0x000000590600720c */ /* 0x000fc40003f66270 */
[--C-:B------:R-:W-:Y:S02]  /*c6e0*/  LOP3.LUT R6, R3, 0x69, R28.reuse, 0xfe, !PT ;  /* 0x0000006903067812 */ /* 0x100fe400078efe1c */
[----:B---3--:R-:W-:Y:S02]  /*c6f0*/  FSEL R37, R37, -INF , !P1 ;  /* 0xff80000025257808 */ /* 0x008fe40004800000 */
[----:B------:R-:W-:Y:S01]  /*c700*/  FSEL R46, R46, -INF , !P6 ;  /* 0xff8000002e2e7808 */ /* 0x000fe20007000000 */
[----:B------:R-:W3:Y:S01]  /*c710*/  MUFU.TANH R4, R4 ;  /* 0x0000000400047308 */ /* 0x000ee20000002400 */
[C---:B------:R-:W-:Y:S02]  /*c720*/  ISETP.GE.AND P1, PT, R6.reuse, R87, PT ;  /* 0x000000570600720c */ /* 0x040fe40003f26270 */
[----:B------:R-:W-:Y:S02]  /*c730*/  ISETP.GE.AND P6, PT, R6, R89, PT ;  /* 0x000000590600720c */ /* 0x000fe40003fc6270 */
[----:B------:R-:W-:-:S02]  /*c740*/  LOP3.LUT R6, R3, 0x70, R28, 0xfe, !PT ;  /* 0x0000007003067812 */ /* 0x000fc400078efe1c */
[----:B------:R-:W-:Y:S01]  /*c750*/  FSEL R35, R35, -INF , !P5 ;  /* 0xff80000023237808 */ /* 0x000fe20006800000 */
[----:B------:R-:W3:Y:S01]  /*c760*/  MUFU.TANH R26, R26 ;  /* 0x0000001a001a7308 */ /* 0x000ee20000002400 */
[----:B--2---:R-:W-:Y:S02]  /*c770*/  FSEL R18, R18, -INF , !P4 ;  /* 0xff80000012127808 */ /* 0x004fe40006000000 */
[C---:B------:R-:W-:Y:S02]  /*c780*/  ISETP.GE.AND P5, PT, R6.reuse, R87, PT ;  /* 0x000000570600720c */ /* 0x040fe40003fa6270 */
[----:B------:R-:W-:Y:S02]  /*c790*/  ISETP.GE.AND P4, PT, R6, R89, PT ;  /* 0x000000590600720c */ /* 0x000fe40003f86270 */
[----:B------:R-:W-:Y:S01]  /*c7a0*/  LOP3.LUT R6, R3, 0x71, R28, 0xfe, !PT ;  /* 0x0000007103067812 */ /* 0x000fe200078efe1c */
[----:B------:R-:W2:Y:S01]  /*c7b0*/  MUFU.TANH R24, R24 ;  /* 0x0000001800187308 */ /* 0x000ea20000002400 */
[----:B-1----:R-:W-:-:S02]  /*c7c0*/  FSEL R30, R30, -INF , !P1 ;  /* 0xff8000001e1e7808 */ /* 0x002fc40004800000 */
[----:B------:R-:W-:Y:S02]  /*c7d0*/  ISETP.GE.AND P1, PT, R6, R89, PT ;  /* 0x000000590600720c */ /* 0x000fe40003f26270 */
[----:B------:R-:W-:Y:S02]  /*c7e0*/  FSEL R33, R33, -INF , !P3 ;  /* 0xff80000021217808 */ /* 0x000fe40005800000 */
[----:B----4-:R-:W-:Y:S01]  /*c7f0*/  FSEL R25, R25, -INF , !P1 ;  /* 0xff80000019197808 */ /* 0x010fe20004800000 */
[----:B------:R-:W1:Y:S01]  /*c800*/  MUFU.TANH R23, R23 ;  /* 0x0000001700177308 */ /* 0x000e620000002400 */
[----:B------:R-:W-:Y:S01]  /*c810*/  BAR.SYNC.DEFER_BLOCKING 0x0 ;  /* 0x0000000000007b1d */ /* 0x000fe20000010000 */
[----:B------:R-:W-:Y:S02]  /*c820*/  ISETP.GT.AND P1, PT, R150, R137, PT ;  /* 0x000000899600720c */ /* 0x000fe40003f24270 */
[----:B------:R-:W-:Y:S02]  /*c830*/  ISETP.GE.AND P3, PT, R6, R87, PT ;  /* 0x000000570600720c */ /* 0x000fe40003f66270 */
[----:B------:R-:W-:-:S02]  /*c840*/  LOP3.LUT R8, R3, 0x78, R28, 0xfe, !PT ;  /* 0x0000007803087812 */ /* 0x000fc400078efe1c */
[----:B------:R-:W4:Y:S01]  /*c850*/  MUFU.TANH R21, R21 ;  /* 0x0000001500157308 */ /* 0x000f220000002400 */
[----:B------:R-:W-:Y:S02]  /*c860*/  LOP3.LUT R6, R3, 0x79, R28, 0xfe, !PT ;  /* 0x0000007903067812 */ /* 0x000fe400078efe1c */
[----:B-----5:R-:W-:Y:S02]  /*c870*/  FSEL R31, R31, -INF , !P6 ;  /* 0xff8000001f1f7808 */ /* 0x020fe40007000000 */
[----:B------:R-:W-:Y:S02]  /*c880*/  FSEL R16, R16, -INF , !P5 ;  /* 0xff80000010107808 */ /* 0x000fe40006800000 */
[----:B------:R-:W-:Y:S02]  /*c890*/  FSEL R27, R27, -INF , !P4 ;  /* 0xff8000001b1b7808 */ /* 0x000fe40006000000 */
[----:B---3--:R-:W-:Y:S02]  /*c8a0*/  FSEL R28, R4, -INF , !P3 ;  /* 0xff800000041c7808 */ /* 0x008fe40005800000 */
[----:B------:R-:W-:-:S02]  /*c8b0*/  ISETP.GE.AND P6, PT, R8, R87, PT ;  /* 0x000000570800720c */ /* 0x000fc40003fc6270 */
[----:B------:R-:W-:Y:S02]  /*c8c0*/  ISETP.GE.AND P5, PT, R6, R87, PT ;  /* 0x000000570600720c */ /* 0x000fe40003fa6270 */
[-C--:B------:R-:W-:Y:S02]  /*c8d0*/  ISETP.GE.AND P4, PT, R8, R89.reuse, PT ;  /* 0x000000590800720c */ /* 0x080fe40003f86270 */
[----:B------:R-:W-:Y:S02]  /*c8e0*/  ISETP.GE.AND P3, PT, R6, R89, PT ;  /* 0x000000590600720c */ /* 0x000fe40003f66270 */
[----:B------:R-:W-:Y:S02]  /*c8f0*/  FSEL R26, R26, -INF , !P6 ;  /* 0xff8000001a1a7808 */ /* 0x000fe40007000000 */
[----:B--2---:R-:W-:Y:S02]  /*c900*/  FSEL R24, R24, -INF , !P5 ;  /* 0xff80000018187808 */ /* 0x004fe40006800000 */
[----:B-1----:R-:W-:-:S02]  /*c910*/  FSEL R23, R23, -INF , !P4 ;  /* 0xff80000017177808 */ /* 0x002fc40006000000 */
[----:B----4-:R-:W-:Y:S01]  /*c920*/  FSEL R21, R21, -INF , !P3 ;  /* 0xff80000015157808 */ /* 0x010fe20005800000 */
        /* <DEDUP_REMOVED lines=30> */
[----:B------:R-:W-:Y:S02]  /*cb10*/  ISETP.GE.AND P3, PT, R7, RZ, PT ;  /* 0x000000ff0700720c */ /* 0x000fe40003f66270 */
[----:B------:R-:W-:-:S06]  /*cb20*/  @!P5 IADD3 R8, -R8, RZ, RZ ;  /* 0x000000ff0808d210 */ /* 0x000fcc0007ffe1ff */
[----:B------:R-:W-:Y:S01]  /*cb30*/  @!P4 IMAD.IADD R9, R9, 0x1, -R6 ;  /* 0x000000010909c824 */ /* 0x000fe200078e0a06 */
[----:B------:R-:W-:Y:S02]  /*cb40*/  @!P4 IADD3 R5, R5, 0x1, RZ ;  /* 0x000000010505c810 */ /* 0x000fe40007ffe0ff */
[----:B------:R-:W-:Y:S02]  /*cb50*/  ISETP.NE.AND P4, PT, RZ, c[0x0][0x2d0], PT ;  /* 0x0000b400ff007a0c */ /* 0x000fe40003f85270 */
[----:B------:R-:W-:Y:S02]  /*cb60*/  ISETP.GE.U32.AND P6, PT, R9, R6, PT ;  /* 0x000000060900720c */ /* 0x000fe40003fc6070 */
[----:B------:R-:W-:-:S05]  /*cb70*/  SEL R3, R4, R8, !P4 ;  /* 0x0000000804037207 */ /* 0x000fca0006000000 */
[----:B------:R-:W-:-:S05]  /*cb80*/  IMAD.WIDE R10, R3, 0x4, R144 ;  /* 0x00000004030a7825 */ /* 0x000fca00078e0290 */
[----:B------:R-:W2:Y:S01]  /*cb90*/  LDG.E R6, [R10.64] ;  /* 0x000000060a067981 */ /* 0x000ea2000c1e1900 */
[----:B------:R-:W-:-:S05]  /*cba0*/  @P6 IADD3 R5, R5, 0x1, RZ ;  /* 0x0000000105056810 */ /* 0x000fca0007ffe0ff */
[----:B------:R-:W-:-:S05]  /*cbb0*/  @!P3 IMAD.MOV R5, RZ, RZ, -R5 ;  /* 0x000000ffff05b224 */ /* 0x000fca00078e0a05 */
[----:B------:R-:W-:-:S05]  /*cbc0*/  SEL R4, R4, R5, !P4 ;  /* 0x0000000504047207 */ /* 0x000fca0006000000 */
[----:B------:R-:W-:-:S05]  /*cbd0*/  IMAD.WIDE R8, R4, 0x4, R144 ;  /* 0x0000000404087825 */ /* 0x000fca00078e0290 */
        /* <DEDUP_REMOVED lines=16> */
.L_x_4088:
[----:B------:R-:W-:-:S05]  /*cce0*/  IMAD.MOV.U32 R6, RZ, RZ, c[0x0][0x198] ;  /* 0x00006600ff067624 */ /* 0x000fca00078e00ff */
[----:B------:R-:W-:-:S04]  /*ccf0*/  LEA R6, -R6, RZ, 0x7 ;  /* 0x000000ff06067211 */ /* 0x000fc800078e39ff */
[----:B------:R-:W-:Y:S02]  /*cd00*/  SHF.R.S32.HI R5, RZ, 0x1f, R6 ;  /* 0x0000001fff057819 */ /* 0x000fe40000011406 */
.L_x_4089:
        /* <DEDUP_REMOVED lines=44> */
.L_x_4091:
[----:B------:R-:W-:Y:S05]  /*cfd0*/  BSYNC B0 ;  /* 0x0000000000007941 */ /* 0x000fea0003800000 */
.L_x_4090:
[----:B------:R-:W0:Y:S01]  /*cfe0*/  LDGDEPBAR ;  /* 0x00000000000079af */ /* 0x000e220000000000 */
[----:B------:R-:W-:-:S04]  /*cff0*/  LEA R148, P0, R6, R148, 0x1 ;  /* 0x0000009406947211 */ /* 0x000fc800078008ff */
[----:B------:R-:W-:Y:S02]  /*d000*/  LEA.HI.X R147, R6, R147, R5, 0x1, P0 ;  /* 0x0000009306937211 */ /* 0x000fe400000f0c05 */
.L_x_4087:
        /* <DEDUP_REMOVED lines=63> */
[----:B-1----:R-:W-:-:S03]  /*d400*/  FMNMX.FTZ R9, R21, R4, !PT ;  /* 0x0000000415097209 */ /* 0x002fc60007810000 */
[----:B------:R-:W1:Y:S04]  /*d410*/  SHFL.BFLY PT, R7, R6, 0x2, 0x1f ;  /* 0x0c401f0006077f89 */ /* 0x000e6800000e0000 */
[----:B------:R-:W2:Y:S01]  /*d420*/  SHFL.BFLY PT, R4, R9, 0x2, 0x1f ;  /* 0x0c401f0009047f89 */ /* 0x000ea200000e0000 */
[----:B-1----:R-:W-:Y:S02]  /*d430*/  FMNMX.FTZ R7, R6, R7, !PT ;  /* 0x0000000706077209 */ /* 0x002fe40007810000 */
[----:B--2---:R-:W-:-:S03]  /*d440*/  FMNMX.FTZ R4, R9, R4, !PT ;  /* 0x0000000409047209 */ /* 0x004fc60007810000 */
[----:B------:R-:W1:Y:S04]  /*d450*/  SHFL.BFLY PT, R20, R7, 0x1, 0x1f ;  /* 0x0c201f0007147f89 */ /* 0x000e6800000e0000 */
[----:B------:R-:W2:Y:S04]  /*d460*/  SHFL.BFLY PT, R3, R4, 0x1, 0x1f ;  /* 0x0c201f0004037f89 */ /* 0x000ea800000e0000 */
[----:B------:R-:W3:Y:S01]  /*d470*/  LDSM.16.MT88.4 R8, [R132+0x3000] ;  /* 0x003000008408783b */ /* 0x000ee20000004200 */
[----:B-1----:R-:W-:-:S04]  /*d480*/  FMNMX.FTZ R20, R7, R20, !PT ;  /* 0x0000001407147209 */ /* 0x002fc80007810000 */
[C---:B------:R-:W-:Y:S01]  /*d490*/  FSETP.NEU.FTZ.AND P3, PT, R20.reuse, -INF , PT ;  /* 0xff8000001400780b */ /* 0x040fe20003f7d000 */
[----:B------:R-:W-:Y:S01]  /*d4a0*/  FMUL.FTZ R29, R20, c[0x0][0x23c] ;  /* 0x00008f00141d7a20 */ /* 0x000fe20000410000 */
[----:B--2---:R-:W-:Y:S02]  /*d4b0*/  FMNMX.FTZ R3, R4, R3, !PT ;  /* 0x0000000304037209 */ /* 0x004fe40007810000 */
[----:B------:R-:W-:Y:S02]  /*d4c0*/  FSEL R7, R20, RZ, P3 ;  /* 0x000000ff14077208 */ /* 0x000fe40001800000 */
[C---:B------:R-:W-:Y:S01]  /*d4d0*/  FSETP.NEU.FTZ.AND P0, PT, R3.reuse, -INF , PT ;  /* 0xff8000000300780b */ /* 0x040fe20003f1d000 */
[----:B------:R-:W-:Y:S01]  /*d4e0*/  FMUL.FTZ R22, R3, c[0x0][0x23c] ;  /* 0x00008f0003167a20 */ /* 0x000fe20000410000 */
[----:B------:R-:W-:Y:S01]  /*d4f0*/  FSEL R29, R29, RZ, P3 ;  /* 0x000000ff1d1d7208 */ /* 0x000fe20001800000 */
[----:B------:R-:W-:Y:S01]  /*d500*/  FADD.FTZ R2, R2, -R7 ;  /* 0x8000000702027221 */ /* 0x000fe20000010000 */
[----:B------:R-:W-:-:S02]  /*d510*/  FSEL R7, R3, RZ, P0 ;  /* 0x000000ff03077208 */ /* 0x000fc40000000000 */
[----:B------:R-:W-:Y:S01]  /*d520*/  FSEL R22, R22, RZ, P0 ;  /* 0x000000ff16167208 */ /* 0x000fe20000000000 */
[----:B------:R-:W-:Y:S02]  /*d530*/  FFMA.FTZ R5, R112, c[0x0][0x23c], -R29 ;  /* 0x00008f0070057a23 */ /* 0x000fe4000001081d */
[----:B------:R-:W-:Y:S02]  /*d540*/  FADD.FTZ R0, R0, -R7 ;  /* 0x8000000700007221 */ /* 0x000fe40000010000 */
[--C-:B------:R-:W-:Y:S02]  /*d550*/  FFMA.FTZ R14, R110, c[0x0][0x23c], -R29.reuse ;  /* 0x00008f006e0e7a23 */ /* 0x100fe4000001081d */
[--C-:B------:R-:W-:Y:S01]  /*d560*/  FFMA.FTZ R65, R102, c[0x0][0x23c], -R29.reuse ;  /* 0x00008f0066417a23 */ /* 0x100fe2000001081d */
[----:B------:R-:W-:Y:S01]  /*d570*/  MUFU.EX2 R5, R5 ;  /* 0x0000000500057308 */ /* 0x000fe20000000800 */
[----:B------:R-:W-:Y:S02]  /*d580*/  FMUL.FTZ R2, R2, c[0x0][0x23c] ;  /* 0x00008f0002027a20 */ /* 0x000fe40000410000 */
[----:B------:R-:W-:-:S02]  /*d590*/  FFMA.FTZ R100, R100, c[0x0][0x23c], -R29 ;  /* 0x00008f0064647a23 */ /* 0x000fc4000001081d */
[--C-:B------:R-:W-:Y:S02]  /*d5a0*/  FFMA.FTZ R15, R111, c[0x0][0x23c], -R22.reuse ;  /* 0x00008f006f0f7a23 */ /* 0x100fe40000010816 */
[--C-:B------:R-:W-:Y:S01]  /*d5b0*/  FFMA.FTZ R64, R109, c[0x0][0x23c], -R22.reuse ;  /* 0x00008f006d407a23 */ /* 0x100fe20000010816 */
[----:B------:R-:W1:Y:S01]  /*d5c0*/  MUFU.EX2 R14, R14 ;  /* 0x0000000e000e7308 */ /* 0x000e620000000800 */
[--C-:B------:R-:W-:Y:S02]  /*d5d0*/  FFMA.FTZ R102, R107, c[0x0][0x23c], -R22.reuse ;  /* 0x00008f006b667a23 */ /* 0x100fe40000010816 */
[----:B------:R-:W-:Y:S02]  /*d5e0*/  FMUL.FTZ R0, R0, c[0x0][0x23c] ;  /* 0x00008f0000007a20 */ /* 0x000fe40000410000 */
[----:B------:R-:W-:Y:S02]  /*d5f0*/  FFMA.FTZ R63, R101, c[0x0][0x23c], -R22 ;  /* 0x00008f00653f7a23 */ /* 0x000fe40000010816 */
[--C-:B------:R-:W-:Y:S01]  /*d600*/  FFMA.FTZ R104, R104, c[0x0][0x23c], -R29.reuse ;  /* 0x00008f0068687a23 */ /* 0x100fe2000001081d */
[----:B------:R-:W2:Y:S01]  /*d610*/  MUFU.EX2 R2, R2 ;  /* 0x0000000200027308 */ /* 0x000ea20000000800 */
[----:B------:R-:W-:-:S02]  /*d620*/  FFMA.FTZ R101, R108, c[0x0][0x23c], -R29 ;  /* 0x00008f006c657a23 */ /* 0x000fc4000001081d */
[--C-:B------:R-:W-:Y:S02]  /*d630*/  FFMA.FTZ R92, R92, c[0x0][0x23c], -R29.reuse ;  /* 0x00008f005c5c7a23 */ /* 0x100fe4000001081d */
[----:B------:R-:W-:Y:S02]  /*d640*/  FFMA.FTZ R89, R106, c[0x0][0x23c], -R29 ;  /* 0x00008f006a597a23 */ /* 0x000fe4000001081d */
[--C-:B------:R-:W-:Y:S01]  /*d650*/  FFMA.FTZ R97, R97, c[0x0][0x23c], -R22.reuse ;  /* 0x00008f0061617a23 */ /* 0x100fe20000010816 */
[----:B------:R-:W-:Y:S01]  /*d660*/  MUFU.EX2 R100, R100 ;  /* 0x0000006400647308 */ /* 0x000fe20000000800 */
[----:B-1----:R-:W-:Y:S01]  /*d670*/  F2FP.PACK_AB R4, R14, R5 ;  /* 0x000000050e04723e */ /* 0x002fe200000000ff */
[--C-:B------:R-:W-:Y:S02]  /*d680*/  FFMA.FTZ R66, R105, c[0x0][0x23c], -R22.reuse ;  /* 0x00008f0069427a23 */ /* 0x100fe40000010816 */
[--C-:B------:R-:W-:Y:S02]  /*d690*/  FFMA.FTZ R87, R103, c[0x0][0x23c], -R22.reuse ;  /* 0x00008f0067577a23 */ /* 0x100fe40000010816 */
[----:B------:R-:W-:-:S02]  /*d6a0*/  FFMA.FTZ R60, R99, c[0x0][0x23c], -R22 ;  /* 0x00008f00633c7a23 */ /* 0x000fc40000010816 */
[----:B------:R-:W1:Y:S01]  /*d6b0*/  MUFU.EX2 R65, R65 ;  /* 0x0000004100417308 */ /* 0x000e620000000800 */
[-C--:B--2---:R-:W-:Y:S02]  /*d6c0*/  FFMA.FTZ R157, R157, R2.reuse, R5 ;  /* 0x000000029d9d7223 */ /* 0x084fe40000010005 */
        /* <DEDUP_REMOVED lines=8> */
[----:B------:R-:W2:Y:S01]  /*d750*/  MUFU.EX2 R64, R64 ;  /* 0x0000004000407308 */ /* 0x000ea20000000800 */
[----:B-1----:R-:W-:Y:S01]  /*d760*/  F2FP.PACK_AB R6, R65, R100 ;  /* 0x000000644106723e */ /* 0x002fe200000000ff */
[----:B------:R-:W-:Y:S02]  /*d770*/  FMUL.FTZ R81, R81, R2 ;  /* 0x0000000251517220 */ /* 0x000fe40000410000 */
[----:B------:R-:W-:Y:S02]  /*d780*/  FFMA.FTZ R62, R59, c[0x0][0x23c], -R22 ;  /* 0x00008f003b3e7a23 */ /* 0x000fe40000010816 */
[--C-:B------:R-:W-:Y:S02]  /*d790*/  FFMA.FTZ R99, R98, c[0x0][0x23c], -R29.reuse ;  /* 0x00008f0062637a23 */ /* 0x100fe4000001081d */
[----:B------:R-:W-:Y:S01]  /*d7a0*/  MUFU.EX2 R102, R102 ;  /* 0x0000006600667308 */ /* 0x000fe20000000800 */
[----:B------:R-:W-:-:S02]  /*d7b0*/  FFMA.FTZ R94, R94, c[0x0][0x23c], -R29 ;  /* 0x00008f005e5e7a23 */ /* 0x000fc4000001081d */
[--C-:B------:R-:W-:Y:S02]  /*d7c0*/  FFMA.FTZ R61, R96, c[0x0][0x23c], -R29.reuse ;  /* 0x00008f00603d7a23 */ /* 0x100fe4000001081d */
[----:B------:R-:W-:Y:S02]  /*d7d0*/  FFMA.FTZ R2, R12, c[0x0][0x23c], -R29 ;  /* 0x00008f000c027a23 */ /* 0x000fe4000001081d */
[--C-:B------:R-:W-:Y:S01]  /*d7e0*/  FFMA.FTZ R93, R93, c[0x0][0x23c], -R22.reuse ;  /* 0x00008f005d5d7a23 */ /* 0x100fe20000010816 */
[----:B------:R-:W1:Y:S01]  /*d7f0*/  MUFU.EX2 R0, R0 ;  /* 0x0000000000007308 */ /* 0x000e620000000800 */
[----:B--2---:R-:W-:Y:S01]  /*d800*/  F2FP.PACK_AB R5, R64, R15 ;  /* 0x0000000f4005723e */ /* 0x004fe200000000ff */
[--C-:B------:R-:W-:Y:S02]  /*d810*/  FFMA.FTZ R59, R13, c[0x0][0x23c], -R22.reuse ;  /* 0x00008f000d3b7a23 */ /* 0x100fe40000010816 */
[----:B------:R-:W-:Y:S02]  /*d820*/  FADD.FTZ R157, R14, R157 ;  /* 0x0000009d0e9d7221 */ /* 0x000fe40000010000 */
[----:B------:R-:W-:-:S02]  /*d830*/  FFMA.FTZ R57, R57, c[0x0][0x23c], -R22 ;  /* 0x00008f0039397a23 */ /* 0x000fc40000010816 */
[----:B------:R-:W2:Y:S01]  /*d840*/  MUFU.EX2 R63, R63 ;  /* 0x0000003f003f7308 */ /* 0x000ea20000000800 */
[----:B------:R-:W-:Y:S02]  /*d850*/  FADD.FTZ R100, R100, R157 ;  /* 0x0000009d64647221 */ /* 0x000fe40000010000 */
[----:B------:R-:W-:Y:S02]  /*d860*/  FFMA.FTZ R50, R50, c[0x0][0x23c], -R29 ;  /* 0x00008f0032327a23 */ /* 0x000fe4000001081d */
[--C-:B------:R-:W-:Y:S02]  /*d870*/  FFMA.FTZ R35, R35, c[0x0][0x23c], -R22.reuse ;  /* 0x00008f0023237a23 */ /* 0x100fe40000010816 */
[----:B------:R-:W-:Y:S01]  /*d880*/  FFMA.FTZ R33, R33, c[0x0][0x23c], -R22 ;  /* 0x00008f0021217a23 */ /* 0x000fe20000010816 */
[----:B------:R-:W-:Y:S01]  /*d890*/  MUFU.EX2 R104, R104 ;  /* 0x0000006800687308 */ /* 0x000fe20000000800 */
[-C--:B-1----:R-:W-:Y:S02]  /*d8a0*/  FMUL.FTZ R70, R70, R0.reuse ;  /* 0x0000000046467220 */ /* 0x082fe40000410000 */
[----:B------:R-:W-:-:S02]  /*d8b0*/  FMUL.FTZ R71, R71, R0 ;  /* 0x0000000047477220 */ /* 0x000fc40000410000 */
[-C--:B------:R-:W-:Y:S02]  /*d8c0*/  FMUL.FTZ R74, R74, R0.reuse ;  /* 0x000000004a4a7220 */ /* 0x080fe40000410000 */
[----:B------:R-:W-:Y:S01]  /*d8d0*/  FMUL.FTZ R75, R75, R0 ;  /* 0x000000004b4b7220 */ /* 0x000fe20000410000 */
[----:B--2---:R-:W-:Y:S01]  /*d8e0*/  F2FP.PACK_AB R7, R63, R102 ;  /* 0x000000663f07723e */ /* 0x004fe200000000ff */
[-C--:B------:R-:W-:Y:S01]  /*d8f0*/  FMUL.FTZ R78, R78, R0.reuse ;  /* 0x000000004e4e7220 */ /* 0x080fe20000410000 */
[----:B------:R-:W-:Y:S01]  /*d900*/  MUFU.EX2 R101, R101 ;  /* 0x0000006500657308 */ /* 0x000fe20000000800 */
[-C--:B------:R-:W-:Y:S02]  /*d910*/  FMUL.FTZ R79, R79, R0.reuse ;  /* 0x000000004f4f7220 */ /* 0x080fe40000410000 */
[-C--:B------:R-:W-:Y:S02]  /*d920*/  FMUL.FTZ R82, R82, R0.reuse ;  /* 0x0000000052527220 */ /* 0x080fe40000410000 */
[----:B---3--:R-:W-:Y:S01]  /*d930*/  HMMA.16816.F32 R68, R4, R8, R68 ;  /* 0x000000080444723c */ /* 0x008fe20000001844 */
[----:B------:R-:W-:-:S02]  /*d940*/  FMUL.FTZ R83, R83, R0 ;  /* 0x0000000053537220 */ /* 0x000fc40000410000 */
[----:B------:R-:W-:Y:S01]  /*d950*/  MUFU.EX2 R92, R92 ;  /* 0x0000005c005c7308 */ /* 0x000fe20000000800 */
[----:B------:R-:W-:Y:S02]  /*d960*/  FFMA.FTZ R67, R156, R0, R15 ;  /* 0x000000009c437223 */ /* 0x000fe4000001000f */
[----:B------:R-:W-:Y:S01]  /*d970*/  FFMA.FTZ R0, R95, c[0x0][0x23c], -R22 ;  /* 0x00008f005f007a23 */ /* 0x000fe20000010816 */
[----:B------:R-:W-:Y:S01]  /*d980*/  LDSM.16.MT88.4 R12, [R132+0x3800] ;  /* 0x00380000840c783b */ /* 0x000fe20000004200 */
[----:B------:R-:W-:Y:S01]  /*d990*/  HMMA.16816.F32 R72, R4, R10, R72 ;  /* 0x0000000a0448723c */ /* 0x000fe20000001848 */
[----:B------:R-:W-:Y:S02]  /*d9a0*/  FADD.FTZ R67, R64, R67 ;  /* 0x0000004340437221 */ /* 0x000fe40000010000 */
[----:B------:R-:W1:Y:S01]  /*d9b0*/  LDSM.16.MT88.4 R8, [R131+0x3000] ;  /* 0x003000008308783b */ /* 0x000e620000004200 */
[----:B------:R-:W-:Y:S01]  /*d9c0*/  MUFU.EX2 R89, R89 ;  /* 0x0000005900597308 */ /* 0x000fe20000000800 */
[----:B------:R-:W-:-:S02]  /*d9d0*/  FADD.FTZ R102, R102, R67 ;  /* 0x0000004366667221 */ /* 0x000fc40000010000 */
[--C-:B------:R-:W-:Y:S02]  /*d9e0*/  FFMA.FTZ R67, R52, c[0x0][0x23c], -R29.reuse ;  /* 0x00008f0034437a23 */ /* 0x100fe4000001081d */
[--C-:B------:R-:W-:Y:S02]  /*d9f0*/  FFMA.FTZ R52, R56, c[0x0][0x23c], -R29.reuse ;  /* 0x00008f0038347a23 */ /* 0x100fe4000001081d */
[----:B------:R-:W-:Y:S01]  /*da00*/  FADD.FTZ R95, R65, R100 ;  /* 0x00000064415f7221 */ /* 0x000fe20000010000 */
[----:B------:R-:W2:Y:S01]  /*da10*/  MUFU.EX2 R97, R97 ;  /* 0x0000006100617308 */ /* 0x000ea20000000800 */
[--C-:B------:R-:W-:Y:S02]  /*da20*/  FFMA.FTZ R64, R54, c[0x0][0x23c], -R29.reuse ;  /* 0x00008f0036407a23 */ /* 0x100fe4000001081d */
[----:B------:R-:W-:Y:S02]  /*da30*/  FFMA.FTZ R56, R53, c[0x0][0x23c], -R22 ;  /* 0x00008f0035387a23 */ /* 0x000fe40000010816 */
[----:B------:R-:W-:-:S02]  /*da40*/  FFMA.FTZ R65, R58, c[0x0][0x23c], -R29 ;  /* 0x00008f003a417a23 */ /* 0x000fc4000001081d */
[--C-:B------:R-:W-:Y:S01]  /*da50*/  FFMA.FTZ R54, R51, c[0x0][0x23c], -R22.reuse ;  /* 0x00008f0033367a23 */ /* 0x100fe20000010816 */
[----:B------:R-:W3:Y:S01]  /*da60*/  MUFU.EX2 R66, R66 ;  /* 0x0000004200427308 */ /* 0x000ee20000000800 */
[----:B------:R-:W-:Y:S02]  /*da70*/  FFMA.FTZ R53, R55, c[0x0][0x23c], -R22 ;  /* 0x00008f0037357a23 */ /* 0x000fe40000010816 */
[----:B------:R-:W-:Y:S02]  /*da80*/  FADD.FTZ R102, R63, R102 ;  /* 0x000000663f667221 */ /* 0x000fe40000010000 */
[----:B------:R-:W-:Y:S02]  /*da90*/  FFMA.FTZ R55, R42, c[0x0][0x23c], -R29 ;  /* 0x00008f002a377a23 */ /* 0x000fe4000001081d */
[----:B------:R-:W-:Y:S01]  /*daa0*/  FFMA.FTZ R42, R47, c[0x0][0x23c], -R22 ;  /* 0x00008f002f2a7a23 */ /* 0x000fe20000010816 */
[----:B------:R-:W-:Y:S01]  /*dab0*/  MUFU.EX2 R87, R87 ;  /* 0x0000005700577308 */ /* 0x000fe20000000800 */
[----:B--2---:R-:W-:-:S02]  /*dac0*/  FADD.FTZ R103, R97, R102 ;  /* 0x0000006661677221 */ /* 0x004fc40000010000 */
[--C-:B------:R-:W-:Y:S02]  /*dad0*/  FFMA.FTZ R63, R36, c[0x0][0x23c], -R29.reuse ;  /* 0x00008f00243f7a23 */ /* 0x100fe4000001081d */
[--C-:B------:R-:W-:Y:S02]  /*dae0*/  FFMA.FTZ R36, R38, c[0x0][0x23c], -R29.reuse ;  /* 0x00008f0026247a23 */ /* 0x100fe4000001081d */
[--C-:B------:R-:W-:Y:S01]  /*daf0*/  FFMA.FTZ R38, R18, c[0x0][0x23c], -R29.reuse ;  /* 0x00008f0012267a23 */ /* 0x100fe2000001081d */
[----:B------:R-:W2:Y:S01]  /*db00*/  MUFU.EX2 R60, R60 ;  /* 0x0000003c003c7308 */ /* 0x000ea20000000800 */
[----:B------:R-:W-:Y:S02]  /*db10*/  FFMA.FTZ R51, R46, c[0x0][0x23c], -R29 ;  /* 0x00008f002e337a23 */ /* 0x000fe4000001081d */
[--C-:B------:R-:W-:Y:S02]  /*db20*/  FFMA.FTZ R47, R41, c[0x0][0x23c], -R22.reuse ;  /* 0x00008f00292f7a23 */ /* 0x100fe40000010816 */
[--C-:B------:R-:W-:Y:S01]  /*db30*/  FFMA.FTZ R41, R43, c[0x0][0x23c], -R22.reuse ;  /* 0x00008f002b297a23 */ /* 0x100fe20000010816 */
[----:B-1----:R-:W-:Y:S02]  /*db40*/  HMMA.16816.F32 R76, R4, R8, R76 ;  /* 0x00000008044c723c */ /* 0x002fe4000000184c */
[----:B------:R-:W-:Y:S01]  /*db50*/  MUFU.EX2 R99, R99 ;  /* 0x0000006300637308 */ /* 0x000fe20000000800 */
[----:B------:R-:W-:-:S02]  /*db60*/  FFMA.FTZ R46, R39, c[0x0][0x23c], -R22 ;  /* 0x00008f00272e7a23 */ /* 0x000fc40000010816 */
[--C-:B------:R-:W-:Y:S02]  /*db70*/  FFMA.FTZ R39, R28, c[0x0][0x23c], -R29.reuse ;  /* 0x00008f001c277a23 */ /* 0x100fe4000001081d */
[----:B------:R-:W-:Y:S01]  /*db80*/  FFMA.FTZ R28, R37, c[0x0][0x23c], -R22 ;  /* 0x00008f00251c7a23 */ /* 0x000fe20000010816 */
[----:B------:R-:W-:Y:S01]  /*db90*/  HMMA.16816.F32 R80, R4, R10, R80 ;  /* 0x0000000a0450723c */ /* 0x000fe20000001850 */
[----:B------:R-:W1:Y:S01]  /*dba0*/  LDSM.16.MT88.4 R8, [R132+0x3400] ;  /* 0x003400008408783b */ /* 0x000e620000004200 */
[----:B------:R-:W4:Y:S01]  /*dbb0*/  MUFU.EX2 R94, R94 ;  /* 0x0000005e005e7308 */ /* 0x000f220000000800 */
[--C-:B------:R-:W-:Y:S02]  /*dbc0*/  FFMA.FTZ R26, R26, c[0x0][0x23c], -R29.reuse ;  /* 0x00008f001a1a7a23 */ /* 0x100fe4000001081d */
[----:B------:R-:W-:Y:S02]  /*dbd0*/  FFMA.FTZ R157, R24, c[0x0][0x23c], -R29 ;  /* 0x00008f00189d7a23 */ /* 0x000fe4000001081d */
[----:B------:R-:W-:Y:S01]  /*dbe0*/  F2FP.PACK_AB R4, R101, R104 ;  /* 0x000000686504723e */ /* 0x000fe200000000ff */
[----:B------:R-:W-:Y:S01]  /*dbf0*/  FADD.FTZ R104, R104, R95 ;  /* 0x0000005f68687221 */ /* 0x000fe20000010000 */
[----:B---3--:R-:W-:Y:S01]  /*dc00*/  F2FP.PACK_AB R5, R66, R97 ;  /* 0x000000614205723e */ /* 0x008fe200000000ff */
[----:B------:R-:W-:Y:S01]  /*dc10*/  MUFU.EX2 R61, R61 ;  /* 0x0000003d003d7308 */ /* 0x000fe20000000800 */
[----:B------:R-:W-:Y:S01]  /*dc20*/  F2FP.PACK_AB R6, R89, R92 ;  /* 0x0000005c5906723e */ /* 0x000fe200000000ff */
[--C-:B------:R-:W-:Y:S01]  /*dc30*/  FFMA.FTZ R95, R34, c[0x0][0x23c], -R29.reuse ;  /* 0x00008f00225f7a23 */ /* 0x100fe2000001081d */
[----:B--2---:R-:W-:Y:S01]  /*dc40*/  F2FP.PACK_AB R7, R60, R87 ;  /* 0x000000573c07723e */ /* 0x004fe200000000ff */
[----:B------:R-:W-:-:S02]  /*dc50*/  FFMA.FTZ R34, R40, c[0x0][0x23c], -R29 ;  /* 0x00008f0028227a23 */ /* 0x000fc4000001081d */
[----:B------:R-:W-:Y:S02]  /*dc60*/  FADD.FTZ R105, R101, R104 ;  /* 0x0000006865697221 */ /* 0x000fe40000010000 */
[----:B------:R-:W-:Y:S01]  /*dc70*/  MUFU.EX2 R2, R2 ;  /* 0x0000000200027308 */ /* 0x000fe20000000800 */
[--C-:B------:R-:W-:Y:S02]  /*dc80*/  FFMA.FTZ R97, R48, c[0x0][0x23c], -R29.reuse ;  /* 0x00008f0030617a23 */ /* 0x100fe4000001081d */
[--C-:B------:R-:W-:Y:S02]  /*dc90*/  FFMA.FTZ R40, R49, c[0x0][0x23c], -R22.reuse ;  /* 0x00008f0031287a23 */ /* 0x100fe40000010816 */
[----:B------:R-:W-:Y:S02]  /*dca0*/  FFMA.FTZ R48, R32, c[0x0][0x23c], -R29 ;  /* 0x00008f0020307a23 */ /* 0x000fe4000001081d */
[--C-:B------:R-:W-:Y:S01]  /*dcb0*/  FFMA.FTZ R49, R19, c[0x0][0x23c], -R22.reuse ;  /* 0x00008f0013317a23 */ /* 0x100fe20000010816 */
[----:B------:R-:W-:Y:S01]  /*dcc0*/  MUFU.EX2 R93, R93 ;  /* 0x0000005d005d7308 */ /* 0x000fe20000000800 */
[----:B------:R-:W-:-:S02]  /*dcd0*/  FFMA.FTZ R101, R45, c[0x0][0x23c], -R22 ;  /* 0x00008f002d657a23 */ /* 0x000fc40000010816 */
[--C-:B------:R-:W-:Y:S02]  /*dce0*/  FFMA.FTZ R32, R44, c[0x0][0x23c], -R29.reuse ;  /* 0x00008f002c207a23 */ /* 0x100fe4000001081d */
[--C-:B------:R-:W-:Y:S02]  /*dcf0*/  FFMA.FTZ R45, R30, c[0x0][0x23c], -R29.reuse ;  /* 0x00008f001e2d7a23 */ /* 0x100fe4000001081d */
[----:B------:R-:W-:Y:S01]  /*dd00*/  FFMA.FTZ R30, R16, c[0x0][0x23c], -R29 ;  /* 0x00008f00101e7a23 */ /* 0x000fe2000001081d */
[----:B------:R-:W2:Y:S01]  /*dd10*/  MUFU.EX2 R62, R62 ;  /* 0x0000003e003e7308 */ /* 0x000ea20000000800 */
[----:B------:R-:W-:Y:S02]  /*dd20*/  FFMA.FTZ R44, R17, c[0x0][0x23c], -R22 ;  /* 0x00008f00112c7a23 */ /* 0x000fe40000010816 */
[----:B------:R-:W-:Y:S01]  /*dd30*/  LDSM.16.MT88.4 R16, [R132+0x4400] ;  /* 0x004400008410783b */ /* 0x000fe20000004200 */
[----:B------:R-:W-:Y:S02]  /*dd40*/  FADD.FTZ R66, R66, R103 ;  /* 0x0000006742427221 */ /* 0x000fe40000010000 */
[----:B------:R-:W-:Y:S01]  /*dd50*/  FADD.FTZ R58, R92, R105 ;  /* 0x000000695c3a7221 */ /* 0x000fe20000010000 */
[----:B-1----:R-:W-:Y:S01]  /*dd60*/  HMMA.16816.F32 R68, R4, R8, R68 ;  /* 0x000000080444723c */ /* 0x002fe20000001844 */
[----:B------:R-:W-:Y:S01]  /*dd70*/  MUFU.EX2 R59, R59 ;  /* 0x0000003b003b7308 */ /* 0x000fe20000000800 */
[----:B------:R-:W-:-:S02]  /*dd80*/  FADD.FTZ R87, R87, R66 ;  /* 0x0000004257577221 */ /* 0x000fc40000010000 */
[----:B------:R-:W-:Y:S02]  /*dd90*/  FADD.FTZ R58, R89, R58 ;  /* 0x0000003a593a7221 */ /* 0x000fe40000010000 */
[----:B------:R-:W-:Y:S02]  /*dda0*/  FADD.FTZ R60, R60, R87 ;  /* 0x000000573c3c7221 */ /* 0x000fe40000010000 */
[----:B------:R-:W-:Y:S01]  /*ddb0*/  HMMA.16816.F32 R72, R4, R10, R72 ;  /* 0x0000000a0448723c */ /* 0x000fe20000001848 */
[----:B------:R-:W1:Y:S01]  /*ddc0*/  LDSM.16.MT88.4 R8, [R131+0x3400] ;  /* 0x003400008308783b */ /* 0x000e620000004200 */
[----:B------:R-:W3:Y:S01]  /*ddd0*/  MUFU.EX2 R0, R0 ;  /* 0x0000000000007308 */ /* 0x000ee20000000800 */
[--C-:B------:R-:W-:Y:S02]  /*dde0*/  FFMA.FTZ R25, R25, c[0x0][0x23c], -R22.reuse ;  /* 0x00008f0019197a23 */ /* 0x100fe40000010816 */
[--C-:B------:R-:W-:Y:S02]  /*ddf0*/  FFMA.FTZ R21, R21, c[0x0][0x23c], -R22.reuse ;  /* 0x00008f0015157a23 */ /* 0x100fe40000010816 */
[----:B------:R-:W-:-:S03]  /*de00*/  FFMA.FTZ R27, R27, c[0x0][0x23c], -R22 ;  /* 0x00008f001b1b7a23 */ /* 0x000fc60000010816 */
[----:B------:R-:W-:Y:S08]  /*de10*/  MUFU.EX2 R67, R67 ;  /* 0x0000004300437308 */ /* 0x000ff00000000800 */
        /* <DEDUP_REMOVED lines=8> */
[----:B----4-:R-:W-:Y:S01]  /*dea0*/  F2FP.PACK_AB R4, R94, R99 ;  /* 0x000000635e04723e */ /* 0x010fe200000000ff */
[----:B------:R-:W-:Y:S01]  /*deb0*/  FADD.FTZ R99, R99, R58 ;  /* 0x0000003a63637221 */ /* 0x000fe20000010000 */
[----:B--2---:R-:W-:-:S05]  /*dec0*/  F2FP.PACK_AB R5, R62, R93 ;  /* 0x0000005d3e05723e */ /* 0x004fca00000000ff */
[----:B------:R-:W-:Y:S01]  /*ded0*/  MUFU.EX2 R56, R56 ;  /* 0x0000003800387308 */ /* 0x000fe20000000800 */
[----:B------:R-:W-:Y:S01]  /*dee0*/  F2FP.PACK_AB R6, R2, R61 ;  /* 0x0000003d0206723e */ /* 0x000fe200000000ff */
[----:B------:R-:W-:Y:S01]  /*def0*/  FADD.FTZ R93, R93, R60 ;  /* 0x0000003c5d5d7221 */ /* 0x000fe20000010000 */
[----:B---3--:R-:W-:Y:S01]  /*df00*/  F2FP.PACK_AB R7, R0, R59 ;  /* 0x0000003b0007723e */ /* 0x008fe200000000ff */
[----:B------:R-:W-:Y:S02]  /*df10*/  FADD.FTZ R94, R94, R99 ;  /* 0x000000635e5e7221 */ /* 0x000fe40000010000 */
[----:B------:R-:W-:Y:S02]  /*df20*/  FFMA.FTZ R58, R31, c[0x0][0x23c], -R22 ;  /* 0x00008f001f3a7a23 */ /* 0x000fe40000010816 */
[----:B------:R-:W2:Y:S01]  /*df30*/  MUFU.EX2 R53, R53 ;  /* 0x0000003500357308 */ /* 0x000ea20000000800 */
[----:B------:R-:W-:Y:S01]  /*df40*/  FADD.FTZ R62, R62, R93 ;  /* 0x0000005d3e3e7221 */ /* 0x000fe20000010000 */
[----:B------:R-:W-:Y:S01]  /*df50*/  HMMA.16816.F32 R68, R4, R12, R68 ;  /* 0x0000000c0444723c */ /* 0x000fe20000001844 */
[----:B------:R-:W-:-:S02]  /*df60*/  FADD.FTZ R61, R61, R94 ;  /* 0x0000005e3d3d7221 */ /* 0x000fc40000010000 */
[----:B------:R-:W-:-:S03]  /*df70*/  FADD.FTZ R59, R59, R62 ;  /* 0x0000003e3b3b7221 */ /* 0x000fc60000010000 */
[----:B------:R-:W-:Y:S01]  /*df80*/  MUFU.EX2 R50, R50 ;  /* 0x0000003200327308 */ /* 0x000fe20000000800 */
[----:B------:R-:W-:Y:S01]  /*df90*/  FADD.FTZ R0, R0, R59 ;  /* 0x0000003b00007221 */ /* 0x000fe20000010000 */
        /* <DEDUP_REMOVED lines=13> */
[----:B--2---:R-:W-:Y:S01]  /*e070*/  F2FP.PACK_AB R7, R53, R56 ;  /* 0x000000383507723e */ /* 0x004fe200000000ff */
[----:B------:R-:W-:Y:S02]  /*e080*/  FFMA.FTZ R0, R23, c[0x0][0x23c], -R22 ;  /* 0x00008f0017007a23 */ /* 0x000fe40000010816 */
        /* <DEDUP_REMOVED lines=43> */
[----:B------:R-:W-:Y:S02]  /*e340*/  F2FP.PACK_AB R6, R55, R34 ;  /* 0x000000223706723e */ /* 0x000fe400000000ff */
[----:B------:R-:W-:-:S05]  /*e350*/  F2FP.PACK_AB R7, R46, R41 ;  /* 0x000000292e07723e */ /* 0x000fca00000000ff */
        /* <DEDUP_REMOVED lines=41> */
[----:B------:R-:W-:-:S04]  /*e5f0*/  FADD.FTZ R34, R34, R17 ;  /* 0x0000001122227221 */ /* 0x000fc80000010000 */
[----:B------:R-:W-:Y:S02]  /*e600*/  FADD.FTZ R55, R55, R34 ;  /* 0x0000002237377221 */ /* 0x000fe40000010000 */
[----:B---3--:R-:W-:Y:S02]  /*e610*/  HMMA.16816.F32 R68, R4, R12, R68 ;  /* 0x0000000c0444723c */ /* 0x008fe40000001844 */
[----:B------:R-:W-:-:S04]  /*e620*/  FADD.FTZ R32, R32, R55 ;  /* 0x0000003720207221 */ /* 0x000fc80000010000 */
[----:B------:R-:W-:Y:S02]  /*e630*/  FADD.FTZ R51, R51, R32 ;  /* 0x0000002033337221 */ /* 0x000fe40000010000 */
[----:B------:R-:W-:Y:S01]  /*e640*/  FADD.FTZ R13, R41, R16 ;  /* 0x00000010290d7221 */ /* 0x000fe20000010000 */
[C---:B--2---:R-:W-:Y:S01]  /*e650*/  HMMA.16816.F32 R76, R4.reuse, R8, R76 ;  /* 0x00000008044c723c */ /* 0x044fe2000000184c */
        /* <DEDUP_REMOVED lines=13> */
[----:B------:R-:W-:-:S04]  /*e730*/  FADD.FTZ R2, R2, R9 ;  /* 0x0000000902027221 */ /* 0x000fc80000010000 */
[----:B------:R-:W-:Y:S01]  /*e740*/  FADD.FTZ R25, R25, R2 ;  /* 0x0000000219197221 */ /* 0x000fe20000010000 */
[----:B------:R-:W-:-:S03]  /*e750*/  MOV R2, R20 ;  /* 0x0000001400027202 */ /* 0x000fc60000000f00 */
[----:B------:R-:W-:-:S04]  /*e760*/  FADD.FTZ R0, R0, R25 ;  /* 0x0000001900007221 */ /* 0x000fc80000010000 */
[----:B------:R-:W-:Y:S01]  /*e770*/  FADD.FTZ R156, R21, R0 ;  /* 0x00000000159c7221 */ /* 0x000fe20000010000 */
[----:B------:R-:W-:Y:S02]  /*e780*/  MOV R0, R3 ;  /* 0x0000000300007202 */ /* 0x000fe40000000f00 */
.L_x_4084:
[----:B------:R-:W-:Y:S05]  /*e790*/  @!P1 BRA `(.L_x_4092) ;  /* 0x0000309000009947 */ /* 0x000fea0003800000 */
[----:B------:R-:W-:Y:S01]  /*e7a0*/  IMAD.MOV.U32 R153, RZ, RZ, c[0x0][0x1a0] ;  /* 0x00006800ff997624 */ /* 0x000fe200078e00ff */
[----:B------:R-:W-:Y:S02]  /*e7b0*/  MOV R87, R0 ;  /* 0x0000000000577202 */ /* 0x000fe40000000f00 */
[----:B------:R-:W-:Y:S01]  /*e7c0*/  MOV R89, R2 ;  /* 0x0000000200597202 */ /* 0x000fe20000000f00 */
[----:B------:R-:W-:-:S05]  /*e7d0*/  IMAD.U32 R152, R153, -0x80, RZ ;  /* 0xffffff8099987824 */ /* 0x000fca00078e00ff */
[----:B------:R-:W-:Y:S02]  /*e7e0*/  SHF.R.S32.HI R151, RZ, 0x1f, R152 ;  /* 0x0000001fff977819 */ /* 0x000fe40000011498 */
.L_x_4096:
        /* <DEDUP_REMOVED lines=65> */
.L_x_4093:
        /* <DEDUP_REMOVED lines=9> */
[CC--:B------:R-:W-:Y:S01]  /*ec90*/  @!P0 LEA.HI.X R160, R153.reuse, R2.reuse, R160, 0x6, P1 ;  /* 0x0000000299a08211 */ /* 0x0c0fe200008f34a0 */
[----:B------:R-:W-:Y:S01]  /*eca0*/  @P0 STS [R146+0x3004], RZ ;  /* 0x003004ff92000388 */ /* 0x000fe20000000800 */
[----:B------:R-:W-:Y:S01]  /*ecb0*/  @!P0 IADD3.X R2, R140, R2, RZ, P3, !PT ;  /* 0x000000028c028210 */ /* 0x000fe20001ffe4ff */
[----:B------:R-:W-:Y:S01]  /*ecc0*/  @!P0 IMAD.WIDE.U32 R162, R153, 0x60, R162 ;  /* 0x0000006099a28825 */ /* 0x000fe200078e00a2 */
[-C--:B------:R-:W-:Y:S01]  /*ecd0*/  @!P0 LEA R166, P3, R3, R154.reuse, 0x1 ;  /* 0x0000009a03a68211 */ /* 0x080fe200078608ff */
[----:B------:R-:W-:Y:S01]  /*ece0*/  @!PT LDS RZ, [RZ] ;  /* 0x00000000fffff984 */ /* 0x000fe20000000800 */
[----:B------:R-:W-:Y:S01]  /*ecf0*/  @!PT LDS RZ, [RZ] ;  /* 0x00000000fffff984 */ /* 0x000fe20000000800 */
[----:B------:R-:W-:Y:S01]  /*ed00*/  @!PT LDS RZ, [RZ] ;  /* 0x00000000fffff984 */ /* 0x000fe20000000800 */
[----:B------:R1:W-:Y:S01]  /*ed10*/  @!P0 LDGSTS.E.BYPASS.LTC128B.128 [R146+0x3000], [R158.64] ;  /* 0x030000009e928fae */ /* 0x0003e2000b901d46 */
[-C--:B------:R-:W-:Y:S02]  /*ed20*/  @!P0 LEA R164, P1, R161, R154.reuse, 0x1 ;  /* 0x0000009aa1a48211 */ /* 0x080fe400078208ff */
[-C--:B------:R-:W-:Y:S02]  /*ed30*/  @!P0 LEA.HI.X R167, R3, R155.reuse, R2, 0x1, P3 ;  /* 0x0000009b03a78211 */ /* 0x080fe400018f0c02 */
[----:B------:R-:W-:Y:S02]  /*ed40*/  @!P0 LEA.HI.X R165, R161, R155, R160, 0x1, P1 ;  /* 0x0000009ba1a58211 */ /* 0x000fe400008f0ca0 */
[----:B------:R-:W-:Y:S01]  /*ed50*/  @!P0 MOV R0, c[0x0][0x1a4] ;  /* 0x0000690000008a02 */ /* 0x000fe20000000f00 */
[----:B------:R-:W-:Y:S01]  /*ed60*/  @P0 STS.128 [R146+0x3800], RZ ;  /* 0x003800ff92000388 */ /* 0x000fe20000000c00 */
[----:B------:R-:W-:Y:S03]  /*ed70*/  @!P0 LEA R2, P1, R162, R154, 0x1 ;  /* 0x0000009aa2028211 */ /* 0x000fe600078208ff */
[----:B------:R-:W-:Y:S04]  /*ed80*/  @!P0 IMAD R0, R0, 0x60, RZ ;  /* 0x0000006000008824 */ /* 0x000fe800078e02ff */
[----:B------:R-:W-:Y:S01]  /*ed90*/  @!PT LDS RZ, [RZ] ;  /* 0x00000000fffff984 */ /* 0x000fe20000000800 */
[----:B------:R-:W-:Y:S01]  /*eda0*/  @!PT LDS RZ, [RZ] ;  /* 0x00000000fffff984 */ /* 0x000fe20000000800 */
[----:B------:R-:W-:Y:S01]  /*edb0*/  @!PT LDS RZ, [RZ] ;  /* 0x00000000fffff984 */ /* 0x000fe20000000800 */
[----:B------:R2:W-:Y:S01]  /*edc0*/  @!P0 LDGSTS.E.BYPASS.LTC128B.128 [R146+0x3800], [R166.64] ;  /* 0x03800000a6928fae */ /* 0x0005e2000b901d46 */
[----:B------:R-:W-:Y:S04]  /*edd0*/  @!P0 IADD3 R0, R0, R163, RZ ;  /* 0x000000a300008210 */ /* 0x000fe80007ffe0ff */
[----:B------:R-:W-:Y:S02]  /*ede0*/  @!P0 LEA.HI.X R3, R162, R155, R0, 0x1, P1 ;  /* 0x0000009ba2038211 */ /* 0x000fe400008f0c00 */
[----:B------:R-:W-:Y:S01]  /*edf0*/  ISETP.GT.AND P1, PT, R150, R137, PT ;  /* 0x000000899600720c */ /* 0x000fe20003f24270 */
        /* <DEDUP_REMOVED lines=11> */
[----:B------:R-:W5:Y:S08]  /*eeb0*/  LDSM.16.M88.4 R96, [R134+0x1000] ;  /* 0x001000008660783b */ /* 0x000f700000000200 */
[----:B------:R-:W1:Y:S08]  /*eec0*/  LDSM.16.M88.4 R100, [R134+0x1400] ;  /* 0x001400008664783b */ /* 0x000e700000000200 */
[----:B------:R-:W1:Y:S08]  /*eed0*/  LDSM.16.M88.4 R104, [R134+0x1800] ;  /* 0x001800008668783b */ /* 0x000e700000000200 */
[----:B------:R-:W1:Y:S08]  /*eee0*/  LDSM.16.M88.4 R108, [R134+0x1c00] ;  /* 0x001c0000866c783b */ /* 0x000e700000000200 */
[----:B------:R-:W1:Y:S08]  /*eef0*/  LDSM.16.M88.4 R112, [R134+0x2000] ;  /* 0x002000008670783b */ /* 0x000e700000000200 */
[----:B------:R-:W1:Y:S08]  /*ef00*/  LDSM.16.M88.4 R116, [R134+0x2400] ;  /* 0x002400008674783b */ /* 0x000e700000000200 */
[----:B------:R-:W0:Y:S08]  /*ef10*/  LDGDEPBAR ;  /* 0x00000000000079af */ /* 0x000e300000000000 */
[----:B------:R-:W2:Y:S08]  /*ef20*/  LDSM.16.M88.4 R120, [R134+0x2800] ;  /* 0x002800008678783b */ /* 0x000eb00000000200 */
[----:B------:R-:W2:Y:S01]  /*ef30*/  LDSM.16.M88.4 R124, [R134+0x2c00] ;  /* 0x002c0000867c783b */ /* 0x000ea20000000200 */
        /* <DEDUP_REMOVED lines=16> */
[----:B------:R-:W-:Y:S01]  /*f040*/  HMMA.16816.F32 R64, R92, R126, RZ ;  /* 0x0000007e5c40723c */ /* 0x000fe200000018ff */
[----:B------:R-:W1:Y:S07]  /*f050*/  LDSM.16.M88.4 R92, [R135] ;  /* 0x00000000875c783b */ /* 0x000e6e0000000200 */
[C---:B-1----:R-:W-:Y:S08]  /*f060*/  HMMA.16816.F32 R4, R92.reuse, R96, R4 ;  /* 0x000000605c04723c */ /* 0x042ff00000001804 */
[----:B------:R-:W-:Y:S01]  /*f070*/  HMMA.16816.F32 R8, R92, R98, R8 ;  /* 0x000000625c08723c */ /* 0x000fe20000001808 */
[----:B------:R-:W1:-:S15]  /*f080*/  LDSM.16.M88.4 R96, [R130] ;  /* 0x000000008260783b */ /* 0x000e5e0000000200 */
[----:B------:R-:W-:Y:S02]  /*f090*/  FMUL.FTZ R176, R4, c[0x0][0x2ec] ;  /* 0x0000bb0004b07a20 */ /* 0x000fe40000410000 */
[----:B------:R-:W-:Y:S02]  /*f0a0*/  FMUL.FTZ R174, R5, c[0x0][0x2ec] ;  /* 0x0000bb0005ae7a20 */ /* 0x000fe40000410000 */
[----:B------:R-:W-:Y:S02]  /*f0b0*/  FMUL.FTZ R177, R6, c[0x0][0x2ec] ;  /* 0x0000bb0006b17a20 */ /* 0x000fe40000410000 */
[----:B------:R-:W2:Y:S01]  /*f0c0*/  MUFU.TANH R176, R176 ;  /* 0x000000b000b07308 */ /* 0x000ea20000002400 */
[----:B------:R-:W-:Y:S02]  /*f0d0*/  FMUL.FTZ R179, R7, c[0x0][0x2ec] ;  /* 0x0000bb0007b37a20 */ /* 0x000fe40000410000 */
[----:B------:R-:W-:Y:S02]  /*f0e0*/  FMUL.FTZ R178, R8, c[0x0][0x2ec] ;  /* 0x0000bb0008b27a20 */ /* 0x000fe40000410000 */
[----:B------:R-:W-:Y:S02]  /*f0f0*/  FMUL.FTZ R180, R9, c[0x0][0x2ec] ;  /* 0x0000bb0009b47a20 */ /* 0x000fe40000410000 */
[----:B------:R-:W-:Y:S02]  /*f100*/  FMUL.FTZ R175, R10, c[0x0][0x2ec] ;  /* 0x0000bb000aaf7a20 */ /* 0x000fe40000410000 */
[----:B------:R-:W-:Y:S01]  /*f110*/  FMUL.FTZ R173, R11, c[0x0][0x2ec] ;  /* 0x0000bb000bad7a20 */ /* 0x000fe20000410000 */
[----:B------:R-:W2:Y:S01]  /*f120*/  MUFU.TANH R174, R174 ;  /* 0x000000ae00ae7308 */ /* 0x000ea20000002400 */
[C---:B-1----:R-:W-:Y:S09]  /*f130*/  HMMA.16816.F32 R12, R92.reuse, R96, R12 ;  /* 0x000000605c0c723c */ /* 0x042ff2000000180c */
[----:B------:R-:W1:Y:S01]  /*f140*/  MUFU.TANH R177, R177 ;  /* 0x000000b100b17308 */ /* 0x000e620000002400 */
[C---:B------:R-:W-:Y:S01]  /*f150*/  HMMA.16816.F32 R16, R92.reuse, R98, R16 ;  /* 0x000000625c10723c */ /* 0x040fe20000001810 */
[----:B------:R-:W5:Y:S08]  /*f160*/  LDSM.16.M88.4 R96, [R129] ;  /* 0x000000008160783b */ /* 0x000f700000000200 */
[----:B------:R-:W1:Y:S10]  /*f170*/  MUFU.TANH R179, R179 ;  /* 0x000000b300b37308 */ /* 0x000e740000002400 */
[----:B------:R-:W1:Y:S01]  /*f180*/  MUFU.TANH R178, R178 ;  /* 0x000000b200b27308 */ /* 0x000e620000002400 */
[----:B------:R-:W-:Y:S02]  /*f190*/  FMUL.FTZ R0, R12, c[0x0][0x2ec] ;  /* 0x0000bb000c007a20 */ /* 0x000fe40000410000 */
[----:B------:R-:W-:Y:S02]  /*f1a0*/  FMUL.FTZ R154, R15, c[0x0][0x2ec] ;  /* 0x0000bb000f9a7a20 */ /* 0x000fe40000410000 */
[----:B------:R-:W-:Y:S02]  /*f1b0*/  FMUL.FTZ R160, R13, c[0x0][0x2ec] ;  /* 0x0000bb000da07a20 */ /* 0x000fe40000410000 */
[----:B------:R-:W-:Y:S03]  /*f1c0*/  FMUL.FTZ R155, R14, c[0x0][0x2ec] ;  /* 0x0000bb000e9b7a20 */ /* 0x000fe60000410000 */
[----:B------:R1:W1:Y:S01]  /*f1d0*/  MUFU.TANH R123, R0 ;  /* 0x00000000007b7308 */ /* 0x0002620000002400 */
[----:B----4-:R-:W-:Y:S02]  /*f1e0*/  FMUL.FTZ R3, R16, c[0x0][0x2ec] ;  /* 0x0000bb0010037a20 */ /* 0x010fe40000410000 */
[----:B------:R-:W-:Y:S02]  /*f1f0*/  FMUL.FTZ R2, R17, c[0x0][0x2ec] ;  /* 0x0000bb0011027a20 */ /* 0x000fe40000410000 */
[----:B------:R-:W-:Y:S05]  /*f200*/  FMUL.FTZ R171, R19, c[0x0][0x2ec] ;  /* 0x0000bb0013ab7a20 */ /* 0x000fea0000410000 */
[----:B------:R4:W2:Y:S01]  /*f210*/  MUFU.TANH R100, R3 ;  /* 0x0000000300647308 */ /* 0x0008a20000002400 */
[C---:B-----5:R-:W-:Y:S09]  /*f220*/  HMMA.16816.F32 R20, R92.reuse, R96, R20 ;  /* 0x000000605c14723c */ /* 0x060ff20000001814 */
[----:B------:R-:W2:Y:S03]  /*f230*/  MUFU.TANH R125, R160 ;  /* 0x000000a0007d7308 */ /* 0x000ea60000002400 */
[----:B-1----:R-:W-:Y:S01]  /*f240*/  FMUL.FTZ R0, R18, c[0x0][0x2ec] ;  /* 0x0000bb0012007a20 */ /* 0x002fe20000410000 */
[C---:B------:R-:W-:Y:S01]  /*f250*/  HMMA.16816.F32 R24, R92.reuse, R98, R24 ;  /* 0x000000625c18723c */ /* 0x040fe20000001818 */
[----:B------:R-:W1:Y:S05]  /*f260*/  LDSM.16.M88.4 R96, [R128] ;  /* 0x000000008060783b */ /* 0x000e6a0000000200 */
[----:B------:R5:W1:Y:S10]  /*f270*/  MUFU.TANH R104, R0 ;  /* 0x0000000000687308 */ /* 0x000a740000002400 */
[----:B------:R1:W1:Y:S01]  /*f280*/  MUFU.TANH R108, R2 ;  /* 0x00000002006c7308 */ /* 0x0002620000002400 */
[----:B------:R-:W-:Y:S02]  /*f290*/  FMUL.FTZ R169, R22, c[0x0][0x2ec] ;  /* 0x0000bb0016a97a20 */ /* 0x000fe40000410000 */
[----:B------:R-:W-:Y:S02]  /*f2a0*/  FMUL.FTZ R167, R23, c[0x0][0x2ec] ;  /* 0x0000bb0017a77a20 */ /* 0x000fe40000410000 */
[----:B------:R-:W-:Y:S02]  /*f2b0*/  FMUL.FTZ R172, R20, c[0x0][0x2ec] ;  /* 0x0000bb0014ac7a20 */ /* 0x000fe40000410000 */
[----:B------:R-:W-:Y:S03]  /*f2c0*/  FMUL.FTZ R170, R21, c[0x0][0x2ec] ;  /* 0x0000bb0015aa7a20 */ /* 0x000fe60000410000 */
[----:B------:R2:W2:Y:S01]  /*f2d0*/  MUFU.TANH R127, R155 ;  /* 0x0000009b007f7308 */ /* 0x0004a20000002400 */
[----:B----4-:R-:W-:Y:S02]  /*f2e0*/  FMUL.FTZ R3, R27, c[0x0][0x2ec] ;  /* 0x0000bb001b037a20 */ /* 0x010fe40000410000 */
[----:B------:R-:W-:Y:S02]  /*f2f0*/  FMUL.FTZ R168, R24, c[0x0][0x2ec] ;  /* 0x0000bb0018a87a20 */ /* 0x000fe40000410000 */
[----:B------:R-:W-:Y:S05]  /*f300*/  FMUL.FTZ R166, R25, c[0x0][0x2ec] ;  /* 0x0000bb0019a67a20 */ /* 0x000fea0000410000 */
[----:B------:R4:W2:Y:S01]  /*f310*/  MUFU.TANH R124, R3 ;  /* 0x00000003007c7308 */ /* 0x0008a20000002400 */
[C---:B-1----:R-:W-:Y:S09]  /*f320*/  HMMA.16816.F32 R28, R92.reuse, R96, R28 ;  /* 0x000000605c1c723c */ /* 0x042ff2000000181c */
[----:B------:R-:W1:Y:S01]  /*f330*/  MUFU.TANH R180, R180 ;  /* 0x000000b400b47308 */ /* 0x000e620000002400 */
[C---:B------:R-:W-:Y:S01]  /*f340*/  HMMA.16816.F32 R32, R92.reuse, R98, R32 ;  /* 0x000000625c20723c */ /* 0x040fe20000001820 */
[----:B------:R-:W1:Y:S08]  /*f350*/  LDSM.16.M88.4 R96, [R91] ;  /* 0x000000005b60783b */ /* 0x000e700000000200 */
[----:B------:R-:W1:Y:S10]  /*f360*/  MUFU.TANH R175, R175 ;  /* 0x000000af00af7308 */ /* 0x000e740000002400 */
[----:B------:R-:W1:Y:S01]  /*f370*/  MUFU.TANH R173, R173 ;  /* 0x000000ad00ad7308 */ /* 0x000e620000002400 */
[----:B-----5:R-:W-:Y:S02]  /*f380*/  FMUL.FTZ R0, R29, c[0x0][0x2ec] ;  /* 0x0000bb001d007a20 */ /* 0x020fe40000410000 */
[----:B------:R-:W-:Y:S02]  /*f390*/  FMUL.FTZ R160, R30, c[0x0][0x2ec] ;  /* 0x0000bb001ea07a20 */ /* 0x000fe40000410000 */
[----:B------:R-:W-:Y:S02]  /*f3a0*/  FMUL.FTZ R2, R28, c[0x0][0x2ec] ;  /* 0x0000bb001c027a20 */ /* 0x000fe40000410000 */
[----:B--2---:R-:W-:Y:S02]  /*f3b0*/  FMUL.FTZ R155, R31, c[0x0][0x2ec] ;  /* 0x0000bb001f9b7a20 */ /* 0x004fe40000410000 */
[----:B----4-:R-:W-:Y:S01]  /*f3c0*/  FMUL.FTZ R3, R33, c[0x0][0x2ec] ;  /* 0x0000bb0021037a20 */ /* 0x010fe20000410000 */
[----:B------:R2:W4:Y:S10]  /*f3d0*/  MUFU.TANH R116, R0 ;  /* 0x0000000000747308 */ /* 0x0005340000002400 */
[----:B------:R5:W3:Y:S01]  /*f3e0*/  MUFU.TANH R112, R160 ;  /* 0x000000a000707308 */ /* 0x000ae20000002400 */
[C---:B-1----:R-:W-:Y:S09]  /*f3f0*/  HMMA.16816.F32 R36, R92.reuse, R96, R36 ;  /* 0x000000605c24723c */ /* 0x042ff20000001824 */
[----:B------:R1:W1:Y:S01]  /*f400*/  MUFU.TANH R117, R3 ;  /* 0x0000000300757308 */ /* 0x0002620000002400 */
[C---:B------:R-:W-:Y:S01]  /*f410*/  HMMA.16816.F32 R40, R92.reuse, R98, R40 ;  /* 0x000000625c28723c */ /* 0x040fe20000001828 */
[----:B------:R-:W3:Y:S02]  /*f420*/  LDSM.16.M88.4 R96, [R90] ;  /* 0x000000005a60783b */ /* 0x000ee40000000200 */
[----:B--2---:R-:W-:Y:S06]  /*f430*/  FMUL.FTZ R0, R35, c[0x0][0x2ec] ;  /* 0x0000bb0023007a20 */ /* 0x004fec0000410000 */
[----:B------:R2:W2:Y:S10]  /*f440*/  MUFU.TANH R120, R2 ;  /* 0x0000000200787308 */ /* 0x0004b40000002400 */
[----:B------:R4:W3:Y:S01]  /*f450*/  MUFU.TANH R113, R0 ;  /* 0x0000000000717308 */ /* 0x0008e20000002400 */
[----:B-----5:R-:W-:Y:S02]  /*f460*/  FMUL.FTZ R160, R36, c[0x0][0x2ec] ;  /* 0x0000bb0024a07a20 */ /* 0x020fe40000410000 */
[----:B-1----:R-:W-:Y:S07]  /*f470*/  FMUL.FTZ R3, R39, c[0x0][0x2ec] ;  /* 0x0000bb0027037a20 */ /* 0x002fee0000410000 */
[----:B------:R1:W1:Y:S01]  /*f480*/  MUFU.TANH R121, R155 ;  /* 0x0000009b00797308 */ /* 0x0002620000002400 */
[----:B--2---:R-:W-:Y:S09]  /*f490*/  FMUL.FTZ R2, R34, c[0x0][0x2ec] ;  /* 0x0000bb0022027a20 */ /* 0x004ff20000410000 */
[----:B------:R2:W2:Y:S01]  /*f4a0*/  MUFU.TANH R126, R160 ;  /* 0x000000a0007e7308 */ /* 0x0004a20000002400 */
[----:B----4-:R-:W-:Y:S01]  /*f4b0*/  FMUL.FTZ R0, R41, c[0x0][0x2ec] ;  /* 0x0000bb0029007a20 */ /* 0x010fe20000410000 */
[C---:B---3--:R-:W-:Y:S08]  /*f4c0*/  HMMA.16816.F32 R44, R92.reuse, R96, R44 ;  /* 0x000000605c2c723c */ /* 0x048ff0000000182c */
[----:B------:R3:W4:Y:S01]  /*f4d0*/  MUFU.TANH R109, R3 ;  /* 0x00000003006d7308 */ /* 0x0007220000002400 */
[C---:B------:R-:W-:Y:S01]  /*f4e0*/  HMMA.16816.F32 R48, R92.reuse, R98, R48 ;  /* 0x000000625c30723c */ /* 0x040fe20000001830 */
[----:B------:R-:W5:Y:S02]  /*f4f0*/  LDSM.16.M88.4 R96, [R88] ;  /* 0x000000005860783b */ /* 0x000f640000000200 */
[----:B-1----:R-:W-:Y:S06]  /*f500*/  FMUL.FTZ R155, R37, c[0x0][0x2ec] ;  /* 0x0000bb00259b7a20 */ /* 0x002fec0000410000 */
[----:B------:R1:W1:Y:S03]  /*f510*/  MUFU.TANH R115, R2 ;  /* 0x0000000200737308 */ /* 0x0002660000002400 */
[----:B--2---:R-:W-:Y:S07]  /*f520*/  FMUL.FTZ R160, R42, c[0x0][0x2ec] ;  /* 0x0000bb002aa07a20 */ /* 0x004fee0000410000 */
[----:B------:R2:W2:Y:S01]  /*f530*/  MUFU.TANH R114, R0 ;  /* 0x0000000000727308 */ /* 0x0004a20000002400 */
[----:B---3--:R-:W-:Y:S09]  /*f540*/  FMUL.FTZ R3, R45, c[0x0][0x2ec] ;  /* 0x0000bb002d037a20 */ /* 0x008ff20000410000 */
[----:B------:R3:W3:Y:S01]  /*f550*/  MUFU.TANH R122, R155 ;  /* 0x0000009b007a7308 */ /* 0x0006e20000002400 */
[----:B-1----:R-:W-:Y:S09]  /*f560*/  FMUL.FTZ R2, R40, c[0x0][0x2ec] ;  /* 0x0000bb0028027a20 */ /* 0x002ff20000410000 */
[----:B------:R1:W1:Y:S01]  /*f570*/  MUFU.TANH R107, R160 ;  /* 0x000000a0006b7308 */ /* 0x0002620000002400 */
[C---:B-----5:R-:W-:Y:S03]  /*f580*/  HMMA.16816.F32 R52, R92.reuse, R96, R52 ;  /* 0x000000605c34723c */ /* 0x060fe60000001834 */
[----:B--2---:R-:W-:Y:S06]  /*f590*/  FMUL.FTZ R0, R47, c[0x0][0x2ec] ;  /* 0x0000bb002f007a20 */ /* 0x004fec0000410000 */
[----:B------:R2:W2:Y:S01]  /*f5a0*/  MUFU.TANH R106, R3 ;  /* 0x00000003006a7308 */ /* 0x0004a20000002400 */
[C---:B------:R-:W-:Y:S01]  /*f5b0*/  HMMA.16816.F32 R56, R92.reuse, R98, R56 ;  /* 0x000000625c38723c */ /* 0x040fe20000001838 */
[----:B------:R-:W5:Y:S01]  /*f5c0*/  LDSM.16.M88.4 R96, [R86] ;  /* 0x000000005660783b */ /* 0x000f620000000200 */
[----:B------:R-:W-:Y:S04]  /*f5d0*/  DEPBAR.LE SB0, 0x0 ;  /* 0x000080000000791a */ /* 0x000fe80000000000 */
[----:B---3--:R-:W-:Y:S03]  /*f5e0*/  FMUL.FTZ R155, R43, c[0x0][0x2ec] ;  /* 0x0000bb002b9b7a20 */ /* 0x008fe60000410000 */
[----:B------:R3:W3:Y:S01]  /*f5f0*/  MUFU.TANH R118, R2 ;  /* 0x0000000200767308 */ /* 0x0006e20000002400 */
[----:B------:R-:W-:Y:S02]  /*f600*/  BAR.SYNC.DEFER_BLOCKING 0x0 ;  /* 0x0000000000007b1d */ /* 0x000fe40000010000 */
[----:B-1----:R-:W-:Y:S07]  /*f610*/  FMUL.FTZ R160, R48, c[0x0][0x2ec] ;  /* 0x0000bb0030a07a20 */ /* 0x002fee0000410000 */
[----:B------:R1:W1:Y:S01]  /*f620*/  MUFU.TANH R33, R0 ;  /* 0x0000000000217308 */ /* 0x0002620000002400 */
[----:B--2---:R-:W-:Y:S09]  /*f630*/  FMUL.FTZ R3, R51, c[0x0][0x2ec] ;  /* 0x0000bb0033037a20 */ /* 0x004ff20000410000 */
[----:B------:R2:W2:Y:S01]  /*f640*/  MUFU.TANH R105, R155 ;  /* 0x0000009b00697308 */ /* 0x0004a20000002400 */
[----:B---3--:R-:W-:Y:S09]  /*f650*/  FMUL.FTZ R2, R46, c[0x0][0x2ec] ;  /* 0x0000bb002e027a20 */ /* 0x008ff20000410000 */
[----:B------:R3:W3:Y:S01]  /*f660*/  MUFU.TANH R34, R160 ;  /* 0x000000a000227308 */ /* 0x0006e20000002400 */
[C---:B-----5:R-:W-:Y:S05]  /*f670*/  HMMA.16816.F32 R60, R92.reuse, R96, R60 ;  /* 0x000000605c3c723c */ /* 0x060fea000000183c */
[----:B-1----:R-:W-:Y:S04]  /*f680*/  FMUL.FTZ R0, R53, c[0x0][0x2ec] ;  /* 0x0000bb0035007a20 */ /* 0x002fe80000410000 */
[----:B------:R1:W1:Y:S01]  /*f690*/  MUFU.TANH R97, R154 ;  /* 0x0000009a00617308 */ /* 0x0002620000002400 */
[----:B------:R-:W-:Y:S03]  /*f6a0*/  HMMA.16816.F32 R64, R92, R98, R64 ;  /* 0x000000625c40723c */ /* 0x000fe60000001840 */
[----:B--2---:R-:W-:Y:S06]  /*f6b0*/  FMUL.FTZ R155, R49, c[0x0][0x2ec] ;  /* 0x0000bb00319b7a20 */ /* 0x004fec0000410000 */
[----:B------:R2:W2:Y:S03]  /*f6c0*/  MUFU.TANH R39, R3 ;  /* 0x0000000300277308 */ /* 0x0004a60000002400 */
[----:B---3--:R-:W-:Y:S02]  /*f6d0*/  FMUL.FTZ R160, R54, c[0x0][0x2ec] ;  /* 0x0000bb0036a07a20 */ /* 0x008fe40000410000 */
[----:B------:R-:W-:Y:S02]  /*f6e0*/  FMUL.FTZ R165, R60, c[0x0][0x2ec] ;  /* 0x0000bb003ca57a20 */ /* 0x000fe40000410000 */
[----:B------:R-:W-:Y:S03]  /*f6f0*/  FMUL.FTZ R164, R61, c[0x0][0x2ec] ;  /* 0x0000bb003da47a20 */ /* 0x000fe60000410000 */
[----:B------:R3:W3:Y:S01]  /*f700*/  MUFU.TANH R35, R2 ;  /* 0x0000000200237308 */ /* 0x0006e20000002400 */
[----:B------:R-:W-:Y:S02]  /*f710*/  FMUL.FTZ R163, R62, c[0x0][0x2ec] ;  /* 0x0000bb003ea37a20 */ /* 0x000fe40000410000 */
[----:B------:R-:W-:Y:S02]  /*f720*/  FMUL.FTZ R161, R63, c[0x0][0x2ec] ;  /* 0x0000bb003fa17a20 */ /* 0x000fe40000410000 */
[----:B-1----:R-:W-:Y:S02]  /*f730*/  FMUL.FTZ R154, R26, c[0x0][0x2ec] ;  /* 0x0000bb001a9a7a20 */ /* 0x002fe40000410000 */
[----:B------:R-:W-:Y:S03]  /*f740*/  FMUL.FTZ R162, R65, c[0x0][0x2ec] ;  /* 0x0000bb0041a27a20 */ /* 0x000fe60000410000 */
[----:B------:R1:W1:Y:S01]  /*f750*/  MUFU.TANH R96, R154 ;  /* 0x0000009a00607308 */ /* 0x0002620000002400 */
[----:B--2---:R-:W-:Y:S09]  /*f760*/  FMUL.FTZ R3, R57, c[0x0][0x2ec] ;  /* 0x0000bb0039037a20 */ /* 0x004ff20000410000 */
[----:B------:R2:W2:Y:S01]  /*f770*/  MUFU.TANH R102, R155 ;  /* 0x0000009b00667308 */ /* 0x0004a20000002400 */
[----:B---3--:R-:W-:Y:S09]  /*f780*/  FMUL.FTZ R2, R52, c[0x0][0x2ec] ;  /* 0x0000bb0034027a20 */ /* 0x008ff20000410000 */
[----:B------:R3:W3:Y:S01]  /*f790*/  MUFU.TANH R43, R160 ;  /* 0x000000a0002b7308 */ /* 0x0006e20000002400 */
[----:B-1----:R-:W-:Y:S09]  /*f7a0*/  FMUL.FTZ R154, R32, c[0x0][0x2ec] ;  /* 0x0000bb00209a7a20 */ /* 0x002ff20000410000 */
        /* <DEDUP_REMOVED lines=15> */
[----:B---3--:R-:W-:Y:S09]  /*f8a0*/  MOV R155, R159 ;  /* 0x0000009f009b7202 */ /* 0x008ff20000000f00 */
[----:B------:R-:W3:Y:S01]  /*f8b0*/  MUFU.TANH R171, R171 ;  /* 0x000000ab00ab7308 */ /* 0x000ee20000002400 */
[----:B-1----:R-:W-:Y:S09]  /*f8c0*/  FMUL.FTZ R154, R50, c[0x0][0x2ec] ;  /* 0x0000bb00329a7a20 */ /* 0x002ff20000410000 */
[----:B------:R1:W1:Y:S01]  /*f8d0*/  MUFU.TANH R103, R154 ;  /* 0x0000009a00677308 */ /* 0x0002620000002400 */
[----:B--2---:R-:W-:Y:S09]  /*f8e0*/  FMUL.FTZ R0, R66, c[0x0][0x2ec] ;  /* 0x0000bb0042007a20 */ /* 0x004ff20000410000 */
[----:B------:R-:W2:Y:S10]  /*f8f0*/  MUFU.TANH R172, R172 ;  /* 0x000000ac00ac7308 */ /* 0x000eb40000002400 */
[----:B------:R-:W2:Y:S01]  /*f900*/  MUFU.TANH R170, R170 ;  /* 0x000000aa00aa7308 */ /* 0x000ea20000002400 */
[----:B-1----:R-:W-:Y:S09]  /*f910*/  FMUL.FTZ R154, R56, c[0x0][0x2ec] ;  /* 0x0000bb00389a7a20 */ /* 0x002ff20000410000 */
[----:B------:R1:W1:Y:S10]  /*f920*/  MUFU.TANH R42, R154 ;  /* 0x0000009a002a7308 */ /* 0x0002740000002400 */
[----:B------:R-:W2:Y:S10]  /*f930*/  MUFU.TANH R169, R169 ;  /* 0x000000a900a97308 */ /* 0x000eb40000002400 */
[----:B------:R-:W2:Y:S01]  /*f940*/  MUFU.TANH R167, R167 ;  /* 0x000000a700a77308 */ /* 0x000ea20000002400 */
[----:B-1----:R-:W-:Y:S09]  /*f950*/  MOV R154, R158 ;  /* 0x0000009e009a7202 */ /* 0x002ff20000000f00 */
        /* <DEDUP_REMOVED lines=12> */
[----:B-1234-:R-:W-:Y:S05]  /*fa20*/  IMAD.MOV.U32 R0, RZ, RZ, c[0x0][0x198] ;  /* 0x00006600ff007624 */ /* 0x01efea00078e00ff */
[----:B------:R-:W-:Y:S04]  /*fa30*/  LEA R4, -R0, RZ, 0x7 ;  /* 0x000000ff00047211 */ /* 0x000fe800078e39ff */
[----:B------:R-:W-:Y:S01]  /*fa40*/  SHF.R.S32.HI R5, RZ, 0x1f, R4 ;  /* 0x0000001fff057819 */ /* 0x000fe20000011404 */
[----:B------:R-:W-:-:S05]  /*fa50*/  @!P2 BRA `(.L_x_4095) ;  /* 0x000003b00000a947 */ /* 0x000fca0003800000 */
[----:B------:R-:W-:Y:S01]  /*fa60*/  IMAD.MOV.U32 R6, RZ, RZ, RZ ;  /* 0x000000ffff067224 */ /* 0x000fe200078e00ff */
[----:B------:R-:W-:Y:S01]  /*fa70*/  IABS R4, c[0x0][0x2d0] ;  /* 0x0000b40000047a13 */ /* 0x000fe20000000000 */
[----:B------:R-:W-:Y:S03]  /*fa80*/  IMAD.SHL.U32 R5, R150, 0x80, RZ ;  /* 0x0000008096057824 */ /* 0x000fe600078e00ff */
[----:B------:R-:W1:Y:S02]  /*fa90*/  I2F.RP R10, R4 ;  /* 0x00000004000a7306 */ /* 0x000e640000209400 */
[----:B------:R-:W-:Y:S08]  /*faa0*/  IABS R9, R5 ;  /* 0x0000000500097213 */ /* 0x000ff00000000000 */
[----:B-1----:R-:W1:Y:S02]  /*fab0*/  MUFU.RCP R2, R10 ;  /* 0x0000000a00027308 */ /* 0x002e640000001000 */
[----:B-1----:R-:W-:Y:S08]  /*fac0*/  IADD3 R8, R2, 0xffffffe, RZ ;  /* 0x0ffffffe02087810 */ /* 0x002ff00007ffe0ff */
[----:B------:R-:W1:Y:S02]  /*fad0*/  F2I.FTZ.U32.TRUNC.NTZ R7, R8 ;  /* 0x0000000800077305 */ /* 0x000e64000021f000 */
[--C-:B-1----:R-:W-:Y:S04]  /*fae0*/  IMAD.MOV R2, RZ, RZ, -R7.reuse ;  /* 0x000000ffff027224 */ /* 0x102fe800078e0a07 */
[----:B------:R-:W-:Y:S04]  /*faf0*/  IMAD R2, R2, R4, RZ ;  /* 0x0000000402027224 */ /* 0x000fe800078e02ff */
[----:B------:R-:W-:Y:S06]  /*fb00*/  IMAD.HI.U32 R2, R7, R2, R6 ;  /* 0x0000000207027227 */ /* 0x000fec00078e0006 */
[----:B------:R-:W-:Y:S04]  /*fb10*/  IMAD.HI.U32 R6, R2, R9, RZ ;  /* 0x0000000902067227 */ /* 0x000fe800078e00ff */
[----:B------:R-:W-:Y:S04]  /*fb20*/  IMAD.MOV R7, RZ, RZ, -R6 ;  /* 0x000000ffff077224 */ /* 0x000fe800078e0a06 */
[C---:B------:R-:W-:Y:S01]  /*fb30*/  IMAD R9, R4.reuse, R7, R9 ;  /* 0x0000000704097224 */ /* 0x040fe200078e0209 */
[----:B------:R-:W-:Y:S04]  /*fb40*/  LOP3.LUT R7, R5, c[0x0][0x2d0], RZ, 0x3c, !PT ;  /* 0x0000b40005077a12 */ /* 0x000fe800078e3cff */
        /* <DEDUP_REMOVED lines=8> */
[--C-:B------:R-:W-:Y:S01]  /*fbd0*/  @!P5 IMAD.IADD R9, R9, 0x1, -R4.reuse ;  /* 0x000000010909d824 */ /* 0x100fe200078e0a04 */
[----:B------:R-:W-:Y:S01]  /*fbe0*/  @!P5 IADD3 R6, R6, 0x1, RZ ;  /* 0x000000010606d810 */ /* 0x000fe20007ffe0ff */
[C---:B------:R-:W-:Y:S03]  /*fbf0*/  IMAD R5, R4.reuse, R7, R5 ;  /* 0x0000000704057224 */ /* 0x040fe600078e0205 */
[-C--:B------:R-:W-:Y:S02]  /*fc00*/  ISETP.GE.U32.AND P6, PT, R9, R4.reuse, PT ;  /* 0x000000040900720c */ /* 0x080fe40003fc6070 */
[----:B------:R-:W-:Y:S11]  /*fc10*/  ISETP.GT.U32.AND P3, PT, R4, R5, PT ;  /* 0x000000050400720c */ /* 0x000ff60003f64070 */
[----:B------:R-:W-:Y:S02]  /*fc20*/  @P6 IADD3 R6, R6, 0x1, RZ ;  /* 0x0000000106066810 */ /* 0x000fe40007ffe0ff */
[----:B------:R-:W-:Y:S01]  /*fc30*/  @!P3 IMAD.IADD R5, R5, 0x1, -R4 ;  /* 0x000000010505b824 */ /* 0x000fe200078e0a04 */
[----:B------:R-:W-:Y:S02]  /*fc40*/  @!P3 IADD3 R2, R2, 0x1, RZ ;  /* 0x000000010202b810 */ /* 0x000fe40007ffe0ff */
[----:B------:R-:W-:Y:S02]  /*fc50*/  @!P4 IMAD.MOV R6, RZ, RZ, -R6 ;  /* 0x000000ffff06c224 */ /* 0x000fe400078e0a06 */
[----:B------:R-:W-:Y:S02]  /*fc60*/  ISETP.GE.U32.AND P3, PT, R5, R4, PT ;  /* 0x000000040500720c */ /* 0x000fe40003f66070 */
[----:B------:R-:W-:Y:S11]  /*fc70*/  LOP3.LUT R5, RZ, c[0x0][0x2d0], RZ, 0x33, !PT ;  /* 0x0000b400ff057a12 */ /* 0x000ff600078e33ff */
        /* <DEDUP_REMOVED lines=25> */
.L_x_4095:
        /* <DEDUP_REMOVED lines=15> */
[C---:B------:R-:W-:Y:S01]  /*ff00*/  @!P0 LEA R6, P1, R0.reuse, R4, 0x6 ;  /* 0x0000000400068211 */ /* 0x040fe200078230ff */
[----:B------:R-:W-:Y:S02]  /*ff10*/  @!P0 IMAD.MOV.U32 R7, RZ, RZ, c[0x0][0x19c] ;  /* 0x00006700ff078624 */ /* 0x000fe400078e00ff */
        /* <DEDUP_REMOVED lines=8> */
[----:B------:R-:W-:Y:S01]  /*ffa0*/  @!P0 IMAD R7, R7, 0x60, RZ ;  /* 0x0000006007078824 */ /* 0x000fe200078e02ff */
[-C--:B------:R-:W-:Y:S03]  /*ffb0*/  @!P0 LEA.HI.X R11, R6, R147.reuse, R2, 0x1, P1 ;  /* 0x00000093060b8211 */ /* 0x080fe600008f0c02 */
[----:B------:R-:W-:Y:S02]  /*ffc0*/  @!P0 IMAD.IADD R7, R7, 0x1, R5 ;  /* 0x0000000107078824 */ /* 0x000fe400078e0205 */
[----:B------:R-:W-:Y:S01]  /*ffd0*/  @!PT LDS RZ, [RZ] ;  /* 0x00000000fffff984 */ /* 0x000fe20000000800 */
[----:B------:R-:W-:Y:S01]  /*ffe0*/  @!PT LDS RZ, [RZ] ;  /* 0x00000000fffff984 */ /* 0x000fe20000000800 */
[----:B------:R-:W-:Y:S01]  /*fff0*/  @!PT LDS RZ, [RZ] ;  /* 0x00000000fffff984 */ /* 0x000fe20000000800 */
[----:B------:R1:W-:Y:S04]  /*10000*/  @!P0 LDGSTS.E.BYPASS.LTC128B.128 [R146+0x2000], [R10.64] ;  /* 0x020000000a928fae */ /* 0x0003e8000b901d46 */
[----:B------:R1:W-:Y:S01]  /*10010*/  @P0 STS.128 [R146+0x2800], RZ ;  /* 0x002800ff92000388 */ /* 0x0003e20000000c00 */
[C---:B--2---:R-:W-:Y:S01]  /*10020*/  @!P0 LEA R12, P1, R4.reuse, R148, 0x1 ;  /* 0x00000094040c8211 */ /* 0x044fe200078208ff */
[----:B------:R-:W-:Y:S03]  /*10030*/  IMAD.MOV.U32 R148, RZ, RZ, R8 ;  /* 0x000000ffff947224 */ /* 0x000fe600078e0008 */
[----:B------:R-:W-:Y:S01]  /*10040*/  @!P0 LEA.HI.X R13, R4, R147, R7, 0x1, P1 ;  /* 0x00000093040d8211 */ /* 0x000fe200008f0c07 */
[----:B------:R-:W-:Y:S04]  /*10050*/  IMAD.MOV.U32 R147, RZ, RZ, R9 ;  /* 0x000000ffff937224 */ /* 0x000fe800078e0009 */
[----:B------:R-:W-:Y:S01]  /*10060*/  @!PT LDS RZ, [RZ] ;  /* 0x00000000fffff984 */ /* 0x000fe20000000800 */
[----:B------:R-:W-:Y:S01]  /*10070*/  @!PT LDS RZ, [RZ] ;  /* 0x00000000fffff984 */ /* 0x000fe20000000800 */
[----:B------:R-:W-:Y:S01]  /*10080*/  @!PT LDS RZ, [RZ] ;  /* 0x00000000fffff984 */ /* 0x000fe20000000800 */
[----:B------:R1:W-:Y:S04]  /*10090*/  @!P0 LDGSTS.E.BYPASS.LTC128B.128 [R146+0x2800], [R12.64] ;  /* 0x028000000c928fae */ /* 0x0003e8000b901d46 */
[----:B------:R-:W0:Y:S02]  /*100a0*/  LDGDEPBAR ;  /* 0x00000000000079af */ /* 0x000e240000000000 */
.L_x_4094:
[----:B--234-:R-:W-:Y:S01]  /*100b0*/  FMNMX.FTZ R5, R176, R89, !PT ;  /* 0x00000059b0057209 */ /* 0x01cfe20007810000 */
[----:B------:R-:W-:Y:S01]  /*100c0*/  LDSM.16.MT88.4 R28, [R132+0x3000] ;  /* 0x00300000841c783b */ /* 0x000fe20000004200 */
        /* <DEDUP_REMOVED lines=74> */
[----:B------:R-:W-:Y:S01]  /*10570*/  FADD.FTZ R4, -R2, R89 ;  /* 0x0000005902047221 */ /* 0x000fe20000010100 */
[----:B------:R-:W-:Y:S02]  /*10580*/  MOV R89, R2 ;  /* 0x0000000200597202 */ /* 0x000fe40000000f00 */
[----:B------:R-:W-:Y:S01]  /*10590*/  FSEL R45, R45, RZ, P0 ;  /* 0x000000ff2d2d7208 */ /* 0x000fe20000000000 */
[----:B------:R-:W-:Y:S01]  /*105a0*/  FMUL.FTZ R6, R4, c[0x0][0x23c] ;  /* 0x00008f0004067a20 */ /* 0x000fe20000410000 */
[C---:B------:R-:W-:Y:S01]  /*105b0*/  FSETP.NEU.FTZ.AND P0, PT, R0.reuse, -INF , PT ;  /* 0xff8000000000780b */ /* 0x040fe20003f1d000 */
[----:B------:R-:W-:Y:S02]  /*105c0*/  FADD.FTZ R4, -R0, R87 ;  /* 0x0000005700047221 */ /* 0x000fe40000010100 */
[--C-:B------:R-:W-:Y:S01]  /*105d0*/  FFMA.FTZ R57, R34, c[0x0][0x23c], -R45.reuse ;  /* 0x00008f0022397a23 */ /* 0x100fe2000001082d */
[----:B------:R-:W-:Y:S01]  /*105e0*/  FSEL R44, R44, RZ, P0 ;  /* 0x000000ff2c2c7208 */ /* 0x000fe20000000000 */
[----:B------:R-:W1:Y:S01]  /*105f0*/  MUFU.EX2 R6, R6 ;  /* 0x0000000600067308 */ /* 0x000e620000000800 */
[----:B------:R-:W-:Y:S01]  /*10600*/  FMUL.FTZ R21, R4, c[0x0][0x23c] ;  /* 0x00008f0004157a20 */ /* 0x000fe20000410000 */
[----:B------:R-:W-:Y:S01]  /*10610*/  ISETP.GT.AND P0, PT, R150, R137, PT ;  /* 0x000000899600720c */ /* 0x000fe20003f04270 */
        /* <DEDUP_REMOVED lines=18> */
[----:B------:R-:W-:Y:S02]  /*10740*/  FMUL.FTZ R12, R6, R76 ;  /* 0x0000004c060c7220 */ /* 0x000fe40000410000 */
[----:B------:R-:W-:Y:S02]  /*10750*/  FFMA.FTZ R76, R38, c[0x0][0x23c], -R45 ;  /* 0x00008f00264c7a23 */ /* 0x000fe4000001082d */
[C---:B------:R-:W-:Y:S02]  /*10760*/  FMUL.FTZ R13, R6.reuse, R77 ;  /* 0x0000004d060d7220 */ /* 0x040fe40000410000 */
[C---:B------:R-:W-:Y:S01]  /*10770*/  FMUL.FTZ R16, R6.reuse, R80 ;  /* 0x0000005006107220 */ /* 0x040fe20000410000 */
[----:B------:R-:W3:Y:S01]  /*10780*/  MUFU.EX2 R25, R25 ;  /* 0x0000001900197308 */ /* 0x000ee20000000800 */
[----:B------:R-:W-:Y:S02]  /*10790*/  FMUL.FTZ R17, R6, R81 ;  /* 0x0000005106117220 */ /* 0x000fe40000410000 */
[C---:B--2---:R-:W-:Y:S02]  /*107a0*/  FMUL.FTZ R7, R21.reuse, R71 ;  /* 0x0000004715077220 */ /* 0x044fe40000410000 */
[C---:B------:R-:W-:Y:S02]  /*107b0*/  FMUL.FTZ R10, R21.reuse, R74 ;  /* 0x0000004a150a7220 */ /* 0x040fe40000410000 */
[C---:B------:R-:W-:Y:S02]  /*107c0*/  FMUL.FTZ R11, R21.reuse, R75 ;  /* 0x0000004b150b7220 */ /* 0x040fe40000410000 */
[C---:B------:R-:W-:Y:S01]  /*107d0*/  FMUL.FTZ R14, R21.reuse, R78 ;  /* 0x0000004e150e7220 */ /* 0x040fe20000410000 */
[----:B------:R-:W2:Y:S01]  /*107e0*/  MUFU.EX2 R47, R47 ;  /* 0x0000002f002f7308 */ /* 0x000ea20000000800 */
[C---:B------:R-:W-:Y:S02]  /*107f0*/  FMUL.FTZ R15, R21.reuse, R79 ;  /* 0x0000004f150f7220 */ /* 0x040fe40000410000 */
[C---:B------:R-:W-:Y:S01]  /*10800*/  FMUL.FTZ R18, R21.reuse, R82 ;  /* 0x0000005215127220 */ /* 0x040fe20000410000 */
[----:B-1----:R-:W-:Y:S01]  /*10810*/  F2FP.PACK_AB R24, R32, R27 ;  /* 0x0000001b2018723e */ /* 0x002fe200000000ff */
[----:B------:R-:W-:Y:S02]  /*10820*/  FFMA.FTZ R157, R6, R157, R27 ;  /* 0x0000009d069d7223 */ /* 0x000fe4000001001b */
[C---:B------:R-:W-:Y:S02]  /*10830*/  FMUL.FTZ R6, R21.reuse, R70 ;  /* 0x0000004615067220 */ /* 0x040fe40000410000 */
[----:B------:R-:W-:Y:S01]  /*10840*/  FADD.FTZ R32, R32, R157 ;  /* 0x0000009d20207221 */ /* 0x000fe20000010000 */
[----:B------:R-:W-:Y:S01]  /*10850*/  MUFU.EX2 R56, R56 ;  /* 0x0000003800387308 */ /* 0x000fe20000000800 */
[----:B------:R-:W-:Y:S02]  /*10860*/  FMUL.FTZ R19, R21, R83 ;  /* 0x0000005315137220 */ /* 0x000fe40000410000 */
[--C-:B------:R-:W-:Y:S02]  /*10870*/  FFMA.FTZ R72, R121, c[0x0][0x23c], -R44.reuse ;  /* 0x00008f0079487a23 */ /* 0x100fe4000001082c */
[----:B---3--:R-:W-:Y:S02]  /*10880*/  FFMA.FTZ R49, R21, R156, R25 ;  /* 0x0000009c15317223 */ /* 0x008fe40000010019 */
[--C-:B------:R-:W-:Y:S02]  /*10890*/  FFMA.FTZ R77, R123, c[0x0][0x23c], -R45.reuse ;  /* 0x00008f007b4d7a23 */ /* 0x100fe4000001082d */
[--C-:B------:R-:W-:Y:S01]  /*108a0*/  FFMA.FTZ R78, R125, c[0x0][0x23c], -R45.reuse ;  /* 0x00008f007d4e7a23 */ /* 0x100fe2000001082d */
[----:B------:R-:W-:Y:S01]  /*108b0*/  MUFU.EX2 R40, R40 ;  /* 0x0000002800287308 */ /* 0x000fe20000000800 */
[--C-:B------:R-:W-:Y:S02]  /*108c0*/  FFMA.FTZ R79, R97, c[0x0][0x23c], -R44.reuse ;  /* 0x00008f00614f7a23 */ /* 0x100fe4000001082c */
[----:B------:R-:W-:Y:S02]  /*108d0*/  FFMA.FTZ R75, R171, c[0x0][0x23c], -R44 ;  /* 0x00008f00ab4b7a23 */ /* 0x000fe4000001082c */
[----:B--2---:R-:W-:Y:S02]  /*108e0*/  FADD.FTZ R87, R47, R32 ;  /* 0x000000202f577221 */ /* 0x004fe40000010000 */
[----:B------:R-:W-:Y:S01]  /*108f0*/  LDSM.16.MT88.4 R32, [R131+0x3800] ;  /* 0x003800008320783b */ /* 0x000fe20000004200 */
        /* <DEDUP_REMOVED lines=27> */
[----:B------:R-:W-:Y:S01]  /*10ab0*/  FFMA.FTZ R64, R122, c[0x0][0x23c], -R45 ;  /* 0x00008f007a407a23 */ /* 0x000fe2000001082d */
[C---:B-1----:R-:W-:Y:S01]  /*10ac0*/  F2FP.PACK_AB R25, R46.reuse, R25 ;  /* 0x000000192e19723e */ /* 0x042fe200000000ff */
[----:B------:R-:W-:Y:S02]  /*10ad0*/  FADD.FTZ R49, R46, R49 ;  /* 0x000000312e317221 */ /* 0x000fe40000010000 */
[--C-:B------:R-:W-:Y:S02]  /*10ae0*/  FFMA.FTZ R69, R111, c[0x0][0x23c], -R44.reuse ;  /* 0x00008f006f457a23 */ /* 0x100fe4000001082c */
[--C-:B------:R-:W-:Y:S01]  /*10af0*/  FFMA.FTZ R54, R109, c[0x0][0x23c], -R44.reuse ;  /* 0x00008f006d367a23 */ /* 0x100fe2000001082c */
[----:B------:R-:W1:Y:S01]  /*10b00*/  MUFU.EX2 R53, R53 ;  /* 0x0000003500357308 */ /* 0x000e620000000800 */
[--C-:B------:R-:W-:Y:S02]  /*10b10*/  FFMA.FTZ R59, R118, c[0x0][0x23c], -R45.reuse ;  /* 0x00008f00763b7a23 */ /* 0x100fe4000001082d */
[----:B------:R-:W-:Y:S01]  /*10b20*/  FFMA.FTZ R50, R114, c[0x0][0x23c], -R45 ;  /* 0x00008f0072327a23 */ /* 0x000fe2000001082d */
[C---:B--2---:R-:W-:Y:S01]  /*10b30*/  F2FP.PACK_AB R26, R36.reuse, R47 ;  /* 0x0000002f241a723e */ /* 0x044fe200000000ff */
[----:B------:R-:W-:Y:S02]  /*10b40*/  FADD.FTZ R36, R36, R87 ;  /* 0x0000005724247221 */ /* 0x000fe40000010000 */
[----:B------:R-:W-:Y:S02]  /*10b50*/  FFMA.FTZ R47, R107, c[0x0][0x23c], -R44 ;  /* 0x00008f006b2f7a23 */ /* 0x000fe4000001082c */
[----:B------:R-:W-:Y:S01]  /*10b60*/  FADD.FTZ R87, R77, R36 ;  /* 0x000000244d577221 */ /* 0x000fe20000010000 */
[----:B------:R-:W2:Y:S01]  /*10b70*/  MUFU.EX2 R79, R79 ;  /* 0x0000004f004f7308 */ /* 0x000ea20000000800 */
[--C-:B------:R-:W-:Y:S02]  /*10b80*/  FFMA.FTZ R46, R105, c[0x0][0x23c], -R44.reuse ;  /* 0x00008f00692e7a23 */ /* 0x100fe4000001082c */
[----:B------:R-:W-:Y:S02]  /*10b90*/  FADD.FTZ R92, R78, R87 ;  /* 0x000000574e5c7221 */ /* 0x000fe40000010000 */
[----:B---3--:R-:W-:Y:S02]  /*10ba0*/  FADD.FTZ R66, R48, R49 ;  /* 0x0000003130427221 */ /* 0x008fe40000010000 */
        /* <DEDUP_REMOVED lines=10> */
[C---:B------:R-:W-:Y:S08]  /*10c50*/  HMMA.16816.F32 R4, R24.reuse, R28, R4 ;  /* 0x0000001c1804723c */ /* 0x040ff00000001804 */
[C---:B------:R-:W-:Y:S01]  /*10c60*/  HMMA.16816.F32 R8, R24.reuse, R30, R8 ;  /* 0x0000001e1808723c */ /* 0x040fe20000001808 */
[----:B------:R-:W-:Y:S01]  /*10c70*/  MUFU.EX2 R82, R82 ;  /* 0x0000005200527308 */ /* 0x000fe20000000800 */
[----:B------:R-:W3:Y:S09]  /*10c80*/  LDSM.16.MT88.4 R28, [R131+0x3000] ;  /* 0x00300000831c783b */ /* 0x000ef20000004200 */
[----:B------:R-:W4:Y:S10]  /*10c90*/  MUFU.EX2 R75, R75 ;  /* 0x0000004b004b7308 */ /* 0x000f340000000800 */
[----:B------:R-:W-:Y:S10]  /*10ca0*/  MUFU.EX2 R81, R81 ;  /* 0x0000005100517308 */ /* 0x000ff40000000800 */
[----:B------:R-:W5:Y:S10]  /*10cb0*/  MUFU.EX2 R74, R74 ;  /* 0x0000004a004a7308 */ /* 0x000f740000000800 */
[----:B------:R-:W4:Y:S01]  /*10cc0*/  MUFU.EX2 R71, R71 ;  /* 0x0000004700477308 */ /* 0x000f220000000800 */
[C---:B---3--:R-:W-:Y:S08]  /*10cd0*/  HMMA.16816.F32 R12, R24.reuse, R28, R12 ;  /* 0x0000001c180c723c */ /* 0x048ff0000000180c */
[----:B------:R-:W-:Y:S01]  /*10ce0*/  HMMA.16816.F32 R16, R24, R30, R16 ;  /* 0x0000001e1810723c */ /* 0x000fe20000001810 */
[----:B------:R-:W-:Y:S01]  /*10cf0*/  MUFU.EX2 R73, R73 ;  /* 0x0000004900497308 */ /* 0x000fe20000000800 */
[----:B------:R-:W3:Y:S05]  /*10d00*/  LDSM.16.MT88.4 R28, [R132+0x3400] ;  /* 0x00340000841c783b */ /* 0x000eea0000004200 */
[----:B------:R-:W-:Y:S01]  /*10d10*/  F2FP.PACK_AB R24, R78, R77 ;  /* 0x0000004d4e18723e */ /* 0x000fe200000000ff */
[--C-:B------:R-:W-:Y:S01]  /*10d20*/  FFMA.FTZ R77, R37, c[0x0][0x23c], -R45.reuse ;  /* 0x00008f00254d7a23 */ /* 0x100fe2000001082d */
[----:B--2---:R-:W-:Y:S02]  /*10d30*/  F2FP.PACK_AB R25, R79, R56 ;  /* 0x000000384f19723e */ /* 0x004fe400000000ff */
[----:B------:R-:W2:Y:S01]  /*10d40*/  MUFU.EX2 R68, R68 ;  /* 0x0000004400447308 */ /* 0x000ea20000000800 */
[----:B------:R-:W-:Y:S01]  /*10d50*/  FFMA.FTZ R78, R43, c[0x0][0x23c], -R44 ;  /* 0x00008f002b4e7a23 */ /* 0x000fe2000001082c */
[----:B-1----:R-:W-:Y:S01]  /*10d60*/  F2FP.PACK_AB R26, R80, R83 ;  /* 0x00000053501a723e */ /* 0x002fe200000000ff */
[----:B------:R-:W-:Y:S01]  /*10d70*/  FADD.FTZ R83, R83, R92 ;  /* 0x0000005c53537221 */ /* 0x000fe20000010000 */
[----:B----4-:R-:W-:Y:S01]  /*10d80*/  F2FP.PACK_AB R27, R75, R82 ;  /* 0x000000524b1b723e */ /* 0x010fe200000000ff */
[----:B------:R-:W-:Y:S02]  /*10d90*/  FFMA.FTZ R92, R22, c[0x0][0x23c], -R45 ;  /* 0x00008f00165c7a23 */ /* 0x000fe4000001082d */
[----:B------:R-:W-:Y:S03]  /*10da0*/  FADD.FTZ R80, R80, R83 ;  /* 0x0000005350507221 */ /* 0x000fe60000010000 */
[----:B------:R-:W-:Y:S10]  /*10db0*/  MUFU.EX2 R70, R70 ;  /* 0x0000004600467308 */ /* 0x000ff40000000800 */
[----:B------:R-:W1:Y:S10]  /*10dc0*/  MUFU.EX2 R67, R67 ;  /* 0x0000004300437308 */ /* 0x000e740000000800 */
[----:B------:R-:W-:Y:S01]  /*10dd0*/  MUFU.EX2 R63, R63 ;  /* 0x0000003f003f7308 */ /* 0x000fe20000000800 */
[C---:B---3--:R-:W-:Y:S08]  /*10de0*/  HMMA.16816.F32 R4, R24.reuse, R28, R4 ;  /* 0x0000001c1804723c */ /* 0x048ff00000001804 */
[C---:B------:R-:W-:Y:S01]  /*10df0*/  HMMA.16816.F32 R8, R24.reuse, R30, R8 ;  /* 0x0000001e1808723c */ /* 0x040fe20000001808 */
[----:B------:R-:W-:Y:S01]  /*10e00*/  MUFU.EX2 R58, R58 ;  /* 0x0000003a003a7308 */ /* 0x000fe20000000800 */
[----:B------:R-:W3:Y:S09]  /*10e10*/  LDSM.16.MT88.4 R28, [R131+0x3400] ;  /* 0x00340000831c783b */ /* 0x000ef20000004200 */
[----:B------:R-:W-:Y:S10]  /*10e20*/  MUFU.EX2 R21, R21 ;  /* 0x0000001500157308 */ /* 0x000ff40000000800 */
[----:B------:R-:W4:Y:S10]  /*10e30*/  MUFU.EX2 R72, R72 ;  /* 0x0000004800487308 */ /* 0x000f340000000800 */
[----:B------:R-:W-:Y:S10]  /*10e40*/  MUFU.EX2 R61, R61 ;  /* 0x0000003d003d7308 */ /* 0x000ff40000000800 */
[----:B------:R-:W1:Y:S01]  /*10e50*/  MUFU.EX2 R52, R52 ;  /* 0x0000003400347308 */ /* 0x000e620000000800 */
[C---:B---3--:R-:W-:Y:S08]  /*10e60*/  HMMA.16816.F32 R12, R24.reuse, R28, R12 ;  /* 0x0000001c180c723c */ /* 0x048ff0000000180c */
[----:B------:R-:W-:Y:S01]  /*10e70*/  HMMA.16816.F32 R16, R24, R30, R16 ;  /* 0x0000001e1810723c */ /* 0x000fe20000001810 */
[----:B------:R-:W-:Y:S01]  /*10e80*/  MUFU.EX2 R55, R55 ;  /* 0x0000003700377308 */ /* 0x000fe20000000800 */
[----:B------:R-:W3:Y:S05]  /*10e90*/  LDSM.16.MT88.4 R28, [R132+0x3800] ;  /* 0x00380000841c783b */ /* 0x000eea0000004200 */
[----:B------:R-:W-:Y:S01]  /*10ea0*/  FADD.FTZ R25, R53, R66 ;  /* 0x0000004235197221 */ /* 0x000fe20000010000 */
[----:B-----5:R-:W-:Y:S01]  /*10eb0*/  F2FP.PACK_AB R24, R74, R81 ;  /* 0x000000514a18723e */ /* 0x020fe200000000ff */
[----:B------:R-:W-:Y:S02]  /*10ec0*/  FFMA.FTZ R66, R39, c[0x0][0x23c], -R44 ;  /* 0x00008f0027427a23 */ /* 0x000fe4000001082c */
[----:B------:R-:W5:Y:S01]  /*10ed0*/  MUFU.EX2 R48, R113 ;  /* 0x0000007100307308 */ /* 0x000f620000000800 */
[----:B------:R-:W-:Y:S01]  /*10ee0*/  FADD.FTZ R36, R56, R25 ;  /* 0x0000001938247221 */ /* 0x000fe20000010000 */
[----:B------:R-:W-:Y:S01]  /*10ef0*/  F2FP.PACK_AB R25, R71, R40 ;  /* 0x000000284719723e */ /* 0x000fe200000000ff */
[----:B------:R-:W-:Y:S01]  /*10f00*/  FADD.FTZ R81, R81, R80 ;  /* 0x0000005051517221 */ /* 0x000fe20000010000 */
[----:B--2---:R-:W-:Y:S01]  /*10f10*/  F2FP.PACK_AB R26, R68, R73 ;  /* 0x00000049441a723e */ /* 0x004fe200000000ff */
[----:B------:R-:W-:Y:S01]  /*10f20*/  FADD.FTZ R87, R79, R36 ;  /* 0x000000244f577221 */ /* 0x000fe20000010000 */
[----:B-1----:R-:W-:Y:S01]  /*10f30*/  F2FP.PACK_AB R27, R67, R70 ;  /* 0x00000046431b723e */ /* 0x002fe200000000ff */
[----:B------:R-:W-:Y:S01]  /*10f40*/  LDSM.16.MT88.4 R36, [R131+0x3c00] ;  /* 0x003c00008324783b */ /* 0x000fe20000004200 */
[----:B------:R-:W-:Y:S02]  /*10f50*/  FADD.FTZ R74, R74, R81 ;  /* 0x000000514a4a7221 */ /* 0x000fe40000010000 */
[----:B------:R-:W-:Y:S01]  /*10f60*/  MUFU.EX2 R51, R51 ;  /* 0x0000003300337308 */ /* 0x000fe20000000800 */
[----:B------:R-:W-:Y:S02]  /*10f70*/  FADD.FTZ R82, R82, R87 ;  /* 0x0000005752527221 */ /* 0x000fe40000010000 */
[----:B------:R-:W-:Y:S02]  /*10f80*/  FFMA.FTZ R87, R42, c[0x0][0x23c], -R45 ;  /* 0x00008f002a577a23 */ /* 0x000fe4000001082d */
[----:B------:R-:W-:Y:S02]  /*10f90*/  FADD.FTZ R75, R75, R82 ;  /* 0x000000524b4b7221 */ /* 0x000fe40000010000 */
[----:B------:R-:W-:Y:S02]  /*10fa0*/  FADD.FTZ R73, R73, R74 ;  /* 0x0000004a49497221 */ /* 0x000fe40000010000 */
[----:B------:R-:W-:Y:S01]  /*10fb0*/  FADD.FTZ R22, R40, R75 ;  /* 0x0000004b28167221 */ /* 0x000fe20000010000 */
[----:B------:R-:W1:Y:S01]  /*10fc0*/  MUFU.EX2 R64, R64 ;  /* 0x0000004000407308 */ /* 0x000e620000000800 */
[----:B------:R-:W-:Y:S01]  /*10fd0*/  LDSM.16.MT88.4 R40, [R131+0x4400] ;  /* 0x004400008328783b */ /* 0x000fe20000004200 */
[----:B------:R-:W-:Y:S02]  /*10fe0*/  FADD.FTZ R68, R68, R73 ;  /* 0x0000004944447221 */ /* 0x000fe40000010000 */
[----:B------:R-:W-:Y:S02]  /*10ff0*/  FFMA.FTZ R53, R103, c[0x0][0x23c], -R44 ;  /* 0x00008f0067357a23 */ /* 0x000fe4000001082c */
[----:B------:R-:W-:Y:S02]  /*11000*/  FADD.FTZ R71, R71, R22 ;  /* 0x0000001647477221 */ /* 0x000fe40000010000 */
[----:B------:R-:W-:Y:S02]  /*11010*/  FFMA.FTZ R79, R101, c[0x0][0x23c], -R44 ;  /* 0x00008f00654f7a23 */ /* 0x000fe4000001082c */
[----:B------:R-:W-:Y:S01]  /*11020*/  MUFU.EX2 R69, R69 ;  /* 0x0000004500457308 */ /* 0x000fe20000000800 */
[C---:B---3--:R-:W-:Y:S03]  /*11030*/  HMMA.16816.F32 R4, R24.reuse, R28, R4 ;  /* 0x0000001c1804723c */ /* 0x048fe60000001804 */
[----:B------:R-:W-:Y:S02]  /*11040*/  FADD.FTZ R22, R70, R71 ;  /* 0x0000004746167221 */ /* 0x000fe40000010000 */
[----:B------:R-:W-:Y:S02]  /*11050*/  FFMA.FTZ R45, R162, c[0x0][0x23c], -R45 ;  /* 0x00008f00a22d7a23 */ /* 0x000fe4000001082d */
[----:B------:R-:W-:Y:S01]  /*11060*/  FADD.FTZ R22, R67, R22 ;  /* 0x0000001643167221 */ /* 0x000fe20000010000 */
[C---:B------:R-:W-:Y:S01]  /*11070*/  HMMA.16816.F32 R8, R24.reuse, R30, R8 ;  /* 0x0000001e1808723c */ /* 0x040fe20000001808 */
[----:B------:R-:W2:Y:S01]  /*11080*/  MUFU.EX2 R54, R54 ;  /* 0x0000003600367308 */ /* 0x000ea20000000800 */
[----:B------:R-:W3:Y:S06]  /*11090*/  LDSM.16.MT88.4 R28, [R132+0x3c00] ;  /* 0x003c0000841c783b */ /* 0x000eec0000004200 */
[C---:B------:R-:W-:Y:S03]  /*110a0*/  HMMA.16816.F32 R12, R24.reuse, R32, R12 ;  /* 0x00000020180c723c */ /* 0x040fe6000000180c */
[----:B------:R-:W-:Y:S05]  /*110b0*/  MUFU.EX2 R59, R59 ;  /* 0x0000003b003b7308 */ /* 0x000fea0000000800 */
[----:B------:R-:W-:Y:S01]  /*110c0*/  HMMA.16816.F32 R16, R24, R34, R16 ;  /* 0x000000221810723c */ /* 0x000fe20000001810 */
[----:B------:R-:W1:Y:S04]  /*110d0*/  LDSM.16.MT88.4 R32, [R132+0x4000] ;  /* 0x004000008420783b */ /* 0x000e680000004200 */
[----:B------:R-:W1:Y:S02]  /*110e0*/  MUFU.EX2 R50, R50 ;  /* 0x0000003200327308 */ /* 0x000e640000000800 */
[----:B----4-:R-:W-:Y:S01]  /*110f0*/  F2FP.PACK_AB R25, R72, R21 ;  /* 0x000000154819723e */ /* 0x010fe200000000ff */
[----:B------:R-:W-:Y:S01]  /*11100*/  FADD.FTZ R21, R21, R22 ;  /* 0x0000001615157221 */ /* 0x000fe20000010000 */
[----:B------:R-:W-:Y:S03]  /*11110*/  F2FP.PACK_AB R24, R58, R63 ;  /* 0x0000003f3a18723e */ /* 0x000fe600000000ff */
[----:B------:R-:W-:Y:S01]  /*11120*/  F2FP.PACK_AB R26, R52, R61 ;  /* 0x0000003d341a723e */ /* 0x000fe200000000ff */
[----:B------:R-:W-:Y:S01]  /*11130*/  FADD.FTZ R63, R63, R68 ;  /* 0x000000443f3f7221 */ /* 0x000fe20000010000 */
[----:B-----5:R-:W-:Y:S01]  /*11140*/  F2FP.PACK_AB R27, R48, R55 ;  /* 0x00000037301b723e */ /* 0x020fe200000000ff */
[----:B------:R-:W-:Y:S02]  /*11150*/  MUFU.EX2 R47, R47 ;  /* 0x0000002f002f7308 */ /* 0x000fe40000000800 */
[----:B------:R-:W-:Y:S04]  /*11160*/  FADD.FTZ R58, R58, R63 ;  /* 0x0000003f3a3a7221 */ /* 0x000fe80000010000 */
[----:B------:R-:W-:Y:S04]  /*11170*/  FADD.FTZ R61, R61, R58 ;  /* 0x0000003a3d3d7221 */ /* 0x000fe80000010000 */
[----:B------:R-:W4:Y:S01]  /*11180*/  MUFU.EX2 R46, R46 ;  /* 0x0000002e002e7308 */ /* 0x000f220000000800 */
[C---:B---3--:R-:W-:Y:S03]  /*11190*/  HMMA.16816.F32 R4, R24.reuse, R28, R4 ;  /* 0x0000001c1804723c */ /* 0x048fe60000001804 */
[----:B------:R-:W-:Y:S05]  /*111a0*/  FADD.FTZ R52, R52, R61 ;  /* 0x0000003d34347221 */ /* 0x000fea0000010000 */
[C---:B------:R-:W-:Y:S01]  /*111b0*/  HMMA.16816.F32 R8, R24.reuse, R30, R8 ;  /* 0x0000001e1808723c */ /* 0x040fe20000001808 */
[----:B------:R-:W-:Y:S01]  /*111c0*/  MUFU.EX2 R49, R49 ;  /* 0x0000003100317308 */ /* 0x000fe20000000800 */
[----:B------:R-:W3:Y:S06]  /*111d0*/  LDSM.16.MT88.4 R28, [R131+0x4000] ;  /* 0x00400000831c783b */ /* 0x000eec0000004200 */
[C---:B------:R-:W-:Y:S03]  /*111e0*/  HMMA.16816.F32 R12, R24.reuse, R36, R12 ;  /* 0x00000024180c723c */ /* 0x040fe6000000180c */
[----:B------:R-:W5:Y:S05]  /*111f0*/  MUFU.EX2 R62, R62 ;  /* 0x0000003e003e7308 */ /* 0x000f6a0000000800 */
[----:B------:R-:W-:Y:S01]  /*11200*/  HMMA.16816.F32 R16, R24, R38, R16 ;  /* 0x000000261810723c */ /* 0x000fe20000001810 */
[----:B------:R-:W5:Y:S04]  /*11210*/  LDSM.16.MT88.4 R36, [R132+0x4400] ;  /* 0x004400008424783b */ /* 0x000f680000004200 */
[----:B------:R-:W-:Y:S02]  /*11220*/  MUFU.EX2 R65, R65 ;  /* 0x0000004100417308 */ /* 0x000fe40000000800 */
[----:B-1----:R-:W-:Y:S01]  /*11230*/  F2FP.PACK_AB R24, R64, R51 ;  /* 0x000000334018723e */ /* 0x002fe200000000ff */
[----:B------:R-:W-:Y:S01]  /*11240*/  FADD.FTZ R51, R51, R52 ;  /* 0x0000003433337221 */ /* 0x000fe20000010000 */
[----:B--2---:R-:W-:Y:S03]  /*11250*/  F2FP.PACK_AB R25, R54, R69 ;  /* 0x000000453619723e */ /* 0x004fe600000000ff */
[----:B------:R-:W-:Y:S01]  /*11260*/  F2FP.PACK_AB R26, R50, R59 ;  /* 0x0000003b321a723e */ /* 0x000fe200000000ff */
[----:B------:R-:W-:Y:S01]  /*11270*/  FADD.FTZ R64, R64, R51 ;  /* 0x0000003340407221 */ /* 0x000fe20000010000 */
[----:B----4-:R-:W-:Y:S01]  /*11280*/  F2FP.PACK_AB R27, R46, R47 ;  /* 0x0000002f2e1b723e */ /* 0x010fe200000000ff */
[----:B------:R-:W1:Y:S02]  /*11290*/  MUFU.EX2 R60, R60 ;  /* 0x0000003c003c7308 */ /* 0x000e640000000800 */
[----:B------:R-:W-:Y:S04]  /*112a0*/  FADD.FTZ R59, R59, R64 ;  /* 0x000000403b3b7221 */ /* 0x000fe80000010000 */
[C---:B------:R-:W-:Y:S03]  /*112b0*/  HMMA.16816.F32 R4, R24.reuse, R32, R4 ;  /* 0x000000201804723c */ /* 0x040fe60000001804 */
[----:B------:R-:W-:Y:S01]  /*112c0*/  FADD.FTZ R50, R50, R59 ;  /* 0x0000003b32327221 */ /* 0x000fe20000010000 */
[----:B------:R-:W-:Y:S04]  /*112d0*/  MUFU.EX2 R57, R57 ;  /* 0x0000003900397308 */ /* 0x000fe80000000800 */
[C---:B------:R-:W-:Y:S01]  /*112e0*/  HMMA.16816.F32 R8, R24.reuse, R34, R8 ;  /* 0x000000221808723c */ /* 0x040fe20000001808 */
[----:B------:R-:W-:Y:S05]  /*112f0*/  LDSM.16.MT88.4 R32, [R131+0x4800] ;  /* 0x004800008320783b */ /* 0x000fea0000004200 */
[----:B------:R-:W2:Y:S02]  /*11300*/  MUFU.EX2 R56, R102 ;  /* 0x0000006600387308 */ /* 0x000ea40000000800 */
[C---:B---3--:R-:W-:Y:S08]  /*11310*/  HMMA.16816.F32 R12, R24.reuse, R28, R12 ;  /* 0x0000001c180c723c */ /* 0x048ff0000000180c */
[----:B------:R-:W-:Y:S01]  /*11320*/  MUFU.EX2 R53, R53 ;  /* 0x0000003500357308 */ /* 0x000fe20000000800 */
[----:B------:R-:W-:Y:S01]  /*11330*/  HMMA.16816.F32 R16, R24, R30, R16 ;  /* 0x0000001e1810723c */ /* 0x000fe20000001810 */
[----:B------:R-:W3:Y:S06]  /*11340*/  LDSM.16.MT88.4 R28, [R132+0x4800] ;  /* 0x00480000841c783b */ /* 0x000eec0000004200 */
[----:B-----5:R-:W-:Y:S01]  /*11350*/  F2FP.PACK_AB R24, R62, R49 ;  /* 0x000000313e18723e */ /* 0x020fe200000000ff */
[----:B------:R-:W-:Y:S01]  /*11360*/  FADD.FTZ R49, R49, R50 ;  /* 0x0000003231317221 */ /* 0x000fe20000010000 */
[----:B------:R-:W4:Y:S03]  /*11370*/  MUFU.EX2 R66, R66 ;  /* 0x0000004200427308 */ /* 0x000f260000000800 */
[----:B-1----:R-:W-:Y:S01]  /*11380*/  F2FP.PACK_AB R25, R60, R65 ;  /* 0x000000413c19723e */ /* 0x002fe200000000ff */
[----:B------:R-:W-:Y:S01]  /*11390*/  FADD.FTZ R62, R62, R49 ;  /* 0x000000313e3e7221 */ /* 0x000fe20000010000 */
[C---:B--2---:R-:W-:Y:S03]  /*113a0*/  F2FP.PACK_AB R26, R56.reuse, R57 ;  /* 0x00000039381a723e */ /* 0x044fe600000000ff */
[----:B------:R-:W-:Y:S02]  /*113b0*/  FADD.FTZ R57, R57, R62 ;  /* 0x0000003e39397221 */ /* 0x000fe40000010000 */
[----:B------:R-:W-:Y:S02]  /*113c0*/  MUFU.EX2 R77, R77 ;  /* 0x0000004d004d7308 */ /* 0x000fe40000000800 */
[----:B------:R-:W-:Y:S08]  /*113d0*/  FADD.FTZ R56, R56, R57 ;  /* 0x0000003938387221 */ /* 0x000ff00000010000 */
[----:B------:R-:W1:Y:S01]  /*113e0*/  MUFU.EX2 R76, R76 ;  /* 0x0000004c004c7308 */ /* 0x000e620000000800 */
[----:B----4-:R-:W-:Y:S09]  /*113f0*/  F2FP.PACK_AB R27, R66, R53 ;  /* 0x00000035421b723e */ /* 0x010ff200000000ff */
[----:B------:R-:W-:Y:S01]  /*11400*/  MUFU.EX2 R78, R78 ;  /* 0x0000004e004e7308 */ /* 0x000fe20000000800 */
[C---:B------:R-:W-:Y:S07]  /*11410*/  HMMA.16816.F32 R4, R24.reuse, R36, R4 ;  /* 0x000000241804723c */ /* 0x040fee0000001804 */
[--C-:B------:R-:W-:Y:S01]  /*11420*/  FFMA.FTZ R37, R20, c[0x0][0x23c], -R44.reuse ;  /* 0x00008f0014257a23 */ /* 0x100fe2000001082c */
[C---:B------:R-:W-:Y:S01]  /*11430*/  HMMA.16816.F32 R8, R24.reuse, R38, R8 ;  /* 0x000000261808723c */ /* 0x040fe20000001808 */
[----:B------:R-:W2:Y:S03]  /*11440*/  MUFU.EX2 R79, R79 ;  /* 0x0000004f004f7308 */ /* 0x000ea60000000800 */
[----:B------:R-:W-:Y:S01]  /*11450*/  FFMA.FTZ R44, R3, c[0x0][0x23c], -R44 ;  /* 0x00008f00032c7a23 */ /* 0x000fe2000001082c */
[----:B-1----:R-:W-:Y:S01]  /*11460*/  F2FP.PACK_AB R20, R76, R77 ;  /* 0x0000004d4c14723e */ /* 0x002fe200000000ff */
[----:B------:R-:W-:Y:S02]  /*11470*/  FADD.FTZ R77, R77, R56 ;  /* 0x000000384d4d7221 */ /* 0x000fe40000010000 */
[----:B------:R-:W-:Y:S01]  /*11480*/  FADD.FTZ R38, R72, R21 ;  /* 0x0000001548267221 */ /* 0x000fe20000010000 */
[C---:B------:R-:W-:Y:S01]  /*11490*/  HMMA.16816.F32 R12, R24.reuse, R40, R12 ;  /* 0x00000028180c723c */ /* 0x040fe2000000180c */
[----:B------:R-:W1:Y:S01]  /*114a0*/  LDSM.16.MT88.4 R72, [R132+0x4c00] ;  /* 0x004c00008448783b */ /* 0x000e620000004200 */
[----:B------:R-:W-:Y:S01]  /*114b0*/  MUFU.EX2 R87, R87 ;  /* 0x0000005700577308 */ /* 0x000fe20000000800 */
[----:B------:R-:W-:Y:S04]  /*114c0*/  FADD.FTZ R55, R55, R38 ;  /* 0x0000002637377221 */ /* 0x000fe80000010000 */
[----:B------:R-:W-:Y:S01]  /*114d0*/  FADD.FTZ R48, R48, R55 ;  /* 0x0000003730307221 */ /* 0x000fe20000010000 */
[----:B------:R-:W-:Y:S01]  /*114e0*/  HMMA.16816.F32 R16, R24, R42, R16 ;  /* 0x0000002a1810723c */ /* 0x000fe20000001810 */
[----:B------:R-:W4:Y:S03]  /*114f0*/  LDSM.16.MT88.4 R24, [R131+0x4c00] ;  /* 0x004c00008318783b */ /* 0x000f260000004200 */
[----:B------:R-:W5:Y:S01]  /*11500*/  MUFU.EX2 R92, R92 ;  /* 0x0000005c005c7308 */ /* 0x000f620000000800 */
[----:B------:R-:W-:Y:S01]  /*11510*/  FADD.FTZ R69, R69, R48 ;  /* 0x0000003045457221 */ /* 0x000fe20000010000 */
[----:B--2---:R-:W-:Y:S03]  /*11520*/  F2FP.PACK_AB R21, R79, R78 ;  /* 0x0000004e4f15723e */ /* 0x004fe600000000ff */
[----:B------:R-:W-:Y:S04]  /*11530*/  FADD.FTZ R54, R54, R69 ;  /* 0x0000004536367221 */ /* 0x000fe80000010000 */
[----:B------:R-:W-:Y:S01]  /*11540*/  FADD.FTZ R47, R47, R54 ;  /* 0x000000362f2f7221 */ /* 0x000fe20000010000 */
[----:B------:R-:W-:Y:S03]  /*11550*/  MUFU.EX2 R93, R93 ;  /* 0x0000005d005d7308 */ /* 0x000fe60000000800 */
[----:B------:R-:W-:Y:S04]  /*11560*/  FADD.FTZ R46, R46, R47 ;  /* 0x0000002f2e2e7221 */ /* 0x000fe80000010000 */
[----:B------:R-:W-:Y:S03]  /*11570*/  FADD.FTZ R65, R65, R46 ;  /* 0x0000002e41417221 */ /* 0x000fe60000010000 */
[----:B------:R-:W2:Y:S01]  /*11580*/  MUFU.EX2 R96, R96 ;  /* 0x0000006000607308 */ /* 0x000ea20000000800 */
[----:B------:R-:W-:Y:S01]  /*11590*/  FADD.FTZ R60, R60, R65 ;  /* 0x000000413c3c7221 */ /* 0x000fe20000010000 */
[----:B-----5:R-:W-:Y:S03]  /*115a0*/  F2FP.PACK_AB R22, R92, R87 ;  /* 0x000000575c16723e */ /* 0x020fe600000000ff */
[----:B------:R-:W-:Y:S04]  /*115b0*/  FADD.FTZ R3, R53, R60 ;  /* 0x0000003c35037221 */ /* 0x000fe80000010000 */
[----:B------:R-:W-:Y:S01]  /*115c0*/  FADD.FTZ R3, R66, R3 ;  /* 0x0000000342037221 */ /* 0x000fe20000010000 */
[----:B------:R-:W-:Y:S10]  /*115d0*/  MUFU.EX2 R94, R94 ;  /* 0x0000005e005e7308 */ /* 0x000ff40000000800 */
[----:B------:R-:W5:Y:S01]  /*115e0*/  MUFU.EX2 R95, R95 ;  /* 0x0000005f005f7308 */ /* 0x000f620000000800 */
[----:B--2---:R-:W-:Y:S09]  /*115f0*/  F2FP.PACK_AB R23, R96, R93 ;  /* 0x0000005d6017723e */ /* 0x004ff200000000ff */
[----:B------:R-:W-:Y:S01]  /*11600*/  MUFU.EX2 R97, R97 ;  /* 0x0000006100617308 */ /* 0x000fe20000000800 */
[C---:B---3--:R-:W-:Y:S08]  /*11610*/  HMMA.16816.F32 R4, R20.reuse, R28, R4 ;  /* 0x0000001c1404723c */ /* 0x048ff00000001804 */
[C---:B------:R-:W-:Y:S01]  /*11620*/  HMMA.16816.F32 R8, R20.reuse, R30, R8 ;  /* 0x0000001e1408723c */ /* 0x040fe20000001808 */
[----:B------:R-:W2:Y:S03]  /*11630*/  MUFU.EX2 R98, R98 ;  /* 0x0000006200627308 */ /* 0x000ea60000000800 */
[----:B-----5:R-:W-:Y:S04]  /*11640*/  F2FP.PACK_AB R80, R95, R94 ;  /* 0x0000005e5f50723e */ /* 0x020fe800000000ff */
[C---:B------:R-:W-:Y:S03]  /*11650*/  HMMA.16816.F32 R12, R20.reuse, R32, R12 ;  /* 0x00000020140c723c */ /* 0x040fe6000000180c */
[----:B------:R-:W-:Y:S05]  /*11660*/  MUFU.EX2 R36, R160 ;  /* 0x000000a000247308 */ /* 0x000fea0000000800 */
[----:B------:R-:W-:Y:S05]  /*11670*/  HMMA.16816.F32 R16, R20, R34, R16 ;  /* 0x000000221410723c */ /* 0x000fea0000001810 */
[----:B------:R-:W3:Y:S01]  /*11680*/  MUFU.EX2 R45, R45 ;  /* 0x0000002d002d7308 */ /* 0x000ee20000000800 */
[----:B--2---:R-:W-:Y:S09]  /*11690*/  F2FP.PACK_AB R81, R98, R97 ;  /* 0x000000616251723e */ /* 0x004ff200000000ff */
[----:B------:R-:W-:Y:S10]  /*116a0*/  MUFU.EX2 R37, R37 ;  /* 0x0000002500257308 */ /* 0x000ff40000000800 */
[----:B------:R-:W2:Y:S01]  /*116b0*/  MUFU.EX2 R44, R44 ;  /* 0x0000002c002c7308 */ /* 0x000ea20000000800 */
[----:B---3--:R-:W-:Y:S02]  /*116c0*/  F2FP.PACK_AB R82, R45, R36 ;  /* 0x000000242d52723e */ /* 0x008fe400000000ff */
[----:B--2---:R-:W-:Y:S07]  /*116d0*/  F2FP.PACK_AB R83, R44, R37 ;  /* 0x000000252c53723e */ /* 0x004fee00000000ff */
[C---:B-1----:R-:W-:Y:S07]  /*116e0*/  HMMA.16816.F32 R68, R80.reuse, R72, R4 ;  /* 0x000000485044723c */ /* 0x042fee0000001804 */
[----:B------:R-:W-:Y:S01]  /*116f0*/  FADD.FTZ R6, R78, R3 ;  /* 0x000000034e067221 */ /* 0x000fe20000010000 */
[C---:B------:R-:W-:Y:S04]  /*11700*/  HMMA.16816.F32 R72, R80.reuse, R74, R8 ;  /* 0x0000004a5048723c */ /* 0x040fe80000001808 */
[----:B------:R-:W-:Y:S02]  /*11710*/  FADD.FTZ R4, R76, R77 ;  /* 0x0000004d4c047221 */ /* 0x000fe40000010000 */
[----:B------:R-:W-:Y:S02]  /*11720*/  FADD.FTZ R6, R79, R6 ;  /* 0x000000064f067221 */ /* 0x000fe40000010000 */
[----:B------:R-:W-:Y:S01]  /*11730*/  FADD.FTZ R3, R87, R4 ;  /* 0x0000000457037221 */ /* 0x000fe20000010000 */
[C---:B----4-:R-:W-:Y:S03]  /*11740*/  HMMA.16816.F32 R76, R80.reuse, R24, R12 ;  /* 0x00000018504c723c */ /* 0x050fe6000000180c */
[----:B------:R-:W-:Y:S01]  /*11750*/  FADD.FTZ R93, R93, R6 ;  /* 0x000000065d5d7221 */ /* 0x000fe20000010000 */
[----:B------:R-:W-:Y:S01]  /*11760*/  MOV R87, R0 ;  /* 0x0000000000577202 */ /* 0x000fe20000000f00 */
        /* <DEDUP_REMOVED lines=12> */
.L_x_4092:
        /* <DEDUP_REMOVED lines=140> */
.L_x_4098:
[----:B-1----:R-:W-:Y:S05]  /*120f0*/  BSYNC B0 ;  /* 0x0000000000007941 */ /* 0x002fea0003800000 */
.L_x_4097:
        /* <DEDUP_REMOVED lines=23> */
.L_x_4099:
        /* <DEDUP_REMOVED lines=9> */
.L_x_5239:


//--------------------- .text._ZN5flash24flash_fwd_splitkv_kernelI23Flash_fwd_kernel_traitsILi32ELi64ELi128ELi4ELb0ELb0EN7cutlass6half_tE19Flash_kernel_traitsILi32ELi64ELi128ELi4ES3_EELb1ELb0ELb0ELb1ELb1ELb0ELb0ELb0EEEvNS_16Flash_fwd_paramsE --------------------------
	.section	.text._ZN5flash24flash_fwd_splitkv_kernelI23Flash_fwd_kernel_traitsILi32ELi64ELi128ELi4ELb0ELb0EN7cutlass6half_tE19Flash_kernel_traitsILi32ELi64ELi128ELi4ES3_EELb1ELb0ELb0ELb1ELb1ELb0ELb0ELb0EEEvNS_16Flash_fwd_paramsE,"ax",@progbits
	.sectioninfo	@"SHI_REGISTERS=168"
	.align	128
        .global         _ZN5flash24flash_fwd_splitkv_kernelI23Flash_fwd_kernel_traitsILi32ELi64ELi128ELi4ELb0ELb0EN7cutlass6half_tE19Flash_kernel_traitsILi32ELi64ELi128ELi4ES3_EELb1ELb0ELb0ELb1ELb1ELb0ELb0ELb0EEEvNS_16Flash_fwd_paramsE
        .type           _ZN5flash24flash_fwd_splitkv_kernelI23Flash_fwd_kernel_traitsILi32ELi64ELi128ELi4ELb0ELb0EN7cutlass6half_tE19Flash_kernel_traitsILi32ELi64ELi128ELi4ES3_EELb1ELb0ELb0ELb1ELb1ELb0ELb0ELb0EEEvNS_16Flash_fwd_paramsE,@function
        .size           _ZN5flash24flash_fwd_splitkv_kernelI23Flash_fwd_kernel_traitsILi32ELi64ELi128ELi4ELb0ELb0EN7cutlass6half_tE19Flash_kernel_traitsILi32ELi64ELi128ELi4ES3_EELb1ELb0ELb0ELb1ELb1ELb0ELb0ELb0EEEvNS_16Flash_fwd_paramsE,(.L_x_5240 - _ZN5flash24flash_fwd_splitkv_kernelI23Flash_fwd_kernel_traitsILi32ELi64ELi128ELi4ELb0ELb0EN7cutlass6half_tE19Flash_kernel_traitsILi32ELi64ELi128ELi4ES3_EELb1ELb0ELb0ELb1ELb1ELb0ELb0ELb0EEEvNS_16Flash_fwd_paramsE)
        .other          _ZN5flash24flash_fwd_splitkv_kernelI23Flash_fwd_kernel_traitsILi32ELi64ELi128ELi4ELb0ELb0EN7cutlass6half_tE19Flash_kernel_traitsILi32ELi64ELi128ELi4ES3_EELb1ELb0ELb0ELb1ELb1ELb0ELb0ELb0EEEvNS_16Flash_fwd_paramsE,@"STO_CUDA_ENTRY STV_DEFAULT"
_ZN5flash24flash_fwd_splitkv_kernelI23Flash_fwd_kernel_traitsILi32ELi64ELi128ELi4ELb0ELb0EN7cutlass6half_tE19Flash_kernel_traitsILi32ELi64ELi128ELi4ES3_EELb1ELb0ELb0ELb1ELb1ELb0ELb0ELb0EEEvNS_16Flash_fwd_paramsE:
.text._ZN5flash24flash_fwd_splitkv_kernelI23Flash_fwd_kernel_traitsILi32ELi64ELi128ELi4ELb0ELb0EN7cutlass6half_tE19Flash_kernel_traitsILi32ELi64ELi128ELi4ES3_EELb1ELb0ELb0ELb1ELb1ELb0ELb0ELb0EEEvNS_16Flash_fwd_paramsE:
        /* <DEDUP_REMOVED lines=11> */
[----:B------:R-:W-:Y:S01]  /*00b0*/  @P2 IMAD.WIDE R2, R29, R0, c[0x0][0x258] ;  /* 0x000096001d022625 */ /* 0x000fe200078e0200 */
[----:B------:R-:W2:Y:S05]  /*00c0*/  @P0 LDG.E R13, [R4.64] ;  /* 0x0000000c040d0981 */ /* 0x000eaa000c1e1900 */
[----:B------:R-:W2:Y:S01]  /*00d0*/  @P2 LDG.E R2, [R2.64] ;  /* 0x0000000c02022981 */ /* 0x000ea2000c1e1900 */
[----:B------:R-:W-:-:S03]  /*00e0*/  @!P2 ISETP.NE.U32.AND P1, PT, RZ, c[0x0][0x268], PT ;  /* 0x00009a00ff00aa0c */ /* 0x000fc60003f25070 */
[----:B------:R-:W1:Y:S01]  /*00f0*/  S2R R17, SR_CTAID.X ;  /* 0x0000000000117919 */ /* 0x000e620000002500 */
[----:B------:R-:W-:-:S04]  /*0100*/  @!P2 ISETP.NE.AND.EX P1, PT, RZ, c[0x0][0x26c], PT, P1 ;  /* 0x00009b00ff00aa0c */ /* 0x000fc80003f25310 */
[----:B------:R-:W-:Y:S01]  /*0110*/  @!P2 SEL R0, RZ, c[0x0][0x21c], !P1 ;  /* 0x00008700ff00aa07 */ /* 0x000fe20004800000 */
[----:B-1----:R-:W-:-:S05]  /*0120*/  IMAD.SHL.U32 R90, R17, 0x40, RZ ;  /* 0x00000040115a7824 */ /* 0x002fca00078e00ff */
[----:B------:R-:W-:Y:S01]  /*0130*/  ISETP.GE.AND P0, PT, R90, c[0x0][0x214], PT ;  /* 0x000085005a007a0c */ /* 0x000fe20003f06270 */
[--C-:B--2---:R-:W-:Y:S01]  /*0140*/  @P2 IMAD.IADD R87, R2, 0x1, -R13.reuse ;  /* 0x0000000102572824 */ /* 0x104fe200078e0a0d */
[----:B------:R-:W-:-:S11]  /*0150*/  @!P2 IADD3 R87, R0, c[0x0][0x218], -R13 ;  /* 0x000086000057aa10 */ /* 0x000fd60007ffe80d */
        /* <DEDUP_REMOVED lines=26> */
[----:B------:R-:W-:Y:S01]  /*0300*/  LOP3.LUT P3, RZ, R86, 0x3, RZ, 0xc0, !PT ;  /* 0x0000000356ff7812 */ /* 0x000fe2000786c0ff */
[----:B------:R-:W-:Y:S01]  /*0310*/  IMAD R0, R0, c[0x0][0x1e0], RZ ;  /* 0x0000780000007a24 */ /* 0x000fe200078e02ff */
[----:B------:R-:W-:Y:S02]  /*0320*/  LOP3.LUT R3, R2, 0x1ffffffc, RZ, 0xc0, !PT ;  /* 0x1ffffffc02037812 */ /* 0x000fe400078ec0ff */
[----:B------:R-:W-:Y:S01]  /*0330*/  SHF.R.S32.HI R2, RZ, 0x2, R2 ;  /* 0x00000002ff027819 */ /* 0x000fe20000011402 */
[----:B------:R-:W-:Y:S01]  /*0340*/  IMAD R5, R29, c[0x0][0x1e4], R0 ;  /* 0x000079001d057a24 */ /* 0x000fe200078e0200 */
[----:B------:R-:W-:Y:S01]  /*0350*/  IADD3 R7, -R90, c[0x0][0x214], RZ ;  /* 0x000085005a077a10 */ /* 0x000fe20007ffe1ff */
[----:B------:R-:W-:Y:S01]  /*0360*/  IMAD.IADD R10, R86, 0x1, -R3 ;  /* 0x00000001560a7824 */ /* 0x000fe200078e0a03 */
[----:B------:R-:W-:-:S02]  /*0370*/  SHF.R.S32.HI R3, RZ, 0x1f, R90 ;  /* 0x0000001fff037819 */ /* 0x000fc4000001145a */
[----:B------:R-:W-:Y:S01]  /*0380*/  SHF.R.S32.HI R0, RZ, 0x1f, R2 ;  /* 0x0000001fff007819 */ /* 0x000fe20000011402 */
[----:B------:R-:W-:Y:S01]  /*0390*/  IMAD.SHL.U32 R10, R10, 0x8, RZ ;  /* 0x000000080a0a7824 */ /* 0x000fe200078e00ff */
[----:B------:R-:W-:Y:S01]  /*03a0*/  ISETP.GE.OR P2, PT, R2, R7, P3 ;  /* 0x000000070200720c */ /* 0x000fe20001f46670 */
[----:B------:R-:W-:-:S03]  /*03b0*/  IMAD R3, R3, c[0x0][0x1e8], RZ ;  /* 0x00007a0003037a24 */ /* 0x000fc600078e02ff */
[----:B------:R-:W-:Y:S01]  /*03c0*/  SHF.R.S32.HI R11, RZ, 0x1f, R10 ;  /* 0x0000001fff0b7819 */ /* 0x000fe2000001140a */
[----:B------:R-:W-:-:S04]  /*03d0*/  IMAD R3, R90, c[0x0][0x1ec], R3 ;  /* 0x00007b005a037a24 */ /* 0x000fc800078e0203 */
        /* <DEDUP_REMOVED lines=8> */
[----:B------:R-:W-:Y:S01]  /*0460*/  IMAD R5, R0, c[0x0][0x1e8], RZ ;  /* 0x00007a0000057a24 */ /* 0x000fe200078e02ff */
[----:B------:R-:W-:Y:S01]  /*0470*/  IADD3 R11, R11, R3, RZ ;  /* 0x000000030b0b7210 */ /* 0x000fe20007ffe0ff */
[----:B------:R-:W-:Y:S02]  /*0480*/  IMAD R3, R29, c[0x0][0x1c0], R4 ;  /* 0x000070001d037a24 */ /* 0x000fe400078e0204 */
[C---:B------:R-:W-:Y:S02]  /*0490*/  IMAD R5, R2.reuse, c[0x0][0x1ec], R5 ;  /* 0x00007b0002057a24 */ /* 0x040fe400078e0205 */
[----:B------:R-:W-:Y:S02]  /*04a0*/  IMAD R3, R3, c[0x0][0x214], R90 ;  /* 0x0000850003037a24 */ /* 0x000fe400078e025a */
[----:B------:R-:W-:-:S03]  /*04b0*/  IMAD.WIDE.U32 R10, R2, c[0x0][0x1e8], R10 ;  /* 0x00007a00020a7a25 */ /* 0x000fc600078e000a */
[----:B------:R-:W-:Y:S01]  /*04c0*/  IADD3 R6, P0, R3, R2, RZ ;  /* 0x0000000203067210 */ /* 0x000fe20007f1e0ff */
[----:B------:R-:W-:Y:S01]  /*04d0*/  IMAD.MOV.U32 R4, RZ, RZ, 0x40 ;  /* 0x00000040ff047424 */ /* 0x000fe200078e00ff */
[----:B------:R-:W-:Y:S01]  /*04e0*/  LEA R8, P1, R10, c[0x0][0x1d0], 0x1 ;  /* 0x000074000a087a11 */ /* 0x000fe200078208ff */
[----:B------:R-:W-:Y:S01]  /*04f0*/  IMAD.IADD R5, R11, 0x1, R5 ;  /* 0x000000010b057824 */ /* 0x000fe200078e0205 */
[----:B------:R-:W-:Y:S01]  /*0500*/  IADD3 R2, R2, 0x20, RZ ;  /* 0x0000002002027810 */ /* 0x000fe20007ffe0ff */
[----:B------:R-:W-:Y:S01]  /*0510*/  IMAD.WIDE.U32 R12, R4, c[0x0][0x1e8], RZ ;  /* 0x00007a00040c7a25 */ /* 0x000fe200078e00ff */
[----:B------:R-:W-:Y:S02]  /*0520*/  LEA.HI.X.SX32 R3, R3, R0, 0x1, P0 ;  /* 0x0000000003037211 */ /* 0x000fe400000f0eff */
[----:B------:R-:W-:Y:S01]  /*0530*/  LEA.HI.X R9, R10, c[0x0][0x1d4], R5, 0x1, P1 ;  /* 0x000075000a097a11 */ /* 0x000fe200008f0c05 */
[----:B------:R-:W-:Y:S01]  /*0540*/  IMAD R5, R4, c[0x0][0x1ec], RZ ;  /* 0x00007b0004057a24 */ /* 0x000fe200078e02ff */
[----:B------:R-:W-:-:S02]  /*0550*/  ISETP.GE.OR P3, PT, R2, R7, P3 ;  /* 0x000000070200720c */ /* 0x000fc40001f66670 */
[----:B------:R-:W-:Y:S01]  /*0560*/  LEA R10, P0, R6, c[0x0][0x200], 0x2 ;  /* 0x00008000060a7a11 */ /* 0x000fe200078010ff */
[----:B------:R1:W-:Y:S01]  /*0570*/  STG.E.128 [R8.64], RZ ;  /* 0x000000ff08007986 */ /* 0x0003e2000c101d0c */
[----:B------:R-:W-:Y:S02]  /*0580*/  IADD3 R4, P1, R8, R12, RZ ;  /* 0x0000000c08047210 */ /* 0x000fe40007f3e0ff */
        /* <DEDUP_REMOVED lines=9> */
.L_x_4100:
        /* <DEDUP_REMOVED lines=19> */
.L_x_4101:
[----:B-1----:R-:W-:Y:S01]  /*0750*/  IABS R2, c[0x0][0x2d0] ;  /* 0x0000b40000027a13 */ /* 0x002fe20000000000 */
[----:B------:R-:W-:Y:S05]  /*0760*/  @P6 BRA `(.L_x_4102) ;  /* 0x0000049000006947 */ /* 0x000fea0003800000 */
        /* <DEDUP_REMOVED lines=27> */
[----:B------:R-:W-:-:S03]  /*0920*/  IMAD.MOV R3, RZ, RZ, -R3 ;  /* 0x000000ffff037224 */ /* 0x000fc600078e0a03 */
[----:B------:R-:W1:Y:S01]  /*0930*/  I2F.RP R7, R0 ;  /* 0x0000000000077306 */ /* 0x000e620000209400 */
[----:B------:R-:W-:-:S05]  /*0940*/  IMAD R14, R3, c[0x0][0x2d0], R14 ;  /* 0x0000b400030e7a24 */ /* 0x000fca00078e020e */
[----:B------:R-:W-:Y:S02]  /*0950*/  SHF.R.S32.HI R3, RZ, 0x1f, R14 ;  /* 0x0000001fff037819 */ /* 0x000fe4000001140e */
        /* <DEDUP_REMOVED lines=21> */
[----:B------:R-:W-:-:S04]  /*0ab0*/  @!P1 LOP3.LUT R10, RZ, c[0x0][0x1c8], RZ, 0x33, !PT ;  /* 0x00007200ff0a9a12 */ /* 0x000fc800078e33ff */
[----:B------:R-:W-:-:S05]  /*0ac0*/  SHF.R.S32.HI R15, RZ, 0x1f, R10 ;  /* 0x0000001fff0f7819 */ /* 0x000fca000001140a */
[----:B------:R-:W-:-:S04]  /*0ad0*/  IMAD R21, R15, c[0x0][0x1b0], RZ ;  /* 0x00006c000f157a24 */ /* 0x000fc800078e02ff */
[----:B------:R-:W-:Y:S01]  /*0ae0*/  IMAD R21, R10, c[0x0][0x1b4], R21 ;  /* 0x00006d000a157a24 */ /* 0x000fe200078e0215 */
[----:B--2---:R-:W-:Y:S01]  /*0af0*/  SHF.R.S32.HI R25, RZ, 0x1f, R26 ;  /* 0x0000001fff197819 */ /* 0x004fe2000001141a */
[----:B------:R-:W-:-:S04]  /*0b00*/  IMAD.WIDE.U32 R6, R26, c[0x0][0x180], RZ ;  /* 0x000060001a067a25 */ /* 0x000fc800078e00ff */
[C---:B------:R-:W-:Y:S02]  /*0b10*/  IMAD R5, R25.reuse, c[0x0][0x180], RZ ;  /* 0x0000600019057a24 */ /* 0x040fe400078e02ff */
[----:B------:R-:W-:Y:S02]  /*0b20*/  IMAD R25, R25, c[0x0][0x188], RZ ;  /* 0x0000620019197a24 */ /* 0x000fe400078e02ff */
[----:B------:R-:W-:Y:S02]  /*0b30*/  IMAD R0, R26, c[0x0][0x184], R5 ;  /* 0x000061001a007a24 */ /* 0x000fe400078e0205 */
[----:B------:R-:W-:Y:S02]  /*0b40*/  IMAD R5, R3, c[0x0][0x198], RZ ;  /* 0x0000660003057a24 */ /* 0x000fe400078e02ff */
[----:B------:R-:W-:Y:S02]  /*0b50*/  IMAD.IADD R7, R7, 0x1, R0 ;  /* 0x0000000107077824 */ /* 0x000fe400078e0200 */
[----:B------:R-:W-:-:S02]  /*0b60*/  IMAD R5, R14, c[0x0][0x19c], R5 ;  /* 0x000067000e057a24 */ /* 0x000fc400078e0205 */
[----:B------:R-:W-:-:S04]  /*0b70*/  IMAD.WIDE.U32 R6, R14, c[0x0][0x198], R6 ;  /* 0x000066000e067a25 */ /* 0x000fc800078e0006 */
[C---:B------:R-:W-:Y:S01]  /*0b80*/  IMAD R25, R26.reuse, c[0x0][0x18c], R25 ;  /* 0x000063001a197a24 */ /* 0x040fe200078e0219 */
[----:B------:R-:W-:Y:S01]  /*0b90*/  IADD3 R7, R7, R5, RZ ;  /* 0x0000000507077210 */ /* 0x000fe20007ffe0ff */
[----:B------:R-:W-:-:S04]  /*0ba0*/  IMAD.WIDE.U32 R26, R26, c[0x0][0x188], RZ ;  /* 0x000062001a1a7a25 */ /* 0x000fc800078e00ff */
[----:B------:R-:W-:-:S04]  /*0bb0*/  IMAD.WIDE.U32 R6, R10, c[0x0][0x1b0], R6 ;  /* 0x00006c000a067a25 */ /* 0x000fc800078e0006 */
[----:B------:R-:W-:Y:S01]  /*0bc0*/  IMAD.IADD R25, R27, 0x1, R25 ;  /* 0x000000011b197824 */ /* 0x000fe200078e0219 */
[----:B------:R-:W-:Y:S01]  /*0bd0*/  IADD3 R21, R7, R21, RZ ;  /* 0x0000001507157210 */ /* 0x000fe20007ffe0ff */
[----:B------:R-:W-:Y:S01]  /*0be0*/  IMAD.MOV.U32 R20, RZ, RZ, R6 ;  /* 0x000000ffff147224 */ /* 0x000fe200078e0006 */
[----:B------:R-:W-:Y:S05]  /*0bf0*/  BRA `(.L_x_4103) ;  /* 0x0000033000007947 */ /* 0x000fea0003800000 */
.L_x_4102:
[----:B------:R-:W-:Y:S01]  /*0c00*/  IABS R12, c[0x0][0x1c8] ;  /* 0x00007200000c7a13 */ /* 0x000fe20000000000 */
[----:B------:R-:W-:Y:S01]  /*0c10*/  IMAD.MOV.U32 R6, RZ, RZ, RZ ;  /* 0x000000ffff067224 */ /* 0x000fe200078e00ff */
[----:B------:R-:W-:Y:S02]  /*0c20*/  LEA R14, R84, 0xffffff80, 0x7 ;  /* 0xffffff80540e7811 */ /* 0x000fe400078e38ff */
[----:B------:R-:W1:Y:S01]  /*0c30*/  I2F.RP R8, R12 ;  /* 0x0000000c00087306 */ /* 0x000e620000209400 */
[----:B-----5:R-:W-:-:S07]  /*0c40*/  SHF.R.S32.HI R25, RZ, 0x1f, R0 ;  /* 0x0000001fff197819 */ /* 0x020fce0000011400 */
[----:B-1----:R-:W1:Y:S02]  /*0c50*/  MUFU.RCP R7, R8 ;  /* 0x0000000800077308 */ /* 0x002e640000001000 */
[----:B-1----:R-:W-:Y:S02]  /*0c60*/  IADD3 R7, R7, 0xffffffe, RZ ;  /* 0x0ffffffe07077810 */ /* 0x002fe40007ffe0ff */
[----:B------:R-:W-:-:S04]  /*0c70*/  IADD3 R8, P1, R13, R14, RZ ;  /* 0x0000000e0d087210 */ /* 0x000fc80007f3e0ff */
[----:B------:R-:W1:Y:S02]  /*0c80*/  F2I.FTZ.U32.TRUNC.NTZ R7, R7 ;  /* 0x0000000700077305 */ /* 0x000e64000021f000 */
[----:B-1----:R-:W-:-:S05]  /*0c90*/  IADD3 R3, RZ, -R7, RZ ;  /* 0x80000007ff037210 */ /* 0x002fca0007ffe0ff */
[----:B------:R-:W-:Y:S01]  /*0ca0*/  IMAD R5, R3, R12, RZ ;  /* 0x0000000c03057224 */ /* 0x000fe200078e02ff */
[----:B------:R-:W-:-:S03]  /*0cb0*/  IABS R3, R4 ;  /* 0x0000000400037213 */ /* 0x000fc60000000000 */
[----:B------:R-:W-:-:S06]  /*0cc0*/  IMAD.HI.U32 R6, R7, R5, R6 ;  /* 0x0000000507067227 */ /* 0x000fcc00078e0006 */
[----:B------:R-:W-:Y:S01]  /*0cd0*/  IMAD.HI.U32 R10, R6, R3, RZ ;  /* 0x00000003060a7227 */ /* 0x000fe200078e00ff */
[----:B------:R-:W-:-:S04]  /*0ce0*/  SHF.R.S32.HI R6, RZ, 0x1f, R13 ;  /* 0x0000001fff067819 */ /* 0x000fc8000001140d */
[----:B------:R-:W-:-:S05]  /*0cf0*/  IADD3 R5, -R10, RZ, RZ ;  /* 0x000000ff0a057210 */ /* 0x000fca0007ffe1ff */
[----:B------:R-:W-:Y:S01]  /*0d00*/  IMAD R5, R12, R5, R3 ;  /* 0x000000050c057224 */ /* 0x000fe200078e0203 */
[----:B------:R-:W-:-:S04]  /*0d10*/  SHF.R.S32.HI R3, RZ, 0x1f, R14 ;  /* 0x0000001fff037819 */ /* 0x000fc8000001140e */
[----:B------:R-:W-:Y:S02]  /*0d20*/  ISETP.GT.U32.AND P0, PT, R12, R5, PT ;  /* 0x000000050c00720c */ /* 0x000fe40003f04070 */
[C---:B------:R-:W-:Y:S01]  /*0d30*/  IADD3.X R7, R6.reuse, R3, RZ, P1, !PT ;  /* 0x0000000306077210 */ /* 0x040fe20000ffe4ff */
[----:B------:R-:W-:-:S04]  /*0d40*/  IMAD R6, R6, c[0x0][0x1a0], RZ ;  /* 0x0000680006067a24 */ /* 0x000fc800078e02ff */
[----:B------:R-:W-:Y:S02]  /*0d50*/  IMAD R7, R7, c[0x0][0x198], RZ ;  /* 0x0000660007077a24 */ /* 0x000fe400078e02ff */
[----:B------:R-:W-:-:S04]  /*0d60*/  IMAD R6, R13, c[0x0][0x1a4], R6 ;  /* 0x000069000d067a24 */ /* 0x000fc800078e0206 */
[----:B------:R-:W-:Y:S01]  /*0d70*/  @!P0 IMAD.IADD R5, R5, 0x1, -R12 ;  /* 0x0000000105058824 */ /* 0x000fe200078e0a0c */
[----:B------:R-:W-:Y:S02]  /*0d80*/  @!P0 IADD3 R10, R10, 0x1, RZ ;  /* 0x000000010a0a8810 */ /* 0x000fe40007ffe0ff */
[----:B------:R-:W-:Y:S02]  /*0d90*/  ISETP.NE.AND P0, PT, RZ, c[0x0][0x1c8], PT ;  /* 0x00007200ff007a0c */ /* 0x000fe40003f05270 */
[----:B------:R-:W-:Y:S01]  /*0da0*/  ISETP.GE.U32.AND P2, PT, R5, R12, PT ;  /* 0x0000000c0500720c */ /* 0x000fe20003f46070 */
[----:B------:R-:W-:Y:S01]  /*0db0*/  IMAD.WIDE.U32 R12, R13, c[0x0][0x1a0], RZ ;  /* 0x000068000d0c7a25 */ /* 0x000fe200078e00ff */
[----:B------:R-:W-:-:S04]  /*0dc0*/  LOP3.LUT R5, R4, c[0x0][0x1c8], RZ, 0x3c, !PT ;  /* 0x0000720004057a12 */ /* 0x000fc800078e3cff */
[----:B------:R-:W-:Y:S01]  /*0dd0*/  ISETP.GE.AND P1, PT, R5, RZ, PT ;  /* 0x000000ff0500720c */ /* 0x000fe20003f26270 */
[C---:B------:R-:W-:Y:S02]  /*0de0*/  IMAD R5, R8.reuse, c[0x0][0x19c], R7 ;  /* 0x0000670008057a24 */ /* 0x040fe400078e0207 */
[----:B------:R-:W-:-:S04]  /*0df0*/  IMAD.WIDE.U32 R8, R8, c[0x0][0x198], RZ ;  /* 0x0000660008087a25 */ /* 0x000fc800078e00ff */
[----:B------:R-:W-:Y:S01]  /*0e00*/  @P2 IADD3 R10, R10, 0x1, RZ ;  /* 0x000000010a0a2810 */ /* 0x000fe20007ffe0ff */
[----:B------:R-:W-:Y:S02]  /*0e10*/  IMAD.IADD R9, R9, 0x1, R5 ;  /* 0x0000000109097824 */ /* 0x000fe400078e0205 */
[----:B------:R-:W-:Y:S02]  /*0e20*/  IMAD R5, R25, c[0x0][0x180], RZ ;  /* 0x0000600019057a24 */ /* 0x000fe400078e02ff */
[----:B------:R-:W-:Y:S01]  /*0e30*/  IMAD.WIDE.U32 R8, R0, c[0x0][0x180], R8 ;  /* 0x0000600000087a25 */ /* 0x000fe200078e0008 */
[----:B------:R-:W-:Y:S02]  /*0e40*/  @!P1 IADD3 R10, -R10, RZ, RZ ;  /* 0x000000ff0a0a9210 */ /* 0x000fe40007ffe1ff */
[----:B------:R-:W-:Y:S01]  /*0e50*/  @!P0 LOP3.LUT R10, RZ, c[0x0][0x1c8], RZ, 0x33, !PT ;  /* 0x00007200ff0a8a12 */ /* 0x000fe200078e33ff */
[----:B------:R-:W-:Y:S02]  /*0e60*/  IMAD R5, R0, c[0x0][0x184], R5 ;  /* 0x0000610000057a24 */ /* 0x000fe400078e0205 */
[----:B------:R-:W-:Y:S01]  /*0e70*/  IMAD.IADD R7, R13, 0x1, R6 ;  /* 0x000000010d077824 */ /* 0x000fe200078e0206 */
[----:B------:R-:W-:Y:S01]  /*0e80*/  SHF.R.S32.HI R15, RZ, 0x1f, R10 ;  /* 0x0000001fff0f7819 */ /* 0x000fe2000001140a */
[----:B------:R-:W-:Y:S01]  /*0e90*/  IMAD R25, R25, c[0x0][0x188], RZ ;  /* 0x0000620019197a24 */ /* 0x000fe200078e02ff */
[----:B------:R-:W-:Y:S01]  /*0ea0*/  IADD3 R9, R9, R5, RZ ;  /* 0x0000000509097210 */ /* 0x000fe20007ffe0ff */
[----:B------:R-:W-:-:S02]  /*0eb0*/  IMAD.MOV.U32 R6, RZ, RZ, R12 ;  /* 0x000000ffff067224 */ /* 0x000fc400078e000c */
[----:B------:R-:W-:Y:S02]  /*0ec0*/  IMAD R5, R15, c[0x0][0x1b0], RZ ;  /* 0x00006c000f057a24 */ /* 0x000fe400078e02ff */
[C---:B------:R-:W-:Y:S02]  /*0ed0*/  IMAD R25, R0.reuse, c[0x0][0x18c], R25 ;  /* 0x0000630000197a24 */ /* 0x040fe400078e0219 */
[----:B------:R-:W-:-:S04]  /*0ee0*/  IMAD.WIDE.U32 R26, R0, c[0x0][0x188], R6 ;  /* 0x00006200001a7a25 */ /* 0x000fc800078e0006 */
[----:B------:R-:W-:Y:S01]  /*0ef0*/  IMAD.WIDE.U32 R20, R10, c[0x0][0x1b0], R8 ;  /* 0x00006c000a147a25 */ /* 0x000fe200078e0008 */
[----:B------:R-:W-:-:S03]  /*0f00*/  IADD3 R25, R27, R25, RZ ;  /* 0x000000191b197210 */ /* 0x000fc60007ffe0ff */
[----:B------:R-:W-:-:S05]  /*0f10*/  IMAD R5, R10, c[0x0][0x1b4], R5 ;  /* 0x00006d000a057a24 */ /* 0x000fca00078e0205 */
[----:B------:R-:W-:Y:S02]  /*0f20*/  IADD3 R21, R21, R5, RZ ;  /* 0x0000000515157210 */ /* 0x000fe40007ffe0ff */
.L_x_4103:
[----:B------:R-:W-:Y:S01]  /*0f30*/  SHF.R.S32.HI R11, RZ, 0x1f, R86 ;  /* 0x0000001fff0b7819 */ /* 0x000fe20000011456 */
[----:B------:R-:W-:Y:S01]  /*0f40*/  IMAD R15, R15, c[0x0][0x1b8], RZ ;  /* 0x00006e000f0f7a24 */ /* 0x000fe200078e02ff */
[----:B------:R-:W-:Y:S01]  /*0f50*/  SHF.R.S32.HI R0, RZ, 0x1f, R29 ;  /* 0x0000001fff007819 */ /* 0x000fe2000001141d */
[----:B------:R-:W-:Y:S01]  /*0f60*/  ULDC.64 UR6, c[0x0][0x198] ;  /* 0x0000660000067ab9 */ /* 0x000fe20000000a00 */
[CC--:B------:R-:W-:Y:S01]  /*0f70*/  LEA.HI R27, R11.reuse, R86.reuse, RZ, 0x2 ;  /* 0x000000560b1b7211 */ /* 0x0c0fe200078f10ff */
[----:B------:R-:W-:Y:S01]  /*0f80*/  USHF.L.U32 UR9, UR6, 0x6, URZ ;  /* 0x0000000606097899 */ /* 0x000fe2000800063f */
[CC--:B------:R-:W-:Y:S01]  /*0f90*/  LEA.HI R9, R11.reuse, R86.reuse, RZ, 0x3 ;  /* 0x000000560b097211 */ /* 0x0c0fe200078f18ff */
[----:B------:R-:W-:Y:S01]  /*0fa0*/  IMAD R0, R0, c[0x0][0x178], RZ ;  /* 0x00005e0000007a24 */ /* 0x000fe200078e02ff */
[-C--:B------:R-:W-:Y:S01]  /*0fb0*/  LEA.HI R7, R11, R86.reuse, RZ, 0x4 ;  /* 0x000000560b077211 */ /* 0x080fe200078f20ff */
[----:B------:R-:W-:Y:S01]  /*0fc0*/  UMOV UR8, 0x6 ;  /* 0x0000000600087882 */ /* 0x000fe20000000000 */
[----:B------:R-:W-:Y:S01]  /*0fd0*/  LOP3.LUT R23, R27, 0xfffffffc, RZ, 0xc0, !PT ;  /* 0xfffffffc1b177812 */ /* 0x000fe200078ec0ff */
[----:B------:R-:W-:Y:S01]  /*0fe0*/  USHF.L.U64.HI UR7, UR6, UR8, UR7 ;  /* 0x0000000806077299 */ /* 0x000fe20008010207 */
[----:B------:R-:W-:Y:S01]  /*0ff0*/  SHF.R.S32.HI R5, RZ, 0x3, R9 ;  /* 0x00000003ff057819 */ /* 0x000fe20000011409 */
[----:B------:R-:W-:Y:S01]  /*1000*/  ULDC.64 UR4, c[0x0][0x1a0] ;  /* 0x0000680000047ab9 */ /* 0x000fe20000000a00 */
[----:B------:R-:W-:Y:S01]  /*1010*/  LOP3.LUT R13, R7, 0xfffffff0, RZ, 0xc0, !PT ;  /* 0xfffffff0070d7812 */ /* 0x000fe200078ec0ff */
[C---:B------:R-:W-:Y:S01]  /*1020*/  IMAD.IADD R144, R86.reuse, 0x1, -R23 ;  /* 0x0000000156907824 */ /* 0x040fe200078e0a17 */
[----:B------:R-:W-:Y:S01]  /*1030*/  SHF.R.S32.HI R18, RZ, 0x2, R27 ;  /* 0x00000002ff127819 */ /* 0x000fe2000001141b */
[----:B------:R-:W-:Y:S01]  /*1040*/  IMAD.SHL.U32 R5, R5, 0x40, RZ ;  /* 0x0000004005057824 */ /* 0x000fe200078e00ff */
[----:B------:R-:W-:Y:S01]  /*1050*/  LEA.HI R88, R11, R86, RZ, 0x5 ;  /* 0x000000560b587211 */ /* 0x000fe200078f28ff */
[----:B------:R-:W-:Y:S01]  /*1060*/  IMAD.IADD R6, R86, 0x1, -R13 ;  /* 0x0000000156067824 */ /* 0x000fe200078e0a0d */
[----:B------:R-:W-:Y:S01]  /*1070*/  LEA.HI R27, R27, R18, RZ, 0x1 ;  /* 0x000000121b1b7211 */ /* 0x000fe200078f08ff */
[----:B------:R-:W-:Y:S01]  /*1080*/  IMAD.SHL.U32 R144, R144, 0x8, RZ ;  /* 0x0000000890907824 */ /* 0x000fe200078e00ff */
        /* <DEDUP_REMOVED lines=8> */
[----:B------:R-:W-:Y:S02]  /*1110*/  SHF.R.S32.HI R5, RZ, 0x1f, R6 ;  /* 0x0000001fff057819 */ /* 0x000fe40000011406 */
[----:B------:R-:W-:Y:S01]  /*1120*/  LOP3.LUT R27, R27, 0x7fffffe, RZ, 0xc0, !PT ;  /* 0x07fffffe1b1b7812 */ /* 0x000fe200078ec0ff */
[----:B------:R-:W-:Y:S01]  /*1130*/  IMAD.IADD R89, R6, 0x1, -R89 ;  /* 0x0000000106597824 */ /* 0x000fe200078e0a59 */
[----:B------:R-:W-:Y:S02]  /*1140*/  LOP3.LUT R23, R9, 0xfffffff8, RZ, 0xc0, !PT ;  /* 0xfffffff809177812 */ /* 0x000fe400078ec0ff */
[----:B------:R-:W-:Y:S01]  /*1150*/  LEA.HI R5, R5, R6, RZ, 0x3 ;  /* 0x0000000605057211 */ /* 0x000fe200078f18ff */
[----:B------:R-:W-:Y:S01]  /*1160*/  IMAD.IADD R6, R18, 0x1, -R27 ;  /* 0x0000000112067824 */ /* 0x000fe200078e0a1b */
[----:B------:R-:W-:Y:S01]  /*1170*/  SHF.R.S32.HI R149, RZ, 0x5, R88 ;  /* 0x00000005ff957819 */ /* 0x000fe20000011458 */
[----:B------:R-:W-:Y:S01]  /*1180*/  IMAD.IADD R23, R86, 0x1, -R23 ;  /* 0x0000000156177824 */ /* 0x000fe200078e0a17 */
[----:B------:R-:W-:Y:S01]  /*1190*/  IADD3 R26, P0, R144, R26, RZ ;  /* 0x0000001a901a7210 */ /* 0x000fe20007f1e0ff */
[----:B------:R-:W-:Y:S01]  /*11a0*/  IMAD.SHL.U32 R94, R5, 0x20, RZ ;  /* 0x00000020055e7824 */ /* 0x000fe200078e00ff */
[----:B------:R-:W-:Y:S01]  /*11b0*/  SHF.R.S32.HI R145, RZ, 0x1f, R144 ;  /* 0x0000001fff917819 */ /* 0x000fe20000011490 */
[----:B------:R-:W-:Y:S01]  /*11c0*/  IMAD R143, R149, 0x8, R6 ;  /* 0x00000008958f7824 */ /* 0x000fe200078e0206 */
[----:B------:R-:W-:Y:S01]  /*11d0*/  LOP3.LUT R8, R13, R8, RZ, 0x3c, !PT ;  /* 0x000000080d087212 */ /* 0x000fe200078e3cff */
[----:B------:R-:W-:Y:S01]  /*11e0*/  IMAD R13, R29, c[0x0][0x17c], R0 ;  /* 0x00005f001d0d7a24 */ /* 0x000fe200078e0200 */
[----:B------:R-:W-:Y:S01]  /*11f0*/  SHF.R.S32.HI R6, RZ, 0x1f, R4 ;  /* 0x0000001fff067819 */ /* 0x000fe20000011404 */
[----:B------:R-:W-:Y:S01]  /*1200*/  IMAD.X R27, R145, 0x1, R25, P0 ;  /* 0x00000001911b7824 */ /* 0x000fe200000e0619 */
[----:B------:R-:W-:Y:S01]  /*1210*/  LEA.HI R11, R23, R23, RZ, 0x1 ;  /* 0x00000017170b7211 */ /* 0x000fe200078f08ff */
[----:B------:R-:W-:Y:S01]  /*1220*/  IMAD.WIDE.U32 R24, R29, c[0x0][0x178], R144 ;  /* 0x00005e001d187a25 */ /* 0x000fe200078e0090 */
[----:B------:R-:W-:-:S02]  /*1230*/  SHF.R.S32.HI R19, RZ, 0x1f, R18 ;  /* 0x0000001fff137819 */ /* 0x000fc40000011412 */
[----:B------:R-:W-:Y:S01]  /*1240*/  LOP3.LUT R0, R11, 0x3fffffe, RZ, 0xc0, !PT ;  /* 0x03fffffe0b007812 */ /* 0x000fe200078ec0ff */
[----:B------:R-:W-:Y:S01]  /*1250*/  IMAD.IADD R25, R25, 0x1, R13 ;  /* 0x0000000119197824 */ /* 0x000fe200078e020d */
[----:B------:R-:W-:Y:S01]  /*1260*/  IADD3 R20, P1, R144, R20, RZ ;  /* 0x0000001490147210 */ /* 0x000fe20007f3e0ff */
[----:B------:R-:W-:Y:S01]  /*1270*/  IMAD R13, R6, c[0x0][0x1a8], RZ ;  /* 0x00006a00060d7a24 */ /* 0x000fe200078e02ff */
[----:B------:R-:W-:Y:S01]  /*1280*/  IADD3 R6, P0, R18, R14, RZ ;  /* 0x0000000e12067210 */ /* 0x000fe20007f1e0ff */
[----:B------:R-:W-:Y:S01]  /*1290*/  IMAD.U32 R143, R143, 0x20, R8 ;  /* 0x000000208f8f7824 */ /* 0x000fe200078e0008 */
[----:B------:R-:W-:Y:S01]  /*12a0*/  SHF.R.S32.HI R14, RZ, 0x1, R12 ;  /* 0x00000001ff0e7819 */ /* 0x000fe2000001140c */
[C---:B------:R-:W-:Y:S01]  /*12b0*/  IMAD R8, R10.reuse, c[0x0][0x1bc], R15 ;  /* 0x00006f000a087a24 */ /* 0x040fe200078e020f */
[----:B------:R-:W-:Y:S01]  /*12c0*/  SHF.R.S32.HI R22, RZ, 0x4, R7 ;  /* 0x00000004ff167819 */ /* 0x000fe20000011407 */
[----:B------:R-:W-:Y:S01]  /*12d0*/  IMAD.WIDE.U32 R26, R10, c[0x0][0x1b8], R26 ;  /* 0x00006e000a1a7a25 */ /* 0x000fe200078e001a */
[----:B------:R-:W-:-:S02]  /*12e0*/  LOP3.LUT R94, R94, 0xffffff00, RZ, 0xc0, !PT ;  /* 0xffffff005e5e7812 */ /* 0x000fc400078ec0ff */
[----:B------:R-:W-:Y:S01]  /*12f0*/  LEA.HI R7, R7, R22, RZ, 0x1 ;  /* 0x0000001607077211 */ /* 0x000fe200078f08ff */
[----:B------:R-:W-:Y:S01]  /*1300*/  IMAD.IADD R0, R23, 0x1, -R0 ;  /* 0x0000000117007824 */ /* 0x000fe200078e0a00 */
[----:B------:R-:W-:Y:S01]  /*1310*/  SHF.R.S32.HI R23, RZ, 0x1f, R12 ;  /* 0x0000001fff177819 */ /* 0x000fe2000001140c */
[C---:B------:R-:W-:Y:S01]  /*1320*/  IMAD R13, R4.reuse, c[0x0][0x1ac], R13 ;  /* 0x00006b00040d7a24 */ /* 0x040fe200078e020d */
[----:B------:R-:W-:Y:S01]  /*1330*/  LOP3.LUT R7, R7, 0xfffffffe, RZ, 0xc0, !PT ;  /* 0xfffffffe07077812 */ /* 0x000fe200078ec0ff */
[----:B------:R-:W-:Y:S01]  /*1340*/  IMAD.X R10, R19, 0x1, R3, P0 ;  /* 0x00000001130a7824 */ /* 0x000fe200000e0603 */
[----:B------:R-:W-:Y:S01]  /*1350*/  SHF.R.S32.HI R3, RZ, 0x1, R11 ;  /* 0x00000001ff037819 */ /* 0x000fe2000001140b */
[----:B------:R-:W-:Y:S01]  /*1360*/  IMAD.WIDE.U32 R24, R4, c[0x0][0x1a8], R24 ;  /* 0x00006a0004187a25 */ /* 0x000fe200078e0018 */
[----:B------:R-:W-:-:S03]  /*1370*/  LEA.HI R23, R23, R14, RZ, 0x2 ;  /* 0x0000000e17177211 */ /* 0x000fc600078f10ff */
[----:B------:R-:W-:Y:S01]  /*1380*/  IMAD.WIDE R16, R17, 0x40, R18 ;  /* 0x0000004011107825 */ /* 0x000fe200078e0212 */
[----:B------:R-:W-:-:S03]  /*1390*/  LOP3.LUT R23, R23, 0xfffffffc, RZ, 0xc0, !PT ;  /* 0xfffffffc17177812 */ /* 0x000fc600078ec0ff */
[----:B------:R-:W-:Y:S02]  /*13a0*/  IMAD.IADD R25, R25, 0x1, R13 ;  /* 0x0000000119197824 */ /* 0x000fe400078e020d */
[----:B------:R-:W-:Y:S02]  /*13b0*/  IMAD.X R21, R145, 0x1, R21, P1 ;  /* 0x0000000191157824 */ /* 0x000fe400008e0615 */
[----:B------:R-:W-:Y:S02]  /*13c0*/  IMAD R15, R19, c[0x0][0x198], RZ ;  /* 0x00006600130f7a24 */ /* 0x000fe400078e02ff */
[----:B------:R-:W-:Y:S02]  /*13d0*/  IMAD R13, R17, c[0x0][0x190], RZ ;  /* 0x00006400110d7a24 */ /* 0x000fe400078e02ff */
[----:B------:R-:W-:Y:S02]  /*13e0*/  IMAD.SHL.U32 R11, R3, 0x40, RZ ;  /* 0x00000040030b7824 */ /* 0x000fe400078e00ff */
[----:B------:R-:W-:-:S02]  /*13f0*/  IMAD R15, R18, c[0x0][0x19c], R15 ;  /* 0x00006700120f7a24 */ /* 0x000fc400078e020f */
[----:B------:R-:W-:Y:S01]  /*1400*/  IMAD.WIDE.U32 R20, R18, c[0x0][0x198], R20 ;  /* 0x0000660012147a25 */ /* 0x000fe200078e0014 */
[----:B------:R-:W-:-:S03]  /*1410*/  LOP3.LUT R12, R11, 0xc0, RZ, 0xc0, !PT ;  /* 0x000000c00b0c7812 */ /* 0x000fc600078ec0ff */
[----:B------:R-:W-:Y:S01]  /*1420*/  IMAD R13, R16, c[0x0][0x194], R13 ;  /* 0x00006500100d7a24 */ /* 0x000fe200078e020d */
[----:B------:R-:W-:Y:S01]  /*1430*/  LEA R140, P0, R20, c[0x0][0x168], 0x1 ;  /* 0x00005a00148c7a11 */ /* 0x000fe200078008ff */
[----:B------:R-:W-:Y:S01]  /*1440*/  IMAD.WIDE.U32 R16, R16, c[0x0][0x190], R24 ;  /* 0x0000640010107a25 */ /* 0x000fe200078e0018 */
[----:B------:R-:W-:Y:S02]  /*1450*/  LOP3.LUT R9, R12, 0x8, R9, 0xf8, !PT ;  /* 0x000000080c097812 */ /* 0x000fe400078ef809 */
[----:B------:R-:W-:Y:S01]  /*1460*/  SHF.R.U32.HI R12, RZ, 0x3, R12 ;  /* 0x00000003ff0c7819 */ /* 0x000fe2000001160c */
[----:B------:R-:W-:Y:S02]  /*1470*/  IMAD.IADD R15, R21, 0x1, R15 ;  /* 0x00000001150f7824 */ /* 0x000fe400078e020f */
[----:B------:R-:W-:Y:S01]  /*1480*/  IMAD.IADD R4, R14, 0x1, -R23 ;  /* 0x000000010e047824 */ /* 0x000fe200078e0a17 */
[----:B------:R-:W-:Y:S01]  /*1490*/  LEA R14, P1, R16, c[0x0][0x160], 0x1 ;  /* 0x00005800100e7a11 */ /* 0x000fe200078208ff */
[----:B------:R-:W-:Y:S01]  /*14a0*/  IMAD.IADD R13, R17, 0x1, R13 ;  /* 0x00000001110d7824 */ /* 0x000fe200078e020d */
[----:B------:R-:W-:Y:S01]  /*14b0*/  LEA.HI.X R141, R20, c[0x0][0x16c], R15, 0x1, P0 ;  /* 0x00005b00148d7a11 */ /* 0x000fe200000f0c0f */
[----:B------:R-:W-:Y:S01]  /*14c0*/  IMAD.IADD R27, R27, 0x1, R8 ;  /* 0x000000011b1b7824 */ /* 0x000fe200078e0208 */
[----:B------:R-:W-:Y:S01]  /*14d0*/  LOP3.LUT R8, R9, R12, RZ, 0x3c, !PT ;  /* 0x0000000c09087212 */ /* 0x000fe200078e3cff */
[----:B------:R-:W-:Y:S01]  /*14e0*/  IMAD.MOV.U32 R9, RZ, RZ, c[0x0][0x190] ;  /* 0x00006400ff097624 */ /* 0x000fe200078e00ff */
[----:B------:R-:W-:Y:S01]  /*14f0*/  LEA.HI.X R15, R16, c[0x0][0x164], R13, 0x1, P1 ;  /* 0x00005900100f7a11 */ /* 0x000fe200008f0c0d */
[----:B------:R-:W-:Y:S01]  /*1500*/  IMAD R11, R10, c[0x0][0x1a0], RZ ;  /* 0x000068000a0b7a24 */ /* 0x000fe200078e02ff */
[----:B------:R-:W-:Y:S01]  /*1510*/  IADD3 R16, P0, R140, UR9, RZ ;  /* 0x000000098c107c10 */ /* 0x000fe2000ff1e0ff */
[----:B------:R-:W-:Y:S01]  /*1520*/  IMAD.MOV.U32 R10, RZ, RZ, c[0x0][0x194] ;  /* 0x00006500ff0a7624 */ /* 0x000fe200078e00ff */
[----:B------:R-:W-:Y:S01]  /*1530*/  LEA R12, P1, R9, R14, 0x6 ;  /* 0x0000000e090c7211 */ /* 0x000fe200078230ff */
[----:B------:R-:W-:Y:S01]  /*1540*/  IMAD.SHL.U32 R143, R143, 0x2, RZ ;  /* 0x000000028f8f7824 */ /* 0x000fe200078e00ff */
[----:B------:R-:W-:Y:S01]  /*1550*/  IADD3.X R17, R141, UR7, RZ, P0, !PT ;  /* 0x000000078d117c10 */ /* 0x000fe200087fe4ff */
[----:B------:R-:W-:Y:S01]  /*1560*/  IMAD R11, R6, c[0x0][0x1a4], R11 ;  /* 0x00006900060b7a24 */ /* 0x000fe200078e020b */
[----:B------:R-:W-:Y:S01]  /*1570*/  IADD3 R20, P0, R16, UR9, RZ ;  /* 0x0000000910147c10 */ /* 0x000fe2000ff1e0ff */
[----:B------:R-:W-:Y:S01]  /*1580*/  IMAD.WIDE.U32 R26, R6, c[0x0][0x1a0], R26 ;  /* 0x00006800061a7a25 */ /* 0x000fe200078e001a */
[----:B------:R-:W-:Y:S01]  /*1590*/  LEA.HI.X R13, R9, R15, R10, 0x6, P1 ;  /* 0x0000000f090d7211 */ /* 0x000fe200008f340a */
[----:B------:R-:W-:Y:S01]  /*15a0*/  @!PT LDS RZ, [RZ] ;  /* 0x00000000fffff984 */ /* 0x000fe20000000800 */
[----:B------:R-:W-:Y:S01]  /*15b0*/  @!PT LDS RZ, [RZ] ;  /* 0x00000000fffff984 */ /* 0x000fe20000000800 */
[----:B------:R-:W-:Y:S01]  /*15c0*/  @!PT LDS RZ, [RZ] ;  /* 0x00000000fffff984 */ /* 0x000fe20000000800 */
[----:B------:R1:W-:Y:S01]  /*15d0*/  LDGSTS.E.BYPASS.LTC128B.128 [R143], [R14.64] ;  /* 0x000000000e8f7fae */ /* 0x0003e2000b901d4c */
[----:B------:R-:W-:Y:S01]  /*15e0*/  IADD3.X R21, R17, UR7, RZ, P0, !PT ;  /* 0x0000000711157c10 */ /* 0x000fe200087fe4ff */
[----:B------:R-:W-:Y:S01]  /*15f0*/  IMAD.IADD R7, R22, 0x1, -R7 ;  /* 0x0000000116077824 */ /* 0x000fe200078e0a07 */
[----:B------:R-:W-:Y:S01]  /*1600*/  IADD3 R18, P0, R20, UR9, RZ ;  /* 0x0000000914127c10 */ /* 0x000fe2000ff1e0ff */
[----:B------:R2:W-:Y:S01]  /*1610*/  LDGSTS.E.BYPASS.LTC128B.128 [R143+0x800], [R12.64] ;  /* 0x008000000c8f7fae */ /* 0x0005e2000b901d4c */
[C---:B------:R-:W-:Y:S01]  /*1620*/  IMAD.SHL.U32 R6, R4.reuse, 0x40, RZ ;  /* 0x0000004004067824 */ /* 0x040fe200078e00ff */
[----:B------:R-:W-:Y:S01]  /*1630*/  LOP3.LUT P1, RZ, R4, 0x2, RZ, 0xc0, !PT ;  /* 0x0000000204ff7812 */ /* 0x000fe2000782c0ff */
[----:B------:R-:W-:Y:S01]  /*1640*/  IMAD.IADD R11, R27, 0x1, R11 ;  /* 0x000000011b0b7824 */ /* 0x000fe200078e020b */
[----:B------:R-:W-:Y:S01]  /*1650*/  IADD3.X R19, R21, UR7, RZ, P0, !PT ;  /* 0x0000000715137c10 */ /* 0x000fe200087fe4ff */
[----:B------:R3:W-:Y:S01]  /*1660*/  LDGSTS.E.BYPASS.LTC128B.128 [R143+0x1000], [R140.64] ;  /* 0x010000008c8f7fae */ /* 0x0007e2000b901d4c */
[----:B------:R-:W-:Y:S01]  /*1670*/  LEA R138, P0, R26, c[0x0][0x170], 0x1 ;  /* 0x00005c001a8a7a11 */ /* 0x000fe200078008ff */
[----:B------:R-:W-:Y:S01]  /*1680*/  IMAD.SHL.U32 R10, R7, 0x8, RZ ;  /* 0x00000008070a7824 */ /* 0x000fe200078e00ff */
[----:B------:R-:W-:Y:S01]  /*1690*/  LOP3.LUT R85, R6, 0xc0, RZ, 0xc0, !PT ;  /* 0x000000c006557812 */ /* 0x000fe200078ec0ff */
[----:B------:R4:W-:Y:S01]  /*16a0*/  LDGSTS.E.BYPASS.LTC128B.128 [R143+0x1800], [R16.64] ;  /* 0x01800000108f7fae */ /* 0x0009e2000b901d4c */
[----:B------:R-:W-:Y:S01]  /*16b0*/  LEA.HI.X R137, R26, c[0x0][0x174], R11, 0x1, P0 ;  /* 0x00005d001a897a11 */ /* 0x000fe200000f0c0b */
[----:B------:R-:W-:Y:S01]  /*16c0*/  IMAD R6, R149, 0x200, R94 ;  /* 0x0000020095067824 */ /* 0x000fe200078e025e */
[----:B------:R-:W-:Y:S01]  /*16d0*/  LOP3.LUT R10, R85, 0x8, R10, 0xf8, !PT ;  /* 0x00000008550a7812 */ /* 0x000fe200078ef80a */
[----:B------:R5:W-:Y:S01]  /*16e0*/  LDGSTS.E.BYPASS.LTC128B.128 [R143+0x2000], [R20.64] ;  /* 0x02000000148f7fae */ /* 0x000be2000b901d4c */
[----:B------:R-:W-:Y:S01]  /*16f0*/  SHF.R.U32.HI R85, RZ, 0x3, R85 ;  /* 0x00000003ff557819 */ /* 0x000fe20000011655 */
[----:B------:R-:W-:-:S02]  /*1700*/  IMAD R5, R7, 0x8, R0 ;  /* 0x0000000807057824 */ /* 0x000fc400078e0200 */
[----:B------:R4:W-:Y:S01]  /*1710*/  LDGSTS.E.BYPASS.LTC128B.128 [R143+0x2800], [R18.64] ;  /* 0x02800000128f7fae */ /* 0x0009e2000b901d4c */
[----:B------:R-:W-:Y:S01]  /*1720*/  LOP3.LUT R85, R10, R85, RZ, 0x3c, !PT ;  /* 0x000000550a557212 */ /* 0x000fe200078e3cff */
[----:B------:R-:W-:Y:S02]  /*1730*/  IMAD R6, R89, 0x20, R6 ;  /* 0x0000002059067824 */ /* 0x000fe400078e0206 */
[----:B------:R-:W0:Y:S01]  /*1740*/  LDGDEPBAR ;  /* 0x00000000000079af */ /* 0x000e220000000000 */
[----:B------:R-:W-:Y:S02]  /*1750*/  IMAD.U32 R0, R5, 0x20, R8 ;  /* 0x0000002005007824 */ /* 0x000fe400078e0008 */
[----:B------:R-:W-:Y:S02]  /*1760*/  IMAD.MOV.U32 R139, RZ, RZ, R137 ;  /* 0x000000ffff8b7224 */ /* 0x000fe400078e0089 */
[----:B------:R-:W-:Y:S01]  /*1770*/  IMAD.IADD R136, R85, 0x1, R6 ;  /* 0x0000000155887824 */ /* 0x000fe200078e0206 */
[----:B--2---:R-:W-:Y:S01]  /*1780*/  IADD3 R12, P0, R138, UR10, RZ ;  /* 0x0000000a8a0c7c10 */ /* 0x004fe2000ff1e0ff */
[----:B------:R-:W-:Y:S01]  /*1790*/  IMAD R94, R89, 0x20, R94 ;  /* 0x00000020595e7824 */ /* 0x000fe200078e025e */
[----:B------:R-:W-:Y:S01]  /*17a0*/  LEA R135, R0, 0x1000, 0x1 ;  /* 0x0000100000877811 */ /* 0x000fe200078e08ff */
[----:B------:R-:W-:Y:S01]  /*17b0*/  IMAD.SHL.U32 R136, R136, 0x2, RZ ;  /* 0x0000000288887824 */ /* 0x000fe200078e00ff */
[----:B------:R-:W-:-:S02]  /*17c0*/  IADD3.X R13, R137, UR5, RZ, P0, !PT ;  /* 0x00000005890d7c10 */ /* 0x000fc400087fe4ff */
[----:B------:R-:W-:Y:S02]  /*17d0*/  IADD3 R28, P0, R12, UR10, RZ ;  /* 0x0000000a0c1c7c10 */ /* 0x000fe4000ff1e0ff */
[----:B------:R-:W-:Y:S02]  /*17e0*/  IADD3 R133, R135, 0x20, RZ ;  /* 0x0000002087857810 */ /* 0x000fe40007ffe0ff */
[----:B------:R-:W-:Y:S02]  /*17f0*/  IADD3.X R29, R13, UR5, RZ, P0, !PT ;  /* 0x000000050d1d7c10 */ /* 0x000fe400087fe4ff */
[----:B------:R-:W-:Y:S01]  /*1800*/  IADD3 R22, P0, R28, UR10, RZ ;  /* 0x0000000a1c167c10 */ /* 0x000fe2000ff1e0ff */
[----:B-----5:R-:W-:Y:S01]  /*1810*/  IMAD.SHL.U32 R20, R0, 0x2, RZ ;  /* 0x0000000200147824 */ /* 0x020fe200078e00ff */
[----:B------:R-:W-:Y:S02]  /*1820*/  LOP3.LUT R21, R88, 0xffffffe0, RZ, 0xc0, !PT ;  /* 0xffffffe058157812 */ /* 0x000fe400078ec0ff */
[----:B------:R-:W-:Y:S01]  /*1830*/  IADD3.X R23, R29, UR5, RZ, P0, !PT ;  /* 0x000000051d177c10 */ /* 0x000fe200087fe4ff */
[----:B------:R-:W-:-:S04]  /*1840*/  DEPBAR.LE SB0, 0x0 ;  /* 0x000080000000791a */ /* 0x000fc80000000000 */
[----:B------:R-:W-:Y:S01]  /*1850*/  BAR.SYNC.DEFER_BLOCKING 0x0 ;  /* 0x0000000000007b1d */ /* 0x000fe20000010000 */
[----:B------:R-:W-:Y:S01]  /*1860*/  LOP3.LUT P0, RZ, R3, 0x2, RZ, 0xc0, !PT ;  /* 0x0000000203ff7812 */ /* 0x000fe2000780c0ff */
[----:B------:R-:W-:Y:S01]  /*1870*/  IMAD.MOV.U32 R3, RZ, RZ, 0x20 ;  /* 0x00000020ff037424 */ /* 0x000fe200078e00ff */
[----:B------:R-:W-:Y:S01]  /*1880*/  SHF.R.S32.HI R88, RZ, 0x1f, R88 ;  /* 0x0000001fff587819 */ /* 0x000fe20000011458 */
[----:B------:R-:W-:-:S03]  /*1890*/  IMAD.IADD R142, R86, 0x1, -R21 ;  /* 0x00000001568e7824 */ /* 0x000fc600078e0a15 */
[----:B------:R-:W-:Y:S02]  /*18a0*/  SEL R3, R3, 0xffffffe0, !P1 ;  /* 0xffffffe003037807 */ /* 0x000fe40004800000 */
[----:B------:R-:W-:-:S03]  /*18b0*/  LEA.HI R88, R88, R149, RZ, 0x2 ;  /* 0x0000009558587211 */ /* 0x000fc600078f10ff */
[----:B------:R-:W-:Y:S01]  /*18c0*/  IMAD.IADD R134, R136, 0x1, R3 ;  /* 0x0000000188867824 */ /* 0x000fe200078e0203 */
[----:B------:R-:W-:Y:S02]  /*18d0*/  LOP3.LUT R88, R88, 0xfffffffc, RZ, 0xc0, !PT ;  /* 0xfffffffc58587812 */ /* 0x000fe400078ec0ff */
[----:B------:R-:W-:-:S04]  /*18e0*/  @P0 IADD3 R133, R135, -0x20, RZ ;  /* 0xffffffe087850810 */ /* 0x000fc80007ffe0ff */
[C---:B------:R-:W-:Y:S02]  /*18f0*/  IADD3 R130, R133.reuse, 0x400, RZ ;  /* 0x0000040085827810 */ /* 0x040fe40007ffe0ff */
[C---:B------:R-:W-:Y:S02]  /*1900*/  IADD3 R129, R133.reuse, 0x800, RZ ;  /* 0x0000080085817810 */ /* 0x040fe40007ffe0ff */
[C---:B------:R-:W-:Y:S01]  /*1910*/  IADD3 R128, R133.reuse, 0xc00, RZ ;  /* 0x00000c0085807810 */ /* 0x040fe20007ffe0ff */
[----:B------:R-:W-:Y:S01]  /*1920*/  @!PT LDS RZ, [RZ] ;  /* 0x00000000fffff984 */ /* 0x000fe20000000800 */
[----:B------:R-:W-:Y:S01]  /*1930*/  @!PT LDS RZ, [RZ] ;  /* 0x00000000fffff984 */ /* 0x000fe20000000800 */
[----:B------:R-:W-:Y:S01]  /*1940*/  @!PT LDS RZ, [RZ] ;  /* 0x00000000fffff984 */ /* 0x000fe20000000800 */
[----:B------:R3:W-:Y:S01]  /*1950*/  LDGSTS.E.BYPASS.LTC128B.128 [R143+0x3000], [R138.64] ;  /* 0x030000008a8f7fae */ /* 0x0007e2000b901d4c */
[C---:B------:R-:W-:Y:S02]  /*1960*/  IADD3 R127, R133.reuse, 0x1000, RZ ;  /* 0x00001000857f7810 */ /* 0x040fe40007ffe0ff */
[C---:B------:R-:W-:Y:S01]  /*1970*/  IADD3 R126, R133.reuse, 0x1400, RZ ;  /* 0x00001400857e7810 */ /* 0x040fe20007ffe0ff */
[----:B------:R1:W-:Y:S01]  /*1980*/  LDGSTS.E.BYPASS.LTC128B.128 [R143+0x3800], [R12.64] ;  /* 0x038000000c8f7fae */ /* 0x0003e2000b901d4c */
[----:B------:R-:W-:-:S02]  /*1990*/  IADD3 R125, R133, 0x1800, RZ ;  /* 0x00001800857d7810 */ /* 0x000fc40007ffe0ff */
[----:B------:R-:W-:Y:S01]  /*19a0*/  IADD3 R124, R133, 0x1c00, RZ ;  /* 0x00001c00857c7810 */ /* 0x000fe20007ffe0ff */
[----:B------:R2:W-:Y:S04]  /*19b0*/  LDGSTS.E.BYPASS.LTC128B.128 [R143+0x4000], [R28.64] ;  /* 0x040000001c8f7fae */ /* 0x0005e8000b901d4c */
[----:B------:R5:W-:Y:S04]  /*19c0*/  LDGSTS.E.BYPASS.LTC128B.128 [R143+0x4800], [R22.64] ;  /* 0x04800000168f7fae */ /* 0x000be8000b901d4c */
[----:B----4-:R-:W-:Y:S04]  /*19d0*/  LDSM.16.M88.4 R16, [R136] ;  /* 0x000000008810783b */ /* 0x010fe80000000200 */
[----:B------:R-:W-:Y:S04]  /*19e0*/  LDSM.16.M88.4 R72, [R20+0x2c00] ;  /* 0x002c00001448783b */ /* 0x000fe80000000200 */
[----:B------:R-:W1:Y:S04]  /*19f0*/  LDSM.16.M88.4 R8, [R20+0x1000] ;  /* 0x001000001408783b */ /* 0x000e680000000200 */
[----:B------:R-:W4:Y:S04]  /*1a00*/  LDSM.16.M88.4 R64, [R20+0x1400] ;  /* 0x001400001440783b */ /* 0x000f280000000200 */
[----:B------:R-:W2:Y:S04]  /*1a10*/  LDSM.16.M88.4 R56, [R20+0x1800] ;  /* 0x001800001438783b */ /* 0x000ea80000000200 */
[----:B------:R-:W2:Y:S04]  /*1a20*/  LDSM.16.M88.4 R48, [R20+0x1c00] ;  /* 0x001c00001430783b */ /* 0x000ea80000000200 */
[----:B------:R-:W2:Y:S04]  /*1a30*/  LDSM.16.M88.4 R40, [R20+0x2000] ;  /* 0x002000001428783b */ /* 0x000ea80000000200 */
[----:B------:R-:W2:Y:S04]  /*1a40*/  LDSM.16.M88.4 R32, [R20+0x2400] ;  /* 0x002400001420783b */ /* 0x000ea80000000200 */
[----:B------:R5:W2:Y:S04]  /*1a50*/  LDSM.16.M88.4 R24, [R20+0x2800] ;  /* 0x002800001418783b */ /* 0x000aa80000000200 */
[----:B------:R-:W-:Y:S04]  /*1a60*/  LDSM.16.M88.4 R76, [R134] ;  /* 0x00000000864c783b */ /* 0x000fe80000000200 */
[----:B------:R-:W2:Y:S04]  /*1a70*/  LDSM.16.M88.4 R68, [R133] ;  /* 0x000000008544783b */ /* 0x000ea80000000200 */
[----:B------:R-:W3:Y:S01]  /*1a80*/  LDSM.16.M88.4 R80, [R133+0x400] ;  /* 0x000400008550783b */ /* 0x000ee20000000200 */
[C---:B-1----:R-:W-:Y:S03]  /*1a90*/  HMMA.16816.F32 R12, R16.reuse, R8, RZ ;  /* 0x00000008100c723c */ /* 0x042fe600000018ff */
[----:B------:R-:W0:Y:S05]  /*1aa0*/  LDGDEPBAR ;  /* 0x00000000000079af */ /* 0x000e2a0000000000 */
[C---:B-----5:R-:W-:Y:S07]  /*1ab0*/  HMMA.16816.F32 R20, R16.reuse, R72, RZ ;  /* 0x000000481014723c */ /* 0x060fee00000018ff */
[----:B------:R-:W-:Y:S01]  /*1ac0*/  SHF.R.S32.HI R73, RZ, 0x1f, R142 ;  /* 0x0000001fff497819 */ /* 0x000fe2000001148e */
[----:B------:R-:W-:Y:S03]  /*1ad0*/  HMMA.16816.F32 R8, R16, R10, RZ ;  /* 0x0000000a1008723c */ /* 0x000fe600000018ff */
[----:B------:R-:W-:Y:S01]  /*1ae0*/  LEA.HI R142, R73, R142, RZ, 0x2 ;  /* 0x0000008e498e7211 */ /* 0x000fe200078f10ff */
[----:B------:R-:W-:-:S02]  /*1af0*/  IMAD R73, R149, 0x10, R90 ;  /* 0x0000001095497824 */ /* 0x000fc400078e025a */
[----:B------:R-:W-:Y:S01]  /*1b00*/  IMAD.IADD R149, R149, 0x1, -R88 ;  /* 0x0000000195957824 */ /* 0x000fe200078e0a58 */
[----:B------:R-:W-:Y:S01]  /*1b10*/  SHF.R.S32.HI R142, RZ, 0x2, R142 ;  /* 0x00000002ff8e7819 */ /* 0x000fe2000001148e */
[----:B----4-:R-:W-:Y:S03]  /*1b20*/  HMMA.16816.F32 R4, R16, R64, RZ ;  /* 0x000000401004723c */ /* 0x010fe600000018ff */
[----:B------:R-:W-:-:S04]  /*1b30*/  IADD3 R0, R73, 0x1, R142 ;  /* 0x0000000149007810 */ /* 0x000fc80007ffe08e */
[----:B------:R-:W-:Y:S01]  /*1b40*/  IADD3 R0, R87, -c[0x0][0x214], R0 ;  /* 0x8000850057007a10 */ /* 0x000fe20007ffe000 */
[----:B--2---:R-:W-:Y:S03]  /*1b50*/  HMMA.16816.F32 R60, R16, R56, RZ ;  /* 0x00000038103c723c */ /* 0x004fe600000018ff */
[----:B------:R-:W-:Y:S01]  /*1b60*/  IADD3 R86, R0, c[0x0][0x2e8], RZ ;  /* 0x0000ba0000567a10 */ /* 0x000fe20007ffe0ff */
[----:B------:R-:W-:-:S03]  /*1b70*/  IMAD.SHL.U32 R0, R84, 0x80, RZ ;  /* 0x0000008054007824 */ /* 0x000fc600078e00ff */
[----:B------:R-:W-:Y:S01]  /*1b80*/  IMNMX R91, R86, R87, PT ;  /* 0x00000057565b7217 */ /* 0x000fe20003800200 */
[----:B------:R-:W-:Y:S01]  /*1b90*/  HMMA.16816.F32 R52, R16, R48, RZ ;  /* 0x000000301034723c */ /* 0x000fe200000018ff */
[----:B------:R-:W-:-:S07]  /*1ba0*/  LOP3.LUT R93, R0, 0x6, R93, 0xf8, !PT ;  /* 0x00000006005d7812 */ /* 0x000fce00078ef85d */
        /* <DEDUP_REMOVED lines=14> */
[----:B------:R-:W-:-:S02]  /*1c90*/  IADD3 R86, R93, -0x78, RZ ;  /* 0xffffff885d567810 */ /* 0x000fc40007ffe0ff */
[----:B------:R-:W-:Y:S02]  /*1ca0*/  IMNMX R87, R68, R87, PT ;  /* 0x0000005744577217 */ /* 0x000fe40003800200 */
[C---:B------:R-:W-:Y:S02]  /*1cb0*/  IADD3 R68, R93.reuse, -0x80, RZ ;  /* 0xffffff805d447810 */ /* 0x040fe40007ffe0ff */
[----:B------:R-:W-:Y:S01]  /*1cc0*/  IADD3 R70, R93, -0x7f, RZ ;  /* 0xffffff815d467810 */ /* 0x000fe20007ffe0ff */
[----:B---3--:R-:W-:Y:S01]  /*1cd0*/  HMMA.16816.F32 R4, R76, R80, R4 ;  /* 0x000000504c04723c */ /* 0x008fe20000001804 */
[C---:B------:R-:W-:Y:S02]  /*1ce0*/  ISETP.GE.AND P2, PT, R68.reuse, R91, PT ;  /* 0x0000005b4400720c */ /* 0x040fe40003f46270 */
[----:B------:R-:W-:Y:S02]  /*1cf0*/  ISETP.GE.AND P0, PT, R68, R87, PT ;  /* 0x000000574400720c */ /* 0x000fe40003f06270 */
[----:B------:R-:W-:-:S02]  /*1d00*/  ISETP.GE.AND P5, PT, R70, R91, PT ;  /* 0x0000005b4600720c */ /* 0x000fc40003fa6270 */
[----:B------:R-:W-:Y:S01]  /*1d10*/  ISETP.GE.AND P1, PT, R70, R87, PT ;  /* 0x000000574600720c */ /* 0x000fe20003f26270 */
[C---:B------:R-:W-:Y:S01]  /*1d20*/  HMMA.16816.F32 R64, R76.reuse, R82, R64 ;  /* 0x000000524c40723c */ /* 0x040fe20000001840 */
[----:B------:R-:W2:Y:S01]  /*1d30*/  LDSM.16.M88.4 R68, [R133+0xc00] ;  /* 0x000c00008544783b */ /* 0x000ea20000000200 */
[----:B------:R-:W-:Y:S02]  /*1d40*/  IADD3 R80, R93, -0x77, RZ ;  /* 0xffffff895d507810 */ /* 0x000fe40007ffe0ff */
[----:B------:R-:W-:Y:S02]  /*1d50*/  FSEL R88, R12, -INF , !P2 ;  /* 0xff8000000c587808 */ /* 0x000fe40005000000 */
[----:B------:R-:W-:Y:S02]  /*1d60*/  FSEL R96, R14, -INF , !P0 ;  /* 0xff8000000e607808 */ /* 0x000fe40004000000 */
[C---:B------:R-:W-:Y:S01]  /*1d70*/  ISETP.GE.AND P4, PT, R86.reuse, R91, PT ;  /* 0x0000005b5600720c */ /* 0x040fe20003f86270 */
[----:B-1----:R-:W-:Y:S01]  /*1d80*/  HMMA.16816.F32 R60, R76, R72, R60 ;  /* 0x000000484c3c723c */ /* 0x002fe2000000183c */
[----:B------:R-:W-:-:S02]  /*1d90*/  ISETP.GE.AND P3, PT, R86, R87, PT ;  /* 0x000000575600720c */ /* 0x000fc40003f66270 */
[C---:B------:R-:W-:Y:S02]  /*1da0*/  ISETP.GE.AND P2, PT, R80.reuse, R91, PT ;  /* 0x0000005b5000720c */ /* 0x040fe40003f46270 */
[----:B------:R-:W-:Y:S02]  /*1db0*/  ISETP.GE.AND P0, PT, R80, R87, PT ;  /* 0x000000575000720c */ /* 0x000fe40003f06270 */
[----:B------:R-:W-:Y:S01]  /*1dc0*/  FSEL R132, R8, -INF , !P4 ;  /* 0xff80000008847808 */ /* 0x000fe20006000000 */
[----:B------:R-:W-:Y:S01]  /*1dd0*/  HMMA.16816.F32 R56, R76, R74, R56 ;  /* 0x0000004a4c38723c */ /* 0x000fe20000001838 */
[----:B------:R-:W-:Y:S02]  /*1de0*/  FSEL R80, R10, -INF , !P3 ;  /* 0xff8000000a507808 */ /* 0x000fe40005800000 */
[----:B------:R-:W-:Y:S02]  /*1df0*/  FSEL R72, R9, -INF , !P2 ;  /* 0xff80000009487808 */ /* 0x000fe40005000000 */
[----:B------:R-:W-:-:S02]  /*1e00*/  FSEL R82, R11, -INF , !P0 ;  /* 0xff8000000b527808 */ /* 0x000fc40004000000 */
[----:B------:R-:W1:Y:S01]  /*1e10*/  LDSM.16.M88.4 R8, [R133+0x1000] ;  /* 0x001000008508783b */ /* 0x000e620000000200 */
[----:B------:R-:W-:Y:S02]  /*1e20*/  IADD3 R14, R93, -0x70, RZ ;  /* 0xffffff905d0e7810 */ /* 0x000fe40007ffe0ff */
[----:B------:R-:W-:Y:S02]  /*1e30*/  FSEL R90, R13, -INF , !P5 ;  /* 0xff8000000d5a7808 */ /* 0x000fe40006800000 */
[----:B------:R-:W-:Y:S02]  /*1e40*/  FSEL R81, R15, -INF , !P1 ;  /* 0xff8000000f517808 */ /* 0x000fe40004800000 */
[----:B------:R-:W-:Y:S02]  /*1e50*/  IADD3 R12, R93, -0x6f, RZ ;  /* 0xffffff915d0c7810 */ /* 0x000fe40007ffe0ff */
[C---:B------:R-:W-:Y:S02]  /*1e60*/  ISETP.GE.AND P5, PT, R14.reuse, R91, PT ;  /* 0x0000005b0e00720c */ /* 0x040fe40003fa6270 */
[----:B------:R-:W-:-:S02]  /*1e70*/  ISETP.GE.AND P1, PT, R14, R87, PT ;  /* 0x000000570e00720c */ /* 0x000fc40003f26270 */
[C---:B------:R-:W-:Y:S02]  /*1e80*/  IADD3 R14, R93.reuse, -0x68, RZ ;  /* 0xffffff985d0e7810 */ /* 0x040fe40007ffe0ff */
[C---:B------:R-:W-:Y:S01]  /*1e90*/  ISETP.GE.AND P4, PT, R12.reuse, R91, PT ;  /* 0x0000005b0c00720c */ /* 0x040fe20003f86270 */
[C---:B--2---:R-:W-:Y:S01]  /*1ea0*/  HMMA.16816.F32 R52, R76.reuse, R68, R52 ;  /* 0x000000444c34723c */ /* 0x044fe20000001834 */
[----:B------:R-:W-:Y:S02]  /*1eb0*/  ISETP.GE.AND P3, PT, R12, R87, PT ;  /* 0x000000570c00720c */ /* 0x000fe40003f66270 */
[----:B------:R-:W-:Y:S02]  /*1ec0*/  FSEL R148, R4, -INF , !P5 ;  /* 0xff80000004947808 */ /* 0x000fe40006800000 */
[----:B------:R-:W-:Y:S02]  /*1ed0*/  FSEL R83, R6, -INF , !P1 ;  /* 0xff80000006537808 */ /* 0x000fe40004800000 */
[----:B------:R-:W-:Y:S01]  /*1ee0*/  IADD3 R12, R93, -0x67, RZ ;  /* 0xffffff995d0c7810 */ /* 0x000fe20007ffe0ff */
[----:B------:R-:W-:Y:S01]  /*1ef0*/  HMMA.16816.F32 R48, R76, R70, R48 ;  /* 0x000000464c30723c */ /* 0x000fe20000001830 */
[----:B------:R-:W-:-:S02]  /*1f00*/  ISETP.GE.AND P2, PT, R14, R91, PT ;  /* 0x0000005b0e00720c */ /* 0x000fc40003f46270 */
[----:B------:R-:W-:Y:S02]  /*1f10*/  ISETP.GE.AND P0, PT, R14, R87, PT ;  /* 0x000000570e00720c */ /* 0x000fe40003f06270 */
[C---:B------:R-:W-:Y:S02]  /*1f20*/  IADD3 R6, R93.reuse, -0x60, RZ ;  /* 0xffffffa05d067810 */ /* 0x040fe40007ffe0ff */
[----:B------:R-:W-:Y:S02]  /*1f30*/  IADD3 R4, R93, -0x5f, RZ ;  /* 0xffffffa15d047810 */ /* 0x000fe40007ffe0ff */
[----:B------:R-:W-:Y:S02]  /*1f40*/  FSEL R164, R5, -INF , !P4 ;  /* 0xff80000005a47808 */ /* 0x000fe40006000000 */
[----:B------:R-:W-:Y:S02]  /*1f50*/  FSEL R89, R7, -INF , !P3 ;  /* 0xff80000007597808 */ /* 0x000fe40005800000 */
[----:B------:R-:W-:-:S02]  /*1f60*/  ISETP.GE.AND P5, PT, R12, R91, PT ;  /* 0x0000005b0c00720c */ /* 0x000fc40003fa6270 */
[----:B------:R-:W-:Y:S01]  /*1f70*/  ISETP.GE.AND P1, PT, R12, R87, PT ;  /* 0x000000570c00720c */ /* 0x000fe20003f26270 */
[C---:B-1----:R-:W-:Y:S01]  /*1f80*/  HMMA.16816.F32 R44, R76.reuse, R8, R44 ;  /* 0x000000084c2c723c */ /* 0x042fe2000000182c */
[C---:B------:R-:W-:Y:S02]  /*1f90*/  ISETP.GE.AND P4, PT, R6.reuse, R91, PT ;  /* 0x0000005b0600720c */ /* 0x040fe40003f86270 */
[----:B------:R-:W-:Y:S02]  /*1fa0*/  ISETP.GE.AND P3, PT, R6, R87, PT ;  /* 0x000000570600720c */ /* 0x000fe40003f66270 */
[----:B------:R-:W-:Y:S02]  /*1fb0*/  FSEL R74, R64, -INF , !P2 ;  /* 0xff800000404a7808 */ /* 0x000fe40005000000 */
[----:B------:R-:W-:Y:S01]  /*1fc0*/  FSEL R104, R66, -INF , !P0 ;  /* 0xff80000042687808 */ /* 0x000fe20004000000 */
[----:B------:R-:W-:Y:S01]  /*1fd0*/  HMMA.16816.F32 R40, R76, R10, R40 ;  /* 0x0000000a4c28723c */ /* 0x000fe20000001828 */
[----:B------:R-:W-:-:S02]  /*1fe0*/  ISETP.GE.AND P2, PT, R4, R91, PT ;  /* 0x0000005b0400720c */ /* 0x000fc40003f46270 */
[----:B------:R-:W-:Y:S02]  /*1ff0*/  ISETP.GE.AND P0, PT, R4, R87, PT ;  /* 0x000000570400720c */ /* 0x000fe40003f06270 */
[C---:B------:R-:W-:Y:S01]  /*2000*/  IADD3 R14, R93.reuse, -0x58, RZ ;  /* 0xffffffa85d0e7810 */ /* 0x040fe20007ffe0ff */
[----:B------:R-:W1:Y:S01]  /*2010*/  LDSM.16.M88.4 R4, [R133+0x1400] ;  /* 0x001400008504783b */ /* 0x000e620000000200 */
[----:B------:R-:W-:Y:S02]  /*2020*/  IADD3 R12, R93, -0x57, RZ ;  /* 0xffffffa95d0c7810 */ /* 0x000fe40007ffe0ff */
[----:B------:R-:W-:Y:S02]  /*2030*/  FSEL R68, R65, -INF , !P5 ;  /* 0xff80000041447808 */ /* 0x000fe40006800000 */
[----:B------:R-:W-:Y:S02]  /*2040*/  FSEL R67, R67, -INF , !P1 ;  /* 0xff80000043437808 */ /* 0x000fe40004800000 */
[----:B------:R-:W-:-:S02]  /*2050*/  FSEL R112, R60, -INF , !P4 ;  /* 0xff8000003c707808 */ /* 0x000fc40006000000 */
[----:B------:R-:W-:Y:S02]  /*2060*/  FSEL R116, R62, -INF , !P3 ;  /* 0xff8000003e747808 */ /* 0x000fe40005800000 */
[C---:B------:R-:W-:Y:S02]  /*2070*/  ISETP.GE.AND P5, PT, R14.reuse, R91, PT ;  /* 0x0000005b0e00720c */ /* 0x040fe40003fa6270 */
[----:B------:R-:W-:Y:S02]  /*2080*/  ISETP.GE.AND P1, PT, R14, R87, PT ;  /* 0x000000570e00720c */ /* 0x000fe40003f26270 */
[C---:B------:R-:W-:Y:S02]  /*2090*/  ISETP.GE.AND P4, PT, R12.reuse, R91, PT ;  /* 0x0000005b0c00720c */ /* 0x040fe40003f86270 */
[----:B------:R-:W-:Y:S02]  /*20a0*/  ISETP.GE.AND P3, PT, R12, R87, PT ;  /* 0x000000570c00720c */ /* 0x000fe40003f66270 */
[----:B------:R-:W-:-:S02]  /*20b0*/  IADD3 R14, R93, -0x50, RZ ;  /* 0xffffffb05d0e7810 */ /* 0x000fc40007ffe0ff */
[----:B------:R-:W-:Y:S02]  /*20c0*/  IADD3 R12, R93, -0x4f, RZ ;  /* 0xffffffb15d0c7810 */ /* 0x000fe40007ffe0ff */
[----:B------:R-:W-:Y:S02]  /*20d0*/  FSEL R152, R61, -INF , !P2 ;  /* 0xff8000003d987808 */ /* 0x000fe40005000000 */
[----:B------:R-:W-:Y:S02]  /*20e0*/  FSEL R154, R63, -INF , !P0 ;  /* 0xff8000003f9a7808 */ /* 0x000fe40004000000 */
[C---:B------:R-:W-:Y:S02]  /*20f0*/  ISETP.GE.AND P2, PT, R14.reuse, R91, PT ;  /* 0x0000005b0e00720c */ /* 0x040fe40003f46270 */
[----:B------:R-:W-:Y:S02]  /*2100*/  ISETP.GE.AND P0, PT, R14, R87, PT ;  /* 0x000000570e00720c */ /* 0x000fe40003f06270 */
[----:B------:R-:W-:-:S02]  /*2110*/  FSEL R158, R56, -INF , !P5 ;  /* 0xff800000389e7808 */ /* 0x000fc40006800000 */
[----:B------:R-:W-:Y:S02]  /*2120*/  FSEL R102, R58, -INF , !P1 ;  /* 0xff8000003a667808 */ /* 0x000fe40004800000 */
[C---:B------:R-:W-:Y:S02]  /*2130*/  ISETP.GE.AND P5, PT, R12.reuse, R91, PT ;  /* 0x0000005b0c00720c */ /* 0x040fe40003fa6270 */
[----:B------:R-:W-:Y:S02]  /*2140*/  ISETP.GE.AND P1, PT, R12, R87, PT ;  /* 0x000000570c00720c */ /* 0x000fe40003f26270 */
[C---:B------:R-:W-:Y:S01]  /*2150*/  IADD3 R8, R93.reuse, -0x47, RZ ;  /* 0xffffffb95d087810 */ /* 0x040fe20007ffe0ff */
[----:B------:R-:W2:Y:S01]  /*2160*/  LDSM.16.M88.4 R12, [R133+0x1800] ;  /* 0x00180000850c783b */ /* 0x000ea20000000200 */
[----:B------:R-:W-:Y:S01]  /*2170*/  IADD3 R56, R93, -0x48, RZ ;  /* 0xffffffb85d387810 */ /* 0x000fe20007ffe0ff */
[----:B-1----:R-:W-:Y:S01]  /*2180*/  HMMA.16816.F32 R36, R76, R4, R36 ;  /* 0x000000044c24723c */ /* 0x002fe20000001824 */
[----:B------:R-:W-:-:S02]  /*2190*/  FSEL R60, R52, -INF , !P2 ;  /* 0xff800000343c7808 */ /* 0x000fc40005000000 */
[----:B------:R-:W-:Y:S02]  /*21a0*/  FSEL R64, R54, -INF , !P0 ;  /* 0xff80000036407808 */ /* 0x000fe40004000000 */
[----:B------:R-:W-:Y:S02]  /*21b0*/  FSEL R57, R57, -INF , !P4 ;  /* 0xff80000039397808 */ /* 0x000fe40006000000 */
[----:B------:R-:W-:Y:S01]  /*21c0*/  FSEL R150, R59, -INF , !P3 ;  /* 0xff8000003b967808 */ /* 0x000fe20005800000 */
[----:B------:R-:W-:Y:S01]  /*21d0*/  HMMA.16816.F32 R32, R76, R6, R32 ;  /* 0x000000064c20723c */ /* 0x000fe20000001820 */
[C---:B------:R-:W-:Y:S02]  /*21e0*/  ISETP.GE.AND P2, PT, R8.reuse, R91, PT ;  /* 0x0000005b0800720c */ /* 0x040fe40003f46270 */
[----:B------:R-:W-:Y:S02]  /*21f0*/  ISETP.GE.AND P0, PT, R8, R87, PT ;  /* 0x000000570800720c */ /* 0x000fe40003f06270 */
[----:B------:R-:W-:-:S02]  /*2200*/  ISETP.GE.AND P4, PT, R56, R91, PT ;  /* 0x0000005b3800720c */ /* 0x000fc40003f86270 */
[----:B------:R-:W-:Y:S02]  /*2210*/  ISETP.GE.AND P3, PT, R56, R87, PT ;  /* 0x000000573800720c */ /* 0x000fe40003f66270 */
[C---:B------:R-:W-:Y:S02]  /*2220*/  IADD3 R10, R93.reuse, -0x40, RZ ;  /* 0xffffffc05d0a7810 */ /* 0x040fe40007ffe0ff */
        /* <DEDUP_REMOVED lines=9> */
[----:B------:R-:W1:Y:S01]  /*22c0*/  LDSM.16.M88.4 R8, [R133+0x1c00] ;  /* 0x001c00008508783b */ /* 0x000e620000000200 */
[C---:B------:R-:W-:Y:S01]  /*22d0*/  IADD3 R48, R93.reuse, -0x38, RZ ;  /* 0xffffffc85d307810 */ /* 0x040fe20007ffe0ff */
[----:B--2---:R-:W-:Y:S01]  /*22e0*/  HMMA.16816.F32 R28, R76, R12, R28 ;  /* 0x0000000c4c1c723c */ /* 0x004fe2000000181c */
[----:B------:R-:W-:Y:S01]  /*22f0*/  IADD3 R4, R93, -0x37, RZ ;  /* 0xffffffc95d047810 */ /* 0x000fe20007ffe0ff */
[----:B------:R-:W-:-:S04]  /*2300*/  DEPBAR.LE SB0, 0x0 ;  /* 0x000080000000791a */ /* 0x000fc80000000000 */
[----:B------:R-:W-:Y:S02]  /*2310*/  FSEL R156, R49, -INF , !P2 ;  /* 0xff800000319c7808 */ /* 0x000fe40005000000 */
[----:B------:R-:W-:Y:S01]  /*2320*/  FSEL R100, R51, -INF , !P0 ;  /* 0xff80000033647808 */ /* 0x000fe20004000000 */
[----:B------:R-:W-:Y:S01]  /*2330*/  HMMA.16816.F32 R24, R76, R14, R24 ;  /* 0x0000000e4c18723c */ /* 0x000fe20000001818 */
[C---:B------:R-:W-:Y:S02]  /*2340*/  ISETP.GE.AND P2, PT, R48.reuse, R91, PT ;  /* 0x0000005b3000720c */ /* 0x040fe40003f46270 */
[----:B------:R-:W-:Y:S02]  /*2350*/  ISETP.GE.AND P0, PT, R48, R87, PT ;  /* 0x000000573000720c */ /* 0x000fe40003f06270 */
[----:B------:R-:W-:Y:S02]  /*2360*/  FSEL R48, R44, -INF , !P5 ;  /* 0xff8000002c307808 */ /* 0x000fe40006800000 */
[----:B------:R-:W-:-:S02]  /*2370*/  FSEL R46, R46, -INF , !P1 ;  /* 0xff8000002e2e7808 */ /* 0x000fc40004800000 */
        /* <DEDUP_REMOVED lines=8> */
[C---:B------:R-:W-:Y:S02]  /*2400*/  ISETP.GE.AND P4, PT, R6.reuse, R91, PT ;  /* 0x0000005b0600720c */ /* 0x040fe40003f86270 */
[----:B------:R-:W-:Y:S02]  /*2410*/  ISETP.GE.AND P3, PT, R6, R87, PT ;  /* 0x000000570600720c */ /* 0x000fe40003f66270 */
[C---:B------:R-:W-:Y:S01]  /*2420*/  ISETP.GE.AND P2, PT, R4.reuse, R91, PT ;  /* 0x0000005b0400720c */ /* 0x040fe20003f46270 */
[----:B-1----:R-:W-:Y:S01]  /*2430*/  HMMA.16816.F32 R20, R76, R8, R20 ;  /* 0x000000084c14723c */ /* 0x002fe20000001814 */
[----:B------:R-:W-:-:S02]  /*2440*/  ISETP.GE.AND P0, PT, R4, R87, PT ;  /* 0x000000570400720c */ /* 0x000fc40003f06270 */
[C---:B------:R-:W-:Y:S02]  /*2450*/  IADD3 R6, R93.reuse, -0x28, RZ ;  /* 0xffffffd85d067810 */ /* 0x040fe40007ffe0ff */
[----:B------:R-:W-:Y:S02]  /*2460*/  IADD3 R4, R93, -0x27, RZ ;  /* 0xffffffd95d047810 */ /* 0x000fe40007ffe0ff */
[----:B------:R-:W-:Y:S01]  /*2470*/  FSEL R120, R41, -INF , !P5 ;  /* 0xff80000029787808 */ /* 0x000fe20006800000 */
[----:B------:R-:W-:Y:S01]  /*2480*/  HMMA.16816.F32 R8, R76, R10, R16 ;  /* 0x0000000a4c08723c */ /* 0x000fe20000001810 */
[----:B------:R-:W-:Y:S02]  /*2490*/  FSEL R54, R43, -INF , !P1 ;  /* 0xff8000002b367808 */ /* 0x000fe40004800000 */
[----:B------:R-:W-:Y:S02]  /*24a0*/  FSEL R36, R36, -INF , !P4 ;  /* 0xff80000024247808 */ /* 0x000fe40006000000 */
[----:B------:R-:W-:-:S02]  /*24b0*/  FSEL R40, R38, -INF , !P3 ;  /* 0xff80000026287808 */ /* 0x000fc40005800000 */
[C---:B------:R-:W-:Y:S02]  /*24c0*/  ISETP.GE.AND P5, PT, R6.reuse, R91, PT ;  /* 0x0000005b0600720c */ /* 0x040fe40003fa6270 */
[----:B------:R-:W-:Y:S02]  /*24d0*/  ISETP.GE.AND P1, PT, R6, R87, PT ;  /* 0x000000570600720c */ /* 0x000fe40003f26270 */
[C---:B------:R-:W-:Y:S02]  /*24e0*/  ISETP.GE.AND P4, PT, R4.reuse, R91, PT ;  /* 0x0000005b0400720c */ /* 0x040fe40003f86270 */
[----:B------:R-:W-:Y:S02]  /*24f0*/  ISETP.GE.AND P3, PT, R4, R87, PT ;  /* 0x000000570400720c */ /* 0x000fe40003f66270 */
[C---:B------:R-:W-:Y:S02]  /*2500*/  IADD3 R6, R93.reuse, -0x20, RZ ;  /* 0xffffffe05d067810 */ /* 0x040fe40007ffe0ff */
[----:B------:R-:W-:-:S02]  /*2510*/  IADD3 R4, R93, -0x1f, RZ ;  /* 0xffffffe15d047810 */ /* 0x000fc40007ffe0ff */
[----:B------:R-:W-:Y:S02]  /*2520*/  FSEL R38, R39, -INF , !P0 ;  /* 0xff80000027267808 */ /* 0x000fe40004000000 */
[----:B------:R-:W-:Y:S02]  /*2530*/  FSEL R32, R32, -INF , !P5 ;  /* 0xff80000020207808 */ /* 0x000fe40006800000 */
[----:B------:R-:W-:Y:S02]  /*2540*/  FSEL R34, R34, -INF , !P1 ;  /* 0xff80000022227808 */ /* 0x000fe40004800000 */
[-C--:B------:R-:W-:Y:S02]  /*2550*/  ISETP.GE.AND P0, PT, R6, R91.reuse, PT ;  /* 0x0000005b0600720c */ /* 0x080fe40003f06270 */
[C---:B------:R-:W-:Y:S02]  /*2560*/  ISETP.GE.AND P5, PT, R4.reuse, R91, PT ;  /* 0x0000005b0400720c */ /* 0x040fe40003fa6270 */
[----:B------:R-:W-:-:S02]  /*2570*/  ISETP.GE.AND P1, PT, R4, R87, PT ;  /* 0x000000570400720c */ /* 0x000fc40003f26270 */
[----:B------:R-:W-:Y:S02]  /*2580*/  IADD3 R4, R93, -0x17, RZ ;  /* 0xffffffe95d047810 */ /* 0x000fe40007ffe0ff */
[----:B------:R-:W-:Y:S02]  /*2590*/  FSEL R44, R37, -INF , !P2 ;  /* 0xff800000252c7808 */ /* 0x000fe40005000000 */
[----:B------:R-:W-:Y:S02]  /*25a0*/  ISETP.GE.AND P2, PT, R6, R87, PT ;  /* 0x000000570600720c */ /* 0x000fe40003f46270 */
[----:B------:R-:W-:Y:S02]  /*25b0*/  FSEL R92, R28, -INF , !P0 ;  /* 0xff8000001c5c7808 */ /* 0x000fe40004000000 */
[----:B------:R-:W-:Y:S02]  /*25c0*/  IADD3 R6, R93, -0x18, RZ ;  /* 0xffffffe85d067810 */ /* 0x000fe40007ffe0ff */
[----:B------:R-:W-:-:S02]  /*25d0*/  ISETP.GE.AND P0, PT, R4, R91, PT ;  /* 0x0000005b0400720c */ /* 0x000fc40003f06270 */
[----:B------:R-:W-:Y:S02]  /*25e0*/  IADD3 R14, R93, -0x10, RZ ;  /* 0xfffffff05d0e7810 */ /* 0x000fe40007ffe0ff */
[----:B------:R-:W-:Y:S01]  /*25f0*/  FSEL R50, R35, -INF , !P3 ;  /* 0xff80000023327808 */ /* 0x000fe20005800000 */
[----:B------:R-:W-:Y:S01]  /*2600*/  BAR.SYNC.DEFER_BLOCKING 0x0 ;  /* 0x0000000000007b1d */ /* 0x000fe20000010000 */
[-C--:B------:R-:W-:Y:S02]  /*2610*/  ISETP.GE.AND P3, PT, R6, R87.reuse, PT ;  /* 0x000000570600720c */ /* 0x080fe40003f66270 */
[----:B------:R-:W-:Y:S02]  /*2620*/  FSEL R30, R30, -INF , !P2 ;  /* 0xff8000001e1e7808 */ /* 0x000fe40005000000 */
[----:B------:R-:W-:Y:S02]  /*2630*/  FSEL R106, R25, -INF , !P0 ;  /* 0xff800000196a7808 */ /* 0x000fe40004000000 */
[----:B------:R-:W-:-:S02]  /*2640*/  ISETP.GE.AND P2, PT, R4, R87, PT ;  /* 0x000000570400720c */ /* 0x000fc40003f46270 */
[----:B------:R-:W-:Y:S02]  /*2650*/  ISETP.GE.AND P0, PT, R14, R87, PT ;  /* 0x000000570e00720c */ /* 0x000fe40003f06270 */
[----:B------:R-:W-:Y:S02]  /*2660*/  IADD3 R4, R93, -0x7, RZ ;  /* 0xfffffff95d047810 */ /* 0x000fe40007ffe0ff */
[----:B------:R-:W-:Y:S02]  /*2670*/  FSEL R52, R31, -INF , !P1 ;  /* 0xff8000001f347808 */ /* 0x000fe40004800000 */
[----:B------:R-:W-:Y:S02]  /*2680*/  FSEL R16, R26, -INF , !P3 ;  /* 0xff8000001a107808 */ /* 0x000fe40005800000 */
[----:B------:R-:W-:Y:S02]  /*2690*/  ISETP.GE.AND P1, PT, R14, R91, PT ;  /* 0x0000005b0e00720c */ /* 0x000fe40003f26270 */
[----:B------:R-:W-:-:S02]  /*26a0*/  FSEL R26, R22, -INF , !P0 ;  /* 0xff800000161a7808 */ /* 0x000fc40004000000 */
[----:B------:R-:W-:Y:S02]  /*26b0*/  ISETP.GE.AND P0, PT, R4, R87, PT ;  /* 0x000000570400720c */ /* 0x000fe40003f06270 */
[----:B------:R-:W-:Y:S02]  /*26c0*/  FSEL R98, R20, -INF , !P1 ;  /* 0xff80000014627808 */ /* 0x000fe40004800000 */
[----:B------:R-:W-:Y:S02]  /*26d0*/  FSEL R20, R11, -INF , !P0 ;  /* 0xff8000000b147808 */ /* 0x000fe40004000000 */
[----:B------:R-:W-:Y:S02]  /*26e0*/  ISETP.GE.AND P0, PT, R84, 0x2, PT ;  /* 0x000000025400780c */ /* 0x000fe40003f06270 */
[----:B------:R-:W-:Y:S02]  /*26f0*/  FSEL R66, R33, -INF , !P4 ;  /* 0xff80000021427808 */ /* 0x000fe40006000000 */
[----:B------:R-:W-:-:S02]  /*2700*/  ISETP.GE.AND P4, PT, R6, R91, PT ;  /* 0x0000005b0600720c */ /* 0x000fc40003f86270 */
[C---:B------:R-:W-:Y:S02]  /*2710*/  IADD3 R12, R93.reuse, -0xf, RZ ;  /* 0xfffffff15d0c7810 */ /* 0x040fe40007ffe0ff */
[----:B------:R-:W-:Y:S02]  /*2720*/  IADD3 R6, R93, -0x8, RZ ;  /* 0xfffffff85d067810 */ /* 0x000fe40007ffe0ff */
[----:B------:R-:W-:Y:S02]  /*2730*/  FSEL R18, R27, -INF , !P2 ;  /* 0xff8000001b127808 */ /* 0x000fe40005000000 */
[----:B------:R-:W-:Y:S02]  /*2740*/  FSEL R108, R29, -INF , !P5 ;  /* 0xff8000001d6c7808 */ /* 0x000fe40006800000 */
[----:B------:R-:W-:Y:S02]  /*2750*/  FSEL R118, R24, -INF , !P4 ;  /* 0xff80000018767808 */ /* 0x000fe40006000000 */
[----:B------:R-:W-:-:S02]  /*2760*/  ISETP.GE.AND P2, PT, R12, R87, PT ;  /* 0x000000570c00720c */ /* 0x000fc40003f46270 */
[-C--:B------:R-:W-:Y:S02]  /*2770*/  ISETP.GE.AND P5, PT, R12, R91.reuse, PT ;  /* 0x0000005b0c00720c */ /* 0x080fe40003fa6270 */
[-C--:B------:R-:W-:Y:S02]  /*2780*/  ISETP.GE.AND P4, PT, R6, R91.reuse, PT ;  /* 0x0000005b0600720c */ /* 0x080fe40003f86270 */
[----:B------:R-:W-:Y:S01]  /*2790*/  ISETP.GE.AND P3, PT, R4, R91, PT ;  /* 0x0000005b0400720c */ /* 0x000fe20003f66270 */
[----:B------:R-:W-:Y:S01]  /*27a0*/  IMAD.IADD R4, R85, 0x1, R94 ;  /* 0x0000000155047824 */ /* 0x000fe200078e025e */
[----:B------:R-:W-:Y:S02]  /*27b0*/  ISETP.GE.AND P1, PT, R6, R87, PT ;  /* 0x000000570600720c */ /* 0x000fe40003f26270 */
[----:B------:R-:W-:Y:S02]  /*27c0*/  FSEL R24, R23, -INF , !P2 ;  /* 0xff80000017187808 */ /* 0x000fe40005000000 */
[----:B------:R-:W-:-:S02]  /*27d0*/  FSEL R94, R21, -INF , !P5 ;  /* 0xff800000155e7808 */ /* 0x000fc40006800000 */
[----:B------:R-:W-:Y:S02]  /*27e0*/  FSEL R28, R8, -INF , !P4 ;  /* 0xff800000081c7808 */ /* 0x000fe40006000000 */
[----:B------:R-:W-:Y:S02]  /*27f0*/  FSEL R23, R9, -INF , !P3 ;  /* 0xff80000009177808 */ /* 0x000fe40005800000 */
[----:B------:R-:W-:Y:S01]  /*2800*/  FSEL R22, R10, -INF , !P1 ;  /* 0xff8000000a167808 */ /* 0x000fe20004800000 */
[----:B------:R-:W-:Y:S05]  /*2810*/  @!P0 BRA `(.L_x_4104) ;  /* 0x000004f000008947 */ /* 0x000fea0003800000 */
[----:B------:R-:W-:Y:S05]  /*2820*/  @P6 BRA `(.L_x_4105) ;  /* 0x000003a000006947 */ /* 0x000fea0003800000 */
[----:B------:R-:W1:Y:S01]  /*2830*/  I2F.RP R11, R2 ;  /* 0x00000002000b7306 */ /* 0x000e620000209400 */
[C---:B------:R-:W-:Y:S02]  /*2840*/  IADD3 R10, R0.reuse, -0x100, RZ ;  /* 0xffffff00000a7810 */ /* 0x040fe40007ffe0ff */
        /* <DEDUP_REMOVED lines=56> */
.L_x_4105:
[----:B------:R-:W-:-:S04]  /*2bd0*/  ULEA UR6, -UR6, URZ, 0x7 ;  /* 0x0000003f06067291 */ /* 0x000fc8000f8e393f */
[----:B------:R-:W-:Y:S02]  /*2be0*/  USHF.R.S32.HI UR4, URZ, 0x1f, UR6 ;  /* 0x0000001f3f047899 */ /* 0x000fe40008011406 */
[----:B------:R-:W-:-:S04]  /*2bf0*/  MOV R2, UR6 ;  /* 0x0000000600027c02 */ /* 0x000fc80008000f00 */
[----:B------:R-:W-:Y:S02]  /*2c00*/  MOV R0, UR4 ;  /* 0x0000000400007c02 */ /* 0x000fe40008000f00 */
.L_x_4106:
        /* <DEDUP_REMOVED lines=16> */
.L_x_4104:
        /* <DEDUP_REMOVED lines=11> */
[----:B-1----:R-:W-:Y:S02]  /*2dc0*/  FMNMX.FTZ R7, R57, R0, !PT ;  /* 0x0000000039077209 */ /* 0x002fe40007810000 */
        /* <DEDUP_REMOVED lines=49> */
[----:B------:R-:W-:-:S03]  /*30e0*/  FMNMX.FTZ R5, R24, R5, !PT ;  /* 0x0000000518057209 */ /* 0x000fc60007810000 */
[----:B------:R-:W1:Y:S01]  /*30f0*/  SHFL.BFLY PT, R2, R7, 0x1, 0x1f ;  /* 0x0c201f0007027f89 */ /* 0x000e6200000e0000 */
[----:B------:R-:W-:-:S04]  /*3100*/  FMNMX.FTZ R5, R22, R5, !PT ;  /* 0x0000000516057209 */ /* 0x000fc80007810000 */
[----:B------:R-:W-:-:S05]  /*3110*/  FMNMX.FTZ R6, R20, R5, !PT ;  /* 0x0000000514067209 */ /* 0x000fca0007810000 */
[----:B------:R-:W2:Y:S01]  /*3120*/  SHFL.BFLY PT, R5, R6, 0x2, 0x1f ;  /* 0x0c401f0006057f89 */ /* 0x000ea200000e0000 */
[----:B-1----:R-:W-:-:S04]  /*3130*/  FMNMX.FTZ R2, R7, R2, !PT ;  /* 0x0000000207027209 */ /* 0x002fc80007810000 */
[C---:B------:R-:W-:Y:S01]  /*3140*/  FSETP.NEU.FTZ.AND P1, PT, R2.reuse, -INF , PT ;  /* 0xff8000000200780b */ /* 0x040fe20003f3d000 */
[----:B------:R-:W-:Y:S01]  /*3150*/  FMUL.FTZ R25, R2, c[0x0][0x23c] ;  /* 0x00008f0002197a20 */ /* 0x000fe20000410000 */
[----:B--2---:R-:W-:-:S04]  /*3160*/  FMNMX.FTZ R5, R6, R5, !PT ;  /* 0x0000000506057209 */ /* 0x004fc80007810000 */
[----:B------:R-:W-:Y:S01]  /*3170*/  FSEL R25, R25, RZ, P1 ;  /* 0x000000ff19197208 */ /* 0x000fe20000800000 */
[----:B------:R-:W1:Y:S04]  /*3180*/  SHFL.BFLY PT, R0, R5, 0x1, 0x1f ;  /* 0x0c201f0005007f89 */ /* 0x000e6800000e0000 */
[--C-:B------:R-:W-:Y:S01]  /*3190*/  FFMA.FTZ R160, R132, c[0x0][0x23c], -R25.reuse ;  /* 0x00008f0084a07a23 */ /* 0x100fe20000010819 */
[----:B------:R-:W-:Y:S01]  /*31a0*/  SHF.L.U32 R132, R4, 0x1, RZ ;  /* 0x0000000104847819 */ /* 0x000fe200000006ff */
[--C-:B------:R-:W-:Y:S02]  /*31b0*/  FFMA.FTZ R162, R88, c[0x0][0x23c], -R25.reuse ;  /* 0x00008f0058a27a23 */ /* 0x100fe40000010819 */
[--C-:B------:R-:W-:Y:S01]  /*31c0*/  FFMA.FTZ R29, R72, c[0x0][0x23c], -R25.reuse ;  /* 0x00008f00481d7a23 */ /* 0x100fe20000010819 */
[----:B------:R-:W-:Y:S01]  /*31d0*/  IADD3 R131, R3, R132, RZ ;  /* 0x0000008403837210 */ /* 0x000fe20007ffe0ff */
[--C-:B------:R-:W-:Y:S01]  /*31e0*/  FFMA.FTZ R88, R74, c[0x0][0x23c], -R25.reuse ;  /* 0x00008f004a587a23 */ /* 0x100fe20000010819 */
[----:B------:R-:W-:Y:S01]  /*31f0*/  MUFU.EX2 R160, R160 ;  /* 0x000000a000a07308 */ /* 0x000fe20000000800 */
[----:B------:R-:W2:Y:S01]  /*3200*/  LDSM.16.MT88.4 R72, [R132+0x3000] ;  /* 0x003000008448783b */ /* 0x000ea20000004200 */
[----:B------:R-:W-:-:S02]  /*3210*/  FFMA.FTZ R35, R90, c[0x0][0x23c], -R25 ;  /* 0x00008f005a237a23 */ /* 0x000fc40000010819 */
[--C-:B------:R-:W-:Y:S01]  /*3220*/  FFMA.FTZ R90, R148, c[0x0][0x23c], -R25.reuse ;  /* 0x00008f00945a7a23 */ /* 0x100fe20000010819 */
[----:B------:R-:W-:Y:S01]  /*3230*/  LDSM.16.MT88.4 R12, [R132+0x3400] ;  /* 0x00340000840c783b */ /* 0x000fe20000004200 */
[--C-:B------:R-:W-:Y:S02]  /*3240*/  FFMA.FTZ R19, R164, c[0x0][0x23c], -R25.reuse ;  /* 0x00008f00a4137a23 */ /* 0x100fe40000010819 */
[----:B------:R-:W-:Y:S01]  /*3250*/  MUFU.EX2 R162, R162 ;  /* 0x000000a200a27308 */ /* 0x000fe20000000800 */
[--C-:B------:R-:W-:Y:S01]  /*3260*/  FFMA.FTZ R17, R68, c[0x0][0x23c], -R25.reuse ;  /* 0x00008f0044117a23 */ /* 0x100fe20000010819 */
[----:B------:R-:W-:Y:S01]  /*3270*/  LDSM.16.MT88.4 R8, [R131+0x3400] ;  /* 0x003400008308783b */ /* 0x000fe20000004200 */
[--C-:B------:R-:W-:Y:S02]  /*3280*/  FFMA.FTZ R43, R112, c[0x0][0x23c], -R25.reuse ;  /* 0x00008f00702b7a23 */ /* 0x100fe40000010819 */
[----:B------:R-:W-:Y:S01]  /*3290*/  FFMA.FTZ R39, R152, c[0x0][0x23c], -R25 ;  /* 0x00008f0098277a23 */ /* 0x000fe20000010819 */
[----:B-1----:R-:W-:-:S02]  /*32a0*/  FMNMX.FTZ R0, R5, R0, !PT ;  /* 0x0000000005007209 */ /* 0x002fc40007810000 */
[----:B------:R-:W1:Y:S01]  /*32b0*/  MUFU.EX2 R35, R35 ;  /* 0x0000002300237308 */ /* 0x000e620000000800 */
[----:B------:R-:W3:Y:S01]  /*32c0*/  LDSM.16.MT88.4 R4, [R131+0x3000] ;  /* 0x003000008304783b */ /* 0x000ee20000004200 */
[--C-:B------:R-:W-:Y:S01]  /*32d0*/  FFMA.FTZ R112, R158, c[0x0][0x23c], -R25.reuse ;  /* 0x00008f009e707a23 */ /* 0x100fe20000010819 */
[C---:B------:R-:W-:Y:S01]  /*32e0*/  FSETP.NEU.FTZ.AND P1, PT, R0.reuse, -INF , PT ;  /* 0xff8000000000780b */ /* 0x040fe20003f3d000 */
[----:B------:R-:W-:Y:S02]  /*32f0*/  FMUL.FTZ R21, R0, c[0x0][0x23c] ;  /* 0x00008f0000157a20 */ /* 0x000fe40000410000 */
[--C-:B------:R-:W-:Y:S02]  /*3300*/  FFMA.FTZ R33, R57, c[0x0][0x23c], -R25.reuse ;  /* 0x00008f0039217a23 */ /* 0x100fe40000010819 */
[----:B------:R-:W4:Y:S01]  /*3310*/  MUFU.EX2 R29, R29 ;  /* 0x0000001d001d7308 */ /* 0x000f220000000800 */
[----:B------:R-:W-:Y:S01]  /*3320*/  FSEL R21, R21, RZ, P1 ;  /* 0x000000ff15157208 */ /* 0x000fe20000800000 */
[----:B------:R-:W-:-:S02]  /*3330*/  FFMA.FTZ R49, R110, c[0x0][0x23c], -R25 ;  /* 0x00008f006e317a23 */ /* 0x000fc40000010819 */
[----:B------:R-:W-:Y:S02]  /*3340*/  FFMA.FTZ R47, R156, c[0x0][0x23c], -R25 ;  /* 0x00008f009c2f7a23 */ /* 0x000fe40000010819 */
[--C-:B------:R-:W-:Y:S02]  /*3350*/  FFMA.FTZ R37, R96, c[0x0][0x23c], -R21.reuse ;  /* 0x00008f0060257a23 */ /* 0x100fe40000010815 */
[--C-:B------:R-:W-:Y:S01]  /*3360*/  FFMA.FTZ R164, R81, c[0x0][0x23c], -R21.reuse ;  /* 0x00008f0051a47a23 */ /* 0x100fe20000010815 */
[----:B------:R-:W-:Y:S01]  /*3370*/  MUFU.EX2 R90, R90 ;  /* 0x0000005a005a7308 */ /* 0x000fe20000000800 */
[--C-:B------:R-:W-:Y:S01]  /*3380*/  FFMA.FTZ R148, R80, c[0x0][0x23c], -R21.reuse ;  /* 0x00008f0050947a23 */ /* 0x100fe20000010815 */
[----:B-1----:R-:W-:Y:S01]  /*3390*/  F2FP.PACK_AB R80, R35, R162 ;  /* 0x000000a22350723e */ /* 0x002fe200000000ff */
[--C-:B------:R-:W-:Y:S02]  /*33a0*/  FFMA.FTZ R31, R82, c[0x0][0x23c], -R21.reuse ;  /* 0x00008f00521f7a23 */ /* 0x100fe40000010815 */
[----:B------:R-:W-:Y:S01]  /*33b0*/  FFMA.FTZ R96, R83, c[0x0][0x23c], -R21 ;  /* 0x00008f0053607a23 */ /* 0x000fe20000010815 */
[----:B----4-:R-:W-:-:S02]  /*33c0*/  F2FP.PACK_AB R82, R29, R160 ;  /* 0x000000a01d52723e */ /* 0x010fc400000000ff */
[----:B------:R-:W-:Y:S01]  /*33d0*/  MUFU.EX2 R37, R37 ;  /* 0x0000002500257308 */ /* 0x000fe20000000800 */
[--C-:B------:R-:W-:Y:S02]  /*33e0*/  FFMA.FTZ R27, R89, c[0x0][0x23c], -R21.reuse ;  /* 0x00008f00591b7a23 */ /* 0x100fe40000010815 */
[--C-:B------:R-:W-:Y:S02]  /*33f0*/  FFMA.FTZ R104, R104, c[0x0][0x23c], -R21.reuse ;  /* 0x00008f0068687a23 */ /* 0x100fe40000010815 */
[--C-:B------:R-:W-:Y:S02]  /*3400*/  FFMA.FTZ R3, R67, c[0x0][0x23c], -R21.reuse ;  /* 0x00008f0043037a23 */ /* 0x100fe40000010815 */
[--C-:B------:R-:W-:Y:S01]  /*3410*/  FFMA.FTZ R41, R116, c[0x0][0x23c], -R21.reuse ;  /* 0x00008f0074297a23 */ /* 0x100fe20000010815 */
[----:B------:R-:W1:Y:S01]  /*3420*/  MUFU.EX2 R164, R164 ;  /* 0x000000a400a47308 */ /* 0x000e620000000800 */
[--C-:B------:R-:W-:Y:S02]  /*3430*/  FFMA.FTZ R116, R154, c[0x0][0x23c], -R21.reuse ;  /* 0x00008f009a747a23 */ /* 0x100fe40000010815 */
[----:B------:R-:W-:-:S02]  /*3440*/  FFMA.FTZ R102, R102, c[0x0][0x23c], -R21 ;  /* 0x00008f0066667a23 */ /* 0x000fc40000010815 */
[----:B------:R-:W-:Y:S02]  /*3450*/  FFMA.FTZ R45, R150, c[0x0][0x23c], -R21 ;  /* 0x00008f00962d7a23 */ /* 0x000fe40000010815 */
[----:B------:R-:W-:Y:S01]  /*3460*/  FFMA.FTZ R150, R60, c[0x0][0x23c], -R25 ;  /* 0x00008f003c967a23 */ /* 0x000fe20000010819 */
[----:B------:R-:W-:Y:S01]  /*3470*/  MUFU.EX2 R148, R148 ;  /* 0x0000009400947308 */ /* 0x000fe20000000800 */
[--C-:B------:R-:W-:Y:S02]  /*3480*/  FFMA.FTZ R51, R64, c[0x0][0x23c], -R21.reuse ;  /* 0x00008f0040337a23 */ /* 0x100fe40000010815 */
[----:B------:R-:W-:Y:S02]  /*3490*/  FFMA.FTZ R53, R56, c[0x0][0x23c], -R21 ;  /* 0x00008f0038357a23 */ /* 0x000fe40000010815 */
[----:B------:R-:W-:Y:S02]  /*34a0*/  FFMA.FTZ R60, R122, c[0x0][0x23c], -R25 ;  /* 0x00008f007a3c7a23 */ /* 0x000fe40000010819 */
[--C-:B------:R-:W-:Y:S01]  /*34b0*/  FFMA.FTZ R64, R114, c[0x0][0x23c], -R21.reuse ;  /* 0x00008f0072407a23 */ /* 0x100fe20000010815 */
[----:B------:R-:W4:Y:S01]  /*34c0*/  MUFU.EX2 R31, R31 ;  /* 0x0000001f001f7308 */ /* 0x000f220000000800 */
[----:B-1----:R-:W-:Y:S01]  /*34d0*/  F2FP.PACK_AB R81, R164, R37 ;  /* 0x00000025a451723e */ /* 0x002fe200000000ff */
[----:B------:R-:W-:-:S02]  /*34e0*/  FFMA.FTZ R56, R100, c[0x0][0x23c], -R21 ;  /* 0x00008f0064387a23 */ /* 0x000fc40000010815 */
[----:B------:R-:W-:Y:S02]  /*34f0*/  FFMA.FTZ R100, R48, c[0x0][0x23c], -R25 ;  /* 0x00008f0030647a23 */ /* 0x000fe40000010819 */
[----:B------:R-:W-:Y:S02]  /*3500*/  FFMA.FTZ R59, R42, c[0x0][0x23c], -R21 ;  /* 0x00008f002a3b7a23 */ /* 0x000fe40000010815 */
[----:B------:R-:W1:Y:S01]  /*3510*/  MUFU.EX2 R19, R19 ;  /* 0x0000001300137308 */ /* 0x000e620000000800 */
[--C-:B------:R-:W-:Y:S02]  /*3520*/  FFMA.FTZ R55, R58, c[0x0][0x23c], -R25.reuse ;  /* 0x00008f003a377a23 */ /* 0x100fe40000010819 */
[--C-:B------:R-:W-:Y:S02]  /*3530*/  FFMA.FTZ R57, R86, c[0x0][0x23c], -R25.reuse ;  /* 0x00008f0056397a23 */ /* 0x100fe40000010819 */
[----:B------:R-:W-:Y:S02]  /*3540*/  FFMA.FTZ R48, R120, c[0x0][0x23c], -R25 ;  /* 0x00008f0078307a23 */ /* 0x000fe40000010819 */
[--C-:B------:R-:W-:Y:S01]  /*3550*/  FFMA.FTZ R46, R46, c[0x0][0x23c], -R21.reuse ;  /* 0x00008f002e2e7a23 */ /* 0x100fe20000010815 */
[----:B----4-:R-:W-:Y:S01]  /*3560*/  F2FP.PACK_AB R83, R31, R148 ;  /* 0x000000941f53723e */ /* 0x010fe200000000ff */
[----:B------:R-:W-:Y:S01]  /*3570*/  MUFU.EX2 R88, R88 ;  /* 0x0000005800587308 */ /* 0x000fe20000000800 */
[----:B------:R-:W-:-:S02]  /*3580*/  FFMA.FTZ R61, R62, c[0x0][0x23c], -R21 ;  /* 0x00008f003e3d7a23 */ /* 0x000fc40000010815 */
[----:B------:R-:W-:Y:S02]  /*3590*/  FFMA.FTZ R42, R54, c[0x0][0x23c], -R21 ;  /* 0x00008f00362a7a23 */ /* 0x000fe40000010815 */
[----:B------:R-:W-:Y:S01]  /*35a0*/  FFMA.FTZ R63, R32, c[0x0][0x23c], -R25 ;  /* 0x00008f00203f7a23 */ /* 0x000fe20000010819 */
[C---:B--2---:R-:W-:Y:S01]  /*35b0*/  HMMA.16816.F32 R68, R80.reuse, R72, RZ ;  /* 0x000000485044723c */ /* 0x044fe200000018ff */
[----:B------:R-:W-:Y:S01]  /*35c0*/  FFMA.FTZ R85, R34, c[0x0][0x23c], -R21 ;  /* 0x00008f0022557a23 */ /* 0x000fe20000010815 */
[----:B------:R-:W2:Y:S01]  /*35d0*/  MUFU.EX2 R17, R17 ;  /* 0x0000001100117308 */ /* 0x000ea20000000800 */
[--C-:B------:R-:W-:Y:S02]  /*35e0*/  FFMA.FTZ R65, R36, c[0x0][0x23c], -R25.reuse ;  /* 0x00008f0024417a23 */ /* 0x100fe40000010819 */
[--C-:B------:R-:W-:Y:S02]  /*35f0*/  FFMA.FTZ R44, R44, c[0x0][0x23c], -R25.reuse ;  /* 0x00008f002c2c7a23 */ /* 0x100fe40000010819 */
[----:B------:R-:W-:Y:S01]  /*3600*/  FFMA.FTZ R32, R66, c[0x0][0x23c], -R25 ;  /* 0x00008f0042207a23 */ /* 0x000fe20000010819 */
[----:B------:R-:W-:Y:S01]  /*3610*/  HMMA.16816.F32 R72, R80, R74, RZ ;  /* 0x0000004a5048723c */ /* 0x000fe200000018ff */
[--C-:B------:R-:W-:Y:S01]  /*3620*/  FFMA.FTZ R87, R40, c[0x0][0x23c], -R21.reuse ;  /* 0x00008f0028577a23 */ /* 0x100fe20000010815 */
[----:B------:R-:W-:Y:S01]  /*3630*/  MUFU.EX2 R96, R96 ;  /* 0x0000006000607308 */ /* 0x000fe20000000800 */
[----:B------:R-:W-:-:S02]  /*3640*/  FFMA.FTZ R38, R38, c[0x0][0x23c], -R21 ;  /* 0x00008f0026267a23 */ /* 0x000fc40000010815 */
[----:B------:R-:W-:Y:S02]  /*3650*/  FFMA.FTZ R34, R50, c[0x0][0x23c], -R21 ;  /* 0x00008f0032227a23 */ /* 0x000fe40000010815 */
[----:B------:R-:W-:Y:S01]  /*3660*/  FADD.FTZ R35, R162, R35 ;  /* 0x00000023a2237221 */ /* 0x000fe20000010000 */
[C---:B---3--:R-:W-:Y:S01]  /*3670*/  HMMA.16816.F32 R76, R80.reuse, R4, RZ ;  /* 0x00000004504c723c */ /* 0x048fe200000018ff */
[----:B------:R-:W-:Y:S01]  /*3680*/  FADD.FTZ R89, R37, R164 ;  /* 0x000000a425597221 */ /* 0x000fe20000010000 */
[----:B------:R-:W3:Y:S01]  /*3690*/  MUFU.EX2 R27, R27 ;  /* 0x0000001b001b7308 */ /* 0x000ee20000000800 */
[----:B------:R-:W-:Y:S02]  /*36a0*/  FADD.FTZ R160, R160, R35 ;  /* 0x00000023a0a07221 */ /* 0x000fe40000010000 */
[----:B------:R-:W-:Y:S02]  /*36b0*/  FADD.FTZ R148, R148, R89 ;  /* 0x0000005994947221 */ /* 0x000fe40000010000 */
[----:B-1----:R-:W-:Y:S01]  /*36c0*/  F2FP.PACK_AB R4, R19, R90 ;  /* 0x0000005a1304723e */ /* 0x002fe200000000ff */
[----:B------:R-:W-:Y:S01]  /*36d0*/  HMMA.16816.F32 R80, R80, R6, RZ ;  /* 0x000000065050723c */ /* 0x000fe200000018ff */
[----:B------:R-:W-:Y:S01]  /*36e0*/  FADD.FTZ R89, R29, R160 ;  /* 0x000000a01d597221 */ /* 0x000fe20000010000 */
[----:B------:R-:W-:Y:S01]  /*36f0*/  MUFU.EX2 R104, R104 ;  /* 0x0000006800687308 */ /* 0x000fe20000000800 */
[----:B------:R-:W-:-:S02]  /*3700*/  FADD.FTZ R31, R31, R148 ;  /* 0x000000941f1f7221 */ /* 0x000fc40000010000 */
[----:B------:R-:W-:Y:S02]  /*3710*/  FADD.FTZ R90, R90, R89 ;  /* 0x000000595a5a7221 */ /* 0x000fe40000010000 */
[----:B--2---:R-:W-:Y:S01]  /*3720*/  F2FP.PACK_AB R6, R17, R88 ;  /* 0x000000581106723e */ /* 0x004fe200000000ff */
[----:B------:R-:W-:Y:S02]  /*3730*/  FFMA.FTZ R54, R52, c[0x0][0x23c], -R21 ;  /* 0x00008f0034367a23 */ /* 0x000fe40000010815 */
[----:B------:R-:W1:Y:S01]  /*3740*/  MUFU.EX2 R3, R3 ;  /* 0x0000000300037308 */ /* 0x000e620000000800 */
[----:B---3--:R-:W-:Y:S01]  /*3750*/  F2FP.PACK_AB R5, R27, R96 ;  /* 0x000000601b05723e */ /* 0x008fe200000000ff */
[----:B------:R-:W-:Y:S02]  /*3760*/  FADD.FTZ R19, R19, R90 ;  /* 0x0000005a13137221 */ /* 0x000fe40000010000 */
[----:B------:R-:W-:Y:S02]  /*3770*/  FADD.FTZ R96, R96, R31 ;  /* 0x0000001f60607221 */ /* 0x000fe40000010000 */
[----:B------:R-:W-:-:S02]  /*3780*/  FADD.FTZ R88, R88, R19 ;  /* 0x0000001358587221 */ /* 0x000fc40000010000 */
[----:B------:R-:W-:Y:S01]  /*3790*/  MUFU.EX2 R43, R43 ;  /* 0x0000002b002b7308 */ /* 0x000fe20000000800 */
[----:B------:R-:W-:Y:S02]  /*37a0*/  FADD.FTZ R89, R27, R96 ;  /* 0x000000601b597221 */ /* 0x000fe40000010000 */
[--C-:B------:R-:W-:Y:S02]  /*37b0*/  FFMA.FTZ R52, R16, c[0x0][0x23c], -R21.reuse ;  /* 0x00008f0010347a23 */ /* 0x100fe40000010815 */
[----:B------:R-:W-:Y:S02]  /*37c0*/  FFMA.FTZ R31, R18, c[0x0][0x23c], -R21 ;  /* 0x00008f00121f7a23 */ /* 0x000fe40000010815 */
[----:B------:R-:W-:Y:S01]  /*37d0*/  FFMA.FTZ R36, R92, c[0x0][0x23c], -R25 ;  /* 0x00008f005c247a23 */ /* 0x000fe20000010819 */
[----:B-1----:R-:W-:Y:S01]  /*37e0*/  F2FP.PACK_AB R7, R3, R104 ;  /* 0x000000680307723e */ /* 0x002fe200000000ff */
[----:B------:R-:W1:Y:S01]  /*37f0*/  MUFU.EX2 R39, R39 ;  /* 0x0000002700277308 */ /* 0x000e620000000800 */
[----:B------:R-:W-:-:S02]  /*3800*/  FADD.FTZ R104, R104, R89 ;  /* 0x0000005968687221 */ /* 0x000fc40000010000 */
[--C-:B------:R-:W-:Y:S02]  /*3810*/  FFMA.FTZ R67, R108, c[0x0][0x23c], -R25.reuse ;  /* 0x00008f006c437a23 */ /* 0x100fe40000010819 */
[----:B------:R-:W-:Y:S01]  /*3820*/  FADD.FTZ R104, R3, R104 ;  /* 0x0000006803687221 */ /* 0x000fe20000010000 */
[C---:B------:R-:W-:Y:S01]  /*3830*/  HMMA.16816.F32 R68, R4.reuse, R12, R68 ;  /* 0x0000000c0444723c */ /* 0x040fe20000001844 */
[----:B------:R-:W-:Y:S01]  /*3840*/  FFMA.FTZ R40, R106, c[0x0][0x23c], -R25 ;  /* 0x00008f006a287a23 */ /* 0x000fe20000010819 */
[----:B------:R-:W-:Y:S01]  /*3850*/  MUFU.EX2 R112, R112 ;  /* 0x0000007000707308 */ /* 0x000fe20000000800 */
[----:B------:R-:W-:Y:S02]  /*3860*/  FFMA.FTZ R30, R30, c[0x0][0x23c], -R21 ;  /* 0x00008f001e1e7a23 */ /* 0x000fe40000010815 */
[--C-:B------:R-:W-:Y:S02]  /*3870*/  FFMA.FTZ R118, R118, c[0x0][0x23c], -R25.reuse ;  /* 0x00008f0076767a23 */ /* 0x100fe40000010819 */
[--C-:B------:R-:W-:Y:S01]  /*3880*/  FFMA.FTZ R37, R98, c[0x0][0x23c], -R25.reuse ;  /* 0x00008f0062257a23 */ /* 0x100fe20000010819 */
[----:B------:R-:W-:Y:S01]  /*3890*/  HMMA.16816.F32 R72, R4, R14, R72 ;  /* 0x0000000e0448723c */ /* 0x000fe20000001848 */
[----:B------:R-:W2:Y:S01]  /*38a0*/  LDSM.16.MT88.4 R12, [R132+0x3800] ;  /* 0x00380000840c783b */ /* 0x000ea20000004200 */
[----:B------:R-:W3:Y:S01]  /*38b0*/  MUFU.EX2 R33, R33 ;  /* 0x0000002100217308 */ /* 0x000ee20000000800 */
[----:B------:R-:W-:-:S02]  /*38c0*/  FFMA.FTZ R50, R94, c[0x0][0x23c], -R25 ;  /* 0x00008f005e327a23 */ /* 0x000fc40000010819 */
[--C-:B------:R-:W-:Y:S02]  /*38d0*/  FFMA.FTZ R28, R28, c[0x0][0x23c], -R25.reuse ;  /* 0x00008f001c1c7a23 */ /* 0x100fe40000010819 */
[----:B------:R-:W-:Y:S01]  /*38e0*/  FFMA.FTZ R25, R23, c[0x0][0x23c], -R25 ;  /* 0x00008f0017197a23 */ /* 0x000fe20000010819 */
[C---:B------:R-:W-:Y:S01]  /*38f0*/  HMMA.16816.F32 R76, R4.reuse, R8, R76 ;  /* 0x00000008044c723c */ /* 0x040fe2000000184c */
[--C-:B------:R-:W-:Y:S01]  /*3900*/  FFMA.FTZ R23, R26, c[0x0][0x23c], -R21.reuse ;  /* 0x00008f001a177a23 */ /* 0x100fe20000010815 */
[----:B------:R-:W-:Y:S01]  /*3910*/  MUFU.EX2 R41, R41 ;  /* 0x0000002900297308 */ /* 0x000fe20000000800 */
[--C-:B------:R-:W-:Y:S02]  /*3920*/  FFMA.FTZ R24, R24, c[0x0][0x23c], -R21.reuse ;  /* 0x00008f0018187a23 */ /* 0x100fe40000010815 */
[--C-:B------:R-:W-:Y:S02]  /*3930*/  FFMA.FTZ R22, R22, c[0x0][0x23c], -R21.reuse ;  /* 0x00008f0016167a23 */ /* 0x100fe40000010815 */
[----:B------:R-:W-:Y:S01]  /*3940*/  FFMA.FTZ R21, R20, c[0x0][0x23c], -R21 ;  /* 0x00008f0014157a23 */ /* 0x000fe20000010815 */
        /* <DEDUP_REMOVED lines=15> */
[C---:B--2---:R-:W-:Y:S02]  /*3a40*/  HMMA.16816.F32 R68, R4.reuse, R12, R68 ;  /* 0x0000000c0444723c */ /* 0x044fe40000001844 */
        /* <DEDUP_REMOVED lines=21> */
[C---:B------:R-:W-:Y:S01]  /*3ba0*/  HMMA.16816.F32 R72, R4.reuse, R14, R72 ;  /* 0x0000000e0448723c */ /* 0x040fe20000001848 */
[----:B------:R-:W2:Y:S06]  /*3bb0*/  LDSM.16.MT88.4 R12, [R132+0x4000] ;  /* 0x00400000840c783b */ /* 0x000eac0000004200 */
[----:B------:R-:W3:Y:S01]  /*3bc0*/  MUFU.EX2 R48, R48 ;  /* 0x0000003000307308 */ /* 0x000ee20000000800 */
[C---:B----4-:R-:W-:Y:S07]  /*3bd0*/  HMMA.16816.F32 R76, R4.reuse, R8, R76 ;  /* 0x00000008044c723c */ /* 0x050fee000000184c */
[----:B------:R-:W-:Y:S01]  /*3be0*/  MUFU.EX2 R46, R46 ;  /* 0x0000002e002e7308 */ /* 0x000fe20000000800 */
[----:B------:R-:W-:Y:S01]  /*3bf0*/  HMMA.16816.F32 R80, R4, R10, R80 ;  /* 0x0000000a0450723c */ /* 0x000fe20000001850 */
[----:B------:R-:W4:Y:S06]  /*3c00*/  LDSM.16.MT88.4 R8, [R131+0x4000] ;  /* 0x004000008308783b */ /* 0x000f2c0000004200 */
[----:B------:R-:W5:Y:S01]  /*3c10*/  MUFU.EX2 R61, R61 ;  /* 0x0000003d003d7308 */ /* 0x000f620000000800 */
[----:B-1----:R-:W-:-:S02]  /*3c20*/  F2FP.PACK_AB R4, R55, R100 ;  /* 0x000000643704723e */ /* 0x002fc400000000ff */
[----:B---3--:R-:W-:-:S05]  /*3c30*/  F2FP.PACK_AB R6, R48, R57 ;  /* 0x000000393006723e */ /* 0x008fca00000000ff */
[----:B------:R-:W-:Y:S08]  /*3c40*/  MUFU.EX2 R59, R59 ;  /* 0x0000003b003b7308 */ /* 0x000ff00000000800 */
[----:B------:R-:W1:Y:S01]  /*3c50*/  MUFU.EX2 R42, R42 ;  /* 0x0000002a002a7308 */ /* 0x000e620000000800 */
[----:B-----5:R-:W-:-:S07]  /*3c60*/  F2FP.PACK_AB R5, R61, R46 ;  /* 0x0000002e3d05723e */ /* 0x020fce00000000ff */
        /* <DEDUP_REMOVED lines=23> */
[----:B------:R-:W-:Y:S01]  /*3de0*/  FADD.FTZ R12, R17, R88 ;  /* 0x00000058110c7221 */ /* 0x000fe20000010000 */
[----:B----4-:R-:W-:Y:S01]  /*3df0*/  HMMA.16816.F32 R68, R4, R8, R68 ;  /* 0x000000080444723c */ /* 0x010fe20000001844 */
[----:B------:R-:W2:Y:S05]  /*3e00*/  LDSM.16.MT88.4 R16, [R131+0x4800] ;  /* 0x004800008310783b */ /* 0x000eaa0000004200 */
[----:B------:R-:W3:Y:S01]  /*3e10*/  MUFU.EX2 R40, R40 ;  /* 0x0000002800287308 */ /* 0x000ee20000000800 */
        /* <DEDUP_REMOVED lines=9> */
[----:B------:R-:W2:Y:S01]  /*3eb0*/  MUFU.EX2 R29, R54 ;  /* 0x00000036001d7308 */ /* 0x000ea20000000800 */
[----:B------:R-:W-:-:S04]  /*3ec0*/  FADD.FTZ R150, R150, R33 ;  /* 0x0000002196967221 */ /* 0x000fc80000010000 */
[----:B------:R-:W-:Y:S01]  /*3ed0*/  FADD.FTZ R49, R49, R150 ;  /* 0x0000009631317221 */ /* 0x000fe20000010000 */
[----:B-1----:R-:W-:Y:S02]  /*3ee0*/  F2FP.PACK_AB R4, R67, R36 ;  /* 0x000000244304723e */ /* 0x002fe400000000ff */
[----:B------:R-:W-:Y:S01]  /*3ef0*/  MUFU.EX2 R52, R52 ;  /* 0x0000003400347308 */ /* 0x000fe20000000800 */
[----:B---3--:R-:W-:Y:S01]  /*3f00*/  F2FP.PACK_AB R6, R40, R35 ;  /* 0x000000232806723e */ /* 0x008fe200000000ff */
[----:B------:R-:W-:-:S04]  /*3f10*/  FADD.FTZ R60, R60, R49 ;  /* 0x000000313c3c7221 */ /* 0x000fc80000010000 */
[----:B------:R-:W-:Y:S02]  /*3f20*/  FADD.FTZ R47, R47, R60 ;  /* 0x0000003c2f2f7221 */ /* 0x000fe40000010000 */
[----:B------:R-:W1:Y:S01]  /*3f30*/  MUFU.EX2 R27, R31 ;  /* 0x0000001f001b7308 */ /* 0x000e620000000800 */
[----:B--2---:R-:W-:Y:S01]  /*3f40*/  F2FP.PACK_AB R5, R29, R30 ;  /* 0x0000001e1d05723e */ /* 0x004fe200000000ff */
[----:B------:R-:W-:-:S04]  /*3f50*/  FADD.FTZ R100, R100, R47 ;  /* 0x0000002f64647221 */ /* 0x000fc80000010000 */
[----:B------:R-:W-:Y:S02]  /*3f60*/  FADD.FTZ R100, R55, R100 ;  /* 0x0000006437647221 */ /* 0x000fe40000010000 */
[----:B------:R2:W-:Y:S02]  /*3f70*/  MUFU.EX2 R26, R25 ;  /* 0x00000019001a7308 */ /* 0x0005e40000000800 */
[----:B------:R-:W-:-:S04]  /*3f80*/  FADD.FTZ R57, R57, R100 ;  /* 0x0000006439397221 */ /* 0x000fc80000010000 */
[----:B------:R-:W-:Y:S01]  /*3f90*/  FADD.FTZ R48, R48, R57 ;  /* 0x0000003930307221 */ /* 0x000fe20000010000 */
[----:B-1----:R-:W-:Y:S01]  /*3fa0*/  F2FP.PACK_AB R7, R27, R52 ;  /* 0x000000341b07723e */ /* 0x002fe200000000ff */
[----:B------:R-:W-:Y:S02]  /*3fb0*/  MUFU.EX2 R37, R37 ;  /* 0x0000002500257308 */ /* 0x000fe40000000800 */
[----:B------:R-:W-:-:S04]  /*3fc0*/  FADD.FTZ R65, R65, R48 ;  /* 0x0000003041417221 */ /* 0x000fc80000010000 */
[----:B------:R-:W-:Y:S01]  /*3fd0*/  FADD.FTZ R44, R44, R65 ;  /* 0x000000412c2c7221 */ /* 0x000fe20000010000 */
[C---:B------:R-:W-:Y:S01]  /*3fe0*/  HMMA.16816.F32 R76, R4.reuse, R16, R76 ;  /* 0x00000010044c723c */ /* 0x040fe2000000184c */
[----:B--2---:R-:W-:Y:S01]  /*3ff0*/  FADD.FTZ R25, R53, R64 ;  /* 0x0000004035197221 */ /* 0x004fe20000010000 */
        /* <DEDUP_REMOVED lines=11> */
[----:B------:R-:W-:Y:S01]  /*40b0*/  FADD.FTZ R59, R59, R16 ;  /* 0x000000103b3b7221 */ /* 0x000fe20000010000 */
[----:B------:R-:W2:Y:S01]  /*40c0*/  LDSM.16.MT88.4 R8, [R131+0x4c00] ;  /* 0x004c00008308783b */ /* 0x000ea20000004200 */
[----:B------:R-:W3:Y:S01]  /*40d0*/  MUFU.EX2 R24, R24 ;  /* 0x0000001800187308 */ /* 0x000ee20000000800 */
[----:B------:R-:W-:Y:S02]  /*40e0*/  FADD.FTZ R35, R35, R36 ;  /* 0x0000002423237221 */ /* 0x000fe40000010000 */
[----:B------:R-:W-:Y:S02]  /*40f0*/  FADD.FTZ R42, R42, R59 ;  /* 0x0000003b2a2a7221 */ /* 0x000fe40000010000 */
[----:B------:R-:W-:Y:S01]  /*4100*/  HMMA.16816.F32 R80, R4, R18, R80 ;  /* 0x000000120450723c */ /* 0x000fe20000001850 */
[----:B------:R-:W-:-:S02]  /*4110*/  FADD.FTZ R40, R40, R35 ;  /* 0x0000002328287221 */ /* 0x000fc40000010000 */
[----:B------:R-:W-:Y:S01]  /*4120*/  FADD.FTZ R87, R87, R42 ;  /* 0x0000002a57577221 */ /* 0x000fe20000010000 */
[----:B------:R-:W4:Y:S03]  /*4130*/  MUFU.EX2 R3, R28 ;  /* 0x0000001c00037308 */ /* 0x000f260000000800 */
[----:B------:R-:W-:Y:S01]  /*4140*/  FADD.FTZ R38, R38, R87 ;  /* 0x0000005726267221 */ /* 0x000fe20000010000 */
[----:B-1----:R-:W-:Y:S01]  /*4150*/  F2FP.PACK_AB R4, R50, R37 ;  /* 0x000000253204723e */ /* 0x002fe200000000ff */
[----:B------:R-:W-:Y:S02]  /*4160*/  FADD.FTZ R37, R37, R40 ;  /* 0x0000002825257221 */ /* 0x000fe40000010000 */
[----:B------:R-:W-:Y:S01]  /*4170*/  FADD.FTZ R85, R85, R38 ;  /* 0x0000002655557221 */ /* 0x000fe20000010000 */
[----:B------:R-:W-:Y:S01]  /*4180*/  MUFU.EX2 R22, R22 ;  /* 0x0000001600167308 */ /* 0x000fe20000000800 */
[----:B---3--:R-:W-:Y:S01]  /*4190*/  F2FP.PACK_AB R5, R24, R23 ;  /* 0x000000171805723e */ /* 0x008fe200000000ff */
[----:B------:R-:W-:-:S02]  /*41a0*/  FADD.FTZ R50, R50, R37 ;  /* 0x0000002532327221 */ /* 0x000fc40000010000 */
[----:B------:R-:W-:-:S04]  /*41b0*/  FADD.FTZ R85, R34, R85 ;  /* 0x0000005522557221 */ /* 0x000fc80000010000 */
[----:B------:R-:W-:Y:S01]  /*41c0*/  FADD.FTZ R30, R30, R85 ;  /* 0x000000551e1e7221 */ /* 0x000fe20000010000 */
[----:B------:R-:W1:Y:S01]  /*41d0*/  MUFU.EX2 R21, R21 ;  /* 0x0000001500157308 */ /* 0x000e620000000800 */
[C---:B----4-:R-:W-:Y:S01]  /*41e0*/  F2FP.PACK_AB R6, R26.reuse, R3 ;  /* 0x000000031a06723e */ /* 0x050fe200000000ff */
[----:B------:R-:W-:Y:S02]  /*41f0*/  FADD.FTZ R3, R3, R50 ;  /* 0x0000003203037221 */ /* 0x000fe40000010000 */
[----:B------:R-:W-:Y:S02]  /*4200*/  FADD.FTZ R29, R29, R30 ;  /* 0x0000001e1d1d7221 */ /* 0x000fe40000010000 */
[----:B------:R-:W-:Y:S02]  /*4210*/  FADD.FTZ R153, R26, R3 ;  /* 0x000000031a997221 */ /* 0x000fe40000010000 */
[----:B------:R-:W-:-:S04]  /*4220*/  FADD.FTZ R52, R52, R29 ;  /* 0x0000001d34347221 */ /* 0x000fc80000010000 */
[----:B------:R-:W-:-:S04]  /*4230*/  FADD.FTZ R52, R27, R52 ;  /* 0x000000341b347221 */ /* 0x000fc80000010000 */
[----:B------:R-:W-:Y:S01]  /*4240*/  FADD.FTZ R23, R23, R52 ;  /* 0x0000003417177221 */ /* 0x000fe20000010000 */
[----:B-1----:R-:W-:-:S03]  /*4250*/  F2FP.PACK_AB R7, R21, R22 ;  /* 0x000000161507723e */ /* 0x002fc600000000ff */
[----:B------:R-:W-:-:S04]  /*4260*/  FADD.FTZ R23, R24, R23 ;  /* 0x0000001718177221 */ /* 0x000fc80000010000 */
[----:B------:R-:W-:Y:S01]  /*4270*/  FADD.FTZ R22, R22, R23 ;  /* 0x0000001716167221 */ /* 0x000fe20000010000 */
[----:B-----5:R-:W-:Y:S03]  /*4280*/  HMMA.16816.F32 R68, R4, R12, R68 ;  /* 0x0000000c0444723c */ /* 0x020fe60000001844 */
[----:B------:R-:W-:-:S05]  /*4290*/  FADD.FTZ R152, R21, R22 ;  /* 0x0000001615987221 */ /* 0x000fca0000010000 */
[C---:B------:R-:W-:Y:S08]  /*42a0*/  HMMA.16816.F32 R72, R4.reuse, R14, R72 ;  /* 0x0000000e0448723c */ /* 0x040ff00000001848 */
[C---:B--2---:R-:W-:Y:S08]  /*42b0*/  HMMA.16816.F32 R76, R4.reuse, R8, R76 ;  /* 0x00000008044c723c */ /* 0x044ff0000000184c */
        /* <DEDUP_REMOVED lines=10> */
.L_x_4111:
        /* <DEDUP_REMOVED lines=64> */
.L_x_4108:
        /* <DEDUP_REMOVED lines=15> */
[----:B------:R-:W-:Y:S04]  /*4850*/  ISETP.GE.AND P0, PT, R151, 0x1, PT ;  /* 0x000000019700780c */ /* 0x000fe80003f06270 */
[----:B------:R1:W-:Y:S05]  /*4860*/  LDGSTS.E.BYPASS.LTC128B.128 [R143+0x4800], [R86.64] ;  /* 0x04800000568f7fae */ /* 0x0003ea000b901d4c */
[----:B------:R-:W-:Y:S05]  /*4870*/  LDSM.16.M88.4 R88, [R136] ;  /* 0x000000008858783b */ /* 0x000fea0000000200 */
[----:B------:R-:W2:Y:S05]  /*4880*/  LDSM.16.M88.4 R92, [R135] ;  /* 0x00000000875c783b */ /* 0x000eaa0000000200 */
[----:B------:R-:W3:Y:S05]  /*4890*/  LDSM.16.M88.4 R96, [R135+0x400] ;  /* 0x000400008760783b */ /* 0x000eea0000000200 */
[----:B------:R-:W4:Y:S05]  /*48a0*/  LDSM.16.M88.4 R100, [R135+0x800] ;  /* 0x000800008764783b */ /* 0x000f2a0000000200 */
[----:B------:R-:W0:Y:S05]  /*48b0*/  LDGDEPBAR ;  /* 0x00000000000079af */ /* 0x000e2a0000000000 */
[----:B------:R-:W5:Y:S05]  /*48c0*/  LDSM.16.M88.4 R104, [R135+0xc00] ;  /* 0x000c00008768783b */ /* 0x000f6a0000000200 */
[----:B------:R-:W1:Y:S05]  /*48d0*/  LDSM.16.M88.4 R108, [R135+0x1000] ;  /* 0x00100000876c783b */ /* 0x000e6a0000000200 */
[----:B------:R-:W1:Y:S05]  /*48e0*/  LDSM.16.M88.4 R112, [R135+0x1400] ;  /* 0x001400008770783b */ /* 0x000e6a0000000200 */
[----:B------:R-:W1:Y:S01]  /*48f0*/  LDSM.16.M88.4 R116, [R135+0x1800] ;  /* 0x001800008774783b */ /* 0x000e620000000200 */
[C---:B--2---:R-:W-:Y:S04]  /*4900*/  HMMA.16816.F32 R4, R88.reuse, R92, RZ ;  /* 0x0000005c5804723c */ /* 0x044fe800000018ff */
[----:B------:R-:W2:Y:S04]  /*4910*/  LDSM.16.M88.4 R120, [R135+0x1c00] ;  /* 0x001c00008778783b */ /* 0x000ea80000000200 */
[C---:B------:R-:W-:Y:S01]  /*4920*/  HMMA.16816.F32 R8, R88.reuse, R94, RZ ;  /* 0x0000005e5808723c */ /* 0x040fe200000018ff */
[----:B------:R-:W-:Y:S07]  /*4930*/  LDSM.16.M88.4 R92, [R134] ;  /* 0x00000000865c783b */ /* 0x000fee0000000200 */
[C---:B---3--:R-:W-:Y:S08]  /*4940*/  HMMA.16816.F32 R12, R88.reuse, R96, RZ ;  /* 0x00000060580c723c */ /* 0x048ff000000018ff */
[C---:B------:R-:W-:Y:S01]  /*4950*/  HMMA.16816.F32 R16, R88.reuse, R98, RZ ;  /* 0x000000625810723c */ /* 0x040fe200000018ff */
[----:B------:R-:W3:Y:S07]  /*4960*/  LDSM.16.M88.4 R96, [R133] ;  /* 0x000000008560783b */ /* 0x000eee0000000200 */
        /* <DEDUP_REMOVED lines=13> */
[C---:B---3--:R-:W-:Y:S08]  /*4a40*/  HMMA.16816.F32 R4, R92.reuse, R96, R4 ;  /* 0x000000605c04723c */ /* 0x048ff00000001804 */
[C---:B------:R-:W-:Y:S01]  /*4a50*/  HMMA.16816.F32 R8, R92.reuse, R98, R8 ;  /* 0x000000625c08723c */ /* 0x040fe20000001808 */
[----:B------:R-:W2:Y:S07]  /*4a60*/  LDSM.16.M88.4 R96, [R129] ;  /* 0x000000008160783b */ /* 0x000eae0000000200 */
[C---:B-1----:R-:W-:Y:S08]  /*4a70*/  HMMA.16816.F32 R12, R92.reuse, R88, R12 ;  /* 0x000000585c0c723c */ /* 0x042ff0000000180c */
[C---:B------:R-:W-:Y:S01]  /*4a80*/  HMMA.16816.F32 R16, R92.reuse, R90, R16 ;  /* 0x0000005a5c10723c */ /* 0x040fe20000001810 */
[----:B------:R-:W1:Y:S07]  /*4a90*/  LDSM.16.M88.4 R88, [R128] ;  /* 0x000000008058783b */ /* 0x000e6e0000000200 */
[C---:B--2---:R-:W-:Y:S08]  /*4aa0*/  HMMA.16816.F32 R20, R92.reuse, R96, R20 ;  /* 0x000000605c14723c */ /* 0x044ff00000001814 */
        /* <DEDUP_REMOVED lines=10> */
[----:B------:R-:W1:Y:S01]  /*4b50*/  LDSM.16.M88.4 R88, [R124] ;  /* 0x000000007c58783b */ /* 0x000e620000000200 */
[----:B------:R-:W-:Y:S04]  /*4b60*/  DEPBAR.LE SB0, 0x0 ;  /* 0x000080000000791a */ /* 0x000fe80000000000 */
[----:B------:R-:W-:Y:S02]  /*4b70*/  BAR.SYNC.DEFER_BLOCKING 0x0 ;  /* 0x0000000000007b1d */ /* 0x000fe40000010000 */
[C---:B--2---:R-:W-:Y:S08]  /*4b80*/  HMMA.16816.F32 R52, R92.reuse, R96, R52 ;  /* 0x000000605c34723c */ /* 0x044ff00000001834 */
[C---:B------:R-:W-:Y:S08]  /*4b90*/  HMMA.16816.F32 R56, R92.reuse, R98, R56 ;  /* 0x000000625c38723c */ /* 0x040ff00000001838 */
[C---:B-1----:R-:W-:Y:S08]  /*4ba0*/  HMMA.16816.F32 R60, R92.reuse, R88, R60 ;  /* 0x000000585c3c723c */ /* 0x042ff0000000183c */
        /* <DEDUP_REMOVED lines=67> */
.L_x_4110:
        /* <DEDUP_REMOVED lines=16> */
.L_x_4109:
[----:B------:R-:W-:Y:S01]  /*50e0*/  FMNMX.FTZ R0, R4, R85, !PT ;  /* 0x0000005504007209 */ /* 0x000fe20007810000 */
[----:B------:R-:W-:Y:S01]  /*50f0*/  LDSM.16.MT88.4 R96, [R132+0x3000] ;  /* 0x003000008460783b */ /* 0x000fe20000004200 */
        /* <DEDUP_REMOVED lines=72> */
[C---:B------:R-:W-:Y:S02]  /*5580*/  FADD.FTZ R84, -R2.reuse, R85 ;  /* 0x0000005502547221 */ /* 0x040fe40000010100 */
[----:B------:R-:W-:Y:S02]  /*5590*/  FMUL.FTZ R88, R2, c[0x0][0x23c] ;  /* 0x00008f0002587a20 */ /* 0x000fe40000410000 */
[----:B------:R-:W-:Y:S02]  /*55a0*/  FMUL.FTZ R86, R84, c[0x0][0x23c] ;  /* 0x00008f0054567a20 */ /* 0x000fe40000410000 */
[----:B------:R-:W-:Y:S01]  /*55b0*/  FADD.FTZ R85, -R0, R3 ;  /* 0x0000000300557221 */ /* 0x000fe20000010100 */
[----:B------:R-:W-:Y:S01]  /*55c0*/  FSEL R87, R88, RZ, P0 ;  /* 0x000000ff58577208 */ /* 0x000fe20000000000 */
[----:B------:R1:W2:Y:S01]  /*55d0*/  MUFU.EX2 R84, R86 ;  /* 0x0000005600547308 */ /* 0x0002a20000000800 */
[C---:B------:R-:W-:Y:S01]  /*55e0*/  FMUL.FTZ R88, R0.reuse, c[0x0][0x23c] ;  /* 0x00008f0000587a20 */ /* 0x040fe20000410000 */
[----:B------:R-:W-:Y:S01]  /*55f0*/  FSETP.NEU.FTZ.AND P0, PT, R0, -INF , PT ;  /* 0xff8000000000780b */ /* 0x000fe20003f1d000 */
[----:B------:R-:W-:Y:S02]  /*5600*/  FMUL.FTZ R3, R85, c[0x0][0x23c] ;  /* 0x00008f0055037a20 */ /* 0x000fe40000410000 */
        /* <DEDUP_REMOVED lines=11> */
[----:B------:R-:W-:Y:S01]  /*56c0*/  FFMA.FTZ R114, R20, c[0x0][0x23c], -R87 ;  /* 0x00008f0014727a23 */ /* 0x000fe20000010857 */
[----:B-1----:R-:W-:Y:S01]  /*56d0*/  FSEL R86, R88, RZ, P0 ;  /* 0x000000ff58567208 */ /* 0x002fe20000000000 */
[C---:B--2---:R-:W-:Y:S01]  /*56e0*/  FMUL.FTZ R68, R84.reuse, R68 ;  /* 0x0000004454447220 */ /* 0x044fe20000410000 */
[----:B------:R-:W-:Y:S01]  /*56f0*/  ISETP.GT.AND P0, PT, R151, RZ, PT ;  /* 0x000000ff9700720c */ /* 0x000fe20003f04270 */
[C---:B------:R-:W-:Y:S02]  /*5700*/  FMUL.FTZ R69, R84.reuse, R69 ;  /* 0x0000004554457220 */ /* 0x040fe40000410000 */
[--C-:B------:R-:W-:Y:S01]  /*5710*/  FFMA.FTZ R104, R7, c[0x0][0x23c], -R86.reuse ;  /* 0x00008f0007687a23 */ /* 0x100fe20000010856 */
[----:B------:R-:W1:Y:S01]  /*5720*/  MUFU.EX2 R105, R105 ;  /* 0x0000006900697308 */ /* 0x000e620000000800 */
        /* <DEDUP_REMOVED lines=11> */
[----:B------:R-:W2:Y:S01]  /*57e0*/  MUFU.EX2 R106, R106 ;  /* 0x0000006a006a7308 */ /* 0x000ea20000000800 */
[C---:B------:R-:W-:Y:S02]  /*57f0*/  FMUL.FTZ R80, R84.reuse, R80 ;  /* 0x0000005054507220 */ /* 0x040fe40000410000 */
[----:B------:R-:W-:Y:S01]  /*5800*/  FMUL.FTZ R81, R84, R81 ;  /* 0x0000005154517220 */ /* 0x000fe20000410000 */
[----:B-1----:R-:W-:Y:S01]  /*5810*/  F2FP.PACK_AB R92, R105, R100 ;  /* 0x00000064695c723e */ /* 0x002fe200000000ff */
[C---:B------:R-:W-:Y:S02]  /*5820*/  FMUL.FTZ R82, R3.reuse, R82 ;  /* 0x0000005203527220 */ /* 0x040fe40000410000 */
[----:B------:R-:W-:Y:S02]  /*5830*/  FMUL.FTZ R83, R3, R83 ;  /* 0x0000005303537220 */ /* 0x000fe40000410000 */
[----:B------:R-:W-:Y:S01]  /*5840*/  FFMA.FTZ R123, R14, c[0x0][0x23c], -R86 ;  /* 0x00008f000e7b7a23 */ /* 0x000fe20000010856 */
[----:B------:R-:W-:Y:S01]  /*5850*/  MUFU.EX2 R120, R120 ;  /* 0x0000007800787308 */ /* 0x000fe20000000800 */
[----:B------:R-:W-:Y:S02]  /*5860*/  FFMA.FTZ R14, R84, R153, R100 ;  /* 0x00000099540e7223 */ /* 0x000fe40000010064 */
[----:B------:R-:W-:Y:S02]  /*5870*/  FFMA.FTZ R108, R18, c[0x0][0x23c], -R86 ;  /* 0x00008f00126c7a23 */ /* 0x000fe40000010856 */
[----:B------:R-:W-:Y:S02]  /*5880*/  FADD.FTZ R105, R105, R14 ;  /* 0x0000000e69697221 */ /* 0x000fe40000010000 */
[--C-:B------:R-:W-:Y:S02]  /*5890*/  FFMA.FTZ R117, R22, c[0x0][0x23c], -R86.reuse ;  /* 0x00008f0016757a23 */ /* 0x100fe40000010856 */
[--C-:B------:R-:W-:Y:S01]  /*58a0*/  FFMA.FTZ R115, R26, c[0x0][0x23c], -R86.reuse ;  /* 0x00008f001a737a23 */ /* 0x100fe20000010856 */
[----:B------:R-:W-:Y:S01]  /*58b0*/  MUFU.EX2 R121, R121 ;  /* 0x0000007900797308 */ /* 0x000fe20000000800 */
[--C-:B------:R-:W-:Y:S02]  /*58c0*/  FFMA.FTZ R107, R6, c[0x0][0x23c], -R86.reuse ;  /* 0x00008f00066b7a23 */ /* 0x100fe40000010856 */
[--C-:B------:R-:W-:Y:S02]  /*58d0*/  FFMA.FTZ R118, R11, c[0x0][0x23c], -R86.reuse ;  /* 0x00008f000b767a23 */ /* 0x100fe40000010856 */
[----:B--2---:R-:W-:Y:S02]  /*58e0*/  FADD.FTZ R26, R106, R105 ;  /* 0x000000696a1a7221 */ /* 0x004fe40000010000 */
        /* <DEDUP_REMOVED lines=18> */
[----:B------:R-:W-:Y:S01]  /*5a10*/  FFMA.FTZ R107, R3, R152, R107 ;  /* 0x00000098036b7223 */ /* 0x000fe2000001006b */
[----:B------:R-:W-:Y:S01]  /*5a20*/  MOV R3, R0 ;  /* 0x0000000000037202 */ /* 0x000fe20000000f00 */
[----:B------:R-:W-:Y:S02]  /*5a30*/  FFMA.FTZ R162, R37, c[0x0][0x23c], -R87 ;  /* 0x00008f0025a27a23 */ /* 0x000fe40000010857 */
[----:B------:R-:W-:Y:S01]  /*5a40*/  FADD.FTZ R22, R104, R107 ;  /* 0x0000006b68167221 */ /* 0x000fe20000010000 */
[----:B------:R-:W1:Y:S01]  /*5a50*/  MUFU.EX2 R118, R118 ;  /* 0x0000007600767308 */ /* 0x000e620000000800 */
[--C-:B------:R-:W-:Y:S02]  /*5a60*/  FFMA.FTZ R164, R38, c[0x0][0x23c], -R86.reuse ;  /* 0x00008f0026a47a23 */ /* 0x100fe40000010856 */
[--C-:B------:R-:W-:Y:S01]  /*5a70*/  FFMA.FTZ R159, R39, c[0x0][0x23c], -R86.reuse ;  /* 0x00008f00279f7a23 */ /* 0x100fe20000010856 */
[----:B--2---:R-:W-:Y:S01]  /*5a80*/  F2FP.PACK_AB R94, R9, R106 ;  /* 0x0000006a095e723e */ /* 0x004fe200000000ff */
[--C-:B------:R-:W-:Y:S01]  /*5a90*/  FFMA.FTZ R88, R15, c[0x0][0x23c], -R86.reuse ;  /* 0x00008f000f587a23 */ /* 0x100fe20000010856 */
[----:B------:R-:W-:Y:S01]  /*5aa0*/  LDSM.16.MT88.4 R104, [R131+0x3c00] ;  /* 0x003c00008368783b */ /* 0x000fe20000004200 */
[--C-:B------:R-:W-:Y:S02]  /*5ab0*/  FFMA.FTZ R153, R40, c[0x0][0x23c], -R87.reuse ;  /* 0x00008f0028997a23 */ /* 0x100fe40000010857 */
[--C-:B------:R-:W-:Y:S01]  /*5ac0*/  FFMA.FTZ R122, R41, c[0x0][0x23c], -R87.reuse ;  /* 0x00008f00297a7a23 */ /* 0x100fe20000010857 */
[----:B------:R-:W-:Y:S01]  /*5ad0*/  MUFU.EX2 R123, R123 ;  /* 0x0000007b007b7308 */ /* 0x000fe20000000800 */
[--C-:B------:R-:W-:Y:S02]  /*5ae0*/  FFMA.FTZ R156, R42, c[0x0][0x23c], -R86.reuse ;  /* 0x00008f002a9c7a23 */ /* 0x100fe40000010856 */
[----:B------:R-:W-:Y:S02]  /*5af0*/  FFMA.FTZ R163, R43, c[0x0][0x23c], -R86 ;  /* 0x00008f002ba37a23 */ /* 0x000fe40000010856 */
[----:B---3--:R-:W-:Y:S02]  /*5b00*/  FADD.FTZ R17, R85, R22 ;  /* 0x0000001655117221 */ /* 0x008fe40000010000 */
[--C-:B------:R-:W-:Y:S02]  /*5b10*/  FFMA.FTZ R89, R16, c[0x0][0x23c], -R87.reuse ;  /* 0x00008f0010597a23 */ /* 0x100fe40000010857 */
[--C-:B------:R-:W-:Y:S01]  /*5b20*/  FFMA.FTZ R165, R45, c[0x0][0x23c], -R87.reuse ;  /* 0x00008f002da57a23 */ /* 0x100fe20000010857 */
[----:B------:R-:W2:Y:S01]  /*5b30*/  MUFU.EX2 R88, R88 ;  /* 0x0000005800587308 */ /* 0x000ea20000000800 */
[--C-:B------:R-:W-:Y:S02]  /*5b40*/  FFMA.FTZ R5, R47, c[0x0][0x23c], -R86.reuse ;  /* 0x00008f002f057a23 */ /* 0x100fe40000010856 */
[--C-:B------:R-:W-:Y:S01]  /*5b50*/  FFMA.FTZ R7, R48, c[0x0][0x23c], -R87.reuse ;  /* 0x00008f0030077a23 */ /* 0x100fe20000010857 */
[----:B-1----:R-:W-:Y:S01]  /*5b60*/  F2FP.PACK_AB R95, R118, R85 ;  /* 0x00000055765f723e */ /* 0x002fe200000000ff */
[--C-:B------:R-:W-:Y:S01]  /*5b70*/  FFMA.FTZ R152, R49, c[0x0][0x23c], -R87.reuse ;  /* 0x00008f0031987a23 */ /* 0x100fe20000010857 */
[----:B------:R-:W-:Y:S01]  /*5b80*/  MOV R85, R2 ;  /* 0x0000000200557202 */ /* 0x000fe20000000f00 */
[--C-:B------:R-:W-:Y:S02]  /*5b90*/  FFMA.FTZ R11, R50, c[0x0][0x23c], -R86.reuse ;  /* 0x00008f00320b7a23 */ /* 0x100fe40000010856 */
[----:B------:R-:W-:Y:S01]  /*5ba0*/  FFMA.FTZ R14, R51, c[0x0][0x23c], -R86 ;  /* 0x00008f00330e7a23 */ /* 0x000fe20000010856 */
[----:B------:R-:W-:Y:S01]  /*5bb0*/  MUFU.EX2 R89, R89 ;  /* 0x0000005900597308 */ /* 0x000fe20000000800 */
[C---:B------:R-:W-:Y:S05]  /*5bc0*/  HMMA.16816.F32 R68, R92.reuse, R96, R68 ;  /* 0x000000605c44723c */ /* 0x040fea0000001844 */
[----:B------:R-:W-:Y:S02]  /*5bd0*/  FADD.FTZ R19, R9, R26 ;  /* 0x0000001a09137221 */ /* 0x000fe40000010000 */
[--C-:B------:R-:W-:Y:S01]  /*5be0*/  FFMA.FTZ R13, R53, c[0x0][0x23c], -R87.reuse ;  /* 0x00008f00350d7a23 */ /* 0x100fe20000010857 */
[C---:B------:R-:W-:Y:S01]  /*5bf0*/  HMMA.16816.F32 R72, R92.reuse, R98, R72 ;  /* 0x000000625c48723c */ /* 0x040fe20000001848 */
[----:B------:R-:W1:Y:S01]  /*5c00*/  MUFU.EX2 R90, R90 ;  /* 0x0000005a005a7308 */ /* 0x000e620000000800 */
[----:B------:R-:W3:Y:S02]  /*5c10*/  LDSM.16.MT88.4 R96, [R131+0x3000] ;  /* 0x003000008360783b */ /* 0x000ee40000004200 */
[--C-:B------:R-:W-:Y:S02]  /*5c20*/  FFMA.FTZ R22, R55, c[0x0][0x23c], -R86.reuse ;  /* 0x00008f0037167a23 */ /* 0x100fe40000010856 */
[--C-:B------:R-:W-:Y:S02]  /*5c30*/  FFMA.FTZ R15, R56, c[0x0][0x23c], -R87.reuse ;  /* 0x00008f00380f7a23 */ /* 0x100fe40000010857 */
[----:B------:R-:W-:Y:S03]  /*5c40*/  FFMA.FTZ R26, R57, c[0x0][0x23c], -R87 ;  /* 0x00008f00391a7a23 */ /* 0x000fe60000010857 */
[----:B------:R-:W-:Y:S01]  /*5c50*/  MUFU.EX2 R108, R108 ;  /* 0x0000006c006c7308 */ /* 0x000fe20000000800 */
[----:B------:R-:W-:Y:S09]  /*5c60*/  FFMA.FTZ R54, R54, c[0x0][0x23c], -R86 ;  /* 0x00008f0036367a23 */ /* 0x000ff20000010856 */
[----:B------:R-:W4:Y:S10]  /*5c70*/  MUFU.EX2 R109, R109 ;  /* 0x0000006d006d7308 */ /* 0x000f340000000800 */
[----:B------:R5:W-:Y:S10]  /*5c80*/  MUFU.EX2 R84, R101 ;  /* 0x0000006500547308 */ /* 0x000bf40000000800 */
[----:B------:R-:W-:Y:S01]  /*5c90*/  MUFU.EX2 R114, R114 ;  /* 0x0000007200727308 */ /* 0x000fe20000000800 */
[C---:B---3--:R-:W-:Y:S08]  /*5ca0*/  HMMA.16816.F32 R76, R92.reuse, R96, R76 ;  /* 0x000000605c4c723c */ /* 0x048ff0000000184c */
[----:B------:R-:W-:Y:S01]  /*5cb0*/  HMMA.16816.F32 R80, R92, R98, R80 ;  /* 0x000000625c50723c */ /* 0x000fe20000001850 */
[----:B------:R-:W-:Y:S01]  /*5cc0*/  MUFU.EX2 R111, R111 ;  /* 0x0000006f006f7308 */ /* 0x000fe20000000800 */
[----:B------:R-:W3:Y:S05]  /*5cd0*/  LDSM.16.MT88.4 R96, [R132+0x3400] ;  /* 0x003400008460783b */ /* 0x000eea0000004200 */
[C---:B------:R-:W-:Y:S01]  /*5ce0*/  F2FP.PACK_AB R92, R121.reuse, R120 ;  /* 0x00000078795c723e */ /* 0x040fe200000000ff */
[----:B------:R-:W-:Y:S01]  /*5cf0*/  FADD.FTZ R120, R120, R19 ;  /* 0x0000001378787221 */ /* 0x000fe20000010000 */
[----:B--2---:R-:W-:Y:S01]  /*5d00*/  F2FP.PACK_AB R93, R88, R123 ;  /* 0x0000007b585d723e */ /* 0x004fe200000000ff */
[----:B-----5:R-:W-:Y:S01]  /*5d10*/  LDSM.16.MT88.4 R100, [R131+0x3800] ;  /* 0x003800008364783b */ /* 0x020fe20000004200 */
[----:B------:R-:W-:Y:S01]  /*5d20*/  MUFU.EX2 R117, R117 ;  /* 0x0000007500757308 */ /* 0x000fe20000000800 */
[----:B-1----:R-:W-:Y:S01]  /*5d30*/  F2FP.PACK_AB R94, R90, R89 ;  /* 0x000000595a5e723e */ /* 0x002fe200000000ff */
[----:B------:R-:W-:Y:S01]  /*5d40*/  FADD.FTZ R30, R121, R120 ;  /* 0x00000078791e7221 */ /* 0x000fe20000010000 */
[----:B----4-:R-:W-:Y:S01]  /*5d50*/  F2FP.PACK_AB R95, R109, R108 ;  /* 0x0000006c6d5f723e */ /* 0x010fe200000000ff */
[--C-:B------:R-:W-:Y:S02]  /*5d60*/  FFMA.FTZ R121, R59, c[0x0][0x23c], -R86.reuse ;  /* 0x00008f003b797a23 */ /* 0x100fe40000010856 */
[--C-:B------:R-:W-:Y:S04]  /*5d70*/  FFMA.FTZ R120, R60, c[0x0][0x23c], -R87.reuse ;  /* 0x00008f003c787a23 */ /* 0x100fe80000010857 */
[----:B------:R-:W1:Y:S10]  /*5d80*/  MUFU.EX2 R112, R112 ;  /* 0x0000007000707308 */ /* 0x000e740000000800 */
[----:B------:R-:W-:Y:S10]  /*5d90*/  MUFU.EX2 R113, R113 ;  /* 0x0000007100717308 */ /* 0x000ff40000000800 */
[----:B------:R-:W2:Y:S01]  /*5da0*/  MUFU.EX2 R110, R110 ;  /* 0x0000006e006e7308 */ /* 0x000ea20000000800 */
[C---:B---3--:R-:W-:Y:S08]  /*5db0*/  HMMA.16816.F32 R68, R92.reuse, R96, R68 ;  /* 0x000000605c44723c */ /* 0x048ff00000001844 */
[C---:B------:R-:W-:Y:S01]  /*5dc0*/  HMMA.16816.F32 R72, R92.reuse, R98, R72 ;  /* 0x000000625c48723c */ /* 0x040fe20000001848 */
[----:B------:R-:W-:Y:S01]  /*5dd0*/  MUFU.EX2 R115, R115 ;  /* 0x0000007300737308 */ /* 0x000fe20000000800 */
[----:B------:R-:W3:Y:S09]  /*5de0*/  LDSM.16.MT88.4 R96, [R131+0x3400] ;  /* 0x003400008360783b */ /* 0x000ef20000004200 */
[----:B------:R-:W4:Y:S10]  /*5df0*/  MUFU.EX2 R116, R116 ;  /* 0x0000007400747308 */ /* 0x000f340000000800 */
[----:B------:R-:W-:Y:S10]  /*5e00*/  MUFU.EX2 R158, R158 ;  /* 0x0000009e009e7308 */ /* 0x000ff40000000800 */
[----:B------:R-:W5:Y:S10]  /*5e10*/  MUFU.EX2 R139, R139 ;  /* 0x0000008b008b7308 */ /* 0x000f740000000800 */
[----:B------:R-:W-:Y:S01]  /*5e20*/  MUFU.EX2 R154, R154 ;  /* 0x0000009a009a7308 */ /* 0x000fe20000000800 */
[C---:B---3--:R-:W-:Y:S08]  /*5e30*/  HMMA.16816.F32 R76, R92.reuse, R96, R76 ;  /* 0x000000605c4c723c */ /* 0x048ff0000000184c */
[----:B------:R-:W-:Y:S01]  /*5e40*/  HMMA.16816.F32 R80, R92, R98, R80 ;  /* 0x000000625c50723c */ /* 0x000fe20000001850 */
[----:B------:R-:W3:Y:S01]  /*5e50*/  MUFU.EX2 R155, R155 ;  /* 0x0000009b009b7308 */ /* 0x000ee20000000800 */
[----:B------:R-:W3:Y:S05]  /*5e60*/  LDSM.16.MT88.4 R96, [R132+0x3800] ;  /* 0x003800008460783b */ /* 0x000eea0000004200 */
[----:B-1----:R-:W-:Y:S01]  /*5e70*/  F2FP.PACK_AB R93, R112, R117 ;  /* 0x00000075705d723e */ /* 0x002fe200000000ff */
[--C-:B------:R-:W-:Y:S01]  /*5e80*/  FFMA.FTZ R92, R44, c[0x0][0x23c], -R87.reuse ;  /* 0x00008f002c5c7a23 */ /* 0x100fe20000010857 */
[----:B--2---:R-:W-:Y:S02]  /*5e90*/  F2FP.PACK_AB R94, R110, R113 ;  /* 0x000000716e5e723e */ /* 0x004fe400000000ff */
[----:B------:R-:W1:Y:S01]  /*5ea0*/  MUFU.EX2 R157, R157 ;  /* 0x0000009d009d7308 */ /* 0x000e620000000800 */
[----:B------:R-:W-:Y:S09]  /*5eb0*/  FFMA.FTZ R95, R46, c[0x0][0x23c], -R86 ;  /* 0x00008f002e5f7a23 */ /* 0x000ff20000010856 */
[----:B------:R2:W-:Y:S10]  /*5ec0*/  MUFU.EX2 R6, R92 ;  /* 0x0000005c00067308 */ /* 0x0005f40000000800 */
[----:B------:R4:W-:Y:S10]  /*5ed0*/  MUFU.EX2 R10, R95 ;  /* 0x0000005f000a7308 */ /* 0x0009f40000000800 */
[----:B------:R-:W-:Y:S01]  /*5ee0*/  MUFU.EX2 R119, R119 ;  /* 0x0000007700777308 */ /* 0x000fe20000000800 */
[----:B--2---:R-:W-:Y:S09]  /*5ef0*/  F2FP.PACK_AB R92, R111, R114 ;  /* 0x000000726f5c723e */ /* 0x004ff200000000ff */
[----:B------:R-:W2:Y:S01]  /*5f00*/  MUFU.EX2 R160, R160 ;  /* 0x000000a000a07308 */ /* 0x000ea20000000800 */
[----:B----4-:R-:W-:Y:S09]  /*5f10*/  F2FP.PACK_AB R95, R116, R115 ;  /* 0x00000073745f723e */ /* 0x010ff200000000ff */
[----:B------:R-:W-:Y:S01]  /*5f20*/  MUFU.EX2 R161, R161 ;  /* 0x000000a100a17308 */ /* 0x000fe20000000800 */
[C---:B---3--:R-:W-:Y:S08]  /*5f30*/  HMMA.16816.F32 R68, R92.reuse, R96, R68 ;  /* 0x000000605c44723c */ /* 0x048ff00000001844 */
[C---:B------:R-:W-:Y:S01]  /*5f40*/  HMMA.16816.F32 R72, R92.reuse, R98, R72 ;  /* 0x000000625c48723c */ /* 0x040fe20000001848 */
[----:B------:R-:W3:Y:S01]  /*5f50*/  MUFU.EX2 R162, R162 ;  /* 0x000000a200a27308 */ /* 0x000ee20000000800 */
[----:B------:R-:W4:Y:S06]  /*5f60*/  LDSM.16.MT88.4 R96, [R132+0x3c00] ;  /* 0x003c00008460783b */ /* 0x000f2c0000004200 */
[C---:B------:R-:W-:Y:S03]  /*5f70*/  HMMA.16816.F32 R76, R92.reuse, R100, R76 ;  /* 0x000000645c4c723c */ /* 0x040fe6000000184c */
[----:B------:R-:W-:Y:S04]  /*5f80*/  MUFU.EX2 R164, R164 ;  /* 0x000000a400a47308 */ /* 0x000fe80000000800 */
[----:B------:R-:W-:Y:S01]  /*5f90*/  FFMA.FTZ R100, R52, c[0x0][0x23c], -R87 ;  /* 0x00008f0034647a23 */ /* 0x000fe20000010857 */
[----:B------:R-:W-:Y:S05]  /*5fa0*/  HMMA.16816.F32 R80, R92, R102, R80 ;  /* 0x000000665c50723c */ /* 0x000fea0000001850 */
[----:B------:R3:W-:Y:S02]  /*5fb0*/  MUFU.EX2 R18, R100 ;  /* 0x0000006400127308 */ /* 0x0007e40000000800 */
[----:B-----5:R-:W-:Y:S02]  /*5fc0*/  F2FP.PACK_AB R92, R139, R158 ;  /* 0x0000009e8b5c723e */ /* 0x020fe400000000ff */
[----:B------:R-:W-:Y:S03]  /*5fd0*/  F2FP.PACK_AB R93, R155, R154 ;  /* 0x0000009a9b5d723e */ /* 0x000fe600000000ff */
[----:B-1----:R-:W-:Y:S02]  /*5fe0*/  F2FP.PACK_AB R94, R84, R157 ;  /* 0x0000009d545e723e */ /* 0x002fe400000000ff */
[----:B--2---:R-:W-:Y:S01]  /*5ff0*/  F2FP.PACK_AB R95, R160, R119 ;  /* 0x00000077a05f723e */ /* 0x004fe200000000ff */
[----:B------:R-:W1:Y:S10]  /*6000*/  MUFU.EX2 R159, R159 ;  /* 0x0000009f009f7308 */ /* 0x000e740000000800 */
[----:B------:R-:W-:Y:S01]  /*6010*/  MUFU.EX2 R153, R153 ;  /* 0x0000009900997308 */ /* 0x000fe20000000800 */
[C---:B----4-:R-:W-:Y:S01]  /*6020*/  HMMA.16816.F32 R68, R92.reuse, R96, R68 ;  /* 0x000000605c44723c */ /* 0x050fe20000001844 */
[----:B---3--:R-:W2:Y:S07]  /*6030*/  LDSM.16.MT88.4 R100, [R132+0x4000] ;  /* 0x004000008464783b */ /* 0x008eae0000004200 */
        /* <DEDUP_REMOVED lines=9> */
[----:B------:R-:W4:Y:S01]  /*60d0*/  LDSM.16.MT88.4 R104, [R132+0x4400] ;  /* 0x004400008468783b */ /* 0x000f220000004200 */
[----:B------:R-:W-:Y:S01]  /*60e0*/  F2FP.PACK_AB R92, R162, R161 ;  /* 0x000000a1a25c723e */ /* 0x000fe200000000ff */
[----:B------:R-:W-:Y:S01]  /*60f0*/  FFMA.FTZ R118, R58, c[0x0][0x23c], -R86 ;  /* 0x00008f003a767a23 */ /* 0x000fe20000010856 */
[----:B-1----:R-:W-:Y:S03]  /*6100*/  F2FP.PACK_AB R93, R159, R164 ;  /* 0x000000a49f5d723e */ /* 0x002fe600000000ff */
[----:B---3--:R-:W-:Y:S01]  /*6110*/  F2FP.PACK_AB R94, R122, R153 ;  /* 0x000000997a5e723e */ /* 0x008fe200000000ff */
[----:B------:R-:W-:Y:S02]  /*6120*/  FFMA.FTZ R123, R61, c[0x0][0x23c], -R87 ;  /* 0x00008f003d7b7a23 */ /* 0x000fe40000010857 */
[----:B------:R-:W1:Y:S10]  /*6130*/  MUFU.EX2 R165, R165 ;  /* 0x000000a500a57308 */ /* 0x000e740000000800 */
[----:B------:R-:W3:Y:S01]  /*6140*/  MUFU.EX2 R5, R5 ;  /* 0x0000000500057308 */ /* 0x000ee20000000800 */
[----:B-----5:R-:W-:Y:S09]  /*6150*/  F2FP.PACK_AB R95, R163, R156 ;  /* 0x0000009ca35f723e */ /* 0x020ff200000000ff */
[----:B------:R-:W-:Y:S01]  /*6160*/  MUFU.EX2 R7, R7 ;  /* 0x0000000700077308 */ /* 0x000fe20000000800 */
[C---:B--2---:R-:W-:Y:S08]  /*6170*/  HMMA.16816.F32 R68, R92.reuse, R100, R68 ;  /* 0x000000645c44723c */ /* 0x044ff00000001844 */
[C---:B------:R-:W-:Y:S01]  /*6180*/  HMMA.16816.F32 R72, R92.reuse, R102, R72 ;  /* 0x000000665c48723c */ /* 0x040fe20000001848 */
[----:B------:R-:W2:Y:S01]  /*6190*/  MUFU.EX2 R152, R152 ;  /* 0x0000009800987308 */ /* 0x000ea20000000800 */
[----:B------:R-:W5:Y:S06]  /*61a0*/  LDSM.16.MT88.4 R100, [R131+0x4400] ;  /* 0x004400008364783b */ /* 0x000f6c0000004200 */
[C---:B----4-:R-:W-:Y:S03]  /*61b0*/  HMMA.16816.F32 R76, R92.reuse, R96, R76 ;  /* 0x000000605c4c723c */ /* 0x050fe6000000184c */
[----:B------:R-:W-:Y:S04]  /*61c0*/  MUFU.EX2 R11, R11 ;  /* 0x0000000b000b7308 */ /* 0x000fe80000000800 */
[----:B------:R-:W-:Y:S01]  /*61d0*/  FADD.FTZ R97, R88, R17 ;  /* 0x0000001158617221 */ /* 0x000fe20000010000 */
[----:B------:R-:W-:Y:S04]  /*61e0*/  HMMA.16816.F32 R80, R92, R98, R80 ;  /* 0x000000625c50723c */ /* 0x000fe80000001850 */
[----:B------:R-:W-:Y:S01]  /*61f0*/  FADD.FTZ R96, R89, R30 ;  /* 0x0000001e59607221 */ /* 0x000fe20000010000 */
[----:B------:R-:W4:Y:S01]  /*6200*/  MUFU.EX2 R14, R14 ;  /* 0x0000000e000e7308 */ /* 0x000f220000000800 */
[----:B------:R-:W-:Y:S01]  /*6210*/  FADD.FTZ R108, R108, R97 ;  /* 0x000000616c6c7221 */ /* 0x000fe20000010000 */
[----:B-1----:R-:W-:Y:S01]  /*6220*/  F2FP.PACK_AB R92, R165, R6 ;  /* 0x00000006a55c723e */ /* 0x002fe200000000ff */
[----:B------:R-:W-:Y:S01]  /*6230*/  FADD.FTZ R90, R90, R96 ;  /* 0x000000605a5a7221 */ /* 0x000fe20000010000 */
[----:B---3--:R-:W-:Y:S01]  /*6240*/  F2FP.PACK_AB R93, R5, R10 ;  /* 0x0000000a055d723e */ /* 0x008fe200000000ff */
[----:B------:R-:W1:Y:S02]  /*6250*/  LDSM.16.MT88.4 R96, [R132+0x4800] ;  /* 0x004800008460783b */ /* 0x000e640000004200 */
[----:B--2---:R-:W-:Y:S01]  /*6260*/  F2FP.PACK_AB R94, R152, R7 ;  /* 0x00000007985e723e */ /* 0x004fe200000000ff */
[----:B------:R-:W-:Y:S02]  /*6270*/  FADD.FTZ R90, R114, R90 ;  /* 0x0000005a725a7221 */ /* 0x000fe40000010000 */
[----:B------:R-:W2:Y:S01]  /*6280*/  MUFU.EX2 R13, R13 ;  /* 0x0000000d000d7308 */ /* 0x000ea20000000800 */
[----:B------:R-:W-:Y:S02]  /*6290*/  FADD.FTZ R108, R109, R108 ;  /* 0x0000006c6d6c7221 */ /* 0x000fe40000010000 */
[----:B------:R-:W-:Y:S02]  /*62a0*/  FFMA.FTZ R88, R62, c[0x0][0x23c], -R86 ;  /* 0x00008f003e587a23 */ /* 0x000fe40000010856 */
[----:B------:R-:W-:Y:S02]  /*62b0*/  FADD.FTZ R117, R117, R108 ;  /* 0x0000006c75757221 */ /* 0x000fe40000010000 */
[--C-:B------:R-:W-:Y:S02]  /*62c0*/  FFMA.FTZ R89, R63, c[0x0][0x23c], -R86.reuse ;  /* 0x00008f003f597a23 */ /* 0x100fe40000010856 */
[----:B------:R-:W-:Y:S01]  /*62d0*/  FADD.FTZ R112, R112, R117 ;  /* 0x0000007570707221 */ /* 0x000fe20000010000 */
[----:B------:R-:W-:Y:S01]  /*62e0*/  MUFU.EX2 R9, R54 ;  /* 0x0000003600097308 */ /* 0x000fe20000000800 */
[--C-:B------:R-:W-:Y:S02]  /*62f0*/  FFMA.FTZ R109, R64, c[0x0][0x23c], -R87.reuse ;  /* 0x00008f00406d7a23 */ /* 0x100fe40000010857 */
[----:B------:R-:W-:Y:S01]  /*6300*/  FFMA.FTZ R87, R65, c[0x0][0x23c], -R87 ;  /* 0x00008f0041577a23 */ /* 0x000fe20000010857 */
[----:B----4-:R-:W-:Y:S01]  /*6310*/  F2FP.PACK_AB R95, R14, R11 ;  /* 0x0000000b0e5f723e */ /* 0x010fe200000000ff */
[--C-:B------:R-:W-:Y:S02]  /*6320*/  FFMA.FTZ R108, R66, c[0x0][0x23c], -R86.reuse ;  /* 0x00008f00426c7a23 */ /* 0x100fe40000010856 */
[----:B------:R-:W-:Y:S03]  /*6330*/  FFMA.FTZ R86, R67, c[0x0][0x23c], -R86 ;  /* 0x00008f0043567a23 */ /* 0x000fe60000010856 */
[----:B------:R-:W3:Y:S01]  /*6340*/  MUFU.EX2 R22, R22 ;  /* 0x0000001600167308 */ /* 0x000ee20000000800 */
[C---:B------:R-:W-:Y:S07]  /*6350*/  HMMA.16816.F32 R68, R92.reuse, R104, R68 ;  /* 0x000000685c44723c */ /* 0x040fee0000001844 */
[----:B------:R-:W-:Y:S01]  /*6360*/  FADD.FTZ R104, R111, R90 ;  /* 0x0000005a6f687221 */ /* 0x000fe20000010000 */
[C---:B------:R-:W-:Y:S01]  /*6370*/  HMMA.16816.F32 R72, R92.reuse, R106, R72 ;  /* 0x0000006a5c48723c */ /* 0x040fe20000001848 */
[----:B------:R-:W-:Y:S03]  /*6380*/  MUFU.EX2 R15, R15 ;  /* 0x0000000f000f7308 */ /* 0x000fe60000000800 */
[----:B------:R-:W-:Y:S02]  /*6390*/  FADD.FTZ R113, R113, R104 ;  /* 0x0000006871717221 */ /* 0x000fe40000010000 */
[----:B------:R-:W4:Y:S01]  /*63a0*/  LDSM.16.MT88.4 R104, [R131+0x4800] ;  /* 0x004800008368783b */ /* 0x000f220000004200 */
[----:B------:R-:W-:Y:S01]  /*63b0*/  FADD.FTZ R111, R115, R112 ;  /* 0x00000070736f7221 */ /* 0x000fe20000010000 */
[C---:B-----5:R-:W-:Y:S03]  /*63c0*/  HMMA.16816.F32 R76, R92.reuse, R100, R76 ;  /* 0x000000645c4c723c */ /* 0x060fe6000000184c */
[----:B------:R-:W5:Y:S01]  /*63d0*/  MUFU.EX2 R26, R26 ;  /* 0x0000001a001a7308 */ /* 0x000f620000000800 */
[----:B------:R-:W-:Y:S02]  /*63e0*/  FADD.FTZ R113, R110, R113 ;  /* 0x000000716e717221 */ /* 0x000fe40000010000 */
[----:B------:R-:W-:Y:S02]  /*63f0*/  FADD.FTZ R111, R116, R111 ;  /* 0x0000006f746f7221 */ /* 0x000fe40000010000 */
[----:B------:R-:W-:Y:S01]  /*6400*/  HMMA.16816.F32 R80, R92, R102, R80 ;  /* 0x000000665c50723c */ /* 0x000fe20000001850 */
[----:B------:R-:W1:Y:S03]  /*6410*/  LDSM.16.MT88.4 R100, [R132+0x4c00] ;  /* 0x004c00008464783b */ /* 0x000e660000004200 */
[----:B------:R-:W-:Y:S01]  /*6420*/  FADD.FTZ R158, R158, R113 ;  /* 0x000000719e9e7221 */ /* 0x000fe20000010000 */
[----:B------:R-:W-:Y:S01]  /*6430*/  MUFU.EX2 R118, R118 ;  /* 0x0000007600767308 */ /* 0x000fe20000000800 */
[----:B------:R-:W-:Y:S01]  /*6440*/  FADD.FTZ R110, R154, R111 ;  /* 0x0000006f9a6e7221 */ /* 0x000fe20000010000 */
[----:B--2---:R-:W-:Y:S01]  /*6450*/  F2FP.PACK_AB R92, R13, R18 ;  /* 0x000000120d5c723e */ /* 0x004fe200000000ff */
[----:B------:R-:W-:Y:S01]  /*6460*/  FADD.FTZ R158, R139, R158 ;  /* 0x0000009e8b9e7221 */ /* 0x000fe20000010000 */
[----:B---3--:R-:W-:Y:S03]  /*6470*/  F2FP.PACK_AB R93, R22, R9 ;  /* 0x00000009165d723e */ /* 0x008fe600000000ff */
        /* <DEDUP_REMOVED lines=15> */
[----:B------:R-:W3:Y:S01]  /*6570*/  MUFU.EX2 R123, R123 ;  /* 0x0000007b007b7308 */ /* 0x000ee20000000800 */
[----:B------:R-:W-:Y:S02]  /*6580*/  FADD.FTZ R163, R163, R156 ;  /* 0x0000009ca3a37221 */ /* 0x000fe40000010000 */
[----:B------:R-:W-:Y:S01]  /*6590*/  FADD.FTZ R84, R6, R153 ;  /* 0x0000009906547221 */ /* 0x000fe20000010000 */
[----:B--2---:R-:W-:Y:S03]  /*65a0*/  F2FP.PACK_AB R95, R121, R118 ;  /* 0x00000076795f723e */ /* 0x004fe600000000ff */
[----:B------:R-:W-:Y:S03]  /*65b0*/  FADD.FTZ R84, R165, R84 ;  /* 0x00000054a5547221 */ /* 0x000fe60000010000 */
[----:B------:R-:W-:Y:S01]  /*65c0*/  MUFU.EX2 R88, R88 ;  /* 0x0000005800587308 */ /* 0x000fe20000000800 */
[C---:B-1----:R-:W-:Y:S08]  /*65d0*/  HMMA.16816.F32 R68, R92.reuse, R96, R68 ;  /* 0x000000605c44723c */ /* 0x042ff00000001844 */
[C---:B------:R-:W-:Y:S01]  /*65e0*/  HMMA.16816.F32 R72, R92.reuse, R98, R72 ;  /* 0x000000625c48723c */ /* 0x040fe20000001848 */
[----:B------:R-:W1:Y:S01]  /*65f0*/  MUFU.EX2 R89, R89 ;  /* 0x0000005900597308 */ /* 0x000e620000000800 */
[----:B------:R-:W2:Y:S06]  /*6600*/  LDSM.16.MT88.4 R96, [R131+0x4c00] ;  /* 0x004c00008360783b */ /* 0x000eac0000004200 */
[C---:B----4-:R-:W-:Y:S03]  /*6610*/  HMMA.16816.F32 R76, R92.reuse, R104, R76 ;  /* 0x000000685c4c723c */ /* 0x050fe6000000184c */
[----:B------:R-:W-:Y:S04]  /*6620*/  MUFU.EX2 R90, R109 ;  /* 0x0000006d005a7308 */ /* 0x000fe80000000800 */
[----:B------:R-:W-:Y:S01]  /*6630*/  FADD.FTZ R105, R7, R84 ;  /* 0x0000005407697221 */ /* 0x000fe20000010000 */
[----:B------:R-:W-:Y:S04]  /*6640*/  HMMA.16816.F32 R80, R92, R106, R80 ;  /* 0x0000006a5c50723c */ /* 0x000fe80000001850 */
[----:B------:R-:W-:Y:S01]  /*6650*/  FADD.FTZ R105, R152, R105 ;  /* 0x0000006998697221 */ /* 0x000fe20000010000 */
[----:B------:R-:W4:Y:S02]  /*6660*/  MUFU.EX2 R87, R87 ;  /* 0x0000005700577308 */ /* 0x000f240000000800 */
[----:B---3--:R-:W-:Y:S02]  /*6670*/  F2FP.PACK_AB R92, R123, R120 ;  /* 0x000000787b5c723e */ /* 0x008fe400000000ff */
[----:B-1----:R-:W-:Y:S06]  /*6680*/  F2FP.PACK_AB R93, R89, R88 ;  /* 0x00000058595d723e */ /* 0x002fec00000000ff */
[----:B------:R-:W-:Y:S10]  /*6690*/  MUFU.EX2 R108, R108 ;  /* 0x0000006c006c7308 */ /* 0x000ff40000000800 */
[----:B------:R1:W3:Y:S01]  /*66a0*/  MUFU.EX2 R67, R86 ;  /* 0x0000005600437308 */ /* 0x0002e20000000800 */
[----:B----4-:R-:W-:Y:S01]  /*66b0*/  F2FP.PACK_AB R94, R87, R90 ;  /* 0x0000005a575e723e */ /* 0x010fe200000000ff */
[----:B-1----:R-:W-:Y:S01]  /*66c0*/  FADD.FTZ R86, R10, R163 ;  /* 0x000000a30a567221 */ /* 0x002fe20000010000 */
[----:B---3--:R-:W-:Y:S03]  /*66d0*/  F2FP.PACK_AB R95, R67, R108 ;  /* 0x0000006c435f723e */ /* 0x008fe600000000ff */
[----:B------:R-:W-:Y:S04]  /*66e0*/  FADD.FTZ R86, R5, R86 ;  /* 0x0000005605567221 */ /* 0x000fe80000010000 */
[C---:B------:R-:W-:Y:S07]  /*66f0*/  HMMA.16816.F32 R68, R92.reuse, R100, R68 ;  /* 0x000000645c44723c */ /* 0x040fee0000001844 */
[----:B------:R-:W-:Y:S01]  /*6700*/  FADD.FTZ R101, R11, R86 ;  /* 0x000000560b657221 */ /* 0x000fe20000010000 */
[C---:B------:R-:W-:Y:S04]  /*6710*/  HMMA.16816.F32 R72, R92.reuse, R102, R72 ;  /* 0x000000665c48723c */ /* 0x040fe80000001848 */
[----:B------:R-:W-:Y:S02]  /*6720*/  FADD.FTZ R84, R14, R101 ;  /* 0x000000650e547221 */ /* 0x000fe40000010000 */
[----:B------:R-:W-:Y:S02]  /*6730*/  FADD.FTZ R86, R18, R105 ;  /* 0x0000006912567221 */ /* 0x000fe40000010000 */
[----:B------:R-:W-:Y:S01]  /*6740*/  FADD.FTZ R101, R9, R84 ;  /* 0x0000005409657221 */ /* 0x000fe20000010000 */
[C---:B--2---:R-:W-:Y:S03]  /*6750*/  HMMA.16816.F32 R76, R92.reuse, R96, R76 ;  /* 0x000000605c4c723c */ /* 0x044fe6000000184c */
[----:B------:R-:W-:Y:S01]  /*6760*/  FADD.FTZ R86, R13, R86 ;  /* 0x000000560d567221 */ /* 0x000fe20000010000 */
[----:B------:R-:W-:Y:S01]  /*6770*/  IADD3 R84, R151, -0x1, RZ ;  /* 0xffffffff97547810 */ /* 0x000fe20007ffe0ff */
[----:B------:R-:W-:Y:S02]  /*6780*/  FADD.FTZ R101, R22, R101 ;  /* 0x0000006516657221 */ /* 0x000fe40000010000 */
[----:B------:R-:W-:Y:S01]  /*6790*/  FADD.FTZ R103, R15, R86 ;  /* 0x000000560f677221 */ /* 0x000fe20000010000 */
[----:B------:R-:W-:Y:S04]  /*67a0*/  HMMA.16816.F32 R80, R92, R98, R80 ;  /* 0x000000625c50723c */ /* 0x000fe80000001850 */
[----:B------:R-:W-:Y:S01]  /*67b0*/  FADD.FTZ R118, R118, R101 ;  /* 0x0000006576767221 */ /* 0x000fe20000010000 */
[----:B------:R-:W-:Y:S01]  /*67c0*/  MOV R151, R84 ;  /* 0x0000005400977202 */ /* 0x000fe20000000f00 */
        /* <DEDUP_REMOVED lines=11> */
.L_x_4107:
[----:B------:R-:W1:Y:S01]  /*6880*/  SHFL.BFLY PT, R12, R153, 0x2, 0x1f ;  /* 0x0c401f00990c7f89 */ /* 0x000e6200000e0000 */
[----:B------:R-:W-:Y:S01]  /*6890*/  IMAD.MOV.U32 R10, RZ, RZ, 0x3f800000 ;  /* 0x3f800000ff0a7424 */ /* 0x000fe200078e00ff */
[----:B------:R-:W-:Y:S01]  /*68a0*/  ULDC.U8 UR4, c[0x0][0x328] ;  /* 0x0000ca0000047ab9 */ /* 0x000fe20000000000 */
[----:B------:R-:W-:Y:S01]  /*68b0*/  IMAD.MOV.U32 R11, RZ, RZ, 0x3f800000 ;  /* 0x3f800000ff0b7424 */ /* 0x000fe200078e00ff */
[----:B------:R-:W2:Y:S01]  /*68c0*/  SHFL.BFLY PT, R9, R152, 0x2, 0x1f ;  /* 0x0c401f0098097f89 */ /* 0x000ea200000e0000 */
[----:B------:R-:W-:Y:S01]  /*68d0*/  BSSY B0, `(.L_x_4112) ;  /* 0x0000073000007945 */ /* 0x000fe20003800000 */
[----:B------:R-:W-:-:S02]  /*68e0*/  LEA R149, R149, R142, 0x4 ;  /* 0x0000008e95957211 */ /* 0x000fc400078e20ff */
[----:B------:R-:W3:Y:S04]  /*68f0*/  S2R R5, SR_TID.X ;  /* 0x0000000000057919 */ /* 0x000ee80000002100 */
[----:B------:R-:W4:Y:S04]  /*6900*/  S2R R8, SR_TID.X ;  /* 0x0000000000087919 */ /* 0x000f280000002100 */
[----:B------:R-:W5:Y:S04]  /*6910*/  S2R R16, SR_CTAID.Z ;  /* 0x0000000000107919 */ /* 0x000f680000002700 */
[----:B------:R-:W5:Y:S01]  /*6920*/  S2R R18, SR_CTAID.Y ;  /* 0x0000000000127919 */ /* 0x000f620000002600 */
[----:B-1----:R-:W-:-:S02]  /*6930*/  FADD.FTZ R12, R12, R153 ;  /* 0x000000990c0c7221 */ /* 0x002fc40000010000 */
[----:B--2---:R-:W-:-:S03]  /*6940*/  FADD.FTZ R9, R9, R152 ;  /* 0x0000009809097221 */ /* 0x004fc60000010000 */
[----:B------:R-:W1:Y:S01]  /*6950*/  SHFL.BFLY PT, R7, R12, 0x1, 0x1f ;  /* 0x0c201f000c077f89 */ /* 0x000e6200000e0000 */
[----:B---3--:R-:W-:-:S03]  /*6960*/  SHF.R.S32.HI R4, RZ, 0x1f, R5 ;  /* 0x0000001fff047819 */ /* 0x008fc60000011405 */
[----:B------:R-:W2:Y:S01]  /*6970*/  SHFL.BFLY PT, R6, R9, 0x1, 0x1f ;  /* 0x0c201f0009067f89 */ /* 0x000ea200000e0000 */
[----:B----4-:R-:W-:-:S04]  /*6980*/  SHF.R.S32.HI R3, RZ, 0x1f, R8 ;  /* 0x0000001fff037819 */ /* 0x010fc80000011408 */
[----:B------:R-:W-:-:S04]  /*6990*/  LEA.HI R3, R3, R8, RZ, 0x2 ;  /* 0x0000000803037211 */ /* 0x000fc800078f10ff */
[----:B------:R-:W-:Y:S01]  /*69a0*/  SHF.R.S32.HI R3, RZ, 0x2, R3 ;  /* 0x00000002ff037819 */ /* 0x000fe20000011403 */
[----:B-1----:R-:W-:Y:S01]  /*69b0*/  FADD.FTZ R7, R12, R7 ;  /* 0x000000070c077221 */ /* 0x002fe20000010000 */
[CC--:B------:R-:W-:Y:S02]  /*69c0*/  LEA.HI R12, R4.reuse, R5.reuse, RZ, 0x2 ;  /* 0x00000005040c7211 */ /* 0x0c0fe400078f10ff */
[----:B------:R-:W-:Y:S01]  /*69d0*/  LEA.HI R4, R4, R5, RZ, 0x5 ;  /* 0x0000000504047211 */ /* 0x000fe200078f28ff */
[----:B--2---:R-:W-:Y:S01]  /*69e0*/  FADD.FTZ R6, R9, R6 ;  /* 0x0000000609067221 */ /* 0x004fe20000010000 */
[----:B------:R-:W-:Y:S02]  /*69f0*/  FSETP.NE.FTZ.AND P3, PT, R7, RZ, PT ;  /* 0x000000ff0700720b */ /* 0x000fe40003f75000 */
[----:B------:R-:W-:Y:S02]  /*6a00*/  LOP3.LUT R12, R12, 0xfffffffc, RZ, 0xc0, !PT ;  /* 0xfffffffc0c0c7812 */ /* 0x000fe400078ec0ff */
[----:B------:R-:W-:-:S02]  /*6a10*/  SHF.R.S32.HI R8, RZ, 0x5, R4 ;  /* 0x00000005ff087819 */ /* 0x000fc40000011404 */
[----:B------:R-:W-:Y:S02]  /*6a20*/  IADD3 R9, -R12, R5, RZ ;  /* 0x000000050c097210 */ /* 0x000fe40007ffe1ff */
[----:B------:R-:W-:Y:S02]  /*6a30*/  SHF.R.S32.HI R12, RZ, 0x1f, R3 ;  /* 0x0000001fff0c7819 */ /* 0x000fe40000011403 */
[----:B------:R-:W-:Y:S01]  /*6a40*/  FSETP.NE.FTZ.AND P2, PT, R6, RZ, PT ;  /* 0x000000ff0600720b */ /* 0x000fe20003f55000 */
[----:B------:R-:W-:Y:S01]  /*6a50*/  IMAD R8, R8, 0x100, R9 ;  /* 0x0000010008087824 */ /* 0x000fe200078e0209 */
[----:B------:R-:W-:Y:S01]  /*6a60*/  LEA.HI R9, R12, R3, RZ, 0x3 ;  /* 0x000000030c097211 */ /* 0x000fe200078f18ff */
[----:B------:R-:W1:Y:S01]  /*6a70*/  @P3 MUFU.RCP R10, R7 ;  /* 0x00000007000a3308 */ /* 0x000e620000001000 */
[----:B------:R-:W-:Y:S02]  /*6a80*/  LOP3.LUT R4, R4, 0xffffffe0, RZ, 0xc0, !PT ;  /* 0xffffffe004047812 */ /* 0x000fe400078ec0ff */
[----:B------:R-:W-:-:S03]  /*6a90*/  LOP3.LUT R12, R9, 0xfffffff8, RZ, 0xc0, !PT ;  /* 0xfffffff8090c7812 */ /* 0x000fc600078ec0ff */
[----:B------:R-:W-:Y:S02]  /*6aa0*/  IMAD.IADD R5, R5, 0x1, -R4 ;  /* 0x0000000105057824 */ /* 0x000fe400078e0a04 */
[----:B------:R-:W-:Y:S01]  /*6ab0*/  IMAD.IADD R12, R3, 0x1, -R12 ;  /* 0x00000001030c7824 */ /* 0x000fe200078e0a0c */
[----:B------:R-:W2:Y:S04]  /*6ac0*/  @P3 MUFU.LG2 R7, R7 ;  /* 0x0000000700073308 */ /* 0x000ea80000000c00 */
[----:B------:R-:W-:Y:S01]  /*6ad0*/  LEA.HI R9, R12, R12, RZ, 0x1 ;  /* 0x0000000c0c097211 */ /* 0x000fe200078f08ff */
[----:B-1----:R-:W-:-:S03]  /*6ae0*/  FMUL.FTZ R68, R10, R68 ;  /* 0x000000440a447220 */ /* 0x002fc60000410000 */
[----:B------:R-:W1:Y:S01]  /*6af0*/  @P2 MUFU.RCP R11, R6 ;  /* 0x00000006000b2308 */ /* 0x000e620000001000 */
        /* <DEDUP_REMOVED lines=10> */
[----:B------:R-:W-:Y:S01]  /*6ba0*/  SHF.R.S32.HI R10, RZ, 0x1, R9 ;  /* 0x00000001ff0a7819 */ /* 0x000fe20000011409 */
[----:B--2---:R-:W-:Y:S01]  /*6bb0*/  @P3 FMUL.FTZ R7, R7, 0.69314718246459960938 ;  /* 0x3f31721807073820 */ /* 0x004fe20000410000 */
[----:B------:R-:W-:Y:S01]  /*6bc0*/  LOP3.LUT R9, R9, 0x3fffffe, RZ, 0xc0, !PT ;  /* 0x03fffffe09097812 */ /* 0x000fe200078ec0ff */
[C---:B-1----:R-:W-:Y:S01]  /*6bd0*/  FMUL.FTZ R71, R11.reuse, R71 ;  /* 0x000000470b477220 */ /* 0x042fe20000410000 */
        /* <DEDUP_REMOVED lines=21> */
[----:B------:R-:W-:Y:S01]  /*6d30*/  FMUL.FTZ R82, R11, R82 ;  /* 0x000000520b527220 */ /* 0x000fe20000410000 */
[C---:B------:R-:W-:Y:S01]  /*6d40*/  IADD3 R17, R13.reuse, 0x20, RZ ;  /* 0x000000200d117810 */ /* 0x040fe20007ffe0ff */
[----:B------:R-:W-:Y:S01]  /*6d50*/  STS [R13], R68 ;  /* 0x000000440d007388 */ /* 0x000fe20000000800 */
[----:B------:R-:W-:-:S02]  /*6d60*/  @P0 IADD3 R17, R13, -0x20, RZ ;  /* 0xffffffe00d110810 */ /* 0x000fc40007ffe0ff */
[----:B------:R-:W-:Y:S01]  /*6d70*/  IADD3 R19, R13, R8, RZ ;  /* 0x000000080d137210 */ /* 0x000fe20007ffe0ff */
[----:B------:R-:W-:Y:S01]  /*6d80*/  STS [R13+0x200], R70 ;  /* 0x000200460d007388 */ /* 0x000fe20000000800 */
[----:B------:R-:W-:Y:S01]  /*6d90*/  F2FP.PACK_AB R78, R79, R78 ;  /* 0x0000004e4f4e723e */ /* 0x000fe200000000ff */
[----:B------:R-:W-:Y:S01]  /*6da0*/  IMAD.IADD R21, R8, 0x1, R17 ;  /* 0x0000000108157824 */ /* 0x000fe200078e0211 */
[----:B------:R-:W-:Y:S01]  /*6db0*/  F2FP.PACK_AB R80, R81, R80 ;  /* 0x000000505150723e */ /* 0x000fe200000000ff */
[----:B------:R-:W-:Y:S01]  /*6dc0*/  STS [R19], R72 ;  /* 0x0000004813007388 */ /* 0x000fe20000000800 */
[----:B------:R-:W-:Y:S02]  /*6dd0*/  F2FP.PACK_AB R82, R83, R82 ;  /* 0x000000525352723e */ /* 0x000fe400000000ff */
[----:B------:R-:W-:Y:S01]  /*6de0*/  ISETP.NE.AND P0, PT, RZ, UR4, PT ;  /* 0x00000004ff007c0c */ /* 0x000fe2000bf05270 */
[----:B------:R3:W-:Y:S01]  /*6df0*/  STS [R19+0x200], R74 ;  /* 0x0002004a13007388 */ /* 0x0007e20000000800 */
[----:B------:R-:W-:-:S02]  /*6e00*/  LOP3.LUT P1, RZ, R5, 0x3, RZ, 0xc0, !PT ;  /* 0x0000000305ff7812 */ /* 0x000fc4000782c0ff */
[----:B------:R-:W-:Y:S01]  /*6e10*/  MOV R5, 0x7f800000 ;  /* 0x7f80000000057802 */ /* 0x000fe20000000f00 */
[----:B------:R-:W-:Y:S01]  /*6e20*/  STS [R17], R76 ;  /* 0x0000004c11007388 */ /* 0x000fe20000000800 */
[----:B------:R-:W-:-:S03]  /*6e30*/  @P3 FFMA.FTZ R5, R2, c[0x0][0x238], R7 ;  /* 0x00008e0002053a23 */ /* 0x000fc60000010007 */
[----:B------:R1:W-:Y:S04]  /*6e40*/  STS [R17+0x200], R78 ;  /* 0x0002004e11007388 */ /* 0x0003e80000000800 */
[----:B------:R2:W-:Y:S01]  /*6e50*/  STS [R21], R80 ;  /* 0x0000005015007388 */ /* 0x0005e20000000800 */
[----:B-----5:R-:W-:-:S03]  /*6e60*/  @P0 IMAD R4, R16, c[0x0][0x234], RZ ;  /* 0x00008d0010040a24 */ /* 0x020fc600078e02ff */
[----:B------:R2:W-:Y:S01]  /*6e70*/  STS [R21+0x200], R82 ;  /* 0x0002005215007388 */ /* 0x0005e20000000800 */
[----:B------:R-:W-:-:S03]  /*6e80*/  @P0 IMAD R4, R18, c[0x0][0x214], R4 ;  /* 0x0000850012040a24 */ /* 0x000fc600078e0204 */
[----:B------:R-:W-:Y:S01]  /*6e90*/  BAR.SYNC.DEFER_BLOCKING 0x0 ;  /* 0x0000000000007b1d */ /* 0x000fe20000010000 */
[----:B---3--:R-:W-:Y:S02]  /*6ea0*/  @P2 FMUL.FTZ R19, R6, 0.69314718246459960938 ;  /* 0x3f31721806132820 */ /* 0x008fe40000410000 */
[----:B------:R-:W-:-:S04]  /*6eb0*/  @!P0 IMAD R6, R18, c[0x0][0x1c0], R16 ;  /* 0x0000700012068a24 */ /* 0x000fc800078e0210 */
[----:B------:R-:W-:Y:S02]  /*6ec0*/  @!P0 IMAD R4, R6, c[0x0][0x214], RZ ;  /* 0x0000850006048a24 */ /* 0x000fe400078e02ff */
[----:B-1----:R-:W-:Y:S02]  /*6ed0*/  IMAD.MOV.U32 R17, RZ, RZ, 0x7f800000 ;  /* 0x7f800000ff117424 */ /* 0x002fe400078e00ff */
[----:B------:R-:W-:Y:S01]  /*6ee0*/  @P2 FFMA.FTZ R17, R0, c[0x0][0x238], R19 ;  /* 0x00008e0000112a23 */ /* 0x000fe20000010013 */
[----:B------:R2:W1:Y:S04]  /*6ef0*/  LDS.128 R8, [R143] ;  /* 0x000000008f087984 */ /* 0x0004680000000c00 */
[----:B------:R2:W3:Y:S01]  /*6f00*/  LDS.128 R12, [R143+0x800] ;  /* 0x000800008f0c7984 */ /* 0x0004e20000000c00 */
[----:B------:R-:W-:Y:S05]  /*6f10*/  @P1 BRA `(.L_x_4113) ;  /* 0x000000e000001947 */ /* 0x000fea0003800000 */
[----:B------:R-:W4:Y:S01]  /*6f20*/  S2R R7, SR_CTAID.X ;  /* 0x0000000000077919 */ /* 0x000f220000002500 */
[----:B------:R-:W-:Y:S01]  /*6f30*/  IMAD.MOV.U32 R0, RZ, RZ, -0x40 ;  /* 0xffffffc0ff007424 */ /* 0x000fe200078e00ff */
[----:B------:R-:W-:Y:S01]  /*6f40*/  IADD3 R2, R149, 0x8, RZ ;  /* 0x0000000895027810 */ /* 0x000fe20007ffe0ff */
[----:B----4-:R-:W-:-:S02]  /*6f50*/  IMAD R4, R7, 0x40, R4 ;  /* 0x0000004007047824 */ /* 0x010fc400078e0204 */
        /* <DEDUP_REMOVED lines=10> */
.L_x_4113:
[----:B------:R-:W-:Y:S05]  /*7000*/  BSYNC B0 ;  /* 0x0000000000007941 */ /* 0x000fea0003800000 */
.L_x_4112:
[----:B----4-:R-:W4:Y:S01]  /*7010*/  S2R R5, SR_CTAID.X ;  /* 0x0000000000057919 */ /* 0x010f220000002500 */
[----:B------:R-:W-:Y:S02]  /*7020*/  SHF.R.S32.HI R145, RZ, 0x1f, R144 ;  /* 0x0000001fff917819 */ /* 0x000fe40000011490 */
[----:B------:R-:W-:Y:S02]  /*7030*/  SHF.R.S32.HI R0, RZ, 0x1f, R18 ;  /* 0x0000001fff007819 */ /* 0x000fe40000011412 */
[----:B----4-:R-:W-:-:S04]  /*7040*/  SHF.L.U32 R5, R5, 0x6, RZ ;  /* 0x0000000605057819 */ /* 0x010fc800000006ff */
[----:B------:R-:W-:Y:S01]  /*7050*/  SHF.R.S32.HI R2, RZ, 0x1f, R5 ;  /* 0x0000001fff027819 */ /* 0x000fe20000011405 */
[----:B------:R-:W-:-:S04]  /*7060*/  IMAD.WIDE.U32 R6, R5, c[0x0][0x1e8], R144 ;  /* 0x00007a0005067a25 */ /* 0x000fc800078e0090 */
[----:B------:R-:W-:-:S04]  /*7070*/  IMAD R2, R2, c[0x0][0x1e8], RZ ;  /* 0x00007a0002027a24 */ /* 0x000fc800078e02ff */
[----:B------:R-:W-:Y:S02]  /*7080*/  IMAD R2, R5, c[0x0][0x1ec], R2 ;  /* 0x00007b0005027a24 */ /* 0x000fe400078e0202 */
[----:B------:R-:W-:Y:S01]  /*7090*/  IMAD R5, R0, c[0x0][0x1e0], RZ ;  /* 0x0000780000057a24 */ /* 0x000fe200078e02ff */
[----:B------:R-:W-:Y:S02]  /*70a0*/  SHF.R.S32.HI R0, RZ, 0x1f, R16 ;  /* 0x0000001fff007819 */ /* 0x000fe40000011410 */
[----:B------:R-:W-:Y:S01]  /*70b0*/  IADD3 R7, R2, R7, RZ ;  /* 0x0000000702077210 */ /* 0x000fe20007ffe0ff */
[----:B------:R-:W-:-:S04]  /*70c0*/  IMAD R5, R18, c[0x0][0x1e4], R5 ;  /* 0x0000790012057a24 */ /* 0x000fc800078e0205 */
        /* <DEDUP_REMOVED lines=9> */
[----:B------:R-:W-:Y:S01]  /*7160*/  IMAD.WIDE.U32 R4, R3, c[0x0][0x1e8], R16 ;  /* 0x00007a0003047a25 */ /* 0x000fe200078e0010 */
[----:B------:R-:W-:-:S03]  /*7170*/  MOV R3, c[0x0][0x1e8] ;  /* 0x00007a0000037a02 */ /* 0x000fc60000000f00 */
[----:B------:R-:W-:Y:S01]  /*7180*/  IMAD.IADD R2, R0, 0x1, R5 ;  /* 0x0000000100027824 */ /* 0x000fe200078e0205 */
[C---:B------:R-:W-:Y:S02]  /*7190*/  LEA R6, P0, R4.reuse, c[0x0][0x1d0], 0x1 ;  /* 0x0000740004067a11 */ /* 0x040fe400078008ff */
[----:B------:R-:W-:Y:S02]  /*71a0*/  MOV R0, c[0x0][0x1ec] ;  /* 0x00007b0000007a02 */ /* 0x000fe40000000f00 */
[----:B------:R-:W-:Y:S02]  /*71b0*/  LEA.HI.X R7, R4, c[0x0][0x1d4], R2, 0x1, P0 ;  /* 0x0000750004077a11 */ /* 0x000fe400000f0c02 */
[----:B------:R-:W-:-:S03]  /*71c0*/  LEA R2, P0, R3, R6, 0x6 ;  /* 0x0000000603027211 */ /* 0x000fc600078030ff */
[----:B-1----:R-:W-:Y:S01]  /*71d0*/  STG.E.128 [R6.64], R8 ;  /* 0x0000000806007986 */ /* 0x002fe2000c101d0c */
[----:B------:R-:W-:-:S05]  /*71e0*/  LEA.HI.X R3, R3, R7, R0, 0x6, P0 ;  /* 0x0000000703037211 */ /* 0x000fca00000f3400 */
[----:B---3--:R-:W-:Y:S01]  /*71f0*/  STG.E.128 [R2.64], R12 ;  /* 0x0000000c02007986 */ /* 0x008fe2000c101d0c */
[----:B------:R-:W-:Y:S05]  /*7200*/  EXIT ;  /* 0x000000000000794d */ /* 0x000fea0003800000 */
.L_x_4114:
        /* <DEDUP_REMOVED lines=15> */
.L_x_5240:


//--------------------- .text._ZN5flash24flash_fwd_splitkv_kernelI23Flash_fwd_kernel_traitsILi32ELi64ELi128ELi4ELb0ELb0EN7cutlass6half_tE19Flash_kernel_traitsILi32ELi64ELi128ELi4ES3_EELb1ELb0ELb0ELb1ELb1ELb1ELb0ELb0EEEvNS_16Flash_fwd_paramsE --------------------------
	.section	.text._ZN5flash24flash_fwd_splitkv_kernelI23Flash_fwd_kernel_traitsILi32ELi64ELi128ELi4ELb0ELb0EN7cutlass6half_tE19Flash_kernel_traitsILi32ELi64ELi128ELi4ES3_EELb1ELb0ELb0ELb1ELb1ELb1ELb0ELb0EEEvNS_16Flash_fwd_paramsE,"ax",@progbits
	.sectioninfo	@"SHI_REGISTERS=162"
	.align	128
        .global         _ZN5flash24flash_fwd_splitkv_kernelI23Flash_fwd_kernel_traitsILi32ELi64ELi128ELi4ELb0ELb0EN7cutlass6half_tE19Flash_kernel_traitsILi32ELi64ELi128ELi4ES3_EELb1ELb0ELb0ELb1ELb1ELb1ELb0ELb0EEEvNS_16Flash_fwd_paramsE
        .type           _ZN5flash24flash_fwd_splitkv_kernelI23Flash_fwd_kernel_traitsILi32ELi64ELi128ELi4ELb0ELb0EN7cutlass6half_tE19Flash_kernel_traitsILi32ELi64ELi128ELi4ES3_EELb1ELb0ELb0ELb1ELb1ELb1ELb0ELb0EEEvNS_16Flash_fwd_paramsE,@function
        .size           _ZN5flash24flash_fwd_splitkv_kernelI23Flash_fwd_kernel_traitsILi32ELi64ELi128ELi4ELb0ELb0EN7cutlass6half_tE19Flash_kernel_traitsILi32ELi64ELi128ELi4ES3_EELb1ELb0ELb0ELb1ELb1ELb1ELb0ELb0EEEvNS_16Flash_fwd_paramsE,(.L_x_5241 - _ZN5flash24flash_fwd_splitkv_kernelI23Flash_fwd_kernel_traitsILi32ELi64ELi128ELi4ELb0ELb0EN7cutlass6half_tE19Flash_kernel_traitsILi32ELi64ELi128ELi4ES3_EELb1ELb0ELb0ELb1ELb1ELb1ELb0ELb0EEEvNS_16Flash_fwd_paramsE)
        .other          _ZN5flash24flash_fwd_splitkv_kernelI23Flash_fwd_kernel_traitsILi32ELi64ELi128ELi4ELb0ELb0EN7cutlass6half_tE19Flash_kernel_traitsILi32ELi64ELi128ELi4ES3_EELb1ELb0ELb0ELb1ELb1ELb1ELb0ELb0EEEvNS_16Flash_fwd_paramsE,@"STO_CUDA_ENTRY STV_DEFAULT"
_ZN5flash24flash_fwd_splitkv_kernelI23Flash_fwd_kernel_traitsILi32ELi64ELi128ELi4ELb0ELb0EN7cutlass6half_tE19Flash_kernel_traitsILi32ELi64ELi128ELi4ES3_EELb1ELb0ELb0ELb1ELb1ELb1ELb0ELb0EEEvNS_16Flash_fwd_paramsE:
.text._ZN5flash24flash_fwd_splitkv_kernelI23Flash_fwd_kernel_traitsILi32ELi64ELi128ELi4ELb0ELb0EN7cutlass6half_tE19Flash_kernel_traitsILi32ELi64ELi128ELi4ES3_EELb1ELb0ELb0ELb1ELb1ELb1ELb0ELb0EEEvNS_16Flash_fwd_paramsE:
        /* <DEDUP_REMOVED lines=12> */
[----:B------:R-:W2:Y:S04]  /*00c0*/  @P0 LDG.E R22, [R2.64] ;  /* 0x0000000c02160981 */ /* 0x000ea8000c1e1900 */
        /* <DEDUP_REMOVED lines=43> */
[----:B------:R-:W-:-:S02]  /*0380*/  IMAD.IADD R10, R42, 0x1, -R10 ;  /* 0x000000012a0a7824 */ /* 0x000fc400078e0a0a */
[----:B------:R-:W-:Y:S02]  /*0390*/  IMAD R3, R44, c[0x0][0x1ec], R3 ;  /* 0x00007b002c037a24 */ /* 0x000fe400078e0203 */
[----:B------:R-:W-:Y:S02]  /*03a0*/  IMAD.SHL.U32 R10, R10, 0x8, RZ ;  /* 0x000000080a0a7824 */ /* 0x000fe400078e00ff */
[----:B------:R-:W-:Y:S02]  /*03b0*/  IMAD R0, R24, c[0x0][0x1e4], R0 ;  /* 0x0000790018007a24 */ /* 0x000fe400078e0200 */
[----:B------:R-:W-:Y:S01]  /*03c0*/  IMAD R4, R4, c[0x0][0x1ec], RZ ;  /* 0x00007b0004047a24 */ /* 0x000fe200078e02ff */
[----:B------:R-:W-:-:S05]  /*03d0*/  SHF.R.S32.HI R11, RZ, 0x1f, R10 ;  /* 0x0000001fff0b7819 */ /* 0x000fca000001140a */
[----:B------:R-:W-:-:S04]  /*03e0*/  IMAD.WIDE.U32 R10, R44, c[0x0][0x1e8], R10 ;  /* 0x00007a002c0a7a25 */ /* 0x000fc800078e000a */
[----:B------:R-:W-:Y:S01]  /*03f0*/  IMAD.IADD R11, R11, 0x1, R3 ;  /* 0x000000010b0b7824 */ /* 0x000fe200078e0203 */
[----:B------:R-:W-:-:S03]  /*0400*/  SHF.R.S32.HI R3, RZ, 0x1f, R8 ;  /* 0x0000001fff037819 */ /* 0x000fc60000011408 */
[----:B------:R-:W-:-:S04]  /*0410*/  IMAD.WIDE.U32 R10, R24, c[0x0][0x1e0], R10 ;  /* 0x00007800180a7a25 */ /* 0x000fc800078e000a */
[----:B------:R-:W-:Y:S02]  /*0420*/  IMAD R3, R3, c[0x0][0x1f0], RZ ;  /* 0x00007c0003037a24 */ /* 0x000fe400078e02ff */
[----:B------:R-:W-:Y:S01]  /*0430*/  IMAD.IADD R11, R11, 0x1, R0 ;  /* 0x000000010b0b7824 */ /* 0x000fe200078e0200 */
[----:B------:R-:W-:Y:S01]  /*0440*/  SHF.R.S32.HI R0, RZ, 0x1f, R2 ;  /* 0x0000001fff007819 */ /* 0x000fe20000011402 */
[C---:B------:R-:W-:Y:S02]  /*0450*/  IMAD R3, R8.reuse, c[0x0][0x1f4], R3 ;  /* 0x00007d0008037a24 */ /* 0x040fe400078e0203 */
[----:B------:R-:W-:-:S04]  /*0460*/  IMAD.WIDE.U32 R10, R8, c[0x0][0x1f0], R10 ;  /* 0x00007c00080a7a25 */ /* 0x000fc800078e000a */
[----:B------:R-:W-:Y:S01]  /*0470*/  IMAD R5, R0, c[0x0][0x1e8], RZ ;  /* 0x00007a0000057a24 */ /* 0x000fe200078e02ff */
[----:B------:R-:W-:Y:S01]  /*0480*/  IADD3 R11, R11, R3, RZ ;  /* 0x000000030b0b7210 */ /* 0x000fe20007ffe0ff */
[----:B------:R-:W-:Y:S02]  /*0490*/  IMAD R3, R24, c[0x0][0x1c0], R8 ;  /* 0x0000700018037a24 */ /* 0x000fe400078e0208 */
[----:B------:R-:W-:Y:S02]  /*04a0*/  IMAD R5, R2, c[0x0][0x1ec], R5 ;  /* 0x00007b0002057a24 */ /* 0x000fe400078e0205 */
[----:B------:R-:W-:Y:S01]  /*04b0*/  IMAD R3, R3, c[0x0][0x214], R44 ;  /* 0x0000850003037a24 */ /* 0x000fe200078e022c */
[----:B------:R-:W-:Y:S01]  /*04c0*/  IADD3 R44, -R44, c[0x0][0x214], RZ ;  /* 0x000085002c2c7a10 */ /* 0x000fe20007ffe1ff */
[----:B------:R-:W-:-:S03]  /*04d0*/  IMAD.WIDE.U32 R10, R2, c[0x0][0x1e8], R10 ;  /* 0x00007a00020a7a25 */ /* 0x000fc600078e000a */
[C---:B------:R-:W-:Y:S01]  /*04e0*/  ISETP.GE.OR P2, PT, R2.reuse, R44, P3 ;  /* 0x0000002c0200720c */ /* 0x040fe20001f46670 */
[----:B------:R-:W-:Y:S01]  /*04f0*/  IMAD.IADD R5, R11, 0x1, R5 ;  /* 0x000000010b057824 */ /* 0x000fe200078e0205 */
[C---:B------:R-:W-:Y:S02]  /*0500*/  IADD3 R6, P0, R3.reuse, R2, RZ ;  /* 0x0000000203067210 */ /* 0x040fe40007f1e0ff */
[----:B------:R-:W-:Y:S02]  /*0510*/  IADD3 R2, R2, 0x20, RZ ;  /* 0x0000002002027810 */ /* 0x000fe40007ffe0ff */
[----:B------:R-:W-:Y:S02]  /*0520*/  LEA R8, P1, R10, c[0x0][0x1d0], 0x1 ;  /* 0x000074000a087a11 */ /* 0x000fe400078208ff */
[----:B------:R-:W-:Y:S02]  /*0530*/  ISETP.GE.OR P3, PT, R2, R44, P3 ;  /* 0x0000002c0200720c */ /* 0x000fe40001f66670 */
[----:B------:R-:W-:-:S02]  /*0540*/  LEA.HI.X.SX32 R0, R3, R0, 0x1, P0 ;  /* 0x0000000003007211 */ /* 0x000fc400000f0eff */
[----:B------:R-:W-:Y:S02]  /*0550*/  LEA.HI.X R9, R10, c[0x0][0x1d4], R5, 0x1, P1 ;  /* 0x000075000a097a11 */ /* 0x000fe400008f0c05 */
[----:B------:R-:W-:Y:S02]  /*0560*/  LEA R10, P0, R6, c[0x0][0x200], 0x2 ;  /* 0x00008000060a7a11 */ /* 0x000fe400078010ff */
[----:B------:R-:W-:Y:S01]  /*0570*/  IADD3 R12, P1, R8, R12, RZ ;  /* 0x0000000c080c7210 */ /* 0x000fe20007f3e0ff */
[----:B------:R1:W-:Y:S01]  /*0580*/  STG.E.128 [R8.64], RZ ;  /* 0x000000ff08007986 */ /* 0x0003e2000c101d0c */
        /* <DEDUP_REMOVED lines=9> */
.L_x_4115:
        /* <DEDUP_REMOVED lines=18> */
[----:B------:R-:W-:Y:S02]  /*0740*/  LEA.HI.X R121, R2, c[0x0][0x2c4], R0, 0x2, P0 ;  /* 0x0000b10002797a11 */ /* 0x000fe400000f1400 */
.L_x_4116:
[----:B-1----:R-:W-:Y:S01]  /*0750*/  IABS R2, c[0x0][0x2d0] ;  /* 0x0000b40000027a13 */ /* 0x002fe20000000000 */
[----:B------:R-:W-:Y:S05]  /*0760*/  @P6 BRA `(.L_x_4117) ;  /* 0x000004a000006947 */ /* 0x000fea0003800000 */
[----:B-----5:R-:W1:Y:S01]  /*0770*/  I2F.RP R4, R2 ;  /* 0x0000000200047306 */ /* 0x020e620000209400 */
        /* <DEDUP_REMOVED lines=61> */
[----:B------:R-:W-:-:S03]  /*0b50*/  IMAD R6, R4, c[0x0][0x18c], R6 ;  /* 0x0000630004067a24 */ /* 0x000fc600078e0206 */
[----:B------:R-:W-:Y:S01]  /*0b60*/  IADD3 R13, R13, R5, RZ ;  /* 0x000000050d0d7210 */ /* 0x000fe20007ffe0ff */
[----:B------:R-:W-:-:S04]  /*0b70*/  IMAD.WIDE.U32 R4, R4, c[0x0][0x188], RZ ;  /* 0x0000620004047a25 */ /* 0x000fc800078e00ff */
[----:B------:R-:W-:Y:S01]  /*0b80*/  IMAD.WIDE.U32 R22, R14, c[0x0][0x198], R12 ;  /* 0x000066000e167a25 */ /* 0x000fe200078e000c */
[----:B------:R-:W-:-:S03]  /*0b90*/  MOV R26, R4 ;  /* 0x00000004001a7202 */ /* 0x000fc60000000f00 */
[----:B------:R-:W-:Y:S02]  /*0ba0*/  IMAD.IADD R23, R23, 0x1, R0 ;  /* 0x0000000117177824 */ /* 0x000fe400078e0200 */
[----:B------:R-:W-:Y:S02]  /*0bb0*/  IMAD R0, R7, c[0x0][0x1b0], RZ ;  /* 0x00006c0007007a24 */ /* 0x000fe400078e02ff */
[----:B------:R-:W-:-:S04]  /*0bc0*/  IMAD.WIDE.U32 R22, R10, c[0x0][0x1b0], R22 ;  /* 0x00006c000a167a25 */ /* 0x000fc800078e0016 */
[----:B------:R-:W-:Y:S02]  /*0bd0*/  IMAD R0, R10, c[0x0][0x1b4], R0 ;  /* 0x00006d000a007a24 */ /* 0x000fe400078e0200 */
[----:B------:R-:W-:-:S03]  /*0be0*/  IMAD.IADD R6, R5, 0x1, R6 ;  /* 0x0000000105067824 */ /* 0x000fc600078e0206 */
[----:B------:R-:W-:Y:S01]  /*0bf0*/  IADD3 R0, R23, R0, RZ ;  /* 0x0000000017007210 */ /* 0x000fe20007ffe0ff */
[----:B------:R-:W-:Y:S05]  /*0c00*/  BRA `(.L_x_4118) ;  /* 0x0000037000007947 */ /* 0x000fea0003800000 */
.L_x_4117:
[----:B------:R-:W-:Y:S02]  /*0c10*/  IABS R5, c[0x0][0x1c8] ;  /* 0x0000720000057a13 */ /* 0x000fe40000000000 */
[----:B------:R-:W-:Y:S02]  /*0c20*/  LEA R14, R20, 0xffffff80, 0x7 ;  /* 0xffffff80140e7811 */ /* 0x000fe400078e38ff */
[----:B------:R-:W1:Y:S01]  /*0c30*/  I2F.RP R6, R5 ;  /* 0x0000000500067306 */ /* 0x000e620000209400 */
[----:B------:R-:W-:Y:S02]  /*0c40*/  SHF.R.S32.HI R12, RZ, 0x1f, R22 ;  /* 0x0000001fff0c7819 */ /* 0x000fe40000011416 */
[----:B------:R-:W-:-:S05]  /*0c50*/  IADD3 R18, P1, R22, R14, RZ ;  /* 0x0000000e16127210 */ /* 0x000fca0007f3e0ff */
        /* <DEDUP_REMOVED lines=9> */
[----:B------:R-:W-:Y:S01]  /*0cf0*/  IMAD.HI.U32 R10, R6, R3, RZ ;  /* 0x00000003060a7227 */ /* 0x000fe200078e00ff */
[----:B-----5:R-:W-:-:S03]  /*0d00*/  SHF.R.S32.HI R6, RZ, 0x1f, R4 ;  /* 0x0000001fff067819 */ /* 0x020fc60000011404 */
[----:B------:R-:W-:-:S04]  /*0d10*/  IMAD.MOV R0, RZ, RZ, -R10 ;  /* 0x000000ffff007224 */ /* 0x000fc800078e0a0a */
[----:B------:R-:W-:Y:S01]  /*0d20*/  IMAD R0, R5, R0, R3 ;  /* 0x0000000005007224 */ /* 0x000fe200078e0203 */
[----:B------:R-:W-:-:S04]  /*0d30*/  SHF.R.S32.HI R3, RZ, 0x1f, R14 ;  /* 0x0000001fff037819 */ /* 0x000fc8000001140e */
[----:B------:R-:W-:-:S13]  /*0d40*/  ISETP.GT.U32.AND P0, PT, R5, R0, PT ;  /* 0x000000000500720c */ /* 0x000fda0003f04070 */
        /* <DEDUP_REMOVED lines=10> */
[C---:B------:R-:W-:Y:S02]  /*0df0*/  IMAD R0, R18.reuse, c[0x0][0x19c], R5 ;  /* 0x0000670012007a24 */ /* 0x040fe400078e0205 */
[----:B------:R-:W-:Y:S02]  /*0e00*/  IMAD.WIDE.U32 R18, R18, c[0x0][0x198], RZ ;  /* 0x0000660012127a25 */ /* 0x000fe400078e00ff */
[----:B------:R-:W-:Y:S02]  /*0e10*/  @P2 IADD3 R10, R10, 0x1, RZ ;  /* 0x000000010a0a2810 */ /* 0x000fe40007ffe0ff */
[----:B------:R-:W-:Y:S01]  /*0e20*/  IMAD.WIDE.U32 R22, R22, c[0x0][0x1a0], RZ ;  /* 0x0000680016167a25 */ /* 0x000fe200078e00ff */
[----:B------:R-:W-:-:S03]  /*0e30*/  IADD3 R19, R19, R0, RZ ;  /* 0x0000000013137210 */ /* 0x000fc60007ffe0ff */
[----:B------:R-:W-:Y:S01]  /*0e40*/  @!P1 IMAD.MOV R10, RZ, RZ, -R10 ;  /* 0x000000ffff0a9224 */ /* 0x000fe200078e0a0a */
[----:B------:R-:W-:Y:S01]  /*0e50*/  @!P0 LOP3.LUT R10, RZ, c[0x0][0x1c8], RZ, 0x33, !PT ;  /* 0x00007200ff0a8a12 */ /* 0x000fe200078e33ff */
[----:B------:R-:W-:Y:S01]  /*0e60*/  IMAD R0, R6, c[0x0][0x180], RZ ;  /* 0x0000600006007a24 */ /* 0x000fe200078e02ff */
[----:B------:R-:W-:Y:S01]  /*0e70*/  IADD3 R13, R23, R12, RZ ;  /* 0x0000000c170d7210 */ /* 0x000fe20007ffe0ff */
[C---:B------:R-:W-:Y:S01]  /*0e80*/  IMAD.WIDE.U32 R18, R4.reuse, c[0x0][0x180], R18 ;  /* 0x0000600004127a25 */ /* 0x040fe200078e0012 */
[----:B------:R-:W-:Y:S02]  /*0e90*/  MOV R12, R22 ;  /* 0x00000016000c7202 */ /* 0x000fe40000000f00 */
[----:B------:R-:W-:Y:S01]  /*0ea0*/  SHF.R.S32.HI R7, RZ, 0x1f, R10 ;  /* 0x0000001fff077819 */ /* 0x000fe2000001140a */
[----:B------:R-:W-:Y:S02]  /*0eb0*/  IMAD R0, R4, c[0x0][0x184], R0 ;  /* 0x0000610004007a24 */ /* 0x000fe400078e0200 */
[----:B------:R-:W-:-:S02]  /*0ec0*/  IMAD R6, R6, c[0x0][0x188], RZ ;  /* 0x0000620006067a24 */ /* 0x000fc400078e02ff */
[----:B------:R-:W-:Y:S02]  /*0ed0*/  IMAD.IADD R5, R19, 0x1, R0 ;  /* 0x0000000113057824 */ /* 0x000fe400078e0200 */
[C---:B------:R-:W-:Y:S02]  /*0ee0*/  IMAD R6, R4.reuse, c[0x0][0x18c], R6 ;  /* 0x0000630004067a24 */ /* 0x040fe400078e0206 */
[----:B------:R-:W-:-:S04]  /*0ef0*/  IMAD.WIDE.U32 R12, R4, c[0x0][0x188], R12 ;  /* 0x00006200040c7a25 */ /* 0x000fc800078e000c */
[----:B------:R-:W-:Y:S01]  /*0f00*/  IMAD R0, R7, c[0x0][0x1b0], RZ ;  /* 0x00006c0007007a24 */ /* 0x000fe200078e02ff */
[----:B------:R-:W-:Y:S01]  /*0f10*/  IADD3 R6, R13, R6, RZ ;  /* 0x000000060d067210 */ /* 0x000fe20007ffe0ff */
[----:B------:R-:W-:Y:S02]  /*0f20*/  IMAD.MOV.U32 R4, RZ, RZ, R18 ;  /* 0x000000ffff047224 */ /* 0x000fe400078e0012 */
[C---:B------:R-:W-:Y:S02]  /*0f30*/  IMAD R0, R10.reuse, c[0x0][0x1b4], R0 ;  /* 0x00006d000a007a24 */ /* 0x040fe400078e0200 */
[----:B------:R-:W-:-:S04]  /*0f40*/  IMAD.WIDE.U32 R4, R10, c[0x0][0x1b0], R4 ;  /* 0x00006c000a047a25 */ /* 0x000fc800078e0004 */
[----:B------:R-:W-:Y:S01]  /*0f50*/  IMAD.MOV.U32 R26, RZ, RZ, R12 ;  /* 0x000000ffff1a7224 */ /* 0x000fe200078e000c */
[----:B------:R-:W-:Y:S02]  /*0f60*/  MOV R22, R4 ;  /* 0x0000000400167202 */ /* 0x000fe40000000f00 */
[----:B------:R-:W-:Y:S02]  /*0f70*/  IADD3 R0, R5, R0, RZ ;  /* 0x0000000005007210 */ /* 0x000fe40007ffe0ff */
.L_x_4118:
[----:B------:R-:W-:Y:S01]  /*0f80*/  SHF.R.S32.HI R43, RZ, 0x1f, R42 ;  /* 0x0000001fff2b7819 */ /* 0x000fe2000001142a */
[----:B------:R-:W-:Y:S01]  /*0f90*/  IMAD R7, R7, c[0x0][0x1b8], RZ ;  /* 0x00006e0007077a24 */ /* 0x000fe200078e02ff */
[----:B------:R-:W-:Y:S01]  /*0fa0*/  SHF.R.S32.HI R13, RZ, 0x1f, R24 ;  /* 0x0000001fff0d7819 */ /* 0x000fe20000011418 */
[----:B------:R-:W-:Y:S01]  /*0fb0*/  ULDC.64 UR6, c[0x0][0x198] ;  /* 0x0000660000067ab9 */ /* 0x000fe20000000a00 */
[CC--:B------:R-:W-:Y:S01]  /*0fc0*/  LEA.HI R116, R43.reuse, R42.reuse, RZ, 0x2 ;  /* 0x0000002a2b747211 */ /* 0x0c0fe200078f10ff */
[----:B------:R-:W-:Y:S01]  /*0fd0*/  IMAD R7, R10, c[0x0][0x1bc], R7 ;  /* 0x00006f000a077a24 */ /* 0x000fe200078e0207 */
[-C--:B------:R-:W-:Y:S01]  /*0fe0*/  LEA.HI R9, R43, R42.reuse, RZ, 0x3 ;  /* 0x0000002a2b097211 */ /* 0x080fe200078f18ff */
[----:B------:R-:W-:Y:S01]  /*0ff0*/  IMAD R13, R13, c[0x0][0x178], RZ ;  /* 0x00005e000d0d7a24 */ /* 0x000fe200078e02ff */
[----:B------:R-:W-:Y:S01]  /*1000*/  LOP3.LUT R118, R116, 0xfffffffc, RZ, 0xc0, !PT ;  /* 0xfffffffc74767812 */ /* 0x000fe200078ec0ff */
[----:B------:R-:W-:Y:S01]  /*1010*/  USHF.L.U32 UR9, UR6, 0x6, URZ ;  /* 0x0000000606097899 */ /* 0x000fe2000800063f */
[----:B------:R-:W-:Y:S01]  /*1020*/  SHF.R.S32.HI R15, RZ, 0x3, R9 ;  /* 0x00000003ff0f7819 */ /* 0x000fe20000011409 */
[----:B------:R-:W-:Y:S01]  /*1030*/  IMAD R13, R24, c[0x0][0x17c], R13 ;  /* 0x00005f00180d7a24 */ /* 0x000fe200078e020d */
[----:B------:R-:W-:Y:S01]  /*1040*/  LEA.HI R5, R43, R42, RZ, 0x4 ;  /* 0x0000002a2b057211 */ /* 0x000fe200078f20ff */
[----:B------:R-:W-:Y:S01]  /*1050*/  IMAD.IADD R118, R42, 0x1, -R118 ;  /* 0x000000012a767824 */ /* 0x000fe200078e0a76 */
[----:B------:R-:W-:Y:S01]  /*1060*/  SHF.R.S32.HI R18, RZ, 0x2, R116 ;  /* 0x00000002ff127819 */ /* 0x000fe20000011474 */
[----:B------:R-:W-:Y:S01]  /*1070*/  IMAD.SHL.U32 R15, R15, 0x40, RZ ;  /* 0x000000400f0f7824 */ /* 0x000fe200078e00ff */
[----:B------:R-:W-:Y:S01]  /*1080*/  LOP3.LUT R11, R5, 0xfffffff0, RZ, 0xc0, !PT ;  /* 0xfffffff0050b7812 */ /* 0x000fe200078ec0ff */
[----:B------:R-:W-:Y:S01]  /*1090*/  IMAD.SHL.U32 R118, R118, 0x8, RZ ;  /* 0x0000000876767824 */ /* 0x000fe200078e00ff */
[----:B------:R-:W-:Y:S01]  /*10a0*/  LEA.HI R116, R116, R18, RZ, 0x1 ;  /* 0x0000001274747211 */ /* 0x000fe200078f08ff */
[----:B------:R-:W-:Y:S01]  /*10b0*/  UMOV UR8, 0x6 ;  /* 0x0000000600087882 */ /* 0x000fe20000000000 */
[----:B------:R-:W-:Y:S01]  /*10c0*/  LOP3.LUT R15, R15, 0xc0, RZ, 0xc0, !PT ;  /* 0x000000c00f0f7812 */ /* 0x000fe200078ec0ff */
[----:B------:R-:W-:Y:S01]  /*10d0*/  IMAD.IADD R11, R42, 0x1, -R11 ;  /* 0x000000012a0b7824 */ /* 0x000fe200078e0a0b */
[----:B------:R-:W-:Y:S01]  /*10e0*/  IADD3 R26, P0, R118, R26, RZ ;  /* 0x0000001a761a7210 */ /* 0x000fe20007f1e0ff */
[----:B------:R-:W-:Y:S01]  /*10f0*/  USHF.L.U64.HI UR7, UR6, UR8, UR7 ;  /* 0x0000000806077299 */ /* 0x000fe20008010207 */
[--C-:B------:R-:W-:Y:S01]  /*1100*/  LOP3.LUT R21, R15, 0x18, R118.reuse, 0xf8, !PT ;  /* 0x000000180f157812 */ /* 0x100fe200078ef876 */
[----:B------:R-:W-:Y:S01]  /*1110*/  ULDC.64 UR4, c[0x0][0x1a0] ;  /* 0x0000680000047ab9 */ /* 0x000fe20000000a00 */
[----:B------:R-:W-:Y:S01]  /*1120*/  SHF.R.U32.HI R15, RZ, 0x3, R15 ;  /* 0x00000003ff0f7819 */ /* 0x000fe2000001160f */
[----:B------:R-:W-:Y:S01]  /*1130*/  USHF.L.U32 UR10, UR4, 0x6, URZ ;  /* 0x00000006040a7899 */ /* 0x000fe2000800063f */
[----:B------:R-:W-:Y:S01]  /*1140*/  SHF.R.S32.HI R119, RZ, 0x1f, R118 ;  /* 0x0000001fff777819 */ /* 0x000fe20000011476 */
[----:B------:R-:W-:Y:S01]  /*1150*/  USHF.L.U64.HI UR5, UR4, UR8, UR5 ;  /* 0x0000000804057299 */ /* 0x000fe20008010205 */
[----:B------:R-:W-:Y:S01]  /*1160*/  LOP3.LUT R15, R21, R15, RZ, 0x3c, !PT ;  /* 0x0000000f150f7212 */ /* 0x000fe200078e3cff */
[----:B------:R-:W-:Y:S01]  /*1170*/  IMAD.SHL.U32 R60, R42, 0x2, RZ ;  /* 0x000000022a3c7824 */ /* 0x000fe200078e00ff */
[----:B------:R-:W-:Y:S01]  /*1180*/  LEA.HI R12, R11, R11, RZ, 0x1 ;  /* 0x0000000b0b0c7211 */ /* 0x000fe200078f08ff */
[----:B------:R-:W-:Y:S01]  /*1190*/  IMAD.X R27, R119, 0x1, R6, P0 ;  /* 0x00000001771b7824 */ /* 0x000fe200000e0606 */
[----:B------:R-:W-:Y:S01]  /*11a0*/  LOP3.LUT R21, R9, 0xfffffff8, RZ, 0xc0, !PT ;  /* 0xfffffff809157812 */ /* 0x000fe200078ec0ff */
[----:B------:R-:W-:Y:S01]  /*11b0*/  IMAD.WIDE.U32 R24, R24, c[0x0][0x178], R118 ;  /* 0x00005e0018187a25 */ /* 0x000fe200078e0076 */
[----:B------:R-:W-:-:S02]  /*11c0*/  SHF.R.S32.HI R6, RZ, 0x1f, R8 ;  /* 0x0000001fff067819 */ /* 0x000fc40000011408 */
[----:B------:R-:W-:Y:S01]  /*11d0*/  SHF.R.S32.HI R23, RZ, 0x4, R5 ;  /* 0x00000004ff177819 */ /* 0x000fe20000011405 */
[----:B------:R-:W-:Y:S01]  /*11e0*/  IMAD.IADD R21, R42, 0x1, -R21 ;  /* 0x000000012a157824 */ /* 0x000fe200078e0a15 */
[----:B------:R-:W-:Y:S01]  /*11f0*/  LOP3.LUT R40, R12, 0x7fffffe, RZ, 0xc0, !PT ;  /* 0x07fffffe0c287812 */ /* 0x000fe200078ec0ff */
[----:B------:R-:W-:Y:S01]  /*1200*/  IMAD.IADD R25, R25, 0x1, R13 ;  /* 0x0000000119197824 */ /* 0x000fe200078e020d */
[----:B------:R-:W-:Y:S01]  /*1210*/  SHF.R.S32.HI R4, RZ, 0x1f, R11 ;  /* 0x0000001fff047819 */ /* 0x000fe2000001140b */
[----:B------:R-:W-:Y:S01]  /*1220*/  IMAD R13, R6, c[0x0][0x1a8], RZ ;  /* 0x00006a00060d7a24 */ /* 0x000fe200078e02ff */
[----:B------:R-:W-:Y:S01]  /*1230*/  LEA.HI R43, R43, R42, RZ, 0x5 ;  /* 0x0000002a2b2b7211 */ /* 0x000fe200078f28ff */
[----:B------:R-:W-:Y:S01]  /*1240*/  IMAD.IADD R40, R11, 0x1, -R40 ;  /* 0x000000010b287824 */ /* 0x000fe200078e0a28 */
[----:B------:R-:W-:Y:S01]  /*1250*/  LOP3.LUT R116, R116, 0x7fffffe, RZ, 0xc0, !PT ;  /* 0x07fffffe74747812 */ /* 0x000fe200078ec0ff */
[----:B------:R-:W-:Y:S01]  /*1260*/  IMAD.WIDE.U32 R26, R10, c[0x0][0x1b8], R26 ;  /* 0x00006e000a1a7a25 */ /* 0x000fe200078e001a */
[----:B------:R-:W-:-:S02]  /*1270*/  LEA.HI R5, R5, R23, RZ, 0x1 ;  /* 0x0000001705057211 */ /* 0x000fc400078f08ff */
[----:B------:R-:W-:Y:S01]  /*1280*/  SHF.R.S32.HI R19, RZ, 0x1f, R18 ;  /* 0x0000001fff137819 */ /* 0x000fe20000011412 */
[C---:B------:R-:W-:Y:S01]  /*1290*/  IMAD.IADD R116, R18.reuse, 0x1, -R116 ;  /* 0x0000000112747824 */ /* 0x040fe200078e0a74 */
[----:B------:R-:W-:Y:S01]  /*12a0*/  IADD3 R6, P0, R18, R14, RZ ;  /* 0x0000000e12067210 */ /* 0x000fe20007f1e0ff */
[----:B------:R-:W-:Y:S01]  /*12b0*/  IMAD R13, R8, c[0x0][0x1ac], R13 ;  /* 0x00006b00080d7a24 */ /* 0x000fe200078e020d */
[----:B------:R-:W-:Y:S01]  /*12c0*/  LEA.HI R4, R4, R11, RZ, 0x3 ;  /* 0x0000000b04047211 */ /* 0x000fe200078f18ff */
[----:B------:R-:W-:Y:S01]  /*12d0*/  IMAD.WIDE.U32 R24, R8, c[0x0][0x1a8], R24 ;  /* 0x00006a0008187a25 */ /* 0x000fe200078e0018 */
[----:B------:R-:W-:Y:S02]  /*12e0*/  SHF.R.S32.HI R122, RZ, 0x5, R43 ;  /* 0x00000005ff7a7819 */ /* 0x000fe4000001142b */
[----:B------:R-:W-:Y:S01]  /*12f0*/  LEA.HI R11, R21, R21, RZ, 0x1 ;  /* 0x00000015150b7211 */ /* 0x000fe200078f08ff */
[----:B------:R-:W-:Y:S01]  /*1300*/  IMAD.X R10, R19, 0x1, R3, P0 ;  /* 0x00000001130a7824 */ /* 0x000fe200000e0603 */
[----:B------:R-:W-:Y:S01]  /*1310*/  LOP3.LUT R5, R5, 0xfffffffe, RZ, 0xc0, !PT ;  /* 0xfffffffe05057812 */ /* 0x000fe200078ec0ff */
[----:B------:R-:W-:Y:S01]  /*1320*/  IMAD R116, R122, 0x8, R116 ;  /* 0x000000087a747824 */ /* 0x000fe200078e0274 */
[----:B------:R-:W-:Y:S01]  /*1330*/  IADD3 R22, P1, R118, R22, RZ ;  /* 0x0000001676167210 */ /* 0x000fe20007f3e0ff */
[----:B------:R-:W-:Y:S01]  /*1340*/  IMAD.WIDE R16, R16, 0x40, R18 ;  /* 0x0000004010107825 */ /* 0x000fe200078e0212 */
[----:B------:R-:W-:-:S02]  /*1350*/  SHF.R.S32.HI R3, RZ, 0x1, R11 ;  /* 0x00000001ff037819 */ /* 0x000fc4000001140b */
[----:B------:R-:W-:Y:S01]  /*1360*/  SHF.R.S32.HI R14, RZ, 0x1, R12 ;  /* 0x00000001ff0e7819 */ /* 0x000fe2000001140c */
[----:B------:R-:W-:Y:S02]  /*1370*/  IMAD.IADD R5, R23, 0x1, -R5 ;  /* 0x0000000117057824 */ /* 0x000fe400078e0a05 */
[----:B------:R-:W-:Y:S01]  /*1380*/  IMAD.X R23, R119, 0x1, R0, P1 ;  /* 0x0000000177177824 */ /* 0x000fe200008e0600 */
[----:B------:R-:W-:Y:S01]  /*1390*/  LOP3.LUT R0, R11, 0x3fffffe, RZ, 0xc0, !PT ;  /* 0x03fffffe0b007812 */ /* 0x000fe200078ec0ff */
[----:B------:R-:W-:Y:S01]  /*13a0*/  IMAD.U32 R116, R116, 0x20, R15 ;  /* 0x0000002074747824 */ /* 0x000fe200078e000f */
[----:B------:R-:W-:Y:S01]  /*13b0*/  SHF.R.S32.HI R15, RZ, 0x1f, R12 ;  /* 0x0000001fff0f7819 */ /* 0x000fe2000001140c */
[----:B------:R-:W-:Y:S02]  /*13c0*/  IMAD.SHL.U32 R11, R3, 0x40, RZ ;  /* 0x00000040030b7824 */ /* 0x000fe400078e00ff */
[----:B------:R-:W-:Y:S01]  /*13d0*/  IMAD.IADD R25, R25, 0x1, R13 ;  /* 0x0000000119197824 */ /* 0x000fe200078e020d */
[----:B------:R-:W-:Y:S01]  /*13e0*/  LEA.HI R15, R15, R14, RZ, 0x2 ;  /* 0x0000000e0f0f7211 */ /* 0x000fe200078f10ff */
[----:B------:R-:W-:Y:S01]  /*13f0*/  IMAD R13, R17, c[0x0][0x190], RZ ;  /* 0x00006400110d7a24 */ /* 0x000fe200078e02ff */
[----:B------:R-:W-:Y:S01]  /*1400*/  LOP3.LUT R11, R11, 0xc0, RZ, 0xc0, !PT ;  /* 0x000000c00b0b7812 */ /* 0x000fe200078ec0ff */
[----:B------:R-:W-:Y:S01]  /*1410*/  IMAD R12, R19, c[0x0][0x198], RZ ;  /* 0x00006600130c7a24 */ /* 0x000fe200078e02ff */
[----:B------:R-:W-:Y:S01]  /*1420*/  LOP3.LUT R8, R15, 0xfffffffc, RZ, 0xc0, !PT ;  /* 0xfffffffc0f087812 */ /* 0x000fe200078ec0ff */
[----:B------:R-:W-:Y:S01]  /*1430*/  IMAD R13, R16, c[0x0][0x194], R13 ;  /* 0x00006500100d7a24 */ /* 0x000fe200078e020d */
[----:B------:R-:W-:Y:S01]  /*1440*/  LOP3.LUT R9, R11, 0x8, R9, 0xf8, !PT ;  /* 0x000000080b097812 */ /* 0x000fe200078ef809 */
[C---:B------:R-:W-:Y:S01]  /*1450*/  IMAD R12, R18.reuse, c[0x0][0x19c], R12 ;  /* 0x00006700120c7a24 */ /* 0x040fe200078e020c */
[----:B------:R-:W-:Y:S01]  /*1460*/  SHF.R.U32.HI R11, RZ, 0x3, R11 ;  /* 0x00000003ff0b7819 */ /* 0x000fe2000001160b */
[----:B------:R-:W-:-:S04]  /*1470*/  IMAD.WIDE.U32 R22, R18, c[0x0][0x198], R22 ;  /* 0x0000660012167a25 */ /* 0x000fc800078e0016 */
[----:B------:R-:W-:Y:S01]  /*1480*/  IMAD.WIDE.U32 R16, R16, c[0x0][0x190], R24 ;  /* 0x0000640010107a25 */ /* 0x000fe200078e0018 */
[----:B------:R-:W-:-:S03]  /*1490*/  LEA R115, P0, R22, c[0x0][0x168], 0x1 ;  /* 0x00005a0016737a11 */ /* 0x000fc600078008ff */
[----:B------:R-:W-:Y:S01]  /*14a0*/  IMAD.IADD R27, R27, 0x1, R7 ;  /* 0x000000011b1b7824 */ /* 0x000fe200078e0207 */
[----:B------:R-:W-:Y:S01]  /*14b0*/  LOP3.LUT R7, R9, R11, RZ, 0x3c, !PT ;  /* 0x0000000b09077212 */ /* 0x000fe200078e3cff */
[----:B------:R-:W-:Y:S01]  /*14c0*/  IMAD.IADD R8, R14, 0x1, -R8 ;  /* 0x000000010e087824 */ /* 0x000fe200078e0a08 */
[----:B------:R-:W-:Y:S01]  /*14d0*/  LEA R14, P1, R16, c[0x0][0x160], 0x1 ;  /* 0x00005800100e7a11 */ /* 0x000fe200078208ff */
[----:B------:R-:W-:Y:S02]  /*14e0*/  IMAD.IADD R12, R23, 0x1, R12 ;  /* 0x00000001170c7824 */ /* 0x000fe400078e020c */
[----:B------:R-:W-:Y:S02]  /*14f0*/  IMAD.IADD R13, R17, 0x1, R13 ;  /* 0x00000001110d7824 */ /* 0x000fe400078e020d */
[----:B------:R-:W-:Y:S01]  /*1500*/  IMAD.MOV.U32 R9, RZ, RZ, c[0x0][0x190] ;  /* 0x00006400ff097624 */ /* 0x000fe200078e00ff */
[----:B------:R-:W-:Y:S01]  /*1510*/  LEA.HI.X R114, R22, c[0x0][0x16c], R12, 0x1, P0 ;  /* 0x00005b0016727a11 */ /* 0x000fe200000f0c0c */
[----:B------:R-:W-:Y:S01]  /*1520*/  IMAD R11, R10, c[0x0][0x1a0], RZ ;  /* 0x000068000a0b7a24 */ /* 0x000fe200078e02ff */
[----:B------:R-:W-:Y:S01]  /*1530*/  LEA.HI.X R15, R16, c[0x0][0x164], R13, 0x1, P1 ;  /* 0x00005900100f7a11 */ /* 0x000fe200008f0c0d */
[----:B------:R-:W-:Y:S01]  /*1540*/  IMAD.MOV.U32 R10, RZ, RZ, c[0x0][0x194] ;  /* 0x00006500ff0a7624 */ /* 0x000fe200078e00ff */
[----:B------:R-:W-:Y:S01]  /*1550*/  LEA R12, P1, R9, R14, 0x6 ;  /* 0x0000000e090c7211 */ /* 0x000fe200078230ff */
[----:B------:R-:W-:Y:S01]  /*1560*/  IMAD.SHL.U32 R116, R116, 0x2, RZ ;  /* 0x0000000274747824 */ /* 0x000fe200078e00ff */
[----:B------:R-:W-:Y:S01]  /*1570*/  IADD3 R16, P0, R115, UR9, RZ ;  /* 0x0000000973107c10 */ /* 0x000fe2000ff1e0ff */
[----:B------:R-:W-:Y:S01]  /*1580*/  IMAD.MOV.U32 R18, RZ, RZ, R115 ;  /* 0x000000ffff127224 */ /* 0x000fe200078e0073 */
[----:B------:R-:W-:Y:S01]  /*1590*/  LEA.HI.X R13, R9, R15, R10, 0x6, P1 ;  /* 0x0000000f090d7211 */ /* 0x000fe200008f340a */
[----:B------:R-:W-:Y:S01]  /*15a0*/  IMAD.MOV.U32 R19, RZ, RZ, R114 ;  /* 0x000000ffff137224 */ /* 0x000fe200078e0072 */
[----:B------:R-:W-:Y:S01]  /*15b0*/  @!PT LDS RZ, [RZ] ;  /* 0x00000000fffff984 */ /* 0x000fe20000000800 */
[----:B------:R-:W-:Y:S01]  /*15c0*/  @!PT LDS RZ, [RZ] ;  /* 0x00000000fffff984 */ /* 0x000fe20000000800 */
[----:B------:R-:W-:Y:S01]  /*15d0*/  @!PT LDS RZ, [RZ] ;  /* 0x00000000fffff984 */ /* 0x000fe20000000800 */
[----:B------:R1:W-:Y:S01]  /*15e0*/  LDGSTS.E.BYPASS.LTC128B.128 [R116], [R14.64] ;  /* 0x000000000e747fae */ /* 0x0003e2000b901d4c */
[----:B------:R-:W-:Y:S01]  /*15f0*/  IADD3.X R17, R114, UR7, RZ, P0, !PT ;  /* 0x0000000772117c10 */ /* 0x000fe200087fe4ff */
[----:B------:R-:W-:Y:S01]  /*1600*/  IMAD.IADD R0, R21, 0x1, -R0 ;  /* 0x0000000115007824 */ /* 0x000fe200078e0a00 */
[----:B------:R-:W-:Y:S01]  /*1610*/  LOP3.LUT P1, RZ, R8, 0x2, RZ, 0xc0, !PT ;  /* 0x0000000208ff7812 */ /* 0x000fe2000782c0ff */
[----:B------:R2:W-:Y:S01]  /*1620*/  LDGSTS.E.BYPASS.LTC128B.128 [R116+0x800], [R12.64] ;  /* 0x008000000c747fae */ /* 0x0005e2000b901d4c */
[----:B------:R-:W-:-:S02]  /*1630*/  IMAD R11, R6, c[0x0][0x1a4], R11 ;  /* 0x00006900060b7a24 */ /* 0x000fc400078e020b */
[----:B------:R-:W-:Y:S01]  /*1640*/  IMAD.WIDE.U32 R26, R6, c[0x0][0x1a0], R26 ;  /* 0x00006800061a7a25 */ /* 0x000fe200078e001a */
[----:B------:R3:W-:Y:S03]  /*1650*/  LDGSTS.E.BYPASS.LTC128B.128 [R116+0x1000], [R18.64] ;  /* 0x0100000012747fae */ /* 0x0007e6000b901d4c */
[----:B------:R-:W-:Y:S01]  /*1660*/  IMAD.SHL.U32 R6, R8, 0x40, RZ ;  /* 0x0000004008067824 */ /* 0x000fe200078e00ff */
[----:B------:R3:W-:Y:S01]  /*1670*/  LDGSTS.E.BYPASS.LTC128B.128 [R116+0x1800], [R16.64] ;  /* 0x0180000010747fae */ /* 0x0007e2000b901d4c */
[----:B------:R-:W-:Y:S02]  /*1680*/  IMAD.SHL.U32 R4, R4, 0x20, RZ ;  /* 0x0000002004047824 */ /* 0x000fe400078e00ff */
[----:B------:R-:W-:Y:S01]  /*1690*/  IMAD R0, R5, 0x8, R0 ;  /* 0x0000000805007824 */ /* 0x000fe200078e0200 */
[----:B------:R-:W-:Y:S01]  /*16a0*/  LOP3.LUT R6, R6, 0xc0, RZ, 0xc0, !PT ;  /* 0x000000c006067812 */ /* 0x000fe200078ec0ff */
[----:B------:R-:W-:Y:S01]  /*16b0*/  IMAD.IADD R11, R27, 0x1, R11 ;  /* 0x000000011b0b7824 */ /* 0x000fe200078e020b */
[----:B------:R-:W-:Y:S01]  /*16c0*/  LOP3.LUT R23, R4, 0xffffff00, RZ, 0xc0, !PT ;  /* 0xffffff0004177812 */ /* 0x000fe200078ec0ff */
[----:B------:R-:W-:Y:S01]  /*16d0*/  IMAD.SHL.U32 R5, R5, 0x8, RZ ;  /* 0x0000000805057824 */ /* 0x000fe200078e00ff */
[----:B------:R-:W-:Y:S01]  /*16e0*/  SHF.R.U32.HI R21, RZ, 0x3, R6 ;  /* 0x00000003ff157819 */ /* 0x000fe20000011606 */
[----:B------:R-:W-:-:S02]  /*16f0*/  IMAD.U32 R0, R0, 0x20, R7 ;  /* 0x0000002000007824 */ /* 0x000fc400078e0007 */
[----:B------:R-:W-:Y:S01]  /*1700*/  IMAD R4, R122, 0x200, R23 ;  /* 0x000002007a047824 */ /* 0x000fe200078e0217 */
[----:B------:R-:W-:Y:S01]  /*1710*/  LOP3.LUT R5, R6, 0x8, R5, 0xf8, !PT ;  /* 0x0000000806057812 */ /* 0x000fe200078ef805 */
[C---:B------:R-:W-:Y:S01]  /*1720*/  IMAD.SHL.U32 R22, R0.reuse, 0x2, RZ ;  /* 0x0000000200167824 */ /* 0x040fe200078e00ff */
[----:B------:R-:W-:Y:S01]  /*1730*/  LEA R109, R0, 0x1000, 0x1 ;  /* 0x00001000006d7811 */ /* 0x000fe200078e08ff */
[----:B------:R-:W-:Y:S01]  /*1740*/  IMAD R4, R40, 0x20, R4 ;  /* 0x0000002028047824 */ /* 0x000fe200078e0204 */
[----:B-1----:R-:W-:Y:S01]  /*1750*/  IADD3 R14, P0, R16, UR9, RZ ;  /* 0x00000009100e7c10 */ /* 0x002fe2000ff1e0ff */
[----:B------:R-:W-:Y:S01]  /*1760*/  IMAD R44, R122, 0x10, R44 ;  /* 0x000000107a2c7824 */ /* 0x000fe200078e022c */
[----:B------:R-:W-:Y:S01]  /*1770*/  LOP3.LUT R21, R5, R21, RZ, 0x3c, !PT ;  /* 0x0000001505157212 */ /* 0x000fe200078e3cff */
[----:B------:R-:W-:Y:S01]  /*1780*/  IMAD R106, R40, 0x20, R23 ;  /* 0x00000020286a7824 */ /* 0x000fe200078e0217 */
[----:B------:R-:W-:Y:S02]  /*1790*/  IADD3.X R15, R17, UR7, RZ, P0, !PT ;  /* 0x00000007110f7c10 */ /* 0x000fe400087fe4ff */
[----:B--2---:R-:W-:Y:S01]  /*17a0*/  IADD3 R12, P0, R14, UR9, RZ ;  /* 0x000000090e0c7c10 */ /* 0x004fe2000ff1e0ff */
[----:B------:R-:W-:Y:S01]  /*17b0*/  IMAD.IADD R110, R21, 0x1, R4 ;  /* 0x00000001156e7824 */ /* 0x000fe200078e0204 */
[----:B------:R-:W-:Y:S01]  /*17c0*/  IADD3 R107, R109, 0x20, RZ ;  /* 0x000000206d6b7810 */ /* 0x000fe20007ffe0ff */
[----:B------:R1:W-:Y:S01]  /*17d0*/  LDGSTS.E.BYPASS.LTC128B.128 [R116+0x2000], [R14.64] ;  /* 0x020000000e747fae */ /* 0x0003e2000b901d4c */
[----:B------:R-:W-:Y:S01]  /*17e0*/  IADD3.X R13, R15, UR7, RZ, P0, !PT ;  /* 0x000000070f0d7c10 */ /* 0x000fe200087fe4ff */
[----:B------:R-:W-:Y:S01]  /*17f0*/  IMAD.SHL.U32 R110, R110, 0x2, RZ ;  /* 0x000000026e6e7824 */ /* 0x000fe200078e00ff */
[----:B------:R-:W-:Y:S01]  /*1800*/  LEA R112, P0, R26, c[0x0][0x170], 0x1 ;  /* 0x00005c001a707a11 */ /* 0x000fe200078008ff */
[----:B------:R-:W-:-:S02]  /*1810*/  IMAD.IADD R106, R21, 0x1, R106 ;  /* 0x00000001156a7824 */ /* 0x000fc400078e026a */
[----:B------:R2:W-:Y:S01]  /*1820*/  LDGSTS.E.BYPASS.LTC128B.128 [R116+0x2800], [R12.64] ;  /* 0x028000000c747fae */ /* 0x0005e2000b901d4c */
[----:B------:R-:W-:Y:S01]  /*1830*/  LEA.HI.X R111, R26, c[0x0][0x174], R11, 0x1, P0 ;  /* 0x00005d001a6f7a11 */ /* 0x000fe200000f0c0b */
[----:B------:R-:W-:Y:S01]  /*1840*/  IMAD.MOV.U32 R10, RZ, RZ, R112 ;  /* 0x000000ffff0a7224 */ /* 0x000fe200078e0070 */
[----:B------:R-:W-:Y:S01]  /*1850*/  IADD3 R6, P0, R112, UR10, RZ ;  /* 0x0000000a70067c10 */ /* 0x000fe2000ff1e0ff */
[----:B------:R-:W0:Y:S02]  /*1860*/  LDGDEPBAR ;  /* 0x00000000000079af */ /* 0x000e240000000000 */
[----:B------:R-:W-:Y:S01]  /*1870*/  IMAD.MOV.U32 R11, RZ, RZ, R111 ;  /* 0x000000ffff0b7224 */ /* 0x000fe200078e006f */
[----:B------:R-:W-:Y:S02]  /*1880*/  IADD3.X R7, R111, UR5, RZ, P0, !PT ;  /* 0x000000056f077c10 */ /* 0x000fe400087fe4ff */
[----:B--2---:R-:W-:Y:S01]  /*1890*/  IADD3 R12, P0, R6, UR10, RZ ;  /* 0x0000000a060c7c10 */ /* 0x004fe2000ff1e0ff */
[----:B------:R-:W-:-:S04]  /*18a0*/  DEPBAR.LE SB0, 0x0 ;  /* 0x000080000000791a */ /* 0x000fc80000000000 */
[----:B------:R-:W-:Y:S01]  /*18b0*/  BAR.SYNC.DEFER_BLOCKING 0x0 ;  /* 0x0000000000007b1d */ /* 0x000fe20000010000 */
[----:B------:R-:W-:-:S05]  /*18c0*/  IADD3.X R13, R7, UR5, RZ, P0, !PT ;  /* 0x00000005070d7c10 */ /* 0x000fca00087fe4ff */
[----:B------:R-:W-:Y:S01]  /*18d0*/  @!PT LDS RZ, [RZ] ;  /* 0x00000000fffff984 */ /* 0x000fe20000000800 */
[----:B------:R-:W-:Y:S01]  /*18e0*/  @!PT LDS RZ, [RZ] ;  /* 0x00000000fffff984 */ /* 0x000fe20000000800 */
[----:B------:R-:W-:Y:S01]  /*18f0*/  @!PT LDS RZ, [RZ] ;  /* 0x00000000fffff984 */ /* 0x000fe20000000800 */
[----:B------:R2:W-:Y:S04]  /*1900*/  LDGSTS.E.BYPASS.LTC128B.128 [R116+0x3000], [R10.64] ;  /* 0x030000000a747fae */ /* 0x0005e8000b901d4c */
[----:B------:R4:W-:Y:S04]  /*1910*/  LDGSTS.E.BYPASS.LTC128B.128 [R116+0x3800], [R6.64] ;  /* 0x0380000006747fae */ /* 0x0009e8000b901d4c */
[----:B------:R1:W-:Y:S01]  /*1920*/  LDGSTS.E.BYPASS.LTC128B.128 [R116+0x4000], [R12.64] ;  /* 0x040000000c747fae */ /* 0x0003e2000b901d4c */
[----:B--2---:R-:W-:-:S04]  /*1930*/  IADD3 R10, P0, R12, UR10, RZ ;  /* 0x0000000a0c0a7c10 */ /* 0x004fc8000ff1e0ff */
[----:B------:R-:W-:Y:S02]  /*1940*/  IADD3.X R11, R13, UR5, RZ, P0, !PT ;  /* 0x000000050d0b7c10 */ /* 0x000fe400087fe4ff */
[----:B------:R-:W-:Y:S01]  /*1950*/  LOP3.LUT P0, RZ, R3, 0x2, RZ, 0xc0, !PT ;  /* 0x0000000203ff7812 */ /* 0x000fe2000780c0ff */
[----:B------:R-:W-:Y:S02]  /*1960*/  IMAD.MOV.U32 R3, RZ, RZ, 0x20 ;  /* 0x00000020ff037424 */ /* 0x000fe400078e00ff */
[----:B------:R2:W-:Y:S03]  /*1970*/  LDGSTS.E.BYPASS.LTC128B.128 [R116+0x4800], [R10.64] ;  /* 0x048000000a747fae */ /* 0x0005e6000b901d4c */
[----:B------:R-:W-:Y:S01]  /*1980*/  SEL R3, R3, 0xffffffe0, !P1 ;  /* 0xffffffe003037807 */ /* 0x000fe20004800000 */
[----:B----4-:R-:W-:Y:S04]  /*1990*/  LDSM.16.M88.4 R4, [R110] ;  /* 0x000000006e04783b */ /* 0x010fe80000000200 */
[----:B------:R-:W4:Y:S01]  /*19a0*/  LDSM.16.M88.4 R28, [R22+0x1000] ;  /* 0x00100000161c783b */ /* 0x000f220000000200 */
[----:B------:R-:W-:Y:S01]  /*19b0*/  IMAD.IADD R108, R110, 0x1, R3 ;  /* 0x000000016e6c7824 */ /* 0x000fe200078e0203 */
[----:B------:R-:W-:-:S02]  /*19c0*/  @P0 IADD3 R107, R109, -0x20, RZ ;  /* 0xffffffe06d6b0810 */ /* 0x000fc40007ffe0ff */
[----:B------:R-:W0:Y:S02]  /*19d0*/  LDGDEPBAR ;  /* 0x00000000000079af */ /* 0x000e240000000000 */
[C---:B------:R-:W-:Y:S02]  /*19e0*/  IADD3 R104, R107.reuse, 0x400, RZ ;  /* 0x000004006b687810 */ /* 0x040fe40007ffe0ff */
[----:B-1----:R-:W-:Y:S01]  /*19f0*/  LDSM.16.M88.4 R12, [R108] ;  /* 0x000000006c0c783b */ /* 0x002fe20000000200 */
[C---:B------:R-:W-:Y:S02]  /*1a00*/  IADD3 R103, R107.reuse, 0x800, RZ ;  /* 0x000008006b677810 */ /* 0x040fe40007ffe0ff */
[C---:B------:R-:W-:Y:S01]  /*1a10*/  IADD3 R102, R107.reuse, 0xc00, RZ ;  /* 0x00000c006b667810 */ /* 0x040fe20007ffe0ff */
[----:B---3--:R-:W-:Y:S01]  /*1a20*/  LDSM.16.M88.4 R16, [R107] ;  /* 0x000000006b10783b */ /* 0x008fe20000000200 */
[C---:B------:R-:W-:Y:S02]  /*1a30*/  IADD3 R101, R107.reuse, 0x1000, RZ ;  /* 0x000010006b657810 */ /* 0x040fe40007ffe0ff */
[C---:B------:R-:W-:Y:S01]  /*1a40*/  IADD3 R100, R107.reuse, 0x1400, RZ ;  /* 0x000014006b647810 */ /* 0x040fe20007ffe0ff */
[----:B------:R-:W-:Y:S01]  /*1a50*/  LDSM.16.M88.4 R36, [R107+0x400] ;  /* 0x000400006b24783b */ /* 0x000fe20000000200 */
[----:B------:R-:W-:-:S02]  /*1a60*/  IADD3 R87, R107, 0x1800, RZ ;  /* 0x000018006b577810 */ /* 0x000fc40007ffe0ff */
[----:B------:R-:W-:Y:S01]  /*1a70*/  IADD3 R86, R107, 0x1c00, RZ ;  /* 0x00001c006b567810 */ /* 0x000fe20007ffe0ff */
[----:B--2---:R-:W1:Y:S01]  /*1a80*/  LDSM.16.M88.4 R8, [R22+0x1400] ;  /* 0x001400001608783b */ /* 0x004e620000000200 */
[C---:B----4-:R-:W-:Y:S08]  /*1a90*/  HMMA.16816.F32 R32, R4.reuse, R28, RZ ;  /* 0x0000001c0420723c */ /* 0x050ff000000018ff */
        /* <DEDUP_REMOVED lines=17> */
[----:B------:R-:W-:Y:S05]  /*1bb0*/  HMMA.16816.F32 R8, R12, R38, R8 ;  /* 0x000000260c08723c */ /* 0x000fea0000001808 */
[----:B------:R-:W-:Y:S03]  /*1bc0*/  MUFU.TANH R54, R34 ;  /* 0x0000002200367308 */ /* 0x000fe60000002400 */
[----:B-1----:R-:W-:Y:S01]  /*1bd0*/  HMMA.16816.F32 R36, R4, R16, RZ ;  /* 0x000000100424723c */ /* 0x002fe200000018ff */
[----:B------:R-:W-:Y:S02]  /*1be0*/  FMUL.FTZ R24, R24, c[0x0][0x2ec] ;  /* 0x0000bb0018187a20 */ /* 0x000fe40000410000 */
[----:B------:R-:W-:-:S02]  /*1bf0*/  FMUL.FTZ R25, R25, c[0x0][0x2ec] ;  /* 0x0000bb0019197a20 */ /* 0x000fc40000410000 */
[----:B------:R1:W-:Y:S01]  /*1c00*/  MUFU.TANH R48, R35 ;  /* 0x0000002300307308 */ /* 0x0003e20000002400 */
[----:B------:R-:W-:Y:S02]  /*1c10*/  FMUL.FTZ R26, R26, c[0x0][0x2ec] ;  /* 0x0000bb001a1a7a20 */ /* 0x000fe40000410000 */
[----:B------:R-:W-:Y:S01]  /*1c20*/  FMUL.FTZ R27, R27, c[0x0][0x2ec] ;  /* 0x0000bb001b1b7a20 */ /* 0x000fe20000410000 */
[----:B------:R-:W-:Y:S04]  /*1c30*/  HMMA.16816.F32 R16, R4, R18, RZ ;  /* 0x000000120410723c */ /* 0x000fe800000018ff */
[----:B------:R-:W2:Y:S03]  /*1c40*/  MUFU.TANH R51, R28 ;  /* 0x0000001c00337308 */ /* 0x000ea60000002400 */
[----:B------:R-:W-:-:S02]  /*1c50*/  FMUL.FTZ R8, R8, c[0x0][0x2ec] ;  /* 0x0000bb0008087a20 */ /* 0x000fc40000410000 */
[----:B------:R-:W-:Y:S02]  /*1c60*/  FMUL.FTZ R9, R9, c[0x0][0x2ec] ;  /* 0x0000bb0009097a20 */ /* 0x000fe40000410000 */
[----:B------:R-:W-:Y:S01]  /*1c70*/  FMUL.FTZ R10, R10, c[0x0][0x2ec] ;  /* 0x0000bb000a0a7a20 */ /* 0x000fe20000410000 */
[----:B-1----:R-:W1:Y:S01]  /*1c80*/  LDSM.16.M88.4 R32, [R107+0x800] ;  /* 0x000800006b20783b */ /* 0x002e620000000200 */
[----:B------:R-:W-:Y:S01]  /*1c90*/  MUFU.TANH R47, R29 ;  /* 0x0000001d002f7308 */ /* 0x000fe20000002400 */
[----:B------:R-:W-:-:S07]  /*1ca0*/  FMUL.FTZ R11, R11, c[0x0][0x2ec] ;  /* 0x0000bb000b0b7a20 */ /* 0x000fce0000410000 */
[----:B------:R-:W3:Y:S08]  /*1cb0*/  MUFU.TANH R53, R30 ;  /* 0x0000001e00357308 */ /* 0x000ef00000002400 */
[----:B------:R4:W-:Y:S08]  /*1cc0*/  MUFU.TANH R68, R31 ;  /* 0x0000001f00447308 */ /* 0x0009f00000002400 */
[----:B------:R-:W-:Y:S01]  /*1cd0*/  MUFU.TANH R50, R24 ;  /* 0x0000001800327308 */ /* 0x000fe20000002400 */
[----:B----4-:R-:W4:Y:S07]  /*1ce0*/  LDSM.16.M88.4 R28, [R22+0x1c00] ;  /* 0x001c0000161c783b */ /* 0x010f2e0000000200 */
[----:B------:R-:W5:Y:S01]  /*1cf0*/  MUFU.TANH R49, R25 ;  /* 0x0000001900317308 */ /* 0x000f620000002400 */
[C---:B-1----:R-:W-:Y:S07]  /*1d00*/  HMMA.16816.F32 R36, R12.reuse, R32, R36 ;  /* 0x000000200c24723c */ /* 0x042fee0000001824 */
[----:B------:R-:W-:Y:S01]  /*1d10*/  MUFU.TANH R70, R26 ;  /* 0x0000001a00467308 */ /* 0x000fe20000002400 */
[----:B------:R-:W-:Y:S07]  /*1d20*/  HMMA.16816.F32 R16, R12, R34, R16 ;  /* 0x000000220c10723c */ /* 0x000fee0000001810 */
[----:B------:R1:W1:Y:S08]  /*1d30*/  MUFU.TANH R69, R27 ;  /* 0x0000001b00457308 */ /* 0x0002700000002400 */
[----:B------:R-:W2:Y:S01]  /*1d40*/  MUFU.TANH R61, R8 ;  /* 0x00000008003d7308 */ /* 0x000ea20000002400 */
[----:B------:R-:W-:Y:S01]  /*1d50*/  FMUL.FTZ R36, R36, c[0x0][0x2ec] ;  /* 0x0000bb0024247a20 */ /* 0x000fe20000410000 */
[----:B-1----:R-:W1:Y:S06]  /*1d60*/  LDSM.16.M88.4 R24, [R107+0xc00] ;  /* 0x000c00006b18783b */ /* 0x002e6c0000000200 */
[----:B------:R-:W-:Y:S01]  /*1d70*/  MUFU.TANH R59, R9 ;  /* 0x00000009003b7308 */ /* 0x000fe20000002400 */
[----:B------:R-:W-:-:S02]  /*1d80*/  FMUL.FTZ R37, R37, c[0x0][0x2ec] ;  /* 0x0000bb0025257a20 */ /* 0x000fc40000410000 */
[----:B------:R-:W-:Y:S02]  /*1d90*/  FMUL.FTZ R38, R38, c[0x0][0x2ec] ;  /* 0x0000bb0026267a20 */ /* 0x000fe40000410000 */
[----:B------:R-:W-:Y:S01]  /*1da0*/  FMUL.FTZ R39, R39, c[0x0][0x2ec] ;  /* 0x0000bb0027277a20 */ /* 0x000fe20000410000 */
[C---:B----4-:R-:W-:Y:S01]  /*1db0*/  HMMA.16816.F32 R32, R4.reuse, R28, RZ ;  /* 0x0000001c0420723c */ /* 0x050fe200000018ff */
[----:B------:R-:W-:Y:S01]  /*1dc0*/  FMUL.FTZ R16, R16, c[0x0][0x2ec] ;  /* 0x0000bb0010107a20 */ /* 0x000fe20000410000 */
[----:B------:R-:W4:Y:S01]  /*1dd0*/  MUFU.TANH R73, R10 ;  /* 0x0000000a00497308 */ /* 0x000f220000002400 */
[----:B------:R-:W-:Y:S02]  /*1de0*/  FMUL.FTZ R17, R17, c[0x0][0x2ec] ;  /* 0x0000bb0011117a20 */ /* 0x000fe40000410000 */
[----:B------:R-:W-:Y:S02]  /*1df0*/  FMUL.FTZ R18, R18, c[0x0][0x2ec] ;  /* 0x0000bb0012127a20 */ /* 0x000fe40000410000 */
[----:B------:R-:W-:Y:S01]  /*1e00*/  FMUL.FTZ R19, R19, c[0x0][0x2ec] ;  /* 0x0000bb0013137a20 */ /* 0x000fe20000410000 */
[----:B------:R-:W-:Y:S02]  /*1e10*/  HMMA.16816.F32 R28, R4, R30, RZ ;  /* 0x0000001e041c723c */ /* 0x000fe400000018ff */
[----:B------:R2:W1:Y:S08]  /*1e20*/  MUFU.TANH R72, R11 ;  /* 0x0000000b00487308 */ /* 0x0004700000002400 */
[----:B------:R-:W3:Y:S01]  /*1e30*/  MUFU.TANH R65, R36 ;  /* 0x0000002400417308 */ /* 0x000ee20000002400 */
[----:B--2---:R-:W2:Y:S07]  /*1e40*/  LDSM.16.M88.4 R8, [R22+0x2000] ;  /* 0x002000001608783b */ /* 0x004eae0000000200 */
[----:B------:R-:W-:Y:S06]  /*1e50*/  MUFU.TANH R55, R37 ;  /* 0x0000002500377308 */ /* 0x000fec0000002400 */
[C---:B-1----:R-:W-:Y:S02]  /*1e60*/  HMMA.16816.F32 R28, R12.reuse, R26, R28 ;  /* 0x0000001a0c1c723c */ /* 0x042fe4000000181c */
[----:B------:R-:W1:Y:S06]  /*1e70*/  MUFU.TANH R57, R38 ;  /* 0x0000002600397308 */ /* 0x000e6c0000002400 */
[----:B------:R-:W-:Y:S02]  /*1e80*/  HMMA.16816.F32 R32, R12, R24, R32 ;  /* 0x000000180c20723c */ /* 0x000fe40000001820 */
[----:B------:R1:W1:Y:S08]  /*1e90*/  MUFU.TANH R58, R39 ;  /* 0x00000027003a7308 */ /* 0x0002700000002400 */
[----:B------:R-:W-:Y:S06]  /*1ea0*/  MUFU.TANH R63, R16 ;  /* 0x00000010003f7308 */ /* 0x000fec0000002400 */
[----:B------:R-:W-:Y:S01]  /*1eb0*/  FMUL.FTZ R28, R28, c[0x0][0x2ec] ;  /* 0x0000bb001c1c7a20 */ /* 0x000fe20000410000 */
[----:B-1----:R-:W1:Y:S01]  /*1ec0*/  LDSM.16.M88.4 R36, [R107+0x1000] ;  /* 0x001000006b24783b */ /* 0x002e620000000200 */
[----:B------:R-:W1:Y:S01]  /*1ed0*/  MUFU.TANH R62, R17 ;  /* 0x00000011003e7308 */ /* 0x000e620000002400 */
[----:B------:R-:W-:-:S02]  /*1ee0*/  FMUL.FTZ R29, R29, c[0x0][0x2ec] ;  /* 0x0000bb001d1d7a20 */ /* 0x000fc40000410000 */
[----:B------:R-:W-:-:S03]  /*1ef0*/  FMUL.FTZ R30, R30, c[0x0][0x2ec] ;  /* 0x0000bb001e1e7a20 */ /* 0x000fc60000410000 */
[----:B------:R-:W-:Y:S01]  /*1f00*/  FMUL.FTZ R32, R32, c[0x0][0x2ec] ;  /* 0x0000bb0020207a20 */ /* 0x000fe20000410000 */
[C---:B--2---:R-:W-:Y:S01]  /*1f10*/  HMMA.16816.F32 R24, R4.reuse, R8, RZ ;  /* 0x000000080418723c */ /* 0x044fe200000018ff */
[----:B------:R-:W-:Y:S01]  /*1f20*/  FMUL.FTZ R33, R33, c[0x0][0x2ec] ;  /* 0x0000bb0021217a20 */ /* 0x000fe20000410000 */
[----:B------:R-:W-:Y:S01]  /*1f30*/  MUFU.TANH R64, R18 ;  /* 0x0000001200407308 */ /* 0x000fe20000002400 */
[----:B------:R-:W-:Y:S02]  /*1f40*/  FMUL.FTZ R34, R34, c[0x0][0x2ec] ;  /* 0x0000bb0022227a20 */ /* 0x000fe40000410000 */
[----:B------:R-:W-:Y:S02]  /*1f50*/  FMUL.FTZ R35, R35, c[0x0][0x2ec] ;  /* 0x0000bb0023237a20 */ /* 0x000fe40000410000 */
[----:B------:R-:W-:Y:S01]  /*1f60*/  FMUL.FTZ R31, R31, c[0x0][0x2ec] ;  /* 0x0000bb001f1f7a20 */ /* 0x000fe20000410000 */
[----:B------:R-:W-:Y:S02]  /*1f70*/  HMMA.16816.F32 R8, R4, R10, RZ ;  /* 0x0000000a0408723c */ /* 0x000fe400000018ff */
[----:B------:R2:W1:Y:S08]  /*1f80*/  MUFU.TANH R78, R19 ;  /* 0x00000013004e7308 */ /* 0x0004700000002400 */
[----:B------:R3:W-:Y:S01]  /*1f90*/  MUFU.TANH R84, R28 ;  /* 0x0000001c00547308 */ /* 0x0007e20000002400 */
[----:B--2---:R-:W2:Y:S07]  /*1fa0*/  LDSM.16.M88.4 R16, [R22+0x2400] ;  /* 0x002400001610783b */ /* 0x004eae0000000200 */
[----:B------:R-:W2:Y:S01]  /*1fb0*/  MUFU.TANH R88, R32 ;  /* 0x0000002000587308 */ /* 0x000ea20000002400 */
[----:B-1----:R-:W-:Y:S01]  /*1fc0*/  HMMA.16816.F32 R24, R12, R36, R24 ;  /* 0x000000240c18723c */ /* 0x002fe20000001818 */
[----:B---3--:R-:W-:-:S06]  /*1fd0*/  LOP3.LUT R28, R43, 0xffffffe0, RZ, 0xc0, !PT ;  /* 0xffffffe02b1c7812 */ /* 0x008fcc00078ec0ff */
[----:B------:R-:W-:Y:S01]  /*1fe0*/  MUFU.TANH R85, R33 ;  /* 0x0000002100557308 */ /* 0x000fe20000002400 */
[----:B------:R-:W-:Y:S01]  /*1ff0*/  IMAD.IADD R28, R42, 0x1, -R28 ;  /* 0x000000012a1c7824 */ /* 0x000fe200078e0a1c */
[----:B------:R-:W-:Y:S06]  /*2000*/  HMMA.16816.F32 R8, R12, R38, R8 ;  /* 0x000000260c08723c */ /* 0x000fec0000001808 */
[----:B------:R-:W1:Y:S01]  /*2010*/  MUFU.TANH R67, R34 ;  /* 0x0000002200437308 */ /* 0x000e620000002400 */
[----:B------:R-:W-:-:S04]  /*2020*/  SHF.R.S32.HI R0, RZ, 0x1f, R28 ;  /* 0x0000001fff007819 */ /* 0x000fc8000001141c */
[----:B------:R-:W-:-:S03]  /*2030*/  LEA.HI R0, R0, R28, RZ, 0x2 ;  /* 0x0000001c00007211 */ /* 0x000fc600078f10ff */
[----:B------:R3:W1:Y:S01]  /*2040*/  MUFU.TANH R93, R35 ;  /* 0x00000023005d7308 */ /* 0x0006620000002400 */
[----:B------:R-:W-:Y:S01]  /*2050*/  SHF.R.S32.HI R117, RZ, 0x2, R0 ;  /* 0x00000002ff757819 */ /* 0x000fe20000011400 */
[----:B------:R-:W-:-:S03]  /*2060*/  IMAD.SHL.U32 R0, R20, 0x80, RZ ;  /* 0x0000008014007824 */ /* 0x000fc600078e00ff */
[----:B------:R-:W-:Y:S01]  /*2070*/  IADD3 R44, R44, 0x1, R117 ;  /* 0x000000012c2c7810 */ /* 0x000fe20007ffe075 */
[----:B------:R-:W-:Y:S01]  /*2080*/  FMUL.FTZ R24, R24, c[0x0][0x2ec] ;  /* 0x0000bb0018187a20 */ /* 0x000fe20000410000 */
[----:B------:R-:W-:Y:S01]  /*2090*/  LOP3.LUT R60, R0, 0x6, R60, 0xf8, !PT ;  /* 0x00000006003c7812 */ /* 0x000fe200078ef83c */
[----:B------:R-:W-:Y:S01]  /*20a0*/  MUFU.TANH R66, R29 ;  /* 0x0000001d00427308 */ /* 0x000fe20000002400 */
[----:B------:R-:W-:Y:S01]  /*20b0*/  IADD3 R56, R41, -c[0x0][0x214], R44 ;  /* 0x8000850029387a10 */ /* 0x000fe20007ffe02c */
[----:B------:R-:W-:Y:S01]  /*20c0*/  FMUL.FTZ R25, R25, c[0x0][0x2ec] ;  /* 0x0000bb0019197a20 */ /* 0x000fe20000410000 */
[----:B------:R-:W-:Y:S01]  /*20d0*/  IADD3 R23, R60, -0x78, RZ ;  /* 0xffffff883c177810 */ /* 0x000fe20007ffe0ff */
[----:B------:R-:W-:Y:S01]  /*20e0*/  FMUL.FTZ R26, R26, c[0x0][0x2ec] ;  /* 0x0000bb001a1a7a20 */ /* 0x000fe20000410000 */
[----:B------:R-:W-:Y:S01]  /*20f0*/  IADD3 R56, R56, c[0x0][0x2e8], RZ ;  /* 0x0000ba0038387a10 */ /* 0x000fe20007ffe0ff */
[----:B------:R-:W-:Y:S01]  /*2100*/  FMUL.FTZ R27, R27, c[0x0][0x2ec] ;  /* 0x0000bb001b1b7a20 */ /* 0x000fe20000410000 */
[----:B---3--:R-:W3:Y:S01]  /*2110*/  LDSM.16.M88.4 R32, [R107+0x1400] ;  /* 0x001400006b20783b */ /* 0x008ee20000000200 */
[----:B------:R-:W1:Y:S01]  /*2120*/  MUFU.TANH R90, R30 ;  /* 0x0000001e005a7308 */ /* 0x000e620000002400 */
[----:B------:R-:W-:Y:S01]  /*2130*/  IADD3 R36, R56, 0x8, RZ ;  /* 0x0000000838247810 */ /* 0x000fe20007ffe0ff */
[----:B------:R-:W-:Y:S01]  /*2140*/  FMUL.FTZ R8, R8, c[0x0][0x2ec] ;  /* 0x0000bb0008087a20 */ /* 0x000fe20000410000 */
[-C--:B------:R-:W-:Y:S01]  /*2150*/  IMNMX R56, R56, R41.reuse, PT ;  /* 0x0000002938387217 */ /* 0x080fe20003800200 */
[----:B------:R-:W-:Y:S01]  /*2160*/  FMUL.FTZ R9, R9, c[0x0][0x2ec] ;  /* 0x0000bb0009097a20 */ /* 0x000fe20000410000 */
[----:B------:R-:W-:Y:S01]  /*2170*/  IMNMX R36, R36, R41, PT ;  /* 0x0000002924247217 */ /* 0x000fe20003800200 */
[----:B------:R-:W-:Y:S01]  /*2180*/  FMUL.FTZ R10, R10, c[0x0][0x2ec] ;  /* 0x0000bb000a0a7a20 */ /* 0x000fe20000410000 */
[C---:B------:R-:W-:Y:S01]  /*2190*/  ISETP.GE.AND P4, PT, R23.reuse, R56, PT ;  /* 0x000000381700720c */ /* 0x040fe20003f86270 */
[----:B------:R2:W1:Y:S01]  /*21a0*/  MUFU.TANH R89, R31 ;  /* 0x0000001f00597308 */ /* 0x0004620000002400 */
[----:B------:R-:W-:Y:S01]  /*21b0*/  ISETP.GE.AND P3, PT, R23, R36, PT ;  /* 0x000000241700720c */ /* 0x000fe20003f66270 */
[----:B------:R-:W-:Y:S01]  /*21c0*/  FMUL.FTZ R91, R11, c[0x0][0x2ec] ;  /* 0x0000bb000b5b7a20 */ /* 0x000fe20000410000 */
[----:B------:R-:W-:-:S02]  /*21d0*/  IADD3 R23, R60, -0x6f, RZ ;  /* 0xffffff913c177810 */ /* 0x000fc40007ffe0ff */
[----:B------:R-:W-:Y:S02]  /*21e0*/  FSEL R51, R51, -INF , !P4 ;  /* 0xff80000033337808 */ /* 0x000fe40006000000 */
[----:B------:R-:W-:Y:S01]  /*21f0*/  FSEL R38, R53, -INF , !P3 ;  /* 0xff80000035267808 */ /* 0x000fe20005800000 */
[----:B------:R-:W-:Y:S01]  /*2200*/  MUFU.TANH R99, R24 ;  /* 0x0000001800637308 */ /* 0x000fe20000002400 */
[C---:B------:R-:W-:Y:S02]  /*2210*/  ISETP.GE.AND P4, PT, R23.reuse, R56, PT ;  /* 0x000000381700720c */ /* 0x040fe40003f86270 */
[----:B------:R-:W-:Y:S02]  /*2220*/  ISETP.GE.AND P3, PT, R23, R36, PT ;  /* 0x000000241700720c */ /* 0x000fe40003f66270 */
[----:B------:R-:W-:Y:S02]  /*2230*/  IADD3 R23, R60, -0x68, RZ ;  /* 0xffffff983c177810 */ /* 0x000fe40007ffe0ff */
[----:B-----5:R-:W-:Y:S01]  /*2240*/  FSEL R75, R49, -INF , !P4 ;  /* 0xff800000314b7808 */ /* 0x020fe20006000000 */
[----:B--2---:R-:W-:Y:S01]  /*2250*/  HMMA.16816.F32 R28, R4, R16, RZ ;  /* 0x00000010041c723c */ /* 0x004fe200000018ff */
[----:B------:R-:W2:Y:S01]  /*2260*/  MUFU.TANH R97, R25 ;  /* 0x0000001900617308 */ /* 0x000ea20000002400 */
[----:B------:R-:W-:-:S05]  /*2270*/  FSEL R69, R69, -INF , !P3 ;  /* 0xff80000045457808 */ /* 0x000fca0005800000 */
[----:B------:R-:W-:Y:S02]  /*2280*/  SHF.R.S32.HI R16, RZ, 0x1f, R43 ;  /* 0x0000001fff107819 */ /* 0x000fe4000001142b */
[----:B------:R-:W-:Y:S02]  /*2290*/  MUFU.TANH R95, R26 ;  /* 0x0000001a005f7308 */ /* 0x000fe40000002400 */
[----:B------:R-:W-:-:S04]  /*22a0*/  LEA.HI R16, R16, R122, RZ, 0x2 ;  /* 0x0000007a10107211 */ /* 0x000fc800078f10ff */
[----:B------:R-:W-:Y:S02]  /*22b0*/  LOP3.LUT R16, R16, 0xfffffffc, RZ, 0xc0, !PT ;  /* 0xfffffffc10107812 */ /* 0x000fe400078ec0ff */
[----:B------:R5:W1:Y:S03]  /*22c0*/  MUFU.TANH R98, R27 ;  /* 0x0000001b00627308 */ /* 0x000a660000002400 */
[----:B------:R-:W-:Y:S01]  /*22d0*/  IMAD.IADD R122, R122, 0x1, -R16 ;  /* 0x000000017a7a7824 */ /* 0x000fe200078e0a10 */
[----:B------:R-:W-:-:S03]  /*22e0*/  IADD3 R16, R60, -0x80, RZ ;  /* 0xffffff803c107810 */ /* 0x000fc60007ffe0ff */
[----:B---3--:R-:W-:Y:S01]  /*22f0*/  HMMA.16816.F32 R28, R12, R32, R28 ;  /* 0x000000200c1c723c */ /* 0x008fe2000000181c */
[C---:B------:R-:W-:Y:S01]  /*2300*/  ISETP.GE.AND P1, PT, R16.reuse, R56, PT ;  /* 0x000000381000720c */ /* 0x040fe20003f26270 */
[----:B------:R3:W1:Y:S01]  /*2310*/  MUFU.TANH R96, R8 ;  /* 0x0000000800607308 */ /* 0x0006620000002400 */
[----:B------:R-:W-:Y:S02]  /*2320*/  ISETP.GE.AND P2, PT, R16, R36, PT ;  /* 0x000000241000720c */ /* 0x000fe40003f46270 */
[----:B------:R-:W-:Y:S02]  /*2330*/  IADD3 R16, R60, -0x7f, RZ ;  /* 0xffffff813c107810 */ /* 0x000fe40007ffe0ff */
[----:B------:R-:W-:Y:S01]  /*2340*/  FSEL R37, R46, -INF , !P1 ;  /* 0xff8000002e257808 */ /* 0x000fe20004800000 */
[----:B-----5:R-:W5:Y:S01]  /*2350*/  LDSM.16.M88.4 R24, [R22+0x2800] ;  /* 0x002800001618783b */ /* 0x020f620000000200 */
[C---:B------:R-:W-:Y:S01]  /*2360*/  ISETP.GE.AND P0, PT, R16.reuse, R56, PT ;  /* 0x000000381000720c */ /* 0x040fe20003f06270 */
[----:B------:R-:W-:Y:S01]  /*2370*/  MUFU.TANH R94, R9 ;  /* 0x00000009005e7308 */ /* 0x000fe20000002400 */
[----:B------:R-:W-:-:S02]  /*2380*/  ISETP.GE.AND P5, PT, R16, R36, PT ;  /* 0x000000241000720c */ /* 0x000fc40003fa6270 */
[----:B------:R-:W-:Y:S01]  /*2390*/  HMMA.16816.F32 R16, R4, R18, RZ ;  /* 0x000000120410723c */ /* 0x000fe200000018ff */
[----:B------:R-:W-:Y:S02]  /*23a0*/  FSEL R54, R54, -INF , !P2 ;  /* 0xff80000036367808 */ /* 0x000fe40005000000 */
[----:B------:R-:W-:Y:S02]  /*23b0*/  FSEL R52, R45, -INF , !P0 ;  /* 0xff8000002d347808 */ /* 0x000fe40004000000 */
[----:B---3--:R-:W-:Y:S01]  /*23c0*/  IADD3 R8, R60, -0x77, RZ ;  /* 0xffffff893c087810 */ /* 0x008fe20007ffe0ff */
[----:B------:R3:W1:Y:S01]  /*23d0*/  MUFU.TANH R92, R10 ;  /* 0x0000000a005c7308 */ /* 0x0006620000002400 */
[----:B------:R-:W-:Y:S02]  /*23e0*/  FSEL R39, R48, -INF , !P5 ;  /* 0xff80000030277808 */ /* 0x000fe40006800000 */
[----:B------:R-:W-:Y:S02]  /*23f0*/  ISETP.GE.AND P1, PT, R8, R56, PT ;  /* 0x000000380800720c */ /* 0x000fe40003f26270 */
[----:B------:R-:W-:Y:S01]  /*2400*/  FMUL.FTZ R28, R28, c[0x0][0x2ec] ;  /* 0x0000bb001c1c7a20 */ /* 0x000fe20000410000 */
[----:B------:R-:W-:Y:S01]  /*2410*/  ISETP.GE.AND P2, PT, R8, R36, PT ;  /* 0x000000240800720c */ /* 0x000fe20003f46270 */
[----:B------:R-:W-:Y:S01]  /*2420*/  FMUL.FTZ R30, R30, c[0x0][0x2ec] ;  /* 0x0000bb001e1e7a20 */ /* 0x000fe20000410000 */
[----:B------:R-:W-:Y:S01]  /*2430*/  IADD3 R8, R60, -0x70, RZ ;  /* 0xffffff903c087810 */ /* 0x000fe20007ffe0ff */
[----:B------:R1:W1:Y:S01]  /*2440*/  MUFU.TANH R40, R28 ;  /* 0x0000001c00287308 */ /* 0x0002620000002400 */
[----:B------:R-:W-:Y:S01]  /*2450*/  FSEL R71, R47, -INF , !P1 ;  /* 0xff8000002f477808 */ /* 0x000fe20004800000 */
[----:B------:R-:W-:Y:S01]  /*2460*/  FMUL.FTZ R31, R31, c[0x0][0x2ec] ;  /* 0x0000bb001f1f7a20 */ /* 0x000fe20000410000 */
[----:B------:R-:W-:-:S02]  /*2470*/  ISETP.GE.AND P0, PT, R8, R56, PT ;  /* 0x000000380800720c */ /* 0x000fc40003f06270 */
[----:B------:R-:W-:Y:S02]  /*2480*/  ISETP.GE.AND P5, PT, R8, R36, PT ;  /* 0x000000240800720c */ /* 0x000fe40003fa6270 */
[----:B------:R-:W-:Y:S01]  /*2490*/  FSEL R68, R68, -INF , !P2 ;  /* 0xff80000044447808 */ /* 0x000fe20005000000 */
[----:B---3--:R-:W3:Y:S01]  /*24a0*/  LDSM.16.M88.4 R8, [R107+0x1800] ;  /* 0x001800006b08783b */ /* 0x008ee20000000200 */
[C---:B------:R-:W-:Y:S01]  /*24b0*/  ISETP.GE.AND P1, PT, R23.reuse, R56, PT ;  /* 0x000000381700720c */ /* 0x040fe20003f26270 */
[----:B------:R-:W-:Y:S01]  /*24c0*/  HMMA.16816.F32 R16, R12, R34, R16 ;  /* 0x000000220c10723c */ /* 0x000fe20000001810 */
[----:B------:R-:W-:Y:S01]  /*24d0*/  ISETP.GE.AND P2, PT, R23, R36, PT ;  /* 0x000000241700720c */ /* 0x000fe20003f46270 */
[----:B------:R-:W-:Y:S01]  /*24e0*/  FMUL.FTZ R23, R29, c[0x0][0x2ec] ;  /* 0x0000bb001d177a20 */ /* 0x000fe20000410000 */
[----:B------:R-:W-:Y:S01]  /*24f0*/  IADD3 R29, R60, -0x67, RZ ;  /* 0xffffff993c1d7810 */ /* 0x000fe20007ffe0ff */
[----:B------:R-:W2:Y:S01]  /*2500*/  MUFU.TANH R41, R30 ;  /* 0x0000001e00297308 */ /* 0x000ea20000002400 */
[----:B------:R-:W-:-:S02]  /*2510*/  FSEL R74, R50, -INF , !P0 ;  /* 0xff800000324a7808 */ /* 0x000fc40004000000 */
[----:B-1----:R-:W-:Y:S02]  /*2520*/  IADD3 R28, R60, -0x60, RZ ;  /* 0xffffffa03c1c7810 */ /* 0x002fe40007ffe0ff */
[----:B------:R-:W-:Y:S02]  /*2530*/  FSEL R70, R70, -INF , !P5 ;  /* 0xff80000046467808 */ /* 0x000fe40006800000 */
[C---:B------:R-:W-:Y:S01]  /*2540*/  ISETP.GE.AND P0, PT, R29.reuse, R56, PT ;  /* 0x000000381d00720c */ /* 0x040fe20003f06270 */
[----:B------:R1:W-:Y:S01]  /*2550*/  MUFU.TANH R46, R31 ;  /* 0x0000001f002e7308 */ /* 0x0003e20000002400 */
[----:B------:R-:W-:Y:S01]  /*2560*/  ISETP.GE.AND P5, PT, R29, R36, PT ;  /* 0x000000241d00720c */ /* 0x000fe20003fa6270 */
[----:B-----5:R-:W-:Y:S01]  /*2570*/  HMMA.16816.F32 R32, R4, R24, RZ ;  /* 0x000000180420723c */ /* 0x020fe200000018ff */
[C---:B------:R-:W-:Y:S02]  /*2580*/  ISETP.GE.AND P4, PT, R28.reuse, R56, PT ;  /* 0x000000381c00720c */ /* 0x040fe40003f86270 */
[----:B------:R-:W-:-:S02]  /*2590*/  ISETP.GE.AND P3, PT, R28, R36, PT ;  /* 0x000000241c00720c */ /* 0x000fc40003f66270 */
[----:B------:R-:W-:Y:S01]  /*25a0*/  FSEL R76, R61, -INF , !P1 ;  /* 0xff8000003d4c7808 */ /* 0x000fe20004800000 */
[----:B------:R-:W5:Y:S01]  /*25b0*/  MUFU.TANH R23, R23 ;  /* 0x0000001700177308 */ /* 0x000f620000002400 */
[C---:B------:R-:W-:Y:S02]  /*25c0*/  IADD3 R25, R60.reuse, -0x5f, RZ ;  /* 0xffffffa13c197810 */ /* 0x040fe40007ffe0ff */
[----:B------:R-:W-:Y:S01]  /*25d0*/  IADD3 R24, R60, -0x58, RZ ;  /* 0xffffffa83c187810 */ /* 0x000fe20007ffe0ff */
[----:B------:R-:W-:Y:S01]  /*25e0*/  FMUL.FTZ R16, R16, c[0x0][0x2ec] ;  /* 0x0000bb0010107a20 */ /* 0x000fe20000410000 */
[----:B----4-:R-:W-:Y:S01]  /*25f0*/  FSEL R73, R73, -INF , !P2 ;  /* 0xff80000049497808 */ /* 0x010fe20005000000 */
[----:B------:R-:W-:Y:S01]  /*2600*/  FMUL.FTZ R17, R17, c[0x0][0x2ec] ;  /* 0x0000bb0011117a20 */ /* 0x000fe20000410000 */
[----:B------:R-:W-:Y:S01]  /*2610*/  FSEL R77, R59, -INF , !P0 ;  /* 0xff8000003b4d7808 */ /* 0x000fe20004000000 */
[----:B-1----:R1:W4:Y:S01]  /*2620*/  LDSM.16.M88.4 R28, [R22+0x2c00] ;  /* 0x002c0000161c783b */ /* 0x0023220000000200 */
[----:B------:R-:W-:Y:S01]  /*2630*/  FSEL R72, R72, -INF , !P5 ;  /* 0xff80000048487808 */ /* 0x000fe20006800000 */
[----:B------:R-:W-:Y:S01]  /*2640*/  FMUL.FTZ R18, R18, c[0x0][0x2ec] ;  /* 0x0000bb0012127a20 */ /* 0x000fe20000410000 */
[----:B------:R-:W-:Y:S01]  /*2650*/  ISETP.GE.AND P1, PT, R25, R56, PT ;  /* 0x000000381900720c */ /* 0x000fe20003f26270 */
[----:B------:R-:W-:Y:S01]  /*2660*/  FMUL.FTZ R19, R19, c[0x0][0x2ec] ;  /* 0x0000bb0013137a20 */ /* 0x000fe20000410000 */
[----:B------:R-:W-:Y:S01]  /*2670*/  ISETP.GE.AND P2, PT, R25, R36, PT ;  /* 0x000000241900720c */ /* 0x000fe20003f46270 */
[----:B------:R-:W-:Y:S01]  /*2680*/  MUFU.TANH R44, R16 ;  /* 0x00000010002c7308 */ /* 0x000fe20000002400 */
[----:B------:R-:W-:-:S02]  /*2690*/  ISETP.GE.AND P0, PT, R24, R56, PT ;  /* 0x000000381800720c */ /* 0x000fc40003f06270 */
[----:B------:R-:W-:Y:S01]  /*26a0*/  ISETP.GE.AND P5, PT, R24, R36, PT ;  /* 0x000000241800720c */ /* 0x000fe20003fa6270 */
[----:B---3--:R-:W-:Y:S01]  /*26b0*/  HMMA.16816.F32 R32, R12, R8, R32 ;  /* 0x000000080c20723c */ /* 0x008fe20000001820 */
[----:B------:R-:W-:Y:S02]  /*26c0*/  FSEL R65, R65, -INF , !P4 ;  /* 0xff80000041417808 */ /* 0x000fe40006000000 */
[----:B------:R-:W-:Y:S01]  /*26d0*/  FSEL R49, R57, -INF , !P3 ;  /* 0xff80000039317808 */ /* 0x000fe20005800000 */
[----:B------:R-:W-:Y:S01]  /*26e0*/  MUFU.TANH R61, R17 ;  /* 0x00000011003d7308 */ /* 0x000fe20000002400 */
[----:B------:R-:W-:Y:S02]  /*26f0*/  FSEL R50, R55, -INF , !P1 ;  /* 0xff80000037327808 */ /* 0x000fe40004800000 */
[C---:B------:R-:W-:Y:S01]  /*2700*/  IADD3 R9, R60.reuse, -0x57, RZ ;  /* 0xffffffa93c097810 */ /* 0x040fe20007ffe0ff */
[----:B------:R-:W-:Y:S01]  /*2710*/  HMMA.16816.F32 R24, R4, R26, RZ ;  /* 0x0000001a0418723c */ /* 0x000fe200000018ff */
[----:B------:R-:W-:-:S02]  /*2720*/  IADD3 R8, R60, -0x50, RZ ;  /* 0xffffffb03c087810 */ /* 0x000fc40007ffe0ff */
[----:B------:R-:W-:Y:S01]  /*2730*/  FSEL R58, R58, -INF , !P2 ;  /* 0xff8000003a3a7808 */ /* 0x000fe20005000000 */
[----:B------:R-:W-:Y:S01]  /*2740*/  MUFU.TANH R45, R18 ;  /* 0x00000012002d7308 */ /* 0x000fe20000002400 */
[C---:B------:R-:W-:Y:S02]  /*2750*/  ISETP.GE.AND P4, PT, R9.reuse, R56, PT ;  /* 0x000000380900720c */ /* 0x040fe40003f86270 */
[----:B------:R-:W-:Y:S02]  /*2760*/  ISETP.GE.AND P3, PT, R9, R36, PT ;  /* 0x000000240900720c */ /* 0x000fe40003f66270 */
[C---:B------:R-:W-:Y:S02]  /*2770*/  ISETP.GE.AND P1, PT, R8.reuse, R56, PT ;  /* 0x000000380800720c */ /* 0x040fe40003f26270 */
[----:B------:R-:W-:Y:S01]  /*2780*/  ISETP.GE.AND P2, PT, R8, R36, PT ;  /* 0x000000240800720c */ /* 0x000fe20003f46270 */
[----:B-1----:R1:W-:Y:S01]  /*2790*/  MUFU.TANH R22, R19 ;  /* 0x0000001300167308 */ /* 0x0023e20000002400 */
[----:B------:R-:W-:-:S02]  /*27a0*/  IADD3 R8, R60, -0x48, RZ ;  /* 0xffffffb83c087810 */ /* 0x000fc40007ffe0ff */
[----:B------:R-:W-:Y:S01]  /*27b0*/  FSEL R42, R62, -INF , !P4 ;  /* 0xff8000003e2a7808 */ /* 0x000fe20006000000 */
[----:B------:R-:W-:Y:S01]  /*27c0*/  FMUL.FTZ R33, R33, c[0x0][0x2ec] ;  /* 0x0000bb0021217a20 */ /* 0x000fe20000410000 */
[----:B------:R-:W-:Y:S01]  /*27d0*/  FSEL R55, R78, -INF , !P3 ;  /* 0xff8000004e377808 */ /* 0x000fe20005800000 */
[----:B------:R-:W-:Y:S01]  /*27e0*/  FMUL.FTZ R32, R32, c[0x0][0x2ec] ;  /* 0x0000bb0020207a20 */ /* 0x000fe20000410000 */
[C---:B------:R-:W-:Y:S01]  /*27f0*/  ISETP.GE.AND P4, PT, R8.reuse, R56, PT ;  /* 0x000000380800720c */ /* 0x040fe20003f86270 */
[----:B------:R3:W-:Y:S01]  /*2800*/  MUFU.TANH R48, R33 ;  /* 0x0000002100307308 */ /* 0x0007e20000002400 */
[----:B------:R-:W-:Y:S02]  /*2810*/  ISETP.GE.AND P3, PT, R8, R36, PT ;  /* 0x000000240800720c */ /* 0x000fe40003f66270 */
[C---:B------:R-:W-:Y:S01]  /*2820*/  IADD3 R9, R60.reuse, -0x4f, RZ ;  /* 0xffffffb13c097810 */ /* 0x040fe20007ffe0ff */
[----:B------:R-:W-:Y:S01]  /*2830*/  HMMA.16816.F32 R24, R12, R10, R24 ;  /* 0x0000000a0c18723c */ /* 0x000fe20000001818 */
[----:B------:R-:W-:-:S02]  /*2840*/  IADD3 R8, R60, -0x47, RZ ;  /* 0xffffffb93c087810 */ /* 0x000fc40007ffe0ff */
[----:B------:R-:W-:Y:S01]  /*2850*/  FSEL R43, R63, -INF , !P0 ;  /* 0xff8000003f2b7808 */ /* 0x000fe20004000000 */
[----:B-1----:R-:W1:Y:S01]  /*2860*/  LDSM.16.M88.4 R16, [R107+0x1c00] ;  /* 0x001c00006b10783b */ /* 0x002e620000000200 */
[----:B------:R-:W-:Y:S01]  /*2870*/  FSEL R57, R64, -INF , !P5 ;  /* 0xff80000040397808 */ /* 0x000fe20006800000 */
[----:B------:R-:W1:Y:S01]  /*2880*/  MUFU.TANH R91, R91 ;  /* 0x0000005b005b7308 */ /* 0x000e620000002400 */
[----:B------:R-:W-:Y:S01]  /*2890*/  FSEL R88, R88, -INF , !P1 ;  /* 0xff80000058587808 */ /* 0x000fe20004800000 */
[----:B------:R-:W-:-:S04]  /*28a0*/  DEPBAR.LE SB0, 0x0 ;  /* 0x000080000000791a */ /* 0x000fc80000000000 */
[----:B------:R-:W-:Y:S02]  /*28b0*/  FSEL R67, R67, -INF , !P2 ;  /* 0xff80000043437808 */ /* 0x000fe40005000000 */
[C---:B------:R-:W-:Y:S01]  /*28c0*/  ISETP.GE.AND P0, PT, R9.reuse, R56, PT ;  /* 0x000000380900720c */ /* 0x040fe20003f06270 */
[----:B------:R-:W1:Y:S01]  /*28d0*/  MUFU.TANH R32, R32 ;  /* 0x0000002000207308 */ /* 0x000e620000002400 */
[----:B------:R-:W-:Y:S02]  /*28e0*/  ISETP.GE.AND P5, PT, R9, R36, PT ;  /* 0x000000240900720c */ /* 0x000fe40003fa6270 */
[C---:B------:R-:W-:Y:S02]  /*28f0*/  ISETP.GE.AND P1, PT, R8.reuse, R56, PT ;  /* 0x000000380800720c */ /* 0x040fe40003f26270 */
[----:B------:R-:W-:Y:S02]  /*2900*/  ISETP.GE.AND P2, PT, R8, R36, PT ;  /* 0x000000240800720c */ /* 0x000fe40003f46270 */
[C---:B----4-:R-:W-:Y:S01]  /*2910*/  HMMA.16816.F32 R8, R4.reuse, R28, RZ ;  /* 0x0000001c0408723c */ /* 0x050fe200000018ff */
[----:B------:R-:W-:Y:S01]  /*2920*/  IADD3 R47, R60, -0x40, RZ ;  /* 0xffffffc03c2f7810 */ /* 0x000fe20007ffe0ff */
[----:B------:R-:W-:Y:S01]  /*2930*/  FMUL.FTZ R24, R24, c[0x0][0x2ec] ;  /* 0x0000bb0018187a20 */ /* 0x000fe20000410000 */
[----:B---3--:R-:W-:Y:S01]  /*2940*/  IADD3 R33, R60, -0x3f, RZ ;  /* 0xffffffc13c217810 */ /* 0x008fe20007ffe0ff */
[----:B------:R-:W-:Y:S01]  /*2950*/  FMUL.FTZ R26, R26, c[0x0][0x2ec] ;  /* 0x0000bb001a1a7a20 */ /* 0x000fe20000410000 */
[----:B------:R-:W-:Y:S01]  /*2960*/  FSEL R85, R85, -INF , !P0 ;  /* 0xff80000055557808 */ /* 0x000fe20004000000 */
[----:B------:R-:W-:Y:S01]  /*2970*/  FMUL.FTZ R27, R27, c[0x0][0x2ec] ;  /* 0x0000bb001b1b7a20 */ /* 0x000fe20000410000 */
[----:B------:R-:W-:Y:S01]  /*2980*/  FSEL R93, R93, -INF , !P5 ;  /* 0xff8000005d5d7808 */ /* 0x000fe20006800000 */
[----:B------:R-:W-:Y:S01]  /*2990*/  HMMA.16816.F32 R4, R4, R30, RZ ;  /* 0x0000001e0404723c */ /* 0x000fe200000018ff */
[C---:B------:R-:W-:Y:S01]  /*29a0*/  ISETP.GE.AND P0, PT, R47.reuse, R56, PT ;  /* 0x000000382f00720c */ /* 0x040fe20003f06270 */
[----:B------:R-:W-:Y:S01]  /*29b0*/  FMUL.FTZ R28, R34, c[0x0][0x2ec] ;  /* 0x0000bb00221c7a20 */ /* 0x000fe20000410000 */
[----:B------:R-:W-:Y:S01]  /*29c0*/  ISETP.GE.AND P5, PT, R47, R36, PT ;  /* 0x000000242f00720c */ /* 0x000fe20003fa6270 */
[----:B------:R-:W-:Y:S01]  /*29d0*/  FMUL.FTZ R34, R35, c[0x0][0x2ec] ;  /* 0x0000bb0023227a20 */ /* 0x000fe20000410000 */
[----:B------:R-:W-:Y:S01]  /*29e0*/  FSEL R84, R84, -INF , !P4 ;  /* 0xff80000054547808 */ /* 0x000fe20006000000 */
[----:B------:R3:W-:Y:S01]  /*29f0*/  MUFU.TANH R47, R24 ;  /* 0x00000018002f7308 */ /* 0x0007e20000002400 */
[----:B------:R-:W-:-:S02]  /*2a00*/  ISETP.GE.AND P4, PT, R33, R56, PT ;  /* 0x000000382100720c */ /* 0x000fc40003f86270 */
[----:B------:R-:W-:Y:S02]  /*2a10*/  IADD3 R30, R60, -0x38, RZ ;  /* 0xffffffc83c1e7810 */ /* 0x000fe40007ffe0ff */
[----:B------:R-:W-:Y:S02]  /*2a20*/  FSEL R90, R90, -INF , !P3 ;  /* 0xff8000005a5a7808 */ /* 0x000fe40005800000 */
[----:B------:R-:W-:Y:S01]  /*2a30*/  ISETP.GE.AND P3, PT, R33, R36, PT ;  /* 0x000000242100720c */ /* 0x000fe20003f66270 */
[----:B------:R-:W4:Y:S01]  /*2a40*/  MUFU.TANH R28, R28 ;  /* 0x0000001c001c7308 */ /* 0x000f220000002400 */
[----:B------:R-:W-:Y:S01]  /*2a50*/  FSEL R66, R66, -INF , !P1 ;  /* 0xff80000042427808 */ /* 0x000fe20004800000 */
[----:B-1----:R-:W-:Y:S01]  /*2a60*/  HMMA.16816.F32 R8, R12, R16, R8 ;  /* 0x000000100c08723c */ /* 0x002fe20000001808 */
[----:B------:R-:W-:Y:S02]  /*2a70*/  FSEL R89, R89, -INF , !P2 ;  /* 0xff80000059597808 */ /* 0x000fe40005000000 */
[----:B--2---:R-:W-:-:S02]  /*2a80*/  FSEL R97, R97, -INF , !P4 ;  /* 0xff80000061617808 */ /* 0x004fc40006000000 */
[C---:B------:R-:W-:Y:S01]  /*2a90*/  IADD3 R29, R60.reuse, -0x37, RZ ;  /* 0xffffffc93c1d7810 */ /* 0x040fe20007ffe0ff */
[----:B------:R-:W-:Y:S01]  /*2aa0*/  MUFU.TANH R34, R34 ;  /* 0x0000002200227308 */ /* 0x000fe20000002400 */
[----:B---3--:R-:W-:Y:S01]  /*2ab0*/  IADD3 R24, R60, -0x30, RZ ;  /* 0xffffffd03c187810 */ /* 0x008fe20007ffe0ff */
[----:B------:R-:W-:Y:S01]  /*2ac0*/  HMMA.16816.F32 R4, R12, R18, R4 ;  /* 0x000000120c04723c */ /* 0x000fe20000001804 */
[C---:B------:R-:W-:Y:S01]  /*2ad0*/  ISETP.GE.AND P1, PT, R30.reuse, R56, PT ;  /* 0x000000381e00720c */ /* 0x040fe20003f26270 */
[----:B------:R-:W-:Y:S01]  /*2ae0*/  FMUL.FTZ R16, R25, c[0x0][0x2ec] ;  /* 0x0000bb0019107a20 */ /* 0x000fe20000410000 */
[----:B------:R-:W-:Y:S02]  /*2af0*/  ISETP.GE.AND P2, PT, R30, R36, PT ;  /* 0x000000241e00720c */ /* 0x000fe40003f46270 */
[----:B------:R-:W-:Y:S02]  /*2b00*/  ISETP.GE.AND P4, PT, R24, R56, PT ;  /* 0x000000381800720c */ /* 0x000fe40003f86270 */
[----:B------:R-:W-:Y:S01]  /*2b10*/  IADD3 R17, R60, -0x2f, RZ ;  /* 0xffffffd13c117810 */ /* 0x000fe20007ffe0ff */
[----:B------:R-:W-:Y:S01]  /*2b20*/  MUFU.TANH R16, R16 ;  /* 0x0000001000107308 */ /* 0x000fe20000002400 */
[----:B------:R-:W-:-:S02]  /*2b30*/  FSEL R99, R99, -INF , !P0 ;  /* 0xff80000063637808 */ /* 0x000fc40004000000 */
[----:B------:R-:W-:Y:S02]  /*2b40*/  FSEL R98, R98, -INF , !P3 ;  /* 0xff80000062627808 */ /* 0x000fe40005800000 */
[----:B------:R-:W-:Y:S02]  /*2b50*/  ISETP.GE.AND P0, PT, R29, R56, PT ;  /* 0x000000381d00720c */ /* 0x000fe40003f06270 */
[----:B------:R-:W-:Y:S01]  /*2b60*/  ISETP.GE.AND P3, PT, R24, R36, PT ;  /* 0x000000241800720c */ /* 0x000fe20003f66270 */
[----:B------:R-:W-:Y:S01]  /*2b70*/  FMUL.FTZ R9, R9, c[0x0][0x2ec] ;  /* 0x0000bb0009097a20 */ /* 0x000fe20000410000 */
[----:B------:R-:W-:Y:S01]  /*2b80*/  FSEL R96, R96, -INF , !P1 ;  /* 0xff80000060607808 */ /* 0x000fe20004800000 */
[----:B------:R-:W-:Y:S01]  /*2b90*/  FMUL.FTZ R10, R10, c[0x0][0x2ec] ;  /* 0x0000bb000a0a7a20 */ /* 0x000fe20000410000 */
[----:B------:R-:W-:Y:S02]  /*2ba0*/  FSEL R92, R92, -INF , !P2 ;  /* 0xff8000005c5c7808 */ /* 0x000fe40005000000 */
[----:B------:R-:W-:Y:S01]  /*2bb0*/  FSEL R64, R40, -INF , !P4 ;  /* 0xff80000028407808 */ /* 0x000fe20006000000 */
[----:B------:R-:W-:Y:S01]  /*2bc0*/  FMUL.FTZ R40, R8, c[0x0][0x2ec] ;  /* 0x0000bb0008287a20 */ /* 0x000fe20000410000 */
[----:B------:R-:W-:Y:S01]  /*2bd0*/  FSEL R95, R95, -INF , !P5 ;  /* 0xff8000005f5f7808 */ /* 0x000fe20006800000 */
[----:B------:R-:W-:Y:S01]  /*2be0*/  MUFU.TANH R9, R9 ;  /* 0x0000000900097308 */ /* 0x000fe20000002400 */
[----:B------:R-:W-:Y:S01]  /*2bf0*/  ISETP.GE.AND P1, PT, R17, R56, PT ;  /* 0x000000381100720c */ /* 0x000fe20003f26270 */
[----:B------:R-:W-:Y:S01]  /*2c00*/  FMUL.FTZ R5, R5, c[0x0][0x2ec] ;  /* 0x0000bb0005057a20 */ /* 0x000fe20000410000 */
[-C--:B------:R-:W-:Y:S01]  /*2c10*/  ISETP.GE.AND P2, PT, R17, R36.reuse, PT ;  /* 0x000000241100720c */ /* 0x080fe20003f46270 */
[----:B------:R-:W-:Y:S01]  /*2c20*/  FMUL.FTZ R4, R4, c[0x0][0x2ec] ;  /* 0x0000bb0004047a20 */ /* 0x000fe20000410000 */
[----:B------:R-:W-:Y:S01]  /*2c30*/  IADD3 R24, R60, -0x28, RZ ;  /* 0xffffffd83c187810 */ /* 0x000fe20007ffe0ff */
[----:B------:R-:W-:Y:S01]  /*2c40*/  FMUL.FTZ R6, R6, c[0x0][0x2ec] ;  /* 0x0000bb0006067a20 */ /* 0x000fe20000410000 */
[----:B------:R-:W-:Y:S01]  /*2c50*/  ISETP.GE.AND P5, PT, R29, R36, PT ;  /* 0x000000241d00720c */ /* 0x000fe20003fa6270 */
[----:B------:R-:W1:Y:S01]  /*2c60*/  MUFU.TANH R17, R26 ;  /* 0x0000001a00117308 */ /* 0x000e620000002400 */
[----:B------:R-:W-:-:S02]  /*2c70*/  IADD3 R25, R60, -0x27, RZ ;  /* 0xffffffd93c197810 */ /* 0x000fc40007ffe0ff */
[----:B------:R-:W-:Y:S02]  /*2c80*/  IADD3 R8, R60, -0x20, RZ ;  /* 0xffffffe03c087810 */ /* 0x000fe40007ffe0ff */
[----:B------:R-:W-:Y:S02]  /*2c90*/  FSEL R94, R94, -INF , !P0 ;  /* 0xff8000005e5e7808 */ /* 0x000fe40004000000 */
[----:B------:R-:W-:Y:S01]  /*2ca0*/  ISETP.GE.AND P0, PT, R24, R56, PT ;  /* 0x000000381800720c */ /* 0x000fe20003f06270 */
[----:B------:R-:W-:Y:S01]  /*2cb0*/  MUFU.TANH R40, R40 ;  /* 0x0000002800287308 */ /* 0x000fe20000002400 */
[----:B------:R-:W-:Y:S02]  /*2cc0*/  FSEL R59, R41, -INF , !P3 ;  /* 0xff800000293b7808 */ /* 0x000fe40005800000 */
[----:B-----5:R-:W-:Y:S02]  /*2cd0*/  FSEL R63, R23, -INF , !P1 ;  /* 0xff800000173f7808 */ /* 0x020fe40004800000 */
[----:B------:R-:W-:-:S02]  /*2ce0*/  FSEL R46, R46, -INF , !P2 ;  /* 0xff8000002e2e7808 */ /* 0x000fc40005000000 */
[----:B------:R-:W-:Y:S01]  /*2cf0*/  FSEL R91, R91, -INF , !P5 ;  /* 0xff8000005b5b7808 */ /* 0x000fe20006800000 */
[----:B------:R2:W-:Y:S01]  /*2d00*/  MUFU.TANH R26, R5 ;  /* 0x00000005001a7308 */ /* 0x0005e20000002400 */
[C---:B------:R-:W-:Y:S02]  /*2d10*/  ISETP.GE.AND P4, PT, R25.reuse, R56, PT ;  /* 0x000000381900720c */ /* 0x040fe40003f86270 */
[----:B------:R-:W-:Y:S02]  /*2d20*/  ISETP.GE.AND P3, PT, R25, R36, PT ;  /* 0x000000241900720c */ /* 0x000fe40003f66270 */
[C---:B------:R-:W-:Y:S02]  /*2d30*/  ISETP.GE.AND P1, PT, R8.reuse, R56, PT ;  /* 0x000000380800720c */ /* 0x040fe40003f26270 */
[-C--:B------:R-:W-:Y:S01]  /*2d40*/  ISETP.GE.AND P2, PT, R8, R36.reuse, PT ;  /* 0x000000240800720c */ /* 0x080fe20003f46270 */
[----:B------:R3:W-:Y:S01]  /*2d50*/  MUFU.TANH R25, R10 ;  /* 0x0000000a00197308 */ /* 0x0007e20000002400 */
[----:B------:R-:W-:-:S02]  /*2d60*/  ISETP.GE.AND P5, PT, R24, R36, PT ;  /* 0x000000241800720c */ /* 0x000fc40003fa6270 */
[C---:B------:R-:W-:Y:S02]  /*2d70*/  IADD3 R8, R60.reuse, -0x18, RZ ;  /* 0xffffffe83c087810 */ /* 0x040fe40007ffe0ff */
[----:B------:R-:W-:Y:S02]  /*2d80*/  IADD3 R12, R60, -0x1f, RZ ;  /* 0xffffffe13c0c7810 */ /* 0x000fe40007ffe0ff */
[----:B------:R-:W-:Y:S01]  /*2d90*/  FSEL R62, R44, -INF , !P0 ;  /* 0xff8000002c3e7808 */ /* 0x000fe20004000000 */
[----:B------:R-:W5:Y:S01]  /*2da0*/  MUFU.TANH R24, R27 ;  /* 0x0000001b00187308 */ /* 0x000f620000002400 */
[----:B------:R-:W-:Y:S01]  /*2db0*/  FSEL R61, R61, -INF , !P4 ;  /* 0xff8000003d3d7808 */ /* 0x000fe20006000000 */
[----:B--2---:R-:W-:Y:S01]  /*2dc0*/  FMUL.FTZ R5, R7, c[0x0][0x2ec] ;  /* 0x0000bb0007057a20 */ /* 0x004fe20000410000 */
[----:B------:R-:W-:Y:S02]  /*2dd0*/  FSEL R44, R22, -INF , !P3 ;  /* 0xff800000162c7808 */ /* 0x000fe40005800000 */
[----:B------:R-:W-:-:S02]  /*2de0*/  FSEL R45, R45, -INF , !P5 ;  /* 0xff8000002d2d7808 */ /* 0x000fc40006800000 */
[C---:B------:R-:W-:Y:S01]  /*2df0*/  ISETP.GE.AND P4, PT, R8.reuse, R56, PT ;  /* 0x000000380800720c */ /* 0x040fe20003f86270 */
[----:B------:R-:W-:Y:S01]  /*2e00*/  MUFU.TANH R4, R4 ;  /* 0x0000000400047308 */ /* 0x000fe20000002400 */
[----:B------:R-:W-:Y:S01]  /*2e10*/  ISETP.GE.AND P3, PT, R8, R36, PT ;  /* 0x000000240800720c */ /* 0x000fe20003f66270 */
[----:B------:R-:W-:Y:S01]  /*2e20*/  FMUL.FTZ R8, R11, c[0x0][0x2ec] ;  /* 0x0000bb000b087a20 */ /* 0x000fe20000410000 */
[----:B------:R-:W-:Y:S02]  /*2e30*/  IADD3 R14, R60, -0x17, RZ ;  /* 0xffffffe93c0e7810 */ /* 0x000fe40007ffe0ff */
[C---:B------:R-:W-:Y:S02]  /*2e40*/  ISETP.GE.AND P0, PT, R12.reuse, R56, PT ;  /* 0x000000380c00720c */ /* 0x040fe40003f06270 */
[----:B------:R-:W-:Y:S01]  /*2e50*/  ISETP.GE.AND P5, PT, R12, R36, PT ;  /* 0x000000240c00720c */ /* 0x000fe20003fa6270 */
[----:B------:R-:W2:Y:S01]  /*2e60*/  MUFU.TANH R8, R8 ;  /* 0x0000000800087308 */ /* 0x000ea20000002400 */
[----:B------:R-:W-:-:S02]  /*2e70*/  IADD3 R13, R60, -0x10, RZ ;  /* 0xfffffff03c0d7810 */ /* 0x000fc40007ffe0ff */
[C---:B------:R-:W-:Y:S02]  /*2e80*/  IADD3 R12, R60.reuse, -0xf, RZ ;  /* 0xfffffff13c0c7810 */ /* 0x040fe40007ffe0ff */
[C---:B------:R-:W-:Y:S02]  /*2e90*/  IADD3 R11, R60.reuse, -0x8, RZ ;  /* 0xfffffff83c0b7810 */ /* 0x040fe40007ffe0ff */
[----:B---3--:R-:W-:Y:S01]  /*2ea0*/  IADD3 R10, R60, -0x7, RZ ;  /* 0xfffffff93c0a7810 */ /* 0x008fe20007ffe0ff */
[----:B------:R-:W3:Y:S01]  /*2eb0*/  MUFU.TANH R23, R6 ;  /* 0x0000000600177308 */ /* 0x000ee20000002400 */
[----:B------:R-:W-:Y:S01]  /*2ec0*/  FSEL R60, R32, -INF , !P1 ;  /* 0xff800000203c7808 */ /* 0x000fe20004800000 */
[----:B------:R-:W-:Y:S01]  /*2ed0*/  BAR.SYNC.DEFER_BLOCKING 0x0 ;  /* 0x0000000000007b1d */ /* 0x000fe20000010000 */
[----:B------:R-:W-:Y:S02]  /*2ee0*/  ISETP.GE.AND P1, PT, R14, R56, PT ;  /* 0x000000380e00720c */ /* 0x000fe40003f26270 */
[----:B----4-:R-:W-:-:S02]  /*2ef0*/  FSEL R35, R28, -INF , !P2 ;  /* 0xff8000001c237808 */ /* 0x010fc40005000000 */
[----:B-1----:R-:W-:Y:S01]  /*2f00*/  FSEL R19, R17, -INF , !P3 ;  /* 0xff80000011137808 */ /* 0x002fe20005800000 */
[----:B------:R-:W1:Y:S01]  /*2f10*/  MUFU.TANH R5, R5 ;  /* 0x0000000500057308 */ /* 0x000e620000002400 */
[----:B------:R-:W-:Y:S02]  /*2f20*/  FSEL R41, R16, -INF , !P1 ;  /* 0xff80000010297808 */ /* 0x000fe40004800000 */
[C---:B------:R-:W-:Y:S02]  /*2f30*/  ISETP.GE.AND P2, PT, R13.reuse, R56, PT ;  /* 0x000000380d00720c */ /* 0x040fe40003f46270 */
[-C--:B------:R-:W-:Y:S02]  /*2f40*/  ISETP.GE.AND P3, PT, R14, R36.reuse, PT ;  /* 0x000000240e00720c */ /* 0x080fe40003f66270 */
[----:B------:R-:W-:Y:S02]  /*2f50*/  ISETP.GE.AND P1, PT, R13, R36, PT ;  /* 0x000000240d00720c */ /* 0x000fe40003f26270 */
[----:B------:R-:W-:-:S02]  /*2f60*/  FSEL R48, R48, -INF , !P0 ;  /* 0xff80000030307808 */ /* 0x000fc40004000000 */
[----:B------:R-:W-:Y:S02]  /*2f70*/  ISETP.GE.AND P0, PT, R12, R56, PT ;  /* 0x000000380c00720c */ /* 0x000fe40003f06270 */
[----:B-----5:R-:W-:Y:S02]  /*2f80*/  FSEL R18, R24, -INF , !P3 ;  /* 0xff80000018127808 */ /* 0x020fe40005800000 */
[----:B------:R-:W-:Y:S02]  /*2f90*/  FSEL R40, R40, -INF , !P2 ;  /* 0xff80000028287808 */ /* 0x000fe40005000000 */
[----:B------:R-:W-:Y:S02]  /*2fa0*/  FSEL R25, R25, -INF , !P1 ;  /* 0xff80000019197808 */ /* 0x000fe40004800000 */
[-C--:B------:R-:W-:Y:S02]  /*2fb0*/  ISETP.GE.AND P3, PT, R12, R36.reuse, PT ;  /* 0x000000240c00720c */ /* 0x080fe40003f66270 */
[----:B------:R-:W-:-:S02]  /*2fc0*/  ISETP.GE.AND P2, PT, R11, R36, PT ;  /* 0x000000240b00720c */ /* 0x000fc40003f46270 */
[----:B------:R-:W-:Y:S02]  /*2fd0*/  ISETP.GE.AND P1, PT, R10, R36, PT ;  /* 0x000000240a00720c */ /* 0x000fe40003f26270 */
[----:B------:R-:W-:Y:S02]  /*2fe0*/  FSEL R36, R9, -INF , !P0 ;  /* 0xff80000009247808 */ /* 0x000fe40004000000 */
[----:B------:R-:W-:Y:S02]  /*2ff0*/  ISETP.GE.AND P0, PT, R20, 0x2, PT ;  /* 0x000000021400780c */ /* 0x000fe40003f06270 */
[----:B------:R-:W-:Y:S02]  /*3000*/  FSEL R34, R34, -INF , !P5 ;  /* 0xff80000022227808 */ /* 0x000fe40006800000 */
[----:B------:R-:W-:Y:S02]  /*3010*/  FSEL R47, R47, -INF , !P4 ;  /* 0xff8000002f2f7808 */ /* 0x000fe40006000000 */
[----:B------:R-:W-:-:S02]  /*3020*/  ISETP.GE.AND P5, PT, R11, R56, PT ;  /* 0x000000380b00720c */ /* 0x000fc40003fa6270 */
[----:B------:R-:W-:Y:S02]  /*3030*/  ISETP.GE.AND P4, PT, R10, R56, PT ;  /* 0x000000380a00720c */ /* 0x000fe40003f86270 */
[----:B--2---:R-:W-:Y:S02]  /*3040*/  FSEL R24, R8, -INF , !P3 ;  /* 0xff80000008187808 */ /* 0x004fe40005800000 */
[----:B------:R-:W-:Y:S02]  /*3050*/  FSEL R16, R4, -INF , !P5 ;  /* 0xff80000004107808 */ /* 0x000fe40006800000 */
[----:B------:R-:W-:Y:S02]  /*3060*/  FSEL R26, R26, -INF , !P4 ;  /* 0xff8000001a1a7808 */ /* 0x000fe40006000000 */
[----:B---3--:R-:W-:Y:S02]  /*3070*/  FSEL R23, R23, -INF , !P2 ;  /* 0xff80000017177808 */ /* 0x008fe40005000000 */
[----:B-1----:R-:W-:Y:S01]  /*3080*/  FSEL R21, R5, -INF , !P1 ;  /* 0xff80000005157808 */ /* 0x002fe20004800000 */
[----:B------:R-:W-:Y:S05]  /*3090*/  @!P0 BRA `(.L_x_4119) ;  /* 0x0000052000008947 */ /* 0x000fea0003800000 */
[----:B------:R-:W-:Y:S05]  /*30a0*/  @P6 BRA `(.L_x_4120) ;  /* 0x000003b000006947 */ /* 0x000fea0003800000 */
[----:B------:R-:W1:Y:S01]  /*30b0*/  I2F.RP R10, R2 ;  /* 0x00000002000a7306 */ /* 0x000e620000209400 */
[----:B------:R-:W-:-:S02]  /*30c0*/  IADD3 R4, R0, -0x80, RZ ;  /* 0xffffff8000047810 */ /* 0x000fc40007ffe0ff */
[----:B------:R-:W-:Y:S02]  /*30d0*/  IADD3 R9, R0, -0x100, RZ ;  /* 0xffffff0000097810 */ /* 0x000fe40007ffe0ff */
[----:B------:R-:W-:Y:S02]  /*30e0*/  IABS R7, R4 ;  /* 0x0000000400077213 */ /* 0x000fe40000000000 */
[----:B------:R-:W-:Y:S02]  /*30f0*/  IABS R5, R9 ;  /* 0x0000000900057213 */ /* 0x000fe40000000000 */
[----:B------:R-:W-:Y:S02]  /*3100*/  LOP3.LUT R4, R4, c[0x0][0x2d0], RZ, 0x3c, !PT ;  /* 0x0000b40004047a12 */ /* 0x000fe400078e3cff */
[----:B------:R-:W-:Y:S02]  /*3110*/  LOP3.LUT R9, R9, c[0x0][0x2d0], RZ, 0x3c, !PT ;  /* 0x0000b40009097a12 */ /* 0x000fe400078e3cff */
[----:B------:R-:W-:-:S02]  /*3120*/  ISETP.GE.AND P3, PT, R4, RZ, PT ;  /* 0x000000ff0400720c */ /* 0x000fc40003f66270 */
        /* <DEDUP_REMOVED lines=51> */
.L_x_4120:
[----:B------:R-:W-:-:S04]  /*3460*/  ULEA UR6, -UR6, URZ, 0x7 ;  /* 0x0000003f06067291 */ /* 0x000fc8000f8e393f */
[----:B------:R-:W-:Y:S02]  /*3470*/  USHF.R.S32.HI UR4, URZ, 0x1f, UR6 ;  /* 0x0000001f3f047899 */ /* 0x000fe40008011406 */
[----:B------:R-:W-:-:S04]  /*3480*/  MOV R0, UR6 ;  /* 0x0000000600007c02 */ /* 0x000fc80008000f00 */
[----:B------:R-:W-:Y:S02]  /*3490*/  MOV R2, UR4 ;  /* 0x0000000400027c02 */ /* 0x000fe40008000f00 */
.L_x_4121:
        /* <DEDUP_REMOVED lines=15> */
[----:B------:R1:W-:Y:S04]  /*3590*/  LDGSTS.E.BYPASS.LTC128B.128 [R116+0x2000], [R6.64] ;  /* 0x0200000006747fae */ /* 0x0003e8000b901d4c */
[----:B------:R1:W-:Y:S04]  /*35a0*/  LDGSTS.E.BYPASS.LTC128B.128 [R116+0x2800], [R4.64] ;  /* 0x0280000004747fae */ /* 0x0003e8000b901d4c */
[----:B------:R-:W0:Y:S02]  /*35b0*/  LDGDEPBAR ;  /* 0x00000000000079af */ /* 0x000e240000000000 */
.L_x_4119:
[----:B------:R-:W-:Y:S02]  /*35c0*/  FMNMX.FTZ R0, R37, R52, !PT ;  /* 0x0000003425007209 */ /* 0x000fe40007810000 */
[----:B-1----:R-:W-:-:S02]  /*35d0*/  FMNMX.FTZ R4, R54, R39, !PT ;  /* 0x0000002736047209 */ /* 0x002fc40007810000 */
        /* <DEDUP_REMOVED lines=60> */
[----:B------:R-:W-:Y:S01]  /*39a0*/  SHF.L.U32 R106, R106, 0x1, RZ ;  /* 0x000000016a6a7819 */ /* 0x000fe200000006ff */
[----:B------:R-:W1:Y:S03]  /*39b0*/  SHFL.BFLY PT, R5, R0, 0x2, 0x1f ;  /* 0x0c401f0000057f89 */ /* 0x000e6600000e0000 */
[----:B------:R-:W-:Y:S01]  /*39c0*/  IADD3 R105, R3, R106, RZ ;  /* 0x0000006a03697210 */ /* 0x000fe20007ffe0ff */
[----:B------:R-:W-:Y:S04]  /*39d0*/  LDSM.16.MT88.4 R12, [R106+0x3400] ;  /* 0x003400006a0c783b */ /* 0x000fe80000004200 */
[----:B------:R-:W-:Y:S01]  /*39e0*/  LDSM.16.MT88.4 R8, [R105+0x3400] ;  /* 0x003400006908783b */ /* 0x000fe20000004200 */
[----:B-1----:R-:W-:-:S03]  /*39f0*/  FMNMX.FTZ R5, R0, R5, !PT ;  /* 0x0000000500057209 */ /* 0x002fc60007810000 */
        /* <DEDUP_REMOVED lines=10> */
[----:B------:R-:W2:Y:S01]  /*3aa0*/  LDSM.16.MT88.4 R76, [R106+0x3000] ;  /* 0x003000006a4c783b */ /* 0x000ea20000004200 */
[--C-:B------:R-:W-:Y:S01]  /*3ab0*/  FFMA.FTZ R53, R37, c[0x0][0x23c], -R27.reuse ;  /* 0x00008f0025357a23 */ /* 0x100fe2000001081b */
[----:B------:R-:W-:Y:S01]  /*3ac0*/  MUFU.EX2 R28, R28 ;  /* 0x0000001c001c7308 */ /* 0x000fe20000000800 */
[--C-:B------:R-:W-:Y:S02]  /*3ad0*/  FFMA.FTZ R52, R52, c[0x0][0x23c], -R27.reuse ;  /* 0x00008f0034347a23 */ /* 0x100fe4000001081b */
[--C-:B------:R-:W-:Y:S01]  /*3ae0*/  FFMA.FTZ R51, R51, c[0x0][0x23c], -R27.reuse ;  /* 0x00008f0033337a23 */ /* 0x100fe2000001081b */
[----:B-1----:R-:W-:Y:S01]  /*3af0*/  FMNMX.FTZ R0, R0, R4, !PT ;  /* 0x0000000400007209 */ /* 0x002fe20007810000 */
[--C-:B------:R-:W-:Y:S01]  /*3b00*/  FFMA.FTZ R37, R71, c[0x0][0x23c], -R27.reuse ;  /* 0x00008f0047257a23 */ /* 0x100fe2000001081b */
[----:B------:R-:W1:Y:S01]  /*3b10*/  LDSM.16.MT88.4 R4, [R105+0x3000] ;  /* 0x003000006904783b */ /* 0x000e620000004200 */
[--C-:B------:R-:W-:Y:S01]  /*3b20*/  FFMA.FTZ R30, R74, c[0x0][0x23c], -R27.reuse ;  /* 0x00008f004a1e7a23 */ /* 0x100fe2000001081b */
[C---:B------:R-:W-:Y:S01]  /*3b30*/  FSETP.NEU.FTZ.AND P1, PT, R0.reuse, -INF , PT ;  /* 0xff8000000000780b */ /* 0x040fe20003f3d000 */
[----:B------:R-:W-:Y:S01]  /*3b40*/  FMUL.FTZ R22, R0, c[0x0][0x23c] ;  /* 0x00008f0000167a20 */ /* 0x000fe20000410000 */
[----:B------:R-:W-:Y:S01]  /*3b50*/  MUFU.EX2 R53, R53 ;  /* 0x0000003500357308 */ /* 0x000fe20000000800 */
[----:B------:R-:W-:-:S02]  /*3b60*/  FFMA.FTZ R29, R75, c[0x0][0x23c], -R27 ;  /* 0x00008f004b1d7a23 */ /* 0x000fc4000001081b */
[--C-:B------:R-:W-:Y:S01]  /*3b70*/  FFMA.FTZ R65, R65, c[0x0][0x23c], -R27.reuse ;  /* 0x00008f0041417a23 */ /* 0x100fe2000001081b */
[----:B------:R-:W-:Y:S01]  /*3b80*/  FSEL R22, R22, RZ, P1 ;  /* 0x000000ff16167208 */ /* 0x000fe20000800000 */
[--C-:B------:R-:W-:Y:S02]  /*3b90*/  FFMA.FTZ R50, R50, c[0x0][0x23c], -R27.reuse ;  /* 0x00008f0032327a23 */ /* 0x100fe4000001081b */
[----:B------:R-:W-:Y:S01]  /*3ba0*/  FFMA.FTZ R43, R43, c[0x0][0x23c], -R27 ;  /* 0x00008f002b2b7a23 */ /* 0x000fe2000001081b */
        /* <DEDUP_REMOVED lines=17> */
[----:B------:R-:W-:Y:S02]  /*3cc0*/  FFMA.FTZ R55, R55, c[0x0][0x23c], -R22 ;  /* 0x00008f0037377a23 */ /* 0x000fe40000010816 */
[--C-:B------:R-:W-:Y:S02]  /*3cd0*/  FFMA.FTZ R88, R88, c[0x0][0x23c], -R27.reuse ;  /* 0x00008f0058587a23 */ /* 0x100fe4000001081b */
[--C-:B------:R-:W-:Y:S01]  /*3ce0*/  FFMA.FTZ R85, R85, c[0x0][0x23c], -R27.reuse ;  /* 0x00008f0055557a23 */ /* 0x100fe2000001081b */
[----:B------:R-:W3:Y:S01]  /*3cf0*/  MUFU.EX2 R56, R56 ;  /* 0x0000003800387308 */ /* 0x000ee20000000800 */
[----:B----4-:R-:W-:Y:S01]  /*3d00*/  F2FP.PACK_AB R70, R37, R51 ;  /* 0x000000332546723e */ /* 0x010fe200000000ff */
        /* <DEDUP_REMOVED lines=8> */
[----:B------:R-:W4:Y:S01]  /*3d90*/  MUFU.EX2 R38, R38 ;  /* 0x0000002600267308 */ /* 0x000f220000000800 */
[----:B---3--:R-:W-:Y:S01]  /*3da0*/  F2FP.PACK_AB R69, R56, R54 ;  /* 0x000000363845723e */ /* 0x008fe200000000ff */
[----:B------:R-:W-:-:S02]  /*3db0*/  FFMA.FTZ R97, R97, c[0x0][0x23c], -R27 ;  /* 0x00008f0061617a23 */ /* 0x000fc4000001081b */
[--C-:B------:R-:W-:Y:S02]  /*3dc0*/  FFMA.FTZ R96, R96, c[0x0][0x23c], -R27.reuse ;  /* 0x00008f0060607a23 */ /* 0x100fe4000001081b */
[----:B------:R-:W-:Y:S02]  /*3dd0*/  FFMA.FTZ R94, R94, c[0x0][0x23c], -R27 ;  /* 0x00008f005e5e7a23 */ /* 0x000fe4000001081b */
[----:B------:R-:W-:Y:S01]  /*3de0*/  MUFU.EX2 R30, R30 ;  /* 0x0000001e001e7308 */ /* 0x000fe20000000800 */
[--C-:B------:R-:W-:Y:S02]  /*3df0*/  FFMA.FTZ R95, R95, c[0x0][0x23c], -R22.reuse ;  /* 0x00008f005f5f7a23 */ /* 0x100fe40000010816 */
[--C-:B------:R-:W-:Y:S02]  /*3e00*/  FFMA.FTZ R98, R98, c[0x0][0x23c], -R22.reuse ;  /* 0x00008f0062627a23 */ /* 0x100fe40000010816 */
[--C-:B------:R-:W-:Y:S02]  /*3e10*/  FFMA.FTZ R92, R92, c[0x0][0x23c], -R22.reuse ;  /* 0x00008f005c5c7a23 */ /* 0x100fe40000010816 */
[----:B------:R-:W-:Y:S01]  /*3e20*/  FFMA.FTZ R91, R91, c[0x0][0x23c], -R22 ;  /* 0x00008f005b5b7a23 */ /* 0x000fe20000010816 */
[----:B----4-:R-:W-:Y:S01]  /*3e30*/  F2FP.PACK_AB R71, R38, R39 ;  /* 0x000000272647723e */ /* 0x010fe200000000ff */
[----:B------:R-:W3:Y:S01]  /*3e40*/  MUFU.EX2 R29, R29 ;  /* 0x0000001d001d7308 */ /* 0x000ee20000000800 */
[----:B------:R-:W-:-:S02]  /*3e50*/  FADD.FTZ R52, R53, R52 ;  /* 0x0000003435347221 */ /* 0x000fc40000010000 */
[----:B------:R-:W-:Y:S02]  /*3e60*/  FADD.FTZ R54, R54, R56 ;  /* 0x0000003836367221 */ /* 0x000fe40000010000 */
[----:B------:R-:W-:Y:S01]  /*3e70*/  FFMA.FTZ R113, R59, c[0x0][0x23c], -R22 ;  /* 0x00008f003b717a23 */ /* 0x000fe20000010816 */
[C---:B--2---:R-:W-:Y:S01]  /*3e80*/  HMMA.16816.F32 R80, R68.reuse, R76, RZ ;  /* 0x0000004c4450723c */ /* 0x044fe200000018ff */
[----:B------:R-:W-:Y:S01]  /*3e90*/  FADD.FTZ R51, R51, R52 ;  /* 0x0000003433337221 */ /* 0x000fe20000010000 */
[----:B------:R-:W-:Y:S01]  /*3ea0*/  MUFU.EX2 R17, R17 ;  /* 0x0000001100117308 */ /* 0x000fe20000000800 */
[----:B------:R-:W-:Y:S02]  /*3eb0*/  FADD.FTZ R54, R39, R54 ;  /* 0x0000003627367221 */ /* 0x000fe40000010000 */
[----:B------:R-:W-:Y:S02]  /*3ec0*/  FFMA.FTZ R59, R45, c[0x0][0x23c], -R22 ;  /* 0x00008f002d3b7a23 */ /* 0x000fe40000010816 */
[--C-:B------:R-:W-:Y:S01]  /*3ed0*/  FFMA.FTZ R64, R64, c[0x0][0x23c], -R27.reuse ;  /* 0x00008f0040407a23 */ /* 0x100fe2000001081b */
[----:B------:R-:W-:Y:S01]  /*3ee0*/  HMMA.16816.F32 R76, R68, R78, RZ ;  /* 0x0000004e444c723c */ /* 0x000fe200000018ff */
[--C-:B------:R-:W-:Y:S01]  /*3ef0*/  FFMA.FTZ R63, R63, c[0x0][0x23c], -R27.reuse ;  /* 0x00008f003f3f7a23 */ /* 0x100fe2000001081b */
[----:B------:R-:W2:Y:S01]  /*3f00*/  MUFU.EX2 R32, R32 ;  /* 0x0000002000207308 */ /* 0x000ea20000000800 */
[----:B------:R-:W-:-:S02]  /*3f10*/  FFMA.FTZ R62, R62, c[0x0][0x23c], -R27 ;  /* 0x00008f003e3e7a23 */ /* 0x000fc4000001081b */
[----:B------:R-:W-:Y:S02]  /*3f20*/  FFMA.FTZ R61, R61, c[0x0][0x23c], -R27 ;  /* 0x00008f003d3d7a23 */ /* 0x000fe4000001081b */
[--C-:B------:R-:W-:Y:S01]  /*3f30*/  FFMA.FTZ R46, R46, c[0x0][0x23c], -R22.reuse ;  /* 0x00008f002e2e7a23 */ /* 0x100fe20000010816 */
[C---:B-1----:R-:W-:Y:S01]  /*3f40*/  HMMA.16816.F32 R72, R68.reuse, R4, RZ ;  /* 0x000000044448723c */ /* 0x042fe200000018ff */
[----:B------:R-:W-:Y:S01]  /*3f50*/  FFMA.FTZ R45, R44, c[0x0][0x23c], -R22 ;  /* 0x00008f002c2d7a23 */ /* 0x000fe20000010816 */
[----:B------:R-:W1:Y:S01]  /*3f60*/  MUFU.EX2 R31, R31 ;  /* 0x0000001f001f7308 */ /* 0x000e620000000800 */
[----:B------:R-:W-:Y:S02]  /*3f70*/  FADD.FTZ R51, R37, R51 ;  /* 0x0000003325337221 */ /* 0x000fe40000010000 */
[----:B------:R-:W-:Y:S02]  /*3f80*/  FADD.FTZ R38, R38, R54 ;  /* 0x0000003626267221 */ /* 0x000fe40000010000 */
[----:B---3--:R-:W-:Y:S01]  /*3f90*/  F2FP.PACK_AB R4, R29, R30 ;  /* 0x0000001e1d04723e */ /* 0x008fe200000000ff */
[----:B------:R-:W-:Y:S01]  /*3fa0*/  HMMA.16816.F32 R68, R68, R6, RZ ;  /* 0x000000064444723c */ /* 0x000fe200000018ff */
[----:B------:R-:W-:Y:S01]  /*3fb0*/  FADD.FTZ R51, R30, R51 ;  /* 0x000000331e337221 */ /* 0x000fe20000010000 */
[----:B------:R-:W-:Y:S01]  /*3fc0*/  MUFU.EX2 R33, R33 ;  /* 0x0000002100217308 */ /* 0x000fe20000000800 */
[----:B--2---:R-:W-:-:S02]  /*3fd0*/  FADD.FTZ R38, R32, R38 ;  /* 0x0000002620267221 */ /* 0x004fc40000010000 */
[----:B------:R-:W-:Y:S02]  /*3fe0*/  FADD.FTZ R51, R29, R51 ;  /* 0x000000331d337221 */ /* 0x000fe40000010000 */
[----:B------:R-:W-:Y:S01]  /*3ff0*/  F2FP.PACK_AB R6, R17, R28 ;  /* 0x0000001c1106723e */ /* 0x000fe200000000ff */
[----:B------:R-:W-:Y:S02]  /*4000*/  FFMA.FTZ R60, R60, c[0x0][0x23c], -R27 ;  /* 0x00008f003c3c7a23 */ /* 0x000fe4000001081b */
[----:B------:R-:W2:Y:S01]  /*4010*/  MUFU.EX2 R3, R3 ;  /* 0x0000000300037308 */ /* 0x000ea20000000800 */
[C---:B-1----:R-:W-:Y:S01]  /*4020*/  F2FP.PACK_AB R5, R31.reuse, R32 ;  /* 0x000000201f05723e */ /* 0x042fe200000000ff */
[----:B------:R-:W-:Y:S02]  /*4030*/  FADD.FTZ R38, R31, R38 ;  /* 0x000000261f267221 */ /* 0x000fe40000010000 */
[----:B------:R-:W-:Y:S02]  /*4040*/  FADD.FTZ R28, R28, R51 ;  /* 0x000000331c1c7221 */ /* 0x000fe40000010000 */
[----:B------:R-:W-:-:S02]  /*4050*/  FFMA.FTZ R44, R48, c[0x0][0x23c], -R27 ;  /* 0x00008f00302c7a23 */ /* 0x000fc4000001081b */
[----:B------:R-:W-:Y:S01]  /*4060*/  MUFU.EX2 R65, R65 ;  /* 0x0000004100417308 */ /* 0x000fe20000000800 */
[----:B------:R-:W-:Y:S02]  /*4070*/  FADD.FTZ R28, R17, R28 ;  /* 0x0000001c111c7221 */ /* 0x000fe40000010000 */
[--C-:B------:R-:W-:Y:S02]  /*4080*/  FFMA.FTZ R47, R47, c[0x0][0x23c], -R27.reuse ;  /* 0x00008f002f2f7a23 */ /* 0x100fe4000001081b */
[----:B------:R-:W-:Y:S02]  /*4090*/  FFMA.FTZ R41, R41, c[0x0][0x23c], -R27 ;  /* 0x00008f0029297a23 */ /* 0x000fe4000001081b */
[----:B------:R-:W-:Y:S01]  /*40a0*/  FFMA.FTZ R35, R35, c[0x0][0x23c], -R22 ;  /* 0x00008f0023237a23 */ /* 0x000fe20000010816 */
[----:B--2---:R-:W-:Y:S01]  /*40b0*/  F2FP.PACK_AB R7, R3, R33 ;  /* 0x000000210307723e */ /* 0x004fe200000000ff */
[----:B------:R-:W1:Y:S01]  /*40c0*/  MUFU.EX2 R50, R50 ;  /* 0x0000003200327308 */ /* 0x000e620000000800 */
[----:B------:R-:W-:-:S02]  /*40d0*/  FADD.FTZ R33, R33, R38 ;  /* 0x0000002621217221 */ /* 0x000fc40000010000 */
[--C-:B------:R-:W-:Y:S02]  /*40e0*/  FFMA.FTZ R34, R34, c[0x0][0x23c], -R22.reuse ;  /* 0x00008f0022227a23 */ /* 0x100fe40000010816 */
        /* <DEDUP_REMOVED lines=8> */
[----:B------:R-:W2:Y:S01]  /*4170*/  LDSM.16.MT88.4 R8, [R105+0x3800] ;  /* 0x003800006908783b */ /* 0x000ea20000004200 */
[----:B------:R-:W3:Y:S01]  /*4180*/  MUFU.EX2 R42, R42 ;  /* 0x0000002a002a7308 */ /* 0x000ee20000000800 */
[----:B------:R-:W-:-:S02]  /*4190*/  FFMA.FTZ R25, R25, c[0x0][0x23c], -R22 ;  /* 0x00008f0019197a23 */ /* 0x000fc40000010816 */
[--C-:B------:R-:W-:Y:S02]  /*41a0*/  FFMA.FTZ R36, R36, c[0x0][0x23c], -R27.reuse ;  /* 0x00008f0024247a23 */ /* 0x100fe4000001081b */
[----:B------:R-:W-:Y:S01]  /*41b0*/  FFMA.FTZ R127, R26, c[0x0][0x23c], -R27 ;  /* 0x00008f001a7f7a23 */ /* 0x000fe2000001081b */
[----:B------:R-:W-:Y:S01]  /*41c0*/  HMMA.16816.F32 R80, R4, R12, R80 ;  /* 0x0000000c0450723c */ /* 0x000fe20000001850 */
[--C-:B------:R-:W-:Y:S01]  /*41d0*/  FFMA.FTZ R24, R24, c[0x0][0x23c], -R22.reuse ;  /* 0x00008f0018187a23 */ /* 0x100fe20000010816 */
[----:B------:R-:W4:Y:S01]  /*41e0*/  MUFU.EX2 R49, R49 ;  /* 0x0000003100317308 */ /* 0x000f220000000800 */
[--C-:B------:R-:W-:Y:S02]  /*41f0*/  FFMA.FTZ R23, R23, c[0x0][0x23c], -R22.reuse ;  /* 0x00008f0017177a23 */ /* 0x100fe40000010816 */
[----:B------:R-:W-:-:S03]  /*4200*/  FFMA.FTZ R126, R21, c[0x0][0x23c], -R22 ;  /* 0x00008f00157e7a23 */ /* 0x000fc60000010816 */
[----:B------:R-:W-:Y:S01]  /*4210*/  HMMA.16816.F32 R76, R4, R14, R76 ;  /* 0x0000000e044c723c */ /* 0x000fe2000000184c */
[----:B------:R-:W5:Y:S01]  /*4220*/  LDSM.16.MT88.4 R12, [R106+0x3800] ;  /* 0x003800006a0c783b */ /* 0x000f620000004200 */
[----:B------:R-:W2:Y:S05]  /*4230*/  MUFU.EX2 R58, R58 ;  /* 0x0000003a003a7308 */ /* 0x000eaa0000000800 */
[----:B-1----:R-:W-:Y:S01]  /*4240*/  F2FP.PACK_AB R4, R50, R65 ;  /* 0x000000413204723e */ /* 0x002fe200000000ff */
[----:B------:R-:W-:Y:S01]  /*4250*/  FADD.FTZ R65, R65, R28 ;  /* 0x0000001c41417221 */ /* 0x000fe20000010000 */
[----:B---3--:R-:W-:Y:S01]  /*4260*/  F2FP.PACK_AB R6, R42, R43 ;  /* 0x0000002b2a06723e */ /* 0x008fe200000000ff */
[----:B------:R-:W-:Y:S01]  /*4270*/  MUFU.EX2 R57, R57 ;  /* 0x0000003900397308 */ /* 0x000fe20000000800 */
[----:B----4-:R-:W-:-:S02]  /*4280*/  FADD.FTZ R33, R49, R33 ;  /* 0x0000002131217221 */ /* 0x010fc40000010000 */
[----:B------:R-:W-:-:S04]  /*4290*/  FADD.FTZ R65, R50, R65 ;  /* 0x0000004132417221 */ /* 0x000fc80000010000 */
[----:B------:R-:W-:Y:S01]  /*42a0*/  FADD.FTZ R65, R43, R65 ;  /* 0x000000412b417221 */ /* 0x000fe20000010000 */
[----:B------:R-:W1:Y:S01]  /*42b0*/  MUFU.EX2 R55, R55 ;  /* 0x0000003700377308 */ /* 0x000e620000000800 */
[C---:B--2---:R-:W-:Y:S01]  /*42c0*/  F2FP.PACK_AB R5, R58.reuse, R49 ;  /* 0x000000313a05723e */ /* 0x044fe200000000ff */
[----:B------:R-:W-:Y:S02]  /*42d0*/  FADD.FTZ R33, R58, R33 ;  /* 0x000000213a217221 */ /* 0x000fe40000010000 */
[----:B------:R-:W-:-:S04]  /*42e0*/  FADD.FTZ R42, R42, R65 ;  /* 0x000000412a2a7221 */ /* 0x000fc80000010000 */
[----:B------:R-:W2:Y:S01]  /*42f0*/  MUFU.EX2 R88, R88 ;  /* 0x0000005800587308 */ /* 0x000ea20000000800 */
[----:B-1----:R-:W-:-:S07]  /*4300*/  F2FP.PACK_AB R7, R55, R57 ;  /* 0x000000393707723e */ /* 0x002fce00000000ff */
[----:B------:R-:W1:Y:S01]  /*4310*/  MUFU.EX2 R85, R85 ;  /* 0x0000005500557308 */ /* 0x000e620000000800 */
[----:B------:R-:W-:-:S04]  /*4320*/  FADD.FTZ R57, R57, R33 ;  /* 0x0000002139397221 */ /* 0x000fc80000010000 */
[----:B------:R-:W-:Y:S01]  /*4330*/  FADD.FTZ R57, R55, R57 ;  /* 0x0000003937397221 */ /* 0x000fe20000010000 */
[C---:B------:R-:W-:Y:S01]  /*4340*/  HMMA.16816.F32 R72, R4.reuse, R8, R72 ;  /* 0x000000080448723c */ /* 0x040fe20000001848 */
[----:B--2---:R-:W-:Y:S01]  /*4350*/  FADD.FTZ R42, R88, R42 ;  /* 0x0000002a582a7221 */ /* 0x004fe20000010000 */
[----:B------:R-:W-:Y:S06]  /*4360*/  MUFU.EX2 R84, R84 ;  /* 0x0000005400547308 */ /* 0x000fec0000000800 */
[----:B------:R-:W-:Y:S01]  /*4370*/  HMMA.16816.F32 R68, R4, R10, R68 ;  /* 0x0000000a0444723c */ /* 0x000fe20000001844 */
[----:B------:R-:W2:Y:S01]  /*4380*/  LDSM.16.MT88.4 R8, [R105+0x3c00] ;  /* 0x003c00006908783b */ /* 0x000ea20000004200 */
[----:B------:R-:W3:Y:S01]  /*4390*/  MUFU.EX2 R66, R66 ;  /* 0x0000004200427308 */ /* 0x000ee20000000800 */
[----:B-1----:R-:W-:-:S05]  /*43a0*/  FADD.FTZ R42, R85, R42 ;  /* 0x0000002a552a7221 */ /* 0x002fca0000010000 */
[C---:B-----5:R-:W-:Y:S02]  /*43b0*/  HMMA.16816.F32 R80, R4.reuse, R12, R80 ;  /* 0x0000000c0450723c */ /* 0x060fe40000001850 */
[----:B------:R-:W1:Y:S06]  /*43c0*/  MUFU.EX2 R67, R67 ;  /* 0x0000004300437308 */ /* 0x000e6c0000000800 */
[----:B------:R-:W-:Y:S01]  /*43d0*/  HMMA.16816.F32 R76, R4, R14, R76 ;  /* 0x0000000e044c723c */ /* 0x000fe2000000184c */
[----:B------:R-:W4:Y:S01]  /*43e0*/  LDSM.16.MT88.4 R12, [R106+0x3c00] ;  /* 0x003c00006a0c783b */ /* 0x000f220000004200 */
[----:B------:R-:W5:Y:S05]  /*43f0*/  MUFU.EX2 R93, R93 ;  /* 0x0000005d005d7308 */ /* 0x000f6a0000000800 */
[----:B------:R-:W-:-:S02]  /*4400*/  F2FP.PACK_AB R4, R85, R88 ;  /* 0x000000585504723e */ /* 0x000fc400000000ff */
[----:B---3--:R-:W-:Y:S01]  /*4410*/  F2FP.PACK_AB R6, R66, R84 ;  /* 0x000000544206723e */ /* 0x008fe200000000ff */
[----:B------:R-:W3:Y:S01]  /*4420*/  MUFU.EX2 R90, R90 ;  /* 0x0000005a005a7308 */ /* 0x000ee20000000800 */
[----:B-1----:R-:W-:Y:S02]  /*4430*/  FADD.FTZ R57, R67, R57 ;  /* 0x0000003943397221 */ /* 0x002fe40000010000 */
[----:B------:R-:W-:-:S04]  /*4440*/  FADD.FTZ R84, R84, R42 ;  /* 0x0000002a54547221 */ /* 0x000fc80000010000 */
[----:B------:R-:W-:Y:S01]  /*4450*/  FADD.FTZ R84, R66, R84 ;  /* 0x0000005442547221 */ /* 0x000fe20000010000 */
[----:B------:R-:W1:Y:S01]  /*4460*/  MUFU.EX2 R89, R89 ;  /* 0x0000005900597308 */ /* 0x000e620000000800 */
[C---:B-----5:R-:W-:Y:S01]  /*4470*/  F2FP.PACK_AB R5, R93.reuse, R67 ;  /* 0x000000435d05723e */ /* 0x060fe200000000ff */
[----:B------:R-:W-:-:S06]  /*4480*/  FADD.FTZ R93, R93, R57 ;  /* 0x000000395d5d7221 */ /* 0x000fcc0000010000 */
[----:B------:R-:W-:Y:S01]  /*4490*/  MUFU.EX2 R99, R99 ;  /* 0x0000006300637308 */ /* 0x000fe20000000800 */
[----:B---3--:R-:W-:Y:S01]  /*44a0*/  FADD.FTZ R93, R90, R93 ;  /* 0x0000005d5a5d7221 */ /* 0x008fe20000010000 */
[----:B-1----:R-:W-:-:S06]  /*44b0*/  F2FP.PACK_AB R7, R89, R90 ;  /* 0x0000005a5907723e */ /* 0x002fcc00000000ff */
[----:B------:R-:W1:Y:S01]  /*44c0*/  MUFU.EX2 R97, R97 ;  /* 0x0000006100617308 */ /* 0x000e620000000800 */
[----:B------:R-:W-:Y:S01]  /*44d0*/  FADD.FTZ R89, R89, R93 ;  /* 0x0000005d59597221 */ /* 0x000fe20000010000 */
[C---:B--2---:R-:W-:Y:S06]  /*44e0*/  HMMA.16816.F32 R72, R4.reuse, R8, R72 ;  /* 0x000000080448723c */ /* 0x044fec0000001848 */
[----:B------:R-:W-:Y:S02]  /*44f0*/  MUFU.EX2 R96, R96 ;  /* 0x0000006000607308 */ /* 0x000fe40000000800 */
[C---:B------:R-:W-:Y:S01]  /*4500*/  HMMA.16816.F32 R68, R4.reuse, R10, R68 ;  /* 0x0000000a0444723c */ /* 0x040fe20000001844 */
[----:B------:R-:W2:Y:S05]  /*4510*/  LDSM.16.MT88.4 R8, [R105+0x4000] ;  /* 0x004000006908783b */ /* 0x000eaa0000004200 */
[----:B------:R-:W3:Y:S02]  /*4520*/  MUFU.EX2 R94, R94 ;  /* 0x0000005e005e7308 */ /* 0x000ee40000000800 */
[C---:B----4-:R-:W-:Y:S06]  /*4530*/  HMMA.16816.F32 R80, R4.reuse, R12, R80 ;  /* 0x0000000c0450723c */ /* 0x050fec0000001850 */
[----:B------:R-:W4:Y:S02]  /*4540*/  MUFU.EX2 R95, R95 ;  /* 0x0000005f005f7308 */ /* 0x000f240000000800 */
[----:B------:R-:W-:Y:S01]  /*4550*/  HMMA.16816.F32 R76, R4, R14, R76 ;  /* 0x0000000e044c723c */ /* 0x000fe2000000184c */
[----:B------:R-:W5:Y:S05]  /*4560*/  LDSM.16.MT88.4 R12, [R106+0x4000] ;  /* 0x004000006a0c783b */ /* 0x000f6a0000004200 */
[----:B------:R-:W2:Y:S01]  /*4570*/  MUFU.EX2 R98, R98 ;  /* 0x0000006200627308 */ /* 0x000ea20000000800 */
[----:B-1----:R-:W-:Y:S01]  /*4580*/  F2FP.PACK_AB R4, R97, R99 ;  /* 0x000000636104723e */ /* 0x002fe200000000ff */
[----:B------:R-:W-:Y:S01]  /*4590*/  FADD.FTZ R99, R99, R84 ;  /* 0x0000005463637221 */ /* 0x000fe20000010000 */
[----:B---3--:R-:W-:-:S05]  /*45a0*/  F2FP.PACK_AB R6, R94, R96 ;  /* 0x000000605e06723e */ /* 0x008fca00000000ff */
[----:B------:R-:W1:Y:S01]  /*45b0*/  MUFU.EX2 R92, R92 ;  /* 0x0000005c005c7308 */ /* 0x000e620000000800 */
[----:B----4-:R-:W-:Y:S02]  /*45c0*/  FADD.FTZ R89, R95, R89 ;  /* 0x000000595f597221 */ /* 0x010fe40000010000 */
[----:B------:R-:W-:-:S04]  /*45d0*/  FADD.FTZ R99, R97, R99 ;  /* 0x0000006361637221 */ /* 0x000fc80000010000 */
[----:B------:R-:W-:Y:S01]  /*45e0*/  FADD.FTZ R96, R96, R99 ;  /* 0x0000006360607221 */ /* 0x000fe20000010000 */
[----:B------:R-:W3:Y:S01]  /*45f0*/  MUFU.EX2 R91, R91 ;  /* 0x0000005b005b7308 */ /* 0x000ee20000000800 */
[C---:B--2---:R-:W-:Y:S01]  /*4600*/  F2FP.PACK_AB R5, R98.reuse, R95 ;  /* 0x0000005f6205723e */ /* 0x044fe200000000ff */
[----:B------:R-:W-:Y:S02]  /*4610*/  FADD.FTZ R98, R98, R89 ;  /* 0x0000005962627221 */ /* 0x000fe40000010000 */
[----:B------:R-:W-:-:S04]  /*4620*/  FADD.FTZ R96, R94, R96 ;  /* 0x000000605e607221 */ /* 0x000fc80000010000 */
        /* <DEDUP_REMOVED lines=10> */
[C---:B-----5:R-:W-:Y:S06]  /*46d0*/  HMMA.16816.F32 R80, R4.reuse, R12, R80 ;  /* 0x0000000c0450723c */ /* 0x060fec0000001850 */
[----:B------:R-:W-:Y:S02]  /*46e0*/  MUFU.EX2 R113, R113 ;  /* 0x0000007100717308 */ /* 0x000fe40000000800 */
[----:B------:R-:W-:Y:S01]  /*46f0*/  HMMA.16816.F32 R76, R4, R14, R76 ;  /* 0x0000000e044c723c */ /* 0x000fe2000000184c */
[----:B------:R-:W4:Y:S05]  /*4700*/  LDSM.16.MT88.4 R12, [R105+0x4400] ;  /* 0x00440000690c783b */ /* 0x000f2a0000004200 */
[----:B------:R-:W5:Y:S01]  /*4710*/  MUFU.EX2 R46, R46 ;  /* 0x0000002e002e7308 */ /* 0x000f620000000800 */
[----:B-1----:R-:W-:Y:S01]  /*4720*/  F2FP.PACK_AB R4, R63, R64 ;  /* 0x000000403f04723e */ /* 0x002fe200000000ff */
[----:B------:R-:W-:Y:S01]  /*4730*/  FADD.FTZ R64, R64, R96 ;  /* 0x0000006040407221 */ /* 0x000fe20000010000 */
[----:B---3--:R-:W-:-:S05]  /*4740*/  F2FP.PACK_AB R6, R61, R62 ;  /* 0x0000003e3d06723e */ /* 0x008fca00000000ff */
[----:B------:R-:W-:Y:S01]  /*4750*/  MUFU.EX2 R59, R59 ;  /* 0x0000003b003b7308 */ /* 0x000fe20000000800 */
[----:B------:R-:W-:-:S04]  /*4760*/  FADD.FTZ R64, R63, R64 ;  /* 0x000000403f407221 */ /* 0x000fc80000010000 */
[----:B------:R-:W-:-:S03]  /*4770*/  FADD.FTZ R62, R62, R64 ;  /* 0x000000403e3e7221 */ /* 0x000fc60000010000 */
[----:B------:R-:W1:Y:S01]  /*4780*/  MUFU.EX2 R45, R45 ;  /* 0x0000002d002d7308 */ /* 0x000e620000000800 */
[C---:B-----5:R-:W-:Y:S01]  /*4790*/  F2FP.PACK_AB R5, R46.reuse, R113 ;  /* 0x000000712e05723e */ /* 0x060fe200000000ff */
[----:B------:R-:W-:Y:S02]  /*47a0*/  FADD.FTZ R113, R113, R98 ;  /* 0x0000006271717221 */ /* 0x000fe40000010000 */
[----:B------:R-:W-:Y:S02]  /*47b0*/  FADD.FTZ R62, R61, R62 ;  /* 0x0000003e3d3e7221 */ /* 0x000fe40000010000 */
[----:B------:R-:W-:Y:S02]  /*47c0*/  FADD.FTZ R113, R46, R113 ;  /* 0x000000712e717221 */ /* 0x000fe40000010000 */
[----:B------:R-:W-:Y:S01]  /*47d0*/  MUFU.EX2 R30, R19 ;  /* 0x00000013001e7308 */ /* 0x000fe20000000800 */
[----:B-1----:R-:W-:-:S07]  /*47e0*/  F2FP.PACK_AB R7, R45, R59 ;  /* 0x0000003b2d07723e */ /* 0x002fce00000000ff */
[----:B------:R-:W1:Y:S01]  /*47f0*/  MUFU.EX2 R29, R18 ;  /* 0x00000012001d7308 */ /* 0x000e620000000800 */
[----:B------:R-:W-:-:S04]  /*4800*/  FADD.FTZ R59, R59, R113 ;  /* 0x000000713b3b7221 */ /* 0x000fc80000010000 */
[----:B------:R-:W-:Y:S01]  /*4810*/  FADD.FTZ R59, R45, R59 ;  /* 0x0000003b2d3b7221 */ /* 0x000fe20000010000 */
[C---:B--2---:R-:W-:Y:S02]  /*4820*/  HMMA.16816.F32 R80, R4.reuse, R8, R80 ;  /* 0x000000080450723c */ /* 0x044fe40000001850 */
[----:B------:R2:W-:Y:S06]  /*4830*/  MUFU.EX2 R3, R16 ;  /* 0x0000001000037308 */ /* 0x0005ec0000000800 */
[C---:B------:R-:W-:Y:S01]  /*4840*/  HMMA.16816.F32 R76, R4.reuse, R10, R76 ;  /* 0x0000000a044c723c */ /* 0x040fe2000000184c */
[----:B------:R-:W3:Y:S01]  /*4850*/  LDSM.16.MT88.4 R8, [R106+0x4800] ;  /* 0x004800006a08783b */ /* 0x000ee20000004200 */
[----:B------:R-:W-:Y:S06]  /*4860*/  MUFU.EX2 R60, R60 ;  /* 0x0000003c003c7308 */ /* 0x000fec0000000800 */
[C---:B----4-:R-:W-:Y:S02]  /*4870*/  HMMA.16816.F32 R72, R4.reuse, R12, R72 ;  /* 0x0000000c0448723c */ /* 0x050fe40000001848 */
[----:B------:R-:W4:Y:S01]  /*4880*/  MUFU.EX2 R44, R44 ;  /* 0x0000002c002c7308 */ /* 0x000f220000000800 */
[----:B--2---:R-:W2:Y:S05]  /*4890*/  LDSM.16.MT88.4 R16, [R105+0x4800] ;  /* 0x004800006910783b */ /* 0x004eaa0000004200 */
[----:B------:R-:W-:Y:S01]  /*48a0*/  HMMA.16816.F32 R68, R4, R14, R68 ;  /* 0x0000000e0444723c */ /* 0x000fe20000001844 */
[----:B------:R-:W5:Y:S01]  /*48b0*/  LDSM.16.MT88.4 R12, [R106+0x4c00] ;  /* 0x004c00006a0c783b */ /* 0x000f620000004200 */
[----:B------:R-:W-:Y:S05]  /*48c0*/  MUFU.EX2 R47, R47 ;  /* 0x0000002f002f7308 */ /* 0x000fea0000000800 */
[----:B-1----:R-:W-:-:S03]  /*48d0*/  F2FP.PACK_AB R7, R29, R30 ;  /* 0x0000001e1d07723e */ /* 0x002fc600000000ff */
[----:B------:R-:W1:Y:S01]  /*48e0*/  MUFU.EX2 R41, R41 ;  /* 0x0000002900297308 */ /* 0x000e620000000800 */
[----:B----4-:R-:W-:Y:S01]  /*48f0*/  F2FP.PACK_AB R4, R44, R60 ;  /* 0x0000003c2c04723e */ /* 0x010fe200000000ff */
[----:B------:R-:W-:-:S04]  /*4900*/  FADD.FTZ R60, R60, R62 ;  /* 0x0000003e3c3c7221 */ /* 0x000fc80000010000 */
[----:B------:R-:W-:Y:S02]  /*4910*/  FADD.FTZ R60, R44, R60 ;  /* 0x0000003c2c3c7221 */ /* 0x000fe40000010000 */
[----:B------:R-:W-:Y:S08]  /*4920*/  MUFU.EX2 R35, R35 ;  /* 0x0000002300237308 */ /* 0x000ff00000000800 */
[----:B------:R-:W4:Y:S01]  /*4930*/  MUFU.EX2 R34, R34 ;  /* 0x0000002200227308 */ /* 0x000f220000000800 */
[----:B-1----:R-:W-:Y:S01]  /*4940*/  F2FP.PACK_AB R6, R41, R47 ;  /* 0x0000002f2906723e */ /* 0x002fe200000000ff */
[----:B------:R-:W-:-:S04]  /*4950*/  FADD.FTZ R47, R47, R60 ;  /* 0x0000003c2f2f7221 */ /* 0x000fc80000010000 */
[----:B------:R-:W-:Y:S02]  /*4960*/  FADD.FTZ R47, R41, R47 ;  /* 0x0000002f292f7221 */ /* 0x000fe40000010000 */
[----:B------:R-:W1:Y:S01]  /*4970*/  MUFU.EX2 R40, R40 ;  /* 0x0000002800287308 */ /* 0x000e620000000800 */
[----:B----4-:R-:W-:-:S07]  /*4980*/  F2FP.PACK_AB R5, R34, R35 ;  /* 0x000000232205723e */ /* 0x010fce00000000ff */
[----:B------:R-:W4:Y:S01]  /*4990*/  MUFU.EX2 R25, R25 ;  /* 0x0000001900197308 */ /* 0x000f220000000800 */
[----:B------:R-:W-:-:S04]  /*49a0*/  FADD.FTZ R35, R35, R59 ;  /* 0x0000003b23237221 */ /* 0x000fc80000010000 */
[----:B------:R-:W-:Y:S01]  /*49b0*/  FADD.FTZ R35, R34, R35 ;  /* 0x0000002322237221 */ /* 0x000fe20000010000 */
[----:B---3--:R-:W-:Y:S01]  /*49c0*/  HMMA.16816.F32 R80, R4, R8, R80 ;  /* 0x000000080450723c */ /* 0x008fe20000001850 */
[----:B-1----:R-:W-:Y:S01]  /*49d0*/  FADD.FTZ R47, R40, R47 ;  /* 0x0000002f282f7221 */ /* 0x002fe20000010000 */
[----:B------:R-:W1:Y:S01]  /*49e0*/  MUFU.EX2 R36, R36 ;  /* 0x0000002400247308 */ /* 0x000e620000000800 */
[----:B------:R-:W-:-:S04]  /*49f0*/  FADD.FTZ R30, R30, R35 ;  /* 0x000000231e1e7221 */ /* 0x000fc80000010000 */
[----:B------:R-:W-:Y:S01]  /*4a00*/  FADD.FTZ R30, R29, R30 ;  /* 0x0000001e1d1e7221 */ /* 0x000fe20000010000 */
[----:B------:R-:W-:Y:S01]  /*4a10*/  HMMA.16816.F32 R76, R4, R10, R76 ;  /* 0x0000000a044c723c */ /* 0x000fe2000000184c */
[----:B------:R-:W3:Y:S01]  /*4a20*/  LDSM.16.MT88.4 R8, [R105+0x4c00] ;  /* 0x004c00006908783b */ /* 0x000ee20000004200 */
[----:B------:R-:W5:Y:S01]  /*4a30*/  MUFU.EX2 R127, R127 ;  /* 0x0000007f007f7308 */ /* 0x000f620000000800 */
[----:B----4-:R-:W-:-:S05]  /*4a40*/  FADD.FTZ R30, R25, R30 ;  /* 0x0000001e191e7221 */ /* 0x010fca0000010000 */
[----:B--2---:R-:W-:Y:S02]  /*4a50*/  HMMA.16816.F32 R72, R4, R16, R72 ;  /* 0x000000100448723c */ /* 0x004fe40000001848 */
[----:B------:R-:W2:Y:S01]  /*4a60*/  MUFU.EX2 R24, R24 ;  /* 0x0000001800187308 */ /* 0x000ea20000000800 */
[----:B-1----:R-:W-:-:S04]  /*4a70*/  FADD.FTZ R47, R36, R47 ;  /* 0x0000002f242f7221 */ /* 0x002fc80000010000 */
[----:B------:R-:W-:Y:S01]  /*4a80*/  FADD.FTZ R47, R3, R47 ;  /* 0x0000002f032f7221 */ /* 0x000fe20000010000 */
[----:B------:R-:W-:Y:S02]  /*4a90*/  HMMA.16816.F32 R68, R4, R18, R68 ;  /* 0x000000120444723c */ /* 0x000fe40000001844 */
[----:B------:R-:W1:Y:S05]  /*4aa0*/  MUFU.EX2 R23, R23 ;  /* 0x0000001700177308 */ /* 0x000e6a0000000800 */
[----:B------:R-:W-:Y:S02]  /*4ab0*/  F2FP.PACK_AB R4, R36, R40 ;  /* 0x000000282404723e */ /* 0x000fe400000000ff */
[----:B-----5:R-:W-:Y:S01]  /*4ac0*/  F2FP.PACK_AB R6, R127, R3 ;  /* 0x000000037f06723e */ /* 0x020fe200000000ff */
[----:B------:R-:W4:Y:S01]  /*4ad0*/  MUFU.EX2 R126, R126 ;  /* 0x0000007e007e7308 */ /* 0x000f220000000800 */
[C---:B--2---:R-:W-:Y:S01]  /*4ae0*/  F2FP.PACK_AB R5, R24.reuse, R25 ;  /* 0x000000191805723e */ /* 0x044fe200000000ff */
[----:B------:R-:W-:-:S02]  /*4af0*/  FADD.FTZ R30, R24, R30 ;  /* 0x0000001e181e7221 */ /* 0x000fc40000010000 */
[----:B------:R-:W-:Y:S02]  /*4b00*/  FADD.FTZ R127, R127, R47 ;  /* 0x0000002f7f7f7221 */ /* 0x000fe40000010000 */
[----:B-1----:R-:W-:Y:S01]  /*4b10*/  FADD.FTZ R30, R23, R30 ;  /* 0x0000001e171e7221 */ /* 0x002fe20000010000 */
[----:B----4-:R-:W-:-:S03]  /*4b20*/  F2FP.PACK_AB R7, R126, R23 ;  /* 0x000000177e07723e */ /* 0x010fc600000000ff */
[----:B------:R-:W-:-:S04]  /*4b30*/  FADD.FTZ R126, R126, R30 ;  /* 0x0000001e7e7e7221 */ /* 0x000fc80000010000 */
[C---:B------:R-:W-:Y:S08]  /*4b40*/  HMMA.16816.F32 R80, R4.reuse, R12, R80 ;  /* 0x0000000c0450723c */ /* 0x040ff00000001850 */
[C---:B------:R-:W-:Y:S08]  /*4b50*/  HMMA.16816.F32 R76, R4.reuse, R14, R76 ;  /* 0x0000000e044c723c */ /* 0x040ff0000000184c */
[C---:B---3--:R-:W-:Y:S08]  /*4b60*/  HMMA.16816.F32 R72, R4.reuse, R8, R72 ;  /* 0x000000080448723c */ /* 0x048ff00000001848 */
        /* <DEDUP_REMOVED lines=10> */
.L_x_4126:
        /* <DEDUP_REMOVED lines=64> */
.L_x_4123:
        /* <DEDUP_REMOVED lines=14> */
[----:B------:R-:W-:Y:S05]  /*50f0*/  ISETP.GE.AND P0, PT, R125, 0x1, PT ;  /* 0x000000017d00780c */ /* 0x000fea0003f06270 */
[----:B------:R2:W-:Y:S08]  /*5100*/  LDGSTS.E.BYPASS.LTC128B.128 [R116+0x4000], [R4.64] ;  /* 0x0400000004747fae */ /* 0x0005f0000b901d4c */
[----:B------:R3:W-:Y:S08]  /*5110*/  LDGSTS.E.BYPASS.LTC128B.128 [R116+0x4800], [R2.64] ;  /* 0x0480000002747fae */ /* 0x0007f0000b901d4c */
[----:B------:R-:W-:Y:S08]  /*5120*/  LDSM.16.M88.4 R64, [R110] ;  /* 0x000000006e40783b */ /* 0x000ff00000000200 */
[----:B------:R-:W0:Y:S08]  /*5130*/  LDGDEPBAR ;  /* 0x00000000000079af */ /* 0x000e300000000000 */
[----:B------:R-:W2:Y:S08]  /*5140*/  LDSM.16.M88.4 R8, [R109] ;  /* 0x000000006d08783b */ /* 0x000eb00000000200 */
        /* <DEDUP_REMOVED lines=52> */
[----:B-----5:R-:W5:Y:S09]  /*5490*/  LDSM.16.M88.4 R4, [R103] ;  /* 0x000000006704783b */ /* 0x020f720000000200 */
[----:B------:R-:W1:Y:S10]  /*54a0*/  MUFU.TANH R141, R10 ;  /* 0x0000000a008d7308 */ /* 0x000e740000002400 */
[----:B------:R1:W1:Y:S10]  /*54b0*/  MUFU.TANH R145, R11 ;  /* 0x0000000b00917308 */ /* 0x0002740000002400 */
[----:B------:R2:W2:Y:S10]  /*54c0*/  MUFU.TANH R155, R12 ;  /* 0x0000000c009b7308 */ /* 0x0004b40000002400 */
[----:B------:R3:W3:Y:S01]  /*54d0*/  MUFU.TANH R153, R16 ;  /* 0x0000001000997308 */ /* 0x0006e20000002400 */
[----:B-1----:R-:W1:Y:S01]  /*54e0*/  LDSM.16.M88.4 R8, [R102] ;  /* 0x000000006608783b */ /* 0x002e620000000200 */
[C---:B-----5:R-:W-:Y:S08]  /*54f0*/  HMMA.16816.F32 R20, R92.reuse, R4, R20 ;  /* 0x000000045c14723c */ /* 0x060ff00000001814 */
[----:B------:R5:W1:Y:S01]  /*5500*/  MUFU.TANH R157, R17 ;  /* 0x00000011009d7308 */ /* 0x000a620000002400 */
[C---:B------:R-:W-:Y:S01]  /*5510*/  HMMA.16816.F32 R24, R92.reuse, R6, R24 ;  /* 0x000000065c18723c */ /* 0x040fe20000001818 */
[----:B------:R-:W4:Y:S02]  /*5520*/  LDSM.16.M88.4 R4, [R101] ;  /* 0x000000006504783b */ /* 0x000f240000000200 */
        /* <DEDUP_REMOVED lines=14> */
[----:B------:R-:W2:Y:S02]  /*5610*/  LDSM.16.M88.4 R8, [R100] ;  /* 0x000000006408783b */ /* 0x000ea40000000200 */
[----:B----4-:R-:W-:Y:S06]  /*5620*/  FMUL.FTZ R19, R23, c[0x0][0x2ec] ;  /* 0x0000bb0017137a20 */ /* 0x010fec0000410000 */
[----:B------:R-:W4:Y:S01]  /*5630*/  MUFU.TANH R152, R14 ;  /* 0x0000000e00987308 */ /* 0x000f220000002400 */
[C---:B------:R-:W-:Y:S05]  /*5640*/  HMMA.16816.F32 R36, R92.reuse, R4, R36 ;  /* 0x000000045c24723c */ /* 0x040fea0000001824 */
[----:B------:R-:W-:Y:S03]  /*5650*/  FMUL.FTZ R28, R28, c[0x0][0x2ec] ;  /* 0x0000bb001c1c7a20 */ /* 0x000fe60000410000 */
[C---:B------:R-:W-:Y:S01]  /*5660*/  HMMA.16816.F32 R40, R92.reuse, R6, R40 ;  /* 0x000000065c28723c */ /* 0x040fe20000001828 */
[----:B------:R-:W1:Y:S01]  /*5670*/  MUFU.TANH R154, R15 ;  /* 0x0000000f009a7308 */ /* 0x000e620000002400 */
[----:B------:R-:W5:Y:S02]  /*5680*/  LDSM.16.M88.4 R4, [R87] ;  /* 0x000000005704783b */ /* 0x000f640000000200 */
        /* <DEDUP_REMOVED lines=11> */
[----:B------:R2:W1:Y:S01]  /*5740*/  MUFU.TANH R136, R33 ;  /* 0x0000002100887308 */ /* 0x0004620000002400 */
[C---:B------:R-:W-:Y:S01]  /*5750*/  HMMA.16816.F32 R48, R92.reuse, R10, R48 ;  /* 0x0000000a5c30723c */ /* 0x040fe20000001830 */
[----:B------:R-:W3:Y:S01]  /*5760*/  LDSM.16.M88.4 R8, [R86] ;  /* 0x000000005608783b */ /* 0x000ee20000000200 */
[----:B------:R-:W-:Y:S04]  /*5770*/  DEPBAR.LE SB0, 0x0 ;  /* 0x000080000000791a */ /* 0x000fe80000000000 */
[----:B------:R-:W-:Y:S03]  /*5780*/  FMUL.FTZ R43, R43, c[0x0][0x2ec] ;  /* 0x0000bb002b2b7a20 */ /* 0x000fe60000410000 */
[----:B------:R4:W3:Y:S01]  /*5790*/  MUFU.TANH R132, R34 ;  /* 0x0000002200847308 */ /* 0x0008e20000002400 */
[----:B------:R-:W-:Y:S01]  /*57a0*/  BAR.SYNC.DEFER_BLOCKING 0x0 ;  /* 0x0000000000007b1d */ /* 0x000fe20000010000 */
[C---:B-----5:R-:W-:Y:S05]  /*57b0*/  HMMA.16816.F32 R52, R92.reuse, R4, R52 ;  /* 0x000000045c34723c */ /* 0x060fea0000001834 */
[----:B------:R-:W-:Y:S02]  /*57c0*/  FMUL.FTZ R44, R44, c[0x0][0x2ec] ;  /* 0x0000bb002c2c7a20 */ /* 0x000fe40000410000 */
[----:B------:R-:W-:Y:S01]  /*57d0*/  FMUL.FTZ R46, R46, c[0x0][0x2ec] ;  /* 0x0000bb002e2e7a20 */ /* 0x000fe20000410000 */
[----:B------:R-:W3:Y:S01]  /*57e0*/  MUFU.TANH R148, R41 ;  /* 0x0000002900947308 */ /* 0x000ee20000002400 */
[C---:B------:R-:W-:Y:S03]  /*57f0*/  HMMA.16816.F32 R56, R92.reuse, R6, R56 ;  /* 0x000000065c38723c */ /* 0x040fe60000001838 */
[----:B-1----:R-:W-:Y:S02]  /*5800*/  FMUL.FTZ R32, R36, c[0x0][0x2ec] ;  /* 0x0000bb0024207a20 */ /* 0x002fe40000410000 */
[----:B------:R-:W-:Y:S02]  /*5810*/  FMUL.FTZ R48, R48, c[0x0][0x2ec] ;  /* 0x0000bb0030307a20 */ /* 0x000fe40000410000 */
[----:B------:R-:W-:Y:S02]  /*5820*/  FMUL.FTZ R49, R49, c[0x0][0x2ec] ;  /* 0x0000bb0031317a20 */ /* 0x000fe40000410000 */
[----:B------:R-:W1:Y:S03]  /*5830*/  MUFU.TANH R150, R42 ;  /* 0x0000002a00967308 */ /* 0x000e660000002400 */
[----:B--2---:R-:W-:Y:S02]  /*5840*/  FMUL.FTZ R33, R37, c[0x0][0x2ec] ;  /* 0x0000bb0025217a20 */ /* 0x004fe40000410000 */
[----:B----4-:R-:W-:Y:S02]  /*5850*/  FMUL.FTZ R34, R35, c[0x0][0x2ec] ;  /* 0x0000bb0023227a20 */ /* 0x010fe40000410000 */
[----:B------:R-:W-:Y:S02]  /*5860*/  FMUL.FTZ R54, R54, c[0x0][0x2ec] ;  /* 0x0000bb0036367a20 */ /* 0x000fe40000410000 */
[----:B------:R-:W-:Y:S01]  /*5870*/  FMUL.FTZ R35, R38, c[0x0][0x2ec] ;  /* 0x0000bb0026237a20 */ /* 0x000fe20000410000 */
[----:B------:R2:W4:Y:S01]  /*5880*/  MUFU.TANH R143, R43 ;  /* 0x0000002b008f7308 */ /* 0x0005220000002400 */
[----:B------:R-:W-:Y:S01]  /*5890*/  FMUL.FTZ R37, R39, c[0x0][0x2ec] ;  /* 0x0000bb0027257a20 */ /* 0x000fe20000410000 */
[C---:B---3--:R-:W-:Y:S03]  /*58a0*/  HMMA.16816.F32 R60, R92.reuse, R8, R60 ;  /* 0x000000085c3c723c */ /* 0x048fe6000000183c */
[----:B------:R-:W-:Y:S02]  /*58b0*/  FMUL.FTZ R38, R40, c[0x0][0x2ec] ;  /* 0x0000bb0028267a20 */ /* 0x000fe40000410000 */
[----:B------:R-:W-:Y:S02]  /*58c0*/  FMUL.FTZ R39, R47, c[0x0][0x2ec] ;  /* 0x0000bb002f277a20 */ /* 0x000fe40000410000 */
[----:B------:R-:W-:Y:S01]  /*58d0*/  FMUL.FTZ R36, R51, c[0x0][0x2ec] ;  /* 0x0000bb0033247a20 */ /* 0x000fe20000410000 */
[----:B------:R3:W1:Y:S01]  /*58e0*/  MUFU.TANH R140, R44 ;  /* 0x0000002c008c7308 */ /* 0x0006620000002400 */
[----:B------:R-:W-:Y:S03]  /*58f0*/  HMMA.16816.F32 R64, R92, R10, R64 ;  /* 0x0000000a5c40723c */ /* 0x000fe60000001840 */
[----:B------:R-:W-:Y:S02]  /*5900*/  FMUL.FTZ R45, R45, c[0x0][0x2ec] ;  /* 0x0000bb002d2d7a20 */ /* 0x000fe40000410000 */
[----:B------:R-:W-:Y:S02]  /*5910*/  FMUL.FTZ R50, R50, c[0x0][0x2ec] ;  /* 0x0000bb0032327a20 */ /* 0x000fe40000410000 */
[----:B------:R-:W-:Y:S02]  /*5920*/  FMUL.FTZ R52, R52, c[0x0][0x2ec] ;  /* 0x0000bb0034347a20 */ /* 0x000fe40000410000 */
[----:B------:R5:W1:Y:S03]  /*5930*/  MUFU.TANH R146, R46 ;  /* 0x0000002e00927308 */ /* 0x000a660000002400 */
[----:B------:R-:W-:Y:S02]  /*5940*/  FMUL.FTZ R53, R53, c[0x0][0x2ec] ;  /* 0x0000bb0035357a20 */ /* 0x000fe40000410000 */
[----:B------:R-:W-:Y:S02]  /*5950*/  FMUL.FTZ R56, R56, c[0x0][0x2ec] ;  /* 0x0000bb0038387a20 */ /* 0x000fe40000410000 */
[----:B------:R-:W-:Y:S02]  /*5960*/  FMUL.FTZ R47, R61, c[0x0][0x2ec] ;  /* 0x0000bb003d2f7a20 */ /* 0x000fe40000410000 */
[----:B--2---:R-:W-:Y:S01]  /*5970*/  FMUL.FTZ R43, R62, c[0x0][0x2ec] ;  /* 0x0000bb003e2b7a20 */ /* 0x004fe20000410000 */
[----:B------:R2:W1:Y:S01]  /*5980*/  MUFU.TANH R139, R48 ;  /* 0x00000030008b7308 */ /* 0x0004620000002400 */
[----:B------:R-:W-:Y:S02]  /*5990*/  FMUL.FTZ R42, R63, c[0x0][0x2ec] ;  /* 0x0000bb003f2a7a20 */ /* 0x000fe40000410000 */
[----:B---3--:R-:W-:Y:S02]  /*59a0*/  FMUL.FTZ R44, R60, c[0x0][0x2ec] ;  /* 0x0000bb003c2c7a20 */ /* 0x008fe40000410000 */
[----:B------:R-:W-:Y:S02]  /*59b0*/  FMUL.FTZ R23, R64, c[0x0][0x2ec] ;  /* 0x0000bb0040177a20 */ /* 0x000fe40000410000 */
[----:B------:R-:W-:Y:S03]  /*59c0*/  FMUL.FTZ R41, R65, c[0x0][0x2ec] ;  /* 0x0000bb0041297a20 */ /* 0x000fe60000410000 */
[----:B------:R3:W1:Y:S01]  /*59d0*/  MUFU.TANH R147, R49 ;  /* 0x0000003100937308 */ /* 0x0006620000002400 */
[----:B------:R-:W-:Y:S02]  /*59e0*/  FMUL.FTZ R20, R66, c[0x0][0x2ec] ;  /* 0x0000bb0042147a20 */ /* 0x000fe40000410000 */
[----:B------:R-:W-:Y:S02]  /*59f0*/  FMUL.FTZ R3, R67, c[0x0][0x2ec] ;  /* 0x0000bb0043037a20 */ /* 0x000fe40000410000 */
[----:B-----5:R-:W-:Y:S05]  /*5a00*/  FMUL.FTZ R46, R59, c[0x0][0x2ec] ;  /* 0x0000bb003b2e7a20 */ /* 0x020fea0000410000 */
[----:B------:R5:W1:Y:S01]  /*5a10*/  MUFU.TANH R131, R54 ;  /* 0x0000003600837308 */ /* 0x000a620000002400 */
[----:B--2---:R-:W-:Y:S09]  /*5a20*/  FMUL.FTZ R48, R58, c[0x0][0x2ec] ;  /* 0x0000bb003a307a20 */ /* 0x004ff20000410000 */
[----:B------:R-:W2:Y:S01]  /*5a30*/  MUFU.TANH R16, R16 ;  /* 0x0000001000107308 */ /* 0x000ea20000002400 */
[----:B---3--:R-:W-:Y:S09]  /*5a40*/  FMUL.FTZ R49, R57, c[0x0][0x2ec] ;  /* 0x0000bb0039317a20 */ /* 0x008ff20000410000 */
[----:B------:R-:W3:Y:S01]  /*5a50*/  MUFU.TANH R19, R19 ;  /* 0x0000001300137308 */ /* 0x000ee20000002400 */
[----:B-----5:R-:W-:Y:S09]  /*5a60*/  FMUL.FTZ R54, R55, c[0x0][0x2ec] ;  /* 0x0000bb0037367a20 */ /* 0x020ff20000410000 */
        /* <DEDUP_REMOVED lines=16> */
[----:B------:R1:W1:Y:S10]  /*5b70*/  MUFU.TANH R138, R50 ;  /* 0x00000032008a7308 */ /* 0x0002740000002400 */
[----:B------:R-:W1:Y:S10]  /*5b80*/  MUFU.TANH R36, R36 ;  /* 0x0000002400247308 */ /* 0x000e740000002400 */
        /* <DEDUP_REMOVED lines=21> */
[----:B------:R-:W-:-:S05]  /*5ce0*/  @P6 BRA `(.L_x_4125) ;  /* 0x000003b000006947 */ /* 0x000fca0003800000 */
[----:B------:R-:W-:Y:S01]  /*5cf0*/  IMAD.SHL.U32 R2, R125, 0x80, RZ ;  /* 0x000000807d027824 */ /* 0x000fe200078e00ff */
[----:B------:R-:W-:Y:S04]  /*5d00*/  IABS R0, c[0x0][0x2d0] ;  /* 0x0000b40000007a13 */ /* 0x000fe80000000000 */
[----:B------:R-:W2:Y:S01]  /*5d10*/  I2F.RP R14, R0 ;  /* 0x00000000000e7306 */ /* 0x000ea20000209400 */
[C---:B------:R-:W-:Y:S02]  /*5d20*/  IADD3 R9, R2.reuse, -0x80, RZ ;  /* 0xffffff8002097810 */ /* 0x040fe40007ffe0ff */
[----:B------:R-:W-:Y:S02]  /*5d30*/  IABS R7, R2 ;  /* 0x0000000200077213 */ /* 0x000fe40000000000 */
[----:B------:R-:W-:Y:S02]  /*5d40*/  IABS R5, R9 ;  /* 0x0000000900057213 */ /* 0x000fe40000000000 */
[----:B------:R-:W-:Y:S02]  /*5d50*/  LOP3.LUT R9, R9, c[0x0][0x2d0], RZ, 0x3c, !PT ;  /* 0x0000b40009097a12 */ /* 0x000fe400078e3cff */
[----:B------:R-:W-:Y:S02]  /*5d60*/  LOP3.LUT R2, R2, c[0x0][0x2d0], RZ, 0x3c, !PT ;  /* 0x0000b40002027a12 */ /* 0x000fe400078e3cff */
[----:B------:R-:W-:Y:S02]  /*5d70*/  ISETP.GE.AND P0, PT, R9, RZ, PT ;  /* 0x000000ff0900720c */ /* 0x000fe40003f06270 */
[----:B------:R-:W-:Y:S01]  /*5d80*/  ISETP.GE.AND P2, PT, R2, RZ, PT ;  /* 0x000000ff0200720c */ /* 0x000fe20003f46270 */
[----:B------:R-:W-:Y:S01]  /*5d90*/  IMAD.MOV.U32 R2, RZ, RZ, c[0x0][0x2d0] ;  /* 0x0000b400ff027624 */ /* 0x000fe200078e00ff */
        /* <DEDUP_REMOVED lines=34> */
[----:B------:R2:W3:Y:S02]  /*5fc0*/  LDG.E R4, [R4.64] ;  /* 0x0000000c04047981 */ /* 0x0004e4000c1e1900 */
[----:B------:R-:W-:Y:S05]  /*5fd0*/  IMAD R2, R0, R2, -0x80 ;  /* 0xffffff8000027424 */ /* 0x000fea00078e0202 */
[----:B------:R-:W-:Y:S05]  /*5fe0*/  SHF.R.S32.HI R0, RZ, 0x1f, R2 ;  /* 0x0000001fff007819 */ /* 0x000fea0000011402 */
[----:B------:R-:W-:Y:S04]  /*5ff0*/  IMAD R0, R0, c[0x0][0x198], RZ ;  /* 0x0000660000007a24 */ /* 0x000fe800078e02ff */
[C---:B------:R-:W-:Y:S01]  /*6000*/  IMAD R0, R2.reuse, c[0x0][0x19c], R0 ;  /* 0x0000670002007a24 */ /* 0x040fe200078e0200 */
[----:B--2---:R2:W3:Y:S02]  /*6010*/  LDG.E R5, [R6.64] ;  /* 0x0000000c06057981 */ /* 0x0044e4000c1e1900 */
        /* <DEDUP_REMOVED lines=8> */
.L_x_4125:
        /* <DEDUP_REMOVED lines=15> */
[----:B------:R-:W-:Y:S05]  /*6190*/  IADD3.X R5, R7, UR7, RZ, P0, !PT ;  /* 0x0000000707057c10 */ /* 0x000fea00087fe4ff */
[----:B------:R2:W-:Y:S04]  /*61a0*/  LDGSTS.E.BYPASS.LTC128B.128 [R116+0x2800], [R4.64] ;  /* 0x0280000004747fae */ /* 0x0005e8000b901d4c */
[----:B------:R-:W0:Y:S02]  /*61b0*/  LDGDEPBAR ;  /* 0x00000000000079af */ /* 0x000e240000000000 */
.L_x_4124:
        /* <DEDUP_REMOVED lines=79> */
[----:B------:R-:W-:Y:S02]  /*66b0*/  FADD.FTZ R21, -R0, R84 ;  /* 0x0000005400157221 */ /* 0x000fe40000010100 */
[----:B------:R-:W1:Y:S01]  /*66c0*/  MUFU.EX2 R22, R4 ;  /* 0x0000000400167308 */ /* 0x000e620000000800 */
[--C-:B------:R-:W-:Y:S02]  /*66d0*/  FFMA.FTZ R84, R12, c[0x0][0x23c], -R45.reuse ;  /* 0x00008f000c547a23 */ /* 0x100fe4000001082d */
[----:B------:R-:W2:Y:S01]  /*66e0*/  LDSM.16.MT88.4 R12, [R106+0x3000] ;  /* 0x003000006a0c783b */ /* 0x000ea20000004200 */
[----:B------:R-:W-:Y:S02]  /*66f0*/  FMUL.FTZ R40, R0, c[0x0][0x23c] ;  /* 0x00008f0000287a20 */ /* 0x000fe40000410000 */
[----:B------:R-:W-:Y:S02]  /*6700*/  FMUL.FTZ R21, R21, c[0x0][0x23c] ;  /* 0x00008f0015157a20 */ /* 0x000fe40000410000 */
[--C-:B------:R-:W-:Y:S01]  /*6710*/  FFMA.FTZ R60, R17, c[0x0][0x23c], -R45.reuse ;  /* 0x00008f00113c7a23 */ /* 0x100fe2000001082d */
[----:B------:R-:W-:Y:S01]  /*6720*/  FSEL R40, R40, RZ, P0 ;  /* 0x000000ff28287208 */ /* 0x000fe20000000000 */
[----:B------:R-:W-:Y:S01]  /*6730*/  MUFU.EX2 R84, R84 ;  /* 0x0000005400547308 */ /* 0x000fe20000000800 */
[--C-:B------:R-:W-:Y:S01]  /*6740*/  FFMA.FTZ R59, R18, c[0x0][0x23c], -R45.reuse ;  /* 0x00008f00123b7a23 */ /* 0x100fe2000001082d */
[----:B------:R-:W-:Y:S01]  /*6750*/  ISETP.GT.AND P0, PT, R125, RZ, PT ;  /* 0x000000ff7d00720c */ /* 0x000fe20003f04270 */
[--C-:B------:R-:W-:Y:S02]  /*6760*/  FFMA.FTZ R139, R139, c[0x0][0x23c], -R45.reuse ;  /* 0x00008f008b8b7a23 */ /* 0x100fe4000001082d */
[--C-:B------:R-:W-:Y:S02]  /*6770*/  FFMA.FTZ R93, R39, c[0x0][0x23c], -R40.reuse ;  /* 0x00008f00275d7a23 */ /* 0x100fe40000010828 */
[--C-:B------:R-:W-:Y:S02]  /*6780*/  FFMA.FTZ R62, R16, c[0x0][0x23c], -R40.reuse ;  /* 0x00008f00103e7a23 */ /* 0x100fe40000010828 */
[--C-:B------:R-:W-:Y:S01]  /*6790*/  FFMA.FTZ R56, R19, c[0x0][0x23c], -R40.reuse ;  /* 0x00008f0013387a23 */ /* 0x100fe20000010828 */
[----:B------:R-:W3:Y:S01]  /*67a0*/  MUFU.EX2 R21, R21 ;  /* 0x0000001500157308 */ /* 0x000ee20000000800 */
[--C-:B------:R-:W-:Y:S02]  /*67b0*/  FFMA.FTZ R64, R96, c[0x0][0x23c], -R45.reuse ;  /* 0x00008f0060407a23 */ /* 0x100fe4000001082d */
[--C-:B------:R-:W-:Y:S02]  /*67c0*/  FFMA.FTZ R96, R140, c[0x0][0x23c], -R45.reuse ;  /* 0x00008f008c607a23 */ /* 0x100fe4000001082d */
[C---:B-1----:R-:W-:Y:S02]  /*67d0*/  FMUL.FTZ R8, R22.reuse, R76 ;  /* 0x0000004c16087220 */ /* 0x042fe40000410000 */
[C---:B------:R-:W-:Y:S02]  /*67e0*/  FMUL.FTZ R9, R22.reuse, R77 ;  /* 0x0000004d16097220 */ /* 0x040fe40000410000 */
[----:B------:R-:W-:Y:S01]  /*67f0*/  FMUL.FTZ R4, R22, R80 ;  /* 0x0000005016047220 */ /* 0x000fe20000410000 */
[----:B------:R-:W-:Y:S01]  /*6800*/  MUFU.EX2 R64, R64 ;  /* 0x0000004000407308 */ /* 0x000fe20000000800 */
[--C-:B------:R-:W-:Y:S02]  /*6810*/  FFMA.FTZ R80, R34, c[0x0][0x23c], -R40.reuse ;  /* 0x00008f0022507a23 */ /* 0x100fe40000010828 */
[----:B------:R-:W-:Y:S02]  /*6820*/  FMUL.FTZ R5, R22, R81 ;  /* 0x0000005116057220 */ /* 0x000fe40000410000 */
[--C-:B------:R-:W-:Y:S02]  /*6830*/  FFMA.FTZ R81, R32, c[0x0][0x23c], -R45.reuse ;  /* 0x00008f0020517a23 */ /* 0x100fe4000001082d */
[C---:B------:R-:W-:Y:S02]  /*6840*/  FMUL.FTZ R16, R22.reuse, R68 ;  /* 0x0000004416107220 */ /* 0x040fe40000410000 */
[----:B------:R-:W-:Y:S01]  /*6850*/  FMUL.FTZ R17, R22, R69 ;  /* 0x0000004516117220 */ /* 0x000fe20000410000 */
[----:B------:R-:W-:Y:S01]  /*6860*/  MUFU.EX2 R60, R60 ;  /* 0x0000003c003c7308 */ /* 0x000fe20000000800 */
[--C-:B------:R-:W-:Y:S02]  /*6870*/  FFMA.FTZ R68, R90, c[0x0][0x23c], -R45.reuse ;  /* 0x00008f005a447a23 */ /* 0x100fe4000001082d */
[--C-:B------:R-:W-:Y:S02]  /*6880*/  FFMA.FTZ R90, R35, c[0x0][0x23c], -R40.reuse ;  /* 0x00008f00235a7a23 */ /* 0x100fe40000010828 */
[C---:B---3--:R-:W-:Y:S02]  /*6890*/  FMUL.FTZ R10, R21.reuse, R78 ;  /* 0x0000004e150a7220 */ /* 0x048fe40000410000 */
[C---:B------:R-:W-:Y:S02]  /*68a0*/  FMUL.FTZ R11, R21.reuse, R79 ;  /* 0x0000004f150b7220 */ /* 0x040fe40000410000 */
[----:B------:R-:W-:Y:S01]  /*68b0*/  LDSM.16.MT88.4 R76, [R106+0x4c00] ;  /* 0x004c00006a4c783b */ /* 0x000fe20000004200 */
[----:B------:R-:W-:Y:S01]  /*68c0*/  MUFU.EX2 R62, R62 ;  /* 0x0000003e003e7308 */ /* 0x000fe20000000800 */
[----:B------:R-:W-:Y:S02]  /*68d0*/  FMUL.FTZ R7, R21, R83 ;  /* 0x0000005315077220 */ /* 0x000fe40000410000 */
[--C-:B------:R-:W-:Y:S02]  /*68e0*/  FFMA.FTZ R83, R33, c[0x0][0x23c], -R45.reuse ;  /* 0x00008f0021537a23 */ /* 0x100fe4000001082d */
[C---:B------:R-:W-:Y:S02]  /*68f0*/  FMUL.FTZ R18, R21.reuse, R70 ;  /* 0x0000004615127220 */ /* 0x040fe40000410000 */
[----:B------:R-:W-:Y:S01]  /*6900*/  LDSM.16.MT88.4 R32, [R105+0x3800] ;  /* 0x003800006920783b */ /* 0x000fe20000004200 */
[--C-:B------:R-:W-:Y:S02]  /*6910*/  FFMA.FTZ R70, R38, c[0x0][0x23c], -R45.reuse ;  /* 0x00008f0026467a23 */ /* 0x100fe4000001082d */
[----:B------:R-:W-:Y:S01]  /*6920*/  MUFU.EX2 R56, R56 ;  /* 0x0000003800387308 */ /* 0x000fe20000000800 */
[C---:B------:R-:W-:Y:S02]  /*6930*/  FMUL.FTZ R19, R21.reuse, R71 ;  /* 0x0000004715137220 */ /* 0x040fe40000410000 */
[----:B------:R-:W-:Y:S02]  /*6940*/  FMUL.FTZ R6, R21, R82 ;  /* 0x0000005215067220 */ /* 0x000fe40000410000 */
        /* <DEDUP_REMOVED lines=45> */
[--C-:B------:R-:W-:Y:S03]  /*6c20*/  FFMA.FTZ R42, R42, c[0x0][0x23c], -R40.reuse ;  /* 0x00008f002a2a7a23 */ /* 0x100fe60000010828 */
[----:B------:R-:W3:Y:S01]  /*6c30*/  MUFU.EX2 R66, R66 ;  /* 0x0000004200427308 */ /* 0x000ee20000000800 */
[----:B-1----:R-:W-:Y:S09]  /*6c40*/  F2FP.PACK_AB R26, R98, R159 ;  /* 0x0000009f621a723e */ /* 0x002ff200000000ff */
[----:B------:R-:W1:Y:S10]  /*6c50*/  MUFU.EX2 R85, R85 ;  /* 0x0000005500557308 */ /* 0x000e740000000800 */
[----:B------:R-:W-:Y:S01]  /*6c60*/  MUFU.EX2 R92, R92 ;  /* 0x0000005c005c7308 */ /* 0x000fe20000000800 */
[----:B---3--:R-:W-:Y:S09]  /*6c70*/  F2FP.PACK_AB R27, R66, R99 ;  /* 0x00000063421b723e */ /* 0x008ff200000000ff */
[----:B------:R-:W3:Y:S01]  /*6c80*/  MUFU.EX2 R50, R50 ;  /* 0x0000003200327308 */ /* 0x000ee20000000800 */
[C---:B--2---:R-:W-:Y:S07]  /*6c90*/  HMMA.16816.F32 R4, R24.reuse, R12, R4 ;  /* 0x0000000c1804723c */ /* 0x044fee0000001804 */
[C---:B------:R-:W-:Y:S01]  /*6ca0*/  FMUL.FTZ R12, R22.reuse, R72 ;  /* 0x00000048160c7220 */ /* 0x040fe20000410000 */
[C---:B------:R-:W-:Y:S01]  /*6cb0*/  HMMA.16816.F32 R8, R24.reuse, R14, R8 ;  /* 0x0000000e1808723c */ /* 0x040fe20000001808 */
[----:B------:R-:W-:Y:S03]  /*6cc0*/  MUFU.EX2 R53, R53 ;  /* 0x0000003500357308 */ /* 0x000fe60000000800 */
[----:B------:R-:W-:Y:S02]  /*6cd0*/  FMUL.FTZ R13, R22, R73 ;  /* 0x00000049160d7220 */ /* 0x000fe40000410000 */
[----:B------:R-:W-:Y:S02]  /*6ce0*/  FFMA.FTZ R73, R129, c[0x0][0x23c], -R45 ;  /* 0x00008f0081497a23 */ /* 0x000fe4000001082d */
[C---:B------:R-:W-:Y:S03]  /*6cf0*/  FMUL.FTZ R14, R21.reuse, R74 ;  /* 0x0000004a150e7220 */ /* 0x040fe60000410000 */
[----:B------:R-:W2:Y:S01]  /*6d00*/  MUFU.EX2 R52, R52 ;  /* 0x0000003400347308 */ /* 0x000ea20000000800 */
[----:B------:R-:W-:Y:S02]  /*6d10*/  FMUL.FTZ R15, R21, R75 ;  /* 0x0000004b150f7220 */ /* 0x000fe40000410000 */
[--C-:B------:R-:W-:Y:S02]  /*6d20*/  FFMA.FTZ R75, R37, c[0x0][0x23c], -R40.reuse ;  /* 0x00008f00254b7a23 */ /* 0x100fe40000010828 */
[----:B------:R-:W-:Y:S02]  /*6d30*/  FFMA.FTZ R21, R21, R126, R95 ;  /* 0x0000007e15157223 */ /* 0x000fe4000001005f */
[----:B------:R-:W-:Y:S01]  /*6d40*/  FFMA.FTZ R126, R36, c[0x0][0x23c], -R40 ;  /* 0x00008f00247e7a23 */ /* 0x000fe20000010828 */
[C---:B------:R-:W-:Y:S01]  /*6d50*/  HMMA.16816.F32 R12, R24.reuse, R28, R12 ;  /* 0x0000001c180c723c */ /* 0x040fe2000000180c */
[----:B------:R-:W-:Y:S01]  /*6d60*/  LDSM.16.MT88.4 R36, [R105+0x3c00] ;  /* 0x003c00006924783b */ /* 0x000fe20000004200 */
[----:B------:R-:W-:Y:S01]  /*6d70*/  MUFU.EX2 R58, R58 ;  /* 0x0000003a003a7308 */ /* 0x000fe20000000800 */
[--C-:B------:R-:W-:Y:S02]  /*6d80*/  FFMA.FTZ R74, R133, c[0x0][0x23c], -R45.reuse ;  /* 0x00008f00854a7a23 */ /* 0x100fe4000001082d */
[----:B------:R-:W-:Y:S02]  /*6d90*/  FFMA.FTZ R22, R22, R127, R64 ;  /* 0x0000007f16167223 */ /* 0x000fe40000010040 */
[----:B------:R-:W-:Y:S01]  /*6da0*/  FFMA.FTZ R72, R150, c[0x0][0x23c], -R40 ;  /* 0x00008f0096487a23 */ /* 0x000fe20000010828 */
[----:B------:R-:W-:Y:S01]  /*6db0*/  HMMA.16816.F32 R16, R24, R30, R16 ;  /* 0x0000001e1810723c */ /* 0x000fe20000001810 */
[----:B------:R-:W4:Y:S03]  /*6dc0*/  LDSM.16.MT88.4 R28, [R106+0x3400] ;  /* 0x003400006a1c783b */ /* 0x000f260000004200 */
[----:B------:R-:W5:Y:S01]  /*6dd0*/  MUFU.EX2 R57, R57 ;  /* 0x0000003900397308 */ /* 0x000f620000000800 */
[----:B------:R-:W-:Y:S02]  /*6de0*/  FADD.FTZ R22, R94, R22 ;  /* 0x000000165e167221 */ /* 0x000fe40000010000 */
[----:B-1----:R-:W-:Y:S01]  /*6df0*/  F2FP.PACK_AB R24, R84, R85 ;  /* 0x000000555418723e */ /* 0x002fe200000000ff */
[----:B------:R-:W-:Y:S01]  /*6e00*/  FFMA.FTZ R94, R147, c[0x0][0x23c], -R45 ;  /* 0x00008f00935e7a23 */ /* 0x000fe2000001082d */
[----:B---3--:R-:W-:Y:S03]  /*6e10*/  F2FP.PACK_AB R25, R50, R92 ;  /* 0x0000005c3219723e */ /* 0x008fe600000000ff */
[----:B--2---:R-:W-:Y:S01]  /*6e20*/  F2FP.PACK_AB R26, R52, R53 ;  /* 0x00000035341a723e */ /* 0x004fe200000000ff */
[----:B------:R-:W-:Y:S01]  /*6e30*/  FADD.FTZ R21, R158, R21 ;  /* 0x000000159e157221 */ /* 0x000fe20000010000 */
[----:B------:R-:W1:Y:S01]  /*6e40*/  MUFU.EX2 R61, R61 ;  /* 0x0000003d003d7308 */ /* 0x000e620000000800 */
[----:B------:R-:W-:Y:S02]  /*6e50*/  FADD.FTZ R22, R159, R22 ;  /* 0x000000169f167221 */ /* 0x000fe40000010000 */
[----:B------:R-:W-:Y:S02]  /*6e60*/  FADD.FTZ R99, R99, R21 ;  /* 0x0000001563637221 */ /* 0x000fe40000010000 */
[----:B------:R-:W-:Y:S02]  /*6e70*/  FADD.FTZ R21, R98, R22 ;  /* 0x0000001662157221 */ /* 0x000fe40000010000 */
[----:B------:R-:W-:Y:S02]  /*6e80*/  FADD.FTZ R99, R66, R99 ;  /* 0x0000006342637221 */ /* 0x000fe40000010000 */
[--C-:B------:R-:W-:Y:S01]  /*6e90*/  FFMA.FTZ R127, R89, c[0x0][0x23c], -R45.reuse ;  /* 0x00008f00597f7a23 */ /* 0x100fe2000001082d */
[----:B------:R-:W2:Y:S01]  /*6ea0*/  MUFU.EX2 R51, R51 ;  /* 0x0000003300337308 */ /* 0x000ea20000000800 */
[----:B------:R-:W-:Y:S02]  /*6eb0*/  FFMA.FTZ R89, R130, c[0x0][0x23c], -R45 ;  /* 0x00008f0082597a23 */ /* 0x000fe4000001082d */
[----:B------:R-:W-:Y:S01]  /*6ec0*/  FADD.FTZ R21, R85, R21 ;  /* 0x0000001555157221 */ /* 0x000fe20000010000 */
[----:B-----5:R-:W-:Y:S01]  /*6ed0*/  F2FP.PACK_AB R27, R57, R58 ;  /* 0x0000003a391b723e */ /* 0x020fe200000000ff */
[----:B------:R-:W-:Y:S01]  /*6ee0*/  FADD.FTZ R92, R92, R99 ;  /* 0x000000635c5c7221 */ /* 0x000fe20000010000 */
[----:B------:R-:W-:Y:S01]  /*6ef0*/  MOV R85, R2 ;  /* 0x0000000200557202 */ /* 0x000fe20000000f00 */
[----:B------:R-:W-:Y:S02]  /*6f00*/  FADD.FTZ R84, R84, R21 ;  /* 0x0000001554547221 */ /* 0x000fe40000010000 */
[----:B------:R-:W-:Y:S01]  /*6f10*/  FADD.FTZ R92, R50, R92 ;  /* 0x0000005c325c7221 */ /* 0x000fe20000010000 */
[----:B------:R-:W-:Y:S01]  /*6f20*/  MUFU.EX2 R55, R55 ;  /* 0x0000003700377308 */ /* 0x000fe20000000800 */
[----:B------:R-:W-:Y:S02]  /*6f30*/  FADD.FTZ R84, R53, R84 ;  /* 0x0000005435547221 */ /* 0x000fe40000010000 */
[----:B------:R-:W-:Y:S02]  /*6f40*/  FADD.FTZ R58, R58, R92 ;  /* 0x0000005c3a3a7221 */ /* 0x000fe40000010000 */
[----:B------:R-:W-:Y:S01]  /*6f50*/  FADD.FTZ R52, R52, R84 ;  /* 0x0000005434347221 */ /* 0x000fe20000010000 */
[----:B------:R-:W-:Y:S01]  /*6f60*/  MOV R84, R0 ;  /* 0x0000000000547202 */ /* 0x000fe20000000f00 */
[C---:B----4-:R-:W-:Y:S03]  /*6f70*/  HMMA.16816.F32 R4, R24.reuse, R28, R4 ;  /* 0x0000001c1804723c */ /* 0x050fe60000001804 */
[----:B------:R-:W3:Y:S01]  /*6f80*/  MUFU.EX2 R63, R63 ;  /* 0x0000003f003f7308 */ /* 0x000ee20000000800 */
[----:B------:R-:W-:Y:S02]  /*6f90*/  FADD.FTZ R58, R57, R58 ;  /* 0x0000003a393a7221 */ /* 0x000fe40000010000 */
[----:B-1----:R-:W-:Y:S02]  /*6fa0*/  FADD.FTZ R52, R61, R52 ;  /* 0x000000343d347221 */ /* 0x002fe40000010000 */
[C---:B------:R-:W-:Y:S01]  /*6fb0*/  HMMA.16816.F32 R8, R24.reuse, R30, R8 ;  /* 0x0000001e1808723c */ /* 0x040fe20000001808 */
[----:B------:R-:W1:Y:S03]  /*6fc0*/  LDSM.16.MT88.4 R28, [R105+0x3400] ;  /* 0x00340000691c783b */ /* 0x000e660000004200 */
[C---:B------:R-:W-:Y:S01]  /*6fd0*/  FADD.FTZ R52, R60.reuse, R52 ;  /* 0x000000343c347221 */ /* 0x040fe20000010000 */
[----:B------:R-:W-:Y:S01]  /*6fe0*/  MUFU.EX2 R74, R74 ;  /* 0x0000004a004a7308 */ /* 0x000fe20000000800 */
[--C-:B------:R-:W-:Y:S02]  /*6ff0*/  FFMA.FTZ R50, R23, c[0x0][0x23c], -R45.reuse ;  /* 0x00008f0017327a23 */ /* 0x100fe4000001082d */
[----:B------:R-:W-:Y:S07]  /*7000*/  FFMA.FTZ R45, R41, c[0x0][0x23c], -R45 ;  /* 0x00008f00292d7a23 */ /* 0x000fee000001082d */
[----:B------:R-:W-:Y:S10]  /*7010*/  MUFU.EX2 R68, R68 ;  /* 0x0000004400447308 */ /* 0x000ff40000000800 */
[----:B------:R-:W4:Y:S10]  /*7020*/  MUFU.EX2 R69, R69 ;  /* 0x0000004500457308 */ /* 0x000f340000000800 */
[----:B------:R-:W5:Y:S01]  /*7030*/  MUFU.EX2 R71, R71 ;  /* 0x0000004700477308 */ /* 0x000f620000000800 */
[C---:B-1----:R-:W-:Y:S09]  /*7040*/  HMMA.16816.F32 R12, R24.reuse, R28, R12 ;  /* 0x0000001c180c723c */ /* 0x042ff2000000180c */
[----:B------:R-:W-:Y:S01]  /*7050*/  MUFU.EX2 R73, R73 ;  /* 0x0000004900497308 */ /* 0x000fe20000000800 */
[----:B------:R-:W-:Y:S01]  /*7060*/  HMMA.16816.F32 R16, R24, R30, R16 ;  /* 0x0000001e1810723c */ /* 0x000fe20000001810 */
[----:B------:R-:W1:Y:S08]  /*7070*/  LDSM.16.MT88.4 R28, [R106+0x3800] ;  /* 0x003800006a1c783b */ /* 0x000e700000004200 */
[----:B------:R-:W1:Y:S03]  /*7080*/  MUFU.EX2 R64, R136 ;  /* 0x0000008800407308 */ /* 0x000e660000000800 */
[----:B------:R-:W-:Y:S02]  /*7090*/  F2FP.PACK_AB R24, R60, R61 ;  /* 0x0000003d3c18723e */ /* 0x000fe400000000ff */
[----:B------:R-:W-:Y:S02]  /*70a0*/  F2FP.PACK_AB R25, R56, R62 ;  /* 0x0000003e3819723e */ /* 0x000fe400000000ff */
[----:B--2---:R-:W-:Y:S01]  /*70b0*/  F2FP.PACK_AB R26, R51, R59 ;  /* 0x0000003b331a723e */ /* 0x004fe200000000ff */
[----:B------:R-:W-:Y:S01]  /*70c0*/  FADD.FTZ R62, R62, R58 ;  /* 0x0000003a3e3e7221 */ /* 0x000fe20000010000 */
[----:B---3--:R-:W-:Y:S01]  /*70d0*/  F2FP.PACK_AB R27, R63, R55 ;  /* 0x000000373f1b723e */ /* 0x008fe200000000ff */
[----:B------:R-:W-:Y:S01]  /*70e0*/  FADD.FTZ R59, R59, R52 ;  /* 0x000000343b3b7221 */ /* 0x000fe20000010000 */
[----:B------:R-:W-:Y:S01]  /*70f0*/  MUFU.EX2 R65, R65 ;  /* 0x0000004100417308 */ /* 0x000fe20000000800 */
[----:B------:R-:W-:Y:S02]  /*7100*/  FADD.FTZ R62, R56, R62 ;  /* 0x0000003e383e7221 */ /* 0x000fe40000010000 */
[----:B------:R-:W-:Y:S02]  /*7110*/  FADD.FTZ R59, R51, R59 ;  /* 0x0000003b333b7221 */ /* 0x000fe40000010000 */
[----:B------:R-:W-:Y:S04]  /*7120*/  FADD.FTZ R62, R55, R62 ;  /* 0x0000003e373e7221 */ /* 0x000fe80000010000 */
[----:B------:R-:W-:Y:S01]  /*7130*/  FADD.FTZ R63, R63, R62 ;  /* 0x0000003e3f3f7221 */ /* 0x000fe20000010000 */
[----:B------:R-:W2:Y:S03]  /*7140*/  MUFU.EX2 R80, R80 ;  /* 0x0000005000507308 */ /* 0x000ea60000000800 */
[----:B----4-:R-:W-:Y:S07]  /*7150*/  FADD.FTZ R63, R69, R63 ;  /* 0x0000003f453f7221 */ /* 0x010fee0000010000 */
[----:B------:R-:W3:Y:S01]  /*7160*/  MUFU.EX2 R81, R81 ;  /* 0x0000005100517308 */ /* 0x000ee20000000800 */
[C---:B-1----:R-:W-:Y:S09]  /*7170*/  HMMA.16816.F32 R4, R24.reuse, R28, R4 ;  /* 0x0000001c1804723c */ /* 0x042ff20000001804 */
[----:B------:R-:W1:Y:S01]  /*7180*/  MUFU.EX2 R83, R83 ;  /* 0x0000005300537308 */ /* 0x000e620000000800 */
[C---:B------:R-:W-:Y:S01]  /*7190*/  HMMA.16816.F32 R8, R24.reuse, R30, R8 ;  /* 0x0000001e1808723c */ /* 0x040fe20000001808 */
[----:B------:R-:W4:Y:S08]  /*71a0*/  LDSM.16.MT88.4 R28, [R106+0x3c00] ;  /* 0x003c00006a1c783b */ /* 0x000f300000004200 */
[----:B------:R-:W-:Y:S01]  /*71b0*/  MUFU.EX2 R90, R90 ;  /* 0x0000005a005a7308 */ /* 0x000fe20000000800 */
[C---:B------:R-:W-:Y:S08]  /*71c0*/  HMMA.16816.F32 R12, R24.reuse, R32, R12 ;  /* 0x00000020180c723c */ /* 0x040ff0000000180c */
[----:B------:R-:W-:Y:S01]  /*71d0*/  HMMA.16816.F32 R16, R24, R34, R16 ;  /* 0x000000221810723c */ /* 0x000fe20000001810 */
[----:B------:R-:W1:Y:S01]  /*71e0*/  MUFU.EX2 R75, R75 ;  /* 0x0000004b004b7308 */ /* 0x000e620000000800 */
[----:B------:R-:W1:Y:S05]  /*71f0*/  LDSM.16.MT88.4 R32, [R106+0x4000] ;  /* 0x004000006a20783b */ /* 0x000e6a0000004200 */
[----:B------:R-:W-:Y:S01]  /*7200*/  F2FP.PACK_AB R24, R68, R74 ;  /* 0x0000004a4418723e */ /* 0x000fe200000000ff */
[----:B------:R-:W-:Y:S01]  /*7210*/  FADD.FTZ R74, R74, R59 ;  /* 0x0000003b4a4a7221 */ /* 0x000fe20000010000 */
[C---:B-----5:R-:W-:Y:S02]  /*7220*/  F2FP.PACK_AB R25, R71.reuse, R69 ;  /* 0x000000454719723e */ /* 0x060fe400000000ff */
[----:B------:R-:W-:Y:S01]  /*7230*/  MUFU.EX2 R70, R70 ;  /* 0x0000004600467308 */ /* 0x000fe20000000800 */
[----:B------:R-:W-:Y:S01]  /*7240*/  F2FP.PACK_AB R26, R64, R73 ;  /* 0x00000049401a723e */ /* 0x000fe200000000ff */
[----:B------:R-:W-:Y:S01]  /*7250*/  FADD.FTZ R74, R68, R74 ;  /* 0x0000004a444a7221 */ /* 0x000fe20000010000 */
[----:B--2---:R-:W-:Y:S01]  /*7260*/  F2FP.PACK_AB R27, R80, R65 ;  /* 0x00000041501b723e */ /* 0x004fe200000000ff */
[----:B------:R-:W-:Y:S02]  /*7270*/  FADD.FTZ R71, R71, R63 ;  /* 0x0000003f47477221 */ /* 0x000fe40000010000 */
[----:B------:R-:W-:Y:S02]  /*7280*/  FADD.FTZ R73, R73, R74 ;  /* 0x0000004a49497221 */ /* 0x000fe40000010000 */
[----:B------:R-:W-:Y:S02]  /*7290*/  FADD.FTZ R71, R65, R71 ;  /* 0x0000004741477221 */ /* 0x000fe40000010000 */
[----:B------:R-:W2:Y:S01]  /*72a0*/  MUFU.EX2 R67, R67 ;  /* 0x0000004300437308 */ /* 0x000ea20000000800 */
[----:B------:R-:W-:Y:S02]  /*72b0*/  FADD.FTZ R73, R64, R73 ;  /* 0x0000004940497221 */ /* 0x000fe40000010000 */
[----:B------:R-:W-:Y:S01]  /*72c0*/  FADD.FTZ R71, R80, R71 ;  /* 0x0000004750477221 */ /* 0x000fe20000010000 */
[C---:B----4-:R-:W-:Y:S03]  /*72d0*/  HMMA.16816.F32 R4, R24.reuse, R28, R4 ;  /* 0x0000001c1804723c */ /* 0x050fe60000001804 */
[----:B---3--:R-:W-:Y:S03]  /*72e0*/  FADD.FTZ R73, R81, R73 ;  /* 0x0000004951497221 */ /* 0x008fe60000010000 */
[----:B------:R-:W-:Y:S02]  /*72f0*/  MUFU.EX2 R72, R72 ;  /* 0x0000004800487308 */ /* 0x000fe40000000800 */
[C---:B------:R-:W-:Y:S01]  /*7300*/  HMMA.16816.F32 R8, R24.reuse, R30, R8 ;  /* 0x0000001e1808723c */ /* 0x040fe20000001808 */
[----:B------:R-:W3:Y:S07]  /*7310*/  LDSM.16.MT88.4 R28, [R105+0x4000] ;  /* 0x00400000691c783b */ /* 0x000eee0000004200 */
[----:B------:R-:W4:Y:S01]  /*7320*/  MUFU.EX2 R82, R82 ;  /* 0x0000005200527308 */ /* 0x000f220000000800 */
[C---:B------:R-:W-:Y:S08]  /*7330*/  HMMA.16816.F32 R12, R24.reuse, R36, R12 ;  /* 0x00000024180c723c */ /* 0x040ff0000000180c */
[----:B------:R-:W-:Y:S01]  /*7340*/  HMMA.16816.F32 R16, R24, R38, R16 ;  /* 0x000000261810723c */ /* 0x000fe20000001810 */
[----:B------:R-:W-:Y:S01]  /*7350*/  MUFU.EX2 R96, R96 ;  /* 0x0000006000607308 */ /* 0x000fe20000000800 */
[----:B------:R-:W5:Y:S05]  /*7360*/  LDSM.16.MT88.4 R36, [R106+0x4400] ;  /* 0x004400006a24783b */ /* 0x000f6a0000004200 */
[C---:B-1----:R-:W-:Y:S01]  /*7370*/  F2FP.PACK_AB R24, R83.reuse, R81 ;  /* 0x000000515318723e */ /* 0x042fe200000000ff */
[----:B------:R-:W-:Y:S01]  /*7380*/  FADD.FTZ R83, R83, R73 ;  /* 0x0000004953537221 */ /* 0x000fe20000010000 */
[----:B------:R-:W-:Y:S02]  /*7390*/  F2FP.PACK_AB R25, R75, R90 ;  /* 0x0000005a4b19723e */ /* 0x000fe400000000ff */
[----:B------:R-:W1:Y:S01]  /*73a0*/  MUFU.EX2 R91, R91 ;  /* 0x0000005b005b7308 */ /* 0x000e620000000800 */
[----:B--2---:R-:W-:Y:S01]  /*73b0*/  F2FP.PACK_AB R26, R67, R70 ;  /* 0x00000046431a723e */ /* 0x004fe200000000ff */
[----:B------:R-:W-:Y:S01]  /*73c0*/  FADD.FTZ R90, R90, R71 ;  /* 0x000000475a5a7221 */ /* 0x000fe20000010000 */
[----:B----4-:R-:W-:Y:S01]  /*73d0*/  F2FP.PACK_AB R27, R82, R72 ;  /* 0x00000048521b723e */ /* 0x010fe200000000ff */
[----:B------:R-:W-:Y:S02]  /*73e0*/  FADD.FTZ R83, R70, R83 ;  /* 0x0000005346537221 */ /* 0x000fe40000010000 */
[----:B------:R-:W-:Y:S02]  /*73f0*/  FADD.FTZ R90, R75, R90 ;  /* 0x0000005a4b5a7221 */ /* 0x000fe40000010000 */
[----:B------:R-:W-:Y:S02]  /*7400*/  FADD.FTZ R83, R67, R83 ;  /* 0x0000005343537221 */ /* 0x000fe40000010000 */
[----:B------:R-:W-:Y:S01]  /*7410*/  MUFU.EX2 R97, R97 ;  /* 0x0000006100617308 */ /* 0x000fe20000000800 */
[C---:B------:R-:W-:Y:S03]  /*7420*/  HMMA.16816.F32 R4, R24.reuse, R32, R4 ;  /* 0x000000201804723c */ /* 0x040fe60000001804 */
[----:B------:R-:W-:Y:S04]  /*7430*/  FADD.FTZ R72, R72, R90 ;  /* 0x0000005a48487221 */ /* 0x000fe80000010000 */
[----:B------:R-:W-:Y:S01]  /*7440*/  FADD.FTZ R72, R82, R72 ;  /* 0x0000004852487221 */ /* 0x000fe20000010000 */
[C---:B------:R-:W-:Y:S01]  /*7450*/  HMMA.16816.F32 R8, R24.reuse, R34, R8 ;  /* 0x000000221808723c */ /* 0x040fe20000001808 */
[----:B------:R-:W2:Y:S01]  /*7460*/  MUFU.EX2 R93, R93 ;  /* 0x0000005d005d7308 */ /* 0x000ea20000000800 */
[----:B------:R-:W4:Y:S06]  /*7470*/  LDSM.16.MT88.4 R32, [R105+0x4400] ;  /* 0x004400006920783b */ /* 0x000f2c0000004200 */
[C---:B---3--:R-:W-:Y:S03]  /*7480*/  HMMA.16816.F32 R12, R24.reuse, R28, R12 ;  /* 0x0000001c180c723c */ /* 0x048fe6000000180c */
[----:B------:R-:W-:Y:S05]  /*7490*/  MUFU.EX2 R95, R139 ;  /* 0x0000008b005f7308 */ /* 0x000fea0000000800 */
[----:B------:R-:W-:Y:S01]  /*74a0*/  HMMA.16816.F32 R16, R24, R30, R16 ;  /* 0x0000001e1810723c */ /* 0x000fe20000001810 */
[----:B------:R-:W3:Y:S04]  /*74b0*/  LDSM.16.MT88.4 R28, [R106+0x4800] ;  /* 0x004800006a1c783b */ /* 0x000ee80000004200 */
[----:B------:R-:W4:Y:S02]  /*74c0*/  MUFU.EX2 R94, R94 ;  /* 0x0000005e005e7308 */ /* 0x000f240000000800 */
        /* <DEDUP_REMOVED lines=8> */
[C---:B----4-:R-:W-:Y:S01]  /*7550*/  F2FP.PACK_AB R26, R94.reuse, R95 ;  /* 0x0000005f5e1a723e */ /* 0x050fe200000000ff */
        /* <DEDUP_REMOVED lines=11> */
[----:B------:R-:W4:Y:S06]  /*7610*/  LDSM.16.MT88.4 R36, [R105+0x4800] ;  /* 0x004800006924783b */ /* 0x000f2c0000004200 */
        /* <DEDUP_REMOVED lines=26> */
[C---:B------:R-:W-:Y:S08]  /*77c0*/  HMMA.16816.F32 R4, R20.reuse, R28, R4 ;  /* 0x0000001c1404723c */ /* 0x040ff00000001804 */
[C---:B------:R-:W-:Y:S01]  /*77d0*/  HMMA.16816.F32 R8, R20.reuse, R30, R8 ;  /* 0x0000001e1408723c */ /* 0x040fe20000001808 */
[----:B------:R-:W3:Y:S03]  /*77e0*/  MUFU.EX2 R42, R42 ;  /* 0x0000002a002a7308 */ /* 0x000ee60000000800 */
[C---:B-1----:R-:W-:Y:S01]  /*77f0*/  F2FP.PACK_AB R68, R47.reuse, R44 ;  /* 0x0000002c2f44723e */ /* 0x042fe200000000ff */
[----:B------:R-:W-:Y:S03]  /*7800*/  FADD.FTZ R44, R44, R88 ;  /* 0x000000582c2c7221 */ /* 0x000fe60000010000 */
[C---:B----4-:R-:W-:Y:S03]  /*7810*/  HMMA.16816.F32 R12, R20.reuse, R36, R12 ;  /* 0x00000024140c723c */ /* 0x050fe6000000180c */
        /* <DEDUP_REMOVED lines=20> */
.L_x_4122:
        /* <DEDUP_REMOVED lines=19> */
[CC--:B------:R-:W-:Y:S02]  /*7a90*/  LEA.HI R12, R4.reuse, R5.reuse, RZ, 0x2 ;  /* 0x00000005040c7211 */ /* 0x0c0fe400078f10ff */
[----:B------:R-:W-:Y:S02]  /*7aa0*/  SHF.R.S32.HI R9, RZ, 0x1f, R3 ;  /* 0x0000001fff097819 */ /* 0x000fe40000011403 */
[----:B------:R-:W-:-:S02]  /*7ab0*/  LEA.HI R4, R4, R5, RZ, 0x5 ;  /* 0x0000000504047211 */ /* 0x000fc400078f28ff */
[----:B------:R-:W-:Y:S02]  /*7ac0*/  LEA.HI R9, R9, R3, RZ, 0x3 ;  /* 0x0000000309097211 */ /* 0x000fe400078f18ff */
[----:B------:R-:W-:Y:S02]  /*7ad0*/  LOP3.LUT R12, R12, 0xfffffffc, RZ, 0xc0, !PT ;  /* 0xfffffffc0c0c7812 */ /* 0x000fe400078ec0ff */
[----:B------:R-:W-:Y:S01]  /*7ae0*/  LOP3.LUT R9, R9, 0xfffffff8, RZ, 0xc0, !PT ;  /* 0xfffffff809097812 */ /* 0x000fe200078ec0ff */
[----:B-1----:R-:W-:Y:S01]  /*7af0*/  FADD.FTZ R7, R127, R7 ;  /* 0x000000077f077221 */ /* 0x002fe20000010000 */
[----:B------:R-:W-:Y:S02]  /*7b00*/  SHF.R.S32.HI R8, RZ, 0x5, R4 ;  /* 0x00000005ff087819 */ /* 0x000fe40000011404 */
[----:B------:R-:W-:Y:S01]  /*7b10*/  IADD3 R12, -R12, R5, RZ ;  /* 0x000000050c0c7210 */ /* 0x000fe20007ffe1ff */
[----:B--2---:R-:W-:Y:S01]  /*7b20*/  FADD.FTZ R6, R126, R6 ;  /* 0x000000067e067221 */ /* 0x004fe20000010000 */
[----:B------:R-:W-:Y:S01]  /*7b30*/  FSETP.NE.FTZ.AND P3, PT, R7, RZ, PT ;  /* 0x000000ff0700720b */ /* 0x000fe20003f75000 */
[----:B------:R-:W-:Y:S01]  /*7b40*/  IMAD.IADD R9, R3, 0x1, -R9 ;  /* 0x0000000103097824 */ /* 0x000fe200078e0a09 */
[----:B------:R-:W-:Y:S01]  /*7b50*/  LOP3.LUT R18, R4, 0xffffffe0, RZ, 0xc0, !PT ;  /* 0xffffffe004127812 */ /* 0x000fe200078ec0ff */
[----:B------:R-:W-:Y:S01]  /*7b60*/  IMAD R8, R8, 0x100, R12 ;  /* 0x0000010008087824 */ /* 0x000fe200078e020c */
[----:B------:R-:W-:-:S02]  /*7b70*/  FSETP.NE.FTZ.AND P2, PT, R6, RZ, PT ;  /* 0x000000ff0600720b */ /* 0x000fc40003f55000 */
[----:B------:R-:W-:Y:S02]  /*7b80*/  LEA.HI R12, R9, R9, RZ, 0x1 ;  /* 0x00000009090c7211 */ /* 0x000fe400078f08ff */
[----:B------:R-:W-:Y:S02]  /*7b90*/  IADD3 R5, -R18, R5, RZ ;  /* 0x0000000512057210 */ /* 0x000fe40007ffe1ff */
[----:B------:R-:W-:Y:S02]  /*7ba0*/  SHF.R.S32.HI R13, RZ, 0x1, R12 ;  /* 0x00000001ff0d7819 */ /* 0x000fe4000001140c */
[----:B------:R-:W-:Y:S01]  /*7bb0*/  LOP3.LUT R12, R12, 0x3fffffe, RZ, 0xc0, !PT ;  /* 0x03fffffe0c0c7812 */ /* 0x000fe200078ec0ff */
[----:B------:R-:W1:Y:S01]  /*7bc0*/  @P3 MUFU.RCP R10, R7 ;  /* 0x00000007000a3308 */ /* 0x000e620000001000 */
[C---:B------:R-:W-:Y:S02]  /*7bd0*/  SHF.L.U32 R14, R13.reuse, 0x6, RZ ;  /* 0x000000060d0e7819 */ /* 0x040fe400000006ff */
[----:B------:R-:W-:Y:S01]  /*7be0*/  LOP3.LUT P0, RZ, R13, 0x2, RZ, 0xc0, !PT ;  /* 0x000000020dff7812 */ /* 0x000fe2000780c0ff */
[----:B------:R-:W-:Y:S01]  /*7bf0*/  IMAD.IADD R12, R9, 0x1, -R12 ;  /* 0x00000001090c7824 */ /* 0x000fe200078e0a0c */
[----:B------:R-:W-:-:S02]  /*7c00*/  LOP3.LUT R14, R14, 0xc0, RZ, 0xc0, !PT ;  /* 0x000000c00e0e7812 */ /* 0x000fc400078ec0ff */
[----:B------:R-:W-:Y:S01]  /*7c10*/  LOP3.LUT R9, R13, 0x1, RZ, 0xc0, !PT ;  /* 0x000000010d097812 */ /* 0x000fe200078ec0ff */
[----:B------:R-:W2:Y:S01]  /*7c20*/  @P2 MUFU.RCP R11, R6 ;  /* 0x00000006000b2308 */ /* 0x000ea20000001000 */
[----:B------:R-:W-:Y:S01]  /*7c30*/  IMAD R8, R12, 0x10, R8 ;  /* 0x000000100c087824 */ /* 0x000fe200078e0208 */
[----:B------:R-:W-:Y:S02]  /*7c40*/  LEA.HI R14, R14, R14, RZ, 0x1d ;  /* 0x0000000e0e0e7211 */ /* 0x000fe400078fe8ff */
[----:B------:R-:W-:Y:S02]  /*7c50*/  ISETP.NE.U32.AND P1, PT, R9, 0x1, PT ;  /* 0x000000010900780c */ /* 0x000fe40003f25070 */
[----:B------:R-:W-:Y:S01]  /*7c60*/  LEA R14, R8, R14, 0x1 ;  /* 0x0000000e080e7211 */ /* 0x000fe200078e08ff */
[----:B------:R-:W-:Y:S01]  /*7c70*/  IMAD.MOV.U32 R8, RZ, RZ, -0x10 ;  /* 0xfffffff0ff087424 */ /* 0x000fe200078e00ff */
[----:B------:R-:W3:Y:S01]  /*7c80*/  @P2 MUFU.LG2 R6, R6 ;  /* 0x0000000600062308 */ /* 0x000ee20000000c00 */
[----:B-1----:R-:W-:-:S02]  /*7c90*/  FMUL.FTZ R80, R10, R80 ;  /* 0x000000500a507220 */ /* 0x002fc40000410000 */
[----:B------:R-:W-:Y:S01]  /*7ca0*/  IMAD.SHL.U32 R14, R14, 0x2, RZ ;  /* 0x000000020e0e7824 */ /* 0x000fe200078e00ff */
[----:B------:R-:W-:Y:S01]  /*7cb0*/  SEL R8, R8, 0x10, !P1 ;  /* 0x0000001008087807 */ /* 0x000fe20004800000 */
[C---:B------:R-:W-:Y:S01]  /*7cc0*/  FMUL.FTZ R81, R10.reuse, R81 ;  /* 0x000000510a517220 */ /* 0x040fe20000410000 */
[----:B------:R-:W-:Y:S01]  /*7cd0*/  LOP3.LUT P1, RZ, R5, 0x3, RZ, 0xc0, !PT ;  /* 0x0000000305ff7812 */ /* 0x000fe2000782c0ff */
[----:B------:R-:W-:Y:S01]  /*7ce0*/  FMUL.FTZ R76, R10, R76 ;  /* 0x0000004c0a4c7220 */ /* 0x000fe20000410000 */
[----:B------:R-:W-:Y:S01]  /*7cf0*/  IADD3 R9, R14, 0x20, RZ ;  /* 0x000000200e097810 */ /* 0x000fe20007ffe0ff */
[----:B------:R-:W-:Y:S01]  /*7d00*/  FMUL.FTZ R77, R10, R77 ;  /* 0x0000004d0a4d7220 */ /* 0x000fe20000410000 */
[----:B------:R-:W-:Y:S01]  /*7d10*/  @P0 IADD3 R9, R14, -0x20, RZ ;  /* 0xffffffe00e090810 */ /* 0x000fe20007ffe0ff */
[C---:B------:R-:W-:Y:S01]  /*7d20*/  FMUL.FTZ R72, R10.reuse, R72 ;  /* 0x000000480a487220 */ /* 0x040fe20000410000 */
[----:B------:R-:W-:Y:S01]  /*7d30*/  F2FP.PACK_AB R80, R81, R80 ;  /* 0x000000505150723e */ /* 0x000fe200000000ff */
[C---:B------:R-:W-:Y:S01]  /*7d40*/  FMUL.FTZ R73, R10.reuse, R73 ;  /* 0x000000490a497220 */ /* 0x040fe20000410000 */
[----:B------:R-:W-:Y:S01]  /*7d50*/  F2FP.PACK_AB R76, R77, R76 ;  /* 0x0000004c4d4c723e */ /* 0x000fe200000000ff */
[C---:B------:R-:W-:Y:S01]  /*7d60*/  FMUL.FTZ R68, R10.reuse, R68 ;  /* 0x000000440a447220 */ /* 0x040fe20000410000 */
[----:B------:R-:W-:Y:S01]  /*7d70*/  ISETP.NE.AND P0, PT, RZ, UR4, PT ;  /* 0x00000004ff007c0c */ /* 0x000fe2000bf05270 */
[----:B------:R-:W-:Y:S01]  /*7d80*/  FMUL.FTZ R10, R10, R69 ;  /* 0x000000450a0a7220 */ /* 0x000fe20000410000 */
[----:B------:R-:W-:Y:S01]  /*7d90*/  F2FP.PACK_AB R72, R73, R72 ;  /* 0x000000484948723e */ /* 0x000fe200000000ff */
[C---:B--2---:R-:W-:Y:S01]  /*7da0*/  FMUL.FTZ R83, R11.reuse, R83 ;  /* 0x000000530b537220 */ /* 0x044fe20000410000 */
[----:B------:R1:W-:Y:S01]  /*7db0*/  STS [R14], R80 ;  /* 0x000000500e007388 */ /* 0x0003e20000000800 */
[C---:B------:R-:W-:Y:S01]  /*7dc0*/  FMUL.FTZ R82, R11.reuse, R82 ;  /* 0x000000520b527220 */ /* 0x040fe20000410000 */
[----:B------:R-:W-:Y:S01]  /*7dd0*/  F2FP.PACK_AB R68, R10, R68 ;  /* 0x000000440a44723e */ /* 0x000fe200000000ff */
[C---:B------:R-:W-:Y:S01]  /*7de0*/  FMUL.FTZ R79, R11.reuse, R79 ;  /* 0x0000004f0b4f7220 */ /* 0x040fe20000410000 */
[----:B------:R-:W-:Y:S01]  /*7df0*/  IADD3 R10, R14, R8, RZ ;  /* 0x000000080e0a7210 */ /* 0x000fe20007ffe0ff */
[----:B------:R-:W-:Y:S01]  /*7e00*/  FMUL.FTZ R78, R11, R78 ;  /* 0x0000004e0b4e7220 */ /* 0x000fe20000410000 */
[----:B------:R-:W-:Y:S01]  /*7e10*/  F2FP.PACK_AB R82, R83, R82 ;  /* 0x000000525352723e */ /* 0x000fe200000000ff */
[C---:B------:R-:W-:Y:S01]  /*7e20*/  FMUL.FTZ R75, R11.reuse, R75 ;  /* 0x0000004b0b4b7220 */ /* 0x040fe20000410000 */
[----:B------:R-:W2:Y:S01]  /*7e30*/  @P3 MUFU.LG2 R7, R7 ;  /* 0x0000000700073308 */ /* 0x000ea20000000c00 */
[----:B------:R-:W-:Y:S01]  /*7e40*/  FMUL.FTZ R74, R11, R74 ;  /* 0x0000004a0b4a7220 */ /* 0x000fe20000410000 */
[----:B------:R-:W-:Y:S01]  /*7e50*/  F2FP.PACK_AB R78, R79, R78 ;  /* 0x0000004e4f4e723e */ /* 0x000fe200000000ff */
[C---:B------:R-:W-:Y:S01]  /*7e60*/  FMUL.FTZ R71, R11.reuse, R71 ;  /* 0x000000470b477220 */ /* 0x040fe20000410000 */
[----:B------:R1:W-:Y:S01]  /*7e70*/  STS [R14+0x200], R82 ;  /* 0x000200520e007388 */ /* 0x0003e20000000800 */
[----:B------:R-:W-:Y:S01]  /*7e80*/  FMUL.FTZ R11, R11, R70 ;  /* 0x000000460b0b7220 */ /* 0x000fe20000410000 */
[----:B------:R-:W-:Y:S01]  /*7e90*/  F2FP.PACK_AB R74, R75, R74 ;  /* 0x0000004a4b4a723e */ /* 0x000fe200000000ff */
[----:B------:R-:W-:Y:S01]  /*7ea0*/  IMAD.IADD R8, R8, 0x1, R9 ;  /* 0x0000000108087824 */ /* 0x000fe200078e0209 */
[----:B------:R1:W-:Y:S01]  /*7eb0*/  STS [R10], R76 ;  /* 0x0000004c0a007388 */ /* 0x0003e20000000800 */
[--C-:B-----5:R-:W-:Y:S01]  /*7ec0*/  @P0 IMAD.MOV.U32 R4, RZ, RZ, R16.reuse ;  /* 0x000000ffff040224 */ /* 0x120fe200078e0010 */
[----:B------:R-:W-:Y:S01]  /*7ed0*/  F2FP.PACK_AB R11, R71, R11 ;  /* 0x0000000b470b723e */ /* 0x000fe200000000ff */
[----:B---3--:R-:W-:Y:S01]  /*7ee0*/  @P2 FMUL.FTZ R19, R6, 0.69314718246459960938 ;  /* 0x3f31721806132820 */ /* 0x008fe20000410000 */
[----:B------:R1:W-:Y:S01]  /*7ef0*/  STS [R10+0x200], R78 ;  /* 0x0002004e0a007388 */ /* 0x0003e20000000800 */
[----:B------:R-:W-:Y:S01]  /*7f00*/  @P0 IMAD R18, R4, c[0x0][0x234], RZ ;  /* 0x00008d0004120a24 */ /* 0x000fe200078e02ff */
[----:B------:R-:W-:Y:S01]  /*7f10*/  MOV R5, 0x7f800000 ;  /* 0x7f80000000057802 */ /* 0x000fe20000000f00 */
[----:B------:R-:W-:Y:S01]  /*7f20*/  @!P0 IMAD.MOV.U32 R4, RZ, RZ, R16 ;  /* 0x000000ffff048224 */ /* 0x000fe200078e0010 */
[----:B------:R1:W-:Y:S01]  /*7f30*/  STS [R9], R72 ;  /* 0x0000004809007388 */ /* 0x0003e20000000800 */
[----:B--2---:R-:W-:-:S02]  /*7f40*/  @P3 FMUL.FTZ R7, R7, 0.69314718246459960938 ;  /* 0x3f31721807073820 */ /* 0x004fc40000410000 */
[----:B------:R-:W-:Y:S01]  /*7f50*/  @!P0 IMAD R6, R17, c[0x0][0x1c0], R4 ;  /* 0x0000700011068a24 */ /* 0x000fe200078e0204 */
[----:B------:R1:W-:Y:S01]  /*7f60*/  STS [R9+0x200], R74 ;  /* 0x0002004a09007388 */ /* 0x0003e20000000800 */
[----:B------:R-:W-:Y:S02]  /*7f70*/  @P0 IMAD R18, R17, c[0x0][0x214], R18 ;  /* 0x0000850011120a24 */ /* 0x000fe400078e0212 */
[----:B------:R-:W-:Y:S01]  /*7f80*/  IMAD.MOV.U32 R16, RZ, RZ, 0x7f800000 ;  /* 0x7f800000ff107424 */ /* 0x000fe200078e00ff */
[----:B------:R1:W-:Y:S01]  /*7f90*/  STS [R8], R68 ;  /* 0x0000004408007388 */ /* 0x0003e20000000800 */
[----:B------:R-:W-:Y:S02]  /*7fa0*/  @P3 FFMA.FTZ R5, R2, c[0x0][0x238], R7 ;  /* 0x00008e0002053a23 */ /* 0x000fe40000010007 */
[----:B------:R-:W-:Y:S01]  /*7fb0*/  @P2 FFMA.FTZ R16, R0, c[0x0][0x238], R19 ;  /* 0x00008e0000102a23 */ /* 0x000fe20000010013 */
[----:B------:R1:W-:Y:S01]  /*7fc0*/  STS [R8+0x200], R11 ;  /* 0x0002000b08007388 */ /* 0x0003e20000000800 */
[----:B------:R-:W-:-:S03]  /*7fd0*/  @!P0 IMAD R18, R6, c[0x0][0x214], RZ ;  /* 0x0000850006128a24 */ /* 0x000fc600078e02ff */
[----:B------:R-:W-:Y:S06]  /*7fe0*/  BAR.SYNC.DEFER_BLOCKING 0x0 ;  /* 0x0000000000007b1d */ /* 0x000fec0000010000 */
[----:B------:R1:W2:Y:S04]  /*7ff0*/  LDS.128 R8, [R116] ;  /* 0x0000000074087984 */ /* 0x0002a80000000c00 */
[----:B------:R1:W3:Y:S01]  /*8000*/  LDS.128 R12, [R116+0x800] ;  /* 0x00080000740c7984 */ /* 0x0002e20000000c00 */
[----:B------:R-:W-:Y:S05]  /*8010*/  @P1 BRA `(.L_x_4128) ;  /* 0x000000e000001947 */ /* 0x000fea0003800000 */
[----:B------:R-:W4:Y:S01]  /*8020*/  S2R R0, SR_CTAID.X ;  /* 0x0000000000007919 */ /* 0x000f220000002500 */
[----:B------:R-:W-:-:S02]  /*8030*/  IMAD.MOV.U32 R2, RZ, RZ, -0x40 ;  /* 0xffffffc0ff027424 */ /* 0x000fc400078e00ff */
[C---:B----4-:R-:W-:Y:S02]  /*8040*/  IMAD R18, R0.reuse, 0x40, R18 ;  /* 0x0000004000127824 */ /* 0x050fe400078e0212 */
[----:B------:R-:W-:Y:S01]  /*8050*/  IMAD R6, R0, R2, c[0x0][0x214] ;  /* 0x0000850000067624 */ /* 0x000fe200078e0202 */
[C---:B------:R-:W-:Y:S02]  /*8060*/  IADD3 R2, R122.reuse, 0x8, RZ ;  /* 0x000000087a027810 */ /* 0x040fe40007ffe0ff */
[----:B------:R-:W-:Y:S02]  /*8070*/  SHF.R.S32.HI R0, RZ, 0x1f, R18 ;  /* 0x0000001fff007819 */ /* 0x000fe40000011412 */
[C---:B------:R-:W-:Y:S02]  /*8080*/  IADD3 R18, P0, R122.reuse, R18, RZ ;  /* 0x000000127a127210 */ /* 0x040fe40007f1e0ff */
[-C--:B------:R-:W-:Y:S02]  /*8090*/  ISETP.GE.AND P2, PT, R122, R6.reuse, PT ;  /* 0x000000067a00720c */ /* 0x080fe40003f46270 */
[----:B------:R-:W-:-:S02]  /*80a0*/  ISETP.GE.AND P1, PT, R2, R6, PT ;  /* 0x000000060200720c */ /* 0x000fc40003f26270 */
[----:B------:R-:W-:Y:S02]  /*80b0*/  LEA.HI.X.SX32 R0, R122, R0, 0x1, P0 ;  /* 0x000000007a007211 */ /* 0x000fe400000f0eff */
[----:B------:R-:W-:-:S04]  /*80c0*/  LEA R6, P0, R18, c[0x0][0x200], 0x2 ;  /* 0x0000800012067a11 */ /* 0x000fc800078010ff */
[----:B------:R-:W-:-:S05]  /*80d0*/  LEA.HI.X R7, R18, c[0x0][0x204], R0, 0x2, P0 ;  /* 0x0000810012077a11 */ /* 0x000fca00000f1400 */
[----:B------:R4:W-:Y:S04]  /*80e0*/  @!P2 STG.E [R6.64], R5 ;  /* 0x000000050600a986 */ /* 0x0009e8000c10190c */
[----:B------:R4:W-:Y:S02]  /*80f0*/  @!P1 STG.E [R6.64+0x20], R16 ;  /* 0x0000201006009986 */ /* 0x0009e4000c10190c */
.L_x_4128:
[----:B------:R-:W-:Y:S05]  /*8100*/  BSYNC B0 ;  /* 0x0000000000007941 */ /* 0x000fea0003800000 */
.L_x_4127:
[----:B----4-:R-:W4:Y:S01]  /*8110*/  S2R R5, SR_CTAID.X ;  /* 0x0000000000057919 */ /* 0x010f220000002500 */
[----:B------:R-:W-:Y:S02]  /*8120*/  SHF.R.S32.HI R7, RZ, 0x1f, R118 ;  /* 0x0000001fff077819 */ /* 0x000fe40000011476 */
[----:B------:R-:W-:Y:S02]  /*8130*/  MOV R6, R118 ;  /* 0x0000007600067202 */ /* 0x000fe40000000f00 */
[----:B------:R-:W-:-:S05]  /*8140*/  SHF.R.S32.HI R0, RZ, 0x1f, R17 ;  /* 0x0000001fff007819 */ /* 0x000fca0000011411 */
[----:B------:R-:W-:-:S04]  /*8150*/  IMAD R0, R0, c[0x0][0x1e0], RZ ;  /* 0x0000780000007a24 */ /* 0x000fc800078e02ff */
[----:B------:R-:W-:Y:S01]  /*8160*/  IMAD R0, R17, c[0x0][0x1e4], R0 ;  /* 0x0000790011007a24 */ /* 0x000fe200078e0200 */
[----:B----4-:R-:W-:-:S04]  /*8170*/  SHF.L.U32 R5, R5, 0x6, RZ ;  /* 0x0000000605057819 */ /* 0x010fc800000006ff */
[----:B------:R-:W-:Y:S01]  /*8180*/  SHF.R.S32.HI R2, RZ, 0x1f, R5 ;  /* 0x0000001fff027819 */ /* 0x000fe20000011405 */
[----:B------:R-:W-:-:S04]  /*8190*/  IMAD.WIDE.U32 R6, R5, c[0x0][0x1e8], R6 ;  /* 0x00007a0005067a25 */ /* 0x000fc800078e0006 */
[----:B------:R-:W-:-:S04]  /*81a0*/  IMAD R2, R2, c[0x0][0x1e8], RZ ;  /* 0x00007a0002027a24 */ /* 0x000fc800078e02ff */
[----:B------:R-:W-:-:S05]  /*81b0*/  IMAD R2, R5, c[0x0][0x1ec], R2 ;  /* 0x00007b0005027a24 */ /* 0x000fca00078e0202 */
[----:B------:R-:W-:Y:S02]  /*81c0*/  IADD3 R7, R2, R7, RZ ;  /* 0x0000000702077210 */ /* 0x000fe40007ffe0ff */
        /* <DEDUP_REMOVED lines=8> */
[----:B------:R-:W-:Y:S02]  /*8250*/  IADD3 R5, R2, R5, RZ ;  /* 0x0000000502057210 */ /* 0x000fe40007ffe0ff */
[----:B------:R-:W-:Y:S01]  /*8260*/  MOV R2, c[0x0][0x1e8] ;  /* 0x00007a0000027a02 */ /* 0x000fe20000000f00 */
[C---:B------:R-:W-:Y:S02]  /*8270*/  IMAD R0, R3.reuse, c[0x0][0x1ec], R0 ;  /* 0x00007b0003007a24 */ /* 0x040fe400078e0200 */
[----:B------:R-:W-:-:S04]  /*8280*/  IMAD.WIDE.U32 R4, R3, c[0x0][0x1e8], R4 ;  /* 0x00007a0003047a25 */ /* 0x000fc800078e0004 */
[----:B------:R-:W-:Y:S01]  /*8290*/  IMAD.IADD R3, R0, 0x1, R5 ;  /* 0x0000000100037824 */ /* 0x000fe200078e0205 */
[C---:B------:R-:W-:Y:S02]  /*82a0*/  LEA R6, P0, R4.reuse, c[0x0][0x1d0], 0x1 ;  /* 0x0000740004067a11 */ /* 0x040fe400078008ff */
[----:B------:R-:W-:Y:S02]  /*82b0*/  MOV R0, c[0x0][0x1ec] ;  /* 0x00007b0000007a02 */ /* 0x000fe40000000f00 */
[----:B------:R-:W-:Y:S02]  /*82c0*/  LEA.HI.X R7, R4, c[0x0][0x1d4], R3, 0x1, P0 ;  /* 0x0000750004077a11 */ /* 0x000fe400000f0c03 */
[----:B------:R-:W-:-:S03]  /*82d0*/  LEA R4, P0, R2, R6, 0x6 ;  /* 0x0000000602047211 */ /* 0x000fc600078030ff */
[----:B--2---:R-:W-:Y:S01]  /*82e0*/  STG.E.128 [R6.64], R8 ;  /* 0x0000000806007986 */ /* 0x004fe2000c101d0c */
[----:B------:R-:W-:-:S05]  /*82f0*/  LEA.HI.X R5, R2, R7, R0, 0x6, P0 ;  /* 0x0000000702057211 */ /* 0x000fca00000f3400 */
[----:B---3--:R-:W-:Y:S01]  /*8300*/  STG.E.128 [R4.64], R12 ;  /* 0x0000000c04007986 */ /* 0x008fe2000c101d0c */
[----:B------:R-:W-:Y:S05]  /*8310*/  EXIT ;  /* 0x000000000000794d */ /* 0x000fea0003800000 */
.L_x_4129:
        /* <DEDUP_REMOVED lines=14> */
.L_x_5241:


//--------------------- .text._ZN5flash24flash_fwd_splitkv_kernelI23Flash_fwd_kernel_traitsILi32ELi64ELi128ELi4ELb0ELb0EN7cutlass6half_tE19Flash_kernel_traitsILi32ELi64ELi128ELi4ES3_EELb1ELb0ELb0ELb1ELb1ELb0ELb1ELb0EEEvNS_16Flash_fwd_paramsE --------------------------
	.section	.text._ZN5flash24flash_fwd_splitkv_kernelI23Flash_fwd_kernel_traitsILi32ELi64ELi128ELi4ELb0ELb0EN7cutlass6half_tE19Flash_kernel_traitsILi32ELi64ELi128ELi4ES3_EELb1ELb0ELb0ELb1ELb1ELb0ELb1ELb0EEEvNS_16Flash_fwd_paramsE,"ax",@progbits
	.sectioninfo	@"SHI_REGISTERS=168"
	.align	128
        .global         _ZN5flash24flash_fwd_splitkv_kernelI23Flash_fwd_kernel_traitsILi32ELi64ELi128ELi4ELb0ELb0EN7cutlass6half_tE19Flash_kernel_traitsILi32ELi64ELi128ELi4ES3_EELb1ELb0ELb0ELb1ELb1ELb0ELb1ELb0EEEvNS_16Flash_fwd_paramsE
        .type           _ZN5flash24flash_fwd_splitkv_kernelI23Flash_fwd_kernel_traitsILi32ELi64ELi128ELi4ELb0ELb0EN7cutlass6half_tE19Flash_kernel_traitsILi32ELi64ELi128ELi4ES3_EELb1ELb0ELb0ELb1ELb1ELb0ELb1ELb0EEEvNS_16Flash_fwd_paramsE,@function
        .size           _ZN5flash24flash_fwd_splitkv_kernelI23Flash_fwd_kernel_traitsILi32ELi64ELi128ELi4ELb0ELb0EN7cutlass6half_tE19Flash_kernel_traitsILi32ELi64ELi128ELi4ES3_EELb1ELb0ELb0ELb1ELb1ELb0ELb1ELb0EEEvNS_16Flash_fwd_paramsE,(.L_x_5242 - _ZN5flash24flash_fwd_splitkv_kernelI23Flash_fwd_kernel_traitsILi32ELi64ELi128ELi4ELb0ELb0EN7cutlass6half_tE19Flash_kernel_traitsILi32ELi64ELi128ELi4ES3_EELb1ELb0ELb0ELb1ELb1ELb0ELb1ELb0EEEvNS_16Flash_fwd_paramsE)
        .other          _ZN5flash24flash_fwd_splitkv_kernelI23Flash_fwd_kernel_traitsILi32ELi64ELi128ELi4ELb0ELb0EN7cutlass6half_tE19Flash_kernel_traitsILi32ELi64ELi128ELi4ES3_EELb1ELb0ELb0ELb1ELb1ELb0ELb1ELb0EEEvNS_16Flash_fwd_paramsE,@"STO_CUDA_ENTRY STV_DEFAULT"
_ZN5flash24flash_fwd_splitkv_kernelI23Flash_fwd_kernel_traitsILi32ELi64ELi128ELi4ELb0ELb0EN7cutlass6half_tE19Flash_kernel_traitsILi32ELi64ELi128ELi4ES3_EELb1ELb0ELb0ELb1ELb1ELb0ELb1ELb0EEEvNS_16Flash_fwd_paramsE:
.text._ZN5flash24flash_fwd_splitkv_kernelI23Flash_fwd_kernel_traitsILi32ELi64ELi128ELi4ELb0ELb0EN7cutlass6half_tE19Flash_kernel_traitsILi32ELi64ELi128ELi4ES3_EELb1ELb0ELb0ELb1ELb1ELb0ELb1ELb0EEEvNS_16Flash_fwd_paramsE:
[----:B------:R-:W-:Y:S02]  /*0000*/  MOV R1, c[0x0][0x28] ;  /* 0x00000a0000017a02 */ /* 0x000fe40000000f00 */
[----:B------:R-:W1:Y:S01]  /*0010*/  I2F.U32.RP R2, c[0x0][0x1c0] ;  /* 0x0000700000027b06 */ /* 0x000e620000209000 */
[----:B------:R-:W2:Y:S01]  /*0020*/  S2R R3, SR_CTAID.Z ;  /* 0x0000000000037919 */ /* 0x000ea20000002700 */
[----:B------:R-:W-:Y:S01]  /*0030*/  IMAD.MOV.U32 R4, RZ, RZ, RZ ;  /* 0x000000ffff047224 */ /* 0x000fe200078e00ff */
        /* <DEDUP_REMOVED lines=11> */
[----:B------:R-:W-:-:S04]  /*00f0*/  IMAD R7, R0, c[0x0][0x1c0], RZ ;  /* 0x0000700000077a24 */ /* 0x000fc800078e02ff */
[----:B------:R-:W-:-:S04]  /*0100*/  IMAD.HI.U32 R4, R5, R7, R4 ;  /* 0x0000000705047227 */ /* 0x000fc800078e0004 */
[----:B------:R-:W-:Y:S02]  /*0110*/  @P1 IMAD.MOV.U32 R7, RZ, RZ, 0x4 ;  /* 0x00000004ff071424 */ /* 0x000fe400078e00ff */
[----:B--2---:R-:W-:-:S04]  /*0120*/  IMAD.HI.U32 R146, R4, R3, RZ ;  /* 0x0000000304927227 */ /* 0x004fc800078e00ff */
[----:B------:R-:W-:Y:S02]  /*0130*/  IMAD.MOV R0, RZ, RZ, -R146 ;  /* 0x000000ffff007224 */ /* 0x000fe400078e0a92 */
[----:B------:R-:W-:Y:S02]  /*0140*/  @P0 IMAD.MOV.U32 R5, RZ, RZ, 0x4 ;  /* 0x00000004ff050424 */ /* 0x000fe400078e00ff */
[----:B------:R-:W-:-:S05]  /*0150*/  IMAD R0, R0, c[0x0][0x1c0], R3 ;  /* 0x0000700000007a24 */ /* 0x000fca00078e0203 */
[----:B------:R-:W-:-:S13]  /*0160*/  ISETP.GE.U32.AND P4, PT, R0, c[0x0][0x1c0], PT ;  /* 0x0000700000007a0c */ /* 0x000fda0003f86070 */
[----:B------:R-:W-:Y:S02]  /*0170*/  @P4 IADD3 R0, R0, -c[0x0][0x1c0], RZ ;  /* 0x8000700000004a10 */ /* 0x000fe40007ffe0ff */
[----:B------:R-:W-:Y:S02]  /*0180*/  @P4 IADD3 R146, R146, 0x1, RZ ;  /* 0x0000000192924810 */ /* 0x000fe40007ffe0ff */
[----:B------:R-:W-:-:S13]  /*0190*/  ISETP.GE.U32.AND P3, PT, R0, c[0x0][0x1c0], PT ;  /* 0x0000700000007a0c */ /* 0x000fda0003f66070 */
[----:B------:R-:W-:Y:S02]  /*01a0*/  @P3 IADD3 R146, R146, 0x1, RZ ;  /* 0x0000000192923810 */ /* 0x000fe40007ffe0ff */
[----:B------:R-:W-:-:S05]  /*01b0*/  @!P2 LOP3.LUT R146, RZ, c[0x0][0x1c0], RZ, 0x33, !PT ;  /* 0x00007000ff92aa12 */ /* 0x000fca00078e33ff */
[----:B------:R-:W-:-:S04]  /*01c0*/  @P1 IMAD.WIDE R6, R146, R7, c[0x0][0x250] ;  /* 0x0000940092061625 */ /* 0x000fc800078e0207 */
[----:B------:R-:W-:Y:S01]  /*01d0*/  @P0 IMAD.WIDE R4, R146, R5, c[0x0][0x258] ;  /* 0x0000960092040625 */ /* 0x000fe200078e0205 */
[----:B------:R-:W2:Y:S04]  /*01e0*/  @P1 LDG.E R19, [R6.64] ;  /* 0x0000000a06131981 */ /* 0x000ea8000c1e1900 */
        /* <DEDUP_REMOVED lines=27> */
[----:B------:R-:W-:Y:S02]  /*03a0*/  ISETP.GE.AND P0, PT, R4, RZ, PT ;  /* 0x000000ff0400720c */ /* 0x000fe40003f06270 */
[----:B------:R-:W-:Y:S01]  /*03b0*/  IADD3 R4, R94, 0xbf, RZ ;  /* 0x000000bf5e047810 */ /* 0x000fe20007ffe0ff */
[----:B--2---:R-:W-:Y:S02]  /*03c0*/  IMAD.MOV R2, RZ, RZ, -R7 ;  /* 0x000000ffff027224 */ /* 0x004fe400078e0a07 */
[----:B------:R-:W-:Y:S02]  /*03d0*/  IMAD.MOV.U32 R6, RZ, RZ, RZ ;  /* 0x000000ffff067224 */ /* 0x000fe400078e00ff */
[----:B------:R-:W-:-:S04]  /*03e0*/  IMAD R2, R2, R3, RZ ;  /* 0x0000000302027224 */ /* 0x000fc800078e02ff */
[----:B------:R-:W-:Y:S01]  /*03f0*/  IMAD.HI.U32 R2, R7, R2, R6 ;  /* 0x0000000207027227 */ /* 0x000fe200078e0006 */
[----:B------:R-:W-:-:S04]  /*0400*/  IADD3 R7, R99, -c[0x0][0x214], R4 ;  /* 0x8000850063077a10 */ /* 0x000fc80007ffe004 */
[----:B------:R-:W-:Y:S01]  /*0410*/  IADD3 R7, R7, c[0x0][0x2e8], RZ ;  /* 0x0000ba0007077a10 */ /* 0x000fe20007ffe0ff */
[----:B------:R-:W-:-:S03]  /*0420*/  IMAD.HI.U32 R0, R2, R5, RZ ;  /* 0x0000000502007227 */ /* 0x000fc600078e00ff */
[----:B------:R-:W-:Y:S01]  /*0430*/  SHF.R.S32.HI R88, RZ, 0x1f, R7 ;  /* 0x0000001fff587819 */ /* 0x000fe20000011407 */
[----:B------:R-:W-:-:S03]  /*0440*/  IMAD.MOV R2, RZ, RZ, -R0 ;  /* 0x000000ffff027224 */ /* 0x000fc600078e0a00 */
[----:B------:R-:W-:Y:S01]  /*0450*/  LEA.HI R88, R88, R7, RZ, 0x7 ;  /* 0x0000000758587211 */ /* 0x000fe200078f38ff */
[----:B------:R-:W-:-:S03]  /*0460*/  IMAD R2, R3, R2, R5 ;  /* 0x0000000203027224 */ /* 0x000fc600078e0205 */
[----:B------:R-:W-:Y:S02]  /*0470*/  SHF.R.S32.HI R88, RZ, 0x7, R88 ;  /* 0x00000007ff587819 */ /* 0x000fe40000011458 */
[----:B------:R-:W-:-:S13]  /*0480*/  ISETP.GT.U32.AND P1, PT, R3, R2, PT ;  /* 0x000000020300720c */ /* 0x000fda0003f24070 */
        /* <DEDUP_REMOVED lines=26> */
[C---:B------:R-:W-:Y:S01]  /*0630*/  IADD3 R6, R0.reuse, 0x10, RZ ;  /* 0x0000001000067810 */ /* 0x040fe20007ffe0ff */
        /* <DEDUP_REMOVED lines=35> */
.L_x_4130:
        /* <DEDUP_REMOVED lines=19> */
.L_x_4131:
        /* <DEDUP_REMOVED lines=55> */
[----:B------:R-:W-:Y:S02]  /*0d10*/  SHF.R.S32.HI R16, RZ, 0x1f, R7 ;  /* 0x0000001fff107819 */ /* 0x000fe40000011407 */
        /* <DEDUP_REMOVED lines=9> */
[----:B------:R-:W-:Y:S01]  /*0db0*/  IMAD R0, R16, c[0x0][0x1b0], RZ ;  /* 0x00006c0010007a24 */ /* 0x000fe200078e02ff */
[----:B------:R-:W-:Y:S01]  /*0dc0*/  IADD3 R9, R9, R5, RZ ;  /* 0x0000000509097210 */ /* 0x000fe20007ffe0ff */
[----:B------:R-:W-:Y:S02]  /*0dd0*/  IMAD R19, R22, c[0x0][0x18c], R19 ;  /* 0x0000630016137a24 */ /* 0x000fe400078e0213 */
[C---:B------:R-:W-:Y:S02]  /*0de0*/  IMAD R17, R7.reuse, c[0x0][0x1b4], R0 ;  /* 0x00006d0007117a24 */ /* 0x040fe400078e0200 */
[----:B------:R-:W-:-:S04]  /*0df0*/  IMAD.WIDE.U32 R8, R7, c[0x0][0x1b0], R8 ;  /* 0x00006c0007087a25 */ /* 0x000fc800078e0008 */
[----:B------:R-:W-:Y:S01]  /*0e00*/  IMAD.WIDE.U32 R22, R22, c[0x0][0x188], RZ ;  /* 0x0000620016167a25 */ /* 0x000fe200078e00ff */
[----:B------:R-:W-:-:S03]  /*0e10*/  IADD3 R17, R9, R17, RZ ;  /* 0x0000001109117210 */ /* 0x000fc60007ffe0ff */
[----:B------:R-:W-:Y:S02]  /*0e20*/  IMAD.IADD R19, R23, 0x1, R19 ;  /* 0x0000000117137824 */ /* 0x000fe400078e0213 */
[----:B------:R-:W-:Y:S01]  /*0e30*/  IMAD.MOV.U32 R18, RZ, RZ, R8 ;  /* 0x000000ffff127224 */ /* 0x000fe200078e0008 */
[----:B------:R-:W-:Y:S05]  /*0e40*/  BRA `(.L_x_4133) ;  /* 0x0000035000007947 */ /* 0x000fea0003800000 */
.L_x_4132:
[----:B------:R-:W-:Y:S01]  /*0e50*/  IABS R9, c[0x0][0x1c8] ;  /* 0x0000720000097a13 */ /* 0x000fe20000000000 */
[----:B------:R-:W-:-:S03]  /*0e60*/  IMAD.MOV.U32 R6, RZ, RZ, RZ ;  /* 0x000000ffff067224 */ /* 0x000fc600078e00ff */
[----:B------:R-:W1:Y:S08]  /*0e70*/  I2F.RP R8, R9 ;  /* 0x0000000900087306 */ /* 0x000e700000209400 */
[----:B-1----:R-:W1:Y:S02]  /*0e80*/  MUFU.RCP R4, R8 ;  /* 0x0000000800047308 */ /* 0x002e640000001000 */
[----:B-1----:R-:W-:-:S02]  /*0e90*/  IADD3 R4, R4, 0xffffffe, RZ ;  /* 0x0ffffffe04047810 */ /* 0x002fc40007ffe0ff */
[----:B------:R-:W-:-:S04]  /*0ea0*/  SHF.R.S32.HI R8, RZ, 0x1f, R19 ;  /* 0x0000001fff087819 */ /* 0x000fc80000011413 */
[----:B------:R-:W1:Y:S02]  /*0eb0*/  F2I.FTZ.U32.TRUNC.NTZ R7, R4 ;  /* 0x0000000400077305 */ /* 0x000e64000021f000 */
[----:B-1----:R-:W-:Y:S02]  /*0ec0*/  IADD3 R0, RZ, -R7, RZ ;  /* 0x80000007ff007210 */ /* 0x002fe40007ffe0ff */
[----:B------:R-:W-:-:S03]  /*0ed0*/  LEA R4, R88, 0xffffff80, 0x7 ;  /* 0xffffff8058047811 */ /* 0x000fc600078e38ff */
[----:B------:R-:W-:Y:S01]  /*0ee0*/  IMAD R3, R0, R9, RZ ;  /* 0x0000000900037224 */ /* 0x000fe200078e02ff */
[----:B------:R-:W-:Y:S02]  /*0ef0*/  IABS R0, R12 ;  /* 0x0000000c00007213 */ /* 0x000fe40000000000 */
[----:B------:R-:W-:Y:S01]  /*0f00*/  IADD3 R14, P1, R19, R4, RZ ;  /* 0x00000004130e7210 */ /* 0x000fe20007f3e0ff */
[----:B------:R-:W-:Y:S01]  /*0f10*/  IMAD.HI.U32 R6, R7, R3, R6 ;  /* 0x0000000307067227 */ /* 0x000fe200078e0006 */
[----:B------:R-:W-:-:S05]  /*0f20*/  MOV R3, R0 ;  /* 0x0000000000037202 */ /* 0x000fca0000000f00 */
[----:B------:R-:W-:-:S04]  /*0f30*/  IMAD.HI.U32 R7, R6, R3, RZ ;  /* 0x0000000306077227 */ /* 0x000fc800078e00ff */
        /* <DEDUP_REMOVED lines=13> */
[----:B------:R-:W-:Y:S01]  /*1010*/  IMAD R8, R19, c[0x0][0x1a4], R8 ;  /* 0x0000690013087a24 */ /* 0x000fe200078e0208 */
[----:B-----5:R-:W-:Y:S01]  /*1020*/  SHF.R.S32.HI R0, RZ, 0x1f, R5 ;  /* 0x0000001fff007819 */ /* 0x020fe20000011405 */
[----:B------:R-:W-:-:S02]  /*1030*/  IMAD R9, R14, c[0x0][0x19c], R9 ;  /* 0x000067000e097a24 */ /* 0x000fc400078e0209 */
[----:B------:R-:W-:Y:S02]  /*1040*/  IMAD.WIDE.U32 R14, R14, c[0x0][0x198], RZ ;  /* 0x000066000e0e7a25 */ /* 0x000fe400078e00ff */
[----:B------:R-:W-:Y:S02]  /*1050*/  @P2 IADD3 R7, R7, 0x1, RZ ;  /* 0x0000000107072810 */ /* 0x000fe40007ffe0ff */
[----:B------:R-:W-:Y:S01]  /*1060*/  IMAD R6, R0, c[0x0][0x180], RZ ;  /* 0x0000600000067a24 */ /* 0x000fe200078e02ff */
[----:B------:R-:W-:Y:S01]  /*1070*/  IADD3 R15, R15, R9, RZ ;  /* 0x000000090f0f7210 */ /* 0x000fe20007ffe0ff */
[----:B------:R-:W-:-:S04]  /*1080*/  IMAD.WIDE.U32 R18, R19, c[0x0][0x1a0], RZ ;  /* 0x0000680013127a25 */ /* 0x000fc800078e00ff */
[----:B------:R-:W-:Y:S01]  /*1090*/  @!P1 IMAD.MOV R7, RZ, RZ, -R7 ;  /* 0x000000ffff079224 */ /* 0x000fe200078e0a07 */
[----:B------:R-:W-:Y:S01]  /*10a0*/  @!P0 LOP3.LUT R7, RZ, c[0x0][0x1c8], RZ, 0x33, !PT ;  /* 0x00007200ff078a12 */ /* 0x000fe200078e33ff */
[----:B------:R-:W-:Y:S01]  /*10b0*/  IMAD R0, R0, c[0x0][0x188], RZ ;  /* 0x0000620000007a24 */ /* 0x000fe200078e02ff */
[----:B------:R-:W-:Y:S01]  /*10c0*/  IADD3 R9, R19, R8, RZ ;  /* 0x0000000813097210 */ /* 0x000fe20007ffe0ff */
[C---:B------:R-:W-:Y:S01]  /*10d0*/  IMAD R6, R5.reuse, c[0x0][0x184], R6 ;  /* 0x0000610005067a24 */ /* 0x040fe200078e0206 */
[----:B------:R-:W-:Y:S01]  /*10e0*/  SHF.R.S32.HI R16, RZ, 0x1f, R7 ;  /* 0x0000001fff107819 */ /* 0x000fe20000011407 */
[----:B------:R-:W-:Y:S01]  /*10f0*/  IMAD.WIDE.U32 R14, R5, c[0x0][0x180], R14 ;  /* 0x00006000050e7a25 */ /* 0x000fe200078e000e */
[----:B------:R-:W-:-:S03]  /*1100*/  MOV R8, R18 ;  /* 0x0000001200087202 */ /* 0x000fc60000000f00 */
[----:B------:R-:W-:Y:S02]  /*1110*/  IMAD R19, R5, c[0x0][0x18c], R0 ;  /* 0x0000630005137a24 */ /* 0x000fe400078e0200 */
[----:B------:R-:W-:Y:S02]  /*1120*/  IMAD.IADD R15, R15, 0x1, R6 ;  /* 0x000000010f0f7824 */ /* 0x000fe400078e0206 */
[----:B------:R-:W-:Y:S02]  /*1130*/  IMAD R0, R16, c[0x0][0x1b0], RZ ;  /* 0x00006c0010007a24 */ /* 0x000fe400078e02ff */
[----:B------:R-:W-:-:S04]  /*1140*/  IMAD.WIDE.U32 R22, R5, c[0x0][0x188], R8 ;  /* 0x0000620005167a25 */ /* 0x000fc800078e0008 */
[----:B------:R-:W-:-:S04]  /*1150*/  IMAD.WIDE.U32 R8, R7, c[0x0][0x1b0], R14 ;  /* 0x00006c0007087a25 */ /* 0x000fc800078e000e */
[----:B------:R-:W-:Y:S01]  /*1160*/  IMAD R0, R7, c[0x0][0x1b4], R0 ;  /* 0x00006d0007007a24 */ /* 0x000fe200078e0200 */
[----:B------:R-:W-:Y:S01]  /*1170*/  MOV R18, R8 ;  /* 0x0000000800127202 */ /* 0x000fe20000000f00 */
[----:B------:R-:W-:-:S03]  /*1180*/  IMAD.IADD R19, R23, 0x1, R19 ;  /* 0x0000000117137824 */ /* 0x000fc600078e0213 */
[----:B------:R-:W-:Y:S02]  /*1190*/  IADD3 R17, R9, R0, RZ ;  /* 0x0000000009117210 */ /* 0x000fe40007ffe0ff */
.L_x_4133:
[----:B------:R-:W-:Y:S01]  /*11a0*/  SHF.R.S32.HI R25, RZ, 0x1f, R90 ;  /* 0x0000001fff197819 */ /* 0x000fe2000001145a */
[----:B------:R-:W-:Y:S01]  /*11b0*/  IMAD R16, R16, c[0x0][0x1b8], RZ ;  /* 0x00006e0010107a24 */ /* 0x000fe200078e02ff */
[----:B------:R-:W-:Y:S02]  /*11c0*/  ULDC.64 UR6, c[0x0][0x198] ;  /* 0x0000660000067ab9 */ /* 0x000fe40000000a00 */
[CC--:B------:R-:W-:Y:S01]  /*11d0*/  LEA.HI R21, R25.reuse, R90.reuse, RZ, 0x2 ;  /* 0x0000005a19157211 */ /* 0x0c0fe200078f10ff */
[----:B------:R-:W-:Y:S01]  /*11e0*/  USHF.L.U32 UR9, UR6, 0x6, URZ ;  /* 0x0000000606097899 */ /* 0x000fe2000800063f */
[CC--:B------:R-:W-:Y:S01]  /*11f0*/  LEA.HI R5, R25.reuse, R90.reuse, RZ, 0x4 ;  /* 0x0000005a19057211 */ /* 0x0c0fe200078f20ff */
[----:B------:R-:W-:Y:S01]  /*1200*/  UMOV UR8, 0x6 ;  /* 0x0000000600087882 */ /* 0x000fe20000000000 */
[----:B------:R-:W-:Y:S01]  /*1210*/  LEA.HI R13, R25, R90, RZ, 0x3 ;  /* 0x0000005a190d7211 */ /* 0x000fe200078f18ff */
[----:B------:R-:W-:Y:S01]  /*1220*/  USHF.L.U64.HI UR7, UR6, UR8, UR7 ;  /* 0x0000000806077299 */ /* 0x000fe20008010207 */
[----:B------:R-:W-:Y:S01]  /*1230*/  LOP3.LUT R9, R21, 0xfffffffc, RZ, 0xc0, !PT ;  /* 0xfffffffc15097812 */ /* 0x000fe200078ec0ff */
[----:B------:R-:W-:Y:S01]  /*1240*/  ULDC.64 UR4, c[0x0][0x1a0] ;  /* 0x0000680000047ab9 */ /* 0x000fe20000000a00 */
[----:B------:R-:W-:Y:S01]  /*1250*/  LOP3.LUT R23, R5, 0xfffffff0, RZ, 0xc0, !PT ;  /* 0xfffffff005177812 */ /* 0x000fe200078ec0ff */
[----:B------:R-:W-:Y:S01]  /*1260*/  USHF.L.U64.HI UR5, UR4, UR8, UR5 ;  /* 0x0000000804057299 */ /* 0x000fe20008010205 */
[----:B------:R-:W-:Y:S01]  /*1270*/  SHF.R.S32.HI R144, RZ, 0x3, R13 ;  /* 0x00000003ff907819 */ /* 0x000fe2000001140d */
[C---:B------:R-:W-:Y:S01]  /*1280*/  IMAD.IADD R24, R90.reuse, 0x1, -R9 ;  /* 0x000000015a187824 */ /* 0x040fe200078e0a09 */
[----:B------:R-:W-:Y:S01]  /*1290*/  SHF.R.S32.HI R14, RZ, 0x2, R21 ;  /* 0x00000002ff0e7819 */ /* 0x000fe20000011415 */
[----:B------:R-:W-:Y:S01]  /*12a0*/  IMAD.IADD R6, R90, 0x1, -R23 ;  /* 0x000000015a067824 */ /* 0x000fe200078e0a17 */
[----:B------:R-:W-:Y:S01]  /*12b0*/  LEA.HI R9, R13, R144, RZ, 0x1 ;  /* 0x000000900d097211 */ /* 0x000fe200078f08ff */
[----:B------:R-:W-:Y:S01]  /*12c0*/  IMAD.SHL.U32 R23, R144, 0x40, RZ ;  /* 0x0000004090177824 */ /* 0x000fe200078e00ff */
[----:B------:R-:W-:Y:S01]  /*12d0*/  LEA.HI R21, R21, R14, RZ, 0x1 ;  /* 0x0000000e15157211 */ /* 0x000fe200078f08ff */
[----:B------:R-:W-:Y:S01]  /*12e0*/  IMAD.SHL.U32 R24, R24, 0x8, RZ ;  /* 0x0000000818187824 */ /* 0x000fe200078e00ff */
[----:B------:R-:W-:Y:S01]  /*12f0*/  LOP3.LUT R9, R9, 0xfffffffe, RZ, 0xc0, !PT ;  /* 0xfffffffe09097812 */ /* 0x000fe200078ec0ff */
[----:B------:R-:W-:Y:S01]  /*1300*/  USHF.L.U32 UR4, UR4, 0x6, URZ ;  /* 0x0000000604047899 */ /* 0x000fe2000800063f */
[----:B------:R-:W-:-:S02]  /*1310*/  SHF.R.S32.HI R0, RZ, 0x4, R5 ;  /* 0x00000004ff007819 */ /* 0x000fc40000011405 */
[----:B------:R-:W-:Y:S01]  /*1320*/  LOP3.LUT R23, R23, 0xc0, RZ, 0xc0, !PT ;  /* 0x000000c017177812 */ /* 0x000fe200078ec0ff */
[----:B------:R-:W-:Y:S01]  /*1330*/  IMAD.IADD R144, R144, 0x1, -R9 ;  /* 0x0000000190907824 */ /* 0x000fe200078e0a09 */
[----:B------:R-:W-:Y:S02]  /*1340*/  LOP3.LUT R13, R13, 0xfffffff8, RZ, 0xc0, !PT ;  /* 0xfffffff80d0d7812 */ /* 0x000fe400078ec0ff */
[----:B------:R-:W-:Y:S02]  /*1350*/  LEA.HI R92, R25, R90, RZ, 0x5 ;  /* 0x0000005a195c7211 */ /* 0x000fe400078f28ff */
[----:B------:R-:W-:Y:S01]  /*1360*/  LOP3.LUT R21, R21, 0x7fffffe, RZ, 0xc0, !PT ;  /* 0x07fffffe15157812 */ /* 0x000fe200078ec0ff */
[----:B------:R-:W-:Y:S01]  /*1370*/  IMAD.IADD R13, R90, 0x1, -R13 ;  /* 0x000000015a0d7824 */ /* 0x000fe200078e0a0d */
[----:B------:R-:W-:Y:S02]  /*1380*/  LEA.HI R5, R5, R0, RZ, 0x1 ;  /* 0x0000000005057211 */ /* 0x000fe400078f08ff */
[----:B------:R-:W-:Y:S01]  /*1390*/  LEA.HI R9, R6, R6, RZ, 0x1 ;  /* 0x0000000606097211 */ /* 0x000fe200078f08ff */
[----:B------:R-:W-:Y:S01]  /*13a0*/  IMAD.IADD R20, R14, 0x1, -R21 ;  /* 0x000000010e147824 */ /* 0x000fe200078e0a15 */
[----:B------:R-:W-:-:S02]  /*13b0*/  LOP3.LUT R29, R23, 0x18, R24, 0xf8, !PT ;  /* 0x00000018171d7812 */ /* 0x000fc400078ef818 */
[----:B------:R-:W-:Y:S02]  /*13c0*/  SHF.R.U32.HI R8, RZ, 0x3, R23 ;  /* 0x00000003ff087819 */ /* 0x000fe40000011617 */
[----:B------:R-:W-:Y:S02]  /*13d0*/  SHF.R.S32.HI R23, RZ, 0x1f, R146 ;  /* 0x0000001fff177819 */ /* 0x000fe40000011492 */
[----:B------:R-:W-:Y:S02]  /*13e0*/  SHF.R.S32.HI R93, RZ, 0x5, R92 ;  /* 0x00000005ff5d7819 */ /* 0x000fe4000001145c */
[----:B------:R-:W-:Y:S01]  /*13f0*/  LOP3.LUT R5, R5, 0xfffffffe, RZ, 0xc0, !PT ;  /* 0xfffffffe05057812 */ /* 0x000fe200078ec0ff */
[----:B------:R-:W-:Y:S01]  /*1400*/  IMAD R23, R23, c[0x0][0x178], RZ ;  /* 0x00005e0017177a24 */ /* 0x000fe200078e02ff */
[----:B------:R-:W-:Y:S01]  /*1410*/  LOP3.LUT R91, R9, 0x7fffffe, RZ, 0xc0, !PT ;  /* 0x07fffffe095b7812 */ /* 0x000fe200078ec0ff */
[----:B------:R-:W-:Y:S01]  /*1420*/  IMAD R143, R93, 0x8, R20 ;  /* 0x000000085d8f7824 */ /* 0x000fe200078e0214 */
[----:B------:R-:W-:Y:S01]  /*1430*/  SHF.R.S32.HI R27, RZ, 0x1f, R6 ;  /* 0x0000001fff1b7819 */ /* 0x000fe20000011406 */
[----:B------:R-:W-:Y:S01]  /*1440*/  IMAD.IADD R5, R0, 0x1, -R5 ;  /* 0x0000000100057824 */ /* 0x000fe200078e0a05 */
[----:B------:R-:W-:Y:S01]  /*1450*/  LOP3.LUT R8, R29, R8, RZ, 0x3c, !PT ;  /* 0x000000081d087212 */ /* 0x000fe200078e3cff */
[----:B------:R-:W-:Y:S01]  /*1460*/  IMAD.IADD R91, R6, 0x1, -R91 ;  /* 0x00000001065b7824 */ /* 0x000fe200078e0a5b */
[----:B------:R-:W-:-:S02]  /*1470*/  IADD3 R22, P0, R24, R22, RZ ;  /* 0x0000001618167210 */ /* 0x000fc40007f1e0ff */
[----:B------:R-:W-:Y:S01]  /*1480*/  SHF.R.S32.HI R25, RZ, 0x1f, R24 ;  /* 0x0000001fff197819 */ /* 0x000fe20000011418 */
[----:B------:R-:W-:Y:S01]  /*1490*/  IMAD.U32 R143, R143, 0x20, R8 ;  /* 0x000000208f8f7824 */ /* 0x000fe200078e0008 */
[----:B------:R-:W-:Y:S02]  /*14a0*/  LEA.HI R145, R13, R13, RZ, 0x1 ;  /* 0x0000000d0d917211 */ /* 0x000fe400078f08ff */
[----:B------:R-:W-:Y:S01]  /*14b0*/  LEA.HI R0, R27, R6, RZ, 0x3 ;  /* 0x000000061b007211 */ /* 0x000fe200078f18ff */
[C---:B------:R-:W-:Y:S01]  /*14c0*/  IMAD R6, R146.reuse, c[0x0][0x17c], R23 ;  /* 0x00005f0092067a24 */ /* 0x040fe200078e0217 */
[----:B------:R-:W-:Y:S01]  /*14d0*/  LOP3.LUT R142, R145, 0xfffffffe, RZ, 0xc0, !PT ;  /* 0xfffffffe918e7812 */ /* 0x000fe200078ec0ff */
[----:B------:R-:W-:Y:S01]  /*14e0*/  IMAD.X R23, R25, 0x1, R19, P0 ;  /* 0x0000000119177824 */ /* 0x000fe200000e0613 */
[----:B------:R-:W-:Y:S01]  /*14f0*/  SHF.R.S32.HI R15, RZ, 0x1f, R14 ;  /* 0x0000001fff0f7819 */ /* 0x000fe2000001140e */
[----:B------:R-:W-:Y:S01]  /*1500*/  IMAD.WIDE.U32 R20, R146, c[0x0][0x178], R24 ;  /* 0x00005e0092147a25 */ /* 0x000fe200078e0018 */
[----:B------:R-:W-:-:S02]  /*1510*/  SHF.R.S32.HI R8, RZ, 0x1f, R12 ;  /* 0x0000001fff087819 */ /* 0x000fc4000001140c */
[----:B------:R-:W-:Y:S01]  /*1520*/  IADD3 R4, P0, R14, R4, RZ ;  /* 0x000000040e047210 */ /* 0x000fe20007f1e0ff */
[----:B------:R-:W-:Y:S01]  /*1530*/  IMAD.IADD R21, R21, 0x1, R6 ;  /* 0x0000000115157824 */ /* 0x000fe200078e0206 */
[----:B------:R-:W-:Y:S01]  /*1540*/  IADD3 R18, P1, R24, R18, RZ ;  /* 0x0000001218127210 */ /* 0x000fe20007f3e0ff */
[----:B------:R-:W-:Y:S01]  /*1550*/  IMAD.IADD R142, R13, 0x1, -R142 ;  /* 0x000000010d8e7824 */ /* 0x000fe200078e0a8e */
[----:B------:R-:W-:Y:S01]  /*1560*/  SHF.R.S32.HI R145, RZ, 0x1, R145 ;  /* 0x00000001ff917819 */ /* 0x000fe20000011491 */
[C---:B------:R-:W-:Y:S01]  /*1570*/  IMAD R6, R7.reuse, c[0x0][0x1bc], R16 ;  /* 0x00006f0007067a24 */ /* 0x040fe200078e0210 */
[----:B------:R-:W-:Y:S01]  /*1580*/  LOP3.LUT R147, R92, 0xffffffe0, RZ, 0xc0, !PT ;  /* 0xffffffe05c937812 */ /* 0x000fe200078ec0ff */
[----:B------:R-:W-:Y:S01]  /*1590*/  IMAD.WIDE.U32 R22, R7, c[0x0][0x1b8], R22 ;  /* 0x00006e0007167a25 */ /* 0x000fe200078e0016 */
[----:B------:R-:W-:-:S03]  /*15a0*/  SHF.R.S32.HI R92, RZ, 0x1f, R92 ;  /* 0x0000001fff5c7819 */ /* 0x000fc6000001145c */
[----:B------:R-:W-:Y:S01]  /*15b0*/  IMAD R13, R8, c[0x0][0x1a8], RZ ;  /* 0x00006a00080d7a24 */ /* 0x000fe200078e02ff */
[----:B------:R-:W-:Y:S01]  /*15c0*/  SHF.R.S32.HI R8, RZ, 0x1f, R9 ;  /* 0x0000001fff087819 */ /* 0x000fe20000011409 */
[----:B------:R-:W-:Y:S01]  /*15d0*/  IMAD.X R7, R15, 0x1, R3, P0 ;  /* 0x000000010f077824 */ /* 0x000fe200000e0603 */
[----:B------:R-:W-:Y:S01]  /*15e0*/  SHF.R.S32.HI R3, RZ, 0x1, R9 ;  /* 0x00000001ff037819 */ /* 0x000fe20000011409 */
[----:B------:R-:W-:Y:S01]  /*15f0*/  IMAD.WIDE R10, R11, 0x40, R14 ;  /* 0x000000400b0a7825 */ /* 0x000fe200078e020e */
[----:B------:R-:W-:Y:S02]  /*1600*/  LEA.HI R92, R92, R93, RZ, 0x2 ;  /* 0x0000005d5c5c7211 */ /* 0x000fe400078f10ff */
[----:B------:R-:W-:Y:S01]  /*1610*/  LEA.HI R8, R8, R3, RZ, 0x2 ;  /* 0x0000000308087211 */ /* 0x000fe200078f10ff */
[----:B------:R-:W-:Y:S01]  /*1620*/  IMAD R13, R12, c[0x0][0x1ac], R13 ;  /* 0x00006b000c0d7a24 */ /* 0x000fe200078e020d */
[----:B------:R-:W-:Y:S01]  /*1630*/  LOP3.LUT R150, R92, 0xfffffffc, RZ, 0xc0, !PT ;  /* 0xfffffffc5c967812 */ /* 0x000fe200078ec0ff */
[----:B------:R-:W-:Y:S01]  /*1640*/  IMAD.WIDE.U32 R20, R12, c[0x0][0x1a8], R20 ;  /* 0x00006a000c147a25 */ /* 0x000fe200078e0014 */
[----:B------:R-:W-:-:S03]  /*1650*/  LOP3.LUT R8, R8, 0xfffffffc, RZ, 0xc0, !PT ;  /* 0xfffffffc08087812 */ /* 0x000fc600078ec0ff */
[----:B------:R-:W-:Y:S02]  /*1660*/  IMAD.X R19, R25, 0x1, R17, P1 ;  /* 0x0000000119137824 */ /* 0x000fe400008e0611 */
[----:B------:R-:W-:Y:S02]  /*1670*/  IMAD R9, R15, c[0x0][0x198], RZ ;  /* 0x000066000f097a24 */ /* 0x000fe400078e02ff */
[----:B------:R-:W-:Y:S02]  /*1680*/  IMAD.IADD R21, R21, 0x1, R13 ;  /* 0x0000000115157824 */ /* 0x000fe400078e020d */
[----:B------:R-:W-:Y:S02]  /*1690*/  IMAD R11, R11, c[0x0][0x190], RZ ;  /* 0x000064000b0b7a24 */ /* 0x000fe400078e02ff */
[C---:B------:R-:W-:Y:S02]  /*16a0*/  IMAD R9, R14.reuse, c[0x0][0x19c], R9 ;  /* 0x000067000e097a24 */ /* 0x040fe400078e0209 */
[----:B------:R-:W-:-:S04]  /*16b0*/  IMAD.WIDE.U32 R18, R14, c[0x0][0x198], R18 ;  /* 0x000066000e127a25 */ /* 0x000fc800078e0012 */
[----:B------:R-:W-:Y:S01]  /*16c0*/  IMAD.SHL.U32 R12, R145, 0x40, RZ ;  /* 0x00000040910c7824 */ /* 0x000fe200078e00ff */
[----:B------:R-:W-:Y:S01]  /*16d0*/  LEA R140, P0, R18, c[0x0][0x168], 0x1 ;  /* 0x00005a00128c7a11 */ /* 0x000fe200078008ff */
[C---:B------:R-:W-:Y:S02]  /*16e0*/  IMAD R11, R10.reuse, c[0x0][0x194], R11 ;  /* 0x000065000a0b7a24 */ /* 0x040fe400078e020b */
[----:B------:R-:W-:Y:S01]  /*16f0*/  IMAD.WIDE.U32 R14, R10, c[0x0][0x190], R20 ;  /* 0x000064000a0e7a25 */ /* 0x000fe200078e0014 */
[----:B------:R-:W-:-:S03]  /*1700*/  LOP3.LUT R13, R12, 0xc0, RZ, 0xc0, !PT ;  /* 0x000000c00c0d7812 */ /* 0x000fc600078ec0ff */
[----:B------:R-:W-:Y:S01]  /*1710*/  IMAD.IADD R3, R3, 0x1, -R8 ;  /* 0x0000000103037824 */ /* 0x000fe200078e0a08 */
[----:B------:R-:W-:Y:S01]  /*1720*/  LEA R10, P1, R14, c[0x0][0x160], 0x1 ;  /* 0x000058000e0a7a11 */ /* 0x000fe200078208ff */
[----:B------:R-:W-:Y:S02]  /*1730*/  IMAD.SHL.U32 R8, R144, 0x8, RZ ;  /* 0x0000000890087824 */ /* 0x000fe400078e00ff */
[----:B------:R-:W-:Y:S02]  /*1740*/  IMAD.IADD R9, R19, 0x1, R9 ;  /* 0x0000000113097824 */ /* 0x000fe400078e0209 */
[----:B------:R-:W-:Y:S01]  /*1750*/  IMAD.IADD R11, R15, 0x1, R11 ;  /* 0x000000010f0b7824 */ /* 0x000fe200078e020b */
[----:B------:R-:W-:Y:S01]  /*1760*/  LOP3.LUT R8, R13, 0x8, R8, 0xf8, !PT ;  /* 0x000000080d087812 */ /* 0x000fe200078ef808 */
[----:B------:R-:W-:Y:S01]  /*1770*/  IMAD.IADD R23, R23, 0x1, R6 ;  /* 0x0000000117177824 */ /* 0x000fe200078e0206 */
[----:B------:R-:W-:Y:S01]  /*1780*/  SHF.R.U32.HI R13, RZ, 0x3, R13 ;  /* 0x00000003ff0d7819 */ /* 0x000fe2000001160d */
[----:B------:R-:W-:Y:S01]  /*1790*/  IMAD.SHL.U32 R143, R143, 0x2, RZ ;  /* 0x000000028f8f7824 */ /* 0x000fe200078e00ff */
[----:B------:R-:W-:Y:S01]  /*17a0*/  LEA.HI.X R141, R18, c[0x0][0x16c], R9, 0x1, P0 ;  /* 0x00005b00128d7a11 */ /* 0x000fe200000f0c09 */
[----:B------:R-:W-:Y:S01]  /*17b0*/  IMAD.MOV.U32 R9, RZ, RZ, c[0x0][0x190] ;  /* 0x00006400ff097624 */ /* 0x000fe200078e00ff */
[----:B------:R-:W-:Y:S01]  /*17c0*/  LEA.HI.X R11, R14, c[0x0][0x164], R11, 0x1, P1 ;  /* 0x000059000e0b7a11 */ /* 0x000fe200008f0c0b */
[----:B------:R-:W-:Y:S01]  /*17d0*/  IMAD.WIDE.U32 R22, R4, c[0x0][0x1a0], R22 ;  /* 0x0000680004167a25 */ /* 0x000fe200078e0016 */
[----:B------:R-:W-:-:S02]  /*17e0*/  IADD3 R14, P0, R140, UR9, RZ ;  /* 0x000000098c0e7c10 */ /* 0x000fc4000ff1e0ff */
[----:B------:R-:W-:Y:S01]  /*17f0*/  LOP3.LUT R6, R8, R13, RZ, 0x3c, !PT ;  /* 0x0000000d08067212 */ /* 0x000fe200078e3cff */
[----:B------:R-:W-:Y:S01]  /*1800*/  IMAD R13, R7, c[0x0][0x1a0], RZ ;  /* 0x00006800070d7a24 */ /* 0x000fe200078e02ff */
[----:B------:R-:W-:Y:S01]  /*1810*/  IADD3.X R15, R141, UR7, RZ, P0, !PT ;  /* 0x000000078d0f7c10 */ /* 0x000fe200087fe4ff */
[----:B------:R-:W-:Y:S01]  /*1820*/  IMAD.MOV.U32 R7, RZ, RZ, c[0x0][0x194] ;  /* 0x00006500ff077624 */ /* 0x000fe200078e00ff */
[----:B------:R-:W-:Y:S01]  /*1830*/  IADD3 R18, P0, R14, UR9, RZ ;  /* 0x000000090e127c10 */ /* 0x000fe2000ff1e0ff */
[----:B------:R-:W-:Y:S01]  /*1840*/  IMAD R8, R4, c[0x0][0x1a4], R13 ;  /* 0x0000690004087a24 */ /* 0x000fe200078e020d */
[----:B------:R-:W-:Y:S01]  /*1850*/  LEA R12, P1, R9, R10, 0x6 ;  /* 0x0000000a090c7211 */ /* 0x000fe200078230ff */
[----:B------:R-:W-:Y:S01]  /*1860*/  @!PT LDS RZ, [RZ] ;  /* 0x00000000fffff984 */ /* 0x000fe20000000800 */
[----:B------:R-:W-:Y:S01]  /*1870*/  @!PT LDS RZ, [RZ] ;  /* 0x00000000fffff984 */ /* 0x000fe20000000800 */
[----:B------:R-:W-:Y:S01]  /*1880*/  @!PT LDS RZ, [RZ] ;  /* 0x00000000fffff984 */ /* 0x000fe20000000800 */
[----:B------:R1:W-:Y:S01]  /*1890*/  LDGSTS.E.BYPASS.LTC128B.128 [R143], [R10.64] ;  /* 0x000000000a8f7fae */ /* 0x0003e2000b901d4a */
[----:B------:R-:W-:Y:S01]  /*18a0*/  IADD3.X R19, R15, UR7, RZ, P0, !PT ;  /* 0x000000070f137c10 */ /* 0x000fe200087fe4ff */
[----:B------:R-:W-:Y:S01]  /*18b0*/  IMAD.SHL.U32 R89, R3, 0x40, RZ ;  /* 0x0000004003597824 */ /* 0x000fe200078e00ff */
[----:B------:R-:W-:Y:S01]  /*18c0*/  LEA.HI.X R13, R9, R11, R7, 0x6, P1 ;  /* 0x0000000b090d7211 */ /* 0x000fe200008f3407 */
[----:B------:R-:W-:Y:S01]  /*18d0*/  IMAD.SHL.U32 R0, R0, 0x20, RZ ;  /* 0x0000002000007824 */ /* 0x000fe200078e00ff */
[----:B------:R-:W-:Y:S01]  /*18e0*/  IADD3 R16, P0, R18, UR9, RZ ;  /* 0x0000000912107c10 */ /* 0x000fe2000ff1e0ff */
[----:B------:R-:W-:Y:S01]  /*18f0*/  IMAD.IADD R139, R23, 0x1, R8 ;  /* 0x00000001178b7824 */ /* 0x000fe200078e0208 */
[----:B------:R-:W-:Y:S01]  /*1900*/  LOP3.LUT R89, R89, 0xc0, RZ, 0xc0, !PT ;  /* 0x000000c059597812 */ /* 0x000fe200078ec0ff */
[----:B------:R2:W-:Y:S01]  /*1910*/  LDGSTS.E.BYPASS.LTC128B.128 [R143+0x800], [R12.64] ;  /* 0x008000000c8f7fae */ /* 0x0005e2000b901d4a */
[----:B------:R-:W-:Y:S01]  /*1920*/  IADD3.X R17, R19, UR7, RZ, P0, !PT ;  /* 0x0000000713117c10 */ /* 0x000fe200087fe4ff */
[C---:B------:R-:W-:Y:S01]  /*1930*/  IMAD.SHL.U32 R4, R5.reuse, 0x8, RZ ;  /* 0x0000000805047824 */ /* 0x040fe200078e00ff */
[----:B------:R-:W-:Y:S01]  /*1940*/  LEA R138, P0, R22, c[0x0][0x170], 0x1 ;  /* 0x00005c00168a7a11 */ /* 0x000fe200078008ff */
[----:B------:R3:W-:Y:S01]  /*1950*/  LDGSTS.E.BYPASS.LTC128B.128 [R143+0x1000], [R140.64] ;  /* 0x010000008c8f7fae */ /* 0x0007e2000b901d4a */
[----:B------:R-:W-:Y:S01]  /*1960*/  LOP3.LUT R112, R0, 0xffffff00, RZ, 0xc0, !PT ;  /* 0xffffff0000707812 */ /* 0x000fe200078ec0ff */
[----:B------:R-:W-:Y:S01]  /*1970*/  IMAD R5, R5, 0x8, R142 ;  /* 0x0000000805057824 */ /* 0x000fe200078e028e */
[----:B------:R-:W-:Y:S01]  /*1980*/  LEA.HI.X R139, R22, c[0x0][0x174], R139, 0x1, P0 ;  /* 0x00005d00168b7a11 */ /* 0x000fe200000f0c8b */
[----:B------:R4:W-:Y:S01]  /*1990*/  LDGSTS.E.BYPASS.LTC128B.128 [R143+0x1800], [R14.64] ;  /* 0x018000000e8f7fae */ /* 0x0009e2000b901d4a */
[----:B------:R-:W-:Y:S01]  /*19a0*/  LOP3.LUT R4, R89, 0x8, R4, 0xf8, !PT ;  /* 0x0000000859047812 */ /* 0x000fe200078ef804 */
[----:B------:R-:W-:Y:S01]  /*19b0*/  IMAD R136, R93, 0x200, R112 ;  /* 0x000002005d887824 */ /* 0x000fe200078e0270 */
[----:B------:R-:W-:Y:S01]  /*19c0*/  SHF.R.U32.HI R89, RZ, 0x3, R89 ;  /* 0x00000003ff597819 */ /* 0x000fe20000011659 */
[----:B------:R5:W-:Y:S01]  /*19d0*/  LDGSTS.E.BYPASS.LTC128B.128 [R143+0x2000], [R18.64] ;  /* 0x02000000128f7fae */ /* 0x000be2000b901d4a */
[----:B------:R-:W-:Y:S01]  /*19e0*/  IMAD.U32 R0, R5, 0x20, R6 ;  /* 0x0000002005007824 */ /* 0x000fe200078e0006 */
[----:B------:R-:W-:Y:S01]  /*19f0*/  LOP3.LUT P1, RZ, R3, 0x2, RZ, 0xc0, !PT ;  /* 0x0000000203ff7812 */ /* 0x000fe2000782c0ff */
[----:B------:R-:W-:Y:S01]  /*1a00*/  IMAD R136, R91, 0x20, R136 ;  /* 0x000000205b887824 */ /* 0x000fe200078e0288 */
[----:B------:R5:W-:Y:S01]  /*1a10*/  LDGSTS.E.BYPASS.LTC128B.128 [R143+0x2800], [R16.64] ;  /* 0x02800000108f7fae */ /* 0x000be2000b901d4a */
[----:B------:R-:W-:Y:S01]  /*1a20*/  LOP3.LUT R89, R4, R89, RZ, 0x3c, !PT ;  /* 0x0000005904597212 */ /* 0x000fe200078e3cff */
[C---:B------:R-:W-:Y:S01]  /*1a30*/  IMAD.SHL.U32 R40, R0.reuse, 0x2, RZ ;  /* 0x0000000200287824 */ /* 0x040fe200078e00ff */
[----:B------:R-:W-:Y:S01]  /*1a40*/  LEA R135, R0, 0x1000, 0x1 ;  /* 0x0000100000877811 */ /* 0x000fe200078e08ff */
[----:B------:R-:W0:Y:S01]  /*1a50*/  LDGDEPBAR ;  /* 0x00000000000079af */ /* 0x000e220000000000 */
[----:B------:R-:W-:-:S02]  /*1a60*/  IMAD.MOV.U32 R3, RZ, RZ, 0x20 ;  /* 0x00000020ff037424 */ /* 0x000fc400078e00ff */
[----:B------:R-:W-:Y:S01]  /*1a70*/  IMAD.IADD R136, R89, 0x1, R136 ;  /* 0x0000000159887824 */ /* 0x000fe200078e0288 */
[----:B------:R-:W-:Y:S01]  /*1a80*/  IADD3 R133, R135, 0x20, RZ ;  /* 0x0000002087857810 */ /* 0x000fe20007ffe0ff */
[----:B------:R-:W-:Y:S01]  /*1a90*/  IMAD.IADD R147, R90, 0x1, -R147 ;  /* 0x000000015a937824 */ /* 0x000fe200078e0a93 */
[----:B------:R-:W-:Y:S01]  /*1aa0*/  SEL R3, R3, 0xffffffe0, !P1 ;  /* 0xffffffe003037807 */ /* 0x000fe20004800000 */
[----:B------:R-:W-:Y:S01]  /*1ab0*/  IMAD.SHL.U32 R136, R136, 0x2, RZ ;  /* 0x0000000288887824 */ /* 0x000fe200078e00ff */
[----:B--2---:R-:W-:Y:S01]  /*1ac0*/  IADD3 R12, P0, R138, UR4, RZ ;  /* 0x000000048a0c7c10 */ /* 0x004fe2000ff1e0ff */
[----:B------:R-:W-:Y:S01]  /*1ad0*/  IMAD.IADD R150, R93, 0x1, -R150 ;  /* 0x000000015d967824 */ /* 0x000fe200078e0a96 */
[----:B------:R-:W-:Y:S01]  /*1ae0*/  SHF.R.S32.HI R0, RZ, 0x1f, R147 ;  /* 0x0000001fff007819 */ /* 0x000fe20000011493 */
[----:B------:R-:W-:Y:S01]  /*1af0*/  IMAD.IADD R134, R136, 0x1, R3 ;  /* 0x0000000188867824 */ /* 0x000fe200078e0203 */
[----:B------:R-:W-:Y:S01]  /*1b00*/  IADD3.X R13, R139, UR5, RZ, P0, !PT ;  /* 0x000000058b0d7c10 */ /* 0x000fe200087fe4ff */
[----:B------:R-:W-:Y:S01]  /*1b10*/  IMAD R112, R91, 0x20, R112 ;  /* 0x000000205b707824 */ /* 0x000fe200078e0270 */
[----:B------:R-:W-:-:S02]  /*1b20*/  IADD3 R6, P0, R12, UR4, RZ ;  /* 0x000000040c067c10 */ /* 0x000fc4000ff1e0ff */
[----:B------:R-:W-:Y:S01]  /*1b30*/  LEA.HI R147, R0, R147, RZ, 0x2 ;  /* 0x0000009300937211 */ /* 0x000fe200078f10ff */
[----:B------:R-:W-:Y:S01]  /*1b40*/  IMAD R0, R93, 0x10, R94 ;  /* 0x000000105d007824 */ /* 0x000fe200078e025e */
[----:B------:R-:W-:Y:S02]  /*1b50*/  IADD3.X R7, R13, UR5, RZ, P0, !PT ;  /* 0x000000050d077c10 */ /* 0x000fe400087fe4ff */
[----:B------:R-:W-:Y:S02]  /*1b60*/  IADD3 R4, P0, R6, UR4, RZ ;  /* 0x0000000406047c10 */ /* 0x000fe4000ff1e0ff */
[----:B------:R-:W-:Y:S01]  /*1b70*/  SHF.R.S32.HI R147, RZ, 0x2, R147 ;  /* 0x00000002ff937819 */ /* 0x000fe20000011493 */
[----:B------:R-:W-:-:S04]  /*1b80*/  DEPBAR.LE SB0, 0x0 ;  /* 0x000080000000791a */ /* 0x000fc80000000000 */
[----:B------:R-:W-:Y:S01]  /*1b90*/  BAR.SYNC.DEFER_BLOCKING 0x0 ;  /* 0x0000000000007b1d */ /* 0x000fe20000010000 */
[----:B------:R-:W-:Y:S02]  /*1ba0*/  IADD3.X R5, R7, UR5, RZ, P0, !PT ;  /* 0x0000000507057c10 */ /* 0x000fe400087fe4ff */
[----:B------:R-:W-:Y:S02]  /*1bb0*/  LOP3.LUT P0, RZ, R145, 0x2, RZ, 0xc0, !PT ;  /* 0x0000000291ff7812 */ /* 0x000fe4000780c0ff */
[----:B------:R-:W-:-:S11]  /*1bc0*/  IADD3 R0, R0, 0x1, R147 ;  /* 0x0000000100007810 */ /* 0x000fd60007ffe093 */
[----:B------:R-:W-:-:S04]  /*1bd0*/  @P0 IADD3 R133, R135, -0x20, RZ ;  /* 0xffffffe087850810 */ /* 0x000fc80007ffe0ff */
        /* <DEDUP_REMOVED lines=9> */
[C---:B------:R-:W-:Y:S02]  /*1c70*/  IADD3 R126, R133.reuse, 0x1400, RZ ;  /* 0x00001400857e7810 */ /* 0x040fe40007ffe0ff */
[C---:B------:R-:W-:Y:S01]  /*1c80*/  IADD3 R125, R133.reuse, 0x1800, RZ ;  /* 0x00001800857d7810 */ /* 0x040fe20007ffe0ff */
[----:B------:R2:W-:Y:S01]  /*1c90*/  LDGSTS.E.BYPASS.LTC128B.128 [R143+0x4000], [R6.64] ;  /* 0x04000000068f7fae */ /* 0x0005e2000b901d4a */
[----:B------:R-:W-:-:S03]  /*1ca0*/  IADD3 R124, R133, 0x1c00, RZ ;  /* 0x00001c00857c7810 */ /* 0x000fc60007ffe0ff */
[----:B------:R2:W-:Y:S04]  /*1cb0*/  LDGSTS.E.BYPASS.LTC128B.128 [R143+0x4800], [R4.64] ;  /* 0x04800000048f7fae */ /* 0x0005e8000b901d4a */
[----:B------:R-:W-:Y:S04]  /*1cc0*/  LDSM.16.M88.4 R36, [R136] ;  /* 0x000000008824783b */ /* 0x000fe80000000200 */
[----:B------:R-:W2:Y:S04]  /*1cd0*/  LDSM.16.M88.4 R64, [R40+0x1000] ;  /* 0x001000002840783b */ /* 0x000ea80000000200 */
[----:B------:R-:W3:Y:S04]  /*1ce0*/  LDSM.16.M88.4 R24, [R40+0x1400] ;  /* 0x001400002818783b */ /* 0x000ee80000000200 */
[----:B-----5:R-:W5:Y:S04]  /*1cf0*/  LDSM.16.M88.4 R16, [R40+0x1800] ;  /* 0x001800002810783b */ /* 0x020f680000000200 */
[----:B-1----:R-:W4:Y:S04]  /*1d00*/  LDSM.16.M88.4 R8, [R40+0x1c00] ;  /* 0x001c00002808783b */ /* 0x002f280000000200 */
[----:B------:R-:W1:Y:S04]  /*1d10*/  LDSM.16.M88.4 R60, [R40+0x2000] ;  /* 0x00200000283c783b */ /* 0x000e680000000200 */
[----:B------:R-:W1:Y:S04]  /*1d20*/  LDSM.16.M88.4 R52, [R40+0x2400] ;  /* 0x002400002834783b */ /* 0x000e680000000200 */
[----:B------:R-:W1:Y:S04]  /*1d30*/  LDSM.16.M88.4 R44, [R40+0x2800] ;  /* 0x00280000282c783b */ /* 0x000e680000000200 */
[----:B------:R-:W1:Y:S04]  /*1d40*/  LDSM.16.M88.4 R84, [R40+0x2c00] ;  /* 0x002c00002854783b */ /* 0x000e680000000200 */
[----:B------:R-:W-:Y:S04]  /*1d50*/  LDSM.16.M88.4 R76, [R134] ;  /* 0x00000000864c783b */ /* 0x000fe80000000200 */
[----:B------:R-:W1:Y:S04]  /*1d60*/  LDSM.16.M88.4 R80, [R133] ;  /* 0x000000008550783b */ /* 0x000e680000000200 */
[----:B------:R-:W1:Y:S01]  /*1d70*/  LDSM.16.M88.4 R72, [R133+0x400] ;  /* 0x000400008548783b */ /* 0x000e620000000200 */
[C---:B--2---:R-:W-:Y:S03]  /*1d80*/  HMMA.16816.F32 R32, R36.reuse, R64, RZ ;  /* 0x000000402420723c */ /* 0x044fe600000018ff */
[----:B------:R-:W2:Y:S04]  /*1d90*/  LDSM.16.M88.4 R68, [R133+0x800] ;  /* 0x000800008544783b */ /* 0x000ea80000000200 */
[----:B------:R-:W0:Y:S01]  /*1da0*/  LDGDEPBAR ;  /* 0x00000000000079af */ /* 0x000e220000000000 */
[C---:B------:R-:W-:Y:S08]  /*1db0*/  HMMA.16816.F32 R64, R36.reuse, R66, RZ ;  /* 0x000000422440723c */ /* 0x040ff000000018ff */
[C---:B---3--:R-:W-:Y:S08]  /*1dc0*/  HMMA.16816.F32 R28, R36.reuse, R24, RZ ;  /* 0x00000018241c723c */ /* 0x048ff000000018ff */
[C---:B------:R-:W-:Y:S08]  /*1dd0*/  HMMA.16816.F32 R24, R36.reuse, R26, RZ ;  /* 0x0000001a2418723c */ /* 0x040ff000000018ff */
[C---:B-----5:R-:W-:Y:S08]  /*1de0*/  HMMA.16816.F32 R20, R36.reuse, R16, RZ ;  /* 0x000000102414723c */ /* 0x060ff000000018ff */
[C---:B----4-:R-:W-:Y:S08]  /*1df0*/  HMMA.16816.F32 R12, R36.reuse, R8, RZ ;  /* 0x00000008240c723c */ /* 0x050ff000000018ff */
        /* <DEDUP_REMOVED lines=12> */
[----:B------:R-:W-:Y:S01]  /*1ec0*/  IADD3 R82, R99, -c[0x0][0x214], R0 ;  /* 0x8000850063527a10 */ /* 0x000fe20007ffe000 */
[----:B------:R-:W-:Y:S01]  /*1ed0*/  HMMA.16816.F32 R28, R76, R72, R28 ;  /* 0x000000484c1c723c */ /* 0x000fe2000000181c */
[----:B------:R-:W-:Y:S01]  /*1ee0*/  IADD3 R0, R88, -0x1, RZ ;  /* 0xffffffff58007810 */ /* 0x000fe20007ffe0ff */
[----:B------:R-:W-:Y:S01]  /*1ef0*/  IMAD.SHL.U32 R83, R90, 0x2, RZ ;  /* 0x000000025a537824 */ /* 0x000fe200078e00ff */
[----:B------:R-:W-:-:S02]  /*1f00*/  IADD3 R82, R82, c[0x0][0x2e8], RZ ;  /* 0x0000ba0052527a10 */ /* 0x000fc40007ffe0ff */
[C---:B------:R-:W-:Y:S01]  /*1f10*/  ISETP.GT.AND P0, PT, R0.reuse, R137, PT ;  /* 0x000000890000720c */ /* 0x040fe20003f04270 */
[----:B------:R-:W-:Y:S01]  /*1f20*/  IMAD.SHL.U32 R0, R0, 0x80, RZ ;  /* 0x0000008000007824 */ /* 0x000fe200078e00ff */
[C---:B------:R-:W-:Y:S01]  /*1f30*/  IADD3 R72, R82.reuse, 0x8, RZ ;  /* 0x0000000852487810 */ /* 0x040fe20007ffe0ff */
[C---:B------:R-:W-:Y:S01]  /*1f40*/  HMMA.16816.F32 R24, R76.reuse, R74, R24 ;  /* 0x0000004a4c18723c */ /* 0x040fe20000001818 */
[-C--:B------:R-:W-:Y:S02]  /*1f50*/  IMNMX R101, R82, R99.reuse, PT ;  /* 0x0000006352657217 */ /* 0x080fe40003800200 */
[----:B------:R-:W-:Y:S02]  /*1f60*/  LOP3.LUT R110, R0, 0x6, R83, 0xf8, !PT ;  /* 0x00000006006e7812 */ /* 0x000fe400078ef853 */
[----:B------:R-:W-:Y:S02]  /*1f70*/  IMNMX R99, R72, R99, PT ;  /* 0x0000006348637217 */ /* 0x000fe40003800200 */
[C---:B------:R-:W-:Y:S01]  /*1f80*/  LOP3.LUT R72, R110.reuse, 0x8, RZ, 0xfc, !PT ;  /* 0x000000086e487812 */ /* 0x040fe200078efcff */
[----:B--2---:R-:W-:Y:S01]  /*1f90*/  HMMA.16816.F32 R20, R76, R68, R20 ;  /* 0x000000444c14723c */ /* 0x004fe20000001814 */
[----:B------:R-:W-:-:S02]  /*1fa0*/  LOP3.LUT R82, R110, 0x1, RZ, 0xfc, !PT ;  /* 0x000000016e527812 */ /* 0x000fc400078efcff */
[----:B------:R-:W-:Y:S02]  /*1fb0*/  LOP3.LUT R74, R110, 0x9, RZ, 0xfc, !PT ;  /* 0x000000096e4a7812 */ /* 0x000fe400078efcff */
[C---:B------:R-:W-:Y:S02]  /*1fc0*/  ISETP.GE.AND P2, PT, R72.reuse, R101, PT ;  /* 0x000000654800720c */ /* 0x040fe40003f46270 */
[----:B------:R-:W-:Y:S01]  /*1fd0*/  ISETP.GE.AND P4, PT, R72, R99, PT ;  /* 0x000000634800720c */ /* 0x000fe20003f86270 */
[----:B------:R-:W-:Y:S01]  /*1fe0*/  HMMA.16816.F32 R16, R76, R70, R16 ;  /* 0x000000464c10723c */ /* 0x000fe20000001810 */
[----:B------:R-:W-:Y:S02]  /*1ff0*/  LOP3.LUT R72, R110, 0x10, RZ, 0xfc, !PT ;  /* 0x000000106e487812 */ /* 0x000fe400078efcff */
[C---:B------:R-:W-:Y:S02]  /*2000*/  ISETP.GE.AND P5, PT, R82.reuse, R101, PT ;  /* 0x000000655200720c */ /* 0x040fe40003fa6270 */
[----:B------:R-:W-:-:S02]  /*2010*/  ISETP.GE.AND P1, PT, R82, R99, PT ;  /* 0x000000635200720c */ /* 0x000fc40003f26270 */
[----:B------:R-:W-:Y:S01]  /*2020*/  ISETP.GE.AND P3, PT, R74, R101, PT ;  /* 0x000000654a00720c */ /* 0x000fe20003f66270 */
[C---:B-1----:R-:W-:Y:S01]  /*2030*/  HMMA.16816.F32 R12, R76.reuse, R84, R12 ;  /* 0x000000544c0c723c */ /* 0x042fe2000000180c */
[----:B------:R-:W-:Y:S02]  /*2040*/  FSEL R83, R64, -INF , !P2 ;  /* 0xff80000040537808 */ /* 0x000fe40005000000 */
[----:B------:R-:W-:Y:S02]  /*2050*/  FSEL R82, R66, -INF , !P4 ;  /* 0xff80000042527808 */ /* 0x000fe40006000000 */
[----:B------:R-:W-:Y:S02]  /*2060*/  ISETP.GE.AND P2, PT, R74, R99, PT ;  /* 0x000000634a00720c */ /* 0x000fe40003f46270 */
[----:B------:R-:W-:Y:S01]  /*2070*/  ISETP.GE.AND P4, PT, R72, R101, PT ;  /* 0x000000654800720c */ /* 0x000fe20003f86270 */
[----:B------:R-:W-:Y:S01]  /*2080*/  HMMA.16816.F32 R8, R76, R86, R8 ;  /* 0x000000564c08723c */ /* 0x000fe20000001808 */
[----:B------:R-:W-:-:S02]  /*2090*/  LOP3.LUT R64, R110, 0x11, RZ, 0xfc, !PT ;  /* 0x000000116e407812 */ /* 0x000fc400078efcff */
[----:B------:R-:W-:Y:S02]  /*20a0*/  FSEL R69, R65, -INF , !P3 ;  /* 0xff80000041457808 */ /* 0x000fe40005800000 */
[----:B------:R-:W-:Y:S02]  /*20b0*/  ISETP.GE.AND P3, PT, R72, R99, PT ;  /* 0x000000634800720c */ /* 0x000fe40003f66270 */
[----:B------:R-:W-:Y:S01]  /*20c0*/  FSEL R68, R67, -INF , !P2 ;  /* 0xff80000043447808 */ /* 0x000fe20005000000 */
[----:B------:R-:W1:Y:S01]  /*20d0*/  LDSM.16.M88.4 R72, [R133+0x1000] ;  /* 0x001000008548783b */ /* 0x000e620000000200 */
[----:B------:R-:W-:Y:S01]  /*20e0*/  FSEL R97, R28, -INF , !P4 ;  /* 0xff8000001c617808 */ /* 0x000fe20006000000 */
[----:B------:R-:W-:Y:S01]  /*20f0*/  HMMA.16816.F32 R32, R76, R80, R32 ;  /* 0x000000504c20723c */ /* 0x000fe20000001820 */
[----:B------:R-:W-:Y:S02]  /*2100*/  ISETP.GE.AND P2, PT, R64, R101, PT ;  /* 0x000000654000720c */ /* 0x000fe40003f46270 */
[----:B------:R-:W-:-:S02]  /*2110*/  LOP3.LUT R28, R110, 0x18, RZ, 0xfc, !PT ;  /* 0x000000186e1c7812 */ /* 0x000fc400078efcff */
[----:B------:R-:W-:Y:S02]  /*2120*/  FSEL R106, R30, -INF , !P3 ;  /* 0xff8000001e6a7808 */ /* 0x000fe40005800000 */
[----:B------:R-:W-:Y:S02]  /*2130*/  ISETP.GE.AND P4, PT, R64, R99, PT ;  /* 0x000000634000720c */ /* 0x000fe40003f86270 */
[----:B------:R-:W-:Y:S02]  /*2140*/  ISETP.GE.AND P3, PT, R28, R101, PT ;  /* 0x000000651c00720c */ /* 0x000fe40003f66270 */
[----:B------:R-:W-:Y:S02]  /*2150*/  FSEL R103, R29, -INF , !P2 ;  /* 0xff8000001d677808 */ /* 0x000fe40005000000 */
[----:B------:R-:W-:Y:S02]  /*2160*/  LOP3.LUT R64, R110, 0x19, RZ, 0xfc, !PT ;  /* 0x000000196e407812 */ /* 0x000fe400078efcff */
[----:B------:R-:W-:-:S02]  /*2170*/  ISETP.GE.AND P2, PT, R28, R99, PT ;  /* 0x000000631c00720c */ /* 0x000fc40003f46270 */
[----:B------:R-:W-:Y:S02]  /*2180*/  LOP3.LUT R28, R110, 0x20, RZ, 0xfc, !PT ;  /* 0x000000206e1c7812 */ /* 0x000fe400078efcff */
[----:B------:R-:W-:Y:S02]  /*2190*/  FSEL R108, R31, -INF , !P4 ;  /* 0xff8000001f6c7808 */ /* 0x000fe40006000000 */
[----:B------:R-:W-:Y:S02]  /*21a0*/  FSEL R71, R24, -INF , !P3 ;  /* 0xff80000018477808 */ /* 0x000fe40005800000 */
[C---:B------:R-:W-:Y:S02]  /*21b0*/  ISETP.GE.AND P4, PT, R64.reuse, R101, PT ;  /* 0x000000654000720c */ /* 0x040fe40003f86270 */
[----:B------:R-:W-:Y:S02]  /*21c0*/  ISETP.GE.AND P3, PT, R64, R99, PT ;  /* 0x000000634000720c */ /* 0x000fe40003f66270 */
[----:B------:R-:W-:-:S02]  /*21d0*/  FSEL R70, R26, -INF , !P2 ;  /* 0xff8000001a467808 */ /* 0x000fc40005000000 */
[----:B------:R-:W-:Y:S02]  /*21e0*/  LOP3.LUT R24, R110, 0x21, RZ, 0xfc, !PT ;  /* 0x000000216e187812 */ /* 0x000fe400078efcff */
[C---:B------:R-:W-:Y:S02]  /*21f0*/  ISETP.GE.AND P2, PT, R28.reuse, R101, PT ;  /* 0x000000651c00720c */ /* 0x040fe40003f46270 */
[----:B------:R-:W-:Y:S02]  /*2200*/  FSEL R105, R25, -INF , !P4 ;  /* 0xff80000019697808 */ /* 0x000fe40006000000 */
[----:B------:R-:W-:Y:S02]  /*2210*/  FSEL R104, R27, -INF , !P3 ;  /* 0xff8000001b687808 */ /* 0x000fe40005800000 */
[----:B------:R-:W-:Y:S01]  /*2220*/  ISETP.GE.AND P4, PT, R28, R99, PT ;  /* 0x000000631c00720c */ /* 0x000fe20003f86270 */
[----:B-1----:R-:W-:Y:S01]  /*2230*/  HMMA.16816.F32 R4, R76, R72, R4 ;  /* 0x000000484c04723c */ /* 0x002fe20000001804 */
[----:B------:R-:W-:Y:S01]  /*2240*/  ISETP.GE.AND P3, PT, R24, R101, PT ;  /* 0x000000651800720c */ /* 0x000fe20003f66270 */
[----:B------:R-:W1:Y:S01]  /*2250*/  LDSM.16.M88.4 R28, [R133+0x1400] ;  /* 0x00140000851c783b */ /* 0x000e620000000200 */
[----:B------:R-:W-:-:S02]  /*2260*/  FSEL R67, R20, -INF , !P2 ;  /* 0xff80000014437808 */ /* 0x000fc40005000000 */
[----:B------:R-:W-:Y:S02]  /*2270*/  LOP3.LUT R20, R110, 0x28, RZ, 0xfc, !PT ;  /* 0x000000286e147812 */ /* 0x000fe400078efcff */
[----:B------:R-:W-:Y:S01]  /*2280*/  ISETP.GE.AND P2, PT, R24, R99, PT ;  /* 0x000000631800720c */ /* 0x000fe20003f46270 */
[----:B------:R-:W-:Y:S01]  /*2290*/  HMMA.16816.F32 R60, R76, R74, R60 ;  /* 0x0000004a4c3c723c */ /* 0x000fe2000000183c */
[----:B------:R-:W-:Y:S02]  /*22a0*/  FSEL R96, R22, -INF , !P4 ;  /* 0xff80000016607808 */ /* 0x000fe40006000000 */
[----:B------:R-:W-:Y:S02]  /*22b0*/  FSEL R87, R21, -INF , !P3 ;  /* 0xff80000015577808 */ /* 0x000fe40005800000 */
[----:B------:R-:W-:Y:S02]  /*22c0*/  LOP3.LUT R24, R110, 0x29, RZ, 0xfc, !PT ;  /* 0x000000296e187812 */ /* 0x000fe400078efcff */
[----:B------:R-:W-:-:S02]  /*22d0*/  ISETP.GE.AND P4, PT, R20, R101, PT ;  /* 0x000000651400720c */ /* 0x000fc40003f86270 */
[----:B------:R-:W-:Y:S02]  /*22e0*/  ISETP.GE.AND P3, PT, R20, R99, PT ;  /* 0x000000631400720c */ /* 0x000fe40003f66270 */
[----:B------:R-:W-:Y:S02]  /*22f0*/  LOP3.LUT R20, R110, 0x30, RZ, 0xfc, !PT ;  /* 0x000000306e147812 */ /* 0x000fe400078efcff */
[----:B------:R-:W-:Y:S02]  /*2300*/  FSEL R98, R23, -INF , !P2 ;  /* 0xff80000017627808 */ /* 0x000fe40005000000 */
[-C--:B------:R-:W-:Y:S02]  /*2310*/  ISETP.GE.AND P2, PT, R24, R101.reuse, PT ;  /* 0x000000651800720c */ /* 0x080fe40003f46270 */
[----:B------:R-:W-:Y:S02]  /*2320*/  FSEL R100, R18, -INF , !P3 ;  /* 0xff80000012647808 */ /* 0x000fe40005800000 */
[----:B------:R-:W-:-:S02]  /*2330*/  ISETP.GE.AND P3, PT, R20, R101, PT ;  /* 0x000000651400720c */ /* 0x000fc40003f66270 */
[----:B------:R-:W-:Y:S02]  /*2340*/  FSEL R93, R16, -INF , !P4 ;  /* 0xff800000105d7808 */ /* 0x000fe40006000000 */
[----:B------:R-:W-:Y:S02]  /*2350*/  FSEL R95, R17, -INF , !P2 ;  /* 0xff800000115f7808 */ /* 0x000fe40005000000 */
[-C--:B------:R-:W-:Y:S02]  /*2360*/  ISETP.GE.AND P4, PT, R24, R99.reuse, PT ;  /* 0x000000631800720c */ /* 0x080fe40003f86270 */
[----:B------:R-:W-:Y:S02]  /*2370*/  ISETP.GE.AND P2, PT, R20, R99, PT ;  /* 0x000000631400720c */ /* 0x000fe40003f46270 */
[----:B------:R-:W-:Y:S01]  /*2380*/  FSEL R27, R12, -INF , !P3 ;  /* 0xff8000000c1b7808 */ /* 0x000fe20005800000 */
[----:B------:R-:W2:Y:S01]  /*2390*/  LDSM.16.M88.4 R20, [R133+0x1800] ;  /* 0x001800008514783b */ /* 0x000ea20000000200 */
[----:B------:R-:W-:-:S02]  /*23a0*/  LOP3.LUT R16, R110, 0x31, RZ, 0xfc, !PT ;  /* 0x000000316e107812 */ /* 0x000fc400078efcff */
[----:B------:R-:W-:Y:S01]  /*23b0*/  LOP3.LUT R12, R110, 0x38, RZ, 0xfc, !PT ;  /* 0x000000386e0c7812 */ /* 0x000fe200078efcff */
[C---:B-1----:R-:W-:Y:S01]  /*23c0*/  HMMA.16816.F32 R56, R76.reuse, R28, R56 ;  /* 0x0000001c4c38723c */ /* 0x042fe20000001838 */
[----:B------:R-:W-:Y:S02]  /*23d0*/  FSEL R102, R19, -INF , !P4 ;  /* 0xff80000013667808 */ /* 0x000fe40006000000 */
[----:B------:R-:W-:Y:S02]  /*23e0*/  FSEL R86, R14, -INF , !P2 ;  /* 0xff8000000e567808 */ /* 0x000fe40005000000 */
[C---:B------:R-:W-:Y:S02]  /*23f0*/  ISETP.GE.AND P4, PT, R16.reuse, R101, PT ;  /* 0x000000651000720c */ /* 0x040fe40003f86270 */
[----:B------:R-:W-:Y:S01]  /*2400*/  ISETP.GE.AND P3, PT, R16, R99, PT ;  /* 0x000000631000720c */ /* 0x000fe20003f66270 */
[----:B------:R-:W-:Y:S01]  /*2410*/  HMMA.16816.F32 R52, R76, R30, R52 ;  /* 0x0000001e4c34723c */ /* 0x000fe20000001834 */
[----:B------:R-:W-:-:S02]  /*2420*/  ISETP.GE.AND P2, PT, R12, R101, PT ;  /* 0x000000650c00720c */ /* 0x000fc40003f46270 */
[----:B------:R-:W-:Y:S02]  /*2430*/  LOP3.LUT R16, R110, 0x39, RZ, 0xfc, !PT ;  /* 0x000000396e107812 */ /* 0x000fe400078efcff */
[----:B------:R-:W-:Y:S02]  /*2440*/  FSEL R65, R13, -INF , !P4 ;  /* 0xff8000000d417808 */ /* 0x000fe40006000000 */
[----:B------:R-:W-:Y:S02]  /*2450*/  FSEL R90, R15, -INF , !P3 ;  /* 0xff8000000f5a7808 */ /* 0x000fe40005800000 */
[----:B------:R-:W-:Y:S02]  /*2460*/  FSEL R85, R8, -INF , !P2 ;  /* 0xff80000008557808 */ /* 0x000fe40005000000 */
[----:B------:R-:W-:Y:S02]  /*2470*/  ISETP.GE.AND P4, PT, R12, R99, PT ;  /* 0x000000630c00720c */ /* 0x000fe40003f86270 */
[----:B------:R-:W-:-:S02]  /*2480*/  ISETP.GE.AND P3, PT, R16, R101, PT ;  /* 0x000000651000720c */ /* 0x000fc40003f66270 */
[----:B------:R-:W-:Y:S02]  /*2490*/  LOP3.LUT R8, R110, 0x40, RZ, 0xfc, !PT ;  /* 0x000000406e087812 */ /* 0x000fe400078efcff */
[----:B------:R-:W-:Y:S02]  /*24a0*/  ISETP.GE.AND P2, PT, R16, R99, PT ;  /* 0x000000631000720c */ /* 0x000fe40003f46270 */
[----:B------:R-:W-:Y:S02]  /*24b0*/  FSEL R92, R10, -INF , !P4 ;  /* 0xff8000000a5c7808 */ /* 0x000fe40006000000 */
[----:B------:R-:W-:Y:S02]  /*24c0*/  FSEL R91, R9, -INF , !P3 ;  /* 0xff800000095b7808 */ /* 0x000fe40005800000 */
[C---:B------:R-:W-:Y:S02]  /*24d0*/  ISETP.GE.AND P4, PT, R8.reuse, R101, PT ;  /* 0x000000650800720c */ /* 0x040fe40003f86270 */
[----:B------:R-:W-:-:S02]  /*24e0*/  ISETP.GE.AND P3, PT, R8, R99, PT ;  /* 0x000000630800720c */ /* 0x000fc40003f66270 */
[----:B------:R-:W-:Y:S01]  /*24f0*/  FSEL R94, R11, -INF , !P2 ;  /* 0xff8000000b5e7808 */ /* 0x000fe20005000000 */
[----:B--2---:R-:W-:Y:S01]  /*2500*/  HMMA.16816.F32 R48, R76, R20, R48 ;  /* 0x000000144c30723c */ /* 0x004fe20000001830 */
[----:B------:R-:W1:Y:S01]  /*2510*/  LDSM.16.M88.4 R8, [R133+0x1c00] ;  /* 0x001c00008508783b */ /* 0x000e620000000200 */
[----:B------:R-:W-:Y:S01]  /*2520*/  FSEL R15, R4, -INF , !P4 ;  /* 0xff800000040f7808 */ /* 0x000fe20006000000 */
[----:B------:R-:W-:-:S04]  /*2530*/  DEPBAR.LE SB0, 0x0 ;  /* 0x000080000000791a */ /* 0x000fc80000000000 */
[C---:B------:R-:W-:Y:S01]  /*2540*/  LOP3.LUT R12, R110.reuse, 0x41, RZ, 0xfc, !PT ;  /* 0x000000416e0c7812 */ /* 0x040fe200078efcff */
[----:B------:R-:W-:Y:S01]  /*2550*/  HMMA.16816.F32 R44, R76, R22, R44 ;  /* 0x000000164c2c723c */ /* 0x000fe2000000182c */
[----:B------:R-:W-:Y:S02]  /*2560*/  LOP3.LUT R4, R110, 0x48, RZ, 0xfc, !PT ;  /* 0x000000486e047812 */ /* 0x000fe400078efcff */
[----:B------:R-:W-:Y:S01]  /*2570*/  FSEL R64, R6, -INF , !P3 ;  /* 0xff80000006407808 */ /* 0x000fe20005800000 */
[----:B------:R-:W-:Y:S01]  /*2580*/  BAR.SYNC.DEFER_BLOCKING 0x0 ;  /* 0x0000000000007b1d */ /* 0x000fe20000010000 */
[C---:B------:R-:W-:Y:S02]  /*2590*/  ISETP.GE.AND P2, PT, R12.reuse, R101, PT ;  /* 0x000000650c00720c */ /* 0x040fe40003f46270 */
[----:B------:R-:W-:Y:S02]  /*25a0*/  ISETP.GE.AND P4, PT, R12, R99, PT ;  /* 0x000000630c00720c */ /* 0x000fe40003f86270 */
[----:B------:R-:W-:-:S02]  /*25b0*/  ISETP.GE.AND P3, PT, R4, R101, PT ;  /* 0x000000650400720c */ /* 0x000fc40003f66270 */
[----:B------:R-:W-:Y:S02]  /*25c0*/  LOP3.LUT R12, R110, 0x49, RZ, 0xfc, !PT ;  /* 0x000000496e0c7812 */ /* 0x000fe400078efcff */
[----:B------:R-:W-:Y:S02]  /*25d0*/  FSEL R25, R5, -INF , !P2 ;  /* 0xff80000005197808 */ /* 0x000fe40005000000 */
[----:B------:R-:W-:Y:S02]  /*25e0*/  FSEL R66, R7, -INF , !P4 ;  /* 0xff80000007427808 */ /* 0x000fe40006000000 */
[----:B------:R-:W-:Y:S02]  /*25f0*/  FSEL R60, R60, -INF , !P3 ;  /* 0xff8000003c3c7808 */ /* 0x000fe40005800000 */
[----:B------:R-:W-:Y:S02]  /*2600*/  ISETP.GE.AND P2, PT, R4, R99, PT ;  /* 0x000000630400720c */ /* 0x000fe40003f46270 */
[----:B------:R-:W-:-:S02]  /*2610*/  ISETP.GE.AND P4, PT, R12, R101, PT ;  /* 0x000000650c00720c */ /* 0x000fc40003f86270 */
[----:B------:R-:W-:Y:S02]  /*2620*/  ISETP.GE.AND P3, PT, R12, R99, PT ;  /* 0x000000630c00720c */ /* 0x000fe40003f66270 */
[C---:B------:R-:W-:Y:S02]  /*2630*/  LOP3.LUT R4, R110.reuse, 0x50, RZ, 0xfc, !PT ;  /* 0x000000506e047812 */ /* 0x040fe400078efcff */
[----:B------:R-:W-:Y:S02]  /*2640*/  LOP3.LUT R6, R110, 0x51, RZ, 0xfc, !PT ;  /* 0x000000516e067812 */ /* 0x000fe400078efcff */
[----:B------:R-:W-:Y:S02]  /*2650*/  FSEL R62, R62, -INF , !P2 ;  /* 0xff8000003e3e7808 */ /* 0x000fe40005000000 */
[----:B------:R-:W-:Y:S02]  /*2660*/  FSEL R61, R61, -INF , !P4 ;  /* 0xff8000003d3d7808 */ /* 0x000fe40006000000 */
[----:B------:R-:W-:Y:S01]  /*2670*/  FSEL R84, R63, -INF , !P3 ;  /* 0xff8000003f547808 */ /* 0x000fe20005800000 */
[----:B-1----:R-:W-:Y:S01]  /*2680*/  HMMA.16816.F32 R40, R76, R8, R40 ;  /* 0x000000084c28723c */ /* 0x002fe20000001828 */
[----:B------:R-:W-:-:S02]  /*2690*/  ISETP.GE.AND P2, PT, R4, R101, PT ;  /* 0x000000650400720c */ /* 0x000fc40003f46270 */
[----:B------:R-:W-:Y:S02]  /*26a0*/  ISETP.GE.AND P4, PT, R4, R99, PT ;  /* 0x000000630400720c */ /* 0x000fe40003f86270 */
[----:B------:R-:W-:Y:S02]  /*26b0*/  ISETP.GE.AND P3, PT, R6, R101, PT ;  /* 0x000000650600720c */ /* 0x000fe40003f66270 */
[----:B------:R-:W-:Y:S01]  /*26c0*/  LOP3.LUT R4, R110, 0x58, RZ, 0xfc, !PT ;  /* 0x000000586e047812 */ /* 0x000fe200078efcff */
[----:B------:R-:W-:Y:S01]  /*26d0*/  HMMA.16816.F32 R8, R76, R10, R36 ;  /* 0x0000000a4c08723c */ /* 0x000fe20000001824 */
[----:B------:R-:W-:Y:S02]  /*26e0*/  FSEL R12, R56, -INF , !P2 ;  /* 0xff800000380c7808 */ /* 0x000fe40005000000 */
[----:B------:R-:W-:Y:S02]  /*26f0*/  FSEL R14, R58, -INF , !P4 ;  /* 0xff8000003a0e7808 */ /* 0x000fe40006000000 */
[----:B------:R-:W-:-:S02]  /*2700*/  FSEL R13, R57, -INF , !P3 ;  /* 0xff800000390d7808 */ /* 0x000fc40005800000 */
[----:B------:R-:W-:Y:S02]  /*2710*/  ISETP.GE.AND P2, PT, R6, R99, PT ;  /* 0x000000630600720c */ /* 0x000fe40003f46270 */
[C---:B------:R-:W-:Y:S02]  /*2720*/  ISETP.GE.AND P4, PT, R4.reuse, R101, PT ;  /* 0x000000650400720c */ /* 0x040fe40003f86270 */
[----:B------:R-:W-:Y:S02]  /*2730*/  ISETP.GE.AND P3, PT, R4, R99, PT ;  /* 0x000000630400720c */ /* 0x000fe40003f66270 */
[C---:B------:R-:W-:Y:S02]  /*2740*/  LOP3.LUT R6, R110.reuse, 0x59, RZ, 0xfc, !PT ;  /* 0x000000596e067812 */ /* 0x040fe400078efcff */
[----:B------:R-:W-:Y:S02]  /*2750*/  LOP3.LUT R4, R110, 0x60, RZ, 0xfc, !PT ;  /* 0x000000606e047812 */ /* 0x000fe400078efcff */
[----:B------:R-:W-:-:S02]  /*2760*/  FSEL R28, R59, -INF , !P2 ;  /* 0xff8000003b1c7808 */ /* 0x000fc40005000000 */
[----:B------:R-:W-:Y:S02]  /*2770*/  FSEL R17, R52, -INF , !P4 ;  /* 0xff80000034117808 */ /* 0x000fe40006000000 */
[----:B------:R-:W-:Y:S02]  /*2780*/  FSEL R54, R54, -INF , !P3 ;  /* 0xff80000036367808 */ /* 0x000fe40005800000 */
[C---:B------:R-:W-:Y:S02]  /*2790*/  ISETP.GE.AND P2, PT, R6.reuse, R101, PT ;  /* 0x000000650600720c */ /* 0x040fe40003f46270 */
[----:B------:R-:W-:Y:S02]  /*27a0*/  ISETP.GE.AND P4, PT, R6, R99, PT ;  /* 0x000000630600720c */ /* 0x000fe40003f86270 */
[----:B------:R-:W-:Y:S02]  /*27b0*/  ISETP.GE.AND P3, PT, R4, R101, PT ;  /* 0x000000650400720c */ /* 0x000fe40003f66270 */
[----:B------:R-:W-:-:S02]  /*27c0*/  LOP3.LUT R6, R110, 0x61, RZ, 0xfc, !PT ;  /* 0x000000616e067812 */ /* 0x000fc400078efcff */
[----:B------:R-:W-:Y:S02]  /*27d0*/  FSEL R31, R53, -INF , !P2 ;  /* 0xff800000351f7808 */ /* 0x000fe40005000000 */
[----:B------:R-:W-:Y:S02]  /*27e0*/  FSEL R52, R55, -INF , !P4 ;  /* 0xff80000037347808 */ /* 0x000fe40006000000 */
[----:B------:R-:W-:Y:S02]  /*27f0*/  FSEL R23, R48, -INF , !P3 ;  /* 0xff80000030177808 */ /* 0x000fe40005800000 */
[----:B------:R-:W-:Y:S02]  /*2800*/  ISETP.GE.AND P2, PT, R4, R99, PT ;  /* 0x000000630400720c */ /* 0x000fe40003f46270 */
[C---:B------:R-:W-:Y:S02]  /*2810*/  ISETP.GE.AND P4, PT, R6.reuse, R101, PT ;  /* 0x000000650600720c */ /* 0x040fe40003f86270 */
[----:B------:R-:W-:-:S02]  /*2820*/  ISETP.GE.AND P3, PT, R6, R99, PT ;  /* 0x000000630600720c */ /* 0x000fc40003f66270 */
[C---:B------:R-:W-:Y:S02]  /*2830*/  LOP3.LUT R4, R110.reuse, 0x68, RZ, 0xfc, !PT ;  /* 0x000000686e047812 */ /* 0x040fe400078efcff */
[----:B------:R-:W-:Y:S02]  /*2840*/  LOP3.LUT R6, R110, 0x69, RZ, 0xfc, !PT ;  /* 0x000000696e067812 */ /* 0x000fe400078efcff */
[----:B------:R-:W-:Y:S02]  /*2850*/  FSEL R16, R50, -INF , !P2 ;  /* 0xff80000032107808 */ /* 0x000fe40005000000 */
[----:B------:R-:W-:Y:S02]  /*2860*/  FSEL R49, R49, -INF , !P4 ;  /* 0xff80000031317808 */ /* 0x000fe40006000000 */
[----:B------:R-:W-:Y:S02]  /*2870*/  FSEL R18, R51, -INF , !P3 ;  /* 0xff80000033127808 */ /* 0x000fe40005800000 */
[----:B------:R-:W-:-:S02]  /*2880*/  ISETP.GE.AND P2, PT, R4, R101, PT ;  /* 0x000000650400720c */ /* 0x000fc40003f46270 */
[----:B------:R-:W-:Y:S02]  /*2890*/  ISETP.GE.AND P4, PT, R4, R99, PT ;  /* 0x000000630400720c */ /* 0x000fe40003f86270 */
[----:B------:R-:W-:Y:S02]  /*28a0*/  ISETP.GE.AND P3, PT, R6, R101, PT ;  /* 0x000000650600720c */ /* 0x000fe40003f66270 */
[----:B------:R-:W-:Y:S02]  /*28b0*/  LOP3.LUT R4, R110, 0x70, RZ, 0xfc, !PT ;  /* 0x000000706e047812 */ /* 0x000fe400078efcff */
[----:B------:R-:W-:Y:S02]  /*28c0*/  FSEL R29, R44, -INF , !P2 ;  /* 0xff8000002c1d7808 */ /* 0x000fe40005000000 */
[----:B------:R-:W-:Y:S02]  /*28d0*/  FSEL R19, R45, -INF , !P3 ;  /* 0xff8000002d137808 */ /* 0x000fe40005800000 */
[----:B------:R-:W-:-:S02]  /*28e0*/  ISETP.GE.AND P2, PT, R6, R99, PT ;  /* 0x000000630600720c */ /* 0x000fc40003f46270 */
[----:B------:R-:W-:Y:S02]  /*28f0*/  ISETP.GE.AND P3, PT, R4, R99, PT ;  /* 0x000000630400720c */ /* 0x000fe40003f66270 */
[----:B------:R-:W-:Y:S02]  /*2900*/  LOP3.LUT R22, R110, 0x71, RZ, 0xfc, !PT ;  /* 0x000000716e167812 */ /* 0x000fe400078efcff */
[----:B------:R-:W-:Y:S02]  /*2910*/  FSEL R30, R46, -INF , !P4 ;  /* 0xff8000002e1e7808 */ /* 0x000fe40006000000 */
[----:B------:R-:W-:Y:S02]  /*2920*/  FSEL R36, R47, -INF , !P2 ;  /* 0xff8000002f247808 */ /* 0x000fe40005000000 */
[----:B------:R-:W-:Y:S02]  /*2930*/  FSEL R6, R35, -INF , !P1 ;  /* 0xff80000023067808 */ /* 0x000fe40004800000 */
[----:B------:R-:W-:-:S02]  /*2940*/  FSEL R26, R42, -INF , !P3 ;  /* 0xff8000002a1a7808 */ /* 0x000fc40005800000 */
[-C--:B------:R-:W-:Y:S02]  /*2950*/  ISETP.GE.AND P4, PT, R4, R101.reuse, PT ;  /* 0x000000650400720c */ /* 0x080fe40003f86270 */
[-C--:B------:R-:W-:Y:S02]  /*2960*/  ISETP.GE.AND P2, PT, R22, R101.reuse, PT ;  /* 0x000000651600720c */ /* 0x080fe40003f46270 */
[----:B------:R-:W-:Y:S02]  /*2970*/  ISETP.GE.AND P1, PT, R110, R101, PT ;  /* 0x000000656e00720c */ /* 0x000fe40003f26270 */
[----:B------:R-:W-:Y:S02]  /*2980*/  ISETP.GE.AND P3, PT, R22, R99, PT ;  /* 0x000000631600720c */ /* 0x000fe40003f66270 */
[C---:B------:R-:W-:Y:S02]  /*2990*/  LOP3.LUT R20, R110.reuse, 0x78, RZ, 0xfc, !PT ;  /* 0x000000786e147812 */ /* 0x040fe400078efcff */
[----:B------:R-:W-:-:S02]  /*29a0*/  LOP3.LUT R4, R110, 0x79, RZ, 0xfc, !PT ;  /* 0x000000796e047812 */ /* 0x000fc400078efcff */
[----:B------:R-:W-:Y:S02]  /*29b0*/  FSEL R5, R33, -INF , !P5 ;  /* 0xff80000021057808 */ /* 0x000fe40006800000 */
[----:B------:R-:W-:Y:S02]  /*29c0*/  FSEL R35, R40, -INF , !P4 ;  /* 0xff80000028237808 */ /* 0x000fe40006000000 */
[----:B------:R-:W-:Y:S02]  /*29d0*/  FSEL R41, R41, -INF , !P2 ;  /* 0xff80000029297808 */ /* 0x000fe40005000000 */
[----:B------:R-:W-:Y:S02]  /*29e0*/  FSEL R24, R43, -INF , !P3 ;  /* 0xff8000002b187808 */ /* 0x000fe40005800000 */
[----:B------:R-:W-:Y:S02]  /*29f0*/  FSEL R21, R32, -INF , !P1 ;  /* 0xff80000020157808 */ /* 0x000fe40004800000 */
[----:B------:R-:W-:-:S02]  /*2a00*/  ISETP.GE.AND P5, PT, R20, R101, PT ;  /* 0x000000651400720c */ /* 0x000fc40003fa6270 */
[----:B------:R-:W-:Y:S02]  /*2a10*/  ISETP.GE.AND P4, PT, R4, R101, PT ;  /* 0x000000650400720c */ /* 0x000fe40003f86270 */
[-C--:B------:R-:W-:Y:S02]  /*2a20*/  ISETP.GE.AND P2, PT, R20, R99.reuse, PT ;  /* 0x000000631400720c */ /* 0x080fe40003f46270 */
[-C--:B------:R-:W-:Y:S02]  /*2a30*/  ISETP.GE.AND P3, PT, R110, R99.reuse, PT ;  /* 0x000000636e00720c */ /* 0x080fe40003f66270 */
[----:B------:R-:W-:Y:S01]  /*2a40*/  ISETP.GE.AND P1, PT, R4, R99, PT ;  /* 0x000000630400720c */ /* 0x000fe20003f26270 */
[----:B------:R-:W-:Y:S01]  /*2a50*/  IMAD.IADD R4, R89, 0x1, R112 ;  /* 0x0000000159047824 */ /* 0x000fe200078e0270 */
        /* <DEDUP_REMOVED lines=8> */
[----:B------:R-:W-:Y:S02]  /*2ae0*/  IADD3 R37, R0, -0x80, RZ ;  /* 0xffffff8000257810 */ /* 0x000fe40007ffe0ff */
[----:B------:R-:W-:Y:S02]  /*2af0*/  IABS R10, R0 ;  /* 0x00000000000a7213 */ /* 0x000fe40000000000 */
[----:B------:R-:W-:-:S02]  /*2b00*/  IABS R8, R37 ;  /* 0x0000002500087213 */ /* 0x000fc40000000000 */
        /* <DEDUP_REMOVED lines=52> */
.L_x_4135:
[----:B------:R-:W-:-:S04]  /*2e50*/  ULEA UR6, -UR6, URZ, 0x7 ;  /* 0x0000003f06067291 */ /* 0x000fc8000f8e393f */
[----:B------:R-:W-:Y:S02]  /*2e60*/  USHF.R.S32.HI UR8, URZ, 0x1f, UR6 ;  /* 0x0000001f3f087899 */ /* 0x000fe40008011406 */
[----:B------:R-:W-:-:S04]  /*2e70*/  MOV R10, UR6 ;  /* 0x00000006000a7c02 */ /* 0x000fc80008000f00 */
[----:B------:R-:W-:Y:S02]  /*2e80*/  MOV R0, UR8 ;  /* 0x0000000800007c02 */ /* 0x000fe40008000f00 */
.L_x_4136:
        /* <DEDUP_REMOVED lines=16> */
.L_x_4134:
        /* <DEDUP_REMOVED lines=62> */
[----:B------:R-:W-:Y:S01]  /*3370*/  SHF.L.U32 R132, R4, 0x1, RZ ;  /* 0x0000000104847819 */ /* 0x000fe200000006ff */
[----:B------:R-:W1:Y:S03]  /*3380*/  SHFL.BFLY PT, R11, R0, 0x2, 0x1f ;  /* 0x0c401f00000b7f89 */ /* 0x000e6600000e0000 */
[----:B------:R-:W-:Y:S01]  /*3390*/  IADD3 R131, R3, R132, RZ ;  /* 0x0000008403837210 */ /* 0x000fe20007ffe0ff */
[----:B------:R-:W2:Y:S04]  /*33a0*/  SHFL.BFLY PT, R8, R9, 0x2, 0x1f ;  /* 0x0c401f0009087f89 */ /* 0x000ea800000e0000 */
        /* <DEDUP_REMOVED lines=32> */
[----:B--2---:R-:W-:Y:S01]  /*35b0*/  F2FP.PACK_AB R80, R47, R48 ;  /* 0x000000302f50723e */ /* 0x004fe200000000ff */
[--C-:B------:R-:W-:Y:S02]  /*35c0*/  FFMA.FTZ R31, R31, c[0x0][0x23c], -R34.reuse ;  /* 0x00008f001f1f7a23 */ /* 0x100fe40000010822 */
[----:B------:R-:W-:Y:S01]  /*35d0*/  FSEL R21, R21, RZ, P1 ;  /* 0x000000ff15157208 */ /* 0x000fe20000800000 */
[----:B------:R-:W-:-:S02]  /*35e0*/  FFMA.FTZ R29, R29, c[0x0][0x23c], -R34 ;  /* 0x00008f001d1d7a23 */ /* 0x000fc40000010822 */
[----:B------:R-:W-:Y:S01]  /*35f0*/  FFMA.FTZ R33, R33, c[0x0][0x23c], -R34 ;  /* 0x00008f0021217a23 */ /* 0x000fe20000010822 */
[----:B------:R-:W-:Y:S01]  /*3600*/  MUFU.EX2 R44, R44 ;  /* 0x0000002c002c7308 */ /* 0x000fe20000000800 */
[--C-:B------:R-:W-:Y:S02]  /*3610*/  FFMA.FTZ R56, R7, c[0x0][0x23c], -R21.reuse ;  /* 0x00008f0007387a23 */ /* 0x100fe40000010815 */
[--C-:B------:R-:W-:Y:S02]  /*3620*/  FFMA.FTZ R51, R6, c[0x0][0x23c], -R21.reuse ;  /* 0x00008f0006337a23 */ /* 0x100fe40000010815 */
[--C-:B------:R-:W-:Y:S01]  /*3630*/  FFMA.FTZ R50, R82, c[0x0][0x23c], -R21.reuse ;  /* 0x00008f0052327a23 */ /* 0x100fe20000010815 */
[----:B------:R-:W2:Y:S01]  /*3640*/  LDSM.16.MT88.4 R4, [R131+0x3000] ;  /* 0x003000008304783b */ /* 0x000ea20000004200 */
        /* <DEDUP_REMOVED lines=15> */
[--C-:B------:R-:W-:Y:S01]  /*3740*/  FFMA.FTZ R100, R27, c[0x0][0x23c], -R34.reuse ;  /* 0x00008f001b647a23 */ /* 0x100fe20000010822 */
[----:B------:R-:W3:Y:S01]  /*3750*/  MUFU.EX2 R53, R53 ;  /* 0x0000003500357308 */ /* 0x000ee20000000800 */
[----:B-1----:R-:W-:Y:S01]  /*3760*/  F2FP.PACK_AB R81, R51, R56 ;  /* 0x000000383351723e */ /* 0x002fe200000000ff */
[--C-:B------:R-:W-:Y:S02]  /*3770*/  FFMA.FTZ R85, R86, c[0x0][0x23c], -R21.reuse ;  /* 0x00008f0056557a23 */ /* 0x100fe40000010815 */
[----:B------:R-:W-:Y:S02]  /*3780*/  FFMA.FTZ R27, R91, c[0x0][0x23c], -R34 ;  /* 0x00008f005b1b7a23 */ /* 0x000fe40000010822 */
[----:B------:R-:W-:-:S02]  /*3790*/  FFMA.FTZ R90, R90, c[0x0][0x23c], -R21 ;  /* 0x00008f005a5a7a23 */ /* 0x000fc40000010815 */
[----:B------:R-:W1:Y:S01]  /*37a0*/  MUFU.EX2 R39, R39 ;  /* 0x0000002700277308 */ /* 0x000e620000000800 */
        /* <DEDUP_REMOVED lines=8> */
[--C-:B------:R-:W-:Y:S01]  /*3830*/  FFMA.FTZ R25, R84, c[0x0][0x23c], -R21.reuse ;  /* 0x00008f0054197a23 */ /* 0x100fe20000010815 */
[C---:B------:R-:W-:Y:S01]  /*3840*/  HMMA.16816.F32 R68, R80.reuse, R72, RZ ;  /* 0x000000485044723c */ /* 0x040fe200000018ff */
[--C-:B------:R-:W-:Y:S01]  /*3850*/  FFMA.FTZ R91, R12, c[0x0][0x23c], -R34.reuse ;  /* 0x00008f000c5b7a23 */ /* 0x100fe20000010822 */
[----:B------:R-:W3:Y:S01]  /*3860*/  MUFU.EX2 R37, R37 ;  /* 0x0000002500257308 */ /* 0x000ee20000000800 */
[--C-:B------:R-:W-:Y:S02]  /*3870*/  FFMA.FTZ R12, R23, c[0x0][0x23c], -R34.reuse ;  /* 0x00008f00170c7a23 */ /* 0x100fe40000010822 */
[--C-:B------:R-:W-:Y:S02]  /*3880*/  FFMA.FTZ R66, R13, c[0x0][0x23c], -R34.reuse ;  /* 0x00008f000d427a23 */ /* 0x100fe40000010822 */
[--C-:B------:R-:W-:Y:S01]  /*3890*/  FFMA.FTZ R93, R14, c[0x0][0x23c], -R21.reuse ;  /* 0x00008f000e5d7a23 */ /* 0x100fe20000010815 */
[----:B------:R-:W-:Y:S01]  /*38a0*/  HMMA.16816.F32 R72, R80, R74, RZ ;  /* 0x0000004a5048723c */ /* 0x000fe200000018ff */
[----:B------:R-:W-:Y:S01]  /*38b0*/  FFMA.FTZ R84, R17, c[0x0][0x23c], -R34 ;  /* 0x00008f0011547a23 */ /* 0x000fe20000010822 */
[----:B------:R-:W-:Y:S01]  /*38c0*/  MUFU.EX2 R43, R43 ;  /* 0x0000002b002b7308 */ /* 0x000fe20000000800 */
[----:B------:R-:W-:-:S02]  /*38d0*/  FFMA.FTZ R28, R28, c[0x0][0x23c], -R21 ;  /* 0x00008f001c1c7a23 */ /* 0x000fc40000010815 */
[----:B------:R-:W-:Y:S02]  /*38e0*/  FFMA.FTZ R54, R54, c[0x0][0x23c], -R21 ;  /* 0x00008f0036367a23 */ /* 0x000fe40000010815 */
[----:B------:R-:W-:Y:S01]  /*38f0*/  FADD.FTZ R51, R56, R51 ;  /* 0x0000003338337221 */ /* 0x000fe20000010000 */
[C---:B--2---:R-:W-:Y:S01]  /*3900*/  HMMA.16816.F32 R76, R80.reuse, R4, RZ ;  /* 0x00000004504c723c */ /* 0x044fe200000018ff */
[----:B------:R-:W-:Y:S01]  /*3910*/  FFMA.FTZ R23, R49, c[0x0][0x23c], -R34 ;  /* 0x00008f0031177a23 */ /* 0x000fe20000010822 */
[----:B------:R-:W2:Y:S01]  /*3920*/  MUFU.EX2 R42, R42 ;  /* 0x0000002a002a7308 */ /* 0x000ea20000000800 */
[----:B------:R-:W-:Y:S02]  /*3930*/  FADD.FTZ R56, R50, R51 ;  /* 0x0000003332387221 */ /* 0x000fe40000010000 */
[--C-:B------:R-:W-:Y:S02]  /*3940*/  FFMA.FTZ R50, R16, c[0x0][0x23c], -R21.reuse ;  /* 0x00008f0010327a23 */ /* 0x100fe40000010815 */
[----:B-1----:R-:W-:Y:S01]  /*3950*/  F2FP.PACK_AB R4, R39, R44 ;  /* 0x0000002c2704723e */ /* 0x002fe200000000ff */
[----:B------:R-:W-:Y:S01]  /*3960*/  HMMA.16816.F32 R80, R80, R6, RZ ;  /* 0x000000065050723c */ /* 0x000fe200000018ff */
[----:B------:R-:W-:Y:S01]  /*3970*/  FADD.FTZ R56, R53, R56 ;  /* 0x0000003835387221 */ /* 0x000fe20000010000 */
[----:B------:R-:W-:Y:S01]  /*3980*/  MUFU.EX2 R40, R40 ;  /* 0x0000002800287308 */ /* 0x000fe20000000800 */
[----:B------:R-:W-:-:S02]  /*3990*/  FFMA.FTZ R16, R30, c[0x0][0x23c], -R21 ;  /* 0x00008f001e107a23 */ /* 0x000fc40000010815 */
[--C-:B------:R-:W-:Y:S02]  /*39a0*/  FFMA.FTZ R30, R36, c[0x0][0x23c], -R21.reuse ;  /* 0x00008f00241e7a23 */ /* 0x100fe40000010815 */
[----:B---3--:R-:W-:Y:S01]  /*39b0*/  F2FP.PACK_AB R6, R37, R38 ;  /* 0x000000262506723e */ /* 0x008fe200000000ff */
[----:B------:R-:W-:Y:S02]  /*39c0*/  FFMA.FTZ R35, R35, c[0x0][0x23c], -R34 ;  /* 0x00008f0023237a23 */ /* 0x000fe40000010822 */
[----:B------:R-:W1:Y:S01]  /*39d0*/  MUFU.EX2 R3, R3 ;  /* 0x0000000300037308 */ /* 0x000e620000000800 */
[----:B--2---:R-:W-:Y:S01]  /*39e0*/  F2FP.PACK_AB R5, R42, R43 ;  /* 0x0000002b2a05723e */ /* 0x004fe200000000ff */
[----:B------:R-:W-:Y:S02]  /*39f0*/  FADD.FTZ R43, R43, R56 ;  /* 0x000000382b2b7221 */ /* 0x000fe40000010000 */
[----:B------:R-:W-:Y:S02]  /*3a00*/  FFMA.FTZ R22, R22, c[0x0][0x23c], -R21 ;  /* 0x00008f0016167a23 */ /* 0x000fe40000010815 */
[----:B------:R-:W-:-:S02]  /*3a10*/  FADD.FTZ R43, R42, R43 ;  /* 0x0000002b2a2b7221 */ /* 0x000fc40000010000 */
[----:B------:R-:W-:Y:S01]  /*3a20*/  MUFU.EX2 R106, R106 ;  /* 0x0000006a006a7308 */ /* 0x000fe20000000800 */
[----:B-1----:R-:W-:-:S07]  /*3a30*/  F2FP.PACK_AB R7, R3, R40 ;  /* 0x000000280307723e */ /* 0x002fce00000000ff */
[----:B------:R-:W1:Y:S01]  /*3a40*/  MUFU.EX2 R63, R63 ;  /* 0x0000003f003f7308 */ /* 0x000e620000000800 */
[----:B------:R-:W-:Y:S01]  /*3a50*/  FADD.FTZ R40, R40, R43 ;  /* 0x0000002b28287221 */ /* 0x000fe20000010000 */
[C---:B------:R-:W-:Y:S06]  /*3a60*/  HMMA.16816.F32 R68, R4.reuse, R8, R68 ;  /* 0x000000080444723c */ /* 0x040fec0000001844 */
[----:B------:R-:W-:Y:S02]  /*3a70*/  MUFU.EX2 R55, R55 ;  /* 0x0000003700377308 */ /* 0x000fe40000000800 */
[C---:B------:R-:W-:Y:S01]  /*3a80*/  HMMA.16816.F32 R72, R4.reuse, R10, R72 ;  /* 0x0000000a0448723c */ /* 0x040fe20000001848 */
[----:B------:R-:W2:Y:S05]  /*3a90*/  LDSM.16.MT88.4 R8, [R131+0x3400] ;  /* 0x003400008308783b */ /* 0x000eaa0000004200 */
[----:B------:R-:W-:Y:S08]  /*3aa0*/  MUFU.EX2 R58, R58 ;  /* 0x0000003a003a7308 */ /* 0x000ff00000000800 */
[----:B------:R-:W-:Y:S08]  /*3ab0*/  MUFU.EX2 R104, R104 ;  /* 0x0000006800687308 */ /* 0x000ff00000000800 */
[----:B------:R-:W3:Y:S08]  /*3ac0*/  MUFU.EX2 R59, R59 ;  /* 0x0000003b003b7308 */ /* 0x000ef00000000800 */
[----:B------:R-:W-:Y:S08]  /*3ad0*/  MUFU.EX2 R96, R96 ;  /* 0x0000006000607308 */ /* 0x000ff00000000800 */
[----:B------:R-:W4:Y:S01]  /*3ae0*/  MUFU.EX2 R57, R57 ;  /* 0x0000003900397308 */ /* 0x000f220000000800 */
[C---:B--2---:R-:W-:Y:S07]  /*3af0*/  HMMA.16816.F32 R76, R4.reuse, R8, R76 ;  /* 0x00000008044c723c */ /* 0x044fee000000184c */
[----:B------:R-:W-:Y:S01]  /*3b00*/  MUFU.EX2 R100, R100 ;  /* 0x0000006400647308 */ /* 0x000fe20000000800 */
[----:B------:R-:W-:Y:S01]  /*3b10*/  HMMA.16816.F32 R80, R4, R10, R80 ;  /* 0x0000000a0450723c */ /* 0x000fe20000001850 */
[----:B------:R-:W2:Y:S06]  /*3b20*/  LDSM.16.MT88.4 R8, [R132+0x3800] ;  /* 0x003800008408783b */ /* 0x000eac0000004200 */
[----:B------:R-:W5:Y:S01]  /*3b30*/  MUFU.EX2 R65, R65 ;  /* 0x0000004100417308 */ /* 0x000f620000000800 */
[----:B-1----:R-:W-:-:S02]  /*3b40*/  F2FP.PACK_AB R4, R63, R106 ;  /* 0x0000006a3f04723e */ /* 0x002fc400000000ff */
[----:B---3--:R-:W-:-:S05]  /*3b50*/  F2FP.PACK_AB R5, R59, R104 ;  /* 0x000000683b05723e */ /* 0x008fca00000000ff */
[----:B------:R-:W-:Y:S01]  /*3b60*/  MUFU.EX2 R98, R98 ;  /* 0x0000006200627308 */ /* 0x000fe20000000800 */
[----:B------:R-:W-:Y:S02]  /*3b70*/  F2FP.PACK_AB R6, R58, R55 ;  /* 0x000000373a06723e */ /* 0x000fe400000000ff */
[----:B----4-:R-:W-:-:S05]  /*3b80*/  F2FP.PACK_AB R7, R57, R96 ;  /* 0x000000603907723e */ /* 0x010fca00000000ff */
[----:B------:R-:W-:Y:S08]  /*3b90*/  MUFU.EX2 R27, R27 ;  /* 0x0000001b001b7308 */ /* 0x000ff00000000800 */
[----:B------:R-:W-:Y:S08]  /*3ba0*/  MUFU.EX2 R85, R85 ;  /* 0x0000005500557308 */ /* 0x000ff00000000800 */
[----:B------:R-:W1:Y:S01]  /*3bb0*/  MUFU.EX2 R90, R90 ;  /* 0x0000005a005a7308 */ /* 0x000e620000000800 */
        /* <DEDUP_REMOVED lines=8> */
[----:B------:R-:W-:Y:S01]  /*3c40*/  MUFU.EX2 R60, R60 ;  /* 0x0000003c003c7308 */ /* 0x000fe20000000800 */
[C---:B--2---:R-:W-:Y:S07]  /*3c50*/  HMMA.16816.F32 R76, R4.reuse, R8, R76 ;  /* 0x00000008044c723c */ /* 0x044fee000000184c */
[----:B------:R-:W-:Y:S01]  /*3c60*/  MUFU.EX2 R61, R61 ;  /* 0x0000003d003d7308 */ /* 0x000fe20000000800 */
[----:B------:R-:W-:Y:S01]  /*3c70*/  HMMA.16816.F32 R80, R4, R10, R80 ;  /* 0x0000000a0450723c */ /* 0x000fe20000001850 */
[----:B------:R-:W2:Y:S06]  /*3c80*/  LDSM.16.MT88.4 R8, [R132+0x3c00] ;  /* 0x003c00008408783b */ /* 0x000eac0000004200 */
[----:B------:R-:W2:Y:S01]  /*3c90*/  MUFU.EX2 R64, R64 ;  /* 0x0000004000407308 */ /* 0x000ea20000000800 */
[----:B-----5:R-:W-:-:S02]  /*3ca0*/  F2FP.PACK_AB R4, R65, R100 ;  /* 0x000000644104723e */ /* 0x020fc400000000ff */
[----:B-1----:R-:W-:-:S05]  /*3cb0*/  F2FP.PACK_AB R5, R90, R85 ;  /* 0x000000555a05723e */ /* 0x002fca00000000ff */
[----:B------:R-:W-:Y:S01]  /*3cc0*/  MUFU.EX2 R62, R62 ;  /* 0x0000003e003e7308 */ /* 0x000fe20000000800 */
[----:B------:R-:W-:Y:S02]  /*3cd0*/  F2FP.PACK_AB R6, R27, R98 ;  /* 0x000000621b06723e */ /* 0x000fe400000000ff */
[----:B---3--:R-:W-:-:S05]  /*3ce0*/  F2FP.PACK_AB R7, R86, R67 ;  /* 0x000000435607723e */ /* 0x008fca00000000ff */
[----:B------:R-:W1:Y:S08]  /*3cf0*/  MUFU.EX2 R25, R25 ;  /* 0x0000001900197308 */ /* 0x000e700000000800 */
[----:B------:R-:W-:Y:S08]  /*3d00*/  MUFU.EX2 R91, R91 ;  /* 0x0000005b005b7308 */ /* 0x000ff00000000800 */
[----:B------:R-:W3:Y:S01]  /*3d10*/  MUFU.EX2 R66, R66 ;  /* 0x0000004200427308 */ /* 0x000ee20000000800 */
[C---:B--2---:R-:W-:Y:S07]  /*3d20*/  HMMA.16816.F32 R68, R4.reuse, R8, R68 ;  /* 0x000000080444723c */ /* 0x044fee0000001844 */
[----:B------:R-:W-:Y:S01]  /*3d30*/  MUFU.EX2 R84, R84 ;  /* 0x0000005400547308 */ /* 0x000fe20000000800 */
[C---:B------:R-:W-:Y:S01]  /*3d40*/  HMMA.16816.F32 R72, R4.reuse, R10, R72 ;  /* 0x0000000a0448723c */ /* 0x040fe20000001848 */
[----:B------:R-:W2:Y:S06]  /*3d50*/  LDSM.16.MT88.4 R8, [R131+0x3c00] ;  /* 0x003c00008308783b */ /* 0x000eac0000004200 */
[----:B------:R-:W5:Y:S08]  /*3d60*/  MUFU.EX2 R31, R31 ;  /* 0x0000001f001f7308 */ /* 0x000f700000000800 */
[----:B------:R-:W-:Y:S08]  /*3d70*/  MUFU.EX2 R93, R93 ;  /* 0x0000005d005d7308 */ /* 0x000ff00000000800 */
[----:B------:R-:W1:Y:S08]  /*3d80*/  MUFU.EX2 R28, R28 ;  /* 0x0000001c001c7308 */ /* 0x000e700000000800 */
[----:B------:R-:W-:Y:S08]  /*3d90*/  MUFU.EX2 R54, R54 ;  /* 0x0000003600367308 */ /* 0x000ff00000000800 */
[----:B------:R-:W-:Y:S01]  /*3da0*/  MUFU.EX2 R23, R23 ;  /* 0x0000001700177308 */ /* 0x000fe20000000800 */
[C---:B--2---:R-:W-:Y:S07]  /*3db0*/  HMMA.16816.F32 R76, R4.reuse, R8, R76 ;  /* 0x00000008044c723c */ /* 0x044fee000000184c */
[----:B------:R-:W-:Y:S01]  /*3dc0*/  MUFU.EX2 R29, R29 ;  /* 0x0000001d001d7308 */ /* 0x000fe20000000800 */
[----:B------:R-:W-:Y:S01]  /*3dd0*/  HMMA.16816.F32 R80, R4, R10, R80 ;  /* 0x0000000a0450723c */ /* 0x000fe20000001850 */
[----:B------:R-:W2:Y:S06]  /*3de0*/  LDSM.16.MT88.4 R8, [R132+0x4000] ;  /* 0x004000008408783b */ /* 0x000eac0000004200 */
[----:B------:R-:W-:Y:S01]  /*3df0*/  MUFU.EX2 R50, R50 ;  /* 0x0000003200327308 */ /* 0x000fe20000000800 */
[----:B----4-:R-:W-:-:S02]  /*3e00*/  F2FP.PACK_AB R4, R87, R92 ;  /* 0x0000005c5704723e */ /* 0x010fc400000000ff */
[----:B------:R-:W-:-:S05]  /*3e10*/  F2FP.PACK_AB R5, R64, R61 ;  /* 0x0000003d4005723e */ /* 0x000fca00000000ff */
[----:B------:R-:W-:Y:S01]  /*3e20*/  MUFU.EX2 R30, R30 ;  /* 0x0000001e001e7308 */ /* 0x000fe20000000800 */
[----:B------:R-:W-:Y:S02]  /*3e30*/  F2FP.PACK_AB R6, R60, R89 ;  /* 0x000000593c06723e */ /* 0x000fe400000000ff */
[----:B-1----:R-:W-:-:S05]  /*3e40*/  F2FP.PACK_AB R7, R25, R62 ;  /* 0x0000003e1907723e */ /* 0x002fca00000000ff */
[----:B------:R-:W-:Y:S08]  /*3e50*/  MUFU.EX2 R35, R35 ;  /* 0x0000002300237308 */ /* 0x000ff00000000800 */
[----:B------:R-:W-:Y:S01]  /*3e60*/  MUFU.EX2 R22, R22 ;  /* 0x0000001600167308 */ /* 0x000fe20000000800 */
[C---:B--2---:R-:W-:Y:S08]  /*3e70*/  HMMA.16816.F32 R68, R4.reuse, R8, R68 ;  /* 0x000000080444723c */ /* 0x044ff00000001844 */
[C---:B------:R-:W-:Y:S01]  /*3e80*/  HMMA.16816.F32 R72, R4.reuse, R10, R72 ;  /* 0x0000000a0448723c */ /* 0x040fe20000001848 */
[----:B------:R-:W1:Y:S07]  /*3e90*/  LDSM.16.MT88.4 R8, [R131+0x4000] ;  /* 0x004000008308783b */ /* 0x000e6e0000004200 */
[C---:B-1----:R-:W-:Y:S08]  /*3ea0*/  HMMA.16816.F32 R76, R4.reuse, R8, R76 ;  /* 0x00000008044c723c */ /* 0x042ff0000000184c */
[----:B------:R-:W-:Y:S01]  /*3eb0*/  HMMA.16816.F32 R80, R4, R10, R80 ;  /* 0x0000000a0450723c */ /* 0x000fe20000001850 */
[----:B------:R-:W1:Y:S06]  /*3ec0*/  LDSM.16.MT88.4 R8, [R132+0x4400] ;  /* 0x004400008408783b */ /* 0x000e6c0000004200 */
[----:B------:R-:W-:Y:S01]  /*3ed0*/  FADD.FTZ R5, R48, R47 ;  /* 0x0000002f30057221 */ /* 0x000fe20000010000 */
[----:B---3--:R-:W-:Y:S01]  /*3ee0*/  F2FP.PACK_AB R4, R66, R91 ;  /* 0x0000005b4204723e */ /* 0x008fe200000000ff */
[----:B------:R-:W-:Y:S01]  /*3ef0*/  FFMA.FTZ R47, R52, c[0x0][0x23c], -R21 ;  /* 0x00008f00342f7a23 */ /* 0x000fe20000010815 */
[----:B-----5:R-:W-:Y:S01]  /*3f00*/  F2FP.PACK_AB R6, R31, R84 ;  /* 0x000000541f06723e */ /* 0x020fe200000000ff */
[----:B------:R-:W-:Y:S01]  /*3f10*/  FADD.FTZ R46, R46, R5 ;  /* 0x000000052e2e7221 */ /* 0x000fe20000010000 */
[----:B------:R-:W-:Y:S01]  /*3f20*/  F2FP.PACK_AB R5, R28, R93 ;  /* 0x0000005d1c05723e */ /* 0x000fe200000000ff */
[----:B------:R-:W-:-:S02]  /*3f30*/  FFMA.FTZ R48, R41, c[0x0][0x23c], -R34 ;  /* 0x00008f0029307a23 */ /* 0x000fc40000010822 */
[----:B------:R-:W-:Y:S01]  /*3f40*/  FADD.FTZ R45, R45, R46 ;  /* 0x0000002e2d2d7221 */ /* 0x000fe20000010000 */
[----:B------:R-:W2:Y:S01]  /*3f50*/  MUFU.EX2 R47, R47 ;  /* 0x0000002f002f7308 */ /* 0x000ea20000000800 */
[----:B------:R-:W-:Y:S02]  /*3f60*/  FFMA.FTZ R46, R19, c[0x0][0x23c], -R34 ;  /* 0x00008f00132e7a23 */ /* 0x000fe40000010822 */
[----:B------:R-:W-:Y:S02]  /*3f70*/  FADD.FTZ R52, R44, R45 ;  /* 0x0000002d2c347221 */ /* 0x000fe40000010000 */
[----:B------:R-:W-:Y:S02]  /*3f80*/  FFMA.FTZ R41, R18, c[0x0][0x23c], -R21 ;  /* 0x00008f0012297a23 */ /* 0x000fe40000010815 */
[----:B------:R-:W-:Y:S01]  /*3f90*/  FADD.FTZ R17, R39, R52 ;  /* 0x0000003427117221 */ /* 0x000fe20000010000 */
[----:B------:R3:W4:Y:S01]  /*3fa0*/  MUFU.EX2 R44, R12 ;  /* 0x0000000c002c7308 */ /* 0x0007220000000800 */
[----:B------:R-:W-:-:S02]  /*3fb0*/  FFMA.FTZ R34, R32, c[0x0][0x23c], -R34 ;  /* 0x00008f0020227a23 */ /* 0x000fc40000010822 */
[----:B------:R-:W-:Y:S02]  /*3fc0*/  FADD.FTZ R38, R38, R17 ;  /* 0x0000001126267221 */ /* 0x000fe40000010000 */
[----:B------:R-:W-:Y:S02]  /*3fd0*/  FFMA.FTZ R32, R26, c[0x0][0x23c], -R21 ;  /* 0x00008f001a207a23 */ /* 0x000fe40000010815 */
[----:B------:R-:W-:Y:S01]  /*3fe0*/  FADD.FTZ R37, R37, R38 ;  /* 0x0000002625257221 */ /* 0x000fe20000010000 */
[----:B--2---:R-:W-:Y:S01]  /*3ff0*/  F2FP.PACK_AB R7, R47, R54 ;  /* 0x000000362f07723e */ /* 0x004fe200000000ff */
[----:B------:R2:W-:Y:S02]  /*4000*/  MUFU.EX2 R39, R16 ;  /* 0x0000001000277308 */ /* 0x0005e40000000800 */
[----:B------:R-:W-:-:S04]  /*4010*/  FADD.FTZ R106, R106, R37 ;  /* 0x000000256a6a7221 */ /* 0x000fc80000010000 */
[----:B------:R-:W-:Y:S01]  /*4020*/  FADD.FTZ R106, R63, R106 ;  /* 0x0000006a3f6a7221 */ /* 0x000fe20000010000 */
[----:B---3--:R-:W3:Y:S01]  /*4030*/  LDSM.16.MT88.4 R12, [R131+0x4400] ;  /* 0x00440000830c783b */ /* 0x008ee20000004200 */
[C---:B-1----:R-:W-:Y:S01]  /*4040*/  HMMA.16816.F32 R68, R4.reuse, R8, R68 ;  /* 0x000000080444723c */ /* 0x042fe20000001844 */
[----:B------:R-:W-:Y:S02]  /*4050*/  MUFU.EX2 R46, R46 ;  /* 0x0000002e002e7308 */ /* 0x000fe40000000800 */
[----:B--2---:R-:W1:Y:S05]  /*4060*/  LDSM.16.MT88.4 R16, [R131+0x4800] ;  /* 0x004800008310783b */ /* 0x004e6a0000004200 */
[C---:B------:R-:W-:Y:S01]  /*4070*/  HMMA.16816.F32 R72, R4.reuse, R10, R72 ;  /* 0x0000000a0448723c */ /* 0x040fe20000001848 */
[----:B------:R-:W2:Y:S01]  /*4080*/  MUFU.EX2 R41, R41 ;  /* 0x0000002900297308 */ /* 0x000ea20000000800 */
[----:B------:R-:W5:Y:S07]  /*4090*/  LDSM.16.MT88.4 R8, [R132+0x4800] ;  /* 0x004800008408783b */ /* 0x000f6e0000004200 */
[----:B------:R-:W1:Y:S08]  /*40a0*/  MUFU.EX2 R48, R48 ;  /* 0x0000003000307308 */ /* 0x000e700000000800 */
[----:B------:R-:W-:Y:S08]  /*40b0*/  MUFU.EX2 R32, R32 ;  /* 0x0000002000207308 */ /* 0x000ff00000000800 */
[----:B------:R-:W-:Y:S01]  /*40c0*/  MUFU.EX2 R26, R34 ;  /* 0x00000022001a7308 */ /* 0x000fe20000000800 */
[C---:B---3--:R-:W-:Y:S07]  /*40d0*/  HMMA.16816.F32 R76, R4.reuse, R12, R76 ;  /* 0x0000000c044c723c */ /* 0x048fee000000184c */
[----:B------:R-:W-:Y:S01]  /*40e0*/  FADD.FTZ R13, R3, R40 ;  /* 0x00000028030d7221 */ /* 0x000fe20000010000 */
[----:B------:R-:W-:Y:S01]  /*40f0*/  HMMA.16816.F32 R80, R4, R14, R80 ;  /* 0x0000000e0450723c */ /* 0x000fe20000001850 */
[----:B------:R-:W3:Y:S02]  /*4100*/  MUFU.EX2 R3, R33 ;  /* 0x0000002100037308 */ /* 0x000ee40000000800 */
[----:B------:R-:W-:-:S02]  /*4110*/  FADD.FTZ R104, R104, R13 ;  /* 0x0000000d68687221 */ /* 0x000fc40000010000 */
[----:B------:R-:W-:Y:S02]  /*4120*/  FADD.FTZ R13, R55, R106 ;  /* 0x0000006a370d7221 */ /* 0x000fe40000010000 */
[----:B------:R-:W-:Y:S01]  /*4130*/  FADD.FTZ R59, R59, R104 ;  /* 0x000000683b3b7221 */ /* 0x000fe20000010000 */
[----:B----4-:R-:W-:Y:S01]  /*4140*/  F2FP.PACK_AB R4, R23, R44 ;  /* 0x0000002c1704723e */ /* 0x010fe200000000ff */
[----:B------:R-:W-:Y:S01]  /*4150*/  FADD.FTZ R13, R58, R13 ;  /* 0x0000000d3a0d7221 */ /* 0x000fe20000010000 */
[----:B--2---:R-:W-:Y:S01]  /*4160*/  F2FP.PACK_AB R5, R41, R50 ;  /* 0x000000322905723e */ /* 0x004fe200000000ff */
[----:B------:R-:W-:Y:S01]  /*4170*/  FADD.FTZ R96, R96, R59 ;  /* 0x0000003b60607221 */ /* 0x000fe20000010000 */
[----:B------:R-:W-:Y:S01]  /*4180*/  F2FP.PACK_AB R6, R46, R29 ;  /* 0x0000001d2e06723e */ /* 0x000fe200000000ff */
[----:B------:R-:W-:Y:S01]  /*4190*/  FADD.FTZ R100, R100, R13 ;  /* 0x0000000d64647221 */ /* 0x000fe20000010000 */
[----:B------:R-:W-:Y:S01]  /*41a0*/  F2FP.PACK_AB R7, R30, R39 ;  /* 0x000000271e07723e */ /* 0x000fe200000000ff */
[----:B------:R-:W-:Y:S01]  /*41b0*/  FADD.FTZ R96, R57, R96 ;  /* 0x0000006039607221 */ /* 0x000fe20000010000 */
[----:B------:R-:W2:Y:S01]  /*41c0*/  LDSM.16.MT88.4 R12, [R132+0x4c00] ;  /* 0x004c0000840c783b */ /* 0x000ea20000004200 */
[----:B------:R-:W-:-:S02]  /*41d0*/  FADD.FTZ R65, R65, R100 ;  /* 0x0000006441417221 */ /* 0x000fc40000010000 */
[----:B------:R-:W-:Y:S02]  /*41e0*/  FADD.FTZ R85, R85, R96 ;  /* 0x0000006055557221 */ /* 0x000fe40000010000 */
[----:B------:R-:W-:Y:S01]  /*41f0*/  FADD.FTZ R98, R98, R65 ;  /* 0x0000004162627221 */ /* 0x000fe20000010000 */
[C---:B-1----:R-:W-:Y:S01]  /*4200*/  HMMA.16816.F32 R76, R4.reuse, R16, R76 ;  /* 0x00000010044c723c */ /* 0x042fe2000000184c */
[----:B------:R-:W-:Y:S02]  /*4210*/  FADD.FTZ R90, R90, R85 ;  /* 0x000000555a5a7221 */ /* 0x000fe40000010000 */
[----:B------:R-:W-:Y:S02]  /*4220*/  FADD.FTZ R27, R27, R98 ;  /* 0x000000621b1b7221 */ /* 0x000fe40000010000 */
[----:B------:R-:W-:Y:S02]  /*4230*/  FADD.FTZ R67, R67, R90 ;  /* 0x0000005a43437221 */ /* 0x000fe40000010000 */
[----:B------:R-:W-:Y:S01]  /*4240*/  FADD.FTZ R92, R92, R27 ;  /* 0x0000001b5c5c7221 */ /* 0x000fe20000010000 */
[----:B-----5:R-:W-:Y:S01]  /*4250*/  HMMA.16816.F32 R68, R4, R8, R68 ;  /* 0x000000080444723c */ /* 0x020fe20000001844 */
[----:B------:R-:W-:-:S02]  /*4260*/  FADD.FTZ R86, R86, R67 ;  /* 0x0000004356567221 */ /* 0x000fc40000010000 */
[----:B------:R-:W-:Y:S02]  /*4270*/  FADD.FTZ R92, R87, R92 ;  /* 0x0000005c575c7221 */ /* 0x000fe40000010000 */
[----:B------:R-:W-:Y:S02]  /*4280*/  FADD.FTZ R17, R61, R86 ;  /* 0x000000563d117221 */ /* 0x000fe40000010000 */
[----:B------:R-:W-:Y:S01]  /*4290*/  FADD.FTZ R89, R89, R92 ;  /* 0x0000005c59597221 */ /* 0x000fe20000010000 */
[----:B------:R-:W-:Y:S01]  /*42a0*/  HMMA.16816.F32 R72, R4, R10, R72 ;  /* 0x0000000a0448723c */ /* 0x000fe20000001848 */
[----:B------:R-:W-:Y:S01]  /*42b0*/  FADD.FTZ R17, R64, R17 ;  /* 0x0000001140117221 */ /* 0x000fe20000010000 */
[----:B------:R-:W1:Y:S01]  /*42c0*/  LDSM.16.MT88.4 R8, [R131+0x4c00] ;  /* 0x004c00008308783b */ /* 0x000e620000004200 */
[----:B------:R-:W-:Y:S02]  /*42d0*/  FADD.FTZ R60, R60, R89 ;  /* 0x000000593c3c7221 */ /* 0x000fe40000010000 */
[----:B------:R-:W-:-:S02]  /*42e0*/  FADD.FTZ R62, R62, R17 ;  /* 0x000000113e3e7221 */ /* 0x000fc40000010000 */
[----:B------:R-:W-:Y:S01]  /*42f0*/  FADD.FTZ R91, R91, R60 ;  /* 0x0000003c5b5b7221 */ /* 0x000fe20000010000 */
[----:B------:R-:W-:Y:S01]  /*4300*/  HMMA.16816.F32 R80, R4, R18, R80 ;  /* 0x000000120450723c */ /* 0x000fe20000001850 */
[----:B------:R-:W-:Y:S02]  /*4310*/  FADD.FTZ R62, R25, R62 ;  /* 0x0000003e193e7221 */ /* 0x000fe40000010000 */
[----:B------:R-:W-:Y:S02]  /*4320*/  FADD.FTZ R91, R66, R91 ;  /* 0x0000005b425b7221 */ /* 0x000fe40000010000 */
[----:B------:R-:W-:Y:S02]  /*4330*/  FADD.FTZ R93, R93, R62 ;  /* 0x0000003e5d5d7221 */ /* 0x000fe40000010000 */
[----:B------:R-:W-:Y:S01]  /*4340*/  FADD.FTZ R84, R84, R91 ;  /* 0x0000005b54547221 */ /* 0x000fe20000010000 */
[----:B------:R-:W-:Y:S01]  /*4350*/  F2FP.PACK_AB R4, R48, R35 ;  /* 0x000000233004723e */ /* 0x000fe200000000ff */
[----:B------:R-:W-:Y:S01]  /*4360*/  FADD.FTZ R93, R28, R93 ;  /* 0x0000005d1c5d7221 */ /* 0x000fe20000010000 */
[----:B---3--:R-:W-:Y:S01]  /*4370*/  F2FP.PACK_AB R6, R26, R3 ;  /* 0x000000031a06723e */ /* 0x008fe200000000ff */
[----:B------:R-:W-:-:S02]  /*4380*/  FFMA.FTZ R33, R24, c[0x0][0x23c], -R21 ;  /* 0x00008f0018217a23 */ /* 0x000fc40000010815 */
[----:B------:R-:W-:Y:S02]  /*4390*/  FADD.FTZ R54, R54, R93 ;  /* 0x0000005d36367221 */ /* 0x000fe40000010000 */
[----:B------:R-:W-:Y:S02]  /*43a0*/  FFMA.FTZ R21, R20, c[0x0][0x23c], -R21 ;  /* 0x00008f0014157a23 */ /* 0x000fe40000010815 */
[----:B------:R-:W-:Y:S01]  /*43b0*/  FADD.FTZ R31, R31, R84 ;  /* 0x000000541f1f7221 */ /* 0x000fe20000010000 */
[----:B------:R-:W3:Y:S01]  /*43c0*/  MUFU.EX2 R33, R33 ;  /* 0x0000002100217308 */ /* 0x000ee20000000800 */
[----:B------:R-:W-:Y:S02]  /*43d0*/  FADD.FTZ R47, R47, R54 ;  /* 0x000000362f2f7221 */ /* 0x000fe40000010000 */
[----:B------:R-:W-:Y:S02]  /*43e0*/  FADD.FTZ R44, R44, R31 ;  /* 0x0000001f2c2c7221 */ /* 0x000fe40000010000 */
[----:B------:R-:W-:-:S02]  /*43f0*/  FADD.FTZ R50, R50, R47 ;  /* 0x0000002f32327221 */ /* 0x000fc40000010000 */
[----:B------:R-:W-:Y:S01]  /*4400*/  FADD.FTZ R44, R23, R44 ;  /* 0x0000002c172c7221 */ /* 0x000fe20000010000 */
[----:B------:R-:W4:Y:S01]  /*4410*/  MUFU.EX2 R21, R21 ;  /* 0x0000001500157308 */ /* 0x000f220000000800 */
[----:B------:R-:W-:Y:S02]  /*4420*/  FADD.FTZ R50, R41, R50 ;  /* 0x0000003229327221 */ /* 0x000fe40000010000 */
[----:B------:R-:W-:Y:S02]  /*4430*/  FADD.FTZ R29, R29, R44 ;  /* 0x0000002c1d1d7221 */ /* 0x000fe40000010000 */
[----:B------:R-:W-:Y:S02]  /*4440*/  FADD.FTZ R39, R39, R50 ;  /* 0x0000003227277221 */ /* 0x000fe40000010000 */
[----:B------:R-:W-:Y:S01]  /*4450*/  FADD.FTZ R46, R46, R29 ;  /* 0x0000001d2e2e7221 */ /* 0x000fe20000010000 */
[----:B---3--:R-:W-:Y:S01]  /*4460*/  F2FP.PACK_AB R5, R33, R32 ;  /* 0x000000202105723e */ /* 0x008fe200000000ff */
[----:B------:R-:W-:-:S02]  /*4470*/  FADD.FTZ R39, R30, R39 ;  /* 0x000000271e277221 */ /* 0x000fc40000010000 */
[----:B------:R-:W-:Y:S02]  /*4480*/  FADD.FTZ R35, R35, R46 ;  /* 0x0000002e23237221 */ /* 0x000fe40000010000 */
[----:B------:R-:W-:Y:S02]  /*4490*/  FADD.FTZ R32, R32, R39 ;  /* 0x0000002720207221 */ /* 0x000fe40000010000 */
[----:B------:R-:W-:Y:S01]  /*44a0*/  FADD.FTZ R48, R48, R35 ;  /* 0x0000002330307221 */ /* 0x000fe20000010000 */
[----:B----4-:R-:W-:Y:S01]  /*44b0*/  F2FP.PACK_AB R7, R21, R22 ;  /* 0x000000161507723e */ /* 0x010fe200000000ff */
[----:B------:R-:W-:Y:S02]  /*44c0*/  FADD.FTZ R33, R33, R32 ;  /* 0x0000002021217221 */ /* 0x000fe40000010000 */
[----:B------:R-:W-:Y:S02]  /*44d0*/  FADD.FTZ R3, R3, R48 ;  /* 0x0000003003037221 */ /* 0x000fe40000010000 */
[----:B------:R-:W-:-:S02]  /*44e0*/  FADD.FTZ R22, R22, R33 ;  /* 0x0000002116167221 */ /* 0x000fc40000010000 */
[----:B--2---:R-:W-:Y:S01]  /*44f0*/  HMMA.16816.F32 R68, R4, R12, R68 ;  /* 0x0000000c0444723c */ /* 0x004fe20000001844 */
[----:B------:R-:W-:Y:S02]  /*4500*/  FADD.FTZ R153, R26, R3 ;  /* 0x000000031a997221 */ /* 0x000fe40000010000 */
[----:B------:R-:W-:-:S05]  /*4510*/  FADD.FTZ R156, R21, R22 ;  /* 0x00000016159c7221 */ /* 0x000fca0000010000 */
[C---:B------:R-:W-:Y:S08]  /*4520*/  HMMA.16816.F32 R72, R4.reuse, R14, R72 ;  /* 0x0000000e0448723c */ /* 0x040ff00000001848 */
[C---:B-1----:R-:W-:Y:S08]  /*4530*/  HMMA.16816.F32 R76, R4.reuse, R8, R76 ;  /* 0x00000008044c723c */ /* 0x042ff0000000184c */
        /* <DEDUP_REMOVED lines=10> */
.L_x_4141:
        /* <DEDUP_REMOVED lines=64> */
.L_x_4138:
        /* <DEDUP_REMOVED lines=15> */
[----:B------:R1:W-:Y:S04]  /*4ad0*/  LDGSTS.E.BYPASS.LTC128B.128 [R143+0x4800], [R86.64] ;  /* 0x04800000568f7fae */ /* 0x0003e8000b901d4a */
[----:B------:R-:W-:Y:S04]  /*4ae0*/  LDSM.16.M88.4 R88, [R136] ;  /* 0x000000008858783b */ /* 0x000fe80000000200 */
[----:B------:R-:W2:Y:S04]  /*4af0*/  LDSM.16.M88.4 R92, [R135] ;  /* 0x00000000875c783b */ /* 0x000ea80000000200 */
[----:B------:R-:W3:Y:S04]  /*4b00*/  LDSM.16.M88.4 R96, [R135+0x400] ;  /* 0x000400008760783b */ /* 0x000ee80000000200 */
[----:B------:R-:W4:Y:S04]  /*4b10*/  LDSM.16.M88.4 R100, [R135+0x800] ;  /* 0x000800008764783b */ /* 0x000f280000000200 */
[----:B------:R-:W0:Y:S04]  /*4b20*/  LDGDEPBAR ;  /* 0x00000000000079af */ /* 0x000e280000000000 */
[----:B------:R-:W5:Y:S04]  /*4b30*/  LDSM.16.M88.4 R104, [R135+0xc00] ;  /* 0x000c00008768783b */ /* 0x000f680000000200 */
[----:B------:R-:W1:Y:S04]  /*4b40*/  LDSM.16.M88.4 R108, [R135+0x1000] ;  /* 0x00100000876c783b */ /* 0x000e680000000200 */
[----:B------:R-:W1:Y:S04]  /*4b50*/  LDSM.16.M88.4 R112, [R135+0x1400] ;  /* 0x001400008770783b */ /* 0x000e680000000200 */
[----:B------:R-:W1:Y:S04]  /*4b60*/  LDSM.16.M88.4 R116, [R135+0x1800] ;  /* 0x001800008774783b */ /* 0x000e680000000200 */
[----:B------:R-:W1:Y:S01]  /*4b70*/  LDSM.16.M88.4 R120, [R135+0x1c00] ;  /* 0x001c00008778783b */ /* 0x000e620000000200 */
[C---:B--2---:R-:W-:Y:S08]  /*4b80*/  HMMA.16816.F32 R4, R88.reuse, R92, RZ ;  /* 0x0000005c5804723c */ /* 0x044ff000000018ff */
[C---:B------:R-:W-:Y:S01]  /*4b90*/  HMMA.16816.F32 R8, R88.reuse, R94, RZ ;  /* 0x0000005e5808723c */ /* 0x040fe200000018ff */
[----:B------:R-:W-:Y:S07]  /*4ba0*/  LDSM.16.M88.4 R92, [R134] ;  /* 0x00000000865c783b */ /* 0x000fee0000000200 */
[C---:B---3--:R-:W-:Y:S08]  /*4bb0*/  HMMA.16816.F32 R12, R88.reuse, R96, RZ ;  /* 0x00000060580c723c */ /* 0x048ff000000018ff */
        /* <DEDUP_REMOVED lines=46> */
[----:B------:R-:W-:Y:S01]  /*4ea0*/  IMAD.SHL.U32 R2, R154, 0x80, RZ ;  /* 0x000000809a027824 */ /* 0x000fe200078e00ff */
[----:B------:R-:W-:Y:S01]  /*4eb0*/  IABS R89, c[0x0][0x2d0] ;  /* 0x0000b40000597a13 */ /* 0x000fe20000000000 */
[----:B------:R-:W-:Y:S03]  /*4ec0*/  IMAD.MOV.U32 R86, RZ, RZ, RZ ;  /* 0x000000ffff567224 */ /* 0x000fe600078e00ff */
[----:B------:R-:W1:Y:S10]  /*4ed0*/  I2F.RP R88, R89 ;  /* 0x0000005900587306 */ /* 0x000e740000209400 */
[----:B-1----:R-:W1:Y:S02]  /*4ee0*/  MUFU.RCP R0, R88 ;  /* 0x0000005800007308 */ /* 0x002e640000001000 */
[----:B-1----:R-:W-:Y:S08]  /*4ef0*/  IADD3 R84, R0, 0xffffffe, RZ ;  /* 0x0ffffffe00547810 */ /* 0x002ff00007ffe0ff */
[----:B------:R-:W1:Y:S02]  /*4f00*/  F2I.FTZ.U32.TRUNC.NTZ R87, R84 ;  /* 0x0000005400577305 */ /* 0x000e64000021f000 */
[--C-:B-1----:R-:W-:Y:S01]  /*4f10*/  IMAD.MOV R0, RZ, RZ, -R87.reuse ;  /* 0x000000ffff007224 */ /* 0x102fe200078e0a57 */
[----:B------:R-:W-:Y:S03]  /*4f20*/  IADD3 R84, R2, -0x80, RZ ;  /* 0xffffff8002547810 */ /* 0x000fe60007ffe0ff */
[----:B------:R-:W-:Y:S01]  /*4f30*/  IMAD R91, R0, R89, RZ ;  /* 0x00000059005b7224 */ /* 0x000fe200078e02ff */
[----:B------:R-:W-:Y:S02]  /*4f40*/  IABS R0, R2 ;  /* 0x0000000200007213 */ /* 0x000fe40000000000 */
[----:B------:R-:W-:Y:S01]  /*4f50*/  LOP3.LUT R2, R2, c[0x0][0x2d0], RZ, 0x3c, !PT ;  /* 0x0000b40002027a12 */ /* 0x000fe200078e3cff */
[----:B------:R-:W-:Y:S03]  /*4f60*/  IMAD.HI.U32 R87, R87, R91, R86 ;  /* 0x0000005b57577227 */ /* 0x000fe600078e0056 */
[----:B------:R-:W-:Y:S01]  /*4f70*/  ISETP.GE.AND P2, PT, R2, RZ, PT ;  /* 0x000000ff0200720c */ /* 0x000fe20003f46270 */
[----:B------:R-:W-:Y:S04]  /*4f80*/  IMAD.MOV.U32 R86, RZ, RZ, R0 ;  /* 0x000000ffff567224 */ /* 0x000fe800078e0000 */
[----:B------:R-:W-:Y:S04]  /*4f90*/  IMAD.HI.U32 R88, R87, R86, RZ ;  /* 0x0000005657587227 */ /* 0x000fe800078e00ff */
[----:B------:R-:W-:Y:S04]  /*4fa0*/  IMAD.MOV R0, RZ, RZ, -R88 ;  /* 0x000000ffff007224 */ /* 0x000fe800078e0a58 */
[C---:B------:R-:W-:Y:S01]  /*4fb0*/  IMAD R86, R89.reuse, R0, R86 ;  /* 0x0000000059567224 */ /* 0x040fe200078e0256 */
[----:B------:R-:W-:Y:S02]  /*4fc0*/  IABS R0, R84 ;  /* 0x0000005400007213 */ /* 0x000fe40000000000 */
[----:B------:R-:W-:Y:S02]  /*4fd0*/  LOP3.LUT R84, R84, c[0x0][0x2d0], RZ, 0x3c, !PT ;  /* 0x0000b40054547a12 */ /* 0x000fe400078e3cff */
[----:B------:R-:W-:Y:S01]  /*4fe0*/  ISETP.GT.U32.AND P3, PT, R89, R86, PT ;  /* 0x000000565900720c */ /* 0x000fe20003f64070 */
[----:B------:R-:W-:Y:S01]  /*4ff0*/  IMAD.HI.U32 R87, R87, R0, RZ ;  /* 0x0000000057577227 */ /* 0x000fe200078e00ff */
[----:B------:R-:W-:Y:S11]  /*5000*/  ISETP.GE.AND P0, PT, R84, RZ, PT ;  /* 0x000000ff5400720c */ /* 0x000ff60003f06270 */
[----:B------:R-:W-:Y:S01]  /*5010*/  @!P3 IADD3 R88, R88, 0x1, RZ ;  /* 0x000000015858b810 */ /* 0x000fe20007ffe0ff */
[----:B------:R-:W-:Y:S05]  /*5020*/  @!P3 IMAD.IADD R86, R86, 0x1, -R89 ;  /* 0x000000015656b824 */ /* 0x000fea00078e0a59 */
[-C--:B------:R-:W-:Y:S01]  /*5030*/  ISETP.GE.U32.AND P5, PT, R86, R89.reuse, PT ;  /* 0x000000595600720c */ /* 0x080fe20003fa6070 */
[----:B------:R-:W-:Y:S04]  /*5040*/  IMAD.MOV R86, RZ, RZ, -R87 ;  /* 0x000000ffff567224 */ /* 0x000fe800078e0a57 */
[C---:B------:R-:W-:Y:S05]  /*5050*/  IMAD R0, R89.reuse, R86, R0 ;  /* 0x0000005659007224 */ /* 0x040fea00078e0200 */
[----:B------:R-:W-:Y:S03]  /*5060*/  ISETP.GT.U32.AND P1, PT, R89, R0, PT ;  /* 0x000000005900720c */ /* 0x000fe60003f24070 */
[----:B------:R-:W-:Y:S05]  /*5070*/  @P5 IADD3 R88, R88, 0x1, RZ ;  /* 0x0000000158585810 */ /* 0x000fea0007ffe0ff */
[----:B------:R-:W-:Y:S05]  /*5080*/  @!P2 IMAD.MOV R88, RZ, RZ, -R88 ;  /* 0x000000ffff58a224 */ /* 0x000fea00078e0a58 */
[-C--:B------:R-:W-:Y:S02]  /*5090*/  @!P1 IADD3 R0, R0, -R89.reuse, RZ ;  /* 0x8000005900009210 */ /* 0x080fe40007ffe0ff */
[----:B------:R-:W-:Y:S02]  /*50a0*/  @!P1 IADD3 R87, R87, 0x1, RZ ;  /* 0x0000000157579810 */ /* 0x000fe40007ffe0ff */
[----:B------:R-:W-:Y:S02]  /*50b0*/  ISETP.GE.U32.AND P4, PT, R0, R89, PT ;  /* 0x000000590000720c */ /* 0x000fe40003f86070 */
[----:B------:R-:W-:Y:S02]  /*50c0*/  ISETP.NE.AND P1, PT, RZ, c[0x0][0x2d0], PT ;  /* 0x0000b400ff007a0c */ /* 0x000fe40003f25270 */
[----:B------:R-:W-:Y:S09]  /*50d0*/  LOP3.LUT R0, RZ, c[0x0][0x2d0], RZ, 0x33, !PT ;  /* 0x0000b400ff007a12 */ /* 0x000ff200078e33ff */
[----:B------:R-:W-:Y:S05]  /*50e0*/  @P4 IADD3 R87, R87, 0x1, RZ ;  /* 0x0000000157574810 */ /* 0x000fea0007ffe0ff */
[----:B------:R-:W-:Y:S05]  /*50f0*/  @!P0 IMAD.MOV R87, RZ, RZ, -R87 ;  /* 0x000000ffff578224 */ /* 0x000fea00078e0a57 */
        /* <DEDUP_REMOVED lines=15> */
[----:B------:R-:W-:Y:S01]  /*51f0*/  IMAD.IADD R91, R91, 0x1, R0 ;  /* 0x000000015b5b7824 */ /* 0x000fe200078e0200 */
[----:B--2---:R-:W-:Y:S04]  /*5200*/  IADD3 R89, -R89, R2, RZ ;  /* 0x0000000259597210 */ /* 0x004fe80007ffe1ff */
[----:B------:R-:W-:Y:S01]  /*5210*/  SHF.R.S32.HI R2, RZ, 0x1f, R89 ;  /* 0x0000001fff027819 */ /* 0x000fe20000011459 */
[C---:B------:R-:W-:Y:S04]  /*5220*/  IMAD.WIDE.U32 R90, R89.reuse, c[0x0][0x180], R90 ;  /* 0x00006000595a7a25 */ /* 0x040fe800078e005a */
[----:B------:R-:W-:Y:S04]  /*5230*/  IMAD R2, R2, c[0x0][0x180], RZ ;  /* 0x0000600002027a24 */ /* 0x000fe800078e02ff */
[----:B------:R-:W-:Y:S04]  /*5240*/  IMAD R2, R89, c[0x0][0x184], R2 ;  /* 0x0000610059027a24 */ /* 0x000fe800078e0202 */
[----:B------:R-:W-:Y:S02]  /*5250*/  IMAD.IADD R2, R91, 0x1, R2 ;  /* 0x000000015b027824 */ /* 0x000fe400078e0202 */
.L_x_4140:
        /* <DEDUP_REMOVED lines=16> */
.L_x_4139:
        /* <DEDUP_REMOVED lines=82> */
[----:B------:R1:W2:Y:S01]  /*5880*/  MUFU.EX2 R84, R86 ;  /* 0x0000005600547308 */ /* 0x0002a20000000800 */
[--C-:B------:R-:W-:Y:S02]  /*5890*/  FFMA.FTZ R100, R5, c[0x0][0x23c], -R87.reuse ;  /* 0x00008f0005647a23 */ /* 0x100fe40000010857 */
[--C-:B------:R-:W-:Y:S02]  /*58a0*/  FFMA.FTZ R161, R9, c[0x0][0x23c], -R87.reuse ;  /* 0x00008f0009a17a23 */ /* 0x100fe40000010857 */
[--C-:B------:R-:W-:Y:S02]  /*58b0*/  FFMA.FTZ R105, R12, c[0x0][0x23c], -R87.reuse ;  /* 0x00008f000c697a23 */ /* 0x100fe40000010857 */
[--C-:B------:R-:W-:Y:S02]  /*58c0*/  FFMA.FTZ R89, R4, c[0x0][0x23c], -R87.reuse ;  /* 0x00008f0004597a23 */ /* 0x100fe40000010857 */
[--C-:B------:R-:W-:Y:S01]  /*58d0*/  FFMA.FTZ R107, R8, c[0x0][0x23c], -R87.reuse ;  /* 0x00008f00086b7a23 */ /* 0x100fe20000010857 */
[----:B------:R-:W3:Y:S01]  /*58e0*/  MUFU.EX2 R3, R3 ;  /* 0x0000000300037308 */ /* 0x000ee20000000800 */
[----:B------:R-:W-:Y:S02]  /*58f0*/  FMUL.FTZ R88, R0, c[0x0][0x23c] ;  /* 0x00008f0000587a20 */ /* 0x000fe40000410000 */
[--C-:B------:R-:W-:Y:S02]  /*5900*/  FFMA.FTZ R159, R16, c[0x0][0x23c], -R87.reuse ;  /* 0x00008f00109f7a23 */ /* 0x100fe40000010857 */
[--C-:B------:R-:W-:Y:S02]  /*5910*/  FFMA.FTZ R162, R17, c[0x0][0x23c], -R87.reuse ;  /* 0x00008f0011a27a23 */ /* 0x100fe40000010857 */
[--C-:B------:R-:W-:Y:S02]  /*5920*/  FFMA.FTZ R110, R20, c[0x0][0x23c], -R87.reuse ;  /* 0x00008f00146e7a23 */ /* 0x100fe40000010857 */
[--C-:B------:R-:W-:Y:S01]  /*5930*/  FFMA.FTZ R115, R21, c[0x0][0x23c], -R87.reuse ;  /* 0x00008f0015737a23 */ /* 0x100fe20000010857 */
[----:B------:R-:W4:Y:S01]  /*5940*/  MUFU.EX2 R89, R89 ;  /* 0x0000005900597308 */ /* 0x000f220000000800 */
[--C-:B------:R-:W-:Y:S02]  /*5950*/  FFMA.FTZ R109, R24, c[0x0][0x23c], -R87.reuse ;  /* 0x00008f00186d7a23 */ /* 0x100fe40000010857 */
[----:B------:R-:W-:Y:S01]  /*5960*/  FFMA.FTZ R121, R28, c[0x0][0x23c], -R87 ;  /* 0x00008f001c797a23 */ /* 0x000fe20000010857 */
[----:B-1----:R-:W-:Y:S01]  /*5970*/  FSEL R86, R88, RZ, P0 ;  /* 0x000000ff58567208 */ /* 0x002fe20000000000 */
[----:B--2---:R-:W-:Y:S01]  /*5980*/  FMUL.FTZ R68, R84, R68 ;  /* 0x0000004454447220 */ /* 0x004fe20000410000 */
[----:B------:R-:W-:Y:S01]  /*5990*/  ISETP.GT.AND P0, PT, R154, R137, PT ;  /* 0x000000899a00720c */ /* 0x000fe20003f04270 */
[----:B------:R-:W-:Y:S02]  /*59a0*/  FMUL.FTZ R69, R84, R69 ;  /* 0x0000004554457220 */ /* 0x000fe40000410000 */
[--C-:B------:R-:W-:Y:S01]  /*59b0*/  FFMA.FTZ R101, R6, c[0x0][0x23c], -R86.reuse ;  /* 0x00008f0006657a23 */ /* 0x100fe20000010856 */
[----:B------:R-:W1:Y:S01]  /*59c0*/  MUFU.EX2 R100, R100 ;  /* 0x0000006400647308 */ /* 0x000e620000000800 */
[--C-:B------:R-:W-:Y:S02]  /*59d0*/  FFMA.FTZ R104, R11, c[0x0][0x23c], -R86.reuse ;  /* 0x00008f000b687a23 */ /* 0x100fe40000010856 */
[C---:B------:R-:W-:Y:S02]  /*59e0*/  FMUL.FTZ R72, R84.reuse, R72 ;  /* 0x0000004854487220 */ /* 0x040fe40000410000 */
[C---:B---3--:R-:W-:Y:S02]  /*59f0*/  FMUL.FTZ R70, R3.reuse, R70 ;  /* 0x0000004603467220 */ /* 0x048fe40000410000 */
[C---:B------:R-:W-:Y:S02]  /*5a00*/  FMUL.FTZ R71, R3.reuse, R71 ;  /* 0x0000004703477220 */ /* 0x040fe40000410000 */
[C---:B------:R-:W-:Y:S01]  /*5a10*/  FMUL.FTZ R73, R84.reuse, R73 ;  /* 0x0000004954497220 */ /* 0x040fe20000410000 */
[----:B------:R-:W2:Y:S01]  /*5a20*/  MUFU.EX2 R101, R101 ;  /* 0x0000006500657308 */ /* 0x000ea20000000800 */
[C---:B------:R-:W-:Y:S02]  /*5a30*/  FMUL.FTZ R74, R3.reuse, R74 ;  /* 0x0000004a034a7220 */ /* 0x040fe40000410000 */
[C---:B------:R-:W-:Y:S02]  /*5a40*/  FMUL.FTZ R75, R3.reuse, R75 ;  /* 0x0000004b034b7220 */ /* 0x040fe40000410000 */
[C---:B------:R-:W-:Y:S02]  /*5a50*/  FMUL.FTZ R76, R84.reuse, R76 ;  /* 0x0000004c544c7220 */ /* 0x040fe40000410000 */
[C---:B------:R-:W-:Y:S02]  /*5a60*/  FMUL.FTZ R77, R84.reuse, R77 ;  /* 0x0000004d544d7220 */ /* 0x040fe40000410000 */
[C---:B------:R-:W-:Y:S01]  /*5a70*/  FMUL.FTZ R80, R84.reuse, R80 ;  /* 0x0000005054507220 */ /* 0x040fe20000410000 */
[----:B------:R-:W-:Y:S01]  /*5a80*/  MUFU.EX2 R107, R107 ;  /* 0x0000006b006b7308 */ /* 0x000fe20000000800 */
[C---:B------:R-:W-:Y:S02]  /*5a90*/  FMUL.FTZ R81, R84.reuse, R81 ;  /* 0x0000005154517220 */ /* 0x040fe40000410000 */
[----:B----4-:R-:W-:Y:S01]  /*5aa0*/  FFMA.FTZ R153, R84, R153, R89 ;  /* 0x0000009954997223 */ /* 0x010fe20000010059 */
[C---:B-1----:R-:W-:Y:S01]  /*5ab0*/  F2FP.PACK_AB R92, R100.reuse, R89 ;  /* 0x00000059645c723e */ /* 0x042fe200000000ff */
[C---:B------:R-:W-:Y:S02]  /*5ac0*/  FMUL.FTZ R78, R3.reuse, R78 ;  /* 0x0000004e034e7220 */ /* 0x040fe40000410000 */
[----:B------:R-:W-:Y:S02]  /*5ad0*/  FADD.FTZ R6, R100, R153 ;  /* 0x0000009964067221 */ /* 0x000fe40000010000 */
[C---:B------:R-:W-:Y:S01]  /*5ae0*/  FMUL.FTZ R79, R3.reuse, R79 ;  /* 0x0000004f034f7220 */ /* 0x040fe20000410000 */
[----:B------:R-:W1:Y:S01]  /*5af0*/  MUFU.EX2 R161, R161 ;  /* 0x000000a100a17308 */ /* 0x000e620000000800 */
[C---:B------:R-:W-:Y:S02]  /*5b00*/  FMUL.FTZ R82, R3.reuse, R82 ;  /* 0x0000005203527220 */ /* 0x040fe40000410000 */
[C---:B------:R-:W-:Y:S02]  /*5b10*/  FMUL.FTZ R83, R3.reuse, R83 ;  /* 0x0000005303537220 */ /* 0x040fe40000410000 */
[----:B--2---:R-:W-:Y:S01]  /*5b20*/  FFMA.FTZ R9, R3, R156, R101 ;  /* 0x0000009c03097223 */ /* 0x004fe20000010065 */
[----:B------:R-:W-:Y:S01]  /*5b30*/  MOV R3, R0 ;  /* 0x0000000000037202 */ /* 0x000fe20000000f00 */
        /* <DEDUP_REMOVED lines=21> */
[----:B------:R3:W-:Y:S01]  /*5c90*/  MUFU.EX2 R13, R84 ;  /* 0x00000054000d7308 */ /* 0x0007e20000000800 */
[----:B------:R-:W-:Y:S02]  /*5ca0*/  FFMA.FTZ R156, R37, c[0x0][0x23c], -R87 ;  /* 0x00008f00259c7a23 */ /* 0x000fe40000010857 */
[--C-:B------:R-:W-:Y:S01]  /*5cb0*/  FFMA.FTZ R160, R38, c[0x0][0x23c], -R86.reuse ;  /* 0x00008f0026a07a23 */ /* 0x100fe20000010856 */
[C---:B--2---:R-:W-:Y:S01]  /*5cc0*/  F2FP.PACK_AB R93, R106.reuse, R101 ;  /* 0x000000656a5d723e */ /* 0x044fe200000000ff */
[----:B------:R-:W-:Y:S01]  /*5cd0*/  FADD.FTZ R106, R106, R9 ;  /* 0x000000096a6a7221 */ /* 0x000fe20000010000 */
[----:B------:R-:W-:Y:S01]  /*5ce0*/  LDSM.16.MT88.4 R100, [R131+0x3800] ;  /* 0x003800008364783b */ /* 0x000fe20000004200 */
        /* <DEDUP_REMOVED lines=9> */
[----:B------:R1:W2:Y:S01]  /*5d80*/  MUFU.EX2 R11, R88 ;  /* 0x00000058000b7308 */ /* 0x0002a20000000800 */
[C---:B------:R-:W-:Y:S05]  /*5d90*/  HMMA.16816.F32 R68, R92.reuse, R96, R68 ;  /* 0x000000605c44723c */ /* 0x040fea0000001844 */
[--C-:B---3--:R-:W-:Y:S02]  /*5da0*/  FFMA.FTZ R84, R19, c[0x0][0x23c], -R86.reuse ;  /* 0x00008f0013547a23 */ /* 0x108fe40000010856 */
[--C-:B------:R-:W-:Y:S01]  /*5db0*/  FFMA.FTZ R164, R47, c[0x0][0x23c], -R86.reuse ;  /* 0x00008f002fa47a23 */ /* 0x100fe20000010856 */
[C---:B------:R-:W-:Y:S01]  /*5dc0*/  HMMA.16816.F32 R72, R92.reuse, R98, R72 ;  /* 0x000000625c48723c */ /* 0x040fe20000001848 */
[----:B------:R-:W3:Y:S01]  /*5dd0*/  MUFU.EX2 R158, R158 ;  /* 0x0000009e009e7308 */ /* 0x000ee20000000800 */
[----:B------:R-:W4:Y:S02]  /*5de0*/  LDSM.16.MT88.4 R96, [R131+0x3000] ;  /* 0x003000008360783b */ /* 0x000f240000004200 */
[--C-:B------:R-:W-:Y:S02]  /*5df0*/  FFMA.FTZ R14, R51, c[0x0][0x23c], -R86.reuse ;  /* 0x00008f00330e7a23 */ /* 0x100fe40000010856 */
[--C-:B------:R-:W-:Y:S02]  /*5e00*/  FFMA.FTZ R9, R53, c[0x0][0x23c], -R87.reuse ;  /* 0x00008f0035097a23 */ /* 0x100fe40000010857 */
[--C-:B------:R-:W-:Y:S03]  /*5e10*/  FFMA.FTZ R26, R57, c[0x0][0x23c], -R87.reuse ;  /* 0x00008f00391a7a23 */ /* 0x100fe60000010857 */
[----:B------:R-:W-:Y:S01]  /*5e20*/  MUFU.EX2 R159, R159 ;  /* 0x0000009f009f7308 */ /* 0x000fe20000000800 */
[--C-:B------:R-:W-:Y:S02]  /*5e30*/  FFMA.FTZ R54, R54, c[0x0][0x23c], -R86.reuse ;  /* 0x00008f0036367a23 */ /* 0x100fe40000010856 */
[----:B------:R-:W-:Y:S02]  /*5e40*/  FFMA.FTZ R66, R66, c[0x0][0x23c], -R86 ;  /* 0x00008f0042427a23 */ /* 0x000fe40000010856 */
[----:B-1----:R-:W-:Y:S05]  /*5e50*/  FFMA.FTZ R88, R25, c[0x0][0x23c], -R87 ;  /* 0x00008f0019587a23 */ /* 0x002fea0000010857 */
[----:B------:R-:W1:Y:S10]  /*5e60*/  MUFU.EX2 R162, R162 ;  /* 0x000000a200a27308 */ /* 0x000e740000000800 */
[----:B------:R-:W-:Y:S10]  /*5e70*/  MUFU.EX2 R165, R165 ;  /* 0x000000a500a57308 */ /* 0x000ff40000000800 */
[----:B------:R-:W5:Y:S01]  /*5e80*/  MUFU.EX2 R84, R84 ;  /* 0x0000005400547308 */ /* 0x000f620000000800 */
[C---:B----4-:R-:W-:Y:S08]  /*5e90*/  HMMA.16816.F32 R76, R92.reuse, R96, R76 ;  /* 0x000000605c4c723c */ /* 0x050ff0000000184c */
[----:B------:R-:W-:Y:S01]  /*5ea0*/  HMMA.16816.F32 R80, R92, R98, R80 ;  /* 0x000000625c50723c */ /* 0x000fe20000001850 */
[----:B------:R-:W-:Y:S01]  /*5eb0*/  MUFU.EX2 R110, R110 ;  /* 0x0000006e006e7308 */ /* 0x000fe20000000800 */
[----:B------:R-:W4:Y:S05]  /*5ec0*/  LDSM.16.MT88.4 R96, [R132+0x3400] ;  /* 0x003400008460783b */ /* 0x000f2a0000004200 */
[----:B--2---:R-:W-:Y:S02]  /*5ed0*/  F2FP.PACK_AB R92, R11, R105 ;  /* 0x000000690b5c723e */ /* 0x004fe400000000ff */
[----:B---3--:R-:W-:Y:S02]  /*5ee0*/  F2FP.PACK_AB R93, R158, R13 ;  /* 0x0000000d9e5d723e */ /* 0x008fe400000000ff */
[----:B------:R-:W-:Y:S01]  /*5ef0*/  MUFU.EX2 R115, R115 ;  /* 0x0000007300737308 */ /* 0x000fe20000000800 */
[----:B-1----:R-:W-:Y:S02]  /*5f00*/  F2FP.PACK_AB R94, R162, R159 ;  /* 0x0000009fa25e723e */ /* 0x002fe400000000ff */
[----:B-----5:R-:W-:Y:S07]  /*5f10*/  F2FP.PACK_AB R95, R84, R165 ;  /* 0x000000a5545f723e */ /* 0x020fee00000000ff */
[----:B------:R-:W-:Y:S10]  /*5f20*/  MUFU.EX2 R117, R117 ;  /* 0x0000007500757308 */ /* 0x000ff40000000800 */
[----:B------:R-:W-:Y:S10]  /*5f30*/  MUFU.EX2 R90, R90 ;  /* 0x0000005a005a7308 */ /* 0x000ff40000000800 */
[----:B------:R-:W-:Y:S01]  /*5f40*/  MUFU.EX2 R109, R109 ;  /* 0x0000006d006d7308 */ /* 0x000fe20000000800 */
[C---:B----4-:R-:W-:Y:S08]  /*5f50*/  HMMA.16816.F32 R68, R92.reuse, R96, R68 ;  /* 0x000000605c44723c */ /* 0x050ff00000001844 */
        /* <DEDUP_REMOVED lines=9> */
[----:B------:R-:W-:Y:S01]  /*5ff0*/  MUFU.EX2 R116, R116 ;  /* 0x0000007400747308 */ /* 0x000fe20000000800 */
[----:B------:R-:W1:Y:S05]  /*6000*/  LDSM.16.MT88.4 R96, [R132+0x3800] ;  /* 0x003800008460783b */ /* 0x000e6a0000004200 */
[----:B------:R-:W-:Y:S01]  /*6010*/  FADD.FTZ R92, R107, R6 ;  /* 0x000000066b5c7221 */ /* 0x000fe20000010000 */
[----:B--2---:R-:W-:Y:S01]  /*6020*/  F2FP.PACK_AB R95, R108, R89 ;  /* 0x000000596c5f723e */ /* 0x004fe200000000ff */
[----:B------:R-:W-:Y:S02]  /*6030*/  FADD.FTZ R107, R7, R106 ;  /* 0x0000006a076b7221 */ /* 0x000fe40000010000 */
[----:B------:R-:W2:Y:S01]  /*6040*/  MUFU.EX2 R119, R119 ;  /* 0x0000007700777308 */ /* 0x000ea20000000800 */
[----:B------:R-:W-:Y:S01]  /*6050*/  FADD.FTZ R106, R161, R92 ;  /* 0x0000005ca16a7221 */ /* 0x000fe20000010000 */
[----:B------:R-:W-:Y:S01]  /*6060*/  F2FP.PACK_AB R92, R115, R110 ;  /* 0x0000006e735c723e */ /* 0x000fe200000000ff */
[----:B------:R-:W-:Y:S02]  /*6070*/  FADD.FTZ R22, R104, R107 ;  /* 0x0000006b68167221 */ /* 0x000fe40000010000 */
[----:B------:R-:W-:Y:S02]  /*6080*/  FADD.FTZ R30, R105, R106 ;  /* 0x0000006a691e7221 */ /* 0x000fe40000010000 */
[----:B------:R-:W-:Y:S01]  /*6090*/  LDSM.16.MT88.4 R104, [R131+0x3c00] ;  /* 0x003c00008368783b */ /* 0x000fe20000004200 */
[----:B------:R-:W-:Y:S02]  /*60a0*/  FADD.FTZ R15, R13, R22 ;  /* 0x000000160d0f7221 */ /* 0x000fe40000010000 */
[----:B------:R-:W-:Y:S01]  /*60b0*/  MUFU.EX2 R122, R122 ;  /* 0x0000007a007a7308 */ /* 0x000fe20000000800 */
[--C-:B------:R-:W-:Y:S02]  /*60c0*/  FFMA.FTZ R94, R44, c[0x0][0x23c], -R87.reuse ;  /* 0x00008f002c5e7a23 */ /* 0x100fe40000010857 */
[--C-:B------:R-:W-:Y:S02]  /*60d0*/  FFMA.FTZ R93, R46, c[0x0][0x23c], -R86.reuse ;  /* 0x00008f002e5d7a23 */ /* 0x100fe40000010856 */
[--C-:B------:R-:W-:Y:S02]  /*60e0*/  FFMA.FTZ R6, R48, c[0x0][0x23c], -R87.reuse ;  /* 0x00008f0030067a23 */ /* 0x100fe40000010857 */
[--C-:B------:R-:W-:Y:S02]  /*60f0*/  FFMA.FTZ R161, R49, c[0x0][0x23c], -R87.reuse ;  /* 0x00008f0031a17a23 */ /* 0x100fe40000010857 */
[----:B------:R-:W-:Y:S01]  /*6100*/  FFMA.FTZ R7, R50, c[0x0][0x23c], -R86 ;  /* 0x00008f0032077a23 */ /* 0x000fe20000010856 */
[----:B------:R4:W-:Y:S01]  /*6110*/  MUFU.EX2 R10, R94 ;  /* 0x0000005e000a7308 */ /* 0x0009e20000000800 */
[----:B------:R-:W-:Y:S02]  /*6120*/  FADD.FTZ R30, R11, R30 ;  /* 0x0000001e0b1e7221 */ /* 0x000fe40000010000 */
[----:B------:R-:W-:Y:S02]  /*6130*/  FFMA.FTZ R22, R55, c[0x0][0x23c], -R86 ;  /* 0x00008f0037167a23 */ /* 0x000fe40000010856 */
[----:B------:R-:W-:Y:S02]  /*6140*/  FFMA.FTZ R13, R56, c[0x0][0x23c], -R87 ;  /* 0x00008f00380d7a23 */ /* 0x000fe40000010857 */
[----:B------:R-:W-:Y:S03]  /*6150*/  FADD.FTZ R159, R159, R30 ;  /* 0x0000001e9f9f7221 */ /* 0x000fe60000010000 */
[----:B------:R5:W-:Y:S01]  /*6160*/  MUFU.EX2 R5, R93 ;  /* 0x0000005d00057308 */ /* 0x000be20000000800 */
[----:B------:R-:W-:Y:S02]  /*6170*/  FADD.FTZ R17, R162, R159 ;  /* 0x0000009fa2117221 */ /* 0x000fe40000010000 */
[----:B------:R-:W-:Y:S02]  /*6180*/  FFMA.FTZ R159, R59, c[0x0][0x23c], -R86 ;  /* 0x00008f003b9f7a23 */ /* 0x000fe40000010856 */
[----:B------:R-:W-:Y:S02]  /*6190*/  FADD.FTZ R110, R110, R17 ;  /* 0x000000116e6e7221 */ /* 0x000fe40000010000 */
[----:B------:R-:W-:Y:S02]  /*61a0*/  FFMA.FTZ R162, R60, c[0x0][0x23c], -R87 ;  /* 0x00008f003ca27a23 */ /* 0x000fe40000010857 */
[----:B------:R-:W-:Y:S01]  /*61b0*/  FADD.FTZ R110, R115, R110 ;  /* 0x0000006e736e7221 */ /* 0x000fe20000010000 */
[----:B------:R-:W2:Y:S01]  /*61c0*/  MUFU.EX2 R111, R111 ;  /* 0x0000006f006f7308 */ /* 0x000ea20000000800 */
[----:B------:R-:W-:Y:S01]  /*61d0*/  FFMA.FTZ R115, R63, c[0x0][0x23c], -R86 ;  /* 0x00008f003f737a23 */ /* 0x000fe20000010856 */
[C---:B----4-:R-:W-:Y:S01]  /*61e0*/  F2FP.PACK_AB R94, R88.reuse, R109 ;  /* 0x0000006d585e723e */ /* 0x050fe200000000ff */
[----:B------:R-:W-:Y:S04]  /*61f0*/  FADD.FTZ R109, R109, R110 ;  /* 0x0000006e6d6d7221 */ /* 0x000fe80000010000 */
[----:B------:R-:W-:Y:S03]  /*6200*/  FADD.FTZ R88, R88, R109 ;  /* 0x0000006d58587221 */ /* 0x000fe60000010000 */
[----:B------:R-:W-:Y:S01]  /*6210*/  MUFU.EX2 R112, R112 ;  /* 0x0000007000707308 */ /* 0x000fe20000000800 */
[----:B-----5:R-:W-:Y:S09]  /*6220*/  F2FP.PACK_AB R93, R90, R117 ;  /* 0x000000755a5d723e */ /* 0x020ff200000000ff */
[----:B------:R-:W4:Y:S01]  /*6230*/  MUFU.EX2 R153, R153 ;  /* 0x0000009900997308 */ /* 0x000f220000000800 */
[C---:B-1----:R-:W-:Y:S08]  /*6240*/  HMMA.16816.F32 R68, R92.reuse, R96, R68 ;  /* 0x000000605c44723c */ /* 0x042ff00000001844 */
[C---:B------:R-:W-:Y:S01]  /*6250*/  HMMA.16816.F32 R72, R92.reuse, R98, R72 ;  /* 0x000000625c48723c */ /* 0x040fe20000001848 */
[----:B------:R-:W-:Y:S01]  /*6260*/  MUFU.EX2 R155, R155 ;  /* 0x0000009b009b7308 */ /* 0x000fe20000000800 */
[----:B------:R-:W1:Y:S06]  /*6270*/  LDSM.16.MT88.4 R96, [R132+0x3c00] ;  /* 0x003c00008460783b */ /* 0x000e6c0000004200 */
[C---:B------:R-:W-:Y:S03]  /*6280*/  HMMA.16816.F32 R76, R92.reuse, R100, R76 ;  /* 0x000000645c4c723c */ /* 0x040fe6000000184c */
[----:B------:R-:W5:Y:S04]  /*6290*/  MUFU.EX2 R156, R156 ;  /* 0x0000009c009c7308 */ /* 0x000f680000000800 */
[----:B------:R-:W-:Y:S01]  /*62a0*/  FFMA.FTZ R100, R52, c[0x0][0x23c], -R87 ;  /* 0x00008f0034647a23 */ /* 0x000fe20000010857 */
[----:B------:R-:W-:Y:S05]  /*62b0*/  HMMA.16816.F32 R80, R92, R102, R80 ;  /* 0x000000665c50723c */ /* 0x000fea0000001850 */
[----:B------:R5:W-:Y:S02]  /*62c0*/  MUFU.EX2 R18, R100 ;  /* 0x0000006400127308 */ /* 0x000be40000000800 */
[C---:B---3--:R-:W-:Y:S01]  /*62d0*/  F2FP.PACK_AB R92, R114.reuse, R121 ;  /* 0x00000079725c723e */ /* 0x048fe200000000ff */
[----:B------:R-:W-:Y:S01]  /*62e0*/  FADD.FTZ R121, R121, R88 ;  /* 0x0000005879797221 */ /* 0x000fe20000010000 */
[----:B--2---:R-:W-:Y:S03]  /*62f0*/  F2FP.PACK_AB R93, R119, R116 ;  /* 0x00000074775d723e */ /* 0x004fe600000000ff */
[----:B------:R-:W-:Y:S01]  /*6300*/  F2FP.PACK_AB R94, R111, R122 ;  /* 0x0000007a6f5e723e */ /* 0x000fe200000000ff */
[----:B------:R-:W-:Y:S01]  /*6310*/  FADD.FTZ R121, R114, R121 ;  /* 0x0000007972797221 */ /* 0x000fe20000010000 */
[----:B----4-:R-:W-:Y:S01]  /*6320*/  F2FP.PACK_AB R95, R153, R112 ;  /* 0x00000070995f723e */ /* 0x010fe200000000ff */
[----:B------:R-:W-:Y:S02]  /*6330*/  MUFU.EX2 R160, R160 ;  /* 0x000000a000a07308 */ /* 0x000fe40000000800 */
[----:B------:R-:W-:Y:S04]  /*6340*/  FADD.FTZ R122, R122, R121 ;  /* 0x000000797a7a7221 */ /* 0x000fe80000010000 */
[----:B------:R-:W-:Y:S04]  /*6350*/  FADD.FTZ R122, R111, R122 ;  /* 0x0000007a6f7a7221 */ /* 0x000fe80000010000 */
[----:B------:R-:W2:Y:S01]  /*6360*/  MUFU.EX2 R123, R123 ;  /* 0x0000007b007b7308 */ /* 0x000ea20000000800 */
[C---:B-1----:R-:W-:Y:S01]  /*6370*/  HMMA.16816.F32 R68, R92.reuse, R96, R68 ;  /* 0x000000605c44723c */ /* 0x042fe20000001844 */
[----:B-----5:R-:W1:Y:S07]  /*6380*/  LDSM.16.MT88.4 R100, [R132+0x4000] ;  /* 0x004000008464783b */ /* 0x020e6e0000004200 */
[C---:B------:R-:W-:Y:S01]  /*6390*/  HMMA.16816.F32 R72, R92.reuse, R98, R72 ;  /* 0x000000625c48723c */ /* 0x040fe20000001848 */
[----:B------:R-:W-:Y:S01]  /*63a0*/  MUFU.EX2 R118, R118 ;  /* 0x0000007600767308 */ /* 0x000fe20000000800 */
[----:B------:R-:W3:Y:S06]  /*63b0*/  LDSM.16.MT88.4 R96, [R131+0x4000] ;  /* 0x004000008360783b */ /* 0x000eec0000004200 */
[C---:B------:R-:W-:Y:S03]  /*63c0*/  HMMA.16816.F32 R76, R92.reuse, R104, R76 ;  /* 0x000000685c4c723c */ /* 0x040fe6000000184c */
[----:B------:R-:W4:Y:S04]  /*63d0*/  MUFU.EX2 R113, R113 ;  /* 0x0000007100717308 */ /* 0x000f280000000800 */
[----:B------:R-:W-:Y:S01]  /*63e0*/  FADD.FTZ R104, R158, R15 ;  /* 0x0000000f9e687221 */ /* 0x000fe20000010000 */
[----:B------:R-:W-:Y:S04]  /*63f0*/  HMMA.16816.F32 R80, R92, R106, R80 ;  /* 0x0000006a5c50723c */ /* 0x000fe80000001850 */
[----:B------:R-:W-:Y:S01]  /*6400*/  FADD.FTZ R15, R165, R104 ;  /* 0x00000068a50f7221 */ /* 0x000fe20000010000 */
[----:B------:R-:W-:Y:S01]  /*6410*/  MUFU.EX2 R120, R120 ;  /* 0x0000007800787308 */ /* 0x000fe20000000800 */
[----:B------:R-:W5:Y:S01]  /*6420*/  LDSM.16.MT88.4 R104, [R132+0x4400] ;  /* 0x004400008468783b */ /* 0x000f620000004200 */
[----:B------:R-:W-:Y:S01]  /*6430*/  F2FP.PACK_AB R92, R156, R155 ;  /* 0x0000009b9c5c723e */ /* 0x000fe200000000ff */
[----:B------:R-:W-:Y:S01]  /*6440*/  FFMA.FTZ R158, R58, c[0x0][0x23c], -R86 ;  /* 0x00008f003a9e7a23 */ /* 0x000fe20000010856 */
[----:B--2---:R-:W-:Y:S03]  /*6450*/  F2FP.PACK_AB R93, R123, R160 ;  /* 0x000000a07b5d723e */ /* 0x004fe600000000ff */
[----:B------:R-:W-:Y:S03]  /*6460*/  FFMA.FTZ R165, R61, c[0x0][0x23c], -R87 ;  /* 0x00008f003da57a23 */ /* 0x000fe60000010857 */
[----:B------:R-:W2:Y:S01]  /*6470*/  MUFU.EX2 R157, R157 ;  /* 0x0000009d009d7308 */ /* 0x000ea20000000800 */
[----:B----4-:R-:W-:Y:S09]  /*6480*/  F2FP.PACK_AB R94, R113, R118 ;  /* 0x00000076715e723e */ /* 0x010ff200000000ff */
[----:B------:R-:W4:Y:S10]  /*6490*/  MUFU.EX2 R163, R163 ;  /* 0x000000a300a37308 */ /* 0x000f340000000800 */
[----:B------:R-:W3:Y:S01]  /*64a0*/  MUFU.EX2 R164, R164 ;  /* 0x000000a400a47308 */ /* 0x000ee20000000800 */
[----:B--2---:R-:W-:Y:S09]  /*64b0*/  F2FP.PACK_AB R95, R157, R120 ;  /* 0x000000789d5f723e */ /* 0x004ff200000000ff */
[----:B------:R-:W-:Y:S01]  /*64c0*/  MUFU.EX2 R6, R6 ;  /* 0x0000000600067308 */ /* 0x000fe20000000800 */
[C---:B-1----:R-:W-:Y:S08]  /*64d0*/  HMMA.16816.F32 R68, R92.reuse, R100, R68 ;  /* 0x000000645c44723c */ /* 0x042ff00000001844 */
[C---:B------:R-:W-:Y:S01]  /*64e0*/  HMMA.16816.F32 R72, R92.reuse, R102, R72 ;  /* 0x000000665c48723c */ /* 0x040fe20000001848 */
[----:B------:R-:W1:Y:S01]  /*64f0*/  MUFU.EX2 R161, R161 ;  /* 0x000000a100a17308 */ /* 0x000e620000000800 */
[----:B------:R-:W2:Y:S06]  /*6500*/  LDSM.16.MT88.4 R100, [R131+0x4400] ;  /* 0x004400008364783b */ /* 0x000eac0000004200 */
[C---:B---3--:R-:W-:Y:S03]  /*6510*/  HMMA.16816.F32 R76, R92.reuse, R96, R76 ;  /* 0x000000605c4c723c */ /* 0x048fe6000000184c */
[----:B------:R-:W-:Y:S04]  /*6520*/  MUFU.EX2 R7, R7 ;  /* 0x0000000700077308 */ /* 0x000fe80000000800 */
[----:B------:R-:W-:Y:S01]  /*6530*/  FADD.FTZ R96, R84, R15 ;  /* 0x0000000f54607221 */ /* 0x000fe20000010000 */
[----:B------:R-:W-:Y:S04]  /*6540*/  HMMA.16816.F32 R80, R92, R98, R80 ;  /* 0x000000625c50723c */ /* 0x000fe80000001850 */
[----:B------:R-:W-:Y:S01]  /*6550*/  FADD.FTZ R117, R117, R96 ;  /* 0x0000006075757221 */ /* 0x000fe20000010000 */
[----:B------:R-:W3:Y:S01]  /*6560*/  MUFU.EX2 R14, R14 ;  /* 0x0000000e000e7308 */ /* 0x000ee20000000800 */
[----:B------:R-:W2:Y:S01]  /*6570*/  LDSM.16.MT88.4 R96, [R132+0x4800] ;  /* 0x004800008460783b */ /* 0x000ea20000004200 */
[----:B----4-:R-:W-:Y:S01]  /*6580*/  F2FP.PACK_AB R92, R163, R10 ;  /* 0x0000000aa35c723e */ /* 0x010fe200000000ff */
[--C-:B------:R-:W-:Y:S01]  /*6590*/  FFMA.FTZ R84, R62, c[0x0][0x23c], -R86.reuse ;  /* 0x00008f003e547a23 */ /* 0x100fe20000010856 */
[----:B------:R-:W-:Y:S03]  /*65a0*/  F2FP.PACK_AB R93, R164, R5 ;  /* 0x00000005a45d723e */ /* 0x000fe600000000ff */
[----:B-1----:R-:W-:Y:S01]  /*65b0*/  F2FP.PACK_AB R94, R161, R6 ;  /* 0x00000006a15e723e */ /* 0x002fe200000000ff */
[--C-:B------:R-:W-:Y:S02]  /*65c0*/  FFMA.FTZ R15, R64, c[0x0][0x23c], -R87.reuse ;  /* 0x00008f00400f7a23 */ /* 0x100fe40000010857 */
[----:B------:R-:W1:Y:S01]  /*65d0*/  MUFU.EX2 R9, R9 ;  /* 0x0000000900097308 */ /* 0x000e620000000800 */
[----:B------:R-:W-:Y:S02]  /*65e0*/  FFMA.FTZ R87, R65, c[0x0][0x23c], -R87 ;  /* 0x00008f0041577a23 */ /* 0x000fe40000010857 */
[----:B------:R-:W-:Y:S07]  /*65f0*/  FFMA.FTZ R86, R67, c[0x0][0x23c], -R86 ;  /* 0x00008f0043567a23 */ /* 0x000fee0000010856 */
[----:B------:R-:W-:Y:S01]  /*6600*/  MUFU.EX2 R11, R54 ;  /* 0x00000036000b7308 */ /* 0x000fe20000000800 */
[----:B---3--:R-:W-:Y:S09]  /*6610*/  F2FP.PACK_AB R95, R14, R7 ;  /* 0x000000070e5f723e */ /* 0x008ff200000000ff */
[----:B------:R-:W3:Y:S01]  /*6620*/  MUFU.EX2 R22, R22 ;  /* 0x0000001600167308 */ /* 0x000ee20000000800 */
[C---:B-----5:R-:W-:Y:S07]  /*6630*/  HMMA.16816.F32 R68, R92.reuse, R104, R68 ;  /* 0x000000685c44723c */ /* 0x060fee0000001844 */
[----:B------:R-:W-:Y:S01]  /*6640*/  FADD.FTZ R104, R90, R117 ;  /* 0x000000755a687221 */ /* 0x000fe20000010000 */
[C---:B------:R-:W-:Y:S01]  /*6650*/  HMMA.16816.F32 R72, R92.reuse, R106, R72 ;  /* 0x0000006a5c48723c */ /* 0x040fe20000001848 */
[----:B------:R-:W-:Y:S03]  /*6660*/  MUFU.EX2 R13, R13 ;  /* 0x0000000d000d7308 */ /* 0x000fe60000000800 */
[----:B------:R-:W-:Y:S02]  /*6670*/  FADD.FTZ R89, R89, R104 ;  /* 0x0000006859597221 */ /* 0x000fe40000010000 */
[----:B------:R-:W4:Y:S02]  /*6680*/  LDSM.16.MT88.4 R104, [R131+0x4800] ;  /* 0x004800008368783b */ /* 0x000f240000004200 */
[C---:B--2---:R-:W-:Y:S03]  /*6690*/  HMMA.16816.F32 R76, R92.reuse, R100, R76 ;  /* 0x000000645c4c723c */ /* 0x044fe6000000184c */
[----:B------:R-:W2:Y:S01]  /*66a0*/  MUFU.EX2 R26, R26 ;  /* 0x0000001a001a7308 */ /* 0x000ea20000000800 */
[----:B------:R-:W-:Y:S04]  /*66b0*/  FADD.FTZ R89, R108, R89 ;  /* 0x000000596c597221 */ /* 0x000fe80000010000 */
[----:B------:R-:W-:Y:S01]  /*66c0*/  HMMA.16816.F32 R80, R92, R102, R80 ;  /* 0x000000665c50723c */ /* 0x000fe20000001850 */
[----:B------:R-:W5:Y:S03]  /*66d0*/  LDSM.16.MT88.4 R100, [R132+0x4c00] ;  /* 0x004c00008464783b */ /* 0x000f660000004200 */
[----:B------:R-:W-:Y:S01]  /*66e0*/  FADD.FTZ R116, R116, R89 ;  /* 0x0000005974747221 */ /* 0x000fe20000010000 */
[----:B------:R-:W-:Y:S01]  /*66f0*/  MUFU.EX2 R158, R158 ;  /* 0x0000009e009e7308 */ /* 0x000fe20000000800 */
[----:B------:R-:W-:Y:S01]  /*6700*/  FADD.FTZ R89, R155, R122 ;  /* 0x0000007a9b597221 */ /* 0x000fe20000010000 */
[----:B-1----:R-:W-:Y:S01]  /*6710*/  F2FP.PACK_AB R92, R9, R18 ;  /* 0x00000012095c723e */ /* 0x002fe200000000ff */
[----:B------:R-:W-:Y:S01]  /*6720*/  FADD.FTZ R119, R119, R116 ;  /* 0x0000007477777221 */ /* 0x000fe20000010000 */
[----:B---3--:R-:W-:Y:S03]  /*6730*/  F2FP.PACK_AB R93, R22, R11 ;  /* 0x0000000b165d723e */ /* 0x008fe600000000ff */
        /* <DEDUP_REMOVED lines=18> */
[C---:B------:R-:W-:Y:S08]  /*6860*/  HMMA.16816.F32 R68, R92.reuse, R96, R68 ;  /* 0x000000605c44723c */ /* 0x040ff00000001844 */
[C---:B------:R-:W-:Y:S01]  /*6870*/  HMMA.16816.F32 R72, R92.reuse, R98, R72 ;  /* 0x000000625c48723c */ /* 0x040fe20000001848 */
[----:B------:R-:W1:Y:S01]  /*6880*/  MUFU.EX2 R115, R115 ;  /* 0x0000007300737308 */ /* 0x000e620000000800 */
[----:B------:R-:W3:Y:S06]  /*6890*/  LDSM.16.MT88.4 R96, [R131+0x4c00] ;  /* 0x004c00008360783b */ /* 0x000eec0000004200 */
[C---:B----4-:R-:W-:Y:S03]  /*68a0*/  HMMA.16816.F32 R76, R92.reuse, R104, R76 ;  /* 0x000000685c4c723c */ /* 0x050fe6000000184c */
[----:B------:R-:W-:Y:S05]  /*68b0*/  MUFU.EX2 R90, R15 ;  /* 0x0000000f005a7308 */ /* 0x000fea0000000800 */
[----:B------:R-:W-:Y:S05]  /*68c0*/  HMMA.16816.F32 R80, R92, R106, R80 ;  /* 0x0000006a5c50723c */ /* 0x000fea0000001850 */
[----:B------:R-:W4:Y:S02]  /*68d0*/  MUFU.EX2 R87, R87 ;  /* 0x0000005700577308 */ /* 0x000f240000000800 */
[----:B--2---:R-:W-:Y:S02]  /*68e0*/  F2FP.PACK_AB R92, R165, R162 ;  /* 0x000000a2a55c723e */ /* 0x004fe400000000ff */
[----:B-1----:R-:W-:Y:S06]  /*68f0*/  F2FP.PACK_AB R93, R115, R84 ;  /* 0x00000054735d723e */ /* 0x002fec00000000ff */
[----:B------:R-:W-:Y:S10]  /*6900*/  MUFU.EX2 R66, R66 ;  /* 0x0000004200427308 */ /* 0x000ff40000000800 */
[----:B------:R1:W2:Y:S01]  /*6910*/  MUFU.EX2 R67, R86 ;  /* 0x0000005600437308 */ /* 0x0002a20000000800 */
[----:B----4-:R-:W-:Y:S01]  /*6920*/  F2FP.PACK_AB R94, R87, R90 ;  /* 0x0000005a575e723e */ /* 0x010fe200000000ff */
[----:B-1----:R-:W-:Y:S01]  /*6930*/  FADD.FTZ R86, R10, R113 ;  /* 0x000000710a567221 */ /* 0x002fe20000010000 */
[----:B--2---:R-:W-:Y:S03]  /*6940*/  F2FP.PACK_AB R95, R67, R66 ;  /* 0x00000042435f723e */ /* 0x004fe600000000ff */
[----:B------:R-:W-:Y:S04]  /*6950*/  FADD.FTZ R163, R163, R86 ;  /* 0x00000056a3a37221 */ /* 0x000fe80000010000 */
[----:B------:R-:W-:Y:S01]  /*6960*/  FADD.FTZ R86, R6, R163 ;  /* 0x000000a306567221 */ /* 0x000fe20000010000 */
[C---:B-----5:R-:W-:Y:S03]  /*6970*/  HMMA.16816.F32 R68, R92.reuse, R100, R68 ;  /* 0x000000645c44723c */ /* 0x060fe60000001844 */
[----:B------:R-:W-:Y:S02]  /*6980*/  FADD.FTZ R161, R161, R86 ;  /* 0x00000056a1a17221 */ /* 0x000fe40000010000 */
[----:B------:R-:W-:Y:S02]  /*6990*/  FADD.FTZ R86, R14, R89 ;  /* 0x000000590e567221 */ /* 0x000fe40000010000 */
[----:B------:R-:W-:Y:S01]  /*69a0*/  FADD.FTZ R88, R18, R161 ;  /* 0x000000a112587221 */ /* 0x000fe20000010000 */
[C---:B------:R-:W-:Y:S04]  /*69b0*/  HMMA.16816.F32 R72, R92.reuse, R102, R72 ;  /* 0x000000665c48723c */ /* 0x040fe80000001848 */
[----:B------:R-:W-:Y:S02]  /*69c0*/  FADD.FTZ R89, R11, R86 ;  /* 0x000000560b597221 */ /* 0x000fe40000010000 */
[----:B------:R-:W-:Y:S02]  /*69d0*/  FADD.FTZ R88, R9, R88 ;  /* 0x0000005809587221 */ /* 0x000fe40000010000 */
[----:B------:R-:W-:Y:S01]  /*69e0*/  FADD.FTZ R89, R22, R89 ;  /* 0x0000005916597221 */ /* 0x000fe20000010000 */
[C---:B---3--:R-:W-:Y:S03]  /*69f0*/  HMMA.16816.F32 R76, R92.reuse, R96, R76 ;  /* 0x000000605c4c723c */ /* 0x048fe6000000184c */
        /* <DEDUP_REMOVED lines=16> */
.L_x_4137:
[----:B------:R-:W1:Y:S01]  /*6b00*/  SHFL.BFLY PT, R3, R156, 0x2, 0x1f ;  /* 0x0c401f009c037f89 */ /* 0x000e6200000e0000 */
[----:B------:R-:W-:Y:S01]  /*6b10*/  IMAD.MOV.U32 R9, RZ, RZ, 0x3f800000 ;  /* 0x3f800000ff097424 */ /* 0x000fe200078e00ff */
[----:B------:R-:W-:Y:S01]  /*6b20*/  BSSY B0, `(.L_x_4142) ;  /* 0x0000082000007945 */ /* 0x000fe20003800000 */
[----:B------:R-:W-:Y:S01]  /*6b30*/  IMAD.SHL.U32 R145, R145, 0x8, RZ ;  /* 0x0000000891917824 */ /* 0x000fe200078e00ff */
[----:B------:R-:W2:Y:S01]  /*6b40*/  SHFL.BFLY PT, R8, R153, 0x2, 0x1f ;  /* 0x0c401f0099087f89 */ /* 0x000ea200000e0000 */
[----:B------:R-:W-:-:S02]  /*6b50*/  IMAD.MOV R29, RZ, RZ, -R146 ;  /* 0x000000ffff1d7224 */ /* 0x000fc400078e0a92 */
[----:B------:R-:W-:Y:S01]  /*6b60*/  IMAD R150, R150, 0x10, R147 ;  /* 0x0000001096967824 */ /* 0x000fe200078e0293 */
        /* <DEDUP_REMOVED lines=9> */
[-C--:B------:R-:W-:Y:S02]  /*6c00*/  LEA.HI R12, R4, R5.reuse, RZ, 0x4 ;  /* 0x00000005040c7211 */ /* 0x080fe400078f20ff */
[----:B------:R-:W-:Y:S02]  /*6c10*/  SHF.R.S32.HI R11, RZ, 0x2, R10 ;  /* 0x00000002ff0b7819 */ /* 0x000fe4000001140a */
[----:B------:R-:W-:Y:S02]  /*6c20*/  LOP3.LUT R10, R10, 0xfffffffc, RZ, 0xc0, !PT ;  /* 0xfffffffc0a0a7812 */ /* 0x000fe400078ec0ff */
[----:B------:R-:W-:Y:S02]  /*6c30*/  SHF.R.S32.HI R14, RZ, 0x1f, R11 ;  /* 0x0000001fff0e7819 */ /* 0x000fe4000001140b */
[----:B------:R-:W-:Y:S01]  /*6c40*/  LEA.HI R15, R4, R5, RZ, 0x6 ;  /* 0x00000005040f7211 */ /* 0x000fe200078f30ff */
[----:B------:R-:W-:Y:S01]  /*6c50*/  IMAD.IADD R10, R5, 0x1, -R10 ;  /* 0x00000001050a7824 */ /* 0x000fe200078e0a0a */
[----:B------:R-:W-:-:S02]  /*6c60*/  LEA.HI R14, R14, R11, RZ, 0x3 ;  /* 0x0000000b0e0e7211 */ /* 0x000fc400078f18ff */
[----:B------:R-:W-:Y:S02]  /*6c70*/  SHF.R.S32.HI R12, RZ, 0x4, R12 ;  /* 0x00000004ff0c7819 */ /* 0x000fe4000001140c */
[----:B------:R-:W-:Y:S01]  /*6c80*/  LOP3.LUT R14, R14, 0xfffffff8, RZ, 0xc0, !PT ;  /* 0xfffffff80e0e7812 */ /* 0x000fe200078ec0ff */
[----:B-1----:R-:W-:Y:S01]  /*6c90*/  FADD.FTZ R6, R3, R6 ;  /* 0x0000000603067221 */ /* 0x002fe20000010000 */
[----:B------:R-:W-:Y:S02]  /*6ca0*/  LEA.HI R3, R4, R5, RZ, 0x5 ;  /* 0x0000000504037211 */ /* 0x000fe400078f28ff */
[----:B------:R-:W-:Y:S01]  /*6cb0*/  SHF.L.U32 R15, R15, 0x2, RZ ;  /* 0x000000020f0f7819 */ /* 0x000fe200000006ff */
[----:B--2---:R-:W-:Y:S01]  /*6cc0*/  FADD.FTZ R7, R8, R7 ;  /* 0x0000000708077221 */ /* 0x004fe20000010000 */
[----:B------:R-:W-:Y:S01]  /*6cd0*/  SHF.R.S32.HI R13, RZ, 0x5, R3 ;  /* 0x00000005ff0d7819 */ /* 0x000fe20000011403 */
[----:B------:R-:W-:Y:S01]  /*6ce0*/  IMAD.IADD R11, R11, 0x1, -R14 ;  /* 0x000000010b0b7824 */ /* 0x000fe200078e0a0e */
[----:B------:R-:W-:Y:S01]  /*6cf0*/  FSETP.NE.FTZ.AND P2, PT, R6, RZ, PT ;  /* 0x000000ff0600720b */ /* 0x000fe20003f55000 */
[----:B------:R-:W-:Y:S01]  /*6d00*/  IMAD.MOV.U32 R8, RZ, RZ, 0x3f800000 ;  /* 0x3f800000ff087424 */ /* 0x000fe200078e00ff */
[----:B------:R-:W-:-:S02]  /*6d10*/  FSETP.NE.FTZ.AND P3, PT, R7, RZ, PT ;  /* 0x000000ff0700720b */ /* 0x000fc40003f75000 */
[----:B------:R-:W-:Y:S02]  /*6d20*/  LEA R10, R13, R10, 0x8 ;  /* 0x0000000a0d0a7211 */ /* 0x000fe400078e40ff */
[----:B------:R-:W-:Y:S02]  /*6d30*/  LEA.HI R13, R11, R11, RZ, 0x1 ;  /* 0x0000000b0b0d7211 */ /* 0x000fe400078f08ff */
[----:B------:R-:W-:Y:S02]  /*6d40*/  SHF.L.U32 R12, R12, 0x6, RZ ;  /* 0x000000060c0c7819 */ /* 0x000fe400000006ff */
[----:B------:R-:W-:Y:S02]  /*6d50*/  SHF.R.S32.HI R14, RZ, 0x1, R13 ;  /* 0x00000001ff0e7819 */ /* 0x000fe4000001140d */
[----:B------:R-:W-:Y:S01]  /*6d60*/  LOP3.LUT R16, R13, 0x1fffffe, RZ, 0xc0, !PT ;  /* 0x01fffffe0d107812 */ /* 0x000fe200078ec0ff */
[----:B------:R-:W1:Y:S01]  /*6d70*/  @P2 MUFU.RCP R8, R6 ;  /* 0x0000000600082308 */ /* 0x000e620000001000 */
[----:B------:R-:W-:Y:S01]  /*6d80*/  LOP3.LUT R15, R15, 0x3fffff00, RZ, 0xc0, !PT ;  /* 0x3fffff000f0f7812 */ /* 0x000fe200078ec0ff */
[----:B------:R-:W-:Y:S01]  /*6d90*/  IMAD.SHL.U32 R13, R14, 0x40, RZ ;  /* 0x000000400e0d7824 */ /* 0x000fe200078e00ff */
[----:B------:R-:W-:-:S02]  /*6da0*/  LOP3.LUT R12, R12, 0xc0, RZ, 0xc0, !PT ;  /* 0x000000c00c0c7812 */ /* 0x000fc400078ec0ff */
[----:B------:R-:W-:Y:S01]  /*6db0*/  IADD3 R11, R11, -R16, RZ ;  /* 0x800000100b0b7210 */ /* 0x000fe20007ffe0ff */
[----:B------:R-:W-:Y:S01]  /*6dc0*/  IMAD R15, R144, 0x20, R15 ;  /* 0x00000020900f7824 */ /* 0x000fe200078e020f */
[----:B------:R-:W-:Y:S01]  /*6dd0*/  LOP3.LUT R13, R13, 0xc0, RZ, 0xc0, !PT ;  /* 0x000000c00d0d7812 */ /* 0x000fe200078ec0ff */
[----:B------:R-:W2:Y:S01]  /*6de0*/  @P3 MUFU.RCP R9, R7 ;  /* 0x0000000700093308 */ /* 0x000ea20000001000 */
[----:B------:R-:W-:Y:S01]  /*6df0*/  LOP3.LUT R145, R12, 0x18, R145, 0xf8, !PT ;  /* 0x000000180c917812 */ /* 0x000fe200078ef891 */
[----:B------:R-:W-:Y:S01]  /*6e00*/  IMAD R10, R11, 0x10, R10 ;  /* 0x000000100b0a7824 */ /* 0x000fe200078e020a */
[----:B------:R-:W-:Y:S01]  /*6e10*/  SHF.R.U32.HI R12, RZ, 0x3, R12 ;  /* 0x00000003ff0c7819 */ /* 0x000fe2000001160c */
[----:B------:R-:W-:Y:S01]  /*6e20*/  IMAD R142, R142, 0x4, R15 ;  /* 0x000000048e8e7824 */ /* 0x000fe200078e020f */
[----:B------:R-:W-:Y:S02]  /*6e30*/  LEA.HI R13, R13, R13, RZ, 0x1d ;  /* 0x0000000d0d0d7211 */ /* 0x000fe400078fe8ff */
[----:B------:R-:W-:Y:S01]  /*6e40*/  LOP3.LUT P0, RZ, R14, 0x2, RZ, 0xc0, !PT ;  /* 0x000000020eff7812 */ /* 0x000fe2000780c0ff */
[----:B-1----:R-:W-:Y:S01]  /*6e50*/  FMUL.FTZ R71, R8, R71 ;  /* 0x0000004708477220 */ /* 0x002fe20000410000 */
[----:B------:R-:W-:Y:S01]  /*6e60*/  LOP3.LUT R15, R14, 0x1, RZ, 0xc0, !PT ;  /* 0x000000010e0f7812 */ /* 0x000fe200078ec0ff */
[----:B------:R-:W-:Y:S01]  /*6e70*/  FMUL.FTZ R70, R8, R70 ;  /* 0x0000004608467220 */ /* 0x000fe20000410000 */
[----:B------:R-:W-:Y:S01]  /*6e80*/  LOP3.LUT R11, R145, R12, RZ, 0x3c, !PT ;  /* 0x0000000c910b7212 */ /* 0x000fe200078e3cff */
[----:B------:R-:W-:Y:S01]  /*6e90*/  IMAD.U32 R12, R10, 0x2, R13 ;  /* 0x000000020a0c7824 */ /* 0x000fe200078e000d */
[----:B------:R-:W-:Y:S01]  /*6ea0*/  ISETP.NE.U32.AND P1, PT, R15, 0x1, PT ;  /* 0x000000010f00780c */ /* 0x000fe20003f25070 */
[----:B------:R-:W-:Y:S01]  /*6eb0*/  FMUL.FTZ R75, R8, R75 ;  /* 0x0000004b084b7220 */ /* 0x000fe20000410000 */
[----:B------:R-:W-:Y:S01]  /*6ec0*/  MOV R10, 0xffffffe0 ;  /* 0xffffffe0000a7802 */ /* 0x000fe20000000f00 */
[C---:B--2---:R-:W-:Y:S01]  /*6ed0*/  FMUL.FTZ R68, R9.reuse, R68 ;  /* 0x0000004409447220 */ /* 0x044fe20000410000 */
[----:B------:R-:W-:Y:S01]  /*6ee0*/  STS.64 [R12.X4+0x400], R70 ;  /* 0x000400460c007388 */ /* 0x000fe20000004a00 */
[C---:B------:R-:W-:Y:S01]  /*6ef0*/  FMUL.FTZ R69, R9.reuse, R69 ;  /* 0x0000004509457220 */ /* 0x040fe20000410000 */
[----:B------:R-:W-:Y:S01]  /*6f00*/  SEL R10, R10, 0x20, !P1 ;  /* 0x000000200a0a7807 */ /* 0x000fe20004800000 */
[C---:B------:R-:W-:Y:S01]  /*6f10*/  FMUL.FTZ R72, R9.reuse, R72 ;  /* 0x0000004809487220 */ /* 0x040fe20000410000 */
[----:B------:R-:W-:Y:S01]  /*6f20*/  LEA.HI R4, R4, R5, RZ, 0x3 ;  /* 0x0000000504047211 */ /* 0x000fe200078f18ff */
[C---:B------:R-:W-:Y:S01]  /*6f30*/  FMUL.FTZ R73, R9.reuse, R73 ;  /* 0x0000004909497220 */ /* 0x040fe20000410000 */
[----:B------:R-:W-:Y:S01]  /*6f40*/  STS.64 [R12.X4], R68 ;  /* 0x000000440c007388 */ /* 0x000fe20000004a00 */
[C---:B------:R-:W-:Y:S01]  /*6f50*/  FMUL.FTZ R76, R9.reuse, R76 ;  /* 0x0000004c094c7220 */ /* 0x040fe20000410000 */
[----:B------:R-:W1:Y:S01]  /*6f60*/  @P3 MUFU.LG2 R7, R7 ;  /* 0x0000000700073308 */ /* 0x000e620000000c00 */
[C---:B------:R-:W-:Y:S01]  /*6f70*/  FMUL.FTZ R77, R9.reuse, R77 ;  /* 0x0000004d094d7220 */ /* 0x040fe20000410000 */
[----:B------:R-:W-:Y:S01]  /*6f80*/  LOP3.LUT R32, R4, 0xfffffff8, RZ, 0xc0, !PT ;  /* 0xfffffff804207812 */ /* 0x000fe200078ec0ff */
[C---:B------:R-:W-:Y:S01]  /*6f90*/  FMUL.FTZ R80, R9.reuse, R80 ;  /* 0x0000005009507220 */ /* 0x040fe20000410000 */
[----:B------:R-:W-:Y:S01]  /*6fa0*/  SHF.R.S32.HI R4, RZ, 0x3, R4 ;  /* 0x00000003ff047819 */ /* 0x000fe20000011404 */
[----:B------:R-:W-:Y:S01]  /*6fb0*/  FMUL.FTZ R81, R9, R81 ;  /* 0x0000005109517220 */ /* 0x000fe20000410000 */
[----:B------:R-:W-:Y:S01]  /*6fc0*/  IADD3 R32, -R32, R5, RZ ;  /* 0x0000000520207210 */ /* 0x000fe20007ffe1ff */
[----:B------:R-:W-:Y:S01]  /*6fd0*/  IMAD.SHL.U32 R9, R12, 0x4, RZ ;  /* 0x000000040c097824 */ /* 0x000fe200078e00ff */
[----:B------:R-:W2:Y:S01]  /*6fe0*/  @P2 MUFU.LG2 R6, R6 ;  /* 0x0000000600062308 */ /* 0x000ea20000000c00 */
[----:B------:R-:W-:-:S02]  /*6ff0*/  FMUL.FTZ R74, R8, R74 ;  /* 0x0000004a084a7220 */ /* 0x000fc40000410000 */
[C---:B------:R-:W-:Y:S02]  /*7000*/  FMUL.FTZ R79, R8.reuse, R79 ;  /* 0x0000004f084f7220 */ /* 0x040fe40000410000 */
[C---:B------:R-:W-:Y:S02]  /*7010*/  FMUL.FTZ R78, R8.reuse, R78 ;  /* 0x0000004e084e7220 */ /* 0x040fe40000410000 */
[C---:B------:R-:W-:Y:S02]  /*7020*/  FMUL.FTZ R83, R8.reuse, R83 ;  /* 0x0000005308537220 */ /* 0x040fe40000410000 */
[----:B------:R-:W-:Y:S01]  /*7030*/  FMUL.FTZ R82, R8, R82 ;  /* 0x0000005208527220 */ /* 0x000fe20000410000 */
[----:B------:R-:W-:Y:S01]  /*7040*/  IADD3 R8, R142, R11, RZ ;  /* 0x0000000b8e087210 */ /* 0x000fe20007ffe0ff */
[C---:B------:R-:W-:Y:S01]  /*7050*/  IMAD.IADD R13, R9.reuse, 0x1, R10 ;  /* 0x00000001090d7824 */ /* 0x040fe200078e020a */
[C---:B------:R-:W-:Y:S01]  /*7060*/  IADD3 R11, R9.reuse, 0x40, RZ ;  /* 0x00000040090b7810 */ /* 0x040fe20007ffe0ff */
[----:B------:R-:W-:Y:S01]  /*7070*/  IMAD.SHL.U32 R32, R32, 0x4, RZ ;  /* 0x0000000420207824 */ /* 0x000fe200078e00ff */
[----:B------:R-:W-:Y:S01]  /*7080*/  @P0 IADD3 R11, R9, -0x40, RZ ;  /* 0xffffffc0090b0810 */ /* 0x000fe20007ffe0ff */
[----:B-1----:R-:W-:Y:S01]  /*7090*/  @P3 FMUL.FTZ R7, R7, 0.69314718246459960938 ;  /* 0x3f31721807073820 */ /* 0x002fe20000410000 */
[----:B------:R-:W-:Y:S02]  /*70a0*/  STS.64 [R13], R72 ;  /* 0x000000480d007388 */ /* 0x000fe40000000a00 */
[----:B------:R-:W-:-:S02]  /*70b0*/  IADD3 R30, R10, R11, RZ ;  /* 0x0000000b0a1e7210 */ /* 0x000fc40007ffe0ff */
[----:B------:R-:W-:Y:S01]  /*70c0*/  STS.64 [R13+0x400], R74 ;  /* 0x0004004a0d007388 */ /* 0x000fe20000000a00 */
[----:B------:R-:W-:-:S03]  /*70d0*/  SHF.R.S32.HI R33, RZ, 0x1f, R32 ;  /* 0x0000001fff217819 */ /* 0x000fc60000011420 */
[----:B------:R-:W1:Y:S02]  /*70e0*/  S2R R10, SR_CTAID.Z ;  /* 0x00000000000a7919 */ /* 0x000e640000002700 */
[----:B------:R-:W-:Y:S02]  /*70f0*/  IMAD.WIDE R32, R4, 0x20, R32 ;  /* 0x0000002004207825 */ /* 0x000fe400078e0220 */
[----:B------:R-:W3:Y:S04]  /*7100*/  S2R R9, SR_CTAID.Y ;  /* 0x0000000000097919 */ /* 0x000ee80000002600 */
[----:B------:R-:W-:Y:S04]  /*7110*/  STS.64 [R11], R76 ;  /* 0x0000004c0b007388 */ /* 0x000fe80000000a00 */
[----:B------:R2:W-:Y:S04]  /*7120*/  STS.64 [R11+0x400], R78 ;  /* 0x0004004e0b007388 */ /* 0x0005e80000000a00 */
[----:B------:R-:W-:Y:S04]  /*7130*/  STS.64 [R30], R80 ;  /* 0x000000501e007388 */ /* 0x000fe80000000a00 */
[----:B------:R5:W-:Y:S04]  /*7140*/  STS.64 [R30+0x400], R82 ;  /* 0x000400521e007388 */ /* 0x000be80000000a00 */
[----:B------:R-:W-:Y:S01]  /*7150*/  BAR.SYNC.DEFER_BLOCKING 0x0 ;  /* 0x0000000000007b1d */ /* 0x000fe20000010000 */
[----:B-1----:R-:W-:-:S02]  /*7160*/  IMAD R10, R29, c[0x0][0x1c0], R10 ;  /* 0x000070001d0a7a24 */ /* 0x002fc400078e020a */
[----:B---3--:R-:W-:-:S04]  /*7170*/  IMAD R9, R9, c[0x0][0x210], R146 ;  /* 0x0000840009097a24 */ /* 0x008fc800078e0292 */
[----:B------:R-:W-:Y:S02]  /*7180*/  IMAD R9, R9, c[0x0][0x1c0], R10 ;  /* 0x0000700009097a24 */ /* 0x000fe400078e020a */
[----:B--2---:R-:W-:Y:S01]  /*7190*/  @P2 FMUL.FTZ R11, R6, 0.69314718246459960938 ;  /* 0x3f317218060b2820 */ /* 0x004fe20000410000 */
[----:B-----5:R-:W-:Y:S01]  /*71a0*/  LOP3.LUT R30, R3, 0xffffffe0, RZ, 0xc0, !PT ;  /* 0xffffffe0031e7812 */ /* 0x020fe200078ec0ff */
[----:B------:R-:W1:Y:S01]  /*71b0*/  LDS.128 R20, [R8.X4] ;  /* 0x0000000008147984 */ /* 0x000e620000004c00 */
[----:B------:R-:W-:Y:S02]  /*71c0*/  IMAD.MOV.U32 R3, RZ, RZ, -0x800000 ;  /* 0xff800000ff037424 */ /* 0x000fe400078e00ff */
[----:B------:R-:W-:Y:S01]  /*71d0*/  IADD3 R30, -R30, R5, RZ ;  /* 0x000000051e1e7210 */ /* 0x000fe20007ffe1ff */
[----:B------:R-:W2:Y:S01]  /*71e0*/  LDS.128 R16, [R8.X4+0x800] ;  /* 0x0008000008107984 */ /* 0x000ea20000004c00 */
[----:B------:R-:W-:Y:S01]  /*71f0*/  MOV R5, 0xff800000 ;  /* 0xff80000000057802 */ /* 0x000fe20000000f00 */
[----:B------:R-:W-:Y:S01]  /*7200*/  @P3 FFMA.FTZ R3, R2, c[0x0][0x238], R7 ;  /* 0x00008e0002033a23 */ /* 0x000fe20000010007 */
[----:B------:R-:W-:Y:S01]  /*7210*/  LOP3.LUT P0, RZ, R30, 0x3, RZ, 0xc0, !PT ;  /* 0x000000031eff7812 */ /* 0x000fe2000780c0ff */
[----:B------:R-:W3:Y:S01]  /*7220*/  LDS.128 R12, [R8.X4+0x1000] ;  /* 0x00100000080c7984 */ /* 0x000ee20000004c00 */
[----:B------:R-:W-:-:S03]  /*7230*/  @P2 FFMA.FTZ R5, R0, c[0x0][0x238], R11 ;  /* 0x00008e0000052a23 */ /* 0x000fc6000001000b */
[----:B------:R4:W1:Y:S02]  /*7240*/  LDS.128 R24, [R8.X4+0x1800] ;  /* 0x0018000008187984 */ /* 0x0008640000004c00 */
[----:B----4-:R-:W-:-:S05]  /*7250*/  SHF.L.U32 R8, R28, 0x6, RZ ;  /* 0x000000061c087819 */ /* 0x010fca00000006ff */
[----:B------:R-:W-:Y:S01]  /*7260*/  IMAD R9, R9, c[0x0][0x214], R8 ;  /* 0x0000850009097a24 */ /* 0x000fe200078e0208 */
[----:B------:R-:W-:Y:S05]  /*7270*/  @P0 BRA `(.L_x_4143) ;  /* 0x000000c000000947 */ /* 0x000fea0003800000 */
[----:B------:R-:W-:Y:S01]  /*7280*/  IMAD.MOV.U32 R7, RZ, RZ, -0x40 ;  /* 0xffffffc0ff077424 */ /* 0x000fe200078e00ff */
        /* <DEDUP_REMOVED lines=11> */
.L_x_4143:
[----:B------:R-:W-:Y:S05]  /*7340*/  BSYNC B0 ;  /* 0x0000000000007941 */ /* 0x000fea0003800000 */
.L_x_4142:
[----:B------:R-:W-:-:S05]  /*7350*/  IMAD R9, R9, c[0x0][0x22c], RZ ;  /* 0x00008b0009097a24 */ /* 0x000fca00078e02ff */
[----:B------:R-:W-:-:S04]  /*7360*/  IADD3 R0, P0, R9, R32, RZ ;  /* 0x0000002009007210 */ /* 0x000fc80007f1e0ff */
[----:B------:R-:W-:Y:S02]  /*7370*/  LEA.HI.X.SX32 R9, R9, R33, 0x1, P0 ;  /* 0x0000002109097211 */ /* 0x000fe400000f0eff */
[----:B------:R-:W-:-:S04]  /*7380*/  LEA R2, P0, R0, c[0x0][0x1d8], 0x2 ;  /* 0x0000760000027a11 */ /* 0x000fc800078010ff */
[----:B----4-:R-:W-:-:S05]  /*7390*/  LEA.HI.X R3, R0, c[0x0][0x1dc], R9, 0x2, P0 ;  /* 0x0000770000037a11 */ /* 0x010fca00000f1409 */
[----:B-1----:R-:W-:Y:S04]  /*73a0*/  STG.E.128 [R2.64], R20 ;  /* 0x0000001402007986 */ /* 0x002fe8000c101d0a */
[----:B--2---:R-:W-:Y:S04]  /*73b0*/  STG.E.128 [R2.64+0x800], R16 ;  /* 0x0008001002007986 */ /* 0x004fe8000c101d0a */
[----:B---3--:R-:W-:Y:S04]  /*73c0*/  STG.E.128 [R2.64+0x1000], R12 ;  /* 0x0010000c02007986 */ /* 0x008fe8000c101d0a */
[----:B------:R-:W-:Y:S01]  /*73d0*/  STG.E.128 [R2.64+0x1800], R24 ;  /* 0x0018001802007986 */ /* 0x000fe2000c101d0a */
[----:B------:R-:W-:Y:S05]  /*73e0*/  EXIT ;  /* 0x000000000000794d */ /* 0x000fea0003800000 */
.L_x_4144:
        /* <DEDUP_REMOVED lines=9> */
.L_x_5242:


//--------------------- .text._ZN5flash24flash_fwd_splitkv_kernelI23Flash_fwd_kernel_traitsILi32ELi64ELi128ELi4ELb0ELb0EN7cutlass6half_tE19Flash_kernel_traitsILi32ELi64ELi128ELi4ES3_EELb1ELb0ELb0ELb1ELb1ELb1ELb1ELb0EEEvNS_16Flash_fwd_paramsE --------------------------
	.section	.text._ZN5flash24flash_fwd_splitkv_kernelI23Flash_fwd_kernel_traitsILi32ELi64ELi128ELi4ELb0ELb0EN7cutlass6half_tE19Flash_kernel_traitsILi32ELi64ELi128ELi4ES3_EELb1ELb0ELb0ELb1ELb1ELb1ELb1ELb0EEEvNS_16Flash_fwd_paramsE,"ax",@progbits
	.sectioninfo	@"SHI_REGISTERS=154"
	.align	128
        .global         _ZN5flash24flash_fwd_splitkv_kernelI23Flash_fwd_kernel_traitsILi32ELi64ELi128ELi4ELb0ELb0EN7cutlass6half_tE19Flash_kernel_traitsILi32ELi64ELi128ELi4ES3_EELb1ELb0ELb0ELb1ELb1ELb1ELb1ELb0EEEvNS_16Flash_fwd_paramsE
        .type           _ZN5flash24flash_fwd_splitkv_kernelI23Flash_fwd_kernel_traitsILi32ELi64ELi128ELi4ELb0ELb0EN7cutlass6half_tE19Flash_kernel_traitsILi32ELi64ELi128ELi4ES3_EELb1ELb0ELb0ELb1ELb1ELb1ELb1ELb0EEEvNS_16Flash_fwd_paramsE,@function
        .size           _ZN5flash24flash_fwd_splitkv_kernelI23Flash_fwd_kernel_traitsILi32ELi64ELi128ELi4ELb0ELb0EN7cutlass6half_tE19Flash_kernel_traitsILi32ELi64ELi128ELi4ES3_EELb1ELb0ELb0ELb1ELb1ELb1ELb1ELb0EEEvNS_16Flash_fwd_paramsE,(.L_x_5243 - _ZN5flash24flash_fwd_splitkv_kernelI23Flash_fwd_kernel_traitsILi32ELi64ELi128ELi4ELb0ELb0EN7cutlass6half_tE19Flash_kernel_traitsILi32ELi64ELi128ELi4ES3_EELb1ELb0ELb0ELb1ELb1ELb1ELb1ELb0EEEvNS_16Flash_fwd_paramsE)
        .other          _ZN5flash24flash_fwd_splitkv_kernelI23Flash_fwd_kernel_traitsILi32ELi64ELi128ELi4ELb0ELb0EN7cutlass6half_tE19Flash_kernel_traitsILi32ELi64ELi128ELi4ES3_EELb1ELb0ELb0ELb1ELb1ELb1ELb1ELb0EEEvNS_16Flash_fwd_paramsE,@"STO_CUDA_ENTRY STV_DEFAULT"
_ZN5flash24flash_fwd_splitkv_kernelI23Flash_fwd_kernel_traitsILi32ELi64ELi128ELi4ELb0ELb0EN7cutlass6half_tE19Flash_kernel_traitsILi32ELi64ELi128ELi4ES3_EELb1ELb0ELb0ELb1ELb1ELb1ELb1ELb0EEEvNS_16Flash_fwd_paramsE:
.text._ZN5flash24flash_fwd_splitkv_kernelI23Flash_fwd_kernel_traitsILi32ELi64ELi128ELi4ELb0ELb0EN7cutlass6half_tE19Flash_kernel_traitsILi32ELi64ELi128ELi4ES3_EELb1ELb0ELb0ELb1ELb1ELb1ELb1ELb0EEEvNS_16Flash_fwd_paramsE:
        /* <DEDUP_REMOVED lines=10> */
[----:B-1----:R-:W1:-:S12]  /*00a0*/  MUFU.RCP R4, R4 ;  /* 0x0000000400047308 */ /* 0x002e580000001000 */
[----:B------:R-:W-:Y:S01]  /*00b0*/  @P1 IMAD.MOV.U32 R3, RZ, RZ, 0x4 ;  /* 0x00000004ff031424 */ /* 0x000fe200078e00ff */
[----:B-1----:R-:W-:-:S04]  /*00c0*/  IADD3 R4, R4, 0xffffffe, RZ ;  /* 0x0ffffffe04047810 */ /* 0x002fc80007ffe0ff */
        /* <DEDUP_REMOVED lines=41> */
[----:B------:R-:W-:-:S03]  /*0360*/  LOP3.LUT R4, R4, c[0x0][0x10], RZ, 0x3c, !PT ;  /* 0x0000040004047a12 */ /* 0x000fc600078e3cff */
[----:B------:R-:W-:Y:S01]  /*0370*/  IMAD.MOV.U32 R5, RZ, RZ, R0 ;  /* 0x000000ffff057224 */ /* 0x000fe200078e0000 */
[----:B------:R-:W-:Y:S02]  /*0380*/  ISETP.GE.AND P0, PT, R4, RZ, PT ;  /* 0x000000ff0400720c */ /* 0x000fe40003f06270 */
[----:B------:R-:W-:Y:S02]  /*0390*/  IADD3 R4, R49, 0xbf, RZ ;  /* 0x000000bf31047810 */ /* 0x000fe40007ffe0ff */
[----:B--2---:R-:W-:Y:S02]  /*03a0*/  IADD3 R6, R6, 0xffffffe, RZ ;  /* 0x0ffffffe06067810 */ /* 0x004fe40007ffe0ff */
[----:B------:R-:W-:Y:S02]  /*03b0*/  IADD3 R4, R46, -c[0x0][0x214], R4 ;  /* 0x800085002e047a10 */ /* 0x000fe40007ffe004 */
[----:B------:R-:W2:Y:S02]  /*03c0*/  F2I.FTZ.U32.TRUNC.NTZ R7, R6 ;  /* 0x0000000600077305 */ /* 0x000ea4000021f000 */
[----:B------:R-:W-:-:S04]  /*03d0*/  IADD3 R4, R4, c[0x0][0x2e8], RZ ;  /* 0x0000ba0004047a10 */ /* 0x000fc80007ffe0ff */
[----:B------:R-:W-:-:S04]  /*03e0*/  SHF.R.S32.HI R20, RZ, 0x1f, R4 ;  /* 0x0000001fff147819 */ /* 0x000fc80000011404 */
[----:B------:R-:W-:-:S04]  /*03f0*/  LEA.HI R20, R20, R4, RZ, 0x7 ;  /* 0x0000000414147211 */ /* 0x000fc800078f38ff */
[----:B------:R-:W-:Y:S01]  /*0400*/  SHF.R.S32.HI R20, RZ, 0x7, R20 ;  /* 0x00000007ff147819 */ /* 0x000fe20000011414 */
[----:B--2---:R-:W-:Y:S02]  /*0410*/  IMAD.MOV R2, RZ, RZ, -R7 ;  /* 0x000000ffff027224 */ /* 0x004fe400078e0a07 */
[----:B------:R-:W-:Y:S02]  /*0420*/  IMAD.MOV.U32 R6, RZ, RZ, RZ ;  /* 0x000000ffff067224 */ /* 0x000fe400078e00ff */
[----:B------:R-:W-:-:S04]  /*0430*/  IMAD R2, R2, R3, RZ ;  /* 0x0000000302027224 */ /* 0x000fc800078e02ff */
[----:B------:R-:W-:-:S06]  /*0440*/  IMAD.HI.U32 R2, R7, R2, R6 ;  /* 0x0000000207027227 */ /* 0x000fcc00078e0006 */
        /* <DEDUP_REMOVED lines=9> */
[----:B------:R-:W2:Y:S01]  /*04e0*/  S2R R0, SR_CTAID.Y ;  /* 0x0000000000007919 */ /* 0x000ea20000002600 */
[----:B------:R-:W-:-:S04]  /*04f0*/  SHF.R.S32.HI R3, RZ, 0x1f, R5 ;  /* 0x0000001fff037819 */ /* 0x000fc80000011405 */
[----:B------:R-:W-:-:S04]  /*0500*/  LEA.HI R3, R3, R5, RZ, 0x7 ;  /* 0x0000000503037211 */ /* 0x000fc800078f38ff */
[----:B------:R-:W-:Y:S02]  /*0510*/  SHF.R.S32.HI R3, RZ, 0x7, R3 ;  /* 0x00000007ff037819 */ /* 0x000fe40000011403 */
[----:B------:R-:W-:-:S05]  /*0520*/  @P2 IADD3 R2, R2, 0x1, RZ ;  /* 0x0000000102022810 */ /* 0x000fca0007ffe0ff */
        /* <DEDUP_REMOVED lines=12> */
[----:B------:R-:W-:-:S03]  /*05f0*/  IMAD R5, R5, c[0x0][0x1c0], R12 ;  /* 0x0000700005057a24 */ /* 0x000fc600078e020c */
[----:B------:R-:W-:Y:S01]  /*0600*/  LOP3.LUT R3, R2, 0x3ffffff8, RZ, 0xc0, !PT ;  /* 0x3ffffff802037812 */ /* 0x000fe200078ec0ff */
[----:B------:R-:W-:Y:S01]  /*0610*/  IMAD R5, R5, c[0x0][0x214], R49 ;  /* 0x0000850005057a24 */ /* 0x000fe200078e0231 */
[----:B------:R-:W-:Y:S02]  /*0620*/  SHF.R.S32.HI R0, RZ, 0x3, R2 ;  /* 0x00000003ff007819 */ /* 0x000fe40000011402 */
[----:B------:R-:W-:Y:S01]  /*0630*/  IADD3 R49, -R49, c[0x0][0x214], RZ ;  /* 0x0000850031317a10 */ /* 0x000fe20007ffe1ff */
[----:B------:R-:W-:Y:S01]  /*0640*/  IMAD.IADD R3, R47, 0x1, -R3 ;  /* 0x000000012f037824 */ /* 0x000fe200078e0a03 */
[C---:B------:R-:W-:Y:S01]  /*0650*/  IADD3 R4, R0.reuse, 0x10, RZ ;  /* 0x0000001000047810 */ /* 0x040fe20007ffe0ff */
[----:B------:R-:W-:Y:S01]  /*0660*/  IMAD R2, R5, c[0x0][0x22c], RZ ;  /* 0x00008b0005027a24 */ /* 0x000fe200078e02ff */
[-C--:B------:R-:W-:Y:S01]  /*0670*/  ISETP.GE.OR P4, PT, R0, R49.reuse, P5 ;  /* 0x000000310000720c */ /* 0x080fe20002f86670 */
[----:B------:R-:W-:Y:S01]  /*0680*/  IMAD.SHL.U32 R6, R3, 0x4, RZ ;  /* 0x0000000403067824 */ /* 0x000fe200078e00ff */
[----:B------:R-:W-:-:S02]  /*0690*/  ISETP.GE.OR P3, PT, R4, R49, P5 ;  /* 0x000000310400720c */ /* 0x000fc40002f66670 */
[C---:B------:R-:W-:Y:S02]  /*06a0*/  IADD3 R3, R0.reuse, 0x20, RZ ;  /* 0x0000002000037810 */ /* 0x040fe40007ffe0ff */
[--C-:B------:R-:W-:Y:S02]  /*06b0*/  SHF.R.S32.HI R7, RZ, 0x1f, R6.reuse ;  /* 0x0000001fff077819 */ /* 0x100fe40000011406 */
[----:B------:R-:W-:Y:S02]  /*06c0*/  SHF.R.S32.HI R4, RZ, 0x1f, R5 ;  /* 0x0000001fff047819 */ /* 0x000fe40000011405 */
[----:B------:R-:W-:Y:S01]  /*06d0*/  IADD3 R5, P0, R5, R0, RZ ;  /* 0x0000000005057210 */ /* 0x000fe20007f1e0ff */
[C---:B------:R-:W-:Y:S01]  /*06e0*/  IMAD.WIDE R6, R0.reuse, 0x20, R6 ;  /* 0x0000002000067825 */ /* 0x040fe200078e0206 */
[----:B------:R-:W-:Y:S02]  /*06f0*/  ISETP.GE.OR P2, PT, R3, R49, P5 ;  /* 0x000000310300720c */ /* 0x000fe40002f46670 */
[----:B------:R-:W-:-:S02]  /*0700*/  LEA.HI.X.SX32 R4, R0, R4, 0x1, P0 ;  /* 0x0000000400047211 */ /* 0x000fc400000f0eff */
[----:B------:R-:W-:Y:S02]  /*0710*/  IADD3 R0, R0, 0x30, RZ ;  /* 0x0000003000007810 */ /* 0x000fe40007ffe0ff */
[----:B------:R-:W-:Y:S02]  /*0720*/  IADD3 R3, P1, R2, R6, RZ ;  /* 0x0000000602037210 */ /* 0x000fe40007f3e0ff */
[----:B------:R-:W-:Y:S02]  /*0730*/  ISETP.GE.OR P5, PT, R0, R49, P5 ;  /* 0x000000310000720c */ /* 0x000fe40002fa6670 */
[----:B------:R-:W-:Y:S02]  /*0740*/  LEA.HI.X.SX32 R2, R2, R7, 0x1, P1 ;  /* 0x0000000702027211 */ /* 0x000fe400008f0eff */
[----:B------:R-:W-:Y:S02]  /*0750*/  LEA R8, P1, R3, c[0x0][0x1d8], 0x2 ;  /* 0x0000760003087a11 */ /* 0x000fe400078210ff */
[----:B------:R-:W-:-:S02]  /*0760*/  LEA R6, P0, R5, c[0x0][0x208], 0x2 ;  /* 0x0000820005067a11 */ /* 0x000fc400078010ff */
[----:B------:R-:W-:Y:S01]  /*0770*/  LEA.HI.X R9, R3, c[0x0][0x1dc], R2, 0x2, P1 ;  /* 0x0000770003097a11 */ /* 0x000fe200008f1402 */
[----:B------:R-:W-:Y:S01]  /*0780*/  @!P3 IMAD.MOV.U32 R3, RZ, RZ, -0x800000 ;  /* 0xff800000ff03b424 */ /* 0x000fe200078e00ff */
        /* <DEDUP_REMOVED lines=14> */
.L_x_4145:
        /* <DEDUP_REMOVED lines=19> */
.L_x_4146:
[----:B-1----:R-:W-:Y:S01]  /*09a0*/  IABS R2, c[0x0][0x2d0] ;  /* 0x0000b40000027a13 */ /* 0x002fe20000000000 */
        /* <DEDUP_REMOVED lines=10> */
[----:B-----5:R-:W-:Y:S01]  /*0a50*/  IMAD.HI.U32 R4, R7, R3, R6 ;  /* 0x0000000307047227 */ /* 0x020fe200078e0006 */
        /* <DEDUP_REMOVED lines=59> */
[----:B------:R-:W-:-:S04]  /*0e10*/  IMAD.WIDE.U32 R8, R5, c[0x0][0x198], R8 ;  /* 0x0000660005087a25 */ /* 0x000fc800078e0008 */
[----:B------:R-:W-:-:S04]  /*0e20*/  IMAD.IADD R9, R9, 0x1, R0 ;  /* 0x0000000109097824 */ /* 0x000fc800078e0200 */
[----:B------:R-:W-:-:S04]  /*0e30*/  IMAD.WIDE.U32 R8, R7, c[0x0][0x1b0], R8 ;  /* 0x00006c0007087a25 */ /* 0x000fc800078e0008 */
[----:B------:R-:W-:Y:S01]  /*0e40*/  IMAD.MOV.U32 R16, RZ, RZ, R8 ;  /* 0x000000ffff107224 */ /* 0x000fe200078e0008 */
[----:B------:R-:W-:Y:S01]  /*0e50*/  IADD3 R17, R9, R17, RZ ;  /* 0x0000001109117210 */ /* 0x000fe20007ffe0ff */
[----:B------:R-:W-:Y:S05]  /*0e60*/  BRA `(.L_x_4148) ;  /* 0x0000035000007947 */ /* 0x000fea0003800000 */
.L_x_4147:
[----:B------:R-:W-:Y:S02]  /*0e70*/  IABS R6, c[0x0][0x1c8] ;  /* 0x0000720000067a13 */ /* 0x000fe40000000000 */
[----:B------:R-:W-:Y:S02]  /*0e80*/  LEA R5, R20, 0xffffff80, 0x7 ;  /* 0xffffff8014057811 */ /* 0x000fe400078e38ff */
[----:B------:R-:W1:Y:S01]  /*0e90*/  I2F.RP R8, R6 ;  /* 0x0000000600087306 */ /* 0x000e620000209400 */
[----:B-----5:R-:W-:Y:S02]  /*0ea0*/  SHF.R.S32.HI R18, RZ, 0x1f, R4 ;  /* 0x0000001fff127819 */ /* 0x020fe40000011404 */
        /* <DEDUP_REMOVED lines=9> */
[----:B------:R-:W-:Y:S02]  /*0f40*/  MOV R3, R0 ;  /* 0x0000000000037202 */ /* 0x000fe40000000f00 */
[----:B------:R-:W-:-:S03]  /*0f50*/  SHF.R.S32.HI R8, RZ, 0x1f, R16 ;  /* 0x0000001fff087819 */ /* 0x000fc60000011410 */
        /* <DEDUP_REMOVED lines=25> */
[----:B------:R-:W-:Y:S02]  /*10f0*/  SHF.R.S32.HI R13, RZ, 0x1f, R7 ;  /* 0x0000001fff0d7819 */ /* 0x000fe40000011407 */
[----:B------:R-:W-:Y:S01]  /*1100*/  MOV R8, R16 ;  /* 0x0000001000087202 */ /* 0x000fe20000000f00 */
[----:B------:R-:W-:Y:S02]  /*1110*/  IMAD R0, R4, c[0x0][0x184], R0 ;  /* 0x0000610004007a24 */ /* 0x000fe400078e0200 */
[----:B------:R-:W-:-:S02]  /*1120*/  IMAD R18, R18, c[0x0][0x188], RZ ;  /* 0x0000620012127a24 */ /* 0x000fc400078e02ff */
[----:B------:R-:W-:Y:S02]  /*1130*/  IMAD.IADD R15, R15, 0x1, R0 ;  /* 0x000000010f0f7824 */ /* 0x000fe400078e0200 */
[----:B------:R-:W-:Y:S02]  /*1140*/  IMAD R0, R13, c[0x0][0x1b0], RZ ;  /* 0x00006c000d007a24 */ /* 0x000fe400078e02ff */
[----:B------:R-:W-:-:S04]  /*1150*/  IMAD.WIDE.U32 R22, R4, c[0x0][0x188], R8 ;  /* 0x0000620004167a25 */ /* 0x000fc800078e0008 */
[----:B------:R-:W-:-:S04]  /*1160*/  IMAD.WIDE.U32 R8, R7, c[0x0][0x1b0], R14 ;  /* 0x00006c0007087a25 */ /* 0x000fc800078e000e */
[----:B------:R-:W-:Y:S01]  /*1170*/  IMAD R0, R7, c[0x0][0x1b4], R0 ;  /* 0x00006d0007007a24 */ /* 0x000fe200078e0200 */
[----:B------:R-:W-:Y:S01]  /*1180*/  MOV R16, R8 ;  /* 0x0000000800107202 */ /* 0x000fe20000000f00 */
[----:B------:R-:W-:-:S03]  /*1190*/  IMAD R18, R4, c[0x0][0x18c], R18 ;  /* 0x0000630004127a24 */ /* 0x000fc600078e0212 */
[----:B------:R-:W-:Y:S01]  /*11a0*/  IADD3 R17, R9, R0, RZ ;  /* 0x0000000009117210 */ /* 0x000fe20007ffe0ff */
[----:B------:R-:W-:Y:S02]  /*11b0*/  IMAD.IADD R18, R23, 0x1, R18 ;  /* 0x0000000117127824 */ /* 0x000fe400078e0212 */
.L_x_4148:
[----:B------:R-:W-:Y:S01]  /*11c0*/  SHF.R.S32.HI R48, RZ, 0x1f, R47 ;  /* 0x0000001fff307819 */ /* 0x000fe2000001142f */
[----:B------:R-:W-:Y:S01]  /*11d0*/  IMAD R13, R13, c[0x0][0x1b8], RZ ;  /* 0x00006e000d0d7a24 */ /* 0x000fe200078e02ff */
[----:B------:R-:W-:Y:S01]  /*11e0*/  ULDC.64 UR6, c[0x0][0x198] ;  /* 0x0000660000067ab9 */ /* 0x000fe20000000a00 */
[C---:B------:R-:W-:Y:S01]  /*11f0*/  IMAD.SHL.U32 R70, R47.reuse, 0x2, RZ ;  /* 0x000000022f467824 */ /* 0x040fe200078e00ff */
        /* <DEDUP_REMOVED lines=8> */
[----:B------:R-:W-:Y:S01]  /*1280*/  SHF.R.S32.HI R114, RZ, 0x3, R21 ;  /* 0x00000003ff727819 */ /* 0x000fe20000011415 */
[----:B------:R-:W-:Y:S01]  /*1290*/  USHF.L.U64.HI UR5, UR4, UR8, UR5 ;  /* 0x0000000804057299 */ /* 0x000fe20008010205 */
[----:B------:R-:W-:Y:S01]  /*12a0*/  SHF.R.S32.HI R14, RZ, 0x2, R112 ;  /* 0x00000002ff0e7819 */ /* 0x000fe20000011470 */
[C---:B------:R-:W-:Y:S01]  /*12b0*/  IMAD.IADD R24, R47.reuse, 0x1, -R24 ;  /* 0x000000012f187824 */ /* 0x040fe200078e0a18 */
[----:B------:R-:W-:Y:S01]  /*12c0*/  SHF.R.S32.HI R6, RZ, 0x4, R0 ;  /* 0x00000004ff067819 */ /* 0x000fe20000011400 */
[----:B------:R-:W-:Y:S01]  /*12d0*/  IMAD.SHL.U32 R8, R114, 0x40, RZ ;  /* 0x0000004072087824 */ /* 0x000fe200078e00ff */
[----:B------:R-:W-:Y:S01]  /*12e0*/  LOP3.LUT R19, R0, 0xfffffff0, RZ, 0xc0, !PT ;  /* 0xfffffff000137812 */ /* 0x000fe200078ec0ff */
[----:B------:R-:W-:Y:S01]  /*12f0*/  IMAD.SHL.U32 R24, R24, 0x8, RZ ;  /* 0x0000000818187824 */ /* 0x000fe200078e00ff */
[----:B------:R-:W-:Y:S01]  /*1300*/  LEA.HI R0, R0, R6, RZ, 0x1 ;  /* 0x0000000600007211 */ /* 0x000fe200078f08ff */
[----:B------:R-:W-:Y:S01]  /*1310*/  USHF.L.U32 UR4, UR4, 0x6, URZ ;  /* 0x0000000604047899 */ /* 0x000fe2000800063f */
[----:B------:R-:W-:Y:S01]  /*1320*/  LEA.HI R112, R112, R14, RZ, 0x1 ;  /* 0x0000000e70707211 */ /* 0x000fe200078f08ff */
[----:B------:R-:W-:Y:S01]  /*1330*/  IMAD.IADD R19, R47, 0x1, -R19 ;  /* 0x000000012f137824 */ /* 0x000fe200078e0a13 */
[----:B------:R-:W-:-:S02]  /*1340*/  LOP3.LUT R8, R8, 0xc0, RZ, 0xc0, !PT ;  /* 0x000000c008087812 */ /* 0x000fc400078ec0ff */
[----:B------:R-:W-:Y:S02]  /*1350*/  LEA.HI R4, R21, R114, RZ, 0x1 ;  /* 0x0000007215047211 */ /* 0x000fe400078f08ff */
[----:B------:R-:W-:Y:S02]  /*1360*/  LOP3.LUT R0, R0, 0xfffffffe, RZ, 0xc0, !PT ;  /* 0xfffffffe00007812 */ /* 0x000fe400078ec0ff */
[----:B------:R-:W-:Y:S02]  /*1370*/  LEA.HI R48, R48, R47, RZ, 0x5 ;  /* 0x0000002f30307211 */ /* 0x000fe400078f28ff */
[----:B------:R-:W-:Y:S01]  /*1380*/  LOP3.LUT R112, R112, 0x7fffffe, RZ, 0xc0, !PT ;  /* 0x07fffffe70707812 */ /* 0x000fe200078ec0ff */
[----:B------:R-:W-:Y:S01]  /*1390*/  IMAD.IADD R0, R6, 0x1, -R0 ;  /* 0x0000000106007824 */ /* 0x000fe200078e0a00 */
[----:B------:R-:W-:Y:S02]  /*13a0*/  LOP3.LUT R23, R8, 0x18, R24, 0xf8, !PT ;  /* 0x0000001808177812 */ /* 0x000fe400078ef818 */
[----:B------:R-:W-:Y:S01]  /*13b0*/  LOP3.LUT R4, R4, 0xfffffffe, RZ, 0xc0, !PT ;  /* 0xfffffffe04047812 */ /* 0x000fe200078ec0ff */
[----:B------:R-:W-:Y:S01]  /*13c0*/  IMAD.IADD R112, R14, 0x1, -R112 ;  /* 0x000000010e707824 */ /* 0x000fe200078e0a70 */
[----:B------:R-:W-:-:S02]  /*13d0*/  SHF.R.U32.HI R8, RZ, 0x3, R8 ;  /* 0x00000003ff087819 */ /* 0x000fc40000011608 */
[----:B------:R-:W-:Y:S01]  /*13e0*/  SHF.R.S32.HI R120, RZ, 0x5, R48 ;  /* 0x00000005ff787819 */ /* 0x000fe20000011430 */
[----:B------:R-:W-:Y:S01]  /*13f0*/  IMAD.IADD R114, R114, 0x1, -R4 ;  /* 0x0000000172727824 */ /* 0x000fe200078e0a04 */
[-C--:B------:R-:W-:Y:S02]  /*1400*/  LEA.HI R9, R19, R19.reuse, RZ, 0x1 ;  /* 0x0000001313097211 */ /* 0x080fe400078f08ff */
[----:B------:R-:W-:Y:S01]  /*1410*/  SHF.R.S32.HI R6, RZ, 0x1f, R116 ;  /* 0x0000001fff067819 */ /* 0x000fe20000011474 */
[C---:B------:R-:W-:Y:S01]  /*1420*/  IMAD R112, R120.reuse, 0x8, R112 ;  /* 0x0000000878707824 */ /* 0x040fe200078e0270 */
[----:B------:R-:W-:Y:S01]  /*1430*/  LOP3.LUT R21, R21, 0xfffffff8, RZ, 0xc0, !PT ;  /* 0xfffffff815157812 */ /* 0x000fe200078ec0ff */
[----:B------:R-:W-:Y:S01]  /*1440*/  IMAD R49, R120, 0x10, R49 ;  /* 0x0000001078317824 */ /* 0x000fe200078e0231 */
[----:B------:R-:W-:Y:S01]  /*1450*/  LOP3.LUT R8, R23, R8, RZ, 0x3c, !PT ;  /* 0x0000000817087212 */ /* 0x000fe200078e3cff */
[----:B------:R-:W-:Y:S01]  /*1460*/  IMAD R6, R6, c[0x0][0x178], RZ ;  /* 0x00005e0006067a24 */ /* 0x000fe200078e02ff */
[----:B------:R-:W-:Y:S01]  /*1470*/  LOP3.LUT R45, R9, 0x7fffffe, RZ, 0xc0, !PT ;  /* 0x07fffffe092d7812 */ /* 0x000fe200078ec0ff */
[----:B------:R-:W-:Y:S01]  /*1480*/  IMAD.IADD R21, R47, 0x1, -R21 ;  /* 0x000000012f157824 */ /* 0x000fe200078e0a15 */
[----:B------:R-:W-:Y:S01]  /*1490*/  IADD3 R22, P0, R24, R22, RZ ;  /* 0x0000001618167210 */ /* 0x000fe20007f1e0ff */
[----:B------:R-:W-:Y:S01]  /*14a0*/  IMAD.U32 R112, R112, 0x20, R8 ;  /* 0x0000002070707824 */ /* 0x000fe200078e0008 */
[----:B------:R-:W-:Y:S01]  /*14b0*/  SHF.R.S32.HI R25, RZ, 0x1f, R24 ;  /* 0x0000001fff197819 */ /* 0x000fe20000011418 */
[----:B------:R-:W-:Y:S01]  /*14c0*/  IMAD.IADD R45, R19, 0x1, -R45 ;  /* 0x00000001132d7824 */ /* 0x000fe200078e0a2d */
[----:B------:R-:W-:Y:S01]  /*14d0*/  SHF.R.S32.HI R4, RZ, 0x1f, R19 ;  /* 0x0000001fff047819 */ /* 0x000fe20000011413 */
[----:B------:R-:W-:Y:S01]  /*14e0*/  IMAD R6, R116, c[0x0][0x17c], R6 ;  /* 0x00005f0074067a24 */ /* 0x000fe200078e0206 */
[----:B------:R-:W-:Y:S01]  /*14f0*/  SHF.R.S32.HI R8, RZ, 0x1f, R12 ;  /* 0x0000001fff087819 */ /* 0x000fe2000001140c */
[----:B------:R-:W-:Y:S01]  /*1500*/  IMAD.X R23, R25, 0x1, R18, P0 ;  /* 0x0000000119177824 */ /* 0x000fe200000e0612 */
[----:B------:R-:W-:Y:S01]  /*1510*/  LEA.HI R4, R4, R19, RZ, 0x3 ;  /* 0x0000001304047211 */ /* 0x000fe200078f18ff */
[----:B------:R-:W-:Y:S01]  /*1520*/  IMAD.WIDE.U32 R18, R116, c[0x0][0x178], R24 ;  /* 0x00005e0074127a25 */ /* 0x000fe200078e0018 */
[----:B------:R-:W-:-:S02]  /*1530*/  SHF.R.S32.HI R15, RZ, 0x1f, R14 ;  /* 0x0000001fff0f7819 */ /* 0x000fc4000001140e */
[----:B------:R-:W-:Y:S01]  /*1540*/  LEA.HI R115, R21, R21, RZ, 0x1 ;  /* 0x0000001515737211 */ /* 0x000fe200078f08ff */
[----:B------:R-:W-:Y:S01]  /*1550*/  IMAD.IADD R19, R19, 0x1, R6 ;  /* 0x0000000113137824 */ /* 0x000fe200078e0206 */
[----:B------:R-:W-:Y:S01]  /*1560*/  IADD3 R5, P0, R14, R5, RZ ;  /* 0x000000050e057210 */ /* 0x000fe20007f1e0ff */
[----:B------:R-:W-:Y:S01]  /*1570*/  IMAD R8, R8, c[0x0][0x1a8], RZ ;  /* 0x00006a0008087a24 */ /* 0x000fe200078e02ff */
[----:B------:R-:W-:Y:S01]  /*1580*/  IADD3 R16, P1, R24, R16, RZ ;  /* 0x0000001018107210 */ /* 0x000fe20007f3e0ff */
[----:B------:R-:W-:Y:S01]  /*1590*/  IMAD R6, R7, c[0x0][0x1bc], R13 ;  /* 0x00006f0007067a24 */ /* 0x000fe200078e020d */
[----:B------:R-:W-:Y:S01]  /*15a0*/  LOP3.LUT R113, R115, 0xfffffffe, RZ, 0xc0, !PT ;  /* 0xfffffffe73717812 */ /* 0x000fe200078ec0ff */
[----:B------:R-:W-:Y:S01]  /*15b0*/  IMAD.WIDE.U32 R22, R7, c[0x0][0x1b8], R22 ;  /* 0x00006e0007167a25 */ /* 0x000fe200078e0016 */
[----:B------:R-:W-:Y:S02]  /*15c0*/  SHF.R.S32.HI R115, RZ, 0x1, R115 ;  /* 0x00000001ff737819 */ /* 0x000fe40000011473 */
[----:B------:R-:W-:Y:S01]  /*15d0*/  SHF.R.S32.HI R13, RZ, 0x1f, R9 ;  /* 0x0000001fff0d7819 */ /* 0x000fe20000011409 */
[----:B------:R-:W-:Y:S01]  /*15e0*/  IMAD.X R7, R15, 0x1, R3, P0 ;  /* 0x000000010f077824 */ /* 0x000fe200000e0603 */
[----:B------:R-:W-:Y:S01]  /*15f0*/  SHF.R.S32.HI R3, RZ, 0x1, R9 ;  /* 0x00000001ff037819 */ /* 0x000fe20000011409 */
[----:B------:R-:W-:-:S02]  /*1600*/  IMAD.X R17, R25, 0x1, R17, P1 ;  /* 0x0000000119117824 */ /* 0x000fc400008e0611 */
[----:B------:R-:W-:Y:S01]  /*1610*/  IMAD R9, R15, c[0x0][0x198], RZ ;  /* 0x000066000f097a24 */ /* 0x000fe200078e02ff */
[----:B------:R-:W-:Y:S01]  /*1620*/  LEA.HI R13, R13, R3, RZ, 0x2 ;  /* 0x000000030d0d7211 */ /* 0x000fe200078f10ff */
[C---:B------:R-:W-:Y:S02]  /*1630*/  IMAD R8, R12.reuse, c[0x0][0x1ac], R8 ;  /* 0x00006b000c087a24 */ /* 0x040fe400078e0208 */
[----:B------:R-:W-:Y:S01]  /*1640*/  IMAD.WIDE.U32 R18, R12, c[0x0][0x1a8], R18 ;  /* 0x00006a000c127a25 */ /* 0x000fe200078e0012 */
[----:B------:R-:W-:-:S03]  /*1650*/  LOP3.LUT R13, R13, 0xfffffffc, RZ, 0xc0, !PT ;  /* 0xfffffffc0d0d7812 */ /* 0x000fc600078ec0ff */
[----:B------:R-:W-:-:S04]  /*1660*/  IMAD.WIDE R10, R10, 0x40, R14 ;  /* 0x000000400a0a7825 */ /* 0x000fc800078e020e */
[----:B------:R-:W-:Y:S02]  /*1670*/  IMAD.SHL.U32 R12, R115, 0x40, RZ ;  /* 0x00000040730c7824 */ /* 0x000fe400078e00ff */
[C---:B------:R-:W-:Y:S02]  /*1680*/  IMAD R9, R14.reuse, c[0x0][0x19c], R9 ;  /* 0x000067000e097a24 */ /* 0x040fe400078e0209 */
[----:B------:R-:W-:Y:S01]  /*1690*/  IMAD.WIDE.U32 R16, R14, c[0x0][0x198], R16 ;  /* 0x000066000e107a25 */ /* 0x000fe200078e0010 */
[----:B------:R-:W-:-:S03]  /*16a0*/  LOP3.LUT R12, R12, 0xc0, RZ, 0xc0, !PT ;  /* 0x000000c00c0c7812 */ /* 0x000fc600078ec0ff */
[----:B------:R-:W-:Y:S01]  /*16b0*/  IMAD.IADD R15, R19, 0x1, R8 ;  /* 0x00000001130f7824 */ /* 0x000fe200078e0208 */
[----:B------:R-:W-:Y:S01]  /*16c0*/  LEA R111, P0, R16, c[0x0][0x168], 0x1 ;  /* 0x00005a00106f7a11 */ /* 0x000fe200078008ff */
[----:B------:R-:W-:Y:S02]  /*16d0*/  IMAD R8, R11, c[0x0][0x190], RZ ;  /* 0x000064000b087a24 */ /* 0x000fe400078e02ff */
[----:B------:R-:W-:Y:S02]  /*16e0*/  IMAD.MOV.U32 R14, RZ, RZ, R18 ;  /* 0x000000ffff0e7224 */ /* 0x000fe400078e0012 */
[----:B------:R-:W-:Y:S02]  /*16f0*/  IMAD.SHL.U32 R11, R114, 0x8, RZ ;  /* 0x00000008720b7824 */ /* 0x000fe400078e00ff */
[C---:B------:R-:W-:Y:S02]  /*1700*/  IMAD R8, R10.reuse, c[0x0][0x194], R8 ;  /* 0x000065000a087a24 */ /* 0x040fe400078e0208 */
[----:B------:R-:W-:Y:S01]  /*1710*/  IMAD.WIDE.U32 R14, R10, c[0x0][0x190], R14 ;  /* 0x000064000a0e7a25 */ /* 0x000fe200078e000e */
[----:B------:R-:W-:-:S02]  /*1720*/  LOP3.LUT R11, R12, 0x8, R11, 0xf8, !PT ;  /* 0x000000080c0b7812 */ /* 0x000fc400078ef80b */
[----:B------:R-:W-:Y:S01]  /*1730*/  SHF.R.U32.HI R12, RZ, 0x3, R12 ;  /* 0x00000003ff0c7819 */ /* 0x000fe2000001160c */
[----:B------:R-:W-:Y:S01]  /*1740*/  IMAD.IADD R8, R15, 0x1, R8 ;  /* 0x000000010f087824 */ /* 0x000fe200078e0208 */
[C---:B------:R-:W-:Y:S01]  /*1750*/  LEA R10, P1, R14.reuse, c[0x0][0x160], 0x1 ;  /* 0x000058000e0a7a11 */ /* 0x040fe200078208ff */
[----:B------:R-:W-:Y:S01]  /*1760*/  IMAD.IADD R23, R23, 0x1, R6 ;  /* 0x0000000117177824 */ /* 0x000fe200078e0206 */
[----:B------:R-:W-:Y:S01]  /*1770*/  LOP3.LUT R6, R11, R12, RZ, 0x3c, !PT ;  /* 0x0000000c0b067212 */ /* 0x000fe200078e3cff */
[----:B------:R-:W-:Y:S01]  /*1780*/  IMAD.IADD R9, R17, 0x1, R9 ;  /* 0x0000000111097824 */ /* 0x000fe200078e0209 */
[----:B------:R-:W-:Y:S01]  /*1790*/  LEA.HI.X R11, R14, c[0x0][0x164], R8, 0x1, P1 ;  /* 0x000059000e0b7a11 */ /* 0x000fe200008f0c08 */
[----:B------:R-:W-:Y:S02]  /*17a0*/  IMAD.MOV.U32 R8, RZ, RZ, c[0x0][0x190] ;  /* 0x00006400ff087624 */ /* 0x000fe400078e00ff */
[----:B------:R-:W-:Y:S01]  /*17b0*/  IMAD.IADD R3, R3, 0x1, -R13 ;  /* 0x0000000103037824 */ /* 0x000fe200078e0a0d */
[----:B------:R-:W-:Y:S01]  /*17c0*/  LEA.HI.X R110, R16, c[0x0][0x16c], R9, 0x1, P0 ;  /* 0x00005b00106e7a11 */ /* 0x000fe200000f0c09 */
[----:B------:R-:W-:Y:S01]  /*17d0*/  IMAD R9, R7, c[0x0][0x1a0], RZ ;  /* 0x0000680007097a24 */ /* 0x000fe200078e02ff */
[----:B------:R-:W-:Y:S01]  /*17e0*/  IADD3 R14, P0, R111, UR9, RZ ;  /* 0x000000096f0e7c10 */ /* 0x000fe2000ff1e0ff */
[----:B------:R-:W-:Y:S01]  /*17f0*/  IMAD.MOV.U32 R7, RZ, RZ, c[0x0][0x194] ;  /* 0x00006500ff077624 */ /* 0x000fe200078e00ff */
[----:B------:R-:W-:Y:S01]  /*1800*/  LEA R12, P1, R8, R10, 0x6 ;  /* 0x0000000a080c7211 */ /* 0x000fe200078230ff */
[----:B------:R-:W-:Y:S01]  /*1810*/  IMAD.SHL.U32 R112, R112, 0x2, RZ ;  /* 0x0000000270707824 */ /* 0x000fe200078e00ff */
[----:B------:R-:W-:Y:S01]  /*1820*/  IADD3.X R15, R110, UR7, RZ, P0, !PT ;  /* 0x000000076e0f7c10 */ /* 0x000fe200087fe4ff */
[C---:B------:R-:W-:Y:S01]  /*1830*/  IMAD R9, R5.reuse, c[0x0][0x1a4], R9 ;  /* 0x0000690005097a24 */ /* 0x040fe200078e0209 */
[----:B------:R-:W-:Y:S01]  /*1840*/  LEA.HI.X R13, R8, R11, R7, 0x6, P1 ;  /* 0x0000000b080d7211 */ /* 0x000fe200008f3407 */
[----:B------:R-:W-:Y:S01]  /*1850*/  IMAD.WIDE.U32 R22, R5, c[0x0][0x1a0], R22 ;  /* 0x0000680005167a25 */ /* 0x000fe200078e0016 */
[----:B------:R-:W-:Y:S01]  /*1860*/  IADD3 R16, P0, R14, UR9, RZ ;  /* 0x000000090e107c10 */ /* 0x000fe2000ff1e0ff */
[----:B------:R-:W-:Y:S01]  /*1870*/  @!PT LDS RZ, [RZ] ;  /* 0x00000000fffff984 */ /* 0x000fe20000000800 */
[----:B------:R-:W-:Y:S01]  /*1880*/  @!PT LDS RZ, [RZ] ;  /* 0x00000000fffff984 */ /* 0x000fe20000000800 */
[----:B------:R-:W-:Y:S01]  /*1890*/  @!PT LDS RZ, [RZ] ;  /* 0x00000000fffff984 */ /* 0x000fe20000000800 */
[----:B------:R1:W-:Y:S01]  /*18a0*/  LDGSTS.E.BYPASS.LTC128B.128 [R112], [R10.64] ;  /* 0x000000000a707fae */ /* 0x0003e2000b901d4a */
[----:B------:R-:W-:Y:S01]  /*18b0*/  LOP3.LUT P1, RZ, R3, 0x2, RZ, 0xc0, !PT ;  /* 0x0000000203ff7812 */ /* 0x000fe2000782c0ff */
[----:B------:R-:W-:Y:S01]  /*18c0*/  IMAD.IADD R9, R23, 0x1, R9 ;  /* 0x0000000117097824 */ /* 0x000fe200078e0209 */
[----:B------:R-:W-:Y:S01]  /*18d0*/  IADD3.X R17, R15, UR7, RZ, P0, !PT ;  /* 0x000000070f117c10 */ /* 0x000fe200087fe4ff */
[----:B------:R2:W-:Y:S01]  /*18e0*/  LDGSTS.E.BYPASS.LTC128B.128 [R112+0x800], [R12.64] ;  /* 0x008000000c707fae */ /* 0x0005e2000b901d4a */
[----:B------:R-:W-:-:S02]  /*18f0*/  IMAD.SHL.U32 R44, R4, 0x20, RZ ;  /* 0x00000020042c7824 */ /* 0x000fc400078e00ff */
[----:B------:R-:W-:Y:S02]  /*1900*/  IMAD.SHL.U32 R4, R0, 0x8, RZ ;  /* 0x0000000800047824 */ /* 0x000fe400078e00ff */
[----:B------:R-:W-:Y:S01]  /*1910*/  IMAD.IADD R113, R21, 0x1, -R113 ;  /* 0x0000000115717824 */ /* 0x000fe200078e0a71 */
[----:B------:R-:W-:-:S03]  /*1920*/  LOP3.LUT R44, R44, 0xffffff00, RZ, 0xc0, !PT ;  /* 0xffffff002c2c7812 */ /* 0x000fc600078ec0ff */
[----:B------:R-:W-:Y:S02]  /*1930*/  IMAD R0, R0, 0x8, R113 ;  /* 0x0000000800007824 */ /* 0x000fe400078e0271 */
[----:B------:R-:W-:Y:S02]  /*1940*/  IMAD R106, R120, 0x200, R44 ;  /* 0x00000200786a7824 */ /* 0x000fe400078e022c */
[----:B------:R-:W-:Y:S02]  /*1950*/  IMAD.U32 R0, R0, 0x20, R6 ;  /* 0x0000002000007824 */ /* 0x000fe400078e0006 */
[C---:B------:R-:W-:Y:S02]  /*1960*/  IMAD R106, R45.reuse, 0x20, R106 ;  /* 0x000000202d6a7824 */ /* 0x040fe400078e026a */
[C---:B------:R-:W-:Y:S01]  /*1970*/  IMAD.SHL.U32 R23, R0.reuse, 0x2, RZ ;  /* 0x0000000200177824 */ /* 0x040fe200078e00ff */
[----:B------:R-:W-:Y:S01]  /*1980*/  LEA R105, R0, 0x1000, 0x1 ;  /* 0x0000100000697811 */ /* 0x000fe200078e08ff */
[----:B------:R-:W-:-:S03]  /*1990*/  IMAD R102, R45, 0x20, R44 ;  /* 0x000000202d667824 */ /* 0x000fc600078e022c */
[----:B------:R-:W-:Y:S02]  /*19a0*/  IADD3 R103, R105, 0x20, RZ ;  /* 0x0000002069677810 */ /* 0x000fe40007ffe0ff */
[----:B-1----:R-:W-:Y:S01]  /*19b0*/  IADD3 R10, P0, R16, UR9, RZ ;  /* 0x00000009100a7c10 */ /* 0x002fe2000ff1e0ff */
[----:B--2---:R-:W-:-:S03]  /*19c0*/  IMAD.MOV.U32 R12, RZ, RZ, R111 ;  /* 0x000000ffff0c7224 */ /* 0x004fc600078e006f */
[----:B------:R-:W-:Y:S01]  /*19d0*/  IADD3.X R11, R17, UR7, RZ, P0, !PT ;  /* 0x00000007110b7c10 */ /* 0x000fe200087fe4ff */
[----:B------:R-:W-:Y:S01]  /*19e0*/  IMAD.MOV.U32 R13, RZ, RZ, R110 ;  /* 0x000000ffff0d7224 */ /* 0x000fe200078e006e */
[----:B------:R-:W-:-:S04]  /*19f0*/  LEA R109, P0, R22, c[0x0][0x170], 0x1 ;  /* 0x00005c00166d7a11 */ /* 0x000fc800078008ff */
[----:B------:R1:W-:Y:S01]  /*1a00*/  LDGSTS.E.BYPASS.LTC128B.128 [R112+0x1000], [R12.64] ;  /* 0x010000000c707fae */ /* 0x0003e2000b901d4a */
[----:B------:R-:W-:Y:S01]  /*1a10*/  LEA.HI.X R108, R22, c[0x0][0x174], R9, 0x1, P0 ;  /* 0x00005d00166c7a11 */ /* 0x000fe200000f0c09 */
[----:B------:R-:W-:Y:S01]  /*1a20*/  IMAD.SHL.U32 R22, R3, 0x40, RZ ;  /* 0x0000004003167824 */ /* 0x000fe200078e00ff */
[----:B------:R-:W-:Y:S01]  /*1a30*/  IADD3 R8, P0, R109, UR4, RZ ;  /* 0x000000046d087c10 */ /* 0x000fe2000ff1e0ff */
[----:B------:R1:W-:Y:S01]  /*1a40*/  LDGSTS.E.BYPASS.LTC128B.128 [R112+0x1800], [R14.64] ;  /* 0x018000000e707fae */ /* 0x0003e2000b901d4a */
[----:B------:R-:W-:Y:S02]  /*1a50*/  IMAD.MOV.U32 R3, RZ, RZ, 0x20 ;  /* 0x00000020ff037424 */ /* 0x000fe400078e00ff */
[----:B------:R-:W-:Y:S01]  /*1a60*/  LOP3.LUT R22, R22, 0xc0, RZ, 0xc0, !PT ;  /* 0x000000c016167812 */ /* 0x000fe200078ec0ff */
[----:B------:R2:W-:Y:S01]  /*1a70*/  LDGSTS.E.BYPASS.LTC128B.128 [R112+0x2000], [R16.64] ;  /* 0x0200000010707fae */ /* 0x0005e2000b901d4a */
[----:B------:R-:W-:Y:S01]  /*1a80*/  IADD3.X R9, R108, UR5, RZ, P0, !PT ;  /* 0x000000056c097c10 */ /* 0x000fe200087fe4ff */
[----:B------:R-:W-:Y:S01]  /*1a90*/  IMAD.MOV.U32 R5, RZ, RZ, R108 ;  /* 0x000000ffff057224 */ /* 0x000fe200078e006c */
[----:B------:R-:W-:Y:S01]  /*1aa0*/  LOP3.LUT R4, R22, 0x8, R4, 0xf8, !PT ;  /* 0x0000000816047812 */ /* 0x000fe200078ef804 */
[----:B------:R3:W-:Y:S01]  /*1ab0*/  LDGSTS.E.BYPASS.LTC128B.128 [R112+0x2800], [R10.64] ;  /* 0x028000000a707fae */ /* 0x0007e2000b901d4a */
[----:B------:R-:W-:-:S02]  /*1ac0*/  SHF.R.U32.HI R22, RZ, 0x3, R22 ;  /* 0x00000003ff167819 */ /* 0x000fc40000011616 */
[----:B------:R-:W-:Y:S01]  /*1ad0*/  IADD3 R6, P0, R8, UR4, RZ ;  /* 0x0000000408067c10 */ /* 0x000fe2000ff1e0ff */
[----:B------:R-:W0:Y:S01]  /*1ae0*/  LDGDEPBAR ;  /* 0x00000000000079af */ /* 0x000e220000000000 */
[----:B------:R-:W-:Y:S01]  /*1af0*/  LOP3.LUT R22, R4, R22, RZ, 0x3c, !PT ;  /* 0x0000001604167212 */ /* 0x000fe200078e3cff */
[----:B------:R-:W-:Y:S01]  /*1b00*/  IMAD.MOV.U32 R4, RZ, RZ, R109 ;  /* 0x000000ffff047224 */ /* 0x000fe200078e006d */
[----:B------:R-:W-:Y:S02]  /*1b10*/  IADD3.X R7, R9, UR5, RZ, P0, !PT ;  /* 0x0000000509077c10 */ /* 0x000fe400087fe4ff */
[----:B------:R-:W-:Y:S01]  /*1b20*/  SEL R3, R3, 0xffffffe0, !P1 ;  /* 0xffffffe003037807 */ /* 0x000fe20004800000 */
[C---:B------:R-:W-:Y:S02]  /*1b30*/  IMAD.IADD R106, R22.reuse, 0x1, R106 ;  /* 0x00000001166a7824 */ /* 0x040fe400078e026a */
[----:B------:R-:W-:Y:S02]  /*1b40*/  IMAD.IADD R102, R22, 0x1, R102 ;  /* 0x0000000116667824 */ /* 0x000fe400078e0266 */
[----:B------:R-:W-:-:S04]  /*1b50*/  IMAD.SHL.U32 R106, R106, 0x2, RZ ;  /* 0x000000026a6a7824 */ /* 0x000fc800078e00ff */
[----:B------:R-:W-:Y:S01]  /*1b60*/  IMAD.IADD R104, R106, 0x1, R3 ;  /* 0x000000016a687824 */ /* 0x000fe200078e0203 */
[----:B------:R-:W-:-:S04]  /*1b70*/  DEPBAR.LE SB0, 0x0 ;  /* 0x000080000000791a */ /* 0x000fc80000000000 */
[----:B------:R-:W-:Y:S06]  /*1b80*/  BAR.SYNC.DEFER_BLOCKING 0x0 ;  /* 0x0000000000007b1d */ /* 0x000fec0000010000 */
[----:B------:R-:W-:Y:S01]  /*1b90*/  @!PT LDS RZ, [RZ] ;  /* 0x00000000fffff984 */ /* 0x000fe20000000800 */
[----:B------:R-:W-:Y:S01]  /*1ba0*/  @!PT LDS RZ, [RZ] ;  /* 0x00000000fffff984 */ /* 0x000fe20000000800 */
[----:B------:R-:W-:Y:S01]  /*1bb0*/  @!PT LDS RZ, [RZ] ;  /* 0x00000000fffff984 */ /* 0x000fe20000000800 */
[----:B------:R4:W-:Y:S04]  /*1bc0*/  LDGSTS.E.BYPASS.LTC128B.128 [R112+0x3000], [R4.64] ;  /* 0x0300000004707fae */ /* 0x0009e8000b901d4a */
[----:B------:R3:W-:Y:S04]  /*1bd0*/  LDGSTS.E.BYPASS.LTC128B.128 [R112+0x3800], [R8.64] ;  /* 0x0380000008707fae */ /* 0x0007e8000b901d4a */
[----:B------:R5:W-:Y:S01]  /*1be0*/  LDGSTS.E.BYPASS.LTC128B.128 [R112+0x4000], [R6.64] ;  /* 0x0400000006707fae */ /* 0x000be2000b901d4a */
[----:B----4-:R-:W-:-:S04]  /*1bf0*/  IADD3 R4, P0, R6, UR4, RZ ;  /* 0x0000000406047c10 */ /* 0x010fc8000ff1e0ff */
[----:B------:R-:W-:Y:S02]  /*1c00*/  IADD3.X R5, R7, UR5, RZ, P0, !PT ;  /* 0x0000000507057c10 */ /* 0x000fe400087fe4ff */
[----:B------:R-:W-:-:S03]  /*1c10*/  LOP3.LUT P0, RZ, R115, 0x2, RZ, 0xc0, !PT ;  /* 0x0000000273ff7812 */ /* 0x000fc6000780c0ff */
[----:B------:R5:W-:Y:S04]  /*1c20*/  LDGSTS.E.BYPASS.LTC128B.128 [R112+0x4800], [R4.64] ;  /* 0x0480000004707fae */ /* 0x000be8000b901d4a */
[----:B------:R-:W-:Y:S04]  /*1c30*/  LDSM.16.M88.4 R32, [R23+0x1000] ;  /* 0x001000001720783b */ /* 0x000fe80000000200 */
[----:B-1----:R-:W-:Y:S02]  /*1c40*/  LDSM.16.M88.4 R12, [R104] ;  /* 0x00000000680c783b */ /* 0x002fe40000000200 */
        /* <DEDUP_REMOVED lines=9> */
[----:B------:R-:W-:Y:S01]  /*1ce0*/  LDSM.16.M88.4 R36, [R23+0x1800] ;  /* 0x001800001724783b */ /* 0x000fe20000000200 */
[----:B------:R-:W-:-:S02]  /*1cf0*/  IADD3 R87, R103, 0x1800, RZ ;  /* 0x0000180067577810 */ /* 0x000fc40007ffe0ff */
[----:B------:R-:W-:Y:S01]  /*1d00*/  IADD3 R86, R103, 0x1c00, RZ ;  /* 0x00001c0067567810 */ /* 0x000fe20007ffe0ff */
[----:B-----5:R-:W3:Y:S04]  /*1d10*/  LDSM.16.M88.4 R4, [R106] ;  /* 0x000000006a04783b */ /* 0x020ee80000000200 */
[----:B------:R-:W0:Y:S01]  /*1d20*/  LDGDEPBAR ;  /* 0x00000000000079af */ /* 0x000e220000000000 */
[C---:B---3--:R-:W-:Y:S08]  /*1d30*/  HMMA.16816.F32 R8, R4.reuse, R32, RZ ;  /* 0x000000200408723c */ /* 0x048ff000000018ff */
[C---:B------:R-:W-:Y:S08]  /*1d40*/  HMMA.16816.F32 R32, R4.reuse, R34, RZ ;  /* 0x000000220420723c */ /* 0x040ff000000018ff */
[----:B--2---:R-:W-:Y:S08]  /*1d50*/  HMMA.16816.F32 R16, R4, R24, RZ ;  /* 0x000000180410723c */ /* 0x004ff000000018ff */
[C---:B------:R-:W-:Y:S08]  /*1d60*/  HMMA.16816.F32 R8, R12.reuse, R28, R8 ;  /* 0x0000001c0c08723c */ /* 0x040ff00000001808 */
[C---:B------:R-:W-:Y:S01]  /*1d70*/  HMMA.16816.F32 R32, R12.reuse, R30, R32 ;  /* 0x0000001e0c20723c */ /* 0x040fe20000001820 */
[----:B------:R-:W1:Y:S07]  /*1d80*/  LDSM.16.M88.4 R28, [R103+0x800] ;  /* 0x00080000671c783b */ /* 0x000e6e0000000200 */
[----:B------:R-:W-:Y:S08]  /*1d90*/  HMMA.16816.F32 R16, R12, R40, R16 ;  /* 0x000000280c10723c */ /* 0x000ff00000001810 */
        /* <DEDUP_REMOVED lines=10> */
[----:B------:R-:W-:Y:S02]  /*1e40*/  FMUL.FTZ R16, R16, c[0x0][0x2ec] ;  /* 0x0000bb0010107a20 */ /* 0x000fe40000410000 */
[----:B------:R-:W-:Y:S02]  /*1e50*/  FMUL.FTZ R17, R17, c[0x0][0x2ec] ;  /* 0x0000bb0011117a20 */ /* 0x000fe40000410000 */
[----:B------:R-:W-:Y:S01]  /*1e60*/  FMUL.FTZ R18, R18, c[0x0][0x2ec] ;  /* 0x0000bb0012127a20 */ /* 0x000fe20000410000 */
[----:B------:R3:W4:Y:S01]  /*1e70*/  MUFU.TANH R55, R11 ;  /* 0x0000000b00377308 */ /* 0x0007220000002400 */
[----:B------:R-:W-:-:S07]  /*1e80*/  FMUL.FTZ R19, R19, c[0x0][0x2ec] ;  /* 0x0000bb0013137a20 */ /* 0x000fce0000410000 */
[----:B------:R-:W5:Y:S01]  /*1e90*/  MUFU.TANH R57, R32 ;  /* 0x0000002000397308 */ /* 0x000f620000002400 */
[C---:B---3--:R-:W-:Y:S07]  /*1ea0*/  HMMA.16816.F32 R8, R4.reuse, R26, RZ ;  /* 0x0000001a0408723c */ /* 0x048fee00000018ff */
[----:B------:R-:W-:Y:S01]  /*1eb0*/  MUFU.TANH R52, R33 ;  /* 0x0000002100347308 */ /* 0x000fe20000002400 */
[C---:B------:R-:W-:Y:S07]  /*1ec0*/  HMMA.16816.F32 R24, R4.reuse, R36, RZ ;  /* 0x000000240418723c */ /* 0x040fee00000018ff */
[----:B------:R-:W3:Y:S01]  /*1ed0*/  MUFU.TANH R54, R34 ;  /* 0x0000002200367308 */ /* 0x000ee20000002400 */
[----:B------:R-:W-:Y:S07]  /*1ee0*/  HMMA.16816.F32 R36, R4, R38, RZ ;  /* 0x000000260424723c */ /* 0x000fee00000018ff */
[----:B------:R2:W2:Y:S01]  /*1ef0*/  MUFU.TANH R51, R35 ;  /* 0x0000002300337308 */ /* 0x0004a20000002400 */
[C---:B------:R-:W-:Y:S07]  /*1f00*/  HMMA.16816.F32 R8, R12.reuse, R42, R8 ;  /* 0x0000002a0c08723c */ /* 0x040fee0000001808 */
[----:B------:R-:W3:Y:S01]  /*1f10*/  MUFU.TANH R56, R16 ;  /* 0x0000001000387308 */ /* 0x000ee20000002400 */
[C---:B-1----:R-:W-:Y:S01]  /*1f20*/  HMMA.16816.F32 R24, R12.reuse, R28, R24 ;  /* 0x0000001c0c18723c */ /* 0x042fe20000001818 */
[----:B--2---:R-:W1:Y:S06]  /*1f30*/  LDSM.16.M88.4 R32, [R23+0x1c00] ;  /* 0x001c00001720783b */ /* 0x004e6c0000000200 */
[----:B------:R-:W2:Y:S01]  /*1f40*/  MUFU.TANH R53, R17 ;  /* 0x0000001100357308 */ /* 0x000ea20000002400 */
[----:B------:R-:W-:Y:S07]  /*1f50*/  HMMA.16816.F32 R36, R12, R30, R36 ;  /* 0x0000001e0c24723c */ /* 0x000fee0000001824 */
[----:B------:R-:W-:Y:S01]  /*1f60*/  MUFU.TANH R69, R18 ;  /* 0x0000001200457308 */ /* 0x000fe20000002400 */
[----:B------:R-:W-:-:S07]  /*1f70*/  FMUL.FTZ R8, R8, c[0x0][0x2ec] ;  /* 0x0000bb0008087a20 */ /* 0x000fce0000410000 */
[----:B------:R2:W1:Y:S01]  /*1f80*/  MUFU.TANH R68, R19 ;  /* 0x0000001300447308 */ /* 0x0004620000002400 */
[----:B------:R-:W-:Y:S02]  /*1f90*/  FMUL.FTZ R9, R9, c[0x0][0x2ec] ;  /* 0x0000bb0009097a20 */ /* 0x000fe40000410000 */
[----:B------:R-:W-:Y:S02]  /*1fa0*/  FMUL.FTZ R10, R10, c[0x0][0x2ec] ;  /* 0x0000bb000a0a7a20 */ /* 0x000fe40000410000 */
[----:B------:R-:W-:Y:S02]  /*1fb0*/  FMUL.FTZ R11, R11, c[0x0][0x2ec] ;  /* 0x0000bb000b0b7a20 */ /* 0x000fe40000410000 */
[----:B------:R-:W-:Y:S01]  /*1fc0*/  FMUL.FTZ R24, R24, c[0x0][0x2ec] ;  /* 0x0000bb0018187a20 */ /* 0x000fe20000410000 */
[----:B------:R-:W3:Y:S01]  /*1fd0*/  MUFU.TANH R75, R8 ;  /* 0x00000008004b7308 */ /* 0x000ee20000002400 */
[----:B------:R-:W-:Y:S02]  /*1fe0*/  FMUL.FTZ R25, R25, c[0x0][0x2ec] ;  /* 0x0000bb0019197a20 */ /* 0x000fe40000410000 */
[----:B------:R-:W-:-:S02]  /*1ff0*/  FMUL.FTZ R26, R26, c[0x0][0x2ec] ;  /* 0x0000bb001a1a7a20 */ /* 0x000fc40000410000 */
[----:B------:R-:W-:Y:S02]  /*2000*/  FMUL.FTZ R27, R27, c[0x0][0x2ec] ;  /* 0x0000bb001b1b7a20 */ /* 0x000fe40000410000 */
[----:B------:R-:W-:Y:S01]  /*2010*/  FMUL.FTZ R36, R36, c[0x0][0x2ec] ;  /* 0x0000bb0024247a20 */ /* 0x000fe20000410000 */
[----:B--2---:R-:W2:Y:S01]  /*2020*/  LDSM.16.M88.4 R16, [R103+0xc00] ;  /* 0x000c00006710783b */ /* 0x004ea20000000200 */
[----:B------:R-:W-:Y:S01]  /*2030*/  MUFU.TANH R74, R9 ;  /* 0x00000009004a7308 */ /* 0x000fe20000002400 */
[----:B------:R-:W-:Y:S02]  /*2040*/  FMUL.FTZ R37, R37, c[0x0][0x2ec] ;  /* 0x0000bb0025257a20 */ /* 0x000fe40000410000 */
[----:B------:R-:W-:Y:S02]  /*2050*/  FMUL.FTZ R38, R38, c[0x0][0x2ec] ;  /* 0x0000bb0026267a20 */ /* 0x000fe40000410000 */
[----:B------:R-:W-:Y:S01]  /*2060*/  FMUL.FTZ R39, R39, c[0x0][0x2ec] ;  /* 0x0000bb0027277a20 */ /* 0x000fe20000410000 */
[C---:B-1----:R-:W-:Y:S02]  /*2070*/  HMMA.16816.F32 R40, R4.reuse, R32, RZ ;  /* 0x000000200428723c */ /* 0x042fe400000018ff */
[----:B------:R-:W-:Y:S06]  /*2080*/  MUFU.TANH R72, R10 ;  /* 0x0000000a00487308 */ /* 0x000fec0000002400 */
[----:B------:R-:W-:Y:S02]  /*2090*/  HMMA.16816.F32 R32, R4, R34, RZ ;  /* 0x000000220420723c */ /* 0x000fe400000018ff */
[----:B------:R1:W1:Y:S08]  /*20a0*/  MUFU.TANH R61, R11 ;  /* 0x0000000b003d7308 */ /* 0x0002700000002400 */
[----:B------:R-:W3:Y:S01]  /*20b0*/  MUFU.TANH R65, R24 ;  /* 0x0000001800417308 */ /* 0x000ee20000002400 */
[----:B-1----:R-:W1:Y:S07]  /*20c0*/  LDSM.16.M88.4 R8, [R23+0x2000] ;  /* 0x002000001708783b */ /* 0x002e6e0000000200 */
[----:B------:R-:W-:Y:S06]  /*20d0*/  MUFU.TANH R60, R25 ;  /* 0x00000019003c7308 */ /* 0x000fec0000002400 */
[C---:B--2---:R-:W-:Y:S02]  /*20e0*/  HMMA.16816.F32 R32, R12.reuse, R18, R32 ;  /* 0x000000120c20723c */ /* 0x044fe40000001820 */
[----:B------:R-:W2:Y:S06]  /*20f0*/  MUFU.TANH R58, R26 ;  /* 0x0000001a003a7308 */ /* 0x000eac0000002400 */
[----:B------:R-:W-:Y:S01]  /*2100*/  HMMA.16816.F32 R40, R12, R16, R40 ;  /* 0x000000100c28723c */ /* 0x000fe20000001828 */
[----:B------:R-:W-:Y:S01]  /*2110*/  LDSM.16.M88.4 R16, [R23+0x2400] ;  /* 0x002400001710783b */ /* 0x000fe20000000200 */
[----:B------:R2:W1:Y:S08]  /*2120*/  MUFU.TANH R121, R27 ;  /* 0x0000001b00797308 */ /* 0x0004700000002400 */
[----:B------:R-:W3:Y:S06]  /*2130*/  MUFU.TANH R62, R36 ;  /* 0x00000024003e7308 */ /* 0x000eec0000002400 */
[----:B------:R-:W-:Y:S01]  /*2140*/  FMUL.FTZ R32, R32, c[0x0][0x2ec] ;  /* 0x0000bb0020207a20 */ /* 0x000fe20000410000 */
[----:B--2---:R-:W2:Y:S01]  /*2150*/  LDSM.16.M88.4 R24, [R103+0x1000] ;  /* 0x001000006718783b */ /* 0x004ea20000000200 */
[----:B------:R-:W-:Y:S01]  /*2160*/  MUFU.TANH R59, R37 ;  /* 0x00000025003b7308 */ /* 0x000fe20000002400 */
[----:B------:R-:W-:-:S02]  /*2170*/  FMUL.FTZ R33, R33, c[0x0][0x2ec] ;  /* 0x0000bb0021217a20 */ /* 0x000fc40000410000 */
[----:B------:R-:W-:Y:S02]  /*2180*/  FMUL.FTZ R34, R34, c[0x0][0x2ec] ;  /* 0x0000bb0022227a20 */ /* 0x000fe40000410000 */
[----:B------:R-:W-:Y:S01]  /*2190*/  FMUL.FTZ R35, R35, c[0x0][0x2ec] ;  /* 0x0000bb0023237a20 */ /* 0x000fe20000410000 */
[----:B-1----:R-:W-:Y:S01]  /*21a0*/  HMMA.16816.F32 R28, R4, R8, RZ ;  /* 0x00000008041c723c */ /* 0x002fe200000018ff */
[----:B------:R-:W-:Y:S01]  /*21b0*/  FMUL.FTZ R40, R40, c[0x0][0x2ec] ;  /* 0x0000bb0028287a20 */ /* 0x000fe20000410000 */
[----:B------:R-:W1:Y:S01]  /*21c0*/  MUFU.TANH R63, R38 ;  /* 0x00000026003f7308 */ /* 0x000e620000002400 */
[----:B------:R-:W-:Y:S02]  /*21d0*/  FMUL.FTZ R43, R43, c[0x0][0x2ec] ;  /* 0x0000bb002b2b7a20 */ /* 0x000fe40000410000 */
[----:B------:R-:W-:Y:S02]  /*21e0*/  FMUL.FTZ R42, R42, c[0x0][0x2ec] ;  /* 0x0000bb002a2a7a20 */ /* 0x000fe40000410000 */
[----:B------:R-:W-:-:S03]  /*21f0*/  FMUL.FTZ R41, R41, c[0x0][0x2ec] ;  /* 0x0000bb0029297a20 */ /* 0x000fc60000410000 */
[----:B------:R1:W1:Y:S08]  /*2200*/  MUFU.TANH R64, R39 ;  /* 0x0000002700407308 */ /* 0x0002700000002400 */
[----:B------:R2:W-:Y:S01]  /*2210*/  MUFU.TANH R67, R32 ;  /* 0x0000002000437308 */ /* 0x0005e20000002400 */
[----:B-1----:R-:W-:Y:S01]  /*2220*/  HMMA.16816.F32 R36, R4, R10, RZ ;  /* 0x0000000a0424723c */ /* 0x002fe200000018ff */
[----:B------:R-:W1:Y:S06]  /*2230*/  LDSM.16.M88.4 R8, [R103+0x1400] ;  /* 0x001400006708783b */ /* 0x000e6c0000000200 */
[----:B------:R-:W-:Y:S01]  /*2240*/  MUFU.TANH R77, R33 ;  /* 0x00000021004d7308 */ /* 0x000fe20000002400 */
[----:B--2---:R-:W-:Y:S01]  /*2250*/  LOP3.LUT R32, R48, 0xffffffe0, RZ, 0xc0, !PT ;  /* 0xffffffe030207812 */ /* 0x004fe200078ec0ff */
[----:B------:R-:W-:Y:S06]  /*2260*/  HMMA.16816.F32 R28, R12, R24, R28 ;  /* 0x000000180c1c723c */ /* 0x000fec000000181c */
[----:B------:R-:W-:Y:S01]  /*2270*/  MUFU.TANH R79, R34 ;  /* 0x00000022004f7308 */ /* 0x000fe20000002400 */
[----:B------:R-:W-:Y:S01]  /*2280*/  SHF.R.S32.HI R48, RZ, 0x1f, R48 ;  /* 0x0000001fff307819 */ /* 0x000fe20000011430 */
[----:B------:R-:W-:-:S03]  /*2290*/  IMAD.IADD R32, R47, 0x1, -R32 ;  /* 0x000000012f207824 */ /* 0x000fc600078e0a20 */
[----:B------:R-:W-:Y:S02]  /*22a0*/  LEA.HI R48, R48, R120, RZ, 0x2 ;  /* 0x0000007830307211 */ /* 0x000fe400078f10ff */
[----:B------:R-:W-:Y:S01]  /*22b0*/  SHF.R.S32.HI R117, RZ, 0x1f, R32 ;  /* 0x0000001fff757819 */ /* 0x000fe20000011420 */
[----:B------:R2:W-:Y:S01]  /*22c0*/  MUFU.TANH R78, R35 ;  /* 0x00000023004e7308 */ /* 0x0005e20000002400 */
[----:B------:R-:W-:Y:S02]  /*22d0*/  LOP3.LUT R48, R48, 0xfffffffc, RZ, 0xc0, !PT ;  /* 0xfffffffc30307812 */ /* 0x000fe400078ec0ff */
[----:B------:R-:W-:Y:S01]  /*22e0*/  LEA.HI R117, R117, R32, RZ, 0x2 ;  /* 0x0000002075757211 */ /* 0x000fe200078f10ff */
[----:B------:R-:W-:Y:S01]  /*22f0*/  HMMA.16816.F32 R24, R12, R26, R36 ;  /* 0x0000001a0c18723c */ /* 0x000fe20000001824 */
[----:B------:R-:W1:Y:S02]  /*2300*/  LDSM.16.M88.4 R36, [R23+0x2800] ;  /* 0x002800001724783b */ /* 0x000e640000000200 */
[----:B------:R-:W-:Y:S01]  /*2310*/  SHF.R.S32.HI R117, RZ, 0x2, R117 ;  /* 0x00000002ff757819 */ /* 0x000fe20000011475 */
[----:B------:R3:W1:Y:S01]  /*2320*/  MUFU.TANH R89, R40 ;  /* 0x0000002800597308 */ /* 0x0006620000002400 */
[----:B------:R-:W-:-:S02]  /*2330*/  IMAD.IADD R120, R120, 0x1, -R48 ;  /* 0x0000000178787824 */ /* 0x000fc400078e0a30 */
[----:B------:R-:W-:Y:S01]  /*2340*/  IADD3 R49, R49, 0x1, R117 ;  /* 0x0000000131317810 */ /* 0x000fe20007ffe075 */
[----:B------:R-:W-:-:S03]  /*2350*/  FMUL.FTZ R28, R28, c[0x0][0x2ec] ;  /* 0x0000bb001c1c7a20 */ /* 0x000fc60000410000 */
[----:B------:R-:W-:Y:S01]  /*2360*/  IADD3 R49, R46, -c[0x0][0x214], R49 ;  /* 0x800085002e317a10 */ /* 0x000fe20007ffe031 */
[C---:B--2---:R-:W-:Y:S01]  /*2370*/  HMMA.16816.F32 R32, R4.reuse, R16, RZ ;  /* 0x000000100420723c */ /* 0x044fe200000018ff */
[----:B------:R-:W-:Y:S01]  /*2380*/  FMUL.FTZ R29, R29, c[0x0][0x2ec] ;  /* 0x0000bb001d1d7a20 */ /* 0x000fe20000410000 */
[----:B------:R-:W-:Y:S01]  /*2390*/  MUFU.TANH R95, R28 ;  /* 0x0000001c005f7308 */ /* 0x000fe20000002400 */
[----:B------:R-:W-:Y:S01]  /*23a0*/  FMUL.FTZ R30, R30, c[0x0][0x2ec] ;  /* 0x0000bb001e1e7a20 */ /* 0x000fe20000410000 */
[----:B------:R-:W-:Y:S01]  /*23b0*/  IADD3 R71, R49, c[0x0][0x2e8], RZ ;  /* 0x0000ba0031477a10 */ /* 0x000fe20007ffe0ff */
[----:B------:R-:W-:Y:S01]  /*23c0*/  FMUL.FTZ R31, R31, c[0x0][0x2ec] ;  /* 0x0000bb001f1f7a20 */ /* 0x000fe20000410000 */
[----:B---3--:R-:W-:Y:S02]  /*23d0*/  IADD3 R40, R20, -0x1, RZ ;  /* 0xffffffff14287810 */ /* 0x008fe40007ffe0ff */
[----:B------:R-:W-:Y:S02]  /*23e0*/  HMMA.16816.F32 R16, R4, R18, RZ ;  /* 0x000000120410723c */ /* 0x000fe400000018ff */
[----:B------:R-:W-:Y:S01]  /*23f0*/  MUFU.TANH R94, R29 ;  /* 0x0000001d005e7308 */ /* 0x000fe20000002400 */
[C---:B------:R-:W-:Y:S01]  /*2400*/  ISETP.GT.AND P0, PT, R40.reuse, R107, PT ;  /* 0x0000006b2800720c */ /* 0x040fe20003f04270 */
[----:B------:R-:W-:-:S02]  /*2410*/  IMAD.SHL.U32 R40, R40, 0x80, RZ ;  /* 0x0000008028287824 */ /* 0x000fc400078e00ff */
[----:B------:R-:W-:Y:S02]  /*2420*/  FMUL.FTZ R24, R24, c[0x0][0x2ec] ;  /* 0x0000bb0018187a20 */ /* 0x000fe40000410000 */
[----:B------:R-:W-:Y:S02]  /*2430*/  FMUL.FTZ R25, R25, c[0x0][0x2ec] ;  /* 0x0000bb0019197a20 */ /* 0x000fe40000410000 */
[----:B------:R-:W-:Y:S01]  /*2440*/  MUFU.TANH R91, R30 ;  /* 0x0000001e005b7308 */ /* 0x000fe20000002400 */
[----:B------:R-:W-:Y:S01]  /*2450*/  LOP3.LUT R70, R40, 0x6, R70, 0xf8, !PT ;  /* 0x0000000628467812 */ /* 0x000fe200078ef846 */
[----:B------:R-:W-:Y:S02]  /*2460*/  FMUL.FTZ R26, R26, c[0x0][0x2ec] ;  /* 0x0000bb001a1a7a20 */ /* 0x000fe40000410000 */
[----:B------:R-:W-:-:S04]  /*2470*/  FMUL.FTZ R85, R27, c[0x0][0x2ec] ;  /* 0x0000bb001b557a20 */ /* 0x000fc80000410000 */
[----:B------:R1:W-:Y:S08]  /*2480*/  MUFU.TANH R90, R31 ;  /* 0x0000001f005a7308 */ /* 0x0003f00000002400 */
[----:B------:R2:W-:Y:S01]  /*2490*/  MUFU.TANH R80, R43 ;  /* 0x0000002b00507308 */ /* 0x0005e20000002400 */
[----:B-1----:R-:W-:Y:S07]  /*24a0*/  HMMA.16816.F32 R28, R12, R8, R32 ;  /* 0x000000080c1c723c */ /* 0x002fee0000001820 */
[----:B------:R1:W3:Y:S01]  /*24b0*/  MUFU.TANH R66, R42 ;  /* 0x0000002a00427308 */ /* 0x0002e20000002400 */
[----:B------:R-:W-:Y:S01]  /*24c0*/  LOP3.LUT R8, R70, 0x1, RZ, 0xfc, !PT ;  /* 0x0000000146087812 */ /* 0x000fe200078efcff */
[----:B------:R-:W-:Y:S01]  /*24d0*/  HMMA.16816.F32 R32, R4, R36, RZ ;  /* 0x000000240420723c */ /* 0x000fe200000018ff */
[----:B--2---:R-:W-:-:S05]  /*24e0*/  IADD3 R43, R71, 0x8, RZ ;  /* 0x00000008472b7810 */ /* 0x004fca0007ffe0ff */
[----:B------:R5:W2:Y:S01]  /*24f0*/  MUFU.TANH R84, R41 ;  /* 0x0000002900547308 */ /* 0x000aa20000002400 */
[-C--:B------:R-:W-:Y:S02]  /*2500*/  IMNMX R71, R71, R46.reuse, PT ;  /* 0x0000002e47477217 */ /* 0x080fe40003800200 */
[----:B------:R-:W-:Y:S02]  /*2510*/  IMNMX R43, R43, R46, PT ;  /* 0x0000002e2b2b7217 */ /* 0x000fe40003800200 */
[C---:B------:R-:W-:Y:S01]  /*2520*/  ISETP.GE.AND P3, PT, R8.reuse, R71, PT ;  /* 0x000000470800720c */ /* 0x040fe20003f66270 */
[----:B------:R-:W-:Y:S01]  /*2530*/  HMMA.16816.F32 R36, R4, R38, RZ ;  /* 0x000000260424723c */ /* 0x000fe200000018ff */
[----:B------:R-:W-:Y:S01]  /*2540*/  ISETP.GE.AND P2, PT, R8, R43, PT ;  /* 0x0000002b0800720c */ /* 0x000fe20003f46270 */
[----:B------:R-:W-:Y:S01]  /*2550*/  MUFU.TANH R93, R24 ;  /* 0x00000018005d7308 */ /* 0x000fe20000002400 */
[C---:B------:R-:W-:Y:S02]  /*2560*/  LOP3.LUT R9, R70.reuse, 0x8, RZ, 0xfc, !PT ;  /* 0x0000000846097812 */ /* 0x040fe400078efcff */
[----:B------:R-:W-:-:S02]  /*2570*/  LOP3.LUT R8, R70, 0x9, RZ, 0xfc, !PT ;  /* 0x0000000946087812 */ /* 0x000fc400078efcff */
[----:B-1----:R-:W-:Y:S01]  /*2580*/  FSEL R42, R50, -INF , !P3 ;  /* 0xff800000322a7808 */ /* 0x002fe20005800000 */
[----:B------:R-:W-:Y:S01]  /*2590*/  FMUL.FTZ R29, R29, c[0x0][0x2ec] ;  /* 0x0000bb001d1d7a20 */ /* 0x000fe20000410000 */
[-C--:B------:R-:W-:Y:S01]  /*25a0*/  ISETP.GE.AND P1, PT, R9, R71.reuse, PT ;  /* 0x000000470900720c */ /* 0x080fe20003f26270 */
[----:B------:R-:W-:Y:S01]  /*25b0*/  FMUL.FTZ R30, R30, c[0x0][0x2ec] ;  /* 0x0000bb001e1e7a20 */ /* 0x000fe20000410000 */
[C---:B------:R-:W-:Y:S01]  /*25c0*/  ISETP.GE.AND P4, PT, R8.reuse, R71, PT ;  /* 0x000000470800720c */ /* 0x040fe20003f86270 */
[----:B------:R-:W-:Y:S01]  /*25d0*/  FMUL.FTZ R31, R31, c[0x0][0x2ec] ;  /* 0x0000bb001f1f7a20 */ /* 0x000fe20000410000 */
[-C--:B------:R-:W-:Y:S01]  /*25e0*/  ISETP.GE.AND P3, PT, R8, R43.reuse, PT ;  /* 0x0000002b0800720c */ /* 0x080fe20003f66270 */
[----:B------:R-:W-:Y:S01]  /*25f0*/  MUFU.TANH R92, R25 ;  /* 0x00000019005c7308 */ /* 0x000fe20000002400 */
[----:B------:R-:W-:Y:S02]  /*2600*/  LOP3.LUT R8, R70, 0x10, RZ, 0xfc, !PT ;  /* 0x0000001046087812 */ /* 0x000fe400078efcff */
[----:B------:R-:W-:-:S02]  /*2610*/  ISETP.GE.AND P5, PT, R9, R43, PT ;  /* 0x0000002b0900720c */ /* 0x000fc40003fa6270 */
[----:B----4-:R-:W-:Y:S02]  /*2620*/  FSEL R45, R55, -INF , !P2 ;  /* 0xff800000372d7808 */ /* 0x010fe40005000000 */
[----:B-----5:R-:W-:Y:S01]  /*2630*/  FSEL R41, R57, -INF , !P1 ;  /* 0xff80000039297808 */ /* 0x020fe20004800000 */
[----:B------:R1:W4:Y:S01]  /*2640*/  MUFU.TANH R88, R26 ;  /* 0x0000001a00587308 */ /* 0x0003220000002400 */
[C---:B------:R-:W-:Y:S02]  /*2650*/  ISETP.GE.AND P2, PT, R8.reuse, R71, PT ;  /* 0x000000470800720c */ /* 0x040fe40003f46270 */
[----:B------:R-:W-:Y:S02]  /*2660*/  ISETP.GE.AND P1, PT, R8, R43, PT ;  /* 0x0000002b0800720c */ /* 0x000fe40003f26270 */
[----:B------:R-:W-:Y:S02]  /*2670*/  LOP3.LUT R8, R70, 0x11, RZ, 0xfc, !PT ;  /* 0x0000001146087812 */ /* 0x000fe400078efcff */
[----:B------:R-:W-:Y:S01]  /*2680*/  FSEL R44, R54, -INF , !P5 ;  /* 0xff800000362c7808 */ /* 0x000fe20006800000 */
[----:B------:R-:W-:Y:S01]  /*2690*/  FMUL.FTZ R54, R28, c[0x0][0x2ec] ;  /* 0x0000bb001c367a20 */ /* 0x000fe20000410000 */
[----:B------:R-:W-:Y:S01]  /*26a0*/  FSEL R46, R52, -INF , !P4 ;  /* 0xff800000342e7808 */ /* 0x000fe20006000000 */
[----:B------:R-:W-:Y:S01]  /*26b0*/  MUFU.TANH R49, R29 ;  /* 0x0000001d00317308 */ /* 0x000fe20000002400 */
[----:B------:R-:W-:-:S02]  /*26c0*/  LOP3.LUT R28, R70, 0x18, RZ, 0xfc, !PT ;  /* 0x00000018461c7812 */ /* 0x000fc400078efcff */
[C---:B------:R-:W-:Y:S02]  /*26d0*/  ISETP.GE.AND P5, PT, R8.reuse, R71, PT ;  /* 0x000000470800720c */ /* 0x040fe40003fa6270 */
[----:B------:R-:W-:Y:S01]  /*26e0*/  ISETP.GE.AND P4, PT, R8, R43, PT ;  /* 0x0000002b0800720c */ /* 0x000fe20003f86270 */
[----:B-1----:R-:W1:Y:S01]  /*26f0*/  LDSM.16.M88.4 R24, [R103+0x1800] ;  /* 0x001800006718783b */ /* 0x002e620000000200 */
[----:B------:R-:W-:Y:S01]  /*2700*/  HMMA.16816.F32 R8, R12, R10, R16 ;  /* 0x0000000a0c08723c */ /* 0x000fe20000001810 */
[----:B------:R-:W-:Y:S01]  /*2710*/  FSEL R48, R51, -INF , !P3 ;  /* 0xff80000033307808 */ /* 0x000fe20005800000 */
[----:B------:R-:W-:Y:S01]  /*2720*/  MUFU.TANH R50, R30 ;  /* 0x0000001e00327308 */ /* 0x000fe20000002400 */
[----:B------:R-:W-:Y:S02]  /*2730*/  FSEL R73, R56, -INF , !P2 ;  /* 0xff80000038497808 */ /* 0x000fe40005000000 */
[C---:B------:R-:W-:Y:S02]  /*2740*/  ISETP.GE.AND P3, PT, R28.reuse, R71, PT ;  /* 0x000000471c00720c */ /* 0x040fe40003f66270 */
[----:B------:R-:W-:-:S02]  /*2750*/  ISETP.GE.AND P2, PT, R28, R43, PT ;  /* 0x0000002b1c00720c */ /* 0x000fc40003f46270 */
[C---:B------:R-:W-:Y:S01]  /*2760*/  LOP3.LUT R17, R70.reuse, 0x19, RZ, 0xfc, !PT ;  /* 0x0000001946117812 */ /* 0x040fe200078efcff */
[----:B------:R5:W-:Y:S01]  /*2770*/  MUFU.TANH R51, R31 ;  /* 0x0000001f00337308 */ /* 0x000be20000002400 */
[----:B------:R-:W-:Y:S02]  /*2780*/  LOP3.LUT R16, R70, 0x20, RZ, 0xfc, !PT ;  /* 0x0000002046107812 */ /* 0x000fe400078efcff */
[----:B------:R-:W-:Y:S02]  /*2790*/  FSEL R76, R53, -INF , !P5 ;  /* 0xff800000354c7808 */ /* 0x000fe40006800000 */
[----:B------:R-:W-:Y:S02]  /*27a0*/  FSEL R68, R68, -INF , !P4 ;  /* 0xff80000044447808 */ /* 0x000fe40006000000 */
[----:B------:R-:W-:Y:S01]  /*27b0*/  FSEL R75, R75, -INF , !P3 ;  /* 0xff8000004b4b7808 */ /* 0x000fe20005800000 */
[----:B------:R-:W1:Y:S01]  /*27c0*/  MUFU.TANH R85, R85 ;  /* 0x0000005500557308 */ /* 0x000e620000002400 */
[----:B------:R-:W-:-:S02]  /*27d0*/  FSEL R69, R69, -INF , !P1 ;  /* 0xff80000045457808 */ /* 0x000fc40004800000 */
[C---:B------:R-:W-:Y:S02]  /*27e0*/  ISETP.GE.AND P5, PT, R17.reuse, R43, PT ;  /* 0x0000002b1100720c */ /* 0x040fe40003fa6270 */
[----:B------:R-:W-:Y:S01]  /*27f0*/  ISETP.GE.AND P4, PT, R16, R71, PT ;  /* 0x000000471000720c */ /* 0x000fe20003f86270 */
[----:B------:R-:W-:Y:S01]  /*2800*/  FMUL.FTZ R8, R8, c[0x0][0x2ec] ;  /* 0x0000bb0008087a20 */ /* 0x000fe20000410000 */
[----:B------:R-:W-:Y:S01]  /*2810*/  ISETP.GE.AND P3, PT, R16, R43, PT ;  /* 0x0000002b1000720c */ /* 0x000fe20003f66270 */
[----:B-----5:R5:W2:Y:S01]  /*2820*/  LDSM.16.M88.4 R28, [R23+0x2c00] ;  /* 0x002c0000171c783b */ /* 0x020aa20000000200 */
[----:B------:R-:W-:Y:S01]  /*2830*/  ISETP.GE.AND P1, PT, R17, R71, PT ;  /* 0x000000471100720c */ /* 0x000fe20003f26270 */
[----:B------:R3:W-:Y:S01]  /*2840*/  MUFU.TANH R52, R8 ;  /* 0x0000000800347308 */ /* 0x0007e20000002400 */
[C---:B------:R-:W-:Y:S01]  /*2850*/  LOP3.LUT R16, R70.reuse, 0x28, RZ, 0xfc, !PT ;  /* 0x0000002846107812 */ /* 0x040fe200078efcff */
[----:B------:R-:W-:Y:S01]  /*2860*/  FMUL.FTZ R9, R9, c[0x0][0x2ec] ;  /* 0x0000bb0009097a20 */ /* 0x000fe20000410000 */
[----:B------:R-:W-:Y:S01]  /*2870*/  LOP3.LUT R17, R70, 0x21, RZ, 0xfc, !PT ;  /* 0x0000002146117812 */ /* 0x000fe200078efcff */
[----:B------:R-:W-:Y:S01]  /*2880*/  FMUL.FTZ R10, R10, c[0x0][0x2ec] ;  /* 0x0000bb000a0a7a20 */ /* 0x000fe20000410000 */
[----:B------:R-:W-:Y:S01]  /*2890*/  FSEL R61, R61, -INF , !P5 ;  /* 0xff8000003d3d7808 */ /* 0x000fe20006800000 */
[----:B------:R-:W-:Y:S01]  /*28a0*/  FMUL.FTZ R11, R11, c[0x0][0x2ec] ;  /* 0x0000bb000b0b7a20 */ /* 0x000fe20000410000 */
[----:B------:R-:W-:Y:S01]  /*28b0*/  FSEL R57, R65, -INF , !P4 ;  /* 0xff80000041397808 */ /* 0x000fe20006000000 */
[----:B------:R-:W-:Y:S01]  /*28c0*/  MUFU.TANH R81, R10 ;  /* 0x0000000a00517308 */ /* 0x000fe20000002400 */
[----:B------:R-:W-:-:S02]  /*28d0*/  FSEL R72, R72, -INF , !P2 ;  /* 0xff80000048487808 */ /* 0x000fc40005000000 */
[C---:B------:R-:W-:Y:S01]  /*28e0*/  ISETP.GE.AND P5, PT, R16.reuse, R71, PT ;  /* 0x000000471000720c */ /* 0x040fe20003fa6270 */
[C---:B-1----:R-:W-:Y:S01]  /*28f0*/  HMMA.16816.F32 R32, R12.reuse, R24, R32 ;  /* 0x000000180c20723c */ /* 0x042fe20000001820 */
[----:B------:R-:W-:Y:S02]  /*2900*/  ISETP.GE.AND P4, PT, R16, R43, PT ;  /* 0x0000002b1000720c */ /* 0x000fe40003f86270 */
[----:B------:R-:W-:Y:S01]  /*2910*/  ISETP.GE.AND P2, PT, R17, R71, PT ;  /* 0x000000471100720c */ /* 0x000fe20003f46270 */
[----:B------:R-:W-:Y:S01]  /*2920*/  MUFU.TANH R82, R11 ;  /* 0x0000000b00527308 */ /* 0x000fe20000002400 */
[----:B------:R-:W-:Y:S02]  /*2930*/  LOP3.LUT R16, R70, 0x29, RZ, 0xfc, !PT ;  /* 0x0000002946107812 */ /* 0x000fe400078efcff */
[----:B------:R-:W-:Y:S01]  /*2940*/  FSEL R74, R74, -INF , !P1 ;  /* 0xff8000004a4a7808 */ /* 0x000fe20004800000 */
[----:B------:R-:W-:Y:S01]  /*2950*/  HMMA.16816.F32 R24, R12, R26, R36 ;  /* 0x0000001a0c18723c */ /* 0x000fe20000001824 */
[----:B------:R-:W-:-:S02]  /*2960*/  FSEL R56, R58, -INF , !P3 ;  /* 0xff8000003a387808 */ /* 0x000fc40005800000 */
[----:B------:R-:W-:Y:S01]  /*2970*/  FSEL R60, R60, -INF , !P2 ;  /* 0xff8000003c3c7808 */ /* 0x000fe20005000000 */
[----:B-----5:R1:W-:Y:S01]  /*2980*/  MUFU.TANH R23, R9 ;  /* 0x0000000900177308 */ /* 0x0203e20000002400 */
[----:B------:R-:W-:Y:S02]  /*2990*/  ISETP.GE.AND P1, PT, R17, R43, PT ;  /* 0x0000002b1100720c */ /* 0x000fe40003f26270 */
[C---:B------:R-:W-:Y:S02]  /*29a0*/  ISETP.GE.AND P3, PT, R16.reuse, R71, PT ;  /* 0x000000471000720c */ /* 0x040fe40003f66270 */
[----:B------:R-:W-:Y:S02]  /*29b0*/  ISETP.GE.AND P2, PT, R16, R43, PT ;  /* 0x0000002b1000720c */ /* 0x000fe40003f46270 */
[----:B------:R-:W5:Y:S01]  /*29c0*/  LDSM.16.M88.4 R16, [R103+0x1c00] ;  /* 0x001c00006710783b */ /* 0x000f620000000200 */
[----:B---3--:R-:W-:Y:S01]  /*29d0*/  LOP3.LUT R8, R70, 0x30, RZ, 0xfc, !PT ;  /* 0x0000003046087812 */ /* 0x008fe200078efcff */
[----:B------:R-:W3:Y:S01]  /*29e0*/  MUFU.TANH R54, R54 ;  /* 0x0000003600367308 */ /* 0x000ee20000002400 */
[----:B------:R-:W-:Y:S01]  /*29f0*/  FSEL R121, R121, -INF , !P1 ;  /* 0xff80000079797808 */ /* 0x000fe20004800000 */
[----:B------:R-:W-:-:S04]  /*2a00*/  DEPBAR.LE SB0, 0x0 ;  /* 0x000080000000791a */ /* 0x000fc80000000000 */
[----:B------:R-:W-:Y:S01]  /*2a10*/  FSEL R58, R62, -INF , !P5 ;  /* 0xff8000003e3a7808 */ /* 0x000fe20006800000 */
[----:B------:R-:W-:Y:S01]  /*2a20*/  FMUL.FTZ R32, R32, c[0x0][0x2ec] ;  /* 0x0000bb0020207a20 */ /* 0x000fe20000410000 */
[----:B------:R-:W-:Y:S01]  /*2a30*/  ISETP.GE.AND P1, PT, R8, R71, PT ;  /* 0x000000470800720c */ /* 0x000fe20003f26270 */
[----:B------:R-:W-:Y:S01]  /*2a40*/  FMUL.FTZ R34, R34, c[0x0][0x2ec] ;  /* 0x0000bb0022227a20 */ /* 0x000fe20000410000 */
[----:B------:R-:W-:Y:S01]  /*2a50*/  ISETP.GE.AND P5, PT, R8, R43, PT ;  /* 0x0000002b0800720c */ /* 0x000fe20003fa6270 */
[----:B------:R2:W2:Y:S01]  /*2a60*/  MUFU.TANH R38, R32 ;  /* 0x0000002000267308 */ /* 0x0004a20000002400 */
[----:B-1----:R-:W-:Y:S01]  /*2a70*/  LOP3.LUT R9, R70, 0x31, RZ, 0xfc, !PT ;  /* 0x0000003146097812 */ /* 0x002fe200078efcff */
[----:B------:R-:W-:Y:S01]  /*2a80*/  FMUL.FTZ R24, R24, c[0x0][0x2ec] ;  /* 0x0000bb0018187a20 */ /* 0x000fe20000410000 */
[----:B------:R-:W-:Y:S01]  /*2a90*/  LOP3.LUT R8, R70, 0x38, RZ, 0xfc, !PT ;  /* 0x0000003846087812 */ /* 0x000fe200078efcff */
[----:B------:R-:W-:Y:S01]  /*2aa0*/  FMUL.FTZ R26, R26, c[0x0][0x2ec] ;  /* 0x0000bb001a1a7a20 */ /* 0x000fe20000410000 */
[----:B------:R-:W-:-:S02]  /*2ab0*/  FSEL R55, R63, -INF , !P4 ;  /* 0xff8000003f377808 */ /* 0x000fc40006000000 */
[----:B------:R-:W-:Y:S01]  /*2ac0*/  FSEL R47, R64, -INF , !P2 ;  /* 0xff800000402f7808 */ /* 0x000fe20005000000 */
[----:B------:R-:W-:Y:S01]  /*2ad0*/  MUFU.TANH R24, R24 ;  /* 0x0000001800187308 */ /* 0x000fe20000002400 */
[----:B------:R-:W-:Y:S02]  /*2ae0*/  FSEL R89, R89, -INF , !P1 ;  /* 0xff80000059597808 */ /* 0x000fe40004800000 */
[-C--:B------:R-:W-:Y:S02]  /*2af0*/  ISETP.GE.AND P4, PT, R9, R71.reuse, PT ;  /* 0x000000470900720c */ /* 0x080fe40003f86270 */
[C---:B------:R-:W-:Y:S02]  /*2b00*/  ISETP.GE.AND P2, PT, R8.reuse, R71, PT ;  /* 0x000000470800720c */ /* 0x040fe40003f46270 */
[----:B------:R-:W-:Y:S01]  /*2b10*/  ISETP.GE.AND P1, PT, R8, R43, PT ;  /* 0x0000002b0800720c */ /* 0x000fe20003f26270 */
[----:B--2---:R-:W-:Y:S01]  /*2b20*/  FMUL.FTZ R32, R33, c[0x0][0x2ec] ;  /* 0x0000bb0021207a20 */ /* 0x004fe20000410000 */
[----:B------:R-:W-:Y:S01]  /*2b30*/  LOP3.LUT R8, R70, 0x39, RZ, 0xfc, !PT ;  /* 0x0000003946087812 */ /* 0x000fe200078efcff */
[----:B------:R-:W-:Y:S01]  /*2b40*/  MUFU.TANH R0, R0 ;  /* 0x0000000000007308 */ /* 0x000fe20000002400 */
[----:B------:R-:W-:-:S02]  /*2b50*/  FSEL R59, R59, -INF , !P3 ;  /* 0xff8000003b3b7808 */ /* 0x000fc40005800000 */
[----:B------:R-:W-:Y:S02]  /*2b60*/  FSEL R66, R66, -INF , !P5 ;  /* 0xff80000042427808 */ /* 0x000fe40006800000 */
[----:B------:R-:W-:Y:S02]  /*2b70*/  FSEL R84, R84, -INF , !P4 ;  /* 0xff80000054547808 */ /* 0x000fe40006000000 */
[----:B------:R-:W-:Y:S01]  /*2b80*/  ISETP.GE.AND P3, PT, R9, R43, PT ;  /* 0x0000002b0900720c */ /* 0x000fe20003f66270 */
[----:B------:R-:W1:Y:S01]  /*2b90*/  MUFU.TANH R32, R32 ;  /* 0x0000002000207308 */ /* 0x000e620000002400 */
[----:B------:R-:W-:Y:S01]  /*2ba0*/  BAR.SYNC.DEFER_BLOCKING 0x0 ;  /* 0x0000000000007b1d */ /* 0x000fe20000010000 */
[C---:B------:R-:W-:Y:S02]  /*2bb0*/  ISETP.GE.AND P5, PT, R8.reuse, R71, PT ;  /* 0x000000470800720c */ /* 0x040fe40003fa6270 */
[----:B------:R-:W-:Y:S02]  /*2bc0*/  ISETP.GE.AND P4, PT, R8, R43, PT ;  /* 0x0000002b0800720c */ /* 0x000fe40003f86270 */
[----:B------:R-:W-:Y:S01]  /*2bd0*/  HMMA.16816.F32 R8, R4, R28, RZ ;  /* 0x0000001c0408723c */ /* 0x000fe200000018ff */
[----:B------:R-:W-:-:S02]  /*2be0*/  LOP3.LUT R33, R70, 0x40, RZ, 0xfc, !PT ;  /* 0x0000004046217812 */ /* 0x000fc400078efcff */
[----:B------:R-:W-:Y:S02]  /*2bf0*/  LOP3.LUT R36, R70, 0x41, RZ, 0xfc, !PT ;  /* 0x0000004146247812 */ /* 0x000fe400078efcff */
[----:B------:R-:W-:Y:S02]  /*2c00*/  FSEL R67, R67, -INF , !P2 ;  /* 0xff80000043437808 */ /* 0x000fe40005000000 */
[----:B------:R-:W-:Y:S01]  /*2c10*/  FSEL R63, R79, -INF , !P1 ;  /* 0xff8000004f3f7808 */ /* 0x000fe20004800000 */
[----:B------:R-:W-:Y:S01]  /*2c20*/  HMMA.16816.F32 R4, R4, R30, RZ ;  /* 0x0000001e0404723c */ /* 0x000fe200000018ff */
[----:B------:R-:W-:Y:S01]  /*2c30*/  ISETP.GE.AND P2, PT, R33, R43, PT ;  /* 0x0000002b2100720c */ /* 0x000fe20003f46270 */
[----:B------:R-:W-:Y:S01]  /*2c40*/  FMUL.FTZ R28, R35, c[0x0][0x2ec] ;  /* 0x0000bb00231c7a20 */ /* 0x000fe20000410000 */
[----:B------:R-:W-:Y:S01]  /*2c50*/  ISETP.GE.AND P1, PT, R36, R71, PT ;  /* 0x000000472400720c */ /* 0x000fe20003f26270 */
[----:B------:R-:W-:Y:S01]  /*2c60*/  MUFU.TANH R31, R26 ;  /* 0x0000001a001f7308 */ /* 0x000fe20000002400 */
[----:B------:R-:W-:-:S02]  /*2c70*/  LOP3.LUT R29, R70, 0x49, RZ, 0xfc, !PT ;  /* 0x00000049461d7812 */ /* 0x000fc400078efcff */
[----:B------:R-:W-:Y:S02]  /*2c80*/  FSEL R65, R80, -INF , !P3 ;  /* 0xff80000050417808 */ /* 0x000fe40005800000 */
[----:B------:R-:W-:Y:S02]  /*2c90*/  ISETP.GE.AND P3, PT, R33, R71, PT ;  /* 0x000000472100720c */ /* 0x000fe40003f66270 */
[----:B------:R-:W-:Y:S01]  /*2ca0*/  FSEL R64, R77, -INF , !P5 ;  /* 0xff8000004d407808 */ /* 0x000fe20006800000 */
[----:B------:R2:W1:Y:S01]  /*2cb0*/  MUFU.TANH R33, R34 ;  /* 0x0000002200217308 */ /* 0x0004620000002400 */
[----:B------:R-:W-:Y:S02]  /*2cc0*/  FSEL R91, R91, -INF , !P2 ;  /* 0xff8000005b5b7808 */ /* 0x000fe40005000000 */
[----:B------:R-:W-:Y:S01]  /*2cd0*/  FSEL R94, R94, -INF , !P1 ;  /* 0xff8000005e5e7808 */ /* 0x000fe20004800000 */
[----:B-----5:R-:W-:Y:S01]  /*2ce0*/  HMMA.16816.F32 R8, R12, R16, R8 ;  /* 0x000000100c08723c */ /* 0x020fe20000001808 */
[----:B------:R-:W-:-:S02]  /*2cf0*/  ISETP.GE.AND P5, PT, R36, R43, PT ;  /* 0x0000002b2400720c */ /* 0x000fc40003fa6270 */
[C---:B------:R-:W-:Y:S01]  /*2d00*/  ISETP.GE.AND P2, PT, R29.reuse, R71, PT ;  /* 0x000000471d00720c */ /* 0x040fe20003f46270 */
[----:B------:R-:W5:Y:S01]  /*2d10*/  MUFU.TANH R28, R28 ;  /* 0x0000001c001c7308 */ /* 0x000f620000002400 */
[----:B------:R-:W-:Y:S02]  /*2d20*/  ISETP.GE.AND P1, PT, R29, R43, PT ;  /* 0x0000002b1d00720c */ /* 0x000fe40003f26270 */
[----:B------:R-:W-:Y:S01]  /*2d30*/  LOP3.LUT R29, R70, 0x50, RZ, 0xfc, !PT ;  /* 0x00000050461d7812 */ /* 0x000fe200078efcff */
[----:B------:R-:W-:Y:S01]  /*2d40*/  HMMA.16816.F32 R4, R12, R18, R4 ;  /* 0x000000120c04723c */ /* 0x000fe20000001804 */
[----:B------:R-:W-:Y:S01]  /*2d50*/  FSEL R95, R95, -INF , !P3 ;  /* 0xff8000005f5f7808 */ /* 0x000fe20005800000 */
[----:B------:R-:W-:Y:S01]  /*2d60*/  FMUL.FTZ R16, R25, c[0x0][0x2ec] ;  /* 0x0000bb0019107a20 */ /* 0x000fe20000410000 */
[----:B------:R-:W-:Y:S02]  /*2d70*/  FSEL R90, R90, -INF , !P5 ;  /* 0xff8000005a5a7808 */ /* 0x000fe40006800000 */
[----:B--2---:R-:W-:-:S02]  /*2d80*/  LOP3.LUT R34, R70, 0x48, RZ, 0xfc, !PT ;  /* 0x0000004846227812 */ /* 0x004fc400078efcff */
[----:B------:R-:W-:Y:S01]  /*2d90*/  FSEL R62, R78, -INF , !P4 ;  /* 0xff8000004e3e7808 */ /* 0x000fe20006000000 */
[----:B------:R-:W2:Y:S01]  /*2da0*/  MUFU.TANH R16, R16 ;  /* 0x0000001000107308 */ /* 0x000ea20000002400 */
[----:B------:R-:W-:Y:S02]  /*2db0*/  ISETP.GE.AND P3, PT, R34, R43, PT ;  /* 0x0000002b2200720c */ /* 0x000fe40003f66270 */
[-C--:B------:R-:W-:Y:S02]  /*2dc0*/  ISETP.GE.AND P5, PT, R29, R71.reuse, PT ;  /* 0x000000471d00720c */ /* 0x080fe40003fa6270 */
[----:B------:R-:W-:Y:S02]  /*2dd0*/  LOP3.LUT R17, R70, 0x51, RZ, 0xfc, !PT ;  /* 0x0000005146117812 */ /* 0x000fe400078efcff */
[-C--:B------:R-:W-:Y:S01]  /*2de0*/  ISETP.GE.AND P4, PT, R34, R71.reuse, PT ;  /* 0x000000472200720c */ /* 0x080fe20003f86270 */
[----:B------:R-:W-:Y:S01]  /*2df0*/  FMUL.FTZ R8, R8, c[0x0][0x2ec] ;  /* 0x0000bb0008087a20 */ /* 0x000fe20000410000 */
[----:B------:R-:W-:Y:S01]  /*2e00*/  LOP3.LUT R25, R70, 0x58, RZ, 0xfc, !PT ;  /* 0x0000005846197812 */ /* 0x000fe200078efcff */
[----:B------:R-:W-:Y:S01]  /*2e10*/  FMUL.FTZ R9, R9, c[0x0][0x2ec] ;  /* 0x0000bb0009097a20 */ /* 0x000fe20000410000 */
[----:B----4-:R-:W-:Y:S01]  /*2e20*/  FSEL R88, R88, -INF , !P3 ;  /* 0xff80000058587808 */ /* 0x010fe20005800000 */
[----:B------:R4:W-:Y:S01]  /*2e30*/  MUFU.TANH R35, R8 ;  /* 0x0000000800237308 */ /* 0x0009e20000002400 */
[----:B------:R-:W-:Y:S01]  /*2e40*/  ISETP.GE.AND P3, PT, R17, R71, PT ;  /* 0x000000471100720c */ /* 0x000fe20003f66270 */
[----:B------:R-:W-:Y:S01]  /*2e50*/  FMUL.FTZ R10, R10, c[0x0][0x2ec] ;  /* 0x0000bb000a0a7a20 */ /* 0x000fe20000410000 */
[----:B------:R-:W-:Y:S01]  /*2e60*/  FSEL R92, R92, -INF , !P2 ;  /* 0xff8000005c5c7808 */ /* 0x000fe20005000000 */
[----:B------:R-:W-:Y:S01]  /*2e70*/  FMUL.FTZ R5, R5, c[0x0][0x2ec] ;  /* 0x0000bb0005057a20 */ /* 0x000fe20000410000 */
[----:B------:R-:W-:Y:S01]  /*2e80*/  FSEL R85, R85, -INF , !P1 ;  /* 0xff80000055557808 */ /* 0x000fe20004800000 */
[----:B------:R-:W-:Y:S01]  /*2e90*/  FMUL.FTZ R11, R11, c[0x0][0x2ec] ;  /* 0x0000bb000b0b7a20 */ /* 0x000fe20000410000 */
[----:B---3--:R-:W-:Y:S01]  /*2ea0*/  FSEL R54, R54, -INF , !P5 ;  /* 0xff80000036367808 */ /* 0x008fe20006800000 */
[----:B------:R-:W-:Y:S01]  /*2eb0*/  MUFU.TANH R34, R9 ;  /* 0x0000000900227308 */ /* 0x000fe20000002400 */
[----:B------:R-:W-:Y:S01]  /*2ec0*/  FSEL R93, R93, -INF , !P4 ;  /* 0xff8000005d5d7808 */ /* 0x000fe20006000000 */
[----:B------:R-:W-:Y:S01]  /*2ed0*/  FMUL.FTZ R4, R4, c[0x0][0x2ec] ;  /* 0x0000bb0004047a20 */ /* 0x000fe20000410000 */
[----:B------:R-:W-:Y:S01]  /*2ee0*/  ISETP.GE.AND P2, PT, R17, R43, PT ;  /* 0x0000002b1100720c */ /* 0x000fe20003f46270 */
[----:B------:R-:W-:Y:S01]  /*2ef0*/  FMUL.FTZ R17, R27, c[0x0][0x2ec] ;  /* 0x0000bb001b117a20 */ /* 0x000fe20000410000 */
[C---:B------:R-:W-:Y:S01]  /*2f00*/  ISETP.GE.AND P1, PT, R25.reuse, R71, PT ;  /* 0x000000471900720c */ /* 0x040fe20003f26270 */
[----:B------:R-:W-:Y:S01]  /*2f10*/  FMUL.FTZ R6, R6, c[0x0][0x2ec] ;  /* 0x0000bb0006067a20 */ /* 0x000fe20000410000 */
[----:B------:R-:W-:-:S02]  /*2f20*/  ISETP.GE.AND P5, PT, R25, R43, PT ;  /* 0x0000002b1900720c */ /* 0x000fc40003fa6270 */
[----:B------:R-:W-:Y:S01]  /*2f30*/  ISETP.GE.AND P4, PT, R29, R43, PT ;  /* 0x0000002b1d00720c */ /* 0x000fe20003f86270 */
[----:B------:R-:W-:Y:S01]  /*2f40*/  MUFU.TANH R17, R17 ;  /* 0x0000001100117308 */ /* 0x000fe20000002400 */
[C---:B------:R-:W-:Y:S02]  /*2f50*/  LOP3.LUT R26, R70.reuse, 0x59, RZ, 0xfc, !PT ;  /* 0x00000059461a7812 */ /* 0x040fe400078efcff */
[----:B------:R-:W-:Y:S02]  /*2f60*/  LOP3.LUT R25, R70, 0x60, RZ, 0xfc, !PT ;  /* 0x0000006046197812 */ /* 0x000fe400078efcff */
[----:B------:R-:W-:Y:S02]  /*2f70*/  FSEL R53, R49, -INF , !P3 ;  /* 0xff80000031357808 */ /* 0x000fe40005800000 */
[----:B------:R-:W-:Y:S02]  /*2f80*/  FSEL R49, R51, -INF , !P2 ;  /* 0xff80000033317808 */ /* 0x000fe40005000000 */
[----:B------:R-:W-:-:S02]  /*2f90*/  FSEL R50, R50, -INF , !P4 ;  /* 0xff80000032327808 */ /* 0x000fc40006000000 */
[C---:B------:R-:W-:Y:S02]  /*2fa0*/  ISETP.GE.AND P3, PT, R26.reuse, R43, PT ;  /* 0x0000002b1a00720c */ /* 0x040fe40003f66270 */
[-C--:B------:R-:W-:Y:S02]  /*2fb0*/  ISETP.GE.AND P2, PT, R25, R71.reuse, PT ;  /* 0x000000471900720c */ /* 0x080fe40003f46270 */
[----:B------:R-:W-:Y:S02]  /*2fc0*/  ISETP.GE.AND P4, PT, R26, R71, PT ;  /* 0x000000471a00720c */ /* 0x000fe40003f86270 */
[C---:B------:R-:W-:Y:S01]  /*2fd0*/  LOP3.LUT R12, R70.reuse, 0x61, RZ, 0xfc, !PT ;  /* 0x00000061460c7812 */ /* 0x040fe200078efcff */
[----:B------:R3:W-:Y:S01]  /*2fe0*/  MUFU.TANH R26, R5 ;  /* 0x00000005001a7308 */ /* 0x0007e20000002400 */
[----:B----4-:R-:W-:Y:S02]  /*2ff0*/  LOP3.LUT R8, R70, 0x68, RZ, 0xfc, !PT ;  /* 0x0000006846087812 */ /* 0x010fe400078efcff */
[----:B------:R-:W-:-:S02]  /*3000*/  FSEL R37, R81, -INF , !P5 ;  /* 0xff80000051257808 */ /* 0x000fc40006800000 */
[----:B------:R-:W-:Y:S02]  /*3010*/  FSEL R15, R82, -INF , !P3 ;  /* 0xff800000520f7808 */ /* 0x000fe40005800000 */
[----:B------:R-:W-:Y:S02]  /*3020*/  FSEL R38, R38, -INF , !P2 ;  /* 0xff80000026267808 */ /* 0x000fe40005000000 */
[----:B------:R-:W-:Y:S02]  /*3030*/  FSEL R52, R52, -INF , !P1 ;  /* 0xff80000034347808 */ /* 0x000fe40004800000 */
[-C--:B------:R-:W-:Y:S02]  /*3040*/  ISETP.GE.AND P5, PT, R12, R71.reuse, PT ;  /* 0x000000470c00720c */ /* 0x080fe40003fa6270 */
[----:B------:R-:W-:Y:S02]  /*3050*/  FSEL R51, R23, -INF , !P4 ;  /* 0xff80000017337808 */ /* 0x000fe40006000000 */
[C---:B------:R-:W-:Y:S01]  /*3060*/  ISETP.GE.AND P3, PT, R8.reuse, R71, PT ;  /* 0x000000470800720c */ /* 0x040fe20003f66270 */
[----:B---3--:R-:W-:Y:S01]  /*3070*/  FMUL.FTZ R5, R7, c[0x0][0x2ec] ;  /* 0x0000bb0007057a20 */ /* 0x008fe20000410000 */
[-C--:B------:R-:W-:Y:S01]  /*3080*/  ISETP.GE.AND P2, PT, R8, R43.reuse, PT ;  /* 0x0000002b0800720c */ /* 0x080fe20003f46270 */
[----:B------:R-:W-:Y:S01]  /*3090*/  MUFU.TANH R23, R6 ;  /* 0x0000000600177308 */ /* 0x000fe20000002400 */
[----:B------:R-:W-:-:S02]  /*30a0*/  ISETP.GE.AND P1, PT, R25, R43, PT ;  /* 0x0000002b1900720c */ /* 0x000fc40003f26270 */
[----:B------:R-:W-:Y:S02]  /*30b0*/  ISETP.GE.AND P4, PT, R12, R43, PT ;  /* 0x0000002b0c00720c */ /* 0x000fe40003f86270 */
[C---:B------:R-:W-:Y:S02]  /*30c0*/  LOP3.LUT R8, R70.reuse, 0x69, RZ, 0xfc, !PT ;  /* 0x0000006946087812 */ /* 0x040fe400078efcff */
[----:B------:R-:W-:Y:S01]  /*30d0*/  LOP3.LUT R9, R70, 0x70, RZ, 0xfc, !PT ;  /* 0x0000007046097812 */ /* 0x000fe200078efcff */
[----:B------:R3:W4:Y:S01]  /*30e0*/  MUFU.TANH R25, R10 ;  /* 0x0000000a00197308 */ /* 0x0007220000002400 */
[----:B-1----:R-:W-:Y:S02]  /*30f0*/  FSEL R14, R32, -INF , !P5 ;  /* 0xff800000200e7808 */ /* 0x002fe40006800000 */
[----:B------:R-:W-:Y:S02]  /*3100*/  FSEL R33, R33, -INF , !P1 ;  /* 0xff80000021217808 */ /* 0x000fe40004800000 */
[----:B-----5:R-:W-:-:S02]  /*3110*/  FSEL R32, R28, -INF , !P4 ;  /* 0xff8000001c207808 */ /* 0x020fc40006000000 */
[----:B------:R-:W-:Y:S01]  /*3120*/  FSEL R13, R24, -INF , !P3 ;  /* 0xff800000180d7808 */ /* 0x000fe20005800000 */
[----:B------:R-:W-:Y:S01]  /*3130*/  MUFU.TANH R5, R5 ;  /* 0x0000000500057308 */ /* 0x000fe20000002400 */
[C---:B------:R-:W-:Y:S02]  /*3140*/  ISETP.GE.AND P1, PT, R8.reuse, R71, PT ;  /* 0x000000470800720c */ /* 0x040fe40003f26270 */
[----:B------:R-:W-:Y:S02]  /*3150*/  ISETP.GE.AND P5, PT, R8, R43, PT ;  /* 0x0000002b0800720c */ /* 0x000fe40003fa6270 */
[C---:B------:R-:W-:Y:S02]  /*3160*/  ISETP.GE.AND P4, PT, R9.reuse, R71, PT ;  /* 0x000000470900720c */ /* 0x040fe40003f86270 */
[----:B------:R-:W-:Y:S01]  /*3170*/  ISETP.GE.AND P3, PT, R9, R43, PT ;  /* 0x0000002b0900720c */ /* 0x000fe20003f66270 */
[----:B------:R1:W5:Y:S01]  /*3180*/  MUFU.TANH R8, R11 ;  /* 0x0000000b00087308 */ /* 0x0003620000002400 */
[----:B---3--:R-:W-:-:S02]  /*3190*/  LOP3.LUT R10, R70, 0x78, RZ, 0xfc, !PT ;  /* 0x00000078460a7812 */ /* 0x008fc400078efcff */
[----:B------:R-:W-:Y:S02]  /*31a0*/  FSEL R31, R31, -INF , !P2 ;  /* 0xff8000001f1f7808 */ /* 0x000fe40005000000 */
[----:B--2---:R-:W-:Y:S02]  /*31b0*/  FSEL R12, R16, -INF , !P1 ;  /* 0xff800000100c7808 */ /* 0x004fe40004800000 */
[----:B----4-:R-:W-:Y:S01]  /*31c0*/  FSEL R25, R25, -INF , !P3 ;  /* 0xff80000019197808 */ /* 0x010fe20005800000 */
[----:B------:R2:W3:Y:S01]  /*31d0*/  MUFU.TANH R9, R4 ;  /* 0x0000000400097308 */ /* 0x0004e20000002400 */
[-C--:B------:R-:W-:Y:S02]  /*31e0*/  ISETP.GE.AND P1, PT, R10, R71.reuse, PT ;  /* 0x000000470a00720c */ /* 0x080fe40003f26270 */
[----:B------:R-:W-:Y:S02]  /*31f0*/  FSEL R18, R17, -INF , !P5 ;  /* 0xff80000011127808 */ /* 0x000fe40006800000 */
[----:B------:R-:W-:-:S02]  /*3200*/  ISETP.GE.AND P5, PT, R70, R71, PT ;  /* 0x000000474600720c */ /* 0x000fc40003fa6270 */
[----:B------:R-:W-:Y:S02]  /*3210*/  FSEL R35, R35, -INF , !P4 ;  /* 0xff80000023237808 */ /* 0x000fe40006000000 */
[C---:B-1----:R-:W-:Y:S02]  /*3220*/  LOP3.LUT R11, R70.reuse, 0x71, RZ, 0xfc, !PT ;  /* 0x00000071460b7812 */ /* 0x042fe400078efcff */
[----:B------:R-:W-:Y:S02]  /*3230*/  FSEL R6, R21, -INF , !P5 ;  /* 0xff80000015067808 */ /* 0x000fe40006800000 */
[C---:B------:R-:W-:Y:S02]  /*3240*/  ISETP.GE.AND P2, PT, R11.reuse, R71, PT ;  /* 0x000000470b00720c */ /* 0x040fe40003f46270 */
[----:B------:R-:W-:Y:S02]  /*3250*/  ISETP.GE.AND P3, PT, R11, R43, PT ;  /* 0x0000002b0b00720c */ /* 0x000fe40003f66270 */
[----:B--2---:R-:W-:-:S02]  /*3260*/  LOP3.LUT R4, R70, 0x79, RZ, 0xfc, !PT ;  /* 0x0000007946047812 */ /* 0x004fc400078efcff */
[----:B------:R-:W-:Y:S02]  /*3270*/  FSEL R34, R34, -INF , !P2 ;  /* 0xff80000022227808 */ /* 0x000fe40005000000 */
[----:B-----5:R-:W-:Y:S02]  /*3280*/  FSEL R24, R8, -INF , !P3 ;  /* 0xff80000008187808 */ /* 0x020fe40005800000 */
[----:B---3--:R-:W-:Y:S02]  /*3290*/  FSEL R16, R9, -INF , !P1 ;  /* 0xff80000009107808 */ /* 0x008fe40004800000 */
[----:B------:R-:W-:Y:S02]  /*32a0*/  ISETP.GE.AND P4, PT, R4, R71, PT ;  /* 0x000000470400720c */ /* 0x000fe40003f86270 */
[-C--:B------:R-:W-:Y:S02]  /*32b0*/  ISETP.GE.AND P2, PT, R10, R43.reuse, PT ;  /* 0x0000002b0a00720c */ /* 0x080fe40003f46270 */
[----:B------:R-:W-:-:S02]  /*32c0*/  ISETP.GE.AND P3, PT, R70, R43, PT ;  /* 0x0000002b4600720c */ /* 0x000fc40003f66270 */
[----:B------:R-:W-:Y:S02]  /*32d0*/  ISETP.GE.AND P1, PT, R4, R43, PT ;  /* 0x0000002b0400720c */ /* 0x000fe40003f26270 */
[----:B------:R-:W-:Y:S02]  /*32e0*/  FSEL R23, R23, -INF , !P2 ;  /* 0xff80000017177808 */ /* 0x000fe40005000000 */
[----:B------:R-:W-:Y:S02]  /*32f0*/  FSEL R26, R26, -INF , !P4 ;  /* 0xff8000001a1a7808 */ /* 0x000fe40006000000 */
[----:B------:R-:W-:Y:S02]  /*3300*/  FSEL R4, R0, -INF , !P3 ;  /* 0xff80000000047808 */ /* 0x000fe40005800000 */
[----:B------:R-:W-:Y:S01]  /*3310*/  FSEL R21, R5, -INF , !P1 ;  /* 0xff80000005157808 */ /* 0x000fe20004800000 */
[----:B------:R-:W-:Y:S05]  /*3320*/  @!P0 BRA `(.L_x_4149) ;  /* 0x0000050000008947 */ /* 0x000fea0003800000 */
[----:B------:R-:W-:Y:S05]  /*3330*/  @P6 BRA `(.L_x_4150) ;  /* 0x0000039000006947 */ /* 0x000fea0003800000 */
[----:B------:R-:W1:Y:S01]  /*3340*/  I2F.RP R28, R2 ;  /* 0x00000002001c7306 */ /* 0x000e620000209400 */
[----:B------:R-:W-:-:S02]  /*3350*/  IABS R8, R40 ;  /* 0x0000002800087213 */ /* 0x000fc40000000000 */
[C---:B------:R-:W-:Y:S02]  /*3360*/  IADD3 R10, R40.reuse, -0x80, RZ ;  /* 0xffffff80280a7810 */ /* 0x040fe40007ffe0ff */
[----:B------:R-:W-:Y:S02]  /*3370*/  LOP3.LUT R40, R40, c[0x0][0x2d0], RZ, 0x3c, !PT ;  /* 0x0000b40028287a12 */ /* 0x000fe400078e3cff */
[----:B------:R-:W-:Y:S02]  /*3380*/  IABS R5, R10 ;  /* 0x0000000a00057213 */ /* 0x000fe40000000000 */
        /* <DEDUP_REMOVED lines=35> */
[----:B------:R-:W2:Y:S04]  /*35c0*/  LDG.E R2, [R10.64] ;  /* 0x0000000a0a027981 */ /* 0x000ea8000c1e1900 */
[----:B------:R1:W2:Y:S01]  /*35d0*/  LDG.E R7, [R8.64] ;  /* 0x0000000a08077981 */ /* 0x0002a2000c1e1900 */
[----:B------:R-:W-:Y:S02]  /*35e0*/  IMAD.IADD R0, R0, 0x1, -R5 ;  /* 0x0000000100007824 */ /* 0x000fe400078e0a05 */
[----:B------:R-:W-:-:S04]  /*35f0*/  IMAD.MOV.U32 R5, RZ, RZ, c[0x0][0x2d0] ;  /* 0x0000b400ff057624 */ /* 0x000fc800078e00ff */
[----:B------:R-:W-:-:S05]  /*3600*/  IMAD R5, R0, R5, -0x80 ;  /* 0xffffff8000057424 */ /* 0x000fca00078e0205 */
[----:B------:R-:W-:-:S05]  /*3610*/  SHF.R.S32.HI R0, RZ, 0x1f, R5 ;  /* 0x0000001fff007819 */ /* 0x000fca0000011405 */
[----:B------:R-:W-:-:S04]  /*3620*/  IMAD R0, R0, c[0x0][0x198], RZ ;  /* 0x0000660000007a24 */ /* 0x000fc800078e02ff */
[C---:B------:R-:W-:Y:S02]  /*3630*/  IMAD R0, R5.reuse, c[0x0][0x19c], R0 ;  /* 0x0000670005007a24 */ /* 0x040fe400078e0200 */
[----:B-1----:R-:W-:-:S04]  /*3640*/  IMAD.WIDE.U32 R8, R5, c[0x0][0x198], RZ ;  /* 0x0000660005087a25 */ /* 0x002fc800078e00ff */
        /* <DEDUP_REMOVED lines=8> */
.L_x_4150:
[----:B------:R-:W-:-:S04]  /*36d0*/  ULEA UR6, -UR6, URZ, 0x7 ;  /* 0x0000003f06067291 */ /* 0x000fc8000f8e393f */
[----:B------:R-:W-:Y:S02]  /*36e0*/  USHF.R.S32.HI UR8, URZ, 0x1f, UR6 ;  /* 0x0000001f3f087899 */ /* 0x000fe40008011406 */
[----:B------:R-:W-:-:S04]  /*36f0*/  MOV R8, UR6 ;  /* 0x0000000600087c02 */ /* 0x000fc80008000f00 */
[----:B------:R-:W-:Y:S02]  /*3700*/  MOV R2, UR8 ;  /* 0x0000000800027c02 */ /* 0x000fe40008000f00 */
.L_x_4151:
        /* <DEDUP_REMOVED lines=18> */
.L_x_4149:
        /* <DEDUP_REMOVED lines=63> */
[----:B------:R-:W2:Y:S03]  /*3c20*/  SHFL.BFLY PT, R7, R0, 0x2, 0x1f ;  /* 0x0c401f0000077f89 */ /* 0x000ea600000e0000 */
[----:B------:R-:W-:Y:S01]  /*3c30*/  IADD3 R101, R3, R102, RZ ;  /* 0x0000006603657210 */ /* 0x000fe20007ffe0ff */
[----:B-1----:R-:W-:Y:S01]  /*3c40*/  LDSM.16.MT88.4 R8, [R102+0x3400] ;  /* 0x003400006608783b */ /* 0x002fe20000004200 */
[----:B--2---:R-:W-:-:S03]  /*3c50*/  FMNMX.FTZ R7, R0, R7, !PT ;  /* 0x0000000700077209 */ /* 0x004fc60007810000 */
        /* <DEDUP_REMOVED lines=9> */
[----:B------:R-:W2:Y:S01]  /*3cf0*/  LDSM.16.MT88.4 R76, [R102+0x3000] ;  /* 0x00300000664c783b */ /* 0x000ea20000004200 */
[--C-:B------:R-:W-:Y:S02]  /*3d00*/  FFMA.FTZ R40, R46, c[0x0][0x23c], -R27.reuse ;  /* 0x00008f002e287a23 */ /* 0x100fe4000001081b */
[--C-:B------:R-:W-:Y:S01]  /*3d10*/  FFMA.FTZ R43, R6, c[0x0][0x23c], -R27.reuse ;  /* 0x00008f00062b7a23 */ /* 0x100fe2000001081b */
[----:B------:R-:W-:Y:S01]  /*3d20*/  MUFU.EX2 R28, R28 ;  /* 0x0000001c001c7308 */ /* 0x000fe20000000800 */
[--C-:B------:R-:W-:Y:S02]  /*3d30*/  FFMA.FTZ R42, R42, c[0x0][0x23c], -R27.reuse ;  /* 0x00008f002a2a7a23 */ /* 0x100fe4000001081b */
[--C-:B------:R-:W-:Y:S01]  /*3d40*/  FFMA.FTZ R41, R41, c[0x0][0x23c], -R27.reuse ;  /* 0x00008f0029297a23 */ /* 0x100fe2000001081b */
[----:B-1----:R-:W-:Y:S01]  /*3d50*/  FMNMX.FTZ R0, R0, R5, !PT ;  /* 0x0000000500007209 */ /* 0x002fe20007810000 */
[----:B------:R-:W-:-:S02]  /*3d60*/  FFMA.FTZ R39, R73, c[0x0][0x23c], -R27 ;  /* 0x00008f0049277a23 */ /* 0x000fc4000001081b */
[--C-:B------:R-:W-:Y:S01]  /*3d70*/  FFMA.FTZ R19, R75, c[0x0][0x23c], -R27.reuse ;  /* 0x00008f004b137a23 */ /* 0x100fe2000001081b */
[C---:B------:R-:W-:Y:S01]  /*3d80*/  FSETP.NEU.FTZ.AND P1, PT, R0.reuse, -INF , PT ;  /* 0xff8000000000780b */ /* 0x040fe20003f3d000 */
[----:B------:R-:W-:Y:S01]  /*3d90*/  FMUL.FTZ R22, R0, c[0x0][0x23c] ;  /* 0x00008f0000167a20 */ /* 0x000fe20000410000 */
[----:B------:R-:W-:Y:S01]  /*3da0*/  MUFU.EX2 R43, R43 ;  /* 0x0000002b002b7308 */ /* 0x000fe20000000800 */
[--C-:B------:R-:W-:Y:S02]  /*3db0*/  FFMA.FTZ R17, R74, c[0x0][0x23c], -R27.reuse ;  /* 0x00008f004a117a23 */ /* 0x100fe4000001081b */
[--C-:B------:R-:W-:Y:S01]  /*3dc0*/  FFMA.FTZ R60, R60, c[0x0][0x23c], -R27.reuse ;  /* 0x00008f003c3c7a23 */ /* 0x100fe2000001081b */
[----:B------:R-:W-:Y:S01]  /*3dd0*/  FSEL R22, R22, RZ, P1 ;  /* 0x000000ff16167208 */ /* 0x000fe20000800000 */
[--C-:B------:R-:W-:Y:S02]  /*3de0*/  FFMA.FTZ R58, R58, c[0x0][0x23c], -R27.reuse ;  /* 0x00008f003a3a7a23 */ /* 0x100fe4000001081b */
[----:B------:R-:W-:Y:S01]  /*3df0*/  FFMA.FTZ R89, R89, c[0x0][0x23c], -R27 ;  /* 0x00008f0059597a23 */ /* 0x000fe2000001081b */
[----:B------:R-:W1:Y:S01]  /*3e00*/  MUFU.EX2 R42, R42 ;  /* 0x0000002a002a7308 */ /* 0x000e620000000800 */
[----:B------:R-:W-:-:S02]  /*3e10*/  FFMA.FTZ R46, R4, c[0x0][0x23c], -R22 ;  /* 0x00008f00042e7a23 */ /* 0x000fc40000010816 */
[--C-:B------:R-:W-:Y:S01]  /*3e20*/  FFMA.FTZ R45, R45, c[0x0][0x23c], -R22.reuse ;  /* 0x00008f002d2d7a23 */ /* 0x100fe20000010816 */
[----:B------:R-:W3:Y:S01]  /*3e30*/  LDSM.16.MT88.4 R4, [R101+0x3000] ;  /* 0x003000006504783b */ /* 0x000ee20000004200 */
[--C-:B------:R-:W-:Y:S02]  /*3e40*/  FFMA.FTZ R44, R44, c[0x0][0x23c], -R22.reuse ;  /* 0x00008f002c2c7a23 */ /* 0x100fe40000010816 */
[--C-:B------:R-:W-:Y:S01]  /*3e50*/  FFMA.FTZ R48, R48, c[0x0][0x23c], -R22.reuse ;  /* 0x00008f0030307a23 */ /* 0x100fe20000010816 */
[----:B------:R-:W-:Y:S01]  /*3e60*/  MUFU.EX2 R41, R41 ;  /* 0x0000002900297308 */ /* 0x000fe20000000800 */
[--C-:B------:R-:W-:Y:S02]  /*3e70*/  FFMA.FTZ R36, R69, c[0x0][0x23c], -R22.reuse ;  /* 0x00008f0045247a23 */ /* 0x100fe40000010816 */
[--C-:B------:R-:W-:Y:S02]  /*3e80*/  FFMA.FTZ R30, R68, c[0x0][0x23c], -R22.reuse ;  /* 0x00008f00441e7a23 */ /* 0x100fe40000010816 */
[----:B------:R-:W-:-:S02]  /*3e90*/  FFMA.FTZ R29, R72, c[0x0][0x23c], -R22 ;  /* 0x00008f00481d7a23 */ /* 0x000fc40000010816 */
[--C-:B------:R-:W-:Y:S01]  /*3ea0*/  FFMA.FTZ R3, R61, c[0x0][0x23c], -R22.reuse ;  /* 0x00008f003d037a23 */ /* 0x100fe20000010816 */
[----:B------:R-:W4:Y:S01]  /*3eb0*/  MUFU.EX2 R40, R40 ;  /* 0x0000002800287308 */ /* 0x000f220000000800 */
[----:B-1----:R-:W-:Y:S01]  /*3ec0*/  F2FP.PACK_AB R68, R42, R43 ;  /* 0x0000002b2a44723e */ /* 0x002fe200000000ff */
[--C-:B------:R-:W-:Y:S02]  /*3ed0*/  FFMA.FTZ R61, R57, c[0x0][0x23c], -R27.reuse ;  /* 0x00008f00393d7a23 */ /* 0x100fe4000001081b */
[----:B------:R-:W-:Y:S02]  /*3ee0*/  FFMA.FTZ R57, R59, c[0x0][0x23c], -R27 ;  /* 0x00008f003b397a23 */ /* 0x000fe4000001081b */
[--C-:B------:R-:W-:Y:S02]  /*3ef0*/  FFMA.FTZ R59, R56, c[0x0][0x23c], -R22.reuse ;  /* 0x00008f00383b7a23 */ /* 0x100fe40000010816 */
[----:B------:R-:W-:Y:S01]  /*3f00*/  MUFU.EX2 R46, R46 ;  /* 0x0000002e002e7308 */ /* 0x000fe20000000800 */
[----:B------:R-:W-:-:S02]  /*3f10*/  FFMA.FTZ R56, R121, c[0x0][0x23c], -R22 ;  /* 0x00008f0079387a23 */ /* 0x000fc40000010816 */
[--C-:B------:R-:W-:Y:S02]  /*3f20*/  FFMA.FTZ R55, R55, c[0x0][0x23c], -R22.reuse ;  /* 0x00008f0037377a23 */ /* 0x100fe40000010816 */
[--C-:B------:R-:W-:Y:S02]  /*3f30*/  FFMA.FTZ R47, R47, c[0x0][0x23c], -R22.reuse ;  /* 0x00008f002f2f7a23 */ /* 0x100fe40000010816 */
[--C-:B------:R-:W-:Y:S01]  /*3f40*/  FFMA.FTZ R84, R84, c[0x0][0x23c], -R27.reuse ;  /* 0x00008f0054547a23 */ /* 0x100fe2000001081b */
[----:B------:R-:W1:Y:S01]  /*3f50*/  MUFU.EX2 R45, R45 ;  /* 0x0000002d002d7308 */ /* 0x000e620000000800 */
[----:B----4-:R-:W-:Y:S01]  /*3f60*/  F2FP.PACK_AB R70, R40, R41 ;  /* 0x000000292846723e */ /* 0x010fe200000000ff */
[--C-:B------:R-:W-:Y:S02]  /*3f70*/  FFMA.FTZ R67, R67, c[0x0][0x23c], -R27.reuse ;  /* 0x00008f0043437a23 */ /* 0x100fe4000001081b */
[----:B------:R-:W-:Y:S02]  /*3f80*/  FFMA.FTZ R64, R64, c[0x0][0x23c], -R27 ;  /* 0x00008f0040407a23 */ /* 0x000fe4000001081b */
[----:B------:R-:W-:-:S02]  /*3f90*/  FFMA.FTZ R66, R66, c[0x0][0x23c], -R22 ;  /* 0x00008f0042427a23 */ /* 0x000fc40000010816 */
[----:B------:R-:W-:Y:S01]  /*3fa0*/  MUFU.EX2 R44, R44 ;  /* 0x0000002c002c7308 */ /* 0x000fe20000000800 */
[--C-:B------:R-:W-:Y:S02]  /*3fb0*/  FFMA.FTZ R65, R65, c[0x0][0x23c], -R22.reuse ;  /* 0x00008f0041417a23 */ /* 0x100fe40000010816 */
[--C-:B------:R-:W-:Y:S02]  /*3fc0*/  FFMA.FTZ R63, R63, c[0x0][0x23c], -R22.reuse ;  /* 0x00008f003f3f7a23 */ /* 0x100fe40000010816 */
[----:B------:R-:W-:Y:S02]  /*3fd0*/  FFMA.FTZ R62, R62, c[0x0][0x23c], -R22 ;  /* 0x00008f003e3e7a23 */ /* 0x000fe40000010816 */
[--C-:B------:R-:W-:Y:S01]  /*3fe0*/  FFMA.FTZ R95, R95, c[0x0][0x23c], -R27.reuse ;  /* 0x00008f005f5f7a23 */ /* 0x100fe2000001081b */
[----:B------:R-:W4:Y:S01]  /*3ff0*/  MUFU.EX2 R48, R48 ;  /* 0x0000003000307308 */ /* 0x000f220000000800 */
[----:B-1----:R-:W-:Y:S01]  /*4000*/  F2FP.PACK_AB R69, R45, R46 ;  /* 0x0000002e2d45723e */ /* 0x002fe200000000ff */
[----:B------:R-:W-:-:S02]  /*4010*/  FFMA.FTZ R94, R94, c[0x0][0x23c], -R27 ;  /* 0x00008f005e5e7a23 */ /* 0x000fc4000001081b */
[--C-:B------:R-:W-:Y:S02]  /*4020*/  FFMA.FTZ R93, R93, c[0x0][0x23c], -R27.reuse ;  /* 0x00008f005d5d7a23 */ /* 0x100fe4000001081b */
[----:B------:R-:W-:Y:S02]  /*4030*/  FFMA.FTZ R92, R92, c[0x0][0x23c], -R27 ;  /* 0x00008f005c5c7a23 */ /* 0x000fe4000001081b */
[----:B------:R-:W1:Y:S01]  /*4040*/  MUFU.EX2 R39, R39 ;  /* 0x0000002700277308 */ /* 0x000e620000000800 */
[--C-:B------:R-:W-:Y:S02]  /*4050*/  FFMA.FTZ R91, R91, c[0x0][0x23c], -R22.reuse ;  /* 0x00008f005b5b7a23 */ /* 0x100fe40000010816 */
[--C-:B------:R-:W-:Y:S02]  /*4060*/  FFMA.FTZ R90, R90, c[0x0][0x23c], -R22.reuse ;  /* 0x00008f005a5a7a23 */ /* 0x100fe40000010816 */
[--C-:B------:R-:W-:Y:S02]  /*4070*/  FFMA.FTZ R88, R88, c[0x0][0x23c], -R22.reuse ;  /* 0x00008f0058587a23 */ /* 0x100fe40000010816 */
[----:B------:R-:W-:Y:S01]  /*4080*/  FFMA.FTZ R85, R85, c[0x0][0x23c], -R22 ;  /* 0x00008f0055557a23 */ /* 0x000fe20000010816 */
[----:B----4-:R-:W-:Y:S01]  /*4090*/  F2FP.PACK_AB R71, R48, R44 ;  /* 0x0000002c3047723e */ /* 0x010fe200000000ff */
[----:B------:R-:W-:Y:S01]  /*40a0*/  MUFU.EX2 R19, R19 ;  /* 0x0000001300137308 */ /* 0x000fe20000000800 */
[----:B------:R-:W-:-:S02]  /*40b0*/  FADD.FTZ R43, R43, R42 ;  /* 0x0000002a2b2b7221 */ /* 0x000fc40000010000 */
[--C-:B------:R-:W-:Y:S02]  /*40c0*/  FFMA.FTZ R54, R54, c[0x0][0x23c], -R27.reuse ;  /* 0x00008f0036367a23 */ /* 0x100fe4000001081b */
[--C-:B------:R-:W-:Y:S01]  /*40d0*/  FFMA.FTZ R53, R53, c[0x0][0x23c], -R27.reuse ;  /* 0x00008f0035357a23 */ /* 0x100fe2000001081b */
[C---:B--2---:R-:W-:Y:S01]  /*40e0*/  HMMA.16816.F32 R80, R68.reuse, R76, RZ ;  /* 0x0000004c4450723c */ /* 0x044fe200000018ff */
[--C-:B------:R-:W-:Y:S01]  /*40f0*/  FFMA.FTZ R52, R52, c[0x0][0x23c], -R27.reuse ;  /* 0x00008f0034347a23 */ /* 0x100fe2000001081b */
[----:B------:R-:W-:Y:S01]  /*4100*/  MUFU.EX2 R17, R17 ;  /* 0x0000001100117308 */ /* 0x000fe20000000800 */
[----:B------:R-:W-:Y:S02]  /*4110*/  FFMA.FTZ R51, R51, c[0x0][0x23c], -R27 ;  /* 0x00008f0033337a23 */ /* 0x000fe4000001081b */
[--C-:B------:R-:W-:Y:S02]  /*4120*/  FFMA.FTZ R50, R50, c[0x0][0x23c], -R22.reuse ;  /* 0x00008f0032327a23 */ /* 0x100fe40000010816 */
[--C-:B------:R-:W-:Y:S01]  /*4130*/  FFMA.FTZ R49, R49, c[0x0][0x23c], -R22.reuse ;  /* 0x00008f0031317a23 */ /* 0x100fe20000010816 */
[----:B------:R-:W-:Y:S01]  /*4140*/  HMMA.16816.F32 R76, R68, R78, RZ ;  /* 0x0000004e444c723c */ /* 0x000fe200000018ff */
[--C-:B------:R-:W-:Y:S01]  /*4150*/  FFMA.FTZ R37, R37, c[0x0][0x23c], -R22.reuse ;  /* 0x00008f0025257a23 */ /* 0x100fe20000010816 */
[----:B------:R-:W2:Y:S01]  /*4160*/  MUFU.EX2 R36, R36 ;  /* 0x0000002400247308 */ /* 0x000ea20000000800 */
[----:B------:R-:W-:-:S02]  /*4170*/  FFMA.FTZ R42, R15, c[0x0][0x23c], -R22 ;  /* 0x00008f000f2a7a23 */ /* 0x000fc40000010816 */
[----:B------:R-:W-:Y:S02]  /*4180*/  FADD.FTZ R45, R46, R45 ;  /* 0x0000002d2e2d7221 */ /* 0x000fe40000010000 */
        /* <DEDUP_REMOVED lines=10> */
[----:B--2---:R-:W-:-:S02]  /*4230*/  FADD.FTZ R48, R36, R48 ;  /* 0x0000003024307221 */ /* 0x004fc40000010000 */
[----:B------:R-:W-:Y:S02]  /*4240*/  FADD.FTZ R43, R28, R43 ;  /* 0x0000002b1c2b7221 */ /* 0x000fe40000010000 */
[----:B------:R-:W-:Y:S01]  /*4250*/  F2FP.PACK_AB R6, R17, R19 ;  /* 0x000000131106723e */ /* 0x000fe200000000ff */
[----:B------:R-:W-:Y:S02]  /*4260*/  FFMA.FTZ R38, R38, c[0x0][0x23c], -R27 ;  /* 0x00008f0026267a23 */ /* 0x000fe4000001081b */
[----:B------:R-:W1:Y:S01]  /*4270*/  MUFU.EX2 R3, R3 ;  /* 0x0000000300037308 */ /* 0x000e620000000800 */
[C---:B---3--:R-:W-:Y:S01]  /*4280*/  F2FP.PACK_AB R5, R30.reuse, R36 ;  /* 0x000000241e05723e */ /* 0x048fe200000000ff */
[----:B------:R-:W-:Y:S02]  /*4290*/  FADD.FTZ R48, R30, R48 ;  /* 0x000000301e307221 */ /* 0x000fe40000010000 */
[----:B------:R-:W-:Y:S02]  /*42a0*/  FADD.FTZ R19, R19, R43 ;  /* 0x0000002b13137221 */ /* 0x000fe40000010000 */
[----:B------:R-:W-:-:S02]  /*42b0*/  FFMA.FTZ R40, R13, c[0x0][0x23c], -R27 ;  /* 0x00008f000d287a23 */ /* 0x000fc4000001081b */
[----:B------:R-:W-:Y:S01]  /*42c0*/  MUFU.EX2 R61, R61 ;  /* 0x0000003d003d7308 */ /* 0x000fe20000000800 */
[----:B------:R-:W-:Y:S02]  /*42d0*/  FADD.FTZ R19, R17, R19 ;  /* 0x0000001311137221 */ /* 0x000fe40000010000 */
[----:B------:R-:W-:Y:S02]  /*42e0*/  FFMA.FTZ R41, R12, c[0x0][0x23c], -R27 ;  /* 0x00008f000c297a23 */ /* 0x000fe4000001081b */
[--C-:B------:R-:W-:Y:S02]  /*42f0*/  FFMA.FTZ R33, R33, c[0x0][0x23c], -R22.reuse ;  /* 0x00008f0021217a23 */ /* 0x100fe40000010816 */
[----:B------:R-:W-:Y:S01]  /*4300*/  FFMA.FTZ R28, R18, c[0x0][0x23c], -R22 ;  /* 0x00008f00121c7a23 */ /* 0x000fe20000010816 */
[----:B-1----:R-:W-:Y:S01]  /*4310*/  F2FP.PACK_AB R7, R3, R29 ;  /* 0x0000001d0307723e */ /* 0x002fe200000000ff */
[----:B------:R-:W-:Y:S01]  /*4320*/  MUFU.EX2 R60, R60 ;  /* 0x0000003c003c7308 */ /* 0x000fe20000000800 */
        /* <DEDUP_REMOVED lines=14> */
[----:B------:R-:W-:-:S03]  /*4410*/  FFMA.FTZ R124, R21, c[0x0][0x23c], -R22 ;  /* 0x00008f00157c7a23 */ /* 0x000fc60000010816 */
[----:B------:R-:W2:Y:S08]  /*4420*/  MUFU.EX2 R59, R59 ;  /* 0x0000003b003b7308 */ /* 0x000eb00000000800 */
[----:B------:R-:W3:Y:S08]  /*4430*/  MUFU.EX2 R56, R56 ;  /* 0x0000003800387308 */ /* 0x000ef00000000800 */
[----:B------:R-:W-:Y:S01]  /*4440*/  MUFU.EX2 R55, R55 ;  /* 0x0000003700377308 */ /* 0x000fe20000000800 */
[----:B--2---:R-:W-:-:S07]  /*4450*/  FADD.FTZ R29, R59, R29 ;  /* 0x0000001d3b1d7221 */ /* 0x004fce0000010000 */
[----:B------:R-:W2:Y:S01]  /*4460*/  MUFU.EX2 R47, R47 ;  /* 0x0000002f002f7308 */ /* 0x000ea20000000800 */
[----:B---3--:R-:W-:Y:S01]  /*4470*/  FADD.FTZ R29, R56, R29 ;  /* 0x0000001d381d7221 */ /* 0x008fe20000010000 */
[C---:B-1----:R-:W-:Y:S06]  /*4480*/  HMMA.16816.F32 R72, R4.reuse, R8, R72 ;  /* 0x000000080448723c */ /* 0x042fec0000001848 */
[----:B------:R-:W1:Y:S02]  /*4490*/  MUFU.EX2 R89, R89 ;  /* 0x0000005900597308 */ /* 0x000e640000000800 */
[----:B------:R-:W-:Y:S01]  /*44a0*/  HMMA.16816.F32 R68, R4, R10, R68 ;  /* 0x0000000a0444723c */ /* 0x000fe20000001844 */
[----:B------:R-:W3:Y:S05]  /*44b0*/  LDSM.16.MT88.4 R8, [R102+0x3800] ;  /* 0x003800006608783b */ /* 0x000eea0000004200 */
[----:B------:R-:W4:Y:S01]  /*44c0*/  MUFU.EX2 R84, R84 ;  /* 0x0000005400547308 */ /* 0x000f220000000800 */
        /* <DEDUP_REMOVED lines=9> */
[----:B------:R-:W-:Y:S01]  /*4560*/  MUFU.EX2 R64, R64 ;  /* 0x0000004000407308 */ /* 0x000fe20000000800 */
[----:B------:R-:W-:Y:S02]  /*4570*/  FADD.FTZ R55, R47, R55 ;  /* 0x000000372f377221 */ /* 0x000fe40000010000 */
[----:B------:R-:W-:-:S04]  /*4580*/  FADD.FTZ R57, R57, R61 ;  /* 0x0000003d39397221 */ /* 0x000fc80000010000 */
[----:B-1----:R-:W-:Y:S01]  /*4590*/  FADD.FTZ R57, R89, R57 ;  /* 0x0000003959397221 */ /* 0x002fe20000010000 */
[----:B------:R-:W1:Y:S03]  /*45a0*/  MUFU.EX2 R66, R66 ;  /* 0x0000004200427308 */ /* 0x000e660000000800 */
[----:B----4-:R-:W-:-:S05]  /*45b0*/  FADD.FTZ R57, R84, R57 ;  /* 0x0000003954397221 */ /* 0x010fca0000010000 */
[----:B------:R-:W2:Y:S01]  /*45c0*/  MUFU.EX2 R65, R65 ;  /* 0x0000004100417308 */ /* 0x000ea20000000800 */
[C---:B---3--:R-:W-:Y:S07]  /*45d0*/  HMMA.16816.F32 R80, R4.reuse, R8, R80 ;  /* 0x000000080450723c */ /* 0x048fee0000001850 */
[----:B------:R-:W-:Y:S01]  /*45e0*/  MUFU.EX2 R63, R63 ;  /* 0x0000003f003f7308 */ /* 0x000fe20000000800 */
[----:B-1----:R-:W-:Y:S01]  /*45f0*/  FADD.FTZ R55, R66, R55 ;  /* 0x0000003742377221 */ /* 0x002fe20000010000 */
[C---:B------:R-:W-:Y:S01]  /*4600*/  HMMA.16816.F32 R76, R4.reuse, R10, R76 ;  /* 0x0000000a044c723c */ /* 0x040fe2000000184c */
[----:B------:R-:W1:Y:S05]  /*4610*/  LDSM.16.MT88.4 R8, [R101+0x3800] ;  /* 0x003800006508783b */ /* 0x000e6a0000004200 */
[----:B------:R-:W3:Y:S08]  /*4620*/  MUFU.EX2 R62, R62 ;  /* 0x0000003e003e7308 */ /* 0x000ef00000000800 */
[----:B------:R-:W-:Y:S08]  /*4630*/  MUFU.EX2 R95, R95 ;  /* 0x0000005f005f7308 */ /* 0x000ff00000000800 */
[----:B------:R-:W-:Y:S08]  /*4640*/  MUFU.EX2 R94, R94 ;  /* 0x0000005e005e7308 */ /* 0x000ff00000000800 */
[----:B------:R-:W-:Y:S08]  /*4650*/  MUFU.EX2 R93, R93 ;  /* 0x0000005d005d7308 */ /* 0x000ff00000000800 */
[----:B------:R-:W-:Y:S01]  /*4660*/  MUFU.EX2 R92, R92 ;  /* 0x0000005c005c7308 */ /* 0x000fe20000000800 */
[C---:B-1----:R-:W-:Y:S07]  /*4670*/  HMMA.16816.F32 R72, R4.reuse, R8, R72 ;  /* 0x000000080448723c */ /* 0x042fee0000001848 */
[----:B------:R-:W1:Y:S01]  /*4680*/  MUFU.EX2 R91, R91 ;  /* 0x0000005b005b7308 */ /* 0x000e620000000800 */
[----:B------:R-:W-:Y:S01]  /*4690*/  HMMA.16816.F32 R68, R4, R10, R68 ;  /* 0x0000000a0444723c */ /* 0x000fe20000001844 */
[----:B------:R-:W4:Y:S06]  /*46a0*/  LDSM.16.MT88.4 R8, [R102+0x3c00] ;  /* 0x003c00006608783b */ /* 0x000f2c0000004200 */
[----:B------:R-:W5:Y:S01]  /*46b0*/  MUFU.EX2 R90, R90 ;  /* 0x0000005a005a7308 */ /* 0x000f620000000800 */
[----:B------:R-:W-:-:S02]  /*46c0*/  F2FP.PACK_AB R4, R84, R89 ;  /* 0x000000595404723e */ /* 0x000fc400000000ff */
[----:B--2---:R-:W-:-:S05]  /*46d0*/  F2FP.PACK_AB R5, R65, R66 ;  /* 0x000000424105723e */ /* 0x004fca00000000ff */
[----:B------:R-:W-:Y:S01]  /*46e0*/  MUFU.EX2 R88, R88 ;  /* 0x0000005800587308 */ /* 0x000fe20000000800 */
[----:B------:R-:W-:Y:S01]  /*46f0*/  F2FP.PACK_AB R6, R64, R67 ;  /* 0x000000434006723e */ /* 0x000fe200000000ff */
[----:B------:R-:W-:Y:S01]  /*4700*/  FADD.FTZ R65, R65, R55 ;  /* 0x0000003741417221 */ /* 0x000fe20000010000 */
[----:B---3--:R-:W-:Y:S01]  /*4710*/  F2FP.PACK_AB R7, R62, R63 ;  /* 0x0000003f3e07723e */ /* 0x008fe200000000ff */
[----:B------:R-:W-:Y:S02]  /*4720*/  FADD.FTZ R67, R67, R57 ;  /* 0x0000003943437221 */ /* 0x000fe40000010000 */
[----:B------:R-:W-:Y:S02]  /*4730*/  FADD.FTZ R65, R63, R65 ;  /* 0x000000413f417221 */ /* 0x000fe40000010000 */
[----:B------:R-:W2:Y:S01]  /*4740*/  MUFU.EX2 R85, R85 ;  /* 0x0000005500557308 */ /* 0x000ea20000000800 */
[----:B------:R-:W-:Y:S02]  /*4750*/  FADD.FTZ R67, R64, R67 ;  /* 0x0000004340437221 */ /* 0x000fe40000010000 */
[----:B------:R-:W-:-:S04]  /*4760*/  FADD.FTZ R62, R62, R65 ;  /* 0x000000413e3e7221 */ /* 0x000fc80000010000 */
[----:B-1----:R-:W-:Y:S01]  /*4770*/  FADD.FTZ R62, R91, R62 ;  /* 0x0000003e5b3e7221 */ /* 0x002fe20000010000 */
[----:B------:R-:W-:Y:S08]  /*4780*/  MUFU.EX2 R54, R54 ;  /* 0x0000003600367308 */ /* 0x000ff00000000800 */
[----:B------:R-:W1:Y:S01]  /*4790*/  MUFU.EX2 R53, R53 ;  /* 0x0000003500357308 */ /* 0x000e620000000800 */
[C---:B----4-:R-:W-:Y:S07]  /*47a0*/  HMMA.16816.F32 R80, R4.reuse, R8, R80 ;  /* 0x000000080450723c */ /* 0x050fee0000001850 */
[----:B------:R-:W-:Y:S01]  /*47b0*/  MUFU.EX2 R52, R52 ;  /* 0x0000003400347308 */ /* 0x000fe20000000800 */
[C---:B------:R-:W-:Y:S01]  /*47c0*/  HMMA.16816.F32 R76, R4.reuse, R10, R76 ;  /* 0x0000000a044c723c */ /* 0x040fe2000000184c */
[----:B------:R-:W3:Y:S06]  /*47d0*/  LDSM.16.MT88.4 R8, [R101+0x3c00] ;  /* 0x003c00006508783b */ /* 0x000eec0000004200 */
[----:B------:R-:W-:Y:S08]  /*47e0*/  MUFU.EX2 R51, R51 ;  /* 0x0000003300337308 */ /* 0x000ff00000000800 */
[----:B------:R-:W-:Y:S08]  /*47f0*/  MUFU.EX2 R50, R50 ;  /* 0x0000003200327308 */ /* 0x000ff00000000800 */
[----:B------:R-:W4:Y:S08]  /*4800*/  MUFU.EX2 R49, R49 ;  /* 0x0000003100317308 */ /* 0x000f300000000800 */
[----:B------:R-:W-:Y:S08]  /*4810*/  MUFU.EX2 R37, R37 ;  /* 0x0000002500257308 */ /* 0x000ff00000000800 */
[----:B------:R-:W1:Y:S01]  /*4820*/  MUFU.EX2 R42, R42 ;  /* 0x0000002a002a7308 */ /* 0x000e620000000800 */
[C---:B---3--:R-:W-:Y:S07]  /*4830*/  HMMA.16816.F32 R72, R4.reuse, R8, R72 ;  /* 0x000000080448723c */ /* 0x048fee0000001848 */
[----:B------:R3:W-:Y:S01]  /*4840*/  MUFU.EX2 R39, R38 ;  /* 0x0000002600277308 */ /* 0x0007e20000000800 */
[----:B------:R-:W-:Y:S01]  /*4850*/  HMMA.16816.F32 R68, R4, R10, R68 ;  /* 0x0000000a0444723c */ /* 0x000fe20000001844 */
[----:B------:R-:W1:Y:S06]  /*4860*/  LDSM.16.MT88.4 R8, [R102+0x4000] ;  /* 0x004000006608783b */ /* 0x000e6c0000004200 */
[----:B------:R4:W-:Y:S01]  /*4870*/  MUFU.EX2 R3, R16 ;  /* 0x0000001000037308 */ /* 0x0009e20000000800 */
[----:B------:R-:W-:Y:S01]  /*4880*/  F2FP.PACK_AB R4, R94, R95 ;  /* 0x0000005f5e04723e */ /* 0x000fe200000000ff */
[----:B------:R-:W-:Y:S01]  /*4890*/  FADD.FTZ R95, R95, R67 ;  /* 0x000000435f5f7221 */ /* 0x000fe20000010000 */
[----:B-----5:R-:W-:Y:S01]  /*48a0*/  F2FP.PACK_AB R5, R90, R91 ;  /* 0x0000005b5a05723e */ /* 0x020fe200000000ff */
[----:B---3--:R-:W-:Y:S01]  /*48b0*/  FFMA.FTZ R38, R14, c[0x0][0x23c], -R27 ;  /* 0x00008f000e267a23 */ /* 0x008fe2000001081b */
[----:B------:R-:W-:Y:S01]  /*48c0*/  F2FP.PACK_AB R6, R92, R93 ;  /* 0x0000005d5c06723e */ /* 0x000fe200000000ff */
[----:B------:R-:W-:Y:S01]  /*48d0*/  LDSM.16.MT88.4 R12, [R101+0x4400] ;  /* 0x00440000650c783b */ /* 0x000fe20000004200 */
[----:B--2---:R-:W-:Y:S01]  /*48e0*/  F2FP.PACK_AB R7, R85, R88 ;  /* 0x000000585507723e */ /* 0x004fe200000000ff */
[----:B------:R-:W-:Y:S01]  /*48f0*/  MUFU.EX2 R40, R40 ;  /* 0x0000002800287308 */ /* 0x000fe20000000800 */
[----:B------:R-:W-:-:S02]  /*4900*/  FADD.FTZ R95, R94, R95 ;  /* 0x0000005f5e5f7221 */ /* 0x000fc40000010000 */
[----:B------:R-:W-:Y:S01]  /*4910*/  FADD.FTZ R90, R90, R62 ;  /* 0x0000003e5a5a7221 */ /* 0x000fe20000010000 */
[----:B----4-:R-:W-:Y:S01]  /*4920*/  LDSM.16.MT88.4 R16, [R101+0x4800] ;  /* 0x004800006510783b */ /* 0x010fe20000004200 */
[----:B------:R-:W-:Y:S02]  /*4930*/  FADD.FTZ R93, R93, R95 ;  /* 0x0000005f5d5d7221 */ /* 0x000fe40000010000 */
[----:B------:R-:W-:Y:S01]  /*4940*/  FADD.FTZ R90, R88, R90 ;  /* 0x0000005a585a7221 */ /* 0x000fe20000010000 */
[----:B------:R-:W2:Y:S01]  /*4950*/  MUFU.EX2 R38, R38 ;  /* 0x0000002600267308 */ /* 0x000ea20000000800 */
[----:B------:R-:W-:Y:S02]  /*4960*/  FADD.FTZ R93, R92, R93 ;  /* 0x0000005d5c5d7221 */ /* 0x000fe40000010000 */
[----:B------:R-:W-:-:S05]  /*4970*/  FADD.FTZ R90, R85, R90 ;  /* 0x0000005a555a7221 */ /* 0x000fca0000010000 */
[----:B------:R-:W3:Y:S08]  /*4980*/  MUFU.EX2 R41, R41 ;  /* 0x0000002900297308 */ /* 0x000ef00000000800 */
[----:B------:R-:W-:Y:S01]  /*4990*/  MUFU.EX2 R33, R33 ;  /* 0x0000002100217308 */ /* 0x000fe20000000800 */
[C---:B-1----:R-:W-:Y:S07]  /*49a0*/  HMMA.16816.F32 R80, R4.reuse, R8, R80 ;  /* 0x000000080450723c */ /* 0x042fee0000001850 */
[----:B------:R-:W-:Y:S01]  /*49b0*/  MUFU.EX2 R28, R28 ;  /* 0x0000001c001c7308 */ /* 0x000fe20000000800 */
[C---:B------:R-:W-:Y:S01]  /*49c0*/  HMMA.16816.F32 R76, R4.reuse, R10, R76 ;  /* 0x0000000a044c723c */ /* 0x040fe2000000184c */
[----:B------:R-:W1:Y:S06]  /*49d0*/  LDSM.16.MT88.4 R8, [R101+0x4000] ;  /* 0x004000006508783b */ /* 0x000e6c0000004200 */
[----:B------:R-:W-:Y:S08]  /*49e0*/  MUFU.EX2 R35, R35 ;  /* 0x0000002300237308 */ /* 0x000ff00000000800 */
[----:B------:R-:W-:Y:S08]  /*49f0*/  MUFU.EX2 R25, R25 ;  /* 0x0000001900197308 */ /* 0x000ff00000000800 */
[----:B------:R-:W-:Y:S08]  /*4a00*/  MUFU.EX2 R34, R34 ;  /* 0x0000002200227308 */ /* 0x000ff00000000800 */
[----:B------:R-:W-:Y:S08]  /*4a10*/  MUFU.EX2 R125, R125 ;  /* 0x0000007d007d7308 */ /* 0x000ff00000000800 */
[----:B------:R-:W-:Y:S01]  /*4a20*/  MUFU.EX2 R24, R24 ;  /* 0x0000001800187308 */ /* 0x000fe20000000800 */
[C---:B-1----:R-:W-:Y:S07]  /*4a30*/  HMMA.16816.F32 R72, R4.reuse, R8, R72 ;  /* 0x000000080448723c */ /* 0x042fee0000001848 */
[----:B------:R-:W-:Y:S01]  /*4a40*/  MUFU.EX2 R23, R23 ;  /* 0x0000001700177308 */ /* 0x000fe20000000800 */
[----:B------:R-:W-:Y:S01]  /*4a50*/  HMMA.16816.F32 R68, R4, R10, R68 ;  /* 0x0000000a0444723c */ /* 0x000fe20000001844 */
[----:B------:R-:W1:Y:S06]  /*4a60*/  LDSM.16.MT88.4 R8, [R102+0x4400] ;  /* 0x004400006608783b */ /* 0x000e6c0000004200 */
[----:B------:R-:W-:Y:S01]  /*4a70*/  MUFU.EX2 R124, R124 ;  /* 0x0000007c007c7308 */ /* 0x000fe20000000800 */
[----:B------:R-:W-:Y:S01]  /*4a80*/  F2FP.PACK_AB R4, R53, R54 ;  /* 0x000000363504723e */ /* 0x000fe200000000ff */
[----:B------:R-:W-:Y:S01]  /*4a90*/  FADD.FTZ R54, R54, R93 ;  /* 0x0000005d36367221 */ /* 0x000fe20000010000 */
[----:B------:R-:W-:Y:S01]  /*4aa0*/  F2FP.PACK_AB R5, R49, R50 ;  /* 0x000000323105723e */ /* 0x000fe200000000ff */
[----:B------:R-:W-:Y:S01]  /*4ab0*/  FADD.FTZ R50, R50, R90 ;  /* 0x0000005a32327221 */ /* 0x000fe20000010000 */
[----:B------:R-:W-:Y:S01]  /*4ac0*/  F2FP.PACK_AB R6, R51, R52 ;  /* 0x000000343306723e */ /* 0x000fe200000000ff */
[----:B------:R-:W-:Y:S01]  /*4ad0*/  FADD.FTZ R54, R53, R54 ;  /* 0x0000003635367221 */ /* 0x000fe20000010000 */
[----:B------:R-:W-:Y:S01]  /*4ae0*/  F2FP.PACK_AB R7, R42, R37 ;  /* 0x000000252a07723e */ /* 0x000fe200000000ff */
[----:B------:R-:W-:-:S02]  /*4af0*/  FADD.FTZ R50, R49, R50 ;  /* 0x0000003231327221 */ /* 0x000fc40000010000 */
[----:B------:R-:W-:Y:S02]  /*4b00*/  FADD.FTZ R52, R52, R54 ;  /* 0x0000003634347221 */ /* 0x000fe40000010000 */
[----:B------:R-:W-:Y:S02]  /*4b10*/  FADD.FTZ R37, R37, R50 ;  /* 0x0000003225257221 */ /* 0x000fe40000010000 */
[----:B------:R-:W-:Y:S01]  /*4b20*/  HMMA.16816.F32 R72, R4, R12, R72 ;  /* 0x0000000c0448723c */ /* 0x000fe20000001848 */
[----:B------:R-:W-:Y:S02]  /*4b30*/  FADD.FTZ R52, R51, R52 ;  /* 0x0000003433347221 */ /* 0x000fe40000010000 */
[----:B------:R-:W-:-:S05]  /*4b40*/  FADD.FTZ R37, R42, R37 ;  /* 0x000000252a257221 */ /* 0x000fca0000010000 */
[C---:B------:R-:W-:Y:S01]  /*4b50*/  HMMA.16816.F32 R68, R4.reuse, R14, R68 ;  /* 0x0000000e0444723c */ /* 0x040fe20000001844 */
[----:B------:R-:W-:Y:S07]  /*4b60*/  LDSM.16.MT88.4 R12, [R102+0x4c00] ;  /* 0x004c0000660c783b */ /* 0x000fee0000004200 */
[C---:B-1----:R-:W-:Y:S07]  /*4b70*/  HMMA.16816.F32 R80, R4.reuse, R8, R80 ;  /* 0x000000080450723c */ /* 0x042fee0000001850 */
[--C-:B------:R-:W-:Y:S01]  /*4b80*/  FFMA.FTZ R8, R32, c[0x0][0x23c], -R22.reuse ;  /* 0x00008f0020087a23 */ /* 0x100fe20000010816 */
[----:B------:R-:W-:Y:S01]  /*4b90*/  HMMA.16816.F32 R76, R4, R10, R76 ;  /* 0x0000000a044c723c */ /* 0x000fe2000000184c */
[----:B------:R-:W-:-:S02]  /*4ba0*/  FFMA.FTZ R32, R31, c[0x0][0x23c], -R22 ;  /* 0x00008f001f207a23 */ /* 0x000fc40000010816 */
[----:B------:R1:W4:Y:S04]  /*4bb0*/  MUFU.EX2 R31, R8 ;  /* 0x00000008001f7308 */ /* 0x0003280000000800 */
[C---:B--2---:R-:W-:Y:S01]  /*4bc0*/  F2FP.PACK_AB R4, R38.reuse, R39 ;  /* 0x000000272604723e */ /* 0x044fe200000000ff */
[----:B------:R-:W-:Y:S01]  /*4bd0*/  FADD.FTZ R39, R39, R52 ;  /* 0x0000003427277221 */ /* 0x000fe20000010000 */
[----:B---3--:R-:W-:Y:S02]  /*4be0*/  F2FP.PACK_AB R6, R41, R40 ;  /* 0x000000282906723e */ /* 0x008fe400000000ff */
[----:B------:R-:W2:Y:S01]  /*4bf0*/  MUFU.EX2 R32, R32 ;  /* 0x0000002000207308 */ /* 0x000ea20000000800 */
[----:B------:R-:W-:-:S04]  /*4c00*/  FADD.FTZ R39, R38, R39 ;  /* 0x0000002726277221 */ /* 0x000fc80000010000 */
[----:B------:R-:W-:Y:S01]  /*4c10*/  FADD.FTZ R40, R40, R39 ;  /* 0x0000002728287221 */ /* 0x000fe20000010000 */
[----:B-1----:R-:W1:Y:S01]  /*4c20*/  LDSM.16.MT88.4 R8, [R102+0x4800] ;  /* 0x004800006608783b */ /* 0x002e620000004200 */
[----:B----4-:R-:W-:Y:S01]  /*4c30*/  F2FP.PACK_AB R5, R31, R33 ;  /* 0x000000211f05723e */ /* 0x010fe200000000ff */
[----:B------:R-:W-:Y:S02]  /*4c40*/  FADD.FTZ R33, R33, R37 ;  /* 0x0000002521217221 */ /* 0x000fe40000010000 */
[----:B------:R-:W-:Y:S02]  /*4c50*/  FADD.FTZ R40, R41, R40 ;  /* 0x0000002829287221 */ /* 0x000fe40000010000 */
[----:B------:R-:W-:Y:S01]  /*4c60*/  FADD.FTZ R33, R31, R33 ;  /* 0x000000211f217221 */ /* 0x000fe20000010000 */
[----:B--2---:R-:W-:Y:S01]  /*4c70*/  F2FP.PACK_AB R7, R28, R32 ;  /* 0x000000201c07723e */ /* 0x004fe200000000ff */
[----:B------:R-:W-:Y:S02]  /*4c80*/  FADD.FTZ R40, R35, R40 ;  /* 0x0000002823287221 */ /* 0x000fe40000010000 */
[----:B------:R-:W-:-:S02]  /*4c90*/  FADD.FTZ R32, R32, R33 ;  /* 0x0000002120207221 */ /* 0x000fc40000010000 */
[----:B------:R-:W-:Y:S02]  /*4ca0*/  FADD.FTZ R40, R34, R40 ;  /* 0x0000002822287221 */ /* 0x000fe40000010000 */
[----:B------:R-:W-:Y:S01]  /*4cb0*/  HMMA.16816.F32 R72, R4, R16, R72 ;  /* 0x000000100448723c */ /* 0x000fe20000001848 */
[----:B------:R-:W-:Y:S02]  /*4cc0*/  FADD.FTZ R32, R28, R32 ;  /* 0x000000201c207221 */ /* 0x000fe40000010000 */
[----:B------:R-:W-:Y:S02]  /*4cd0*/  FADD.FTZ R40, R3, R40 ;  /* 0x0000002803287221 */ /* 0x000fe40000010000 */
[----:B------:R-:W-:-:S03]  /*4ce0*/  FADD.FTZ R32, R25, R32 ;  /* 0x0000002019207221 */ /* 0x000fc60000010000 */
[----:B------:R-:W-:Y:S01]  /*4cf0*/  HMMA.16816.F32 R68, R4, R18, R68 ;  /* 0x000000120444723c */ /* 0x000fe20000001844 */
[----:B------:R-:W-:-:S04]  /*4d00*/  FADD.FTZ R32, R24, R32 ;  /* 0x0000002018207221 */ /* 0x000fc80000010000 */
[----:B------:R-:W-:-:S03]  /*4d10*/  FADD.FTZ R32, R23, R32 ;  /* 0x0000002017207221 */ /* 0x000fc60000010000 */
[C---:B-1----:R-:W-:Y:S08]  /*4d20*/  HMMA.16816.F32 R80, R4.reuse, R8, R80 ;  /* 0x000000080450723c */ /* 0x042ff00000001850 */
[----:B------:R-:W-:Y:S01]  /*4d30*/  HMMA.16816.F32 R76, R4, R10, R76 ;  /* 0x0000000a044c723c */ /* 0x000fe2000000184c */
[----:B------:R-:W1:Y:S06]  /*4d40*/  LDSM.16.MT88.4 R8, [R101+0x4c00] ;  /* 0x004c00006508783b */ /* 0x000e6c0000004200 */
[----:B------:R-:W-:-:S02]  /*4d50*/  F2FP.PACK_AB R4, R34, R35 ;  /* 0x000000232204723e */ /* 0x000fc400000000ff */
[----:B------:R-:W-:Y:S02]  /*4d60*/  F2FP.PACK_AB R5, R24, R25 ;  /* 0x000000191805723e */ /* 0x000fe400000000ff */
[C---:B------:R-:W-:Y:S01]  /*4d70*/  F2FP.PACK_AB R6, R125.reuse, R3 ;  /* 0x000000037d06723e */ /* 0x040fe200000000ff */
[----:B------:R-:W-:Y:S01]  /*4d80*/  FADD.FTZ R125, R125, R40 ;  /* 0x000000287d7d7221 */ /* 0x000fe20000010000 */
[C---:B------:R-:W-:Y:S01]  /*4d90*/  F2FP.PACK_AB R7, R124.reuse, R23 ;  /* 0x000000177c07723e */ /* 0x040fe200000000ff */
[----:B------:R-:W-:-:S06]  /*4da0*/  FADD.FTZ R124, R124, R32 ;  /* 0x000000207c7c7221 */ /* 0x000fcc0000010000 */
[C---:B------:R-:W-:Y:S08]  /*4db0*/  HMMA.16816.F32 R80, R4.reuse, R12, R80 ;  /* 0x0000000c0450723c */ /* 0x040ff00000001850 */
        /* <DEDUP_REMOVED lines=12> */
.L_x_4156:
        /* <DEDUP_REMOVED lines=64> */
.L_x_4153:
        /* <DEDUP_REMOVED lines=15> */
[----:B------:R-:W-:Y:S05]  /*5370*/  ISETP.GT.AND P0, PT, R123, R107, PT ;  /* 0x0000006b7b00720c */ /* 0x000fea0003f04270 */
[----:B------:R2:W-:Y:S08]  /*5380*/  LDGSTS.E.BYPASS.LTC128B.128 [R112+0x4000], [R4.64] ;  /* 0x0400000004707fae */ /* 0x0005f0000b901d4a */
[----:B------:R3:W-:Y:S08]  /*5390*/  LDGSTS.E.BYPASS.LTC128B.128 [R112+0x4800], [R2.64] ;  /* 0x0480000002707fae */ /* 0x0007f0000b901d4a */
[----:B------:R-:W-:Y:S08]  /*53a0*/  LDSM.16.M88.4 R64, [R106] ;  /* 0x000000006a40783b */ /* 0x000ff00000000200 */
[----:B------:R-:W0:Y:S08]  /*53b0*/  LDGDEPBAR ;  /* 0x00000000000079af */ /* 0x000e300000000000 */
[----:B-1----:R-:W2:Y:S08]  /*53c0*/  LDSM.16.M88.4 R8, [R105] ;  /* 0x000000006908783b */ /* 0x002eb00000000200 */
[----:B------:R-:W1:Y:S08]  /*53d0*/  LDSM.16.M88.4 R16, [R105+0x400] ;  /* 0x000400006910783b */ /* 0x000e700000000200 */
[----:B------:R-:W4:Y:S08]  /*53e0*/  LDSM.16.M88.4 R24, [R105+0x800] ;  /* 0x000800006918783b */ /* 0x000f300000000200 */
[----:B------:R-:W5:Y:S08]  /*53f0*/  LDSM.16.M88.4 R32, [R105+0xc00] ;  /* 0x000c00006920783b */ /* 0x000f700000000200 */
[----:B------:R-:W1:Y:S08]  /*5400*/  LDSM.16.M88.4 R40, [R105+0x1000] ;  /* 0x001000006928783b */ /* 0x000e700000000200 */
[----:B------:R-:W1:Y:S08]  /*5410*/  LDSM.16.M88.4 R48, [R105+0x1400] ;  /* 0x001400006930783b */ /* 0x000e700000000200 */
[----:B------:R-:W3:Y:S08]  /*5420*/  LDSM.16.M88.4 R56, [R105+0x1800] ;  /* 0x001800006938783b */ /* 0x000ef00000000200 */
[----:B------:R-:W3:Y:S08]  /*5430*/  LDSM.16.M88.4 R88, [R105+0x1c00] ;  /* 0x001c00006958783b */ /* 0x000ef00000000200 */
[----:B------:R-:W-:Y:S01]  /*5440*/  LDSM.16.M88.4 R92, [R104] ;  /* 0x00000000685c783b */ /* 0x000fe20000000200 */
[C---:B--2---:R-:W-:Y:S08]  /*5450*/  HMMA.16816.F32 R4, R64.reuse, R8, RZ ;  /* 0x000000084004723c */ /* 0x044ff000000018ff */
[C---:B------:R-:W-:Y:S08]  /*5460*/  HMMA.16816.F32 R8, R64.reuse, R10, RZ ;  /* 0x0000000a4008723c */ /* 0x040ff000000018ff */
[C---:B-1----:R-:W-:Y:S08]  /*5470*/  HMMA.16816.F32 R12, R64.reuse, R16, RZ ;  /* 0x00000010400c723c */ /* 0x042ff000000018ff */
[C---:B------:R-:W-:Y:S08]  /*5480*/  HMMA.16816.F32 R16, R64.reuse, R18, RZ ;  /* 0x000000124010723c */ /* 0x040ff000000018ff */
[C---:B----4-:R-:W-:Y:S08]  /*5490*/  HMMA.16816.F32 R20, R64.reuse, R24, RZ ;  /* 0x000000184014723c */ /* 0x050ff000000018ff */
[C---:B------:R-:W-:Y:S08]  /*54a0*/  HMMA.16816.F32 R24, R64.reuse, R26, RZ ;  /* 0x0000001a4018723c */ /* 0x040ff000000018ff */
[C---:B-----5:R-:W-:Y:S08]  /*54b0*/  HMMA.16816.F32 R28, R64.reuse, R32, RZ ;  /* 0x00000020401c723c */ /* 0x060ff000000018ff */
        /* <DEDUP_REMOVED lines=9> */
[----:B------:R-:W1:Y:S07]  /*5550*/  LDSM.16.M88.4 R88, [R103] ;  /* 0x000000006758783b */ /* 0x000e6e0000000200 */
[C---:B-1----:R-:W-:Y:S08]  /*5560*/  HMMA.16816.F32 R4, R92.reuse, R88, R4 ;  /* 0x000000585c04723c */ /* 0x042ff00000001804 */
[C---:B------:R-:W-:Y:S01]  /*5570*/  HMMA.16816.F32 R8, R92.reuse, R90, R8 ;  /* 0x0000005a5c08723c */ /* 0x040fe20000001808 */
[----:B------:R-:W1:Y:S11]  /*5580*/  LDSM.16.M88.4 R88, [R100] ;  /* 0x000000006458783b */ /* 0x000e760000000200 */
[----:B------:R-:W-:Y:S04]  /*5590*/  @!UPT UIADD3 URZ, URZ, URZ, URZ ;  /* 0x0000003f3f3ff290 */ /* 0x000fe8000fffe03f */
        /* <DEDUP_REMOVED lines=8> */
[----:B------:R-:W3:Y:S01]  /*5620*/  MUFU.TANH R128, R5 ;  /* 0x0000000500807308 */ /* 0x000ee20000002400 */
[----:B------:R-:W-:Y:S09]  /*5630*/  FMUL.FTZ R9, R9, c[0x0][0x2ec] ;  /* 0x0000bb0009097a20 */ /* 0x000ff20000410000 */
[----:B------:R-:W4:Y:S01]  /*5640*/  MUFU.TANH R127, R6 ;  /* 0x00000006007f7308 */ /* 0x000f220000002400 */
[C---:B-1----:R-:W-:Y:S08]  /*5650*/  HMMA.16816.F32 R12, R92.reuse, R88, R12 ;  /* 0x000000585c0c723c */ /* 0x042ff0000000180c */
[C---:B------:R-:W-:Y:S01]  /*5660*/  HMMA.16816.F32 R16, R92.reuse, R90, R16 ;  /* 0x0000005a5c10723c */ /* 0x040fe20000001810 */
[----:B------:R1:W1:Y:S10]  /*5670*/  MUFU.TANH R129, R7 ;  /* 0x0000000700817308 */ /* 0x0002740000002400 */
[----:B------:R5:W2:Y:S05]  /*5680*/  MUFU.TANH R91, R10 ;  /* 0x0000000a005b7308 */ /* 0x000aaa0000002400 */
[----:B------:R-:W-:Y:S02]  /*5690*/  FMUL.FTZ R12, R12, c[0x0][0x2ec] ;  /* 0x0000bb000c0c7a20 */ /* 0x000fe40000410000 */
[----:B------:R-:W-:Y:S03]  /*56a0*/  FMUL.FTZ R13, R13, c[0x0][0x2ec] ;  /* 0x0000bb000d0d7a20 */ /* 0x000fe60000410000 */
[----:B------:R2:W2:Y:S03]  /*56b0*/  MUFU.TANH R130, R11 ;  /* 0x0000000b00827308 */ /* 0x0004a60000002400 */
[----:B------:R-:W-:Y:S01]  /*56c0*/  FMUL.FTZ R18, R18, c[0x0][0x2ec] ;  /* 0x0000bb0012127a20 */ /* 0x000fe20000410000 */
[----:B-1----:R-:W1:Y:S01]  /*56d0*/  LDSM.16.M88.4 R4, [R99] ;  /* 0x000000006304783b */ /* 0x002e620000000200 */
[----:B------:R-:W-:Y:S02]  /*56e0*/  FMUL.FTZ R19, R19, c[0x0][0x2ec] ;  /* 0x0000bb0013137a20 */ /* 0x000fe40000410000 */
[----:B------:R-:W-:Y:S02]  /*56f0*/  FMUL.FTZ R16, R16, c[0x0][0x2ec] ;  /* 0x0000bb0010107a20 */ /* 0x000fe40000410000 */
[----:B------:R-:W-:Y:S01]  /*5700*/  FMUL.FTZ R17, R17, c[0x0][0x2ec] ;  /* 0x0000bb0011117a20 */ /* 0x000fe20000410000 */
[----:B------:R-:W1:Y:S01]  /*5710*/  MUFU.TANH R142, R18 ;  /* 0x00000012008e7308 */ /* 0x000e620000002400 */
[----:B-----5:R-:W-:Y:S09]  /*5720*/  FMUL.FTZ R10, R14, c[0x0][0x2ec] ;  /* 0x0000bb000e0a7a20 */ /* 0x020ff20000410000 */
[----:B------:R5:W1:Y:S01]  /*5730*/  MUFU.TANH R132, R19 ;  /* 0x0000001300847308 */ /* 0x000a620000002400 */
[----:B--2---:R-:W-:Y:S09]  /*5740*/  FMUL.FTZ R11, R15, c[0x0][0x2ec] ;  /* 0x0000bb000f0b7a20 */ /* 0x004ff20000410000 */
[----:B------:R-:W2:Y:S10]  /*5750*/  MUFU.TANH R8, R8 ;  /* 0x0000000800087308 */ /* 0x000eb40000002400 */
[----:B------:R-:W2:Y:S01]  /*5760*/  MUFU.TANH R9, R9 ;  /* 0x0000000900097308 */ /* 0x000ea20000002400 */
[C---:B-1----:R-:W-:Y:S09]  /*5770*/  HMMA.16816.F32 R20, R92.reuse, R4, R20 ;  /* 0x000000045c14723c */ /* 0x042ff20000001814 */
[----:B------:R-:W1:Y:S01]  /*5780*/  MUFU.TANH R12, R12 ;  /* 0x0000000c000c7308 */ /* 0x000e620000002400 */
[C---:B------:R-:W-:Y:S01]  /*5790*/  HMMA.16816.F32 R24, R92.reuse, R6, R24 ;  /* 0x000000065c18723c */ /* 0x040fe20000001818 */
[----:B------:R-:W1:Y:S08]  /*57a0*/  LDSM.16.M88.4 R4, [R98] ;  /* 0x000000006204783b */ /* 0x000e700000000200 */
[----:B------:R-:W1:Y:S05]  /*57b0*/  MUFU.TANH R13, R13 ;  /* 0x0000000d000d7308 */ /* 0x000e6a0000002400 */
[----:B-----5:R-:W-:Y:S05]  /*57c0*/  FMUL.FTZ R19, R20, c[0x0][0x2ec] ;  /* 0x0000bb0014137a20 */ /* 0x020fea0000410000 */
[----:B------:R-:W2:Y:S01]  /*57d0*/  MUFU.TANH R10, R10 ;  /* 0x0000000a000a7308 */ /* 0x000ea20000002400 */
[----:B------:R-:W-:Y:S02]  /*57e0*/  FMUL.FTZ R14, R21, c[0x0][0x2ec] ;  /* 0x0000bb00150e7a20 */ /* 0x000fe40000410000 */
[----:B------:R-:W-:Y:S02]  /*57f0*/  FMUL.FTZ R15, R22, c[0x0][0x2ec] ;  /* 0x0000bb00160f7a20 */ /* 0x000fe40000410000 */
[----:B------:R-:W-:Y:S02]  /*5800*/  FMUL.FTZ R18, R23, c[0x0][0x2ec] ;  /* 0x0000bb0017127a20 */ /* 0x000fe40000410000 */
[----:B------:R-:W-:Y:S02]  /*5810*/  FMUL.FTZ R24, R24, c[0x0][0x2ec] ;  /* 0x0000bb0018187a20 */ /* 0x000fe40000410000 */
[----:B------:R-:W-:Y:S01]  /*5820*/  FMUL.FTZ R25, R25, c[0x0][0x2ec] ;  /* 0x0000bb0019197a20 */ /* 0x000fe20000410000 */
[----:B------:R-:W2:Y:S01]  /*5830*/  MUFU.TANH R11, R11 ;  /* 0x0000000b000b7308 */ /* 0x000ea20000002400 */
[----:B------:R-:W-:Y:S02]  /*5840*/  FMUL.FTZ R26, R26, c[0x0][0x2ec] ;  /* 0x0000bb001a1a7a20 */ /* 0x000fe40000410000 */
[----:B------:R-:W-:Y:S07]  /*5850*/  FMUL.FTZ R27, R27, c[0x0][0x2ec] ;  /* 0x0000bb001b1b7a20 */ /* 0x000fee0000410000 */
[----:B------:R-:W2:Y:S01]  /*5860*/  MUFU.TANH R135, R16 ;  /* 0x0000001000877308 */ /* 0x000ea20000002400 */
[C---:B-1----:R-:W-:Y:S09]  /*5870*/  HMMA.16816.F32 R28, R92.reuse, R4, R28 ;  /* 0x000000045c1c723c */ /* 0x042ff2000000181c */
[----:B------:R-:W1:Y:S01]  /*5880*/  MUFU.TANH R138, R17 ;  /* 0x00000011008a7308 */ /* 0x000e620000002400 */
[C---:B------:R-:W-:Y:S01]  /*5890*/  HMMA.16816.F32 R32, R92.reuse, R6, R32 ;  /* 0x000000065c20723c */ /* 0x040fe20000001820 */
[----:B------:R-:W5:Y:S08]  /*58a0*/  LDSM.16.M88.4 R4, [R97] ;  /* 0x000000006104783b */ /* 0x000f700000000200 */
[----:B------:R-:W1:Y:S05]  /*58b0*/  MUFU.TANH R19, R19 ;  /* 0x0000001300137308 */ /* 0x000e6a0000002400 */
        /* <DEDUP_REMOVED lines=8> */
[----:B------:R1:W1:Y:S01]  /*5940*/  MUFU.TANH R143, R32 ;  /* 0x00000020008f7308 */ /* 0x0002620000002400 */
[----:B------:R-:W-:Y:S09]  /*5950*/  FMUL.FTZ R35, R35, c[0x0][0x2ec] ;  /* 0x0000bb0023237a20 */ /* 0x000ff20000410000 */
[----:B------:R1:W1:Y:S01]  /*5960*/  MUFU.TANH R144, R33 ;  /* 0x0000002100907308 */ /* 0x0002620000002400 */
[C---:B-----5:R-:W-:Y:S09]  /*5970*/  HMMA.16816.F32 R36, R92.reuse, R4, R36 ;  /* 0x000000045c24723c */ /* 0x060ff20000001824 */
[----:B------:R5:W2:Y:S01]  /*5980*/  MUFU.TANH R140, R34 ;  /* 0x00000022008c7308 */ /* 0x000aa20000002400 */
[C---:B------:R-:W-:Y:S01]  /*5990*/  HMMA.16816.F32 R40, R92.reuse, R6, R40 ;  /* 0x000000065c28723c */ /* 0x040fe20000001828 */
[----:B------:R-:W2:Y:S08]  /*59a0*/  LDSM.16.M88.4 R4, [R96] ;  /* 0x000000006004783b */ /* 0x000eb00000000200 */
[----:B------:R3:W2:Y:S05]  /*59b0*/  MUFU.TANH R133, R35 ;  /* 0x0000002300857308 */ /* 0x0006aa0000002400 */
[----:B-1----:R-:W-:Y:S02]  /*59c0*/  FMUL.FTZ R32, R36, c[0x0][0x2ec] ;  /* 0x0000bb0024207a20 */ /* 0x002fe40000410000 */
[----:B------:R-:W-:Y:S03]  /*59d0*/  FMUL.FTZ R33, R37, c[0x0][0x2ec] ;  /* 0x0000bb0025217a20 */ /* 0x000fe60000410000 */
[----:B------:R-:W1:Y:S01]  /*59e0*/  MUFU.TANH R15, R15 ;  /* 0x0000000f000f7308 */ /* 0x000e620000002400 */
[----:B-----5:R-:W-:Y:S04]  /*59f0*/  FMUL.FTZ R34, R38, c[0x0][0x2ec] ;  /* 0x0000bb0026227a20 */ /* 0x020fe80000410000 */
[----:B------:R-:W-:Y:S02]  /*5a00*/  FMUL.FTZ R41, R41, c[0x0][0x2ec] ;  /* 0x0000bb0029297a20 */ /* 0x000fe40000410000 */
[----:B------:R-:W-:Y:S03]  /*5a10*/  FMUL.FTZ R42, R42, c[0x0][0x2ec] ;  /* 0x0000bb002a2a7a20 */ /* 0x000fe60000410000 */
[----:B------:R-:W1:Y:S01]  /*5a20*/  MUFU.TANH R149, R41 ;  /* 0x0000002900957308 */ /* 0x000e620000002400 */
[----:B------:R-:W-:Y:S02]  /*5a30*/  FMUL.FTZ R43, R43, c[0x0][0x2ec] ;  /* 0x0000bb002b2b7a20 */ /* 0x000fe40000410000 */
[----:B------:R-:W-:Y:S02]  /*5a40*/  FMUL.FTZ R40, R40, c[0x0][0x2ec] ;  /* 0x0000bb0028287a20 */ /* 0x000fe40000410000 */
[----:B---3--:R-:W-:Y:S05]  /*5a50*/  FMUL.FTZ R35, R39, c[0x0][0x2ec] ;  /* 0x0000bb0027237a20 */ /* 0x008fea0000410000 */
[----:B------:R-:W3:Y:S01]  /*5a60*/  MUFU.TANH R150, R42 ;  /* 0x0000002a00967308 */ /* 0x000ee20000002400 */
[C---:B--2---:R-:W-:Y:S09]  /*5a70*/  HMMA.16816.F32 R44, R92.reuse, R4, R44 ;  /* 0x000000045c2c723c */ /* 0x044ff2000000182c */
[----:B------:R-:W2:Y:S01]  /*5a80*/  MUFU.TANH R146, R43 ;  /* 0x0000002b00927308 */ /* 0x000ea20000002400 */
        /* <DEDUP_REMOVED lines=13> */
[----:B------:R1:W1:Y:S01]  /*5b60*/  MUFU.TANH R148, R49 ;  /* 0x0000003100947308 */ /* 0x0002620000002400 */
[C---:B-----5:R-:W-:Y:S09]  /*5b70*/  HMMA.16816.F32 R52, R92.reuse, R4, R52 ;  /* 0x000000045c34723c */ /* 0x060ff20000001834 */
[----:B------:R5:W2:Y:S01]  /*5b80*/  MUFU.TANH R145, R50 ;  /* 0x0000003200917308 */ /* 0x000aa20000002400 */
[C---:B------:R-:W-:Y:S01]  /*5b90*/  HMMA.16816.F32 R56, R92.reuse, R6, R56 ;  /* 0x000000065c38723c */ /* 0x040fe20000001838 */
[----:B------:R-:W2:Y:S01]  /*5ba0*/  LDSM.16.M88.4 R4, [R86] ;  /* 0x000000005604783b */ /* 0x000ea20000000200 */
[----:B------:R-:W-:Y:S07]  /*5bb0*/  DEPBAR.LE SB0, 0x0 ;  /* 0x000080000000791a */ /* 0x000fee0000000000 */
[----:B------:R2:W2:Y:S01]  /*5bc0*/  MUFU.TANH R134, R24 ;  /* 0x0000001800867308 */ /* 0x0004a20000002400 */
[----:B------:R-:W-:Y:S04]  /*5bd0*/  BAR.SYNC.DEFER_BLOCKING 0x0 ;  /* 0x0000000000007b1d */ /* 0x000fe80000010000 */
[----:B------:R-:W-:Y:S02]  /*5be0*/  FMUL.FTZ R51, R52, c[0x0][0x2ec] ;  /* 0x0000bb0034337a20 */ /* 0x000fe40000410000 */
[----:B------:R-:W-:Y:S03]  /*5bf0*/  FMUL.FTZ R52, R53, c[0x0][0x2ec] ;  /* 0x0000bb0035347a20 */ /* 0x000fe60000410000 */
[----:B------:R3:W3:Y:S01]  /*5c00*/  MUFU.TANH R137, R25 ;  /* 0x0000001900897308 */ /* 0x0006e20000002400 */
[----:B------:R-:W-:Y:S02]  /*5c10*/  FMUL.FTZ R53, R54, c[0x0][0x2ec] ;  /* 0x0000bb0036357a20 */ /* 0x000fe40000410000 */
[----:B-1----:R-:W-:Y:S02]  /*5c20*/  FMUL.FTZ R49, R55, c[0x0][0x2ec] ;  /* 0x0000bb0037317a20 */ /* 0x002fe40000410000 */
[----:B-----5:R-:W-:Y:S02]  /*5c30*/  FMUL.FTZ R50, R56, c[0x0][0x2ec] ;  /* 0x0000bb0038327a20 */ /* 0x020fe40000410000 */
[----:B------:R-:W-:Y:S02]  /*5c40*/  FMUL.FTZ R48, R57, c[0x0][0x2ec] ;  /* 0x0000bb0039307a20 */ /* 0x000fe40000410000 */
[----:B------:R-:W-:Y:S01]  /*5c50*/  FMUL.FTZ R47, R58, c[0x0][0x2ec] ;  /* 0x0000bb003a2f7a20 */ /* 0x000fe20000410000 */
[----:B------:R1:W1:Y:S01]  /*5c60*/  MUFU.TANH R141, R26 ;  /* 0x0000001a008d7308 */ /* 0x0002620000002400 */
[----:B------:R-:W-:Y:S09]  /*5c70*/  FMUL.FTZ R46, R59, c[0x0][0x2ec] ;  /* 0x0000bb003b2e7a20 */ /* 0x000ff20000410000 */
[----:B------:R1:W1:Y:S01]  /*5c80*/  MUFU.TANH R136, R27 ;  /* 0x0000001b00887308 */ /* 0x0002620000002400 */
[C---:B--2---:R-:W-:Y:S09]  /*5c90*/  HMMA.16816.F32 R60, R92.reuse, R4, R60 ;  /* 0x000000045c3c723c */ /* 0x044ff2000000183c */
[----:B------:R2:W1:Y:S01]  /*5ca0*/  MUFU.TANH R131, R28 ;  /* 0x0000001c00837308 */ /* 0x0004620000002400 */
[----:B------:R-:W-:Y:S09]  /*5cb0*/  HMMA.16816.F32 R64, R92, R6, R64 ;  /* 0x000000065c40723c */ /* 0x000ff20000001840 */
[----:B------:R2:W1:Y:S05]  /*5cc0*/  MUFU.TANH R88, R29 ;  /* 0x0000001d00587308 */ /* 0x00046a0000002400 */
        /* <DEDUP_REMOVED lines=8> */
[----:B------:R2:W1:Y:S01]  /*5d50*/  MUFU.TANH R90, R31 ;  /* 0x0000001f005a7308 */ /* 0x0004620000002400 */
[----:B------:R-:W-:Y:S09]  /*5d60*/  FMUL.FTZ R3, R67, c[0x0][0x2ec] ;  /* 0x0000bb0043037a20 */ /* 0x000ff20000410000 */
[----:B------:R-:W1:Y:S10]  /*5d70*/  MUFU.TANH R32, R32 ;  /* 0x0000002000207308 */ /* 0x000e740000002400 */
[----:B------:R-:W1:Y:S10]  /*5d80*/  MUFU.TANH R33, R33 ;  /* 0x0000002100217308 */ /* 0x000e740000002400 */
        /* <DEDUP_REMOVED lines=33> */
[----:B------:R-:W-:Y:S02]  /*5fa0*/  IABS R7, R5 ;  /* 0x0000000500077213 */ /* 0x000fe40000000000 */
[C---:B------:R-:W-:Y:S02]  /*5fb0*/  IADD3 R6, R5.reuse, -0x80, RZ ;  /* 0xffffff8005067810 */ /* 0x040fe40007ffe0ff */
        /* <DEDUP_REMOVED lines=9> */
[----:B------:R-:W-:Y:S04]  /*6050*/  IMAD.HI.U32 R16, R2, R7, RZ ;  /* 0x0000000702107227 */ /* 0x000fe800078e00ff */
[----:B------:R-:W-:Y:S04]  /*6060*/  IMAD.MOV R0, RZ, RZ, -R16 ;  /* 0x000000ffff007224 */ /* 0x000fe800078e0a10 */
[----:B------:R-:W-:Y:S01]  /*6070*/  IMAD R7, R4, R0, R7 ;  /* 0x0000000004077224 */ /* 0x000fe200078e0207 */
[----:B------:R-:W-:Y:S02]  /*6080*/  IABS R0, R6 ;  /* 0x0000000600007213 */ /* 0x000fe40000000000 */
[----:B------:R-:W-:Y:S02]  /*6090*/  LOP3.LUT R6, R6, c[0x0][0x2d0], RZ, 0x3c, !PT ;  /* 0x0000b40006067a12 */ /* 0x000fe400078e3cff */
[----:B------:R-:W-:Y:S01]  /*60a0*/  ISETP.GT.U32.AND P3, PT, R4, R7, PT ;  /* 0x000000070400720c */ /* 0x000fe20003f64070 */
[----:B------:R-:W-:Y:S01]  /*60b0*/  IMAD.HI.U32 R2, R2, R0, RZ ;  /* 0x0000000002027227 */ /* 0x000fe200078e00ff */
[----:B------:R-:W-:Y:S11]  /*60c0*/  ISETP.GE.AND P0, PT, R6, RZ, PT ;  /* 0x000000ff0600720c */ /* 0x000ff60003f06270 */
[----:B------:R-:W-:Y:S01]  /*60d0*/  @!P3 IMAD.IADD R7, R7, 0x1, -R4 ;  /* 0x000000010707b824 */ /* 0x000fe200078e0a04 */
[----:B------:R-:W-:Y:S04]  /*60e0*/  @!P3 IADD3 R16, R16, 0x1, RZ ;  /* 0x000000011010b810 */ /* 0x000fe80007ffe0ff */
[----:B------:R-:W-:Y:S01]  /*60f0*/  ISETP.GE.U32.AND P5, PT, R7, R4, PT ;  /* 0x000000040700720c */ /* 0x000fe20003fa6070 */
[----:B------:R-:W-:Y:S04]  /*6100*/  IMAD.MOV R7, RZ, RZ, -R2 ;  /* 0x000000ffff077224 */ /* 0x000fe800078e0a02 */
[C---:B------:R-:W-:Y:S05]  /*6110*/  IMAD R0, R4.reuse, R7, R0 ;  /* 0x0000000704007224 */ /* 0x040fea00078e0200 */
[----:B------:R-:W-:Y:S03]  /*6120*/  ISETP.GT.U32.AND P1, PT, R4, R0, PT ;  /* 0x000000000400720c */ /* 0x000fe60003f24070 */
[----:B------:R-:W-:Y:S05]  /*6130*/  @P5 IADD3 R16, R16, 0x1, RZ ;  /* 0x0000000110105810 */ /* 0x000fea0007ffe0ff */
[----:B------:R-:W-:Y:S05]  /*6140*/  @!P2 IMAD.MOV R16, RZ, RZ, -R16 ;  /* 0x000000ffff10a224 */ /* 0x000fea00078e0a10 */
[----:B------:R-:W-:Y:S01]  /*6150*/  @!P1 IMAD.IADD R0, R0, 0x1, -R4 ;  /* 0x0000000100009824 */ /* 0x000fe200078e0a04 */
[----:B------:R-:W-:Y:S02]  /*6160*/  @!P1 IADD3 R2, R2, 0x1, RZ ;  /* 0x0000000102029810 */ /* 0x000fe40007ffe0ff */
[----:B------:R-:W-:Y:S02]  /*6170*/  ISETP.NE.AND P1, PT, RZ, c[0x0][0x2d0], PT ;  /* 0x0000b400ff007a0c */ /* 0x000fe40003f25270 */
[----:B------:R-:W-:Y:S02]  /*6180*/  ISETP.GE.U32.AND P4, PT, R0, R4, PT ;  /* 0x000000040000720c */ /* 0x000fe40003f86070 */
[----:B------:R-:W-:Y:S11]  /*6190*/  LOP3.LUT R0, RZ, c[0x0][0x2d0], RZ, 0x33, !PT ;  /* 0x0000b400ff007a12 */ /* 0x000ff600078e33ff */
[----:B------:R-:W-:Y:S05]  /*61a0*/  @P4 IADD3 R2, R2, 0x1, RZ ;  /* 0x0000000102024810 */ /* 0x000fea0007ffe0ff */
        /* <DEDUP_REMOVED lines=23> */
.L_x_4155:
        /* <DEDUP_REMOVED lines=18> */
.L_x_4154:
[----:B--234-:R-:W-:Y:S01]  /*6440*/  FMNMX.FTZ R4, R126, R85, !PT ;  /* 0x000000557e047209 */ /* 0x01cfe20007810000 */
        /* <DEDUP_REMOVED lines=89> */
[--C-:B------:R-:W-:Y:S02]  /*69e0*/  FFMA.FTZ R88, R37, c[0x0][0x23c], -R40.reuse ;  /* 0x00008f0025587a23 */ /* 0x100fe40000010828 */
[----:B------:R-:W-:Y:S02]  /*69f0*/  FFMA.FTZ R94, R130, c[0x0][0x23c], -R40 ;  /* 0x00008f00825e7a23 */ /* 0x000fe40000010828 */
[--C-:B------:R-:W-:Y:S01]  /*6a00*/  FFMA.FTZ R95, R12, c[0x0][0x23c], -R44.reuse ;  /* 0x00008f000c5f7a23 */ /* 0x100fe2000001082c */
[----:B------:R-:W-:Y:S01]  /*6a10*/  MUFU.EX2 R93, R93 ;  /* 0x0000005d005d7308 */ /* 0x000fe20000000800 */
[----:B------:R-:W-:Y:S02]  /*6a20*/  FFMA.FTZ R65, R14, c[0x0][0x23c], -R44 ;  /* 0x00008f000e417a23 */ /* 0x000fe4000001082c */
[----:B------:R-:W-:Y:S02]  /*6a30*/  FFMA.FTZ R67, R15, c[0x0][0x23c], -R40 ;  /* 0x00008f000f437a23 */ /* 0x000fe40000010828 */
[C---:B-1----:R-:W-:Y:S02]  /*6a40*/  FMUL.FTZ R14, R21.reuse, R74 ;  /* 0x0000004a150e7220 */ /* 0x042fe40000410000 */
[----:B------:R-:W-:Y:S02]  /*6a50*/  FMUL.FTZ R15, R21, R75 ;  /* 0x0000004b150f7220 */ /* 0x000fe40000410000 */
[--C-:B------:R-:W-:Y:S01]  /*6a60*/  FFMA.FTZ R75, R32, c[0x0][0x23c], -R44.reuse ;  /* 0x00008f00204b7a23 */ /* 0x100fe2000001082c */
[----:B------:R-:W-:Y:S01]  /*6a70*/  MUFU.EX2 R94, R94 ;  /* 0x0000005e005e7308 */ /* 0x000fe20000000800 */
[--C-:B------:R-:W-:Y:S02]  /*6a80*/  FFMA.FTZ R60, R19, c[0x0][0x23c], -R44.reuse ;  /* 0x00008f00133c7a23 */ /* 0x100fe4000001082c */
[----:B------:R-:W-:Y:S02]  /*6a90*/  FMUL.FTZ R19, R21, R71 ;  /* 0x0000004715137220 */ /* 0x000fe40000410000 */
[C---:B--2---:R-:W-:Y:S02]  /*6aa0*/  FMUL.FTZ R4, R6.reuse, R80 ;  /* 0x0000005006047220 */ /* 0x044fe40000410000 */
[C---:B------:R-:W-:Y:S02]  /*6ab0*/  FMUL.FTZ R5, R6.reuse, R81 ;  /* 0x0000005106057220 */ /* 0x040fe40000410000 */
[----:B------:R-:W-:Y:S01]  /*6ac0*/  FFMA.FTZ R81, R33, c[0x0][0x23c], -R44 ;  /* 0x00008f0021517a23 */ /* 0x000fe2000001082c */
[----:B------:R-:W-:Y:S01]  /*6ad0*/  MUFU.EX2 R95, R95 ;  /* 0x0000005f005f7308 */ /* 0x000fe20000000800 */
[C---:B------:R-:W-:Y:S02]  /*6ae0*/  FMUL.FTZ R8, R6.reuse, R76 ;  /* 0x0000004c06087220 */ /* 0x040fe40000410000 */
[C---:B------:R-:W-:Y:S02]  /*6af0*/  FMUL.FTZ R12, R6.reuse, R72 ;  /* 0x00000048060c7220 */ /* 0x040fe40000410000 */
[C---:B------:R-:W-:Y:S02]  /*6b00*/  FMUL.FTZ R13, R6.reuse, R73 ;  /* 0x00000049060d7220 */ /* 0x040fe40000410000 */
[--C-:B------:R-:W-:Y:S02]  /*6b10*/  FFMA.FTZ R73, R35, c[0x0][0x23c], -R40.reuse ;  /* 0x00008f0023497a23 */ /* 0x100fe40000010828 */
[C---:B------:R-:W-:Y:S01]  /*6b20*/  FMUL.FTZ R16, R6.reuse, R68 ;  /* 0x0000004406107220 */ /* 0x040fe20000410000 */
[----:B------:R-:W-:Y:S01]  /*6b30*/  MUFU.EX2 R60, R60 ;  /* 0x0000003c003c7308 */ /* 0x000fe20000000800 */
[----:B------:R-:W-:Y:S02]  /*6b40*/  FMUL.FTZ R17, R6, R69 ;  /* 0x0000004506117220 */ /* 0x000fe40000410000 */
[--C-:B------:R-:W-:Y:S02]  /*6b50*/  FFMA.FTZ R76, R11, c[0x0][0x23c], -R40.reuse ;  /* 0x00008f000b4c7a23 */ /* 0x100fe40000010828 */
[C---:B------:R-:W-:Y:S02]  /*6b60*/  FMUL.FTZ R11, R21.reuse, R79 ;  /* 0x0000004f150b7220 */ /* 0x040fe40000410000 */
[----:B------:R-:W-:Y:S02]  /*6b70*/  FFMA.FTZ R69, R90, c[0x0][0x23c], -R40 ;  /* 0x00008f005a457a23 */ /* 0x000fe40000010828 */
[----:B------:R-:W-:Y:S01]  /*6b80*/  FFMA.FTZ R90, R38, c[0x0][0x23c], -R44 ;  /* 0x00008f00265a7a23 */ /* 0x000fe2000001082c */
[----:B------:R-:W-:Y:S01]  /*6b90*/  MUFU.EX2 R76, R76 ;  /* 0x0000004c004c7308 */ /* 0x000fe20000000800 */
[----:B------:R-:W-:Y:S02]  /*6ba0*/  FFMA.FTZ R57, R18, c[0x0][0x23c], -R40 ;  /* 0x00008f0012397a23 */ /* 0x000fe40000010828 */
[----:B------:R-:W-:Y:S02]  /*6bb0*/  FMUL.FTZ R18, R21, R70 ;  /* 0x0000004615127220 */ /* 0x000fe40000410000 */
[----:B------:R-:W-:Y:S02]  /*6bc0*/  FFMA.FTZ R84, R138, c[0x0][0x23c], -R44 ;  /* 0x00008f008a547a23 */ /* 0x000fe4000001082c */
[----:B------:R-:W-:Y:S02]  /*6bd0*/  FFMA.FTZ R92, R139, c[0x0][0x23c], -R40 ;  /* 0x00008f008b5c7a23 */ /* 0x000fe40000010828 */
[----:B------:R-:W-:Y:S01]  /*6be0*/  FFMA.FTZ R24, R126, c[0x0][0x23c], -R44 ;  /* 0x00008f007e187a23 */ /* 0x000fe2000001082c */
[----:B------:R-:W-:Y:S01]  /*6bf0*/  MUFU.EX2 R65, R65 ;  /* 0x0000004100417308 */ /* 0x000fe20000000800 */
[----:B------:R-:W-:Y:S02]  /*6c00*/  FFMA.FTZ R126, R10, c[0x0][0x23c], -R40 ;  /* 0x00008f000a7e7a23 */ /* 0x000fe40000010828 */
[----:B------:R-:W-:Y:S02]  /*6c10*/  FMUL.FTZ R10, R21, R78 ;  /* 0x0000004e150a7220 */ /* 0x000fe40000410000 */
[----:B------:R-:W-:Y:S02]  /*6c20*/  FFMA.FTZ R61, R128, c[0x0][0x23c], -R44 ;  /* 0x00008f00803d7a23 */ /* 0x000fe4000001082c */
[----:B------:R-:W-:Y:S02]  /*6c30*/  FFMA.FTZ R62, R127, c[0x0][0x23c], -R40 ;  /* 0x00008f007f3e7a23 */ /* 0x000fe40000010828 */
[--C-:B------:R-:W-:Y:S01]  /*6c40*/  FFMA.FTZ R127, R9, c[0x0][0x23c], -R44.reuse ;  /* 0x00008f00097f7a23 */ /* 0x100fe2000001082c */
[----:B------:R-:W1:Y:S01]  /*6c50*/  MUFU.EX2 R24, R24 ;  /* 0x0000001800187308 */ /* 0x000e620000000800 */
[----:B------:R-:W-:Y:S02]  /*6c60*/  FMUL.FTZ R9, R6, R77 ;  /* 0x0000004d06097220 */ /* 0x000fe40000410000 */
[----:B------:R-:W-:Y:S02]  /*6c70*/  FFMA.FTZ R77, R135, c[0x0][0x23c], -R44 ;  /* 0x00008f00874d7a23 */ /* 0x000fe4000001082c */
[--C-:B------:R-:W-:Y:S02]  /*6c80*/  FFMA.FTZ R85, R129, c[0x0][0x23c], -R40.reuse ;  /* 0x00008f0081557a23 */ /* 0x100fe40000010828 */
[--C-:B------:R-:W-:Y:S02]  /*6c90*/  FFMA.FTZ R128, R91, c[0x0][0x23c], -R40.reuse ;  /* 0x00008f005b807a23 */ /* 0x100fe40000010828 */
[--C-:B------:R-:W-:Y:S01]  /*6ca0*/  FFMA.FTZ R91, R142, c[0x0][0x23c], -R40.reuse ;  /* 0x00008f008e5b7a23 */ /* 0x100fe20000010828 */
[----:B------:R-:W2:Y:S01]  /*6cb0*/  MUFU.EX2 R61, R61 ;  /* 0x0000003d003d7308 */ /* 0x000ea20000000800 */
[----:B------:R-:W-:Y:S02]  /*6cc0*/  FFMA.FTZ R54, R132, c[0x0][0x23c], -R40 ;  /* 0x00008f0084367a23 */ /* 0x000fe40000010828 */
[--C-:B------:R-:W-:Y:S02]  /*6cd0*/  FFMA.FTZ R58, R134, c[0x0][0x23c], -R44.reuse ;  /* 0x00008f00863a7a23 */ /* 0x100fe4000001082c */
[----:B------:R-:W-:Y:S02]  /*6ce0*/  FFMA.FTZ R55, R137, c[0x0][0x23c], -R44 ;  /* 0x00008f0089377a23 */ /* 0x000fe4000001082c */
[--C-:B------:R-:W-:Y:S02]  /*6cf0*/  FFMA.FTZ R56, R141, c[0x0][0x23c], -R40.reuse ;  /* 0x00008f008d387a23 */ /* 0x100fe40000010828 */
[----:B------:R-:W-:Y:S01]  /*6d00*/  FFMA.FTZ R59, R136, c[0x0][0x23c], -R40 ;  /* 0x00008f00883b7a23 */ /* 0x000fe20000010828 */
[----:B------:R-:W-:Y:S01]  /*6d10*/  MUFU.EX2 R62, R62 ;  /* 0x0000003e003e7308 */ /* 0x000fe20000000800 */
[----:B------:R-:W-:Y:S02]  /*6d20*/  FFMA.FTZ R72, R131, c[0x0][0x23c], -R44 ;  /* 0x00008f0083487a23 */ /* 0x000fe4000001082c */
[----:B------:R-:W-:Y:S02]  /*6d30*/  FFMA.FTZ R66, R89, c[0x0][0x23c], -R40 ;  /* 0x00008f0059427a23 */ /* 0x000fe40000010828 */
[----:B-1----:R-:W-:Y:S02]  /*6d40*/  FFMA.FTZ R63, R6, R125, R24 ;  /* 0x0000007d063f7223 */ /* 0x002fe40000010018 */
[----:B------:R-:W-:Y:S02]  /*6d50*/  FMUL.FTZ R6, R21, R82 ;  /* 0x0000005215067220 */ /* 0x000fe40000410000 */
[----:B------:R-:W-:Y:S01]  /*6d60*/  FFMA.FTZ R82, R34, c[0x0][0x23c], -R40 ;  /* 0x00008f0022527a23 */ /* 0x000fe20000010828 */
[----:B------:R-:W1:Y:S01]  /*6d70*/  MUFU.EX2 R85, R85 ;  /* 0x0000005500557308 */ /* 0x000e620000000800 */
[----:B------:R-:W-:Y:S01]  /*6d80*/  LDSM.16.MT88.4 R32, [R101+0x3800] ;  /* 0x003800006520783b */ /* 0x000fe20000004200 */
[--C-:B------:R-:W-:Y:S01]  /*6d90*/  FFMA.FTZ R89, R151, c[0x0][0x23c], -R44.reuse ;  /* 0x00008f0097597a23 */ /* 0x100fe2000001082c */
[C---:B--2---:R-:W-:Y:S01]  /*6da0*/  F2FP.PACK_AB R24, R61.reuse, R24 ;  /* 0x000000183d18723e */ /* 0x044fe200000000ff */
[----:B------:R-:W-:Y:S02]  /*6db0*/  FADD.FTZ R78, R61, R63 ;  /* 0x0000003f3d4e7221 */ /* 0x000fe40000010000 */
[----:B------:R-:W-:Y:S02]  /*6dc0*/  FFMA.FTZ R71, R143, c[0x0][0x23c], -R44 ;  /* 0x00008f008f477a23 */ /* 0x000fe4000001082c */
[----:B------:R-:W-:Y:S02]  /*6dd0*/  FADD.FTZ R78, R93, R78 ;  /* 0x0000004e5d4e7221 */ /* 0x000fe40000010000 */
[----:B------:R-:W2:Y:S01]  /*6de0*/  MUFU.EX2 R127, R127 ;  /* 0x0000007f007f7308 */ /* 0x000ea20000000800 */
[----:B------:R-:W-:Y:S02]  /*6df0*/  FFMA.FTZ R74, R133, c[0x0][0x23c], -R40 ;  /* 0x00008f00854a7a23 */ /* 0x000fe40000010828 */
[--C-:B------:R-:W-:Y:S02]  /*6e00*/  FFMA.FTZ R144, R144, c[0x0][0x23c], -R44.reuse ;  /* 0x00008f0090907a23 */ /* 0x100fe4000001082c */
[--C-:B------:R-:W-:Y:S02]  /*6e10*/  FFMA.FTZ R68, R147, c[0x0][0x23c], -R44.reuse ;  /* 0x00008f0093447a23 */ /* 0x100fe4000001082c */
[----:B------:R-:W-:Y:S02]  /*6e20*/  FFMA.FTZ R63, R149, c[0x0][0x23c], -R44 ;  /* 0x00008f00953f7a23 */ /* 0x000fe4000001082c */
[--C-:B------:R-:W-:Y:S01]  /*6e30*/  FFMA.FTZ R70, R150, c[0x0][0x23c], -R40.reuse ;  /* 0x00008f0096467a23 */ /* 0x100fe20000010828 */
[----:B------:R-:W3:Y:S01]  /*6e40*/  MUFU.EX2 R128, R128 ;  /* 0x0000008000807308 */ /* 0x000ee20000000800 */
[--C-:B------:R-:W-:Y:S02]  /*6e50*/  FFMA.FTZ R80, R146, c[0x0][0x23c], -R40.reuse ;  /* 0x00008f0092507a23 */ /* 0x100fe40000010828 */
[----:B------:R-:W-:Y:S01]  /*6e60*/  FFMA.FTZ R49, R49, c[0x0][0x23c], -R40 ;  /* 0x00008f0031317a23 */ /* 0x000fe20000010828 */
[----:B-1----:R-:W-:Y:S01]  /*6e70*/  F2FP.PACK_AB R25, R85, R62 ;  /* 0x0000003e5519723e */ /* 0x002fe200000000ff */
[--C-:B------:R-:W-:Y:S02]  /*6e80*/  FFMA.FTZ R50, R50, c[0x0][0x23c], -R44.reuse ;  /* 0x00008f0032327a23 */ /* 0x100fe4000001082c */
[----:B------:R-:W-:Y:S02]  /*6e90*/  FFMA.FTZ R48, R48, c[0x0][0x23c], -R44 ;  /* 0x00008f0030307a23 */ /* 0x000fe4000001082c */
[--C-:B------:R-:W-:Y:S01]  /*6ea0*/  FFMA.FTZ R47, R47, c[0x0][0x23c], -R40.reuse ;  /* 0x00008f002f2f7a23 */ /* 0x100fe20000010828 */
[----:B------:R1:W-:Y:S01]  /*6eb0*/  MUFU.EX2 R125, R7 ;  /* 0x00000007007d7308 */ /* 0x0003e20000000800 */
[----:B------:R-:W-:Y:S02]  /*6ec0*/  FFMA.FTZ R46, R46, c[0x0][0x23c], -R40 ;  /* 0x00008f002e2e7a23 */ /* 0x000fe40000010828 */
[----:B------:R-:W-:Y:S01]  /*6ed0*/  FFMA.FTZ R43, R43, c[0x0][0x23c], -R44 ;  /* 0x00008f002b2b7a23 */ /* 0x000fe2000001082c */
[C---:B--2---:R-:W-:Y:S01]  /*6ee0*/  F2FP.PACK_AB R26, R127.reuse, R93 ;  /* 0x0000005d7f1a723e */ /* 0x044fe200000000ff */
[----:B------:R-:W-:Y:S02]  /*6ef0*/  FADD.FTZ R127, R127, R78 ;  /* 0x0000004e7f7f7221 */ /* 0x000fe40000010000 */
[----:B------:R-:W-:Y:S02]  /*6f00*/  FFMA.FTZ R93, R145, c[0x0][0x23c], -R40 ;  /* 0x00008f00915d7a23 */ /* 0x000fe40000010828 */
[----:B------:R-:W-:Y:S01]  /*6f10*/  FADD.FTZ R127, R95, R127 ;  /* 0x0000007f5f7f7221 */ /* 0x000fe20000010000 */
[----:B------:R-:W2:Y:S01]  /*6f20*/  MUFU.EX2 R126, R126 ;  /* 0x0000007e007e7308 */ /* 0x000ea20000000800 */
[----:B------:R-:W-:Y:S02]  /*6f30*/  FFMA.FTZ R45, R45, c[0x0][0x23c], -R44 ;  /* 0x00008f002d2d7a23 */ /* 0x000fe4000001082c */
[--C-:B------:R-:W-:Y:S01]  /*6f40*/  FFMA.FTZ R42, R42, c[0x0][0x23c], -R40.reuse ;  /* 0x00008f002a2a7a23 */ /* 0x100fe20000010828 */
[----:B---3--:R-:W-:Y:S01]  /*6f50*/  F2FP.PACK_AB R27, R94, R128 ;  /* 0x000000805e1b723e */ /* 0x008fe200000000ff */
[----:B------:R-:W-:Y:S05]  /*6f60*/  FFMA.FTZ R41, R41, c[0x0][0x23c], -R40 ;  /* 0x00008f0029297a23 */ /* 0x000fea0000010828 */
[----:B------:R-:W-:Y:S01]  /*6f70*/  MUFU.EX2 R77, R77 ;  /* 0x0000004d004d7308 */ /* 0x000fe20000000800 */
[----:B-1----:R-:W-:Y:S02]  /*6f80*/  FMUL.FTZ R7, R21, R83 ;  /* 0x0000005315077220 */ /* 0x002fe40000410000 */
[----:B------:R-:W-:Y:S02]  /*6f90*/  FFMA.FTZ R83, R39, c[0x0][0x23c], -R44 ;  /* 0x00008f0027537a23 */ /* 0x000fe4000001082c */
[----:B------:R-:W-:Y:S05]  /*6fa0*/  FFMA.FTZ R21, R21, R124, R62 ;  /* 0x0000007c15157223 */ /* 0x000fea000001003e */
[----:B------:R-:W1:Y:S01]  /*6fb0*/  MUFU.EX2 R84, R84 ;  /* 0x0000005400547308 */ /* 0x000e620000000800 */
[C---:B------:R-:W-:Y:S05]  /*6fc0*/  HMMA.16816.F32 R4, R24.reuse, R28, R4 ;  /* 0x0000001c1804723c */ /* 0x040fea0000001804 */
[----:B------:R-:W-:Y:S02]  /*6fd0*/  FADD.FTZ R21, R85, R21 ;  /* 0x0000001555157221 */ /* 0x000fe40000010000 */
[----:B------:R-:W-:Y:S01]  /*6fe0*/  FFMA.FTZ R85, R148, c[0x0][0x23c], -R44 ;  /* 0x00008f0094557a23 */ /* 0x000fe2000001082c */
[C---:B------:R-:W-:Y:S01]  /*6ff0*/  HMMA.16816.F32 R8, R24.reuse, R30, R8 ;  /* 0x0000001e1808723c */ /* 0x040fe20000001808 */
[----:B------:R-:W-:Y:S01]  /*7000*/  MUFU.EX2 R91, R91 ;  /* 0x0000005b005b7308 */ /* 0x000fe20000000800 */
[----:B------:R-:W3:Y:S02]  /*7010*/  LDSM.16.MT88.4 R28, [R101+0x3000] ;  /* 0x00300000651c783b */ /* 0x000ee40000004200 */
[----:B------:R-:W-:Y:S02]  /*7020*/  FADD.FTZ R128, R128, R21 ;  /* 0x0000001580807221 */ /* 0x000fe40000010000 */
[----:B------:R-:W-:Y:S02]  /*7030*/  FFMA.FTZ R62, R140, c[0x0][0x23c], -R40 ;  /* 0x00008f008c3e7a23 */ /* 0x000fe40000010828 */
[----:B------:R-:W-:Y:S03]  /*7040*/  FADD.FTZ R128, R94, R128 ;  /* 0x000000805e807221 */ /* 0x000fe60000010000 */
        /* <DEDUP_REMOVED lines=8> */
[----:B--2---:R-:W-:Y:S01]  /*70d0*/  F2FP.PACK_AB R25, R76, R126 ;  /* 0x0000007e4c19723e */ /* 0x004fe200000000ff */
[----:B------:R-:W-:Y:S01]  /*70e0*/  FADD.FTZ R126, R126, R128 ;  /* 0x000000807e7e7221 */ /* 0x000fe20000010000 */
[----:B-1----:R-:W-:Y:S02]  /*70f0*/  F2FP.PACK_AB R26, R84, R77 ;  /* 0x0000004d541a723e */ /* 0x002fe400000000ff */
[----:B------:R-:W-:Y:S01]  /*7100*/  MUFU.EX2 R56, R56 ;  /* 0x0000003800387308 */ /* 0x000fe20000000800 */
[----:B------:R-:W-:Y:S01]  /*7110*/  FADD.FTZ R126, R76, R126 ;  /* 0x0000007e4c7e7221 */ /* 0x000fe20000010000 */
[C---:B------:R-:W-:Y:S01]  /*7120*/  F2FP.PACK_AB R24, R125.reuse, R95 ;  /* 0x0000005f7d18723e */ /* 0x040fe200000000ff */
[----:B------:R-:W-:Y:S01]  /*7130*/  FADD.FTZ R125, R125, R127 ;  /* 0x0000007f7d7d7221 */ /* 0x000fe20000010000 */
[----:B----4-:R-:W-:Y:S01]  /*7140*/  F2FP.PACK_AB R27, R54, R91 ;  /* 0x0000005b361b723e */ /* 0x010fe200000000ff */
[--C-:B------:R-:W-:Y:S02]  /*7150*/  FFMA.FTZ R95, R51, c[0x0][0x23c], -R44.reuse ;  /* 0x00008f00335f7a23 */ /* 0x100fe4000001082c */
[----:B------:R-:W-:Y:S02]  /*7160*/  FADD.FTZ R125, R77, R125 ;  /* 0x0000007d4d7d7221 */ /* 0x000fe40000010000 */
[----:B------:R-:W-:Y:S01]  /*7170*/  LDSM.16.MT88.4 R76, [R102+0x4c00] ;  /* 0x004c0000664c783b */ /* 0x000fe20000004200 */
[----:B------:R-:W1:Y:S01]  /*7180*/  MUFU.EX2 R59, R59 ;  /* 0x0000003b003b7308 */ /* 0x000e620000000800 */
[----:B------:R-:W-:Y:S02]  /*7190*/  FFMA.FTZ R51, R52, c[0x0][0x23c], -R44 ;  /* 0x00008f0034337a23 */ /* 0x000fe4000001082c */
[----:B------:R-:W-:Y:S02]  /*71a0*/  FFMA.FTZ R52, R53, c[0x0][0x23c], -R40 ;  /* 0x00008f0035347a23 */ /* 0x000fe40000010828 */
[----:B------:R-:W-:Y:S02]  /*71b0*/  FADD.FTZ R91, R91, R126 ;  /* 0x0000007e5b5b7221 */ /* 0x000fe40000010000 */
[----:B------:R-:W-:Y:S02]  /*71c0*/  FADD.FTZ R84, R84, R125 ;  /* 0x0000007d54547221 */ /* 0x000fe40000010000 */
[----:B------:R-:W-:Y:S01]  /*71d0*/  FADD.FTZ R91, R54, R91 ;  /* 0x0000005b365b7221 */ /* 0x000fe20000010000 */
[----:B------:R2:W-:Y:S01]  /*71e0*/  MUFU.EX2 R94, R36 ;  /* 0x00000024005e7308 */ /* 0x0005e20000000800 */
[----:B------:R-:W-:Y:S02]  /*71f0*/  FADD.FTZ R84, R60, R84 ;  /* 0x000000543c547221 */ /* 0x000fe40000010000 */
[--C-:B------:R-:W-:Y:S02]  /*7200*/  FFMA.FTZ R53, R22, c[0x0][0x23c], -R44.reuse ;  /* 0x00008f0016357a23 */ /* 0x100fe4000001082c */
[----:B------:R-:W-:Y:S05]  /*7210*/  FFMA.FTZ R44, R23, c[0x0][0x23c], -R44 ;  /* 0x00008f00172c7a23 */ /* 0x000fea000001082c */
[----:B------:R-:W-:Y:S01]  /*7220*/  MUFU.EX2 R72, R72 ;  /* 0x0000004800487308 */ /* 0x000fe20000000800 */
[C---:B---3--:R-:W-:Y:S08]  /*7230*/  HMMA.16816.F32 R4, R24.reuse, R28, R4 ;  /* 0x0000001c1804723c */ /* 0x048ff00000001804 */
[C---:B------:R-:W-:Y:S01]  /*7240*/  HMMA.16816.F32 R8, R24.reuse, R30, R8 ;  /* 0x0000001e1808723c */ /* 0x040fe20000001808 */
[----:B------:R-:W-:Y:S01]  /*7250*/  MUFU.EX2 R64, R64 ;  /* 0x0000004000407308 */ /* 0x000fe20000000800 */
[----:B------:R-:W3:Y:S08]  /*7260*/  LDSM.16.MT88.4 R28, [R101+0x3400] ;  /* 0x00340000651c783b */ /* 0x000ef00000004200 */
[----:B--2---:R-:W-:Y:S01]  /*7270*/  LDSM.16.MT88.4 R36, [R101+0x3c00] ;  /* 0x003c00006524783b */ /* 0x004fe20000004200 */
[----:B------:R-:W2:Y:S10]  /*7280*/  MUFU.EX2 R66, R66 ;  /* 0x0000004200427308 */ /* 0x000eb40000000800 */
[----:B------:R-:W4:Y:S10]  /*7290*/  MUFU.EX2 R69, R69 ;  /* 0x0000004500457308 */ /* 0x000f340000000800 */
[----:B------:R-:W-:Y:S10]  /*72a0*/  MUFU.EX2 R71, R71 ;  /* 0x0000004700477308 */ /* 0x000ff40000000800 */
[----:B------:R-:W2:Y:S01]  /*72b0*/  MUFU.EX2 R61, R144 ;  /* 0x00000090003d7308 */ /* 0x000ea20000000800 */
[C---:B---3--:R-:W-:Y:S08]  /*72c0*/  HMMA.16816.F32 R12, R24.reuse, R28, R12 ;  /* 0x0000001c180c723c */ /* 0x048ff0000000180c */
[----:B------:R-:W-:Y:S01]  /*72d0*/  HMMA.16816.F32 R16, R24, R30, R16 ;  /* 0x0000001e1810723c */ /* 0x000fe20000001810 */
[----:B------:R-:W-:Y:S01]  /*72e0*/  MUFU.EX2 R62, R62 ;  /* 0x0000003e003e7308 */ /* 0x000fe20000000800 */
[----:B------:R-:W3:Y:S05]  /*72f0*/  LDSM.16.MT88.4 R28, [R102+0x3800] ;  /* 0x00380000661c783b */ /* 0x000eea0000004200 */
[C---:B------:R-:W-:Y:S01]  /*7300*/  F2FP.PACK_AB R24, R65.reuse, R60 ;  /* 0x0000003c4118723e */ /* 0x040fe200000000ff */
[----:B------:R-:W-:Y:S01]  /*7310*/  FADD.FTZ R65, R65, R84 ;  /* 0x0000005441417221 */ /* 0x000fe20000010000 */
[----:B-----5:R-:W-:Y:S02]  /*7320*/  F2FP.PACK_AB R25, R57, R67 ;  /* 0x000000433919723e */ /* 0x020fe400000000ff */
[----:B------:R-:W5:Y:S01]  /*7330*/  MUFU.EX2 R74, R74 ;  /* 0x0000004a004a7308 */ /* 0x000f620000000800 */
[----:B------:R-:W-:Y:S01]  /*7340*/  F2FP.PACK_AB R26, R55, R58 ;  /* 0x0000003a371a723e */ /* 0x000fe200000000ff */
[----:B------:R-:W-:Y:S01]  /*7350*/  FADD.FTZ R67, R67, R91 ;  /* 0x0000005b43437221 */ /* 0x000fe20000010000 */
[----:B-1----:R-:W-:Y:S01]  /*7360*/  F2FP.PACK_AB R27, R59, R56 ;  /* 0x000000383b1b723e */ /* 0x002fe200000000ff */
[----:B------:R-:W-:Y:S01]  /*7370*/  FADD.FTZ R65, R58, R65 ;  /* 0x000000413a417221 */ /* 0x000fe20000010000 */
[----:B------:R-:W-:Y:S01]  /*7380*/  MOV R84, R0 ;  /* 0x0000000000547202 */ /* 0x000fe20000000f00 */
[----:B------:R-:W-:Y:S02]  /*7390*/  FADD.FTZ R67, R57, R67 ;  /* 0x0000004339437221 */ /* 0x000fe40000010000 */
[----:B------:R-:W-:Y:S02]  /*73a0*/  FADD.FTZ R65, R55, R65 ;  /* 0x0000004137417221 */ /* 0x000fe40000010000 */
[----:B------:R-:W1:Y:S01]  /*73b0*/  MUFU.EX2 R75, R75 ;  /* 0x0000004b004b7308 */ /* 0x000e620000000800 */
[----:B------:R-:W-:Y:S04]  /*73c0*/  FADD.FTZ R67, R56, R67 ;  /* 0x0000004338437221 */ /* 0x000fe80000010000 */
[----:B------:R-:W-:Y:S04]  /*73d0*/  FADD.FTZ R59, R59, R67 ;  /* 0x000000433b3b7221 */ /* 0x000fe80000010000 */
[----:B--2---:R-:W-:Y:S01]  /*73e0*/  FADD.FTZ R59, R66, R59 ;  /* 0x0000003b423b7221 */ /* 0x004fe20000010000 */
[----:B------:R-:W2:Y:S10]  /*73f0*/  MUFU.EX2 R81, R81 ;  /* 0x0000005100517308 */ /* 0x000eb40000000800 */
[----:B------:R-:W-:Y:S01]  /*7400*/  MUFU.EX2 R82, R82 ;  /* 0x0000005200527308 */ /* 0x000fe20000000800 */
[C---:B---3--:R-:W-:Y:S08]  /*7410*/  HMMA.16816.F32 R4, R24.reuse, R28, R4 ;  /* 0x0000001c1804723c */ /* 0x048ff00000001804 */
[C---:B------:R-:W-:Y:S01]  /*7420*/  HMMA.16816.F32 R8, R24.reuse, R30, R8 ;  /* 0x0000001e1808723c */ /* 0x040fe20000001808 */
[----:B------:R-:W3:Y:S01]  /*7430*/  MUFU.EX2 R73, R73 ;  /* 0x0000004900497308 */ /* 0x000ee20000000800 */
[----:B------:R-:W1:Y:S06]  /*7440*/  LDSM.16.MT88.4 R28, [R102+0x3c00] ;  /* 0x003c0000661c783b */ /* 0x000e6c0000004200 */
[C---:B------:R-:W-:Y:S03]  /*7450*/  HMMA.16816.F32 R12, R24.reuse, R32, R12 ;  /* 0x00000020180c723c */ /* 0x040fe6000000180c */
[----:B------:R-:W-:Y:S05]  /*7460*/  MUFU.EX2 R68, R68 ;  /* 0x0000004400447308 */ /* 0x000fea0000000800 */
[----:B------:R-:W-:Y:S01]  /*7470*/  HMMA.16816.F32 R16, R24, R34, R16 ;  /* 0x000000221810723c */ /* 0x000fe20000001810 */
[----:B------:R-:W2:Y:S04]  /*7480*/  LDSM.16.MT88.4 R32, [R102+0x4000] ;  /* 0x004000006620783b */ /* 0x000ea80000004200 */
[----:B------:R-:W2:Y:S02]  /*7490*/  MUFU.EX2 R63, R63 ;  /* 0x0000003f003f7308 */ /* 0x000ea40000000800 */
[----:B------:R-:W-:Y:S01]  /*74a0*/  F2FP.PACK_AB R24, R64, R72 ;  /* 0x000000484018723e */ /* 0x000fe200000000ff */
[----:B------:R-:W-:Y:S01]  /*74b0*/  FADD.FTZ R72, R72, R65 ;  /* 0x0000004148487221 */ /* 0x000fe20000010000 */
[----:B----4-:R-:W-:Y:S03]  /*74c0*/  F2FP.PACK_AB R25, R69, R66 ;  /* 0x000000424519723e */ /* 0x010fe600000000ff */
[----:B------:R-:W-:Y:S01]  /*74d0*/  F2FP.PACK_AB R26, R61, R71 ;  /* 0x000000473d1a723e */ /* 0x000fe200000000ff */
[----:B------:R-:W-:Y:S01]  /*74e0*/  FADD.FTZ R69, R69, R59 ;  /* 0x0000003b45457221 */ /* 0x000fe20000010000 */
[----:B-----5:R-:W-:Y:S01]  /*74f0*/  F2FP.PACK_AB R27, R74, R62 ;  /* 0x0000003e4a1b723e */ /* 0x020fe200000000ff */
[----:B------:R-:W-:Y:S01]  /*7500*/  MUFU.EX2 R70, R70 ;  /* 0x0000004600467308 */ /* 0x000fe20000000800 */
[----:B------:R-:W-:Y:S02]  /*7510*/  FADD.FTZ R72, R64, R72 ;  /* 0x0000004840487221 */ /* 0x000fe40000010000 */
[----:B------:R-:W-:Y:S02]  /*7520*/  FADD.FTZ R69, R62, R69 ;  /* 0x000000453e457221 */ /* 0x000fe40000010000 */
[----:B------:R-:W-:Y:S02]  /*7530*/  FADD.FTZ R71, R71, R72 ;  /* 0x0000004847477221 */ /* 0x000fe40000010000 */
[----:B------:R-:W-:Y:S02]  /*7540*/  FADD.FTZ R69, R74, R69 ;  /* 0x000000454a457221 */ /* 0x000fe40000010000 */
[----:B------:R-:W-:Y:S01]  /*7550*/  FADD.FTZ R71, R61, R71 ;  /* 0x000000473d477221 */ /* 0x000fe20000010000 */
[----:B------:R-:W4:Y:S01]  /*7560*/  MUFU.EX2 R80, R80 ;  /* 0x0000005000507308 */ /* 0x000f220000000800 */
[C---:B-1----:R-:W-:Y:S03]  /*7570*/  HMMA.16816.F32 R4, R24.reuse, R28, R4 ;  /* 0x0000001c1804723c */ /* 0x042fe60000001804 */
[----:B------:R-:W-:Y:S05]  /*7580*/  FADD.FTZ R71, R75, R71 ;  /* 0x000000474b477221 */ /* 0x000fea0000010000 */
[C---:B------:R-:W-:Y:S01]  /*7590*/  HMMA.16816.F32 R8, R24.reuse, R30, R8 ;  /* 0x0000001e1808723c */ /* 0x040fe20000001808 */
[----:B------:R-:W-:Y:S01]  /*75a0*/  MUFU.EX2 R90, R90 ;  /* 0x0000005a005a7308 */ /* 0x000fe20000000800 */
[----:B------:R-:W1:Y:S06]  /*75b0*/  LDSM.16.MT88.4 R28, [R101+0x4000] ;  /* 0x00400000651c783b */ /* 0x000e6c0000004200 */
[C---:B------:R-:W-:Y:S03]  /*75c0*/  HMMA.16816.F32 R12, R24.reuse, R36, R12 ;  /* 0x00000024180c723c */ /* 0x040fe6000000180c */
[----:B------:R-:W5:Y:S05]  /*75d0*/  MUFU.EX2 R83, R83 ;  /* 0x0000005300537308 */ /* 0x000f6a0000000800 */
[----:B------:R-:W-:Y:S01]  /*75e0*/  HMMA.16816.F32 R16, R24, R38, R16 ;  /* 0x000000261810723c */ /* 0x000fe20000001810 */
[----:B------:R-:W5:Y:S04]  /*75f0*/  LDSM.16.MT88.4 R36, [R102+0x4400] ;  /* 0x004400006624783b */ /* 0x000f680000004200 */
[----:B------:R-:W-:Y:S02]  /*7600*/  MUFU.EX2 R92, R92 ;  /* 0x0000005c005c7308 */ /* 0x000fe40000000800 */
[C---:B--2---:R-:W-:Y:S01]  /*7610*/  F2FP.PACK_AB R24, R81.reuse, R75 ;  /* 0x0000004b5118723e */ /* 0x044fe200000000ff */
[----:B------:R-:W-:Y:S01]  /*7620*/  FADD.FTZ R81, R81, R71 ;  /* 0x0000004751517221 */ /* 0x000fe20000010000 */
[----:B---3--:R-:W-:Y:S03]  /*7630*/  F2FP.PACK_AB R25, R73, R82 ;  /* 0x000000524919723e */ /* 0x008fe600000000ff */
[----:B------:R-:W-:Y:S01]  /*7640*/  F2FP.PACK_AB R26, R63, R68 ;  /* 0x000000443f1a723e */ /* 0x000fe200000000ff */
[----:B------:R-:W-:Y:S01]  /*7650*/  FADD.FTZ R82, R82, R69 ;  /* 0x0000004552527221 */ /* 0x000fe20000010000 */
[----:B----4-:R-:W-:Y:S01]  /*7660*/  F2FP.PACK_AB R27, R80, R70 ;  /* 0x00000046501b723e */ /* 0x010fe200000000ff */
[----:B------:R-:W2:Y:S01]  /*7670*/  MUFU.EX2 R88, R88 ;  /* 0x0000005800587308 */ /* 0x000ea20000000800 */
[----:B------:R-:W-:Y:S02]  /*7680*/  FADD.FTZ R81, R68, R81 ;  /* 0x0000005144517221 */ /* 0x000fe40000010000 */
[----:B------:R-:W-:Y:S02]  /*7690*/  FADD.FTZ R82, R73, R82 ;  /* 0x0000005249527221 */ /* 0x000fe40000010000 */
[----:B------:R-:W-:Y:S01]  /*76a0*/  FADD.FTZ R81, R63, R81 ;  /* 0x000000513f517221 */ /* 0x000fe20000010000 */
[C---:B------:R-:W-:Y:S03]  /*76b0*/  HMMA.16816.F32 R4, R24.reuse, R32, R4 ;  /* 0x000000201804723c */ /* 0x040fe60000001804 */
[----:B------:R-:W-:Y:S01]  /*76c0*/  FADD.FTZ R70, R70, R82 ;  /* 0x0000005246467221 */ /* 0x000fe20000010000 */
[----:B------:R-:W-:Y:S03]  /*76d0*/  MUFU.EX2 R89, R89 ;  /* 0x0000005900597308 */ /* 0x000fe60000000800 */
[----:B------:R-:W-:Y:S01]  /*76e0*/  FADD.FTZ R70, R80, R70 ;  /* 0x0000004650467221 */ /* 0x000fe20000010000 */
[C---:B------:R-:W-:Y:S01]  /*76f0*/  HMMA.16816.F32 R8, R24.reuse, R34, R8 ;  /* 0x000000221808723c */ /* 0x040fe20000001808 */
[----:B------:R-:W3:Y:S05]  /*7700*/  LDSM.16.MT88.4 R32, [R101+0x4400] ;  /* 0x004400006520783b */ /* 0x000eea0000004200 */
[----:B------:R-:W4:Y:S02]  /*7710*/  MUFU.EX2 R85, R85 ;  /* 0x0000005500557308 */ /* 0x000f240000000800 */
[C---:B-1----:R-:W-:Y:S08]  /*7720*/  HMMA.16816.F32 R12, R24.reuse, R28, R12 ;  /* 0x0000001c180c723c */ /* 0x042ff0000000180c */
[----:B------:R-:W1:Y:S01]  /*7730*/  MUFU.EX2 R93, R93 ;  /* 0x0000005d005d7308 */ /* 0x000e620000000800 */
[----:B------:R-:W-:Y:S01]  /*7740*/  HMMA.16816.F32 R16, R24, R30, R16 ;  /* 0x0000001e1810723c */ /* 0x000fe20000001810 */
[----:B------:R-:W3:Y:S06]  /*7750*/  LDSM.16.MT88.4 R28, [R102+0x4800] ;  /* 0x00480000661c783b */ /* 0x000eec0000004200 */
[----:B-----5:R-:W-:Y:S01]  /*7760*/  F2FP.PACK_AB R24, R83, R90 ;  /* 0x0000005a5318723e */ /* 0x020fe200000000ff */
[----:B------:R-:W-:Y:S01]  /*7770*/  FADD.FTZ R90, R90, R81 ;  /* 0x000000515a5a7221 */ /* 0x000fe20000010000 */
[----:B------:R-:W-:Y:S03]  /*7780*/  MUFU.EX2 R95, R95 ;  /* 0x0000005f005f7308 */ /* 0x000fe60000000800 */
[----:B--2---:R-:W-:Y:S01]  /*7790*/  F2FP.PACK_AB R25, R88, R92 ;  /* 0x0000005c5819723e */ /* 0x004fe200000000ff */
[----:B------:R-:W-:Y:S01]  /*77a0*/  FADD.FTZ R92, R92, R70 ;  /* 0x000000465c5c7221 */ /* 0x000fe20000010000 */
[----:B----4-:R-:W-:Y:S01]  /*77b0*/  F2FP.PACK_AB R26, R85, R89 ;  /* 0x00000059551a723e */ /* 0x010fe200000000ff */
[----:B------:R-:W-:Y:S02]  /*77c0*/  FADD.FTZ R90, R83, R90 ;  /* 0x0000005a535a7221 */ /* 0x000fe40000010000 */
[----:B------:R-:W-:Y:S02]  /*77d0*/  FADD.FTZ R92, R88, R92 ;  /* 0x0000005c585c7221 */ /* 0x000fe40000010000 */
[----:B------:R-:W2:Y:S01]  /*77e0*/  MUFU.EX2 R51, R51 ;  /* 0x0000003300337308 */ /* 0x000ea20000000800 */
[----:B------:R-:W-:Y:S01]  /*77f0*/  FADD.FTZ R89, R89, R90 ;  /* 0x0000005a59597221 */ /* 0x000fe20000010000 */
[C---:B-1----:R-:W-:Y:S01]  /*7800*/  F2FP.PACK_AB R27, R94.reuse, R93 ;  /* 0x0000005d5e1b723e */ /* 0x042fe200000000ff */
[----:B------:R-:W-:Y:S02]  /*7810*/  FADD.FTZ R92, R93, R92 ;  /* 0x0000005c5d5c7221 */ /* 0x000fe40000010000 */
[----:B------:R-:W-:Y:S01]  /*7820*/  FADD.FTZ R89, R85, R89 ;  /* 0x0000005955597221 */ /* 0x000fe20000010000 */
[----:B------:R-:W-:Y:S01]  /*7830*/  MOV R85, R2 ;  /* 0x0000000200557202 */ /* 0x000fe20000000f00 */
[----:B------:R-:W-:Y:S03]  /*7840*/  FADD.FTZ R94, R94, R92 ;  /* 0x0000005c5e5e7221 */ /* 0x000fe60000010000 */
[----:B------:R-:W-:Y:S01]  /*7850*/  MUFU.EX2 R52, R52 ;  /* 0x0000003400347308 */ /* 0x000fe20000000800 */
[C---:B------:R-:W-:Y:S08]  /*7860*/  HMMA.16816.F32 R4, R24.reuse, R36, R4 ;  /* 0x000000241804723c */ /* 0x040ff00000001804 */
[C---:B------:R-:W-:Y:S01]  /*7870*/  HMMA.16816.F32 R8, R24.reuse, R38, R8 ;  /* 0x000000261808723c */ /* 0x040fe20000001808 */
[----:B------:R-:W1:Y:S01]  /*7880*/  MUFU.EX2 R49, R49 ;  /* 0x0000003100317308 */ /* 0x000e620000000800 */
[----:B------:R-:W4:Y:S06]  /*7890*/  LDSM.16.MT88.4 R36, [R101+0x4800] ;  /* 0x004800006524783b */ /* 0x000f2c0000004200 */
[C---:B---3--:R-:W-:Y:S03]  /*78a0*/  HMMA.16816.F32 R12, R24.reuse, R32, R12 ;  /* 0x00000020180c723c */ /* 0x048fe6000000180c */
[----:B------:R-:W-:Y:S04]  /*78b0*/  MUFU.EX2 R50, R50 ;  /* 0x0000003200327308 */ /* 0x000fe80000000800 */
[--C-:B------:R-:W-:Y:S01]  /*78c0*/  FFMA.FTZ R32, R20, c[0x0][0x23c], -R40.reuse ;  /* 0x00008f0014207a23 */ /* 0x100fe20000010828 */
[----:B------:R-:W-:Y:S01]  /*78d0*/  HMMA.16816.F32 R16, R24, R34, R16 ;  /* 0x000000221810723c */ /* 0x000fe20000001810 */
[----:B------:R-:W3:Y:S03]  /*78e0*/  LDSM.16.MT88.4 R24, [R101+0x4c00] ;  /* 0x004c00006518783b */ /* 0x000ee60000004200 */
[----:B--2---:R-:W-:Y:S01]  /*78f0*/  F2FP.PACK_AB R20, R51, R95 ;  /* 0x0000005f3314723e */ /* 0x004fe200000000ff */
[----:B------:R-:W2:Y:S01]  /*7900*/  MUFU.EX2 R48, R48 ;  /* 0x0000003000307308 */ /* 0x000ea20000000800 */
[----:B------:R-:W-:Y:S01]  /*7910*/  FFMA.FTZ R40, R3, c[0x0][0x23c], -R40 ;  /* 0x00008f0003287a23 */ /* 0x000fe20000010828 */
[----:B------:R-:W-:Y:S01]  /*7920*/  IADD3 R3, R123, -0x1, RZ ;  /* 0xffffffff7b037810 */ /* 0x000fe20007ffe0ff */
[----:B------:R-:W-:Y:S01]  /*7930*/  FADD.FTZ R95, R95, R89 ;  /* 0x000000595f5f7221 */ /* 0x000fe20000010000 */
[----:B-1----:R-:W-:Y:S03]  /*7940*/  F2FP.PACK_AB R21, R49, R52 ;  /* 0x000000343115723e */ /* 0x002fe600000000ff */
[----:B------:R-:W-:Y:S01]  /*7950*/  FADD.FTZ R94, R52, R94 ;  /* 0x0000005e345e7221 */ /* 0x000fe20000010000 */
[----:B------:R-:W-:Y:S01]  /*7960*/  MOV R123, R3 ;  /* 0x00000003007b7202 */ /* 0x000fe20000000f00 */
[----:B------:R-:W-:Y:S01]  /*7970*/  FADD.FTZ R95, R51, R95 ;  /* 0x0000005f335f7221 */ /* 0x000fe20000010000 */
[----:B------:R-:W1:Y:S01]  /*7980*/  MUFU.EX2 R47, R47 ;  /* 0x0000002f002f7308 */ /* 0x000e620000000800 */
[----:B------:R-:W-:Y:S09]  /*7990*/  FADD.FTZ R49, R49, R94 ;  /* 0x0000005e31317221 */ /* 0x000ff20000010000 */
[----:B------:R-:W5:Y:S01]  /*79a0*/  MUFU.EX2 R46, R46 ;  /* 0x0000002e002e7308 */ /* 0x000f620000000800 */
[----:B--2---:R-:W-:Y:S01]  /*79b0*/  F2FP.PACK_AB R22, R48, R50 ;  /* 0x000000323016723e */ /* 0x004fe200000000ff */
[----:B------:R-:W-:Y:S04]  /*79c0*/  FADD.FTZ R50, R50, R95 ;  /* 0x0000005f32327221 */ /* 0x000fe80000010000 */
[----:B------:R-:W-:Y:S04]  /*79d0*/  FADD.FTZ R50, R48, R50 ;  /* 0x0000003230327221 */ /* 0x000fe80000010000 */
[----:B------:R-:W-:Y:S01]  /*79e0*/  MUFU.EX2 R43, R43 ;  /* 0x0000002b002b7308 */ /* 0x000fe20000000800 */
[----:B-1----:R-:W-:Y:S09]  /*79f0*/  FADD.FTZ R49, R47, R49 ;  /* 0x000000312f317221 */ /* 0x002ff20000010000 */
[----:B------:R-:W1:Y:S01]  /*7a00*/  MUFU.EX2 R45, R45 ;  /* 0x0000002d002d7308 */ /* 0x000e620000000800 */
[C---:B-----5:R-:W-:Y:S01]  /*7a10*/  F2FP.PACK_AB R23, R46.reuse, R47 ;  /* 0x0000002f2e17723e */ /* 0x060fe200000000ff */
[----:B------:R-:W-:Y:S08]  /*7a20*/  FADD.FTZ R46, R46, R49 ;  /* 0x000000312e2e7221 */ /* 0x000ff00000010000 */
[----:B------:R-:W2:Y:S01]  /*7a30*/  MUFU.EX2 R42, R42 ;  /* 0x0000002a002a7308 */ /* 0x000ea20000000800 */
[C---:B------:R-:W-:Y:S08]  /*7a40*/  HMMA.16816.F32 R4, R20.reuse, R28, R4 ;  /* 0x0000001c1404723c */ /* 0x040ff00000001804 */
[C---:B------:R-:W-:Y:S01]  /*7a50*/  HMMA.16816.F32 R8, R20.reuse, R30, R8 ;  /* 0x0000001e1408723c */ /* 0x040fe20000001808 */
[----:B------:R-:W5:Y:S03]  /*7a60*/  MUFU.EX2 R41, R41 ;  /* 0x0000002900297308 */ /* 0x000f660000000800 */
[----:B-1----:R-:W-:Y:S01]  /*7a70*/  F2FP.PACK_AB R68, R45, R43 ;  /* 0x0000002b2d44723e */ /* 0x002fe200000000ff */
[----:B------:R-:W-:Y:S03]  /*7a80*/  FADD.FTZ R43, R43, R50 ;  /* 0x000000322b2b7221 */ /* 0x000fe60000010000 */
[C---:B----4-:R-:W-:Y:S03]  /*7a90*/  HMMA.16816.F32 R12, R20.reuse, R36, R12 ;  /* 0x00000024140c723c */ /* 0x050fe6000000180c */
[----:B------:R-:W1:Y:S01]  /*7aa0*/  MUFU.EX2 R53, R53 ;  /* 0x0000003500357308 */ /* 0x000e620000000800 */
[----:B------:R-:W-:Y:S02]  /*7ab0*/  FADD.FTZ R43, R45, R43 ;  /* 0x0000002b2d2b7221 */ /* 0x000fe40000010000 */
[----:B--2---:R-:W-:Y:S02]  /*7ac0*/  FADD.FTZ R46, R42, R46 ;  /* 0x0000002e2a2e7221 */ /* 0x004fe40000010000 */
[----:B------:R-:W-:Y:S05]  /*7ad0*/  HMMA.16816.F32 R16, R20, R38, R16 ;  /* 0x000000261410723c */ /* 0x000fea0000001810 */
[----:B------:R-:W2:Y:S01]  /*7ae0*/  MUFU.EX2 R44, R44 ;  /* 0x0000002c002c7308 */ /* 0x000ea20000000800 */
[C---:B-----5:R-:W-:Y:S01]  /*7af0*/  F2FP.PACK_AB R69, R41.reuse, R42 ;  /* 0x0000002a2945723e */ /* 0x060fe200000000ff */
[----:B------:R-:W-:Y:S08]  /*7b00*/  FADD.FTZ R46, R41, R46 ;  /* 0x0000002e292e7221 */ /* 0x000ff00000010000 */
[----:B------:R-:W4:Y:S01]  /*7b10*/  MUFU.EX2 R32, R32 ;  /* 0x0000002000207308 */ /* 0x000f220000000800 */
[----:B-1----:R-:W-:Y:S09]  /*7b20*/  FADD.FTZ R43, R53, R43 ;  /* 0x0000002b352b7221 */ /* 0x002ff20000010000 */
[----:B------:R-:W1:Y:S01]  /*7b30*/  MUFU.EX2 R40, R40 ;  /* 0x0000002800287308 */ /* 0x000e620000000800 */
[C---:B--2---:R-:W-:Y:S01]  /*7b40*/  F2FP.PACK_AB R70, R44.reuse, R53 ;  /* 0x000000352c46723e */ /* 0x044fe200000000ff */
[----:B------:R-:W-:Y:S02]  /*7b50*/  FADD.FTZ R125, R44, R43 ;  /* 0x0000002b2c7d7221 */ /* 0x000fe40000010000 */
[----:B----4-:R-:W-:Y:S01]  /*7b60*/  FADD.FTZ R46, R32, R46 ;  /* 0x0000002e202e7221 */ /* 0x010fe20000010000 */
[C---:B-1----:R-:W-:Y:S03]  /*7b70*/  F2FP.PACK_AB R71, R40.reuse, R32 ;  /* 0x000000202847723e */ /* 0x042fe600000000ff */
[----:B------:R-:W-:Y:S04]  /*7b80*/  FADD.FTZ R124, R40, R46 ;  /* 0x0000002e287c7221 */ /* 0x000fe80000010000 */
[C---:B------:R-:W-:Y:S08]  /*7b90*/  HMMA.16816.F32 R80, R68.reuse, R76, R4 ;  /* 0x0000004c4450723c */ /* 0x040ff00000001804 */
[C---:B------:R-:W-:Y:S08]  /*7ba0*/  HMMA.16816.F32 R76, R68.reuse, R78, R8 ;  /* 0x0000004e444c723c */ /* 0x040ff00000001808 */
[C---:B---3--:R-:W-:Y:S08]  /*7bb0*/  HMMA.16816.F32 R72, R68.reuse, R24, R12 ;  /* 0x000000184448723c */ /* 0x048ff0000000180c */
[----:B------:R-:W-:Y:S01]  /*7bc0*/  HMMA.16816.F32 R68, R68, R26, R16 ;  /* 0x0000001a4444723c */ /* 0x000fe20000001810 */
[----:B------:R-:W-:-:S07]  /*7bd0*/  @P0 BRA `(.L_x_4156) ;  /* 0xffffd2a000000947 */ /* 0x000fce000383ffff */
.L_x_4152:
        /* <DEDUP_REMOVED lines=20> */
[----:B------:R-:W-:Y:S02]  /*7d20*/  LOP3.LUT R10, R10, 0xfffffffc, RZ, 0xc0, !PT ;  /* 0xfffffffc0a0a7812 */ /* 0x000fe400078ec0ff */
[----:B------:R-:W-:Y:S02]  /*7d30*/  SHF.R.S32.HI R13, RZ, 0x1f, R11 ;  /* 0x0000001fff0d7819 */ /* 0x000fe4000001140b */
[----:B------:R-:W-:Y:S01]  /*7d40*/  SHF.L.U32 R12, R12, 0x2, RZ ;  /* 0x000000020c0c7819 */ /* 0x000fe200000006ff */
[----:B------:R-:W-:Y:S01]  /*7d50*/  IMAD.IADD R10, R5, 0x1, -R10 ;  /* 0x00000001050a7824 */ /* 0x000fe200078e0a0a */
[----:B------:R-:W-:Y:S01]  /*7d60*/  LEA.HI R13, R13, R11, RZ, 0x3 ;  /* 0x0000000b0d0d7211 */ /* 0x000fe200078f18ff */
[----:B-----5:R-:W-:Y:S01]  /*7d70*/  IMAD R24, R24, c[0x0][0x210], R116 ;  /* 0x0000840018187a24 */ /* 0x020fe200078e0274 */
[----:B------:R-:W-:-:S02]  /*7d80*/  LEA.HI R3, R4, R5, RZ, 0x5 ;  /* 0x0000000504037211 */ /* 0x000fc400078f28ff */
[----:B------:R-:W-:Y:S01]  /*7d90*/  LOP3.LUT R13, R13, 0xfffffff8, RZ, 0xc0, !PT ;  /* 0xfffffff80d0d7812 */ /* 0x000fe200078ec0ff */
[----:B--2---:R-:W-:Y:S01]  /*7da0*/  FADD.FTZ R7, R125, R7 ;  /* 0x000000077d077221 */ /* 0x004fe20000010000 */
[----:B------:R-:W-:-:S03]  /*7db0*/  LOP3.LUT R12, R12, 0x3fffff00, RZ, 0xc0, !PT ;  /* 0x3fffff000c0c7812 */ /* 0x000fc600078ec0ff */
[----:B------:R-:W-:Y:S01]  /*7dc0*/  IMAD.IADD R11, R11, 0x1, -R13 ;  /* 0x000000010b0b7824 */ /* 0x000fe200078e0a0d */
[----:B------:R-:W-:Y:S01]  /*7dd0*/  SHF.R.S32.HI R14, RZ, 0x5, R3 ;  /* 0x00000005ff0e7819 */ /* 0x000fe20000011403 */
[----:B---3--:R-:W-:Y:S01]  /*7de0*/  FADD.FTZ R6, R124, R6 ;  /* 0x000000067c067221 */ /* 0x008fe20000010000 */
[----:B------:R-:W-:Y:S01]  /*7df0*/  FSETP.NE.FTZ.AND P3, PT, R7, RZ, PT ;  /* 0x000000ff0700720b */ /* 0x000fe20003f75000 */
[----:B------:R-:W-:Y:S01]  /*7e00*/  IMAD R114, R114, 0x20, R12 ;  /* 0x0000002072727824 */ /* 0x000fe200078e020c */
[----:B------:R-:W-:Y:S02]  /*7e10*/  LEA.HI R13, R11, R11, RZ, 0x1 ;  /* 0x0000000b0b0d7211 */ /* 0x000fe400078f08ff */
[----:B------:R-:W-:Y:S01]  /*7e20*/  FSETP.NE.FTZ.AND P2, PT, R6, RZ, PT ;  /* 0x000000ff0600720b */ /* 0x000fe20003f55000 */
[----:B------:R-:W-:Y:S01]  /*7e30*/  IMAD R113, R113, 0x4, R114 ;  /* 0x0000000471717824 */ /* 0x000fe200078e0272 */
[----:B------:R-:W-:Y:S02]  /*7e40*/  LEA R10, R14, R10, 0x8 ;  /* 0x0000000a0e0a7211 */ /* 0x000fe400078e40ff */
[----:B------:R-:W-:-:S02]  /*7e50*/  LEA.HI R12, R4, R5, RZ, 0x4 ;  /* 0x00000005040c7211 */ /* 0x000fc400078f20ff */
[----:B------:R-:W-:Y:S02]  /*7e60*/  SHF.R.S32.HI R14, RZ, 0x1, R13 ;  /* 0x00000001ff0e7819 */ /* 0x000fe4000001140d */
[----:B------:R-:W-:Y:S01]  /*7e70*/  SHF.R.S32.HI R12, RZ, 0x4, R12 ;  /* 0x00000004ff0c7819 */ /* 0x000fe2000001140c */
[----:B------:R-:W2:Y:S01]  /*7e80*/  @P3 MUFU.RCP R9, R7 ;  /* 0x0000000700093308 */ /* 0x000ea20000001000 */
[----:B------:R-:W-:Y:S01]  /*7e90*/  LOP3.LUT R13, R13, 0x1fffffe, RZ, 0xc0, !PT ;  /* 0x01fffffe0d0d7812 */ /* 0x000fe200078ec0ff */
[----:B------:R-:W-:Y:S01]  /*7ea0*/  IMAD.SHL.U32 R15, R14, 0x40, RZ ;  /* 0x000000400e0f7824 */ /* 0x000fe200078e00ff */
[----:B------:R-:W-:Y:S02]  /*7eb0*/  SHF.L.U32 R12, R12, 0x6, RZ ;  /* 0x000000060c0c7819 */ /* 0x000fe400000006ff */
[----:B------:R-:W-:Y:S02]  /*7ec0*/  IADD3 R13, R11, -R13, RZ ;  /* 0x8000000d0b0d7210 */ /* 0x000fe40007ffe0ff */
[----:B------:R-:W-:Y:S01]  /*7ed0*/  LOP3.LUT R15, R15, 0xc0, RZ, 0xc0, !PT ;  /* 0x000000c00f0f7812 */ /* 0x000fe200078ec0ff */
[----:B------:R-:W3:Y:S01]  /*7ee0*/  @P2 MUFU.RCP R8, R6 ;  /* 0x0000000600082308 */ /* 0x000ee20000001000 */
[----:B------:R-:W-:Y:S01]  /*7ef0*/  LOP3.LUT R12, R12, 0xc0, RZ, 0xc0, !PT ;  /* 0x000000c00c0c7812 */ /* 0x000fe200078ec0ff */
[----:B------:R-:W-:Y:S01]  /*7f00*/  IMAD R11, R13, 0x10, R10 ;  /* 0x000000100d0b7824 */ /* 0x000fe200078e020a */
[----:B------:R-:W-:-:S02]  /*7f10*/  LEA.HI R15, R15, R15, RZ, 0x1d ;  /* 0x0000000f0f0f7211 */ /* 0x000fc400078fe8ff */
[----:B------:R-:W-:Y:S02]  /*7f20*/  LOP3.LUT R115, R12, 0x18, R115, 0xf8, !PT ;  /* 0x000000180c737812 */ /* 0x000fe400078ef873 */
[C---:B------:R-:W-:Y:S01]  /*7f30*/  LOP3.LUT P0, RZ, R14.reuse, 0x2, RZ, 0xc0, !PT ;  /* 0x000000020eff7812 */ /* 0x040fe2000780c0ff */
[----:B------:R-:W-:Y:S01]  /*7f40*/  IMAD.U32 R11, R11, 0x2, R15 ;  /* 0x000000020b0b7824 */ /* 0x000fe200078e000f */
[----:B------:R-:W-:Y:S01]  /*7f50*/  SHF.R.U32.HI R12, RZ, 0x3, R12 ;  /* 0x00000003ff0c7819 */ /* 0x000fe2000001160c */
[C---:B--2---:R-:W-:Y:S01]  /*7f60*/  FMUL.FTZ R80, R9.reuse, R80 ;  /* 0x0000005009507220 */ /* 0x044fe20000410000 */
        /* <DEDUP_REMOVED lines=11> */
[C---:B------:R-:W-:Y:S01]  /*8020*/  FMUL.FTZ R68, R9.reuse, R68 ;  /* 0x0000004409447220 */ /* 0x040fe20000410000 */
[----:B------:R5:W1:Y:S01]  /*8030*/  @P3 MUFU.LG2 R27, R7 ;  /* 0x00000007001b3308 */ /* 0x000a620000000c00 */
[----:B------:R-:W-:Y:S01]  /*8040*/  FMUL.FTZ R69, R9, R69 ;  /* 0x0000004509457220 */ /* 0x000fe20000410000 */
[----:B------:R-:W-:Y:S01]  /*8050*/  LEA.HI R4, R4, R5, RZ, 0x3 ;  /* 0x0000000504047211 */ /* 0x000fe200078f18ff */
[----:B------:R-:W-:Y:S01]  /*8060*/  IMAD.SHL.U32 R9, R11, 0x4, RZ ;  /* 0x000000040b097824 */ /* 0x000fe200078e00ff */
[----:B------:R-:W-:Y:S01]  /*8070*/  LOP3.LUT R3, R3, 0xffffffe0, RZ, 0xc0, !PT ;  /* 0xffffffe003037812 */ /* 0x000fe200078ec0ff */
[----:B---3--:R-:W-:-:S02]  /*8080*/  FMUL.FTZ R83, R8, R83 ;  /* 0x0000005308537220 */ /* 0x008fc40000410000 */
[C---:B------:R-:W-:Y:S01]  /*8090*/  FMUL.FTZ R82, R8.reuse, R82 ;  /* 0x0000005208527220 */ /* 0x040fe20000410000 */
[----:B------:R-:W3:Y:S01]  /*80a0*/  @P2 MUFU.LG2 R6, R6 ;  /* 0x0000000600062308 */ /* 0x000ee20000000c00 */
[C---:B------:R-:W-:Y:S01]  /*80b0*/  FMUL.FTZ R79, R8.reuse, R79 ;  /* 0x0000004f084f7220 */ /* 0x040fe20000410000 */
[----:B------:R-:W-:Y:S01]  /*80c0*/  IADD3 R3, -R3, R5, RZ ;  /* 0x0000000503037210 */ /* 0x000fe20007ffe1ff */
[C---:B------:R-:W-:Y:S01]  /*80d0*/  FMUL.FTZ R78, R8.reuse, R78 ;  /* 0x0000004e084e7220 */ /* 0x040fe20000410000 */
[----:B------:R2:W-:Y:S01]  /*80e0*/  STS.64 [R11.X4+0x400], R82 ;  /* 0x000400520b007388 */ /* 0x0005e20000004a00 */
[C---:B------:R-:W-:Y:S02]  /*80f0*/  FMUL.FTZ R75, R8.reuse, R75 ;  /* 0x0000004b084b7220 */ /* 0x040fe40000410000 */
[C---:B------:R-:W-:Y:S02]  /*8100*/  FMUL.FTZ R74, R8.reuse, R74 ;  /* 0x0000004a084a7220 */ /* 0x040fe40000410000 */
[----:B------:R-:W-:-:S02]  /*8110*/  FMUL.FTZ R71, R8, R71 ;  /* 0x0000004708477220 */ /* 0x000fc40000410000 */
[----:B------:R-:W-:Y:S01]  /*8120*/  FMUL.FTZ R70, R8, R70 ;  /* 0x0000004608467220 */ /* 0x000fe20000410000 */
[----:B------:R-:W-:Y:S01]  /*8130*/  IADD3 R8, R113, R10, RZ ;  /* 0x0000000a71087210 */ /* 0x000fe20007ffe0ff */
[C---:B------:R-:W-:Y:S01]  /*8140*/  IMAD.IADD R13, R9.reuse, 0x1, R12 ;  /* 0x00000001090d7824 */ /* 0x040fe200078e020c */
[C---:B------:R-:W-:Y:S01]  /*8150*/  IADD3 R10, R9.reuse, 0x40, RZ ;  /* 0x00000040090a7810 */ /* 0x040fe20007ffe0ff */
[----:B-----5:R-:W-:Y:S01]  /*8160*/  IMAD.MOV R7, RZ, RZ, -R116 ;  /* 0x000000ffff077224 */ /* 0x020fe200078e0a74 */
[----:B------:R-:W-:Y:S01]  /*8170*/  @P0 IADD3 R10, R9, -0x40, RZ ;  /* 0xffffffc0090a0810 */ /* 0x000fe20007ffe0ff */
[----:B-1----:R-:W-:Y:S01]  /*8180*/  @P3 FMUL.FTZ R27, R27, 0.69314718246459960938 ;  /* 0x3f3172181b1b3820 */ /* 0x002fe20000410000 */
[----:B------:R2:W-:Y:S01]  /*8190*/  STS.64 [R13], R76 ;  /* 0x0000004c0d007388 */ /* 0x0005e20000000a00 */
[----:B----4-:R-:W-:Y:S01]  /*81a0*/  IMAD R7, R7, c[0x0][0x1c0], R25 ;  /* 0x0000700007077a24 */ /* 0x010fe200078e0219 */
[----:B------:R-:W-:Y:S01]  /*81b0*/  IADD3 R12, R12, R10, RZ ;  /* 0x0000000a0c0c7210 */ /* 0x000fe20007ffe0ff */
[----:B---3--:R-:W-:Y:S01]  /*81c0*/  @P2 FMUL.FTZ R6, R6, 0.69314718246459960938 ;  /* 0x3f31721806062820 */ /* 0x008fe20000410000 */
[----:B------:R2:W-:Y:S01]  /*81d0*/  STS.64 [R13+0x400], R78 ;  /* 0x0004004e0d007388 */ /* 0x0005e20000000a00 */
[----:B------:R-:W-:Y:S01]  /*81e0*/  LOP3.LUT R25, R4, 0xfffffff8, RZ, 0xc0, !PT ;  /* 0xfffffff804197812 */ /* 0x000fe200078ec0ff */
[----:B------:R-:W-:Y:S01]  /*81f0*/  IMAD R7, R24, c[0x0][0x1c0], R7 ;  /* 0x0000700018077a24 */ /* 0x000fe200078e0207 */
[----:B------:R-:W-:Y:S01]  /*8200*/  LOP3.LUT P0, RZ, R3, 0x3, RZ, 0xc0, !PT ;  /* 0x0000000303ff7812 */ /* 0x000fe2000780c0ff */
[----:B------:R2:W-:Y:S01]  /*8210*/  STS.64 [R10], R72 ;  /* 0x000000480a007388 */ /* 0x0005e20000000a00 */
[----:B------:R-:W-:Y:S01]  /*8220*/  IADD3 R25, -R25, R5, RZ ;  /* 0x0000000519197210 */ /* 0x000fe20007ffe1ff */
[----:B------:R-:W-:Y:S01]  /*8230*/  IMAD.MOV.U32 R3, RZ, RZ, -0x800000 ;  /* 0xff800000ff037424 */ /* 0x000fe200078e00ff */
[----:B------:R-:W-:Y:S01]  /*8240*/  SHF.L.U32 R24, R26, 0x6, RZ ;  /* 0x000000061a187819 */ /* 0x000fe200000006ff */
[----:B------:R2:W-:Y:S01]  /*8250*/  STS.64 [R10+0x400], R74 ;  /* 0x0004004a0a007388 */ /* 0x0005e20000000a00 */
[----:B------:R-:W-:Y:S01]  /*8260*/  SHF.R.S32.HI R4, RZ, 0x3, R4 ;  /* 0x00000003ff047819 */ /* 0x000fe20000011404 */
[----:B------:R-:W-:Y:S01]  /*8270*/  IMAD.SHL.U32 R28, R25, 0x4, RZ ;  /* 0x00000004191c7824 */ /* 0x000fe200078e00ff */
[----:B------:R-:W-:Y:S01]  /*8280*/  MOV R5, 0xff800000 ;  /* 0xff80000000057802 */ /* 0x000fe20000000f00 */
[----:B------:R2:W-:Y:S01]  /*8290*/  STS.64 [R12], R68 ;  /* 0x000000440c007388 */ /* 0x0005e20000000a00 */
[----:B------:R-:W-:-:S02]  /*82a0*/  IMAD R7, R7, c[0x0][0x214], R24 ;  /* 0x0000850007077a24 */ /* 0x000fc400078e0218 */
[----:B------:R-:W-:Y:S01]  /*82b0*/  SHF.R.S32.HI R29, RZ, 0x1f, R28 ;  /* 0x0000001fff1d7819 */ /* 0x000fe2000001141c */
[----:B------:R2:W-:Y:S01]  /*82c0*/  STS.64 [R12+0x400], R70 ;  /* 0x000400460c007388 */ /* 0x0005e20000000a00 */
[----:B------:R-:W-:Y:S02]  /*82d0*/  @P3 FFMA.FTZ R3, R2, c[0x0][0x238], R27 ;  /* 0x00008e0002033a23 */ /* 0x000fe4000001001b */
[----:B------:R-:W-:Y:S01]  /*82e0*/  @P2 FFMA.FTZ R5, R0, c[0x0][0x238], R6 ;  /* 0x00008e0000052a23 */ /* 0x000fe20000010006 */
[----:B------:R-:W-:Y:S01]  /*82f0*/  BAR.SYNC.DEFER_BLOCKING 0x0 ;  /* 0x0000000000007b1d */ /* 0x000fe20000010000 */
[----:B------:R-:W-:-:S05]  /*8300*/  IMAD.WIDE R28, R4, 0x20, R28 ;  /* 0x00000020041c7825 */ /* 0x000fca00078e021c */
[----:B------:R2:W1:Y:S04]  /*8310*/  LDS.128 R20, [R8.X4] ;  /* 0x0000000008147984 */ /* 0x0004680000004c00 */
[----:B------:R2:W3:Y:S04]  /*8320*/  LDS.128 R16, [R8.X4+0x800] ;  /* 0x0008000008107984 */ /* 0x0004e80000004c00 */
[----:B------:R2:W4:Y:S04]  /*8330*/  LDS.128 R12, [R8.X4+0x1000] ;  /* 0x00100000080c7984 */ /* 0x0005280000004c00 */
[----:B------:R-:W1:Y:S01]  /*8340*/  LDS.128 R8, [R8.X4+0x1800] ;  /* 0x0018000008087984 */ /* 0x000e620000004c00 */
[----:B------:R-:W-:Y:S05]  /*8350*/  @P0 BRA `(.L_x_4158) ;  /* 0x000000c000000947 */ /* 0x000fea0003800000 */
[----:B------:R-:W-:Y:S01]  /*8360*/  IMAD.MOV.U32 R0, RZ, RZ, -0x40 ;  /* 0xffffffc0ff007424 */ /* 0x000fe200078e00ff */
[----:B------:R-:W-:-:S02]  /*8370*/  IADD3 R4, R120, 0x8, RZ ;  /* 0x0000000878047810 */ /* 0x000fc40007ffe0ff */
        /* <DEDUP_REMOVED lines=10> */
.L_x_4158:
[----:B------:R-:W-:Y:S05]  /*8420*/  BSYNC B0 ;  /* 0x0000000000007941 */ /* 0x000fea0003800000 */
.L_x_4157:
[----:B------:R-:W-:-:S05]  /*8430*/  IMAD R7, R7, c[0x0][0x22c], RZ ;  /* 0x00008b0007077a24 */ /* 0x000fca00078e02ff */
[----:B------:R-:W-:-:S04]  /*8440*/  IADD3 R0, P0, R7, R28, RZ ;  /* 0x0000001c07007210 */ /* 0x000fc80007f1e0ff */
[----:B------:R-:W-:Y:S02]  /*8450*/  LEA.HI.X.SX32 R7, R7, R29, 0x1, P0 ;  /* 0x0000001d07077211 */ /* 0x000fe400000f0eff */
[----:B------:R-:W-:-:S04]  /*8460*/  LEA R2, P0, R0, c[0x0][0x1d8], 0x2 ;  /* 0x0000760000027a11 */ /* 0x000fc800078010ff */
[----:B--2---:R-:W-:-:S05]  /*8470*/  LEA.HI.X R3, R0, c[0x0][0x1dc], R7, 0x2, P0 ;  /* 0x0000770000037a11 */ /* 0x004fca00000f1407 */
[----:B-1----:R-:W-:Y:S04]  /*8480*/  STG.E.128 [R2.64], R20 ;  /* 0x0000001402007986 */ /* 0x002fe8000c101d0a */
[----:B---3--:R-:W-:Y:S04]  /*8490*/  STG.E.128 [R2.64+0x800], R16 ;  /* 0x0008001002007986 */ /* 0x008fe8000c101d0a */
[----:B----4-:R-:W-:Y:S04]  /*84a0*/  STG.E.128 [R2.64+0x1000], R12 ;  /* 0x0010000c02007986 */ /* 0x010fe8000c101d0a */
[----:B------:R-:W-:Y:S01]  /*84b0*/  STG.E.128 [R2.64+0x1800], R8 ;  /* 0x0018000802007986 */ /* 0x000fe2000c101d0a */
[----:B------:R-:W-:Y:S05]  /*84c0*/  EXIT ;  /* 0x000000000000794d */ /* 0x000fea0003800000 */
.L_x_4159:
        /* <DEDUP_REMOVED lines=11> */
.L_x_5243:


//--------------------- .text._ZN5flash24flash_fwd_splitkv_kernelI23Flash_fwd_kernel_traitsILi32ELi64ELi128ELi4ELb0ELb0EN7cutlass6half_tE19Flash_kernel_traitsILi32ELi64ELi128ELi4ES3_EELb1ELb0ELb0ELb0ELb1ELb0ELb0ELb0EEEvNS_16Flash_fwd_paramsE --------------------------
	.section	.text._ZN5flash24flash_fwd_splitkv_kernelI23Flash_fwd_kernel_traitsILi32ELi64ELi128ELi4ELb0ELb0EN7cutlass6half_tE19Flash_kernel_traitsILi32ELi64ELi128ELi4ES3_EELb1ELb0ELb0ELb0ELb1ELb0ELb0ELb0EEEvNS_16Flash_fwd_paramsE,"ax",@progbits
	.sectioninfo	@"SHI_REGISTERS=168"
	.align	128
        .global         _ZN5flash24flash_fwd_splitkv_kernelI23Flash_fwd_kernel_traitsILi32ELi64ELi128ELi4ELb0ELb0EN7cutlass6half_tE19Flash_kernel_traitsILi32ELi64ELi128ELi4ES3_EELb1ELb0ELb0ELb0ELb1ELb0ELb0ELb0EEEvNS_16Flash_fwd_paramsE
        .type           _ZN5flash24flash_fwd_splitkv_kernelI23Flash_fwd_kernel_traitsILi32ELi64ELi128ELi4ELb0ELb0EN7cutlass6half_tE19Flash_kernel_traitsILi32ELi64ELi128ELi4ES3_EELb1ELb0ELb0ELb0ELb1ELb0ELb0ELb0EEEvNS_16Flash_fwd_paramsE,@function
        .size           _ZN5flash24flash_fwd_splitkv_kernelI23Flash_fwd_kernel_traitsILi32ELi64ELi128ELi4ELb0ELb0EN7cutlass6half_tE19Flash_kernel_traitsILi32ELi64ELi128ELi4ES3_EELb1ELb0ELb0ELb0ELb1ELb0ELb0ELb0EEEvNS_16Flash_fwd_paramsE,(.L_x_5244 - _ZN5flash24flash_fwd_splitkv_kernelI23Flash_fwd_kernel_traitsILi32ELi64ELi128ELi4ELb0ELb0EN7cutlass6half_tE19Flash_kernel_traitsILi32ELi64ELi128ELi4ES3_EELb1ELb0ELb0ELb0ELb1ELb0ELb0ELb0EEEvNS_16Flash_fwd_paramsE)
        .other          _ZN5flash24flash_fwd_splitkv_kernelI23Flash_fwd_kernel_traitsILi32ELi64ELi128ELi4ELb0ELb0EN7cutlass6half_tE19Flash_kernel_traitsILi32ELi64ELi128ELi4ES3_EELb1ELb0ELb0ELb0ELb1ELb0ELb0ELb0EEEvNS_16Flash_fwd_paramsE,@"STO_CUDA_ENTRY STV_DEFAULT"
_ZN5flash24flash_fwd_splitkv_kernelI23Flash_fwd_kernel_traitsILi32ELi64ELi128ELi4ELb0ELb0EN7cutlass6half_tE19Flash_kernel_traitsILi32ELi64ELi128ELi4ES3_EELb1ELb0ELb0ELb0ELb1ELb0ELb0ELb0EEEvNS_16Flash_fwd_paramsE:
.text._ZN5flash24flash_fwd_splitkv_kernelI23Flash_fwd_kernel_traitsILi32ELi64ELi128ELi4ELb0ELb0EN7cutlass6half_tE19Flash_kernel_traitsILi32ELi64ELi128ELi4ES3_EELb1ELb0ELb0ELb0ELb1ELb0ELb0ELb0EEEvNS_16Flash_fwd_paramsE:
        /* <DEDUP_REMOVED lines=33> */
.L_x_4160:
[----:B-1-34-:R-:W-:Y:S02]  /*0210*/  MOV R2, c[0x0][0x218] ;  /* 0x0000860000027a02 */ /* 0x01afe40000000f00 */
.L_x_4161:
        /* <DEDUP_REMOVED lines=25> */
[----:B------:R-:W2:Y:S01]  /*03b0*/  S2R R0, SR_TID.X ;  /* 0x0000000000007919 */ /* 0x000ea20000002100 */
[----:B------:R-:W-:-:S03]  /*03c0*/  SHF.R.S32.HI R7, RZ, 0x7, R7 ;  /* 0x00000007ff077819 */ /* 0x000fc60000011407 */
[----:B------:R-:W-:-:S04]  /*03d0*/  IMNMX R2, R2, UR4, PT ;  /* 0x0000000402027c17 */ /* 0x000fc8000b800200 */
[----:B------:R-:W-:-:S04]  /*03e0*/  IMNMX R100, R2, R7, PT ;  /* 0x0000000702647217 */ /* 0x000fc80003800200 */
[----:B------:R-:W-:-:S13]  /*03f0*/  ISETP.GT.AND P0, PT, R100, RZ, PT ;  /* 0x000000ff6400720c */ /* 0x000fda0003f04270 */
[----:B------:R-:W-:Y:S05]  /*0400*/  @P0 BRA `(.L_x_4162) ;  /* 0x0000047000000947 */ /* 0x000fea0003800000 */
[----:B--2---:R-:W-:Y:S01]  /*0410*/  SHF.R.S32.HI R3, RZ, 0x1f, R0 ;  /* 0x0000001fff037819 */ /* 0x004fe20000011400 */
        /* <DEDUP_REMOVED lines=10> */
[----:B-1----:R-:W-:-:S04]  /*04c0*/  @!P0 IMAD.WIDE.U32 R10, R20, c[0x0][0x1e0], RZ ;  /* 0x00007800140a8a25 */ /* 0x002fc800078e00ff */
        /* <DEDUP_REMOVED lines=12> */
[----:B------:R-:W-:Y:S01]  /*0590*/  IMAD R20, R20, c[0x0][0x1c0], R19 ;  /* 0x0000700014147a24 */ /* 0x000fe200078e0213 */
[----:B------:R-:W-:Y:S02]  /*05a0*/  SHF.R.S32.HI R2, RZ, 0x1f, R3 ;  /* 0x0000001fff027819 */ /* 0x000fe40000011403 */
[----:B------:R-:W-:Y:S01]  /*05b0*/  IADD3.X R9, R146, R5, R7, P0, !PT ;  /* 0x0000000592097210 */ /* 0x000fe200007fe407 */
[----:B------:R-:W-:Y:S01]  /*05c0*/  IMAD R6, R6, c[0x0][0x1f0], RZ ;  /* 0x00007c0006067a24 */ /* 0x000fe200078e02ff */
[----:B------:R-:W-:Y:S01]  /*05d0*/  ISETP.GE.AND P0, PT, R3, R148, PT ;  /* 0x000000940300720c */ /* 0x000fe20003f06270 */
[----:B------:R-:W-:-:S02]  /*05e0*/  IMAD R20, R20, c[0x0][0x214], R109 ;  /* 0x0000850014147a24 */ /* 0x000fc400078e026d */
        /* <DEDUP_REMOVED lines=12> */
.L_x_4164:
[----:B------:R-:W-:Y:S05]  /*06b0*/  BSYNC B0 ;  /* 0x0000000000007941 */ /* 0x000fea0003800000 */
.L_x_4163:
        /* <DEDUP_REMOVED lines=14> */
.L_x_4166:
[----:B------:R-:W-:Y:S05]  /*07a0*/  BSYNC B0 ;  /* 0x0000000000007941 */ /* 0x000fea0003800000 */
.L_x_4165:
[----:B------:R-:W-:-:S04]  /*07b0*/  LOP3.LUT P2, RZ, R0, 0x3, RZ, 0xc0, !PT ;  /* 0x0000000300ff7812 */ /* 0x000fc8000784c0ff */
[-C--:B------:R-:W-:Y:S02]  /*07c0*/  ISETP.GE.OR P1, PT, R3, R148.reuse, P2 ;  /* 0x000000940300720c */ /* 0x080fe40001726670 */
[C---:B------:R-:W-:Y:S02]  /*07d0*/  IADD3 R3, P0, R20.reuse, R3, RZ ;  /* 0x0000000314037210 */ /* 0x040fe40007f1e0ff */
        /* <DEDUP_REMOVED lines=10> */
.L_x_4162:
[----:B--2---:R-:W-:Y:S01]  /*0880*/  ISETP.NE.U32.AND P0, PT, RZ, c[0x0][0x2b8], PT ;  /* 0x0000ae00ff007a0c */ /* 0x004fe20003f05070 */
[----:B------:R-:W-:Y:S01]  /*0890*/  IMAD.MOV.U32 R2, RZ, RZ, R20 ;  /* 0x000000ffff027224 */ /* 0x000fe200078e0014 */
[----:B------:R-:W-:Y:S02]  /*08a0*/  ISETP.NE.U32.AND P1, PT, RZ, c[0x0][0x2c0], PT ;  /* 0x0000b000ff007a0c */ /* 0x000fe40003f25070 */
[----:B------:R-:W-:Y:S02]  /*08b0*/  ISETP.NE.AND.EX P0, PT, RZ, c[0x0][0x2bc], PT, P0 ;  /* 0x0000af00ff007a0c */ /* 0x000fe40003f05300 */
[----:B------:R-:W-:-:S11]  /*08c0*/  ISETP.NE.AND.EX P1, PT, RZ, c[0x0][0x2c4], PT, P1 ;  /* 0x0000b100ff007a0c */ /* 0x000fd60003f25310 */
[C---:B-1----:R-:W-:Y:S02]  /*08d0*/  @P0 IMAD.WIDE R10, R20.reuse, R5, c[0x0][0x2b8] ;  /* 0x0000ae00140a0625 */ /* 0x042fe400078e0205 */
        /* <DEDUP_REMOVED lines=9> */
[----:B------:R-:W-:Y:S02]  /*0970*/  @P1 SHF.L.U64.HI R5, R6, 0x2, R5 ;  /* 0x0000000206051819 */ /* 0x000fe40000010205 */
[----:B------:R-:W-:Y:S02]  /*0980*/  IABS R6, c[0x0][0x2d0] ;  /* 0x0000b40000067a13 */ /* 0x000fe40000000000 */
        /* <DEDUP_REMOVED lines=75> */
.L_x_4167:
        /* <DEDUP_REMOVED lines=17> */
.L_x_4169:
[----:B------:R-:W-:Y:S01]  /*0f50*/  IABS R10, c[0x0][0x1c8] ;  /* 0x00007200000a7a13 */ /* 0x000fe20000000000 */
[----:B------:R-:W-:Y:S01]  /*0f60*/  IMAD.MOV.U32 R12, RZ, RZ, RZ ;  /* 0x000000ffff0c7224 */ /* 0x000fe200078e00ff */
[----:B------:R-:W-:Y:S02]  /*0f70*/  @P3 IADD3 R15, R3, R8, RZ ;  /* 0x00000008030f3210 */ /* 0x000fe40007ffe0ff */
[----:B------:R-:W1:Y:S03]  /*0f80*/  I2F.RP R11, R10 ;  /* 0x0000000a000b7306 */ /* 0x000e660000209400 */
        /* <DEDUP_REMOVED lines=8> */
[----:B------:R-:W-:Y:S01]  /*1010*/  IMAD.HI.U32 R12, R13, R9, R12 ;  /* 0x000000090d0c7227 */ /* 0x000fe200078e000c */
[----:B------:R-:W-:Y:S02]  /*1020*/  MOV R9, R7 ;  /* 0x0000000700097202 */ /* 0x000fe40000000f00 */
[----:B------:R-:W-:-:S03]  /*1030*/  LEA R13, R100, 0xffffff80, 0x7 ;  /* 0xffffff80640d7811 */ /* 0x000fc600078e38ff */
[----:B------:R-:W-:Y:S01]  /*1040*/  IMAD.HI.U32 R12, R12, R9, RZ ;  /* 0x000000090c0c7227 */ /* 0x000fe200078e00ff */
[----:B------:R-:W-:-:S03]  /*1050*/  SHF.R.S32.HI R11, RZ, 0x1f, R13 ;  /* 0x0000001fff0b7819 */ /* 0x000fc6000001140d */
[----:B------:R-:W-:Y:S02]  /*1060*/  IMAD.MOV R7, RZ, RZ, -R12 ;  /* 0x000000ffff077224 */ /* 0x000fe400078e0a0c */
[----:B------:R-:W-:-:S04]  /*1070*/  IMAD.WIDE.U32 R4, R13, c[0x0][0x198], R4 ;  /* 0x000066000d047a25 */ /* 0x000fc800078e0004 */
[----:B------:R-:W-:Y:S01]  /*1080*/  IMAD R7, R10, R7, R9 ;  /* 0x000000070a077224 */ /* 0x000fe200078e0209 */
[----:B------:R-:W-:-:S04]  /*1090*/  MOV R16, R4 ;  /* 0x0000000400107202 */ /* 0x000fc80000000f00 */
[----:B------:R-:W-:-:S13]  /*10a0*/  ISETP.GT.U32.AND P0, PT, R10, R7, PT ;  /* 0x000000070a00720c */ /* 0x000fda0003f04070 */
[-C--:B------:R-:W-:Y:S02]  /*10b0*/  @!P0 IADD3 R7, R7, -R10.reuse, RZ ;  /* 0x8000000a07078210 */ /* 0x080fe40007ffe0ff */
[----:B------:R-:W-:Y:S02]  /*10c0*/  @!P0 IADD3 R12, R12, 0x1, RZ ;  /* 0x000000010c0c8810 */ /* 0x000fe40007ffe0ff */
[----:B------:R-:W-:Y:S01]  /*10d0*/  ISETP.GE.U32.AND P2, PT, R7, R10, PT ;  /* 0x0000000a0700720c */ /* 0x000fe20003f46070 */
[----:B------:R-:W-:Y:S01]  /*10e0*/  IMAD R10, R11, c[0x0][0x198], RZ ;  /* 0x000066000b0a7a24 */ /* 0x000fe200078e02ff */
[----:B------:R-:W-:Y:S02]  /*10f0*/  LOP3.LUT R7, R19, c[0x0][0x1c8], RZ, 0x3c, !PT ;  /* 0x0000720013077a12 */ /* 0x000fe400078e3cff */
[----:B------:R-:W-:Y:S02]  /*1100*/  ISETP.NE.AND P0, PT, RZ, c[0x0][0x1c8], PT ;  /* 0x00007200ff007a0c */ /* 0x000fe40003f05270 */
[----:B------:R-:W-:Y:S01]  /*1110*/  ISETP.GE.AND P1, PT, R7, RZ, PT ;  /* 0x000000ff0700720c */ /* 0x000fe20003f26270 */
[----:B------:R-:W-:-:S04]  /*1120*/  IMAD R7, R13, c[0x0][0x19c], R10 ;  /* 0x000067000d077a24 */ /* 0x000fc800078e020a */
[----:B------:R-:W-:Y:S02]  /*1130*/  IMAD.IADD R17, R5, 0x1, R7 ;  /* 0x0000000105117824 */ /* 0x000fe400078e0207 */
[----:B------:R-:W-:-:S06]  /*1140*/  @P2 IADD3 R12, R12, 0x1, RZ ;  /* 0x000000010c0c2810 */ /* 0x000fcc0007ffe0ff */
        /* <DEDUP_REMOVED lines=18> */
.L_x_4168:
[----:B------:R-:W-:Y:S01]  /*1270*/  ISETP.NE.AND P0, PT, R146, -0x1, PT ;  /* 0xffffffff9200780c */ /* 0x000fe20003f05270 */
[----:B------:R-:W-:Y:S01]  /*1280*/  IMAD.IADD R142, R148, 0x1, -R109 ;  /* 0x00000001948e7824 */ /* 0x000fe200078e0a6d */
[----:B------:R-:W-:Y:S02]  /*1290*/  SHF.R.S32.HI R5, RZ, 0x1f, R0 ;  /* 0x0000001fff057819 */ /* 0x000fe40000011400 */
[----:B------:R-:W-:Y:S02]  /*12a0*/  IADD3 R147, R100, -0x1, RZ ;  /* 0xffffffff64937810 */ /* 0x000fe40007ffe0ff */
[CC--:B------:R-:W-:Y:S02]  /*12b0*/  LEA.HI R23, R5.reuse, R0.reuse, RZ, 0x2 ;  /* 0x0000000005177211 */ /* 0x0c0fe400078f10ff */
[----:B------:R-:W-:Y:S01]  /*12c0*/  LEA.HI R4, R5, R0, RZ, 0x3 ;  /* 0x0000000005047211 */ /* 0x000fe200078f18ff */
[----:B------:R-:W-:Y:S01]  /*12d0*/  IMAD.SHL.U32 R106, R147, 0x80, RZ ;  /* 0x00000080936a7824 */ /* 0x000fe200078e00ff */
[----:B------:R-:W-:-:S02]  /*12e0*/  LOP3.LUT R7, R23, 0xfffffffc, RZ, 0xc0, !PT ;  /* 0xfffffffc17077812 */ /* 0x000fc400078ec0ff */
[----:B-----5:R-:W-:Y:S01]  /*12f0*/  SHF.R.S32.HI R2, RZ, 0x3, R4 ;  /* 0x00000003ff027819 */ /* 0x020fe20000011404 */
[----:B------:R-:W-:Y:S01]  /*1300*/  @P0 IMAD.WIDE.U32 R8, R146, c[0x0][0x190], RZ ;  /* 0x0000640092080a25 */ /* 0x000fe200078e00ff */
[----:B------:R-:W-:Y:S02]  /*1310*/  @!P0 SHF.R.S32.HI R3, RZ, 0x1f, R20 ;  /* 0x0000001fff038819 */ /* 0x000fe40000011414 */
[-C--:B------:R-:W-:Y:S01]  /*1320*/  LEA.HI R108, R5, R0.reuse, RZ, 0x5 ;  /* 0x00000000056c7211 */ /* 0x080fe200078f28ff */
[----:B------:R-:W-:Y:S01]  /*1330*/  IMAD.IADD R150, R0, 0x1, -R7 ;  /* 0x0000000100967824 */ /* 0x000fe200078e0a07 */
[----:B------:R-:W-:Y:S01]  /*1340*/  SHF.R.S32.HI R7, RZ, 0x1f, R19 ;  /* 0x0000001fff077819 */ /* 0x000fe20000011413 */
[----:B------:R-:W-:Y:S01]  /*1350*/  IMAD.SHL.U32 R21, R2, 0x40, RZ ;  /* 0x0000004002157824 */ /* 0x000fe200078e00ff */
[----:B------:R-:W-:Y:S01]  /*1360*/  SHF.R.S32.HI R107, RZ, 0x5, R108 ;  /* 0x00000005ff6b7819 */ /* 0x000fe2000001146c */
[----:B------:R-:W-:Y:S01]  /*1370*/  @!P0 IMAD R3, R3, c[0x0][0x178], RZ ;  /* 0x00005e0003038a24 */ /* 0x000fe200078e02ff */
[----:B------:R-:W-:Y:S01]  /*1380*/  LEA.HI R5, R5, R0, RZ, 0x4 ;  /* 0x0000000005057211 */ /* 0x000fe200078f20ff */
[----:B------:R-:W-:Y:S01]  /*1390*/  IMAD.SHL.U32 R150, R150, 0x8, RZ ;  /* 0x0000000896967824 */ /* 0x000fe200078e00ff */
[----:B------:R-:W-:Y:S01]  /*13a0*/  LOP3.LUT R21, R21, 0xc0, RZ, 0xc0, !PT ;  /* 0x000000c015157812 */ /* 0x000fe200078ec0ff */
[----:B------:R-:W-:Y:S01]  /*13b0*/  @P0 IMAD.MOV.U32 R18, RZ, RZ, R8 ;  /* 0x000000ffff120224 */ /* 0x000fe200078e0008 */
[----:B------:R-:W-:Y:S01]  /*13c0*/  SHF.R.S32.HI R8, RZ, 0x2, R23 ;  /* 0x00000002ff087819 */ /* 0x000fe20000011417 */
[----:B------:R-:W-:Y:S01]  /*13d0*/  @!P0 IMAD.WIDE.U32 R26, R20, c[0x0][0x178], RZ ;  /* 0x00005e00141a8a25 */ /* 0x000fe200078e00ff */
[----:B------:R-:W-:-:S02]  /*13e0*/  IADD3 R22, P1, R150, R22, RZ ;  /* 0x0000001696167210 */ /* 0x000fc40007f3e0ff */
[----:B------:R-:W-:Y:S01]  /*13f0*/  LEA.HI R23, R23, R8, RZ, 0x1 ;  /* 0x0000000817177211 */ /* 0x000fe200078f08ff */
[----:B------:R-:W-:Y:S01]  /*1400*/  @!P0 IMAD R3, R20, c[0x0][0x17c], R3 ;  /* 0x00005f0014038a24 */ /* 0x000fe200078e0203 */
[----:B------:R-:W-:Y:S01]  /*1410*/  LOP3.LUT R20, R21, 0x18, R150, 0xf8, !PT ;  /* 0x0000001815147812 */ /* 0x000fe200078ef896 */
[----:B------:R-:W-:Y:S01]  /*1420*/  @!P0 IMAD.MOV.U32 R18, RZ, RZ, R26 ;  /* 0x000000ffff128224 */ /* 0x000fe200078e001a */
[----:B------:R-:W-:Y:S01]  /*1430*/  SHF.R.U32.HI R21, RZ, 0x3, R21 ;  /* 0x00000003ff157819 */ /* 0x000fe20000011615 */
[----:B------:R-:W-:Y:S01]  /*1440*/  @P0 IMAD R17, R146, c[0x0][0x194], R9 ;  /* 0x0000650092110a24 */ /* 0x000fe200078e0209 */
[----:B------:R-:W-:Y:S01]  /*1450*/  LOP3.LUT R23, R23, 0x7fffffe, RZ, 0xc0, !PT ;  /* 0x07fffffe17177812 */ /* 0x000fe200078ec0ff */
[----:B------:R-:W-:Y:S01]  /*1460*/  @!P0 IMAD.IADD R17, R27, 0x1, R3 ;  /* 0x000000011b118824 */ /* 0x000fe200078e0203 */
[----:B------:R-:W-:Y:S02]  /*1470*/  LOP3.LUT R21, R20, R21, RZ, 0x3c, !PT ;  /* 0x0000001514157212 */ /* 0x000fe400078e3cff */
[----:B------:R-:W-:-:S02]  /*1480*/  IADD3 R3, R8, 0x20, RZ ;  /* 0x0000002008037810 */ /* 0x000fc40007ffe0ff */
[----:B------:R-:W-:Y:S02]  /*1490*/  SHF.R.S32.HI R20, RZ, 0x1f, R150 ;  /* 0x0000001fff147819 */ /* 0x000fe40000011496 */
[C---:B------:R-:W-:Y:S02]  /*14a0*/  IADD3 R28, P0, R150.reuse, R18, RZ ;  /* 0x00000012961c7210 */ /* 0x040fe40007f1e0ff */
[----:B------:R-:W-:Y:S01]  /*14b0*/  IADD3 R26, P2, R150, R16, RZ ;  /* 0x00000010961a7210 */ /* 0x000fe20007f5e0ff */
[----:B------:R-:W-:Y:S01]  /*14c0*/  IMAD.IADD R16, R8, 0x1, -R23 ;  /* 0x0000000108107824 */ /* 0x000fe200078e0a17 */
[-C--:B------:R-:W-:Y:S01]  /*14d0*/  ISETP.GE.AND P4, PT, R3, R142.reuse, PT ;  /* 0x0000008e0300720c */ /* 0x080fe20003f86270 */
[C---:B------:R-:W-:Y:S01]  /*14e0*/  IMAD.X R23, R20.reuse, 0x1, R15, P1 ;  /* 0x0000000114177824 */ /* 0x040fe200008e060f */
[----:B------:R-:W-:Y:S01]  /*14f0*/  SHF.R.S32.HI R9, RZ, 0x1f, R8 ;  /* 0x0000001fff097819 */ /* 0x000fe20000011408 */
[----:B------:R-:W-:Y:S01]  /*1500*/  IMAD.X R29, R20, 0x1, R17, P0 ;  /* 0x00000001141d7824 */ /* 0x000fe200000e0611 */
[----:B------:R-:W-:Y:S01]  /*1510*/  IADD3 R13, P1, R8, R13, RZ ;  /* 0x0000000d080d7210 */ /* 0x000fe20007f3e0ff */
[----:B------:R-:W-:Y:S01]  /*1520*/  IMAD.X R27, R20, 0x1, R14, P2 ;  /* 0x00000001141b7824 */ /* 0x000fe200010e060e */
[----:B------:R-:W-:Y:S01]  /*1530*/  ISETP.GE.AND P0, PT, R8, R142, PT ;  /* 0x0000008e0800720c */ /* 0x000fe20003f06270 */
[----:B------:R-:W-:Y:S01]  /*1540*/  IMAD.WIDE R24, R25, 0x40, R8 ;  /* 0x0000004019187825 */ /* 0x000fe200078e0208 */
[----:B------:R-:W-:-:S02]  /*1550*/  LOP3.LUT R105, R5, 0xfffffff0, RZ, 0xc0, !PT ;  /* 0xfffffff005697812 */ /* 0x000fc400078ec0ff */
[----:B------:R-:W-:Y:S01]  /*1560*/  LOP3.LUT R139, R4, 0xfffffff8, RZ, 0xc0, !PT ;  /* 0xfffffff8048b7812 */ /* 0x000fe200078ec0ff */
[C---:B------:R-:W-:Y:S02]  /*1570*/  IMAD.X R11, R9.reuse, 0x1, R11, P1 ;  /* 0x00000001090b7824 */ /* 0x040fe400008e060b */
[----:B------:R-:W-:Y:S02]  /*1580*/  IMAD R9, R9, c[0x0][0x198], RZ ;  /* 0x0000660009097a24 */ /* 0x000fe400078e02ff */
[----:B------:R-:W-:Y:S02]  /*1590*/  IMAD R14, R7, c[0x0][0x1a8], RZ ;  /* 0x00006a00070e7a24 */ /* 0x000fe400078e02ff */
[----:B------:R-:W-:Y:S02]  /*15a0*/  IMAD R16, R107, 0x8, R16 ;  /* 0x000000086b107824 */ /* 0x000fe400078e0210 */
[----:B------:R-:W-:Y:S01]  /*15b0*/  IMAD R101, R8, c[0x0][0x19c], R9 ;  /* 0x0000670008657a24 */ /* 0x000fe200078e0209 */
[----:B------:R-:W-:Y:S01]  /*15c0*/  @!P4 IADD3 R9, P1, R24, 0x20, RZ ;  /* 0x000000201809c810 */ /* 0x000fe20007f3e0ff */
[----:B------:R-:W-:-:S02]  /*15d0*/  IMAD R7, R10, c[0x0][0x1b8], RZ ;  /* 0x00006e000a077a24 */ /* 0x000fc400078e02ff */
[C---:B------:R-:W-:Y:S02]  /*15e0*/  IMAD R14, R19.reuse, c[0x0][0x1ac], R14 ;  /* 0x00006b00130e7a24 */ /* 0x040fe400078e020e */
[----:B------:R-:W-:-:S04]  /*15f0*/  IMAD.WIDE.U32 R28, R19, c[0x0][0x1a8], R28 ;  /* 0x00006a00131c7a25 */ /* 0x000fc800078e001c */
[----:B------:R-:W-:Y:S02]  /*1600*/  IMAD.U32 R21, R16, 0x20, R21 ;  /* 0x0000002010157824 */ /* 0x000fe400078e0015 */
[C---:B------:R-:W-:Y:S02]  /*1610*/  IMAD R7, R12.reuse, c[0x0][0x1bc], R7 ;  /* 0x00006f000c077a24 */ /* 0x040fe400078e0207 */
[----:B------:R-:W-:-:S04]  /*1620*/  IMAD.WIDE.U32 R16, R12, c[0x0][0x1b8], R22 ;  /* 0x00006e000c107a25 */ /* 0x000fc800078e0016 */
[----:B------:R-:W-:Y:S02]  /*1630*/  @!P0 IMAD R15, R25, c[0x0][0x190], RZ ;  /* 0x00006400190f8a24 */ /* 0x000fe400078e02ff */
[----:B------:R-:W-:Y:S02]  /*1640*/  IMAD.IADD R19, R29, 0x1, R14 ;  /* 0x000000011d137824 */ /* 0x000fe400078e020e */
[----:B------:R-:W-:Y:S02]  /*1650*/  @!P4 IMAD.X R12, RZ, RZ, R25, P1 ;  /* 0x000000ffff0cc224 */ /* 0x000fe400008e0619 */
[----:B------:R-:W-:Y:S02]  /*1660*/  @!P0 IMAD.MOV.U32 R18, RZ, RZ, R28 ;  /* 0x000000ffff128224 */ /* 0x000fe400078e001c */
[----:B------:R-:W-:Y:S02]  /*1670*/  @!P0 IMAD R10, R24, c[0x0][0x194], R15 ;  /* 0x00006500180a8a24 */ /* 0x000fe400078e020f */
[----:B------:R-:W-:-:S02]  /*1680*/  @!P4 IMAD.MOV.U32 R29, RZ, RZ, R19 ;  /* 0x000000ffff1dc224 */ /* 0x000fc400078e0013 */
[----:B------:R-:W-:Y:S02]  /*1690*/  @!P4 IMAD R12, R12, c[0x0][0x190], RZ ;  /* 0x000064000c0cca24 */ /* 0x000fe400078e02ff */
[----:B------:R-:W-:-:S04]  /*16a0*/  @!P0 IMAD.WIDE.U32 R24, R24, c[0x0][0x190], R18 ;  /* 0x0000640018188a25 */ /* 0x000fc800078e0012 */
[C---:B------:R-:W-:Y:S01]  /*16b0*/  @!P4 IMAD R12, R9.reuse, c[0x0][0x194], R12 ;  /* 0x00006500090cca24 */ /* 0x040fe200078e020c */
[----:B------:R-:W-:Y:S01]  /*16c0*/  @!P0 LEA R22, P1, R24, c[0x0][0x160], 0x1 ;  /* 0x0000580018168a11 */ /* 0x000fe200078208ff */
[----:B------:R-:W-:-:S04]  /*16d0*/  @!P4 IMAD.WIDE.U32 R14, R9, c[0x0][0x190], R28 ;  /* 0x00006400090eca25 */ /* 0x000fc800078e001c */
[----:B------:R-:W-:Y:S02]  /*16e0*/  @!P0 IMAD.IADD R10, R25, 0x1, R10 ;  /* 0x00000001190a8824 */ /* 0x000fe400078e020a */
[----:B------:R-:W-:Y:S02]  /*16f0*/  IMAD.IADD R9, R103, 0x1, -R106 ;  /* 0x0000000167097824 */ /* 0x000fe400078e0a6a */
[----:B------:R-:W-:Y:S01]  /*1700*/  IMAD.IADD R17, R17, 0x1, R7 ;  /* 0x0000000111117824 */ /* 0x000fe200078e0207 */
[----:B------:R-:W-:Y:S01]  /*1710*/  @!P0 LEA.HI.X R23, R24, c[0x0][0x164], R10, 0x1, P1 ;  /* 0x0000590018178a11 */ /* 0x000fe200008f0c0a */
[----:B------:R-:W-:Y:S01]  /*1720*/  IMAD.SHL.U32 R149, R21, 0x2, RZ ;  /* 0x0000000215957824 */ /* 0x000fe200078e00ff */
[-C--:B------:R-:W-:Y:S01]  /*1730*/  ISETP.GE.AND P1, PT, R3, R9.reuse, PT ;  /* 0x000000090300720c */ /* 0x080fe20003f26270 */
[----:B------:R-:W-:Y:S01]  /*1740*/  IMAD.WIDE.U32 R24, R13, c[0x0][0x1a0], R16 ;  /* 0x000068000d187a25 */ /* 0x000fe200078e0010 */
[----:B------:R-:W-:Y:S02]  /*1750*/  IADD3 R16, R8, 0x40, RZ ;  /* 0x0000004008107810 */ /* 0x000fe40007ffe0ff */
[----:B------:R-:W-:Y:S01]  /*1760*/  @!PT LDS RZ, [RZ] ;  /* 0x00000000fffff984 */ /* 0x000fe20000000800 */
[----:B------:R-:W-:Y:S01]  /*1770*/  @!PT LDS RZ, [RZ] ;  /* 0x00000000fffff984 */ /* 0x000fe20000000800 */
[----:B------:R-:W-:Y:S01]  /*1780*/  @!PT LDS RZ, [RZ] ;  /* 0x00000000fffff984 */ /* 0x000fe20000000800 */
[----:B------:R1:W-:Y:S01]  /*1790*/  @!P0 LDGSTS.E.BYPASS.LTC128B.128 [R149], [R22.64] ;  /* 0x0000000016958fae */ /* 0x0003e2000b901d4c */
[----:B------:R-:W-:Y:S01]  /*17a0*/  IMAD R18, R11, c[0x0][0x1a0], RZ ;  /* 0x000068000b127a24 */ /* 0x000fe200078e02ff */
[-C--:B------:R-:W-:Y:S01]  /*17b0*/  ISETP.GE.AND P0, PT, R16, R9.reuse, PT ;  /* 0x000000091000720c */ /* 0x080fe20003f06270 */
[C---:B------:R-:W-:Y:S01]  /*17c0*/  IMAD.WIDE.U32 R26, R8.reuse, c[0x0][0x198], R26 ;  /* 0x00006600081a7a25 */ /* 0x040fe200078e001a */
[----:B------:R-:W-:-:S02]  /*17d0*/  ISETP.GE.AND P5, PT, R8, R9, PT ;  /* 0x000000090800720c */ /* 0x000fc40003fa6270 */
[----:B------:R-:W-:Y:S01]  /*17e0*/  LEA R144, P3, R24, c[0x0][0x170], 0x1 ;  /* 0x00005c0018907a11 */ /* 0x000fe200078608ff */
[----:B------:R-:W-:Y:S01]  /*17f0*/  IMAD R10, R13, c[0x0][0x1a4], R18 ;  /* 0x000069000d0a7a24 */ /* 0x000fe200078e0212 */
[C---:B------:R-:W-:Y:S01]  /*1800*/  @!P4 LEA R18, P2, R14.reuse, c[0x0][0x160], 0x1 ;  /* 0x000058000e12ca11 */ /* 0x040fe200078408ff */
[----:B------:R-:W-:Y:S02]  /*1810*/  @!P4 IMAD.IADD R12, R15, 0x1, R12 ;  /* 0x000000010f0cc824 */ /* 0x000fe400078e020c */
[----:B------:R-:W-:Y:S02]  /*1820*/  IMAD.MOV.U32 R102, RZ, RZ, R26 ;  /* 0x000000ffff667224 */ /* 0x000fe400078e001a */
[----:B------:R-:W-:Y:S01]  /*1830*/  IMAD.MOV.U32 R7, RZ, RZ, c[0x0][0x198] ;  /* 0x00006600ff077624 */ /* 0x000fe200078e00ff */
[----:B------:R-:W-:Y:S01]  /*1840*/  @!P4 LEA.HI.X R19, R14, c[0x0][0x164], R12, 0x1, P2 ;  /* 0x000059000e13ca11 */ /* 0x000fe200010f0c0c */
[----:B------:R-:W-:Y:S02]  /*1850*/  IMAD.IADD R10, R25, 0x1, R10 ;  /* 0x00000001190a7824 */ /* 0x000fe400078e020a */
[----:B------:R-:W-:Y:S01]  /*1860*/  IMAD.IADD R101, R27, 0x1, R101 ;  /* 0x000000011b657824 */ /* 0x000fe200078e0265 */
[C---:B------:R-:W-:Y:S01]  /*1870*/  @!P1 LEA R14, P2, R7.reuse, R102, 0x5 ;  /* 0x00000066070e9211 */ /* 0x040fe200078428ff */
[----:B------:R-:W-:Y:S01]  /*1880*/  IMAD.MOV.U32 R12, RZ, RZ, c[0x0][0x19c] ;  /* 0x00006700ff0c7624 */ /* 0x000fe200078e00ff */
[----:B------:R-:W-:Y:S01]  /*1890*/  LEA.HI.X R143, R24, c[0x0][0x174], R10, 0x1, P3 ;  /* 0x00005d00188f7a11 */ /* 0x000fe200018f0c0a */
[C---:B------:R-:W-:Y:S01]  /*18a0*/  IMAD.WIDE.U32 R20, R7.reuse, 0x40, RZ ;  /* 0x0000004007147825 */ /* 0x040fe200078e00ff */
[----:B------:R2:W-:Y:S02]  /*18b0*/  @!P4 LDGSTS.E.BYPASS.LTC128B.128 [R149+0x800], [R18.64] ;  /* 0x008000001295cfae */ /* 0x0005e4000b901d4c */
[----:B------:R-:W-:Y:S01]  /*18c0*/  @!P1 LEA.HI.X R11, R7, R101, R12, 0x5, P2 ;  /* 0x00000065070b9211 */ /* 0x000fe200010f2c0c */
[----:B------:R-:W-:Y:S01]  /*18d0*/  IMAD.SHL.U32 R10, R12, 0x40, RZ ;  /* 0x000000400c0a7824 */ /* 0x000fe200078e00ff */
[----:B------:R-:W-:Y:S01]  /*18e0*/  @!P0 IADD3 R13, P2, R102, R20, RZ ;  /* 0x00000014660d8210 */ /* 0x000fe20007f5e0ff */
[----:B------:R-:W-:Y:S01]  /*18f0*/  IMAD.IADD R105, R0, 0x1, -R105 ;  /* 0x0000000100697824 */ /* 0x000fe200078e0a69 */
[----:B-1----:R-:W-:Y:S01]  /*1900*/  @!P1 LEA R22, P3, R14, c[0x0][0x168], 0x1 ;  /* 0x00005a000e169a11 */ /* 0x002fe200078608ff */
[----:B------:R-:W-:Y:S01]  /*1910*/  IMAD.IADD R139, R0, 0x1, -R139 ;  /* 0x00000001008b7824 */ /* 0x000fe200078e0a8b */
[----:B------:R-:W-:-:S02]  /*1920*/  @!P0 IADD3.X R10, R101, R21, R10, P2, !PT ;  /* 0x00000015650a8210 */ /* 0x000fc400017fe40a */
[----:B------:R-:W-:Y:S02]  /*1930*/  @!P1 LEA.HI.X R23, R14, c[0x0][0x16c], R11, 0x1, P3 ;  /* 0x00005b000e179a11 */ /* 0x000fe400018f0c0b */
[C---:B------:R-:W-:Y:S02]  /*1940*/  @!P5 LEA R14, P3, R102.reuse, c[0x0][0x168], 0x1 ;  /* 0x00005a00660eda11 */ /* 0x040fe400078608ff */
[C---:B------:R-:W-:Y:S02]  /*1950*/  @!P0 LEA R20, P4, R13.reuse, c[0x0][0x168], 0x1 ;  /* 0x00005a000d148a11 */ /* 0x040fe400078808ff */
[----:B------:R-:W-:Y:S02]  /*1960*/  @!P5 LEA.HI.X R15, R102, c[0x0][0x16c], R101, 0x1, P3 ;  /* 0x00005b00660fda11 */ /* 0x000fe400018f0c65 */
[----:B------:R-:W-:Y:S02]  /*1970*/  @!P0 LEA.HI.X R21, R13, c[0x0][0x16c], R10, 0x1, P4 ;  /* 0x00005b000d158a11 */ /* 0x000fe400020f0c0a */
[C---:B------:R-:W-:Y:S01]  /*1980*/  ISETP.GE.AND P4, PT, R8.reuse, R9, PT ;  /* 0x000000090800720c */ /* 0x040fe20003f86270 */
[----:B------:R1:W-:Y:S01]  /*1990*/  @!P5 LDGSTS.E.BYPASS.LTC128B.128 [R149+0x1000], [R14.64] ;  /* 0x010000000e95dfae */ /* 0x0003e2000b901d4c */
[----:B------:R-:W-:-:S02]  /*19a0*/  IADD3 R8, R8, 0x60, RZ ;  /* 0x0000006008087810 */ /* 0x000fc40007ffe0ff */
[----:B------:R-:W-:Y:S01]  /*19b0*/  SHF.R.S32.HI R10, RZ, 0x4, R5 ;  /* 0x00000004ff0a7819 */ /* 0x000fe20000011405 */
[----:B------:R3:W-:Y:S01]  /*19c0*/  @!P1 LDGSTS.E.BYPASS.LTC128B.128 [R149+0x1800], [R22.64] ;  /* 0x0180000016959fae */ /* 0x0007e2000b901d4c */
[-C--:B------:R-:W-:Y:S02]  /*19d0*/  ISETP.GE.AND P5, PT, R8, R9.reuse, PT ;  /* 0x000000090800720c */ /* 0x080fe40003fa6270 */
[----:B------:R-:W-:Y:S01]  /*19e0*/  ISETP.GE.AND P3, PT, R3, R9, PT ;  /* 0x000000090300720c */ /* 0x000fe20003f66270 */
[----:B------:R3:W-:Y:S01]  /*19f0*/  @!P0 LDGSTS.E.BYPASS.LTC128B.128 [R149+0x2000], [R20.64] ;  /* 0x0200000014958fae */ /* 0x0007e2000b901d4c */
[----:B------:R-:W-:Y:S02]  /*1a00*/  LEA.HI R3, R5, R10, RZ, 0x1 ;  /* 0x0000000a05037211 */ /* 0x000fe400078f08ff */
[----:B------:R-:W-:Y:S02]  /*1a10*/  LEA.HI R5, R105, R105, RZ, 0x1 ;  /* 0x0000006969057211 */ /* 0x000fe400078f08ff */
[----:B------:R-:W-:-:S02]  /*1a20*/  LOP3.LUT R3, R3, 0xfffffffe, RZ, 0xc0, !PT ;  /* 0xfffffffe03037812 */ /* 0x000fc400078ec0ff */
[-C--:B------:R-:W-:Y:S02]  /*1a30*/  ISETP.GE.AND P2, PT, R16, R9.reuse, PT ;  /* 0x000000091000720c */ /* 0x080fe40003f46270 */
[----:B------:R-:W-:Y:S01]  /*1a40*/  LOP3.LUT R4, R5, 0x7fffffe, RZ, 0xc0, !PT ;  /* 0x07fffffe05047812 */ /* 0x000fe200078ec0ff */
[----:B------:R-:W-:Y:S01]  /*1a50*/  @!P5 IMAD R11, R12, 0x60, RZ ;  /* 0x000000600c0bd824 */ /* 0x000fe200078e02ff */
[----:B------:R-:W-:Y:S01]  /*1a60*/  ISETP.GE.AND P1, PT, R8, R9, PT ;  /* 0x000000090800720c */ /* 0x000fe20003f26270 */
[----:B------:R-:W-:Y:S01]  /*1a70*/  @!P5 IMAD.MOV.U32 R12, RZ, RZ, R102 ;  /* 0x000000ffff0cd224 */ /* 0x000fe200078e0066 */
[----:B------:R-:W-:Y:S01]  /*1a80*/  LEA.HI R8, R139, R139, RZ, 0x1 ;  /* 0x0000008b8b087211 */ /* 0x000fe200078f08ff */
[----:B------:R-:W-:Y:S01]  /*1a90*/  @!P5 IMAD.MOV.U32 R13, RZ, RZ, R101 ;  /* 0x000000ffff0dd224 */ /* 0x000fe200078e0065 */
[----:B------:R-:W-:Y:S01]  /*1aa0*/  SHF.R.S32.HI R104, RZ, 0x1f, R105 ;  /* 0x0000001fff687819 */ /* 0x000fe20000011469 */
[----:B------:R-:W-:Y:S01]  /*1ab0*/  IMAD.IADD R10, R10, 0x1, -R3 ;  /* 0x000000010a0a7824 */ /* 0x000fe200078e0a03 */
[----:B------:R-:W-:Y:S01]  /*1ac0*/  SHF.R.S32.HI R3, RZ, 0x1, R5 ;  /* 0x00000001ff037819 */ /* 0x000fe20000011405 */
[----:B------:R-:W-:Y:S01]  /*1ad0*/  @!P5 IMAD.WIDE.U32 R16, R7, 0x60, R12 ;  /* 0x000000600710d825 */ /* 0x000fe200078e000c */
[----:B-1----:R-:W-:-:S02]  /*1ae0*/  SHF.R.S32.HI R14, RZ, 0x1f, R5 ;  /* 0x0000001fff0e7819 */ /* 0x002fc40000011405 */
[----:B------:R-:W-:Y:S01]  /*1af0*/  LOP3.LUT R12, R8, 0x7fffffe, RZ, 0xc0, !PT ;  /* 0x07fffffe080c7812 */ /* 0x000fe200078ec0ff */
[----:B------:R-:W-:Y:S01]  /*1b00*/  IMAD.SHL.U32 R5, R2, 0x8, RZ ;  /* 0x0000000802057824 */ /* 0x000fe200078e00ff */
[----:B------:R-:W-:Y:S01]  /*1b10*/  LEA.HI R9, R14, R3, RZ, 0x2 ;  /* 0x000000030e097211 */ /* 0x000fe200078f10ff */
[----:B------:R-:W-:Y:S01]  /*1b20*/  @!P5 IMAD.IADD R2, R17, 0x1, R11 ;  /* 0x000000011102d824 */ /* 0x000fe200078e020b */
[----:B------:R-:W-:Y:S01]  /*1b30*/  @!P5 LEA R14, P0, R16, c[0x0][0x168], 0x1 ;  /* 0x00005a00100eda11 */ /* 0x000fe200078008ff */
[----:B------:R-:W-:Y:S01]  /*1b40*/  IMAD.IADD R139, R139, 0x1, -R12 ;  /* 0x000000018b8b7824 */ /* 0x000fe200078e0a0c */
[----:B------:R-:W-:Y:S01]  /*1b50*/  LEA.HI R104, R104, R105, RZ, 0x3 ;  /* 0x0000006968687211 */ /* 0x000fe200078f18ff */
[----:B------:R-:W-:Y:S01]  /*1b60*/  IMAD.IADD R105, R105, 0x1, -R4 ;  /* 0x0000000169697824 */ /* 0x000fe200078e0a04 */
[----:B------:R-:W-:Y:S01]  /*1b70*/  @!P5 LEA.HI.X R15, R16, c[0x0][0x16c], R2, 0x1, P0 ;  /* 0x00005b00100fda11 */ /* 0x000fe200000f0c02 */
[C---:B------:R-:W-:Y:S01]  /*1b80*/  IMAD R139, R10.reuse, 0x8, R139 ;  /* 0x000000080a8b7824 */ /* 0x040fe200078e028b */
[----:B------:R-:W-:Y:S01]  /*1b90*/  SHF.R.S32.HI R4, RZ, 0x1, R8 ;  /* 0x00000001ff047819 */ /* 0x000fe20000011408 */
[----:B------:R-:W-:Y:S01]  /*1ba0*/  IMAD.SHL.U32 R10, R10, 0x8, RZ ;  /* 0x000000080a0a7824 */ /* 0x000fe200078e00ff */
[----:B------:R-:W-:Y:S01]  /*1bb0*/  LOP3.LUT R12, R9, 0xfffffffc, RZ, 0xc0, !PT ;  /* 0xfffffffc090c7812 */ /* 0x000fe200078ec0ff */
[----:B------:R1:W-:Y:S01]  /*1bc0*/  @!P5 LDGSTS.E.BYPASS.LTC128B.128 [R149+0x2800], [R14.64] ;  /* 0x028000000e95dfae */ /* 0x0003e2000b901d4c */
[----:B------:R-:W-:-:S02]  /*1bd0*/  IMAD.SHL.U32 R104, R104, 0x20, RZ ;  /* 0x0000002068687824 */ /* 0x000fc400078e00ff */
[----:B------:R-:W-:Y:S01]  /*1be0*/  IMAD.SHL.U32 R8, R4, 0x40, RZ ;  /* 0x0000004004087824 */ /* 0x000fe200078e00ff */
[----:B------:R-:W0:Y:S01]  /*1bf0*/  LDGDEPBAR ;  /* 0x00000000000079af */ /* 0x000e220000000000 */
[----:B------:R-:W-:Y:S01]  /*1c00*/  IMAD.IADD R2, R3, 0x1, -R12 ;  /* 0x0000000103027824 */ /* 0x000fe200078e0a0c */
[----:B------:R-:W-:Y:S01]  /*1c10*/  LOP3.LUT R104, R104, 0xffffff00, RZ, 0xc0, !PT ;  /* 0xffffff0068687812 */ /* 0x000fe200078ec0ff */
[----:B------:R-:W-:Y:S01]  /*1c20*/  IMAD.MOV.U32 R16, RZ, RZ, 0x5 ;  /* 0x00000005ff107424 */ /* 0x000fe200078e00ff */
[----:B------:R-:W-:Y:S01]  /*1c30*/  LOP3.LUT R8, R8, 0xc0, RZ, 0xc0, !PT ;  /* 0x000000c008087812 */ /* 0x000fe200078ec0ff */
[----:B------:R-:W-:Y:S02]  /*1c40*/  IMAD.SHL.U32 R3, R2, 0x40, RZ ;  /* 0x0000004002037824 */ /* 0x000fe400078e00ff */
[----:B------:R-:W-:Y:S01]  /*1c50*/  @!P1 IMAD.MOV.U32 R145, RZ, RZ, R143 ;  /* 0x000000ffff919224 */ /* 0x000fe200078e008f */
[----:B------:R-:W-:Y:S01]  /*1c60*/  LOP3.LUT R9, R8, 0x8, R5, 0xf8, !PT ;  /* 0x0000000808097812 */ /* 0x000fe200078ef805 */
[----:B------:R-:W-:Y:S01]  /*1c70*/  IMAD.MOV.U32 R5, RZ, RZ, c[0x0][0x1a0] ;  /* 0x00006800ff057624 */ /* 0x000fe200078e00ff */
[----:B------:R-:W-:-:S02]  /*1c80*/  LOP3.LUT R3, R3, 0xc0, RZ, 0xc0, !PT ;  /* 0x000000c003037812 */ /* 0x000fc400078ec0ff */
[----:B------:R-:W-:Y:S01]  /*1c90*/  SHF.R.U32.HI R8, RZ, 0x3, R8 ;  /* 0x00000003ff087819 */ /* 0x000fe20000011608 */
[----:B------:R-:W-:Y:S01]  /*1ca0*/  IMAD.SHL.U32 R11, R5, 0x20, RZ ;  /* 0x00000020050b7824 */ /* 0x000fe200078e00ff */
[----:B------:R-:W-:Y:S02]  /*1cb0*/  LOP3.LUT R10, R3, 0x8, R10, 0xf8, !PT ;  /* 0x00000008030a7812 */ /* 0x000fe400078ef80a */
[----:B------:R-:W-:Y:S02]  /*1cc0*/  SHF.R.U32.HI R3, RZ, 0x3, R3 ;  /* 0x00000003ff037819 */ /* 0x000fe40000011603 */
[----:B------:R-:W-:Y:S01]  /*1cd0*/  LOP3.LUT R12, R9, R8, RZ, 0x3c, !PT ;  /* 0x00000008090c7212 */ /* 0x000fe200078e3cff */
[----:B------:R-:W-:Y:S01]  /*1ce0*/  @!P1 IMAD.MOV.U32 R9, RZ, RZ, c[0x0][0x1a4] ;  /* 0x00006900ff099624 */ /* 0x000fe200078e00ff */
[C---:B------:R-:W-:Y:S01]  /*1cf0*/  SHF.L.U64.HI R8, R5.reuse, R16, c[0x0][0x1a4] ;  /* 0x0000690005087619 */ /* 0x040fe20000010210 */
[----:B------:R-:W-:Y:S01]  /*1d00*/  @!P1 IMAD.WIDE.U32 R16, R5, 0xc0, R144 ;  /* 0x000000c005109825 */ /* 0x000fe200078e0090 */
[----:B------:R-:W-:Y:S01]  /*1d10*/  LOP3.LUT R3, R10, R3, RZ, 0x3c, !PT ;  /* 0x000000030a037212 */ /* 0x000fe200078e3cff */
[----:B------:R-:W-:-:S04]  /*1d20*/  DEPBAR.LE SB0, 0x0 ;  /* 0x000080000000791a */ /* 0x000fc80000000000 */
[----:B------:R-:W-:Y:S01]  /*1d30*/  BAR.SYNC.DEFER_BLOCKING 0x0 ;  /* 0x0000000000007b1d */ /* 0x000fe20000010000 */
[-C--:B-1----:R-:W-:Y:S01]  /*1d40*/  @!P3 LEA R14, P0, R11, R144.reuse, 0x1 ;  /* 0x000000900b0eb211 */ /* 0x082fe200078008ff */
[----:B------:R-:W-:Y:S02]  /*1d50*/  IMAD R10, R107, 0x200, R104 ;  /* 0x000002006b0a7824 */ /* 0x000fe400078e0268 */
[----:B------:R-:W-:Y:S01]  /*1d60*/  IMAD.U32 R139, R139, 0x20, R12 ;  /* 0x000000208b8b7824 */ /* 0x000fe200078e000c */
[----:B------:R-:W-:Y:S01]  /*1d70*/  @!P3 LEA.HI.X R15, R11, R143, R8, 0x1, P0 ;  /* 0x0000008f0b0fb211 */ /* 0x000fe200000f0c08 */
[----:B------:R-:W-:Y:S02]  /*1d80*/  @!P1 IMAD R9, R9, 0xc0, RZ ;  /* 0x000000c009099824 */ /* 0x000fe400078e02ff */
[----:B------:R-:W-:Y:S01]  /*1d90*/  @!P1 IMAD.MOV.U32 R8, RZ, RZ, R16 ;  /* 0x000000ffff089224 */ /* 0x000fe200078e0010 */
[----:B------:R-:W-:Y:S01]  /*1da0*/  @!P2 LEA R16, P0, R5, R144, 0x7 ;  /* 0x000000900510a211 */ /* 0x000fe200078038ff */
[----:B------:R-:W-:-:S02]  /*1db0*/  @!P2 IMAD.MOV.U32 R12, RZ, RZ, c[0x0][0x1a4] ;  /* 0x00006900ff0ca624 */ /* 0x000fc400078e00ff */
[----:B------:R-:W-:Y:S02]  /*1dc0*/  IMAD R10, R105, 0x20, R10 ;  /* 0x00000020690a7824 */ /* 0x000fe400078e020a */
[----:B------:R-:W-:Y:S02]  /*1dd0*/  @!P4 IMAD.MOV.U32 R145, RZ, RZ, R143 ;  /* 0x000000ffff91c224 */ /* 0x000fe400078e008f */
[----:B------:R-:W-:Y:S01]  /*1de0*/  @!P1 IMAD.IADD R9, R17, 0x1, R9 ;  /* 0x0000000111099824 */ /* 0x000fe200078e0209 */
[----:B------:R-:W-:Y:S01]  /*1df0*/  @!P2 LEA.HI.X R17, R5, R143, R12, 0x7, P0 ;  /* 0x0000008f0511a211 */ /* 0x000fe200000f3c0c */
[----:B------:R-:W-:Y:S01]  /*1e00*/  IMAD.IADD R141, R3, 0x1, R10 ;  /* 0x00000001038d7824 */ /* 0x000fe200078e020a */
[----:B------:R-:W-:Y:S01]  /*1e10*/  LOP3.LUT P0, RZ, R4, 0x2, RZ, 0xc0, !PT ;  /* 0x0000000204ff7812 */ /* 0x000fe2000780c0ff */
[----:B------:R-:W-:Y:S02]  /*1e20*/  IMAD.SHL.U32 R139, R139, 0x2, RZ ;  /* 0x000000028b8b7824 */ /* 0x000fe400078e00ff */
[----:B------:R-:W-:Y:S01]  /*1e30*/  IMAD.SHL.U32 R141, R141, 0x2, RZ ;  /* 0x000000028d8d7824 */ /* 0x000fe200078e00ff */
[----:B------:R-:W-:Y:S01]  /*1e40*/  @P4 STS [R149+0x3000], RZ ;  /* 0x003000ff95004388 */ /* 0x000fe20000000800 */
[----:B------:R-:W-:-:S03]  /*1e50*/  IMAD R107, R107, 0x10, R109 ;  /* 0x000000106b6b7824 */ /* 0x000fc600078e026d */
[----:B------:R-:W-:Y:S04]  /*1e60*/  @P4 STS [R149+0x3004], RZ ;  /* 0x003004ff95004388 */ /* 0x000fe80000000800 */
[----:B------:R-:W-:Y:S04]  /*1e70*/  @P4 STS.64 [R149+0x3008], RZ ;  /* 0x003008ff95004388 */ /* 0x000fe80000000a00 */
        /* <DEDUP_REMOVED lines=19> */
[----:B------:R-:W-:Y:S01]  /*1fb0*/  LOP3.LUT P1, RZ, R2, 0x2, RZ, 0xc0, !PT ;  /* 0x0000000202ff7812 */ /* 0x000fe2000782c0ff */
[----:B------:R-:W-:-:S02]  /*1fc0*/  IMAD.MOV.U32 R2, RZ, RZ, 0x10 ;  /* 0x00000010ff027424 */ /* 0x000fc400078e00ff */
[----:B------:R-:W-:Y:S03]  /*1fd0*/  LDSM.16.M88.4 R44, [R141] ;  /* 0x000000008d2c783b */ /* 0x000fe60000000200 */
[C---:B------:R-:W-:Y:S01]  /*1fe0*/  SEL R4, R2.reuse, 0xfffffff0, !P1 ;  /* 0xfffffff002047807 */ /* 0x040fe20004800000 */
[----:B------:R-:W1:Y:S01]  /*1ff0*/  LDSM.16.M88.4 R36, [R139+0x1000] ;  /* 0x001000008b24783b */ /* 0x000e620000000200 */
[----:B------:R-:W-:Y:S02]  /*2000*/  SEL R2, R2, 0xfffffff0, !P0 ;  /* 0xfffffff002027807 */ /* 0x000fe40004000000 */
[----:B------:R-:W-:Y:S01]  /*2010*/  ISETP.GT.AND P1, PT, R100, 0x1, PT ;  /* 0x000000016400780c */ /* 0x000fe20003f24270 */
[----:B------:R-:W-:Y:S01]  /*2020*/  IMAD R140, R4, 0x2, R141 ;  /* 0x00000002048c7824 */ /* 0x000fe200078e028d */
[----:B------:R-:W2:Y:S01]  /*2030*/  LDSM.16.M88.4 R28, [R139+0x1400] ;  /* 0x001400008b1c783b */ /* 0x000ea20000000200 */
[----:B------:R-:W-:-:S03]  /*2040*/  IMAD R110, R2, 0x2, R139 ;  /* 0x00000002026e7824 */ /* 0x000fc600078e028b */
[----:B------:R-:W-:Y:S04]  /*2050*/  LDSM.16.M88.4 R48, [R140] ;  /* 0x000000008c30783b */ /* 0x000fe80000000200 */
[----:B------:R-:W2:Y:S03]  /*2060*/  LDSM.16.M88.4 R80, [R110+0x1000] ;  /* 0x001000006e50783b */ /* 0x000ea60000000200 */
[C---:B------:R-:W-:Y:S01]  /*2070*/  @!P1 LEA R154, P0, R102.reuse, c[0x0][0x168], 0x1 ;  /* 0x00005a00669a9a11 */ /* 0x040fe200078008ff */
[----:B------:R-:W2:Y:S03]  /*2080*/  LDSM.16.M88.4 R60, [R139+0x2800] ;  /* 0x002800008b3c783b */ /* 0x000ea60000000200 */
[----:B------:R-:W-:Y:S01]  /*2090*/  @!P1 LEA.HI.X R155, R102, c[0x0][0x16c], R101, 0x1, P0 ;  /* 0x00005b00669b9a11 */ /* 0x000fe200000f0c65 */
[----:B---3--:R-:W3:Y:S04]  /*20a0*/  LDSM.16.M88.4 R20, [R139+0x1800] ;  /* 0x001800008b14783b */ /* 0x008ee80000000200 */
[----:B----4-:R-:W4:Y:S04]  /*20b0*/  LDSM.16.M88.4 R12, [R139+0x1c00] ;  /* 0x001c00008b0c783b */ /* 0x010f280000000200 */
[----:B------:R-:W3:Y:S04]  /*20c0*/  LDSM.16.M88.4 R76, [R139+0x2000] ;  /* 0x002000008b4c783b */ /* 0x000ee80000000200 */
[----:B------:R-:W3:Y:S04]  /*20d0*/  LDSM.16.M88.4 R68, [R139+0x2400] ;  /* 0x002400008b44783b */ /* 0x000ee80000000200 */
[----:B------:R-:W3:Y:S01]  /*20e0*/  LDSM.16.M88.4 R84, [R139+0x2c00] ;  /* 0x002c00008b54783b */ /* 0x000ee20000000200 */
[C---:B-1----:R-:W-:Y:S03]  /*20f0*/  HMMA.16816.F32 R40, R44.reuse, R36, RZ ;  /* 0x000000242c28723c */ /* 0x042fe600000018ff */
[----:B------:R-:W1:Y:S04]  /*2100*/  LDSM.16.M88.4 R52, [R110+0x1400] ;  /* 0x001400006e34783b */ /* 0x000e680000000200 */
[----:B------:R-:W-:Y:S01]  /*2110*/  LDSM.16.M88.4 R96, [R110+0x1800] ;  /* 0x001800006e60783b */ /* 0x000fe20000000200 */
[C---:B------:R-:W-:Y:S03]  /*2120*/  HMMA.16816.F32 R36, R44.reuse, R38, RZ ;  /* 0x000000262c24723c */ /* 0x040fe600000018ff */
[----:B------:R-:W-:Y:S04]  /*2130*/  LDSM.16.M88.4 R92, [R110+0x1c00] ;  /* 0x001c00006e5c783b */ /* 0x000fe80000000200 */
[----:B------:R-:W-:Y:S01]  /*2140*/  LDSM.16.M88.4 R88, [R110+0x2000] ;  /* 0x002000006e58783b */ /* 0x000fe20000000200 */
[C---:B--2---:R-:W-:Y:S03]  /*2150*/  HMMA.16816.F32 R32, R44.reuse, R28, RZ ;  /* 0x0000001c2c20723c */ /* 0x044fe600000018ff */
[----:B------:R-:W0:Y:S05]  /*2160*/  LDGDEPBAR ;  /* 0x00000000000079af */ /* 0x000e2a0000000000 */
[----:B------:R-:W-:Y:S08]  /*2170*/  HMMA.16816.F32 R28, R44, R30, RZ ;  /* 0x0000001e2c1c723c */ /* 0x000ff000000018ff */
[C---:B------:R-:W-:Y:S08]  /*2180*/  HMMA.16816.F32 R40, R48.reuse, R80, R40 ;  /* 0x000000503028723c */ /* 0x040ff00000001828 */
[----:B------:R-:W-:Y:S01]  /*2190*/  HMMA.16816.F32 R36, R48, R82, R36 ;  /* 0x000000523024723c */ /* 0x000fe20000001824 */
[----:B------:R-:W2:Y:S07]  /*21a0*/  LDSM.16.M88.4 R80, [R110+0x2800] ;  /* 0x002800006e50783b */ /* 0x000eae0000000200 */
        /* <DEDUP_REMOVED lines=12> */
[----:B------:R-:W3:Y:S07]  /*2270*/  LDSM.16.M88.4 R84, [R110+0x2400] ;  /* 0x002400006e54783b */ /* 0x000eee0000000200 */
[C---:B-1----:R-:W-:Y:S08]  /*2280*/  HMMA.16816.F32 R32, R48.reuse, R52, R32 ;  /* 0x000000343020723c */ /* 0x042ff00000001820 */
[----:B------:R-:W-:Y:S01]  /*2290*/  HMMA.16816.F32 R28, R48, R54, R28 ;  /* 0x00000036301c723c */ /* 0x000fe2000000181c */
[----:B------:R-:W1:Y:S01]  /*22a0*/  LDSM.16.M88.4 R52, [R110+0x2c00] ;  /* 0x002c00006e34783b */ /* 0x000e620000000200 */
[----:B------:R-:W-:-:S06]  /*22b0*/  DEPBAR.LE SB0, 0x0 ;  /* 0x000080000000791a */ /* 0x000fcc0000000000 */
[C---:B--2---:R-:W-:Y:S07]  /*22c0*/  HMMA.16816.F32 R64, R48.reuse, R80, R64 ;  /* 0x000000503040723c */ /* 0x044fee0000001840 */
[----:B------:R-:W-:Y:S01]  /*22d0*/  LOP3.LUT R81, R108, 0xffffffe0, RZ, 0xc0, !PT ;  /* 0xffffffe06c517812 */ /* 0x000fe200078ec0ff */
[----:B------:R-:W-:Y:S04]  /*22e0*/  HMMA.16816.F32 R24, R48, R96, R24 ;  /* 0x000000603018723c */ /* 0x000fe80000001818 */
[----:B------:R-:W-:-:S04]  /*22f0*/  IMAD.IADD R81, R0, 0x1, -R81 ;  /* 0x0000000100517824 */ /* 0x000fc800078e0a51 */
[----:B------:R-:W-:Y:S01]  /*2300*/  HMMA.16816.F32 R20, R48, R98, R20 ;  /* 0x000000623014723c */ /* 0x000fe20000001814 */
[----:B------:R-:W-:-:S04]  /*2310*/  SHF.R.S32.HI R80, RZ, 0x1f, R81 ;  /* 0x0000001fff507819 */ /* 0x000fc80000011451 */
[----:B------:R-:W-:-:S03]  /*2320*/  LEA.HI R80, R80, R81, RZ, 0x2 ;  /* 0x0000005150507211 */ /* 0x000fc600078f10ff */
[----:B------:R-:W-:Y:S01]  /*2330*/  HMMA.16816.F32 R16, R48, R92, R16 ;  /* 0x0000005c3010723c */ /* 0x000fe20000001810 */
[----:B------:R-:W-:-:S07]  /*2340*/  SHF.R.S32.HI R156, RZ, 0x2, R80 ;  /* 0x00000002ff9c7819 */ /* 0x000fce0000011450 */
[C---:B------:R-:W-:Y:S08]  /*2350*/  HMMA.16816.F32 R12, R48.reuse, R94, R12 ;  /* 0x0000005e300c723c */ /* 0x040ff0000000180c */
[C---:B------:R-:W-:Y:S08]  /*2360*/  HMMA.16816.F32 R8, R48.reuse, R88, R8 ;  /* 0x000000583008723c */ /* 0x040ff00000001808 */
[C---:B------:R-:W-:Y:S08]  /*2370*/  HMMA.16816.F32 R76, R48.reuse, R90, R76 ;  /* 0x0000005a304c723c */ /* 0x040ff0000000184c */
[C---:B---3--:R-:W-:Y:S08]  /*2380*/  HMMA.16816.F32 R72, R48.reuse, R84, R72 ;  /* 0x000000543048723c */ /* 0x048ff00000001848 */
[C---:B------:R-:W-:Y:S08]  /*2390*/  HMMA.16816.F32 R68, R48.reuse, R86, R68 ;  /* 0x000000563044723c */ /* 0x040ff00000001844 */
[C---:B------:R-:W-:Y:S08]  /*23a0*/  HMMA.16816.F32 R60, R48.reuse, R82, R60 ;  /* 0x00000052303c723c */ /* 0x040ff0000000183c */
[C---:B-1----:R-:W-:Y:S08]  /*23b0*/  HMMA.16816.F32 R56, R48.reuse, R52, R56 ;  /* 0x000000343038723c */ /* 0x042ff00000001838 */
[----:B------:R-:W-:Y:S07]  /*23c0*/  HMMA.16816.F32 R44, R48, R54, R44 ;  /* 0x00000036302c723c */ /* 0x000fee000000182c */
[----:B------:R-:W-:Y:S01]  /*23d0*/  IADD3 R48, R107, 0x1, R156 ;  /* 0x000000016b307810 */ /* 0x000fe20007ffe09c */
[----:B------:R-:W-:-:S02]  /*23e0*/  IMAD R50, R105, 0x20, R104 ;  /* 0x0000002069327824 */ /* 0x000fc400078e0268 */
[----:B------:R-:W-:Y:S01]  /*23f0*/  IMAD.SHL.U32 R105, R0, 0x2, RZ ;  /* 0x0000000200697824 */ /* 0x000fe200078e00ff */
[----:B------:R-:W-:Y:S01]  /*2400*/  IADD3 R48, R103, R48, -R148 ;  /* 0x0000003067307210 */ /* 0x000fe20007ffe894 */
[----:B------:R-:W-:Y:S01]  /*2410*/  IMAD.IADD R3, R3, 0x1, R50 ;  /* 0x0000000103037824 */ /* 0x000fe200078e0232 */
[----:B------:R-:W-:Y:S02]  /*2420*/  IADD3 R0, R139, 0x1000, RZ ;  /* 0x000010008b007810 */ /* 0x000fe40007ffe0ff */
[----:B------:R-:W-:Y:S02]  /*2430*/  IADD3 R48, R48, c[0x0][0x2e8], RZ ;  /* 0x0000ba0030307a10 */ /* 0x000fe40007ffe0ff */
[----:B------:R-:W-:Y:S01]  /*2440*/  LOP3.LUT R105, R105, 0x6, RZ, 0xc0, !PT ;  /* 0x0000000669697812 */ /* 0x000fe200078ec0ff */
[----:B------:R-:W-:Y:S01]  /*2450*/  IMAD R138, R2, 0x2, R0 ;  /* 0x00000002028a7824 */ /* 0x000fe200078e0200 */
[C---:B------:R-:W-:Y:S02]  /*2460*/  IADD3 R52, R48.reuse, 0x8, RZ ;  /* 0x0000000830347810 */ /* 0x040fe40007ffe0ff */
[----:B------:R-:W-:-:S02]  /*2470*/  IMNMX R104, R48, R103, PT ;  /* 0x0000006730687217 */ /* 0x000fc40003800200 */
[----:B------:R-:W-:Y:S01]  /*2480*/  IMNMX R103, R52, R103, PT ;  /* 0x0000006734677217 */ /* 0x000fe20003800200 */
[----:B------:R-:W-:Y:S06]  /*2490*/  BAR.SYNC.DEFER_BLOCKING 0x0 ;  /* 0x0000000000007b1d */ /* 0x000fec0000010000 */
[----:B------:R-:W-:Y:S05]  /*24a0*/  @!P1 BRA `(.L_x_4170) ;  /* 0x0000051000009947 */ /* 0x000fea0003800000 */
[----:B------:R-:W-:Y:S05]  /*24b0*/  @!P6 BRA `(.L_x_4171) ;  /* 0x000003900000e947 */ /* 0x000fea0003800000 */
        /* <DEDUP_REMOVED lines=18> */
[----:B------:R-:W-:Y:S01]  /*25e0*/  IMAD R49, R6, R49, R0 ;  /* 0x0000003106317224 */ /* 0x000fe200078e0200 */
[----:B------:R-:W-:Y:S02]  /*25f0*/  LOP3.LUT R0, R106, c[0x0][0x2d0], RZ, 0x3c, !PT ;  /* 0x0000b4006a007a12 */ /* 0x000fe400078e3cff */
[C---:B------:R-:W-:Y:S02]  /*2600*/  ISETP.GT.U32.AND P3, PT, R6.reuse, R51, PT ;  /* 0x000000330600720c */ /* 0x040fe40003f64070 */
[----:B------:R-:W-:Y:S02]  /*2610*/  ISETP.GT.U32.AND P1, PT, R6, R49, PT ;  /* 0x000000310600720c */ /* 0x000fe40003f24070 */
[----:B------:R-:W-:-:S02]  /*2620*/  ISETP.GE.AND P2, PT, R0, RZ, PT ;  /* 0x000000ff0000720c */ /* 0x000fc40003f46270 */
[----:B------:R-:W-:-:S07]  /*2630*/  LOP3.LUT R0, RZ, c[0x0][0x2d0], RZ, 0x33, !PT ;  /* 0x0000b400ff007a12 */ /* 0x000fce00078e33ff */
        /* <DEDUP_REMOVED lines=33> */
.L_x_4171:
[----:B------:R-:W-:-:S04]  /*2850*/  LEA R0, -R7, RZ, 0x7 ;  /* 0x000000ff07007211 */ /* 0x000fc800078e39ff */
[----:B------:R-:W-:Y:S02]  /*2860*/  SHF.R.S32.HI R2, RZ, 0x1f, R0 ;  /* 0x0000001fff027819 */ /* 0x000fe40000011400 */
.L_x_4172:
[----:B------:R-:W-:Y:S01]  /*2870*/  IADD3 R102, P0, R0, R102, RZ ;  /* 0x0000006600667210 */ /* 0x000fe20007f1e0ff */
[----:B------:R-:W-:Y:S02]  /*2880*/  IMAD.MOV.U32 R0, RZ, RZ, 0x6 ;  /* 0x00000006ff007424 */ /* 0x000fe400078e00ff */
[C---:B------:R-:W-:Y:S01]  /*2890*/  IMAD.SHL.U32 R49, R7.reuse, 0x40, RZ ;  /* 0x0000004007317824 */ /* 0x040fe200078e00ff */
[----:B------:R-:W-:Y:S01]  /*28a0*/  LEA R154, P1, R102, c[0x0][0x168], 0x1 ;  /* 0x00005a00669a7a11 */ /* 0x000fe200078208ff */
[----:B------:R-:W-:Y:S01]  /*28b0*/  IMAD.X R101, R2, 0x1, R101, P0 ;  /* 0x0000000102657824 */ /* 0x000fe200000e0665 */
[----:B------:R-:W-:Y:S02]  /*28c0*/  SHF.L.U64.HI R0, R7, R0, c[0x0][0x19c] ;  /* 0x0000670007007619 */ /* 0x000fe40000010200 */
[----:B------:R-:W-:Y:S02]  /*28d0*/  IADD3 R50, P0, R49, R154, RZ ;  /* 0x0000009a31327210 */ /* 0x000fe40007f1e0ff */
[----:B------:R-:W-:-:S02]  /*28e0*/  LEA.HI.X R155, R102, c[0x0][0x16c], R101, 0x1, P1 ;  /* 0x00005b00669b7a11 */ /* 0x000fc400008f0c65 */
[----:B------:R-:W-:-:S03]  /*28f0*/  IADD3 R48, P1, R50, R49, RZ ;  /* 0x0000003132307210 */ /* 0x000fc60007f3e0ff */
[----:B------:R-:W-:Y:S01]  /*2900*/  IMAD.X R51, R0, 0x1, R155, P0 ;  /* 0x0000000100337824 */ /* 0x000fe200000e069b */
[----:B------:R-:W-:Y:S01]  /*2910*/  IADD3 R52, P0, R48, R49, RZ ;  /* 0x0000003130347210 */ /* 0x000fe20007f1e0ff */
        /* <DEDUP_REMOVED lines=9> */
[----:B------:R-:W0:Y:S02]  /*29b0*/  LDGDEPBAR ;  /* 0x00000000000079af */ /* 0x000e240000000000 */
.L_x_4170:
[----:B------:R-:W-:Y:S02]  /*29c0*/  IMAD.IADD R0, R106, 0x1, R105 ;  /* 0x000000016a007824 */ /* 0x000fe400078e0269 */
[----:B------:R-:W-:-:S03]  /*29d0*/  IMAD.SHL.U32 R137, R3, 0x2, RZ ;  /* 0x0000000203897824 */ /* 0x000fc600078e00ff */
[C---:B------:R-:W-:Y:S02]  /*29e0*/  IADD3 R7, R0.reuse, 0x1, RZ ;  /* 0x0000000100077810 */ /* 0x040fe40007ffe0ff */
[C---:B------:R-:W-:Y:S02]  /*29f0*/  IADD3 R2, R0.reuse, 0x8, RZ ;  /* 0x0000000800027810 */ /* 0x040fe40007ffe0ff */
[CC--:B------:R-:W-:Y:S02]  /*2a00*/  ISETP.GE.AND P2, PT, R7.reuse, R104.reuse, PT ;  /* 0x000000680700720c */ /* 0x0c0fe40003f46270 */
[----:B------:R-:W-:Y:S02]  /*2a10*/  ISETP.GE.AND P5, PT, R7, R103, PT ;  /* 0x000000670700720c */ /* 0x000fe40003fa6270 */
[----:B------:R-:W-:Y:S02]  /*2a20*/  IADD3 R7, R0, 0x9, RZ ;  /* 0x0000000900077810 */ /* 0x000fe40007ffe0ff */
[----:B------:R-:W-:-:S02]  /*2a30*/  ISETP.GE.AND P1, PT, R2, R104, PT ;  /* 0x000000680200720c */ /* 0x000fc40003f26270 */
[C---:B------:R-:W-:Y:S02]  /*2a40*/  ISETP.GE.AND P4, PT, R7.reuse, R104, PT ;  /* 0x000000680700720c */ /* 0x040fe40003f86270 */
[-C--:B------:R-:W-:Y:S02]  /*2a50*/  ISETP.GE.AND P0, PT, R7, R103.reuse, PT ;  /* 0x000000670700720c */ /* 0x080fe40003f06270 */
[----:B------:R-:W-:Y:S02]  /*2a60*/  IADD3 R7, R0, 0x11, RZ ;  /* 0x0000001100077810 */ /* 0x000fe40007ffe0ff */
[----:B------:R-:W-:Y:S02]  /*2a70*/  ISETP.GE.AND P3, PT, R2, R103, PT ;  /* 0x000000670200720c */ /* 0x000fe40003f66270 */
[----:B------:R-:W-:Y:S02]  /*2a80*/  FSEL R136, R37, -INF , !P4 ;  /* 0xff80000025887808 */ /* 0x000fe40006000000 */
[----:B------:R-:W-:-:S02]  /*2a90*/  FSEL R80, R39, -INF , !P0 ;  /* 0xff80000027507808 */ /* 0x000fc40004000000 */
[C---:B------:R-:W-:Y:S02]  /*2aa0*/  IADD3 R2, R0.reuse, 0x10, RZ ;  /* 0x0000001000027810 */ /* 0x040fe40007ffe0ff */
[C---:B------:R-:W-:Y:S02]  /*2ab0*/  ISETP.GE.AND P4, PT, R7.reuse, R104, PT ;  /* 0x000000680700720c */ /* 0x040fe40003f86270 */
[----:B------:R-:W-:Y:S02]  /*2ac0*/  ISETP.GE.AND P0, PT, R7, R103, PT ;  /* 0x000000670700720c */ /* 0x000fe40003f06270 */
[----:B------:R-:W-:Y:S02]  /*2ad0*/  IADD3 R7, R0, 0x19, RZ ;  /* 0x0000001900077810 */ /* 0x000fe40007ffe0ff */
[----:B------:R-:W-:Y:S02]  /*2ae0*/  FSEL R90, R36, -INF , !P1 ;  /* 0xff800000245a7808 */ /* 0x000fe40004800000 */
[----:B------:R-:W-:-:S02]  /*2af0*/  FSEL R108, R38, -INF , !P3 ;  /* 0xff800000266c7808 */ /* 0x000fc40005800000 */
[CC--:B------:R-:W-:Y:S02]  /*2b00*/  ISETP.GE.AND P1, PT, R2.reuse, R104.reuse, PT ;  /* 0x000000680200720c */ /* 0x0c0fe40003f26270 */
        /* <DEDUP_REMOVED lines=13> */
[C---:B------:R-:W-:Y:S02]  /*2be0*/  IADD3 R2, R0.reuse, 0x20, RZ ;  /* 0x0000002000027810 */ /* 0x040fe40007ffe0ff */
[C---:B------:R-:W-:Y:S02]  /*2bf0*/  ISETP.GE.AND P4, PT, R7.reuse, R104, PT ;  /* 0x000000680700720c */ /* 0x040fe40003f86270 */
[----:B------:R-:W-:Y:S02]  /*2c00*/  ISETP.GE.AND P0, PT, R7, R103, PT ;  /* 0x000000670700720c */ /* 0x000fe40003f06270 */
[----:B------:R-:W-:-:S02]  /*2c10*/  IADD3 R7, R0, 0x29, RZ ;  /* 0x0000002900077810 */ /* 0x000fc40007ffe0ff */
[----:B------:R-:W-:Y:S02]  /*2c20*/  FSEL R81, R28, -INF , !P1 ;  /* 0xff8000001c517808 */ /* 0x000fe40004800000 */
[----:B------:R-:W-:Y:S02]  /*2c30*/  FSEL R55, R30, -INF , !P3 ;  /* 0xff8000001e377808 */ /* 0x000fe40005800000 */
[C---:B------:R-:W-:Y:S02]  /*2c40*/  ISETP.GE.AND P1, PT, R2.reuse, R104, PT ;  /* 0x000000680200720c */ /* 0x040fe40003f26270 */
        /* <DEDUP_REMOVED lines=11> */
[----:B-1----:R-:W-:Y:S02]  /*2d00*/  FSEL R53, R21, -INF , !P4 ;  /* 0xff80000015357808 */ /* 0x002fe40006000000 */
        /* <DEDUP_REMOVED lines=11> */
[-C--:B------:R-:W-:Y:S02]  /*2dc0*/  ISETP.GE.AND P4, PT, R7, R104.reuse, PT ;  /* 0x000000680700720c */ /* 0x080fe40003f86270 */
[----:B------:R-:W-:Y:S02]  /*2dd0*/  FSEL R126, R16, -INF , !P1 ;  /* 0xff800000107e7808 */ /* 0x000fe40004800000 */
[----:B------:R-:W-:Y:S02]  /*2de0*/  ISETP.GE.AND P1, PT, R2, R104, PT ;  /* 0x000000680200720c */ /* 0x000fe40003f26270 */
[----:B------:R-:W-:-:S02]  /*2df0*/  FSEL R162, R13, -INF , !P4 ;  /* 0xff8000000da27808 */ /* 0x000fc40006000000 */
[----:B------:R-:W-:Y:S02]  /*2e00*/  FSEL R130, R18, -INF , !P3 ;  /* 0xff80000012827808 */ /* 0x000fe40005800000 */
[----:B------:R-:W-:Y:S02]  /*2e10*/  ISETP.GE.AND P4, PT, R0, R104, PT ;  /* 0x000000680000720c */ /* 0x000fe40003f86270 */
[-C--:B------:R-:W-:Y:S02]  /*2e20*/  ISETP.GE.AND P3, PT, R2, R103.reuse, PT ;  /* 0x000000670200720c */ /* 0x080fe40003f66270 */
[----:B------:R-:W-:Y:S02]  /*2e30*/  FSEL R134, R19, -INF , !P0 ;  /* 0xff80000013867808 */ /* 0x000fe40004000000 */
[----:B------:R-:W-:Y:S02]  /*2e40*/  IADD3 R2, R0, 0x40, RZ ;  /* 0x0000004000027810 */ /* 0x000fe40007ffe0ff */
[----:B------:R-:W-:-:S02]  /*2e50*/  ISETP.GE.AND P0, PT, R7, R103, PT ;  /* 0x000000670700720c */ /* 0x000fc40003f06270 */
[----:B------:R-:W-:Y:S02]  /*2e60*/  FSEL R158, R12, -INF , !P1 ;  /* 0xff8000000c9e7808 */ /* 0x000fe40004800000 */
[----:B------:R-:W-:Y:S02]  /*2e70*/  FSEL R7, R40, -INF , !P4 ;  /* 0xff80000028077808 */ /* 0x000fe40006000000 */
[----:B------:R-:W-:Y:S02]  /*2e80*/  FSEL R12, R41, -INF , !P2 ;  /* 0xff800000290c7808 */ /* 0x000fe40005000000 */
[----:B------:R-:W-:Y:S02]  /*2e90*/  FSEL R160, R14, -INF , !P3 ;  /* 0xff8000000ea07808 */ /* 0x000fe40005800000 */
[C---:B------:R-:W-:Y:S02]  /*2ea0*/  ISETP.GE.AND P1, PT, R2.reuse, R104, PT ;  /* 0x000000680200720c */ /* 0x040fe40003f26270 */
[----:B------:R-:W-:-:S02]  /*2eb0*/  ISETP.GE.AND P3, PT, R2, R103, PT ;  /* 0x000000670200720c */ /* 0x000fc40003f66270 */
[----:B------:R-:W-:Y:S02]  /*2ec0*/  IADD3 R2, R0, 0x41, RZ ;  /* 0x0000004100027810 */ /* 0x000fe40007ffe0ff */
[----:B------:R-:W-:Y:S02]  /*2ed0*/  FSEL R124, R15, -INF , !P0 ;  /* 0xff8000000f7c7808 */ /* 0x000fe40004000000 */
[----:B------:R-:W-:Y:S02]  /*2ee0*/  FMNMX.FTZ R15, R7, R12, !PT ;  /* 0x0000000c070f7209 */ /* 0x000fe40007810000 */
[----:B------:R-:W-:Y:S02]  /*2ef0*/  ISETP.GE.AND P0, PT, R2, R104, PT ;  /* 0x000000680200720c */ /* 0x000fe40003f06270 */
[----:B------:R-:W-:Y:S02]  /*2f00*/  FMNMX.FTZ R15, R90, R15, !PT ;  /* 0x0000000f5a0f7209 */ /* 0x000fe40007810000 */
[----:B------:R-:W-:-:S02]  /*2f10*/  FSEL R106, R9, -INF , !P0 ;  /* 0xff800000096a7808 */ /* 0x000fc40004000000 */
[----:B------:R-:W-:Y:S02]  /*2f20*/  ISETP.GE.AND P4, PT, R2, R103, PT ;  /* 0x000000670200720c */ /* 0x000fe40003f86270 */
[----:B------:R-:W-:Y:S02]  /*2f30*/  FMNMX.FTZ R9, R136, R15, !PT ;  /* 0x0000000f88097209 */ /* 0x000fe40007810000 */
[----:B------:R-:W-:Y:S02]  /*2f40*/  FSEL R110, R11, -INF , !P4 ;  /* 0xff8000000b6e7808 */ /* 0x000fe40006000000 */
[----:B------:R-:W-:Y:S02]  /*2f50*/  FMNMX.FTZ R9, R98, R9, !PT ;  /* 0x0000000962097209 */ /* 0x000fe40007810000 */
[----:B------:R-:W-:Y:S02]  /*2f60*/  ISETP.GE.AND P4, PT, R0, R103, PT ;  /* 0x000000670000720c */ /* 0x000fe40003f86270 */
[----:B------:R-:W-:-:S02]  /*2f70*/  FSEL R96, R10, -INF , !P3 ;  /* 0xff8000000a607808 */ /* 0x000fc40005800000 */
[----:B------:R-:W-:Y:S02]  /*2f80*/  FSEL R88, R8, -INF , !P1 ;  /* 0xff80000008587808 */ /* 0x000fe40004800000 */
[----:B------:R-:W-:Y:S02]  /*2f90*/  FMNMX.FTZ R10, R82, R9, !PT ;  /* 0x00000009520a7209 */ /* 0x000fe40007810000 */
[----:B------:R-:W-:Y:S02]  /*2fa0*/  FSEL R8, R43, -INF , !P5 ;  /* 0xff8000002b087808 */ /* 0x000fe40006800000 */
[----:B------:R-:W-:Y:S02]  /*2fb0*/  FSEL R9, R42, -INF , !P4 ;  /* 0xff8000002a097808 */ /* 0x000fe40006000000 */
[----:B------:R-:W-:Y:S02]  /*2fc0*/  IADD3 R13, R0, 0x48, RZ ;  /* 0x00000048000d7810 */ /* 0x000fe40007ffe0ff */
[----:B------:R-:W-:-:S02]  /*2fd0*/  FMNMX.FTZ R11, R9, R8, !PT ;  /* 0x00000008090b7209 */ /* 0x000fc40007810000 */
[----:B------:R-:W-:Y:S02]  /*2fe0*/  FMNMX.FTZ R10, R81, R10, !PT ;  /* 0x0000000a510a7209 */ /* 0x000fe40007810000 */
[----:B------:R-:W-:Y:S02]  /*2ff0*/  FMNMX.FTZ R11, R108, R11, !PT ;  /* 0x0000000b6c0b7209 */ /* 0x000fe40007810000 */
[C---:B------:R-:W-:Y:S02]  /*3000*/  ISETP.GE.AND P2, PT, R13.reuse, R104, PT ;  /* 0x000000680d00720c */ /* 0x040fe40003f46270 */
[----:B------:R-:W-:Y:S02]  /*3010*/  ISETP.GE.AND P1, PT, R13, R103, PT ;  /* 0x000000670d00720c */ /* 0x000fe40003f26270 */
        /* <DEDUP_REMOVED lines=16> */
[----:B------:R-:W-:Y:S02]  /*3120*/  IADD3 R2, R0, 0x49, RZ ;  /* 0x0000004900027810 */ /* 0x000fe40007ffe0ff */
[----:B------:R-:W-:Y:S02]  /*3130*/  FMNMX.FTZ R11, R164, R11, !PT ;  /* 0x0000000ba40b7209 */ /* 0x000fe40007810000 */
[----:B------:R-:W-:Y:S02]  /*3140*/  FMNMX.FTZ R13, R162, R13, !PT ;  /* 0x0000000da20d7209 */ /* 0x000fe40007810000 */
[----:B------:R-:W-:-:S02]  /*3150*/  FMNMX.FTZ R11, R130, R11, !PT ;  /* 0x0000000b820b7209 */ /* 0x000fc40007810000 */
[C---:B------:R-:W-:Y:S02]  /*3160*/  ISETP.GE.AND P3, PT, R2.reuse, R104, PT ;  /* 0x000000680200720c */ /* 0x040fe40003f66270 */
[----:B------:R-:W-:Y:S02]  /*3170*/  ISETP.GE.AND P0, PT, R2, R103, PT ;  /* 0x000000670200720c */ /* 0x000fe40003f06270 */
[----:B------:R-:W-:Y:S02]  /*3180*/  IADD3 R2, R0, 0x50, RZ ;  /* 0x0000005000027810 */ /* 0x000fe40007ffe0ff */
[----:B------:R-:W-:Y:S02]  /*3190*/  FMNMX.FTZ R11, R134, R11, !PT ;  /* 0x0000000b860b7209 */ /* 0x000fe40007810000 */
[----:B------:R-:W-:Y:S02]  /*31a0*/  FMNMX.FTZ R13, R88, R13, !PT ;  /* 0x0000000d580d7209 */ /* 0x000fe40007810000 */
[----:B------:R-:W-:-:S02]  /*31b0*/  FSEL R112, R76, -INF , !P2 ;  /* 0xff8000004c707808 */ /* 0x000fc40005000000 */
        /* <DEDUP_REMOVED lines=8> */
[----:B------:R-:W-:Y:S02]  /*3240*/  FMNMX.FTZ R15, R124, R15, !PT ;  /* 0x0000000f7c0f7209 */ /* 0x000fe40007810000 */
[----:B------:R-:W-:Y:S02]  /*3250*/  IADD3 R2, R0, 0x58, RZ ;  /* 0x0000005800027810 */ /* 0x000fe40007ffe0ff */
[----:B------:R-:W-:Y:S02]  /*3260*/  FSEL R120, R77, -INF , !P3 ;  /* 0xff8000004d787808 */ /* 0x000fe40005800000 */
[----:B------:R-:W-:-:S02]  /*3270*/  FMNMX.FTZ R13, R112, R13, !PT ;  /* 0x0000000d700d7209 */ /* 0x000fc40007810000 */
[----:B------:R-:W-:Y:S02]  /*3280*/  FSEL R94, R79, -INF , !P0 ;  /* 0xff8000004f5e7808 */ /* 0x000fe40004000000 */
[----:B------:R-:W-:Y:S02]  /*3290*/  FMNMX.FTZ R15, R96, R15, !PT ;  /* 0x0000000f600f7209 */ /* 0x000fe40007810000 */
[C---:B------:R-:W-:Y:S02]  /*32a0*/  ISETP.GE.AND P3, PT, R2.reuse, R104, PT ;  /* 0x000000680200720c */ /* 0x040fe40003f66270 */
[----:B------:R-:W-:Y:S02]  /*32b0*/  ISETP.GE.AND P0, PT, R2, R103, PT ;  /* 0x000000670200720c */ /* 0x000fe40003f06270 */
[----:B------:R-:W-:Y:S02]  /*32c0*/  FSEL R40, R72, -INF , !P5 ;  /* 0xff80000048287808 */ /* 0x000fe40006800000 */
[----:B------:R-:W-:-:S02]  /*32d0*/  FMNMX.FTZ R13, R120, R13, !PT ;  /* 0x0000000d780d7209 */ /* 0x000fc40007810000 */
[----:B------:R-:W-:Y:S02]  /*32e0*/  IADD3 R2, R0, 0x59, RZ ;  /* 0x0000005900027810 */ /* 0x000fe40007ffe0ff */
[----:B------:R-:W-:Y:S02]  /*32f0*/  FMNMX.FTZ R15, R110, R15, !PT ;  /* 0x0000000f6e0f7209 */ /* 0x000fe40007810000 */
[----:B------:R-:W-:Y:S02]  /*3300*/  FSEL R48, R74, -INF , !P2 ;  /* 0xff8000004a307808 */ /* 0x000fe40005000000 */
[----:B------:R-:W-:Y:S02]  /*3310*/  FSEL R52, R73, -INF , !P4 ;  /* 0xff80000049347808 */ /* 0x000fe40006000000 */
[----:B------:R-:W-:Y:S02]  /*3320*/  FMNMX.FTZ R17, R40, R13, !PT ;  /* 0x0000000d28117209 */ /* 0x000fe40007810000 */
[----:B------:R-:W-:-:S02]  /*3330*/  ISETP.GE.AND P5, PT, R2, R104, PT ;  /* 0x000000680200720c */ /* 0x000fc40003fa6270 */
[----:B------:R-:W-:Y:S02]  /*3340*/  ISETP.GE.AND P2, PT, R2, R103, PT ;  /* 0x000000670200720c */ /* 0x000fe40003f46270 */
[----:B------:R-:W-:Y:S02]  /*3350*/  IADD3 R2, R0, 0x60, RZ ;  /* 0x0000006000027810 */ /* 0x000fe40007ffe0ff */
[----:B------:R-:W-:Y:S02]  /*3360*/  FMNMX.FTZ R15, R118, R15, !PT ;  /* 0x0000000f760f7209 */ /* 0x000fe40007810000 */
[----:B------:R-:W-:Y:S02]  /*3370*/  FSEL R84, R68, -INF , !P3 ;  /* 0xff80000044547808 */ /* 0x000fe40005800000 */
[----:B------:R-:W-:Y:S02]  /*3380*/  FMNMX.FTZ R17, R52, R17, !PT ;  /* 0x0000001134117209 */ /* 0x000fe40007810000 */
[----:B------:R-:W-:-:S02]  /*3390*/  FSEL R38, R75, -INF , !P1 ;  /* 0xff8000004b267808 */ /* 0x000fc40004800000 */
[C---:B------:R-:W-:Y:S01]  /*33a0*/  ISETP.GE.AND P4, PT, R2.reuse, R104, PT ;  /* 0x000000680200720c */ /* 0x040fe20003f86270 */
[----:B------:R-:W-:Y:S01]  /*33b0*/  LDSM.16.MT88.4 R72, [R137+0x3000] ;  /* 0x003000008948783b */ /* 0x000fe20000004200 */
[----:B------:R-:W-:Y:S02]  /*33c0*/  ISETP.GE.AND P1, PT, R2, R103, PT ;  /* 0x000000670200720c */ /* 0x000fe40003f26270 */
[----:B------:R-:W-:Y:S02]  /*33d0*/  IADD3 R2, R0, 0x61, RZ ;  /* 0x0000006100027810 */ /* 0x000fe40007ffe0ff */
[----:B------:R-:W-:Y:S02]  /*33e0*/  FMNMX.FTZ R15, R94, R15, !PT ;  /* 0x0000000f5e0f7209 */ /* 0x000fe40007810000 */
[----:B------:R-:W-:Y:S02]  /*33f0*/  FSEL R86, R69, -INF , !P5 ;  /* 0xff80000045567808 */ /* 0x000fe40006800000 */
[----:B------:R-:W-:-:S02]  /*3400*/  FMNMX.FTZ R17, R84, R17, !PT ;  /* 0x0000001154117209 */ /* 0x000fc40007810000 */
[----:B------:R-:W-:Y:S02]  /*3410*/  FSEL R42, R70, -INF , !P0 ;  /* 0xff800000462a7808 */ /* 0x000fe40004000000 */
[C---:B------:R-:W-:Y:S02]  /*3420*/  ISETP.GE.AND P3, PT, R2.reuse, R104, PT ;  /* 0x000000680200720c */ /* 0x040fe40003f66270 */
[----:B------:R-:W-:Y:S02]  /*3430*/  ISETP.GE.AND P0, PT, R2, R103, PT ;  /* 0x000000670200720c */ /* 0x000fe40003f06270 */
[----:B------:R-:W-:Y:S02]  /*3440*/  FMNMX.FTZ R15, R48, R15, !PT ;  /* 0x0000000f300f7209 */ /* 0x000fe40007810000 */
[----:B------:R-:W-:Y:S02]  /*3450*/  IADD3 R2, R0, 0x68, RZ ;  /* 0x0000006800027810 */ /* 0x000fe40007ffe0ff */
[----:B------:R-:W-:-:S02]  /*3460*/  FSEL R64, R64, -INF , !P4 ;  /* 0xff80000040407808 */ /* 0x000fc40006000000 */
[----:B------:R-:W-:Y:S02]  /*3470*/  FMNMX.FTZ R17, R86, R17, !PT ;  /* 0x0000001156117209 */ /* 0x000fe40007810000 */
[----:B------:R-:W-:Y:S02]  /*3480*/  FMNMX.FTZ R15, R38, R15, !PT ;  /* 0x0000000f260f7209 */ /* 0x000fe40007810000 */
[----:B------:R-:W-:Y:S02]  /*3490*/  ISETP.GE.AND P5, PT, R2, R104, PT ;  /* 0x000000680200720c */ /* 0x000fe40003fa6270 */
[----:B------:R-:W-:Y:S02]  /*34a0*/  IADD3 R13, R0, 0x69, RZ ;  /* 0x00000069000d7810 */ /* 0x000fe40007ffe0ff */
[----:B------:R-:W-:Y:S02]  /*34b0*/  FSEL R50, R65, -INF , !P3 ;  /* 0xff80000041327808 */ /* 0x000fe40005800000 */
[----:B------:R-:W-:-:S02]  /*34c0*/  FMNMX.FTZ R17, R64, R17, !PT ;  /* 0x0000001140117209 */ /* 0x000fc40007810000 */
[----:B------:R-:W-:Y:S02]  /*34d0*/  FSEL R54, R71, -INF , !P2 ;  /* 0xff80000047367808 */ /* 0x000fe40005000000 */
[----:B------:R-:W-:Y:S02]  /*34e0*/  FMNMX.FTZ R15, R42, R15, !PT ;  /* 0x0000000f2a0f7209 */ /* 0x000fe40007810000 */
[----:B------:R-:W-:Y:S02]  /*34f0*/  IADD3 R11, R0, 0x70, RZ ;  /* 0x00000070000b7810 */ /* 0x000fe40007ffe0ff */
[----:B------:R-:W-:Y:S02]  /*3500*/  ISETP.GE.AND P4, PT, R13, R104, PT ;  /* 0x000000680d00720c */ /* 0x000fe40003f86270 */
        /* <DEDUP_REMOVED lines=8> */
[----:B------:R-:W-:Y:S02]  /*3590*/  ISETP.GE.AND P2, PT, R2, R103, PT ;  /* 0x000000670200720c */ /* 0x000fe40003f46270 */
[----:B------:R-:W-:Y:S02]  /*35a0*/  FSEL R36, R67, -INF , !P0 ;  /* 0xff80000043247808 */ /* 0x000fe40004000000 */
[----:B------:R-:W-:Y:S02]  /*35b0*/  FMNMX.FTZ R15, R66, R15, !PT ;  /* 0x0000000f420f7209 */ /* 0x000fe40007810000 */
[----:B------:R-:W-:Y:S02]  /*35c0*/  IADD3 R2, R0, 0x78, RZ ;  /* 0x0000007800027810 */ /* 0x000fe40007ffe0ff */
[----:B------:R-:W-:Y:S02]  /*35d0*/  ISETP.GE.AND P5, PT, R10, R104, PT ;  /* 0x000000680a00720c */ /* 0x000fe40003fa6270 */
[----:B------:R-:W-:-:S02]  /*35e0*/  FSEL R56, R56, -INF , !P3 ;  /* 0xff80000038387808 */ /* 0x000fc40005800000 */
[----:B------:R-:W-:Y:S02]  /*35f0*/  FMNMX.FTZ R17, R34, R17, !PT ;  /* 0x0000001122117209 */ /* 0x000fe40007810000 */
        /* <DEDUP_REMOVED lines=18> */
[----:B------:R-:W-:Y:S01]  /*3720*/  ISETP.GE.AND P1, PT, R2, R103, PT ;  /* 0x000000670200720c */ /* 0x000fe20003f26270 */
[----:B------:R-:W-:Y:S01]  /*3730*/  LDSM.16.MT88.4 R16, [R137+0x3400] ;  /* 0x003400008910783b */ /* 0x000fe20000004200 */
[----:B------:R-:W-:Y:S02]  /*3740*/  FSEL R28, R59, -INF , !P0 ;  /* 0xff8000003b1c7808 */ /* 0x000fe40004000000 */
[----:B------:R-:W-:Y:S02]  /*3750*/  FMNMX.FTZ R15, R30, R15, !PT ;  /* 0x0000000f1e0f7209 */ /* 0x000fe40007810000 */
[----:B------:R-:W-:Y:S02]  /*3760*/  FMNMX.FTZ R13, R25, R14, !PT ;  /* 0x0000000e190d7209 */ /* 0x000fe40007810000 */
[----:B------:R-:W-:-:S02]  /*3770*/  ISETP.GE.AND P0, PT, R0, R103, PT ;  /* 0x000000670000720c */ /* 0x000fc40003f06270 */
[----:B------:R-:W-:Y:S01]  /*3780*/  FSEL R26, R46, -INF , !P1 ;  /* 0xff8000002e1a7808 */ /* 0x000fe20004800000 */
[----:B------:R-:W1:Y:S01]  /*3790*/  SHFL.BFLY PT, R14, R13, 0x2, 0x1f ;  /* 0x0c401f000d0e7f89 */ /* 0x000e6200000e0000 */
[----:B------:R-:W-:Y:S02]  /*37a0*/  FMNMX.FTZ R15, R28, R15, !PT ;  /* 0x0000000f1c0f7209 */ /* 0x000fe40007810000 */
[----:B------:R-:W-:Y:S02]  /*37b0*/  FSEL R24, R47, -INF , !P0 ;  /* 0xff8000002f187808 */ /* 0x000fe40004000000 */
[----:B------:R-:W-:-:S04]  /*37c0*/  FMNMX.FTZ R15, R26, R15, !PT ;  /* 0x0000000f1a0f7209 */ /* 0x000fc80007810000 */
[----:B------:R-:W-:-:S05]  /*37d0*/  FMNMX.FTZ R10, R24, R15, !PT ;  /* 0x0000000f180a7209 */ /* 0x000fca0007810000 */
[----:B------:R-:W2:Y:S01]  /*37e0*/  SHFL.BFLY PT, R11, R10, 0x2, 0x1f ;  /* 0x0c401f000a0b7f89 */ /* 0x000ea200000e0000 */
[----:B-1----:R-:W-:-:S05]  /*37f0*/  FMNMX.FTZ R13, R13, R14, !PT ;  /* 0x0000000e0d0d7209 */ /* 0x002fca0007810000 */
[----:B------:R-:W1:Y:S01]  /*3800*/  SHFL.BFLY PT, R2, R13, 0x1, 0x1f ;  /* 0x0c201f000d027f89 */ /* 0x000e6200000e0000 */
[----:B--2---:R-:W-:-:S05]  /*3810*/  FMNMX.FTZ R11, R10, R11, !PT ;  /* 0x0000000b0a0b7209 */ /* 0x004fca0007810000 */
[----:B------:R-:W2:Y:S01]  /*3820*/  SHFL.BFLY PT, R0, R11, 0x1, 0x1f ;  /* 0x0c201f000b007f89 */ /* 0x000ea200000e0000 */
[----:B-1----:R-:W-:-:S04]  /*3830*/  FMNMX.FTZ R2, R13, R2, !PT ;  /* 0x000000020d027209 */ /* 0x002fc80007810000 */
[C---:B------:R-:W-:Y:S01]  /*3840*/  FSETP.NEU.FTZ.AND P0, PT, R2.reuse, -INF , PT ;  /* 0xff8000000200780b */ /* 0x040fe20003f1d000 */
[----:B------:R-:W-:-:S05]  /*3850*/  FMUL.FTZ R27, R2, c[0x0][0x23c] ;  /* 0x00008f00021b7a20 */ /* 0x000fca0000410000 */
[----:B------:R-:W-:Y:S02]  /*3860*/  FSEL R27, R27, RZ, P0 ;  /* 0x000000ff1b1b7208 */ /* 0x000fe40000000000 */
[----:B--2---:R-:W-:-:S03]  /*3870*/  FMNMX.FTZ R0, R11, R0, !PT ;  /* 0x000000000b007209 */ /* 0x004fc60007810000 */
[--C-:B------:R-:W-:Y:S02]  /*3880*/  FFMA.FTZ R92, R7, c[0x0][0x23c], -R27.reuse ;  /* 0x00008f00075c7a23 */ /* 0x100fe4000001081b */
[----:B------:R-:W-:Y:S01]  /*3890*/  FFMA.FTZ R31, R136, c[0x0][0x23c], -R27 ;  /* 0x00008f00881f7a23 */ /* 0x000fe2000001081b */
[C---:B------:R-:W-:Y:S01]  /*38a0*/  FSETP.NEU.FTZ.AND P0, PT, R0.reuse, -INF , PT ;  /* 0xff8000000000780b */ /* 0x040fe20003f1d000 */
[----:B------:R-:W-:Y:S02]  /*38b0*/  FMUL.FTZ R7, R0, c[0x0][0x23c] ;  /* 0x00008f0000077a20 */ /* 0x000fe40000410000 */
[----:B------:R-:W-:Y:S01]  /*38c0*/  IMAD R136, R4, 0x2, R137 ;  /* 0x0000000204887824 */ /* 0x000fe200078e0289 */
[----:B------:R-:W-:Y:S01]  /*38d0*/  MUFU.EX2 R92, R92 ;  /* 0x0000005c005c7308 */ /* 0x000fe20000000800 */
[--C-:B------:R-:W-:Y:S01]  /*38e0*/  FFMA.FTZ R44, R98, c[0x0][0x23c], -R27.reuse ;  /* 0x00008f00622c7a23 */ /* 0x100fe2000001081b */
[----:B------:R-:W-:Y:S01]  /*38f0*/  FSEL R7, R7, RZ, P0 ;  /* 0x000000ff07077208 */ /* 0x000fe20000000000 */
[--C-:B------:R-:W-:Y:S01]  /*3900*/  FFMA.FTZ R33, R12, c[0x0][0x23c], -R27.reuse ;  /* 0x00008f000c217a23 */ /* 0x100fe2000001081b */
[----:B------:R-:W-:Y:S01]  /*3910*/  ISETP.GE.AND P0, PT, R100, 0x2, PT ;  /* 0x000000026400780c */ /* 0x000fe20003f06270 */
[----:B------:R-:W-:Y:S01]  /*3920*/  FFMA.FTZ R90, R90, c[0x0][0x23c], -R27 ;  /* 0x00008f005a5a7a23 */ /* 0x000fe2000001081b */
[----:B------:R-:W-:Y:S01]  /*3930*/  LDSM.16.MT88.4 R12, [R136+0x3400] ;  /* 0x00340000880c783b */ /* 0x000fe20000004200 */
[--C-:B------:R-:W-:Y:S01]  /*3940*/  FFMA.FTZ R98, R9, c[0x0][0x23c], -R7.reuse ;  /* 0x00008f0009627a23 */ /* 0x100fe20000010807 */
[----:B------:R-:W-:Y:S01]  /*3950*/  MUFU.EX2 R31, R31 ;  /* 0x0000001f001f7308 */ /* 0x000fe20000000800 */
[----:B------:R-:W-:-:S02]  /*3960*/  FFMA.FTZ R35, R8, c[0x0][0x23c], -R7 ;  /* 0x00008f0008237a23 */ /* 0x000fc40000010807 */
[--C-:B------:R-:W-:Y:S01]  /*3970*/  FFMA.FTZ R108, R108, c[0x0][0x23c], -R7.reuse ;  /* 0x00008f006c6c7a23 */ /* 0x100fe20000010807 */
[----:B------:R-:W1:Y:S01]  /*3980*/  LDSM.16.MT88.4 R8, [R136+0x3000] ;  /* 0x003000008808783b */ /* 0x000e620000004200 */
[----:B------:R-:W-:Y:S02]  /*3990*/  FFMA.FTZ R39, R80, c[0x0][0x23c], -R7 ;  /* 0x00008f0050277a23 */ /* 0x000fe40000010807 */
[--C-:B------:R-:W-:Y:S01]  /*39a0*/  FFMA.FTZ R21, R82, c[0x0][0x23c], -R27.reuse ;  /* 0x00008f0052157a23 */ /* 0x100fe2000001081b */
[----:B------:R-:W2:Y:S01]  /*39b0*/  MUFU.EX2 R33, R33 ;  /* 0x0000002100217308 */ /* 0x000ea20000000800 */
[--C-:B------:R-:W-:Y:S02]  /*39c0*/  FFMA.FTZ R4, R81, c[0x0][0x23c], -R27.reuse ;  /* 0x00008f0051047a23 */ /* 0x100fe4000001081b */
[----:B------:R-:W-:Y:S02]  /*39d0*/  FFMA.FTZ R3, R29, c[0x0][0x23c], -R27 ;  /* 0x00008f001d037a23 */ /* 0x000fe4000001081b */
[----:B------:R-:W-:-:S02]  /*39e0*/  FFMA.FTZ R23, R87, c[0x0][0x23c], -R7 ;  /* 0x00008f0057177a23 */ /* 0x000fc40000010807 */
[--C-:B------:R-:W-:Y:S01]  /*39f0*/  FFMA.FTZ R46, R85, c[0x0][0x23c], -R7.reuse ;  /* 0x00008f00552e7a23 */ /* 0x100fe20000010807 */
[----:B------:R-:W3:Y:S01]  /*3a00*/  MUFU.EX2 R90, R90 ;  /* 0x0000005a005a7308 */ /* 0x000ee20000000800 */
[--C-:B------:R-:W-:Y:S02]  /*3a10*/  FFMA.FTZ R58, R55, c[0x0][0x23c], -R7.reuse ;  /* 0x00008f00373a7a23 */ /* 0x100fe40000010807 */
[----:B------:R-:W-:Y:S02]  /*3a20*/  FFMA.FTZ R29, R128, c[0x0][0x23c], -R7 ;  /* 0x00008f00801d7a23 */ /* 0x000fe40000010807 */
[--C-:B------:R-:W-:Y:S02]  /*3a30*/  FFMA.FTZ R45, R122, c[0x0][0x23c], -R27.reuse ;  /* 0x00008f007a2d7a23 */ /* 0x100fe4000001081b */
[----:B------:R-:W-:Y:S01]  /*3a40*/  FFMA.FTZ R128, R116, c[0x0][0x23c], -R27 ;  /* 0x00008f0074807a23 */ /* 0x000fe2000001081b */
[----:B------:R-:W-:Y:S01]  /*3a50*/  MUFU.EX2 R98, R98 ;  /* 0x0000006200627308 */ /* 0x000fe20000000800 */
[----:B--2---:R-:W-:Y:S01]  /*3a60*/  F2FP.PACK_AB R80, R33, R92 ;  /* 0x0000005c2150723e */ /* 0x004fe200000000ff */
[----:B------:R-:W-:-:S02]  /*3a70*/  FFMA.FTZ R122, R114, c[0x0][0x23c], -R7 ;  /* 0x00008f00727a7a23 */ /* 0x000fc40000010807 */
[----:B------:R-:W-:Y:S02]  /*3a80*/  FFMA.FTZ R41, R37, c[0x0][0x23c], -R7 ;  /* 0x00008f0025297a23 */ /* 0x000fe40000010807 */
[--C-:B------:R-:W-:Y:S02]  /*3a90*/  FFMA.FTZ R116, R51, c[0x0][0x23c], -R27.reuse ;  /* 0x00008f0033747a23 */ /* 0x100fe4000001081b */
[----:B------:R-:W2:Y:S01]  /*3aa0*/  MUFU.EX2 R35, R35 ;  /* 0x0000002300237308 */ /* 0x000ea20000000800 */
[----:B---3--:R-:W-:Y:S01]  /*3ab0*/  F2FP.PACK_AB R82, R31, R90 ;  /* 0x0000005a1f52723e */ /* 0x008fe200000000ff */
[----:B------:R-:W-:Y:S02]  /*3ac0*/  FFMA.FTZ R43, R53, c[0x0][0x23c], -R27 ;  /* 0x00008f00352b7a23 */ /* 0x000fe4000001081b */
[--C-:B------:R-:W-:Y:S02]  /*3ad0*/  FFMA.FTZ R114, R49, c[0x0][0x23c], -R7.reuse ;  /* 0x00008f0031727a23 */ /* 0x100fe40000010807 */
[----:B------:R-:W-:-:S02]  /*3ae0*/  FFMA.FTZ R37, R164, c[0x0][0x23c], -R7 ;  /* 0x00008f00a4257a23 */ /* 0x000fc40000010807 */
[----:B------:R-:W-:Y:S01]  /*3af0*/  MUFU.EX2 R108, R108 ;  /* 0x0000006c006c7308 */ /* 0x000fe20000000800 */
[----:B------:R-:W-:Y:S02]  /*3b00*/  FFMA.FTZ R164, R126, c[0x0][0x23c], -R27 ;  /* 0x00008f007ea47a23 */ /* 0x000fe4000001081b */
[----:B------:R-:W-:Y:S02]  /*3b10*/  FFMA.FTZ R53, R130, c[0x0][0x23c], -R7 ;  /* 0x00008f0082357a23 */ /* 0x000fe40000010807 */
        /* <DEDUP_REMOVED lines=9> */
[--C-:B------:R-:W-:Y:S02]  /*3bb0*/  FFMA.FTZ R132, R88, c[0x0][0x23c], -R27.reuse ;  /* 0x00008f0058847a23 */ /* 0x100fe4000001081b */
[----:B------:R-:W-:Y:S02]  /*3bc0*/  FFMA.FTZ R59, R106, c[0x0][0x23c], -R27 ;  /* 0x00008f006a3b7a23 */ /* 0x000fe4000001081b */
[----:B------:R-:W-:Y:S01]  /*3bd0*/  FFMA.FTZ R61, R96, c[0x0][0x23c], -R7 ;  /* 0x00008f00603d7a23 */ /* 0x000fe20000010807 */
[----:B---3--:R-:W-:Y:S01]  /*3be0*/  F2FP.PACK_AB R83, R39, R108 ;  /* 0x0000006c2753723e */ /* 0x008fe200000000ff */
[----:B------:R-:W2:Y:S01]  /*3bf0*/  MUFU.EX2 R21, R21 ;  /* 0x0000001500157308 */ /* 0x000ea20000000800 */
[----:B------:R-:W-:-:S02]  /*3c00*/  FFMA.FTZ R106, R112, c[0x0][0x23c], -R27 ;  /* 0x00008f00706a7a23 */ /* 0x000fc4000001081b */
[----:B------:R-:W-:Y:S02]  /*3c10*/  FFMA.FTZ R57, R120, c[0x0][0x23c], -R27 ;  /* 0x00008f0078397a23 */ /* 0x000fe4000001081b */
[--C-:B------:R-:W-:Y:S01]  /*3c20*/  FFMA.FTZ R96, R110, c[0x0][0x23c], -R7.reuse ;  /* 0x00008f006e607a23 */ /* 0x100fe20000010807 */
[C---:B------:R-:W-:Y:S01]  /*3c30*/  HMMA.16816.F32 R68, R80.reuse, R72, RZ ;  /* 0x000000485044723c */ /* 0x040fe200000018ff */
[--C-:B------:R-:W-:Y:S01]  /*3c40*/  FFMA.FTZ R88, R118, c[0x0][0x23c], -R7.reuse ;  /* 0x00008f0076587a23 */ /* 0x100fe20000010807 */
        /* <DEDUP_REMOVED lines=8> */
[--C-:B------:R-:W-:Y:S02]  /*3cd0*/  FFMA.FTZ R67, R48, c[0x0][0x23c], -R7.reuse ;  /* 0x00008f0030437a23 */ /* 0x100fe40000010807 */
[--C-:B------:R-:W-:Y:S01]  /*3ce0*/  FFMA.FTZ R38, R38, c[0x0][0x23c], -R7.reuse ;  /* 0x00008f0026267a23 */ /* 0x100fe20000010807 */
[C---:B-1----:R-:W-:Y:S01]  /*3cf0*/  HMMA.16816.F32 R76, R80.reuse, R8, RZ ;  /* 0x00000008504c723c */ /* 0x042fe200000018ff */
[----:B------:R-:W-:Y:S01]  /*3d00*/  FFMA.FTZ R42, R42, c[0x0][0x23c], -R7 ;  /* 0x00008f002a2a7a23 */ /* 0x000fe20000010807 */
[----:B------:R-:W-:Y:S01]  /*3d10*/  MUFU.EX2 R23, R23 ;  /* 0x0000001700177308 */ /* 0x000fe20000000800 */
[----:B------:R-:W-:Y:S02]  /*3d20*/  FADD.FTZ R35, R98, R35 ;  /* 0x0000002362237221 */ /* 0x000fe40000010000 */
[--C-:B------:R-:W-:Y:S02]  /*3d30*/  FFMA.FTZ R48, R64, c[0x0][0x23c], -R27.reuse ;  /* 0x00008f0040307a23 */ /* 0x100fe4000001081b */
[----:B--2---:R-:W-:Y:S01]  /*3d40*/  F2FP.PACK_AB R8, R21, R44 ;  /* 0x0000002c1508723e */ /* 0x004fe200000000ff */
[----:B------:R-:W-:Y:S01]  /*3d50*/  HMMA.16816.F32 R80, R80, R10, RZ ;  /* 0x0000000a5050723c */ /* 0x000fe200000018ff */
[----:B------:R-:W-:Y:S01]  /*3d60*/  FFMA.FTZ R34, R34, c[0x0][0x23c], -R27 ;  /* 0x00008f0022227a23 */ /* 0x000fe2000001081b */
[----:B------:R-:W1:Y:S01]  /*3d70*/  MUFU.EX2 R46, R46 ;  /* 0x0000002e002e7308 */ /* 0x000e620000000800 */
[----:B------:R-:W-:-:S02]  /*3d80*/  FFMA.FTZ R87, R66, c[0x0][0x23c], -R7 ;  /* 0x00008f0042577a23 */ /* 0x000fc40000010807 */
[--C-:B------:R-:W-:Y:S02]  /*3d90*/  FFMA.FTZ R36, R36, c[0x0][0x23c], -R7.reuse ;  /* 0x00008f0024247a23 */ /* 0x100fe40000010807 */
[----:B---3--:R-:W-:Y:S01]  /*3da0*/  F2FP.PACK_AB R10, R3, R4 ;  /* 0x00000004030a723e */ /* 0x008fe200000000ff */
[--C-:B------:R-:W-:Y:S02]  /*3db0*/  FFMA.FTZ R32, R32, c[0x0][0x23c], -R7.reuse ;  /* 0x00008f0020207a23 */ /* 0x100fe40000010807 */
[----:B------:R-:W-:Y:S01]  /*3dc0*/  MUFU.EX2 R58, R58 ;  /* 0x0000003a003a7308 */ /* 0x000fe20000000800 */
[--C-:B------:R-:W-:Y:S02]  /*3dd0*/  FFMA.FTZ R28, R28, c[0x0][0x23c], -R7.reuse ;  /* 0x00008f001c1c7a23 */ /* 0x100fe40000010807 */
[----:B------:R-:W-:-:S05]  /*3de0*/  FFMA.FTZ R26, R26, c[0x0][0x23c], -R7 ;  /* 0x00008f001a1a7a23 */ /* 0x000fca0000010807 */
[----:B------:R-:W2:Y:S01]  /*3df0*/  MUFU.EX2 R29, R29 ;  /* 0x0000001d001d7308 */ /* 0x000ea20000000800 */
[----:B-1----:R-:W-:-:S07]  /*3e00*/  F2FP.PACK_AB R9, R46, R23 ;  /* 0x000000172e09723e */ /* 0x002fce00000000ff */
[----:B------:R-:W-:Y:S01]  /*3e10*/  MUFU.EX2 R128, R128 ;  /* 0x0000008000807308 */ /* 0x000fe20000000800 */
[----:B--2---:R-:W-:-:S07]  /*3e20*/  F2FP.PACK_AB R11, R29, R58 ;  /* 0x0000003a1d0b723e */ /* 0x004fce00000000ff */
[----:B------:R-:W1:Y:S01]  /*3e30*/  MUFU.EX2 R45, R45 ;  /* 0x0000002d002d7308 */ /* 0x000e620000000800 */
[C---:B------:R-:W-:Y:S07]  /*3e40*/  HMMA.16816.F32 R68, R8.reuse, R16, R68 ;  /* 0x000000100844723c */ /* 0x040fee0000001844 */
[----:B------:R-:W-:Y:S01]  /*3e50*/  MUFU.EX2 R116, R116 ;  /* 0x0000007400747308 */ /* 0x000fe20000000800 */
[C---:B------:R-:W-:Y:S01]  /*3e60*/  HMMA.16816.F32 R72, R8.reuse, R18, R72 ;  /* 0x000000120848723c */ /* 0x040fe20000001848 */
[----:B------:R-:W2:Y:S06]  /*3e70*/  LDSM.16.MT88.4 R16, [R137+0x3800] ;  /* 0x003800008910783b */ /* 0x000eac0000004200 */
[----:B------:R-:W3:Y:S01]  /*3e80*/  MUFU.EX2 R43, R43 ;  /* 0x0000002b002b7308 */ /* 0x000ee20000000800 */
[C---:B------:R-:W-:Y:S07]  /*3e90*/  HMMA.16816.F32 R76, R8.reuse, R12, R76 ;  /* 0x0000000c084c723c */ /* 0x040fee000000184c */
        /* <DEDUP_REMOVED lines=58> */
[----:B------:R-:W-:Y:S01]  /*4240*/  FFMA.FTZ R11, R54, c[0x0][0x23c], -R7 ;  /* 0x00008f00360b7a23 */ /* 0x000fe20000010807 */
[----:B-1----:R-:W-:Y:S01]  /*4250*/  F2FP.PACK_AB R8, R52, R65 ;  /* 0x000000413408723e */ /* 0x002fe200000000ff */
[----:B------:R-:W-:-:S05]  /*4260*/  FADD.FTZ R9, R92, R33 ;  /* 0x000000215c097221 */ /* 0x000fca0000010000 */
[----:B------:R-:W-:Y:S01]  /*4270*/  MUFU.EX2 R42, R42 ;  /* 0x0000002a002a7308 */ /* 0x000fe20000000800 */
[----:B------:R-:W-:Y:S01]  /*4280*/  FADD.FTZ R54, R108, R35 ;  /* 0x000000236c367221 */ /* 0x000fe20000010000 */
[----:B---3--:R-:W-:Y:S01]  /*4290*/  F2FP.PACK_AB R10, R40, R63 ;  /* 0x0000003f280a723e */ /* 0x008fe200000000ff */
[----:B------:R-:W-:Y:S02]  /*42a0*/  FADD.FTZ R90, R90, R9 ;  /* 0x000000095a5a7221 */ /* 0x000fe40000010000 */
[----:B------:R-:W-:Y:S02]  /*42b0*/  FADD.FTZ R54, R39, R54 ;  /* 0x0000003627367221 */ /* 0x000fe40000010000 */
        /* <DEDUP_REMOVED lines=8> */
[--C-:B------:R-:W-:Y:S02]  /*4340*/  FFMA.FTZ R31, R50, c[0x0][0x23c], -R27.reuse ;  /* 0x00008f00321f7a23 */ /* 0x100fe4000001081b */
[----:B------:R-:W-:Y:S02]  /*4350*/  FFMA.FTZ R50, R22, c[0x0][0x23c], -R27 ;  /* 0x00008f0016327a23 */ /* 0x000fe4000001081b */
[----:B------:R-:W-:Y:S02]  /*4360*/  FADD.FTZ R4, R4, R21 ;  /* 0x0000001504047221 */ /* 0x000fe40000010000 */
[----:B------:R-:W-:Y:S01]  /*4370*/  FADD.FTZ R58, R58, R23 ;  /* 0x000000173a3a7221 */ /* 0x000fe20000010000 */
[----:B-1----:R-:W-:Y:S01]  /*4380*/  F2FP.PACK_AB R11, R33, R42 ;  /* 0x0000002a210b723e */ /* 0x002fe200000000ff */
[----:B------:R-:W-:Y:S01]  /*4390*/  FFMA.FTZ R35, R60, c[0x0][0x23c], -R27 ;  /* 0x00008f003c237a23 */ /* 0x000fe2000001081b */
[----:B------:R-:W1:Y:S01]  /*43a0*/  MUFU.EX2 R31, R31 ;  /* 0x0000001f001f7308 */ /* 0x000e620000000800 */
[----:B------:R-:W-:-:S02]  /*43b0*/  FADD.FTZ R29, R29, R58 ;  /* 0x0000003a1d1d7221 */ /* 0x000fc40000010000 */
[----:B------:R-:W-:Y:S02]  /*43c0*/  FFMA.FTZ R85, R62, c[0x0][0x23c], -R7 ;  /* 0x00008f003e557a23 */ /* 0x000fe40000010807 */
[C---:B--2---:R-:W-:Y:S01]  /*43d0*/  HMMA.16816.F32 R76, R8.reuse, R16, R76 ;  /* 0x00000010084c723c */ /* 0x044fe2000000184c */
[----:B------:R-:W-:Y:S02]  /*43e0*/  FADD.FTZ R122, R122, R29 ;  /* 0x0000001d7a7a7221 */ /* 0x000fe40000010000 */
[----:B------:R-:W-:Y:S01]  /*43f0*/  MUFU.EX2 R35, R35 ;  /* 0x0000002300237308 */ /* 0x000fe20000000800 */
[--C-:B------:R-:W-:Y:S02]  /*4400*/  FFMA.FTZ R39, R56, c[0x0][0x23c], -R27.reuse ;  /* 0x00008f0038277a23 */ /* 0x100fe4000001081b */
[----:B------:R-:W-:Y:S02]  /*4410*/  FADD.FTZ R41, R41, R122 ;  /* 0x0000007a29297221 */ /* 0x000fe40000010000 */
[----:B------:R-:W-:Y:S01]  /*4420*/  FFMA.FTZ R16, R20, c[0x0][0x23c], -R27 ;  /* 0x00008f0014107a23 */ /* 0x000fe2000001081b */
[----:B----4-:R-:W-:Y:S01]  /*4430*/  HMMA.16816.F32 R68, R8, R12, R68 ;  /* 0x0000000c0844723c */ /* 0x010fe20000001844 */
[----:B------:R-:W2:Y:S01]  /*4440*/  LDSM.16.MT88.4 R20, [R136+0x4800] ;  /* 0x004800008814783b */ /* 0x000ea20000004200 */
[----:B------:R-:W-:Y:S01]  /*4450*/  FADD.FTZ R17, R3, R4 ;  /* 0x0000000403117221 */ /* 0x000fe20000010000 */
[----:B------:R-:W3:Y:S01]  /*4460*/  MUFU.EX2 R34, R34 ;  /* 0x0000002200227308 */ /* 0x000ee20000000800 */
[----:B------:R-:W-:-:S02]  /*4470*/  FADD.FTZ R114, R114, R41 ;  /* 0x0000002972727221 */ /* 0x000fc40000010000 */
[----:B------:R-:W-:Y:S02]  /*4480*/  FADD.FTZ R128, R128, R17 ;  /* 0x0000001180807221 */ /* 0x000fe40000010000 */
[C---:B------:R-:W-:Y:S01]  /*4490*/  HMMA.16816.F32 R72, R8.reuse, R14, R72 ;  /* 0x0000000e0848723c */ /* 0x040fe20000001848 */
[----:B------:R-:W4:Y:S01]  /*44a0*/  LDSM.16.MT88.4 R12, [R137+0x4800] ;  /* 0x00480000890c783b */ /* 0x000f220000004200 */
[----:B------:R-:W-:Y:S01]  /*44b0*/  FADD.FTZ R45, R45, R128 ;  /* 0x000000802d2d7221 */ /* 0x000fe20000010000 */
        /* <DEDUP_REMOVED lines=11> */
[----:B---3--:R-:W-:Y:S01]  /*4570*/  F2FP.PACK_AB R10, R34, R35 ;  /* 0x00000023220a723e */ /* 0x008fe200000000ff */
[----:B------:R-:W-:Y:S01]  /*4580*/  MUFU.EX2 R85, R85 ;  /* 0x0000005500557308 */ /* 0x000fe20000000800 */
[----:B------:R-:W-:Y:S02]  /*4590*/  FADD.FTZ R49, R49, R164 ;  /* 0x000000a431317221 */ /* 0x000fe40000010000 */
[----:B------:R-:W-:Y:S02]  /*45a0*/  FADD.FTZ R124, R124, R51 ;  /* 0x000000337c7c7221 */ /* 0x000fe40000010000 */
[----:B------:R-:W-:-:S02]  /*45b0*/  FADD.FTZ R126, R126, R49 ;  /* 0x000000317e7e7221 */ /* 0x000fc40000010000 */
[----:B------:R-:W-:Y:S01]  /*45c0*/  FFMA.FTZ R4, R25, c[0x0][0x23c], -R27 ;  /* 0x00008f0019047a23 */ /* 0x000fe2000001081b */
[----:B------:R-:W1:Y:S01]  /*45d0*/  MUFU.EX2 R32, R32 ;  /* 0x0000002000207308 */ /* 0x000e620000000800 */
[----:B-----5:R-:W-:Y:S01]  /*45e0*/  F2FP.PACK_AB R9, R36, R87 ;  /* 0x000000572409723e */ /* 0x020fe200000000ff */
[----:B------:R-:W-:Y:S02]  /*45f0*/  FADD.FTZ R47, R47, R126 ;  /* 0x0000007e2f2f7221 */ /* 0x000fe40000010000 */
[----:B------:R-:W-:Y:S02]  /*4600*/  FFMA.FTZ R25, R30, c[0x0][0x23c], -R7 ;  /* 0x00008f001e197a23 */ /* 0x000fe40000010807 */
[----:B------:R-:W-:Y:S02]  /*4610*/  FADD.FTZ R132, R132, R47 ;  /* 0x0000002f84847221 */ /* 0x000fe40000010000 */
[----:B------:R3:W-:Y:S01]  /*4620*/  MUFU.EX2 R3, R16 ;  /* 0x0000001000037308 */ /* 0x0007e20000000800 */
[----:B------:R-:W-:-:S02]  /*4630*/  FFMA.FTZ R7, R24, c[0x0][0x23c], -R7 ;  /* 0x00008f0018077a23 */ /* 0x000fc40000010807 */
[----:B------:R-:W-:-:S04]  /*4640*/  FADD.FTZ R59, R59, R132 ;  /* 0x000000843b3b7221 */ /* 0x000fc80000010000 */
[----:B------:R-:W-:Y:S01]  /*4650*/  FADD.FTZ R106, R106, R59 ;  /* 0x0000003b6a6a7221 */ /* 0x000fe20000010000 */
[----:B-1----:R-:W-:Y:S01]  /*4660*/  F2FP.PACK_AB R11, R32, R85 ;  /* 0x00000055200b723e */ /* 0x002fe200000000ff */
[----:B------:R-:W-:Y:S02]  /*4670*/  MUFU.EX2 R39, R39 ;  /* 0x0000002700277308 */ /* 0x000fe40000000800 */
[----:B------:R-:W-:-:S04]  /*4680*/  FADD.FTZ R106, R57, R106 ;  /* 0x0000006a396a7221 */ /* 0x000fc80000010000 */
[C---:B--2---:R-:W-:Y:S01]  /*4690*/  HMMA.16816.F32 R76, R8.reuse, R20, R76 ;  /* 0x00000014084c723c */ /* 0x044fe2000000184c */
[----:B------:R-:W-:Y:S01]  /*46a0*/  FADD.FTZ R65, R65, R106 ;  /* 0x0000006a41417221 */ /* 0x000fe20000010000 */
[----:B---3--:R-:W1:Y:S01]  /*46b0*/  LDSM.16.MT88.4 R16, [R137+0x4c00] ;  /* 0x004c00008910783b */ /* 0x008e620000004200 */
[----:B------:R-:W2:Y:S02]  /*46c0*/  MUFU.EX2 R50, R50 ;  /* 0x0000003200327308 */ /* 0x000ea40000000800 */
        /* <DEDUP_REMOVED lines=8> */
[C---:B------:R-:W-:Y:S01]  /*4750*/  HMMA.16816.F32 R72, R8.reuse, R14, R72 ;  /* 0x0000000e0848723c */ /* 0x040fe20000001848 */
[----:B------:R-:W3:Y:S01]  /*4760*/  LDSM.16.MT88.4 R12, [R136+0x4c00] ;  /* 0x004c0000880c783b */ /* 0x000ee20000004200 */
[----:B------:R-:W-:Y:S02]  /*4770*/  FADD.FTZ R48, R48, R63 ;  /* 0x0000003f30307221 */ /* 0x000fe40000010000 */
[----:B------:R-:W-:Y:S01]  /*4780*/  FADD.FTZ R88, R55, R88 ;  /* 0x0000005837587221 */ /* 0x000fe20000010000 */
[----:B------:R-:W4:Y:S01]  /*4790*/  MUFU.EX2 R28, R28 ;  /* 0x0000001c001c7308 */ /* 0x000f220000000800 */
        /* <DEDUP_REMOVED lines=8> */
[----:B--2---:R-:W-:Y:S01]  /*4820*/  F2FP.PACK_AB R8, R50, R39 ;  /* 0x000000273208723e */ /* 0x004fe200000000ff */
[----:B------:R-:W-:Y:S02]  /*4830*/  FADD.FTZ R39, R39, R34 ;  /* 0x0000002227277221 */ /* 0x000fe40000010000 */
[----:B------:R-:W-:Y:S01]  /*4840*/  FADD.FTZ R42, R33, R42 ;  /* 0x0000002a212a7221 */ /* 0x000fe20000010000 */
[----:B------:R-:W-:Y:S01]  /*4850*/  MUFU.EX2 R26, R26 ;  /* 0x0000001a001a7308 */ /* 0x000fe20000000800 */
[----:B----4-:R-:W-:Y:S01]  /*4860*/  F2FP.PACK_AB R9, R28, R25 ;  /* 0x000000191c09723e */ /* 0x010fe200000000ff */
[----:B------:R-:W-:-:S02]  /*4870*/  FADD.FTZ R50, R50, R39 ;  /* 0x0000002732327221 */ /* 0x000fc40000010000 */
[----:B------:R-:W-:-:S04]  /*4880*/  FADD.FTZ R87, R87, R42 ;  /* 0x0000002a57577221 */ /* 0x000fc80000010000 */
[----:B------:R-:W2:Y:S01]  /*4890*/  MUFU.EX2 R7, R7 ;  /* 0x0000000700077308 */ /* 0x000ea20000000800 */
[----:B------:R-:W-:Y:S01]  /*48a0*/  FADD.FTZ R36, R36, R87 ;  /* 0x0000005724247221 */ /* 0x000fe20000010000 */
[C---:B-----5:R-:W-:Y:S01]  /*48b0*/  F2FP.PACK_AB R10, R4.reuse, R3 ;  /* 0x00000003040a723e */ /* 0x060fe200000000ff */
        /* <DEDUP_REMOVED lines=8> */
[----:B-1----:R-:W-:Y:S03]  /*4940*/  HMMA.16816.F32 R68, R8, R16, R68 ;  /* 0x000000100844723c */ /* 0x002fe60000001844 */
[----:B------:R-:W-:-:S05]  /*4950*/  FADD.FTZ R160, R7, R26 ;  /* 0x0000001a07a07221 */ /* 0x000fca0000010000 */
[C---:B------:R-:W-:Y:S08]  /*4960*/  HMMA.16816.F32 R72, R8.reuse, R18, R72 ;  /* 0x000000120848723c */ /* 0x040ff00000001848 */
[C---:B---3--:R-:W-:Y:S08]  /*4970*/  HMMA.16816.F32 R76, R8.reuse, R12, R76 ;  /* 0x0000000c084c723c */ /* 0x048ff0000000184c */
        /* <DEDUP_REMOVED lines=64> */
.L_x_4174:
[----:B------:R-:W-:-:S04]  /*4d80*/  LEA R3, -R5, RZ, 0x7 ;  /* 0x000000ff05037211 */ /* 0x000fc800078e39ff */
[----:B------:R-:W-:Y:S02]  /*4d90*/  SHF.R.S32.HI R6, RZ, 0x1f, R3 ;  /* 0x0000001fff067819 */ /* 0x000fe40000011403 */
.L_x_4175:
        /* <DEDUP_REMOVED lines=8> */
[----:B------:R-:W-:-:S02]  /*4e20*/  IADD3 R10, P1, R8, R7, RZ ;  /* 0x00000007080a7210 */ /* 0x000fc40007f3e0ff */
[----:B------:R-:W-:Y:S01]  /*4e30*/  LOP3.LUT R3, R122, R105, RZ, 0xfc, !PT ;  /* 0x000000697a037212 */ /* 0x000fe200078efcff */
        /* <DEDUP_REMOVED lines=8> */
[----:B------:R-:W-:Y:S01]  /*4ec0*/  IMAD.X R21, R11, 0x1, R4, P0 ;  /* 0x000000010b157824 */ /* 0x000fe200000e0604 */
[----:B------:R-:W-:Y:S01]  /*4ed0*/  ISETP.GE.AND P0, PT, R100, 0x3, PT ;  /* 0x000000036400780c */ /* 0x000fe20003f06270 */
[----:B------:R2:W-:Y:S04]  /*4ee0*/  LDGSTS.E.BYPASS.LTC128B.128 [R149+0x4000], [R10.64] ;  /* 0x040000000a957fae */ /* 0x0005e8000b901d4c */
[----:B------:R3:W-:Y:S04]  /*4ef0*/  LDGSTS.E.BYPASS.LTC128B.128 [R149+0x4800], [R20.64] ;  /* 0x0480000014957fae */ /* 0x0007e8000b901d4c */
[----:B------:R-:W-:Y:S04]  /*4f00*/  LDSM.16.M88.4 R88, [R141] ;  /* 0x000000008d58783b */ /* 0x000fe80000000200 */
[----:B------:R-:W4:Y:S04]  /*4f10*/  LDSM.16.M88.4 R32, [R139+0x1000] ;  /* 0x001000008b20783b */ /* 0x000f280000000200 */
[----:B------:R-:W5:Y:S04]  /*4f20*/  LDSM.16.M88.4 R24, [R139+0x1400] ;  /* 0x001400008b18783b */ /* 0x000f680000000200 */
[----:B------:R-:W-:Y:S04]  /*4f30*/  LDSM.16.M88.4 R84, [R140] ;  /* 0x000000008c54783b */ /* 0x000fe80000000200 */
[----:B------:R-:W1:Y:S04]  /*4f40*/  LDSM.16.M88.4 R40, [R138] ;  /* 0x000000008a28783b */ /* 0x000e680000000200 */
[----:B------:R-:W1:Y:S04]  /*4f50*/  LDSM.16.M88.4 R52, [R139+0x2400] ;  /* 0x002400008b34783b */ /* 0x000e680000000200 */
[----:B------:R-:W3:Y:S04]  /*4f60*/  LDSM.16.M88.4 R16, [R139+0x1800] ;  /* 0x001800008b10783b */ /* 0x000ee80000000200 */
[----:B------:R-:W1:Y:S04]  /*4f70*/  LDSM.16.M88.4 R12, [R138+0x400] ;  /* 0x000400008a0c783b */ /* 0x000e680000000200 */
[----:B--2---:R-:W2:Y:S04]  /*4f80*/  LDSM.16.M88.4 R8, [R139+0x1c00] ;  /* 0x001c00008b08783b */ /* 0x004ea80000000200 */
[----:B------:R-:W1:Y:S04]  /*4f90*/  LDSM.16.M88.4 R64, [R138+0x1400] ;  /* 0x001400008a40783b */ /* 0x000e680000000200 */
[----:B------:R-:W2:Y:S01]  /*4fa0*/  LDSM.16.M88.4 R4, [R138+0x800] ;  /* 0x000800008a04783b */ /* 0x000ea20000000200 */
        /* <DEDUP_REMOVED lines=8> */
[----:B------:R-:W-:Y:S08]  /*5030*/  HMMA.16816.F32 R24, R88, R26, RZ ;  /* 0x0000001a5818723c */ /* 0x000ff000000018ff */
[C---:B-1----:R-:W-:Y:S08]  /*5040*/  HMMA.16816.F32 R36, R84.reuse, R40, R36 ;  /* 0x000000285424723c */ /* 0x042ff00000001824 */
[----:B------:R-:W-:Y:S01]  /*5050*/  HMMA.16816.F32 R32, R84, R42, R32 ;  /* 0x0000002a5420723c */ /* 0x000fe20000001820 */
[----:B------:R-:W1:Y:S07]  /*5060*/  LDSM.16.M88.4 R40, [R138+0xc00] ;  /* 0x000c00008a28783b */ /* 0x000e6e0000000200 */
[C---:B------:R-:W-:Y:S08]  /*5070*/  HMMA.16816.F32 R56, R88.reuse, R52, RZ ;  /* 0x000000345838723c */ /* 0x040ff000000018ff */
[C---:B------:R-:W-:Y:S08]  /*5080*/  HMMA.16816.F32 R52, R88.reuse, R54, RZ ;  /* 0x000000365834723c */ /* 0x040ff000000018ff */
[----:B---3--:R-:W-:Y:S08]  /*5090*/  HMMA.16816.F32 R20, R88, R16, RZ ;  /* 0x000000105814723c */ /* 0x008ff000000018ff */
[C---:B------:R-:W-:Y:S08]  /*50a0*/  HMMA.16816.F32 R28, R84.reuse, R12, R28 ;  /* 0x0000000c541c723c */ /* 0x040ff0000000181c */
[----:B------:R-:W-:Y:S08]  /*50b0*/  HMMA.16816.F32 R24, R84, R14, R24 ;  /* 0x0000000e5418723c */ /* 0x000ff00000001818 */
[C---:B------:R-:W-:Y:S08]  /*50c0*/  HMMA.16816.F32 R16, R88.reuse, R18, RZ ;  /* 0x000000125810723c */ /* 0x040ff000000018ff */
[C---:B--2---:R-:W-:Y:S08]  /*50d0*/  HMMA.16816.F32 R12, R88.reuse, R8, RZ ;  /* 0x00000008580c723c */ /* 0x044ff000000018ff */
[----:B------:R-:W-:Y:S08]  /*50e0*/  HMMA.16816.F32 R8, R88, R10, RZ ;  /* 0x0000000a5808723c */ /* 0x000ff000000018ff */
[C---:B------:R-:W-:Y:S08]  /*50f0*/  HMMA.16816.F32 R56, R84.reuse, R64, R56 ;  /* 0x000000405438723c */ /* 0x040ff00000001838 */
[C---:B------:R-:W-:Y:S01]  /*5100*/  HMMA.16816.F32 R52, R84.reuse, R66, R52 ;  /* 0x000000425434723c */ /* 0x040fe20000001834 */
[----:B------:R-:W2:Y:S07]  /*5110*/  LDSM.16.M88.4 R64, [R138+0x1c00] ;  /* 0x001c00008a40783b */ /* 0x000eae0000000200 */
[C---:B------:R-:W-:Y:S08]  /*5120*/  HMMA.16816.F32 R20, R84.reuse, R4, R20 ;  /* 0x000000045414723c */ /* 0x040ff00000001814 */
[----:B------:R-:W-:Y:S08]  /*5130*/  HMMA.16816.F32 R16, R84, R6, R16 ;  /* 0x000000065410723c */ /* 0x000ff00000001810 */
[----:B----4-:R-:W-:Y:S08]  /*5140*/  HMMA.16816.F32 R4, R88, R60, RZ ;  /* 0x0000003c5804723c */ /* 0x010ff000000018ff */
[C---:B-1----:R-:W-:Y:S08]  /*5150*/  HMMA.16816.F32 R12, R84.reuse, R40, R12 ;  /* 0x00000028540c723c */ /* 0x042ff0000000180c */
[----:B------:R-:W-:Y:S08]  /*5160*/  HMMA.16816.F32 R8, R84, R42, R8 ;  /* 0x0000002a5408723c */ /* 0x000ff00000001808 */
[C---:B------:R-:W-:Y:S08]  /*5170*/  HMMA.16816.F32 R48, R88.reuse, R44, RZ ;  /* 0x0000002c5830723c */ /* 0x040ff000000018ff */
[C---:B------:R-:W-:Y:S08]  /*5180*/  HMMA.16816.F32 R60, R88.reuse, R62, RZ ;  /* 0x0000003e583c723c */ /* 0x040ff000000018ff */
[C---:B------:R-:W-:Y:S08]  /*5190*/  HMMA.16816.F32 R44, R88.reuse, R46, RZ ;  /* 0x0000002e582c723c */ /* 0x040ff000000018ff */
[C---:B------:R-:W-:Y:S08]  /*51a0*/  HMMA.16816.F32 R40, R88.reuse, R92, RZ ;  /* 0x0000005c5828723c */ /* 0x040ff000000018ff */
[----:B------:R-:W-:Y:S01]  /*51b0*/  HMMA.16816.F32 R88, R88, R94, RZ ;  /* 0x0000005e5858723c */ /* 0x000fe200000018ff */
[----:B------:R-:W1:Y:S01]  /*51c0*/  LDSM.16.M88.4 R92, [R138+0x1800] ;  /* 0x001800008a5c783b */ /* 0x000e620000000200 */
[----:B------:R-:W-:-:S06]  /*51d0*/  DEPBAR.LE SB0, 0x0 ;  /* 0x000080000000791a */ /* 0x000fcc0000000000 */
[C---:B------:R-:W-:Y:S08]  /*51e0*/  HMMA.16816.F32 R4, R84.reuse, R96, R4 ;  /* 0x000000605404723c */ /* 0x040ff00000001804 */
[C---:B--2---:R-:W-:Y:S07]  /*51f0*/  HMMA.16816.F32 R40, R84.reuse, R64, R40 ;  /* 0x000000405428723c */ /* 0x044fee0000001828 */
[C-C-:B------:R-:W-:Y:S01]  /*5200*/  LOP3.LUT R64, R122.reuse, 0x8, R105.reuse, 0xfe, !PT ;  /* 0x000000087a407812 */ /* 0x140fe200078efe69 */
[----:B------:R-:W-:Y:S01]  /*5210*/  HMMA.16816.F32 R88, R84, R66, R88 ;  /* 0x000000425458723c */ /* 0x000fe20000001858 */
[----:B------:R-:W-:Y:S01]  /*5220*/  LOP3.LUT R65, R122, 0x10, R105, 0xfe, !PT ;  /* 0x000000107a417812 */ /* 0x000fe200078efe69 */
[----:B------:R-:W-:Y:S01]  /*5230*/  BAR.SYNC.DEFER_BLOCKING 0x0 ;  /* 0x0000000000007b1d */ /* 0x000fe20000010000 */
[----:B------:R-:W-:-:S02]  /*5240*/  ISETP.GE.AND P5, PT, R64, R104, PT ;  /* 0x000000684000720c */ /* 0x000fc40003fa6270 */
[-C--:B------:R-:W-:Y:S02]  /*5250*/  ISETP.GE.AND P1, PT, R64, R103.reuse, PT ;  /* 0x000000674000720c */ /* 0x080fe40003f26270 */
[C---:B------:R-:W-:Y:S01]  /*5260*/  IADD3 R66, R3.reuse, 0x1, RZ ;  /* 0x0000000103427810 */ /* 0x040fe20007ffe0ff */
[C---:B------:R-:W-:Y:S01]  /*5270*/  HMMA.16816.F32 R60, R84.reuse, R98, R60 ;  /* 0x00000062543c723c */ /* 0x040fe2000000183c */
[----:B------:R-:W-:Y:S02]  /*5280*/  IADD3 R64, R3, 0x9, RZ ;  /* 0x0000000903407810 */ /* 0x000fe40007ffe0ff */
[C---:B------:R-:W-:Y:S02]  /*5290*/  ISETP.GE.AND P2, PT, R66.reuse, R103, PT ;  /* 0x000000674200720c */ /* 0x040fe40003f46270 */
[-C--:B------:R-:W-:Y:S02]  /*52a0*/  ISETP.GE.AND P3, PT, R66, R104.reuse, PT ;  /* 0x000000684200720c */ /* 0x080fe40003f66270 */
[----:B------:R-:W-:Y:S01]  /*52b0*/  FSEL R118, R39, -INF , !P2 ;  /* 0xff80000027767808 */ /* 0x000fe20005000000 */
[----:B-1----:R-:W-:Y:S01]  /*52c0*/  HMMA.16816.F32 R48, R84, R92, R48 ;  /* 0x0000005c5430723c */ /* 0x002fe20000001830 */
[----:B------:R-:W-:-:S02]  /*52d0*/  ISETP.GE.AND P2, PT, R64, R104, PT ;  /* 0x000000684000720c */ /* 0x000fc40003f46270 */
[----:B------:R-:W-:Y:S02]  /*52e0*/  FSEL R119, R32, -INF , !P5 ;  /* 0xff80000020777808 */ /* 0x000fe40006800000 */
[----:B------:R-:W-:Y:S02]  /*52f0*/  ISETP.GE.AND P4, PT, R65, R104, PT ;  /* 0x000000684100720c */ /* 0x000fe40003f86270 */
[----:B------:R-:W-:Y:S01]  /*5300*/  ISETP.GE.AND P5, PT, R64, R103, PT ;  /* 0x000000674000720c */ /* 0x000fe20003fa6270 */
[----:B------:R-:W-:Y:S01]  /*5310*/  HMMA.16816.F32 R44, R84, R94, R44 ;  /* 0x0000005e542c723c */ /* 0x000fe2000000182c */
[----:B------:R-:W-:Y:S02]  /*5320*/  IADD3 R32, R3, 0x11, RZ ;  /* 0x0000001103207810 */ /* 0x000fe40007ffe0ff */
[----:B------:R-:W-:Y:S02]  /*5330*/  FSEL R117, R33, -INF , !P2 ;  /* 0xff80000021757808 */ /* 0x000fe40005000000 */
[----:B------:R-:W-:-:S02]  /*5340*/  FSEL R120, R34, -INF , !P1 ;  /* 0xff80000022787808 */ /* 0x000fc40004800000 */
[----:B------:R-:W-:Y:S02]  /*5350*/  FSEL R87, R37, -INF , !P3 ;  /* 0xff80000025577808 */ /* 0x000fe40005800000 */
[----:B------:R-:W-:Y:S02]  /*5360*/  LOP3.LUT R37, R122, 0x18, R105, 0xfe, !PT ;  /* 0x000000187a257812 */ /* 0x000fe400078efe69 */
[----:B------:R-:W-:Y:S02]  /*5370*/  ISETP.GE.AND P3, PT, R65, R103, PT ;  /* 0x000000674100720c */ /* 0x000fe40003f66270 */
[----:B------:R-:W-:Y:S02]  /*5380*/  FSEL R116, R35, -INF , !P5 ;  /* 0xff80000023747808 */ /* 0x000fe40006800000 */
[----:B------:R-:W-:Y:S02]  /*5390*/  FSEL R33, R28, -INF , !P4 ;  /* 0xff8000001c217808 */ /* 0x000fe40006000000 */
[----:B------:R-:W-:-:S02]  /*53a0*/  ISETP.GE.AND P1, PT, R37, R104, PT ;  /* 0x000000682500720c */ /* 0x000fc40003f26270 */
[----:B------:R-:W-:Y:S02]  /*53b0*/  LOP3.LUT R34, R122, 0x20, R105, 0xfe, !PT ;  /* 0x000000207a227812 */ /* 0x000fe400078efe69 */
[C---:B------:R-:W-:Y:S02]  /*53c0*/  ISETP.GE.AND P5, PT, R32.reuse, R104, PT ;  /* 0x000000682000720c */ /* 0x040fe40003fa6270 */
[-C--:B------:R-:W-:Y:S02]  /*53d0*/  ISETP.GE.AND P4, PT, R32, R103.reuse, PT ;  /* 0x000000672000720c */ /* 0x080fe40003f86270 */
[----:B------:R-:W-:Y:S02]  /*53e0*/  IADD3 R28, R3, 0x19, RZ ;  /* 0x00000019031c7810 */ /* 0x000fe40007ffe0ff */
[----:B------:R-:W-:Y:S02]  /*53f0*/  FSEL R114, R30, -INF , !P3 ;  /* 0xff8000001e727808 */ /* 0x000fe40005800000 */
[----:B------:R-:W-:-:S02]  /*5400*/  ISETP.GE.AND P2, PT, R37, R103, PT ;  /* 0x000000672500720c */ /* 0x000fc40003f46270 */
[-C--:B------:R-:W-:Y:S02]  /*5410*/  ISETP.GE.AND P3, PT, R34, R104.reuse, PT ;  /* 0x000000682200720c */ /* 0x080fe40003f66270 */
[----:B------:R-:W-:Y:S02]  /*5420*/  FSEL R113, R29, -INF , !P5 ;  /* 0xff8000001d717808 */ /* 0x000fe40006800000 */
[----:B------:R-:W-:Y:S02]  /*5430*/  FSEL R108, R31, -INF , !P4 ;  /* 0xff8000001f6c7808 */ /* 0x000fe40006000000 */
[----:B------:R-:W-:Y:S02]  /*5440*/  FSEL R115, R24, -INF , !P1 ;  /* 0xff80000018737808 */ /* 0x000fe40004800000 */
[----:B------:R-:W-:Y:S02]  /*5450*/  LOP3.LUT R29, R122, 0x28, R105, 0xfe, !PT ;  /* 0x000000287a1d7812 */ /* 0x000fe400078efe69 */
[----:B------:R-:W-:-:S02]  /*5460*/  ISETP.GE.AND P4, PT, R28, R104, PT ;  /* 0x000000681c00720c */ /* 0x000fc40003f86270 */
[-C--:B------:R-:W-:Y:S02]  /*5470*/  ISETP.GE.AND P1, PT, R28, R103.reuse, PT ;  /* 0x000000671c00720c */ /* 0x080fe40003f26270 */
[----:B------:R-:W-:Y:S02]  /*5480*/  IADD3 R24, R3, 0x21, RZ ;  /* 0x0000002103187810 */ /* 0x000fe40007ffe0ff */
[----:B------:R-:W-:Y:S02]  /*5490*/  FSEL R110, R26, -INF , !P2 ;  /* 0xff8000001a6e7808 */ /* 0x000fe40005000000 */
[----:B------:R-:W-:Y:S02]  /*54a0*/  FSEL R111, R20, -INF , !P3 ;  /* 0xff800000146f7808 */ /* 0x000fe40005800000 */
[----:B------:R-:W-:Y:S02]  /*54b0*/  ISETP.GE.AND P5, PT, R34, R103, PT ;  /* 0x000000672200720c */ /* 0x000fe40003fa6270 */
[----:B------:R-:W-:-:S02]  /*54c0*/  ISETP.GE.AND P2, PT, R29, R104, PT ;  /* 0x000000681d00720c */ /* 0x000fc40003f46270 */
[----:B------:R-:W-:Y:S02]  /*54d0*/  FSEL R97, R25, -INF , !P4 ;  /* 0xff80000019617808 */ /* 0x000fe40006000000 */
[----:B------:R-:W-:Y:S02]  /*54e0*/  FSEL R112, R27, -INF , !P1 ;  /* 0xff8000001b707808 */ /* 0x000fe40004800000 */
[----:B------:R-:W-:Y:S02]  /*54f0*/  ISETP.GE.AND P3, PT, R24, R103, PT ;  /* 0x000000671800720c */ /* 0x000fe40003f66270 */
[----:B------:R-:W-:Y:S02]  /*5500*/  LOP3.LUT R25, R122, 0x30, R105, 0xfe, !PT ;  /* 0x000000307a197812 */ /* 0x000fe400078efe69 */
[----:B------:R-:W-:Y:S02]  /*5510*/  ISETP.GE.AND P1, PT, R24, R104, PT ;  /* 0x000000681800720c */ /* 0x000fe40003f26270 */
[----:B------:R-:W-:-:S02]  /*5520*/  IADD3 R20, R3, 0x29, RZ ;  /* 0x0000002903147810 */ /* 0x000fc40007ffe0ff */
[----:B------:R-:W-:Y:S02]  /*5530*/  FSEL R106, R22, -INF , !P5 ;  /* 0xff800000166a7808 */ /* 0x000fe40006800000 */
[----:B------:R-:W-:Y:S02]  /*5540*/  FSEL R98, R23, -INF , !P3 ;  /* 0xff80000017627808 */ /* 0x000fe40005800000 */
[----:B------:R-:W-:Y:S02]  /*5550*/  FSEL R99, R16, -INF , !P2 ;  /* 0xff80000010637808 */ /* 0x000fe40005000000 */
[----:B------:R-:W-:Y:S02]  /*5560*/  ISETP.GE.AND P4, PT, R29, R103, PT ;  /* 0x000000671d00720c */ /* 0x000fe40003f86270 */
[----:B------:R-:W-:Y:S02]  /*5570*/  ISETP.GE.AND P5, PT, R25, R104, PT ;  /* 0x000000681900720c */ /* 0x000fe40003fa6270 */
[----:B------:R-:W-:-:S02]  /*5580*/  FSEL R109, R21, -INF , !P1 ;  /* 0xff800000156d7808 */ /* 0x000fc40004800000 */
[C---:B------:R-:W-:Y:S02]  /*5590*/  ISETP.GE.AND P3, PT, R20.reuse, R104, PT ;  /* 0x000000681400720c */ /* 0x040fe40003f66270 */
[-C--:B------:R-:W-:Y:S02]  /*55a0*/  ISETP.GE.AND P2, PT, R20, R103.reuse, PT ;  /* 0x000000671400720c */ /* 0x080fe40003f46270 */
[----:B------:R-:W-:Y:S02]  /*55b0*/  LOP3.LUT R21, R122, 0x38, R105, 0xfe, !PT ;  /* 0x000000387a157812 */ /* 0x000fe400078efe69 */
[----:B------:R-:W-:Y:S02]  /*55c0*/  IADD3 R16, R3, 0x31, RZ ;  /* 0x0000003103107810 */ /* 0x000fe40007ffe0ff */
[----:B------:R-:W-:Y:S02]  /*55d0*/  ISETP.GE.AND P1, PT, R25, R103, PT ;  /* 0x000000671900720c */ /* 0x000fe40003f26270 */
[----:B------:R-:W-:-:S02]  /*55e0*/  FSEL R94, R18, -INF , !P4 ;  /* 0xff800000125e7808 */ /* 0x000fc40006000000 */
[----:B------:R-:W-:Y:S02]  /*55f0*/  FSEL R107, R17, -INF , !P3 ;  /* 0xff800000116b7808 */ /* 0x000fe40005800000 */
[----:B------:R-:W-:Y:S02]  /*5600*/  FSEL R96, R19, -INF , !P2 ;  /* 0xff80000013607808 */ /* 0x000fe40005000000 */
[----:B------:R-:W-:Y:S02]  /*5610*/  FSEL R67, R12, -INF , !P5 ;  /* 0xff8000000c437808 */ /* 0x000fe40006800000 */
[-C--:B------:R-:W-:Y:S02]  /*5620*/  ISETP.GE.AND P4, PT, R21, R104.reuse, PT ;  /* 0x000000681500720c */ /* 0x080fe40003f86270 */
[----:B------:R-:W-:Y:S02]  /*5630*/  LOP3.LUT R17, R122, 0x40, R105, 0xfe, !PT ;  /* 0x000000407a117812 */ /* 0x000fe400078efe69 */
[----:B------:R-:W-:-:S02]  /*5640*/  ISETP.GE.AND P2, PT, R16, R104, PT ;  /* 0x000000681000720c */ /* 0x000fc40003f46270 */
[-C--:B------:R-:W-:Y:S02]  /*5650*/  ISETP.GE.AND P5, PT, R16, R103.reuse, PT ;  /* 0x000000671000720c */ /* 0x080fe40003fa6270 */
[----:B------:R-:W-:Y:S02]  /*5660*/  IADD3 R12, R3, 0x39, RZ ;  /* 0x00000039030c7810 */ /* 0x000fe40007ffe0ff */
[----:B------:R-:W-:Y:S02]  /*5670*/  FSEL R86, R14, -INF , !P1 ;  /* 0xff8000000e567808 */ /* 0x000fe40004800000 */
[----:B------:R-:W-:Y:S02]  /*5680*/  ISETP.GE.AND P3, PT, R21, R103, PT ;  /* 0x000000671500720c */ /* 0x000fe40003f66270 */
[----:B------:R-:W-:Y:S02]  /*5690*/  ISETP.GE.AND P1, PT, R17, R104, PT ;  /* 0x000000681100720c */ /* 0x000fe40003f26270 */
[----:B------:R-:W-:-:S02]  /*56a0*/  FSEL R85, R13, -INF , !P2 ;  /* 0xff8000000d557808 */ /* 0x000fc40005000000 */
[----:B------:R-:W-:Y:S02]  /*56b0*/  FSEL R92, R15, -INF , !P5 ;  /* 0xff8000000f5c7808 */ /* 0x000fe40006800000 */
[----:B------:R-:W-:Y:S02]  /*56c0*/  FSEL R93, R8, -INF , !P4 ;  /* 0xff800000085d7808 */ /* 0x000fe40006000000 */
[----:B------:R-:W-:Y:S02]  /*56d0*/  LOP3.LUT R13, R122, 0x48, R105, 0xfe, !PT ;  /* 0x000000487a0d7812 */ /* 0x000fe400078efe69 */
[C---:B------:R-:W-:Y:S02]  /*56e0*/  ISETP.GE.AND P5, PT, R12.reuse, R104, PT ;  /* 0x000000680c00720c */ /* 0x040fe40003fa6270 */
[----:B------:R-:W-:Y:S02]  /*56f0*/  ISETP.GE.AND P4, PT, R12, R103, PT ;  /* 0x000000670c00720c */ /* 0x000fe40003f86270 */
[----:B------:R-:W-:-:S02]  /*5700*/  IADD3 R8, R3, 0x41, RZ ;  /* 0x0000004103087810 */ /* 0x000fc40007ffe0ff */
[----:B------:R-:W-:Y:S02]  /*5710*/  FSEL R66, R10, -INF , !P3 ;  /* 0xff8000000a427808 */ /* 0x000fe40005800000 */
[----:B------:R-:W-:Y:S02]  /*5720*/  FSEL R65, R4, -INF , !P1 ;  /* 0xff80000004417808 */ /* 0x000fe40004800000 */
[----:B------:R-:W-:Y:S02]  /*5730*/  ISETP.GE.AND P2, PT, R17, R103, PT ;  /* 0x000000671100720c */ /* 0x000fe40003f46270 */
[----:B------:R-:W-:Y:S02]  /*5740*/  ISETP.GE.AND P3, PT, R13, R104, PT ;  /* 0x000000680d00720c */ /* 0x000fe40003f66270 */
[----:B------:R-:W-:Y:S02]  /*5750*/  FSEL R95, R9, -INF , !P5 ;  /* 0xff800000095f7808 */ /* 0x000fe40006800000 */
[----:B------:R-:W-:-:S02]  /*5760*/  FSEL R84, R11, -INF , !P4 ;  /* 0xff8000000b547808 */ /* 0x000fc40006000000 */
[----:B------:R-:W-:Y:S02]  /*5770*/  ISETP.GE.AND P1, PT, R8, R103, PT ;  /* 0x000000670800720c */ /* 0x000fe40003f26270 */
[----:B------:R-:W-:Y:S02]  /*5780*/  LOP3.LUT R9, R122, 0x50, R105, 0xfe, !PT ;  /* 0x000000507a097812 */ /* 0x000fe400078efe69 */
[----:B------:R-:W-:Y:S02]  /*5790*/  ISETP.GE.AND P4, PT, R8, R104, PT ;  /* 0x000000680800720c */ /* 0x000fe40003f86270 */
[----:B------:R-:W-:Y:S02]  /*57a0*/  IADD3 R4, R3, 0x49, RZ ;  /* 0x0000004903047810 */ /* 0x000fe40007ffe0ff */
[----:B------:R-:W-:Y:S02]  /*57b0*/  FSEL R64, R6, -INF , !P2 ;  /* 0xff80000006407808 */ /* 0x000fe40005000000 */
[----:B------:R-:W-:-:S02]  /*57c0*/  FSEL R16, R7, -INF , !P1 ;  /* 0xff80000007107808 */ /* 0x000fc40004800000 */
[----:B------:R-:W-:Y:S02]  /*57d0*/  FSEL R19, R60, -INF , !P3 ;  /* 0xff8000003c137808 */ /* 0x000fe40005800000 */
[-C--:B------:R-:W-:Y:S02]  /*57e0*/  ISETP.GE.AND P5, PT, R13, R103.reuse, PT ;  /* 0x000000670d00720c */ /* 0x080fe40003fa6270 */
[-C--:B------:R-:W-:Y:S02]  /*57f0*/  ISETP.GE.AND P2, PT, R9, R104.reuse, PT ;  /* 0x000000680900720c */ /* 0x080fe40003f46270 */
[----:B------:R-:W-:Y:S02]  /*5800*/  FSEL R17, R5, -INF , !P4 ;  /* 0xff80000005117808 */ /* 0x000fe40006000000 */
[C---:B------:R-:W-:Y:S02]  /*5810*/  ISETP.GE.AND P1, PT, R4.reuse, R104, PT ;  /* 0x000000680400720c */ /* 0x040fe40003f26270 */
[----:B------:R-:W-:-:S02]  /*5820*/  ISETP.GE.AND P3, PT, R4, R103, PT ;  /* 0x000000670400720c */ /* 0x000fc40003f66270 */
[----:B------:R-:W-:Y:S02]  /*5830*/  LOP3.LUT R5, R122, 0x58, R105, 0xfe, !PT ;  /* 0x000000587a057812 */ /* 0x000fe400078efe69 */
[----:B------:R-:W-:Y:S02]  /*5840*/  IADD3 R4, R3, 0x51, RZ ;  /* 0x0000005103047810 */ /* 0x000fe40007ffe0ff */
[----:B------:R-:W-:Y:S02]  /*5850*/  FSEL R62, R62, -INF , !P5 ;  /* 0xff8000003e3e7808 */ /* 0x000fe40006800000 */
[----:B------:R-:W-:Y:S02]  /*5860*/  FSEL R61, R61, -INF , !P1 ;  /* 0xff8000003d3d7808 */ /* 0x000fe40004800000 */
[----:B------:R-:W-:Y:S02]  /*5870*/  FSEL R18, R63, -INF , !P3 ;  /* 0xff8000003f127808 */ /* 0x000fe40005800000 */
[----:B------:R-:W-:-:S02]  /*5880*/  FSEL R39, R56, -INF , !P2 ;  /* 0xff80000038277808 */ /* 0x000fc40005000000 */
[-C--:B------:R-:W-:Y:S02]  /*5890*/  ISETP.GE.AND P4, PT, R9, R103.reuse, PT ;  /* 0x000000670900720c */ /* 0x080fe40003f86270 */
[CC--:B------:R-:W-:Y:S02]  /*58a0*/  ISETP.GE.AND P5, PT, R5.reuse, R104.reuse, PT ;  /* 0x000000680500720c */ /* 0x0c0fe40003fa6270 */
        /* <DEDUP_REMOVED lines=13> */
[----:B------:R-:W-:Y:S02]  /*5980*/  ISETP.GE.AND P5, PT, R4, R103, PT ;  /* 0x000000670400720c */ /* 0x000fe40003fa6270 */
        /* <DEDUP_REMOVED lines=26> */
[----:B------:R-:W-:Y:S02]  /*5b30*/  LOP3.LUT R105, R122, 0x78, R105, 0xfe, !PT ;  /* 0x000000787a697812 */ /* 0x000fe400078efe69 */
[C---:B------:R-:W-:Y:S02]  /*5b40*/  IADD3 R4, R3.reuse, 0x79, RZ ;  /* 0x0000007903047810 */ /* 0x040fe40007ffe0ff */
[----:B------:R-:W-:Y:S02]  /*5b50*/  FSEL R35, R40, -INF , !P3 ;  /* 0xff80000028237808 */ /* 0x000fe40005800000 */
[----:B------:R-:W-:Y:S02]  /*5b60*/  ISETP.GE.AND P3, PT, R3, R103, PT ;  /* 0x000000670300720c */ /* 0x000fe40003f66270 */
        /* <DEDUP_REMOVED lines=12> */
[----:B------:R-:W-:Y:S01]  /*5c30*/  FSEL R21, R91, -INF , !P1 ;  /* 0xff8000005b157808 */ /* 0x000fe20004800000 */
[----:B------:R-:W-:Y:S05]  /*5c40*/  @!P0 BRA `(.L_x_4176) ;  /* 0x0000056000008947 */ /* 0x000fea0003800000 */
[----:B------:R-:W-:Y:S01]  /*5c50*/  ULDC UR6, c[0x0][0x198] ;  /* 0x0000660000067ab9 */ /* 0x000fe20000000800 */
        /* <DEDUP_REMOVED lines=57> */
[----:B------:R-:W-:Y:S01]  /*5ff0*/  IMAD.MOV.U32 R5, RZ, RZ, R6 ;  /* 0x000000ffff057224 */ /* 0x000fe200078e0006 */
[----:B------:R-:W-:Y:S05]  /*6000*/  BRA `(.L_x_4178) ;  /* 0x0000004000007947 */ /* 0x000fea0003800000 */
.L_x_4177:
[----:B------:R-:W-:-:S04]  /*6010*/  ULEA UR5, -UR6, URZ, 0x7 ;  /* 0x0000003f06057291 */ /* 0x000fc8000f8e393f */
[----:B------:R-:W-:Y:S02]  /*6020*/  USHF.R.S32.HI UR4, URZ, 0x1f, UR5 ;  /* 0x0000001f3f047899 */ /* 0x000fe40008011405 */
[----:B------:R-:W-:-:S04]  /*6030*/  MOV R5, UR5 ;  /* 0x0000000500057c02 */ /* 0x000fc80008000f00 */
[----:B------:R-:W-:Y:S02]  /*6040*/  MOV R4, UR4 ;  /* 0x0000000400047c02 */ /* 0x000fe40008000f00 */
.L_x_4178:
[----:B------:R-:W-:Y:S01]  /*6050*/  IADD3 R5, P0, R102, R5, RZ ;  /* 0x0000000566057210 */ /* 0x000fe20007f1e0ff */
[----:B------:R-:W-:Y:S02]  /*6060*/  USHF.L.U32 UR7, UR6, 0x6, URZ ;  /* 0x0000000606077899 */ /* 0x000fe4000800063f */
[----:B------:R-:W-:Y:S02]  /*6070*/  UMOV UR5, 0x6 ;  /* 0x0000000600057882 */ /* 0x000fe40000000000 */
[----:B------:R-:W-:Y:S01]  /*6080*/  IMAD.X R4, R101, 0x1, R4, P0 ;  /* 0x0000000165047824 */ /* 0x000fe200000e0604 */
[C---:B------:R-:W-:Y:S01]  /*6090*/  LEA R154, P0, R5.reuse, c[0x0][0x168], 0x1 ;  /* 0x00005a00059a7a11 */ /* 0x040fe200078008ff */
[----:B------:R-:W-:Y:S02]  /*60a0*/  ULDC UR4, c[0x0][0x19c] ;  /* 0x0000670000047ab9 */ /* 0x000fe40000000800 */
        /* <DEDUP_REMOVED lines=16> */
.L_x_4176:
[----:B-1----:R-:W-:Y:S01]  /*61b0*/  FMNMX.FTZ R8, R2, R3, !PT ;  /* 0x0000000302087209 */ /* 0x002fe20007810000 */
        /* <DEDUP_REMOVED lines=63> */
[----:B------:R-:W-:-:S03]  /*65b0*/  FMNMX.FTZ R6, R21, R6, !PT ;  /* 0x0000000615067209 */ /* 0x000fc60007810000 */
[----:B------:R-:W1:Y:S04]  /*65c0*/  SHFL.BFLY PT, R7, R8, 0x2, 0x1f ;  /* 0x0c401f0008077f89 */ /* 0x000e6800000e0000 */
[----:B------:R-:W2:Y:S01]  /*65d0*/  SHFL.BFLY PT, R5, R6, 0x2, 0x1f ;  /* 0x0c401f0006057f89 */ /* 0x000ea200000e0000 */
[----:B-1----:R-:W-:-:S03]  /*65e0*/  FMNMX.FTZ R7, R8, R7, !PT ;  /* 0x0000000708077209 */ /* 0x002fc60007810000 */
[----:B------:R-:W-:Y:S01]  /*65f0*/  LDSM.16.MT88.4 R8, [R136+0x3000] ;  /* 0x003000008808783b */ /* 0x000fe20000004200 */
[----:B--2---:R-:W-:-:S03]  /*6600*/  FMNMX.FTZ R5, R6, R5, !PT ;  /* 0x0000000506057209 */ /* 0x004fc60007810000 */
[----:B------:R-:W1:Y:S04]  /*6610*/  SHFL.BFLY PT, R20, R7, 0x1, 0x1f ;  /* 0x0c201f0007147f89 */ /* 0x000e6800000e0000 */
[----:B------:R-:W2:Y:S01]  /*6620*/  SHFL.BFLY PT, R4, R5, 0x1, 0x1f ;  /* 0x0c201f0005047f89 */ /* 0x000ea200000e0000 */
[----:B-1----:R-:W-:-:S04]  /*6630*/  FMNMX.FTZ R20, R7, R20, !PT ;  /* 0x0000001407147209 */ /* 0x002fc80007810000 */
[C---:B------:R-:W-:Y:S01]  /*6640*/  FSETP.NEU.FTZ.AND P1, PT, R20.reuse, -INF , PT ;  /* 0xff8000001400780b */ /* 0x040fe20003f3d000 */
[----:B------:R-:W-:-:S03]  /*6650*/  FMUL.FTZ R32, R20, c[0x0][0x23c] ;  /* 0x00008f0014207a20 */ /* 0x000fc60000410000 */
[----:B------:R-:W-:Y:S02]  /*6660*/  FSEL R101, R20, RZ, P1 ;  /* 0x000000ff14657208 */ /* 0x000fe40000800000 */
[----:B------:R-:W-:-:S03]  /*6670*/  FSEL R32, R32, RZ, P1 ;  /* 0x000000ff20207208 */ /* 0x000fc60000800000 */
[----:B------:R-:W-:Y:S02]  /*6680*/  FADD.FTZ R101, R2, -R101 ;  /* 0x8000006502657221 */ /* 0x000fe40000010000 */
[--C-:B------:R-:W-:Y:S01]  /*6690*/  FFMA.FTZ R100, R3, c[0x0][0x23c], -R32.reuse ;  /* 0x00008f0003647a23 */ /* 0x100fe20000010820 */
[----:B--2---:R-:W-:Y:S01]  /*66a0*/  FMNMX.FTZ R3, R5, R4, !PT ;  /* 0x0000000405037209 */ /* 0x004fe20007810000 */
[--C-:B------:R-:W-:Y:S02]  /*66b0*/  FFMA.FTZ R60, R87, c[0x0][0x23c], -R32.reuse ;  /* 0x00008f00573c7a23 */ /* 0x100fe40000010820 */
[--C-:B------:R-:W-:Y:S01]  /*66c0*/  FFMA.FTZ R36, R119, c[0x0][0x23c], -R32.reuse ;  /* 0x00008f0077247a23 */ /* 0x100fe20000010820 */
[C---:B------:R-:W-:Y:S01]  /*66d0*/  FSETP.NEU.FTZ.AND P0, PT, R3.reuse, -INF , PT ;  /* 0xff8000000300780b */ /* 0x040fe20003f1d000 */
[----:B------:R-:W-:Y:S01]  /*66e0*/  FMUL.FTZ R23, R3, c[0x0][0x23c] ;  /* 0x00008f0003177a20 */ /* 0x000fe20000410000 */
[----:B------:R-:W-:Y:S01]  /*66f0*/  MUFU.EX2 R100, R100 ;  /* 0x0000006400647308 */ /* 0x000fe20000000800 */
[--C-:B------:R-:W-:Y:S01]  /*6700*/  FFMA.FTZ R29, R117, c[0x0][0x23c], -R32.reuse ;  /* 0x00008f00751d7a23 */ /* 0x100fe20000010820 */
[----:B------:R-:W-:Y:S01]  /*6710*/  FSEL R5, R3, RZ, P0 ;  /* 0x000000ff03057208 */ /* 0x000fe20000000000 */
[----:B------:R-:W-:Y:S01]  /*6720*/  FMUL.FTZ R101, R101, c[0x0][0x23c] ;  /* 0x00008f0065657a20 */ /* 0x000fe20000410000 */
[----:B------:R-:W-:Y:S01]  /*6730*/  FSEL R23, R23, RZ, P0 ;  /* 0x000000ff17177208 */ /* 0x000fe20000000000 */
[----:B------:R-:W-:-:S02]  /*6740*/  FFMA.FTZ R43, R97, c[0x0][0x23c], -R32 ;  /* 0x00008f00612b7a23 */ /* 0x000fc40000010820 */
[----:B------:R-:W-:Y:S01]  /*6750*/  FADD.FTZ R0, R0, -R5 ;  /* 0x8000000500007221 */ /* 0x000fe20000010000 */
[----:B------:R-:W1:Y:S01]  /*6760*/  MUFU.EX2 R60, R60 ;  /* 0x0000003c003c7308 */ /* 0x000e620000000800 */
[--C-:B------:R-:W-:Y:S02]  /*6770*/  FFMA.FTZ R87, R38, c[0x0][0x23c], -R23.reuse ;  /* 0x00008f0026577a23 */ /* 0x100fe40000010817 */
[--C-:B------:R-:W-:Y:S02]  /*6780*/  FFMA.FTZ R48, R118, c[0x0][0x23c], -R23.reuse ;  /* 0x00008f0076307a23 */ /* 0x100fe40000010817 */
[--C-:B------:R-:W-:Y:S02]  /*6790*/  FFMA.FTZ R31, R116, c[0x0][0x23c], -R23.reuse ;  /* 0x00008f00741f7a23 */ /* 0x100fe40000010817 */
[----:B------:R-:W-:Y:S01]  /*67a0*/  FFMA.FTZ R120, R120, c[0x0][0x23c], -R23 ;  /* 0x00008f0078787a23 */ /* 0x000fe20000010817 */
[----:B------:R-:W-:Y:S01]  /*67b0*/  MUFU.EX2 R36, R36 ;  /* 0x0000002400247308 */ /* 0x000fe20000000800 */
[----:B------:R-:W-:-:S02]  /*67c0*/  FMUL.FTZ R0, R0, c[0x0][0x23c] ;  /* 0x00008f0000007a20 */ /* 0x000fc40000410000 */
[--C-:B------:R-:W-:Y:S02]  /*67d0*/  FFMA.FTZ R38, R33, c[0x0][0x23c], -R32.reuse ;  /* 0x00008f0021267a23 */ /* 0x100fe40000010820 */
[----:B------:R-:W-:Y:S02]  /*67e0*/  FFMA.FTZ R33, R113, c[0x0][0x23c], -R32 ;  /* 0x00008f0071217a23 */ /* 0x000fe40000010820 */
[--C-:B------:R-:W-:Y:S01]  /*67f0*/  FFMA.FTZ R97, R114, c[0x0][0x23c], -R23.reuse ;  /* 0x00008f0072617a23 */ /* 0x100fe20000010817 */
[----:B------:R-:W2:Y:S01]  /*6800*/  MUFU.EX2 R29, R29 ;  /* 0x0000001d001d7308 */ /* 0x000ea20000000800 */
[----:B-1----:R-:W-:Y:S01]  /*6810*/  F2FP.PACK_AB R4, R60, R100 ;  /* 0x000000643c04723e */ /* 0x002fe200000000ff */
[--C-:B------:R-:W-:Y:S02]  /*6820*/  FFMA.FTZ R90, R108, c[0x0][0x23c], -R23.reuse ;  /* 0x00008f006c5a7a23 */ /* 0x100fe40000010817 */
[--C-:B------:R-:W-:Y:S02]  /*6830*/  FFMA.FTZ R89, R110, c[0x0][0x23c], -R23.reuse ;  /* 0x00008f006e597a23 */ /* 0x100fe40000010817 */
[----:B------:R-:W-:-:S02]  /*6840*/  FFMA.FTZ R44, R112, c[0x0][0x23c], -R23 ;  /* 0x00008f00702c7a23 */ /* 0x000fc40000010817 */
[----:B------:R-:W-:Y:S01]  /*6850*/  MUFU.EX2 R87, R87 ;  /* 0x0000005700577308 */ /* 0x000fe20000000800 */
[--C-:B------:R-:W-:Y:S02]  /*6860*/  FFMA.FTZ R40, R99, c[0x0][0x23c], -R32.reuse ;  /* 0x00008f0063287a23 */ /* 0x100fe40000010820 */
[--C-:B------:R-:W-:Y:S02]  /*6870*/  FFMA.FTZ R63, R111, c[0x0][0x23c], -R32.reuse ;  /* 0x00008f006f3f7a23 */ /* 0x100fe40000010820 */
[--C-:B------:R-:W-:Y:S02]  /*6880*/  FFMA.FTZ R46, R109, c[0x0][0x23c], -R32.reuse ;  /* 0x00008f006d2e7a23 */ /* 0x100fe40000010820 */
[----:B------:R-:W-:Y:S01]  /*6890*/  FFMA.FTZ R51, R107, c[0x0][0x23c], -R32 ;  /* 0x00008f006b337a23 */ /* 0x000fe20000010820 */
        /* <DEDUP_REMOVED lines=15> */
[----:B------:R-:W1:Y:S01]  /*6990*/  MUFU.EX2 R91, R0 ;  /* 0x00000000005b7308 */ /* 0x000e620000000800 */
[--C-:B------:R-:W-:Y:S02]  /*69a0*/  FFMA.FTZ R93, R92, c[0x0][0x23c], -R23.reuse ;  /* 0x00008f005c5d7a23 */ /* 0x100fe40000010817 */
[----:B------:R-:W-:Y:S02]  /*69b0*/  FFMA.FTZ R66, R84, c[0x0][0x23c], -R23 ;  /* 0x00008f0054427a23 */ /* 0x000fe40000010817 */
[--C-:B------:R-:W-:Y:S02]  /*69c0*/  FFMA.FTZ R84, R53, c[0x0][0x23c], -R32.reuse ;  /* 0x00008f0035547a23 */ /* 0x100fe40000010820 */
[----:B------:R-:W-:Y:S01]  /*69d0*/  FFMA.FTZ R92, R49, c[0x0][0x23c], -R32 ;  /* 0x00008f00315c7a23 */ /* 0x000fe20000010820 */
[----:B------:R-:W3:Y:S01]  /*69e0*/  MUFU.EX2 R31, R31 ;  /* 0x0000001f001f7308 */ /* 0x000ee20000000800 */
[----:B--2---:R-:W-:-:S02]  /*69f0*/  FMUL.FTZ R76, R76, R101 ;  /* 0x000000654c4c7220 */ /* 0x004fc40000410000 */
[-C--:B------:R-:W-:Y:S02]  /*6a00*/  FMUL.FTZ R77, R77, R101.reuse ;  /* 0x000000654d4d7220 */ /* 0x080fe40000410000 */
[-C--:B------:R-:W-:Y:S02]  /*6a10*/  FMUL.FTZ R80, R80, R101.reuse ;  /* 0x0000006550507220 */ /* 0x080fe40000410000 */
[----:B------:R-:W-:Y:S01]  /*6a20*/  FMUL.FTZ R81, R81, R101 ;  /* 0x0000006551517220 */ /* 0x000fe20000410000 */
[----:B------:R-:W-:Y:S01]  /*6a30*/  MUFU.EX2 R38, R38 ;  /* 0x0000002600267308 */ /* 0x000fe20000000800 */
[-C--:B-1----:R-:W-:Y:S02]  /*6a40*/  FMUL.FTZ R78, R78, R91.reuse ;  /* 0x0000005b4e4e7220 */ /* 0x082fe40000410000 */
[-C--:B------:R-:W-:Y:S02]  /*6a50*/  FMUL.FTZ R79, R79, R91.reuse ;  /* 0x0000005b4f4f7220 */ /* 0x080fe40000410000 */
[----:B------:R-:W-:-:S02]  /*6a60*/  FMUL.FTZ R82, R82, R91 ;  /* 0x0000005b52527220 */ /* 0x000fc40000410000 */
[----:B------:R-:W-:Y:S01]  /*6a70*/  FMUL.FTZ R83, R83, R91 ;  /* 0x0000005b53537220 */ /* 0x000fe20000410000 */
[----:B---3--:R-:W-:Y:S01]  /*6a80*/  F2FP.PACK_AB R7, R31, R2 ;  /* 0x000000021f07723e */ /* 0x008fe200000000ff */
[-C--:B------:R-:W-:Y:S01]  /*6a90*/  FMUL.FTZ R68, R68, R101.reuse ;  /* 0x0000006544447220 */ /* 0x080fe20000410000 */
[----:B------:R-:W1:Y:S01]  /*6aa0*/  MUFU.EX2 R33, R33 ;  /* 0x0000002100217308 */ /* 0x000e620000000800 */
[----:B------:R-:W-:Y:S02]  /*6ab0*/  FMUL.FTZ R69, R69, R101 ;  /* 0x0000006545457220 */ /* 0x000fe40000410000 */
[-C--:B------:R-:W-:Y:S02]  /*6ac0*/  FMUL.FTZ R70, R70, R91.reuse ;  /* 0x0000005b46467220 */ /* 0x080fe40000410000 */
[----:B------:R-:W-:Y:S01]  /*6ad0*/  HMMA.16816.F32 R76, R4, R8, R76 ;  /* 0x00000008044c723c */ /* 0x000fe2000000184c */
[----:B------:R-:W-:Y:S02]  /*6ae0*/  FMUL.FTZ R71, R71, R91 ;  /* 0x0000005b47477220 */ /* 0x000fe40000410000 */
[-C--:B------:R-:W-:Y:S01]  /*6af0*/  FMUL.FTZ R72, R72, R101.reuse ;  /* 0x0000006548487220 */ /* 0x080fe20000410000 */
[----:B------:R-:W-:Y:S01]  /*6b00*/  MUFU.EX2 R43, R43 ;  /* 0x0000002b002b7308 */ /* 0x000fe20000000800 */
[----:B------:R-:W-:-:S02]  /*6b10*/  FMUL.FTZ R73, R73, R101 ;  /* 0x0000006549497220 */ /* 0x000fc40000410000 */
[-C--:B------:R-:W-:Y:S01]  /*6b20*/  FMUL.FTZ R74, R74, R91.reuse ;  /* 0x0000005b4a4a7220 */ /* 0x080fe20000410000 */
[C---:B------:R-:W-:Y:S01]  /*6b30*/  HMMA.16816.F32 R80, R4.reuse, R10, R80 ;  /* 0x0000000a0450723c */ /* 0x040fe20000001850 */
[----:B------:R-:W2:Y:S01]  /*6b40*/  LDSM.16.MT88.4 R8, [R137+0x3400] ;  /* 0x003400008908783b */ /* 0x000ea20000004200 */
[----:B------:R-:W-:Y:S02]  /*6b50*/  FMUL.FTZ R75, R75, R91 ;  /* 0x0000005b4b4b7220 */ /* 0x000fe40000410000 */
[----:B------:R-:W-:Y:S01]  /*6b60*/  FFMA.FTZ R0, R115, c[0x0][0x23c], -R32 ;  /* 0x00008f0073007a23 */ /* 0x000fe20000010820 */
[----:B------:R-:W-:Y:S01]  /*6b70*/  MUFU.EX2 R97, R97 ;  /* 0x0000006100617308 */ /* 0x000fe20000000800 */
[----:B------:R-:W-:Y:S02]  /*6b80*/  FFMA.FTZ R159, R159, R101, R100 ;  /* 0x000000659f9f7223 */ /* 0x000fe40000010064 */
[----:B------:R-:W-:Y:S01]  /*6b90*/  HMMA.16816.F32 R68, R4, R12, R68 ;  /* 0x0000000c0444723c */ /* 0x000fe20000001844 */
[----:B------:R-:W-:-:S02]  /*6ba0*/  FFMA.FTZ R100, R65, c[0x0][0x23c], -R32 ;  /* 0x00008f0041647a23 */ /* 0x000fc40000010820 */
[--C-:B------:R-:W-:Y:S02]  /*6bb0*/  FFMA.FTZ R101, R17, c[0x0][0x23c], -R32.reuse ;  /* 0x00008f0011657a23 */ /* 0x100fe40000010820 */
[----:B------:R-:W3:Y:S01]  /*6bc0*/  MUFU.EX2 R0, R0 ;  /* 0x0000000000007308 */ /* 0x000ee20000000800 */
[--C-:B------:R-:W-:Y:S02]  /*6bd0*/  FFMA.FTZ R65, R19, c[0x0][0x23c], -R32.reuse ;  /* 0x00008f0013417a23 */ /* 0x100fe40000010820 */
[----:B------:R-:W-:Y:S01]  /*6be0*/  HMMA.16816.F32 R72, R4, R14, R72 ;  /* 0x0000000e0448723c */ /* 0x000fe20000001848 */
[----:B------:R-:W4:Y:S01]  /*6bf0*/  LDSM.16.MT88.4 R12, [R136+0x3400] ;  /* 0x00340000880c783b */ /* 0x000f220000004200 */
[----:B------:R-:W-:Y:S02]  /*6c00*/  FFMA.FTZ R102, R61, c[0x0][0x23c], -R32 ;  /* 0x00008f003d667a23 */ /* 0x000fe40000010820 */
[--C-:B------:R-:W-:Y:S01]  /*6c10*/  FFMA.FTZ R64, R64, c[0x0][0x23c], -R23.reuse ;  /* 0x00008f0040407a23 */ /* 0x100fe20000010817 */
[----:B------:R-:W5:Y:S01]  /*6c20*/  MUFU.EX2 R90, R90 ;  /* 0x0000005a005a7308 */ /* 0x000f620000000800 */
[--C-:B------:R-:W-:Y:S01]  /*6c30*/  FFMA.FTZ R53, R16, c[0x0][0x23c], -R23.reuse ;  /* 0x00008f0010357a23 */ /* 0x100fe20000010817 */
[----:B-1----:R-:W-:Y:S01]  /*6c40*/  F2FP.PACK_AB R4, R33, R38 ;  /* 0x000000262104723e */ /* 0x002fe200000000ff */
[----:B------:R-:W-:-:S02]  /*6c50*/  FFMA.FTZ R62, R62, c[0x0][0x23c], -R23 ;  /* 0x00008f003e3e7a23 */ /* 0x000fc40000010817 */
[----:B------:R-:W-:Y:S02]  /*6c60*/  FFMA.FTZ R49, R18, c[0x0][0x23c], -R23 ;  /* 0x00008f0012317a23 */ /* 0x000fe40000010817 */
[--C-:B------:R-:W-:Y:S01]  /*6c70*/  FFMA.FTZ R61, R57, c[0x0][0x23c], -R32.reuse ;  /* 0x00008f00393d7a23 */ /* 0x100fe20000010820 */
[----:B------:R-:W-:Y:S01]  /*6c80*/  MUFU.EX2 R89, R89 ;  /* 0x0000005900597308 */ /* 0x000fe20000000800 */
[----:B---3--:R-:W-:Y:S01]  /*6c90*/  F2FP.PACK_AB R6, R43, R0 ;  /* 0x000000002b06723e */ /* 0x008fe200000000ff */
[--C-:B------:R-:W-:Y:S02]  /*6ca0*/  FFMA.FTZ R57, R59, c[0x0][0x23c], -R32.reuse ;  /* 0x00008f003b397a23 */ /* 0x100fe40000010820 */
[----:B------:R-:W-:Y:S02]  /*6cb0*/  FFMA.FTZ R59, R160, R91, R87 ;  /* 0x0000005ba03b7223 */ /* 0x000fe40000010057 */
[----:B------:R-:W-:Y:S02]  /*6cc0*/  FFMA.FTZ R16, R45, c[0x0][0x23c], -R32 ;  /* 0x00008f002d107a23 */ /* 0x000fe40000010820 */
[----:B------:R-:W1:Y:S01]  /*6cd0*/  MUFU.EX2 R44, R44 ;  /* 0x0000002c002c7308 */ /* 0x000e620000000800 */
[----:B-----5:R-:W-:Y:S01]  /*6ce0*/  F2FP.PACK_AB R5, R90, R97 ;  /* 0x000000615a05723e */ /* 0x020fe200000000ff */
[----:B------:R-:W-:-:S02]  /*6cf0*/  FADD.FTZ R59, R48, R59 ;  /* 0x0000003b303b7221 */ /* 0x000fc40000010000 */
[--C-:B------:R-:W-:Y:S02]  /*6d00*/  FFMA.FTZ R98, R39, c[0x0][0x23c], -R32.reuse ;  /* 0x00008f0027627a23 */ /* 0x100fe40000010820 */
[----:B------:R-:W-:Y:S02]  /*6d10*/  FFMA.FTZ R39, R55, c[0x0][0x23c], -R32 ;  /* 0x00008f0037277a23 */ /* 0x000fe40000010820 */
[----:B------:R-:W-:Y:S01]  /*6d20*/  MUFU.EX2 R63, R63 ;  /* 0x0000003f003f7308 */ /* 0x000fe20000000800 */
[--C-:B------:R-:W-:Y:S02]  /*6d30*/  FFMA.FTZ R45, R58, c[0x0][0x23c], -R23.reuse ;  /* 0x00008f003a2d7a23 */ /* 0x100fe40000010817 */
[--C-:B------:R-:W-:Y:S02]  /*6d40*/  FFMA.FTZ R56, R56, c[0x0][0x23c], -R23.reuse ;  /* 0x00008f0038387a23 */ /* 0x100fe40000010817 */
[--C-:B------:R-:W-:Y:S02]  /*6d50*/  FFMA.FTZ R54, R54, c[0x0][0x23c], -R23.reuse ;  /* 0x00008f0036367a23 */ /* 0x100fe40000010817 */
[----:B------:R-:W-:Y:S01]  /*6d60*/  FFMA.FTZ R55, R52, c[0x0][0x23c], -R23 ;  /* 0x00008f0034377a23 */ /* 0x000fe20000010817 */
[----:B-1----:R-:W-:Y:S01]  /*6d70*/  F2FP.PACK_AB R7, R44, R89 ;  /* 0x000000592c07723e */ /* 0x002fe200000000ff */
[----:B------:R-:W1:Y:S01]  /*6d80*/  MUFU.EX2 R46, R46 ;  /* 0x0000002e002e7308 */ /* 0x000e620000000800 */
[----:B------:R-:W-:-:S02]  /*6d90*/  FADD.FTZ R159, R60, R159 ;  /* 0x0000009f3c9f7221 */ /* 0x000fc40000010000 */
[----:B------:R-:W-:Y:S02]  /*6da0*/  FADD.FTZ R52, R2, R59 ;  /* 0x0000003b02347221 */ /* 0x000fe40000010000 */
[--C-:B------:R-:W-:Y:S01]  /*6db0*/  FFMA.FTZ R2, R50, c[0x0][0x23c], -R23.reuse ;  /* 0x00008f0032027a23 */ /* 0x100fe20000010817 */
[C---:B--2---:R-:W-:Y:S01]  /*6dc0*/  HMMA.16816.F32 R68, R4.reuse, R8, R68 ;  /* 0x000000080444723c */ /* 0x044fe20000001844 */
[----:B------:R-:W-:Y:S01]  /*6dd0*/  FADD.FTZ R50, R31, R52 ;  /* 0x000000341f327221 */ /* 0x000fe20000010000 */
[----:B------:R-:W-:Y:S01]  /*6de0*/  MUFU.EX2 R40, R40 ;  /* 0x0000002800287308 */ /* 0x000fe20000000800 */
[----:B------:R-:W-:Y:S02]  /*6df0*/  FFMA.FTZ R37, R37, c[0x0][0x23c], -R32 ;  /* 0x00008f0025257a23 */ /* 0x000fe40000010820 */
[----:B------:R-:W-:Y:S02]  /*6e00*/  FADD.FTZ R97, R97, R50 ;  /* 0x0000003261617221 */ /* 0x000fe40000010000 */
[----:B------:R-:W-:Y:S01]  /*6e10*/  FFMA.FTZ R30, R30, c[0x0][0x23c], -R23 ;  /* 0x00008f001e1e7a23 */ /* 0x000fe20000010817 */
[----:B------:R-:W-:Y:S01]  /*6e20*/  HMMA.16816.F32 R72, R4, R10, R72 ;  /* 0x0000000a0448723c */ /* 0x000fe20000001848 */
[----:B------:R-:W2:Y:S01]  /*6e30*/  LDSM.16.MT88.4 R8, [R137+0x3800] ;  /* 0x003800008908783b */ /* 0x000ea20000004200 */
[----:B------:R-:W3:Y:S01]  /*6e40*/  MUFU.EX2 R51, R51 ;  /* 0x0000003300337308 */ /* 0x000ee20000000800 */
[----:B------:R-:W-:-:S02]  /*6e50*/  FADD.FTZ R90, R90, R97 ;  /* 0x000000615a5a7221 */ /* 0x000fc40000010000 */
[----:B------:R-:W-:Y:S02]  /*6e60*/  FFMA.FTZ R31, R28, c[0x0][0x23c], -R23 ;  /* 0x00008f001c1f7a23 */ /* 0x000fe40000010817 */
[----:B------:R-:W-:Y:S01]  /*6e70*/  FADD.FTZ R89, R89, R90 ;  /* 0x0000005a59597221 */ /* 0x000fe20000010000 */
[C---:B----4-:R-:W-:Y:S01]  /*6e80*/  HMMA.16816.F32 R76, R4.reuse, R12, R76 ;  /* 0x0000000c044c723c */ /* 0x050fe2000000184c */
[----:B------:R-:W-:Y:S01]  /*6e90*/  FFMA.FTZ R35, R35, c[0x0][0x23c], -R32 ;  /* 0x00008f0023237a23 */ /* 0x000fe20000010820 */
        /* <DEDUP_REMOVED lines=9> */
[----:B-1----:R-:W-:Y:S02]  /*6f30*/  F2FP.PACK_AB R4, R46, R63 ;  /* 0x0000003f2e04723e */ /* 0x002fe400000000ff */
        /* <DEDUP_REMOVED lines=17> */
[----:B------:R-:W-:Y:S06]  /*7050*/  LDSM.16.MT88.4 R12, [R137+0x4000] ;  /* 0x00400000890c783b */ /* 0x000fec0000004200 */
[----:B------:R-:W4:Y:S01]  /*7060*/  MUFU.EX2 R93, R93 ;  /* 0x0000005d005d7308 */ /* 0x000f220000000800 */
[----:B-1----:R-:W-:-:S02]  /*7070*/  F2FP.PACK_AB R4, R85, R96 ;  /* 0x000000605504723e */ /* 0x002fc400000000ff */
[----:B---3--:R-:W-:-:S05]  /*7080*/  F2FP.PACK_AB R6, R94, R67 ;  /* 0x000000435e06723e */ /* 0x008fca00000000ff */
[----:B------:R-:W-:Y:S08]  /*7090*/  MUFU.EX2 R95, R95 ;  /* 0x0000005f005f7308 */ /* 0x000ff00000000800 */
[----:B------:R-:W1:Y:S01]  /*70a0*/  MUFU.EX2 R66, R66 ;  /* 0x0000004200427308 */ /* 0x000e620000000800 */
[----:B----4-:R-:W-:-:S07]  /*70b0*/  F2FP.PACK_AB R5, R93, R86 ;  /* 0x000000565d05723e */ /* 0x010fce00000000ff */
[----:B------:R-:W-:Y:S01]  /*70c0*/  MUFU.EX2 R100, R100 ;  /* 0x0000006400647308 */ /* 0x000fe20000000800 */
[----:B-1----:R-:W-:-:S07]  /*70d0*/  F2FP.PACK_AB R7, R66, R95 ;  /* 0x0000005f4207723e */ /* 0x002fce00000000ff */
[----:B------:R-:W1:Y:S01]  /*70e0*/  MUFU.EX2 R101, R101 ;  /* 0x0000006500657308 */ /* 0x000e620000000800 */
[C---:B--2---:R-:W-:Y:S07]  /*70f0*/  HMMA.16816.F32 R68, R4.reuse, R8, R68 ;  /* 0x000000080444723c */ /* 0x044fee0000001844 */
[----:B------:R-:W-:Y:S01]  /*7100*/  MUFU.EX2 R65, R65 ;  /* 0x0000004100417308 */ /* 0x000fe20000000800 */
[C---:B------:R-:W-:Y:S01]  /*7110*/  HMMA.16816.F32 R72, R4.reuse, R10, R72 ;  /* 0x0000000a0448723c */ /* 0x040fe20000001848 */
[----:B------:R-:W2:Y:S06]  /*7120*/  LDSM.16.MT88.4 R8, [R136+0x3c00] ;  /* 0x003c00008808783b */ /* 0x000eac0000004200 */
[----:B------:R-:W-:Y:S08]  /*7130*/  MUFU.EX2 R102, R102 ;  /* 0x0000006600667308 */ /* 0x000ff00000000800 */
[----:B------:R-:W-:Y:S08]  /*7140*/  MUFU.EX2 R64, R64 ;  /* 0x0000004000407308 */ /* 0x000ff00000000800 */
[----:B------:R-:W3:Y:S08]  /*7150*/  MUFU.EX2 R53, R53 ;  /* 0x0000003500357308 */ /* 0x000ef00000000800 */
[----:B------:R-:W-:Y:S08]  /*7160*/  MUFU.EX2 R62, R62 ;  /* 0x0000003e003e7308 */ /* 0x000ff00000000800 */
[----:B------:R-:W4:Y:S01]  /*7170*/  MUFU.EX2 R49, R49 ;  /* 0x0000003100317308 */ /* 0x000f220000000800 */
[C---:B--2---:R-:W-:Y:S07]  /*7180*/  HMMA.16816.F32 R76, R4.reuse, R8, R76 ;  /* 0x00000008044c723c */ /* 0x044fee000000184c */
[----:B------:R2:W-:Y:S01]  /*7190*/  MUFU.EX2 R48, R16 ;  /* 0x0000001000307308 */ /* 0x0005e20000000800 */
[----:B------:R-:W-:Y:S01]  /*71a0*/  HMMA.16816.F32 R80, R4, R10, R80 ;  /* 0x0000000a0450723c */ /* 0x000fe20000001850 */
[----:B------:R-:W5:Y:S06]  /*71b0*/  LDSM.16.MT88.4 R8, [R136+0x4000] ;  /* 0x004000008808783b */ /* 0x000f6c0000004200 */
[----:B------:R-:W-:Y:S01]  /*71c0*/  MUFU.EX2 R98, R98 ;  /* 0x0000006200627308 */ /* 0x000fe20000000800 */
[----:B-1----:R-:W-:-:S02]  /*71d0*/  F2FP.PACK_AB R4, R101, R100 ;  /* 0x000000646504723e */ /* 0x002fc400000000ff */
[----:B---3--:R-:W-:Y:S01]  /*71e0*/  F2FP.PACK_AB R5, R53, R64 ;  /* 0x000000403505723e */ /* 0x008fe200000000ff */
[----:B--2---:R-:W1:Y:S01]  /*71f0*/  LDSM.16.MT88.4 R16, [R137+0x4400] ;  /* 0x004400008910783b */ /* 0x004e620000004200 */
[----:B------:R-:W-:-:S03]  /*7200*/  F2FP.PACK_AB R6, R102, R65 ;  /* 0x000000416606723e */ /* 0x000fc600000000ff */
[----:B------:R-:W2:Y:S01]  /*7210*/  MUFU.EX2 R61, R61 ;  /* 0x0000003d003d7308 */ /* 0x000ea20000000800 */
[----:B----4-:R-:W-:-:S07]  /*7220*/  F2FP.PACK_AB R7, R49, R62 ;  /* 0x0000003e3107723e */ /* 0x010fce00000000ff */
[C---:B------:R-:W-:Y:S01]  /*7230*/  HMMA.16816.F32 R68, R4.reuse, R12, R68 ;  /* 0x0000000c0444723c */ /* 0x040fe20000001844 */
[----:B------:R-:W-:Y:S07]  /*7240*/  MUFU.EX2 R57, R57 ;  /* 0x0000003900397308 */ /* 0x000fee0000000800 */
[C---:B------:R-:W-:Y:S01]  /*7250*/  HMMA.16816.F32 R72, R4.reuse, R14, R72 ;  /* 0x0000000e0448723c */ /* 0x040fe20000001848 */
[----:B------:R-:W3:Y:S01]  /*7260*/  LDSM.16.MT88.4 R12, [R136+0x4400] ;  /* 0x00440000880c783b */ /* 0x000ee20000004200 */
[----:B------:R-:W4:Y:S08]  /*7270*/  MUFU.EX2 R84, R84 ;  /* 0x0000005400547308 */ /* 0x000f300000000800 */
[----:B------:R-:W-:Y:S01]  /*7280*/  MUFU.EX2 R45, R45 ;  /* 0x0000002d002d7308 */ /* 0x000fe20000000800 */
[C---:B-----5:R-:W-:Y:S07]  /*7290*/  HMMA.16816.F32 R76, R4.reuse, R8, R76 ;  /* 0x00000008044c723c */ /* 0x060fee000000184c */
[----:B------:R-:W5:Y:S01]  /*72a0*/  MUFU.EX2 R56, R56 ;  /* 0x0000003800387308 */ /* 0x000f620000000800 */
[----:B------:R-:W-:Y:S01]  /*72b0*/  FADD.FTZ R8, R36, R159 ;  /* 0x0000009f24087221 */ /* 0x000fe20000010000 */
[----:B------:R-:W-:Y:S01]  /*72c0*/  HMMA.16816.F32 R80, R4, R10, R80 ;  /* 0x0000000a0450723c */ /* 0x000fe20000001850 */
[----:B------:R-:W-:-:S02]  /*72d0*/  FFMA.FTZ R9, R41, c[0x0][0x23c], -R32 ;  /* 0x00008f0029097a23 */ /* 0x000fc40000010820 */
[----:B------:R-:W-:-:S03]  /*72e0*/  FADD.FTZ R41, R29, R8 ;  /* 0x000000081d297221 */ /* 0x000fc60000010000 */
[----:B------:R-:W-:Y:S01]  /*72f0*/  MUFU.EX2 R54, R54 ;  /* 0x0000003600367308 */ /* 0x000fe20000000800 */
[----:B------:R-:W-:Y:S01]  /*7300*/  FFMA.FTZ R29, R34, c[0x0][0x23c], -R23 ;  /* 0x00008f00221d7a23 */ /* 0x000fe20000010817 */
[----:B--2---:R-:W-:Y:S01]  /*7310*/  F2FP.PACK_AB R4, R61, R98 ;  /* 0x000000623d04723e */ /* 0x004fe200000000ff */
[----:B------:R-:W-:Y:S01]  /*7320*/  FADD.FTZ R38, R38, R41 ;  /* 0x0000002926267221 */ /* 0x000fe20000010000 */
[----:B----4-:R-:W-:Y:S01]  /*7330*/  F2FP.PACK_AB R6, R84, R57 ;  /* 0x000000395406723e */ /* 0x010fe200000000ff */
[----:B------:R-:W-:Y:S02]  /*7340*/  FFMA.FTZ R159, R25, c[0x0][0x23c], -R32 ;  /* 0x00008f00199f7a23 */ /* 0x000fe40000010820 */
[----:B------:R-:W-:Y:S01]  /*7350*/  FADD.FTZ R33, R33, R38 ;  /* 0x0000002621217221 */ /* 0x000fe20000010000 */
[----:B------:R-:W2:Y:S01]  /*7360*/  MUFU.EX2 R55, R55 ;  /* 0x0000003700377308 */ /* 0x000ea20000000800 */
[----:B-----5:R-:W-:Y:S01]  /*7370*/  F2FP.PACK_AB R5, R56, R45 ;  /* 0x0000002d3805723e */ /* 0x020fe200000000ff */
[----:B------:R-:W-:-:S02]  /*7380*/  FFMA.FTZ R25, R26, c[0x0][0x23c], -R23 ;  /* 0x00008f001a197a23 */ /* 0x000fc40000010817 */
[----:B------:R-:W-:-:S04]  /*7390*/  FADD.FTZ R0, R0, R33 ;  /* 0x0000002100007221 */ /* 0x000fc80000010000 */
[----:B------:R4:W-:Y:S01]  /*73a0*/  MUFU.EX2 R36, R9 ;  /* 0x0000000900247308 */ /* 0x0009e20000000800 */
[----:B------:R-:W-:Y:S01]  /*73b0*/  FADD.FTZ R0, R43, R0 ;  /* 0x000000002b007221 */ /* 0x000fe20000010000 */
[----:B--2---:R-:W-:-:S06]  /*73c0*/  F2FP.PACK_AB R7, R55, R54 ;  /* 0x000000363707723e */ /* 0x004fcc00000000ff */
[----:B------:R-:W-:Y:S01]  /*73d0*/  MUFU.EX2 R39, R39 ;  /* 0x0000002700277308 */ /* 0x000fe20000000800 */
[C---:B-1----:R-:W-:Y:S01]  /*73e0*/  HMMA.16816.F32 R68, R4.reuse, R16, R68 ;  /* 0x000000100444723c */ /* 0x042fe20000001844 */
[----:B----4-:R-:W1:Y:S06]  /*73f0*/  LDSM.16.MT88.4 R8, [R137+0x4800] ;  /* 0x004800008908783b */ /* 0x010e6c0000004200 */
[----:B------:R-:W2:Y:S01]  /*7400*/  MUFU.EX2 R92, R92 ;  /* 0x0000005c005c7308 */ /* 0x000ea20000000800 */
[C---:B------:R-:W-:Y:S01]  /*7410*/  HMMA.16816.F32 R72, R4.reuse, R18, R72 ;  /* 0x000000120448723c */ /* 0x040fe20000001848 */
[----:B------:R-:W4:Y:S06]  /*7420*/  LDSM.16.MT88.4 R16, [R136+0x4800] ;  /* 0x004800008810783b */ /* 0x000f2c0000004200 */
[----:B------:R-:W5:Y:S01]  /*7430*/  MUFU.EX2 R37, R37 ;  /* 0x0000002500257308 */ /* 0x000f620000000800 */
[C---:B---3--:R-:W-:Y:S07]  /*7440*/  HMMA.16816.F32 R76, R4.reuse, R12, R76 ;  /* 0x0000000c044c723c */ /* 0x048fee000000184c */
[----:B------:R-:W-:Y:S01]  /*7450*/  MUFU.EX2 R2, R2 ;  /* 0x0000000200027308 */ /* 0x000fe20000000800 */
[----:B------:R-:W-:Y:S01]  /*7460*/  FADD.FTZ R13, R63, R0 ;  /* 0x000000003f0d7221 */ /* 0x000fe20000010000 */
[----:B------:R-:W-:Y:S06]  /*7470*/  HMMA.16816.F32 R80, R4, R14, R80 ;  /* 0x0000000e0450723c */ /* 0x000fec0000001850 */
[----:B------:R-:W3:Y:S01]  /*7480*/  MUFU.EX2 R29, R29 ;  /* 0x0000001d001d7308 */ /* 0x000ee20000000800 */
[----:B------:R-:W-:-:S04]  /*7490*/  FADD.FTZ R13, R46, R13 ;  /* 0x0000000d2e0d7221 */ /* 0x000fc80000010000 */
[----:B------:R-:W-:Y:S01]  /*74a0*/  FADD.FTZ R40, R40, R13 ;  /* 0x0000000d28287221 */ /* 0x000fe20000010000 */
[----:B--2---:R-:W-:Y:S01]  /*74b0*/  F2FP.PACK_AB R4, R92, R39 ;  /* 0x000000275c04723e */ /* 0x004fe200000000ff */
[----:B------:R-:W-:Y:S01]  /*74c0*/  FADD.FTZ R13, R47, R88 ;  /* 0x000000582f0d7221 */ /* 0x000fe20000010000 */
[----:B------:R-:W-:Y:S01]  /*74d0*/  MUFU.EX2 R30, R30 ;  /* 0x0000001e001e7308 */ /* 0x000fe20000000800 */
[----:B------:R-:W-:Y:S01]  /*74e0*/  FADD.FTZ R51, R51, R40 ;  /* 0x0000002833337221 */ /* 0x000fe20000010000 */
[----:B-----5:R-:W-:Y:S01]  /*74f0*/  F2FP.PACK_AB R6, R48, R37 ;  /* 0x000000253006723e */ /* 0x020fe200000000ff */
[----:B------:R-:W-:Y:S02]  /*7500*/  FADD.FTZ R13, R42, R13 ;  /* 0x0000000d2a0d7221 */ /* 0x000fe40000010000 */
[----:B------:R-:W-:Y:S02]  /*7510*/  FADD.FTZ R96, R96, R51 ;  /* 0x0000003360607221 */ /* 0x000fe40000010000 */
[----:B------:R-:W-:Y:S01]  /*7520*/  FADD.FTZ R86, R86, R13 ;  /* 0x0000000d56567221 */ /* 0x000fe20000010000 */
[----:B------:R-:W2:Y:S01]  /*7530*/  MUFU.EX2 R31, R31 ;  /* 0x0000001f001f7308 */ /* 0x000ea20000000800 */
[----:B---3--:R-:W-:Y:S01]  /*7540*/  F2FP.PACK_AB R5, R29, R2 ;  /* 0x000000021d05723e */ /* 0x008fe200000000ff */
[----:B------:R-:W-:Y:S01]  /*7550*/  FADD.FTZ R96, R85, R96 ;  /* 0x0000006055607221 */ /* 0x000fe20000010000 */
[----:B------:R-:W3:Y:S01]  /*7560*/  LDSM.16.MT88.4 R12, [R137+0x4c00] ;  /* 0x004c0000890c783b */ /* 0x000ee20000004200 */
[----:B------:R-:W-:-:S04]  /*7570*/  FADD.FTZ R86, R93, R86 ;  /* 0x000000565d567221 */ /* 0x000fc80000010000 */
[----:B------:R-:W-:Y:S01]  /*7580*/  FADD.FTZ R95, R95, R86 ;  /* 0x000000565f5f7221 */ /* 0x000fe20000010000 */
[----:B------:R-:W5:Y:S03]  /*7590*/  MUFU.EX2 R35, R35 ;  /* 0x0000002300237308 */ /* 0x000f660000000800 */
[----:B------:R-:W-:Y:S01]  /*75a0*/  FADD.FTZ R95, R66, R95 ;  /* 0x0000005f425f7221 */ /* 0x000fe20000010000 */
[----:B--2---:R-:W-:-:S03]  /*75b0*/  F2FP.PACK_AB R7, R31, R30 ;  /* 0x0000001e1f07723e */ /* 0x004fc600000000ff */
[----:B------:R-:W-:Y:S01]  /*75c0*/  FADD.FTZ R64, R64, R95 ;  /* 0x0000005f40407221 */ /* 0x000fe20000010000 */
[----:B------:R-:W-:Y:S03]  /*75d0*/  MUFU.EX2 R0, R27 ;  /* 0x0000001b00007308 */ /* 0x000fe60000000800 */
[----:B------:R-:W-:Y:S01]  /*75e0*/  FADD.FTZ R53, R53, R64 ;  /* 0x0000004035357221 */ /* 0x000fe20000010000 */
[----:B-1----:R-:W-:Y:S03]  /*75f0*/  HMMA.16816.F32 R68, R4, R8, R68 ;  /* 0x000000080444723c */ /* 0x002fe60000001844 */
[----:B------:R-:W-:Y:S01]  /*7600*/  FADD.FTZ R62, R62, R53 ;  /* 0x000000353e3e7221 */ /* 0x000fe20000010000 */
[----:B------:R-:W-:Y:S03]  /*7610*/  MUFU.EX2 R159, R159 ;  /* 0x0000009f009f7308 */ /* 0x000fe60000000800 */
[----:B------:R-:W-:-:S02]  /*7620*/  FADD.FTZ R62, R49, R62 ;  /* 0x0000003e313e7221 */ /* 0x000fc40000010000 */
[----:B------:R-:W-:Y:S01]  /*7630*/  FADD.FTZ R9, R67, R96 ;  /* 0x0000006043097221 */ /* 0x000fe20000010000 */
[----:B------:R-:W-:Y:S02]  /*7640*/  HMMA.16816.F32 R72, R4, R10, R72 ;  /* 0x0000000a0448723c */ /* 0x000fe40000001848 */
[----:B------:R-:W-:Y:S01]  /*7650*/  MUFU.EX2 R25, R25 ;  /* 0x0000001900197308 */ /* 0x000fe20000000800 */
[----:B------:R-:W-:-:S04]  /*7660*/  FADD.FTZ R9, R94, R9 ;  /* 0x000000095e097221 */ /* 0x000fc80000010000 */
[----:B------:R-:W-:Y:S01]  /*7670*/  FADD.FTZ R26, R100, R9 ;  /* 0x00000009641a7221 */ /* 0x000fe20000010000 */
[----:B----4-:R-:W-:Y:S01]  /*7680*/  HMMA.16816.F32 R76, R4, R16, R76 ;  /* 0x00000010044c723c */ /* 0x010fe2000000184c */
[----:B------:R-:W1:Y:S01]  /*7690*/  LDSM.16.MT88.4 R8, [R136+0x4c00] ;  /* 0x004c00008808783b */ /* 0x000e620000004200 */
[----:B------:R-:W2:Y:S01]  /*76a0*/  MUFU.EX2 R22, R22 ;  /* 0x0000001600167308 */ /* 0x000ea20000000800 */
[----:B------:R-:W-:-:S04]  /*76b0*/  FADD.FTZ R26, R101, R26 ;  /* 0x0000001a651a7221 */ /* 0x000fc80000010000 */
[----:B------:R-:W-:Y:S01]  /*76c0*/  FADD.FTZ R17, R65, R26 ;  /* 0x0000001a41117221 */ /* 0x000fe20000010000 */
[----:B------:R-:W-:Y:S02]  /*76d0*/  HMMA.16816.F32 R80, R4, R18, R80 ;  /* 0x000000120450723c */ /* 0x000fe40000001850 */
[----:B------:R-:W-:Y:S01]  /*76e0*/  MUFU.EX2 R24, R24 ;  /* 0x0000001800187308 */ /* 0x000fe20000000800 */
[----:B------:R-:W-:-:S04]  /*76f0*/  FADD.FTZ R17, R102, R17 ;  /* 0x0000001166117221 */ /* 0x000fc80000010000 */
[----:B------:R-:W-:Y:S01]  /*7700*/  FADD.FTZ R16, R98, R17 ;  /* 0x0000001162107221 */ /* 0x000fe20000010000 */
[----:B-----5:R-:W-:Y:S01]  /*7710*/  F2FP.PACK_AB R4, R36, R35 ;  /* 0x000000232404723e */ /* 0x020fe200000000ff */
[----:B------:R-:W-:Y:S01]  /*7720*/  FADD.FTZ R17, R45, R62 ;  /* 0x0000003e2d117221 */ /* 0x000fe20000010000 */
[----:B------:R-:W4:Y:S01]  /*7730*/  MUFU.EX2 R21, R21 ;  /* 0x0000001500157308 */ /* 0x000f220000000800 */
[----:B------:R-:W-:Y:S01]  /*7740*/  FADD.FTZ R16, R61, R16 ;  /* 0x000000103d107221 */ /* 0x000fe20000010000 */
[----:B--2---:R-:W-:Y:S01]  /*7750*/  F2FP.PACK_AB R5, R22, R25 ;  /* 0x000000191605723e */ /* 0x004fe200000000ff */
[----:B------:R-:W-:Y:S01]  /*7760*/  FADD.FTZ R17, R56, R17 ;  /* 0x0000001138117221 */ /* 0x000fe20000010000 */
[----:B------:R-:W-:Y:S01]  /*7770*/  F2FP.PACK_AB R6, R159, R0 ;  /* 0x000000009f06723e */ /* 0x000fe200000000ff */
[----:B------:R-:W-:Y:S02]  /*7780*/  FADD.FTZ R57, R57, R16 ;  /* 0x0000001039397221 */ /* 0x000fe40000010000 */
[----:B------:R-:W-:-:S02]  /*7790*/  FADD.FTZ R54, R54, R17 ;  /* 0x0000001136367221 */ /* 0x000fc40000010000 */
[----:B------:R-:W-:Y:S02]  /*77a0*/  FADD.FTZ R84, R84, R57 ;  /* 0x0000003954547221 */ /* 0x000fe40000010000 */
[----:B------:R-:W-:Y:S02]  /*77b0*/  FADD.FTZ R55, R55, R54 ;  /* 0x0000003637377221 */ /* 0x000fe40000010000 */
[----:B------:R-:W-:Y:S02]  /*77c0*/  FADD.FTZ R39, R39, R84 ;  /* 0x0000005427277221 */ /* 0x000fe40000010000 */
[----:B------:R-:W-:Y:S01]  /*77d0*/  FADD.FTZ R2, R2, R55 ;  /* 0x0000003702027221 */ /* 0x000fe20000010000 */
[----:B----4-:R-:W-:Y:S01]  /*77e0*/  F2FP.PACK_AB R7, R21, R24 ;  /* 0x000000181507723e */ /* 0x010fe200000000ff */
[----:B------:R-:W-:Y:S02]  /*77f0*/  FADD.FTZ R92, R92, R39 ;  /* 0x000000275c5c7221 */ /* 0x000fe40000010000 */
[----:B------:R-:W-:-:S02]  /*7800*/  FADD.FTZ R29, R29, R2 ;  /* 0x000000021d1d7221 */ /* 0x000fc40000010000 */
[----:B------:R-:W-:Y:S02]  /*7810*/  FADD.FTZ R37, R37, R92 ;  /* 0x0000005c25257221 */ /* 0x000fe40000010000 */
        /* <DEDUP_REMOVED lines=11> */
[----:B------:R-:W-:Y:S01]  /*78d0*/  FADD.FTZ R24, R24, R25 ;  /* 0x0000001918187221 */ /* 0x000fe20000010000 */
[----:B-1----:R-:W-:Y:S01]  /*78e0*/  HMMA.16816.F32 R76, R4, R8, R76 ;  /* 0x00000008044c723c */ /* 0x002fe2000000184c */
[----:B------:R-:W-:Y:S01]  /*78f0*/  FADD.FTZ R159, R159, R0 ;  /* 0x000000009f9f7221 */ /* 0x000fe20000010000 */
[----:B------:R-:W-:Y:S01]  /*7900*/  MOV R0, R3 ;  /* 0x0000000300007202 */ /* 0x000fe20000000f00 */
[----:B------:R-:W-:-:S05]  /*7910*/  FADD.FTZ R160, R21, R24 ;  /* 0x0000001815a07221 */ /* 0x000fca0000010000 */
[----:B------:R-:W-:Y:S08]  /*7920*/  HMMA.16816.F32 R80, R4, R10, R80 ;  /* 0x0000000a0450723c */ /* 0x000ff00000001850 */
.L_x_4173:
        /* <DEDUP_REMOVED lines=14> */
.L_x_4183:
        /* <DEDUP_REMOVED lines=64> */
.L_x_4180:
        /* <DEDUP_REMOVED lines=27> */
[----:B------:R-:W2:Y:S05]  /*7fc0*/  LDSM.16.M88.4 R120, [R139+0x2c00] ;  /* 0x002c00008b78783b */ /* 0x000eaa0000000200 */
[----:B------:R-:W-:Y:S01]  /*7fd0*/  LDSM.16.M88.4 R124, [R140] ;  /* 0x000000008c7c783b */ /* 0x000fe20000000200 */
[C---:B------:R-:W-:Y:S04]  /*7fe0*/  HMMA.16816.F32 R8, R88.reuse, R94, RZ ;  /* 0x0000005e5808723c */ /* 0x040fe800000018ff */
[----:B------:R-:W1:Y:S04]  /*7ff0*/  LDSM.16.M88.4 R128, [R138] ;  /* 0x000000008a80783b */ /* 0x000e680000000200 */
[C---:B---3--:R-:W-:Y:S01]  /*8000*/  HMMA.16816.F32 R12, R88.reuse, R96, RZ ;  /* 0x00000060580c723c */ /* 0x048fe200000018ff */
[----:B------:R-:W3:Y:S05]  /*8010*/  LDSM.16.M88.4 R132, [R138+0x400] ;  /* 0x000400008a84783b */ /* 0x000eea0000000200 */
[----:B------:R-:W-:Y:S02]  /*8020*/  LDSM.16.M88.4 R92, [R138+0xc00] ;  /* 0x000c00008a5c783b */ /* 0x000fe40000000200 */
[C---:B------:R-:W-:Y:S03]  /*8030*/  HMMA.16816.F32 R16, R88.reuse, R98, RZ ;  /* 0x000000625810723c */ /* 0x040fe600000018ff */
[----:B------:R-:W-:Y:S05]  /*8040*/  LDSM.16.M88.4 R96, [R138+0x1000] ;  /* 0x001000008a60783b */ /* 0x000fea0000000200 */
        /* <DEDUP_REMOVED lines=14> */
[C---:B------:R-:W-:Y:S08]  /*8130*/  HMMA.16816.F32 R8, R124.reuse, R130, R8 ;  /* 0x000000827c08723c */ /* 0x040ff00000001808 */
[C---:B---3--:R-:W-:Y:S08]  /*8140*/  HMMA.16816.F32 R12, R124.reuse, R132, R12 ;  /* 0x000000847c0c723c */ /* 0x048ff0000000180c */
[C---:B------:R-:W-:Y:S08]  /*8150*/  HMMA.16816.F32 R16, R124.reuse, R134, R16 ;  /* 0x000000867c10723c */ /* 0x040ff00000001810 */
[C---:B-1----:R-:W-:Y:S08]  /*8160*/  HMMA.16816.F32 R20, R124.reuse, R88, R20 ;  /* 0x000000587c14723c */ /* 0x042ff00000001814 */
[C---:B------:R-:W-:Y:S01]  /*8170*/  HMMA.16816.F32 R24, R124.reuse, R90, R24 ;  /* 0x0000005a7c18723c */ /* 0x040fe20000001818 */
[----:B------:R-:W1:Y:S07]  /*8180*/  LDSM.16.M88.4 R88, [R138+0x1400] ;  /* 0x001400008a58783b */ /* 0x000e6e0000000200 */
[C---:B------:R-:W-:Y:S08]  /*8190*/  HMMA.16816.F32 R28, R124.reuse, R92, R28 ;  /* 0x0000005c7c1c723c */ /* 0x040ff0000000181c */
        /* <DEDUP_REMOVED lines=9> */
[C---:B--2---:R-:W-:Y:S08]  /*8230*/  HMMA.16816.F32 R52, R124.reuse, R92, R52 ;  /* 0x0000005c7c34723c */ /* 0x044ff00000001834 */
        /* <DEDUP_REMOVED lines=70> */
.L_x_4182:
        /* <DEDUP_REMOVED lines=18> */
.L_x_4181:
[----:B------:R-:W-:Y:S01]  /*87c0*/  LDSM.16.MT88.4 R96, [R137+0x3000] ;  /* 0x003000008960783b */ /* 0x000fe20000004200 */
[----:B------:R-:W-:Y:S02]  /*87d0*/  FMNMX.FTZ R84, R6, R3, !PT ;  /* 0x0000000306547209 */ /* 0x000fe40007810000 */
[----:B------:R-:W-:Y:S02]  /*87e0*/  FMNMX.FTZ R0, R4, R85, !PT ;  /* 0x0000005504007209 */ /* 0x000fe40007810000 */
[----:B------:R-:W-:Y:S02]  /*87f0*/  FMNMX.FTZ R93, R7, R84, !PT ;  /* 0x00000054075d7209 */ /* 0x000fe40007810000 */
[----:B-1----:R-:W-:Y:S01]  /*8800*/  FMNMX.FTZ R87, R5, R0, !PT ;  /* 0x0000000005577209 */ /* 0x002fe20007810000 */
        /* <DEDUP_REMOVED lines=69> */
[C---:B------:R-:W-:Y:S02]  /*8c60*/  FADD.FTZ R84, -R2.reuse, R85 ;  /* 0x0000005502547221 */ /* 0x040fe40000010100 */
[----:B------:R-:W-:Y:S01]  /*8c70*/  FMUL.FTZ R88, R2, c[0x0][0x23c] ;  /* 0x00008f0002587a20 */ /* 0x000fe20000410000 */
[----:B--2---:R-:W-:Y:S01]  /*8c80*/  FMNMX.FTZ R0, R87, R0, !PT ;  /* 0x0000000057007209 */ /* 0x004fe20007810000 */
[----:B------:R-:W-:Y:S03]  /*8c90*/  FMUL.FTZ R86, R84, c[0x0][0x23c] ;  /* 0x00008f0054567a20 */ /* 0x000fe60000410000 */
[----:B------:R-:W-:Y:S01]  /*8ca0*/  FSEL R87, R88, RZ, P0 ;  /* 0x000000ff58577208 */ /* 0x000fe20000000000 */
[----:B------:R1:W2:Y:S01]  /*8cb0*/  MUFU.EX2 R84, R86 ;  /* 0x0000005600547308 */ /* 0x0002a20000000800 */
[C---:B------:R-:W-:Y:S01]  /*8cc0*/  FMUL.FTZ R88, R0.reuse, c[0x0][0x23c] ;  /* 0x00008f0000587a20 */ /* 0x040fe20000410000 */
[C---:B------:R-:W-:Y:S01]  /*8cd0*/  FSETP.NEU.FTZ.AND P0, PT, R0.reuse, -INF , PT ;  /* 0xff8000000000780b */ /* 0x040fe20003f1d000 */
[----:B------:R-:W-:Y:S02]  /*8ce0*/  FADD.FTZ R85, -R0, R3 ;  /* 0x0000000300557221 */ /* 0x000fe40000010100 */
[--C-:B------:R-:W-:Y:S02]  /*8cf0*/  FFMA.FTZ R106, R44, c[0x0][0x23c], -R87.reuse ;  /* 0x00008f002c6a7a23 */ /* 0x100fe40000010857 */
        /* <DEDUP_REMOVED lines=10> */
[----:B-1----:R-:W-:Y:S01]  /*8da0*/  FSEL R86, R88, RZ, P0 ;  /* 0x000000ff58567208 */ /* 0x002fe20000000000 */
[C---:B--2---:R-:W-:Y:S01]  /*8db0*/  FMUL.FTZ R68, R84.reuse, R68 ;  /* 0x0000004454447220 */ /* 0x044fe20000410000 */
[----:B------:R-:W-:Y:S01]  /*8dc0*/  ISETP.GT.AND P0, PT, R147, 0x1, PT ;  /* 0x000000019300780c */ /* 0x000fe20003f04270 */
[----:B------:R-:W-:Y:S02]  /*8dd0*/  FMUL.FTZ R69, R84, R69 ;  /* 0x0000004554457220 */ /* 0x000fe40000410000 */
[--C-:B------:R-:W-:Y:S02]  /*8de0*/  FFMA.FTZ R164, R10, c[0x0][0x23c], -R86.reuse ;  /* 0x00008f000aa47a23 */ /* 0x100fe40000010856 */
[--C-:B------:R-:W-:Y:S02]  /*8df0*/  FFMA.FTZ R128, R11, c[0x0][0x23c], -R86.reuse ;  /* 0x00008f000b807a23 */ /* 0x100fe40000010856 */
[----:B------:R-:W-:Y:S01]  /*8e00*/  MUFU.EX2 R165, R165 ;  /* 0x000000a500a57308 */ /* 0x000fe20000000800 */
[C---:B------:R-:W-:Y:S02]  /*8e10*/  FMUL.FTZ R72, R84.reuse, R72 ;  /* 0x0000004854487220 */ /* 0x040fe40000410000 */
[C---:B------:R-:W-:Y:S02]  /*8e20*/  FMUL.FTZ R73, R84.reuse, R73 ;  /* 0x0000004954497220 */ /* 0x040fe40000410000 */
[--C-:B------:R-:W-:Y:S02]  /*8e30*/  FFMA.FTZ R120, R19, c[0x0][0x23c], -R86.reuse ;  /* 0x00008f0013787a23 */ /* 0x100fe40000010856 */
[C---:B------:R-:W-:Y:S02]  /*8e40*/  FMUL.FTZ R76, R84.reuse, R76 ;  /* 0x0000004c544c7220 */ /* 0x040fe40000410000 */
[C---:B------:R-:W-:Y:S01]  /*8e50*/  FMUL.FTZ R77, R84.reuse, R77 ;  /* 0x0000004d544d7220 */ /* 0x040fe20000410000 */
[----:B------:R-:W1:Y:S01]  /*8e60*/  MUFU.EX2 R132, R132 ;  /* 0x0000008400847308 */ /* 0x000e620000000800 */
[C---:B------:R-:W-:Y:S02]  /*8e70*/  FMUL.FTZ R80, R84.reuse, R80 ;  /* 0x0000005054507220 */ /* 0x040fe40000410000 */
[----:B------:R-:W-:Y:S01]  /*8e80*/  FMUL.FTZ R81, R84, R81 ;  /* 0x0000005154517220 */ /* 0x000fe20000410000 */
[----:B---3--:R-:W-:Y:S01]  /*8e90*/  F2FP.PACK_AB R92, R145, R104 ;  /* 0x00000068915c723e */ /* 0x008fe200000000ff */
[--C-:B------:R-:W-:Y:S02]  /*8ea0*/  FFMA.FTZ R107, R42, c[0x0][0x23c], -R86.reuse ;  /* 0x00008f002a6b7a23 */ /* 0x100fe40000010856 */
[--C-:B------:R-:W-:Y:S02]  /*8eb0*/  FFMA.FTZ R105, R43, c[0x0][0x23c], -R86.reuse ;  /* 0x00008f002b697a23 */ /* 0x100fe40000010856 */
[----:B------:R-:W-:Y:S01]  /*8ec0*/  FFMA.FTZ R109, R30, c[0x0][0x23c], -R86 ;  /* 0x00008f001e6d7a23 */ /* 0x000fe20000010856 */
[----:B------:R-:W-:Y:S01]  /*8ed0*/  MUFU.EX2 R164, R164 ;  /* 0x000000a400a47308 */ /* 0x000fe20000000800 */
[----:B------:R-:W-:Y:S02]  /*8ee0*/  FFMA.FTZ R30, R84, R159, R104 ;  /* 0x0000009f541e7223 */ /* 0x000fe40000010068 */
[--C-:B------:R-:W-:Y:S02]  /*8ef0*/  FFMA.FTZ R90, R6, c[0x0][0x23c], -R86.reuse ;  /* 0x00008f00065a7a23 */ /* 0x100fe40000010856 */
[--C-:B------:R-:W-:Y:S02]  /*8f00*/  FFMA.FTZ R119, R24, c[0x0][0x23c], -R87.reuse ;  /* 0x00008f0018777a23 */ /* 0x100fe40000010857 */
[--C-:B------:R-:W-:Y:S02]  /*8f10*/  FFMA.FTZ R108, R29, c[0x0][0x23c], -R87.reuse ;  /* 0x00008f001d6c7a23 */ /* 0x100fe40000010857 */
[--C-:B------:R-:W-:Y:S01]  /*8f20*/  FFMA.FTZ R113, R32, c[0x0][0x23c], -R87.reuse ;  /* 0x00008f0020717a23 */ /* 0x100fe20000010857 */
[----:B------:R-:W2:Y:S01]  /*8f30*/  MUFU.EX2 R128, R128 ;  /* 0x0000008000807308 */ /* 0x000ea20000000800 */
[----:B------:R-:W-:Y:S02]  /*8f40*/  FMUL.FTZ R3, R85, c[0x0][0x23c] ;  /* 0x00008f0055037a20 */ /* 0x000fe40000410000 */
        /* <DEDUP_REMOVED lines=30> */
[----:B------:R-:W1:Y:S01]  /*9130*/  MUFU.EX2 R127, R127 ;  /* 0x0000007f007f7308 */ /* 0x000e620000000800 */
[--C-:B---3--:R-:W-:Y:S02]  /*9140*/  FFMA.FTZ R90, R34, c[0x0][0x23c], -R86.reuse ;  /* 0x00008f00225a7a23 */ /* 0x108fe40000010856 */
[--C-:B------:R-:W-:Y:S01]  /*9150*/  FFMA.FTZ R133, R37, c[0x0][0x23c], -R87.reuse ;  /* 0x00008f0025857a23 */ /* 0x100fe20000010857 */
[----:B--2---:R-:W-:Y:S01]  /*9160*/  F2FP.PACK_AB R93, R163, R85 ;  /* 0x00000055a35d723e */ /* 0x004fe200000000ff */
[--C-:B------:R-:W-:Y:S02]  /*9170*/  FFMA.FTZ R134, R38, c[0x0][0x23c], -R86.reuse ;  /* 0x00008f0026867a23 */ /* 0x100fe40000010856 */
[--C-:B------:R-:W-:Y:S02]  /*9180*/  FFMA.FTZ R161, R39, c[0x0][0x23c], -R86.reuse ;  /* 0x00008f0027a17a23 */ /* 0x100fe40000010856 */
[--C-:B------:R-:W-:Y:S01]  /*9190*/  FFMA.FTZ R162, R40, c[0x0][0x23c], -R87.reuse ;  /* 0x00008f0028a27a23 */ /* 0x100fe20000010857 */
[----:B------:R-:W-:Y:S01]  /*91a0*/  MUFU.EX2 R131, R131 ;  /* 0x0000008300837308 */ /* 0x000fe20000000800 */
[C---:B------:R-:W-:Y:S05]  /*91b0*/  HMMA.16816.F32 R68, R92.reuse, R96, R68 ;  /* 0x000000605c44723c */ /* 0x040fea0000001844 */
[--C-:B------:R-:W-:Y:S02]  /*91c0*/  FFMA.FTZ R135, R41, c[0x0][0x23c], -R87.reuse ;  /* 0x00008f0029877a23 */ /* 0x100fe40000010857 */
[--C-:B------:R-:W-:Y:S01]  /*91d0*/  FFMA.FTZ R7, R45, c[0x0][0x23c], -R87.reuse ;  /* 0x00008f002d077a23 */ /* 0x100fe20000010857 */
[C---:B------:R-:W-:Y:S01]  /*91e0*/  HMMA.16816.F32 R72, R92.reuse, R98, R72 ;  /* 0x000000625c48723c */ /* 0x040fe20000001848 */
[----:B------:R-:W2:Y:S01]  /*91f0*/  MUFU.EX2 R124, R124 ;  /* 0x0000007c007c7308 */ /* 0x000ea20000000800 */
[----:B------:R-:W3:Y:S02]  /*9200*/  LDSM.16.MT88.4 R96, [R137+0x3400] ;  /* 0x003400008960783b */ /* 0x000ee40000004200 */
[--C-:B------:R-:W-:Y:S02]  /*9210*/  FFMA.FTZ R18, R46, c[0x0][0x23c], -R86.reuse ;  /* 0x00008f002e127a23 */ /* 0x100fe40000010856 */
[----:B------:R-:W-:Y:S02]  /*9220*/  FFMA.FTZ R14, R49, c[0x0][0x23c], -R87 ;  /* 0x00008f00310e7a23 */ /* 0x000fe40000010857 */
[C---:B------:R-:W-:Y:S03]  /*9230*/  HMMA.16816.F32 R76, R92.reuse, R100, R76 ;  /* 0x000000645c4c723c */ /* 0x040fe6000000184c */
[----:B------:R-:W-:Y:S01]  /*9240*/  MUFU.EX2 R125, R125 ;  /* 0x0000007d007d7308 */ /* 0x000fe20000000800 */
[--C-:B------:R-:W-:Y:S02]  /*9250*/  FFMA.FTZ R13, R50, c[0x0][0x23c], -R86.reuse ;  /* 0x00008f00320d7a23 */ /* 0x100fe40000010856 */
[--C-:B------:R-:W-:Y:S02]  /*9260*/  FFMA.FTZ R22, R51, c[0x0][0x23c], -R86.reuse ;  /* 0x00008f0033167a23 */ /* 0x100fe40000010856 */
[----:B------:R-:W-:Y:S01]  /*9270*/  HMMA.16816.F32 R80, R92, R102, R80 ;  /* 0x000000665c50723c */ /* 0x000fe20000001850 */
[----:B------:R-:W4:Y:S03]  /*9280*/  LDSM.16.MT88.4 R100, [R136+0x3400] ;  /* 0x003400008864783b */ /* 0x000f260000004200 */
[----:B------:R-:W-:Y:S01]  /*9290*/  FFMA.FTZ R85, R3, R160, R85 ;  /* 0x000000a003557223 */ /* 0x000fe20000010055 */
[----:B------:R-:W5:Y:S01]  /*92a0*/  MUFU.EX2 R126, R126 ;  /* 0x0000007e007e7308 */ /* 0x000f620000000800 */
[--C-:B------:R-:W-:Y:S01]  /*92b0*/  FFMA.FTZ R159, R52, c[0x0][0x23c], -R87.reuse ;  /* 0x00008f00349f7a23 */ /* 0x100fe20000010857 */
[----:B-1----:R-:W-:Y:S01]  /*92c0*/  F2FP.PACK_AB R92, R127, R130 ;  /* 0x000000827f5c723e */ /* 0x002fe200000000ff */
[--C-:B------:R-:W-:Y:S01]  /*92d0*/  FFMA.FTZ R84, R53, c[0x0][0x23c], -R87.reuse ;  /* 0x00008f0035547a23 */ /* 0x100fe20000010857 */
[----:B--2---:R-:W-:Y:S03]  /*92e0*/  F2FP.PACK_AB R93, R124, R131 ;  /* 0x000000837c5d723e */ /* 0x004fe600000000ff */
[--C-:B------:R-:W-:Y:S01]  /*92f0*/  FFMA.FTZ R15, R55, c[0x0][0x23c], -R86.reuse ;  /* 0x00008f00370f7a23 */ /* 0x100fe20000010856 */
[----:B------:R-:W-:Y:S01]  /*9300*/  MOV R3, R0 ;  /* 0x0000000000037202 */ /* 0x000fe20000000f00 */
[--C-:B------:R-:W-:Y:S01]  /*9310*/  FFMA.FTZ R17, R56, c[0x0][0x23c], -R87.reuse ;  /* 0x00008f0038117a23 */ /* 0x100fe20000010857 */
[----:B------:R-:W-:Y:S01]  /*9320*/  MUFU.EX2 R129, R129 ;  /* 0x0000008100817308 */ /* 0x000fe20000000800 */
[----:B------:R-:W-:Y:S02]  /*9330*/  FFMA.FTZ R26, R57, c[0x0][0x23c], -R87 ;  /* 0x00008f00391a7a23 */ /* 0x000fe40000010857 */
[--C-:B------:R-:W-:Y:S02]  /*9340*/  FFMA.FTZ R54, R54, c[0x0][0x23c], -R86.reuse ;  /* 0x00008f0036367a23 */ /* 0x100fe40000010856 */
[----:B------:R-:W-:Y:S01]  /*9350*/  FADD.FTZ R163, R163, R85 ;  /* 0x00000055a3a37221 */ /* 0x000fe20000010000 */
[----:B------:R-:W-:Y:S04]  /*9360*/  MOV R85, R2 ;  /* 0x0000000200557202 */ /* 0x000fe80000000f00 */
        /* <DEDUP_REMOVED lines=20> */
[----:B------:R2:W-:Y:S10]  /*94b0*/  MUFU.EX2 R5, R107 ;  /* 0x0000006b00057308 */ /* 0x0005f40000000800 */
[----:B------:R5:W-:Y:S01]  /*94c0*/  MUFU.EX2 R6, R105 ;  /* 0x0000006900067308 */ /* 0x000be20000000800 */
[----:B-1----:R-:W-:Y:S09]  /*94d0*/  F2FP.PACK_AB R95, R111, R116 ;  /* 0x000000746f5f723e */ /* 0x002ff200000000ff */
[----:B------:R-:W-:Y:S01]  /*94e0*/  MUFU.EX2 R10, R106 ;  /* 0x0000006a000a7308 */ /* 0x000fe20000000800 */
[C---:B---3--:R-:W-:Y:S03]  /*94f0*/  HMMA.16816.F32 R68, R92.reuse, R96, R68 ;  /* 0x000000605c44723c */ /* 0x048fe60000001844 */
[----:B--2---:R-:W-:Y:S05]  /*9500*/  FFMA.FTZ R107, R47, c[0x0][0x23c], -R86 ;  /* 0x00008f002f6b7a23 */ /* 0x004fea0000010856 */
[C---:B------:R-:W-:Y:S01]  /*9510*/  HMMA.16816.F32 R72, R92.reuse, R98, R72 ;  /* 0x000000625c48723c */ /* 0x040fe20000001848 */
[----:B------:R-:W-:Y:S01]  /*9520*/  MUFU.EX2 R9, R107 ;  /* 0x0000006b00097308 */ /* 0x000fe20000000800 */
[----:B------:R-:W1:Y:S02]  /*9530*/  LDSM.16.MT88.4 R96, [R137+0x3c00] ;  /* 0x003c00008960783b */ /* 0x000e640000004200 */
[----:B-----5:R-:W-:Y:S04]  /*9540*/  FFMA.FTZ R105, R48, c[0x0][0x23c], -R87 ;  /* 0x00008f0030697a23 */ /* 0x020fe80000010857 */
[C---:B----4-:R-:W-:Y:S03]  /*9550*/  HMMA.16816.F32 R76, R92.reuse, R100, R76 ;  /* 0x000000645c4c723c */ /* 0x050fe6000000184c */
[----:B------:R2:W-:Y:S05]  /*9560*/  MUFU.EX2 R11, R105 ;  /* 0x00000069000b7308 */ /* 0x0005ea0000000800 */
[----:B------:R-:W-:Y:S01]  /*9570*/  HMMA.16816.F32 R80, R92, R102, R80 ;  /* 0x000000665c50723c */ /* 0x000fe20000001850 */
[----:B------:R-:W-:Y:S04]  /*9580*/  LDSM.16.MT88.4 R100, [R137+0x4000] ;  /* 0x004000008964783b */ /* 0x000fe80000004200 */
[----:B------:R-:W-:Y:S10]  /*9590*/  MUFU.EX2 R115, R115 ;  /* 0x0000007300737308 */ /* 0x000ff40000000800 */
[----:B------:R-:W3:Y:S01]  /*95a0*/  MUFU.EX2 R108, R108 ;  /* 0x0000006c006c7308 */ /* 0x000ee20000000800 */
[----:B--2---:R-:W2:Y:S09]  /*95b0*/  LDSM.16.MT88.4 R104, [R136+0x3c00] ;  /* 0x003c00008868783b */ /* 0x004eb20000004200 */
[----:B------:R-:W-:Y:S10]  /*95c0*/  MUFU.EX2 R109, R109 ;  /* 0x0000006d006d7308 */ /* 0x000ff40000000800 */
[----:B------:R-:W4:Y:S01]  /*95d0*/  MUFU.EX2 R110, R110 ;  /* 0x0000006e006e7308 */ /* 0x000f220000000800 */
[----:B---3--:R-:W-:Y:S09]  /*95e0*/  F2FP.PACK_AB R92, R108, R115 ;  /* 0x000000736c5c723e */ /* 0x008ff200000000ff */
[----:B------:R-:W-:Y:S10]  /*95f0*/  MUFU.EX2 R113, R113 ;  /* 0x0000007100717308 */ /* 0x000ff40000000800 */
[----:B------:R-:W3:Y:S01]  /*9600*/  MUFU.EX2 R88, R88 ;  /* 0x0000005800587308 */ /* 0x000ee20000000800 */
[----:B----4-:R-:W-:Y:S09]  /*9610*/  F2FP.PACK_AB R93, R110, R109 ;  /* 0x0000006d6e5d723e */ /* 0x010ff200000000ff */
[----:B------:R-:W-:Y:S10]  /*9620*/  MUFU.EX2 R90, R90 ;  /* 0x0000005a005a7308 */ /* 0x000ff40000000800 */
[----:B------:R-:W4:Y:S01]  /*9630*/  MUFU.EX2 R117, R117 ;  /* 0x0000007500757308 */ /* 0x000f220000000800 */
[----:B---3--:R-:W-:Y:S09]  /*9640*/  F2FP.PACK_AB R94, R88, R113 ;  /* 0x00000071585e723e */ /* 0x008ff200000000ff */
[----:B------:R-:W-:Y:S10]  /*9650*/  MUFU.EX2 R122, R122 ;  /* 0x0000007a007a7308 */ /* 0x000ff40000000800 */
[----:B------:R-:W3:Y:S01]  /*9660*/  MUFU.EX2 R133, R133 ;  /* 0x0000008500857308 */ /* 0x000ee20000000800 */
[----:B----4-:R-:W-:Y:S09]  /*9670*/  F2FP.PACK_AB R95, R117, R90 ;  /* 0x0000005a755f723e */ /* 0x010ff200000000ff */
[----:B------:R-:W-:Y:S01]  /*9680*/  MUFU.EX2 R134, R134 ;  /* 0x0000008600867308 */ /* 0x000fe20000000800 */
[C---:B-1----:R-:W-:Y:S08]  /*9690*/  HMMA.16816.F32 R68, R92.reuse, R96, R68 ;  /* 0x000000605c44723c */ /* 0x042ff00000001844 */
[C---:B------:R-:W-:Y:S01]  /*96a0*/  HMMA.16816.F32 R72, R92.reuse, R98, R72 ;  /* 0x000000625c48723c */ /* 0x040fe20000001848 */
[----:B------:R-:W1:Y:S01]  /*96b0*/  MUFU.EX2 R161, R161 ;  /* 0x000000a100a17308 */ /* 0x000e620000000800 */
[----:B------:R-:W4:Y:S06]  /*96c0*/  LDSM.16.MT88.4 R96, [R136+0x4000] ;  /* 0x004000008860783b */ /* 0x000f2c0000004200 */
[C---:B--2---:R-:W-:Y:S03]  /*96d0*/  HMMA.16816.F32 R76, R92.reuse, R104, R76 ;  /* 0x000000685c4c723c */ /* 0x044fe6000000184c */
[----:B------:R-:W-:Y:S04]  /*96e0*/  MUFU.EX2 R162, R162 ;  /* 0x000000a200a27308 */ /* 0x000fe80000000800 */
[----:B------:R-:W-:Y:S01]  /*96f0*/  FADD.FTZ R104, R145, R30 ;  /* 0x0000001e91687221 */ /* 0x000fe20000010000 */
[----:B------:R-:W-:Y:S04]  /*9700*/  HMMA.16816.F32 R80, R92, R106, R80 ;  /* 0x0000006a5c50723c */ /* 0x000fe80000001850 */
[----:B------:R-:W-:Y:S01]  /*9710*/  FADD.FTZ R19, R165, R104 ;  /* 0x00000068a5137221 */ /* 0x000fe20000010000 */
[----:B------:R-:W2:Y:S01]  /*9720*/  MUFU.EX2 R135, R135 ;  /* 0x0000008700877308 */ /* 0x000ea20000000800 */
[----:B------:R-:W5:Y:S01]  /*9730*/  LDSM.16.MT88.4 R104, [R137+0x4400] ;  /* 0x004400008968783b */ /* 0x000f620000004200 */
[----:B---3--:R-:W-:Y:S01]  /*9740*/  F2FP.PACK_AB R92, R133, R122 ;  /* 0x0000007a855c723e */ /* 0x008fe200000000ff */
[--C-:B------:R-:W-:Y:S01]  /*9750*/  FFMA.FTZ R145, R58, c[0x0][0x23c], -R86.reuse ;  /* 0x00008f003a917a23 */ /* 0x100fe20000010856 */
[----:B-1----:R-:W-:Y:S03]  /*9760*/  F2FP.PACK_AB R93, R161, R134 ;  /* 0x00000086a15d723e */ /* 0x002fe600000000ff */
[----:B------:R-:W-:Y:S01]  /*9770*/  F2FP.PACK_AB R95, R6, R5 ;  /* 0x00000005065f723e */ /* 0x000fe200000000ff */
[----:B------:R-:W-:Y:S02]  /*9780*/  FADD.FTZ R165, R164, R163 ;  /* 0x000000a3a4a57221 */ /* 0x000fe40000010000 */
[----:B------:R-:W1:Y:S01]  /*9790*/  MUFU.EX2 R7, R7 ;  /* 0x0000000700077308 */ /* 0x000e620000000800 */
[----:B------:R-:W-:Y:S02]  /*97a0*/  FFMA.FTZ R164, R59, c[0x0][0x23c], -R86 ;  /* 0x00008f003ba47a23 */ /* 0x000fe40000010856 */
[----:B------:R-:W-:Y:S02]  /*97b0*/  FADD.FTZ R165, R128, R165 ;  /* 0x000000a580a57221 */ /* 0x000fe40000010000 */
[----:B------:R-:W-:Y:S02]  /*97c0*/  FFMA.FTZ R163, R60, c[0x0][0x23c], -R87 ;  /* 0x00008f003ca37a23 */ /* 0x000fe40000010857 */
[----:B------:R-:W-:Y:S03]  /*97d0*/  FADD.FTZ R131, R131, R165 ;  /* 0x000000a583837221 */ /* 0x000fe60000010000 */
[----:B------:R-:W3:Y:S01]  /*97e0*/  MUFU.EX2 R18, R18 ;  /* 0x0000001200127308 */ /* 0x000ee20000000800 */
[----:B------:R-:W-:Y:S01]  /*97f0*/  FADD.FTZ R124, R124, R131 ;  /* 0x000000837c7c7221 */ /* 0x000fe20000010000 */
[----:B--2---:R-:W-:Y:S03]  /*9800*/  F2FP.PACK_AB R94, R135, R162 ;  /* 0x000000a2875e723e */ /* 0x004fe600000000ff */
[----:B------:R-:W-:Y:S04]  /*9810*/  FADD.FTZ R129, R129, R124 ;  /* 0x0000007c81817221 */ /* 0x000fe80000010000 */
[----:B------:R-:W-:Y:S01]  /*9820*/  FADD.FTZ R120, R120, R129 ;  /* 0x0000008178787221 */ /* 0x000fe20000010000 */
[----:B------:R-:W2:Y:S01]  /*9830*/  MUFU.EX2 R14, R14 ;  /* 0x0000000e000e7308 */ /* 0x000ea20000000800 */
[C---:B------:R-:W-:Y:S03]  /*9840*/  HMMA.16816.F32 R68, R92.reuse, R100, R68 ;  /* 0x000000645c44723c */ /* 0x040fe60000001844 */
[----:B------:R-:W-:Y:S04]  /*9850*/  FADD.FTZ R123, R123, R120 ;  /* 0x000000787b7b7221 */ /* 0x000fe80000010000 */
[----:B------:R-:W-:Y:S01]  /*9860*/  FADD.FTZ R101, R132, R19 ;  /* 0x0000001384657221 */ /* 0x000fe20000010000 */
[C---:B------:R-:W-:Y:S01]  /*9870*/  HMMA.16816.F32 R72, R92.reuse, R102, R72 ;  /* 0x000000665c48723c */ /* 0x040fe20000001848 */
[----:B------:R-:W-:Y:S03]  /*9880*/  MUFU.EX2 R13, R13 ;  /* 0x0000000d000d7308 */ /* 0x000fe60000000800 */
[----:B------:R-:W-:Y:S02]  /*9890*/  FADD.FTZ R130, R130, R101 ;  /* 0x0000006582827221 */ /* 0x000fe40000010000 */
[----:B------:R-:W5:Y:S01]  /*98a0*/  LDSM.16.MT88.4 R100, [R136+0x4400] ;  /* 0x004400008864783b */ /* 0x000f620000004200 */
[----:B------:R-:W-:Y:S01]  /*98b0*/  FADD.FTZ R123, R118, R123 ;  /* 0x0000007b767b7221 */ /* 0x000fe20000010000 */
[C---:B----4-:R-:W-:Y:S03]  /*98c0*/  HMMA.16816.F32 R76, R92.reuse, R96, R76 ;  /* 0x000000605c4c723c */ /* 0x050fe6000000184c */
[----:B------:R-:W4:Y:S01]  /*98d0*/  MUFU.EX2 R22, R22 ;  /* 0x0000001600167308 */ /* 0x000f220000000800 */
[----:B------:R-:W-:Y:S02]  /*98e0*/  FADD.FTZ R130, R127, R130 ;  /* 0x000000827f827221 */ /* 0x000fe40000010000 */
[----:B------:R-:W-:Y:S02]  /*98f0*/  FADD.FTZ R116, R116, R123 ;  /* 0x0000007b74747221 */ /* 0x000fe40000010000 */
[----:B------:R-:W-:Y:S01]  /*9900*/  FADD.FTZ R97, R125, R130 ;  /* 0x000000827d617221 */ /* 0x000fe20000010000 */
[----:B------:R-:W-:Y:S03]  /*9910*/  HMMA.16816.F32 R80, R92, R98, R80 ;  /* 0x000000625c50723c */ /* 0x000fe60000001850 */
[----:B------:R-:W-:Y:S01]  /*9920*/  FADD.FTZ R126, R126, R97 ;  /* 0x000000617e7e7221 */ /* 0x000fe20000010000 */
[----:B------:R-:W-:Y:S01]  /*9930*/  MUFU.EX2 R159, R159 ;  /* 0x0000009f009f7308 */ /* 0x000fe20000000800 */
[----:B------:R-:W5:Y:S01]  /*9940*/  LDSM.16.MT88.4 R96, [R137+0x4800] ;  /* 0x004800008960783b */ /* 0x000f620000004200 */
[--C-:B------:R-:W-:Y:S01]  /*9950*/  FFMA.FTZ R132, R61, c[0x0][0x23c], -R87.reuse ;  /* 0x00008f003d847a23 */ /* 0x100fe20000010857 */
[----:B-1----:R-:W-:Y:S01]  /*9960*/  F2FP.PACK_AB R92, R7, R10 ;  /* 0x0000000a075c723e */ /* 0x002fe200000000ff */
[----:B------:R-:W-:Y:S01]  /*9970*/  FADD.FTZ R121, R121, R126 ;  /* 0x0000007e79797221 */ /* 0x000fe20000010000 */
[----:B---3--:R-:W-:Y:S03]  /*9980*/  F2FP.PACK_AB R93, R9, R18 ;  /* 0x00000012095d723e */ /* 0x008fe600000000ff */
[----:B--2---:R-:W-:Y:S01]  /*9990*/  F2FP.PACK_AB R94, R14, R11 ;  /* 0x0000000b0e5e723e */ /* 0x004fe200000000ff */
[--C-:B------:R-:W-:Y:S01]  /*99a0*/  FFMA.FTZ R125, R63, c[0x0][0x23c], -R86.reuse ;  /* 0x00008f003f7d7a23 */ /* 0x100fe20000010856 */
[----:B------:R-:W1:Y:S01]  /*99b0*/  MUFU.EX2 R84, R84 ;  /* 0x0000005400547308 */ /* 0x000e620000000800 */
[--C-:B------:R-:W-:Y:S02]  /*99c0*/  FFMA.FTZ R126, R64, c[0x0][0x23c], -R87.reuse ;  /* 0x00008f00407e7a23 */ /* 0x100fe40000010857 */
[----:B------:R-:W-:Y:S01]  /*99d0*/  FFMA.FTZ R87, R65, c[0x0][0x23c], -R87 ;  /* 0x00008f0041577a23 */ /* 0x000fe20000010857 */
[----:B----4-:R-:W-:Y:S01]  /*99e0*/  F2FP.PACK_AB R95, R22, R13 ;  /* 0x0000000d165f723e */ /* 0x010fe200000000ff */
[----:B------:R-:W-:Y:S05]  /*99f0*/  FFMA.FTZ R127, R62, c[0x0][0x23c], -R86 ;  /* 0x00008f003e7f7a23 */ /* 0x000fea0000010856 */
[----:B------:R-:W-:Y:S01]  /*9a00*/  MUFU.EX2 R160, R54 ;  /* 0x0000003600a07308 */ /* 0x000fe20000000800 */
[C---:B-----5:R-:W-:Y:S07]  /*9a10*/  HMMA.16816.F32 R68, R92.reuse, R104, R68 ;  /* 0x000000685c44723c */ /* 0x060fee0000001844 */
[----:B------:R-:W-:Y:S01]  /*9a20*/  FADD.FTZ R104, R114, R121 ;  /* 0x0000007972687221 */ /* 0x000fe20000010000 */
[C---:B------:R-:W-:Y:S01]  /*9a30*/  HMMA.16816.F32 R72, R92.reuse, R106, R72 ;  /* 0x0000006a5c48723c */ /* 0x040fe20000001848 */
[----:B------:R-:W2:Y:S03]  /*9a40*/  MUFU.EX2 R15, R15 ;  /* 0x0000000f000f7308 */ /* 0x000ea60000000800 */
[----:B------:R-:W-:Y:S02]  /*9a50*/  FADD.FTZ R119, R119, R104 ;  /* 0x0000006877777221 */ /* 0x000fe40000010000 */
[----:B------:R-:W3:Y:S02]  /*9a60*/  LDSM.16.MT88.4 R104, [R136+0x4800] ;  /* 0x004800008868783b */ /* 0x000ee40000004200 */
[C---:B------:R-:W-:Y:S03]  /*9a70*/  HMMA.16816.F32 R76, R92.reuse, R100, R76 ;  /* 0x000000645c4c723c */ /* 0x040fe6000000184c */
[----:B------:R-:W-:Y:S01]  /*9a80*/  MUFU.EX2 R17, R17 ;  /* 0x0000001100117308 */ /* 0x000fe20000000800 */
[----:B------:R-:W-:Y:S02]  /*9a90*/  FADD.FTZ R118, R112, R119 ;  /* 0x0000007770767221 */ /* 0x000fe40000010000 */
[----:B------:R-:W-:Y:S02]  /*9aa0*/  FADD.FTZ R112, R111, R116 ;  /* 0x000000746f707221 */ /* 0x000fe40000010000 */
[----:B------:R-:W-:Y:S04]  /*9ab0*/  HMMA.16816.F32 R80, R92, R102, R80 ;  /* 0x000000665c50723c */ /* 0x000fe80000001850 */
[----:B------:R-:W-:Y:S01]  /*9ac0*/  FADD.FTZ R115, R115, R118 ;  /* 0x0000007673737221 */ /* 0x000fe20000010000 */
[----:B------:R-:W4:Y:S01]  /*9ad0*/  MUFU.EX2 R26, R26 ;  /* 0x0000001a001a7308 */ /* 0x000f220000000800 */
[----:B------:R-:W-:Y:S01]  /*9ae0*/  FADD.FTZ R109, R109, R112 ;  /* 0x000000706d6d7221 */ /* 0x000fe20000010000 */
[----:B-1----:R-:W-:Y:S01]  /*9af0*/  F2FP.PACK_AB R92, R84, R159 ;  /* 0x0000009f545c723e */ /* 0x002fe200000000ff */
[----:B------:R-:W-:Y:S01]  /*9b00*/  FADD.FTZ R100, R108, R115 ;  /* 0x000000736c647221 */ /* 0x000fe20000010000 */
[----:B--2---:R-:W-:Y:S03]  /*9b10*/  F2FP.PACK_AB R93, R15, R160 ;  /* 0x000000a00f5d723e */ /* 0x004fe600000000ff */
[----:B------:R-:W-:Y:S02]  /*9b20*/  FADD.FTZ R113, R113, R100 ;  /* 0x0000006471717221 */ /* 0x000fe40000010000 */
[----:B------:R-:W1:Y:S01]  /*9b30*/  LDSM.16.MT88.4 R100, [R137+0x4c00] ;  /* 0x004c00008964783b */ /* 0x000e620000004200 */
[----:B------:R-:W-:Y:S01]  /*9b40*/  MUFU.EX2 R145, R145 ;  /* 0x0000009100917308 */ /* 0x000fe20000000800 */
[--C-:B------:R-:W-:Y:S02]  /*9b50*/  FFMA.FTZ R108, R66, c[0x0][0x23c], -R86.reuse ;  /* 0x00008f00426c7a23 */ /* 0x100fe40000010856 */
[----:B------:R-:W-:Y:S02]  /*9b60*/  FADD.FTZ R109, R110, R109 ;  /* 0x0000006d6e6d7221 */ /* 0x000fe40000010000 */
[----:B------:R-:W-:Y:S02]  /*9b70*/  FFMA.FTZ R86, R67, c[0x0][0x23c], -R86 ;  /* 0x00008f0043567a23 */ /* 0x000fe40000010856 */
        /* <DEDUP_REMOVED lines=13> */
[----:B------:R-:W-:Y:S03]  /*9c50*/  FADD.FTZ R111, R6, R111 ;  /* 0x0000006f066f7221 */ /* 0x000fe60000010000 */
[----:B------:R-:W4:Y:S01]  /*9c60*/  MUFU.EX2 R128, R132 ;  /* 0x0000008400807308 */ /* 0x000f220000000800 */
[----:B------:R-:W-:Y:S01]  /*9c70*/  FADD.FTZ R88, R18, R111 ;  /* 0x0000006f12587221 */ /* 0x000fe20000010000 */
[----:B--2---:R-:W-:Y:S03]  /*9c80*/  F2FP.PACK_AB R95, R164, R145 ;  /* 0x00000091a45f723e */ /* 0x004fe600000000ff */
[----:B------:R-:W-:Y:S05]  /*9c90*/  FADD.FTZ R88, R9, R88 ;  /* 0x0000005809587221 */ /* 0x000fea0000010000 */
[----:B------:R-:W-:Y:S01]  /*9ca0*/  MUFU.EX2 R124, R127 ;  /* 0x0000007f007c7308 */ /* 0x000fe20000000800 */
[C---:B------:R-:W-:Y:S08]  /*9cb0*/  HMMA.16816.F32 R68, R92.reuse, R96, R68 ;  /* 0x000000605c44723c */ /* 0x040ff00000001844 */
[C---:B------:R-:W-:Y:S01]  /*9cc0*/  HMMA.16816.F32 R72, R92.reuse, R98, R72 ;  /* 0x000000625c48723c */ /* 0x040fe20000001848 */
[----:B------:R-:W2:Y:S01]  /*9cd0*/  MUFU.EX2 R125, R125 ;  /* 0x0000007d007d7308 */ /* 0x000ea20000000800 */
[----:B------:R-:W5:Y:S06]  /*9ce0*/  LDSM.16.MT88.4 R96, [R136+0x4c00] ;  /* 0x004c00008860783b */ /* 0x000f6c0000004200 */
[C---:B---3--:R-:W-:Y:S03]  /*9cf0*/  HMMA.16816.F32 R76, R92.reuse, R104, R76 ;  /* 0x000000685c4c723c */ /* 0x048fe6000000184c */
[----:B------:R-:W-:Y:S05]  /*9d00*/  MUFU.EX2 R114, R126 ;  /* 0x0000007e00727308 */ /* 0x000fea0000000800 */
[----:B------:R-:W-:Y:S05]  /*9d10*/  HMMA.16816.F32 R80, R92, R106, R80 ;  /* 0x0000006a5c50723c */ /* 0x000fea0000001850 */
[----:B------:R-:W3:Y:S02]  /*9d20*/  MUFU.EX2 R87, R87 ;  /* 0x0000005700577308 */ /* 0x000ee40000000800 */
[----:B----4-:R-:W-:Y:S02]  /*9d30*/  F2FP.PACK_AB R92, R128, R163 ;  /* 0x000000a3805c723e */ /* 0x010fe400000000ff */
[----:B--2---:R-:W-:Y:S06]  /*9d40*/  F2FP.PACK_AB R93, R125, R124 ;  /* 0x0000007c7d5d723e */ /* 0x004fec00000000ff */
[----:B------:R-:W-:Y:S10]  /*9d50*/  MUFU.EX2 R108, R108 ;  /* 0x0000006c006c7308 */ /* 0x000ff40000000800 */
[----:B------:R2:W4:Y:S01]  /*9d60*/  MUFU.EX2 R109, R86 ;  /* 0x00000056006d7308 */ /* 0x0005220000000800 */
[----:B---3--:R-:W-:Y:S01]  /*9d70*/  F2FP.PACK_AB R94, R87, R114 ;  /* 0x00000072575e723e */ /* 0x008fe200000000ff */
[----:B--2---:R-:W-:Y:S01]  /*9d80*/  FADD.FTZ R86, R10, R135 ;  /* 0x000000870a567221 */ /* 0x004fe20000010000 */
[----:B----4-:R-:W-:Y:S03]  /*9d90*/  F2FP.PACK_AB R95, R109, R108 ;  /* 0x0000006c6d5f723e */ /* 0x010fe600000000ff */
[----:B------:R-:W-:Y:S04]  /*9da0*/  FADD.FTZ R86, R7, R86 ;  /* 0x0000005607567221 */ /* 0x000fe80000010000 */
[----:B------:R-:W-:Y:S01]  /*9db0*/  FADD.FTZ R105, R11, R86 ;  /* 0x000000560b697221 */ /* 0x000fe20000010000 */
[C---:B-1----:R-:W-:Y:S03]  /*9dc0*/  HMMA.16816.F32 R68, R92.reuse, R100, R68 ;  /* 0x000000645c44723c */ /* 0x042fe60000001844 */
[----:B------:R-:W-:Y:S04]  /*9dd0*/  FADD.FTZ R86, R14, R105 ;  /* 0x000000690e567221 */ /* 0x000fe80000010000 */
        /* <DEDUP_REMOVED lines=11> */
[----:B------:R-:W-:Y:S02]  /*9e90*/  FADD.FTZ R84, R26, R101 ;  /* 0x000000651a547221 */ /* 0x000fe40000010000 */
[----:B------:R-:W-:Y:S04]  /*9ea0*/  FADD.FTZ R97, R164, R97 ;  /* 0x00000061a4617221 */ /* 0x000fe80000010000 */
[----:B------:R-:W-:Y:S01]  /*9eb0*/  FADD.FTZ R163, R163, R84 ;  /* 0x00000054a3a37221 */ /* 0x000fe20000010000 */
[----:B------:R-:W-:Y:S01]  /*9ec0*/  IADD3 R84, R147, -0x1, RZ ;  /* 0xffffffff93547810 */ /* 0x000fe20007ffe0ff */
[----:B------:R-:W-:Y:S02]  /*9ed0*/  FADD.FTZ R124, R124, R97 ;  /* 0x000000617c7c7221 */ /* 0x000fe40000010000 */
[----:B------:R-:W-:Y:S01]  /*9ee0*/  FADD.FTZ R163, R128, R163 ;  /* 0x000000a380a37221 */ /* 0x000fe20000010000 */
[----:B------:R-:W-:Y:S01]  /*9ef0*/  MOV R147, R84 ;  /* 0x0000005400937202 */ /* 0x000fe20000000f00 */
[----:B------:R-:W-:Y:S02]  /*9f00*/  FADD.FTZ R125, R125, R124 ;  /* 0x0000007c7d7d7221 */ /* 0x000fe40000010000 */
[----:B------:R-:W-:Y:S02]  /*9f10*/  FADD.FTZ R114, R114, R163 ;  /* 0x000000a372727221 */ /* 0x000fe40000010000 */
[----:B------:R-:W-:Y:S02]  /*9f20*/  FADD.FTZ R108, R108, R125 ;  /* 0x0000007d6c6c7221 */ /* 0x000fe40000010000 */
[----:B------:R-:W-:Y:S02]  /*9f30*/  FADD.FTZ R159, R87, R114 ;  /* 0x00000072579f7221 */ /* 0x000fe40000010000 */
[----:B------:R-:W-:Y:S01]  /*9f40*/  FADD.FTZ R160, R109, R108 ;  /* 0x0000006c6da07221 */ /* 0x000fe20000010000 */
[----:B------:R-:W-:-:S05]  /*9f50*/  @P0 BRA `(.L_x_4183) ;  /* 0xffffdab000000947 */ /* 0x000fca000383ffff */
.L_x_4179:
        /* <DEDUP_REMOVED lines=131> */
.L_x_4185:
[----:B------:R-:W-:Y:S05]  /*a790*/  BSYNC B0 ;  /* 0x0000000000007941 */ /* 0x000fea0003800000 */
.L_x_4184:
[----:B-1----:R-:W1:Y:S01]  /*a7a0*/  S2R R11, SR_CTAID.X ;  /* 0x00000000000b7919 */ /* 0x002e620000002500 */
[----:B------:R-:W-:Y:S01]  /*a7b0*/  SHF.R.S32.HI R151, RZ, 0x1f, R150 ;  /* 0x0000001fff977819 */ /* 0x000fe20000011496 */
[----:B------:R-:W-:Y:S01]  /*a7c0*/  BSSY B0, `(.L_x_4186) ;  /* 0x000001c000007945 */ /* 0x000fe20003800000 */
[----:B------:R-:W-:Y:S01]  /*a7d0*/  SHF.R.S32.HI R6, RZ, 0x1f, R9 ;  /* 0x0000001fff067819 */ /* 0x000fe20000011409 */
[----:B------:R-:W5:Y:S04]  /*a7e0*/  S2R R5, SR_TID.X ;  /* 0x0000000000057919 */ /* 0x000f680000002100 */
[----:B------:R-:W-:-:S04]  /*a7f0*/  IMAD R6, R6, c[0x0][0x1f0], RZ ;  /* 0x00007c0006067a24 */ /* 0x000fc800078e02ff */
[----:B------:R-:W-:Y:S02]  /*a800*/  IMAD R6, R9, c[0x0][0x1f4], R6 ;  /* 0x00007d0009067a24 */ /* 0x000fe400078e0206 */
[----:B-1----:R-:W-:Y:S01]  /*a810*/  IMAD.SHL.U32 R7, R11, 0x40, RZ ;  /* 0x000000400b077824 */ /* 0x002fe200078e00ff */
[----:B-----5:R-:W-:-:S03]  /*a820*/  SHF.R.S32.HI R0, RZ, 0x1f, R5 ;  /* 0x0000001fff007819 */ /* 0x020fc60000011405 */
[----:B------:R-:W-:Y:S01]  /*a830*/  IMAD.WIDE.U32 R150, R7, c[0x0][0x1e8], R150 ;  /* 0x00007a0007967a25 */ /* 0x000fe200078e0096 */
[----:B------:R-:W-:Y:S02]  /*a840*/  SHF.R.S32.HI R2, RZ, 0x1f, R7 ;  /* 0x0000001fff027819 */ /* 0x000fe40000011407 */
[----:B------:R-:W-:Y:S02]  /*a850*/  LEA.HI R0, R0, R5, RZ, 0x2 ;  /* 0x0000000500007211 */ /* 0x000fe400078f10ff */
[----:B------:R-:W-:Y:S01]  /*a860*/  IADD3 R22, P0, R22, R150, RZ ;  /* 0x0000009616167210 */ /* 0x000fe20007f1e0ff */
[----:B------:R-:W-:Y:S01]  /*a870*/  IMAD R2, R2, c[0x0][0x1e8], RZ ;  /* 0x00007a0002027a24 */ /* 0x000fe200078e02ff */
[----:B------:R-:W-:-:S03]  /*a880*/  SHF.R.S32.HI R5, RZ, 0x2, R0 ;  /* 0x00000002ff057819 */ /* 0x000fc60000011400 */
[----:B------:R-:W-:-:S05]  /*a890*/  IMAD R2, R7, c[0x0][0x1ec], R2 ;  /* 0x00007b0007027a24 */ /* 0x000fca00078e0202 */
[----:B------:R-:W-:Y:S02]  /*a8a0*/  IADD3.X R23, R21, R2, R151, P0, !PT ;  /* 0x0000000215177210 */ /* 0x000fe400007fe497 */
[----:B------:R-:W-:Y:S02]  /*a8b0*/  ISETP.GE.AND P0, PT, R5, R142, PT ;  /* 0x0000008e0500720c */ /* 0x000fe40003f06270 */
        /* <DEDUP_REMOVED lines=12> */
.L_x_4187:
[----:B------:R-:W-:Y:S05]  /*a980*/  BSYNC B0 ;  /* 0x0000000000007941 */ /* 0x000fea0003800000 */
.L_x_4186:
[----:B------:R-:W-:Y:S01]  /*a990*/  IMAD R11, R11, -0x40, R148 ;  /* 0xffffffc00b0b7824 */ /* 0x000fe200078e0294 */
[----:B------:R-:W-:-:S04]  /*a9a0*/  LEA.HI.SX32 R4, R4, 0x20, 0x1e ;  /* 0x0000002004047811 */ /* 0x000fc800078ff2ff */
[----:B------:R-:W-:-:S13]  /*a9b0*/  ISETP.GE.AND P0, PT, R4, R11, PT ;  /* 0x0000000b0400720c */ /* 0x000fda0003f06270 */
[----:B------:R-:W-:Y:S05]  /*a9c0*/  @P0 EXIT ;  /* 0x000000000000094d */ /* 0x000fea0003800000 */
        /* <DEDUP_REMOVED lines=10> */
[----:B----4-:R-:W-:Y:S01]  /*aa70*/  STG.E.128 [R2.64], R16 ;  /* 0x0000001002007986 */ /* 0x010fe2000c101d0c */
[----:B------:R-:W-:Y:S05]  /*aa80*/  EXIT ;  /* 0x000000000000794d */ /* 0x000fea0003800000 */
.L_x_4188:
        /* <DEDUP_REMOVED lines=15> */
.L_x_5244:


//--------------------- .text._ZN5flash24flash_fwd_splitkv_kernelI23Flash_fwd_kernel_traitsILi32ELi64ELi128ELi4ELb0ELb0EN7cutlass6half_tE19Flash_kernel_traitsILi32ELi64ELi128ELi4ES3_EELb1ELb0ELb0ELb0ELb1ELb1ELb0ELb0EEEvNS_16Flash_fwd_paramsE --------------------------
	.section	.text._ZN5flash24flash_fwd_splitkv_kernelI23Flash_fwd_kernel_traitsILi32ELi64ELi128ELi4ELb0ELb0EN7cutlass6half_tE19Flash_kernel_traitsILi32ELi64ELi128ELi4ES3_EELb1ELb0ELb0ELb0ELb1ELb1ELb0ELb0EEEvNS_16Flash_fwd_paramsE,"ax",@progbits
	.sectioninfo	@"SHI_REGISTERS=156"
	.align	128
        .global         _ZN5flash24flash_fwd_splitkv_kernelI23Flash_fwd_kernel_traitsILi32ELi64ELi128ELi4ELb0ELb0EN7cutlass6half_tE19Flash_kernel_traitsILi32ELi64ELi128ELi4ES3_EELb1ELb0ELb0ELb0ELb1ELb1ELb0ELb0EEEvNS_16Flash_fwd_paramsE
        .type           _ZN5flash24flash_fwd_splitkv_kernelI23Flash_fwd_kernel_traitsILi32ELi64ELi128ELi4ELb0ELb0EN7cutlass6half_tE19Flash_kernel_traitsILi32ELi64ELi128ELi4ES3_EELb1ELb0ELb0ELb0ELb1ELb1ELb0ELb0EEEvNS_16Flash_fwd_paramsE,@function
        .size           _ZN5flash24flash_fwd_splitkv_kernelI23Flash_fwd_kernel_traitsILi32ELi64ELi128ELi4ELb0ELb0EN7cutlass6half_tE19Flash_kernel_traitsILi32ELi64ELi128ELi4ES3_EELb1ELb0ELb0ELb0ELb1ELb1ELb0ELb0EEEvNS_16Flash_fwd_paramsE,(.L_x_5245 - _ZN5flash24flash_fwd_splitkv_kernelI23Flash_fwd_kernel_traitsILi32ELi64ELi128ELi4ELb0ELb0EN7cutlass6half_tE19Flash_kernel_traitsILi32ELi64ELi128ELi4ES3_EELb1ELb0ELb0ELb0ELb1ELb1ELb0ELb0EEEvNS_16Flash_fwd_paramsE)
        .other          _ZN5flash24flash_fwd_splitkv_kernelI23Flash_fwd_kernel_traitsILi32ELi64ELi128ELi4ELb0ELb0EN7cutlass6half_tE19Flash_kernel_traitsILi32ELi64ELi128ELi4ES3_EELb1ELb0ELb0ELb0ELb1ELb1ELb0ELb0EEEvNS_16Flash_fwd_paramsE,@"STO_CUDA_ENTRY STV_DEFAULT"
_ZN5flash24flash_fwd_splitkv_kernelI23Flash_fwd_kernel_traitsILi32ELi64ELi128ELi4ELb0ELb0EN7cutlass6half_tE19Flash_kernel_traitsILi32ELi64ELi128ELi4ES3_EELb1ELb0ELb0ELb0ELb1ELb1ELb0ELb0EEEvNS_16Flash_fwd_paramsE:
.text._ZN5flash24flash_fwd_splitkv_kernelI23Flash_fwd_kernel_traitsILi32ELi64ELi128ELi4ELb0ELb0EN7cutlass6half_tE19Flash_kernel_traitsILi32ELi64ELi128ELi4ES3_EELb1ELb0ELb0ELb0ELb1ELb1ELb0ELb0EEEvNS_16Flash_fwd_paramsE:
        /* <DEDUP_REMOVED lines=16> */
[----:B------:R1:W2:Y:S04]  /*0100*/  @P2 LDG.E R108, [R2.64] ;  /* 0x0000000c026c2981 */ /* 0x0002a8000c1e1900 */
[----:B------:R1:W2:Y:S01]  /*0110*/  @P2 LDG.E R111, [R2.64+0x4] ;  /* 0x0000040c026f2981 */ /* 0x0002a2000c1e1900 */
[----:B------:R-:W-:-:S06]  /*0120*/  @P0 IMAD.WIDE R8, R0, R4, c[0x0][0x250] ;  /* 0x0000940000080625 */ /* 0x000fcc00078e0204 */
[----:B------:R3:W5:Y:S04]  /*0130*/  @!P1 LDG.E R14, [R6.64] ;  /* 0x0000000c060e9981 */ /* 0x000768000c1e1900 */
[----:B------:R-:W4:Y:S04]  /*0140*/  S2R R22, SR_CTAID.X ;  /* 0x0000000000167919 */ /* 0x000f280000002500 */
[----:B------:R-:W2:Y:S01]  /*0150*/  S2R R18, SR_CTAID.Z ;  /* 0x0000000000127919 */ /* 0x000ea20000002700 */
[----:B-1----:R-:W-:-:S06]  /*0160*/  IMAD.MOV.U32 R3, RZ, RZ, RZ ;  /* 0x000000ffff037224 */ /* 0x002fcc00078e00ff */
        /* <DEDUP_REMOVED lines=10> */
.L_x_4189:
[----:B---34-:R-:W-:Y:S02]  /*0210*/  MOV R5, c[0x0][0x218] ;  /* 0x0000860000057a02 */ /* 0x018fe40000000f00 */
.L_x_4190:
        /* <DEDUP_REMOVED lines=39> */
[----:B------:R-:W-:-:S02]  /*0490*/  IADD3 R4, -R4, R45, RZ ;  /* 0x0000002d04047210 */ /* 0x000fc40007ffe1ff */
[----:B------:R-:W-:Y:S01]  /*04a0*/  SHF.R.S32.HI R3, RZ, 0x2, R3 ;  /* 0x00000002ff037819 */ /* 0x000fe20000011403 */
[----:B------:R-:W-:Y:S01]  /*04b0*/  @P0 IMAD.WIDE.U32 R8, R108, c[0x0][0x1e8], RZ ;  /* 0x00007a006c080a25 */ /* 0x000fe200078e00ff */
[----:B------:R-:W-:Y:S02]  /*04c0*/  @!P0 SHF.R.S32.HI R6, RZ, 0x1f, R0 ;  /* 0x0000001fff068819 */ /* 0x000fe40000011400 */
[----:B------:R-:W-:Y:S01]  /*04d0*/  SHF.L.U32 R4, R4, 0x3, RZ ;  /* 0x0000000304047819 */ /* 0x000fe200000006ff */
[----:B------:R-:W-:Y:S02]  /*04e0*/  @P0 IMAD R108, R108, c[0x0][0x1ec], R9 ;  /* 0x00007b006c6c0a24 */ /* 0x000fe400078e0209 */
[----:B------:R-:W-:Y:S01]  /*04f0*/  @P0 IMAD.MOV.U32 R7, RZ, RZ, R8 ;  /* 0x000000ffff070224 */ /* 0x000fe200078e0008 */
[----:B------:R-:W-:Y:S01]  /*0500*/  SHF.R.S32.HI R5, RZ, 0x1f, R4 ;  /* 0x0000001fff057819 */ /* 0x000fe20000011404 */
[----:B------:R-:W-:Y:S02]  /*0510*/  @!P0 IMAD R6, R6, c[0x0][0x1e0], RZ ;  /* 0x0000780006068a24 */ /* 0x000fe400078e02ff */
[----:B------:R-:W-:-:S04]  /*0520*/  @!P0 IMAD.WIDE.U32 R8, R0, c[0x0][0x1e0], RZ ;  /* 0x0000780000088a25 */ /* 0x000fc800078e00ff */
[----:B------:R-:W-:Y:S01]  /*0530*/  @!P0 IMAD R6, R0, c[0x0][0x1e4], R6 ;  /* 0x0000790000068a24 */ /* 0x000fe200078e0206 */
[----:B------:R-:W-:Y:S01]  /*0540*/  @!P0 MOV R7, R8 ;  /* 0x0000000800078202 */ /* 0x000fe20000000f00 */
        /* <DEDUP_REMOVED lines=23> */
.L_x_4193:
[----:B------:R-:W-:Y:S05]  /*06c0*/  BSYNC B0 ;  /* 0x0000000000007941 */ /* 0x000fea0003800000 */
.L_x_4192:
        /* <DEDUP_REMOVED lines=14> */
.L_x_4195:
[----:B------:R-:W-:Y:S05]  /*07b0*/  BSYNC B0 ;  /* 0x0000000000007941 */ /* 0x000fea0003800000 */
.L_x_4194:
[----:B------:R-:W-:-:S04]  /*07c0*/  LOP3.LUT P2, RZ, R45, 0x3, RZ, 0xc0, !PT ;  /* 0x000000032dff7812 */ /* 0x000fc8000784c0ff */
[----:B------:R-:W-:Y:S02]  /*07d0*/  ISETP.GE.OR P1, PT, R3, R111, P2 ;  /* 0x0000006f0300720c */ /* 0x000fe40001726670 */
        /* <DEDUP_REMOVED lines=11> */
.L_x_4191:
        /* <DEDUP_REMOVED lines=68> */
[----:B------:R-:W-:Y:S01]  /*0cd0*/  ISETP.GE.U32.AND P1, PT, R5, R2, PT ;  /* 0x000000020500720c */ /* 0x000fe20003f26070 */
[----:B------:R-:W-:Y:S01]  /*0ce0*/  IMAD R5, R8, c[0x0][0x198], RZ ;  /* 0x0000660008057a24 */ /* 0x000fe200078e02ff */
[----:B------:R-:W-:-:S03]  /*0cf0*/  LOP3.LUT R2, R18, c[0x0][0x1c8], RZ, 0x3c, !PT ;  /* 0x0000720012027a12 */ /* 0x000fc600078e3cff */
[----:B------:R-:W-:Y:S01]  /*0d00*/  IMAD R5, R9, c[0x0][0x19c], R5 ;  /* 0x0000670009057a24 */ /* 0x000fe200078e0205 */
[----:B------:R-:W-:-:S07]  /*0d10*/  ISETP.GE.AND P0, PT, R2, RZ, PT ;  /* 0x000000ff0200720c */ /* 0x000fce0003f06270 */
        /* <DEDUP_REMOVED lines=12> */
[----:B------:R-:W-:-:S03]  /*0de0*/  IMAD R14, R4, c[0x0][0x18c], R14 ;  /* 0x00006300040e7a24 */ /* 0x000fc600078e020e */
[----:B------:R-:W-:Y:S01]  /*0df0*/  IADD3 R3, R7, R2, RZ ;  /* 0x0000000207037210 */ /* 0x000fe20007ffe0ff */
[----:B------:R-:W-:-:S04]  /*0e00*/  IMAD.MOV.U32 R2, RZ, RZ, R6 ;  /* 0x000000ffff027224 */ /* 0x000fc800078e0006 */
[----:B------:R-:W-:-:S05]  /*0e10*/  IMAD.WIDE.U32 R2, R9, c[0x0][0x198], R2 ;  /* 0x0000660009027a25 */ /* 0x000fca00078e0002 */
[----:B------:R-:W-:Y:S01]  /*0e20*/  IADD3 R3, R3, R5, RZ ;  /* 0x0000000503037210 */ /* 0x000fe20007ffe0ff */
[----:B------:R-:W-:-:S04]  /*0e30*/  IMAD.WIDE.U32 R4, R4, c[0x0][0x188], RZ ;  /* 0x0000620004047a25 */ /* 0x000fc800078e00ff */
[----:B------:R-:W-:Y:S01]  /*0e40*/  IMAD.WIDE.U32 R2, R11, c[0x0][0x1b0], R2 ;  /* 0x00006c000b027a25 */ /* 0x000fe200078e0002 */
[----:B------:R-:W-:-:S03]  /*0e50*/  IADD3 R14, R5, R14, RZ ;  /* 0x0000000e050e7210 */ /* 0x000fc60007ffe0ff */
[----:B------:R-:W-:Y:S01]  /*0e60*/  IMAD.MOV.U32 R24, RZ, RZ, R4 ;  /* 0x000000ffff187224 */ /* 0x000fe200078e0004 */
[----:B------:R-:W-:Y:S01]  /*0e70*/  MOV R13, R2 ;  /* 0x00000002000d7202 */ /* 0x000fe20000000f00 */
[----:B------:R-:W-:Y:S01]  /*0e80*/  IMAD.IADD R12, R3, 0x1, R12 ;  /* 0x00000001030c7824 */ /* 0x000fe200078e020c */
[----:B------:R-:W-:Y:S05]  /*0e90*/  BRA `(.L_x_4197) ;  /* 0x0000047000007947 */ /* 0x000fea0003800000 */
.L_x_4196:
        /* <DEDUP_REMOVED lines=17> */
.L_x_4198:
[----:B------:R-:W-:Y:S01]  /*0fb0*/  IABS R8, c[0x0][0x1c8] ;  /* 0x0000720000087a13 */ /* 0x000fe20000000000 */
[----:B------:R-:W-:Y:S01]  /*0fc0*/  @P3 IMAD.IADD R14, R3, 0x1, R14 ;  /* 0x00000001030e3824 */ /* 0x000fe200078e020e */
[----:B------:R-:W-:Y:S02]  /*0fd0*/  LEA R9, R84, 0xffffff80, 0x7 ;  /* 0xffffff8054097811 */ /* 0x000fe400078e38ff */
[----:B------:R-:W1:Y:S01]  /*0fe0*/  I2F.RP R10, R8 ;  /* 0x00000008000a7306 */ /* 0x000e620000209400 */
[----:B------:R-:W-:Y:S01]  /*0ff0*/  LOP3.LUT R5, R5, R4, RZ, 0x3c, !PT ;  /* 0x0000000405057212 */ /* 0x000fe200078e3cff */
[----:B------:R-:W-:-:S03]  /*1000*/  @P3 IMAD.WIDE.U32 R24, R14, c[0x0][0x1a0], RZ ;  /* 0x000068000e183a25 */ /* 0x000fc600078e00ff */
[----:B------:R-:W-:Y:S01]  /*1010*/  LOP3.LUT R4, R5, R4, RZ, 0x3c, !PT ;  /* 0x0000000405047212 */ /* 0x000fe200078e3cff */
[----:B------:R-:W-:-:S03]  /*1020*/  @P3 IMAD R14, R14, c[0x0][0x1a4], R25 ;  /* 0x000069000e0e3a24 */ /* 0x000fc600078e0219 */
        /* <DEDUP_REMOVED lines=46> */
.L_x_4197:
[----:B------:R-:W-:Y:S01]  /*1310*/  ISETP.NE.AND P0, PT, R108, -0x1, PT ;  /* 0xffffffff6c00780c */ /* 0x000fe20003f05270 */
[----:B------:R-:W-:Y:S01]  /*1320*/  IMAD R10, R10, c[0x0][0x1b8], RZ ;  /* 0x00006e000a0a7a24 */ /* 0x000fe200078e02ff */
[----:B------:R-:W-:Y:S02]  /*1330*/  SHF.R.S32.HI R4, RZ, 0x1f, R45 ;  /* 0x0000001fff047819 */ /* 0x000fe4000001142d */
[----:B------:R-:W-:Y:S01]  /*1340*/  IADD3 R104, -R50, R111, RZ ;  /* 0x0000006f32687210 */ /* 0x000fe20007ffe1ff */
[----:B------:R-:W-:Y:S01]  /*1350*/  IMAD R10, R11, c[0x0][0x1bc], R10 ;  /* 0x00006f000b0a7a24 */ /* 0x000fe200078e020a */
[CC--:B------:R-:W-:Y:S02]  /*1360*/  LEA.HI R20, R4.reuse, R45.reuse, RZ, 0x2 ;  /* 0x0000002d04147211 */ /* 0x0c0fe400078f10ff */
[----:B------:R-:W-:-:S02]  /*1370*/  LEA.HI R5, R4, R45, RZ, 0x3 ;  /* 0x0000002d04057211 */ /* 0x000fc400078f18ff */
[----:B------:R-:W-:Y:S02]  /*1380*/  LOP3.LUT R112, R20, 0xfffffffc, RZ, 0xc0, !PT ;  /* 0xfffffffc14707812 */ /* 0x000fe400078ec0ff */
[----:B------:R-:W-:Y:S01]  /*1390*/  SHF.R.S32.HI R3, RZ, 0x3, R5 ;  /* 0x00000003ff037819 */ /* 0x000fe20000011405 */
[----:B------:R-:W-:Y:S01]  /*13a0*/  @!P0 IMAD.WIDE.U32 R26, R0, c[0x0][0x178], RZ ;  /* 0x00005e00001a8a25 */ /* 0x000fe200078e00ff */
[----:B-----5:R-:W-:Y:S02]  /*13b0*/  @!P0 SHF.R.S32.HI R2, RZ, 0x1f, R0 ;  /* 0x0000001fff028819 */ /* 0x020fe40000011400 */
[----:B------:R-:W-:Y:S01]  /*13c0*/  SHF.R.S32.HI R6, RZ, 0x2, R20 ;  /* 0x00000002ff067819 */ /* 0x000fe20000011414 */
[----:B------:R-:W-:Y:S01]  /*13d0*/  IMAD.IADD R112, R45, 0x1, -R112 ;  /* 0x000000012d707824 */ /* 0x000fe200078e0a70 */
[----:B------:R-:W-:Y:S01]  /*13e0*/  LEA.HI R49, R4, R45, RZ, 0x5 ;  /* 0x0000002d04317211 */ /* 0x000fe200078f28ff */
[----:B------:R-:W-:Y:S01]  /*13f0*/  IMAD.SHL.U32 R19, R3, 0x40, RZ ;  /* 0x0000004003137824 */ /* 0x000fe200078e00ff */
[----:B------:R-:W-:Y:S01]  /*1400*/  SHF.R.S32.HI R7, RZ, 0x1f, R6 ;  /* 0x0000001fff077819 */ /* 0x000fe20000011406 */
[----:B------:R-:W-:Y:S01]  /*1410*/  @!P0 IMAD R2, R2, c[0x0][0x178], RZ ;  /* 0x00005e0002028a24 */ /* 0x000fe200078e02ff */
[----:B------:R-:W-:Y:S01]  /*1420*/  SHF.L.U32 R112, R112, 0x3, RZ ;  /* 0x0000000370707819 */ /* 0x000fe200000006ff */
[----:B------:R-:W-:Y:S01]  /*1430*/  @P0 IMAD.WIDE.U32 R16, R108, c[0x0][0x190], RZ ;  /* 0x000064006c100a25 */ /* 0x000fe200078e00ff */
[----:B------:R-:W-:-:S02]  /*1440*/  LOP3.LUT R19, R19, 0xc0, RZ, 0xc0, !PT ;  /* 0x000000c013137812 */ /* 0x000fc400078ec0ff */
[----:B------:R-:W-:Y:S01]  /*1450*/  IADD3 R24, P1, R112, R24, RZ ;  /* 0x0000001870187210 */ /* 0x000fe20007f3e0ff */
[----:B------:R-:W-:Y:S01]  /*1460*/  @!P0 IMAD R2, R0, c[0x0][0x17c], R2 ;  /* 0x00005f0000028a24 */ /* 0x000fe200078e0202 */
[----:B------:R-:W-:Y:S01]  /*1470*/  LOP3.LUT R0, R19, 0x18, R112, 0xf8, !PT ;  /* 0x0000001813007812 */ /* 0x000fe200078ef870 */
[----:B------:R-:W-:Y:S01]  /*1480*/  @!P0 IMAD.MOV.U32 R16, RZ, RZ, R26 ;  /* 0x000000ffff108224 */ /* 0x000fe200078e001a */
[----:B------:R-:W-:Y:S01]  /*1490*/  SHF.R.U32.HI R19, RZ, 0x3, R19 ;  /* 0x00000003ff137819 */ /* 0x000fe20000011613 */
[----:B------:R-:W-:Y:S01]  /*14a0*/  @P0 IMAD R15, R108, c[0x0][0x194], R17 ;  /* 0x000065006c0f0a24 */ /* 0x000fe200078e0211 */
[----:B------:R-:W-:Y:S01]  /*14b0*/  SHF.R.S32.HI R17, RZ, 0x1f, R112 ;  /* 0x0000001fff117819 */ /* 0x000fe20000011470 */
[----:B------:R-:W-:Y:S01]  /*14c0*/  @!P0 IMAD.IADD R15, R27, 0x1, R2 ;  /* 0x000000011b0f8824 */ /* 0x000fe200078e0202 */
[----:B------:R-:W-:Y:S01]  /*14d0*/  LOP3.LUT R19, R0, R19, RZ, 0x3c, !PT ;  /* 0x0000001300137212 */ /* 0x000fe200078e3cff */
[----:B------:R-:W-:Y:S01]  /*14e0*/  IMAD.WIDE R22, R22, 0x40, R6 ;  /* 0x0000004016167825 */ /* 0x000fe200078e0206 */
[----:B------:R-:W-:-:S02]  /*14f0*/  IADD3 R0, R6, 0x20, RZ ;  /* 0x0000002006007810 */ /* 0x000fc40007ffe0ff */
[C---:B------:R-:W-:Y:S01]  /*1500*/  IADD3 R26, P2, R112.reuse, R13, RZ ;  /* 0x0000000d701a7210 */ /* 0x040fe20007f5e0ff */
[----:B------:R-:W-:Y:S01]  /*1510*/  IMAD.X R25, R17, 0x1, R14, P1 ;  /* 0x0000000111197824 */ /* 0x000fe200008e060e */
[----:B------:R-:W-:Y:S02]  /*1520*/  IADD3 R16, P0, R112, R16, RZ ;  /* 0x0000001070107210 */ /* 0x000fe40007f1e0ff */
[----:B------:R-:W-:Y:S01]  /*1530*/  ISETP.GE.AND P4, PT, R0, R104, PT ;  /* 0x000000680000720c */ /* 0x000fe20003f86270 */
[----:B------:R-:W-:Y:S01]  /*1540*/  IMAD.WIDE.U32 R24, R11, c[0x0][0x1b8], R24 ;  /* 0x00006e000b187a25 */ /* 0x000fe200078e0018 */
[C---:B------:R-:W-:Y:S02]  /*1550*/  IADD3.X R27, R17.reuse, R12, RZ, P2, !PT ;  /* 0x0000000c111b7210 */ /* 0x040fe400017fe4ff */
[C---:B------:R-:W-:Y:S01]  /*1560*/  IADD3 R9, P1, R6.reuse, R9, RZ ;  /* 0x0000000906097210 */ /* 0x040fe20007f3e0ff */
[----:B------:R-:W-:Y:S01]  /*1570*/  IMAD.X R17, R17, 0x1, R15, P0 ;  /* 0x0000000111117824 */ /* 0x000fe200000e060f */
[----:B------:R-:W-:Y:S01]  /*1580*/  SHF.R.S32.HI R2, RZ, 0x1f, R18 ;  /* 0x0000001fff027819 */ /* 0x000fe20000011412 */
[C---:B------:R-:W-:Y:S01]  /*1590*/  IMAD.WIDE.U32 R26, R6.reuse, c[0x0][0x198], R26 ;  /* 0x00006600061a7a25 */ /* 0x040fe200078e001a */
[----:B------:R-:W-:-:S02]  /*15a0*/  ISETP.GE.AND P0, PT, R6, R104, PT ;  /* 0x000000680600720c */ /* 0x000fc40003f06270 */
[----:B------:R-:W-:Y:S01]  /*15b0*/  LEA.HI R20, R20, R6, RZ, 0x1 ;  /* 0x0000000614147211 */ /* 0x000fe200078f08ff */
[C---:B------:R-:W-:Y:S01]  /*15c0*/  IMAD.X R8, R7.reuse, 0x1, R8, P1 ;  /* 0x0000000107087824 */ /* 0x040fe200008e0608 */
[----:B------:R-:W-:Y:S01]  /*15d0*/  SHF.R.S32.HI R48, RZ, 0x5, R49 ;  /* 0x00000005ff307819 */ /* 0x000fe20000011431 */
[----:B------:R-:W-:Y:S01]  /*15e0*/  IMAD R7, R7, c[0x0][0x198], RZ ;  /* 0x0000660007077a24 */ /* 0x000fe200078e02ff */
[----:B------:R-:W-:Y:S01]  /*15f0*/  LOP3.LUT R20, R20, 0x7fffffe, RZ, 0xc0, !PT ;  /* 0x07fffffe14147812 */ /* 0x000fe200078ec0ff */
[----:B------:R-:W-:Y:S01]  /*1600*/  IMAD R2, R2, c[0x0][0x1a8], RZ ;  /* 0x00006a0002027a24 */ /* 0x000fe200078e02ff */
[----:B------:R-:W-:Y:S01]  /*1610*/  IADD3 R109, R84, -0x1, RZ ;  /* 0xffffffff546d7810 */ /* 0x000fe20007ffe0ff */
[----:B------:R-:W-:Y:S01]  /*1620*/  IMAD.WIDE.U32 R16, R18, c[0x0][0x1a8], R16 ;  /* 0x00006a0012107a25 */ /* 0x000fe200078e0010 */
[C---:B------:R-:W-:Y:S02]  /*1630*/  IADD3 R13, R6.reuse, 0x40, RZ ;  /* 0x00000040060d7810 */ /* 0x040fe40007ffe0ff */
[----:B------:R-:W-:Y:S01]  /*1640*/  IADD3 R25, R25, R10, RZ ;  /* 0x0000000a19197210 */ /* 0x000fe20007ffe0ff */
[----:B------:R-:W-:Y:S01]  /*1650*/  IMAD R85, R6, c[0x0][0x19c], R7 ;  /* 0x0000670006557a24 */ /* 0x000fe200078e0207 */
[----:B------:R-:W-:Y:S01]  /*1660*/  @!P4 IADD3 R7, P1, R22, 0x20, RZ ;  /* 0x000000201607c810 */ /* 0x000fe20007f3e0ff */
[----:B------:R-:W-:Y:S01]  /*1670*/  IMAD R2, R18, c[0x0][0x1ac], R2 ;  /* 0x00006b0012027a24 */ /* 0x000fe200078e0202 */
[----:B------:R-:W-:Y:S01]  /*1680*/  @!P0 MOV R14, R16 ;  /* 0x00000010000e8202 */ /* 0x000fe20000000f00 */
[----:B------:R-:W-:Y:S01]  /*1690*/  IMAD.IADD R20, R6, 0x1, -R20 ;  /* 0x0000000106147824 */ /* 0x000fe200078e0a14 */
[----:B------:R-:W-:Y:S01]  /*16a0*/  @!P4 IADD3.X R11, RZ, R23, RZ, P1, !PT ;  /* 0x00000017ff0bc210 */ /* 0x000fe20000ffe4ff */
[----:B------:R-:W-:Y:S01]  /*16b0*/  IMAD.IADD R15, R17, 0x1, R2 ;  /* 0x00000001110f7824 */ /* 0x000fe200078e0202 */
[----:B------:R-:W-:Y:S01]  /*16c0*/  MOV R10, c[0x0][0x19c] ;  /* 0x00006700000a7a02 */ /* 0x000fe20000000f00 */
[----:B------:R-:W-:Y:S01]  /*16d0*/  @!P0 IMAD R12, R23, c[0x0][0x190], RZ ;  /* 0x00006400170c8a24 */ /* 0x000fe200078e02ff */
[----:B------:R-:W-:Y:S01]  /*16e0*/  LEA.HI R4, R4, R45, RZ, 0x4 ;  /* 0x0000002d04047211 */ /* 0x000fe200078f20ff */
[----:B------:R-:W-:Y:S01]  /*16f0*/  IMAD R20, R48, 0x8, R20 ;  /* 0x0000000830147824 */ /* 0x000fe200078e0214 */
[----:B------:R-:W-:Y:S01]  /*1700*/  LOP3.LUT R101, R5, 0xfffffff8, RZ, 0xc0, !PT ;  /* 0xfffffff805657812 */ /* 0x000fe200078ec0ff */
[--C-:B------:R-:W-:Y:S01]  /*1710*/  @!P4 IMAD.MOV.U32 R17, RZ, RZ, R15.reuse ;  /* 0x000000ffff11c224 */ /* 0x100fe200078e000f */
[----:B------:R-:W-:Y:S01]  /*1720*/  SHF.L.U32 R5, R3, 0x3, RZ ;  /* 0x0000000303057819 */ /* 0x000fe200000006ff */
[----:B------:R-:W-:Y:S01]  /*1730*/  @!P4 IMAD R11, R11, c[0x0][0x190], RZ ;  /* 0x000064000b0bca24 */ /* 0x000fe200078e02ff */
[----:B------:R-:W-:Y:S01]  /*1740*/  LEA R19, R20, R19, 0x5 ;  /* 0x0000001314137211 */ /* 0x000fe200078e28ff */
[----:B------:R-:W-:Y:S01]  /*1750*/  @!P0 IMAD R12, R22, c[0x0][0x194], R12 ;  /* 0x00006500160c8a24 */ /* 0x000fe200078e020c */
[----:B------:R-:W-:Y:S01]  /*1760*/  LOP3.LUT R47, R4, 0xfffffff0, RZ, 0xc0, !PT ;  /* 0xfffffff0042f7812 */ /* 0x000fe200078ec0ff */
[----:B------:R-:W-:Y:S01]  /*1770*/  @!P0 IMAD.WIDE.U32 R14, R22, c[0x0][0x190], R14 ;  /* 0x00006400160e8a25 */ /* 0x000fe200078e000e */
[----:B------:R-:W-:-:S02]  /*1780*/  IADD3 R101, -R101, R45, RZ ;  /* 0x0000002d65657210 */ /* 0x000fc40007ffe1ff */
[----:B------:R-:W-:Y:S01]  /*1790*/  IADD3 R47, -R47, R45, RZ ;  /* 0x0000002d2f2f7210 */ /* 0x000fe20007ffe1ff */
[----:B------:R-:W-:Y:S01]  /*17a0*/  IMAD.SHL.U32 R2, R109, 0x80, RZ ;  /* 0x000000806d027824 */ /* 0x000fe200078e00ff */
[----:B------:R-:W-:Y:S01]  /*17b0*/  @!P0 LEA R22, P1, R14, c[0x0][0x160], 0x1 ;  /* 0x000058000e168a11 */ /* 0x000fe200078208ff */
[C---:B------:R-:W-:Y:S01]  /*17c0*/  @!P4 IMAD R11, R7.reuse, c[0x0][0x194], R11 ;  /* 0x00006500070bca24 */ /* 0x040fe200078e020b */
[----:B------:R-:W-:Y:S01]  /*17d0*/  SHF.R.S32.HI R46, RZ, 0x1f, R47 ;  /* 0x0000001fff2e7819 */ /* 0x000fe2000001142f */
[----:B------:R-:W-:Y:S01]  /*17e0*/  @!P4 IMAD.WIDE.U32 R16, R7, c[0x0][0x190], R16 ;  /* 0x000064000710ca25 */ /* 0x000fe200078e0010 */
[----:B------:R-:W-:Y:S02]  /*17f0*/  SHF.L.U32 R127, R45, 0x1, RZ ;  /* 0x000000012d7f7819 */ /* 0x000fe400000006ff */
[----:B------:R-:W-:Y:S01]  /*1800*/  LEA.HI R46, R46, R47, RZ, 0x3 ;  /* 0x0000002f2e2e7211 */ /* 0x000fe200078f18ff */
[----:B------:R-:W-:Y:S01]  /*1810*/  @!P0 IMAD.IADD R12, R15, 0x1, R12 ;  /* 0x000000010f0c8824 */ /* 0x000fe200078e020c */
[----:B------:R-:W-:Y:S01]  /*1820*/  @!P4 IADD3 R11, R17, R11, RZ ;  /* 0x0000000b110bc210 */ /* 0x000fe20007ffe0ff */
[----:B------:R-:W-:Y:S01]  /*1830*/  IMAD.IADD R7, R44, 0x1, -R2 ;  /* 0x000000012c077824 */ /* 0x000fe200078e0a02 */
[----:B------:R-:W-:Y:S01]  /*1840*/  SHF.L.U32 R46, R46, 0x5, RZ ;  /* 0x000000052e2e7819 */ /* 0x000fe200000006ff */
[----:B------:R-:W-:Y:S01]  /*1850*/  IMAD.SHL.U32 R110, R19, 0x2, RZ ;  /* 0x00000002136e7824 */ /* 0x000fe200078e00ff */
[----:B------:R-:W-:Y:S01]  /*1860*/  @!P0 LEA.HI.X R23, R14, c[0x0][0x164], R12, 0x1, P1 ;  /* 0x000059000e178a11 */ /* 0x000fe200008f0c0c */
[----:B------:R-:W-:Y:S01]  /*1870*/  IMAD R8, R8, c[0x0][0x1a0], RZ ;  /* 0x0000680008087a24 */ /* 0x000fe200078e02ff */
[-C--:B------:R-:W-:Y:S01]  /*1880*/  ISETP.GE.AND P1, PT, R0, R7.reuse, PT ;  /* 0x000000070000720c */ /* 0x080fe20003f26270 */
[----:B------:R-:W-:Y:S01]  /*1890*/  IMAD.WIDE.U32 R24, R9, c[0x0][0x1a0], R24 ;  /* 0x0000680009187a25 */ /* 0x000fe200078e0018 */
[----:B------:R-:W-:Y:S01]  /*18a0*/  @!P4 LEA R14, P2, R16, c[0x0][0x160], 0x1 ;  /* 0x00005800100eca11 */ /* 0x000fe200078408ff */
[----:B------:R-:W-:Y:S01]  /*18b0*/  @!PT LDS RZ, [RZ] ;  /* 0x00000000fffff984 */ /* 0x000fe20000000800 */
[----:B------:R-:W-:Y:S01]  /*18c0*/  @!PT LDS RZ, [RZ] ;  /* 0x00000000fffff984 */ /* 0x000fe20000000800 */
[----:B------:R-:W-:Y:S01]  /*18d0*/  @!PT LDS RZ, [RZ] ;  /* 0x00000000fffff984 */ /* 0x000fe20000000800 */
[----:B------:R1:W-:Y:S01]  /*18e0*/  @!P0 LDGSTS.E.BYPASS.LTC128B.128 [R110], [R22.64] ;  /* 0x00000000166e8fae */ /* 0x0003e2000b901d4c */
[-C--:B------:R-:W-:Y:S01]  /*18f0*/  ISETP.GE.AND P0, PT, R13, R7.reuse, PT ;  /* 0x000000070d00720c */ /* 0x080fe20003f06270 */
[----:B------:R-:W-:Y:S01]  /*1900*/  IMAD R8, R9, c[0x0][0x1a4], R8 ;  /* 0x0000690009087a24 */ /* 0x000fe200078e0208 */
[----:B------:R-:W-:Y:S01]  /*1910*/  ISETP.GE.AND P5, PT, R6, R7, PT ;  /* 0x000000070600720c */ /* 0x000fe20003fa6270 */
[----:B------:R-:W-:Y:S01]  /*1920*/  IMAD.MOV.U32 R107, RZ, RZ, R26 ;  /* 0x000000ffff6b7224 */ /* 0x000fe200078e001a */
[----:B------:R-:W-:Y:S01]  /*1930*/  @!P4 LEA.HI.X R15, R16, c[0x0][0x164], R11, 0x1, P2 ;  /* 0x00005900100fca11 */ /* 0x000fe200010f0c0b */
[----:B------:R-:W-:Y:S01]  /*1940*/  IMAD.IADD R8, R25, 0x1, R8 ;  /* 0x0000000119087824 */ /* 0x000fe200078e0208 */
[----:B------:R-:W-:Y:S01]  /*1950*/  LEA R106, P3, R24, c[0x0][0x170], 0x1 ;  /* 0x00005c00186a7a11 */ /* 0x000fe200078608ff */
[----:B------:R-:W-:Y:S01]  /*1960*/  IMAD.IADD R85, R27, 0x1, R85 ;  /* 0x000000011b557824 */ /* 0x000fe200078e0255 */
[----:B------:R-:W-:Y:S01]  /*1970*/  LOP3.LUT R46, R46, 0xffffff00, RZ, 0xc0, !PT ;  /* 0xffffff002e2e7812 */ /* 0x000fe200078ec0ff */
[----:B------:R2:W-:Y:S01]  /*1980*/  @!P4 LDGSTS.E.BYPASS.LTC128B.128 [R110+0x800], [R14.64] ;  /* 0x008000000e6ecfae */ /* 0x0005e2000b901d4c */
[----:B------:R-:W-:Y:S01]  /*1990*/  LEA.HI.X R105, R24, c[0x0][0x174], R8, 0x1, P3 ;  /* 0x00005d0018697a11 */ /* 0x000fe200018f0c08 */
[----:B------:R-:W-:Y:S01]  /*19a0*/  IMAD.SHL.U32 R8, R10, 0x40, RZ ;  /* 0x000000400a087824 */ /* 0x000fe200078e00ff */
[----:B------:R-:W-:Y:S01]  /*19b0*/  LOP3.LUT R127, R127, 0x6, RZ, 0xc0, !PT ;  /* 0x000000067f7f7812 */ /* 0x000fe200078ec0ff */
[----:B------:R-:W-:-:S02]  /*19c0*/  IMAD.MOV.U32 R20, RZ, RZ, c[0x0][0x1a0] ;  /* 0x00006800ff147624 */ /* 0x000fc400078e00ff */
[----:B-1----:R-:W-:-:S04]  /*19d0*/  IMAD.MOV.U32 R22, RZ, RZ, c[0x0][0x198] ;  /* 0x00006600ff167624 */ /* 0x002fc800078e00ff */
[C---:B------:R-:W-:Y:S01]  /*19e0*/  IMAD.WIDE.U32 R18, R22.reuse, 0x40, RZ ;  /* 0x0000004016127825 */ /* 0x040fe200078e00ff */
[----:B------:R-:W-:-:S04]  /*19f0*/  @!P1 LEA R11, P2, R22, R107, 0x5 ;  /* 0x0000006b160b9211 */ /* 0x000fc800078428ff */
[----:B------:R-:W-:Y:S02]  /*1a00*/  @!P1 LEA.HI.X R9, R22, R85, R10, 0x5, P2 ;  /* 0x0000005516099211 */ /* 0x000fe400010f2c0a */
[----:B------:R-:W-:Y:S02]  /*1a10*/  @!P1 LEA R16, P3, R11, c[0x0][0x168], 0x1 ;  /* 0x00005a000b109a11 */ /* 0x000fe400078608ff */
[----:B------:R-:W-:Y:S02]  /*1a20*/  @!P0 IADD3 R12, P2, R107, R18, RZ ;  /* 0x000000126b0c8210 */ /* 0x000fe40007f5e0ff */
[----:B------:R-:W-:Y:S02]  /*1a30*/  @!P1 LEA.HI.X R17, R11, c[0x0][0x16c], R9, 0x1, P3 ;  /* 0x00005b000b119a11 */ /* 0x000fe400018f0c09 */
[----:B------:R-:W-:Y:S02]  /*1a40*/  @!P5 LEA R18, P3, R107, c[0x0][0x168], 0x1 ;  /* 0x00005a006b12da11 */ /* 0x000fe400078608ff */
[----:B------:R-:W-:-:S02]  /*1a50*/  @!P0 IADD3.X R8, R85, R19, R8, P2, !PT ;  /* 0x0000001355088210 */ /* 0x000fc400017fe408 */
[C---:B--2---:R-:W-:Y:S02]  /*1a60*/  @!P0 LEA R14, P4, R12.reuse, c[0x0][0x168], 0x1 ;  /* 0x00005a000c0e8a11 */ /* 0x044fe400078808ff */
[----:B------:R-:W-:Y:S02]  /*1a70*/  @!P5 LEA.HI.X R19, R107, c[0x0][0x16c], R85, 0x1, P3 ;  /* 0x00005b006b13da11 */ /* 0x000fe400018f0c55 */
[----:B------:R-:W-:Y:S02]  /*1a80*/  @!P0 LEA.HI.X R15, R12, c[0x0][0x16c], R8, 0x1, P4 ;  /* 0x00005b000c0f8a11 */ /* 0x000fe400020f0c08 */
[CC--:B------:R-:W-:Y:S01]  /*1a90*/  ISETP.GE.AND P4, PT, R6.reuse, R7.reuse, PT ;  /* 0x000000070600720c */ /* 0x0c0fe20003f86270 */
[----:B------:R1:W-:Y:S01]  /*1aa0*/  @!P5 LDGSTS.E.BYPASS.LTC128B.128 [R110+0x1000], [R18.64] ;  /* 0x01000000126edfae */ /* 0x0003e2000b901d4c */
[----:B------:R-:W-:Y:S02]  /*1ab0*/  IADD3 R6, R6, 0x60, RZ ;  /* 0x0000006006067810 */ /* 0x000fe40007ffe0ff */
[-C--:B------:R-:W-:Y:S01]  /*1ac0*/  ISETP.GE.AND P2, PT, R13, R7.reuse, PT ;  /* 0x000000070d00720c */ /* 0x080fe20003f46270 */
[----:B------:R1:W-:Y:S01]  /*1ad0*/  @!P1 LDGSTS.E.BYPASS.LTC128B.128 [R110+0x1800], [R16.64] ;  /* 0x01800000106e9fae */ /* 0x0003e2000b901d4c */
[----:B------:R-:W-:-:S02]  /*1ae0*/  ISETP.GE.AND P5, PT, R6, R7, PT ;  /* 0x000000070600720c */ /* 0x000fc40003fa6270 */
[----:B------:R-:W-:Y:S01]  /*1af0*/  ISETP.GE.AND P3, PT, R0, R7, PT ;  /* 0x000000070000720c */ /* 0x000fe20003f66270 */
[----:B------:R2:W-:Y:S01]  /*1b00*/  @!P0 LDGSTS.E.BYPASS.LTC128B.128 [R110+0x2000], [R14.64] ;  /* 0x020000000e6e8fae */ /* 0x0005e2000b901d4c */
[----:B------:R-:W-:Y:S02]  /*1b10*/  SHF.R.S32.HI R0, RZ, 0x4, R4 ;  /* 0x00000004ff007819 */ /* 0x000fe40000011404 */
[----:B------:R-:W-:Y:S02]  /*1b20*/  LEA.HI R8, R47, R47, RZ, 0x1 ;  /* 0x0000002f2f087211 */ /* 0x000fe400078f08ff */
[----:B------:R-:W-:Y:S02]  /*1b30*/  LEA.HI R4, R4, R0, RZ, 0x1 ;  /* 0x0000000004047211 */ /* 0x000fe400078f08ff */
[----:B------:R-:W-:Y:S02]  /*1b40*/  ISETP.GE.AND P1, PT, R6, R7, PT ;  /* 0x000000070600720c */ /* 0x000fe40003f26270 */
[----:B------:R-:W-:Y:S01]  /*1b50*/  LOP3.LUT R7, R4, 0xfffffffe, RZ, 0xc0, !PT ;  /* 0xfffffffe04077812 */ /* 0x000fe200078ec0ff */
[----:B------:R-:W-:Y:S01]  /*1b60*/  @!P5 IMAD.MOV.U32 R13, RZ, RZ, R85 ;  /* 0x000000ffff0dd224 */ /* 0x000fe200078e0055 */
[----:B------:R-:W-:Y:S01]  /*1b70*/  @!P5 MOV R12, R107 ;  /* 0x0000006b000cd202 */ /* 0x000fe20000000f00 */
[----:B------:R-:W-:Y:S01]  /*1b80*/  @!P5 IMAD R10, R10, 0x60, RZ ;  /* 0x000000600a0ad824 */ /* 0x000fe200078e02ff */
[----:B------:R-:W-:Y:S01]  /*1b90*/  LOP3.LUT R4, R8, 0x7fffffe, RZ, 0xc0, !PT ;  /* 0x07fffffe08047812 */ /* 0x000fe200078ec0ff */
[----:B------:R-:W-:Y:S01]  /*1ba0*/  IMAD.IADD R7, R0, 0x1, -R7 ;  /* 0x0000000100077824 */ /* 0x000fe200078e0a07 */
[----:B------:R-:W-:Y:S01]  /*1bb0*/  LEA.HI R9, R101, R101, RZ, 0x1 ;  /* 0x0000006565097211 */ /* 0x000fe200078f08ff */
[----:B------:R-:W-:-:S03]  /*1bc0*/  @!P5 IMAD.WIDE.U32 R12, R22, 0x60, R12 ;  /* 0x00000060160cd825 */ /* 0x000fc600078e000c */
[----:B------:R-:W-:Y:S01]  /*1bd0*/  SHF.R.S32.HI R0, RZ, 0x1, R9 ;  /* 0x00000001ff007819 */ /* 0x000fe20000011409 */
[----:B------:R-:W-:Y:S01]  /*1be0*/  IMAD.IADD R47, R47, 0x1, -R4 ;  /* 0x000000012f2f7824 */ /* 0x000fe200078e0a04 */
[----:B------:R-:W-:Y:S02]  /*1bf0*/  @!P5 IADD3 R3, R13, R10, RZ ;  /* 0x0000000a0d03d210 */ /* 0x000fe40007ffe0ff */
[----:B------:R-:W-:Y:S01]  /*1c00*/  @!P5 LEA R10, P0, R12, c[0x0][0x168], 0x1 ;  /* 0x00005a000c0ada11 */ /* 0x000fe200078008ff */
[----:B------:R-:W-:Y:S01]  /*1c10*/  IMAD.SHL.U32 R6, R0, 0x40, RZ ;  /* 0x0000004000067824 */ /* 0x000fe200078e00ff */
[----:B------:R-:W-:Y:S01]  /*1c20*/  SHF.R.S32.HI R4, RZ, 0x1, R8 ;  /* 0x00000001ff047819 */ /* 0x000fe20000011408 */
[----:B------:R-:W-:Y:S01]  /*1c30*/  IMAD R87, R47, 0x20, R46 ;  /* 0x000000202f577824 */ /* 0x000fe200078e022e */
[----:B------:R-:W-:Y:S02]  /*1c40*/  @!P5 LEA.HI.X R11, R12, c[0x0][0x16c], R3, 0x1, P0 ;  /* 0x00005b000c0bda11 */ /* 0x000fe400000f0c03 */
[----:B------:R-:W-:-:S02]  /*1c50*/  SHF.R.S32.HI R8, RZ, 0x1f, R8 ;  /* 0x0000001fff087819 */ /* 0x000fc40000011408 */
[----:B------:R-:W-:Y:S01]  /*1c60*/  LOP3.LUT R9, R9, 0x7fffffe, RZ, 0xc0, !PT ;  /* 0x07fffffe09097812 */ /* 0x000fe200078ec0ff */
[----:B------:R3:W-:Y:S01]  /*1c70*/  @!P5 LDGSTS.E.BYPASS.LTC128B.128 [R110+0x2800], [R10.64] ;  /* 0x028000000a6edfae */ /* 0x0007e2000b901d4c */
[----:B------:R-:W-:Y:S02]  /*1c80*/  LEA.HI R8, R8, R4, RZ, 0x2 ;  /* 0x0000000408087211 */ /* 0x000fe400078f10ff */
[----:B------:R-:W-:Y:S01]  /*1c90*/  LOP3.LUT R6, R6, 0xc0, RZ, 0xc0, !PT ;  /* 0x000000c006067812 */ /* 0x000fe200078ec0ff */
[----:B------:R-:W0:Y:S01]  /*1ca0*/  LDGDEPBAR ;  /* 0x00000000000079af */ /* 0x000e220000000000 */
[----:B------:R-:W-:Y:S01]  /*1cb0*/  LOP3.LUT R8, R8, 0xfffffffc, RZ, 0xc0, !PT ;  /* 0xfffffffc08087812 */ /* 0x000fe200078ec0ff */
[----:B------:R-:W-:Y:S01]  /*1cc0*/  IMAD.IADD R101, R101, 0x1, -R9 ;  /* 0x0000000165657824 */ /* 0x000fe200078e0a09 */
[----:B------:R-:W-:Y:S02]  /*1cd0*/  LOP3.LUT R5, R6, 0x8, R5, 0xf8, !PT ;  /* 0x0000000806057812 */ /* 0x000fe400078ef805 */
[----:B------:R-:W-:Y:S01]  /*1ce0*/  IADD3 R3, R4, -R8, RZ ;  /* 0x8000000804037210 */ /* 0x000fe20007ffe0ff */
[C---:B------:R-:W-:Y:S01]  /*1cf0*/  IMAD R101, R7.reuse, 0x8, R101 ;  /* 0x0000000807657824 */ /* 0x040fe200078e0265 */
[----:B------:R-:W-:Y:S01]  /*1d00*/  SHF.R.U32.HI R6, RZ, 0x3, R6 ;  /* 0x00000003ff067819 */ /* 0x000fe20000011606 */
[----:B------:R-:W-:Y:S01]  /*1d10*/  IMAD.SHL.U32 R7, R7, 0x8, RZ ;  /* 0x0000000807077824 */ /* 0x000fe200078e00ff */
[----:B------:R-:W-:-:S02]  /*1d20*/  SHF.L.U32 R23, R3, 0x6, RZ ;  /* 0x0000000603177819 */ /* 0x000fc400000006ff */
[----:B------:R-:W-:Y:S01]  /*1d30*/  LOP3.LUT R8, R5, R6, RZ, 0x3c, !PT ;  /* 0x0000000605087212 */ /* 0x000fe200078e3cff */
[----:B------:R-:W-:Y:S01]  /*1d40*/  IMAD.SHL.U32 R6, R20, 0x20, RZ ;  /* 0x0000002014067824 */ /* 0x000fe200078e00ff */
[----:B------:R-:W-:Y:S02]  /*1d50*/  LOP3.LUT R23, R23, 0xc0, RZ, 0xc0, !PT ;  /* 0x000000c017177812 */ /* 0x000fe400078ec0ff */
[----:B------:R-:W-:Y:S02]  /*1d60*/  MOV R4, 0x5 ;  /* 0x0000000500047802 */ /* 0x000fe40000000f00 */
[----:B------:R-:W-:Y:S02]  /*1d70*/  LOP3.LUT R7, R23, 0x8, R7, 0xf8, !PT ;  /* 0x0000000817077812 */ /* 0x000fe400078ef807 */
[----:B------:R-:W-:Y:S02]  /*1d80*/  SHF.R.U32.HI R23, RZ, 0x3, R23 ;  /* 0x00000003ff177819 */ /* 0x000fe40000011617 */
[----:B------:R-:W-:-:S02]  /*1d90*/  @!P1 MOV R5, c[0x0][0x1a4] ;  /* 0x0000690000059a02 */ /* 0x000fc40000000f00 */
[----:B---3--:R-:W-:Y:S01]  /*1da0*/  @!P1 MOV R11, R105 ;  /* 0x00000069000b9202 */ /* 0x008fe20000000f00 */
[----:B------:R-:W-:-:S04]  /*1db0*/  DEPBAR.LE SB0, 0x0 ;  /* 0x000080000000791a */ /* 0x000fc80000000000 */
[----:B------:R-:W-:Y:S01]  /*1dc0*/  BAR.SYNC.DEFER_BLOCKING 0x0 ;  /* 0x0000000000007b1d */ /* 0x000fe20000010000 */
[----:B------:R-:W-:Y:S01]  /*1dd0*/  @!P1 IMAD.MOV.U32 R10, RZ, RZ, R106 ;  /* 0x000000ffff0a9224 */ /* 0x000fe200078e006a */
[----:B------:R-:W-:Y:S01]  /*1de0*/  LOP3.LUT R23, R7, R23, RZ, 0x3c, !PT ;  /* 0x0000001707177212 */ /* 0x000fe200078e3cff */
[----:B------:R-:W-:Y:S01]  /*1df0*/  IMAD R7, R48, 0x200, R46 ;  /* 0x0000020030077824 */ /* 0x000fe200078e022e */
[C---:B------:R-:W-:Y:S01]  /*1e00*/  SHF.L.U64.HI R4, R20.reuse, R4, c[0x0][0x1a4] ;  /* 0x0000690014047619 */ /* 0x040fe20000010204 */
[----:B------:R-:W-:Y:S01]  /*1e10*/  @!P1 IMAD.WIDE.U32 R12, R20, 0xc0, R10 ;  /* 0x000000c0140c9825 */ /* 0x000fe200078e000a */
[C---:B------:R-:W-:Y:S02]  /*1e20*/  @!P3 LEA R10, P0, R6.reuse, R106, 0x1 ;  /* 0x0000006a060ab211 */ /* 0x040fe400078008ff */
[----:B------:R-:W-:Y:S01]  /*1e30*/  LEA R7, R47, R7, 0x5 ;  /* 0x000000072f077211 */ /* 0x000fe200078e28ff */
[----:B------:R-:W-:Y:S01]  /*1e40*/  @!P1 IMAD R5, R5, 0xc0, RZ ;  /* 0x000000c005059824 */ /* 0x000fe200078e02ff */
[-C--:B------:R-:W-:Y:S01]  /*1e50*/  @!P3 LEA.HI.X R11, R6, R105.reuse, R4, 0x1, P0 ;  /* 0x00000069060bb211 */ /* 0x080fe200000f0c04 */
[----:B------:R-:W-:Y:S01]  /*1e60*/  @!P2 IMAD.MOV.U32 R6, RZ, RZ, c[0x0][0x1a4] ;  /* 0x00006900ff06a624 */ /* 0x000fe200078e00ff */
[----:B------:R-:W-:Y:S01]  /*1e70*/  LEA R101, R101, R8, 0x5 ;  /* 0x0000000865657211 */ /* 0x000fe200078e28ff */
[----:B------:R-:W-:Y:S01]  /*1e80*/  @!P1 IMAD.IADD R5, R13, 0x1, R5 ;  /* 0x000000010d059824 */ /* 0x000fe200078e0205 */
[----:B------:R-:W-:Y:S01]  /*1e90*/  @!P1 MOV R4, R12 ;  /* 0x0000000c00049202 */ /* 0x000fe20000000f00 */
[----:B------:R-:W-:Y:S01]  /*1ea0*/  @!P4 IMAD.MOV.U32 R12, RZ, RZ, R106 ;  /* 0x000000ffff0cc224 */ /* 0x000fe200078e006a */
[C---:B------:R-:W-:Y:S01]  /*1eb0*/  @!P2 LEA R8, P0, R20.reuse, R106, 0x7 ;  /* 0x0000006a1408a211 */ /* 0x040fe200078038ff */
[C---:B------:R-:W-:Y:S01]  /*1ec0*/  IMAD.IADD R103, R23.reuse, 0x1, R7 ;  /* 0x0000000117677824 */ /* 0x040fe200078e0207 */
[-C--:B------:R-:W-:Y:S01]  /*1ed0*/  @!P4 MOV R13, R105.reuse ;  /* 0x00000069000dc202 */ /* 0x080fe20000000f00 */
[----:B------:R-:W-:Y:S01]  /*1ee0*/  IMAD.IADD R87, R23, 0x1, R87 ;  /* 0x0000000117577824 */ /* 0x000fe200078e0257 */
[----:B------:R-:W-:Y:S01]  /*1ef0*/  @!P2 LEA.HI.X R9, R20, R105, R6, 0x7, P0 ;  /* 0x000000691409a211 */ /* 0x000fe200000f3c06 */
[----:B------:R-:W-:Y:S01]  /*1f00*/  IMAD.SHL.U32 R103, R103, 0x2, RZ ;  /* 0x0000000267677824 */ /* 0x000fe200078e00ff */
[----:B------:R-:W-:Y:S01]  /*1f10*/  SHF.L.U32 R101, R101, 0x1, RZ ;  /* 0x0000000165657819 */ /* 0x000fe200000006ff */
[----:B------:R-:W-:Y:S01]  /*1f20*/  @P4 STS [R110+0x3000], RZ ;  /* 0x003000ff6e004388 */ /* 0x000fe20000000800 */
[----:B------:R-:W-:-:S02]  /*1f30*/  LOP3.LUT P0, RZ, R0, 0x2, RZ, 0xc0, !PT ;  /* 0x0000000200ff7812 */ /* 0x000fc4000780c0ff */
[----:B------:R-:W-:Y:S01]  /*1f40*/  LEA R48, R48, R50, 0x4 ;  /* 0x0000003230307211 */ /* 0x000fe200078e20ff */
[----:B------:R-:W-:Y:S01]  /*1f50*/  @P4 STS [R110+0x3004], RZ ;  /* 0x003004ff6e004388 */ /* 0x000fe20000000800 */
[----:B------:R-:W-:-:S03]  /*1f60*/  IADD3 R100, R101, 0x1000, RZ ;  /* 0x0000100065647810 */ /* 0x000fc60007ffe0ff */
        /* <DEDUP_REMOVED lines=20> */
[----:B------:R-:W-:-:S03]  /*20b0*/  LOP3.LUT P1, RZ, R3, 0x2, RZ, 0xc0, !PT ;  /* 0x0000000203ff7812 */ /* 0x000fc6000782c0ff */
[----:B------:R-:W-:Y:S04]  /*20c0*/  LDSM.16.M88.4 R32, [R103] ;  /* 0x000000006720783b */ /* 0x000fe80000000200 */
[----:B------:R-:W2:Y:S04]  /*20d0*/  LDSM.16.M88.4 R36, [R101+0x1400] ;  /* 0x001400006524783b */ /* 0x000ea80000000200 */
[----:B------:R-:W-:Y:S04]  /*20e0*/  LDSM.16.M88.4 R28, [R101+0x1800] ;  /* 0x00180000651c783b */ /* 0x000fe80000000200 */
[----:B------:R-:W0:Y:S01]  /*20f0*/  LDGDEPBAR ;  /* 0x00000000000079af */ /* 0x000e220000000000 */
[----:B----4-:R-:W-:-:S04]  /*2100*/  MOV R8, 0x10 ;  /* 0x0000001000087802 */ /* 0x010fc80000000f00 */
[C---:B------:R-:W-:Y:S02]  /*2110*/  SEL R3, R8.reuse, 0xfffffff0, !P1 ;  /* 0xfffffff008037807 */ /* 0x040fe40004800000 */
[----:B------:R-:W-:Y:S01]  /*2120*/  SEL R0, R8, 0xfffffff0, !P0 ;  /* 0xfffffff008007807 */ /* 0x000fe20004000000 */
[----:B-1----:R-:W3:Y:S02]  /*2130*/  LDSM.16.M88.4 R4, [R101+0x1000] ;  /* 0x001000006504783b */ /* 0x002ee40000000200 */
[----:B------:R-:W-:Y:S01]  /*2140*/  IMAD R102, R3, 0x2, R103 ;  /* 0x0000000203667824 */ /* 0x000fe200078e0267 */
[----:B------:R-:W-:Y:S02]  /*2150*/  LEA R54, R0, R101, 0x1 ;  /* 0x0000006500367211 */ /* 0x000fe400078e08ff */
[----:B------:R-:W-:Y:S02]  /*2160*/  ISETP.GT.AND P1, PT, R84, 0x1, PT ;  /* 0x000000015400780c */ /* 0x000fe40003f24270 */
[----:B------:R-:W-:Y:S01]  /*2170*/  LDSM.16.M88.4 R24, [R102] ;  /* 0x000000006618783b */ /* 0x000fe20000000200 */
[----:B------:R-:W-:-:S03]  /*2180*/  LEA R100, R0, R100, 0x1 ;  /* 0x0000006400647211 */ /* 0x000fc600078e08ff */
[----:B------:R-:W-:Y:S04]  /*2190*/  LDSM.16.M88.4 R40, [R54+0x1000] ;  /* 0x001000003628783b */ /* 0x000fe80000000200 */
[----:B------:R-:W1:Y:S03]  /*21a0*/  LDSM.16.M88.4 R16, [R54+0x1400] ;  /* 0x001400003610783b */ /* 0x000e660000000200 */
[C---:B------:R-:W-:Y:S01]  /*21b0*/  @!P1 LEA R116, P0, R107.reuse, c[0x0][0x168], 0x1 ;  /* 0x00005a006b749a11 */ /* 0x040fe200078008ff */
[----:B--2---:R-:W-:Y:S03]  /*21c0*/  HMMA.16816.F32 R12, R32, R36, RZ ;  /* 0x00000024200c723c */ /* 0x004fe600000018ff */
[----:B------:R-:W-:-:S05]  /*21d0*/  @!P1 LEA.HI.X R117, R107, c[0x0][0x16c], R85, 0x1, P0 ;  /* 0x00005b006b759a11 */ /* 0x000fca00000f0c55 */
[C---:B------:R-:W-:Y:S08]  /*21e0*/  HMMA.16816.F32 R36, R32.reuse, R38, RZ ;  /* 0x000000262024723c */ /* 0x040ff000000018ff */
[C---:B---3--:R-:W-:Y:S08]  /*21f0*/  HMMA.16816.F32 R8, R32.reuse, R4, RZ ;  /* 0x000000042008723c */ /* 0x048ff000000018ff */
[----:B------:R-:W-:Y:S08]  /*2200*/  HMMA.16816.F32 R4, R32, R6, RZ ;  /* 0x000000062004723c */ /* 0x000ff000000018ff */
[C---:B-1----:R-:W-:Y:S08]  /*2210*/  HMMA.16816.F32 R12, R24.reuse, R16, R12 ;  /* 0x00000010180c723c */ /* 0x042ff0000000180c */
[C---:B------:R-:W-:Y:S08]  /*2220*/  HMMA.16816.F32 R8, R24.reuse, R40, R8 ;  /* 0x000000281808723c */ /* 0x040ff00000001808 */
[----:B------:R-:W-:Y:S08]  /*2230*/  HMMA.16816.F32 R4, R24, R42, R4 ;  /* 0x0000002a1804723c */ /* 0x000ff00000001804 */
[----:B------:R-:W-:Y:S01]  /*2240*/  HMMA.16816.F32 R40, R32, R28, RZ ;  /* 0x0000001c2028723c */ /* 0x000fe200000018ff */
[----:B------:R-:W-:-:S02]  /*2250*/  FMUL.FTZ R12, R12, c[0x0][0x2ec] ;  /* 0x0000bb000c0c7a20 */ /* 0x000fc40000410000 */
[----:B------:R-:W-:Y:S02]  /*2260*/  FMUL.FTZ R13, R13, c[0x0][0x2ec] ;  /* 0x0000bb000d0d7a20 */ /* 0x000fe40000410000 */
[----:B------:R-:W-:Y:S01]  /*2270*/  FMUL.FTZ R14, R14, c[0x0][0x2ec] ;  /* 0x0000bb000e0e7a20 */ /* 0x000fe20000410000 */
[----:B------:R-:W1:Y:S01]  /*2280*/  MUFU.TANH R60, R12 ;  /* 0x0000000c003c7308 */ /* 0x000e620000002400 */
[----:B------:R-:W-:Y:S01]  /*2290*/  FMUL.FTZ R15, R15, c[0x0][0x2ec] ;  /* 0x0000bb000f0f7a20 */ /* 0x000fe20000410000 */
[----:B------:R-:W-:Y:S01]  /*22a0*/  HMMA.16816.F32 R36, R24, R18, R36 ;  /* 0x000000121824723c */ /* 0x000fe20000001824 */
[----:B------:R-:W-:Y:S02]  /*22b0*/  FMUL.FTZ R8, R8, c[0x0][0x2ec] ;  /* 0x0000bb0008087a20 */ /* 0x000fe40000410000 */
[----:B------:R-:W-:Y:S02]  /*22c0*/  FMUL.FTZ R9, R9, c[0x0][0x2ec] ;  /* 0x0000bb0009097a20 */ /* 0x000fe40000410000 */
[----:B------:R-:W-:Y:S01]  /*22d0*/  FMUL.FTZ R10, R10, c[0x0][0x2ec] ;  /* 0x0000bb000a0a7a20 */ /* 0x000fe20000410000 */
[----:B------:R-:W2:Y:S01]  /*22e0*/  MUFU.TANH R51, R8 ;  /* 0x0000000800337308 */ /* 0x000ea20000002400 */
[----:B------:R-:W-:Y:S01]  /*22f0*/  FMUL.FTZ R11, R11, c[0x0][0x2ec] ;  /* 0x0000bb000b0b7a20 */ /* 0x000fe20000410000 */
[----:B------:R-:W-:Y:S01]  /*2300*/  HMMA.16816.F32 R28, R32, R30, RZ ;  /* 0x0000001e201c723c */ /* 0x000fe200000018ff */
[----:B------:R-:W-:-:S02]  /*2310*/  FMUL.FTZ R4, R4, c[0x0][0x2ec] ;  /* 0x0000bb0004047a20 */ /* 0x000fc40000410000 */
[----:B------:R-:W-:Y:S02]  /*2320*/  FMUL.FTZ R5, R5, c[0x0][0x2ec] ;  /* 0x0000bb0005057a20 */ /* 0x000fe40000410000 */
[----:B------:R-:W-:Y:S01]  /*2330*/  FMUL.FTZ R6, R6, c[0x0][0x2ec] ;  /* 0x0000bb0006067a20 */ /* 0x000fe20000410000 */
[----:B------:R-:W3:Y:S01]  /*2340*/  MUFU.TANH R52, R9 ;  /* 0x0000000900347308 */ /* 0x000ee20000002400 */
[----:B------:R-:W-:-:S07]  /*2350*/  FMUL.FTZ R7, R7, c[0x0][0x2ec] ;  /* 0x0000bb0007077a20 */ /* 0x000fce0000410000 */
[----:B------:R-:W4:Y:S02]  /*2360*/  MUFU.TANH R53, R10 ;  /* 0x0000000a00357308 */ /* 0x000f240000002400 */
[----:B------:R-:W-:Y:S02]  /*2370*/  FMUL.FTZ R36, R36, c[0x0][0x2ec] ;  /* 0x0000bb0024247a20 */ /* 0x000fe40000410000 */
[----:B------:R-:W-:Y:S02]  /*2380*/  FMUL.FTZ R37, R37, c[0x0][0x2ec] ;  /* 0x0000bb0025257a20 */ /* 0x000fe40000410000 */
[----:B------:R-:W-:Y:S02]  /*2390*/  FMUL.FTZ R38, R38, c[0x0][0x2ec] ;  /* 0x0000bb0026267a20 */ /* 0x000fe40000410000 */
[----:B------:R1:W1:Y:S01]  /*23a0*/  MUFU.TANH R55, R11 ;  /* 0x0000000b00377308 */ /* 0x0002620000002400 */
[----:B------:R-:W-:-:S07]  /*23b0*/  FMUL.FTZ R39, R39, c[0x0][0x2ec] ;  /* 0x0000bb0027277a20 */ /* 0x000fce0000410000 */
[----:B------:R-:W2:Y:S01]  /*23c0*/  MUFU.TANH R56, R4 ;  /* 0x0000000400387308 */ /* 0x000ea20000002400 */
[----:B-1----:R-:W1:Y:S07]  /*23d0*/  LDSM.16.M88.4 R8, [R54+0x1800] ;  /* 0x001800003608783b */ /* 0x002e6e0000000200 */
[----:B------:R-:W1:Y:S08]  /*23e0*/  MUFU.TANH R57, R5 ;  /* 0x0000000500397308 */ /* 0x000e700000002400 */
[----:B------:R-:W1:Y:S08]  /*23f0*/  MUFU.TANH R58, R6 ;  /* 0x00000006003a7308 */ /* 0x000e700000002400 */
[----:B------:R2:W1:Y:S08]  /*2400*/  MUFU.TANH R59, R7 ;  /* 0x00000007003b7308 */ /* 0x0004700000002400 */
[----:B------:R-:W3:Y:S01]  /*2410*/  MUFU.TANH R61, R13 ;  /* 0x0000000d003d7308 */ /* 0x000ee20000002400 */
[----:B--2---:R-:W2:Y:S07]  /*2420*/  LDSM.16.M88.4 R4, [R101+0x1c00] ;  /* 0x001c00006504783b */ /* 0x004eae0000000200 */
[----:B------:R-:W2:Y:S01]  /*2430*/  MUFU.TANH R62, R14 ;  /* 0x0000000e003e7308 */ /* 0x000ea20000002400 */
[C---:B-1----:R-:W-:Y:S07]  /*2440*/  HMMA.16816.F32 R28, R24.reuse, R10, R28 ;  /* 0x0000000a181c723c */ /* 0x042fee000000181c */
[----:B------:R1:W1:Y:S01]  /*2450*/  MUFU.TANH R63, R15 ;  /* 0x0000000f003f7308 */ /* 0x0002620000002400 */
[----:B------:R-:W-:Y:S01]  /*2460*/  HMMA.16816.F32 R40, R24, R8, R40 ;  /* 0x000000081828723c */ /* 0x000fe20000001828 */
[----:B------:R-:W-:Y:S06]  /*2470*/  LDSM.16.M88.4 R8, [R54+0x2000] ;  /* 0x002000003608783b */ /* 0x000fec0000000200 */
[----:B------:R-:W2:Y:S01]  /*2480*/  MUFU.TANH R64, R36 ;  /* 0x0000002400407308 */ /* 0x000ea20000002400 */
[----:B-1----:R-:W1:Y:S07]  /*2490*/  LDSM.16.M88.4 R12, [R54+0x1c00] ;  /* 0x001c0000360c783b */ /* 0x002e6e0000000200 */
[----:B------:R-:W1:Y:S01]  /*24a0*/  MUFU.TANH R65, R37 ;  /* 0x0000002500417308 */ /* 0x000e620000002400 */
[----:B------:R-:W-:-:S02]  /*24b0*/  FMUL.FTZ R28, R28, c[0x0][0x2ec] ;  /* 0x0000bb001c1c7a20 */ /* 0x000fc40000410000 */
[----:B------:R-:W-:-:S05]  /*24c0*/  FMUL.FTZ R29, R29, c[0x0][0x2ec] ;  /* 0x0000bb001d1d7a20 */ /* 0x000fca0000410000 */
[----:B------:R-:W1:Y:S01]  /*24d0*/  MUFU.TANH R66, R38 ;  /* 0x0000002600427308 */ /* 0x000e620000002400 */
[----:B------:R-:W-:Y:S02]  /*24e0*/  FMUL.FTZ R30, R30, c[0x0][0x2ec] ;  /* 0x0000bb001e1e7a20 */ /* 0x000fe40000410000 */
[----:B------:R-:W-:Y:S02]  /*24f0*/  FMUL.FTZ R31, R31, c[0x0][0x2ec] ;  /* 0x0000bb001f1f7a20 */ /* 0x000fe40000410000 */
[----:B------:R-:W-:Y:S01]  /*2500*/  FMUL.FTZ R40, R40, c[0x0][0x2ec] ;  /* 0x0000bb0028287a20 */ /* 0x000fe20000410000 */
[----:B--2---:R-:W-:Y:S01]  /*2510*/  HMMA.16816.F32 R16, R32, R4, RZ ;  /* 0x000000042010723c */ /* 0x004fe200000018ff */
[----:B------:R-:W-:Y:S01]  /*2520*/  FMUL.FTZ R41, R41, c[0x0][0x2ec] ;  /* 0x0000bb0029297a20 */ /* 0x000fe20000410000 */
[----:B------:R2:W1:Y:S01]  /*2530*/  MUFU.TANH R67, R39 ;  /* 0x0000002700437308 */ /* 0x0004620000002400 */
[----:B------:R-:W-:Y:S02]  /*2540*/  FMUL.FTZ R42, R42, c[0x0][0x2ec] ;  /* 0x0000bb002a2a7a20 */ /* 0x000fe40000410000 */
[----:B------:R-:W-:-:S03]  /*2550*/  FMUL.FTZ R43, R43, c[0x0][0x2ec] ;  /* 0x0000bb002b2b7a20 */ /* 0x000fc60000410000 */
[----:B------:R-:W-:Y:S02]  /*2560*/  HMMA.16816.F32 R4, R32, R6, RZ ;  /* 0x000000062004723c */ /* 0x000fe400000018ff */
[----:B------:R-:W3:Y:S01]  /*2570*/  MUFU.TANH R72, R28 ;  /* 0x0000001c00487308 */ /* 0x000ee20000002400 */
[----:B--2---:R-:W2:Y:S07]  /*2580*/  LDSM.16.M88.4 R36, [R101+0x2000] ;  /* 0x002000006524783b */ /* 0x004eae0000000200 */
[----:B------:R-:W2:Y:S06]  /*2590*/  MUFU.TANH R73, R29 ;  /* 0x0000001d00497308 */ /* 0x000eac0000002400 */
[C---:B-1----:R-:W-:Y:S02]  /*25a0*/  HMMA.16816.F32 R16, R24.reuse, R12, R16 ;  /* 0x0000000c1810723c */ /* 0x042fe40000001810 */
[----:B------:R-:W1:Y:S06]  /*25b0*/  MUFU.TANH R74, R30 ;  /* 0x0000001e004a7308 */ /* 0x000e6c0000002400 */
[----:B------:R-:W-:Y:S01]  /*25c0*/  HMMA.16816.F32 R4, R24, R14, R4 ;  /* 0x0000000e1804723c */ /* 0x000fe20000001804 */
[----:B------:R-:W-:Y:S01]  /*25d0*/  LDSM.16.M88.4 R12, [R54+0x2400] ;  /* 0x00240000360c783b */ /* 0x000fe20000000200 */
[----:B------:R1:W1:Y:S08]  /*25e0*/  MUFU.TANH R75, R31 ;  /* 0x0000001f004b7308 */ /* 0x0002700000002400 */
[----:B------:R-:W2:Y:S06]  /*25f0*/  MUFU.TANH R68, R40 ;  /* 0x0000002800447308 */ /* 0x000eac0000002400 */
[----:B------:R-:W-:Y:S01]  /*2600*/  FMUL.FTZ R16, R16, c[0x0][0x2ec] ;  /* 0x0000bb0010107a20 */ /* 0x000fe20000410000 */
[----:B-1----:R-:W1:Y:S01]  /*2610*/  LDSM.16.M88.4 R28, [R101+0x2400] ;  /* 0x00240000651c783b */ /* 0x002e620000000200 */
[----:B------:R-:W1:Y:S01]  /*2620*/  MUFU.TANH R69, R41 ;  /* 0x0000002900457308 */ /* 0x000e620000002400 */
[----:B------:R-:W-:-:S02]  /*2630*/  FMUL.FTZ R17, R17, c[0x0][0x2ec] ;  /* 0x0000bb0011117a20 */ /* 0x000fc40000410000 */
[----:B------:R-:W-:-:S03]  /*2640*/  FMUL.FTZ R18, R18, c[0x0][0x2ec] ;  /* 0x0000bb0012127a20 */ /* 0x000fc60000410000 */
[----:B------:R-:W-:Y:S02]  /*2650*/  FMUL.FTZ R4, R4, c[0x0][0x2ec] ;  /* 0x0000bb0004047a20 */ /* 0x000fe40000410000 */
[----:B------:R-:W-:Y:S01]  /*2660*/  FMUL.FTZ R5, R5, c[0x0][0x2ec] ;  /* 0x0000bb0005057a20 */ /* 0x000fe20000410000 */
[----:B------:R-:W1:Y:S01]  /*2670*/  MUFU.TANH R70, R42 ;  /* 0x0000002a00467308 */ /* 0x000e620000002400 */
[----:B------:R-:W-:Y:S02]  /*2680*/  FMUL.FTZ R6, R6, c[0x0][0x2ec] ;  /* 0x0000bb0006067a20 */ /* 0x000fe40000410000 */
[----:B------:R-:W-:Y:S02]  /*2690*/  FMUL.FTZ R7, R7, c[0x0][0x2ec] ;  /* 0x0000bb0007077a20 */ /* 0x000fe40000410000 */
[----:B------:R-:W-:-:S03]  /*26a0*/  FMUL.FTZ R19, R19, c[0x0][0x2ec] ;  /* 0x0000bb0013137a20 */ /* 0x000fc60000410000 */
[----:B------:R2:W1:Y:S08]  /*26b0*/  MUFU.TANH R71, R43 ;  /* 0x0000002b00477308 */ /* 0x0004700000002400 */
[----:B------:R-:W1:Y:S01]  /*26c0*/  MUFU.TANH R93, R4 ;  /* 0x00000004005d7308 */ /* 0x000e620000002400 */
[C---:B--2---:R-:W-:Y:S07]  /*26d0*/  HMMA.16816.F32 R40, R32.reuse, R36, RZ ;  /* 0x000000242028723c */ /* 0x044fee00000018ff */
[----:B------:R-:W2:Y:S01]  /*26e0*/  MUFU.TANH R89, R5 ;  /* 0x0000000500597308 */ /* 0x000ea20000002400 */
        /* <DEDUP_REMOVED lines=27> */
[----:B------:R-:W-:Y:S01]  /*28a0*/  HMMA.16816.F32 R28, R24, R14, R28 ;  /* 0x0000000e181c723c */ /* 0x000fe2000000181c */
[----:B------:R-:W2:Y:S01]  /*28b0*/  LDSM.16.M88.4 R12, [R101+0x2c00] ;  /* 0x002c0000650c783b */ /* 0x000ea20000000200 */
[----:B------:R-:W2:Y:S06]  /*28c0*/  MUFU.TANH R122, R37 ;  /* 0x00000025007a7308 */ /* 0x000eac0000002400 */
[C---:B-1----:R-:W-:Y:S02]  /*28d0*/  HMMA.16816.F32 R40, R32.reuse, R4, RZ ;  /* 0x000000042028723c */ /* 0x042fe400000018ff */
[----:B------:R-:W1:Y:S06]  /*28e0*/  MUFU.TANH R121, R38 ;  /* 0x0000002600797308 */ /* 0x000e6c0000002400 */
[----:B------:R-:W-:Y:S01]  /*28f0*/  HMMA.16816.F32 R4, R32, R6, RZ ;  /* 0x000000062004723c */ /* 0x000fe200000018ff */
[----:B------:R-:W-:Y:S01]  /*2900*/  FMUL.FTZ R16, R16, c[0x0][0x2ec] ;  /* 0x0000bb0010107a20 */ /* 0x000fe20000410000 */
[----:B------:R2:W1:Y:S01]  /*2910*/  MUFU.TANH R90, R39 ;  /* 0x00000027005a7308 */ /* 0x0004620000002400 */
[----:B------:R-:W-:-:S02]  /*2920*/  FMUL.FTZ R17, R17, c[0x0][0x2ec] ;  /* 0x0000bb0011117a20 */ /* 0x000fc40000410000 */
[----:B------:R-:W-:-:S03]  /*2930*/  FMUL.FTZ R18, R18, c[0x0][0x2ec] ;  /* 0x0000bb0012127a20 */ /* 0x000fc60000410000 */
[----:B------:R-:W-:Y:S02]  /*2940*/  FMUL.FTZ R28, R28, c[0x0][0x2ec] ;  /* 0x0000bb001c1c7a20 */ /* 0x000fe40000410000 */
[----:B------:R-:W1:Y:S06]  /*2950*/  MUFU.TANH R78, R16 ;  /* 0x00000010004e7308 */ /* 0x000e6c0000002400 */
[C---:B------:R-:W-:Y:S02]  /*2960*/  HMMA.16816.F32 R40, R24.reuse, R8, R40 ;  /* 0x000000081828723c */ /* 0x040fe40000001828 */
[----:B------:R-:W1:Y:S05]  /*2970*/  MUFU.TANH R77, R17 ;  /* 0x00000011004d7308 */ /* 0x000e6a0000002400 */
[----:B------:R-:W-:Y:S01]  /*2980*/  FMUL.FTZ R8, R19, c[0x0][0x2ec] ;  /* 0x0000bb0013087a20 */ /* 0x000fe20000410000 */
[----:B------:R-:W-:Y:S01]  /*2990*/  HMMA.16816.F32 R4, R24, R10, R4 ;  /* 0x0000000a1804723c */ /* 0x000fe20000001804 */
[----:B------:R-:W-:Y:S01]  /*29a0*/  FMUL.FTZ R9, R29, c[0x0][0x2ec] ;  /* 0x0000bb001d097a20 */ /* 0x000fe20000410000 */
[----:B------:R1:W1:Y:S01]  /*29b0*/  MUFU.TANH R79, R18 ;  /* 0x00000012004f7308 */ /* 0x0002620000002400 */
[----:B------:R-:W-:-:S02]  /*29c0*/  FMUL.FTZ R29, R30, c[0x0][0x2ec] ;  /* 0x0000bb001e1d7a20 */ /* 0x000fc40000410000 */
[----:B------:R-:W-:-:S03]  /*29d0*/  FMUL.FTZ R30, R31, c[0x0][0x2ec] ;  /* 0x0000bb001f1e7a20 */ /* 0x000fc60000410000 */
[C---:B--2---:R-:W-:Y:S02]  /*29e0*/  HMMA.16816.F32 R36, R32.reuse, R12, RZ ;  /* 0x0000000c2024723c */ /* 0x044fe400000018ff */
[----:B------:R-:W2:Y:S06]  /*29f0*/  MUFU.TANH R8, R8 ;  /* 0x0000000800087308 */ /* 0x000eac0000002400 */
[----:B------:R-:W-:Y:S01]  /*2a00*/  HMMA.16816.F32 R12, R32, R14, RZ ;  /* 0x0000000e200c723c */ /* 0x000fe200000018ff */
[----:B------:R-:W-:Y:S01]  /*2a10*/  FMUL.FTZ R11, R40, c[0x0][0x2ec] ;  /* 0x0000bb00280b7a20 */ /* 0x000fe20000410000 */
[----:B-1----:R-:W1:Y:S01]  /*2a20*/  LDSM.16.M88.4 R16, [R54+0x2c00] ;  /* 0x002c00003610783b */ /* 0x002e620000000200 */
[----:B------:R-:W-:Y:S01]  /*2a30*/  FMUL.FTZ R41, R41, c[0x0][0x2ec] ;  /* 0x0000bb0029297a20 */ /* 0x000fe20000410000 */
[----:B------:R-:W1:Y:S01]  /*2a40*/  MUFU.TANH R28, R28 ;  /* 0x0000001c001c7308 */ /* 0x000e620000002400 */
[----:B------:R-:W-:Y:S01]  /*2a50*/  FMUL.FTZ R10, R42, c[0x0][0x2ec] ;  /* 0x0000bb002a0a7a20 */ /* 0x000fe20000410000 */
[----:B------:R-:W-:-:S04]  /*2a60*/  DEPBAR.LE SB0, 0x0 ;  /* 0x000080000000791a */ /* 0x000fc80000000000 */
[----:B------:R-:W-:Y:S02]  /*2a70*/  FMUL.FTZ R4, R4, c[0x0][0x2ec] ;  /* 0x0000bb0004047a20 */ /* 0x000fe40000410000 */
[----:B------:R-:W-:Y:S01]  /*2a80*/  FMUL.FTZ R7, R7, c[0x0][0x2ec] ;  /* 0x0000bb0007077a20 */ /* 0x000fe20000410000 */
[----:B------:R-:W1:Y:S01]  /*2a90*/  MUFU.TANH R9, R9 ;  /* 0x0000000900097308 */ /* 0x000e620000002400 */
[----:B------:R-:W-:Y:S02]  /*2aa0*/  FMUL.FTZ R31, R43, c[0x0][0x2ec] ;  /* 0x0000bb002b1f7a20 */ /* 0x000fe40000410000 */
[----:B------:R-:W-:-:S05]  /*2ab0*/  FMUL.FTZ R5, R5, c[0x0][0x2ec] ;  /* 0x0000bb0005057a20 */ /* 0x000fca0000410000 */
[----:B------:R-:W1:Y:S08]  /*2ac0*/  MUFU.TANH R29, R29 ;  /* 0x0000001d001d7308 */ /* 0x000e700000002400 */
[----:B------:R-:W2:Y:S08]  /*2ad0*/  MUFU.TANH R30, R30 ;  /* 0x0000001e001e7308 */ /* 0x000eb00000002400 */
[----:B------:R-:W2:Y:S01]  /*2ae0*/  MUFU.TANH R11, R11 ;  /* 0x0000000b000b7308 */ /* 0x000ea20000002400 */
[C---:B-1----:R-:W-:Y:S07]  /*2af0*/  HMMA.16816.F32 R36, R24.reuse, R16, R36 ;  /* 0x000000101824723c */ /* 0x042fee0000001824 */
[----:B------:R1:W1:Y:S01]  /*2b00*/  MUFU.TANH R16, R4 ;  /* 0x0000000400107308 */ /* 0x0002620000002400 */
[----:B------:R-:W-:Y:S07]  /*2b10*/  HMMA.16816.F32 R12, R24, R18, R12 ;  /* 0x00000012180c723c */ /* 0x000fee000000180c */
[----:B------:R2:W2:Y:S01]  /*2b20*/  MUFU.TANH R17, R7 ;  /* 0x0000000700117308 */ /* 0x0004a20000002400 */
[----:B-1----:R-:W-:Y:S01]  /*2b30*/  FMUL.FTZ R4, R6, c[0x0][0x2ec] ;  /* 0x0000bb0006047a20 */ /* 0x002fe20000410000 */
[----:B------:R-:W-:-:S06]  /*2b40*/  LOP3.LUT R6, R49, 0xffffffe0, RZ, 0xc0, !PT ;  /* 0xffffffe031067812 */ /* 0x000fcc00078ec0ff */
[----:B------:R-:W1:Y:S01]  /*2b50*/  MUFU.TANH R41, R41 ;  /* 0x0000002900297308 */ /* 0x000e620000002400 */
[----:B------:R-:W-:Y:S02]  /*2b60*/  FMUL.FTZ R34, R36, c[0x0][0x2ec] ;  /* 0x0000bb0024227a20 */ /* 0x000fe40000410000 */
[----:B------:R-:W-:Y:S02]  /*2b70*/  IMAD.IADD R6, R45, 0x1, -R6 ;  /* 0x000000012d067824 */ /* 0x000fe400078e0a06 */
[----:B------:R-:W-:-:S03]  /*2b80*/  FMUL.FTZ R33, R37, c[0x0][0x2ec] ;  /* 0x0000bb0025217a20 */ /* 0x000fc60000410000 */
[----:B------:R-:W1:Y:S01]  /*2b90*/  MUFU.TANH R10, R10 ;  /* 0x0000000a000a7308 */ /* 0x000e620000002400 */
[----:B------:R-:W-:Y:S01]  /*2ba0*/  FMUL.FTZ R26, R38, c[0x0][0x2ec] ;  /* 0x0000bb00261a7a20 */ /* 0x000fe20000410000 */
[----:B--2---:R-:W-:Y:S01]  /*2bb0*/  SHF.R.S32.HI R7, RZ, 0x1f, R6 ;  /* 0x0000001fff077819 */ /* 0x004fe20000011406 */
[----:B------:R-:W-:Y:S02]  /*2bc0*/  FMUL.FTZ R25, R39, c[0x0][0x2ec] ;  /* 0x0000bb0027197a20 */ /* 0x000fe40000410000 */
[----:B------:R-:W-:Y:S01]  /*2bd0*/  FMUL.FTZ R12, R12, c[0x0][0x2ec] ;  /* 0x0000bb000c0c7a20 */ /* 0x000fe20000410000 */
[----:B------:R-:W-:Y:S01]  /*2be0*/  LEA.HI R7, R7, R6, RZ, 0x2 ;  /* 0x0000000607077211 */ /* 0x000fe200078f10ff */
[----:B------:R-:W-:Y:S01]  /*2bf0*/  FMUL.FTZ R13, R13, c[0x0][0x2ec] ;  /* 0x0000bb000d0d7a20 */ /* 0x000fe20000410000 */
[----:B------:R-:W2:Y:S01]  /*2c00*/  MUFU.TANH R31, R31 ;  /* 0x0000001f001f7308 */ /* 0x000ea20000002400 */
[----:B------:R-:W-:Y:S01]  /*2c10*/  FMUL.FTZ R14, R14, c[0x0][0x2ec] ;  /* 0x0000bb000e0e7a20 */ /* 0x000fe20000410000 */
[----:B------:R-:W-:Y:S01]  /*2c20*/  SHF.R.S32.HI R118, RZ, 0x2, R7 ;  /* 0x00000002ff767819 */ /* 0x000fe20000011407 */
[----:B------:R-:W-:-:S03]  /*2c30*/  FMUL.FTZ R15, R15, c[0x0][0x2ec] ;  /* 0x0000bb000f0f7a20 */ /* 0x000fc60000410000 */
[----:B------:R-:W-:Y:S02]  /*2c40*/  IADD3 R48, R48, 0x1, R118 ;  /* 0x0000000130307810 */ /* 0x000fe40007ffe076 */
[----:B------:R-:W1:Y:S02]  /*2c50*/  MUFU.TANH R5, R5 ;  /* 0x0000000500057308 */ /* 0x000e640000002400 */
[----:B------:R-:W-:-:S04]  /*2c60*/  IADD3 R126, R44, R48, -R111 ;  /* 0x000000302c7e7210 */ /* 0x000fc80007ffe86f */
[----:B------:R-:W-:Y:S02]  /*2c70*/  IADD3 R126, R126, c[0x0][0x2e8], RZ ;  /* 0x0000ba007e7e7a10 */ /* 0x000fe40007ffe0ff */
[----:B------:R-:W1:Y:S02]  /*2c80*/  MUFU.TANH R4, R4 ;  /* 0x0000000400047308 */ /* 0x000e640000002400 */
[C---:B------:R-:W-:Y:S02]  /*2c90*/  IADD3 R119, R126.reuse, 0x8, RZ ;  /* 0x000000087e777810 */ /* 0x040fe40007ffe0ff */
[-C--:B------:R-:W-:Y:S02]  /*2ca0*/  IMNMX R126, R126, R44.reuse, PT ;  /* 0x0000002c7e7e7217 */ /* 0x080fe40003800200 */
[----:B------:R-:W-:Y:S02]  /*2cb0*/  IMNMX R119, R119, R44, PT ;  /* 0x0000002c77777217 */ /* 0x000fe40003800200 */
[----:B------:R-:W1:Y:S08]  /*2cc0*/  MUFU.TANH R34, R34 ;  /* 0x0000002200227308 */ /* 0x000e700000002400 */
[----:B------:R-:W1:Y:S08]  /*2cd0*/  MUFU.TANH R33, R33 ;  /* 0x0000002100217308 */ /* 0x000e700000002400 */
[----:B------:R-:W1:Y:S08]  /*2ce0*/  MUFU.TANH R26, R26 ;  /* 0x0000001a001a7308 */ /* 0x000e700000002400 */
[----:B------:R-:W1:Y:S08]  /*2cf0*/  MUFU.TANH R25, R25 ;  /* 0x0000001900197308 */ /* 0x000e700000002400 */
[----:B------:R1:W1:Y:S08]  /*2d00*/  MUFU.TANH R27, R12 ;  /* 0x0000000c001b7308 */ /* 0x0002700000002400 */
[----:B------:R1:W1:Y:S08]  /*2d10*/  MUFU.TANH R35, R13 ;  /* 0x0000000d00237308 */ /* 0x0002700000002400 */
[----:B------:R1:W1:Y:S08]  /*2d20*/  MUFU.TANH R24, R14 ;  /* 0x0000000e00187308 */ /* 0x0002700000002400 */
[----:B------:R1:W1:Y:S01]  /*2d30*/  MUFU.TANH R19, R15 ;  /* 0x0000000f00137308 */ /* 0x0002620000002400 */
[----:B------:R-:W-:Y:S06]  /*2d40*/  BAR.SYNC.DEFER_BLOCKING 0x0 ;  /* 0x0000000000007b1d */ /* 0x000fec0000010000 */
[----:B------:R-:W-:Y:S05]  /*2d50*/  @!P1 BRA `(.L_x_4199) ;  /* 0x0000054000009947 */ /* 0x000fea0003800000 */
[----:B--234-:R-:W-:Y:S05]  /*2d60*/  @!P6 BRA `(.L_x_4200) ;  /* 0x000003a00000e947 */ /* 0x01cfea0003800000 */
[----:B------:R-:W2:Y:S01]  /*2d70*/  I2F.RP R36, R21 ;  /* 0x0000001500247306 */ /* 0x000ea20000209400 */
[----:B-1----:R-:W-:-:S02]  /*2d80*/  IADD3 R14, R2, -0x80, RZ ;  /* 0xffffff80020e7810 */ /* 0x002fc40007ffe0ff */
[----:B------:R-:W-:Y:S02]  /*2d90*/  IABS R12, R2 ;  /* 0x00000002000c7213 */ /* 0x000fe40000000000 */
[----:B------:R-:W-:Y:S02]  /*2da0*/  IABS R6, R14 ;  /* 0x0000000e00067213 */ /* 0x000fe40000000000 */
[----:B------:R-:W-:-:S04]  /*2db0*/  LOP3.LUT R14, R14, c[0x0][0x2d0], RZ, 0x3c, !PT ;  /* 0x0000b4000e0e7a12 */ /* 0x000fc800078e3cff */
[----:B------:R-:W-:Y:S01]  /*2dc0*/  ISETP.GE.AND P0, PT, R14, RZ, PT ;  /* 0x000000ff0e00720c */ /* 0x000fe20003f06270 */
[----:B--2---:R-:W1:Y:S02]  /*2dd0*/  MUFU.RCP R36, R36 ;  /* 0x0000002400247308 */ /* 0x004e640000001000 */
        /* <DEDUP_REMOVED lines=51> */
.L_x_4200:
[----:B------:R-:W-:-:S04]  /*3110*/  LEA R0, -R22, RZ, 0x7 ;  /* 0x000000ff16007211 */ /* 0x000fc800078e39ff */
[----:B------:R-:W-:Y:S02]  /*3120*/  SHF.R.S32.HI R7, RZ, 0x1f, R0 ;  /* 0x0000001fff077819 */ /* 0x000fe40000011400 */
.L_x_4201:
[----:B------:R-:W-:Y:S01]  /*3130*/  IADD3 R107, P0, R0, R107, RZ ;  /* 0x0000006b006b7210 */ /* 0x000fe20007f1e0ff */
[----:B------:R-:W-:Y:S02]  /*3140*/  IMAD.MOV.U32 R6, RZ, RZ, 0x6 ;  /* 0x00000006ff067424 */ /* 0x000fe400078e00ff */
[C---:B------:R-:W-:Y:S01]  /*3150*/  IMAD.SHL.U32 R0, R22.reuse, 0x40, RZ ;  /* 0x0000004016007824 */ /* 0x040fe200078e00ff */
[----:B------:R-:W-:Y:S01]  /*3160*/  LEA R116, P1, R107, c[0x0][0x168], 0x1 ;  /* 0x00005a006b747a11 */ /* 0x000fe200078208ff */
[----:B------:R-:W-:Y:S01]  /*3170*/  IMAD.X R85, R7, 0x1, R85, P0 ;  /* 0x0000000107557824 */ /* 0x000fe200000e0655 */
[----:B------:R-:W-:Y:S02]  /*3180*/  SHF.L.U64.HI R22, R22, R6, c[0x0][0x19c] ;  /* 0x0000670016167619 */ /* 0x000fe40000010206 */
[----:B-1----:R-:W-:Y:S01]  /*3190*/  IADD3 R12, P0, R0, R116, RZ ;  /* 0x00000074000c7210 */ /* 0x002fe20007f1e0ff */
[----:B------:R-:W-:Y:S01]  /*31a0*/  IMAD.MOV.U32 R36, RZ, RZ, R116 ;  /* 0x000000ffff247224 */ /* 0x000fe200078e0074 */
[----:B------:R-:W-:-:S02]  /*31b0*/  LEA.HI.X R117, R107, c[0x0][0x16c], R85, 0x1, P1 ;  /* 0x00005b006b757a11 */ /* 0x000fc400008f0c55 */
[----:B------:R-:W-:-:S03]  /*31c0*/  IADD3 R6, P1, R12, R0, RZ ;  /* 0x000000000c067210 */ /* 0x000fc60007f3e0ff */
[--C-:B------:R-:W-:Y:S01]  /*31d0*/  IMAD.X R13, R22, 0x1, R117.reuse, P0 ;  /* 0x00000001160d7824 */ /* 0x100fe200000e0675 */
[----:B------:R-:W-:Y:S01]  /*31e0*/  IADD3 R14, P0, R6, R0, RZ ;  /* 0x00000000060e7210 */ /* 0x000fe20007f1e0ff */
[----:B------:R-:W-:-:S03]  /*31f0*/  IMAD.MOV.U32 R37, RZ, RZ, R117 ;  /* 0x000000ffff257224 */ /* 0x000fc600078e0075 */
[-C--:B------:R-:W-:Y:S02]  /*3200*/  IADD3.X R7, R13, R22.reuse, RZ, P1, !PT ;  /* 0x000000160d077210 */ /* 0x080fe40000ffe4ff */
[----:B------:R-:W-:Y:S01]  /*3210*/  @!PT LDS RZ, [RZ] ;  /* 0x00000000fffff984 */ /* 0x000fe20000000800 */
[----:B------:R-:W-:Y:S01]  /*3220*/  @!PT LDS RZ, [RZ] ;  /* 0x00000000fffff984 */ /* 0x000fe20000000800 */
[----:B------:R-:W-:Y:S01]  /*3230*/  @!PT LDS RZ, [RZ] ;  /* 0x00000000fffff984 */ /* 0x000fe20000000800 */
[----:B------:R1:W-:Y:S02]  /*3240*/  LDGSTS.E.BYPASS.LTC128B.128 [R110+0x1000], [R36.64] ;  /* 0x01000000246e7fae */ /* 0x0003e4000b901d4c */
[----:B------:R-:W-:Y:S02]  /*3250*/  IADD3.X R15, R7, R22, RZ, P0, !PT ;  /* 0x00000016070f7210 */ /* 0x000fe400007fe4ff */
[----:B------:R1:W-:Y:S04]  /*3260*/  LDGSTS.E.BYPASS.LTC128B.128 [R110+0x1800], [R12.64] ;  /* 0x018000000c6e7fae */ /* 0x0003e8000b901d4c */
[----:B------:R1:W-:Y:S04]  /*3270*/  LDGSTS.E.BYPASS.LTC128B.128 [R110+0x2000], [R6.64] ;  /* 0x02000000066e7fae */ /* 0x0003e8000b901d4c */
[----:B------:R1:W-:Y:S04]  /*3280*/  LDGSTS.E.BYPASS.LTC128B.128 [R110+0x2800], [R14.64] ;  /* 0x028000000e6e7fae */ /* 0x0003e8000b901d4c */
[----:B------:R-:W0:Y:S02]  /*3290*/  LDGDEPBAR ;  /* 0x00000000000079af */ /* 0x000e240000000000 */
.L_x_4199:
[----:B--234-:R-:W-:Y:S02]  /*32a0*/  IMAD.IADD R2, R2, 0x1, R127 ;  /* 0x0000000102027824 */ /* 0x01cfe400078e027f */
[----:B------:R-:W-:-:S03]  /*32b0*/  IMAD.SHL.U32 R87, R87, 0x2, RZ ;  /* 0x0000000257577824 */ /* 0x000fc600078e00ff */
[C---:B------:R-:W-:Y:S01]  /*32c0*/  IADD3 R0, R2.reuse, 0x1, RZ ;  /* 0x0000000102007810 */ /* 0x040fe20007ffe0ff */
[----:B------:R-:W-:Y:S01]  /*32d0*/  IMAD R86, R3, 0x2, R87 ;  /* 0x0000000203567824 */ /* 0x000fe200078e0257 */
[----:B-1----:R-:W-:Y:S02]  /*32e0*/  IADD3 R6, R2, 0x8, RZ ;  /* 0x0000000802067810 */ /* 0x002fe40007ffe0ff */
[CC--:B------:R-:W-:Y:S02]  /*32f0*/  ISETP.GE.AND P4, PT, R0.reuse, R126.reuse, PT ;  /* 0x0000007e0000720c */ /* 0x0c0fe40003f86270 */
[----:B------:R-:W-:Y:S02]  /*3300*/  ISETP.GE.AND P1, PT, R0, R119, PT ;  /* 0x000000770000720c */ /* 0x000fe40003f26270 */
[----:B------:R-:W-:Y:S02]  /*3310*/  IADD3 R0, R2, 0x9, RZ ;  /* 0x0000000902007810 */ /* 0x000fe40007ffe0ff */
[----:B------:R-:W-:-:S02]  /*3320*/  ISETP.GE.AND P3, PT, R6, R126, PT ;  /* 0x0000007e0600720c */ /* 0x000fc40003f66270 */
[-C--:B------:R-:W-:Y:S02]  /*3330*/  ISETP.GE.AND P5, PT, R6, R119.reuse, PT ;  /* 0x000000770600720c */ /* 0x080fe40003fa6270 */
[----:B------:R-:W-:Y:S02]  /*3340*/  IADD3 R6, R2, 0x10, RZ ;  /* 0x0000001002067810 */ /* 0x000fe40007ffe0ff */
        /* <DEDUP_REMOVED lines=44> */
[----:B------:R-:W-:Y:S02]  /*3610*/  IADD3 R23, R2, 0x38, RZ ;  /* 0x0000003802177810 */ /* 0x000fe40007ffe0ff */
[----:B------:R-:W-:-:S02]  /*3620*/  FSEL R124, R73, -INF , !P3 ;  /* 0xff800000497c7808 */ /* 0x000fc40005800000 */
[-C--:B------:R-:W-:Y:S02]  /*3630*/  ISETP.GE.AND P3, PT, R23, R126.reuse, PT ;  /* 0x0000007e1700720c */ /* 0x080fe40003f66270 */
[----:B------:R-:W-:Y:S02]  /*3640*/  FSEL R60, R70, -INF , !P5 ;  /* 0xff800000463c7808 */ /* 0x000fe40006800000 */
[----:B------:R-:W-:Y:S02]  /*3650*/  FSEL R93, R93, -INF , !P3 ;  /* 0xff8000005d5d7808 */ /* 0x000fe40005800000 */
[----:B------:R-:W-:Y:S02]  /*3660*/  ISETP.GE.AND P3, PT, R2, R126, PT ;  /* 0x0000007e0200720c */ /* 0x000fe40003f66270 */
[----:B------:R-:W-:Y:S02]  /*3670*/  ISETP.GE.AND P5, PT, R32, R119, PT ;  /* 0x000000772000720c */ /* 0x000fe40003fa6270 */
[----:B------:R-:W-:-:S02]  /*3680*/  IADD3 R32, R2, 0x31, RZ ;  /* 0x0000003102207810 */ /* 0x000fc40007ffe0ff */
[----:B------:R-:W-:Y:S02]  /*3690*/  FSEL R51, R51, -INF , !P3 ;  /* 0xff80000033337808 */ /* 0x000fe40005800000 */
[----:B------:R-:W-:Y:S02]  /*36a0*/  FSEL R64, R72, -INF , !P4 ;  /* 0xff80000048407808 */ /* 0x000fe40006000000 */
[----:B------:R-:W-:Y:S02]  /*36b0*/  FSEL R123, R74, -INF , !P1 ;  /* 0xff8000004a7b7808 */ /* 0x000fe40004800000 */
[C---:B------:R-:W-:Y:S02]  /*36c0*/  ISETP.GE.AND P4, PT, R32.reuse, R126, PT ;  /* 0x0000007e2000720c */ /* 0x040fe40003f86270 */
[----:B------:R-:W-:Y:S02]  /*36d0*/  ISETP.GE.AND P1, PT, R32, R119, PT ;  /* 0x000000772000720c */ /* 0x000fe40003f26270 */
[----:B------:R-:W-:-:S02]  /*36e0*/  FMNMX.FTZ R37, R51, R0, !PT ;  /* 0x0000000033257209 */ /* 0x000fc40007810000 */
[----:B------:R-:W-:Y:S02]  /*36f0*/  IADD3 R32, R2, 0x39, RZ ;  /* 0x0000003902207810 */ /* 0x000fe40007ffe0ff */
[----:B------:R-:W-:Y:S02]  /*3700*/  FSEL R52, R75, -INF , !P5 ;  /* 0xff8000004b347808 */ /* 0x000fe40006800000 */
[----:B------:R-:W-:Y:S02]  /*3710*/  ISETP.GE.AND P5, PT, R23, R119, PT ;  /* 0x000000771700720c */ /* 0x000fe40003fa6270 */
[----:B------:R-:W-:Y:S02]  /*3720*/  FSEL R95, R95, -INF , !P0 ;  /* 0xff8000005f5f7808 */ /* 0x000fe40004000000 */
[----:B------:R-:W-:Y:S02]  /*3730*/  FSEL R92, R92, -INF , !P2 ;  /* 0xff8000005c5c7808 */ /* 0x000fe40005000000 */
[----:B------:R-:W-:-:S02]  /*3740*/  FMNMX.FTZ R37, R22, R37, !PT ;  /* 0x0000002516257209 */ /* 0x000fc40007810000 */
[----:B------:R-:W-:Y:S02]  /*3750*/  IADD3 R23, R2, 0x40, RZ ;  /* 0x0000004002177810 */ /* 0x000fe40007ffe0ff */
[C---:B------:R-:W-:Y:S02]  /*3760*/  ISETP.GE.AND P0, PT, R32.reuse, R126, PT ;  /* 0x0000007e2000720c */ /* 0x040fe40003f06270 */
[----:B------:R-:W-:Y:S02]  /*3770*/  ISETP.GE.AND P2, PT, R32, R119, PT ;  /* 0x000000772000720c */ /* 0x000fe40003f46270 */
[----:B------:R-:W-:Y:S02]  /*3780*/  IADD3 R32, R2, 0x41, RZ ;  /* 0x0000004102207810 */ /* 0x000fe40007ffe0ff */
[----:B------:R-:W-:Y:S02]  /*3790*/  FSEL R94, R94, -INF , !P4 ;  /* 0xff8000005e5e7808 */ /* 0x000fe40006000000 */
[----:B------:R-:W-:-:S02]  /*37a0*/  FSEL R91, R91, -INF , !P1 ;  /* 0xff8000005b5b7808 */ /* 0x000fc40004800000 */
[----:B------:R-:W-:Y:S02]  /*37b0*/  FMNMX.FTZ R37, R40, R37, !PT ;  /* 0x0000002528257209 */ /* 0x000fe40007810000 */
[CC--:B------:R-:W-:Y:S02]  /*37c0*/  ISETP.GE.AND P4, PT, R23.reuse, R126.reuse, PT ;  /* 0x0000007e1700720c */ /* 0x0c0fe40003f86270 */
[----:B------:R-:W-:Y:S02]  /*37d0*/  ISETP.GE.AND P1, PT, R23, R119, PT ;  /* 0x000000771700720c */ /* 0x000fe40003f26270 */
[----:B------:R-:W-:Y:S02]  /*37e0*/  FSEL R88, R88, -INF , !P5 ;  /* 0xff80000058587808 */ /* 0x000fe40006800000 */
[----:B------:R-:W-:Y:S02]  /*37f0*/  IADD3 R23, R2, 0x48, RZ ;  /* 0x0000004802177810 */ /* 0x000fe40007ffe0ff */
[----:B------:R-:W-:-:S02]  /*3800*/  ISETP.GE.AND P5, PT, R32, R126, PT ;  /* 0x0000007e2000720c */ /* 0x000fc40003fa6270 */
[----:B------:R-:W-:Y:S02]  /*3810*/  FMNMX.FTZ R37, R36, R37, !PT ;  /* 0x0000002524257209 */ /* 0x000fe40007810000 */
[----:B------:R-:W-:Y:S02]  /*3820*/  FSEL R89, R89, -INF , !P0 ;  /* 0xff80000059597808 */ /* 0x000fe40004000000 */
[----:B------:R-:W-:Y:S02]  /*3830*/  FSEL R67, R76, -INF , !P2 ;  /* 0xff8000004c437808 */ /* 0x000fe40005000000 */
[-C--:B------:R-:W-:Y:S02]  /*3840*/  ISETP.GE.AND P3, PT, R32, R119.reuse, PT ;  /* 0x000000772000720c */ /* 0x080fe40003f66270 */
[C---:B------:R-:W-:Y:S02]  /*3850*/  ISETP.GE.AND P0, PT, R23.reuse, R126, PT ;  /* 0x0000007e1700720c */ /* 0x040fe40003f06270 */
[----:B------:R-:W-:-:S02]  /*3860*/  ISETP.GE.AND P2, PT, R23, R119, PT ;  /* 0x000000771700720c */ /* 0x000fc40003f46270 */
[----:B------:R-:W-:Y:S02]  /*3870*/  FSEL R99, R99, -INF , !P5 ;  /* 0xff80000063637808 */ /* 0x000fe40006800000 */
[C---:B------:R-:W-:Y:S02]  /*3880*/  IADD3 R23, R2.reuse, 0x50, RZ ;  /* 0x0000005002177810 */ /* 0x040fe40007ffe0ff */
[----:B------:R-:W-:Y:S02]  /*3890*/  ISETP.GE.AND P5, PT, R2, R119, PT ;  /* 0x000000770200720c */ /* 0x000fe40003fa6270 */
[----:B------:R-:W-:Y:S02]  /*38a0*/  FMNMX.FTZ R37, R15, R37, !PT ;  /* 0x000000250f257209 */ /* 0x000fe40007810000 */
[----:B------:R-:W-:Y:S02]  /*38b0*/  FSEL R96, R96, -INF , !P3 ;  /* 0xff80000060607808 */ /* 0x000fe40005800000 */
[----:B------:R-:W-:-:S02]  /*38c0*/  FSEL R98, R98, -INF , !P0 ;  /* 0xff80000062627808 */ /* 0x000fc40004000000 */
[C---:B------:R-:W-:Y:S02]  /*38d0*/  ISETP.GE.AND P3, PT, R23.reuse, R126, PT ;  /* 0x0000007e1700720c */ /* 0x040fe40003f66270 */
[----:B------:R-:W-:Y:S02]  /*38e0*/  ISETP.GE.AND P0, PT, R23, R119, PT ;  /* 0x000000771700720c */ /* 0x000fe40003f06270 */
[----:B------:R-:W-:Y:S02]  /*38f0*/  FSEL R53, R53, -INF , !P5 ;  /* 0xff80000035357808 */ /* 0x000fe40006800000 */
        /* <DEDUP_REMOVED lines=8> */
[----:B------:R-:W-:-:S02]  /*3980*/  FSEL R120, R120, -INF , !P4 ;  /* 0xff80000078787808 */ /* 0x000fc40006000000 */
[----:B------:R-:W-:Y:S02]  /*3990*/  FSEL R97, R97, -INF , !P1 ;  /* 0xff80000061617808 */ /* 0x000fe40004800000 */
[C---:B------:R-:W-:Y:S02]  /*39a0*/  ISETP.GE.AND P4, PT, R32.reuse, R126, PT ;  /* 0x0000007e2000720c */ /* 0x040fe40003f86270 */
[----:B------:R-:W-:Y:S02]  /*39b0*/  ISETP.GE.AND P1, PT, R32, R119, PT ;  /* 0x000000772000720c */ /* 0x000fe40003f26270 */
[----:B------:R-:W-:Y:S02]  /*39c0*/  IADD3 R32, R2, 0x51, RZ ;  /* 0x0000005102207810 */ /* 0x000fe40007ffe0ff */
[----:B------:R-:W-:Y:S02]  /*39d0*/  FMNMX.FTZ R37, R13, R37, !PT ;  /* 0x000000250d257209 */ /* 0x000fe40007810000 */
[----:B------:R-:W-:-:S02]  /*39e0*/  FMNMX.FTZ R23, R64, R23, !PT ;  /* 0x0000001740177209 */ /* 0x000fc40007810000 */
[----:B------:R-:W-:Y:S02]  /*39f0*/  FSEL R121, R121, -INF , !P2 ;  /* 0xff80000079797808 */ /* 0x000fe40005000000 */
[C---:B------:R-:W-:Y:S02]  /*3a00*/  ISETP.GE.AND P5, PT, R32.reuse, R126, PT ;  /* 0x0000007e2000720c */ /* 0x040fe40003fa6270 */
[----:B------:R-:W-:Y:S02]  /*3a10*/  ISETP.GE.AND P2, PT, R32, R119, PT ;  /* 0x000000772000720c */ /* 0x000fe40003f46270 */
[----:B------:R-:W-:Y:S02]  /*3a20*/  FMNMX.FTZ R37, R12, R37, !PT ;  /* 0x000000250c257209 */ /* 0x000fe40007810000 */
[----:B------:R-:W-:Y:S02]  /*3a30*/  IADD3 R32, R2, 0x58, RZ ;  /* 0x0000005802207810 */ /* 0x000fe40007ffe0ff */
[----:B------:R-:W-:-:S02]  /*3a40*/  FMNMX.FTZ R23, R124, R23, !PT ;  /* 0x000000177c177209 */ /* 0x000fc40007810000 */
[----:B------:R-:W-:Y:S02]  /*3a50*/  FSEL R122, R122, -INF , !P4 ;  /* 0xff8000007a7a7808 */ /* 0x000fe40006000000 */
[----:B------:R-:W-:Y:S02]  /*3a60*/  FSEL R90, R90, -INF , !P1 ;  /* 0xff8000005a5a7808 */ /* 0x000fe40004800000 */
[----:B------:R-:W-:Y:S02]  /*3a70*/  FMNMX.FTZ R37, R66, R37, !PT ;  /* 0x0000002542257209 */ /* 0x000fe40007810000 */
[C---:B------:R-:W-:Y:S02]  /*3a80*/  ISETP.GE.AND P4, PT, R32.reuse, R126, PT ;  /* 0x0000007e2000720c */ /* 0x040fe40003f86270 */
[----:B------:R-:W-:Y:S02]  /*3a90*/  ISETP.GE.AND P1, PT, R32, R119, PT ;  /* 0x000000772000720c */ /* 0x000fe40003f26270 */
        /* <DEDUP_REMOVED lines=10> */
[----:B------:R-:W-:Y:S02]  /*3b40*/  FMNMX.FTZ R23, R93, R23, !PT ;  /* 0x000000175d177209 */ /* 0x000fe40007810000 */
[----:B------:R-:W-:Y:S02]  /*3b50*/  FSEL R58, R77, -INF , !P5 ;  /* 0xff8000004d3a7808 */ /* 0x000fe40006800000 */
[----:B------:R-:W-:Y:S01]  /*3b60*/  FSEL R48, R8, -INF , !P2 ;  /* 0xff80000008307808 */ /* 0x000fe20005000000 */
[----:B------:R-:W-:Y:S01]  /*3b70*/  LDSM.16.MT88.4 R76, [R87+0x3000] ;  /* 0x00300000574c783b */ /* 0x000fe20000004200 */
[----:B------:R-:W-:-:S02]  /*3b80*/  ISETP.GE.AND P5, PT, R32, R126, PT ;  /* 0x0000007e2000720c */ /* 0x000fc40003fa6270 */
[----:B------:R-:W-:Y:S02]  /*3b90*/  ISETP.GE.AND P2, PT, R32, R119, PT ;  /* 0x000000772000720c */ /* 0x000fe40003f46270 */
[----:B------:R-:W-:Y:S02]  /*3ba0*/  FMNMX.FTZ R32, R61, R37, !PT ;  /* 0x000000253d207209 */ /* 0x000fe40007810000 */
[----:B------:R-:W-:Y:S02]  /*3bb0*/  FMNMX.FTZ R8, R89, R23, !PT ;  /* 0x0000001759087209 */ /* 0x000fe40007810000 */
[----:B------:R-:W-:Y:S02]  /*3bc0*/  FSEL R57, R28, -INF , !P4 ;  /* 0xff8000001c397808 */ /* 0x000fe40006000000 */
        /* <DEDUP_REMOVED lines=8> */
[----:B------:R-:W-:Y:S02]  /*3c50*/  FSEL R46, R30, -INF , !P0 ;  /* 0xff8000001e2e7808 */ /* 0x000fe40004000000 */
[----:B------:R-:W-:Y:S02]  /*3c60*/  FMNMX.FTZ R28, R88, R28, !PT ;  /* 0x0000001c581c7209 */ /* 0x000fe40007810000 */
[----:B------:R-:W-:Y:S02]  /*3c70*/  FMNMX.FTZ R30, R59, R8, !PT ;  /* 0x000000083b1e7209 */ /* 0x000fe40007810000 */
[----:B------:R-:W-:Y:S02]  /*3c80*/  FMNMX.FTZ R28, R67, R28, !PT ;  /* 0x0000001c431c7209 */ /* 0x000fe40007810000 */
[----:B------:R-:W-:Y:S02]  /*3c90*/  FMNMX.FTZ R30, R58, R30, !PT ;  /* 0x0000001e3a1e7209 */ /* 0x000fe40007810000 */
[----:B------:R-:W-:-:S02]  /*3ca0*/  IADD3 R23, R2, 0x61, RZ ;  /* 0x0000006102177810 */ /* 0x000fc40007ffe0ff */
[----:B------:R-:W-:Y:S02]  /*3cb0*/  FMNMX.FTZ R28, R97, R28, !PT ;  /* 0x0000001c611c7209 */ /* 0x000fe40007810000 */
[----:B------:R-:W-:Y:S02]  /*3cc0*/  FSEL R47, R29, -INF , !P1 ;  /* 0xff8000001d2f7808 */ /* 0x000fe40004800000 */
[----:B------:R-:W-:Y:S02]  /*3cd0*/  FSEL R56, R9, -INF , !P3 ;  /* 0xff80000009387808 */ /* 0x000fe40005800000 */
[----:B------:R-:W-:Y:S02]  /*3ce0*/  FMNMX.FTZ R30, R57, R30, !PT ;  /* 0x0000001e391e7209 */ /* 0x000fe40007810000 */
[C---:B------:R-:W-:Y:S02]  /*3cf0*/  ISETP.GE.AND P4, PT, R23.reuse, R126, PT ;  /* 0x0000007e1700720c */ /* 0x040fe40003f86270 */
[----:B------:R-:W-:-:S02]  /*3d00*/  ISETP.GE.AND P1, PT, R23, R119, PT ;  /* 0x000000771700720c */ /* 0x000fc40003f26270 */
[----:B------:R-:W-:Y:S02]  /*3d10*/  IADD3 R23, R2, 0x68, RZ ;  /* 0x0000006802177810 */ /* 0x000fe40007ffe0ff */
[----:B------:R-:W-:Y:S02]  /*3d20*/  FSEL R49, R11, -INF , !P5 ;  /* 0xff8000000b317808 */ /* 0x000fe40006800000 */
[----:B------:R-:W-:Y:S02]  /*3d30*/  FMNMX.FTZ R28, R96, R28, !PT ;  /* 0x0000001c601c7209 */ /* 0x000fe40007810000 */
[----:B------:R-:W-:Y:S02]  /*3d40*/  FMNMX.FTZ R11, R56, R30, !PT ;  /* 0x0000001e380b7209 */ /* 0x000fe40007810000 */
[----:B------:R-:W-:Y:S02]  /*3d50*/  ISETP.GE.AND P3, PT, R23, R126, PT ;  /* 0x0000007e1700720c */ /* 0x000fe40003f66270 */
[----:B------:R-:W-:-:S02]  /*3d60*/  IADD3 R29, R2, 0x69, RZ ;  /* 0x00000069021d7810 */ /* 0x000fc40007ffe0ff */
[----:B------:R-:W-:Y:S02]  /*3d70*/  FMNMX.FTZ R28, R121, R28, !PT ;  /* 0x0000001c791c7209 */ /* 0x000fe40007810000 */
[----:B------:R-:W-:Y:S02]  /*3d80*/  FSEL R41, R41, -INF , !P4 ;  /* 0xff80000029297808 */ /* 0x000fe40006000000 */
[----:B------:R-:W-:Y:S02]  /*3d90*/  FMNMX.FTZ R11, R49, R11, !PT ;  /* 0x0000000b310b7209 */ /* 0x000fe40007810000 */
[----:B------:R-:W-:Y:S02]  /*3da0*/  ISETP.GE.AND P5, PT, R29, R126, PT ;  /* 0x0000007e1d00720c */ /* 0x000fe40003fa6270 */
[----:B------:R-:W-:Y:S02]  /*3db0*/  FSEL R39, R16, -INF , !P3 ;  /* 0xff80000010277808 */ /* 0x000fe40005800000 */
[----:B------:R-:W-:-:S02]  /*3dc0*/  ISETP.GE.AND P0, PT, R23, R119, PT ;  /* 0x000000771700720c */ /* 0x000fc40003f06270 */
[----:B------:R-:W-:Y:S02]  /*3dd0*/  FMNMX.FTZ R16, R90, R28, !PT ;  /* 0x0000001c5a107209 */ /* 0x000fe40007810000 */
[C---:B------:R-:W-:Y:S02]  /*3de0*/  IADD3 R23, R2.reuse, 0x70, RZ ;  /* 0x0000007002177810 */ /* 0x040fe40007ffe0ff */
[----:B------:R-:W-:Y:S02]  /*3df0*/  FMNMX.FTZ R11, R41, R11, !PT ;  /* 0x0000000b290b7209 */ /* 0x000fe40007810000 */
[----:B------:R-:W-:Y:S02]  /*3e00*/  FSEL R37, R5, -INF , !P5 ;  /* 0xff80000005257808 */ /* 0x000fe40006800000 */
[----:B------:R-:W-:Y:S02]  /*3e10*/  FMNMX.FTZ R5, R55, R16, !PT ;  /* 0x0000001037057209 */ /* 0x000fe40007810000 */
[----:B------:R-:W-:-:S02]  /*3e20*/  IADD3 R9, R2, 0x71, RZ ;  /* 0x0000007102097810 */ /* 0x000fc40007ffe0ff */
[-C--:B------:R-:W-:Y:S02]  /*3e30*/  ISETP.GE.AND P4, PT, R23, R126.reuse, PT ;  /* 0x0000007e1700720c */ /* 0x080fe40003f86270 */
[----:B------:R-:W-:Y:S02]  /*3e40*/  FMNMX.FTZ R11, R39, R11, !PT ;  /* 0x0000000b270b7209 */ /* 0x000fe40007810000 */
[----:B------:R-:W-:Y:S02]  /*3e50*/  FMNMX.FTZ R5, R48, R5, !PT ;  /* 0x0000000530057209 */ /* 0x000fe40007810000 */
        /* <DEDUP_REMOVED lines=9> */
[----:B------:R-:W-:Y:S02]  /*3ef0*/  FSEL R32, R10, -INF , !P2 ;  /* 0xff8000000a207808 */ /* 0x000fe40005000000 */
[----:B------:R-:W-:Y:S02]  /*3f00*/  FMNMX.FTZ R5, R46, R5, !PT ;  /* 0x000000052e057209 */ /* 0x000fe40007810000 */
[----:B------:R-:W-:Y:S02]  /*3f10*/  ISETP.GE.AND P4, PT, R2, R126, PT ;  /* 0x0000007e0200720c */ /* 0x000fe40003f86270 */
[----:B------:R-:W-:Y:S02]  /*3f20*/  FSEL R16, R27, -INF , !P5 ;  /* 0xff8000001b107808 */ /* 0x000fe40006800000 */
[----:B------:R-:W-:Y:S02]  /*3f30*/  FMNMX.FTZ R11, R33, R11, !PT ;  /* 0x0000000b210b7209 */ /* 0x000fe40007810000 */
[----:B------:R-:W-:-:S02]  /*3f40*/  FSEL R31, R31, -INF , !P1 ;  /* 0xff8000001f1f7808 */ /* 0x000fc40004800000 */
[----:B------:R-:W-:Y:S02]  /*3f50*/  FMNMX.FTZ R5, R32, R5, !PT ;  /* 0x0000000520057209 */ /* 0x000fe40007810000 */
[----:B------:R-:W-:Y:S02]  /*3f60*/  FSEL R28, R35, -INF , !P4 ;  /* 0xff800000231c7808 */ /* 0x000fe40006000000 */
[----:B------:R-:W-:Y:S02]  /*3f70*/  FMNMX.FTZ R11, R16, R11, !PT ;  /* 0x0000000b100b7209 */ /* 0x000fe40007810000 */
[----:B------:R-:W-:Y:S02]  /*3f80*/  FSEL R30, R4, -INF , !P0 ;  /* 0xff800000041e7808 */ /* 0x000fe40004000000 */
[----:B------:R-:W-:Y:S02]  /*3f90*/  FMNMX.FTZ R5, R31, R5, !PT ;  /* 0x000000051f057209 */ /* 0x000fe40007810000 */
[----:B------:R-:W-:-:S02]  /*3fa0*/  FMNMX.FTZ R4, R28, R11, !PT ;  /* 0x0000000b1c047209 */ /* 0x000fc40007810000 */
[----:B------:R-:W-:Y:S02]  /*3fb0*/  ISETP.GE.AND P1, PT, R29, R119, PT ;  /* 0x000000771d00720c */ /* 0x000fe40003f26270 */
[----:B------:R-:W-:Y:S02]  /*3fc0*/  FMNMX.FTZ R10, R30, R5, !PT ;  /* 0x000000051e0a7209 */ /* 0x000fe40007810000 */
[-C--:B------:R-:W-:Y:S01]  /*3fd0*/  ISETP.GE.AND P0, PT, R23, R119.reuse, PT ;  /* 0x000000771700720c */ /* 0x080fe20003f06270 */
[----:B------:R-:W1:Y:S01]  /*3fe0*/  SHFL.BFLY PT, R5, R4, 0x2, 0x1f ;  /* 0x0c401f0004057f89 */ /* 0x000e6200000e0000 */
[----:B------:R-:W-:Y:S02]  /*3ff0*/  FSEL R17, R17, -INF , !P1 ;  /* 0xff80000011117808 */ /* 0x000fe40004800000 */
        /* <DEDUP_REMOVED lines=13> */
[----:B------:R-:W-:Y:S04]  /*40d0*/  SHFL.BFLY PT, R4, R8, 0x1, 0x1f ;  /* 0x0c201f0008047f89 */ /* 0x000fe800000e0000 */
[----:B------:R-:W1:Y:S02]  /*40e0*/  SHFL.BFLY PT, R5, R2, 0x2, 0x1f ;  /* 0x0c401f0002057f89 */ /* 0x000e6400000e0000 */
[----:B-1----:R-:W-:Y:S02]  /*40f0*/  FMNMX.FTZ R5, R2, R5, !PT ;  /* 0x0000000502057209 */ /* 0x002fe40007810000 */
[----:B------:R-:W-:Y:S02]  /*4100*/  FMNMX.FTZ R2, R8, R4, !PT ;  /* 0x0000000408027209 */ /* 0x000fe40007810000 */
[----:B------:R-:W-:Y:S02]  /*4110*/  LDSM.16.MT88.4 R8, [R86+0x3400] ;  /* 0x003400005608783b */ /* 0x000fe40000004200 */
[C---:B------:R-:W-:Y:S01]  /*4120*/  FSETP.NEU.FTZ.AND P0, PT, R2.reuse, -INF , PT ;  /* 0xff8000000200780b */ /* 0x040fe20003f1d000 */
[----:B------:R-:W-:Y:S01]  /*4130*/  FMUL.FTZ R27, R2, c[0x0][0x23c] ;  /* 0x00008f00021b7a20 */ /* 0x000fe20000410000 */
[----:B------:R-:W1:Y:S04]  /*4140*/  SHFL.BFLY PT, R4, R5, 0x1, 0x1f ;  /* 0x0c201f0005047f89 */ /* 0x000e6800000e0000 */
        /* <DEDUP_REMOVED lines=10> */
[----:B-1----:R-:W-:Y:S01]  /*41f0*/  FMNMX.FTZ R0, R5, R4, !PT ;  /* 0x0000000405007209 */ /* 0x002fe20007810000 */
[----:B------:R-:W1:Y:S01]  /*4200*/  MUFU.EX2 R45, R45 ;  /* 0x0000002d002d7308 */ /* 0x000e620000000800 */
[--C-:B------:R-:W-:Y:S02]  /*4210*/  FFMA.FTZ R65, R63, c[0x0][0x23c], -R27.reuse ;  /* 0x00008f003f417a23 */ /* 0x100fe4000001081b */
[C---:B------:R-:W-:Y:S01]  /*4220*/  FSETP.NEU.FTZ.AND P0, PT, R0.reuse, -INF , PT ;  /* 0xff8000000000780b */ /* 0x040fe20003f1d000 */
[----:B------:R-:W-:Y:S02]  /*4230*/  FMUL.FTZ R22, R0, c[0x0][0x23c] ;  /* 0x00008f0000167a20 */ /* 0x000fe40000410000 */
[----:B------:R-:W-:-:S02]  /*4240*/  FFMA.FTZ R63, R64, c[0x0][0x23c], -R27 ;  /* 0x00008f00403f7a23 */ /* 0x000fc4000001081b */
[----:B------:R-:W-:Y:S01]  /*4250*/  MUFU.EX2 R43, R43 ;  /* 0x0000002b002b7308 */ /* 0x000fe20000000800 */
[----:B------:R-:W-:Y:S01]  /*4260*/  FSEL R22, R22, RZ, P0 ;  /* 0x000000ff16167208 */ /* 0x000fe20000000000 */
[--C-:B------:R-:W-:Y:S01]  /*4270*/  FFMA.FTZ R95, R95, c[0x0][0x23c], -R27.reuse ;  /* 0x00008f005f5f7a23 */ /* 0x100fe2000001081b */
[----:B------:R-:W-:Y:S01]  /*4280*/  ISETP.GE.AND P0, PT, R84, 0x2, PT ;  /* 0x000000025400780c */ /* 0x000fe20003f06270 */
[----:B------:R-:W-:Y:S02]  /*4290*/  FFMA.FTZ R94, R94, c[0x0][0x23c], -R27 ;  /* 0x00008f005e5e7a23 */ /* 0x000fe4000001081b */
[--C-:B------:R-:W-:Y:S02]  /*42a0*/  FFMA.FTZ R50, R7, c[0x0][0x23c], -R22.reuse ;  /* 0x00008f0007327a23 */ /* 0x100fe40000010816 */
[--C-:B------:R-:W-:Y:S01]  /*42b0*/  FFMA.FTZ R54, R6, c[0x0][0x23c], -R22.reuse ;  /* 0x00008f0006367a23 */ /* 0x100fe20000010816 */
[----:B------:R-:W2:Y:S01]  /*42c0*/  MUFU.EX2 R42, R42 ;  /* 0x0000002a002a7308 */ /* 0x000ea20000000800 */
[----:B------:R-:W3:Y:S01]  /*42d0*/  LDSM.16.MT88.4 R4, [R86+0x3000] ;  /* 0x003000005604783b */ /* 0x000ee20000004200 */
[--C-:B------:R-:W-:Y:S01]  /*42e0*/  FFMA.FTZ R51, R53, c[0x0][0x23c], -R22.reuse ;  /* 0x00008f0035337a23 */ /* 0x100fe20000010816 */
[----:B-1----:R-:W-:Y:S01]  /*42f0*/  F2FP.PACK_AB R68, R44, R45 ;  /* 0x0000002d2c44723e */ /* 0x002fe200000000ff */
[----:B------:R-:W-:-:S02]  /*4300*/  FFMA.FTZ R53, R14, c[0x0][0x23c], -R22 ;  /* 0x00008f000e357a23 */ /* 0x000fc40000010816 */
[--C-:B------:R-:W-:Y:S02]  /*4310*/  FFMA.FTZ R35, R13, c[0x0][0x23c], -R22.reuse ;  /* 0x00008f000d237a23 */ /* 0x100fe40000010816 */
[----:B------:R-:W-:Y:S01]  /*4320*/  MUFU.EX2 R51, R51 ;  /* 0x0000003300337308 */ /* 0x000fe20000000800 */
[--C-:B------:R-:W-:Y:S02]  /*4330*/  FFMA.FTZ R36, R12, c[0x0][0x23c], -R22.reuse ;  /* 0x00008f000c247a23 */ /* 0x100fe40000010816 */
[--C-:B------:R-:W-:Y:S01]  /*4340*/  FFMA.FTZ R40, R66, c[0x0][0x23c], -R22.reuse ;  /* 0x00008f0042287a23 */ /* 0x100fe20000010816 */
[----:B------:R-:W1:Y:S01]  /*4350*/  LDSM.16.MT88.4 R12, [R87+0x3400] ;  /* 0x00340000570c783b */ /* 0x000e620000004200 */
[--C-:B------:R-:W-:Y:S02]  /*4360*/  FFMA.FTZ R38, R38, c[0x0][0x23c], -R22.reuse ;  /* 0x00008f0026267a23 */ /* 0x100fe40000010816 */
[----:B------:R-:W-:Y:S01]  /*4370*/  FFMA.FTZ R66, R62, c[0x0][0x23c], -R27 ;  /* 0x00008f003e427a23 */ /* 0x000fe2000001081b */
[----:B------:R-:W4:Y:S01]  /*4380*/  MUFU.EX2 R50, R50 ;  /* 0x0000003200327308 */ /* 0x000f220000000800 */
        /* <DEDUP_REMOVED lines=19> */
[----:B--2---:R-:W-:Y:S01]  /*44c0*/  F2FP.PACK_AB R71, R53, R54 ;  /* 0x000000363547723e */ /* 0x004fe200000000ff */
[----:B------:R-:W2:Y:S01]  /*44d0*/  MUFU.EX2 R19, R19 ;  /* 0x0000001300137308 */ /* 0x000ea20000000800 */
        /* <DEDUP_REMOVED lines=15> */
[C---:B---3--:R-:W-:Y:S01]  /*45d0*/  HMMA.16816.F32 R72, R68.reuse, R4, RZ ;  /* 0x000000044448723c */ /* 0x048fe200000018ff */
[----:B------:R-:W-:Y:S01]  /*45e0*/  FFMA.FTZ R47, R47, c[0x0][0x23c], -R22 ;  /* 0x00008f002f2f7a23 */ /* 0x000fe20000010816 */
[----:B------:R-:W3:Y:S01]  /*45f0*/  MUFU.EX2 R35, R35 ;  /* 0x0000002300237308 */ /* 0x000ee20000000800 */
[----:B------:R-:W-:Y:S02]  /*4600*/  FADD.FTZ R45, R45, R44 ;  /* 0x0000002c2d2d7221 */ /* 0x000fe40000010000 */
[----:B------:R-:W-:Y:S02]  /*4610*/  FADD.FTZ R50, R51, R50 ;  /* 0x0000003233327221 */ /* 0x000fe40000010000 */
[----:B--2---:R-:W-:Y:S01]  /*4620*/  F2FP.PACK_AB R4, R19, R29 ;  /* 0x0000001d1304723e */ /* 0x004fe200000000ff */
[----:B------:R-:W-:Y:S01]  /*4630*/  HMMA.16816.F32 R68, R68, R6, RZ ;  /* 0x000000064444723c */ /* 0x000fe200000018ff */
[----:B------:R-:W-:Y:S01]  /*4640*/  FFMA.FTZ R46, R46, c[0x0][0x23c], -R22 ;  /* 0x00008f002e2e7a23 */ /* 0x000fe20000010816 */
[----:B------:R-:W2:Y:S01]  /*4650*/  MUFU.EX2 R36, R36 ;  /* 0x0000002400247308 */ /* 0x000ea20000000800 */
[----:B------:R-:W-:-:S02]  /*4660*/  FADD.FTZ R43, R43, R45 ;  /* 0x0000002d2b2b7221 */ /* 0x000fc40000010000 */
[----:B------:R-:W-:Y:S02]  /*4670*/  FADD.FTZ R50, R54, R50 ;  /* 0x0000003236327221 */ /* 0x000fe40000010000 */
[----:B----4-:R-:W-:Y:S01]  /*4680*/  F2FP.PACK_AB R6, R3, R18 ;  /* 0x000000120306723e */ /* 0x010fe200000000ff */
[----:B------:R-:W-:Y:S02]  /*4690*/  FADD.FTZ R43, R42, R43 ;  /* 0x0000002b2a2b7221 */ /* 0x000fe40000010000 */
[----:B------:R-:W-:Y:S01]  /*46a0*/  MUFU.EX2 R40, R40 ;  /* 0x0000002800287308 */ /* 0x000fe20000000800 */
[----:B------:R-:W-:Y:S02]  /*46b0*/  FADD.FTZ R53, R53, R50 ;  /* 0x0000003235357221 */ /* 0x000fe40000010000 */
[----:B------:R-:W-:Y:S02]  /*46c0*/  FADD.FTZ R43, R29, R43 ;  /* 0x0000002b1d2b7221 */ /* 0x000fe40000010000 */
[----:B---3--:R-:W-:-:S02]  /*46d0*/  FADD.FTZ R53, R35, R53 ;  /* 0x0000003523357221 */ /* 0x008fc40000010000 */
[----:B------:R-:W-:Y:S01]  /*46e0*/  FADD.FTZ R43, R19, R43 ;  /* 0x0000002b132b7221 */ /* 0x000fe20000010000 */
[----:B------:R-:W3:Y:S01]  /*46f0*/  MUFU.EX2 R38, R38 ;  /* 0x0000002600267308 */ /* 0x000ee20000000800 */
[C---:B--2---:R-:W-:Y:S01]  /*4700*/  F2FP.PACK_AB R5, R36.reuse, R35 ;  /* 0x000000232405723e */ /* 0x044fe200000000ff */
[----:B------:R-:W-:Y:S02]  /*4710*/  FADD.FTZ R53, R36, R53 ;  /* 0x0000003524357221 */ /* 0x000fe40000010000 */
[----:B------:R-:W-:Y:S02]  /*4720*/  FADD.FTZ R18, R18, R43 ;  /* 0x0000002b12127221 */ /* 0x000fe40000010000 */
[----:B------:R-:W-:Y:S02]  /*4730*/  FFMA.FTZ R41, R41, c[0x0][0x23c], -R27 ;  /* 0x00008f0029297a23 */ /* 0x000fe4000001081b */
[----:B------:R-:W-:Y:S01]  /*4740*/  MUFU.EX2 R66, R66 ;  /* 0x0000004200427308 */ /* 0x000fe20000000800 */
[----:B------:R-:W-:-:S02]  /*4750*/  FADD.FTZ R18, R3, R18 ;  /* 0x0000001203127221 */ /* 0x000fc40000010000 */
[--C-:B------:R-:W-:Y:S02]  /*4760*/  FFMA.FTZ R39, R39, c[0x0][0x23c], -R27.reuse ;  /* 0x00008f0027277a23 */ /* 0x100fe4000001081b */
[----:B------:R-:W-:Y:S02]  /*4770*/  FFMA.FTZ R37, R37, c[0x0][0x23c], -R27 ;  /* 0x00008f0025257a23 */ /* 0x000fe4000001081b */
[--C-:B------:R-:W-:Y:S01]  /*4780*/  FFMA.FTZ R32, R32, c[0x0][0x23c], -R22.reuse ;  /* 0x00008f0020207a23 */ /* 0x100fe20000010816 */
[----:B---3--:R-:W-:Y:S01]  /*4790*/  F2FP.PACK_AB R7, R38, R40 ;  /* 0x000000282607723e */ /* 0x008fe200000000ff */
[----:B------:R-:W2:Y:S01]  /*47a0*/  MUFU.EX2 R65, R65 ;  /* 0x0000004100417308 */ /* 0x000ea20000000800 */
[----:B------:R-:W-:Y:S02]  /*47b0*/  FADD.FTZ R40, R40, R53 ;  /* 0x0000003528287221 */ /* 0x000fe40000010000 */
[----:B------:R-:W-:Y:S02]  /*47c0*/  FFMA.FTZ R29, R17, c[0x0][0x23c], -R22 ;  /* 0x00008f00111d7a23 */ /* 0x000fe40000010816 */
[----:B------:R-:W-:Y:S01]  /*47d0*/  FADD.FTZ R40, R38, R40 ;  /* 0x0000002826287221 */ /* 0x000fe20000010000 */
[----:B------:R-:W-:Y:S01]  /*47e0*/  HMMA.16816.F32 R72, R4, R8, R72 ;  /* 0x000000080448723c */ /* 0x000fe20000001848 */
        /* <DEDUP_REMOVED lines=9> */
[----:B------:R-:W-:Y:S02]  /*4880*/  FFMA.FTZ R125, R28, c[0x0][0x23c], -R27 ;  /* 0x00008f001c7d7a23 */ /* 0x000fe4000001081b */
[--C-:B------:R-:W-:Y:S01]  /*4890*/  FFMA.FTZ R25, R25, c[0x0][0x23c], -R22.reuse ;  /* 0x00008f0019197a23 */ /* 0x100fe20000010816 */
[----:B-1----:R-:W-:Y:S01]  /*48a0*/  HMMA.16816.F32 R80, R4, R12, R80 ;  /* 0x0000000c0450723c */ /* 0x002fe20000001850 */
[--C-:B------:R-:W-:Y:S01]  /*48b0*/  FFMA.FTZ R24, R24, c[0x0][0x23c], -R22.reuse ;  /* 0x00008f0018187a23 */ /* 0x100fe20000010816 */
[----:B------:R-:W1:Y:S01]  /*48c0*/  MUFU.EX2 R64, R64 ;  /* 0x0000004000407308 */ /* 0x000e620000000800 */
[----:B------:R-:W-:-:S05]  /*48d0*/  FFMA.FTZ R124, R23, c[0x0][0x23c], -R22 ;  /* 0x00008f00177c7a23 */ /* 0x000fca0000010816 */
[----:B------:R-:W-:Y:S01]  /*48e0*/  HMMA.16816.F32 R76, R4, R14, R76 ;  /* 0x0000000e044c723c */ /* 0x000fe2000000184c */
[----:B------:R-:W5:Y:S01]  /*48f0*/  LDSM.16.MT88.4 R12, [R87+0x3800] ;  /* 0x00380000570c783b */ /* 0x000f620000004200 */
[----:B------:R-:W3:Y:S05]  /*4900*/  MUFU.EX2 R61, R61 ;  /* 0x0000003d003d7308 */ /* 0x000eea0000000800 */
[----:B--2---:R-:W-:Y:S01]  /*4910*/  F2FP.PACK_AB R4, R65, R66 ;  /* 0x000000424104723e */ /* 0x004fe200000000ff */
[----:B------:R-:W-:Y:S01]  /*4920*/  FADD.FTZ R66, R66, R18 ;  /* 0x0000001242427221 */ /* 0x000fe20000010000 */
[----:B----4-:R-:W-:Y:S01]  /*4930*/  F2FP.PACK_AB R6, R62, R63 ;  /* 0x0000003f3e06723e */ /* 0x010fe200000000ff */
[----:B------:R-:W-:Y:S01]  /*4940*/  MUFU.EX2 R60, R60 ;  /* 0x0000003c003c7308 */ /* 0x000fe20000000800 */
[----:B-1----:R-:W-:-:S02]  /*4950*/  FADD.FTZ R40, R64, R40 ;  /* 0x0000002840287221 */ /* 0x002fc40000010000 */
[----:B------:R-:W-:-:S04]  /*4960*/  FADD.FTZ R66, R65, R66 ;  /* 0x0000004241427221 */ /* 0x000fc80000010000 */
[----:B------:R-:W-:Y:S01]  /*4970*/  FADD.FTZ R66, R63, R66 ;  /* 0x000000423f427221 */ /* 0x000fe20000010000 */
[----:B------:R-:W1:Y:S01]  /*4980*/  MUFU.EX2 R52, R52 ;  /* 0x0000003400347308 */ /* 0x000e620000000800 */
[C---:B---3--:R-:W-:Y:S01]  /*4990*/  F2FP.PACK_AB R5, R61.reuse, R64 ;  /* 0x000000403d05723e */ /* 0x048fe200000000ff */
        /* <DEDUP_REMOVED lines=76> */
[----:B-----5:R-:W-:Y:S01]  /*4e60*/  F2FP.PACK_AB R5, R48, R55 ;  /* 0x000000373005723e */ /* 0x020fe200000000ff */
[----:B------:R-:W-:Y:S02]  /*4e70*/  FADD.FTZ R55, R55, R122 ;  /* 0x0000007a37377221 */ /* 0x000fe40000010000 */
[----:B------:R-:W-:Y:S02]  /*4e80*/  FADD.FTZ R57, R56, R57 ;  /* 0x0000003938397221 */ /* 0x000fe40000010000 */
[----:B------:R-:W-:Y:S02]  /*4e90*/  FADD.FTZ R55, R48, R55 ;  /* 0x0000003730377221 */ /* 0x000fe40000010000 */
[----:B------:R3:W-:Y:S01]  /*4ea0*/  MUFU.EX2 R3, R16 ;  /* 0x0000001000037308 */ /* 0x0007e20000000800 */
[----:B-1----:R-:W-:-:S07]  /*4eb0*/  F2FP.PACK_AB R7, R44, R47 ;  /* 0x0000002f2c07723e */ /* 0x002fce00000000ff */
[----:B------:R-:W-:Y:S01]  /*4ec0*/  MUFU.EX2 R42, R49 ;  /* 0x00000031002a7308 */ /* 0x000fe20000000800 */
[----:B------:R-:W-:-:S04]  /*4ed0*/  FADD.FTZ R47, R47, R55 ;  /* 0x000000372f2f7221 */ /* 0x000fc80000010000 */
[----:B------:R-:W-:Y:S01]  /*4ee0*/  FADD.FTZ R47, R44, R47 ;  /* 0x0000002f2c2f7221 */ /* 0x000fe20000010000 */
[C---:B--2---:R-:W-:Y:S01]  /*4ef0*/  HMMA.16816.F32 R80, R4.reuse, R8, R80 ;  /* 0x000000080450723c */ /* 0x044fe20000001850 */
[----:B---3--:R-:W-:Y:S01]  /*4f00*/  LDSM.16.MT88.4 R16, [R86+0x4800] ;  /* 0x004800005610783b */ /* 0x008fe20000004200 */
[----:B------:R-:W1:Y:S05]  /*4f10*/  MUFU.EX2 R41, R41 ;  /* 0x0000002900297308 */ /* 0x000e6a0000000800 */
[--C-:B------:R-:W-:Y:S01]  /*4f20*/  FFMA.FTZ R8, R31, c[0x0][0x23c], -R22.reuse ;  /* 0x00008f001f087a23 */ /* 0x100fe20000010816 */
[C---:B------:R-:W-:Y:S01]  /*4f30*/  HMMA.16816.F32 R76, R4.reuse, R10, R76 ;  /* 0x0000000a044c723c */ /* 0x040fe2000000184c */
[----:B------:R-:W-:Y:S01]  /*4f40*/  FFMA.FTZ R31, R30, c[0x0][0x23c], -R22 ;  /* 0x00008f001e1f7a23 */ /* 0x000fe20000010816 */
[----:B------:R-:W-:Y:S06]  /*4f50*/  MUFU.EX2 R39, R39 ;  /* 0x0000002700277308 */ /* 0x000fec0000000800 */
[C---:B----4-:R-:W-:Y:S02]  /*4f60*/  HMMA.16816.F32 R72, R4.reuse, R12, R72 ;  /* 0x0000000c0448723c */ /* 0x050fe40000001848 */
[----:B------:R2:W-:Y:S06]  /*4f70*/  MUFU.EX2 R30, R8 ;  /* 0x00000008001e7308 */ /* 0x0005ec0000000800 */
[----:B------:R-:W-:Y:S01]  /*4f80*/  HMMA.16816.F32 R68, R4, R14, R68 ;  /* 0x0000000e0444723c */ /* 0x000fe20000001844 */
[----:B------:R-:W-:Y:S01]  /*4f90*/  LDSM.16.MT88.4 R12, [R87+0x4c00] ;  /* 0x004c0000570c783b */ /* 0x000fe20000004200 */
[----:B------:R-:W3:Y:S05]  /*4fa0*/  MUFU.EX2 R37, R37 ;  /* 0x0000002500257308 */ /* 0x000eea0000000800 */
[C---:B-1----:R-:W-:Y:S01]  /*4fb0*/  F2FP.PACK_AB R4, R41.reuse, R42 ;  /* 0x0000002a2904723e */ /* 0x042fe200000000ff */
[----:B------:R-:W-:Y:S01]  /*4fc0*/  FADD.FTZ R42, R42, R57 ;  /* 0x000000392a2a7221 */ /* 0x000fe20000010000 */
[----:B--2---:R-:W1:Y:S01]  /*4fd0*/  LDSM.16.MT88.4 R8, [R87+0x4800] ;  /* 0x004800005708783b */ /* 0x004e620000004200 */
[----:B------:R-:W2:Y:S02]  /*4fe0*/  MUFU.EX2 R32, R32 ;  /* 0x0000002000207308 */ /* 0x000ea40000000800 */
[----:B------:R-:W-:Y:S01]  /*4ff0*/  FADD.FTZ R42, R41, R42 ;  /* 0x0000002a292a7221 */ /* 0x000fe20000010000 */
[----:B---3--:R-:W-:-:S05]  /*5000*/  F2FP.PACK_AB R6, R37, R39 ;  /* 0x000000272506723e */ /* 0x008fca00000000ff */
[----:B------:R-:W-:Y:S01]  /*5010*/  MUFU.EX2 R31, R31 ;  /* 0x0000001f001f7308 */ /* 0x000fe20000000800 */
[----:B------:R-:W-:-:S04]  /*5020*/  FADD.FTZ R39, R39, R42 ;  /* 0x0000002a27277221 */ /* 0x000fc80000010000 */
[----:B------:R-:W-:-:S03]  /*5030*/  FADD.FTZ R39, R37, R39 ;  /* 0x0000002725277221 */ /* 0x000fc60000010000 */
[----:B------:R-:W3:Y:S01]  /*5040*/  MUFU.EX2 R29, R29 ;  /* 0x0000001d001d7308 */ /* 0x000ee20000000800 */
[----:B--2---:R-:W-:Y:S01]  /*5050*/  F2FP.PACK_AB R5, R30, R32 ;  /* 0x000000201e05723e */ /* 0x004fe200000000ff */
[----:B------:R-:W-:-:S04]  /*5060*/  FADD.FTZ R32, R32, R47 ;  /* 0x0000002f20207221 */ /* 0x000fc80000010000 */
[----:B------:R-:W-:Y:S02]  /*5070*/  FADD.FTZ R32, R30, R32 ;  /* 0x000000201e207221 */ /* 0x000fe40000010000 */
[----:B------:R-:W2:Y:S01]  /*5080*/  MUFU.EX2 R34, R34 ;  /* 0x0000002200227308 */ /* 0x000ea20000000800 */
[----:B---3--:R-:W-:-:S07]  /*5090*/  F2FP.PACK_AB R7, R29, R31 ;  /* 0x0000001f1d07723e */ /* 0x008fce00000000ff */
[----:B------:R-:W3:Y:S01]  /*50a0*/  MUFU.EX2 R26, R26 ;  /* 0x0000001a001a7308 */ /* 0x000ee20000000800 */
[----:B------:R-:W-:-:S04]  /*50b0*/  FADD.FTZ R31, R31, R32 ;  /* 0x000000201f1f7221 */ /* 0x000fc80000010000 */
[----:B------:R-:W-:Y:S01]  /*50c0*/  FADD.FTZ R31, R29, R31 ;  /* 0x0000001f1d1f7221 */ /* 0x000fe20000010000 */
[C---:B-1----:R-:W-:Y:S01]  /*50d0*/  HMMA.16816.F32 R80, R4.reuse, R8, R80 ;  /* 0x000000080450723c */ /* 0x042fe20000001850 */
[----:B--2---:R-:W-:Y:S01]  /*50e0*/  FADD.FTZ R39, R34, R39 ;  /* 0x0000002722277221 */ /* 0x004fe20000010000 */
[----:B------:R-:W1:Y:S06]  /*50f0*/  MUFU.EX2 R33, R33 ;  /* 0x0000002100217308 */ /* 0x000e6c0000000800 */
[----:B------:R-:W-:Y:S01]  /*5100*/  HMMA.16816.F32 R76, R4, R10, R76 ;  /* 0x0000000a044c723c */ /* 0x000fe2000000184c */
[----:B------:R-:W2:Y:S01]  /*5110*/  LDSM.16.MT88.4 R8, [R86+0x4c00] ;  /* 0x004c00005608783b */ /* 0x000ea20000004200 */
[----:B------:R-:W4:Y:S01]  /*5120*/  MUFU.EX2 R125, R125 ;  /* 0x0000007d007d7308 */ /* 0x000f220000000800 */
[----:B---3--:R-:W-:-:S05]  /*5130*/  FADD.FTZ R31, R26, R31 ;  /* 0x0000001f1a1f7221 */ /* 0x008fca0000010000 */
[----:B------:R-:W-:Y:S02]  /*5140*/  HMMA.16816.F32 R72, R4, R16, R72 ;  /* 0x000000100448723c */ /* 0x000fe40000001848 */
[----:B------:R-:W3:Y:S01]  /*5150*/  MUFU.EX2 R25, R25 ;  /* 0x0000001900197308 */ /* 0x000ee20000000800 */
[----:B-1----:R-:W-:-:S04]  /*5160*/  FADD.FTZ R39, R33, R39 ;  /* 0x0000002721277221 */ /* 0x002fc80000010000 */
[----:B------:R-:W-:Y:S01]  /*5170*/  FADD.FTZ R39, R3, R39 ;  /* 0x0000002703277221 */ /* 0x000fe20000010000 */
[----:B------:R-:W-:Y:S02]  /*5180*/  HMMA.16816.F32 R68, R4, R18, R68 ;  /* 0x000000120444723c */ /* 0x000fe40000001844 */
[----:B------:R-:W1:Y:S05]  /*5190*/  MUFU.EX2 R24, R24 ;  /* 0x0000001800187308 */ /* 0x000e6a0000000800 */
[----:B------:R-:W-:Y:S02]  /*51a0*/  F2FP.PACK_AB R4, R33, R34 ;  /* 0x000000222104723e */ /* 0x000fe400000000ff */
[----:B----4-:R-:W-:Y:S01]  /*51b0*/  F2FP.PACK_AB R6, R125, R3 ;  /* 0x000000037d06723e */ /* 0x010fe200000000ff */
[----:B------:R-:W4:Y:S01]  /*51c0*/  MUFU.EX2 R124, R124 ;  /* 0x0000007c007c7308 */ /* 0x000f220000000800 */
[C---:B---3--:R-:W-:Y:S01]  /*51d0*/  F2FP.PACK_AB R5, R25.reuse, R26 ;  /* 0x0000001a1905723e */ /* 0x048fe200000000ff */
[----:B------:R-:W-:-:S02]  /*51e0*/  FADD.FTZ R31, R25, R31 ;  /* 0x0000001f191f7221 */ /* 0x000fc40000010000 */
[----:B------:R-:W-:Y:S02]  /*51f0*/  FADD.FTZ R125, R125, R39 ;  /* 0x000000277d7d7221 */ /* 0x000fe40000010000 */
[----:B-1----:R-:W-:Y:S01]  /*5200*/  FADD.FTZ R31, R24, R31 ;  /* 0x0000001f181f7221 */ /* 0x002fe20000010000 */
[----:B----4-:R-:W-:-:S03]  /*5210*/  F2FP.PACK_AB R7, R124, R24 ;  /* 0x000000187c07723e */ /* 0x010fc600000000ff */
        /* <DEDUP_REMOVED lines=69> */
.L_x_4203:
[----:B------:R-:W-:-:S04]  /*5670*/  LEA R5, -R20, RZ, 0x7 ;  /* 0x000000ff14057211 */ /* 0x000fc800078e39ff */
[----:B------:R-:W-:Y:S02]  /*5680*/  SHF.R.S32.HI R4, RZ, 0x1f, R5 ;  /* 0x0000001fff047819 */ /* 0x000fe40000011405 */
.L_x_4204:
[C---:B------:R-:W-:Y:S01]  /*5690*/  LEA R106, P0, R5.reuse, R106, 0x1 ;  /* 0x0000006a056a7211 */ /* 0x040fe200078008ff */
[----:B------:R-:W-:Y:S02]  /*56a0*/  IMAD.SHL.U32 R6, R20, 0x40, RZ ;  /* 0x0000004014067824 */ /* 0x000fe400078e00ff */
        /* <DEDUP_REMOVED lines=20> */
[----:B------:R-:W3:Y:S04]  /*57f0*/  LDSM.16.M88.4 R32, [R101+0x1000] ;  /* 0x001000006520783b */ /* 0x000ee80000000200 */
[----:B------:R-:W4:Y:S04]  /*5800*/  LDSM.16.M88.4 R24, [R101+0x1400] ;  /* 0x001400006518783b */ /* 0x000f280000000200 */
[----:B------:R-:W-:Y:S04]  /*5810*/  LDSM.16.M88.4 R88, [R102] ;  /* 0x000000006658783b */ /* 0x000fe80000000200 */
[----:B------:R-:W5:Y:S04]  /*5820*/  LDSM.16.M88.4 R40, [R100] ;  /* 0x000000006428783b */ /* 0x000f680000000200 */
[----:B------:R-:W4:Y:S04]  /*5830*/  LDSM.16.M88.4 R16, [R101+0x1800] ;  /* 0x001800006510783b */ /* 0x000f280000000200 */
[----:B------:R-:W5:Y:S04]  /*5840*/  LDSM.16.M88.4 R12, [R100+0x400] ;  /* 0x00040000640c783b */ /* 0x000f680000000200 */
[----:B-1----:R-:W1:Y:S04]  /*5850*/  LDSM.16.M88.4 R8, [R101+0x1c00] ;  /* 0x001c00006508783b */ /* 0x002e680000000200 */
[----:B------:R-:W1:Y:S04]  /*5860*/  LDSM.16.M88.4 R52, [R101+0x2400] ;  /* 0x002400006534783b */ /* 0x000e680000000200 */
[----:B--2---:R-:W2:Y:S04]  /*5870*/  LDSM.16.M88.4 R4, [R100+0x800] ;  /* 0x000800006404783b */ /* 0x004ea80000000200 */
[----:B------:R-:W1:Y:S01]  /*5880*/  LDSM.16.M88.4 R60, [R101+0x2000] ;  /* 0x00200000653c783b */ /* 0x000e620000000200 */
[C---:B---3--:R-:W-:Y:S03]  /*5890*/  HMMA.16816.F32 R36, R92.reuse, R32, RZ ;  /* 0x000000205c24723c */ /* 0x048fe600000018ff */
[----:B------:R-:W-:Y:S04]  /*58a0*/  LDSM.16.M88.4 R44, [R101+0x2800] ;  /* 0x00280000652c783b */ /* 0x000fe80000000200 */
[----:B------:R-:W-:Y:S01]  /*58b0*/  LDSM.16.M88.4 R96, [R101+0x2c00] ;  /* 0x002c00006560783b */ /* 0x000fe20000000200 */
[C---:B------:R-:W-:Y:S03]  /*58c0*/  HMMA.16816.F32 R32, R92.reuse, R34, RZ ;  /* 0x000000225c20723c */ /* 0x040fe600000018ff */
[----:B------:R-:W-:Y:S04]  /*58d0*/  LDSM.16.M88.4 R64, [R100+0x1400] ;  /* 0x001400006440783b */ /* 0x000fe80000000200 */
[----:B------:R-:W-:Y:S01]  /*58e0*/  LDSM.16.M88.4 R120, [R100+0x1000] ;  /* 0x001000006478783b */ /* 0x000fe20000000200 */
[C---:B----4-:R-:W-:Y:S03]  /*58f0*/  HMMA.16816.F32 R28, R92.reuse, R24, RZ ;  /* 0x000000185c1c723c */ /* 0x050fe600000018ff */
[----:B------:R-:W0:Y:S05]  /*5900*/  LDGDEPBAR ;  /* 0x00000000000079af */ /* 0x000e2a0000000000 */
[----:B------:R-:W-:Y:S08]  /*5910*/  HMMA.16816.F32 R24, R92, R26, RZ ;  /* 0x0000001a5c18723c */ /* 0x000ff000000018ff */
[C---:B-----5:R-:W-:Y:S08]  /*5920*/  HMMA.16816.F32 R36, R88.reuse, R40, R36 ;  /* 0x000000285824723c */ /* 0x060ff00000001824 */
[----:B------:R-:W-:Y:S01]  /*5930*/  HMMA.16816.F32 R32, R88, R42, R32 ;  /* 0x0000002a5820723c */ /* 0x000fe20000001820 */
[----:B------:R-:W3:Y:S07]  /*5940*/  LDSM.16.M88.4 R40, [R100+0xc00] ;  /* 0x000c00006428783b */ /* 0x000eee0000000200 */
[C---:B------:R-:W-:Y:S08]  /*5950*/  HMMA.16816.F32 R20, R92.reuse, R16, RZ ;  /* 0x000000105c14723c */ /* 0x040ff000000018ff */
[----:B------:R-:W-:Y:S01]  /*5960*/  HMMA.16816.F32 R16, R92, R18, RZ ;  /* 0x000000125c10723c */ /* 0x000fe200000018ff */
[----:B------:R-:W-:-:S02]  /*5970*/  FMUL.FTZ R3, R36, c[0x0][0x2ec] ;  /* 0x0000bb0024037a20 */ /* 0x000fc40000410000 */
[----:B------:R-:W-:Y:S02]  /*5980*/  FMUL.FTZ R36, R37, c[0x0][0x2ec] ;  /* 0x0000bb0025247a20 */ /* 0x000fe40000410000 */
[----:B------:R-:W-:Y:S02]  /*5990*/  FMUL.FTZ R37, R38, c[0x0][0x2ec] ;  /* 0x0000bb0026257a20 */ /* 0x000fe40000410000 */
[----:B------:R-:W-:Y:S01]  /*59a0*/  FMUL.FTZ R39, R39, c[0x0][0x2ec] ;  /* 0x0000bb0027277a20 */ /* 0x000fe20000410000 */
[----:B------:R-:W-:Y:S01]  /*59b0*/  HMMA.16816.F32 R28, R88, R12, R28 ;  /* 0x0000000c581c723c */ /* 0x000fe2000000181c */
[----:B------:R-:W-:Y:S01]  /*59c0*/  FMUL.FTZ R32, R32, c[0x0][0x2ec] ;  /* 0x0000bb0020207a20 */ /* 0x000fe20000410000 */
[----:B------:R-:W4:Y:S01]  /*59d0*/  MUFU.TANH R36, R36 ;  /* 0x0000002400247308 */ /* 0x000f220000002400 */
[----:B------:R-:W-:-:S05]  /*59e0*/  FMUL.FTZ R34, R34, c[0x0][0x2ec] ;  /* 0x0000bb0022227a20 */ /* 0x000fca0000410000 */
[----:B------:R-:W-:Y:S02]  /*59f0*/  HMMA.16816.F32 R24, R88, R14, R24 ;  /* 0x0000000e5818723c */ /* 0x000fe40000001818 */
[----:B------:R5:W-:Y:S06]  /*5a00*/  MUFU.TANH R38, R32 ;  /* 0x0000002000267308 */ /* 0x000bec0000002400 */
[C---:B-1----:R-:W-:Y:S02]  /*5a10*/  HMMA.16816.F32 R12, R92.reuse, R8, RZ ;  /* 0x000000085c0c723c */ /* 0x042fe400000018ff */
[----:B------:R-:W-:Y:S06]  /*5a20*/  MUFU.TANH R34, R34 ;  /* 0x0000002200227308 */ /* 0x000fec0000002400 */
[----:B------:R-:W-:Y:S01]  /*5a30*/  HMMA.16816.F32 R8, R92, R10, RZ ;  /* 0x0000000a5c08723c */ /* 0x000fe200000018ff */
[----:B------:R-:W-:Y:S01]  /*5a40*/  FMUL.FTZ R29, R29, c[0x0][0x2ec] ;  /* 0x0000bb001d1d7a20 */ /* 0x000fe20000410000 */
[----:B------:R-:W-:Y:S01]  /*5a50*/  MUFU.TANH R3, R3 ;  /* 0x0000000300037308 */ /* 0x000fe20000002400 */
[----:B-----5:R-:W-:-:S02]  /*5a60*/  FMUL.FTZ R32, R33, c[0x0][0x2ec] ;  /* 0x0000bb0021207a20 */ /* 0x020fc40000410000 */
[----:B------:R-:W-:Y:S02]  /*5a70*/  FMUL.FTZ R33, R35, c[0x0][0x2ec] ;  /* 0x0000bb0023217a20 */ /* 0x000fe40000410000 */
[----:B------:R-:W-:Y:S01]  /*5a80*/  FMUL.FTZ R28, R28, c[0x0][0x2ec] ;  /* 0x0000bb001c1c7a20 */ /* 0x000fe20000410000 */
[----:B------:R-:W-:Y:S01]  /*5a90*/  HMMA.16816.F32 R56, R92, R52, RZ ;  /* 0x000000345c38723c */ /* 0x000fe200000018ff */
[----:B------:R-:W-:Y:S01]  /*5aa0*/  FMUL.FTZ R24, R24, c[0x0][0x2ec] ;  /* 0x0000bb0018187a20 */ /* 0x000fe20000410000 */
[----:B------:R1:W-:Y:S01]  /*5ab0*/  MUFU.TANH R133, R29 ;  /* 0x0000001d00857308 */ /* 0x0003e20000002400 */
[----:B------:R-:W-:Y:S02]  /*5ac0*/  FMUL.FTZ R25, R25, c[0x0][0x2ec] ;  /* 0x0000bb0019197a20 */ /* 0x000fe40000410000 */
[----:B------:R-:W-:-:S03]  /*5ad0*/  FMUL.FTZ R27, R27, c[0x0][0x2ec] ;  /* 0x0000bb001b1b7a20 */ /* 0x000fc60000410000 */
[----:B------:R-:W-:Y:S02]  /*5ae0*/  HMMA.16816.F32 R52, R92, R54, RZ ;  /* 0x000000365c34723c */ /* 0x000fe400000018ff */
[----:B------:R-:W-:Y:S06]  /*5af0*/  MUFU.TANH R32, R32 ;  /* 0x0000002000207308 */ /* 0x000fec0000002400 */
[C---:B--2---:R-:W-:Y:S01]  /*5b00*/  HMMA.16816.F32 R20, R88.reuse, R4, R20 ;  /* 0x000000045814723c */ /* 0x044fe20000001814 */
[----:B-1----:R-:W-:Y:S01]  /*5b10*/  FMUL.FTZ R29, R30, c[0x0][0x2ec] ;  /* 0x0000bb001e1d7a20 */ /* 0x002fe20000410000 */
[----:B------:R-:W-:Y:S06]  /*5b20*/  MUFU.TANH R33, R33 ;  /* 0x0000002100217308 */ /* 0x000fec0000002400 */
[----:B------:R-:W-:Y:S02]  /*5b30*/  HMMA.16816.F32 R16, R88, R6, R16 ;  /* 0x000000065810723c */ /* 0x000fe40000001810 */
[----:B------:R-:W-:Y:S06]  /*5b40*/  MUFU.TANH R29, R29 ;  /* 0x0000001d001d7308 */ /* 0x000fec0000002400 */
[----:B------:R-:W-:Y:S02]  /*5b50*/  HMMA.16816.F32 R4, R92, R60, RZ ;  /* 0x0000003c5c04723c */ /* 0x000fe400000018ff */
[----:B------:R1:W-:Y:S06]  /*5b60*/  MUFU.TANH R134, R28 ;  /* 0x0000001c00867308 */ /* 0x0003ec0000002400 */
[----:B---3--:R-:W-:Y:S01]  /*5b70*/  HMMA.16816.F32 R12, R88, R40, R12 ;  /* 0x00000028580c723c */ /* 0x008fe2000000180c */
[----:B------:R-:W-:Y:S01]  /*5b80*/  FMUL.FTZ R20, R20, c[0x0][0x2ec] ;  /* 0x0000bb0014147a20 */ /* 0x000fe20000410000 */
[----:B------:R-:W-:Y:S01]  /*5b90*/  MUFU.TANH R132, R25 ;  /* 0x0000001900847308 */ /* 0x000fe20000002400 */
[----:B------:R-:W-:-:S05]  /*5ba0*/  FMUL.FTZ R22, R22, c[0x0][0x2ec] ;  /* 0x0000bb0016167a20 */ /* 0x000fca0000410000 */
[----:B------:R-:W-:Y:S01]  /*5bb0*/  HMMA.16816.F32 R8, R88, R42, R8 ;  /* 0x0000002a5808723c */ /* 0x000fe20000001808 */
[----:B------:R-:W-:Y:S01]  /*5bc0*/  FMUL.FTZ R18, R18, c[0x0][0x2ec] ;  /* 0x0000bb0012127a20 */ /* 0x000fe20000410000 */
[----:B------:R2:W-:Y:S01]  /*5bd0*/  MUFU.TANH R130, R20 ;  /* 0x0000001400827308 */ /* 0x0005e20000002400 */
[----:B-1----:R-:W-:Y:S02]  /*5be0*/  FMUL.FTZ R28, R31, c[0x0][0x2ec] ;  /* 0x0000bb001f1c7a20 */ /* 0x002fe40000410000 */
[----:B------:R-:W-:-:S03]  /*5bf0*/  FMUL.FTZ R16, R16, c[0x0][0x2ec] ;  /* 0x0000bb0010107a20 */ /* 0x000fc60000410000 */
[C---:B------:R-:W-:Y:S01]  /*5c00*/  HMMA.16816.F32 R48, R92.reuse, R44, RZ ;  /* 0x0000002c5c30723c */ /* 0x040fe200000018ff */
[----:B------:R-:W-:Y:S01]  /*5c10*/  FMUL.FTZ R19, R19, c[0x0][0x2ec] ;  /* 0x0000bb0013137a20 */ /* 0x000fe20000410000 */
[----:B------:R-:W-:Y:S06]  /*5c20*/  MUFU.TANH R128, R18 ;  /* 0x0000001200807308 */ /* 0x000fec0000002400 */
[----:B------:R-:W-:Y:S01]  /*5c30*/  HMMA.16816.F32 R60, R92, R62, RZ ;  /* 0x0000003e5c3c723c */ /* 0x000fe200000018ff */
[----:B------:R-:W-:Y:S02]  /*5c40*/  FMUL.FTZ R15, R15, c[0x0][0x2ec] ;  /* 0x0000bb000f0f7a20 */ /* 0x000fe40000410000 */
[----:B------:R-:W-:Y:S01]  /*5c50*/  FMUL.FTZ R13, R13, c[0x0][0x2ec] ;  /* 0x0000bb000d0d7a20 */ /* 0x000fe20000410000 */
[----:B------:R-:W-:Y:S01]  /*5c60*/  MUFU.TANH R131, R27 ;  /* 0x0000001b00837308 */ /* 0x000fe20000002400 */
[----:B------:R-:W-:-:S02]  /*5c70*/  FMUL.FTZ R14, R14, c[0x0][0x2ec] ;  /* 0x0000bb000e0e7a20 */ /* 0x000fc40000410000 */
[----:B--2---:R-:W-:Y:S01]  /*5c80*/  FMUL.FTZ R20, R21, c[0x0][0x2ec] ;  /* 0x0000bb0015147a20 */ /* 0x004fe20000410000 */
        /* <DEDUP_REMOVED lines=9> */
[----:B------:R-:W-:Y:S04]  /*5d20*/  MUFU.TANH R20, R20 ;  /* 0x0000001400147308 */ /* 0x000fe80000002400 */
[----:B------:R-:W-:Y:S01]  /*5d30*/  HMMA.16816.F32 R92, R92, R98, RZ ;  /* 0x000000625c5c723c */ /* 0x000fe200000018ff */
[----:B------:R-:W1:Y:S03]  /*5d40*/  LDSM.16.M88.4 R96, [R100+0x1800] ;  /* 0x001800006460783b */ /* 0x000e660000000200 */
[----:B------:R2:W-:Y:S04]  /*5d50*/  MUFU.TANH R129, R16 ;  /* 0x0000001000817308 */ /* 0x0005e80000002400 */
[C---:B------:R-:W-:Y:S04]  /*5d60*/  HMMA.16816.F32 R56, R88.reuse, R64, R56 ;  /* 0x000000405838723c */ /* 0x040fe80000001838 */
[----:B------:R-:W-:Y:S04]  /*5d70*/  MUFU.TANH R21, R21 ;  /* 0x0000001500157308 */ /* 0x000fe80000002400 */
[----:B------:R-:W-:Y:S01]  /*5d80*/  HMMA.16816.F32 R52, R88, R66, R52 ;  /* 0x000000425834723c */ /* 0x000fe20000001834 */
[----:B------:R-:W3:Y:S01]  /*5d90*/  LDSM.16.M88.4 R64, [R100+0x1c00] ;  /* 0x001c00006440783b */ /* 0x000ee20000000200 */
[----:B------:R-:W-:-:S04]  /*5da0*/  DEPBAR.LE SB0, 0x0 ;  /* 0x000080000000791a */ /* 0x000fc80000000000 */
[----:B--2---:R-:W-:Y:S01]  /*5db0*/  FMUL.FTZ R16, R17, c[0x0][0x2ec] ;  /* 0x0000bb0011107a20 */ /* 0x004fe20000410000 */
[----:B------:R-:W-:Y:S01]  /*5dc0*/  MUFU.TANH R37, R37 ;  /* 0x0000002500257308 */ /* 0x000fe20000002400 */
[C---:B------:R-:W-:Y:S07]  /*5dd0*/  HMMA.16816.F32 R4, R88.reuse, R120, R4 ;  /* 0x000000785804723c */ /* 0x040fee0000001804 */
[----:B------:R2:W-:Y:S01]  /*5de0*/  MUFU.TANH R121, R8 ;  /* 0x0000000800797308 */ /* 0x0005e20000002400 */
[----:B------:R-:W-:Y:S01]  /*5df0*/  HMMA.16816.F32 R60, R88, R122, R60 ;  /* 0x0000007a583c723c */ /* 0x000fe2000000183c */
[----:B------:R-:W-:-:S02]  /*5e00*/  FMUL.FTZ R59, R59, c[0x0][0x2ec] ;  /* 0x0000bb003b3b7a20 */ /* 0x000fc40000410000 */
[----:B------:R-:W-:Y:S02]  /*5e10*/  FMUL.FTZ R56, R56, c[0x0][0x2ec] ;  /* 0x0000bb0038387a20 */ /* 0x000fe40000410000 */
[----:B------:R-:W-:Y:S02]  /*5e20*/  FMUL.FTZ R57, R57, c[0x0][0x2ec] ;  /* 0x0000bb0039397a20 */ /* 0x000fe40000410000 */
[----:B------:R-:W-:Y:S01]  /*5e30*/  MUFU.TANH R122, R13 ;  /* 0x0000000d007a7308 */ /* 0x000fe20000002400 */
[----:B------:R-:W-:Y:S01]  /*5e40*/  FMUL.FTZ R52, R52, c[0x0][0x2ec] ;  /* 0x0000bb0034347a20 */ /* 0x000fe20000410000 */
[C---:B-1----:R-:W-:Y:S01]  /*5e50*/  HMMA.16816.F32 R48, R88.reuse, R96, R48 ;  /* 0x000000605830723c */ /* 0x042fe20000001830 */
[----:B------:R-:W-:Y:S02]  /*5e60*/  FMUL.FTZ R53, R53, c[0x0][0x2ec] ;  /* 0x0000bb0035357a20 */ /* 0x000fe40000410000 */
[----:B------:R-:W-:Y:S02]  /*5e70*/  FMUL.FTZ R35, R55, c[0x0][0x2ec] ;  /* 0x0000bb0037237a20 */ /* 0x000fe40000410000 */
[----:B--2---:R-:W-:Y:S01]  /*5e80*/  IMAD.SHL.U32 R8, R109, 0x80, RZ ;  /* 0x000000806d087824 */ /* 0x004fe200078e00ff */
[----:B------:R1:W-:Y:S01]  /*5e90*/  MUFU.TANH R97, R11 ;  /* 0x0000000b00617308 */ /* 0x0003e20000002400 */
[----:B------:R-:W-:Y:S01]  /*5ea0*/  FMUL.FTZ R4, R4, c[0x0][0x2ec] ;  /* 0x0000bb0004047a20 */ /* 0x000fe20000410000 */
[----:B------:R-:W-:Y:S01]  /*5eb0*/  HMMA.16816.F32 R44, R88, R98, R44 ;  /* 0x00000062582c723c */ /* 0x000fe2000000182c */
[----:B------:R-:W-:Y:S01]  /*5ec0*/  FMUL.FTZ R6, R6, c[0x0][0x2ec] ;  /* 0x0000bb0006067a20 */ /* 0x000fe20000410000 */
[----:B------:R-:W-:Y:S01]  /*5ed0*/  LOP3.LUT R23, R8, 0x20, R127, 0xfe, !PT ;  /* 0x0000002008177812 */ /* 0x000fe200078efe7f */
[----:B------:R-:W-:-:S02]  /*5ee0*/  FMUL.FTZ R5, R5, c[0x0][0x2ec] ;  /* 0x0000bb0005057a20 */ /* 0x000fc40000410000 */
[----:B------:R-:W-:Y:S01]  /*5ef0*/  FMUL.FTZ R7, R7, c[0x0][0x2ec] ;  /* 0x0000bb0007077a20 */ /* 0x000fe20000410000 */
[----:B------:R-:W-:Y:S01]  /*5f00*/  MUFU.TANH R98, R15 ;  /* 0x0000000f00627308 */ /* 0x000fe20000002400 */
[----:B------:R-:W-:Y:S01]  /*5f10*/  FMUL.FTZ R17, R62, c[0x0][0x2ec] ;  /* 0x0000bb003e117a20 */ /* 0x000fe20000410000 */
[----:B---3--:R-:W-:Y:S01]  /*5f20*/  HMMA.16816.F32 R40, R88, R64, R40 ;  /* 0x000000405828723c */ /* 0x008fe20000001828 */
[----:B-1----:R-:W-:-:S05]  /*5f30*/  LOP3.LUT R11, R8, R127, RZ, 0xfc, !PT ;  /* 0x0000007f080b7212 */ /* 0x002fca00078efcff */
[----:B------:R-:W1:Y:S02]  /*5f40*/  MUFU.TANH R64, R39 ;  /* 0x0000002700407308 */ /* 0x000e640000002400 */
[----:B------:R-:W-:Y:S01]  /*5f50*/  HMMA.16816.F32 R92, R88, R66, R92 ;  /* 0x00000042585c723c */ /* 0x000fe2000000185c */
[----:B------:R-:W-:Y:S01]  /*5f60*/  FMUL.FTZ R48, R48, c[0x0][0x2ec] ;  /* 0x0000bb0030307a20 */ /* 0x000fe20000410000 */
[----:B------:R-:W-:Y:S01]  /*5f70*/  IADD3 R25, R11, 0x11, RZ ;  /* 0x000000110b197810 */ /* 0x000fe20007ffe0ff */
[----:B------:R-:W-:-:S03]  /*5f80*/  FMUL.FTZ R31, R51, c[0x0][0x2ec] ;  /* 0x0000bb00331f7a20 */ /* 0x000fc60000410000 */
[----:B------:R2:W-:Y:S02]  /*5f90*/  MUFU.TANH R89, R4 ;  /* 0x0000000400597308 */ /* 0x0005e40000002400 */
[----:B------:R-:W-:Y:S02]  /*5fa0*/  FMUL.FTZ R44, R44, c[0x0][0x2ec] ;  /* 0x0000bb002c2c7a20 */ /* 0x000fe40000410000 */
[----:B------:R-:W-:-:S04]  /*5fb0*/  FMUL.FTZ R30, R46, c[0x0][0x2ec] ;  /* 0x0000bb002e1e7a20 */ /* 0x000fc80000410000 */
[----:B------:R3:W-:Y:S01]  /*5fc0*/  MUFU.TANH R15, R6 ;  /* 0x00000006000f7308 */ /* 0x0007e20000002400 */
[----:B--2---:R-:W-:-:S07]  /*5fd0*/  IADD3 R4, R11, 0x1, RZ ;  /* 0x000000010b047810 */ /* 0x004fce0007ffe0ff */
[----:B------:R4:W-:Y:S01]  /*5fe0*/  MUFU.TANH R96, R10 ;  /* 0x0000000a00607308 */ /* 0x0009e20000002400 */
[----:B------:R-:W-:Y:S02]  /*5ff0*/  ISETP.GE.AND P1, PT, R4, R126, PT ;  /* 0x0000007e0400720c */ /* 0x000fe40003f26270 */
[----:B---3--:R-:W-:-:S05]  /*6000*/  LOP3.LUT R6, R8, 0x8, R127, 0xfe, !PT ;  /* 0x0000000808067812 */ /* 0x008fca00078efe7f */
[----:B------:R2:W-:Y:S01]  /*6010*/  MUFU.TANH R13, R5 ;  /* 0x00000005000d7308 */ /* 0x0005e20000002400 */
[C---:B------:R-:W-:Y:S02]  /*6020*/  ISETP.GE.AND P3, PT, R6.reuse, R126, PT ;  /* 0x0000007e0600720c */ /* 0x040fe40003f66270 */
[----:B------:R-:W-:Y:S02]  /*6030*/  ISETP.GE.AND P2, PT, R6, R119, PT ;  /* 0x000000770600720c */ /* 0x000fe40003f46270 */
[----:B----4-:R-:W-:-:S03]  /*6040*/  FSEL R10, R36, -INF , !P1 ;  /* 0xff800000240a7808 */ /* 0x010fc60004800000 */
[----:B------:R3:W4:Y:S01]  /*6050*/  MUFU.TANH R39, R24 ;  /* 0x0000001800277308 */ /* 0x0007220000002400 */
[----:B------:R-:W-:Y:S01]  /*6060*/  ISETP.GE.AND P1, PT, R4, R119, PT ;  /* 0x000000770400720c */ /* 0x000fe20003f26270 */
[----:B------:R-:W-:Y:S01]  /*6070*/  FMUL.FTZ R36, R41, c[0x0][0x2ec] ;  /* 0x0000bb0029247a20 */ /* 0x000fe20000410000 */
[----:B------:R-:W-:Y:S02]  /*6080*/  IADD3 R4, R11, 0x9, RZ ;  /* 0x000000090b047810 */ /* 0x000fe40007ffe0ff */
[----:B-1----:R-:W-:Y:S01]  /*6090*/  FSEL R6, R64, -INF , !P1 ;  /* 0xff80000040067808 */ /* 0x002fe20004800000 */
[----:B------:R-:W-:Y:S01]  /*60a0*/  FMUL.FTZ R64, R49, c[0x0][0x2ec] ;  /* 0x0000bb0031407a20 */ /* 0x000fe20000410000 */
[----:B--2---:R-:W-:Y:S01]  /*60b0*/  LOP3.LUT R5, R8, 0x10, R127, 0xfe, !PT ;  /* 0x0000001008057812 */ /* 0x004fe200078efe7f */
[----:B------:R1:W-:Y:S03]  /*60c0*/  MUFU.TANH R91, R9 ;  /* 0x00000009005b7308 */ /* 0x0003e60000002400 */
[----:B------:R-:W-:-:S02]  /*60d0*/  ISETP.GE.AND P4, PT, R5, R126, PT ;  /* 0x0000007e0500720c */ /* 0x000fc40003f86270 */
[----:B------:R-:W-:Y:S02]  /*60e0*/  ISETP.GE.AND P5, PT, R5, R119, PT ;  /* 0x000000770500720c */ /* 0x000fe40003fa6270 */
[----:B------:R-:W-:Y:S01]  /*60f0*/  FSEL R5, R34, -INF , !P2 ;  /* 0xff80000022057808 */ /* 0x000fe20005000000 */
[----:B------:R2:W-:Y:S01]  /*6100*/  MUFU.TANH R18, R7 ;  /* 0x0000000700127308 */ /* 0x0005e20000002400 */
[----:B---3--:R-:W-:Y:S01]  /*6110*/  FMUL.FTZ R24, R26, c[0x0][0x2ec] ;  /* 0x0000bb001a187a20 */ /* 0x008fe20000410000 */
[----:B------:R-:W-:Y:S01]  /*6120*/  FSEL R134, R134, -INF , !P4 ;  /* 0xff80000086867808 */ /* 0x000fe20006000000 */
[----:B------:R-:W-:Y:S01]  /*6130*/  FMUL.FTZ R34, R54, c[0x0][0x2ec] ;  /* 0x0000bb0036227a20 */ /* 0x000fe20000410000 */
[-C--:B------:R-:W-:Y:S01]  /*6140*/  ISETP.GE.AND P4, PT, R25, R126.reuse, PT ;  /* 0x0000007e1900720c */ /* 0x080fe20003f86270 */
[----:B------:R-:W-:Y:S01]  /*6150*/  FMUL.FTZ R26, R93, c[0x0][0x2ec] ;  /* 0x0000bb005d1a7a20 */ /* 0x000fe20000410000 */
[----:B-1----:R-:W-:Y:S02]  /*6160*/  FSEL R9, R38, -INF , !P3 ;  /* 0xff80000026097808 */ /* 0x002fe40005800000 */
[----:B------:R1:W-:Y:S01]  /*6170*/  MUFU.TANH R120, R14 ;  /* 0x0000000e00787308 */ /* 0x0003e20000002400 */
[----:B------:R-:W-:-:S02]  /*6180*/  ISETP.GE.AND P3, PT, R4, R126, PT ;  /* 0x0000007e0400720c */ /* 0x000fc40003f66270 */
[----:B------:R-:W-:Y:S02]  /*6190*/  FSEL R133, R133, -INF , !P4 ;  /* 0xff80000085857808 */ /* 0x000fe40006000000 */
[-C--:B------:R-:W-:Y:S02]  /*61a0*/  ISETP.GE.AND P4, PT, R25, R119.reuse, PT ;  /* 0x000000771900720c */ /* 0x080fe40003f86270 */
[C-C-:B--2---:R-:W-:Y:S01]  /*61b0*/  LOP3.LUT R7, R8.reuse, 0x18, R127.reuse, 0xfe, !PT ;  /* 0x0000001808077812 */ /* 0x144fe200078efe7f */
[----:B------:R-:W2:Y:S01]  /*61c0*/  MUFU.TANH R24, R24 ;  /* 0x0000001800187308 */ /* 0x000ea20000002400 */
[----:B------:R-:W-:Y:S02]  /*61d0*/  LOP3.LUT R25, R8, 0x28, R127, 0xfe, !PT ;  /* 0x0000002808197812 */ /* 0x000fe400078efe7f */
[C---:B------:R-:W-:Y:S02]  /*61e0*/  ISETP.GE.AND P1, PT, R7.reuse, R126, PT ;  /* 0x0000007e0700720c */ /* 0x040fe40003f26270 */
[----:B------:R-:W-:-:S02]  /*61f0*/  ISETP.GE.AND P2, PT, R7, R119, PT ;  /* 0x000000770700720c */ /* 0x000fc40003f46270 */
[----:B------:R-:W-:Y:S01]  /*6200*/  FSEL R7, R32, -INF , !P3 ;  /* 0xff80000020077808 */ /* 0x000fe20005800000 */
[----:B-1----:R-:W-:Y:S01]  /*6210*/  FMUL.FTZ R14, R60, c[0x0][0x2ec] ;  /* 0x0000bb003c0e7a20 */ /* 0x002fe20000410000 */
[-C--:B------:R-:W-:Y:S01]  /*6220*/  ISETP.GE.AND P3, PT, R4, R119.reuse, PT ;  /* 0x000000770400720c */ /* 0x080fe20003f66270 */
[----:B------:R-:W1:Y:S01]  /*6230*/  MUFU.TANH R16, R16 ;  /* 0x0000001000107308 */ /* 0x000e620000002400 */
[----:B------:R-:W-:Y:S01]  /*6240*/  FSEL R60, R29, -INF , !P5 ;  /* 0xff8000001d3c7808 */ /* 0x000fe20006800000 */
[----:B------:R-:W-:Y:S01]  /*6250*/  FMUL.FTZ R32, R50, c[0x0][0x2ec] ;  /* 0x0000bb0032207a20 */ /* 0x000fe20000410000 */
[----:B------:R-:W-:Y:S01]  /*6260*/  FSEL R4, R33, -INF , !P3 ;  /* 0xff80000021047808 */ /* 0x000fe20005800000 */
[----:B------:R-:W-:Y:S01]  /*6270*/  FMUL.FTZ R29, R47, c[0x0][0x2ec] ;  /* 0x0000bb002f1d7a20 */ /* 0x000fe20000410000 */
[C---:B------:R-:W-:Y:S02]  /*6280*/  ISETP.GE.AND P3, PT, R23.reuse, R126, PT ;  /* 0x0000007e1700720c */ /* 0x040fe40003f66270 */
[----:B------:R-:W-:Y:S01]  /*6290*/  ISETP.GE.AND P5, PT, R23, R119, PT ;  /* 0x000000771700720c */ /* 0x000fe20003fa6270 */
[----:B------:R3:W5:Y:S01]  /*62a0*/  MUFU.TANH R99, R12 ;  /* 0x0000000c00637308 */ /* 0x0007620000002400 */
[----:B------:R-:W-:-:S02]  /*62b0*/  IADD3 R23, R11, 0x19, RZ ;  /* 0x000000190b177810 */ /* 0x000fc40007ffe0ff */
[----:B----4-:R-:W-:Y:S02]  /*62c0*/  FSEL R39, R39, -INF , !P1 ;  /* 0xff80000027277808 */ /* 0x010fe40004800000 */
[C---:B------:R-:W-:Y:S02]  /*62d0*/  ISETP.GE.AND P1, PT, R23.reuse, R126, PT ;  /* 0x0000007e1700720c */ /* 0x040fe40003f26270 */
[----:B------:R-:W-:Y:S01]  /*62e0*/  FSEL R130, R130, -INF , !P3 ;  /* 0xff80000082827808 */ /* 0x000fe20005800000 */
[----:B------:R4:W-:Y:S01]  /*62f0*/  MUFU.TANH R33, R59 ;  /* 0x0000003b00217308 */ /* 0x0009e20000002400 */
[----:B------:R-:W-:Y:S02]  /*6300*/  FSEL R132, R132, -INF , !P1 ;  /* 0xff80000084847808 */ /* 0x000fe40004800000 */
[----:B------:R-:W-:Y:S02]  /*6310*/  ISETP.GE.AND P1, PT, R23, R119, PT ;  /* 0x000000771700720c */ /* 0x000fe40003f26270 */
[----:B------:R-:W-:-:S02]  /*6320*/  IADD3 R23, R11, 0x21, RZ ;  /* 0x000000210b177810 */ /* 0x000fc40007ffe0ff */
[----:B------:R-:W-:Y:S01]  /*6330*/  FSEL R131, R131, -INF , !P1 ;  /* 0xff80000083837808 */ /* 0x000fe20004800000 */
[----:B------:R1:W-:Y:S01]  /*6340*/  MUFU.TANH R84, R52 ;  /* 0x0000003400547308 */ /* 0x0003e20000002400 */
[----:B------:R-:W-:Y:S01]  /*6350*/  ISETP.GE.AND P1, PT, R23, R126, PT ;  /* 0x0000007e1700720c */ /* 0x000fe20003f26270 */
[----:B---3--:R-:W-:Y:S01]  /*6360*/  FMUL.FTZ R12, R61, c[0x0][0x2ec] ;  /* 0x0000bb003d0c7a20 */ /* 0x008fe20000410000 */
[----:B----4-:R-:W-:-:S05]  /*6370*/  FSEL R59, R28, -INF , !P4 ;  /* 0xff8000001c3b7808 */ /* 0x010fca0006000000 */
[----:B------:R2:W-:Y:S01]  /*6380*/  MUFU.TANH R67, R53 ;  /* 0x0000003500437308 */ /* 0x0005e20000002400 */
[----:B------:R-:W-:Y:S01]  /*6390*/  ISETP.GE.AND P4, PT, R25, R126, PT ;  /* 0x0000007e1900720c */ /* 0x000fe20003f86270 */
[----:B------:R-:W-:-:S03]  /*63a0*/  FMUL.FTZ R28, R92, c[0x0][0x2ec] ;  /* 0x0000bb005c1c7a20 */ /* 0x000fc60000410000 */
[----:B------:R-:W-:Y:S02]  /*63b0*/  FSEL R129, R129, -INF , !P4 ;  /* 0xff80000081817808 */ /* 0x000fe40006000000 */
[----:B-1----:R-:W-:Y:S01]  /*63c0*/  FSEL R52, R20, -INF , !P1 ;  /* 0xff80000014347808 */ /* 0x002fe20004800000 */
[----:B------:R1:W3:Y:S01]  /*63d0*/  MUFU.TANH R90, R22 ;  /* 0x00000016005a7308 */ /* 0x0002e20000002400 */
[----:B------:R-:W-:Y:S02]  /*63e0*/  IADD3 R20, R11, 0x29, RZ ;  /* 0x000000290b147810 */ /* 0x000fe40007ffe0ff */
[----:B------:R-:W-:Y:S02]  /*63f0*/  ISETP.GE.AND P1, PT, R23, R119, PT ;  /* 0x000000771700720c */ /* 0x000fe40003f26270 */
[----:B------:R-:W-:Y:S02]  /*6400*/  ISETP.GE.AND P4, PT, R20, R126, PT ;  /* 0x0000007e1400720c */ /* 0x000fe40003f86270 */
[----:B------:R-:W-:Y:S01]  /*6410*/  LOP3.LUT R23, R8, 0x38, R127, 0xfe, !PT ;  /* 0x0000003808177812 */ /* 0x000fe200078efe7f */
[----:B------:R4:W3:Y:S01]  /*6420*/  MUFU.TANH R123, R19 ;  /* 0x00000013007b7308 */ /* 0x0008e20000002400 */
[----:B--2---:R-:W-:-:S02]  /*6430*/  FSEL R53, R24, -INF , !P2 ;  /* 0xff80000018357808 */ /* 0x004fc40005000000 */
[----:B------:R-:W-:Y:S02]  /*6440*/  LOP3.LUT R24, R8, 0x30, R127, 0xfe, !PT ;  /* 0x0000003008187812 */ /* 0x000fe400078efe7f */
[----:B------:R-:W-:Y:S02]  /*6450*/  FSEL R49, R16, -INF , !P4 ;  /* 0xff80000010317808 */ /* 0x000fe40006000000 */
[-C--:B------:R-:W-:Y:S01]  /*6460*/  ISETP.GE.AND P3, PT, R24, R126.reuse, PT ;  /* 0x0000007e1800720c */ /* 0x080fe20003f66270 */
[----:B------:R-:W2:Y:S01]  /*6470*/  MUFU.TANH R12, R12 ;  /* 0x0000000c000c7308 */ /* 0x000ea20000002400 */
[----:B------:R-:W-:Y:S01]  /*6480*/  IADD3 R16, R11, 0x31, RZ ;  /* 0x000000310b107810 */ /* 0x000fe20007ffe0ff */
[----:B-1----:R-:W-:Y:S01]  /*6490*/  FMUL.FTZ R22, R58, c[0x0][0x2ec] ;  /* 0x0000bb003a167a20 */ /* 0x002fe20000410000 */
[----:B-----5:R-:W-:Y:S02]  /*64a0*/  FSEL R99, R99, -INF , !P3 ;  /* 0xff80000063637808 */ /* 0x020fe40005800000 */
[----:B------:R-:W-:Y:S01]  /*64b0*/  ISETP.GE.AND P2, PT, R25, R119, PT ;  /* 0x000000771900720c */ /* 0x000fe20003f46270 */
[----:B------:R-:W-:Y:S01]  /*64c0*/  FMUL.FTZ R25, R42, c[0x0][0x2ec] ;  /* 0x0000bb002a197a20 */ /* 0x000fe20000410000 */
[----:B------:R-:W-:Y:S01]  /*64d0*/  ISETP.GE.AND P3, PT, R16, R126, PT ;  /* 0x0000007e1000720c */ /* 0x000fe20003f66270 */
[----:B----4-:R-:W-:Y:S01]  /*64e0*/  FMUL.FTZ R19, R63, c[0x0][0x2ec] ;  /* 0x0000bb003f137a20 */ /* 0x010fe20000410000 */
[----:B------:R-:W-:Y:S01]  /*64f0*/  FSEL R128, R128, -INF , !P2 ;  /* 0xff80000080807808 */ /* 0x000fe20005000000 */
[----:B------:R-:W1:Y:S01]  /*6500*/  MUFU.TANH R65, R56 ;  /* 0x0000003800417308 */ /* 0x000e620000002400 */
[----:B------:R-:W-:-:S02]  /*6510*/  FSEL R122, R122, -INF , !P3 ;  /* 0xff8000007a7a7808 */ /* 0x000fc40005800000 */
[-C--:B------:R-:W-:Y:S02]  /*6520*/  ISETP.GE.AND P2, PT, R23, R119.reuse, PT ;  /* 0x000000771700720c */ /* 0x080fe40003f46270 */
[-C--:B------:R-:W-:Y:S02]  /*6530*/  ISETP.GE.AND P4, PT, R20, R119.reuse, PT ;  /* 0x000000771400720c */ /* 0x080fe40003f86270 */
[----:B------:R-:W-:Y:S01]  /*6540*/  ISETP.GE.AND P3, PT, R16, R119, PT ;  /* 0x000000771000720c */ /* 0x000fe20003f66270 */
[----:B------:R4:W-:Y:S01]  /*6550*/  MUFU.TANH R66, R57 ;  /* 0x0000003900427308 */ /* 0x0009e20000002400 */
[C-C-:B------:R-:W-:Y:S02]  /*6560*/  LOP3.LUT R20, R8.reuse, 0x40, R127.reuse, 0xfe, !PT ;  /* 0x0000004008147812 */ /* 0x140fe400078efe7f */
[----:B------:R-:W-:Y:S02]  /*6570*/  LOP3.LUT R16, R8, 0x48, R127, 0xfe, !PT ;  /* 0x0000004808107812 */ /* 0x000fe400078efe7f */
[----:B---3--:R-:W-:-:S02]  /*6580*/  FSEL R90, R90, -INF , !P5 ;  /* 0xff8000005a5a7808 */ /* 0x008fc40006800000 */
[----:B------:R-:W-:Y:S01]  /*6590*/  FSEL R123, R123, -INF , !P4 ;  /* 0xff8000007b7b7808 */ /* 0x000fe20006000000 */
[----:B------:R-:W3:Y:S01]  /*65a0*/  MUFU.TANH R14, R14 ;  /* 0x0000000e000e7308 */ /* 0x000ee20000002400 */
[----:B------:R-:W-:Y:S02]  /*65b0*/  FSEL R98, R98, -INF , !P3 ;  /* 0xff80000062627808 */ /* 0x000fe40005800000 */
[----:B------:R-:W-:Y:S02]  /*65c0*/  FSEL R96, R96, -INF , !P2 ;  /* 0xff80000060607808 */ /* 0x000fe40005000000 */
[----:B------:R-:W-:Y:S01]  /*65d0*/  ISETP.GE.AND P5, PT, R24, R119, PT ;  /* 0x000000771800720c */ /* 0x000fe20003fa6270 */
[----:B------:R-:W-:Y:S01]  /*65e0*/  FMUL.FTZ R24, R43, c[0x0][0x2ec] ;  /* 0x0000bb002b187a20 */ /* 0x000fe20000410000 */
[-C--:B------:R-:W-:Y:S01]  /*65f0*/  ISETP.GE.AND P4, PT, R20, R126.reuse, PT ;  /* 0x0000007e1400720c */ /* 0x080fe20003f86270 */
[----:B------:R-:W5:Y:S01]  /*6600*/  MUFU.TANH R17, R17 ;  /* 0x0000001100117308 */ /* 0x000f620000002400 */
[----:B------:R-:W-:-:S02]  /*6610*/  ISETP.GE.AND P3, PT, R16, R126, PT ;  /* 0x0000007e1000720c */ /* 0x000fc40003f66270 */
[-C--:B------:R-:W-:Y:S02]  /*6620*/  ISETP.GE.AND P2, PT, R16, R119.reuse, PT ;  /* 0x000000771000720c */ /* 0x080fe40003f46270 */
[----:B------:R-:W-:Y:S02]  /*6630*/  IADD3 R16, R11, 0x41, RZ ;  /* 0x000000410b107810 */ /* 0x000fe40007ffe0ff */
[----:B------:R-:W-:Y:S01]  /*6640*/  FSEL R58, R21, -INF , !P1 ;  /* 0xff800000153a7808 */ /* 0x000fe20004800000 */
[----:B------:R-:W1:Y:S01]  /*6650*/  MUFU.TANH R19, R19 ;  /* 0x0000001300137308 */ /* 0x000e620000002400 */
[----:B------:R-:W-:Y:S02]  /*6660*/  FSEL R120, R120, -INF , !P5 ;  /* 0xff80000078787808 */ /* 0x000fe40006800000 */
[----:B------:R-:W-:Y:S02]  /*6670*/  FSEL R89, R89, -INF , !P4 ;  /* 0xff80000059597808 */ /* 0x000fe40006000000 */
[-C--:B------:R-:W-:Y:S01]  /*6680*/  ISETP.GE.AND P1, PT, R23, R126.reuse, PT ;  /* 0x0000007e1700720c */ /* 0x080fe20003f26270 */
[----:B------:R-:W-:Y:S01]  /*6690*/  FMUL.FTZ R23, R94, c[0x0][0x2ec] ;  /* 0x0000bb005e177a20 */ /* 0x000fe20000410000 */
[----:B------:R-:W-:Y:S01]  /*66a0*/  ISETP.GE.AND P5, PT, R20, R119, PT ;  /* 0x000000771400720c */ /* 0x000fe20003fa6270 */
[----:B------:R-:W1:Y:S01]  /*66b0*/  MUFU.TANH R22, R22 ;  /* 0x0000001600167308 */ /* 0x000e620000002400 */
[----:B------:R-:W-:-:S02]  /*66c0*/  ISETP.GE.AND P4, PT, R16, R126, PT ;  /* 0x0000007e1000720c */ /* 0x000fc40003f86270 */
[----:B------:R-:W-:Y:S02]  /*66d0*/  IADD3 R20, R11, 0x39, RZ ;  /* 0x000000390b147810 */ /* 0x000fe40007ffe0ff */
[----:B------:R-:W-:Y:S02]  /*66e0*/  FSEL R121, R121, -INF , !P1 ;  /* 0xff80000079797808 */ /* 0x000fe40004800000 */
[----:B----4-:R-:W-:Y:S01]  /*66f0*/  FSEL R57, R13, -INF , !P4 ;  /* 0xff8000000d397808 */ /* 0x010fe20006000000 */
[----:B------:R-:W4:Y:S01]  /*6700*/  MUFU.TANH R34, R34 ;  /* 0x0000002200227308 */ /* 0x000f220000002400 */
[----:B------:R-:W-:Y:S02]  /*6710*/  ISETP.GE.AND P1, PT, R20, R126, PT ;  /* 0x0000007e1400720c */ /* 0x000fe40003f26270 */
[----:B------:R-:W-:Y:S02]  /*6720*/  ISETP.GE.AND P4, PT, R16, R119, PT ;  /* 0x000000771000720c */ /* 0x000fe40003f86270 */
[----:B------:R-:W-:-:S02]  /*6730*/  IADD3 R13, R11, 0x49, RZ ;  /* 0x000000490b0d7810 */ /* 0x000fc40007ffe0ff */
[----:B------:R-:W-:Y:S01]  /*6740*/  FSEL R91, R91, -INF , !P1 ;  /* 0xff8000005b5b7808 */ /* 0x000fe20004800000 */
[----:B------:R1:W1:Y:S01]  /*6750*/  MUFU.TANH R88, R48 ;  /* 0x0000003000587308 */ /* 0x0002620000002400 */
[----:B------:R-:W-:Y:S02]  /*6760*/  FSEL R18, R18, -INF , !P4 ;  /* 0xff80000012127808 */ /* 0x000fe40006000000 */
[----:B------:R-:W-:Y:S02]  /*6770*/  ISETP.GE.AND P1, PT, R20, R119, PT ;  /* 0x000000771400720c */ /* 0x000fe40003f26270 */
[----:B------:R-:W-:Y:S02]  /*6780*/  ISETP.GE.AND P4, PT, R13, R126, PT ;  /* 0x0000007e0d00720c */ /* 0x000fe40003f86270 */
[----:B------:R-:W-:Y:S01]  /*6790*/  LOP3.LUT R21, R8, 0x50, R127, 0xfe, !PT ;  /* 0x0000005008157812 */ /* 0x000fe200078efe7f */
[----:B------:R-:W3:Y:S01]  /*67a0*/  MUFU.TANH R64, R64 ;  /* 0x0000004000407308 */ /* 0x000ee20000002400 */
[----:B------:R-:W-:-:S02]  /*67b0*/  FSEL R97, R97, -INF , !P1 ;  /* 0xff80000061617808 */ /* 0x000fc40004800000 */
[----:B--2---:R-:W-:Y:S01]  /*67c0*/  FSEL R62, R12, -INF , !P4 ;  /* 0xff8000000c3e7808 */ /* 0x004fe20006000000 */
[----:B------:R-:W-:Y:S01]  /*67d0*/  FMUL.FTZ R12, R40, c[0x0][0x2ec] ;  /* 0x0000bb00280c7a20 */ /* 0x000fe20000410000 */
[----:B------:R-:W-:Y:S02]  /*67e0*/  ISETP.GE.AND P1, PT, R21, R126, PT ;  /* 0x0000007e1500720c */ /* 0x000fe40003f26270 */
[----:B------:R-:W-:Y:S01]  /*67f0*/  ISETP.GE.AND P4, PT, R13, R119, PT ;  /* 0x000000770d00720c */ /* 0x000fe20003f86270 */
[----:B------:R2:W-:Y:S01]  /*6800*/  MUFU.TANH R20, R44 ;  /* 0x0000002c00147308 */ /* 0x0005e20000002400 */
[----:B------:R-:W-:Y:S02]  /*6810*/  IADD3 R13, R11, 0x51, RZ ;  /* 0x000000510b0d7810 */ /* 0x000fe40007ffe0ff */
[----:B-1----:R-:W-:Y:S02]  /*6820*/  FSEL R48, R15, -INF , !P5 ;  /* 0xff8000000f307808 */ /* 0x002fe40006800000 */
[----:B------:R-:W-:-:S02]  /*6830*/  FSEL R65, R65, -INF , !P1 ;  /* 0xff80000041417808 */ /* 0x000fc40004800000 */
[----:B------:R-:W-:Y:S01]  /*6840*/  ISETP.GE.AND P5, PT, R21, R119, PT ;  /* 0x000000771500720c */ /* 0x000fe20003fa6270 */
[----:B------:R-:W1:Y:S01]  /*6850*/  MUFU.TANH R35, R35 ;  /* 0x0000002300237308 */ /* 0x000e620000002400 */
[----:B---3--:R-:W-:Y:S01]  /*6860*/  FSEL R63, R14, -INF , !P3 ;  /* 0xff8000000e3f7808 */ /* 0x008fe20005800000 */
[----:B------:R-:W-:Y:S01]  /*6870*/  FMUL.FTZ R21, R95, c[0x0][0x2ec] ;  /* 0x0000bb005f157a20 */ /* 0x000fe20000410000 */
[----:B------:R-:W-:Y:S02]  /*6880*/  ISETP.GE.AND P1, PT, R13, R126, PT ;  /* 0x0000007e0d00720c */ /* 0x000fe40003f26270 */
[C-C-:B------:R-:W-:Y:S02]  /*6890*/  LOP3.LUT R15, R8.reuse, 0x58, R127.reuse, 0xfe, !PT ;  /* 0x00000058080f7812 */ /* 0x140fe400078efe7f */
[----:B------:R-:W-:Y:S01]  /*68a0*/  LOP3.LUT R14, R8, 0x60, R127, 0xfe, !PT ;  /* 0x00000060080e7812 */ /* 0x000fe200078efe7f */
[----:B--2---:R-:W-:Y:S01]  /*68b0*/  FMUL.FTZ R44, R45, c[0x0][0x2ec] ;  /* 0x0000bb002d2c7a20 */ /* 0x004fe20000410000 */
[----:B-----5:R-:W-:Y:S01]  /*68c0*/  FSEL R17, R17, -INF , !P2 ;  /* 0xff80000011117808 */ /* 0x020fe20005000000 */
[----:B------:R-:W2:Y:S01]  /*68d0*/  MUFU.TANH R32, R32 ;  /* 0x0000002000207308 */ /* 0x000ea20000002400 */
[----:B------:R-:W-:-:S02]  /*68e0*/  FSEL R19, R19, -INF , !P4 ;  /* 0xff80000013137808 */ /* 0x000fc40006000000 */
[----:B------:R-:W-:Y:S02]  /*68f0*/  FSEL R16, R22, -INF , !P5 ;  /* 0xff80000016107808 */ /* 0x000fe40006800000 */
[----:B------:R-:W-:Y:S02]  /*6900*/  FSEL R66, R66, -INF , !P1 ;  /* 0xff80000042427808 */ /* 0x000fe40004800000 */
[-C--:B------:R-:W-:Y:S01]  /*6910*/  ISETP.GE.AND P2, PT, R15, R119.reuse, PT ;  /* 0x000000770f00720c */ /* 0x080fe20003f46270 */
[----:B------:R-:W3:Y:S01]  /*6920*/  MUFU.TANH R31, R31 ;  /* 0x0000001f001f7308 */ /* 0x000ee20000002400 */
[C---:B------:R-:W-:Y:S02]  /*6930*/  ISETP.GE.AND P4, PT, R14.reuse, R126, PT ;  /* 0x0000007e0e00720c */ /* 0x040fe40003f86270 */
[-C--:B------:R-:W-:Y:S02]  /*6940*/  ISETP.GE.AND P5, PT, R14, R119.reuse, PT ;  /* 0x000000770e00720c */ /* 0x080fe40003fa6270 */
[----:B------:R-:W-:-:S02]  /*6950*/  ISETP.GE.AND P1, PT, R13, R119, PT ;  /* 0x000000770d00720c */ /* 0x000fc40003f26270 */
[----:B------:R-:W-:Y:S01]  /*6960*/  LOP3.LUT R14, R8, 0x68, R127, 0xfe, !PT ;  /* 0x00000068080e7812 */ /* 0x000fe200078efe7f */
[----:B------:R-:W-:Y:S01]  /*6970*/  MUFU.TANH R44, R44 ;  /* 0x0000002c002c7308 */ /* 0x000fe20000002400 */
[----:B------:R-:W-:Y:S02]  /*6980*/  FSEL R33, R33, -INF , !P1 ;  /* 0xff80000021217808 */ /* 0x000fe40004800000 */
[----:B----4-:R-:W-:Y:S02]  /*6990*/  FSEL R34, R34, -INF , !P2 ;  /* 0xff80000022227808 */ /* 0x010fe40005000000 */
[-C--:B------:R-:W-:Y:S02]  /*69a0*/  ISETP.GE.AND P3, PT, R15, R126.reuse, PT ;  /* 0x0000007e0f00720c */ /* 0x080fe40003f66270 */
[C---:B------:R-:W-:Y:S01]  /*69b0*/  ISETP.GE.AND P1, PT, R14.reuse, R126, PT ;  /* 0x0000007e0e00720c */ /* 0x040fe20003f26270 */
[----:B------:R-:W4:Y:S01]  /*69c0*/  MUFU.TANH R30, R30 ;  /* 0x0000001e001e7308 */ /* 0x000f220000002400 */
[----:B------:R-:W-:-:S02]  /*69d0*/  ISETP.GE.AND P2, PT, R14, R119, PT ;  /* 0x000000770e00720c */ /* 0x000fc40003f46270 */
[C---:B------:R-:W-:Y:S02]  /*69e0*/  IADD3 R13, R11.reuse, 0x59, RZ ;  /* 0x000000590b0d7810 */ /* 0x040fe40007ffe0ff */
[----:B------:R-:W-:Y:S02]  /*69f0*/  IADD3 R14, R11, 0x61, RZ ;  /* 0x000000610b0e7810 */ /* 0x000fe40007ffe0ff */
[----:B------:R-:W-:Y:S01]  /*6a00*/  FSEL R84, R84, -INF , !P3 ;  /* 0xff80000054547808 */ /* 0x000fe20005800000 */
[----:B------:R-:W5:Y:S01]  /*6a10*/  MUFU.TANH R29, R29 ;  /* 0x0000001d001d7308 */ /* 0x000f620000002400 */
[----:B------:R-:W-:Y:S02]  /*6a20*/  FSEL R88, R88, -INF , !P4 ;  /* 0xff80000058587808 */ /* 0x000fe40006000000 */
[-C--:B------:R-:W-:Y:S02]  /*6a30*/  ISETP.GE.AND P3, PT, R13, R126.reuse, PT ;  /* 0x0000007e0d00720c */ /* 0x080fe40003f66270 */
[----:B------:R-:W-:-:S02]  /*6a40*/  ISETP.GE.AND P4, PT, R14, R126, PT ;  /* 0x0000007e0e00720c */ /* 0x000fc40003f86270 */
[----:B------:R-:W-:Y:S01]  /*6a50*/  FSEL R67, R67, -INF , !P3 ;  /* 0xff80000043437808 */ /* 0x000fe20005800000 */
[----:B------:R-:W4:Y:S01]  /*6a60*/  MUFU.TANH R12, R12 ;  /* 0x0000000c000c7308 */ /* 0x000f220000002400 */
[----:B------:R-:W-:Y:S02]  /*6a70*/  FSEL R64, R64, -INF , !P4 ;  /* 0xff80000040407808 */ /* 0x000fe40006000000 */
[-C--:B------:R-:W-:Y:S02]  /*6a80*/  ISETP.GE.AND P3, PT, R13, R119.reuse, PT ;  /* 0x000000770d00720c */ /* 0x080fe40003f66270 */
[----:B------:R-:W-:Y:S02]  /*6a90*/  ISETP.GE.AND P4, PT, R14, R119, PT ;  /* 0x000000770e00720c */ /* 0x000fe40003f86270 */
[----:B------:R-:W-:Y:S01]  /*6aa0*/  LOP3.LUT R13, R8, 0x70, R127, 0xfe, !PT ;  /* 0x00000070080d7812 */ /* 0x000fe200078efe7f */
[----:B------:R-:W-:Y:S01]  /*6ab0*/  MUFU.TANH R36, R36 ;  /* 0x0000002400247308 */ /* 0x000fe20000002400 */
[----:B------:R-:W-:-:S02]  /*6ac0*/  IADD3 R14, R11, 0x69, RZ ;  /* 0x000000690b0e7810 */ /* 0x000fc40007ffe0ff */
[----:B-1----:R-:W-:Y:S02]  /*6ad0*/  FSEL R35, R35, -INF , !P3 ;  /* 0xff80000023237808 */ /* 0x002fe40005800000 */
[----:B--2---:R-:W-:Y:S02]  /*6ae0*/  FSEL R32, R32, -INF , !P5 ;  /* 0xff80000020207808 */ /* 0x004fe40006800000 */
[----:B---3--:R-:W-:Y:S01]  /*6af0*/  FSEL R31, R31, -INF , !P4 ;  /* 0xff8000001f1f7808 */ /* 0x008fe20006000000 */
[----:B------:R-:W1:Y:S01]  /*6b00*/  MUFU.TANH R25, R25 ;  /* 0x0000001900197308 */ /* 0x000e620000002400 */
[----:B------:R-:W-:Y:S02]  /*6b10*/  FSEL R46, R20, -INF , !P1 ;  /* 0xff800000142e7808 */ /* 0x000fe40004800000 */
[C---:B------:R-:W-:Y:S02]  /*6b20*/  ISETP.GE.AND P3, PT, R13.reuse, R126, PT ;  /* 0x0000007e0d00720c */ /* 0x040fe40003f66270 */
[----:B------:R-:W-:-:S02]  /*6b30*/  ISETP.GE.AND P5, PT, R13, R119, PT ;  /* 0x000000770d00720c */ /* 0x000fc40003fa6270 */
[C---:B------:R-:W-:Y:S01]  /*6b40*/  ISETP.GE.AND P4, PT, R14.reuse, R126, PT ;  /* 0x0000007e0e00720c */ /* 0x040fe20003f86270 */
[----:B------:R-:W2:Y:S01]  /*6b50*/  MUFU.TANH R24, R24 ;  /* 0x0000001800187308 */ /* 0x000ea20000002400 */
[----:B------:R-:W-:Y:S02]  /*6b60*/  ISETP.GE.AND P1, PT, R14, R119, PT ;  /* 0x000000770e00720c */ /* 0x000fe40003f26270 */
[----:B------:R-:W-:Y:S02]  /*6b70*/  IADD3 R13, R11, 0x71, RZ ;  /* 0x000000710b0d7810 */ /* 0x000fe40007ffe0ff */
[----:B----4-:R-:W-:Y:S02]  /*6b80*/  FSEL R30, R30, -INF , !P2 ;  /* 0xff8000001e1e7808 */ /* 0x010fe40005000000 */
[----:B------:R-:W-:Y:S01]  /*6b90*/  FSEL R44, R44, -INF , !P4 ;  /* 0xff8000002c2c7808 */ /* 0x000fe20006000000 */
[----:B------:R-:W3:Y:S01]  /*6ba0*/  MUFU.TANH R28, R28 ;  /* 0x0000001c001c7308 */ /* 0x000ee20000002400 */
[----:B-----5:R-:W-:-:S02]  /*6bb0*/  FSEL R29, R29, -INF , !P1 ;  /* 0xff8000001d1d7808 */ /* 0x020fc40004800000 */
[----:B------:R-:W-:Y:S02]  /*6bc0*/  FSEL R43, R12, -INF , !P3 ;  /* 0xff8000000c2b7808 */ /* 0x000fe40005800000 */
[CC--:B------:R-:W-:Y:S02]  /*6bd0*/  ISETP.GE.AND P2, PT, R13.reuse, R126.reuse, PT ;  /* 0x0000007e0d00720c */ /* 0x0c0fe40003f46270 */
[-C--:B------:R-:W-:Y:S01]  /*6be0*/  ISETP.GE.AND P4, PT, R13, R119.reuse, PT ;  /* 0x000000770d00720c */ /* 0x080fe20003f86270 */
[----:B------:R-:W4:Y:S01]  /*6bf0*/  MUFU.TANH R26, R26 ;  /* 0x0000001a001a7308 */ /* 0x000f220000002400 */
[C---:B------:R-:W-:Y:S02]  /*6c00*/  ISETP.GE.AND P1, PT, R11.reuse, R126, PT ;  /* 0x0000007e0b00720c */ /* 0x040fe40003f26270 */
[----:B------:R-:W-:Y:S02]  /*6c10*/  ISETP.GE.AND P3, PT, R11, R119, PT ;  /* 0x000000770b00720c */ /* 0x000fe40003f66270 */
[----:B------:R-:W-:-:S02]  /*6c20*/  LOP3.LUT R127, R8, 0x78, R127, 0xfe, !PT ;  /* 0x00000078087f7812 */ /* 0x000fc400078efe7f */
[----:B------:R-:W-:Y:S01]  /*6c30*/  IADD3 R11, R11, 0x79, RZ ;  /* 0x000000790b0b7810 */ /* 0x000fe20007ffe0ff */
[----:B------:R-:W5:Y:S01]  /*6c40*/  MUFU.TANH R23, R23 ;  /* 0x0000001700177308 */ /* 0x000f620000002400 */
[----:B-1----:R-:W-:Y:S02]  /*6c50*/  FSEL R25, R25, -INF , !P5 ;  /* 0xff80000019197808 */ /* 0x002fe40006800000 */
[----:B------:R-:W-:Y:S02]  /*6c60*/  FSEL R36, R36, -INF , !P2 ;  /* 0xff80000024247808 */ /* 0x000fe40005000000 */
[----:B--2---:R-:W-:Y:S02]  /*6c70*/  FSEL R24, R24, -INF , !P4 ;  /* 0xff80000018187808 */ /* 0x004fe40006000000 */
[----:B------:R-:W-:Y:S01]  /*6c80*/  FSEL R3, R3, -INF , !P1 ;  /* 0xff80000003037808 */ /* 0x000fe20004800000 */
[----:B------:R-:W1:Y:S01]  /*6c90*/  MUFU.TANH R21, R21 ;  /* 0x0000001500157308 */ /* 0x000e620000002400 */
[----:B------:R-:W-:Y:S01]  /*6ca0*/  BAR.SYNC.DEFER_BLOCKING 0x0 ;  /* 0x0000000000007b1d */ /* 0x000fe20000010000 */
[----:B------:R-:W-:-:S02]  /*6cb0*/  ISETP.GE.AND P5, PT, R127, R126, PT ;  /* 0x0000007e7f00720c */ /* 0x000fc40003fa6270 */
[-C--:B------:R-:W-:Y:S02]  /*6cc0*/  ISETP.GE.AND P2, PT, R127, R119.reuse, PT ;  /* 0x000000777f00720c */ /* 0x080fe40003f46270 */
[C---:B------:R-:W-:Y:S02]  /*6cd0*/  ISETP.GE.AND P4, PT, R11.reuse, R126, PT ;  /* 0x0000007e0b00720c */ /* 0x040fe40003f86270 */
[----:B------:R-:W-:Y:S02]  /*6ce0*/  ISETP.GE.AND P1, PT, R11, R119, PT ;  /* 0x000000770b00720c */ /* 0x000fe40003f26270 */
[----:B------:R-:W-:Y:S02]  /*6cf0*/  FSEL R11, R37, -INF , !P3 ;  /* 0xff800000250b7808 */ /* 0x000fe40005800000 */
[----:B---3--:R-:W-:Y:S02]  /*6d00*/  FSEL R28, R28, -INF , !P5 ;  /* 0xff8000001c1c7808 */ /* 0x008fe40006800000 */
[----:B----4-:R-:W-:-:S02]  /*6d10*/  FSEL R26, R26, -INF , !P4 ;  /* 0xff8000001a1a7808 */ /* 0x010fc40006000000 */
[----:B-----5:R-:W-:Y:S02]  /*6d20*/  FSEL R23, R23, -INF , !P2 ;  /* 0xff80000017177808 */ /* 0x020fe40005000000 */
[----:B-1----:R-:W-:Y:S01]  /*6d30*/  FSEL R21, R21, -INF , !P1 ;  /* 0xff80000015157808 */ /* 0x002fe20004800000 */
        /* <DEDUP_REMOVED lines=62> */
.L_x_4206:
[----:B------:R-:W-:-:S04]  /*7120*/  ULEA UR5, -UR6, URZ, 0x7 ;  /* 0x0000003f06057291 */ /* 0x000fc8000f8e393f */
[----:B------:R-:W-:Y:S02]  /*7130*/  USHF.R.S32.HI UR4, URZ, 0x1f, UR5 ;  /* 0x0000001f3f047899 */ /* 0x000fe40008011405 */
[----:B------:R-:W-:-:S04]  /*7140*/  MOV R8, UR5 ;  /* 0x0000000500087c02 */ /* 0x000fc80008000f00 */
[----:B------:R-:W-:Y:S02]  /*7150*/  MOV R12, UR4 ;  /* 0x00000004000c7c02 */ /* 0x000fe40008000f00 */
.L_x_4207:
[----:B------:R-:W-:Y:S01]  /*7160*/  IADD3 R8, P0, R107, R8, RZ ;  /* 0x000000086b087210 */ /* 0x000fe20007f1e0ff */
[----:B------:R-:W-:Y:S02]  /*7170*/  USHF.L.U32 UR7, UR6, 0x6, URZ ;  /* 0x0000000606077899 */ /* 0x000fe4000800063f */
[----:B------:R-:W-:Y:S02]  /*7180*/  UMOV UR5, 0x6 ;  /* 0x0000000600057882 */ /* 0x000fe40000000000 */
[----:B------:R-:W-:Y:S01]  /*7190*/  IMAD.X R12, R85, 0x1, R12, P0 ;  /* 0x00000001550c7824 */ /* 0x000fe200000e060c */
[C---:B------:R-:W-:Y:S01]  /*71a0*/  LEA R116, P0, R8.reuse, c[0x0][0x168], 0x1 ;  /* 0x00005a0008747a11 */ /* 0x040fe200078008ff */
[----:B------:R-:W-:Y:S02]  /*71b0*/  ULDC UR4, c[0x0][0x19c] ;  /* 0x0000670000047ab9 */ /* 0x000fe40000000800 */
        /* <DEDUP_REMOVED lines=18> */
.L_x_4205:
[----:B-1----:R-:W-:Y:S02]  /*72e0*/  FMNMX.FTZ R14, R2, R3, !PT ;  /* 0x00000003020e7209 */ /* 0x002fe40007810000 */
        /* <DEDUP_REMOVED lines=63> */
[----:B------:R-:W1:Y:S04]  /*76e0*/  SHFL.BFLY PT, R13, R14, 0x2, 0x1f ;  /* 0x0c401f000e0d7f89 */ /* 0x000e6800000e0000 */
[----:B------:R-:W2:Y:S01]  /*76f0*/  SHFL.BFLY PT, R12, R8, 0x2, 0x1f ;  /* 0x0c401f00080c7f89 */ /* 0x000ea200000e0000 */
[----:B-1----:R-:W-:Y:S02]  /*7700*/  FMNMX.FTZ R13, R14, R13, !PT ;  /* 0x0000000d0e0d7209 */ /* 0x002fe40007810000 */
        /* <DEDUP_REMOVED lines=11> */
[--C-:B------:R-:W-:Y:S01]  /*77c0*/  FFMA.FTZ R56, R10, c[0x0][0x23c], -R27.reuse ;  /* 0x00008f000a387a23 */ /* 0x100fe2000001081b */
[----:B------:R-:W-:Y:S01]  /*77d0*/  LDSM.16.MT88.4 R12, [R87+0x3000] ;  /* 0x00300000570c783b */ /* 0x000fe20000004200 */
[--C-:B------:R-:W-:Y:S01]  /*77e0*/  FFMA.FTZ R38, R9, c[0x0][0x23c], -R27.reuse ;  /* 0x00008f0009267a23 */ /* 0x100fe2000001081b */
[C---:B------:R-:W-:Y:S01]  /*77f0*/  FSETP.NEU.FTZ.AND P0, PT, R3.reuse, -INF , PT ;  /* 0xff8000000300780b */ /* 0x040fe20003f1d000 */
[----:B------:R-:W-:Y:S01]  /*7800*/  FMUL.FTZ R22, R3, c[0x0][0x23c] ;  /* 0x00008f0003167a20 */ /* 0x000fe20000410000 */
[----:B------:R-:W-:Y:S01]  /*7810*/  MUFU.EX2 R107, R107 ;  /* 0x0000006b006b7308 */ /* 0x000fe20000000800 */
[----:B------:R-:W-:-:S02]  /*7820*/  FFMA.FTZ R37, R7, c[0x0][0x23c], -R27 ;  /* 0x00008f0007257a23 */ /* 0x000fc4000001081b */
[----:B------:R-:W-:Y:S01]  /*7830*/  FMUL.FTZ R119, R119, c[0x0][0x23c] ;  /* 0x00008f0077777a20 */ /* 0x000fe20000410000 */
[----:B------:R-:W-:Y:S01]  /*7840*/  FSEL R22, R22, RZ, P0 ;  /* 0x000000ff16167208 */ /* 0x000fe20000000000 */
[--C-:B------:R-:W-:Y:S02]  /*7850*/  FFMA.FTZ R41, R134, c[0x0][0x23c], -R27.reuse ;  /* 0x00008f0086297a23 */ /* 0x100fe4000001081b */
[----:B------:R-:W-:Y:S01]  /*7860*/  FFMA.FTZ R40, R133, c[0x0][0x23c], -R27 ;  /* 0x00008f0085287a23 */ /* 0x000fe2000001081b */
[----:B------:R-:W1:Y:S01]  /*7870*/  MUFU.EX2 R56, R56 ;  /* 0x0000003800387308 */ /* 0x000e620000000800 */
[--C-:B------:R-:W-:Y:S02]  /*7880*/  FFMA.FTZ R54, R6, c[0x0][0x23c], -R22.reuse ;  /* 0x00008f0006367a23 */ /* 0x100fe40000010816 */
[--C-:B------:R-:W-:Y:S01]  /*7890*/  FFMA.FTZ R6, R5, c[0x0][0x23c], -R22.reuse ;  /* 0x00008f0005067a23 */ /* 0x100fe20000010816 */
[----:B------:R-:W-:Y:S01]  /*78a0*/  FSEL R5, R3, RZ, P0 ;  /* 0x000000ff03057208 */ /* 0x000fe20000000000 */
[----:B------:R-:W-:-:S02]  /*78b0*/  FFMA.FTZ R55, R11, c[0x0][0x23c], -R22 ;  /* 0x00008f000b377a23 */ /* 0x000fc40000010816 */
[----:B------:R-:W2:Y:S01]  /*78c0*/  LDSM.16.MT88.4 R8, [R86+0x3000] ;  /* 0x003000005608783b */ /* 0x000ea20000004200 */
[----:B------:R-:W-:Y:S01]  /*78d0*/  MUFU.EX2 R38, R38 ;  /* 0x0000002600267308 */ /* 0x000fe20000000800 */
[----:B------:R-:W-:Y:S02]  /*78e0*/  FADD.FTZ R0, R0, -R5 ;  /* 0x8000000500007221 */ /* 0x000fe40000010000 */
[--C-:B------:R-:W-:Y:S02]  /*78f0*/  FFMA.FTZ R85, R60, c[0x0][0x23c], -R22.reuse ;  /* 0x00008f003c557a23 */ /* 0x100fe40000010816 */
[----:B------:R-:W-:Y:S02]  /*7900*/  FMUL.FTZ R0, R0, c[0x0][0x23c] ;  /* 0x00008f0000007a20 */ /* 0x000fe40000410000 */
[----:B------:R-:W-:Y:S01]  /*7910*/  FFMA.FTZ R60, R59, c[0x0][0x23c], -R22 ;  /* 0x00008f003b3c7a23 */ /* 0x000fe20000010816 */
[----:B------:R-:W-:Y:S01]  /*7920*/  MUFU.EX2 R37, R37 ;  /* 0x0000002500257308 */ /* 0x000fe20000000800 */
[----:B------:R-:W-:-:S02]  /*7930*/  FFMA.FTZ R39, R39, c[0x0][0x23c], -R27 ;  /* 0x00008f0027277a23 */ /* 0x000fc4000001081b */
[--C-:B------:R-:W-:Y:S02]  /*7940*/  FFMA.FTZ R42, R132, c[0x0][0x23c], -R27.reuse ;  /* 0x00008f00842a7a23 */ /* 0x100fe4000001081b */
[--C-:B------:R-:W-:Y:S02]  /*7950*/  FFMA.FTZ R59, R53, c[0x0][0x23c], -R22.reuse ;  /* 0x00008f00353b7a23 */ /* 0x100fe40000010816 */
[----:B------:R-:W-:Y:S01]  /*7960*/  FFMA.FTZ R50, R131, c[0x0][0x23c], -R22 ;  /* 0x00008f0083327a23 */ /* 0x000fe20000010816 */
[----:B------:R3:W4:Y:S01]  /*7970*/  MUFU.EX2 R61, R0 ;  /* 0x00000000003d7308 */ /* 0x0007220000000800 */
[--C-:B------:R-:W-:Y:S02]  /*7980*/  FFMA.FTZ R51, R49, c[0x0][0x23c], -R27.reuse ;  /* 0x00008f0031337a23 */ /* 0x100fe4000001081b */
[--C-:B------:R-:W-:Y:S02]  /*7990*/  FFMA.FTZ R53, R130, c[0x0][0x23c], -R27.reuse ;  /* 0x00008f0082357a23 */ /* 0x100fe4000001081b */
[----:B------:R-:W-:-:S02]  /*79a0*/  FFMA.FTZ R52, R52, c[0x0][0x23c], -R27 ;  /* 0x00008f0034347a23 */ /* 0x000fc4000001081b */
[----:B------:R-:W-:Y:S01]  /*79b0*/  FFMA.FTZ R45, R129, c[0x0][0x23c], -R27 ;  /* 0x00008f00812d7a23 */ /* 0x000fe2000001081b */
[----:B------:R-:W-:Y:S01]  /*79c0*/  MUFU.EX2 R55, R55 ;  /* 0x0000003700377308 */ /* 0x000fe20000000800 */
[--C-:B------:R-:W-:Y:S02]  /*79d0*/  FFMA.FTZ R90, R90, c[0x0][0x23c], -R22.reuse ;  /* 0x00008f005a5a7a23 */ /* 0x100fe40000010816 */
[--C-:B------:R-:W-:Y:S02]  /*79e0*/  FFMA.FTZ R58, R58, c[0x0][0x23c], -R22.reuse ;  /* 0x00008f003a3a7a23 */ /* 0x100fe40000010816 */
[--C-:B------:R-:W-:Y:S02]  /*79f0*/  FFMA.FTZ R49, R128, c[0x0][0x23c], -R22.reuse ;  /* 0x00008f0080317a23 */ /* 0x100fe40000010816 */
[--C-:B------:R-:W-:Y:S01]  /*7a00*/  FFMA.FTZ R47, R123, c[0x0][0x23c], -R22.reuse ;  /* 0x00008f007b2f7a23 */ /* 0x100fe20000010816 */
[----:B------:R-:W5:Y:S01]  /*7a10*/  MUFU.EX2 R54, R54 ;  /* 0x0000003600367308 */ /* 0x000f620000000800 */
[----:B---3--:R-:W-:Y:S01]  /*7a20*/  FFMA.FTZ R0, R4, c[0x0][0x23c], -R22 ;  /* 0x00008f0004007a23 */ /* 0x008fe20000010816 */
[----:B-1----:R-:W-:Y:S01]  /*7a30*/  F2FP.PACK_AB R4, R56, R107 ;  /* 0x0000006b3804723e */ /* 0x002fe200000000ff */
[----:B----4-:R-:W-:-:S02]  /*7a40*/  FMUL.FTZ R74, R74, R61 ;  /* 0x0000003d4a4a7220 */ /* 0x010fc40000410000 */
[-C--:B------:R-:W-:Y:S02]  /*7a50*/  FMUL.FTZ R75, R75, R61.reuse ;  /* 0x0000003d4b4b7220 */ /* 0x080fe40000410000 */
[-C--:B------:R-:W-:Y:S01]  /*7a60*/  FMUL.FTZ R70, R70, R61.reuse ;  /* 0x0000003d46467220 */ /* 0x080fe20000410000 */
[----:B------:R1:W-:Y:S01]  /*7a70*/  MUFU.EX2 R2, R6 ;  /* 0x0000000600027308 */ /* 0x0003e20000000800 */
[-C--:B------:R-:W-:Y:S02]  /*7a80*/  FMUL.FTZ R71, R71, R61.reuse ;  /* 0x0000003d47477220 */ /* 0x080fe40000410000 */
[-C--:B------:R-:W-:Y:S02]  /*7a90*/  FMUL.FTZ R82, R82, R61.reuse ;  /* 0x0000003d52527220 */ /* 0x080fe40000410000 */
[-C--:B------:R-:W-:Y:S02]  /*7aa0*/  FMUL.FTZ R83, R83, R61.reuse ;  /* 0x0000003d53537220 */ /* 0x080fe40000410000 */
[----:B------:R-:W-:Y:S01]  /*7ab0*/  FMUL.FTZ R78, R78, R61 ;  /* 0x0000003d4e4e7220 */ /* 0x000fe20000410000 */
[----:B------:R-:W3:Y:S01]  /*7ac0*/  MUFU.EX2 R119, R119 ;  /* 0x0000007700777308 */ /* 0x000ee20000000800 */
[----:B-----5:R-:W-:Y:S01]  /*7ad0*/  F2FP.PACK_AB R5, R54, R55 ;  /* 0x000000373605723e */ /* 0x020fe200000000ff */
[----:B------:R-:W-:-:S02]  /*7ae0*/  FMUL.FTZ R79, R79, R61 ;  /* 0x0000003d4f4f7220 */ /* 0x000fc40000410000 */
[--C-:B------:R-:W-:Y:S02]  /*7af0*/  FFMA.FTZ R99, R99, c[0x0][0x23c], -R27.reuse ;  /* 0x00008f0063637a23 */ /* 0x100fe4000001081b */
[--C-:B------:R-:W-:Y:S02]  /*7b00*/  FFMA.FTZ R95, R122, c[0x0][0x23c], -R27.reuse ;  /* 0x00008f007a5f7a23 */ /* 0x100fe4000001081b */
[----:B------:R-:W4:Y:S01]  /*7b10*/  MUFU.EX2 R0, R0 ;  /* 0x0000000000007308 */ /* 0x000f220000000800 */
[----:B-1----:R-:W-:Y:S01]  /*7b20*/  F2FP.PACK_AB R6, R37, R38 ;  /* 0x000000262506723e */ /* 0x002fe200000000ff */
[--C-:B------:R-:W-:Y:S02]  /*7b30*/  FFMA.FTZ R92, R121, c[0x0][0x23c], -R27.reuse ;  /* 0x00008f00795c7a23 */ /* 0x100fe4000001081b */
[----:B------:R-:W-:Y:S02]  /*7b40*/  FFMA.FTZ R91, R91, c[0x0][0x23c], -R27 ;  /* 0x00008f005b5b7a23 */ /* 0x000fe4000001081b */
[----:B------:R-:W-:-:S02]  /*7b50*/  FFMA.FTZ R94, R120, c[0x0][0x23c], -R22 ;  /* 0x00008f00785e7a23 */ /* 0x000fc40000010816 */
[-C--:B---3--:R-:W-:Y:S01]  /*7b60*/  FMUL.FTZ R72, R72, R119.reuse ;  /* 0x0000007748487220 */ /* 0x088fe20000410000 */
[----:B------:R-:W-:Y:S01]  /*7b70*/  MUFU.EX2 R41, R41 ;  /* 0x0000002900297308 */ /* 0x000fe20000000800 */
[-C--:B------:R-:W-:Y:S02]  /*7b80*/  FMUL.FTZ R73, R73, R119.reuse ;  /* 0x0000007749497220 */ /* 0x080fe40000410000 */
[-C--:B------:R-:W-:Y:S02]  /*7b90*/  FMUL.FTZ R68, R68, R119.reuse ;  /* 0x0000007744447220 */ /* 0x080fe40000410000 */
[-C--:B------:R-:W-:Y:S01]  /*7ba0*/  FMUL.FTZ R69, R69, R119.reuse ;  /* 0x0000007745457220 */ /* 0x080fe20000410000 */
[----:B----4-:R-:W-:Y:S01]  /*7bb0*/  F2FP.PACK_AB R7, R0, R2 ;  /* 0x000000020007723e */ /* 0x010fe200000000ff */
[-C--:B------:R-:W-:Y:S01]  /*7bc0*/  FMUL.FTZ R80, R80, R119.reuse ;  /* 0x0000007750507220 */ /* 0x080fe20000410000 */
[----:B------:R-:W1:Y:S01]  /*7bd0*/  MUFU.EX2 R40, R40 ;  /* 0x0000002800287308 */ /* 0x000e620000000800 */
[----:B------:R-:W-:-:S02]  /*7be0*/  FMUL.FTZ R81, R81, R119 ;  /* 0x0000007751517220 */ /* 0x000fc40000410000 */
[-C--:B------:R-:W-:Y:S02]  /*7bf0*/  FMUL.FTZ R76, R76, R119.reuse ;  /* 0x000000774c4c7220 */ /* 0x080fe40000410000 */
[C---:B--2---:R-:W-:Y:S01]  /*7c00*/  HMMA.16816.F32 R72, R4.reuse, R8, R72 ;  /* 0x000000080448723c */ /* 0x044fe20000001848 */
[-C--:B------:R-:W-:Y:S02]  /*7c10*/  FMUL.FTZ R77, R77, R119.reuse ;  /* 0x000000774d4d7220 */ /* 0x080fe40000410000 */
[----:B------:R-:W-:Y:S01]  /*7c20*/  MUFU.EX2 R39, R39 ;  /* 0x0000002700277308 */ /* 0x000fe20000000800 */
[--C-:B------:R-:W-:Y:S02]  /*7c30*/  FFMA.FTZ R98, R98, c[0x0][0x23c], -R22.reuse ;  /* 0x00008f0062627a23 */ /* 0x100fe40000010816 */
[--C-:B------:R-:W-:Y:S02]  /*7c40*/  FFMA.FTZ R96, R96, c[0x0][0x23c], -R22.reuse ;  /* 0x00008f0060607a23 */ /* 0x100fe40000010816 */
[----:B------:R-:W-:Y:S01]  /*7c50*/  HMMA.16816.F32 R68, R4, R10, R68 ;  /* 0x0000000a0444723c */ /* 0x000fe20000001844 */
[----:B------:R-:W2:Y:S01]  /*7c60*/  LDSM.16.MT88.4 R8, [R87+0x3400] ;  /* 0x003400005708783b */ /* 0x000ea20000004200 */
[----:B------:R-:W-:Y:S01]  /*7c70*/  FFMA.FTZ R93, R97, c[0x0][0x23c], -R22 ;  /* 0x00008f00615d7a23 */ /* 0x000fe20000010816 */
[----:B------:R-:W3:Y:S01]  /*7c80*/  MUFU.EX2 R42, R42 ;  /* 0x0000002a002a7308 */ /* 0x000ee20000000800 */
[----:B------:R-:W-:-:S02]  /*7c90*/  FFMA.FTZ R125, R125, R119, R107 ;  /* 0x000000777d7d7223 */ /* 0x000fc4000001006b */
[--C-:B------:R-:W-:Y:S02]  /*7ca0*/  FFMA.FTZ R107, R89, c[0x0][0x23c], -R27.reuse ;  /* 0x00008f00596b7a23 */ /* 0x100fe4000001081b */
[C---:B------:R-:W-:Y:S01]  /*7cb0*/  HMMA.16816.F32 R80, R4.reuse, R12, R80 ;  /* 0x0000000c0450723c */ /* 0x040fe20000001850 */
[--C-:B------:R-:W-:Y:S02]  /*7cc0*/  FFMA.FTZ R119, R62, c[0x0][0x23c], -R27.reuse ;  /* 0x00008f003e777a23 */ /* 0x100fe4000001081b */
[----:B------:R-:W-:Y:S01]  /*7cd0*/  MUFU.EX2 R85, R85 ;  /* 0x0000005500557308 */ /* 0x000fe20000000800 */
[--C-:B------:R-:W-:Y:S02]  /*7ce0*/  FFMA.FTZ R97, R63, c[0x0][0x23c], -R27.reuse ;  /* 0x00008f003f617a23 */ /* 0x100fe4000001081b */
[--C-:B------:R-:W-:Y:S02]  /*7cf0*/  FFMA.FTZ R89, R65, c[0x0][0x23c], -R27.reuse ;  /* 0x00008f0041597a23 */ /* 0x100fe4000001081b */
[----:B------:R-:W-:Y:S01]  /*7d00*/  HMMA.16816.F32 R76, R4, R14, R76 ;  /* 0x0000000e044c723c */ /* 0x000fe2000000184c */
[----:B------:R-:W4:Y:S01]  /*7d10*/  LDSM.16.MT88.4 R12, [R86+0x3400] ;  /* 0x00340000560c783b */ /* 0x000f220000004200 */
[--C-:B------:R-:W-:Y:S01]  /*7d20*/  FFMA.FTZ R62, R84, c[0x0][0x23c], -R27.reuse ;  /* 0x00008f00543e7a23 */ /* 0x100fe2000001081b */
[----:B------:R-:W5:Y:S01]  /*7d30*/  MUFU.EX2 R60, R60 ;  /* 0x0000003c003c7308 */ /* 0x000f620000000800 */
[----:B------:R-:W-:-:S02]  /*7d40*/  FFMA.FTZ R65, R66, c[0x0][0x23c], -R27 ;  /* 0x00008f0042417a23 */ /* 0x000fc4000001081b */
[--C-:B------:R-:W-:Y:S01]  /*7d50*/  FFMA.FTZ R63, R67, c[0x0][0x23c], -R27.reuse ;  /* 0x00008f00433f7a23 */ /* 0x100fe2000001081b */
[----:B-1----:R-:W-:Y:S01]  /*7d60*/  F2FP.PACK_AB R4, R40, R41 ;  /* 0x000000292804723e */ /* 0x002fe200000000ff */
[--C-:B------:R-:W-:Y:S01]  /*7d70*/  FFMA.FTZ R84, R48, c[0x0][0x23c], -R22.reuse ;  /* 0x00008f0030547a23 */ /* 0x100fe20000010816 */
[----:B---3--:R-:W-:Y:S01]  /*7d80*/  F2FP.PACK_AB R6, R42, R39 ;  /* 0x000000272a06723e */ /* 0x008fe200000000ff */
[----:B------:R-:W-:Y:S01]  /*7d90*/  FFMA.FTZ R120, R57, c[0x0][0x23c], -R27 ;  /* 0x00008f0039787a23 */ /* 0x000fe2000001081b */
[----:B------:R-:W-:Y:S01]  /*7da0*/  MUFU.EX2 R59, R59 ;  /* 0x0000003b003b7308 */ /* 0x000fe20000000800 */
[--C-:B------:R-:W-:Y:S02]  /*7db0*/  FFMA.FTZ R66, R18, c[0x0][0x23c], -R22.reuse ;  /* 0x00008f0012427a23 */ /* 0x100fe40000010816 */
[--C-:B------:R-:W-:Y:S02]  /*7dc0*/  FFMA.FTZ R67, R17, c[0x0][0x23c], -R22.reuse ;  /* 0x00008f0011437a23 */ /* 0x100fe40000010816 */
[----:B------:R-:W-:-:S02]  /*7dd0*/  FFMA.FTZ R48, R19, c[0x0][0x23c], -R22 ;  /* 0x00008f0013307a23 */ /* 0x000fc40000010816 */
[----:B------:R-:W-:Y:S01]  /*7de0*/  FFMA.FTZ R55, R124, R61, R55 ;  /* 0x0000003d7c377223 */ /* 0x000fe20000010037 */
[----:B------:R-:W1:Y:S01]  /*7df0*/  MUFU.EX2 R50, R50 ;  /* 0x0000003200327308 */ /* 0x000e620000000800 */
[----:B-----5:R-:W-:Y:S01]  /*7e00*/  F2FP.PACK_AB R5, R60, R85 ;  /* 0x000000553c05723e */ /* 0x020fe200000000ff */
[----:B------:R-:W-:Y:S02]  /*7e10*/  FADD.FTZ R125, R56, R125 ;  /* 0x0000007d387d7221 */ /* 0x000fe40000010000 */
[----:B------:R-:W-:Y:S02]  /*7e20*/  FADD.FTZ R56, R54, R55 ;  /* 0x0000003736387221 */ /* 0x000fe40000010000 */
[----:B------:R-:W-:Y:S02]  /*7e30*/  FFMA.FTZ R54, R16, c[0x0][0x23c], -R22 ;  /* 0x00008f0010367a23 */ /* 0x000fe40000010816 */
[----:B------:R-:W3:Y:S01]  /*7e40*/  MUFU.EX2 R53, R53 ;  /* 0x0000003500357308 */ /* 0x000ee20000000800 */
[----:B------:R-:W-:Y:S01]  /*7e50*/  LDSM.16.MT88.4 R16, [R87+0x4400] ;  /* 0x004400005710783b */ /* 0x000fe20000004200 */
[----:B------:R-:W-:-:S02]  /*7e60*/  FADD.FTZ R125, R38, R125 ;  /* 0x0000007d267d7221 */ /* 0x000fc40000010000 */
[----:B------:R-:W-:Y:S02]  /*7e70*/  FADD.FTZ R56, R2, R56 ;  /* 0x0000003802387221 */ /* 0x000fe40000010000 */
[--C-:B------:R-:W-:Y:S01]  /*7e80*/  FFMA.FTZ R2, R32, c[0x0][0x23c], -R22.reuse ;  /* 0x00008f0020027a23 */ /* 0x100fe20000010816 */
[----:B-1----:R-:W-:Y:S01]  /*7e90*/  F2FP.PACK_AB R7, R50, R59 ;  /* 0x0000003b3207723e */ /* 0x002fe200000000ff */
[----:B------:R-:W1:Y:S01]  /*7ea0*/  MUFU.EX2 R52, R52 ;  /* 0x0000003400347308 */ /* 0x000e620000000800 */
[--C-:B------:R-:W-:Y:S02]  /*7eb0*/  FFMA.FTZ R55, R33, c[0x0][0x23c], -R22.reuse ;  /* 0x00008f0021377a23 */ /* 0x100fe40000010816 */
[--C-:B------:R-:W-:Y:S02]  /*7ec0*/  FFMA.FTZ R34, R34, c[0x0][0x23c], -R22.reuse ;  /* 0x00008f0022227a23 */ /* 0x100fe40000010816 */
[----:B------:R-:W-:Y:S01]  /*7ed0*/  FFMA.FTZ R35, R35, c[0x0][0x23c], -R22 ;  /* 0x00008f0023237a23 */ /* 0x000fe20000010816 */
[----:B--2---:R-:W-:Y:S01]  /*7ee0*/  HMMA.16816.F32 R80, R4, R8, R80 ;  /* 0x000000080450723c */ /* 0x004fe20000001850 */
[----:B------:R-:W-:Y:S01]  /*7ef0*/  FADD.FTZ R37, R37, R125 ;  /* 0x0000007d25257221 */ /* 0x000fe20000010000 */
[----:B------:R-:W-:Y:S01]  /*7f00*/  MUFU.EX2 R45, R45 ;  /* 0x0000002d002d7308 */ /* 0x000fe20000000800 */
        /* <DEDUP_REMOVED lines=14> */
[----:B---3--:R-:W-:Y:S01]  /*7ff0*/  FADD.FTZ R42, R53, R42 ;  /* 0x0000002a352a7221 */ /* 0x008fe20000010000 */
[----:B------:R-:W-:Y:S01]  /*8000*/  HMMA.16816.F32 R68, R4, R14, R68 ;  /* 0x0000000e0444723c */ /* 0x000fe20000001844 */
[----:B------:R-:W3:Y:S01]  /*8010*/  LDSM.16.MT88.4 R12, [R86+0x3800] ;  /* 0x00380000560c783b */ /* 0x000ee20000004200 */
[----:B------:R-:W4:Y:S01]  /*8020*/  MUFU.EX2 R58, R58 ;  /* 0x0000003a003a7308 */ /* 0x000f220000000800 */
[--C-:B------:R-:W-:Y:S02]  /*8030*/  FFMA.FTZ R57, R88, c[0x0][0x23c], -R27.reuse ;  /* 0x00008f0058397a23 */ /* 0x100fe4000001081b */
[--C-:B------:R-:W-:Y:S02]  /*8040*/  FFMA.FTZ R64, R64, c[0x0][0x23c], -R27.reuse ;  /* 0x00008f0040407a23 */ /* 0x100fe4000001081b */
[----:B-1----:R-:W-:Y:S01]  /*8050*/  F2FP.PACK_AB R4, R52, R53 ;  /* 0x000000353404723e */ /* 0x002fe200000000ff */
[--C-:B------:R-:W-:Y:S01]  /*8060*/  FFMA.FTZ R46, R46, c[0x0][0x23c], -R27.reuse ;  /* 0x00008f002e2e7a23 */ /* 0x100fe2000001081b */
[----:B-----5:R-:W-:Y:S01]  /*8070*/  F2FP.PACK_AB R6, R51, R45 ;  /* 0x0000002d3306723e */ /* 0x020fe200000000ff */
[----:B------:R-:W1:Y:S01]  /*8080*/  MUFU.EX2 R49, R49 ;  /* 0x0000003100317308 */ /* 0x000e620000000800 */
[----:B------:R-:W-:-:S02]  /*8090*/  FFMA.FTZ R44, R44, c[0x0][0x23c], -R27 ;  /* 0x00008f002c2c7a23 */ /* 0x000fc4000001081b */
[--C-:B------:R-:W-:Y:S02]  /*80a0*/  FFMA.FTZ R30, R30, c[0x0][0x23c], -R22.reuse ;  /* 0x00008f001e1e7a23 */ /* 0x100fe40000010816 */
[----:B------:R-:W-:Y:S02]  /*80b0*/  FFMA.FTZ R29, R29, c[0x0][0x23c], -R22 ;  /* 0x00008f001d1d7a23 */ /* 0x000fe40000010816 */
[----:B------:R-:W-:Y:S01]  /*80c0*/  FADD.FTZ R52, R52, R42 ;  /* 0x0000002a34347221 */ /* 0x000fe20000010000 */
[----:B------:R-:W5:Y:S01]  /*80d0*/  MUFU.EX2 R47, R47 ;  /* 0x0000002f002f7308 */ /* 0x000f620000000800 */
[----:B----4-:R-:W-:Y:S01]  /*80e0*/  F2FP.PACK_AB R5, R58, R90 ;  /* 0x0000005a3a05723e */ /* 0x010fe200000000ff */
[----:B------:R-:W-:Y:S02]  /*80f0*/  FADD.FTZ R90, R90, R59 ;  /* 0x0000003b5a5a7221 */ /* 0x000fe40000010000 */
[----:B------:R-:W-:Y:S02]  /*8100*/  FADD.FTZ R52, R45, R52 ;  /* 0x000000342d347221 */ /* 0x000fe40000010000 */
[----:B------:R-:W-:-:S02]  /*8110*/  FADD.FTZ R90, R58, R90 ;  /* 0x0000005a3a5a7221 */ /* 0x000fc40000010000 */
[----:B------:R-:W-:Y:S01]  /*8120*/  MUFU.EX2 R99, R99 ;  /* 0x0000006300637308 */ /* 0x000fe20000000800 */
[----:B------:R-:W-:Y:S02]  /*8130*/  FADD.FTZ R52, R51, R52 ;  /* 0x0000003433347221 */ /* 0x000fe40000010000 */
[----:B-1----:R-:W-:Y:S02]  /*8140*/  FADD.FTZ R90, R49, R90 ;  /* 0x0000005a315a7221 */ /* 0x002fe40000010000 */
[--C-:B------:R-:W-:Y:S02]  /*8150*/  FFMA.FTZ R43, R43, c[0x0][0x23c], -R27.reuse ;  /* 0x00008f002b2b7a23 */ /* 0x100fe4000001081b */
[----:B------:R-:W-:Y:S01]  /*8160*/  FFMA.FTZ R33, R36, c[0x0][0x23c], -R27 ;  /* 0x00008f0024217a23 */ /* 0x000fe2000001081b */
[C---:B-----5:R-:W-:Y:S01]  /*8170*/  F2FP.PACK_AB R7, R47.reuse, R49 ;  /* 0x000000312f07723e */ /* 0x060fe200000000ff */
[----:B------:R-:W1:Y:S01]  /*8180*/  MUFU.EX2 R95, R95 ;  /* 0x0000005f005f7308 */ /* 0x000e620000000800 */
[----:B------:R-:W-:-:S02]  /*8190*/  FADD.FTZ R47, R47, R90 ;  /* 0x0000005a2f2f7221 */ /* 0x000fc40000010000 */
[--C-:B------:R-:W-:Y:S02]  /*81a0*/  FFMA.FTZ R28, R28, c[0x0][0x23c], -R27.reuse ;  /* 0x00008f001c1c7a23 */ /* 0x100fe4000001081b */
[----:B------:R-:W-:Y:S01]  /*81b0*/  FFMA.FTZ R125, R26, c[0x0][0x23c], -R27 ;  /* 0x00008f001a7d7a23 */ /* 0x000fe2000001081b */
[C---:B--2---:R-:W-:Y:S01]  /*81c0*/  HMMA.16816.F32 R80, R4.reuse, R8, R80 ;  /* 0x000000080450723c */ /* 0x044fe20000001850 */
[--C-:B------:R-:W-:Y:S01]  /*81d0*/  FFMA.FTZ R25, R25, c[0x0][0x23c], -R22.reuse ;  /* 0x00008f0019197a23 */ /* 0x100fe20000010816 */
[----:B------:R-:W-:Y:S01]  /*81e0*/  MUFU.EX2 R92, R92 ;  /* 0x0000005c005c7308 */ /* 0x000fe20000000800 */
[--C-:B------:R-:W-:Y:S02]  /*81f0*/  FFMA.FTZ R24, R24, c[0x0][0x23c], -R22.reuse ;  /* 0x00008f0018187a23 */ /* 0x100fe40000010816 */
[--C-:B------:R-:W-:Y:S02]  /*8200*/  FFMA.FTZ R23, R23, c[0x0][0x23c], -R22.reuse ;  /* 0x00008f0017177a23 */ /* 0x100fe40000010816 */
[----:B------:R-:W-:Y:S01]  /*8210*/  FFMA.FTZ R124, R21, c[0x0][0x23c], -R22 ;  /* 0x00008f00157c7a23 */ /* 0x000fe20000010816 */
[C---:B------:R-:W-:Y:S01]  /*8220*/  HMMA.16816.F32 R76, R4.reuse, R10, R76 ;  /* 0x0000000a044c723c */ /* 0x040fe2000000184c */
[----:B------:R-:W2:Y:S01]  /*8230*/  LDSM.16.MT88.4 R8, [R87+0x3c00] ;  /* 0x003c00005708783b */ /* 0x000ea20000004200 */
[----:B------:R-:W4:Y:S06]  /*8240*/  MUFU.EX2 R91, R91 ;  /* 0x0000005b005b7308 */ /* 0x000f2c0000000800 */
[C---:B---3--:R-:W-:Y:S02]  /*8250*/  HMMA.16816.F32 R72, R4.reuse, R12, R72 ;  /* 0x0000000c0448723c */ /* 0x048fe40000001848 */
[----:B------:R-:W3:Y:S06]  /*8260*/  MUFU.EX2 R94, R94 ;  /* 0x0000005e005e7308 */ /* 0x000eec0000000800 */
[----:B------:R-:W-:Y:S01]  /*8270*/  HMMA.16816.F32 R68, R4, R14, R68 ;  /* 0x0000000e0444723c */ /* 0x000fe20000001844 */
[----:B------:R-:W-:Y:S01]  /*8280*/  LDSM.16.MT88.4 R12, [R87+0x4000] ;  /* 0x00400000570c783b */ /* 0x000fe20000004200 */
[----:B------:R-:W5:Y:S05]  /*8290*/  MUFU.EX2 R98, R98 ;  /* 0x0000006200627308 */ /* 0x000f6a0000000800 */
[----:B-1----:R-:W-:Y:S01]  /*82a0*/  F2FP.PACK_AB R4, R95, R99 ;  /* 0x000000635f04723e */ /* 0x002fe200000000ff */
[----:B------:R-:W-:Y:S01]  /*82b0*/  FADD.FTZ R99, R99, R52 ;  /* 0x0000003463637221 */ /* 0x000fe20000010000 */
[----:B----4-:R-:W-:Y:S01]  /*82c0*/  F2FP.PACK_AB R6, R91, R92 ;  /* 0x0000005c5b06723e */ /* 0x010fe200000000ff */
[----:B------:R-:W-:Y:S01]  /*82d0*/  MUFU.EX2 R96, R96 ;  /* 0x0000006000607308 */ /* 0x000fe20000000800 */
[----:B---3--:R-:W-:-:S02]  /*82e0*/  FADD.FTZ R47, R94, R47 ;  /* 0x0000002f5e2f7221 */ /* 0x008fc40000010000 */
[----:B------:R-:W-:-:S04]  /*82f0*/  FADD.FTZ R99, R95, R99 ;  /* 0x000000635f637221 */ /* 0x000fc80000010000 */
[----:B------:R-:W-:Y:S01]  /*8300*/  FADD.FTZ R99, R92, R99 ;  /* 0x000000635c637221 */ /* 0x000fe20000010000 */
        /* <DEDUP_REMOVED lines=9> */
[C---:B--2---:R-:W-:Y:S01]  /*83a0*/  HMMA.16816.F32 R80, R4.reuse, R8, R80 ;  /* 0x000000080450723c */ /* 0x044fe20000001850 */
[----:B---3--:R-:W-:Y:S01]  /*83b0*/  FADD.FTZ R91, R107, R91 ;  /* 0x0000005b6b5b7221 */ /* 0x008fe20000010000 */
[----:B------:R-:W-:Y:S06]  /*83c0*/  MUFU.EX2 R97, R97 ;  /* 0x0000006100617308 */ /* 0x000fec0000000800 */
[C---:B------:R-:W-:Y:S01]  /*83d0*/  HMMA.16816.F32 R76, R4.reuse, R10, R76 ;  /* 0x0000000a044c723c */ /* 0x040fe2000000184c */
[----:B------:R-:W2:Y:S01]  /*83e0*/  LDSM.16.MT88.4 R8, [R86+0x3c00] ;  /* 0x003c00005608783b */ /* 0x000ea20000004200 */
[----:B------:R-:W-:Y:S08]  /*83f0*/  MUFU.EX2 R119, R119 ;  /* 0x0000007700777308 */ /* 0x000ff00000000800 */
[----:B------:R-:W-:Y:S08]  /*8400*/  MUFU.EX2 R84, R84 ;  /* 0x0000005400547308 */ /* 0x000ff00000000800 */
[----:B------:R-:W3:Y:S08]  /*8410*/  MUFU.EX2 R66, R66 ;  /* 0x0000004200427308 */ /* 0x000ef00000000800 */
[----:B------:R-:W-:Y:S08]  /*8420*/  MUFU.EX2 R67, R67 ;  /* 0x0000004300437308 */ /* 0x000ff00000000800 */
[----:B------:R-:W4:Y:S01]  /*8430*/  MUFU.EX2 R48, R48 ;  /* 0x0000003000307308 */ /* 0x000f220000000800 */
[C---:B--2---:R-:W-:Y:S07]  /*8440*/  HMMA.16816.F32 R72, R4.reuse, R8, R72 ;  /* 0x000000080448723c */ /* 0x044fee0000001848 */
[----:B------:R-:W2:Y:S01]  /*8450*/  MUFU.EX2 R89, R89 ;  /* 0x0000005900597308 */ /* 0x000ea20000000800 */
[----:B------:R-:W-:Y:S01]  /*8460*/  HMMA.16816.F32 R68, R4, R10, R68 ;  /* 0x0000000a0444723c */ /* 0x000fe20000001844 */
[----:B------:R-:W5:Y:S06]  /*8470*/  LDSM.16.MT88.4 R8, [R86+0x4000] ;  /* 0x004000005608783b */ /* 0x000f6c0000004200 */
[----:B------:R-:W-:Y:S01]  /*8480*/  MUFU.EX2 R65, R65 ;  /* 0x0000004100417308 */ /* 0x000fe20000000800 */
[C---:B-1----:R-:W-:Y:S01]  /*8490*/  F2FP.PACK_AB R4, R120.reuse, R107 ;  /* 0x0000006b7804723e */ /* 0x042fe200000000ff */
[----:B------:R-:W-:Y:S01]  /*84a0*/  FADD.FTZ R120, R120, R91 ;  /* 0x0000005b78787221 */ /* 0x000fe20000010000 */
[----:B---3--:R-:W-:-:S05]  /*84b0*/  F2FP.PACK_AB R5, R66, R84 ;  /* 0x000000544205723e */ /* 0x008fca00000000ff */
        /* <DEDUP_REMOVED lines=8> */
[----:B------:R-:W-:Y:S01]  /*8540*/  HMMA.16816.F32 R80, R4, R12, R80 ;  /* 0x0000000c0450723c */ /* 0x000fe20000001850 */
[----:B------:R-:W-:-:S02]  /*8550*/  FADD.FTZ R67, R67, R84 ;  /* 0x0000005443437221 */ /* 0x000fc40000010000 */
[----:B--2---:R-:W-:Y:S02]  /*8560*/  FADD.FTZ R119, R89, R119 ;  /* 0x0000007759777221 */ /* 0x004fe40000010000 */
[----:B------:R-:W-:Y:S01]  /*8570*/  FADD.FTZ R67, R48, R67 ;  /* 0x0000004330437221 */ /* 0x000fe20000010000 */
[----:B------:R-:W1:Y:S02]  /*8580*/  MUFU.EX2 R54, R54 ;  /* 0x0000003600367308 */ /* 0x000e640000000800 */
[C---:B------:R-:W-:Y:S01]  /*8590*/  HMMA.16816.F32 R76, R4.reuse, R14, R76 ;  /* 0x0000000e044c723c */ /* 0x040fe2000000184c */
[----:B------:R-:W2:Y:S05]  /*85a0*/  LDSM.16.MT88.4 R12, [R86+0x4400] ;  /* 0x00440000560c783b */ /* 0x000eaa0000004200 */
[----:B------:R-:W3:Y:S02]  /*85b0*/  MUFU.EX2 R55, R55 ;  /* 0x0000003700377308 */ /* 0x000ee40000000800 */
[C---:B-----5:R-:W-:Y:S06]  /*85c0*/  HMMA.16816.F32 R72, R4.reuse, R8, R72 ;  /* 0x000000080448723c */ /* 0x060fec0000001848 */
[----:B------:R-:W4:Y:S01]  /*85d0*/  MUFU.EX2 R34, R34 ;  /* 0x0000002200227308 */ /* 0x000f220000000800 */
[----:B-1----:R-:W-:Y:S01]  /*85e0*/  FADD.FTZ R67, R54, R67 ;  /* 0x0000004336437221 */ /* 0x002fe20000010000 */
[----:B------:R-:W-:Y:S06]  /*85f0*/  HMMA.16816.F32 R68, R4, R10, R68 ;  /* 0x0000000a0444723c */ /* 0x000fec0000001844 */
[----:B------:R-:W1:Y:S01]  /*8600*/  MUFU.EX2 R35, R35 ;  /* 0x0000002300237308 */ /* 0x000e620000000800 */
[----:B------:R-:W5:Y:S01]  /*8610*/  LDSM.16.MT88.4 R8, [R87+0x4800] ;  /* 0x004800005708783b */ /* 0x000f620000004200 */
[C---:B------:R-:W-:Y:S01]  /*8620*/  F2FP.PACK_AB R4, R65.reuse, R89 ;  /* 0x000000594104723e */ /* 0x040fe200000000ff */
[----:B------:R-:W-:Y:S01]  /*8630*/  FADD.FTZ R65, R65, R119 ;  /* 0x0000007741417221 */ /* 0x000fe20000010000 */
[----:B---3--:R-:W-:-:S04]  /*8640*/  F2FP.PACK_AB R5, R55, R54 ;  /* 0x000000363705723e */ /* 0x008fc800000000ff */
[----:B------:R3:W2:Y:S01]  /*8650*/  MUFU.EX2 R0, R2 ;  /* 0x0000000200007308 */ /* 0x0006a20000000800 */
[----:B------:R-:W-:Y:S01]  /*8660*/  F2FP.PACK_AB R6, R63, R62 ;  /* 0x0000003e3f06723e */ /* 0x000fe200000000ff */
[----:B------:R-:W-:Y:S02]  /*8670*/  FADD.FTZ R55, R55, R67 ;  /* 0x0000004337377221 */ /* 0x000fe40000010000 */
[----:B------:R-:W-:Y:S02]  /*8680*/  FADD.FTZ R65, R62, R65 ;  /* 0x000000413e417221 */ /* 0x000fe40000010000 */
[----:B----4-:R-:W-:Y:S01]  /*8690*/  FADD.FTZ R55, R34, R55 ;  /* 0x0000003722377221 */ /* 0x010fe20000010000 */
[----:B-1----:R-:W-:Y:S01]  /*86a0*/  F2FP.PACK_AB R7, R35, R34 ;  /* 0x000000222307723e */ /* 0x002fe200000000ff */
[----:B------:R-:W1:Y:S01]  /*86b0*/  MUFU.EX2 R57, R57 ;  /* 0x0000003900397308 */ /* 0x000e620000000800 */
[----:B------:R-:W-:Y:S02]  /*86c0*/  FADD.FTZ R63, R63, R65 ;  /* 0x000000413f3f7221 */ /* 0x000fe40000010000 */
[----:B------:R-:W-:-:S03]  /*86d0*/  FADD.FTZ R35, R35, R55 ;  /* 0x0000003723237221 */ /* 0x000fc60000010000 */
[----:B------:R-:W-:Y:S01]  /*86e0*/  HMMA.16816.F32 R80, R4, R16, R80 ;  /* 0x000000100450723c */ /* 0x000fe20000001850 */
[----:B---3--:R-:W-:Y:S01]  /*86f0*/  FFMA.FTZ R2, R31, c[0x0][0x23c], -R22 ;  /* 0x00008f001f027a23 */ /* 0x008fe20000010816 */
[----:B------:R-:W3:Y:S01]  /*8700*/  MUFU.EX2 R64, R64 ;  /* 0x0000004000407308 */ /* 0x000ee20000000800 */
[----:B--2---:R-:W-:-:S05]  /*8710*/  FADD.FTZ R35, R0, R35 ;  /* 0x0000002300237221 */ /* 0x004fca0000010000 */
[C---:B------:R-:W-:Y:S01]  /*8720*/  HMMA.16816.F32 R76, R4.reuse, R18, R76 ;  /* 0x00000012044c723c */ /* 0x040fe2000000184c */
[----:B------:R-:W2:Y:S01]  /*8730*/  LDSM.16.MT88.4 R16, [R86+0x4800] ;  /* 0x004800005610783b */ /* 0x000ea20000004200 */
[----:B-1----:R-:W-:Y:S01]  /*8740*/  FADD.FTZ R63, R57, R63 ;  /* 0x0000003f393f7221 */ /* 0x002fe20000010000 */
[----:B------:R-:W-:Y:S05]  /*8750*/  MUFU.EX2 R46, R46 ;  /* 0x0000002e002e7308 */ /* 0x000fea0000000800 */
[C---:B------:R-:W-:Y:S03]  /*8760*/  HMMA.16816.F32 R72, R4.reuse, R12, R72 ;  /* 0x0000000c0448723c */ /* 0x040fe60000001848 */
[----:B------:R-:W1:Y:S05]  /*8770*/  MUFU.EX2 R44, R44 ;  /* 0x0000002c002c7308 */ /* 0x000e6a0000000800 */
[----:B------:R-:W-:Y:S01]  /*8780*/  HMMA.16816.F32 R68, R4, R14, R68 ;  /* 0x0000000e0444723c */ /* 0x000fe20000001844 */
[----:B------:R-:W4:Y:S02]  /*8790*/  LDSM.16.MT88.4 R12, [R87+0x4c00] ;  /* 0x004c0000570c783b */ /* 0x000f240000004200 */
[----:B------:R-:W5:Y:S04]  /*87a0*/  MUFU.EX2 R2, R2 ;  /* 0x0000000200027308 */ /* 0x000f680000000800 */
[C---:B---3--:R-:W-:Y:S01]  /*87b0*/  F2FP.PACK_AB R4, R64.reuse, R57 ;  /* 0x000000394004723e */ /* 0x048fe200000000ff */
[----:B------:R-:W-:-:S03]  /*87c0*/  FADD.FTZ R64, R64, R63 ;  /* 0x0000003f40407221 */ /* 0x000fc60000010000 */
[----:B------:R-:W3:Y:S01]  /*87d0*/  MUFU.EX2 R30, R30 ;  /* 0x0000001e001e7308 */ /* 0x000ee20000000800 */
[----:B-1----:R-:W-:Y:S01]  /*87e0*/  F2FP.PACK_AB R6, R44, R46 ;  /* 0x0000002e2c06723e */ /* 0x002fe200000000ff */
[----:B------:R-:W-:-:S04]  /*87f0*/  FADD.FTZ R64, R46, R64 ;  /* 0x000000402e407221 */ /* 0x000fc80000010000 */
[----:B------:R-:W-:Y:S02]  /*8800*/  FADD.FTZ R44, R44, R64 ;  /* 0x000000402c2c7221 */ /* 0x000fe40000010000 */
[----:B------:R-:W1:Y:S01]  /*8810*/  MUFU.EX2 R29, R29 ;  /* 0x0000001d001d7308 */ /* 0x000e620000000800 */
[C---:B-----5:R-:W-:Y:S01]  /*8820*/  F2FP.PACK_AB R5, R2.reuse, R0 ;  /* 0x000000000205723e */ /* 0x060fe200000000ff */
[----:B------:R-:W-:Y:S01]  /*8830*/  FADD.FTZ R2, R2, R35 ;  /* 0x0000002302027221 */ /* 0x000fe20000010000 */
[----:B------:R-:W-:-:S05]  /*8840*/  MOV R0, R3 ;  /* 0x0000000300007202 */ /* 0x000fca0000000f00 */
[----:B------:R-:W5:Y:S01]  /*8850*/  MUFU.EX2 R43, R43 ;  /* 0x0000002b002b7308 */ /* 0x000f620000000800 */
[----:B---3--:R-:W-:Y:S01]  /*8860*/  FADD.FTZ R2, R30, R2 ;  /* 0x000000021e027221 */ /* 0x008fe20000010000 */
[----:B-1----:R-:W-:-:S06]  /*8870*/  F2FP.PACK_AB R7, R29, R30 ;  /* 0x0000001e1d07723e */ /* 0x002fcc00000000ff */
[----:B------:R-:W1:Y:S01]  /*8880*/  MUFU.EX2 R33, R33 ;  /* 0x0000002100217308 */ /* 0x000e620000000800 */
[----:B------:R-:W-:Y:S01]  /*8890*/  FADD.FTZ R29, R29, R2 ;  /* 0x000000021d1d7221 */ /* 0x000fe20000010000 */
[----:B------:R-:W-:Y:S01]  /*88a0*/  MOV R2, R20 ;  /* 0x0000001400027202 */ /* 0x000fe20000000f00 */
[----:B------:R-:W-:Y:S01]  /*88b0*/  HMMA.16816.F32 R80, R4, R8, R80 ;  /* 0x000000080450723c */ /* 0x000fe20000001850 */
[----:B-----5:R-:W-:-:S04]  /*88c0*/  FADD.FTZ R44, R43, R44 ;  /* 0x0000002c2b2c7221 */ /* 0x020fc80000010000 */
[----:B------:R-:W3:Y:S03]  /*88d0*/  MUFU.EX2 R28, R28 ;  /* 0x0000001c001c7308 */ /* 0x000ee60000000800 */
[C---:B------:R-:W-:Y:S01]  /*88e0*/  HMMA.16816.F32 R76, R4.reuse, R10, R76 ;  /* 0x0000000a044c723c */ /* 0x040fe2000000184c */
[----:B------:R-:W5:Y:S04]  /*88f0*/  LDSM.16.MT88.4 R8, [R86+0x4c00] ;  /* 0x004c00005608783b */ /* 0x000f680000004200 */
[----:B------:R-:W4:Y:S01]  /*8900*/  MUFU.EX2 R125, R125 ;  /* 0x0000007d007d7308 */ /* 0x000f220000000800 */
[----:B-1----:R-:W-:Y:S02]  /*8910*/  FADD.FTZ R44, R33, R44 ;  /* 0x0000002c212c7221 */ /* 0x002fe40000010000 */
[----:B--2---:R-:W-:Y:S05]  /*8920*/  HMMA.16816.F32 R72, R4, R16, R72 ;  /* 0x000000100448723c */ /* 0x004fea0000001848 */
[----:B------:R-:W1:Y:S01]  /*8930*/  MUFU.EX2 R25, R25 ;  /* 0x0000001900197308 */ /* 0x000e620000000800 */
[----:B---3--:R-:W-:-:S02]  /*8940*/  FADD.FTZ R44, R28, R44 ;  /* 0x0000002c1c2c7221 */ /* 0x008fc40000010000 */
[----:B------:R-:W-:Y:S05]  /*8950*/  HMMA.16816.F32 R68, R4, R18, R68 ;  /* 0x000000120444723c */ /* 0x000fea0000001844 */
[----:B------:R-:W2:Y:S02]  /*8960*/  MUFU.EX2 R24, R24 ;  /* 0x0000001800187308 */ /* 0x000ea40000000800 */
[----:B------:R-:W-:Y:S02]  /*8970*/  F2FP.PACK_AB R4, R33, R43 ;  /* 0x0000002b2104723e */ /* 0x000fe400000000ff */
[----:B----4-:R-:W-:-:S04]  /*8980*/  F2FP.PACK_AB R6, R125, R28 ;  /* 0x0000001c7d06723e */ /* 0x010fc800000000ff */
        /* <DEDUP_REMOVED lines=12> */
[----:B------:R-:W-:Y:S08]  /*8a50*/  HMMA.16816.F32 R68, R4, R10, R68 ;  /* 0x0000000a0444723c */ /* 0x000ff00000001844 */
.L_x_4202:
        /* <DEDUP_REMOVED lines=14> */
.L_x_4212:
        /* <DEDUP_REMOVED lines=64> */
.L_x_4209:
        /* <DEDUP_REMOVED lines=19> */
[----:B------:R-:W2:Y:S08]  /*9070*/  LDSM.16.M88.4 R8, [R101+0x1000] ;  /* 0x001000006508783b */ /* 0x000eb00000000200 */
        /* <DEDUP_REMOVED lines=60> */
[----:B------:R-:W2:Y:S03]  /*9440*/  MUFU.TANH R14, R14 ;  /* 0x0000000e000e7308 */ /* 0x000ea60000002400 */
[----:B---3--:R-:W-:Y:S02]  /*9450*/  FMUL.FTZ R13, R15, c[0x0][0x2ec] ;  /* 0x0000bb000f0d7a20 */ /* 0x008fe40000410000 */
[----:B------:R-:W-:Y:S02]  /*9460*/  FMUL.FTZ R15, R19, c[0x0][0x2ec] ;  /* 0x0000bb00130f7a20 */ /* 0x000fe40000410000 */
[----:B------:R-:W-:Y:S03]  /*9470*/  FMUL.FTZ R20, R20, c[0x0][0x2ec] ;  /* 0x0000bb0014147a20 */ /* 0x000fe60000410000 */
[----:B------:R-:W3:Y:S01]  /*9480*/  MUFU.TANH R12, R12 ;  /* 0x0000000c000c7308 */ /* 0x000ee20000002400 */
[----:B------:R-:W-:Y:S02]  /*9490*/  FMUL.FTZ R23, R23, c[0x0][0x2ec] ;  /* 0x0000bb0017177a20 */ /* 0x000fe40000410000 */
[----:B------:R-:W-:Y:S02]  /*94a0*/  FMUL.FTZ R21, R21, c[0x0][0x2ec] ;  /* 0x0000bb0015157a20 */ /* 0x000fe40000410000 */
[----:B-----5:R-:W-:Y:S02]  /*94b0*/  FMUL.FTZ R17, R18, c[0x0][0x2ec] ;  /* 0x0000bb0012117a20 */ /* 0x020fe40000410000 */
[----:B------:R-:W-:Y:S02]  /*94c0*/  FMUL.FTZ R25, R25, c[0x0][0x2ec] ;  /* 0x0000bb0019197a20 */ /* 0x000fe40000410000 */
[----:B------:R-:W-:Y:S01]  /*94d0*/  FMUL.FTZ R24, R24, c[0x0][0x2ec] ;  /* 0x0000bb0018187a20 */ /* 0x000fe20000410000 */
[----:B------:R-:W2:Y:S01]  /*94e0*/  MUFU.TANH R150, R20 ;  /* 0x0000001400967308 */ /* 0x000ea20000002400 */
[----:B------:R-:W-:Y:S02]  /*94f0*/  FMUL.FTZ R26, R26, c[0x0][0x2ec] ;  /* 0x0000bb001a1a7a20 */ /* 0x000fe40000410000 */
[----:B------:R-:W-:Y:S01]  /*9500*/  FMUL.FTZ R22, R22, c[0x0][0x2ec] ;  /* 0x0000bb0016167a20 */ /* 0x000fe20000410000 */
[C---:B-1----:R-:W-:Y:S06]  /*9510*/  HMMA.16816.F32 R28, R92.reuse, R8, R28 ;  /* 0x000000085c1c723c */ /* 0x042fec000000181c */
[----:B------:R-:W1:Y:S02]  /*9520*/  MUFU.TANH R147, R23 ;  /* 0x0000001700937308 */ /* 0x000e640000002400 */
[C---:B------:R-:W-:Y:S01]  /*9530*/  HMMA.16816.F32 R32, R92.reuse, R10, R32 ;  /* 0x0000000a5c20723c */ /* 0x040fe20000001820 */
[----:B------:R-:W5:Y:S07]  /*9540*/  LDSM.16.M88.4 R8, [R100+0x1400] ;  /* 0x001400006408783b */ /* 0x000f6e0000000200 */
[----:B------:R1:W1:Y:S01]  /*9550*/  MUFU.TANH R151, R25 ;  /* 0x0000001900977308 */ /* 0x0002620000002400 */
[C---:B----4-:R-:W-:Y:S07]  /*9560*/  HMMA.16816.F32 R36, R92.reuse, R4, R36 ;  /* 0x000000045c24723c */ /* 0x050fee0000001824 */
[----:B------:R-:W-:Y:S01]  /*9570*/  FMUL.FTZ R28, R28, c[0x0][0x2ec] ;  /* 0x0000bb001c1c7a20 */ /* 0x000fe20000410000 */
[C---:B------:R-:W-:Y:S01]  /*9580*/  HMMA.16816.F32 R40, R92.reuse, R6, R40 ;  /* 0x000000065c28723c */ /* 0x040fe20000001828 */
[----:B------:R-:W4:Y:S01]  /*9590*/  MUFU.TANH R13, R13 ;  /* 0x0000000d000d7308 */ /* 0x000f220000002400 */
[----:B------:R-:W2:Y:S02]  /*95a0*/  LDSM.16.M88.4 R4, [R100+0x1800] ;  /* 0x001800006404783b */ /* 0x000ea40000000200 */
[----:B------:R-:W-:Y:S07]  /*95b0*/  FMUL.FTZ R29, R29, c[0x0][0x2ec] ;  /* 0x0000bb001d1d7a20 */ /* 0x000fee0000410000 */
[----:B------:R3:W2:Y:S01]  /*95c0*/  MUFU.TANH R153, R28 ;  /* 0x0000001c00997308 */ /* 0x0006a20000002400 */
[----:B-1----:R-:W-:Y:S04]  /*95d0*/  FMUL.FTZ R25, R27, c[0x0][0x2ec] ;  /* 0x0000bb001b197a20 */ /* 0x002fe80000410000 */
[----:B------:R-:W-:Y:S02]  /*95e0*/  FMUL.FTZ R39, R39, c[0x0][0x2ec] ;  /* 0x0000bb0027277a20 */ /* 0x000fe40000410000 */
[----:B------:R-:W-:Y:S03]  /*95f0*/  FMUL.FTZ R27, R32, c[0x0][0x2ec] ;  /* 0x0000bb00201b7a20 */ /* 0x000fe60000410000 */
[----:B------:R1:W1:Y:S01]  /*9600*/  MUFU.TANH R152, R29 ;  /* 0x0000001d00987308 */ /* 0x0002620000002400 */
[----:B------:R-:W-:Y:S01]  /*9610*/  FMUL.FTZ R32, R35, c[0x0][0x2ec] ;  /* 0x0000bb0023207a20 */ /* 0x000fe20000410000 */
[C---:B-----5:R-:W-:Y:S03]  /*9620*/  HMMA.16816.F32 R44, R92.reuse, R8, R44 ;  /* 0x000000085c2c723c */ /* 0x060fe6000000182c */
[----:B------:R-:W-:Y:S02]  /*9630*/  FMUL.FTZ R19, R36, c[0x0][0x2ec] ;  /* 0x0000bb0024137a20 */ /* 0x000fe40000410000 */
[----:B------:R-:W-:Y:S03]  /*9640*/  FMUL.FTZ R18, R37, c[0x0][0x2ec] ;  /* 0x0000bb0025127a20 */ /* 0x000fe60000410000 */
[----:B------:R5:W4:Y:S01]  /*9650*/  MUFU.TANH R139, R39 ;  /* 0x00000027008b7308 */ /* 0x000b220000002400 */
[C---:B------:R-:W-:Y:S01]  /*9660*/  HMMA.16816.F32 R48, R92.reuse, R10, R48 ;  /* 0x0000000a5c30723c */ /* 0x040fe20000001830 */
[----:B------:R-:W4:Y:S01]  /*9670*/  LDSM.16.M88.4 R8, [R100+0x1c00] ;  /* 0x001c00006408783b */ /* 0x000f220000000200 */
[----:B------:R-:W-:Y:S04]  /*9680*/  DEPBAR.LE SB0, 0x0 ;  /* 0x000080000000791a */ /* 0x000fe80000000000 */
[----:B---3--:R-:W-:Y:S02]  /*9690*/  FMUL.FTZ R28, R31, c[0x0][0x2ec] ;  /* 0x0000bb001f1c7a20 */ /* 0x008fe40000410000 */
[----:B------:R-:W-:Y:S01]  /*96a0*/  FMUL.FTZ R16, R38, c[0x0][0x2ec] ;  /* 0x0000bb0026107a20 */ /* 0x000fe20000410000 */
[----:B------:R-:W3:Y:S01]  /*96b0*/  MUFU.TANH R17, R17 ;  /* 0x0000001100117308 */ /* 0x000ee20000002400 */
[----:B------:R-:W-:Y:S01]  /*96c0*/  BAR.SYNC.DEFER_BLOCKING 0x0 ;  /* 0x0000000000007b1d */ /* 0x000fe20000010000 */
[C---:B--2---:R-:W-:Y:S05]  /*96d0*/  HMMA.16816.F32 R52, R92.reuse, R4, R52 ;  /* 0x000000045c34723c */ /* 0x044fea0000001834 */
[----:B------:R-:W-:Y:S02]  /*96e0*/  FMUL.FTZ R44, R44, c[0x0][0x2ec] ;  /* 0x0000bb002c2c7a20 */ /* 0x000fe40000410000 */
[----:B-1----:R-:W-:Y:S01]  /*96f0*/  FMUL.FTZ R29, R30, c[0x0][0x2ec] ;  /* 0x0000bb001e1d7a20 */ /* 0x002fe20000410000 */
[----:B------:R-:W1:Y:S01]  /*9700*/  MUFU.TANH R15, R15 ;  /* 0x0000000f000f7308 */ /* 0x000e620000002400 */
[C---:B------:R-:W-:Y:S03]  /*9710*/  HMMA.16816.F32 R56, R92.reuse, R6, R56 ;  /* 0x000000065c38723c */ /* 0x040fe60000001838 */
[----:B------:R-:W-:Y:S02]  /*9720*/  FMUL.FTZ R30, R33, c[0x0][0x2ec] ;  /* 0x0000bb00211e7a20 */ /* 0x000fe40000410000 */
[----:B------:R-:W-:Y:S02]  /*9730*/  FMUL.FTZ R33, R34, c[0x0][0x2ec] ;  /* 0x0000bb0022217a20 */ /* 0x000fe40000410000 */
[----:B-----5:R-:W-:Y:S02]  /*9740*/  FMUL.FTZ R39, R47, c[0x0][0x2ec] ;  /* 0x0000bb002f277a20 */ /* 0x020fe40000410000 */
[----:B------:R-:W2:Y:S03]  /*9750*/  MUFU.TANH R136, R44 ;  /* 0x0000002c00887308 */ /* 0x000ea60000002400 */
[----:B------:R-:W-:Y:S02]  /*9760*/  FMUL.FTZ R38, R48, c[0x0][0x2ec] ;  /* 0x0000bb0030267a20 */ /* 0x000fe40000410000 */
[----:B------:R-:W-:Y:S02]  /*9770*/  FMUL.FTZ R37, R51, c[0x0][0x2ec] ;  /* 0x0000bb0033257a20 */ /* 0x000fe40000410000 */
[----:B------:R-:W-:Y:S02]  /*9780*/  FMUL.FTZ R53, R53, c[0x0][0x2ec] ;  /* 0x0000bb0035357a20 */ /* 0x000fe40000410000 */
[----:B------:R-:W-:Y:S01]  /*9790*/  FMUL.FTZ R36, R52, c[0x0][0x2ec] ;  /* 0x0000bb0034247a20 */ /* 0x000fe20000410000 */
[----:B------:R-:W1:Y:S01]  /*97a0*/  MUFU.TANH R149, R21 ;  /* 0x0000001500957308 */ /* 0x000e620000002400 */
[----:B------:R-:W-:Y:S01]  /*97b0*/  FMUL.FTZ R40, R40, c[0x0][0x2ec] ;  /* 0x0000bb0028287a20 */ /* 0x000fe20000410000 */
[C---:B----4-:R-:W-:Y:S03]  /*97c0*/  HMMA.16816.F32 R60, R92.reuse, R8, R60 ;  /* 0x000000085c3c723c */ /* 0x050fe6000000183c */
        /* <DEDUP_REMOVED lines=13> */
[----:B------:R1:W1:Y:S01]  /*98a0*/  MUFU.TANH R96, R57 ;  /* 0x0000003900607308 */ /* 0x0002620000002400 */
[----:B------:R-:W-:Y:S02]  /*98b0*/  FMUL.FTZ R55, R55, c[0x0][0x2ec] ;  /* 0x0000bb0037377a20 */ /* 0x000fe40000410000 */
[----:B------:R-:W-:Y:S02]  /*98c0*/  FMUL.FTZ R58, R58, c[0x0][0x2ec] ;  /* 0x0000bb003a3a7a20 */ /* 0x000fe40000410000 */
[----:B----4-:R-:W-:Y:S02]  /*98d0*/  FMUL.FTZ R53, R63, c[0x0][0x2ec] ;  /* 0x0000bb003f357a20 */ /* 0x010fe40000410000 */
[----:B------:R-:W-:Y:S02]  /*98e0*/  FMUL.FTZ R23, R64, c[0x0][0x2ec] ;  /* 0x0000bb0040177a20 */ /* 0x000fe40000410000 */
[----:B------:R-:W-:Y:S01]  /*98f0*/  FMUL.FTZ R44, R65, c[0x0][0x2ec] ;  /* 0x0000bb00412c7a20 */ /* 0x000fe20000410000 */
[----:B------:R4:W2:Y:S01]  /*9900*/  MUFU.TANH R148, R22 ;  /* 0x0000001600947308 */ /* 0x0008a20000002400 */
[----:B------:R-:W-:Y:S02]  /*9910*/  FMUL.FTZ R20, R66, c[0x0][0x2ec] ;  /* 0x0000bb0042147a20 */ /* 0x000fe40000410000 */
[----:B------:R-:W-:Y:S02]  /*9920*/  FMUL.FTZ R3, R67, c[0x0][0x2ec] ;  /* 0x0000bb0043037a20 */ /* 0x000fe40000410000 */
[----:B-----5:R-:W-:Y:S02]  /*9930*/  FMUL.FTZ R56, R62, c[0x0][0x2ec] ;  /* 0x0000bb003e387a20 */ /* 0x020fe40000410000 */
[----:B------:R-:W-:Y:S02]  /*9940*/  FMUL.FTZ R59, R59, c[0x0][0x2ec] ;  /* 0x0000bb003b3b7a20 */ /* 0x000fe40000410000 */
[----:B------:R-:W-:Y:S01]  /*9950*/  FMUL.FTZ R61, R61, c[0x0][0x2ec] ;  /* 0x0000bb003d3d7a20 */ /* 0x000fe20000410000 */
[----:B------:R-:W2:Y:S01]  /*9960*/  MUFU.TANH R24, R24 ;  /* 0x0000001800187308 */ /* 0x000ea20000002400 */
[----:B-1----:R-:W-:Y:S09]  /*9970*/  FMUL.FTZ R57, R60, c[0x0][0x2ec] ;  /* 0x0000bb003c397a20 */ /* 0x002ff20000410000 */
        /* <DEDUP_REMOVED lines=19> */
[----:B------:R4:W1:Y:S10]  /*9ab0*/  MUFU.TANH R131, R49 ;  /* 0x0000003100837308 */ /* 0x0008740000002400 */
[----:B------:R4:W1:Y:S10]  /*9ac0*/  MUFU.TANH R126, R50 ;  /* 0x00000032007e7308 */ /* 0x0008740000002400 */
[----:B------:R-:W1:Y:S10]  /*9ad0*/  MUFU.TANH R37, R37 ;  /* 0x0000002500257308 */ /* 0x000e740000002400 */
[----:B------:R-:W1:Y:S10]  /*9ae0*/  MUFU.TANH R36, R36 ;  /* 0x0000002400247308 */ /* 0x000e740000002400 */
        /* <DEDUP_REMOVED lines=79> */
.L_x_4211:
        /* <DEDUP_REMOVED lines=18> */
.L_x_4210:
        /* <DEDUP_REMOVED lines=81> */
[--C-:B------:R-:W-:Y:S02]  /*a610*/  FFMA.FTZ R42, R30, c[0x0][0x23c], -R61.reuse ;  /* 0x00008f001e2a7a23 */ /* 0x100fe4000001083d */
[--C-:B------:R-:W-:Y:S02]  /*a620*/  FFMA.FTZ R36, R36, c[0x0][0x23c], -R61.reuse ;  /* 0x00008f0024247a23 */ /* 0x100fe4000001083d */
[--C-:B------:R-:W-:Y:S02]  /*a630*/  FFMA.FTZ R94, R91, c[0x0][0x23c], -R61.reuse ;  /* 0x00008f005b5e7a23 */ /* 0x100fe4000001083d */
[----:B------:R-:W-:Y:S01]  /*a640*/  FMUL.FTZ R41, R0, c[0x0][0x23c] ;  /* 0x00008f0000297a20 */ /* 0x000fe20000410000 */
[----:B------:R-:W-:Y:S01]  /*a650*/  MUFU.EX2 R93, R93 ;  /* 0x0000005d005d7308 */ /* 0x000fe20000000800 */
[----:B------:R-:W-:Y:S02]  /*a660*/  FMUL.FTZ R21, R21, c[0x0][0x23c] ;  /* 0x00008f0015157a20 */ /* 0x000fe40000410000 */
[--C-:B------:R-:W-:Y:S01]  /*a670*/  FFMA.FTZ R59, R24, c[0x0][0x23c], -R61.reuse ;  /* 0x00008f00183b7a23 */ /* 0x100fe2000001083d */
[----:B------:R-:W-:Y:S01]  /*a680*/  FSEL R41, R41, RZ, P0 ;  /* 0x000000ff29297208 */ /* 0x000fe20000000000 */
[--C-:B------:R-:W-:Y:S01]  /*a690*/  FFMA.FTZ R48, R27, c[0x0][0x23c], -R61.reuse ;  /* 0x00008f001b307a23 */ /* 0x100fe2000001083d */
[----:B------:R-:W-:Y:S01]  /*a6a0*/  ISETP.GT.AND P0, PT, R109, 0x1, PT ;  /* 0x000000016d00780c */ /* 0x000fe20003f04270 */
[----:B------:R-:W-:Y:S02]  /*a6b0*/  FFMA.FTZ R45, R19, c[0x0][0x23c], -R61 ;  /* 0x00008f00132d7a23 */ /* 0x000fe4000001083d */
[--C-:B------:R-:W-:Y:S01]  /*a6c0*/  FFMA.FTZ R95, R14, c[0x0][0x23c], -R41.reuse ;  /* 0x00008f000e5f7a23 */ /* 0x100fe20000010829 */
[----:B------:R-:W2:Y:S01]  /*a6d0*/  MUFU.EX2 R21, R21 ;  /* 0x0000001500157308 */ /* 0x000ea20000000800 */
[--C-:B------:R-:W-:Y:S02]  /*a6e0*/  FFMA.FTZ R91, R13, c[0x0][0x23c], -R41.reuse ;  /* 0x00008f000d5b7a23 */ /* 0x100fe40000010829 */
[--C-:B------:R-:W-:Y:S02]  /*a6f0*/  FFMA.FTZ R84, R15, c[0x0][0x23c], -R41.reuse ;  /* 0x00008f000f547a23 */ /* 0x100fe40000010829 */
[----:B------:R-:W3:Y:S01]  /*a700*/  LDSM.16.MT88.4 R12, [R87+0x3000] ;  /* 0x00300000570c783b */ /* 0x000ee20000004200 */
[--C-:B------:R-:W-:Y:S02]  /*a710*/  FFMA.FTZ R47, R29, c[0x0][0x23c], -R41.reuse ;  /* 0x00008f001d2f7a23 */ /* 0x100fe40000010829 */
[--C-:B------:R-:W-:Y:S02]  /*a720*/  FFMA.FTZ R46, R28, c[0x0][0x23c], -R41.reuse ;  /* 0x00008f001c2e7a23 */ /* 0x100fe40000010829 */
[----:B------:R-:W-:Y:S01]  /*a730*/  MUFU.EX2 R94, R94 ;  /* 0x0000005e005e7308 */ /* 0x000fe20000000800 */
[C---:B-1----:R-:W-:Y:S02]  /*a740*/  FMUL.FTZ R8, R22.reuse, R76 ;  /* 0x0000004c16087220 */ /* 0x042fe40000410000 */
[----:B------:R-:W1:Y:S01]  /*a750*/  LDSM.16.MT88.4 R28, [R86+0x3000] ;  /* 0x00300000561c783b */ /* 0x000e620000004200 */
[----:B------:R-:W-:Y:S02]  /*a760*/  FMUL.FTZ R9, R22, R77 ;  /* 0x0000004d16097220 */ /* 0x000fe40000410000 */
[--C-:B------:R-:W-:Y:S02]  /*a770*/  FFMA.FTZ R43, R33, c[0x0][0x23c], -R41.reuse ;  /* 0x00008f00212b7a23 */ /* 0x100fe40000010829 */
[----:B------:R-:W-:Y:S02]  /*a780*/  FFMA.FTZ R40, R32, c[0x0][0x23c], -R41 ;  /* 0x00008f0020287a23 */ /* 0x000fe40000010829 */
[----:B------:R-:W-:Y:S01]  /*a790*/  MUFU.EX2 R95, R95 ;  /* 0x0000005f005f7308 */ /* 0x000fe20000000800 */
[----:B------:R-:W4:Y:S01]  /*a7a0*/  LDSM.16.MT88.4 R32, [R87+0x3400] ;  /* 0x003400005720783b */ /* 0x000f220000004200 */
[----:B------:R-:W-:Y:S02]  /*a7b0*/  FMUL.FTZ R4, R22, R80 ;  /* 0x0000005016047220 */ /* 0x000fe40000410000 */
[C---:B--2---:R-:W-:Y:S02]  /*a7c0*/  FMUL.FTZ R10, R21.reuse, R78 ;  /* 0x0000004e150a7220 */ /* 0x044fe40000410000 */
[C---:B------:R-:W-:Y:S02]  /*a7d0*/  FMUL.FTZ R11, R21.reuse, R79 ;  /* 0x0000004f150b7220 */ /* 0x040fe40000410000 */
[----:B------:R-:W-:Y:S01]  /*a7e0*/  FFMA.FTZ R80, R38, c[0x0][0x23c], -R61 ;  /* 0x00008f0026507a23 */ /* 0x000fe2000001083d */
[----:B------:R-:W-:Y:S01]  /*a7f0*/  LDSM.16.MT88.4 R76, [R87+0x4c00] ;  /* 0x004c0000574c783b */ /* 0x000fe20000004200 */
[----:B------:R-:W-:Y:S01]  /*a800*/  MUFU.EX2 R91, R91 ;  /* 0x0000005b005b7308 */ /* 0x000fe20000000800 */
[----:B------:R-:W-:Y:S02]  /*a810*/  FMUL.FTZ R19, R21, R71 ;  /* 0x0000004715137220 */ /* 0x000fe40000410000 */
[--C-:B------:R-:W-:Y:S02]  /*a820*/  FFMA.FTZ R54, R26, c[0x0][0x23c], -R41.reuse ;  /* 0x00008f001a367a23 */ /* 0x100fe40000010829 */
[--C-:B------:R-:W-:Y:S02]  /*a830*/  FFMA.FTZ R50, R25, c[0x0][0x23c], -R41.reuse ;  /* 0x00008f0019327a23 */ /* 0x100fe40000010829 */
[C---:B------:R-:W-:Y:S02]  /*a840*/  FMUL.FTZ R5, R22.reuse, R81 ;  /* 0x0000005116057220 */ /* 0x040fe40000410000 */
[C---:B------:R-:W-:Y:S01]  /*a850*/  FMUL.FTZ R6, R21.reuse, R82 ;  /* 0x0000005215067220 */ /* 0x040fe20000410000 */
[----:B------:R-:W-:Y:S01]  /*a860*/  MUFU.EX2 R84, R84 ;  /* 0x0000005400547308 */ /* 0x000fe20000000800 */
[----:B------:R-:W-:Y:S02]  /*a870*/  FMUL.FTZ R7, R21, R83 ;  /* 0x0000005315077220 */ /* 0x000fe40000410000 */
[----:B------:R-:W-:Y:S02]  /*a880*/  FFMA.FTZ R85, R17, c[0x0][0x23c], -R41 ;  /* 0x00008f0011557a23 */ /* 0x000fe40000010829 */
[----:B------:R-:W-:Y:S02]  /*a890*/  FMUL.FTZ R17, R22, R69 ;  /* 0x0000004516117220 */ /* 0x000fe40000410000 */
[----:B------:R-:W-:Y:S02]  /*a8a0*/  FFMA.FTZ R52, R18, c[0x0][0x23c], -R61 ;  /* 0x00008f0012347a23 */ /* 0x000fe4000001083d */
[----:B------:R-:W-:Y:S01]  /*a8b0*/  FMUL.FTZ R18, R21, R70 ;  /* 0x0000004615127220 */ /* 0x000fe20000410000 */
[----:B------:R-:W-:Y:S01]  /*a8c0*/  MUFU.EX2 R85, R85 ;  /* 0x0000005500557308 */ /* 0x000fe20000000800 */
[----:B------:R-:W-:Y:S02]  /*a8d0*/  FFMA.FTZ R63, R16, c[0x0][0x23c], -R41 ;  /* 0x00008f00103f7a23 */ /* 0x000fe40000010829 */
[----:B------:R-:W-:Y:S02]  /*a8e0*/  FMUL.FTZ R16, R22, R68 ;  /* 0x0000004416107220 */ /* 0x000fe40000410000 */
        /* <DEDUP_REMOVED lines=20> */
[--C-:B------:R-:W-:Y:S01]  /*aa30*/  FFMA.FTZ R51, R153, c[0x0][0x23c], -R61.reuse ;  /* 0x00008f0099337a23 */ /* 0x100fe2000001083d */
[----:B------:R-:W-:Y:S01]  /*aa40*/  MUFU.EX2 R143, R143 ;  /* 0x0000008f008f7308 */ /* 0x000fe20000000800 */
[----:B------:R-:W-:Y:S02]  /*aa50*/  FFMA.FTZ R49, R152, c[0x0][0x23c], -R61 ;  /* 0x00008f0098317a23 */ /* 0x000fe4000001083d */
[----:B------:R-:W-:Y:S02]  /*aa60*/  FFMA.FTZ R62, R139, c[0x0][0x23c], -R41 ;  /* 0x00008f008b3e7a23 */ /* 0x000fe40000010829 */
[--C-:B------:R-:W-:Y:S02]  /*aa70*/  FFMA.FTZ R69, R134, c[0x0][0x23c], -R61.reuse ;  /* 0x00008f0086457a23 */ /* 0x100fe4000001083d */
[----:B------:R-:W-:Y:S02]  /*aa80*/  FFMA.FTZ R66, R138, c[0x0][0x23c], -R61 ;  /* 0x00008f008a427a23 */ /* 0x000fe4000001083d */
[--C-:B------:R-:W-:Y:S01]  /*aa90*/  FFMA.FTZ R68, R137, c[0x0][0x23c], -R41.reuse ;  /* 0x00008f0089447a23 */ /* 0x100fe20000010829 */
[----:B------:R-:W5:Y:S01]  /*aaa0*/  MUFU.EX2 R128, R128 ;  /* 0x0000008000807308 */ /* 0x000f620000000800 */
[----:B------:R-:W-:Y:S02]  /*aab0*/  FFMA.FTZ R64, R135, c[0x0][0x23c], -R41 ;  /* 0x00008f0087407a23 */ /* 0x000fe40000010829 */
[----:B------:R-:W-:Y:S01]  /*aac0*/  FFMA.FTZ R121, R121, c[0x0][0x23c], -R61 ;  /* 0x00008f0079797a23 */ /* 0x000fe2000001083d */
[----:B--2---:R-:W-:Y:S01]  /*aad0*/  F2FP.PACK_AB R24, R130, R146 ;  /* 0x000000928218723e */ /* 0x004fe200000000ff */
[----:B------:R-:W-:Y:S02]  /*aae0*/  FFMA.FTZ R146, R22, R125, R146 ;  /* 0x0000007d16927223 */ /* 0x000fe40000010092 */
[--C-:B------:R-:W-:Y:S02]  /*aaf0*/  FFMA.FTZ R122, R122, c[0x0][0x23c], -R41.reuse ;  /* 0x00008f007a7a7a23 */ /* 0x100fe40000010829 */
[----:B------:R-:W-:Y:S01]  /*ab00*/  FADD.FTZ R146, R130, R146 ;  /* 0x0000009282927221 */ /* 0x000fe20000010000 */
[----:B------:R-:W-:Y:S01]  /*ab10*/  MUFU.EX2 R129, R129 ;  /* 0x0000008100817308 */ /* 0x000fe20000000800 */
[----:B------:R-:W-:Y:S02]  /*ab20*/  FFMA.FTZ R123, R123, c[0x0][0x23c], -R41 ;  /* 0x00008f007b7b7a23 */ /* 0x000fe40000010829 */
[--C-:B------:R-:W-:Y:S02]  /*ab30*/  FFMA.FTZ R98, R98, c[0x0][0x23c], -R61.reuse ;  /* 0x00008f0062627a23 */ /* 0x100fe4000001083d */
[----:B------:R-:W-:Y:S02]  /*ab40*/  FFMA.FTZ R96, R96, c[0x0][0x23c], -R61 ;  /* 0x00008f0060607a23 */ /* 0x000fe4000001083d */
[--C-:B------:R-:W-:Y:S02]  /*ab50*/  FFMA.FTZ R90, R90, c[0x0][0x23c], -R41.reuse ;  /* 0x00008f005a5a7a23 */ /* 0x100fe40000010829 */
[----:B------:R-:W-:Y:S01]  /*ab60*/  FFMA.FTZ R89, R89, c[0x0][0x23c], -R41 ;  /* 0x00008f0059597a23 */ /* 0x000fe20000010829 */
[----:B------:R-:W2:Y:S01]  /*ab70*/  MUFU.EX2 R107, R107 ;  /* 0x0000006b006b7308 */ /* 0x000ea20000000800 */
[--C-:B------:R-:W-:Y:S02]  /*ab80*/  FFMA.FTZ R23, R23, c[0x0][0x23c], -R61.reuse ;  /* 0x00008f0017177a23 */ /* 0x100fe4000001083d */
[----:B------:R-:W-:Y:S01]  /*ab90*/  FFMA.FTZ R57, R57, c[0x0][0x23c], -R61 ;  /* 0x00008f0039397a23 */ /* 0x000fe2000001083d */
[----:B-----5:R-:W-:Y:S01]  /*aba0*/  F2FP.PACK_AB R25, R128, R143 ;  /* 0x0000008f8019723e */ /* 0x020fe200000000ff */
[----:B------:R-:W-:Y:S02]  /*abb0*/  FFMA.FTZ R143, R21, R124, R143 ;  /* 0x0000007c158f7223 */ /* 0x000fe4000001008f */
[----:B------:R-:W-:Y:S02]  /*abc0*/  FFMA.FTZ R88, R88, c[0x0][0x23c], -R61 ;  /* 0x00008f0058587a23 */ /* 0x000fe4000001083d */
[----:B------:R-:W-:Y:S01]  /*abd0*/  FADD.FTZ R143, R128, R143 ;  /* 0x0000008f808f7221 */ /* 0x000fe20000010000 */
[----:B------:R-:W-:Y:S01]  /*abe0*/  MUFU.EX2 R127, R127 ;  /* 0x0000007f007f7308 */ /* 0x000fe20000000800 */
[--C-:B------:R-:W-:Y:S02]  /*abf0*/  FFMA.FTZ R56, R56, c[0x0][0x23c], -R41.reuse ;  /* 0x00008f0038387a23 */ /* 0x100fe40000010829 */
[----:B------:R-:W-:Y:S07]  /*ac00*/  FFMA.FTZ R53, R53, c[0x0][0x23c], -R41 ;  /* 0x00008f0035357a23 */ /* 0x000fee0000010829 */
[----:B------:R-:W5:Y:S01]  /*ac10*/  MUFU.EX2 R99, R99 ;  /* 0x0000006300637308 */ /* 0x000f620000000800 */
[----:B--2---:R-:W-:Y:S01]  /*ac20*/  F2FP.PACK_AB R26, R107, R129 ;  /* 0x000000816b1a723e */ /* 0x004fe200000000ff */
[----:B------:R-:W-:Y:S04]  /*ac30*/  FADD.FTZ R129, R129, R146 ;  /* 0x0000009281817221 */ /* 0x000fe80000010000 */
[----:B------:R-:W-:Y:S04]  /*ac40*/  FADD.FTZ R129, R107, R129 ;  /* 0x000000816b817221 */ /* 0x000fe80000010000 */
[----:B------:R-:W2:Y:S10]  /*ac50*/  MUFU.EX2 R97, R97 ;  /* 0x0000006100617308 */ /* 0x000eb40000000800 */
[----:B------:R-:W1:Y:S01]  /*ac60*/  MUFU.EX2 R92, R92 ;  /* 0x0000005c005c7308 */ /* 0x000e620000000800 */
[----:B-----5:R-:W-:Y:S01]  /*ac70*/  F2FP.PACK_AB R27, R99, R127 ;  /* 0x0000007f631b723e */ /* 0x020fe200000000ff */
[----:B------:R-:W-:Y:S04]  /*ac80*/  FADD.FTZ R127, R127, R143 ;  /* 0x0000008f7f7f7221 */ /* 0x000fe80000010000 */
[----:B------:R-:W-:Y:S04]  /*ac90*/  FADD.FTZ R127, R99, R127 ;  /* 0x0000007f637f7221 */ /* 0x000fe80000010000 */
[----:B------:R-:W5:Y:S01]  /*aca0*/  MUFU.EX2 R67, R67 ;  /* 0x0000004300437308 */ /* 0x000f620000000800 */
[C---:B---3--:R-:W-:Y:S05]  /*acb0*/  HMMA.16816.F32 R4, R24.reuse, R12, R4 ;  /* 0x0000000c1804723c */ /* 0x048fea0000001804 */
[----:B------:R-:W-:Y:S02]  /*acc0*/  FADD.FTZ R127, R95, R127 ;  /* 0x0000007f5f7f7221 */ /* 0x000fe40000010000 */
[C---:B------:R-:W-:Y:S01]  /*acd0*/  FMUL.FTZ R12, R22.reuse, R72 ;  /* 0x00000048160c7220 */ /* 0x040fe20000410000 */
[C---:B------:R-:W-:Y:S01]  /*ace0*/  HMMA.16816.F32 R8, R24.reuse, R14, R8 ;  /* 0x0000000e1808723c */ /* 0x040fe20000001808 */
[----:B------:R-:W3:Y:S03]  /*acf0*/  MUFU.EX2 R60, R60 ;  /* 0x0000003c003c7308 */ /* 0x000ee60000000800 */
[----:B------:R-:W-:Y:S02]  /*ad00*/  FMUL.FTZ R13, R22, R73 ;  /* 0x00000049160d7220 */ /* 0x000fe40000410000 */
[--C-:B------:R-:W-:Y:S02]  /*ad10*/  FFMA.FTZ R73, R126, c[0x0][0x23c], -R41.reuse ;  /* 0x00008f007e497a23 */ /* 0x100fe40000010829 */
[--C-:B------:R-:W-:Y:S03]  /*ad20*/  FFMA.FTZ R126, R37, c[0x0][0x23c], -R41.reuse ;  /* 0x00008f00257e7a23 */ /* 0x100fe60000010829 */
[----:B------:R-:W-:Y:S01]  /*ad30*/  MUFU.EX2 R65, R65 ;  /* 0x0000004100417308 */ /* 0x000fe20000000800 */
[C---:B------:R-:W-:Y:S02]  /*ad40*/  FMUL.FTZ R14, R21.reuse, R74 ;  /* 0x0000004a150e7220 */ /* 0x040fe40000410000 */
[----:B------:R-:W-:Y:S02]  /*ad50*/  FMUL.FTZ R15, R21, R75 ;  /* 0x0000004b150f7220 */ /* 0x000fe40000410000 */
[----:B------:R-:W-:Y:S02]  /*ad60*/  FFMA.FTZ R75, R39, c[0x0][0x23c], -R41 ;  /* 0x00008f00274b7a23 */ /* 0x000fe40000010829 */
[--C-:B------:R-:W-:Y:S02]  /*ad70*/  FFMA.FTZ R72, R133, c[0x0][0x23c], -R61.reuse ;  /* 0x00008f0085487a23 */ /* 0x100fe4000001083d */
[----:B------:R-:W-:Y:S01]  /*ad80*/  FFMA.FTZ R74, R131, c[0x0][0x23c], -R61 ;  /* 0x00008f00834a7a23 */ /* 0x000fe2000001083d */
[----:B------:R-:W3:Y:S01]  /*ad90*/  MUFU.EX2 R58, R58 ;  /* 0x0000003a003a7308 */ /* 0x000ee20000000800 */
[C---:B-1----:R-:W-:Y:S03]  /*ada0*/  HMMA.16816.F32 R12, R24.reuse, R28, R12 ;  /* 0x0000001c180c723c */ /* 0x042fe6000000180c */
[----:B------:R-:W-:Y:S02]  /*adb0*/  FADD.FTZ R127, R91, R127 ;  /* 0x0000007f5b7f7221 */ /* 0x000fe40000010000 */
[----:B--2---:R-:W-:Y:S02]  /*adc0*/  FADD.FTZ R129, R97, R129 ;  /* 0x0000008161817221 */ /* 0x004fe40000010000 */
[----:B------:R-:W-:Y:S01]  /*add0*/  FFMA.FTZ R61, R44, c[0x0][0x23c], -R61 ;  /* 0x00008f002c3d7a23 */ /* 0x000fe2000001083d */
[----:B------:R-:W-:Y:S01]  /*ade0*/  HMMA.16816.F32 R16, R24, R30, R16 ;  /* 0x0000001e1810723c */ /* 0x000fe20000001810 */
[----:B------:R-:W1:Y:S01]  /*adf0*/  MUFU.EX2 R55, R55 ;  /* 0x0000003700377308 */ /* 0x000e620000000800 */
[----:B------:R-:W2:Y:S05]  /*ae00*/  LDSM.16.MT88.4 R28, [R86+0x3400] ;  /* 0x00340000561c783b */ /* 0x000eaa0000004200 */
[C---:B------:R-:W-:Y:S01]  /*ae10*/  F2FP.PACK_AB R24, R94.reuse, R97 ;  /* 0x000000615e18723e */ /* 0x040fe200000000ff */
[----:B------:R-:W-:Y:S01]  /*ae20*/  FADD.FTZ R94, R94, R129 ;  /* 0x000000815e5e7221 */ /* 0x000fe20000010000 */
[----:B------:R-:W-:Y:S02]  /*ae30*/  F2FP.PACK_AB R25, R91, R95 ;  /* 0x0000005f5b19723e */ /* 0x000fe400000000ff */
[----:B------:R-:W-:Y:S01]  /*ae40*/  MUFU.EX2 R54, R54 ;  /* 0x0000003600367308 */ /* 0x000fe20000000800 */
[----:B------:R-:W-:Y:S01]  /*ae50*/  F2FP.PACK_AB R26, R92, R93 ;  /* 0x0000005d5c1a723e */ /* 0x000fe200000000ff */
[----:B------:R-:W-:Y:S01]  /*ae60*/  FADD.FTZ R94, R93, R94 ;  /* 0x0000005e5d5e7221 */ /* 0x000fe20000010000 */
[----:B------:R-:W-:Y:S01]  /*ae70*/  F2FP.PACK_AB R27, R84, R85 ;  /* 0x00000055541b723e */ /* 0x000fe200000000ff */
[----:B------:R-:W-:Y:S02]  /*ae80*/  FADD.FTZ R85, R85, R127 ;  /* 0x0000007f55557221 */ /* 0x000fe40000010000 */
[----:B------:R-:W-:Y:S02]  /*ae90*/  FADD.FTZ R92, R92, R94 ;  /* 0x0000005e5c5c7221 */ /* 0x000fe40000010000 */
[----:B------:R-:W-:Y:S01]  /*aea0*/  FADD.FTZ R85, R84, R85 ;  /* 0x0000005554557221 */ /* 0x000fe20000010000 */
[----:B------:R-:W-:Y:S01]  /*aeb0*/  MOV R84, R0 ;  /* 0x0000000000547202 */ /* 0x000fe20000000f00 */
[----:B------:R-:W1:Y:S01]  /*aec0*/  MUFU.EX2 R50, R50 ;  /* 0x0000003200327308 */ /* 0x000e620000000800 */
[C---:B----4-:R-:W-:Y:S03]  /*aed0*/  HMMA.16816.F32 R4, R24.reuse, R32, R4 ;  /* 0x000000201804723c */ /* 0x050fe60000001804 */
[----:B-----5:R-:W-:Y:S04]  /*aee0*/  FADD.FTZ R92, R67, R92 ;  /* 0x0000005c435c7221 */ /* 0x020fe80000010000 */
[C---:B---3--:R-:W-:Y:S01]  /*aef0*/  FADD.FTZ R92, R60.reuse, R92 ;  /* 0x0000005c3c5c7221 */ /* 0x048fe20000010000 */
[C---:B------:R-:W-:Y:S01]  /*af00*/  HMMA.16816.F32 R8, R24.reuse, R34, R8 ;  /* 0x000000221808723c */ /* 0x040fe20000001808 */
[----:B------:R3:W-:Y:S01]  /*af10*/  MUFU.EX2 R125, R36 ;  /* 0x00000024007d7308 */ /* 0x0007e20000000800 */
[----:B------:R-:W4:Y:S09]  /*af20*/  LDSM.16.MT88.4 R32, [R87+0x3800] ;  /* 0x003800005720783b */ /* 0x000f320000004200 */
[----:B------:R-:W-:Y:S01]  /*af30*/  MUFU.EX2 R51, R51 ;  /* 0x0000003300337308 */ /* 0x000fe20000000800 */
[C---:B--2---:R-:W-:Y:S08]  /*af40*/  HMMA.16816.F32 R12, R24.reuse, R28, R12 ;  /* 0x0000001c180c723c */ /* 0x044ff0000000180c */
[----:B------:R-:W-:Y:S01]  /*af50*/  HMMA.16816.F32 R16, R24, R30, R16 ;  /* 0x0000001e1810723c */ /* 0x000fe20000001810 */
[----:B------:R-:W-:Y:S01]  /*af60*/  MUFU.EX2 R49, R49 ;  /* 0x0000003100317308 */ /* 0x000fe20000000800 */
[----:B------:R-:W2:Y:S05]  /*af70*/  LDSM.16.MT88.4 R28, [R86+0x3800] ;  /* 0x00380000561c783b */ /* 0x000eaa0000004200 */
[----:B------:R-:W-:Y:S02]  /*af80*/  F2FP.PACK_AB R24, R60, R67 ;  /* 0x000000433c18723e */ /* 0x000fe400000000ff */
[----:B------:R-:W-:Y:S01]  /*af90*/  F2FP.PACK_AB R25, R58, R65 ;  /* 0x000000413a19723e */ /* 0x000fe200000000ff */
[----:B---3--:R-:W-:Y:S01]  /*afa0*/  LDSM.16.MT88.4 R36, [R86+0x3c00] ;  /* 0x003c00005624783b */ /* 0x008fe20000004200 */
[----:B------:R-:W3:Y:S01]  /*afb0*/  MUFU.EX2 R47, R47 ;  /* 0x0000002f002f7308 */ /* 0x000ee20000000800 */
[----:B-1----:R-:W-:Y:S01]  /*afc0*/  F2FP.PACK_AB R26, R55, R59 ;  /* 0x0000003b371a723e */ /* 0x002fe200000000ff */
[----:B------:R-:W-:Y:S01]  /*afd0*/  FADD.FTZ R65, R65, R85 ;  /* 0x0000005541417221 */ /* 0x000fe20000010000 */
[----:B------:R-:W-:Y:S01]  /*afe0*/  F2FP.PACK_AB R27, R50, R54 ;  /* 0x00000036321b723e */ /* 0x000fe200000000ff */
[----:B------:R-:W-:Y:S01]  /*aff0*/  FADD.FTZ R59, R59, R92 ;  /* 0x0000005c3b3b7221 */ /* 0x000fe20000010000 */
[----:B------:R-:W-:Y:S01]  /*b000*/  MOV R85, R2 ;  /* 0x0000000200557202 */ /* 0x000fe20000000f00 */
[----:B------:R-:W-:Y:S02]  /*b010*/  FADD.FTZ R65, R58, R65 ;  /* 0x000000413a417221 */ /* 0x000fe40000010000 */
[----:B------:R-:W-:Y:S02]  /*b020*/  FADD.FTZ R59, R55, R59 ;  /* 0x0000003b373b7221 */ /* 0x000fe40000010000 */
[----:B------:R-:W1:Y:S01]  /*b030*/  MUFU.EX2 R46, R46 ;  /* 0x0000002e002e7308 */ /* 0x000e620000000800 */
[C---:B----4-:R-:W-:Y:S03]  /*b040*/  HMMA.16816.F32 R4, R24.reuse, R32, R4 ;  /* 0x000000201804723c */ /* 0x050fe60000001804 */
[----:B------:R-:W-:Y:S04]  /*b050*/  FADD.FTZ R65, R54, R65 ;  /* 0x0000004136417221 */ /* 0x000fe80000010000 */
[----:B------:R-:W-:Y:S01]  /*b060*/  FADD.FTZ R50, R50, R65 ;  /* 0x0000004132327221 */ /* 0x000fe20000010000 */
[C---:B------:R-:W-:Y:S01]  /*b070*/  HMMA.16816.F32 R8, R24.reuse, R34, R8 ;  /* 0x000000221808723c */ /* 0x040fe20000001808 */
[----:B------:R-:W-:Y:S01]  /*b080*/  MUFU.EX2 R48, R48 ;  /* 0x0000003000307308 */ /* 0x000fe20000000800 */
[----:B------:R-:W4:Y:S02]  /*b090*/  LDSM.16.MT88.4 R32, [R87+0x3c00] ;  /* 0x003c00005720783b */ /* 0x000f240000004200 */
[----:B---3--:R-:W-:Y:S07]  /*b0a0*/  FADD.FTZ R50, R47, R50 ;  /* 0x000000322f327221 */ /* 0x008fee0000010000 */
[----:B------:R-:W3:Y:S01]  /*b0b0*/  MUFU.EX2 R42, R42 ;  /* 0x0000002a002a7308 */ /* 0x000ee20000000800 */
[C---:B--2---:R-:W-:Y:S08]  /*b0c0*/  HMMA.16816.F32 R12, R24.reuse, R28, R12 ;  /* 0x0000001c180c723c */ /* 0x044ff0000000180c */
[----:B------:R-:W-:Y:S01]  /*b0d0*/  HMMA.16816.F32 R16, R24, R30, R16 ;  /* 0x0000001e1810723c */ /* 0x000fe20000001810 */
[----:B------:R-:W2:Y:S01]  /*b0e0*/  MUFU.EX2 R43, R43 ;  /* 0x0000002b002b7308 */ /* 0x000ea20000000800 */
[----:B------:R-:W5:Y:S05]  /*b0f0*/  LDSM.16.MT88.4 R28, [R87+0x4000] ;  /* 0x00400000571c783b */ /* 0x000f6a0000004200 */
[----:B------:R-:W-:Y:S01]  /*b100*/  F2FP.PACK_AB R24, R49, R51 ;  /* 0x000000333118723e */ /* 0x000fe200000000ff */
[----:B------:R-:W-:Y:S01]  /*b110*/  FADD.FTZ R51, R51, R59 ;  /* 0x0000003b33337221 */ /* 0x000fe20000010000 */
[C---:B-1----:R-:W-:Y:S02]  /*b120*/  F2FP.PACK_AB R25, R46.reuse, R47 ;  /* 0x0000002f2e19723e */ /* 0x042fe400000000ff */
[----:B------:R-:W1:Y:S01]  /*b130*/  MUFU.EX2 R40, R40 ;  /* 0x0000002800287308 */ /* 0x000e620000000800 */
[----:B------:R-:W-:Y:S02]  /*b140*/  FADD.FTZ R51, R49, R51 ;  /* 0x0000003331337221 */ /* 0x000fe40000010000 */
[----:B------:R-:W-:Y:S01]  /*b150*/  FADD.FTZ R46, R46, R50 ;  /* 0x000000322e2e7221 */ /* 0x000fe20000010000 */
[----:B---3--:R-:W-:Y:S01]  /*b160*/  F2FP.PACK_AB R26, R42, R48 ;  /* 0x000000302a1a723e */ /* 0x008fe200000000ff */
[----:B------:R-:W-:Y:S04]  /*b170*/  FADD.FTZ R48, R48, R51 ;  /* 0x0000003330307221 */ /* 0x000fe80000010000 */
[----:B------:R-:W-:Y:S01]  /*b180*/  FADD.FTZ R48, R42, R48 ;  /* 0x000000302a307221 */ /* 0x000fe20000010000 */
        /* <DEDUP_REMOVED lines=11> */
[C---:B------:R-:W-:Y:S03]  /*b240*/  HMMA.16816.F32 R12, R24.reuse, R36, R12 ;  /* 0x00000024180c723c */ /* 0x040fe6000000180c */
[----:B------:R-:W4:Y:S05]  /*b250*/  MUFU.EX2 R69, R69 ;  /* 0x0000004500457308 */ /* 0x000f2a0000000800 */
[----:B------:R-:W-:Y:S01]  /*b260*/  HMMA.16816.F32 R16, R24, R38, R16 ;  /* 0x000000261810723c */ /* 0x000fe20000001810 */
[----:B------:R-:W3:Y:S04]  /*b270*/  LDSM.16.MT88.4 R36, [R87+0x4400] ;  /* 0x004400005724783b */ /* 0x000ee80000004200 */
[----:B------:R-:W5:Y:S02]  /*b280*/  MUFU.EX2 R66, R66 ;  /* 0x0000004200427308 */ /* 0x000f640000000800 */
        /* <DEDUP_REMOVED lines=8> */
[----:B-----5:R-:W-:Y:S09]  /*b310*/  F2FP.PACK_AB R26, R66, R69 ;  /* 0x00000045421a723e */ /* 0x020ff200000000ff */
        /* <DEDUP_REMOVED lines=8> */
[----:B------:R-:W4:Y:S06]  /*b3a0*/  LDSM.16.MT88.4 R28, [R86+0x4400] ;  /* 0x00440000561c783b */ /* 0x000f2c0000004200 */
[C---:B---3--:R-:W-:Y:S03]  /*b3b0*/  HMMA.16816.F32 R12, R24.reuse, R32, R12 ;  /* 0x00000020180c723c */ /* 0x048fe6000000180c */
[----:B------:R-:W-:Y:S05]  /*b3c0*/  MUFU.EX2 R80, R80 ;  /* 0x0000005000507308 */ /* 0x000fea0000000800 */
[----:B------:R-:W-:Y:S01]  /*b3d0*/  HMMA.16816.F32 R16, R24, R34, R16 ;  /* 0x000000221810723c */ /* 0x000fe20000001810 */
[----:B------:R-:W3:Y:S04]  /*b3e0*/  LDSM.16.MT88.4 R32, [R87+0x4800] ;  /* 0x004800005720783b */ /* 0x000ee80000004200 */
[----:B------:R-:W5:Y:S02]  /*b3f0*/  MUFU.EX2 R74, R74 ;  /* 0x0000004a004a7308 */ /* 0x000f640000000800 */
[----:B--2---:R-:W-:Y:S02]  /*b400*/  F2FP.PACK_AB R24, R72, R70 ;  /* 0x000000464818723e */ /* 0x004fe400000000ff */
[----:B-1----:R-:W-:Y:S06]  /*b410*/  F2FP.PACK_AB R25, R75, R71 ;  /* 0x000000474b19723e */ /* 0x002fec00000000ff */
[----:B------:R-:W-:Y:S10]  /*b420*/  MUFU.EX2 R73, R73 ;  /* 0x0000004900497308 */ /* 0x000ff40000000800 */
[----:B------:R-:W1:Y:S01]  /*b430*/  MUFU.EX2 R126, R126 ;  /* 0x0000007e007e7308 */ /* 0x000e620000000800 */
[----:B-----5:R-:W-:Y:S09]  /*b440*/  F2FP.PACK_AB R26, R74, R80 ;  /* 0x000000504a1a723e */ /* 0x020ff200000000ff */
[----:B------:R-:W-:Y:S10]  /*b450*/  MUFU.EX2 R121, R121 ;  /* 0x0000007900797308 */ /* 0x000ff40000000800 */
[----:B------:R-:W-:Y:S01]  /*b460*/  MUFU.EX2 R122, R122 ;  /* 0x0000007a007a7308 */ /* 0x000fe20000000800 */
[----:B-1----:R-:W-:Y:S09]  /*b470*/  F2FP.PACK_AB R27, R126, R73 ;  /* 0x000000497e1b723e */ /* 0x002ff200000000ff */
[----:B------:R-:W1:Y:S01]  /*b480*/  MUFU.EX2 R123, R123 ;  /* 0x0000007b007b7308 */ /* 0x000e620000000800 */
[C---:B------:R-:W-:Y:S08]  /*b490*/  HMMA.16816.F32 R4, R24.reuse, R36, R4 ;  /* 0x000000241804723c */ /* 0x040ff00000001804 */
[C---:B------:R-:W-:Y:S01]  /*b4a0*/  HMMA.16816.F32 R8, R24.reuse, R38, R8 ;  /* 0x000000261808723c */ /* 0x040fe20000001808 */
[----:B------:R-:W-:Y:S01]  /*b4b0*/  MUFU.EX2 R98, R98 ;  /* 0x0000006200627308 */ /* 0x000fe20000000800 */
[----:B------:R-:W2:Y:S06]  /*b4c0*/  LDSM.16.MT88.4 R36, [R86+0x4800] ;  /* 0x004800005624783b */ /* 0x000eac0000004200 */
[C---:B----4-:R-:W-:Y:S03]  /*b4d0*/  HMMA.16816.F32 R12, R24.reuse, R28, R12 ;  /* 0x0000001c180c723c */ /* 0x050fe6000000180c */
[----:B------:R-:W4:Y:S01]  /*b4e0*/  MUFU.EX2 R96, R96 ;  /* 0x0000006000607308 */ /* 0x000f220000000800 */
[----:B-1----:R-:W-:Y:S04]  /*b4f0*/  F2FP.PACK_AB R21, R123, R122 ;  /* 0x0000007a7b15723e */ /* 0x002fe800000000ff */
[----:B------:R-:W-:Y:S01]  /*b500*/  HMMA.16816.F32 R16, R24, R30, R16 ;  /* 0x0000001e1810723c */ /* 0x000fe20000001810 */
[----:B------:R-:W1:Y:S03]  /*b510*/  LDSM.16.MT88.4 R24, [R86+0x4c00] ;  /* 0x004c00005618783b */ /* 0x000e660000004200 */
[--C-:B------:R-:W-:Y:S01]  /*b520*/  FFMA.FTZ R28, R20, c[0x0][0x23c], -R41.reuse ;  /* 0x00008f00141c7a23 */ /* 0x100fe20000010829 */
[----:B------:R-:W5:Y:S01]  /*b530*/  MUFU.EX2 R90, R90 ;  /* 0x0000005a005a7308 */ /* 0x000f620000000800 */
[----:B------:R-:W-:Y:S01]  /*b540*/  F2FP.PACK_AB R20, R121, R125 ;  /* 0x0000007d7914723e */ /* 0x000fe200000000ff */
[----:B------:R-:W-:Y:S02]  /*b550*/  FFMA.FTZ R41, R3, c[0x0][0x23c], -R41 ;  /* 0x00008f0003297a23 */ /* 0x000fe40000010829 */
[----:B------:R-:W-:Y:S03]  /*b560*/  FADD.FTZ R3, R66, R52 ;  /* 0x0000003442037221 */ /* 0x000fe60000010000 */
[----:B------:R-:W-:Y:S02]  /*b570*/  FADD.FTZ R29, R64, R68 ;  /* 0x00000044401d7221 */ /* 0x000fe40000010000 */
[----:B------:R-:W-:Y:S01]  /*b580*/  FADD.FTZ R3, R70, R3 ;  /* 0x0000000346037221 */ /* 0x000fe20000010000 */
[----:B------:R-:W1:Y:S01]  /*b590*/  MUFU.EX2 R89, R89 ;  /* 0x0000005900597308 */ /* 0x000e620000000800 */
[----:B------:R-:W-:Y:S02]  /*b5a0*/  FADD.FTZ R29, R71, R29 ;  /* 0x0000001d471d7221 */ /* 0x000fe40000010000 */
[----:B------:R-:W-:Y:S01]  /*b5b0*/  FADD.FTZ R3, R72, R3 ;  /* 0x0000000348037221 */ /* 0x000fe20000010000 */
[----:B----4-:R-:W-:Y:S01]  /*b5c0*/  F2FP.PACK_AB R22, R96, R98 ;  /* 0x000000626016723e */ /* 0x010fe200000000ff */
[----:B------:R-:W-:Y:S02]  /*b5d0*/  FADD.FTZ R29, R75, R29 ;  /* 0x0000001d4b1d7221 */ /* 0x000fe40000010000 */
[----:B------:R-:W-:Y:S02]  /*b5e0*/  FADD.FTZ R3, R80, R3 ;  /* 0x0000000350037221 */ /* 0x000fe40000010000 */
[----:B------:R-:W-:Y:S01]  /*b5f0*/  FADD.FTZ R29, R73, R29 ;  /* 0x0000001d491d7221 */ /* 0x000fe20000010000 */
[----:B------:R1:W-:Y:S01]  /*b600*/  MUFU.EX2 R58, R23 ;  /* 0x00000017003a7308 */ /* 0x0003e20000000800 */
[----:B------:R-:W-:Y:S02]  /*b610*/  FADD.FTZ R3, R74, R3 ;  /* 0x000000034a037221 */ /* 0x000fe40000010000 */
[----:B------:R-:W-:Y:S02]  /*b620*/  FADD.FTZ R126, R126, R29 ;  /* 0x0000001d7e7e7221 */ /* 0x000fe40000010000 */
[----:B------:R-:W-:Y:S01]  /*b630*/  FADD.FTZ R125, R125, R3 ;  /* 0x000000037d7d7221 */ /* 0x000fe20000010000 */
[----:B------:R-:W-:Y:S01]  /*b640*/  IADD3 R3, R109, -0x1, RZ ;  /* 0xffffffff6d037810 */ /* 0x000fe20007ffe0ff */
[----:B------:R-:W-:Y:S02]  /*b650*/  FADD.FTZ R126, R122, R126 ;  /* 0x0000007e7a7e7221 */ /* 0x000fe40000010000 */
[----:B------:R-:W-:Y:S01]  /*b660*/  FADD.FTZ R125, R121, R125 ;  /* 0x0000007d797d7221 */ /* 0x000fe20000010000 */
[----:B------:R-:W-:Y:S01]  /*b670*/  MUFU.EX2 R57, R57 ;  /* 0x0000003900397308 */ /* 0x000fe20000000800 */
[----:B------:R-:W-:Y:S01]  /*b680*/  FADD.FTZ R123, R123, R126 ;  /* 0x0000007e7b7b7221 */ /* 0x000fe20000010000 */
[----:B------:R-:W-:Y:S01]  /*b690*/  MOV R109, R3 ;  /* 0x00000003006d7202 */ /* 0x000fe20000000f00 */
[----:B------:R-:W-:Y:S02]  /*b6a0*/  FADD.FTZ R98, R98, R125 ;  /* 0x0000007d62627221 */ /* 0x000fe40000010000 */
[----:B-----5:R-:W-:Y:S02]  /*b6b0*/  FADD.FTZ R123, R90, R123 ;  /* 0x0000007b5a7b7221 */ /* 0x020fe40000010000 */
[----:B------:R-:W-:Y:S03]  /*b6c0*/  FADD.FTZ R98, R96, R98 ;  /* 0x0000006260627221 */ /* 0x000fe60000010000 */
[----:B------:R-:W4:Y:S01]  /*b6d0*/  MUFU.EX2 R88, R88 ;  /* 0x0000005800587308 */ /* 0x000f220000000800 */
[C---:B-1----:R-:W-:Y:S01]  /*b6e0*/  F2FP.PACK_AB R23, R89.reuse, R90 ;  /* 0x0000005a5917723e */ /* 0x042fe200000000ff */
[----:B------:R-:W-:Y:S08]  /*b6f0*/  FADD.FTZ R89, R89, R123 ;  /* 0x0000007b59597221 */ /* 0x000ff00000010000 */
[----:B------:R-:W1:Y:S01]  /*b700*/  MUFU.EX2 R56, R56 ;  /* 0x0000003800387308 */ /* 0x000e620000000800 */
[C---:B---3--:R-:W-:Y:S08]  /*b710*/  HMMA.16816.F32 R4, R20.reuse, R32, R4 ;  /* 0x000000201404723c */ /* 0x048ff00000001804 */
[C---:B------:R-:W-:Y:S01]  /*b720*/  HMMA.16816.F32 R8, R20.reuse, R34, R8 ;  /* 0x000000221408723c */ /* 0x040fe20000001808 */
[----:B------:R-:W3:Y:S03]  /*b730*/  MUFU.EX2 R53, R53 ;  /* 0x0000003500357308 */ /* 0x000ee60000000800 */
[C---:B----4-:R-:W-:Y:S01]  /*b740*/  F2FP.PACK_AB R68, R88.reuse, R57 ;  /* 0x000000395844723e */ /* 0x050fe200000000ff */
[----:B------:R-:W-:Y:S03]  /*b750*/  FADD.FTZ R57, R57, R98 ;  /* 0x0000006239397221 */ /* 0x000fe60000010000 */
[C---:B--2---:R-:W-:Y:S03]  /*b760*/  HMMA.16816.F32 R12, R20.reuse, R36, R12 ;  /* 0x00000024140c723c */ /* 0x044fe6000000180c */
        /* <DEDUP_REMOVED lines=9> */
[C---:B--2---:R-:W-:Y:S01]  /*b800*/  F2FP.PACK_AB R70, R61.reuse, R58 ;  /* 0x0000003a3d46723e */ /* 0x044fe200000000ff */
[----:B------:R-:W-:Y:S02]  /*b810*/  FADD.FTZ R125, R61, R57 ;  /* 0x000000393d7d7221 */ /* 0x000fe40000010000 */
[----:B-1----:R-:W-:Y:S01]  /*b820*/  FADD.FTZ R89, R28, R89 ;  /* 0x000000591c597221 */ /* 0x002fe20000010000 */
[C---:B---3--:R-:W-:Y:S03]  /*b830*/  F2FP.PACK_AB R71, R41.reuse, R28 ;  /* 0x0000001c2947723e */ /* 0x048fe600000000ff */
[----:B------:R-:W-:Y:S04]  /*b840*/  FADD.FTZ R124, R41, R89 ;  /* 0x00000059297c7221 */ /* 0x000fe80000010000 */
[C---:B------:R-:W-:Y:S08]  /*b850*/  HMMA.16816.F32 R80, R68.reuse, R76, R4 ;  /* 0x0000004c4450723c */ /* 0x040ff00000001804 */
[C---:B------:R-:W-:Y:S08]  /*b860*/  HMMA.16816.F32 R76, R68.reuse, R78, R8 ;  /* 0x0000004e444c723c */ /* 0x040ff00000001808 */
[C---:B------:R-:W-:Y:S08]  /*b870*/  HMMA.16816.F32 R72, R68.reuse, R24, R12 ;  /* 0x000000184448723c */ /* 0x040ff0000000180c */
[----:B------:R-:W-:Y:S01]  /*b880*/  HMMA.16816.F32 R68, R68, R26, R16 ;  /* 0x0000001a4444723c */ /* 0x000fe20000001810 */
[----:B------:R-:W-:-:S07]  /*b890*/  @P0 BRA `(.L_x_4212) ;  /* 0xffffd2a000000947 */ /* 0x000fce000383ffff */
.L_x_4208:
        /* <DEDUP_REMOVED lines=131> */
.L_x_4214:
[----:B------:R-:W-:Y:S05]  /*c0d0*/  BSYNC B0 ;  /* 0x0000000000007941 */ /* 0x000fea0003800000 */
.L_x_4213:
[----:B----4-:R-:W4:Y:S01]  /*c0e0*/  S2R R7, SR_CTAID.X ;  /* 0x0000000000077919 */ /* 0x010f220000002500 */
[----:B------:R-:W-:Y:S01]  /*c0f0*/  SHF.R.S32.HI R113, RZ, 0x1f, R112 ;  /* 0x0000001fff717819 */ /* 0x000fe20000011470 */
[----:B------:R-:W-:Y:S01]  /*c100*/  BSSY B0, `(.L_x_4215) ;  /* 0x000001c000007945 */ /* 0x000fe20003800000 */
[----:B------:R-:W-:Y:S01]  /*c110*/  SHF.R.S32.HI R9, RZ, 0x1f, R10 ;  /* 0x0000001fff097819 */ /* 0x000fe2000001140a */
[----:B------:R-:W5:Y:S04]  /*c120*/  S2R R2, SR_TID.X ;  /* 0x0000000000027919 */ /* 0x000f680000002100 */
[----:B------:R-:W-:-:S04]  /*c130*/  IMAD R9, R9, c[0x0][0x1f0], RZ ;  /* 0x00007c0009097a24 */ /* 0x000fc800078e02ff */
[----:B------:R-:W-:Y:S02]  /*c140*/  IMAD R9, R10, c[0x0][0x1f4], R9 ;  /* 0x00007d000a097a24 */ /* 0x000fe400078e0209 */
[----:B----4-:R-:W-:Y:S01]  /*c150*/  IMAD.SHL.U32 R6, R7, 0x40, RZ ;  /* 0x0000004007067824 */ /* 0x010fe200078e00ff */
        /* <DEDUP_REMOVED lines=22> */
.L_x_4216:
[----:B------:R-:W-:Y:S05]  /*c2c0*/  BSYNC B0 ;  /* 0x0000000000007941 */ /* 0x000fea0003800000 */
.L_x_4215:
        /* <DEDUP_REMOVED lines=16> */
.L_x_4217:
        /* <DEDUP_REMOVED lines=11> */
.L_x_5245:


//--------------------- .text._ZN5flash24flash_fwd_splitkv_kernelI23Flash_fwd_kernel_traitsILi32ELi64ELi128ELi4ELb0ELb0EN7cutlass6half_tE19Flash_kernel_traitsILi32ELi64ELi128ELi4ES3_EELb1ELb0ELb1ELb0ELb0ELb0ELb0ELb0EEEvNS_16Flash_fwd_paramsE --------------------------
	.section	.text._ZN5flash24flash_fwd_splitkv_kernelI23Flash_fwd_kernel_traitsILi32ELi64ELi128ELi4ELb0ELb0EN7cutlass6half_tE19Flash_kernel_traitsILi32ELi64ELi128ELi4ES3_EELb1ELb0ELb1ELb0ELb0ELb0ELb0ELb0EEEvNS_16Flash_fwd_paramsE,"ax",@progbits
	.sectioninfo	@"SHI_REGISTERS=167"
	.align	128
        .global         _ZN5flash24flash_fwd_splitkv_kernelI23Flash_fwd_kernel_traitsILi32ELi64ELi128ELi4ELb0ELb0EN7cutlass6half_tE19Flash_kernel_traitsILi32ELi64ELi128ELi4ES3_EELb1ELb0ELb1ELb0ELb0ELb0ELb0ELb0EEEvNS_16Flash_fwd_paramsE
        .type           _ZN5flash24flash_fwd_splitkv_kernelI23Flash_fwd_kernel_traitsILi32ELi64ELi128ELi4ELb0ELb0EN7cutlass6half_tE19Flash_kernel_traitsILi32ELi64ELi128ELi4ES3_EELb1ELb0ELb1ELb0ELb0ELb0ELb0ELb0EEEvNS_16Flash_fwd_paramsE,@function
        .size           _ZN5flash24flash_fwd_splitkv_kernelI23Flash_fwd_kernel_traitsILi32ELi64ELi128ELi4ELb0ELb0EN7cutlass6half_tE19Flash_kernel_traitsILi32ELi64ELi128ELi4ES3_EELb1ELb0ELb1ELb0ELb0ELb0ELb0ELb0EEEvNS_16Flash_fwd_paramsE,(.L_x_5246 - _ZN5flash24flash_fwd_splitkv_kernelI23Flash_fwd_kernel_traitsILi32ELi64ELi128ELi4ELb0ELb0EN7cutlass6half_tE19Flash_kernel_traitsILi32ELi64ELi128ELi4ES3_EELb1ELb0ELb1ELb0ELb0ELb0ELb0ELb0EEEvNS_16Flash_fwd_paramsE)
        .other          _ZN5flash24flash_fwd_splitkv_kernelI23Flash_fwd_kernel_traitsILi32ELi64ELi128ELi4ELb0ELb0EN7cutlass6half_tE19Flash_kernel_traitsILi32ELi64ELi128ELi4ES3_EELb1ELb0ELb1ELb0ELb0ELb0ELb0ELb0EEEvNS_16Flash_fwd_paramsE,@"STO_CUDA_ENTRY STV_DEFAULT"
_ZN5flash24flash_fwd_splitkv_kernelI23Flash_fwd_kernel_traitsILi32ELi64ELi128ELi4ELb0ELb0EN7cutlass6half_tE19Flash_kernel_traitsILi32ELi64ELi128ELi4ES3_EELb1ELb0ELb1ELb0ELb0ELb0ELb0ELb0EEEvNS_16Flash_fwd_paramsE:
.text._ZN5flash24flash_fwd_splitkv_kernelI23Flash_fwd_kernel_traitsILi32ELi64ELi128ELi4ELb0ELb0EN7cutlass6half_tE19Flash_kernel_traitsILi32ELi64ELi128ELi4ES3_EELb1ELb0ELb1ELb0ELb0ELb0ELb0ELb0EEEvNS_16Flash_fwd_paramsE:
        /* <DEDUP_REMOVED lines=33> */
.L_x_4218:
[----:B-1-34-:R-:W-:Y:S02]  /*0210*/  MOV R2, c[0x0][0x218] ;  /* 0x0000860000027a02 */ /* 0x01afe40000000f00 */
.L_x_4219:
        /* <DEDUP_REMOVED lines=47> */
[----:B------:R-:W-:Y:S01]  /*0510*/  IMAD R3, R2, c[0x0][0x1e8], RZ ;  /* 0x00007a0002037a24 */ /* 0x000fe200078e02ff */
[----:B------:R-:W-:Y:S01]  /*0520*/  ISETP.GE.AND P1, PT, R8, c[0x0][0x220], PT ;  /* 0x0000880008007a0c */ /* 0x000fe20003f26270 */
[----:B------:R-:W-:Y:S01]  /*0530*/  @!P0 IMAD R4, R13, c[0x0][0x1e4], R4 ;  /* 0x000079000d048a24 */ /* 0x000fe200078e0204 */
[----:B------:R-:W-:Y:S01]  /*0540*/  SHF.R.S32.HI R2, RZ, 0x1f, R24 ;  /* 0x0000001fff027819 */ /* 0x000fe20000011418 */
[----:B------:R-:W-:-:S04]  /*0550*/  IMAD.WIDE.U32 R14, R22, c[0x0][0x1e8], R8 ;  /* 0x00007a00160e7a25 */ /* 0x000fc800078e0008 */
[----:B------:R-:W-:Y:S02]  /*0560*/  @P0 IMAD R114, R114, c[0x0][0x1ec], R7 ;  /* 0x00007b0072720a24 */ /* 0x000fe400078e0207 */
        /* <DEDUP_REMOVED lines=21> */
.L_x_4222:
[----:B------:R-:W-:Y:S05]  /*06c0*/  BSYNC B0 ;  /* 0x0000000000007941 */ /* 0x000fea0003800000 */
.L_x_4221:
        /* <DEDUP_REMOVED lines=15> */
.L_x_4224:
[----:B------:R-:W-:Y:S05]  /*07c0*/  BSYNC B0 ;  /* 0x0000000000007941 */ /* 0x000fea0003800000 */
.L_x_4223:
[C---:B------:R-:W-:Y:S02]  /*07d0*/  ISETP.NE.AND P2, PT, R88.reuse, RZ, PT ;  /* 0x000000ff5800720c */ /* 0x040fe40003f45270 */
[----:B------:R-:W-:Y:S02]  /*07e0*/  ISETP.NE.OR P0, PT, R88, RZ, P0 ;  /* 0x000000ff5800720c */ /* 0x000fe40000705670 */
[----:B------:R-:W-:Y:S02]  /*07f0*/  ISETP.GE.OR P2, PT, R0, R113, P2 ;  /* 0x000000710000720c */ /* 0x000fe40001746670 */
[----:B------:R-:W-:-:S04]  /*0800*/  IADD3 R0, P1, R13, R0, RZ ;  /* 0x000000000d007210 */ /* 0x000fc80007f3e0ff */
[----:B------:R-:W-:Y:S02]  /*0810*/  LEA.HI.X.SX32 R13, R13, R2, 0x1, P1 ;  /* 0x000000020d0d7211 */ /* 0x000fe400008f0eff */
[----:B------:R-:W-:-:S04]  /*0820*/  LEA R2, P1, R0, c[0x0][0x200], 0x2 ;  /* 0x0000800000027a11 */ /* 0x000fc800078210ff */
[----:B------:R-:W-:Y:S01]  /*0830*/  LEA.HI.X R3, R0, c[0x0][0x204], R13, 0x2, P1 ;  /* 0x0000810000037a11 */ /* 0x000fe200008f140d */
[----:B--2---:R-:W-:-:S05]  /*0840*/  @!P2 IMAD.MOV.U32 R5, RZ, RZ, 0x7f800000 ;  /* 0x7f800000ff05a424 */ /* 0x004fca00078e00ff */
[----:B------:R2:W-:Y:S01]  /*0850*/  @!P2 STG.E [R2.64], R5 ;  /* 0x000000050200a986 */ /* 0x0005e2000c10190c */
[----:B------:R-:W-:Y:S05]  /*0860*/  @P0 EXIT ;  /* 0x000000000000094d */ /* 0x000fea0003800000 */
[----:B--2---:R-:W-:-:S05]  /*0870*/  MOV R5, 0x7f800000 ;  /* 0x7f80000000057802 */ /* 0x004fca0000000f00 */
[----:B------:R-:W-:Y:S01]  /*0880*/  STG.E [R2.64+0x80], R5 ;  /* 0x0000800502007986 */ /* 0x000fe2000c10190c */
[----:B------:R-:W-:Y:S05]  /*0890*/  EXIT ;  /* 0x000000000000794d */ /* 0x000fea0003800000 */
.L_x_4220:
        /* <DEDUP_REMOVED lines=82> */
[C---:B------:R-:W-:Y:S01]  /*0dc0*/  IMAD R3, R7.reuse, c[0x0][0x19c], R8 ;  /* 0x0000670007037a24 */ /* 0x040fe200078e0208 */
[----:B------:R-:W-:Y:S01]  /*0dd0*/  SHF.R.S32.HI R8, RZ, 0x1f, R6 ;  /* 0x0000001fff087819 */ /* 0x000fe20000011406 */
        /* <DEDUP_REMOVED lines=8> */
.L_x_4225:
        /* <DEDUP_REMOVED lines=15> */
.L_x_4227:
[----:B------:R-:W-:Y:S01]  /*0f50*/  IABS R7, c[0x0][0x1c8] ;  /* 0x0000720000077a13 */ /* 0x000fe20000000000 */
[----:B------:R-:W-:Y:S01]  /*0f60*/  @P4 IMAD.IADD R16, R3, 0x1, R16 ;  /* 0x0000000103104824 */ /* 0x000fe200078e0210 */
[----:B------:R-:W-:Y:S02]  /*0f70*/  MOV R11, R9 ;  /* 0x00000009000b7202 */ /* 0x000fe40000000f00 */
        /* <DEDUP_REMOVED lines=17> */
[-C--:B------:R-:W-:Y:S02]  /*1090*/  @!P0 IADD3 R8, R8, -R7.reuse, RZ ;  /* 0x8000000708088210 */ /* 0x080fe40007ffe0ff */
[----:B------:R-:W-:Y:S02]  /*10a0*/  @!P0 IADD3 R6, R6, 0x1, RZ ;  /* 0x0000000106068810 */ /* 0x000fe40007ffe0ff */
[----:B------:R-:W-:Y:S02]  /*10b0*/  ISETP.GE.U32.AND P3, PT, R8, R7, PT ;  /* 0x000000070800720c */ /* 0x000fe40003f66070 */
[----:B------:R-:W-:Y:S02]  /*10c0*/  ISETP.NE.AND P0, PT, RZ, c[0x0][0x1c8], PT ;  /* 0x00007200ff007a0c */ /* 0x000fe40003f05270 */
[----:B------:R-:W-:-:S04]  /*10d0*/  LEA R7, R2, 0xffffff80, 0x7 ;  /* 0xffffff8002077811 */ /* 0x000fc800078e38ff */
[----:B------:R-:W-:Y:S01]  /*10e0*/  SHF.R.S32.HI R5, RZ, 0x1f, R7 ;  /* 0x0000001fff057819 */ /* 0x000fe20000011407 */
[----:B------:R-:W-:-:S04]  /*10f0*/  IMAD.WIDE.U32 R10, R7, c[0x0][0x198], R10 ;  /* 0x00006600070a7a25 */ /* 0x000fc800078e000a */
[----:B------:R-:W-:Y:S01]  /*1100*/  @P3 IADD3 R6, R6, 0x1, RZ ;  /* 0x0000000106063810 */ /* 0x000fe20007ffe0ff */
[----:B------:R-:W-:-:S04]  /*1110*/  IMAD R8, R5, c[0x0][0x198], RZ ;  /* 0x0000660005087a24 */ /* 0x000fc800078e02ff */
[----:B------:R-:W-:Y:S01]  /*1120*/  @!P2 IMAD.MOV R6, RZ, RZ, -R6 ;  /* 0x000000ffff06a224 */ /* 0x000fe200078e0a06 */
[----:B------:R-:W-:Y:S01]  /*1130*/  @!P0 LOP3.LUT R6, RZ, c[0x0][0x1c8], RZ, 0x33, !PT ;  /* 0x00007200ff068a12 */ /* 0x000fe200078e33ff */
[----:B------:R-:W-:-:S03]  /*1140*/  IMAD R9, R7, c[0x0][0x19c], R8 ;  /* 0x0000670007097a24 */ /* 0x000fc600078e0208 */
[----:B------:R-:W-:Y:S02]  /*1150*/  SHF.R.S32.HI R8, RZ, 0x1f, R6 ;  /* 0x0000001fff087819 */ /* 0x000fe40000011406 */
[----:B------:R-:W-:-:S03]  /*1160*/  IADD3 R11, R11, R9, RZ ;  /* 0x000000090b0b7210 */ /* 0x000fc60007ffe0ff */
[----:B------:R-:W-:Y:S02]  /*1170*/  IMAD R9, R8, c[0x0][0x1b0], RZ ;  /* 0x00006c0008097a24 */ /* 0x000fe400078e02ff */
[----:B------:R-:W-:-:S04]  /*1180*/  IMAD.WIDE.U32 R32, R6, c[0x0][0x1b0], R10 ;  /* 0x00006c0006207a25 */ /* 0x000fc800078e000a */
        /* <DEDUP_REMOVED lines=13> */
.L_x_4226:
[----:B------:R-:W-:Y:S01]  /*1260*/  ISETP.NE.AND P0, PT, R114, -0x1, PT ;  /* 0xffffffff7200780c */ /* 0x000fe20003f05270 */
[----:B------:R-:W-:Y:S01]  /*1270*/  IMAD R19, R8, c[0x0][0x1b8], RZ ;  /* 0x00006e0008137a24 */ /* 0x000fe200078e02ff */
[----:B------:R-:W-:Y:S01]  /*1280*/  SHF.R.S32.HI R15, RZ, 0x1f, R88 ;  /* 0x0000001fff0f7819 */ /* 0x000fe20000011458 */
[----:B------:R-:W-:Y:S01]  /*1290*/  BSSY B0, `(.L_x_4228) ;  /* 0x0000059000007945 */ /* 0x000fe20003800000 */
[----:B------:R-:W-:Y:S01]  /*12a0*/  SHF.R.S32.HI R25, RZ, 0x1f, R24 ;  /* 0x0000001fff197819 */ /* 0x000fe20000011418 */
[----:B------:R-:W-:Y:S01]  /*12b0*/  IMAD R8, R6, c[0x0][0x1bc], R19 ;  /* 0x00006f0006087a24 */ /* 0x000fe200078e0213 */
[CC--:B------:R-:W-:Y:S02]  /*12c0*/  LEA.HI R17, R15.reuse, R88.reuse, RZ, 0x2 ;  /* 0x000000580f117211 */ /* 0x0c0fe400078f10ff */
[----:B------:R-:W-:Y:S02]  /*12d0*/  LEA.HI R3, R15, R88, RZ, 0x5 ;  /* 0x000000580f037211 */ /* 0x000fe400078f28ff */
[----:B------:R-:W-:-:S02]  /*12e0*/  LOP3.LUT R9, R17, 0xfffffffc, RZ, 0xc0, !PT ;  /* 0xfffffffc11097812 */ /* 0x000fc400078ec0ff */
[----:B------:R-:W-:Y:S01]  /*12f0*/  SHF.R.S32.HI R118, RZ, 0x2, R17 ;  /* 0x00000002ff767819 */ /* 0x000fe20000011411 */
[----:B------:R-:W-:Y:S01]  /*1300*/  @P0 IMAD.WIDE.U32 R26, R114, c[0x0][0x190], RZ ;  /* 0x00006400721a0a25 */ /* 0x000fe200078e00ff */
[----:B-----5:R-:W-:Y:S02]  /*1310*/  @!P0 SHF.R.S32.HI R0, RZ, 0x1f, R13 ;  /* 0x0000001fff008819 */ /* 0x020fe4000001140d */
[----:B------:R-:W-:Y:S01]  /*1320*/  LEA.HI R17, R17, R118, RZ, 0x1 ;  /* 0x0000007611117211 */ /* 0x000fe200078f08ff */
[----:B------:R-:W-:Y:S01]  /*1330*/  @!P0 IMAD.WIDE.U32 R10, R13, c[0x0][0x178], RZ ;  /* 0x00005e000d0a8a25 */ /* 0x000fe200078e00ff */
[----:B------:R-:W-:Y:S02]  /*1340*/  SHF.R.S32.HI R20, RZ, 0x5, R3 ;  /* 0x00000005ff147819 */ /* 0x000fe40000011403 */
[----:B------:R-:W-:Y:S01]  /*1350*/  LOP3.LUT R17, R17, 0x7fffffe, RZ, 0xc0, !PT ;  /* 0x07fffffe11117812 */ /* 0x000fe200078ec0ff */
[----:B------:R-:W-:Y:S01]  /*1360*/  @!P0 IMAD R0, R0, c[0x0][0x178], RZ ;  /* 0x00005e0000008a24 */ /* 0x000fe200078e02ff */
[----:B------:R-:W-:Y:S01]  /*1370*/  SHF.R.S32.HI R119, RZ, 0x1f, R118 ;  /* 0x0000001fff777819 */ /* 0x000fe20000011476 */
[----:B------:R-:W-:Y:S01]  /*1380*/  @P0 IMAD R30, R114, c[0x0][0x194], R27 ;  /* 0x00006500721e0a24 */ /* 0x000fe200078e021b */
[----:B------:R-:W-:Y:S01]  /*1390*/  LOP3.LUT R19, R3, 0xffffffe0, RZ, 0xc0, !PT ;  /* 0xffffffe003137812 */ /* 0x000fe200078ec0ff */
[----:B------:R-:W-:-:S02]  /*13a0*/  @!P0 IMAD R0, R13, c[0x0][0x17c], R0 ;  /* 0x00005f000d008a24 */ /* 0x000fc400078e0200 */
[----:B------:R-:W-:Y:S02]  /*13b0*/  IMAD.IADD R116, R88, 0x1, -R9 ;  /* 0x0000000158747824 */ /* 0x000fe400078e0a09 */
[----:B------:R-:W-:Y:S01]  /*13c0*/  @!P0 IMAD.IADD R30, R11, 0x1, R0 ;  /* 0x000000010b1e8824 */ /* 0x000fe200078e0200 */
[CC--:B------:R-:W-:Y:S01]  /*13d0*/  LEA.HI R0, R15.reuse, R88.reuse, RZ, 0x3 ;  /* 0x000000580f007211 */ /* 0x0c0fe200078f18ff */
[----:B------:R-:W-:Y:S01]  /*13e0*/  IMAD.SHL.U32 R116, R116, 0x8, RZ ;  /* 0x0000000874747824 */ /* 0x000fe200078e00ff */
[----:B------:R-:W-:Y:S01]  /*13f0*/  LEA.HI R15, R15, R88, RZ, 0x4 ;  /* 0x000000580f0f7211 */ /* 0x000fe200078f20ff */
[----:B------:R-:W-:Y:S01]  /*1400*/  @!P0 IMAD.MOV.U32 R26, RZ, RZ, R10 ;  /* 0x000000ffff1a8224 */ /* 0x000fe200078e000a */
[----:B------:R-:W-:Y:S01]  /*1410*/  SHF.R.S32.HI R18, RZ, 0x3, R0 ;  /* 0x00000003ff127819 */ /* 0x000fe20000011400 */
[----:B------:R-:W-:Y:S01]  /*1420*/  IMAD.IADD R17, R118, 0x1, -R17 ;  /* 0x0000000176117824 */ /* 0x000fe200078e0a11 */
[----:B------:R-:W-:Y:S01]  /*1430*/  LOP3.LUT R11, R15, 0xfffffff0, RZ, 0xc0, !PT ;  /* 0xfffffff00f0b7812 */ /* 0x000fe200078ec0ff */
[----:B------:R-:W-:Y:S01]  /*1440*/  IMAD.MOV.U32 R3, RZ, RZ, 0x10 ;  /* 0x00000010ff037424 */ /* 0x000fe200078e00ff */
[----:B------:R-:W-:Y:S01]  /*1450*/  IADD3 R32, P3, R116, R32, RZ ;  /* 0x0000002074207210 */ /* 0x000fe20007f7e0ff */
[----:B------:R-:W-:Y:S01]  /*1460*/  IMAD.SHL.U32 R9, R18, 0x40, RZ ;  /* 0x0000004012097824 */ /* 0x000fe200078e00ff */
[----:B------:R-:W-:Y:S01]  /*1470*/  IADD3 R14, -R11, R88, RZ ;  /* 0x000000580b0e7210 */ /* 0x000fe20007ffe1ff */
[----:B------:R-:W-:Y:S01]  /*1480*/  IMAD.WIDE R28, R29, 0x40, R118 ;  /* 0x000000401d1c7825 */ /* 0x000fe200078e0276 */
[----:B------:R-:W-:-:S02]  /*1490*/  LEA R112, R20, R17, 0x3 ;  /* 0x0000001114707211 */ /* 0x000fc400078e18ff */
[----:B------:R-:W-:Y:S02]  /*14a0*/  LOP3.LUT R9, R9, 0xc0, RZ, 0xc0, !PT ;  /* 0x000000c009097812 */ /* 0x000fe400078ec0ff */
[--C-:B------:R-:W-:Y:S02]  /*14b0*/  SHF.R.S32.HI R11, RZ, 0x1f, R116.reuse ;  /* 0x0000001fff0b7819 */ /* 0x100fe40000011474 */
[----:B------:R-:W-:Y:S02]  /*14c0*/  LOP3.LUT R10, R9, 0x18, R116, 0xf8, !PT ;  /* 0x00000018090a7812 */ /* 0x000fe400078ef874 */
[----:B------:R-:W-:Y:S01]  /*14d0*/  SHF.R.U32.HI R9, RZ, 0x3, R9 ;  /* 0x00000003ff097819 */ /* 0x000fe20000011609 */
[----:B------:R-:W-:Y:S01]  /*14e0*/  IMAD.X R33, R11, 0x1, R12, P3 ;  /* 0x000000010b217824 */ /* 0x000fe200018e060c */
[----:B------:R-:W-:Y:S02]  /*14f0*/  IADD3 R34, P2, R116, R34, RZ ;  /* 0x0000002274227210 */ /* 0x000fe40007f5e0ff */
[----:B------:R-:W-:Y:S01]  /*1500*/  LOP3.LUT R9, R10, R9, RZ, 0x3c, !PT ;  /* 0x000000090a097212 */ /* 0x000fe200078e3cff */
[----:B------:R-:W-:Y:S01]  /*1510*/  IMAD.WIDE.U32 R128, R118, c[0x0][0x198], R32 ;  /* 0x0000660076807a25 */ /* 0x000fe200078e0020 */
[----:B------:R-:W-:-:S03]  /*1520*/  IADD3 R26, P0, R116, R26, RZ ;  /* 0x0000001a741a7210 */ /* 0x000fc60007f1e0ff */
[----:B------:R-:W-:Y:S02]  /*1530*/  IMAD.U32 R112, R112, 0x20, R9 ;  /* 0x0000002070707824 */ /* 0x000fe400078e0009 */
[----:B------:R-:W-:Y:S02]  /*1540*/  IMAD R9, R119, c[0x0][0x198], RZ ;  /* 0x0000660077097a24 */ /* 0x000fe400078e02ff */
[C---:B------:R-:W-:Y:S01]  /*1550*/  IMAD.X R35, R11.reuse, 0x1, R16, P2 ;  /* 0x000000010b237824 */ /* 0x040fe200010e0610 */
[----:B------:R-:W-:Y:S01]  /*1560*/  SHF.L.U32 R112, R112, 0x1, RZ ;  /* 0x0000000170707819 */ /* 0x000fe200000006ff */
[----:B------:R-:W-:Y:S01]  /*1570*/  IMAD.X R27, R11, 0x1, R30, P0 ;  /* 0x000000010b1b7824 */ /* 0x000fe200000e061e */
[----:B------:R-:W-:Y:S01]  /*1580*/  LEA.HI R11, R14, R14, RZ, 0x1 ;  /* 0x0000000e0e0b7211 */ /* 0x000fe200078f08ff */
[C---:B------:R-:W-:Y:S01]  /*1590*/  IMAD R9, R118.reuse, c[0x0][0x19c], R9 ;  /* 0x0000670076097a24 */ /* 0x040fe200078e0209 */
[----:B------:R-:W-:Y:S01]  /*15a0*/  IADD3 R7, P0, R118, R7, RZ ;  /* 0x0000000776077210 */ /* 0x000fe20007f1e0ff */
[----:B------:R-:W-:Y:S01]  /*15b0*/  IMAD.WIDE.U32 R34, R6, c[0x0][0x1b8], R34 ;  /* 0x00006e0006227a25 */ /* 0x000fe200078e0022 */
[----:B------:R-:W-:-:S02]  /*15c0*/  SHF.R.S32.HI R17, RZ, 0x1, R11 ;  /* 0x00000001ff117819 */ /* 0x000fc4000001140b */
[----:B------:R-:W-:Y:S01]  /*15d0*/  SHF.R.S32.HI R10, RZ, 0x1f, R11 ;  /* 0x0000001fff0a7819 */ /* 0x000fe2000001140b */
[----:B------:R-:W-:Y:S01]  /*15e0*/  IMAD.X R6, R119, 0x1, R5, P0 ;  /* 0x0000000177067824 */ /* 0x000fe200000e0605 */
[----:B------:R-:W-:Y:S01]  /*15f0*/  IADD3 R87, R129, R9, RZ ;  /* 0x0000000981577210 */ /* 0x000fe20007ffe0ff */
[----:B------:R-:W-:Y:S01]  /*1600*/  IMAD.IADD R9, R113, 0x1, -R22 ;  /* 0x0000000171097824 */ /* 0x000fe200078e0a16 */
[----:B------:R-:W-:Y:S01]  /*1610*/  LEA.HI R10, R10, R17, RZ, 0x2 ;  /* 0x000000110a0a7211 */ /* 0x000fe200078f10ff */
[----:B------:R-:W-:Y:S02]  /*1620*/  IMAD R6, R6, c[0x0][0x1a0], RZ ;  /* 0x0000680006067a24 */ /* 0x000fe400078e02ff */
[----:B------:R-:W-:Y:S01]  /*1630*/  IMAD R5, R25, c[0x0][0x1a8], RZ ;  /* 0x00006a0019057a24 */ /* 0x000fe200078e02ff */
[----:B------:R-:W-:Y:S01]  /*1640*/  ISETP.GE.AND P0, PT, R118, R9, PT ;  /* 0x000000097600720c */ /* 0x000fe20003f06270 */
[----:B------:R-:W-:Y:S01]  /*1650*/  IMAD.IADD R35, R35, 0x1, R8 ;  /* 0x0000000123237824 */ /* 0x000fe200078e0208 */
[----:B------:R-:W-:Y:S01]  /*1660*/  LOP3.LUT R10, R10, 0xfffffffc, RZ, 0xc0, !PT ;  /* 0xfffffffc0a0a7812 */ /* 0x000fe200078ec0ff */
[----:B------:R-:W-:-:S02]  /*1670*/  IMAD R93, R7, c[0x0][0x1a4], R6 ;  /* 0x00006900075d7a24 */ /* 0x000fc400078e0206 */
[C---:B------:R-:W-:Y:S02]  /*1680*/  IMAD R5, R24.reuse, c[0x0][0x1ac], R5 ;  /* 0x00006b0018057a24 */ /* 0x040fe400078e0205 */
[----:B------:R-:W-:Y:S02]  /*1690*/  IMAD.IADD R17, R17, 0x1, -R10 ;  /* 0x0000000111117824 */ /* 0x000fe400078e0a0a */
[----:B------:R-:W-:-:S03]  /*16a0*/  IMAD.WIDE.U32 R30, R24, c[0x0][0x1a8], R26 ;  /* 0x00006a00181e7a25 */ /* 0x000fc600078e001a */
[----:B------:R-:W-:Y:S01]  /*16b0*/  LOP3.LUT P2, RZ, R17, 0x2, RZ, 0xc0, !PT ;  /* 0x0000000211ff7812 */ /* 0x000fe2000784c0ff */
        /* <DEDUP_REMOVED lines=22> */
.L_x_4229:
[----:B------:R-:W-:Y:S05]  /*1820*/  BSYNC B0 ;  /* 0x0000000000007941 */ /* 0x000fea0003800000 */
.L_x_4228:
        /* <DEDUP_REMOVED lines=21> */
.L_x_4231:
[----:B------:R-:W-:Y:S05]  /*1980*/  BSYNC B0 ;  /* 0x0000000000007941 */ /* 0x000fea0003800000 */
.L_x_4230:
        /* <DEDUP_REMOVED lines=17> */
.L_x_4233:
[----:B------:R-:W-:Y:S05]  /*1aa0*/  BSYNC B0 ;  /* 0x0000000000007941 */ /* 0x000fea0003800000 */
.L_x_4232:
        /* <DEDUP_REMOVED lines=18> */
.L_x_4235:
[----:B------:R-:W-:Y:S05]  /*1bd0*/  BSYNC B0 ;  /* 0x0000000000007941 */ /* 0x000fea0003800000 */
.L_x_4234:
[----:B------:R-:W-:Y:S01]  /*1be0*/  IADD3 R12, R118, 0x40, RZ ;  /* 0x00000040760c7810 */ /* 0x000fe20007ffe0ff */
        /* <DEDUP_REMOVED lines=17> */
.L_x_4237:
[----:B------:R-:W-:Y:S05]  /*1d00*/  BSYNC B0 ;  /* 0x0000000000007941 */ /* 0x000fea0003800000 */
.L_x_4236:
[----:B------:R-:W-:Y:S01]  /*1d10*/  IADD3 R10, R118, 0x60, RZ ;  /* 0x00000060760a7810 */ /* 0x000fe20007ffe0ff */
[----:B------:R-:W-:Y:S03]  /*1d20*/  BSSY B0, `(.L_x_4238) ;  /* 0x0000012000007945 */ /* 0x000fe60003800000 */
[----:B------:R-:W-:-:S13]  /*1d30*/  ISETP.GE.AND P0, PT, R10, R9, PT ;  /* 0x000000090a00720c */ /* 0x000fda0003f06270 */
[----:B------:R-:W-:Y:S05]  /*1d40*/  @P0 BRA `(.L_x_4239) ;  /* 0x000000f000000947 */ /* 0x000fea0003800000 */
[----:B------:R-:W-:-:S13]  /*1d50*/  ISETP.GE.AND P0, PT, R116, c[0x0][0x220], PT ;  /* 0x0000880074007a0c */ /* 0x000fda0003f06270 */
[----:B------:R1:W-:Y:S01]  /*1d60*/  @P0 STS.128 [R112+0x2800], RZ ;  /* 0x002800ff70000388 */ /* 0x0003e20000000c00 */
[----:B------:R-:W-:Y:S05]  /*1d70*/  @P0 BRA `(.L_x_4239) ;  /* 0x000000c000000947 */ /* 0x000fea0003800000 */
[----:B------:R-:W-:Y:S01]  /*1d80*/  IMAD.U32 R16, RZ, RZ, UR8 ;  /* 0x00000008ff107e24 */ /* 0x000fe2000f8e00ff */
        /* <DEDUP_REMOVED lines=11> */
.L_x_4239:
[----:B------:R-:W-:Y:S05]  /*1e40*/  BSYNC B0 ;  /* 0x0000000000007941 */ /* 0x000fea0003800000 */
.L_x_4238:
        /* <DEDUP_REMOVED lines=10> */
[----:B------:R-:W-:Y:S01]  /*1ef0*/  BSSY B0, `(.L_x_4240) ;  /* 0x0000045000007945 */ /* 0x000fe20003800000 */
[----:B------:R-:W-:Y:S01]  /*1f00*/  SHF.R.S32.HI R13, RZ, 0x1f, R14 ;  /* 0x0000001fff0d7819 */ /* 0x000fe2000001140e */
[----:B------:R-:W-:-:S04]  /*1f10*/  DEPBAR.LE SB0, 0x0 ;  /* 0x000080000000791a */ /* 0x000fc80000000000 */
[----:B------:R-:W-:Y:S01]  /*1f20*/  LOP3.LUT R11, R11, 0x7fffffe, RZ, 0xc0, !PT ;  /* 0x07fffffe0b0b7812 */ /* 0x000fe200078ec0ff */
[----:B------:R-:W-:Y:S01]  /*1f30*/  IMAD.IADD R21, R88, 0x1, -R21 ;  /* 0x0000000158157824 */ /* 0x000fe200078e0a15 */
[----:B------:R-:W-:Y:S01]  /*1f40*/  SHF.R.S32.HI R24, RZ, 0x4, R15 ;  /* 0x00000004ff187819 */ /* 0x000fe2000001140f */
[----:B------:R-:W5:Y:S01]  /*1f50*/  MUFU.RCP R0, c[0x0][0x238] ;  /* 0x00008e0000007b08 */ /* 0x000f620000001000 */
[----:B------:R-:W-:Y:S01]  /*1f60*/  LEA.HI R13, R13, R14, RZ, 0x3 ;  /* 0x0000000e0d0d7211 */ /* 0x000fe200078f18ff */
[----:B------:R-:W-:Y:S01]  /*1f70*/  IMAD.IADD R16, R14, 0x1, -R11 ;  /* 0x000000010e107824 */ /* 0x000fe200078e0a0b */
[----:B------:R-:W-:Y:S01]  /*1f80*/  LEA.HI R15, R15, R24, RZ, 0x1 ;  /* 0x000000180f0f7211 */ /* 0x000fe200078f08ff */
[----:B------:R-:W-:Y:S01]  /*1f90*/  IMAD.SHL.U32 R88, R88, 0x2, RZ ;  /* 0x0000000258587824 */ /* 0x000fe200078e00ff */
[----:B------:R-:W-:Y:S01]  /*1fa0*/  LEA.HI R11, R21, R21, RZ, 0x1 ;  /* 0x00000015150b7211 */ /* 0x000fe200078f08ff */
[----:B------:R-:W-:Y:S01]  /*1fb0*/  IMAD.SHL.U32 R13, R13, 0x20, RZ ;  /* 0x000000200d0d7824 */ /* 0x000fe200078e00ff */
[----:B------:R-:W-:-:S02]  /*1fc0*/  LOP3.LUT R15, R15, 0xfffffffe, RZ, 0xc0, !PT ;  /* 0xfffffffe0f0f7812 */ /* 0x000fc400078ec0ff */
[----:B------:R-:W-:Y:S02]  /*1fd0*/  LOP3.LUT R14, R11, 0x7fffffe, RZ, 0xc0, !PT ;  /* 0x07fffffe0b0e7812 */ /* 0x000fe400078ec0ff */
[----:B------:R-:W-:Y:S01]  /*1fe0*/  LOP3.LUT R13, R13, 0xffffff00, RZ, 0xc0, !PT ;  /* 0xffffff000d0d7812 */ /* 0x000fe200078ec0ff */
[----:B------:R-:W-:Y:S01]  /*1ff0*/  IMAD.IADD R15, R24, 0x1, -R15 ;  /* 0x00000001180f7824 */ /* 0x000fe200078e0a0f */
[----:B------:R-:W-:Y:S01]  /*2000*/  ISETP.GE.AND P2, PT, R118, R9, PT ;  /* 0x000000097600720c */ /* 0x000fe20003f46270 */
[----:B------:R-:W-:Y:S01]  /*2010*/  BAR.SYNC.DEFER_BLOCKING 0x0 ;  /* 0x0000000000007b1d */ /* 0x000fe20000010000 */
[----:B------:R-:W-:Y:S01]  /*2020*/  IMAD.IADD R24, R21, 0x1, -R14 ;  /* 0x0000000115187824 */ /* 0x000fe200078e0a0e */
[----:B------:R-:W-:Y:S01]  /*2030*/  SHF.R.S32.HI R11, RZ, 0x1, R11 ;  /* 0x00000001ff0b7819 */ /* 0x000fe2000001140b */
[--C-:B------:R-:W-:Y:S01]  /*2040*/  IMAD R21, R20, 0x200, R13.reuse ;  /* 0x0000020014157824 */ /* 0x100fe200078e020d */
[----:B------:R-:W-:Y:S01]  /*2050*/  SHF.R.S32.HI R115, RZ, 0x1f, R26 ;  /* 0x0000001fff737819 */ /* 0x000fe2000001141a */
[C---:B------:R-:W-:Y:S01]  /*2060*/  IMAD R89, R16.reuse, 0x20, R13 ;  /* 0x0000002010597824 */ /* 0x040fe200078e020d */
[----:B------:R-:W-:Y:S01]  /*2070*/  LOP3.LUT P3, RZ, R11, 0x2, RZ, 0xc0, !PT ;  /* 0x000000020bff7812 */ /* 0x000fe2000786c0ff */
[----:B------:R-:W-:Y:S01]  /*2080*/  IMAD.SHL.U32 R13, R17, 0x40, RZ ;  /* 0x00000040110d7824 */ /* 0x000fe200078e00ff */
[----:B------:R-:W-:Y:S01]  /*2090*/  LEA.HI R115, R115, R26, RZ, 0x2 ;  /* 0x0000001a73737211 */ /* 0x000fe200078f10ff */
[----:B------:R-:W-:Y:S01]  /*20a0*/  IMAD R21, R16, 0x20, R21 ;  /* 0x0000002010157824 */ /* 0x000fe200078e0215 */
[----:B------:R-:W-:Y:S01]  /*20b0*/  LEA R126, P0, R6, c[0x0][0x170], 0x1 ;  /* 0x00005c00067e7a11 */ /* 0x000fe200078008ff */
[----:B------:R-:W-:Y:S01]  /*20c0*/  IMAD.SHL.U32 R11, R11, 0x40, RZ ;  /* 0x000000400b0b7824 */ /* 0x000fe200078e00ff */
[----:B------:R-:W-:Y:S01]  /*20d0*/  LOP3.LUT R13, R13, 0xc0, RZ, 0xc0, !PT ;  /* 0x000000c00d0d7812 */ /* 0x000fe200078ec0ff */
[----:B------:R-:W-:Y:S01]  /*20e0*/  IMAD.SHL.U32 R16, R18, 0x8, RZ ;  /* 0x0000000812107824 */ /* 0x000fe200078e00ff */
[----:B------:R-:W-:Y:S01]  /*20f0*/  SHF.R.S32.HI R115, RZ, 0x2, R115 ;  /* 0x00000002ff737819 */ /* 0x000fe20000011473 */
[----:B------:R-:W-:Y:S01]  /*2100*/  IMAD.SHL.U32 R18, R15, 0x8, RZ ;  /* 0x000000080f127824 */ /* 0x000fe200078e00ff */
[----:B------:R-:W-:Y:S01]  /*2110*/  LOP3.LUT R11, R11, 0xc0, RZ, 0xc0, !PT ;  /* 0x000000c00b0b7812 */ /* 0x000fe200078ec0ff */
[----:B------:R-:W-:Y:S01]  /*2120*/  IMAD R14, R20, 0x10, R22 ;  /* 0x00000010140e7824 */ /* 0x000fe200078e0216 */
[----:B------:R-:W-:Y:S01]  /*2130*/  LOP3.LUT R88, R88, 0x6, RZ, 0xc0, !PT ;  /* 0x0000000658587812 */ /* 0x000fe200078ec0ff */
[----:B------:R-:W-:Y:S01]  /*2140*/  IMAD R24, R15, 0x8, R24 ;  /* 0x000000080f187824 */ /* 0x000fe200078e0218 */
[----:B------:R-:W-:-:S02]  /*2150*/  LOP3.LUT R18, R13, 0x8, R18, 0xf8, !PT ;  /* 0x000000080d127812 */ /* 0x000fc400078ef812 */
[----:B------:R-:W-:Y:S01]  /*2160*/  SHF.R.U32.HI R13, RZ, 0x3, R13 ;  /* 0x00000003ff0d7819 */ /* 0x000fe2000001160d */
[----:B------:R1:W-:Y:S01]  /*2170*/  @P2 STS [R112+0x3000], RZ ;  /* 0x003000ff70002388 */ /* 0x0003e20000000800 */
[----:B------:R-:W-:Y:S02]  /*2180*/  LOP3.LUT R16, R11, 0x8, R16, 0xf8, !PT ;  /* 0x000000080b107812 */ /* 0x000fe400078ef810 */
[----:B------:R-:W-:Y:S01]  /*2190*/  SHF.R.U32.HI R11, RZ, 0x3, R11 ;  /* 0x00000003ff0b7819 */ /* 0x000fe2000001160b */
[----:B------:R1:W-:Y:S01]  /*21a0*/  @P2 STS [R112+0x3004], RZ ;  /* 0x003004ff70002388 */ /* 0x0003e20000000800 */
[----:B------:R-:W-:Y:S02]  /*21b0*/  IADD3 R14, R14, 0x1, R115 ;  /* 0x000000010e0e7810 */ /* 0x000fe40007ffe073 */
[----:B------:R-:W-:Y:S01]  /*21c0*/  LOP3.LUT R11, R16, R11, RZ, 0x3c, !PT ;  /* 0x0000000b100b7212 */ /* 0x000fe200078e3cff */
[----:B------:R1:W-:Y:S01]  /*21d0*/  @P2 STS.64 [R112+0x3008], RZ ;  /* 0x003008ff70002388 */ /* 0x0003e20000000a00 */
[----:B------:R-:W-:-:S03]  /*21e0*/  LEA.HI.X R127, R6, c[0x0][0x174], R93, 0x1, P0 ;  /* 0x00005d00067f7a11 */ /* 0x000fc600000f0c5d */
[----:B------:R-:W-:Y:S01]  /*21f0*/  IMAD.U32 R84, R24, 0x20, R11 ;  /* 0x0000002018547824 */ /* 0x000fe200078e000b */
[----:B------:R-:W-:Y:S01]  /*2200*/  IADD3 R11, R92, R14, -R113 ;  /* 0x0000000e5c0b7210 */ /* 0x000fe20007ffe871 */
[----:B-----5:R-:W-:-:S04]  /*2210*/  FMUL.FTZ R0, R19, R0 ;  /* 0x0000000013007220 */ /* 0x020fc80000410000 */
[----:B------:R5:W2:Y:S02]  /*2220*/  R2UR UR4, R0 ;  /* 0x00000000000473c2 */ /* 0x000aa400000e0000 */
[----:B-----5:R-:W-:-:S05]  /*2230*/  LOP3.LUT R0, R18, R13, RZ, 0x3c, !PT ;  /* 0x0000000d12007212 */ /* 0x020fca00078e3cff */
[C---:B------:R-:W-:Y:S02]  /*2240*/  IMAD.IADD R86, R0.reuse, 0x1, R21 ;  /* 0x0000000100567824 */ /* 0x040fe400078e0215 */
[----:B------:R-:W-:Y:S01]  /*2250*/  IMAD.IADD R89, R0, 0x1, R89 ;  /* 0x0000000100597824 */ /* 0x000fe200078e0259 */
[----:B------:R-:W-:Y:S01]  /*2260*/  SEL R0, R3, 0xfffffff0, !P3 ;  /* 0xfffffff003007807 */ /* 0x000fe20005800000 */
[----:B------:R-:W-:Y:S01]  /*2270*/  IMAD.SHL.U32 R86, R86, 0x2, RZ ;  /* 0x0000000256567824 */ /* 0x000fe200078e00ff */
[----:B------:R-:W-:-:S03]  /*2280*/  IADD3 R3, R11, c[0x0][0x2e8], RZ ;  /* 0x0000ba000b037a10 */ /* 0x000fc60007ffe0ff */
[----:B------:R-:W-:Y:S01]  /*2290*/  IMAD R85, R5, 0x2, R86 ;  /* 0x0000000205557824 */ /* 0x000fe200078e0256 */
[----:B------:R-:W-:Y:S05]  /*22a0*/  @P2 BRA `(.L_x_4241) ;  /* 0x0000009000002947 */ /* 0x000fea0003800000 */
[----:B-12---:R-:W-:-:S13]  /*22b0*/  ISETP.GE.AND P0, PT, R116, c[0x0][0x220], PT ;  /* 0x0000880074007a0c */ /* 0x006fda0003f06270 */
        /* <DEDUP_REMOVED lines=8> */
.L_x_4241:
[----:B-12---:R-:W-:Y:S05]  /*2340*/  BSYNC B0 ;  /* 0x0000000000007941 */ /* 0x006fea0003800000 */
.L_x_4240:
        /* <DEDUP_REMOVED lines=19> */
.L_x_4243:
[----:B------:R-:W-:Y:S05]  /*2480*/  BSYNC B0 ;  /* 0x0000000000007941 */ /* 0x000fea0003800000 */
.L_x_4242:
        /* <DEDUP_REMOVED lines=15> */
.L_x_4245:
[----:B------:R-:W-:Y:S05]  /*2580*/  BSYNC B0 ;  /* 0x0000000000007941 */ /* 0x000fea0003800000 */
.L_x_4244:
        /* <DEDUP_REMOVED lines=16> */
.L_x_4247:
[----:B------:R-:W-:Y:S05]  /*2690*/  BSYNC B0 ;  /* 0x0000000000007941 */ /* 0x000fea0003800000 */
.L_x_4246:
[----:B------:R-:W-:Y:S01]  /*26a0*/  IMAD.SHL.U32 R84, R84, 0x2, RZ ;  /* 0x0000000254547824 */ /* 0x000fe200078e00ff */
[----:B------:R-:W-:Y:S01]  /*26b0*/  LDSM.16.M88.4 R16, [R86] ;  /* 0x000000005610783b */ /* 0x000fe20000000200 */
[----:B------:R-:W-:Y:S01]  /*26c0*/  IMAD.IADD R95, R91, 0x1, R88 ;  /* 0x000000015b5f7824 */ /* 0x000fe200078e0258 */
[C---:B------:R-:W-:Y:S01]  /*26d0*/  IADD3 R129, R3.reuse, 0x8, RZ ;  /* 0x0000000803817810 */ /* 0x040fe20007ffe0ff */
[----:B------:R-:W-:Y:S01]  /*26e0*/  IMAD R97, R0, 0x2, R84 ;  /* 0x0000000200617824 */ /* 0x000fe200078e0254 */
[----:B-1----:R-:W1:Y:S01]  /*26f0*/  LDSM.16.M88.4 R8, [R84+0x1000] ;  /* 0x001000005408783b */ /* 0x002e620000000200 */
[----:B------:R-:W-:Y:S02]  /*2700*/  IMNMX R130, R3, R92, PT ;  /* 0x0000005c03827217 */ /* 0x000fe40003800200 */
[----:B------:R-:W-:Y:S01]  /*2710*/  IADD3 R96, R95, 0x8, RZ ;  /* 0x000000085f607810 */ /* 0x000fe20007ffe0ff */
[----:B------:R-:W5:Y:S01]  /*2720*/  LDSM.16.M88.4 R64, [R84+0x1400] ;  /* 0x001400005440783b */ /* 0x000f620000000200 */
[----:B------:R-:W-:-:S02]  /*2730*/  IADD3 R3, R84, 0x1000, RZ ;  /* 0x0000100054037810 */ /* 0x000fc40007ffe0ff */
[C---:B------:R-:W-:Y:S01]  /*2740*/  IADD3 R98, R95.reuse, 0x1, RZ ;  /* 0x000000015f627810 */ /* 0x040fe20007ffe0ff */
[----:B------:R-:W-:Y:S01]  /*2750*/  LDSM.16.M88.4 R76, [R85] ;  /* 0x00000000554c783b */ /* 0x000fe20000000200 */
[----:B------:R-:W-:Y:S01]  /*2760*/  I2F R99, R96 ;  /* 0x0000006000637306 */ /* 0x000fe20000201400 */
[----:B------:R-:W-:Y:S01]  /*2770*/  IADD3 R100, R95, 0x9, RZ ;  /* 0x000000095f647810 */ /* 0x000fe20007ffe0ff */
[----:B------:R-:W-:Y:S01]  /*2780*/  IMAD R3, R0, 0x2, R3 ;  /* 0x0000000200037824 */ /* 0x000fe200078e0203 */
[----:B------:R-:W2:Y:S01]  /*2790*/  LDSM.16.M88.4 R20, [R97+0x1000] ;  /* 0x001000006114783b */ /* 0x000ea20000000200 */
[----:B------:R-:W-:Y:S02]  /*27a0*/  IMNMX R129, R129, R92, PT ;  /* 0x0000005c81817217 */ /* 0x000fe40003800200 */
[C---:B------:R-:W-:Y:S01]  /*27b0*/  ISETP.GE.AND P5, PT, R96.reuse, R130, PT ;  /* 0x000000826000720c */ /* 0x040fe20003fa6270 */
[----:B------:R-:W3:Y:S01]  /*27c0*/  LDSM.16.M88.4 R56, [R84+0x1800] ;  /* 0x001800005438783b */ /* 0x000ee20000000200 */
[----:B------:R-:W4:Y:S01]  /*27d0*/  I2F R94, R98 ;  /* 0x00000062005e7306 */ /* 0x000f220000201400 */
[----:B------:R-:W-:-:S02]  /*27e0*/  ISETP.GE.AND P0, PT, R96, R129, PT ;  /* 0x000000816000720c */ /* 0x000fc40003f06270 */
[----:B------:R-:W2:Y:S01]  /*27f0*/  LDSM.16.M88.4 R48, [R84+0x1c00] ;  /* 0x001c00005430783b */ /* 0x000ea20000000200 */
[CC--:B------:R-:W-:Y:S02]  /*2800*/  ISETP.GE.AND P6, PT, R98.reuse, R130.reuse, PT ;  /* 0x000000826200720c */ /* 0x0c0fe40003fc6270 */
[-C--:B------:R-:W-:Y:S01]  /*2810*/  ISETP.GE.AND P4, PT, R98, R129.reuse, PT ;  /* 0x000000816200720c */ /* 0x080fe20003f86270 */
[----:B------:R-:W2:Y:S01]  /*2820*/  LDSM.16.M88.4 R40, [R84+0x2000] ;  /* 0x002000005428783b */ /* 0x000ea20000000200 */
[----:B------:R-:W2:Y:S01]  /*2830*/  I2F R0, R100 ;  /* 0x0000006400007306 */ /* 0x000ea20000201400 */
[C---:B------:R-:W-:Y:S02]  /*2840*/  ISETP.GE.AND P2, PT, R100.reuse, R130, PT ;  /* 0x000000826400720c */ /* 0x040fe40003f46270 */
[----:B------:R-:W3:Y:S01]  /*2850*/  LDSM.16.M88.4 R32, [R84+0x2400] ;  /* 0x002400005420783b */ /* 0x000ee20000000200 */
[----:B------:R-:W-:-:S03]  /*2860*/  ISETP.GE.AND P3, PT, R100, R129, PT ;  /* 0x000000816400720c */ /* 0x000fc60003f66270 */
[----:B------:R-:W3:Y:S04]  /*2870*/  LDSM.16.M88.4 R24, [R84+0x2800] ;  /* 0x002800005418783b */ /* 0x000ee80000000200 */
[----:B------:R-:W3:Y:S01]  /*2880*/  LDSM.16.M88.4 R80, [R84+0x2c00] ;  /* 0x002c00005450783b */ /* 0x000ee20000000200 */
[C---:B-1----:R-:W-:Y:S03]  /*2890*/  HMMA.16816.F32 R12, R16.reuse, R8, RZ ;  /* 0x00000008100c723c */ /* 0x042fe600000018ff */
[----:B------:R-:W1:Y:S04]  /*28a0*/  LDSM.16.M88.4 R72, [R97+0x1400] ;  /* 0x001400006148783b */ /* 0x000e680000000200 */
[----:B------:R-:W0:Y:S01]  /*28b0*/  LDGDEPBAR ;  /* 0x00000000000079af */ /* 0x000e220000000000 */
[C---:B------:R-:W-:Y:S08]  /*28c0*/  HMMA.16816.F32 R8, R16.reuse, R10, RZ ;  /* 0x0000000a1008723c */ /* 0x040ff000000018ff */
[----:B-----5:R-:W-:Y:S08]  /*28d0*/  HMMA.16816.F32 R68, R16, R64, RZ ;  /* 0x000000401044723c */ /* 0x020ff000000018ff */
[C---:B--2---:R-:W-:Y:S08]  /*28e0*/  HMMA.16816.F32 R12, R76.reuse, R20, R12 ;  /* 0x000000144c0c723c */ /* 0x044ff0000000180c */
[----:B------:R-:W-:Y:S08]  /*28f0*/  HMMA.16816.F32 R8, R76, R22, R8 ;  /* 0x000000164c08723c */ /* 0x000ff00000001808 */
[C---:B---3--:R-:W-:Y:S08]  /*2900*/  HMMA.16816.F32 R60, R16.reuse, R56, RZ ;  /* 0x00000038103c723c */ /* 0x048ff000000018ff */
[----:B------:R-:W-:Y:S01]  /*2910*/  HMMA.16816.F32 R52, R16, R48, RZ ;  /* 0x000000301034723c */ /* 0x000fe200000018ff */
[----:B----4-:R-:W-:-:S02]  /*2920*/  FFMA.FTZ R96, R94, UR4, R15 ;  /* 0x000000045e607c23 */ /* 0x010fc4000801000f */
[----:B------:R-:W-:Y:S01]  /*2930*/  FFMA.FTZ R13, R94, UR4, R13 ;  /* 0x000000045e0d7c23 */ /* 0x000fe2000801000d */
[----:B------:R-:W-:Y:S02]  /*2940*/  IADD3 R94, R95, 0x11, RZ ;  /* 0x000000115f5e7810 */ /* 0x000fe40007ffe0ff */
[----:B------:R-:W-:Y:S02]  /*2950*/  FSEL R96, R96, -INF , !P4 ;  /* 0xff80000060607808 */ /* 0x000fe40006000000 */
[C---:B------:R-:W-:Y:S01]  /*2960*/  HMMA.16816.F32 R44, R16.reuse, R40, RZ ;  /* 0x00000028102c723c */ /* 0x040fe200000018ff */
[----:B------:R-:W-:Y:S01]  /*2970*/  FFMA.FTZ R8, R99, UR4, R8 ;  /* 0x0000000463087c23 */ /* 0x000fe20008010008 */
[----:B------:R-:W-:Y:S01]  /*2980*/  FSEL R13, R13, -INF , !P6 ;  /* 0xff8000000d0d7808 */ /* 0x000fe20007000000 */
[----:B------:R-:W-:Y:S02]  /*2990*/  FFMA.FTZ R10, R99, UR4, R10 ;  /* 0x00000004630a7c23 */ /* 0x000fe4000801000a */
[----:B------:R-:W-:Y:S01]  /*29a0*/  FFMA.FTZ R105, R0, UR4, R9 ;  /* 0x0000000400697c23 */ /* 0x000fe20008010009 */
[----:B------:R-:W-:Y:S01]  /*29b0*/  FSEL R99, R8, -INF , !P5 ;  /* 0xff80000008637808 */ /* 0x000fe20006800000 */
[----:B------:R-:W-:Y:S01]  /*29c0*/  FFMA.FTZ R98, R0, UR4, R11 ;  /* 0x0000000400627c23 */ /* 0x000fe2000801000b */
[----:B------:R-:W-:Y:S01]  /*29d0*/  HMMA.16816.F32 R36, R16, R32, RZ ;  /* 0x000000201024723c */ /* 0x000fe200000018ff */
[----:B------:R-:W-:-:S02]  /*29e0*/  FSEL R108, R10, -INF , !P0 ;  /* 0xff8000000a6c7808 */ /* 0x000fc40004000000 */
[----:B------:R-:W2:Y:S01]  /*29f0*/  LDSM.16.M88.4 R8, [R97+0x1c00] ;  /* 0x001c00006108783b */ /* 0x000ea20000000200 */
[----:B------:R-:W-:Y:S02]  /*2a00*/  IADD3 R0, R95, 0x19, RZ ;  /* 0x000000195f007810 */ /* 0x000fe40007ffe0ff */
[----:B------:R-:W-:Y:S02]  /*2a10*/  FSEL R98, R98, -INF , !P3 ;  /* 0xff80000062627808 */ /* 0x000fe40005800000 */
[----:B------:R-:W-:Y:S01]  /*2a20*/  HMMA.16816.F32 R28, R16, R24, RZ ;  /* 0x00000018101c723c */ /* 0x000fe200000018ff */
[C---:B------:R-:W-:Y:S02]  /*2a30*/  ISETP.GE.AND P5, PT, R94.reuse, R130, PT ;  /* 0x000000825e00720c */ /* 0x040fe40003fa6270 */
[----:B------:R-:W-:Y:S02]  /*2a40*/  ISETP.GE.AND P0, PT, R94, R129, PT ;  /* 0x000000815e00720c */ /* 0x000fe40003f06270 */
[----:B------:R-:W-:-:S03]  /*2a50*/  FSEL R105, R105, -INF , !P2 ;  /* 0xff80000069697808 */ /* 0x000fc60005000000 */
        /* <DEDUP_REMOVED lines=9> */
[C---:B-1----:R-:W-:Y:S01]  /*2af0*/  HMMA.16816.F32 R68, R76.reuse, R72, R68 ;  /* 0x000000484c44723c */ /* 0x042fe20000001844 */
[----:B------:R-:W1:Y:S06]  /*2b00*/  I2F R72, R94 ;  /* 0x0000005e00487306 */ /* 0x000e6c0000201400 */
[----:B------:R-:W-:Y:S01]  /*2b10*/  IADD3 R73, R95, 0x10, RZ ;  /* 0x000000105f497810 */ /* 0x000fe20007ffe0ff */
[----:B------:R-:W-:Y:S03]  /*2b20*/  HMMA.16816.F32 R64, R76, R74, R64 ;  /* 0x0000004a4c40723c */ /* 0x000fe60000001840 */
[----:B------:R-:W4:Y:S01]  /*2b30*/  I2F R15, R73 ;  /* 0x00000049000f7306 */ /* 0x000f220000201400 */
[----:B------:R-:W-:-:S02]  /*2b40*/  ISETP.GE.AND P6, PT, R73, R130, PT ;  /* 0x000000824900720c */ /* 0x000fc40003fc6270 */
[-C--:B------:R-:W-:Y:S02]  /*2b50*/  ISETP.GE.AND P4, PT, R73, R129.reuse, PT ;  /* 0x000000814900720c */ /* 0x080fe40003f86270 */
[C---:B------:R-:W-:Y:S01]  /*2b60*/  IADD3 R74, R95.reuse, 0x18, RZ ;  /* 0x000000185f4a7810 */ /* 0x040fe20007ffe0ff */
[C---:B--2---:R-:W-:Y:S03]  /*2b70*/  HMMA.16816.F32 R52, R76.reuse, R8, R52 ;  /* 0x000000084c34723c */ /* 0x044fe60000001834 */
[----:B------:R-:W2:Y:S01]  /*2b80*/  I2F R73, R74 ;  /* 0x0000004a00497306 */ /* 0x000ea20000201400 */
[C---:B------:R-:W-:Y:S02]  /*2b90*/  ISETP.GE.AND P3, PT, R74.reuse, R129, PT ;  /* 0x000000814a00720c */ /* 0x040fe40003f66270 */
[----:B------:R-:W-:Y:S01]  /*2ba0*/  ISETP.GE.AND P2, PT, R74, R130, PT ;  /* 0x000000824a00720c */ /* 0x000fe20003f46270 */
[C---:B-1----:R-:W-:Y:S01]  /*2bb0*/  FFMA.FTZ R75, R72.reuse, UR4, R69 ;  /* 0x00000004484b7c23 */ /* 0x042fe20008010045 */
[C---:B------:R-:W-:Y:S01]  /*2bc0*/  HMMA.16816.F32 R48, R76.reuse, R10, R48 ;  /* 0x0000000a4c30723c */ /* 0x040fe20000001830 */
[----:B------:R-:W-:Y:S01]  /*2bd0*/  FFMA.FTZ R71, R72, UR4, R71 ;  /* 0x0000000448477c23 */ /* 0x000fe20008010047 */
[----:B------:R-:W-:Y:S01]  /*2be0*/  IADD3 R72, R95, 0x21, RZ ;  /* 0x000000215f487810 */ /* 0x000fe20007ffe0ff */
[----:B----4-:R-:W-:Y:S01]  /*2bf0*/  FFMA.FTZ R103, R15, UR4, R68 ;  /* 0x000000040f677c23 */ /* 0x010fe20008010044 */
[----:B------:R-:W-:Y:S01]  /*2c00*/  FSEL R75, R75, -INF , !P5 ;  /* 0xff8000004b4b7808 */ /* 0x000fe20006800000 */
[----:B------:R-:W-:Y:S01]  /*2c10*/  FFMA.FTZ R70, R15, UR4, R70 ;  /* 0x000000040f467c23 */ /* 0x000fe20008010046 */
[----:B------:R-:W1:Y:S01]  /*2c20*/  I2F R68, R0 ;  /* 0x0000000000447306 */ /* 0x000e620000201400 */
[----:B------:R-:W-:Y:S01]  /*2c30*/  FSEL R102, R71, -INF , !P0 ;  /* 0xff80000047667808 */ /* 0x000fe20004000000 */
[----:B---3--:R-:W-:Y:S01]  /*2c40*/  HMMA.16816.F32 R60, R76, R80, R60 ;  /* 0x000000504c3c723c */ /* 0x008fe2000000183c */
[----:B------:R-:W-:-:S02]  /*2c50*/  FSEL R103, R103, -INF , !P6 ;  /* 0xff80000067677808 */ /* 0x000fc40007000000 */
[----:B------:R-:W-:Y:S01]  /*2c60*/  FSEL R100, R70, -INF , !P4 ;  /* 0xff80000046647808 */ /* 0x000fe20006000000 */
[----:B--2---:R-:W-:Y:S01]  /*2c70*/  FFMA.FTZ R66, R73, UR4, R66 ;  /* 0x0000000449427c23 */ /* 0x004fe20008010042 */
[----:B------:R-:W-:Y:S01]  /*2c80*/  IADD3 R70, R95, 0x20, RZ ;  /* 0x000000205f467810 */ /* 0x000fe20007ffe0ff */
[----:B------:R-:W-:Y:S01]  /*2c90*/  FFMA.FTZ R15, R73, UR4, R64 ;  /* 0x00000004490f7c23 */ /* 0x000fe20008010040 */
[CC--:B------:R-:W-:Y:S01]  /*2ca0*/  ISETP.GE.AND P6, PT, R0.reuse, R130.reuse, PT ;  /* 0x000000820000720c */ /* 0x0c0fe20003fc6270 */
[----:B------:R-:W-:Y:S01]  /*2cb0*/  HMMA.16816.F32 R56, R76, R82, R56 ;  /* 0x000000524c38723c */ /* 0x000fe20000001838 */
[----:B------:R2:W3:Y:S01]  /*2cc0*/  I2F R69, R70 ;  /* 0x0000004600457306 */ /* 0x0004e20000201400 */
[----:B------:R-:W-:Y:S02]  /*2cd0*/  ISETP.GE.AND P4, PT, R0, R129, PT ;  /* 0x000000810000720c */ /* 0x000fe40003f86270 */
[----:B------:R-:W-:Y:S01]  /*2ce0*/  FSEL R94, R66, -INF , !P3 ;  /* 0xff800000425e7808 */ /* 0x000fe20005800000 */
[----:B-1----:R-:W-:Y:S01]  /*2cf0*/  FFMA.FTZ R101, R68, UR4, R65 ;  /* 0x0000000444657c23 */ /* 0x002fe20008010041 */
[----:B------:R-:W-:Y:S01]  /*2d00*/  ISETP.GE.AND P5, PT, R70, R130, PT ;  /* 0x000000824600720c */ /* 0x000fe20003fa6270 */
[----:B------:R-:W-:-:S02]  /*2d10*/  FFMA.FTZ R82, R68, UR4, R67 ;  /* 0x0000000444527c23 */ /* 0x000fc40008010043 */
[----:B------:R-:W1:Y:S01]  /*2d20*/  I2F R0, R72 ;  /* 0x0000004800007306 */ /* 0x000e620000201400 */
[----:B------:R-:W4:Y:S01]  /*2d30*/  LDSM.16.M88.4 R64, [R97+0x2000] ;  /* 0x002000006140783b */ /* 0x000f220000000200 */
[-C--:B------:R-:W-:Y:S02]  /*2d40*/  ISETP.GE.AND P0, PT, R70, R129.reuse, PT ;  /* 0x000000814600720c */ /* 0x080fe40003f06270 */
[----:B------:R-:W-:Y:S02]  /*2d50*/  IADD3 R68, R95, 0x29, RZ ;  /* 0x000000295f447810 */ /* 0x000fe40007ffe0ff */
[----:B------:R-:W-:Y:S02]  /*2d60*/  FSEL R15, R15, -INF , !P2 ;  /* 0xff8000000f0f7808 */ /* 0x000fe40005000000 */
[----:B--2---:R-:W-:Y:S01]  /*2d70*/  IADD3 R70, R95, 0x28, RZ ;  /* 0x000000285f467810 */ /* 0x004fe20007ffe0ff */
[----:B------:R-:W2:Y:S01]  /*2d80*/  I2F R8, R68 ;  /* 0x0000004400087306 */ /* 0x000ea20000201400 */
[----:B---3--:R-:W-:Y:S01]  /*2d90*/  FFMA.FTZ R9, R69, UR4, R60 ;  /* 0x0000000445097c23 */ /* 0x008fe2000801003c */
[----:B------:R-:W-:Y:S01]  /*2da0*/  IADD3 R60, R95, 0x30, RZ ;  /* 0x000000305f3c7810 */ /* 0x000fe20007ffe0ff */
[----:B------:R-:W-:Y:S01]  /*2db0*/  FFMA.FTZ R62, R69, UR4, R62 ;  /* 0x00000004453e7c23 */ /* 0x000fe2000801003e */
[----:B------:R-:W-:-:S02]  /*2dc0*/  ISETP.GE.AND P3, PT, R72, R129, PT ;  /* 0x000000814800720c */ /* 0x000fc40003f66270 */
[-C--:B------:R-:W-:Y:S01]  /*2dd0*/  ISETP.GE.AND P2, PT, R72, R130.reuse, PT ;  /* 0x000000824800720c */ /* 0x080fe20003f46270 */
[C---:B-1----:R-:W-:Y:S01]  /*2de0*/  FFMA.FTZ R61, R0.reuse, UR4, R61 ;  /* 0x00000004003d7c23 */ /* 0x042fe2000801003d */
[----:B------:R-:W1:Y:S01]  /*2df0*/  I2F R71, R70 ;  /* 0x0000004600477306 */ /* 0x000e620000201400 */
[----:B------:R-:W-:Y:S01]  /*2e00*/  FFMA.FTZ R0, R0, UR4, R63 ;  /* 0x0000000400007c23 */ /* 0x000fe2000801003f */
[----:B------:R-:W-:Y:S02]  /*2e10*/  FSEL R63, R9, -INF , !P5 ;  /* 0xff800000093f7808 */ /* 0x000fe40006800000 */
[----:B------:R-:W-:Y:S02]  /*2e20*/  FSEL R72, R62, -INF , !P0 ;  /* 0xff8000003e487808 */ /* 0x000fe40004000000 */
[C---:B------:R-:W-:Y:S02]  /*2e30*/  ISETP.GE.AND P5, PT, R68.reuse, R130, PT ;  /* 0x000000824400720c */ /* 0x040fe40003fa6270 */
[----:B------:R-:W3:Y:S01]  /*2e40*/  I2F R9, R60 ;  /* 0x0000003c00097306 */ /* 0x000ee20000201400 */
[----:B------:R-:W-:Y:S01]  /*2e50*/  ISETP.GE.AND P0, PT, R68, R129, PT ;  /* 0x000000814400720c */ /* 0x000fe20003f06270 */
[----:B--2---:R-:W-:Y:S01]  /*2e60*/  FFMA.FTZ R74, R8, UR4, R59 ;  /* 0x00000004084a7c23 */ /* 0x004fe2000801003b */
[----:B------:R-:W-:-:S02]  /*2e70*/  FSEL R68, R0, -INF , !P3 ;  /* 0xff80000000447808 */ /* 0x000fc40005800000 */
[----:B------:R-:W-:Y:S02]  /*2e80*/  IADD3 R0, R95, 0x31, RZ ;  /* 0x000000315f007810 */ /* 0x000fe40007ffe0ff */
[----:B------:R-:W-:Y:S01]  /*2e90*/  FSEL R101, R101, -INF , !P6 ;  /* 0xff80000065657808 */ /* 0x000fe20007000000 */
[C---:B-1----:R-:W-:Y:S01]  /*2ea0*/  FFMA.FTZ R73, R71.reuse, UR4, R56 ;  /* 0x0000000447497c23 */ /* 0x042fe20008010038 */
[----:B------:R-:W-:Y:S01]  /*2eb0*/  FSEL R82, R82, -INF , !P4 ;  /* 0xff80000052527808 */ /* 0x000fe20006000000 */
[----:B------:R-:W-:Y:S01]  /*2ec0*/  FFMA.FTZ R58, R71, UR4, R58 ;  /* 0x00000004473a7c23 */ /* 0x000fe2000801003a */
[CC--:B------:R-:W-:Y:S01]  /*2ed0*/  ISETP.GE.AND P6, PT, R70.reuse, R130.reuse, PT ;  /* 0x000000824600720c */ /* 0x0c0fe20003fc6270 */
[----:B------:R-:W1:Y:S01]  /*2ee0*/  I2F R56, R0 ;  /* 0x0000000000387306 */ /* 0x000e620000201400 */
[-C--:B------:R-:W-:Y:S01]  /*2ef0*/  ISETP.GE.AND P4, PT, R70, R129.reuse, PT ;  /* 0x000000814600720c */ /* 0x080fe20003f86270 */
[----:B------:R-:W-:Y:S01]  /*2f00*/  FFMA.FTZ R71, R8, UR4, R57 ;  /* 0x0000000408477c23 */ /* 0x000fe20008010039 */
[----:B------:R-:W-:Y:S01]  /*2f10*/  IADD3 R59, R95, 0x38, RZ ;  /* 0x000000385f3b7810 */ /* 0x000fe20007ffe0ff */
[----:B---3--:R-:W-:Y:S01]  /*2f20*/  FFMA.FTZ R54, R9, UR4, R54 ;  /* 0x0000000409367c23 */ /* 0x008fe20008010036 */
[----:B------:R-:W-:Y:S01]  /*2f30*/  FSEL R73, R73, -INF , !P6 ;  /* 0xff80000049497808 */ /* 0x000fe20007000000 */
[C---:B----4-:R-:W-:Y:S01]  /*2f40*/  HMMA.16816.F32 R44, R76.reuse, R64, R44 ;  /* 0x000000404c2c723c */ /* 0x050fe2000000182c */
[----:B------:R-:W-:Y:S01]  /*2f50*/  FSEL R80, R58, -INF , !P4 ;  /* 0xff8000003a507808 */ /* 0x000fe20006000000 */
[----:B------:R-:W2:Y:S01]  /*2f60*/  I2F R57, R59 ;  /* 0x0000003b00397306 */ /* 0x000ea20000201400 */
[CC--:B------:R-:W-:Y:S01]  /*2f70*/  ISETP.GE.AND P6, PT, R0.reuse, R130.reuse, PT ;  /* 0x000000820000720c */ /* 0x0c0fe20003fc6270 */
[----:B------:R-:W-:Y:S01]  /*2f80*/  FFMA.FTZ R58, R9, UR4, R52 ;  /* 0x00000004093a7c23 */ /* 0x000fe20008010034 */
[----:B------:R-:W-:Y:S01]  /*2f90*/  ISETP.GE.AND P4, PT, R0, R129, PT ;  /* 0x000000810000720c */ /* 0x000fe20003f86270 */
[----:B------:R-:W3:Y:S01]  /*2fa0*/  LDSM.16.M88.4 R8, [R97+0x2400] ;  /* 0x002400006108783b */ /* 0x000ee20000000200 */
[----:B------:R-:W-:Y:S01]  /*2fb0*/  FSEL R61, R61, -INF , !P2 ;  /* 0xff8000003d3d7808 */ /* 0x000fe20005000000 */
[----:B------:R-:W-:Y:S01]  /*2fc0*/  HMMA.16816.F32 R40, R76, R66, R40 ;  /* 0x000000424c28723c */ /* 0x000fe20000001828 */
[----:B------:R-:W-:Y:S01]  /*2fd0*/  ISETP.GE.AND P2, PT, R60, R130, PT ;  /* 0x000000823c00720c */ /* 0x000fe20003f46270 */
[C---:B-1----:R-:W-:Y:S01]  /*2fe0*/  FFMA.FTZ R53, R56.reuse, UR4, R53 ;  /* 0x0000000438357c23 */ /* 0x042fe20008010035 */
[C---:B------:R-:W-:Y:S01]  /*2ff0*/  IADD3 R0, R95.reuse, 0x39, RZ ;  /* 0x000000395f007810 */ /* 0x040fe20007ffe0ff */
[----:B------:R-:W-:Y:S01]  /*3000*/  FFMA.FTZ R56, R56, UR4, R55 ;  /* 0x0000000438387c23 */ /* 0x000fe20008010037 */
[----:B------:R-:W-:-:S02]  /*3010*/  IADD3 R62, R95, 0x40, RZ ;  /* 0x000000405f3e7810 */ /* 0x000fc40007ffe0ff */
[----:B------:R-:W1:Y:S01]  /*3020*/  I2F R52, R0 ;  /* 0x0000000000347306 */ /* 0x000e620000201400 */
[----:B------:R-:W-:Y:S02]  /*3030*/  FSEL R71, R71, -INF , !P5 ;  /* 0xff80000047477808 */ /* 0x000fe40006800000 */
[----:B------:R-:W-:Y:S01]  /*3040*/  FSEL R74, R74, -INF , !P0 ;  /* 0xff8000004a4a7808 */ /* 0x000fe20004000000 */
[----:B--2---:R-:W-:Y:S01]  /*3050*/  FFMA.FTZ R48, R57, UR4, R48 ;  /* 0x0000000439307c23 */ /* 0x004fe20008010030 */
[----:B------:R-:W-:Y:S01]  /*3060*/  ISETP.GE.AND P5, PT, R59, R130, PT ;  /* 0x000000823b00720c */ /* 0x000fe20003fa6270 */
[----:B------:R-:W-:Y:S01]  /*3070*/  FFMA.FTZ R50, R57, UR4, R50 ;  /* 0x0000000439327c23 */ /* 0x000fe20008010032 */
[----:B------:R-:W-:Y:S02]  /*3080*/  ISETP.GE.AND P0, PT, R59, R129, PT ;  /* 0x000000813b00720c */ /* 0x000fe40003f06270 */
[----:B------:R-:W-:Y:S01]  /*3090*/  FSEL R55, R58, -INF , !P2 ;  /* 0xff8000003a377808 */ /* 0x000fe20005000000 */
[----:B------:R1:W2:Y:S01]  /*30a0*/  I2F R59, R62 ;  /* 0x0000003e003b7306 */ /* 0x0002a20000201400 */
[----:B------:R-:W-:-:S02]  /*30b0*/  FSEL R53, R53, -INF , !P6 ;  /* 0xff80000035357808 */ /* 0x000fc40007000000 */
[----:B------:R-:W-:Y:S02]  /*30c0*/  FSEL R58, R56, -INF , !P4 ;  /* 0xff800000383a7808 */ /* 0x000fe40006000000 */
[C---:B------:R-:W-:Y:S02]  /*30d0*/  ISETP.GE.AND P6, PT, R62.reuse, R130, PT ;  /* 0x000000823e00720c */ /* 0x040fe40003fc6270 */
[-C--:B------:R-:W-:Y:S02]  /*30e0*/  ISETP.GE.AND P4, PT, R62, R129.reuse, PT ;  /* 0x000000813e00720c */ /* 0x080fe40003f86270 */
[----:B------:R-:W-:Y:S02]  /*30f0*/  ISETP.GE.AND P3, PT, R60, R129, PT ;  /* 0x000000813c00720c */ /* 0x000fe40003f66270 */
[----:B------:R-:W-:Y:S02]  /*3100*/  FSEL R57, R48, -INF , !P5 ;  /* 0xff80000030397808 */ /* 0x000fe40006800000 */
[----:B------:R-:W-:-:S02]  /*3110*/  FSEL R64, R50, -INF , !P0 ;  /* 0xff80000032407808 */ /* 0x000fc40004000000 */
[----:B------:R-:W-:Y:S01]  /*3120*/  FSEL R60, R54, -INF , !P3 ;  /* 0xff800000363c7808 */ /* 0x000fe20005800000 */
[C---:B-1----:R-:W-:Y:S01]  /*3130*/  FFMA.FTZ R62, R52.reuse, UR4, R49 ;  /* 0x00000004343e7c23 */ /* 0x042fe20008010031 */
[C---:B------:R-:W-:Y:S01]  /*3140*/  IADD3 R54, R95.reuse, 0x41, RZ ;  /* 0x000000415f367810 */ /* 0x040fe20007ffe0ff */
[----:B------:R-:W-:Y:S01]  /*3150*/  FFMA.FTZ R52, R52, UR4, R51 ;  /* 0x0000000434347c23 */ /* 0x000fe20008010033 */
[----:B------:R-:W-:Y:S01]  /*3160*/  IADD3 R56, R95, 0x48, RZ ;  /* 0x000000485f387810 */ /* 0x000fe20007ffe0ff */
[----:B------:R-:W1:Y:S01]  /*3170*/  LDSM.16.M88.4 R48, [R97+0x2800] ;  /* 0x002800006130783b */ /* 0x000e620000000200 */
[CC--:B------:R-:W-:Y:S01]  /*3180*/  ISETP.GE.AND P2, PT, R0.reuse, R130.reuse, PT ;  /* 0x000000820000720c */ /* 0x0c0fe20003f46270 */
[----:B--2---:R-:W-:Y:S01]  /*3190*/  FFMA.FTZ R44, R59, UR4, R44 ;  /* 0x000000043b2c7c23 */ /* 0x004fe2000801002c */
[-C--:B------:R-:W-:Y:S01]  /*31a0*/  ISETP.GE.AND P3, PT, R0, R129.reuse, PT ;  /* 0x000000810000720c */ /* 0x080fe20003f66270 */
[----:B------:R-:W2:Y:S01]  /*31b0*/  I2F R67, R56 ;  /* 0x0000003800437306 */ /* 0x000ea20000201400 */
[C---:B------:R-:W-:Y:S01]  /*31c0*/  ISETP.GE.AND P5, PT, R54.reuse, R130, PT ;  /* 0x000000823600720c */ /* 0x040fe20003fa6270 */
[----:B---3--:R-:W-:Y:S01]  /*31d0*/  HMMA.16816.F32 R36, R76, R8, R36 ;  /* 0x000000084c24723c */ /* 0x008fe20000001824 */
[----:B------:R-:W-:-:S02]  /*31e0*/  ISETP.GE.AND P0, PT, R54, R129, PT ;  /* 0x000000813600720c */ /* 0x000fc40003f06270 */
[----:B------:R-:W-:-:S03]  /*31f0*/  IADD3 R66, R95, 0x49, RZ ;  /* 0x000000495f427810 */ /* 0x000fc60007ffe0ff */
[----:B------:R3:W4:Y:S02]  /*3200*/  I2F R0, R54 ;  /* 0x0000003600007306 */ /* 0x0007240000201400 */
[----:B------:R-:W-:Y:S01]  /*3210*/  HMMA.16816.F32 R32, R76, R10, R32 ;  /* 0x0000000a4c20723c */ /* 0x000fe20000001820 */
[----:B------:R-:W5:Y:S01]  /*3220*/  LDSM.16.M88.4 R8, [R97+0x2c00] ;  /* 0x002c00006108783b */ /* 0x000f620000000200 */
[----:B------:R-:W-:-:S04]  /*3230*/  DEPBAR.LE SB0, 0x0 ;  /* 0x000080000000791a */ /* 0x000fc80000000000 */
[C---:B--2---:R-:W-:Y:S02]  /*3240*/  FFMA.FTZ R42, R67.reuse, UR4, R42 ;  /* 0x00000004432a7c23 */ /* 0x044fe4000801002a */
[----:B------:R-:W-:Y:S02]  /*3250*/  FFMA.FTZ R40, R67, UR4, R40 ;  /* 0x0000000443287c23 */ /* 0x000fe40008010028 */
[----:B---3--:R-:W-:Y:S01]  /*3260*/  FFMA.FTZ R54, R59, UR4, R46 ;  /* 0x000000043b367c23 */ /* 0x008fe2000801002e */
[----:B------:R-:W-:Y:S01]  /*3270*/  FSEL R59, R62, -INF , !P2 ;  /* 0xff8000003e3b7808 */ /* 0x000fe20005000000 */
[----:B----4-:R-:W-:Y:S01]  /*3280*/  FFMA.FTZ R45, R0, UR4, R45 ;  /* 0x00000004002d7c23 */ /* 0x010fe2000801002d */
[----:B------:R-:W-:Y:S02]  /*3290*/  FSEL R62, R52, -INF , !P3 ;  /* 0xff800000343e7808 */ /* 0x000fe40005800000 */
[----:B------:R2:W-:Y:S01]  /*32a0*/  I2F R52, R66 ;  /* 0x0000004200347306 */ /* 0x0005e20000201400 */
[----:B------:R-:W-:Y:S01]  /*32b0*/  BAR.SYNC.DEFER_BLOCKING 0x0 ;  /* 0x0000000000007b1d */ /* 0x000fe20000010000 */
[----:B------:R-:W-:-:S02]  /*32c0*/  ISETP.GE.AND P2, PT, R56, R130, PT ;  /* 0x000000823800720c */ /* 0x000fc40003f46270 */
[-C--:B------:R-:W-:Y:S01]  /*32d0*/  ISETP.GE.AND P3, PT, R56, R129.reuse, PT ;  /* 0x000000813800720c */ /* 0x080fe20003f66270 */
[----:B------:R-:W-:Y:S01]  /*32e0*/  FFMA.FTZ R56, R0, UR4, R47 ;  /* 0x0000000400387c23 */ /* 0x000fe2000801002f */
[----:B------:R-:W-:Y:S01]  /*32f0*/  FSEL R46, R44, -INF , !P6 ;  /* 0xff8000002c2e7808 */ /* 0x000fe20007000000 */
[C---:B-1----:R-:W-:Y:S01]  /*3300*/  HMMA.16816.F32 R28, R76.reuse, R48, R28 ;  /* 0x000000304c1c723c */ /* 0x042fe2000000181c */
[----:B------:R-:W-:Y:S02]  /*3310*/  FSEL R44, R54, -INF , !P4 ;  /* 0xff800000362c7808 */ /* 0x000fe40006000000 */
[----:B------:R-:W-:Y:S02]  /*3320*/  IADD3 R54, R95, 0x50, RZ ;  /* 0x000000505f367810 */ /* 0x000fe40007ffe0ff */
[C---:B------:R-:W-:Y:S02]  /*3330*/  ISETP.GE.AND P6, PT, R66.reuse, R130, PT ;  /* 0x000000824200720c */ /* 0x040fe40003fc6270 */
[----:B------:R-:W-:Y:S01]  /*3340*/  ISETP.GE.AND P4, PT, R66, R129, PT ;  /* 0x000000814200720c */ /* 0x000fe20003f86270 */
[----:B------:R-:W1:Y:S01]  /*3350*/  I2F R65, R54 ;  /* 0x0000003600417306 */ /* 0x000e620000201400 */
[----:B------:R-:W-:Y:S01]  /*3360*/  FSEL R47, R45, -INF , !P5 ;  /* 0xff8000002d2f7808 */ /* 0x000fe20006800000 */
[----:B------:R-:W-:Y:S01]  /*3370*/  HMMA.16816.F32 R24, R76, R50, R24 ;  /* 0x000000324c18723c */ /* 0x000fe20000001818 */
[----:B------:R-:W-:-:S02]  /*3380*/  FSEL R56, R56, -INF , !P0 ;  /* 0xff80000038387808 */ /* 0x000fc40004000000 */
[C---:B--2---:R-:W-:Y:S02]  /*3390*/  IADD3 R66, R95.reuse, 0x51, RZ ;  /* 0x000000515f427810 */ /* 0x044fe40007ffe0ff */
[CC--:B------:R-:W-:Y:S02]  /*33a0*/  ISETP.GE.AND P5, PT, R54.reuse, R130.reuse, PT ;  /* 0x000000823600720c */ /* 0x0c0fe40003fa6270 */
[-C--:B------:R-:W-:Y:S01]  /*33b0*/  ISETP.GE.AND P0, PT, R54, R129.reuse, PT ;  /* 0x000000813600720c */ /* 0x080fe20003f06270 */
[----:B------:R-:W2:Y:S01]  /*33c0*/  I2F R0, R66 ;  /* 0x0000004200007306 */ /* 0x000ea20000201400 */
[----:B------:R-:W-:Y:S01]  /*33d0*/  FSEL R45, R40, -INF , !P2 ;  /* 0xff800000282d7808 */ /* 0x000fe20005000000 */
[C---:B-----5:R-:W-:Y:S01]  /*33e0*/  HMMA.16816.F32 R20, R76.reuse, R8, R20 ;  /* 0x000000084c14723c */ /* 0x060fe20000001814 */
[----:B------:R-:W-:Y:S02]  /*33f0*/  IADD3 R40, R95, 0x58, RZ ;  /* 0x000000585f287810 */ /* 0x000fe40007ffe0ff */
[-C--:B------:R-:W-:Y:S01]  /*3400*/  ISETP.GE.AND P2, PT, R66, R130.reuse, PT ;  /* 0x000000824200720c */ /* 0x080fe20003f46270 */
[C---:B-1----:R-:W-:Y:S01]  /*3410*/  FFMA.FTZ R36, R65.reuse, UR4, R36 ;  /* 0x0000000441247c23 */ /* 0x042fe20008010024 */
[----:B------:R-:W-:Y:S01]  /*3420*/  FSEL R54, R42, -INF , !P3 ;  /* 0xff8000002a367808 */ /* 0x000fe20005800000 */
[----:B------:R-:W-:Y:S01]  /*3430*/  FFMA.FTZ R42, R52, UR4, R41 ;  /* 0x00000004342a7c23 */ /* 0x000fe20008010029 */
[----:B------:R-:W-:Y:S01]  /*3440*/  ISETP.GE.AND P3, PT, R66, R129, PT ;  /* 0x000000814200720c */ /* 0x000fe20003f66270 */
[----:B------:R-:W-:Y:S01]  /*3450*/  FFMA.FTZ R52, R52, UR4, R43 ;  /* 0x0000000434347c23 */ /* 0x000fe2000801002b */
[----:B------:R1:W3:Y:S01]  /*3460*/  I2F R41, R40 ;  /* 0x0000002800297306 */ /* 0x0002e20000201400 */
[----:B------:R-:W-:Y:S01]  /*3470*/  FFMA.FTZ R38, R65, UR4, R38 ;  /* 0x0000000441267c23 */ /* 0x000fe20008010026 */
[----:B------:R-:W-:Y:S01]  /*3480*/  FSEL R43, R42, -INF , !P6 ;  /* 0xff8000002a2b7808 */ /* 0x000fe20007000000 */
[----:B------:R-:W-:Y:S01]  /*3490*/  HMMA.16816.F32 R16, R76, R10, R16 ;  /* 0x0000000a4c10723c */ /* 0x000fe20000001810 */
[----:B------:R-:W-:Y:S01]  /*34a0*/  IADD3 R42, R95, 0x59, RZ ;  /* 0x000000595f2a7810 */ /* 0x000fe20007ffe0ff */
[----:B--2---:R-:W-:Y:S01]  /*34b0*/  FFMA.FTZ R37, R0, UR4, R37 ;  /* 0x0000000400257c23 */ /* 0x004fe20008010025 */
[----:B------:R-:W-:Y:S01]  /*34c0*/  FSEL R52, R52, -INF , !P4 ;  /* 0xff80000034347808 */ /* 0x000fe20006000000 */
[----:B------:R-:W-:Y:S01]  /*34d0*/  FFMA.FTZ R0, R0, UR4, R39 ;  /* 0x0000000400007c23 */ /* 0x000fe20008010027 */
[----:B------:R3:W2:Y:S01]  /*34e0*/  I2F R48, R42 ;  /* 0x0000002a00307306 */ /* 0x0006a20000201400 */
[----:B------:R-:W-:-:S02]  /*34f0*/  ISETP.GE.AND P6, PT, R40, R130, PT ;  /* 0x000000822800720c */ /* 0x000fc40003fc6270 */
[-C--:B------:R-:W-:Y:S02]  /*3500*/  ISETP.GE.AND P4, PT, R40, R129.reuse, PT ;  /* 0x000000812800720c */ /* 0x080fe40003f86270 */
[----:B------:R-:W-:Y:S02]  /*3510*/  FSEL R39, R36, -INF , !P5 ;  /* 0xff80000024277808 */ /* 0x000fe40006800000 */
[----:B------:R-:W-:Y:S01]  /*3520*/  FSEL R38, R38, -INF , !P0 ;  /* 0xff80000026267808 */ /* 0x000fe20004000000 */
[----:B------:R-:W-:Y:S01]  /*3530*/  I2F R11, R95 ;  /* 0x0000005f000b7306 */ /* 0x000fe20000201400 */
[----:B-1----:R-:W-:Y:S02]  /*3540*/  IADD3 R40, R95, 0x60, RZ ;  /* 0x000000605f287810 */ /* 0x002fe40007ffe0ff */
[C---:B------:R-:W-:Y:S02]  /*3550*/  ISETP.GE.AND P5, PT, R42.reuse, R130, PT ;  /* 0x000000822a00720c */ /* 0x040fe40003fa6270 */
[----:B------:R-:W-:-:S02]  /*3560*/  ISETP.GE.AND P0, PT, R42, R129, PT ;  /* 0x000000812a00720c */ /* 0x000fc40003f06270 */
[----:B------:R-:W-:Y:S01]  /*3570*/  FSEL R37, R37, -INF , !P2 ;  /* 0xff80000025257808 */ /* 0x000fe20005000000 */
[----:B------:R1:W4:Y:S01]  /*3580*/  I2F R49, R40 ;  /* 0x0000002800317306 */ /* 0x0003220000201400 */
[C---:B---3--:R-:W-:Y:S01]  /*3590*/  FFMA.FTZ R42, R41.reuse, UR4, R32 ;  /* 0x00000004292a7c23 */ /* 0x048fe20008010020 */
[----:B------:R-:W-:Y:S01]  /*35a0*/  FSEL R36, R0, -INF , !P3 ;  /* 0xff80000000247808 */ /* 0x000fe20005800000 */
[----:B------:R-:W-:Y:S01]  /*35b0*/  FFMA.FTZ R41, R41, UR4, R34 ;  /* 0x0000000429297c23 */ /* 0x000fe20008010022 */
[----:B------:R-:W-:Y:S01]  /*35c0*/  ISETP.GE.AND P2, PT, R40, R130, PT ;  /* 0x000000822800720c */ /* 0x000fe20003f46270 */
[----:B--2---:R-:W-:Y:S01]  /*35d0*/  FFMA.FTZ R33, R48, UR4, R33 ;  /* 0x0000000430217c23 */ /* 0x004fe20008010021 */
[----:B------:R-:W-:Y:S02]  /*35e0*/  ISETP.GE.AND P3, PT, R40, R129, PT ;  /* 0x000000812800720c */ /* 0x000fe40003f66270 */
[C---:B------:R-:W-:Y:S02]  /*35f0*/  IADD3 R0, R95.reuse, 0x61, RZ ;  /* 0x000000615f007810 */ /* 0x040fe40007ffe0ff */
[----:B------:R-:W-:-:S02]  /*3600*/  IADD3 R32, R95, 0x68, RZ ;  /* 0x000000685f207810 */ /* 0x000fc40007ffe0ff */
[----:B------:R-:W2:Y:S01]  /*3610*/  I2F R34, R0 ;  /* 0x0000000000227306 */ /* 0x000ea20000201400 */
[----:B------:R-:W-:Y:S02]  /*3620*/  FSEL R33, R33, -INF , !P5 ;  /* 0xff80000021217808 */ /* 0x000fe40006800000 */
[-C--:B------:R-:W-:Y:S01]  /*3630*/  ISETP.GE.AND P5, PT, R32, R130.reuse, PT ;  /* 0x000000822000720c */ /* 0x080fe20003fa6270 */
[----:B-1----:R-:W-:Y:S01]  /*3640*/  FFMA.FTZ R40, R48, UR4, R35 ;  /* 0x0000000430287c23 */ /* 0x002fe20008010023 */
[----:B------:R-:W-:Y:S01]  /*3650*/  FSEL R35, R42, -INF , !P6 ;  /* 0xff8000002a237808 */ /* 0x000fe20007000000 */
[----:B----4-:R-:W-:Y:S01]  /*3660*/  FFMA.FTZ R28, R49, UR4, R28 ;  /* 0x00000004311c7c23 */ /* 0x010fe2000801001c */
[----:B------:R-:W-:Y:S01]  /*3670*/  FSEL R42, R41, -INF , !P4 ;  /* 0xff800000292a7808 */ /* 0x000fe20006000000 */
[----:B------:R-:W1:Y:S01]  /*3680*/  I2F R51, R32 ;  /* 0x0000002000337306 */ /* 0x000e620000201400 */
[C---:B------:R-:W-:Y:S01]  /*3690*/  ISETP.GE.AND P6, PT, R0.reuse, R130, PT ;  /* 0x000000820000720c */ /* 0x040fe20003fc6270 */
[----:B------:R-:W-:Y:S01]  /*36a0*/  FFMA.FTZ R49, R49, UR4, R30 ;  /* 0x0000000431317c23 */ /* 0x000fe2000801001e */
[----:B------:R-:W-:-:S02]  /*36b0*/  ISETP.GE.AND P4, PT, R0, R129, PT ;  /* 0x000000810000720c */ /* 0x000fc40003f86270 */
[C---:B------:R-:W-:Y:S02]  /*36c0*/  IADD3 R30, R95.reuse, 0x70, RZ ;  /* 0x000000705f1e7810 */ /* 0x040fe40007ffe0ff */
[----:B------:R-:W-:Y:S01]  /*36d0*/  FSEL R41, R28, -INF , !P2 ;  /* 0xff8000001c297808 */ /* 0x000fe20005000000 */
[----:B--2---:R-:W-:Y:S01]  /*36e0*/  FFMA.FTZ R28, R34, UR4, R29 ;  /* 0x00000004221c7c23 */ /* 0x004fe2000801001d */
[----:B------:R-:W-:Y:S01]  /*36f0*/  IADD3 R0, R95, 0x69, RZ ;  /* 0x000000695f007810 */ /* 0x000fe20007ffe0ff */
[----:B------:R-:W2:Y:S01]  /*3700*/  I2F R9, R30 ;  /* 0x0000001e00097306 */ /* 0x000ea20000201400 */
[----:B------:R-:W-:Y:S01]  /*3710*/  FSEL R40, R40, -INF , !P0 ;  /* 0xff80000028287808 */ /* 0x000fe20004000000 */
[----:B------:R-:W-:Y:S01]  /*3720*/  FFMA.FTZ R34, R34, UR4, R31 ;  /* 0x0000000422227c23 */ /* 0x000fe2000801001f */
[-C--:B------:R-:W-:Y:S02]  /*3730*/  ISETP.GE.AND P0, PT, R32, R129.reuse, PT ;  /* 0x000000812000720c */ /* 0x080fe40003f06270 */
[C---:B------:R-:W-:Y:S01]  /*3740*/  ISETP.GE.AND P2, PT, R0.reuse, R130, PT ;  /* 0x000000820000720c */ /* 0x040fe20003f46270 */
[----:B-1----:R-:W-:Y:S01]  /*3750*/  FFMA.FTZ R29, R51, UR4, R24 ;  /* 0x00000004331d7c23 */ /* 0x002fe20008010018 */
[----:B------:R-:W-:Y:S01]  /*3760*/  IADD3 R24, R95, 0x71, RZ ;  /* 0x000000715f187810 */ /* 0x000fe20007ffe0ff */
[----:B------:R-:W1:Y:S01]  /*3770*/  I2F R8, R0 ;  /* 0x0000000000087306 */ /* 0x000e620000201400 */
[----:B------:R-:W-:Y:S01]  /*3780*/  FSEL R32, R49, -INF , !P3 ;  /* 0xff80000031207808 */ /* 0x000fe20005800000 */
[----:B------:R-:W-:Y:S01]  /*3790*/  FFMA.FTZ R26, R51, UR4, R26 ;  /* 0x00000004331a7c23 */ /* 0x000fe2000801001a */
[----:B------:R-:W-:-:S02]  /*37a0*/  ISETP.GE.AND P3, PT, R0, R129, PT ;  /* 0x000000810000720c */ /* 0x000fc40003f66270 */
[----:B------:R-:W-:Y:S02]  /*37b0*/  IADD3 R10, R95, 0x79, RZ ;  /* 0x000000795f0a7810 */ /* 0x000fe40007ffe0ff */
[----:B------:R-:W-:Y:S01]  /*37c0*/  FSEL R31, R28, -INF , !P6 ;  /* 0xff8000001c1f7808 */ /* 0x000fe20007000000 */
[----:B------:R-:W3:Y:S01]  /*37d0*/  I2F R0, R24 ;  /* 0x0000001800007306 */ /* 0x000ee20000201400 */
[C---:B--2---:R-:W-:Y:S01]  /*37e0*/  FFMA.FTZ R49, R9.reuse, UR4, R20 ;  /* 0x0000000409317c23 */ /* 0x044fe20008010014 */
[----:B------:R-:W-:Y:S01]  /*37f0*/  FSEL R28, R26, -INF , !P0 ;  /* 0xff8000001a1c7808 */ /* 0x000fe20004000000 */
[----:B------:R-:W-:Y:S01]  /*3800*/  FFMA.FTZ R22, R9, UR4, R22 ;  /* 0x0000000409167c23 */ /* 0x000fe20008010016 */
[----:B------:R-:W-:Y:S02]  /*3810*/  FSEL R29, R29, -INF , !P5 ;  /* 0xff8000001d1d7808 */ /* 0x000fe40006800000 */
[----:B------:R-:W-:Y:S01]  /*3820*/  ISETP.GE.AND P5, PT, R24, R130, PT ;  /* 0x000000821800720c */ /* 0x000fe20003fa6270 */
[----:B-1----:R-:W-:Y:S01]  /*3830*/  FFMA.FTZ R25, R8, UR4, R25 ;  /* 0x0000000408197c23 */ /* 0x002fe20008010019 */
[----:B------:R-:W-:Y:S01]  /*3840*/  FSEL R34, R34, -INF , !P4 ;  /* 0xff80000022227808 */ /* 0x000fe20006000000 */
[----:B------:R-:W-:Y:S01]  /*3850*/  FFMA.FTZ R27, R8, UR4, R27 ;  /* 0x00000004081b7c23 */ /* 0x000fe2000801001b */
[----:B------:R-:W-:-:S02]  /*3860*/  IADD3 R8, R95, 0x78, RZ ;  /* 0x000000785f087810 */ /* 0x000fc40007ffe0ff */
[----:B------:R-:W-:Y:S02]  /*3870*/  FSEL R51, R25, -INF , !P2 ;  /* 0xff80000019337808 */ /* 0x000fe40005000000 */
[----:B------:R-:W1:Y:S01]  /*3880*/  I2F R9, R8 ;  /* 0x0000000800097306 */ /* 0x000e620000201400 */
[----:B---3--:R-:W-:Y:S01]  /*3890*/  FFMA.FTZ R21, R0, UR4, R21 ;  /* 0x0000000400157c23 */ /* 0x008fe20008010015 */
[-C--:B------:R-:W-:Y:S01]  /*38a0*/  ISETP.GE.AND P2, PT, R8, R130.reuse, PT ;  /* 0x000000820800720c */ /* 0x080fe20003f46270 */
[----:B------:R-:W-:Y:S01]  /*38b0*/  FFMA.FTZ R26, R0, UR4, R23 ;  /* 0x00000004001a7c23 */ /* 0x000fe20008010017 */
[C---:B------:R-:W-:Y:S02]  /*38c0*/  ISETP.GE.AND P6, PT, R30.reuse, R130, PT ;  /* 0x000000821e00720c */ /* 0x040fe40003fc6270 */
[----:B------:R-:W-:Y:S02]  /*38d0*/  FSEL R23, R21, -INF , !P5 ;  /* 0xff80000015177808 */ /* 0x000fe40006800000 */
[----:B------:R-:W2:Y:S01]  /*38e0*/  I2F R0, R10 ;  /* 0x0000000a00007306 */ /* 0x000ea20000201400 */
[----:B------:R-:W-:-:S02]  /*38f0*/  ISETP.GE.AND P4, PT, R30, R129, PT ;  /* 0x000000811e00720c */ /* 0x000fc40003f86270 */
[-C--:B------:R-:W-:Y:S02]  /*3900*/  ISETP.GE.AND P0, PT, R24, R129.reuse, PT ;  /* 0x000000811800720c */ /* 0x080fe40003f06270 */
[----:B------:R-:W-:Y:S02]  /*3910*/  FSEL R20, R27, -INF , !P3 ;  /* 0xff8000001b147808 */ /* 0x000fe40005800000 */
[----:B------:R-:W-:Y:S01]  /*3920*/  ISETP.GE.AND P3, PT, R8, R129, PT ;  /* 0x000000810800720c */ /* 0x000fe20003f66270 */
[----:B-1----:R-:W-:Y:S01]  /*3930*/  FFMA.FTZ R16, R9, UR4, R16 ;  /* 0x0000000409107c23 */ /* 0x002fe20008010010 */
[----:B------:R-:W-:Y:S01]  /*3940*/  FSEL R49, R49, -INF , !P6 ;  /* 0xff80000031317808 */ /* 0x000fe20007000000 */
[----:B------:R-:W-:Y:S01]  /*3950*/  FFMA.FTZ R18, R9, UR4, R18 ;  /* 0x0000000409127c23 */ /* 0x000fe20008010012 */
[----:B------:R-:W-:Y:S01]  /*3960*/  FSEL R30, R22, -INF , !P4 ;  /* 0xff800000161e7808 */ /* 0x000fe20006000000 */
[C---:B------:R-:W-:Y:S01]  /*3970*/  FFMA.FTZ R9, R11.reuse, UR4, R12 ;  /* 0x000000040b097c23 */ /* 0x040fe2000801000c */
[----:B------:R-:W-:Y:S01]  /*3980*/  FSEL R21, R16, -INF , !P2 ;  /* 0xff80000010157808 */ /* 0x000fe20005000000 */
[----:B------:R-:W-:Y:S01]  /*3990*/  FFMA.FTZ R8, R11, UR4, R14 ;  /* 0x000000040b087c23 */ /* 0x000fe2000801000e */
[----:B------:R-:W-:Y:S01]  /*39a0*/  ISETP.GE.AND P2, PT, R2, 0x2, PT ;  /* 0x000000020200780c */ /* 0x000fe20003f46270 */
[----:B--2---:R-:W-:Y:S01]  /*39b0*/  FFMA.FTZ R17, R0, UR4, R17 ;  /* 0x0000000400117c23 */ /* 0x004fe20008010011 */
[----:B------:R-:W-:Y:S01]  /*39c0*/  FSEL R26, R26, -INF , !P0 ;  /* 0xff8000001a1a7808 */ /* 0x000fe20004000000 */
[----:B------:R-:W-:Y:S01]  /*39d0*/  FFMA.FTZ R0, R0, UR4, R19 ;  /* 0x0000000400007c23 */ /* 0x000fe20008010013 */
        /* <DEDUP_REMOVED lines=68> */
.L_x_4249:
[----:B------:R-:W-:-:S04]  /*3e20*/  ULEA UR6, -UR8, URZ, 0x7 ;  /* 0x0000003f08067291 */ /* 0x000fc8000f8e393f */
[----:B------:R-:W-:Y:S02]  /*3e30*/  USHF.R.S32.HI UR11, URZ, 0x1f, UR6 ;  /* 0x0000001f3f0b7899 */ /* 0x000fe40008011406 */
[----:B------:R-:W-:-:S04]  /*3e40*/  MOV R11, UR6 ;  /* 0x00000006000b7c02 */ /* 0x000fc80008000f00 */
[----:B------:R-:W-:Y:S02]  /*3e50*/  MOV R12, UR11 ;  /* 0x0000000b000c7c02 */ /* 0x000fe40008000f00 */
.L_x_4250:
[----:B------:R-:W-:Y:S01]  /*3e60*/  ISETP.GE.AND P0, PT, R116, c[0x0][0x220], PT ;  /* 0x0000880074007a0c */ /* 0x000fe20003f06270 */
[----:B------:R-:W-:Y:S01]  /*3e70*/  IMAD.U32 R17, RZ, RZ, UR8 ;  /* 0x00000008ff117e24 */ /* 0x000fe2000f8e00ff */
[----:B------:R-:W-:Y:S01]  /*3e80*/  BSSY B0, `(.L_x_4251) ;  /* 0x0000032000007945 */ /* 0x000fe20003800000 */
[----:B------:R-:W-:-:S10]  /*3e90*/  IMAD.U32 R10, RZ, RZ, UR8 ;  /* 0x00000008ff0a7e24 */ /* 0x000fd4000f8e00ff */
[----:B------:R-:W-:Y:S01]  /*3ea0*/  @!P0 IMAD.MOV.U32 R14, RZ, RZ, c[0x0][0x19c] ;  /* 0x00006700ff0e8624 */ /* 0x000fe200078e00ff */
[-C--:B------:R-:W-:Y:S01]  /*3eb0*/  @!P0 LEA R18, P3, R17, R128.reuse, 0x6 ;  /* 0x0000008011128211 */ /* 0x080fe200078630ff */
[----:B------:R1:W-:Y:S01]  /*3ec0*/  @P0 STS [R112+0x1000], RZ ;  /* 0x001000ff70000388 */ /* 0x0003e20000000800 */
[C---:B------:R-:W-:Y:S02]  /*3ed0*/  @!P0 IADD3 R17, P6, R11.reuse, R128, RZ ;  /* 0x000000800b118210 */ /* 0x040fe40007fde0ff */
[C---:B------:R-:W-:Y:S01]  /*3ee0*/  @!P0 IADD3 R19, P5, P4, R11.reuse, UR10, R128 ;  /* 0x0000000a0b138c10 */ /* 0x040fe2000fcbe080 */
[----:B------:R1:W-:Y:S01]  /*3ef0*/  @P0 STS [R112+0x1004], RZ ;  /* 0x001004ff70000388 */ /* 0x0003e20000000800 */
[----:B------:R-:W-:Y:S01]  /*3f00*/  @!P0 LEA.HI.X R10, R10, R87, R14, 0x6, P3 ;  /* 0x000000570a0a8211 */ /* 0x000fe200018f340e */
[----:B------:R-:W-:Y:S01]  /*3f10*/  @!P0 IMAD.X R14, R12, 0x1, R87, P6 ;  /* 0x000000010c0e8824 */ /* 0x000fe200030e0657 */
[----:B------:R-:W-:Y:S01]  /*3f20*/  @!P0 IADD3 R18, P3, R11, R18, RZ ;  /* 0x000000120b128210 */ /* 0x000fe20007f7e0ff */
[----:B------:R1:W-:Y:S01]  /*3f30*/  @P0 STS.64 [R112+0x1008], RZ ;  /* 0x001008ff70000388 */ /* 0x0003e20000000a00 */
[----:B------:R-:W-:-:S02]  /*3f40*/  @!P0 LEA R76, P6, R17, c[0x0][0x168], 0x1 ;  /* 0x00005a00114c8a11 */ /* 0x000fc400078c08ff */
[C---:B------:R-:W-:Y:S01]  /*3f50*/  @!P0 IADD3.X R16, R12.reuse, UR9, R87, P5, P4 ;  /* 0x000000090c108c10 */ /* 0x040fe2000afe8457 */
        /* <DEDUP_REMOVED lines=36> */
.L_x_4252:
[----:B------:R-:W-:Y:S05]  /*41a0*/  BSYNC B0 ;  /* 0x0000000000007941 */ /* 0x000fea0003800000 */
.L_x_4251:
[----:B------:R-:W0:Y:S01]  /*41b0*/  LDGDEPBAR ;  /* 0x00000000000079af */ /* 0x000e220000000000 */
[----:B------:R-:W-:-:S04]  /*41c0*/  IADD3 R128, P0, R11, R128, RZ ;  /* 0x000000800b807210 */ /* 0x000fc80007f1e0ff */
[----:B------:R-:W-:Y:S02]  /*41d0*/  IADD3.X R87, R12, R87, RZ, P0, !PT ;  /* 0x000000570c577210 */ /* 0x000fe400007fe4ff */
.L_x_4248:
[----:B------:R-:W-:Y:S02]  /*41e0*/  FMNMX.FTZ R10, R9, R13, !PT ;  /* 0x0000000d090a7209 */ /* 0x000fe40007810000 */
[----:B--2---:R-:W-:Y:S02]  /*41f0*/  FMNMX.FTZ R17, R8, R96, !PT ;  /* 0x0000006008117209 */ /* 0x004fe40007810000 */
        /* <DEDUP_REMOVED lines=61> */
[----:B------:R-:W2:Y:S03]  /*45d0*/  SHFL.BFLY PT, R11, R12, 0x2, 0x1f ;  /* 0x0c401f000c0b7f89 */ /* 0x000ea600000e0000 */
[----:B------:R-:W-:Y:S01]  /*45e0*/  LEA R125, R5, R122, 0x1 ;  /* 0x0000007a057d7211 */ /* 0x000fe200078e08ff */
[----:B------:R-:W3:Y:S01]  /*45f0*/  SHFL.BFLY PT, R10, R17, 0x2, 0x1f ;  /* 0x0c401f00110a7f89 */ /* 0x000ee200000e0000 */
[----:B--2---:R-:W-:-:S02]  /*4600*/  FMNMX.FTZ R11, R12, R11, !PT ;  /* 0x0000000b0c0b7209 */ /* 0x004fc40007810000 */
[----:B---3--:R-:W-:-:S03]  /*4610*/  FMNMX.FTZ R10, R17, R10, !PT ;  /* 0x0000000a110a7209 */ /* 0x008fc60007810000 */
[----:B------:R-:W2:Y:S04]  /*4620*/  SHFL.BFLY PT, R70, R11, 0x1, 0x1f ;  /* 0x0c201f000b467f89 */ /* 0x000ea800000e0000 */
[----:B------:R-:W3:Y:S04]  /*4630*/  SHFL.BFLY PT, R69, R10, 0x1, 0x1f ;  /* 0x0c201f000a457f89 */ /* 0x000ee800000e0000 */
[----:B------:R-:W-:Y:S01]  /*4640*/  LDSM.16.MT88.4 R16, [R122+0x3400] ;  /* 0x003400007a10783b */ /* 0x000fe20000004200 */
[----:B--2---:R-:W-:Y:S02]  /*4650*/  FMNMX.FTZ R70, R11, R70, !PT ;  /* 0x000000460b467209 */ /* 0x004fe40007810000 */
[----:B---3--:R-:W-:-:S03]  /*4660*/  FMNMX.FTZ R69, R10, R69, !PT ;  /* 0x000000450a457209 */ /* 0x008fc60007810000 */
[C---:B------:R-:W-:Y:S01]  /*4670*/  FMUL.FTZ R48, R70.reuse, c[0x0][0x23c] ;  /* 0x00008f0046307a20 */ /* 0x040fe20000410000 */
[----:B------:R-:W-:Y:S01]  /*4680*/  FSETP.NEU.FTZ.AND P0, PT, R70, -INF , PT ;  /* 0xff8000004600780b */ /* 0x000fe20003f1d000 */
[----:B------:R-:W-:-:S03]  /*4690*/  FMUL.FTZ R25, R69, c[0x0][0x23c] ;  /* 0x00008f0045197a20 */ /* 0x000fc60000410000 */
[----:B------:R-:W-:Y:S02]  /*46a0*/  FSEL R48, R48, RZ, P0 ;  /* 0x000000ff30307208 */ /* 0x000fe40000000000 */
[----:B------:R-:W-:-:S03]  /*46b0*/  FSETP.NEU.FTZ.AND P0, PT, R69, -INF , PT ;  /* 0xff8000004500780b */ /* 0x000fc60003f1d000 */
[--C-:B-1----:R-:W-:Y:S01]  /*46c0*/  FFMA.FTZ R77, R105, c[0x0][0x23c], -R48.reuse ;  /* 0x00008f00694d7a23 */ /* 0x102fe20000010830 */
[----:B------:R-:W-:Y:S01]  /*46d0*/  FSEL R25, R25, RZ, P0 ;  /* 0x000000ff19197208 */ /* 0x000fe20000000000 */
[----:B------:R-:W1:Y:S01]  /*46e0*/  LDSM.16.MT88.4 R104, [R122+0x3000] ;  /* 0x003000007a68783b */ /* 0x000e620000004200 */
[--C-:B------:R-:W-:Y:S02]  /*46f0*/  FFMA.FTZ R124, R9, c[0x0][0x23c], -R48.reuse ;  /* 0x00008f00097c7a23 */ /* 0x100fe40000010830 */
[--C-:B------:R-:W-:Y:S01]  /*4700*/  FFMA.FTZ R79, R13, c[0x0][0x23c], -R48.reuse ;  /* 0x00008f000d4f7a23 */ /* 0x100fe20000010830 */
[----:B------:R-:W-:Y:S01]  /*4710*/  MUFU.EX2 R77, R77 ;  /* 0x0000004d004d7308 */ /* 0x000fe20000000800 */
[----:B------:R-:W-:Y:S02]  /*4720*/  FFMA.FTZ R132, R8, c[0x0][0x23c], -R25 ;  /* 0x00008f0008847a23 */ /* 0x000fe40000010819 */
[----:B------:R-:W2:Y:S01]  /*4730*/  LDSM.16.MT88.4 R8, [R125+0x3000] ;  /* 0x003000007d08783b */ /* 0x000ea20000004200 */
[----:B------:R-:W-:-:S02]  /*4740*/  FFMA.FTZ R78, R99, c[0x0][0x23c], -R48 ;  /* 0x00008f00634e7a23 */ /* 0x000fc40000010830 */
[--C-:B------:R-:W-:Y:S02]  /*4750*/  FFMA.FTZ R81, R96, c[0x0][0x23c], -R25.reuse ;  /* 0x00008f0060517a23 */ /* 0x100fe40000010819 */
[--C-:B------:R-:W-:Y:S01]  /*4760*/  FFMA.FTZ R134, R108, c[0x0][0x23c], -R25.reuse ;  /* 0x00008f006c867a23 */ /* 0x100fe20000010819 */
[----:B------:R-:W-:Y:S01]  /*4770*/  MUFU.EX2 R124, R124 ;  /* 0x0000007c007c7308 */ /* 0x000fe20000000800 */
[----:B------:R-:W-:Y:S02]  /*4780*/  FFMA.FTZ R83, R98, c[0x0][0x23c], -R25 ;  /* 0x00008f0062537a23 */ /* 0x000fe40000010819 */
[--C-:B------:R-:W-:Y:S02]  /*4790*/  FFMA.FTZ R22, R15, c[0x0][0x23c], -R48.reuse ;  /* 0x00008f000f167a23 */ /* 0x100fe40000010830 */
[----:B------:R-:W3:Y:S01]  /*47a0*/  LDSM.16.MT88.4 R12, [R125+0x3400] ;  /* 0x003400007d0c783b */ /* 0x000ee20000004200 */
[--C-:B------:R-:W-:Y:S02]  /*47b0*/  FFMA.FTZ R50, R75, c[0x0][0x23c], -R48.reuse ;  /* 0x00008f004b327a23 */ /* 0x100fe40000010830 */
[----:B------:R-:W4:Y:S01]  /*47c0*/  MUFU.EX2 R79, R79 ;  /* 0x0000004f004f7308 */ /* 0x000f220000000800 */
[----:B------:R-:W-:-:S02]  /*47d0*/  FFMA.FTZ R67, R103, c[0x0][0x23c], -R48 ;  /* 0x00008f0067437a23 */ /* 0x000fc40000010830 */
[--C-:B------:R-:W-:Y:S02]  /*47e0*/  FFMA.FTZ R5, R101, c[0x0][0x23c], -R48.reuse ;  /* 0x00008f0065057a23 */ /* 0x100fe40000010830 */
[--C-:B------:R-:W-:Y:S02]  /*47f0*/  FFMA.FTZ R76, R100, c[0x0][0x23c], -R25.reuse ;  /* 0x00008f00644c7a23 */ /* 0x100fe40000010819 */
[--C-:B------:R-:W-:Y:S01]  /*4800*/  FFMA.FTZ R65, R102, c[0x0][0x23c], -R25.reuse ;  /* 0x00008f0066417a23 */ /* 0x100fe20000010819 */
[----:B------:R-:W5:Y:S01]  /*4810*/  MUFU.EX2 R78, R78 ;  /* 0x0000004e004e7308 */ /* 0x000f620000000800 */
[--C-:B------:R-:W-:Y:S02]  /*4820*/  FFMA.FTZ R75, R94, c[0x0][0x23c], -R25.reuse ;  /* 0x00008f005e4b7a23 */ /* 0x100fe40000010819 */
[----:B------:R-:W-:Y:S02]  /*4830*/  FFMA.FTZ R66, R82, c[0x0][0x23c], -R25 ;  /* 0x00008f0052427a23 */ /* 0x000fe40000010819 */
[----:B------:R-:W-:-:S02]  /*4840*/  FFMA.FTZ R94, R63, c[0x0][0x23c], -R48 ;  /* 0x00008f003f5e7a23 */ /* 0x000fc40000010830 */
[--C-:B------:R-:W-:Y:S01]  /*4850*/  FFMA.FTZ R63, R61, c[0x0][0x23c], -R48.reuse ;  /* 0x00008f003d3f7a23 */ /* 0x100fe20000010830 */
[----:B------:R-:W-:Y:S01]  /*4860*/  MUFU.EX2 R132, R132 ;  /* 0x0000008400847308 */ /* 0x000fe20000000800 */
[----:B----4-:R-:W-:Y:S01]  /*4870*/  F2FP.PACK_AB R96, R79, R124 ;  /* 0x0000007c4f60723e */ /* 0x010fe200000000ff */
[--C-:B------:R-:W-:Y:S02]  /*4880*/  FFMA.FTZ R61, R73, c[0x0][0x23c], -R48.reuse ;  /* 0x00008f00493d7a23 */ /* 0x100fe40000010830 */
[--C-:B------:R-:W-:Y:S02]  /*4890*/  FFMA.FTZ R73, R72, c[0x0][0x23c], -R25.reuse ;  /* 0x00008f0048497a23 */ /* 0x100fe40000010819 */
[----:B------:R-:W-:Y:S02]  /*48a0*/  FFMA.FTZ R82, R71, c[0x0][0x23c], -R48 ;  /* 0x00008f0047527a23 */ /* 0x000fe40000010830 */
[----:B------:R-:W4:Y:S01]  /*48b0*/  MUFU.EX2 R81, R81 ;  /* 0x0000005100517308 */ /* 0x000f220000000800 */
[----:B-----5:R-:W-:Y:S01]  /*48c0*/  F2FP.PACK_AB R98, R77, R78 ;  /* 0x0000004e4d62723e */ /* 0x020fe200000000ff */
        /* <DEDUP_REMOVED lines=18> */
[----:B-----5:R-:W-:Y:S01]  /*49f0*/  F2FP.PACK_AB R99, R83, R134 ;  /* 0x000000865363723e */ /* 0x020fe200000000ff */
[----:B------:R-:W4:Y:S01]  /*4a00*/  MUFU.EX2 R50, R50 ;  /* 0x0000003200327308 */ /* 0x000f220000000800 */
        /* <DEDUP_REMOVED lines=13> */
[----:B------:R-:W-:Y:S01]  /*4ae0*/  FADD.FTZ R79, R124, R79 ;  /* 0x0000004f7c4f7221 */ /* 0x000fe20000010000 */
[----:B------:R-:W-:Y:S01]  /*4af0*/  LEA R124, P0, R128, c[0x0][0x168], 0x1 ;  /* 0x00005a00807c7a11 */ /* 0x000fe200078008ff */
[----:B------:R-:W-:Y:S01]  /*4b00*/  FADD.FTZ R81, R132, R81 ;  /* 0x0000005184517221 */ /* 0x000fe20000010000 */
[C---:B--2---:R-:W-:Y:S01]  /*4b10*/  HMMA.16816.F32 R100, R96.reuse, R8, RZ ;  /* 0x000000086064723c */ /* 0x044fe200000018ff */
[--C-:B------:R-:W-:Y:S01]  /*4b20*/  FFMA.FTZ R39, R39, c[0x0][0x23c], -R48.reuse ;  /* 0x00008f0027277a23 */ /* 0x100fe20000010830 */
[----:B------:R-:W-:Y:S01]  /*4b30*/  MUFU.EX2 R76, R76 ;  /* 0x0000004c004c7308 */ /* 0x000fe20000000800 */
[----:B------:R-:W-:Y:S01]  /*4b40*/  FFMA.FTZ R35, R35, c[0x0][0x23c], -R48 ;  /* 0x00008f0023237a23 */ /* 0x000fe20000010830 */
[----:B------:R-:W-:Y:S01]  /*4b50*/  LEA.HI.X R123, R128, c[0x0][0x16c], R87, 0x1, P0 ;  /* 0x00005b00807b7a11 */ /* 0x000fe200000f0c57 */
[--C-:B------:R-:W-:Y:S02]  /*4b60*/  FFMA.FTZ R38, R38, c[0x0][0x23c], -R25.reuse ;  /* 0x00008f0026267a23 */ /* 0x100fe40000010819 */
[----:B----4-:R-:W-:Y:S01]  /*4b70*/  F2FP.PACK_AB R8, R50, R67 ;  /* 0x000000433208723e */ /* 0x010fe200000000ff */
[----:B------:R-:W-:Y:S01]  /*4b80*/  HMMA.16816.F32 R96, R96, R10, RZ ;  /* 0x0000000a6060723c */ /* 0x000fe200000018ff */
[--C-:B------:R-:W-:Y:S01]  /*4b90*/  FFMA.FTZ R41, R42, c[0x0][0x23c], -R25.reuse ;  /* 0x00008f002a297a23 */ /* 0x100fe20000010819 */
[----:B------:R-:W2:Y:S01]  /*4ba0*/  MUFU.EX2 R65, R65 ;  /* 0x0000004100417308 */ /* 0x000ea20000000800 */
[----:B------:R-:W-:-:S02]  /*4bb0*/  FFMA.FTZ R36, R40, c[0x0][0x23c], -R25 ;  /* 0x00008f0028247a23 */ /* 0x000fc40000010819 */
[----:B------:R-:W-:Y:S02]  /*4bc0*/  FADD.FTZ R78, R78, R79 ;  /* 0x0000004f4e4e7221 */ /* 0x000fe40000010000 */
[----:B-1----:R-:W-:Y:S01]  /*4bd0*/  F2FP.PACK_AB R10, R5, R22 ;  /* 0x00000016050a723e */ /* 0x002fe200000000ff */
[----:B------:R-:W-:Y:S02]  /*4be0*/  FADD.FTZ R134, R134, R81 ;  /* 0x0000005186867221 */ /* 0x000fe40000010000 */
[----:B------:R-:W-:Y:S01]  /*4bf0*/  MUFU.EX2 R75, R75 ;  /* 0x0000004b004b7308 */ /* 0x000fe20000000800 */
[----:B------:R-:W-:Y:S02]  /*4c00*/  FADD.FTZ R78, R77, R78 ;  /* 0x0000004e4d4e7221 */ /* 0x000fe40000010000 */
[----:B------:R-:W-:Y:S02]  /*4c10*/  FADD.FTZ R83, R83, R134 ;  /* 0x0000008653537221 */ /* 0x000fe40000010000 */
[----:B------:R-:W-:-:S02]  /*4c20*/  FADD.FTZ R67, R67, R78 ;  /* 0x0000004e43437221 */ /* 0x000fc40000010000 */
[----:B------:R-:W-:Y:S01]  /*4c30*/  FFMA.FTZ R40, R31, c[0x0][0x23c], -R48 ;  /* 0x00008f001f287a23 */ /* 0x000fe20000010830 */
[----:B------:R-:W1:Y:S01]  /*4c40*/  MUFU.EX2 R66, R66 ;  /* 0x0000004200427308 */ /* 0x000e620000000800 */
[C---:B--2---:R-:W-:Y:S01]  /*4c50*/  F2FP.PACK_AB R9, R65.reuse, R76 ;  /* 0x0000004c4109723e */ /* 0x044fe200000000ff */
[----:B------:R-:W-:Y:S02]  /*4c60*/  FADD.FTZ R76, R76, R83 ;  /* 0x000000534c4c7221 */ /* 0x000fe40000010000 */
[----:B------:R-:W-:Y:S02]  /*4c70*/  FADD.FTZ R67, R50, R67 ;  /* 0x0000004332437221 */ /* 0x000fe40000010000 */
[----:B------:R-:W-:Y:S02]  /*4c80*/  FADD.FTZ R76, R65, R76 ;  /* 0x0000004c414c7221 */ /* 0x000fe40000010000 */
[----:B------:R-:W-:Y:S01]  /*4c90*/  MUFU.EX2 R94, R94 ;  /* 0x0000005e005e7308 */ /* 0x000fe20000000800 */
[----:B------:R-:W-:-:S02]  /*4ca0*/  FADD.FTZ R22, R22, R67 ;  /* 0x0000004316167221 */ /* 0x000fc40000010000 */
[----:B------:R-:W-:Y:S02]  /*4cb0*/  FFMA.FTZ R56, R51, c[0x0][0x23c], -R48 ;  /* 0x00008f0033387a23 */ /* 0x000fe40000010830 */
[----:B------:R-:W-:Y:S02]  /*4cc0*/  FADD.FTZ R5, R5, R22 ;  /* 0x0000001605057221 */ /* 0x000fe40000010000 */
[----:B------:R-:W-:Y:S01]  /*4cd0*/  FFMA.FTZ R31, R49, c[0x0][0x23c], -R48 ;  /* 0x00008f00311f7a23 */ /* 0x000fe20000010830 */
[----:B-1----:R-:W-:Y:S01]  /*4ce0*/  F2FP.PACK_AB R11, R66, R75 ;  /* 0x0000004b420b723e */ /* 0x002fe200000000ff */
[----:B------:R-:W1:Y:S01]  /*4cf0*/  MUFU.EX2 R63, R63 ;  /* 0x0000003f003f7308 */ /* 0x000e620000000800 */
[----:B------:R-:W-:Y:S02]  /*4d00*/  FADD.FTZ R75, R75, R76 ;  /* 0x0000004c4b4b7221 */ /* 0x000fe40000010000 */
[----:B------:R-:W-:Y:S02]  /*4d10*/  FFMA.FTZ R51, R28, c[0x0][0x23c], -R25 ;  /* 0x00008f001c337a23 */ /* 0x000fe40000010819 */
[----:B------:R-:W-:Y:S01]  /*4d20*/  FADD.FTZ R66, R66, R75 ;  /* 0x0000004b42427221 */ /* 0x000fe20000010000 */
[----:B------:R-:W-:Y:S01]  /*4d30*/  HMMA.16816.F32 R108, R8, R16, R108 ;  /* 0x00000010086c723c */ /* 0x000fe2000000186c */
[----:B------:R-:W-:Y:S01]  /*4d40*/  FFMA.FTZ R29, R29, c[0x0][0x23c], -R48 ;  /* 0x00008f001d1d7a23 */ /* 0x000fe20000010830 */
[----:B------:R-:W-:Y:S01]  /*4d50*/  MUFU.EX2 R61, R61 ;  /* 0x0000003d003d7308 */ /* 0x000fe20000000800 */
[----:B------:R-:W-:-:S02]  /*4d60*/  FFMA.FTZ R32, R32, c[0x0][0x23c], -R25 ;  /* 0x00008f0020207a23 */ /* 0x000fc40000010819 */
[--C-:B------:R-:W-:Y:S02]  /*4d70*/  FFMA.FTZ R49, R34, c[0x0][0x23c], -R25.reuse ;  /* 0x00008f0022317a23 */ /* 0x100fe40000010819 */
[--C-:B------:R-:W-:Y:S01]  /*4d80*/  FFMA.FTZ R28, R20, c[0x0][0x23c], -R25.reuse ;  /* 0x00008f00141c7a23 */ /* 0x100fe20000010819 */
[C---:B------:R-:W-:Y:S01]  /*4d90*/  HMMA.16816.F32 R104, R8.reuse, R18, R104 ;  /* 0x000000120868723c */ /* 0x040fe20000001868 */
[----:B------:R-:W2:Y:S01]  /*4da0*/  LDSM.16.MT88.4 R16, [R122+0x3800] ;  /* 0x003800007a10783b */ /* 0x000ea20000004200 */
[----:B------:R-:W4:Y:S01]  /*4db0*/  MUFU.EX2 R82, R82 ;  /* 0x0000005200527308 */ /* 0x000f220000000800 */
[----:B------:R-:W-:Y:S02]  /*4dc0*/  FFMA.FTZ R42, R23, c[0x0][0x23c], -R48 ;  /* 0x00008f00172a7a23 */ /* 0x000fe40000010830 */
[--C-:B------:R-:W-:Y:S02]  /*4dd0*/  FFMA.FTZ R26, R26, c[0x0][0x23c], -R25.reuse ;  /* 0x00008f001a1a7a23 */ /* 0x100fe40000010819 */
[--C-:B------:R-:W-:Y:S01]  /*4de0*/  FFMA.FTZ R24, R24, c[0x0][0x23c], -R25.reuse ;  /* 0x00008f0018187a23 */ /* 0x100fe20000010819 */
[C---:B---3--:R-:W-:Y:S01]  /*4df0*/  HMMA.16816.F32 R100, R8.reuse, R12, R100 ;  /* 0x0000000c0864723c */ /* 0x048fe20000001864 */
[----:B------:R-:W-:Y:S01]  /*4e00*/  FFMA.FTZ R91, R0, c[0x0][0x23c], -R25 ;  /* 0x00008f00005b7a23 */ /* 0x000fe20000010819 */
[----:B------:R-:W-:Y:S06]  /*4e10*/  MUFU.EX2 R73, R73 ;  /* 0x0000004900497308 */ /* 0x000fec0000000800 */
[----:B------:R-:W-:Y:S01]  /*4e20*/  HMMA.16816.F32 R96, R8, R14, R96 ;  /* 0x0000000e0860723c */ /* 0x000fe20000001860 */
[----:B------:R-:W3:Y:S01]  /*4e30*/  LDSM.16.MT88.4 R12, [R125+0x3800] ;  /* 0x003800007d0c783b */ /* 0x000ee20000004200 */
[----:B------:R-:W5:Y:S05]  /*4e40*/  MUFU.EX2 R72, R72 ;  /* 0x0000004800487308 */ /* 0x000f6a0000000800 */
[C---:B-1----:R-:W-:Y:S01]  /*4e50*/  F2FP.PACK_AB R8, R63.reuse, R94 ;  /* 0x0000005e3f08723e */ /* 0x042fe200000000ff */
[----:B------:R-:W-:Y:S01]  /*4e60*/  FADD.FTZ R94, R94, R5 ;  /* 0x000000055e5e7221 */ /* 0x000fe20000010000 */
[----:B----4-:R-:W-:Y:S01]  /*4e70*/  F2FP.PACK_AB R10, R82, R61 ;  /* 0x0000003d520a723e */ /* 0x010fe200000000ff */
[----:B------:R-:W-:Y:S02]  /*4e80*/  MUFU.EX2 R68, R68 ;  /* 0x0000004400447308 */ /* 0x000fe40000000800 */
[----:B------:R-:W-:-:S06]  /*4e90*/  FADD.FTZ R94, R63, R94 ;  /* 0x0000005e3f5e7221 */ /* 0x000fcc0000010000 */
        /* <DEDUP_REMOVED lines=17> */
[----:B-1----:R-:W-:-:S02]  /*4fb0*/  F2FP.PACK_AB R8, R55, R80 ;  /* 0x000000503708723e */ /* 0x002fc400000000ff */
[----:B----4-:R-:W-:-:S05]  /*4fc0*/  F2FP.PACK_AB R10, R53, R74 ;  /* 0x0000004a350a723e */ /* 0x010fca00000000ff */
        /* <DEDUP_REMOVED lines=44> */
[----:B------:R-:W-:Y:S01]  /*5290*/  FFMA.FTZ R16, R21, c[0x0][0x23c], -R48 ;  /* 0x00008f0015107a23 */ /* 0x000fe20000010830 */
[----:B---3--:R-:W-:Y:S01]  /*52a0*/  HMMA.16816.F32 R108, R8, R12, R108 ;  /* 0x0000000c086c723c */ /* 0x008fe2000000186c */
[----:B------:R-:W-:-:S05]  /*52b0*/  FADD.FTZ R17, R61, R94 ;  /* 0x0000005e3d117221 */ /* 0x000fca0000010000 */
[----:B------:R-:W2:Y:S01]  /*52c0*/  MUFU.EX2 R56, R56 ;  /* 0x0000003800387308 */ /* 0x000ea20000000800 */
[----:B------:R-:W-:Y:S01]  /*52d0*/  LDSM.16.MT88.4 R20, [R125+0x4800] ;  /* 0x004800007d14783b */ /* 0x000fe20000004200 */
[----:B------:R-:W-:Y:S02]  /*52e0*/  FFMA.FTZ R48, R27, c[0x0][0x23c], -R48 ;  /* 0x00008f001b307a23 */ /* 0x000fe40000010830 */
[----:B------:R-:W-:Y:S01]  /*52f0*/  FADD.FTZ R17, R82, R17 ;  /* 0x0000001152117221 */ /* 0x000fe20000010000 */
[----:B------:R-:W-:Y:S01]  /*5300*/  HMMA.16816.F32 R104, R8, R14, R104 ;  /* 0x0000000e0868723c */ /* 0x000fe20000001868 */
[----:B------:R-:W3:Y:S02]  /*5310*/  LDSM.16.MT88.4 R12, [R122+0x4800] ;  /* 0x004800007a0c783b */ /* 0x000ee40000004200 */
[----:B------:R4:W-:Y:S01]  /*5320*/  MUFU.EX2 R5, R16 ;  /* 0x0000001000057308 */ /* 0x0009e20000000800 */
[----:B------:R-:W-:Y:S02]  /*5330*/  FADD.FTZ R80, R80, R17 ;  /* 0x0000001150507221 */ /* 0x000fe40000010000 */
[----:B------:R-:W-:-:S02]  /*5340*/  FFMA.FTZ R27, R30, c[0x0][0x23c], -R25 ;  /* 0x00008f001e1b7a23 */ /* 0x000fc40000010819 */
[----:B------:R-:W-:Y:S01]  /*5350*/  FADD.FTZ R55, R55, R80 ;  /* 0x0000005037377221 */ /* 0x000fe20000010000 */
[----:B------:R-:W-:Y:S02]  /*5360*/  HMMA.16816.F32 R96, R8, R18, R96 ;  /* 0x000000120860723c */ /* 0x000fe40000001860 */
[----:B------:R-:W-:Y:S01]  /*5370*/  MUFU.EX2 R32, R32 ;  /* 0x0000002000207308 */ /* 0x000fe20000000800 */
[----:B------:R-:W-:-:S04]  /*5380*/  FADD.FTZ R74, R74, R55 ;  /* 0x000000374a4a7221 */ /* 0x000fc80000010000 */
[----:B------:R-:W-:Y:S01]  /*5390*/  FADD.FTZ R74, R53, R74 ;  /* 0x0000004a354a7221 */ /* 0x000fe20000010000 */
[----:B-1----:R-:W-:Y:S01]  /*53a0*/  F2FP.PACK_AB R8, R40, R33 ;  /* 0x000000212808723e */ /* 0x002fe200000000ff */
[----:B----4-:R-:W-:Y:S01]  /*53b0*/  FADD.FTZ R16, R68, R73 ;  /* 0x0000004944107221 */ /* 0x010fe20000010000 */
[----:B------:R-:W1:Y:S01]  /*53c0*/  MUFU.EX2 R49, R49 ;  /* 0x0000003100317308 */ /* 0x000e620000000800 */
[----:B------:R-:W-:Y:S01]  /*53d0*/  FADD.FTZ R89, R89, R74 ;  /* 0x0000004a59597221 */ /* 0x000fe20000010000 */
[----:B--2---:R-:W-:Y:S01]  /*53e0*/  F2FP.PACK_AB R10, R56, R29 ;  /* 0x0000001d380a723e */ /* 0x004fe200000000ff */
[----:B------:R-:W-:Y:S02]  /*53f0*/  FADD.FTZ R16, R71, R16 ;  /* 0x0000001047107221 */ /* 0x000fe40000010000 */
[----:B------:R-:W-:Y:S02]  /*5400*/  FADD.FTZ R89, R46, R89 ;  /* 0x000000592e597221 */ /* 0x000fe40000010000 */
[----:B------:R-:W-:Y:S01]  /*5410*/  FADD.FTZ R59, R59, R16 ;  /* 0x000000103b3b7221 */ /* 0x000fe20000010000 */
[----:B------:R-:W-:Y:S01]  /*5420*/  MUFU.EX2 R51, R51 ;  /* 0x0000003300337308 */ /* 0x000fe20000000800 */
[----:B------:R-:W-:Y:S01]  /*5430*/  FADD.FTZ R62, R62, R89 ;  /* 0x000000593e3e7221 */ /* 0x000fe20000010000 */
[----:B------:R-:W2:Y:S01]  /*5440*/  LDSM.16.MT88.4 R16, [R122+0x4c00] ;  /* 0x004c00007a10783b */ /* 0x000ea20000004200 */
[----:B------:R-:W-:-:S02]  /*5450*/  FADD.FTZ R59, R58, R59 ;  /* 0x0000003b3a3b7221 */ /* 0x000fc40000010000 */
[----:B------:R-:W-:Y:S02]  /*5460*/  FADD.FTZ R62, R43, R62 ;  /* 0x0000003e2b3e7221 */ /* 0x000fe40000010000 */
[----:B------:R-:W-:Y:S01]  /*5470*/  FADD.FTZ R60, R60, R59 ;  /* 0x0000003b3c3c7221 */ /* 0x000fe20000010000 */
[----:B------:R-:W4:Y:S01]  /*5480*/  MUFU.EX2 R28, R28 ;  /* 0x0000001c001c7308 */ /* 0x000f220000000800 */
        /* <DEDUP_REMOVED lines=11> */
[----:B------:R-:W1:Y:S01]  /*5540*/  MUFU.EX2 R42, R42 ;  /* 0x0000002a002a7308 */ /* 0x000e620000000800 */
[----:B------:R-:W-:Y:S02]  /*5550*/  FADD.FTZ R33, R33, R52 ;  /* 0x0000003421217221 */ /* 0x000fe40000010000 */
[----:B------:R-:W-:Y:S02]  /*5560*/  FADD.FTZ R47, R44, R47 ;  /* 0x0000002f2c2f7221 */ /* 0x000fe40000010000 */
[----:B------:R-:W-:Y:S01]  /*5570*/  FADD.FTZ R40, R40, R33 ;  /* 0x0000002128287221 */ /* 0x000fe20000010000 */
[----:B---3--:R-:W-:Y:S01]  /*5580*/  HMMA.16816.F32 R108, R8, R12, R108 ;  /* 0x0000000c086c723c */ /* 0x008fe2000000186c */
[----:B------:R-:W-:Y:S01]  /*5590*/  FADD.FTZ R38, R38, R47 ;  /* 0x0000002f26267221 */ /* 0x000fe20000010000 */
[----:B------:R-:W-:Y:S01]  /*55a0*/  MUFU.EX2 R27, R27 ;  /* 0x0000001b001b7308 */ /* 0x000fe20000000800 */
[----:B------:R-:W-:-:S02]  /*55b0*/  FADD.FTZ R29, R29, R40 ;  /* 0x000000281d1d7221 */ /* 0x000fc40000010000 */
[----:B------:R-:W-:Y:S02]  /*55c0*/  FADD.FTZ R38, R37, R38 ;  /* 0x0000002625267221 */ /* 0x000fe40000010000 */
[----:B------:R-:W-:Y:S01]  /*55d0*/  FADD.FTZ R56, R56, R29 ;  /* 0x0000001d38387221 */ /* 0x000fe20000010000 */
[C---:B------:R-:W-:Y:S01]  /*55e0*/  HMMA.16816.F32 R104, R8.reuse, R14, R104 ;  /* 0x0000000e0868723c */ /* 0x040fe20000001868 */
[----:B------:R-:W3:Y:S01]  /*55f0*/  LDSM.16.MT88.4 R12, [R125+0x4c00] ;  /* 0x004c00007d0c783b */ /* 0x000ee20000004200 */
[----:B------:R-:W-:Y:S01]  /*5600*/  FADD.FTZ R41, R41, R38 ;  /* 0x0000002629297221 */ /* 0x000fe20000010000 */
[----:B------:R-:W4:Y:S03]  /*5610*/  MUFU.EX2 R26, R26 ;  /* 0x0000001a001a7308 */ /* 0x000f260000000800 */
[----:B------:R-:W-:Y:S02]  /*5620*/  FADD.FTZ R41, R36, R41 ;  /* 0x0000002924297221 */ /* 0x000fe40000010000 */
[----:B------:R-:W-:Y:S02]  /*5630*/  HMMA.16816.F32 R100, R8, R20, R100 ;  /* 0x000000140864723c */ /* 0x000fe40000001864 */
[----:B------:R-:W-:Y:S01]  /*5640*/  FADD.FTZ R32, R32, R41 ;  /* 0x0000002920207221 */ /* 0x000fe20000010000 */
[----:B------:R-:W5:Y:S03]  /*5650*/  MUFU.EX2 R30, R48 ;  /* 0x00000030001e7308 */ /* 0x000f660000000800 */
[----:B------:R-:W-:-:S02]  /*5660*/  FADD.FTZ R32, R49, R32 ;  /* 0x0000002031207221 */ /* 0x000fc40000010000 */
[----:B------:R-:W-:Y:S02]  /*5670*/  HMMA.16816.F32 R96, R8, R22, R96 ;  /* 0x000000160860723c */ /* 0x000fe40000001860 */
[----:B------:R-:W-:Y:S01]  /*5680*/  FADD.FTZ R51, R51, R32 ;  /* 0x0000002033337221 */ /* 0x000fe20000010000 */
[----:B------:R-:W-:Y:S03]  /*5690*/  MUFU.EX2 R24, R24 ;  /* 0x0000001800187308 */ /* 0x000fe60000000800 */
[----:B------:R-:W-:Y:S01]  /*56a0*/  FADD.FTZ R28, R28, R51 ;  /* 0x000000331c1c7221 */ /* 0x000fe20000010000 */
[----:B-1----:R-:W-:Y:S01]  /*56b0*/  F2FP.PACK_AB R8, R42, R31 ;  /* 0x0000001f2a08723e */ /* 0x002fe200000000ff */
[----:B------:R-:W-:Y:S01]  /*56c0*/  FADD.FTZ R31, R31, R56 ;  /* 0x000000381f1f7221 */ /* 0x000fe20000010000 */
[----:B----4-:R-:W-:Y:S01]  /*56d0*/  F2FP.PACK_AB R9, R26, R27 ;  /* 0x0000001b1a09723e */ /* 0x010fe200000000ff */
[----:B------:R-:W-:Y:S01]  /*56e0*/  FADD.FTZ R27, R27, R28 ;  /* 0x0000001c1b1b7221 */ /* 0x000fe20000010000 */
[----:B------:R-:W1:Y:S01]  /*56f0*/  MUFU.EX2 R91, R91 ;  /* 0x0000005b005b7308 */ /* 0x000e620000000800 */
[----:B-----5:R-:W-:Y:S01]  /*5700*/  F2FP.PACK_AB R10, R30, R5 ;  /* 0x000000051e0a723e */ /* 0x020fe200000000ff */
[----:B------:R-:W-:-:S02]  /*5710*/  FADD.FTZ R42, R42, R31 ;  /* 0x0000001f2a2a7221 */ /* 0x000fc40000010000 */
[----:B------:R-:W-:Y:S02]  /*5720*/  FADD.FTZ R27, R26, R27 ;  /* 0x0000001b1a1b7221 */ /* 0x000fe40000010000 */
[----:B------:R-:W-:-:S04]  /*5730*/  FADD.FTZ R5, R5, R42 ;  /* 0x0000002a05057221 */ /* 0x000fc80000010000 */
[----:B------:R-:W-:Y:S01]  /*5740*/  FADD.FTZ R89, R30, R5 ;  /* 0x000000051e597221 */ /* 0x000fe20000010000 */
[----:B-1----:R-:W-:Y:S01]  /*5750*/  F2FP.PACK_AB R11, R91, R24 ;  /* 0x000000185b0b723e */ /* 0x002fe200000000ff */
[----:B------:R-:W-:-:S04]  /*5760*/  FADD.FTZ R24, R24, R27 ;  /* 0x0000001b18187221 */ /* 0x000fc80000010000 */
[----:B------:R-:W-:Y:S02]  /*5770*/  FADD.FTZ R91, R91, R24 ;  /* 0x000000185b5b7221 */ /* 0x000fe40000010000 */
[C---:B--2---:R-:W-:Y:S08]  /*5780*/  HMMA.16816.F32 R108, R8.reuse, R16, R108 ;  /* 0x00000010086c723c */ /* 0x044ff0000000186c */
[C---:B------:R-:W-:Y:S08]  /*5790*/  HMMA.16816.F32 R104, R8.reuse, R18, R104 ;  /* 0x000000120868723c */ /* 0x040ff00000001868 */
[C---:B---3--:R-:W-:Y:S08]  /*57a0*/  HMMA.16816.F32 R100, R8.reuse, R12, R100 ;  /* 0x0000000c0864723c */ /* 0x048ff00000001864 */
[----:B------:R-:W-:Y:S01]  /*57b0*/  HMMA.16816.F32 R96, R8, R14, R96 ;  /* 0x0000000e0860723c */ /* 0x000fe20000001860 */
[----:B------:R-:W-:Y:S07]  /*57c0*/  @!P2 BRA `(.L_x_4253) ;  /* 0x000039c00000a947 */ /* 0x000fee0003800000 */
        /* <DEDUP_REMOVED lines=63> */
.L_x_4254:
[----:B------:R-:W-:-:S04]  /*5bc0*/  LEA R9, -R5, RZ, 0x7 ;  /* 0x000000ff05097211 */ /* 0x000fc800078e39ff */
[----:B------:R-:W-:Y:S02]  /*5bd0*/  SHF.R.S32.HI R4, RZ, 0x1f, R9 ;  /* 0x0000001fff047819 */ /* 0x000fe40000011409 */
.L_x_4255:
[----:B------:R-:W-:Y:S01]  /*5be0*/  ISETP.GE.AND P0, PT, R116, c[0x0][0x220], PT ;  /* 0x0000880074007a0c */ /* 0x000fe20003f06270 */
[----:B------:R-:W-:Y:S01]  /*5bf0*/  IMAD.SHL.U32 R71, R90, 0x80, RZ ;  /* 0x000000805a477824 */ /* 0x000fe200078e00ff */
[----:B------:R-:W-:-:S04]  /*5c00*/  LEA R126, P5, R9, R126, 0x1 ;  /* 0x0000007e097e7211 */ /* 0x000fc800078a08ff */
[----:B------:R-:W-:-:S07]  /*5c10*/  LEA.HI.X R127, R9, R127, R4, 0x1, P5 ;  /* 0x0000007f097f7211 */ /* 0x000fce00028f0c04 */
[--C-:B------:R-:W-:Y:S01]  /*5c20*/  @!P0 IMAD.MOV.U32 R92, RZ, RZ, R6.reuse ;  /* 0x000000ffff5c8224 */ /* 0x100fe200078e0006 */
[----:B------:R-:W-:Y:S01]  /*5c30*/  @!P0 IADD3 R7, P3, P2, R9, UR5, R6 ;  /* 0x0000000509078c10 */ /* 0x000fe2000fa7e006 */
[----:B------:R-:W-:Y:S01]  /*5c40*/  @!P0 IMAD.MOV.U32 R0, RZ, RZ, c[0x0][0x1a4] ;  /* 0x00006900ff008624 */ /* 0x000fe200078e00ff */
[C---:B------:R-:W-:Y:S01]  /*5c50*/  @!P0 LEA R8, P4, R5.reuse, R6, 0x6 ;  /* 0x0000000605088211 */ /* 0x040fe200078830ff */
[C---:B------:R-:W-:Y:S01]  /*5c60*/  @!P0 IMAD.WIDE.U32 R12, R5.reuse, 0x60, R92 ;  /* 0x00000060050c8825 */ /* 0x040fe200078e005c */
[----:B------:R-:W-:Y:S01]  /*5c70*/  @!P0 IADD3.X R92, R4, UR7, R93, P3, P2 ;  /* 0x00000007045c8c10 */ /* 0x000fe20009fe445d */
[----:B------:R-:W-:Y:S01]  /*5c80*/  @P0 STS [R112+0x3000], RZ ;  /* 0x003000ff70000388 */ /* 0x000fe20000000800 */
[----:B------:R-:W-:Y:S01]  /*5c90*/  @!P0 LEA.HI.X R11, R5, R93, R0, 0x6, P4 ;  /* 0x0000005d050b8211 */ /* 0x000fe200020f3400 */
[----:B------:R-:W-:Y:S01]  /*5ca0*/  @!P0 IMAD R5, R0, 0x60, RZ ;  /* 0x0000006000058824 */ /* 0x000fe200078e02ff */
[C---:B------:R-:W-:Y:S01]  /*5cb0*/  @!P0 IADD3 R8, P3, R9.reuse, R8, RZ ;  /* 0x0000000809088210 */ /* 0x040fe20007f7e0ff */
[----:B------:R-:W-:Y:S01]  /*5cc0*/  @P0 STS [R112+0x3004], RZ ;  /* 0x003004ff70000388 */ /* 0x000fe20000000800 */
[----:B------:R-:W-:-:S02]  /*5cd0*/  @!P0 IADD3 R0, P2, R9, R12, RZ ;  /* 0x0000000c09008210 */ /* 0x000fc40007f5e0ff */
[C---:B------:R-:W-:Y:S01]  /*5ce0*/  @!P0 LEA R6, P4, R7.reuse, c[0x0][0x170], 0x1 ;  /* 0x00005c0007068a11 */ /* 0x040fe200078808ff */
[----:B------:R-:W-:Y:S01]  /*5cf0*/  @!P0 IMAD.X R11, R4, 0x1, R11, P3 ;  /* 0x00000001040b8824 */ /* 0x000fe200018e060b */
[----:B------:R-:W-:Y:S01]  /*5d00*/  @!P0 LEA R20, P3, R8, c[0x0][0x170], 0x1 ;  /* 0x00005c0008148a11 */ /* 0x000fe200078608ff */
[----:B------:R-:W-:Y:S01]  /*5d10*/  @P0 STS.64 [R112+0x3008], RZ ;  /* 0x003008ff70000388 */ /* 0x000fe20000000a00 */
[----:B------:R-:W-:Y:S02]  /*5d20*/  @!P0 IADD3.X R5, R4, R13, R5, P2, !PT ;  /* 0x0000000d04058210 */ /* 0x000fe400017fe405 */
        /* <DEDUP_REMOVED lines=25> */
[----:B------:R-:W1:Y:S04]  /*5ec0*/  LDSM.16.M88.4 R24, [R84+0x1400] ;  /* 0x001400005418783b */ /* 0x000e680000000200 */
[----:B------:R-:W-:Y:S04]  /*5ed0*/  LDSM.16.M88.4 R72, [R85] ;  /* 0x000000005548783b */ /* 0x000fe80000000200 */
[----:B------:R-:W1:Y:S04]  /*5ee0*/  LDSM.16.M88.4 R40, [R3] ;  /* 0x000000000328783b */ /* 0x000e680000000200 */
[----:B------:R-:W3:Y:S04]  /*5ef0*/  LDSM.16.M88.4 R16, [R84+0x1800] ;  /* 0x001800005410783b */ /* 0x000ee80000000200 */
[----:B------:R-:W3:Y:S04]  /*5f00*/  LDSM.16.M88.4 R12, [R3+0x400] ;  /* 0x00040000030c783b */ /* 0x000ee80000000200 */
[----:B----4-:R-:W4:Y:S04]  /*5f10*/  LDSM.16.M88.4 R8, [R84+0x1c00] ;  /* 0x001c00005408783b */ /* 0x010f280000000200 */
[----:B------:R-:W3:Y:S04]  /*5f20*/  LDSM.16.M88.4 R52, [R84+0x2400] ;  /* 0x002400005434783b */ /* 0x000ee80000000200 */
[----:B--2---:R-:W2:Y:S04]  /*5f30*/  LDSM.16.M88.4 R4, [R3+0x800] ;  /* 0x000800000304783b */ /* 0x004ea80000000200 */
[----:B------:R-:W2:Y:S01]  /*5f40*/  LDSM.16.M88.4 R60, [R84+0x2000] ;  /* 0x00200000543c783b */ /* 0x000ea20000000200 */
[C---:B-----5:R-:W-:Y:S03]  /*5f50*/  HMMA.16816.F32 R36, R76.reuse, R32, RZ ;  /* 0x000000204c24723c */ /* 0x060fe600000018ff */
[----:B------:R-:W-:Y:S04]  /*5f60*/  LDSM.16.M88.4 R44, [R84+0x2800] ;  /* 0x00280000542c783b */ /* 0x000fe80000000200 */
[----:B------:R-:W-:Y:S01]  /*5f70*/  LDSM.16.M88.4 R80, [R84+0x2c00] ;  /* 0x002c00005450783b */ /* 0x000fe20000000200 */
[C---:B------:R-:W-:Y:S03]  /*5f80*/  HMMA.16816.F32 R32, R76.reuse, R34, RZ ;  /* 0x000000224c20723c */ /* 0x040fe600000018ff */
[----:B------:R-:W-:Y:S04]  /*5f90*/  LDSM.16.M88.4 R64, [R3+0x1400] ;  /* 0x001400000340783b */ /* 0x000fe80000000200 */
[----:B------:R-:W-:Y:S01]  /*5fa0*/  LDSM.16.M88.4 R92, [R3+0x1000] ;  /* 0x00100000035c783b */ /* 0x000fe20000000200 */
[C---:B-1----:R-:W-:Y:S03]  /*5fb0*/  HMMA.16816.F32 R28, R76.reuse, R24, RZ ;  /* 0x000000184c1c723c */ /* 0x042fe600000018ff */
[----:B------:R-:W0:Y:S05]  /*5fc0*/  LDGDEPBAR ;  /* 0x00000000000079af */ /* 0x000e2a0000000000 */
[----:B------:R-:W-:Y:S08]  /*5fd0*/  HMMA.16816.F32 R24, R76, R26, RZ ;  /* 0x0000001a4c18723c */ /* 0x000ff000000018ff */
[C---:B------:R-:W-:Y:S08]  /*5fe0*/  HMMA.16816.F32 R36, R72.reuse, R40, R36 ;  /* 0x000000284824723c */ /* 0x040ff00000001824 */
[----:B------:R-:W-:Y:S01]  /*5ff0*/  HMMA.16816.F32 R32, R72, R42, R32 ;  /* 0x0000002a4820723c */ /* 0x000fe20000001820 */
[----:B------:R-:W1:Y:S07]  /*6000*/  LDSM.16.M88.4 R40, [R3+0xc00] ;  /* 0x000c00000328783b */ /* 0x000e6e0000000200 */
[----:B---3--:R-:W-:Y:S08]  /*6010*/  HMMA.16816.F32 R20, R76, R16, RZ ;  /* 0x000000104c14723c */ /* 0x008ff000000018ff */
[C---:B------:R-:W-:Y:S08]  /*6020*/  HMMA.16816.F32 R28, R72.reuse, R12, R28 ;  /* 0x0000000c481c723c */ /* 0x040ff0000000181c */
[----:B------:R-:W-:Y:S08]  /*6030*/  HMMA.16816.F32 R24, R72, R14, R24 ;  /* 0x0000000e4818723c */ /* 0x000ff00000001818 */
[C---:B------:R-:W-:Y:S08]  /*6040*/  HMMA.16816.F32 R16, R76.reuse, R18, RZ ;  /* 0x000000124c10723c */ /* 0x040ff000000018ff */
[C---:B----4-:R-:W-:Y:S08]  /*6050*/  HMMA.16816.F32 R12, R76.reuse, R8, RZ ;  /* 0x000000084c0c723c */ /* 0x050ff000000018ff */
[C---:B------:R-:W-:Y:S08]  /*6060*/  HMMA.16816.F32 R8, R76.reuse, R10, RZ ;  /* 0x0000000a4c08723c */ /* 0x040ff000000018ff */
[C---:B------:R-:W-:Y:S08]  /*6070*/  HMMA.16816.F32 R56, R76.reuse, R52, RZ ;  /* 0x000000344c38723c */ /* 0x040ff000000018ff */
[----:B------:R-:W-:Y:S08]  /*6080*/  HMMA.16816.F32 R52, R76, R54, RZ ;  /* 0x000000364c34723c */ /* 0x000ff000000018ff */
[C---:B--2---:R-:W-:Y:S08]  /*6090*/  HMMA.16816.F32 R20, R72.reuse, R4, R20 ;  /* 0x000000044814723c */ /* 0x044ff00000001814 */
[----:B------:R-:W-:Y:S08]  /*60a0*/  HMMA.16816.F32 R16, R72, R6, R16 ;  /* 0x000000064810723c */ /* 0x000ff00000001810 */
[----:B------:R-:W-:Y:S08]  /*60b0*/  HMMA.16816.F32 R4, R76, R60, RZ ;  /* 0x0000003c4c04723c */ /* 0x000ff000000018ff */
[C---:B-1----:R-:W-:Y:S08]  /*60c0*/  HMMA.16816.F32 R12, R72.reuse, R40, R12 ;  /* 0x00000028480c723c */ /* 0x042ff0000000180c */
[----:B------:R-:W-:Y:S08]  /*60d0*/  HMMA.16816.F32 R8, R72, R42, R8 ;  /* 0x0000002a4808723c */ /* 0x000ff00000001808 */
[C---:B------:R-:W-:Y:S08]  /*60e0*/  HMMA.16816.F32 R48, R76.reuse, R44, RZ ;  /* 0x0000002c4c30723c */ /* 0x040ff000000018ff */
[C---:B------:R-:W-:Y:S08]  /*60f0*/  HMMA.16816.F32 R60, R76.reuse, R62, RZ ;  /* 0x0000003e4c3c723c */ /* 0x040ff000000018ff */
[C---:B------:R-:W-:Y:S08]  /*6100*/  HMMA.16816.F32 R44, R76.reuse, R46, RZ ;  /* 0x0000002e4c2c723c */ /* 0x040ff000000018ff */
[C---:B------:R-:W-:Y:S08]  /*6110*/  HMMA.16816.F32 R40, R76.reuse, R80, RZ ;  /* 0x000000504c28723c */ /* 0x040ff000000018ff */
[----:B------:R-:W-:Y:S01]  /*6120*/  HMMA.16816.F32 R76, R76, R82, RZ ;  /* 0x000000524c4c723c */ /* 0x000fe200000018ff */
[----:B------:R-:W1:Y:S07]  /*6130*/  LDSM.16.M88.4 R80, [R3+0x1800] ;  /* 0x001800000350783b */ /* 0x000e6e0000000200 */
[C---:B------:R-:W-:Y:S08]  /*6140*/  HMMA.16816.F32 R56, R72.reuse, R64, R56 ;  /* 0x000000404838723c */ /* 0x040ff00000001838 */
[----:B------:R-:W-:Y:S01]  /*6150*/  HMMA.16816.F32 R52, R72, R66, R52 ;  /* 0x000000424834723c */ /* 0x000fe20000001834 */
[----:B------:R-:W2:Y:S01]  /*6160*/  LDSM.16.M88.4 R64, [R3+0x1c00] ;  /* 0x001c00000340783b */ /* 0x000ea20000000200 */
[----:B------:R-:W-:-:S06]  /*6170*/  DEPBAR.LE SB0, 0x0 ;  /* 0x000080000000791a */ /* 0x000fcc0000000000 */
[C---:B------:R-:W-:Y:S08]  /*6180*/  HMMA.16816.F32 R4, R72.reuse, R92, R4 ;  /* 0x0000005c4804723c */ /* 0x040ff00000001804 */
[C---:B------:R-:W-:Y:S08]  /*6190*/  HMMA.16816.F32 R60, R72.reuse, R94, R60 ;  /* 0x0000005e483c723c */ /* 0x040ff0000000183c */
[C---:B-1----:R-:W-:Y:S08]  /*61a0*/  HMMA.16816.F32 R48, R72.reuse, R80, R48 ;  /* 0x000000504830723c */ /* 0x042ff00000001830 */
[C---:B------:R-:W-:Y:S08]  /*61b0*/  HMMA.16816.F32 R44, R72.reuse, R82, R44 ;  /* 0x00000052482c723c */ /* 0x040ff0000000182c */
[C---:B--2---:R-:W-:Y:S07]  /*61c0*/  HMMA.16816.F32 R40, R72.reuse, R64, R40 ;  /* 0x000000404828723c */ /* 0x044fee0000001828 */
[----:B------:R-:W-:Y:S01]  /*61d0*/  LOP3.LUT R65, R71, 0x8, R88, 0xfe, !PT ;  /* 0x0000000847417812 */ /* 0x000fe200078efe58 */
[----:B------:R-:W-:Y:S01]  /*61e0*/  HMMA.16816.F32 R76, R72, R66, R76 ;  /* 0x00000042484c723c */ /* 0x000fe2000000184c */
[----:B------:R-:W-:Y:S02]  /*61f0*/  BAR.SYNC.DEFER_BLOCKING 0x0 ;  /* 0x0000000000007b1d */ /* 0x000fe40000010000 */
[----:B------:R-:W-:-:S02]  /*6200*/  ISETP.GE.AND P6, PT, R65, R130, PT ;  /* 0x000000824100720c */ /* 0x000fc40003fc6270 */
[----:B------:R-:W-:Y:S02]  /*6210*/  ISETP.GE.AND P4, PT, R65, R129, PT ;  /* 0x000000814100720c */ /* 0x000fe40003f86270 */
[----:B------:R-:W-:Y:S01]  /*6220*/  LOP3.LUT R73, R71, R88, RZ, 0xfc, !PT ;  /* 0x0000005847497212 */ /* 0x000fe200078efcff */
[----:B------:R-:W1:Y:S03]  /*6230*/  I2F R65, R65 ;  /* 0x0000004100417306 */ /* 0x000e660000201400 */
[C---:B------:R-:W-:Y:S02]  /*6240*/  IADD3 R64, R73.reuse, 0x1, RZ ;  /* 0x0000000149407810 */ /* 0x040fe40007ffe0ff */
[----:B------:R-:W-:Y:S02]  /*6250*/  IADD3 R148, R73, 0x21, RZ ;  /* 0x0000002149947810 */ /* 0x000fe40007ffe0ff */
[----:B------:R-:W-:Y:S01]  /*6260*/  ISETP.GE.AND P3, PT, R64, R130, PT ;  /* 0x000000824000720c */ /* 0x000fe20003f66270 */
[----:B------:R-:W2:Y:S01]  /*6270*/  I2F R0, R64 ;  /* 0x0000004000007306 */ /* 0x000ea20000201400 */
[----:B-1----:R-:W-:-:S02]  /*6280*/  FFMA.FTZ R32, R65, UR4, R32 ;  /* 0x0000000441207c23 */ /* 0x002fc40008010020 */
[----:B------:R-:W-:-:S03]  /*6290*/  FFMA.FTZ R34, R65, UR4, R34 ;  /* 0x0000000441227c23 */ /* 0x000fc60008010022 */
[----:B------:R-:W-:Y:S02]  /*62a0*/  FSEL R164, R32, -INF , !P6 ;  /* 0xff80000020a47808 */ /* 0x000fe40007000000 */
[C-C-:B------:R-:W-:Y:S01]  /*62b0*/  LOP3.LUT R32, R71.reuse, 0x18, R88.reuse, 0xfe, !PT ;  /* 0x0000001847207812 */ /* 0x140fe200078efe58 */
[C---:B--2---:R-:W-:Y:S01]  /*62c0*/  FFMA.FTZ R83, R0.reuse, UR4, R37 ;  /* 0x0000000400537c23 */ /* 0x044fe20008010025 */
[----:B------:R-:W-:Y:S01]  /*62d0*/  LOP3.LUT R37, R71, 0x10, R88, 0xfe, !PT ;  /* 0x0000001047257812 */ /* 0x000fe200078efe58 */
[----:B------:R-:W-:Y:S01]  /*62e0*/  FFMA.FTZ R67, R0, UR4, R39 ;  /* 0x0000000400437c23 */ /* 0x000fe20008010027 */
[----:B------:R-:W-:Y:S02]  /*62f0*/  IADD3 R39, R73, 0x9, RZ ;  /* 0x0000000949277810 */ /* 0x000fe40007ffe0ff */
[C---:B------:R-:W-:Y:S02]  /*6300*/  ISETP.GE.AND P2, PT, R37.reuse, R130, PT ;  /* 0x000000822500720c */ /* 0x040fe40003f46270 */
[----:B------:R-:W-:Y:S01]  /*6310*/  ISETP.GE.AND P5, PT, R37, R129, PT ;  /* 0x000000812500720c */ /* 0x000fe20003fa6270 */
[----:B------:R-:W1:Y:S01]  /*6320*/  I2F R0, R39 ;  /* 0x0000002700007306 */ /* 0x000e620000201400 */
[----:B------:R-:W-:-:S02]  /*6330*/  FSEL R83, R83, -INF , !P3 ;  /* 0xff80000053537808 */ /* 0x000fc40005800000 */
[-C--:B------:R-:W-:Y:S02]  /*6340*/  ISETP.GE.AND P3, PT, R64, R129.reuse, PT ;  /* 0x000000814000720c */ /* 0x080fe40003f66270 */
[----:B------:R-:W-:Y:S02]  /*6350*/  ISETP.GE.AND P6, PT, R39, R129, PT ;  /* 0x000000812700720c */ /* 0x000fe40003fc6270 */
[----:B------:R-:W-:Y:S01]  /*6360*/  FSEL R67, R67, -INF , !P3 ;  /* 0xff80000043437808 */ /* 0x000fe20005800000 */
[----:B------:R-:W2:Y:S01]  /*6370*/  I2F R37, R37 ;  /* 0x0000002500257306 */ /* 0x000ea20000201400 */
[-C--:B------:R-:W-:Y:S02]  /*6380*/  ISETP.GE.AND P3, PT, R39, R130.reuse, PT ;  /* 0x000000822700720c */ /* 0x080fe40003f66270 */
[----:B------:R-:W-:Y:S02]  /*6390*/  FSEL R75, R34, -INF , !P4 ;  /* 0xff800000224b7808 */ /* 0x000fe40006000000 */
[----:B------:R-:W-:Y:S01]  /*63a0*/  ISETP.GE.AND P4, PT, R32, R130, PT ;  /* 0x000000822000720c */ /* 0x000fe20003f86270 */
[----:B-1----:R-:W-:-:S02]  /*63b0*/  FFMA.FTZ R33, R0, UR4, R33 ;  /* 0x0000000400217c23 */ /* 0x002fc40008010021 */
[----:B------:R-:W-:Y:S01]  /*63c0*/  FFMA.FTZ R35, R0, UR4, R35 ;  /* 0x0000000400237c23 */ /* 0x000fe20008010023 */
[----:B------:R-:W-:Y:S02]  /*63d0*/  IADD3 R0, R73, 0x11, RZ ;  /* 0x0000001149007810 */ /* 0x000fe40007ffe0ff */
[----:B------:R-:W-:Y:S02]  /*63e0*/  FSEL R93, R33, -INF , !P3 ;  /* 0xff800000215d7808 */ /* 0x000fe40005800000 */
[----:B------:R-:W-:Y:S01]  /*63f0*/  FSEL R35, R35, -INF , !P6 ;  /* 0xff80000023237808 */ /* 0x000fe20007000000 */
[C---:B--2---:R-:W-:Y:S01]  /*6400*/  FFMA.FTZ R132, R37.reuse, UR4, R28 ;  /* 0x0000000425847c23 */ /* 0x044fe2000801001c */
[----:B------:R-:W-:Y:S01]  /*6410*/  I2F R33, R32 ;  /* 0x0000002000217306 */ /* 0x000fe20000201400 */
[----:B------:R-:W-:Y:S01]  /*6420*/  FFMA.FTZ R30, R37, UR4, R30 ;  /* 0x00000004251e7c23 */ /* 0x000fe2000801001e */
[----:B------:R-:W-:Y:S02]  /*6430*/  IADD3 R37, R73, 0x19, RZ ;  /* 0x0000001949257810 */ /* 0x000fe40007ffe0ff */
[----:B------:R-:W-:-:S02]  /*6440*/  FSEL R132, R132, -INF , !P2 ;  /* 0xff80000084847808 */ /* 0x000fc40005000000 */
[CC--:B------:R-:W-:Y:S02]  /*6450*/  ISETP.GE.AND P6, PT, R0.reuse, R130.reuse, PT ;  /* 0x000000820000720c */ /* 0x0c0fe40003fc6270 */
[----:B------:R-:W1:Y:S01]  /*6460*/  I2F R28, R0 ;  /* 0x00000000001c7306 */ /* 0x000e620000201400 */
[-C--:B------:R-:W-:Y:S02]  /*6470*/  ISETP.GE.AND P2, PT, R0, R129.reuse, PT ;  /* 0x000000810000720c */ /* 0x080fe40003f46270 */
[----:B------:R-:W-:Y:S02]  /*6480*/  FSEL R34, R30, -INF , !P5 ;  /* 0xff8000001e227808 */ /* 0x000fe40006800000 */
[----:B------:R-:W-:Y:S02]  /*6490*/  ISETP.GE.AND P3, PT, R32, R129, PT ;  /* 0x000000812000720c */ /* 0x000fe40003f66270 */
[----:B------:R-:W-:Y:S01]  /*64a0*/  ISETP.GE.AND P5, PT, R37, R130, PT ;  /* 0x000000822500720c */ /* 0x000fe20003fa6270 */
[----:B------:R-:W2:Y:S01]  /*64b0*/  I2F R0, R37 ;  /* 0x0000002500007306 */ /* 0x000ea20000201400 */
[----:B-1----:R-:W-:-:S02]  /*64c0*/  FFMA.FTZ R29, R28, UR4, R29 ;  /* 0x000000041c1d7c23 */ /* 0x002fc4000801001d */
[----:B------:R-:W-:Y:S02]  /*64d0*/  FFMA.FTZ R31, R28, UR4, R31 ;  /* 0x000000041c1f7c23 */ /* 0x000fe4000801001f */
[----:B------:R-:W-:Y:S01]  /*64e0*/  FFMA.FTZ R28, R33, UR4, R24 ;  /* 0x00000004211c7c23 */ /* 0x000fe20008010018 */
[----:B------:R-:W-:Y:S01]  /*64f0*/  FSEL R92, R29, -INF , !P6 ;  /* 0xff8000001d5c7808 */ /* 0x000fe20007000000 */
[----:B------:R-:W-:Y:S01]  /*6500*/  FFMA.FTZ R24, R33, UR4, R26 ;  /* 0x0000000421187c23 */ /* 0x000fe2000801001a */
[----:B------:R-:W-:Y:S01]  /*6510*/  LOP3.LUT R29, R71, 0x20, R88, 0xfe, !PT ;  /* 0x00000020471d7812 */ /* 0x000fe200078efe58 */
[C---:B--2---:R-:W-:Y:S01]  /*6520*/  FFMA.FTZ R25, R0.reuse, UR4, R25 ;  /* 0x0000000400197c23 */ /* 0x044fe20008010019 */
[----:B------:R-:W-:Y:S01]  /*6530*/  FSEL R32, R31, -INF , !P2 ;  /* 0xff8000001f207808 */ /* 0x000fe20005000000 */
[----:B------:R-:W-:Y:S01]  /*6540*/  FFMA.FTZ R26, R0, UR4, R27 ;  /* 0x00000004001a7c23 */ /* 0x000fe2000801001b */
[----:B------:R-:W-:Y:S02]  /*6550*/  FSEL R24, R24, -INF , !P3 ;  /* 0xff80000018187808 */ /* 0x000fe40005800000 */
[----:B------:R-:W-:-:S02]  /*6560*/  FSEL R25, R25, -INF , !P5 ;  /* 0xff80000019197808 */ /* 0x000fc40006800000 */
[CC--:B------:R-:W-:Y:S02]  /*6570*/  ISETP.GE.AND P3, PT, R148.reuse, R130.reuse, PT ;  /* 0x000000829400720c */ /* 0x0c0fe40003f66270 */
[-C--:B------:R-:W-:Y:S02]  /*6580*/  ISETP.GE.AND P5, PT, R148, R129.reuse, PT ;  /* 0x000000819400720c */ /* 0x080fe40003fa6270 */
[----:B------:R-:W1:Y:S01]  /*6590*/  I2F R148, R148 ;  /* 0x0000009400947306 */ /* 0x000e620000201400 */
[----:B------:R-:W-:Y:S02]  /*65a0*/  FSEL R33, R28, -INF , !P4 ;  /* 0xff8000001c217808 */ /* 0x000fe40006000000 */
[C---:B------:R-:W-:Y:S02]  /*65b0*/  ISETP.GE.AND P2, PT, R29.reuse, R130, PT ;  /* 0x000000821d00720c */ /* 0x040fe40003f46270 */
[----:B------:R-:W-:Y:S02]  /*65c0*/  ISETP.GE.AND P4, PT, R29, R129, PT ;  /* 0x000000811d00720c */ /* 0x000fe40003f86270 */
[----:B------:R-:W-:Y:S01]  /*65d0*/  IADD3 R27, R73, 0x51, RZ ;  /* 0x00000051491b7810 */ /* 0x000fe20007ffe0ff */
[----:B------:R-:W2:Y:S01]  /*65e0*/  I2F R29, R29 ;  /* 0x0000001d001d7306 */ /* 0x000ea20000201400 */
[----:B------:R-:W-:-:S02]  /*65f0*/  LOP3.LUT R28, R71, 0x58, R88, 0xfe, !PT ;  /* 0x00000058471c7812 */ /* 0x000fc400078efe58 */
[----:B------:R-:W-:-:S04]  /*6600*/  ISETP.GE.AND P6, PT, R37, R129, PT ;  /* 0x000000812500720c */ /* 0x000fc80003fc6270 */
[----:B------:R-:W-:Y:S01]  /*6610*/  FSEL R26, R26, -INF , !P6 ;  /* 0xff8000001a1a7808 */ /* 0x000fe20007000000 */
[----:B-1----:R-:W-:Y:S01]  /*6620*/  FFMA.FTZ R160, R148, UR4, R21 ;  /* 0x0000000494a07c23 */ /* 0x002fe20008010015 */
[----:B------:R-:W1:Y:S01]  /*6630*/  I2F R0, R27 ;  /* 0x0000001b00007306 */ /* 0x000e620000201400 */
[----:B------:R-:W-:Y:S01]  /*6640*/  ISETP.GE.AND P6, PT, R28, R130, PT ;  /* 0x000000821c00720c */ /* 0x000fe20003fc6270 */
[----:B------:R-:W-:Y:S01]  /*6650*/  FFMA.FTZ R148, R148, UR4, R23 ;  /* 0x0000000494947c23 */ /* 0x000fe20008010017 */
[----:B------:R-:W-:Y:S02]  /*6660*/  LOP3.LUT R23, R71, 0x60, R88, 0xfe, !PT ;  /* 0x0000006047177812 */ /* 0x000fe400078efe58 */
[----:B------:R-:W-:Y:S01]  /*6670*/  FSEL R160, R160, -INF , !P3 ;  /* 0xff800000a0a07808 */ /* 0x000fe20005800000 */
[----:B--2---:R-:W-:Y:S02]  /*6680*/  FFMA.FTZ R22, R29, UR4, R22 ;  /* 0x000000041d167c23 */ /* 0x004fe40008010016 */
[----:B------:R-:W2:Y:S01]  /*6690*/  I2F R21, R28 ;  /* 0x0000001c00157306 */ /* 0x000ea20000201400 */
[----:B------:R-:W-:Y:S01]  /*66a0*/  ISETP.GE.AND P3, PT, R27, R129, PT ;  /* 0x000000811b00720c */ /* 0x000fe20003f66270 */
[----:B------:R-:W-:Y:S01]  /*66b0*/  FFMA.FTZ R20, R29, UR4, R20 ;  /* 0x000000041d147c23 */ /* 0x000fe20008010014 */
[----:B------:R-:W-:-:S02]  /*66c0*/  FSEL R148, R148, -INF , !P5 ;  /* 0xff80000094947808 */ /* 0x000fc40006800000 */
[----:B------:R-:W-:Y:S02]  /*66d0*/  FSEL R142, R22, -INF , !P4 ;  /* 0xff800000168e7808 */ /* 0x000fe40006000000 */
[-C--:B------:R-:W-:Y:S01]  /*66e0*/  ISETP.GE.AND P4, PT, R27, R130.reuse, PT ;  /* 0x000000821b00720c */ /* 0x080fe20003f86270 */
[C---:B-1----:R-:W-:Y:S01]  /*66f0*/  FFMA.FTZ R59, R0.reuse, UR4, R59 ;  /* 0x00000004003b7c23 */ /* 0x042fe2000801003b */
[----:B------:R-:W-:Y:S01]  /*6700*/  ISETP.GE.AND P5, PT, R23, R130, PT ;  /* 0x000000821700720c */ /* 0x000fe20003fa6270 */
[----:B------:R-:W-:Y:S01]  /*6710*/  FFMA.FTZ R57, R0, UR4, R57 ;  /* 0x0000000400397c23 */ /* 0x000fe20008010039 */
[----:B------:R-:W-:Y:S02]  /*6720*/  IADD3 R0, R73, 0x59, RZ ;  /* 0x0000005949007810 */ /* 0x000fe40007ffe0ff */
[----:B------:R-:W-:Y:S02]  /*6730*/  FSEL R146, R20, -INF , !P2 ;  /* 0xff80000014927808 */ /* 0x000fe40005000000 */
[----:B------:R-:W1:Y:S01]  /*6740*/  I2F R22, R0 ;  /* 0x0000000000167306 */ /* 0x000e620000201400 */
[----:B--2---:R-:W-:Y:S01]  /*6750*/  FFMA.FTZ R66, R21, UR4, R52 ;  /* 0x0000000415427c23 */ /* 0x004fe20008010034 */
[----:B------:R-:W-:Y:S01]  /*6760*/  FSEL R52, R59, -INF , !P3 ;  /* 0xff8000003b347808 */ /* 0x000fe20005800000 */
[----:B------:R-:W-:Y:S01]  /*6770*/  FFMA.FTZ R21, R21, UR4, R54 ;  /* 0x0000000415157c23 */ /* 0x000fe20008010036 */
[----:B------:R-:W-:-:S02]  /*6780*/  FSEL R68, R57, -INF , !P4 ;  /* 0xff80000039447808 */ /* 0x000fc40006000000 */
[----:B------:R-:W-:Y:S02]  /*6790*/  FSEL R66, R66, -INF , !P6 ;  /* 0xff80000042427808 */ /* 0x000fe40007000000 */
[C---:B------:R-:W-:Y:S02]  /*67a0*/  ISETP.GE.AND P3, PT, R0.reuse, R130, PT ;  /* 0x000000820000720c */ /* 0x040fe40003f66270 */
[-C--:B------:R-:W-:Y:S02]  /*67b0*/  ISETP.GE.AND P6, PT, R0, R129.reuse, PT ;  /* 0x000000810000720c */ /* 0x080fe40003fc6270 */
[-C--:B------:R-:W-:Y:S02]  /*67c0*/  ISETP.GE.AND P4, PT, R23, R129.reuse, PT ;  /* 0x000000811700720c */ /* 0x080fe40003f86270 */
[----:B------:R-:W2:Y:S01]  /*67d0*/  I2F R23, R23 ;  /* 0x0000001700177306 */ /* 0x000ea20000201400 */
[----:B------:R-:W-:Y:S01]  /*67e0*/  ISETP.GE.AND P2, PT, R28, R129, PT ;  /* 0x000000811c00720c */ /* 0x000fe20003f46270 */
[C---:B-1----:R-:W-:Y:S01]  /*67f0*/  FFMA.FTZ R53, R22.reuse, UR4, R53 ;  /* 0x0000000416357c23 */ /* 0x042fe20008010035 */
[----:B------:R-:W-:Y:S01]  /*6800*/  IADD3 R0, R73, 0x61, RZ ;  /* 0x0000006149007810 */ /* 0x000fe20007ffe0ff */
[----:B------:R-:W-:Y:S01]  /*6810*/  FFMA.FTZ R54, R22, UR4, R55 ;  /* 0x0000000416367c23 */ /* 0x000fe20008010037 */
[----:B------:R-:W-:-:S02]  /*6820*/  LOP3.LUT R27, R71, 0x68, R88, 0xfe, !PT ;  /* 0x00000068471b7812 */ /* 0x000fc400078efe58 */
[----:B------:R-:W-:Y:S01]  /*6830*/  IADD3 R22, R73, 0x69, RZ ;  /* 0x0000006949167810 */ /* 0x000fe20007ffe0ff */
[----:B------:R-:W1:Y:S01]  /*6840*/  I2F R20, R0 ;  /* 0x0000000000147306 */ /* 0x000e620000201400 */
[----:B------:R-:W-:Y:S02]  /*6850*/  FSEL R54, R54, -INF , !P6 ;  /* 0xff80000036367808 */ /* 0x000fe40007000000 */
[----:B------:R-:W-:Y:S02]  /*6860*/  FSEL R74, R53, -INF , !P3 ;  /* 0xff800000354a7808 */ /* 0x000fe40005800000 */
[----:B------:R-:W-:Y:S01]  /*6870*/  ISETP.GE.AND P3, PT, R27, R129, PT ;  /* 0x000000811b00720c */ /* 0x000fe20003f66270 */
[C---:B--2---:R-:W-:Y:S02]  /*6880*/  FFMA.FTZ R80, R23.reuse, UR4, R48 ;  /* 0x0000000417507c23 */ /* 0x044fe40008010030 */
[----:B------:R-:W-:Y:S01]  /*6890*/  FFMA.FTZ R48, R23, UR4, R50 ;  /* 0x0000000417307c23 */ /* 0x000fe20008010032 */
[----:B------:R-:W-:-:S02]  /*68a0*/  FSEL R50, R21, -INF , !P2 ;  /* 0xff80000015327808 */ /* 0x000fc40005000000 */
[----:B------:R-:W2:Y:S01]  /*68b0*/  I2F R21, R27 ;  /* 0x0000001b00157306 */ /* 0x000ea20000201400 */
[----:B------:R-:W-:Y:S01]  /*68c0*/  FSEL R80, R80, -INF , !P5 ;  /* 0xff80000050507808 */ /* 0x000fe20006800000 */
[----:B-1----:R-:W-:Y:S01]  /*68d0*/  FFMA.FTZ R49, R20, UR4, R49 ;  /* 0x0000000414317c23 */ /* 0x002fe20008010031 */
[----:B------:R-:W-:Y:S01]  /*68e0*/  ISETP.GE.AND P5, PT, R0, R130, PT ;  /* 0x000000820000720c */ /* 0x000fe20003fa6270 */
[----:B------:R-:W-:Y:S01]  /*68f0*/  FFMA.FTZ R51, R20, UR4, R51 ;  /* 0x0000000414337c23 */ /* 0x000fe20008010033 */
[----:B------:R-:W-:-:S03]  /*6900*/  LOP3.LUT R23, R71, 0x70, R88, 0xfe, !PT ;  /* 0x0000007047177812 */ /* 0x000fc600078efe58 */
[----:B------:R-:W1:Y:S01]  /*6910*/  I2F R20, R22 ;  /* 0x0000001600147306 */ /* 0x000e620000201400 */
[----:B------:R-:W-:Y:S02]  /*6920*/  FSEL R72, R49, -INF , !P5 ;  /* 0xff80000031487808 */ /* 0x000fe40006800000 */
[-C--:B------:R-:W-:Y:S02]  /*6930*/  ISETP.GE.AND P5, PT, R0, R129.reuse, PT ;  /* 0x000000810000720c */ /* 0x080fe40003fa6270 */
[----:B------:R-:W-:Y:S02]  /*6940*/  FSEL R48, R48, -INF , !P4 ;  /* 0xff80000030307808 */ /* 0x000fe40006000000 */
[----:B------:R-:W-:Y:S01]  /*6950*/  ISETP.GE.AND P6, PT, R23, R130, PT ;  /* 0x000000821700720c */ /* 0x000fe20003fc6270 */
[----:B--2---:R-:W-:Y:S01]  /*6960*/  FFMA.FTZ R64, R21, UR4, R44 ;  /* 0x0000000415407c23 */ /* 0x004fe2000801002c */
[----:B------:R-:W-:Y:S01]  /*6970*/  ISETP.GE.AND P4, PT, R23, R129, PT ;  /* 0x000000811700720c */ /* 0x000fe20003f86270 */
[----:B------:R-:W-:Y:S01]  /*6980*/  FFMA.FTZ R39, R21, UR4, R46 ;  /* 0x0000000415277c23 */ /* 0x000fe2000801002e */
[----:B------:R-:W2:Y:S01]  /*6990*/  I2F R23, R23 ;  /* 0x0000001700177306 */ /* 0x000ea20000201400 */
[----:B------:R-:W-:-:S02]  /*69a0*/  FSEL R44, R51, -INF , !P5 ;  /* 0xff800000332c7808 */ /* 0x000fc40006800000 */
[-C--:B------:R-:W-:Y:S01]  /*69b0*/  ISETP.GE.AND P5, PT, R22, R130.reuse, PT ;  /* 0x000000821600720c */ /* 0x080fe20003fa6270 */
[C---:B-1----:R-:W-:Y:S01]  /*69c0*/  FFMA.FTZ R45, R20.reuse, UR4, R45 ;  /* 0x00000004142d7c23 */ /* 0x042fe2000801002d */
[----:B------:R-:W-:Y:S01]  /*69d0*/  LOP3.LUT R21, R71, 0x78, R88, 0xfe, !PT ;  /* 0x0000007847157812 */ /* 0x000fe200078efe58 */
[----:B------:R-:W-:Y:S01]  /*69e0*/  FFMA.FTZ R31, R20, UR4, R47 ;  /* 0x00000004141f7c23 */ /* 0x000fe2000801002f */
[----:B------:R-:W-:Y:S02]  /*69f0*/  FSEL R39, R39, -INF , !P3 ;  /* 0xff80000027277808 */ /* 0x000fe40005800000 */
[----:B------:R-:W-:Y:S02]  /*6a00*/  FSEL R46, R45, -INF , !P5 ;  /* 0xff8000002d2e7808 */ /* 0x000fe40006800000 */
[C---:B------:R-:W-:Y:S02]  /*6a10*/  ISETP.GE.AND P3, PT, R21.reuse, R130, PT ;  /* 0x000000821500720c */ /* 0x040fe40003f66270 */
[----:B------:R-:W-:-:S02]  /*6a20*/  ISETP.GE.AND P5, PT, R21, R129, PT ;  /* 0x000000811500720c */ /* 0x000fc40003fa6270 */
[----:B------:R-:W1:Y:S01]  /*6a30*/  I2F R21, R21 ;  /* 0x0000001500157306 */ /* 0x000e620000201400 */
[----:B------:R-:W-:Y:S01]  /*6a40*/  IADD3 R0, R73, 0x71, RZ ;  /* 0x0000007149007810 */ /* 0x000fe20007ffe0ff */
[----:B--2---:R-:W-:Y:S01]  /*6a50*/  FFMA.FTZ R40, R23, UR4, R40 ;  /* 0x0000000417287c23 */ /* 0x004fe20008010028 */
[----:B------:R-:W-:Y:S01]  /*6a60*/  ISETP.GE.AND P2, PT, R27, R130, PT ;  /* 0x000000821b00720c */ /* 0x000fe20003f46270 */
[----:B------:R-:W-:Y:S01]  /*6a70*/  FFMA.FTZ R29, R23, UR4, R42 ;  /* 0x00000004171d7c23 */ /* 0x000fe2000801002a */
[----:B------:R-:W-:Y:S02]  /*6a80*/  LOP3.LUT R23, R71, 0x28, R88, 0xfe, !PT ;  /* 0x0000002847177812 */ /* 0x000fe400078efe58 */
[----:B------:R-:W-:Y:S01]  /*6a90*/  FSEL R64, R64, -INF , !P2 ;  /* 0xff80000040407808 */ /* 0x000fe20005000000 */
[----:B------:R2:W3:Y:S01]  /*6aa0*/  I2F R20, R0 ;  /* 0x0000000000147306 */ /* 0x0004e20000201400 */
[----:B------:R-:W-:Y:S02]  /*6ab0*/  ISETP.GE.AND P2, PT, R22, R129, PT ;  /* 0x000000811600720c */ /* 0x000fe40003f46270 */
[----:B------:R-:W-:-:S02]  /*6ac0*/  FSEL R42, R40, -INF , !P6 ;  /* 0xff800000282a7808 */ /* 0x000fc40007000000 */
[----:B------:R-:W-:Y:S02]  /*6ad0*/  FSEL R31, R31, -INF , !P2 ;  /* 0xff8000001f1f7808 */ /* 0x000fe40005000000 */
[CC--:B------:R-:W-:Y:S01]  /*6ae0*/  ISETP.GE.AND P2, PT, R0.reuse, R130.reuse, PT ;  /* 0x000000820000720c */ /* 0x0c0fe20003f46270 */
[----:B-1----:R-:W-:Y:S01]  /*6af0*/  FFMA.FTZ R37, R21, UR4, R76 ;  /* 0x0000000415257c23 */ /* 0x002fe2000801004c */
[----:B------:R-:W-:Y:S02]  /*6b00*/  ISETP.GE.AND P6, PT, R0, R129, PT ;  /* 0x000000810000720c */ /* 0x000fe40003fc6270 */
[----:B------:R-:W-:Y:S02]  /*6b10*/  FSEL R29, R29, -INF , !P4 ;  /* 0xff8000001d1d7808 */ /* 0x000fe40006000000 */
[-C--:B------:R-:W-:Y:S02]  /*6b20*/  ISETP.GE.AND P4, PT, R23, R130.reuse, PT ;  /* 0x000000821700720c */ /* 0x080fe40003f86270 */
[----:B------:R-:W-:Y:S01]  /*6b30*/  FSEL R37, R37, -INF , !P3 ;  /* 0xff80000025257808 */ /* 0x000fe20005800000 */
[----:B--2---:R-:W-:Y:S01]  /*6b40*/  FFMA.FTZ R0, R21, UR4, R78 ;  /* 0x0000000415007c23 */ /* 0x004fe2000801004e */
[C-C-:B------:R-:W-:Y:S01]  /*6b50*/  LOP3.LUT R21, R71.reuse, 0x40, R88.reuse, 0xfe, !PT ;  /* 0x0000004047157812 */ /* 0x140fe200078efe58 */
[----:B------:R-:W1:Y:S01]  /*6b60*/  I2F R23, R23 ;  /* 0x0000001700177306 */ /* 0x000e620000201400 */
[C---:B---3--:R-:W-:Y:S01]  /*6b70*/  FFMA.FTZ R40, R20.reuse, UR4, R41 ;  /* 0x0000000414287c23 */ /* 0x048fe20008010029 */
[----:B------:R-:W-:Y:S01]  /*6b80*/  LOP3.LUT R41, R71, 0x38, R88, 0xfe, !PT ;  /* 0x0000003847297812 */ /* 0x000fe200078efe58 */
[----:B------:R-:W-:Y:S01]  /*6b90*/  FFMA.FTZ R28, R20, UR4, R43 ;  /* 0x00000004141c7c23 */ /* 0x000fe2000801002b */
[----:B------:R-:W-:-:S02]  /*6ba0*/  ISETP.GE.AND P3, PT, R21, R130, PT ;  /* 0x000000821500720c */ /* 0x000fc40003f66270 */
[----:B------:R-:W-:Y:S02]  /*6bb0*/  LOP3.LUT R27, R71, 0x30, R88, 0xfe, !PT ;  /* 0x00000030471b7812 */ /* 0x000fe400078efe58 */
[----:B------:R-:W2:Y:S01]  /*6bc0*/  I2F R21, R21 ;  /* 0x0000001500157306 */ /* 0x000ea20000201400 */
[----:B------:R-:W-:Y:S02]  /*6bd0*/  FSEL R28, R28, -INF , !P6 ;  /* 0xff8000001c1c7808 */ /* 0x000fe40007000000 */
[-C--:B------:R-:W-:Y:S02]  /*6be0*/  ISETP.GE.AND P6, PT, R41, R130.reuse, PT ;  /* 0x000000822900720c */ /* 0x080fe40003fc6270 */
[----:B------:R-:W-:Y:S02]  /*6bf0*/  FSEL R40, R40, -INF , !P2 ;  /* 0xff80000028287808 */ /* 0x000fe40005000000 */
[----:B------:R-:W-:Y:S01]  /*6c00*/  ISETP.GE.AND P2, PT, R27, R130, PT ;  /* 0x000000821b00720c */ /* 0x000fe20003f46270 */
[----:B------:R-:W3:Y:S01]  /*6c10*/  I2F R41, R41 ;  /* 0x0000002900297306 */ /* 0x000ee20000201400 */
[----:B-1----:R-:W-:Y:S01]  /*6c20*/  FFMA.FTZ R16, R23, UR4, R16 ;  /* 0x0000000417107c23 */ /* 0x002fe20008010010 */
[----:B------:R-:W-:-:S02]  /*6c30*/  LOP3.LUT R23, R71, 0x50, R88, 0xfe, !PT ;  /* 0x0000005047177812 */ /* 0x000fc400078efe58 */
[----:B------:R-:W-:Y:S02]  /*6c40*/  IADD3 R20, R73, 0x29, RZ ;  /* 0x0000002949147810 */ /* 0x000fe40007ffe0ff */
[----:B------:R-:W-:Y:S02]  /*6c50*/  FSEL R65, R16, -INF , !P4 ;  /* 0xff80000010417808 */ /* 0x000fe40006000000 */
[----:B------:R-:W1:Y:S01]  /*6c60*/  I2F R27, R27 ;  /* 0x0000001b001b7306 */ /* 0x000e620000201400 */
[----:B--2---:R-:W-:Y:S01]  /*6c70*/  FFMA.FTZ R4, R21, UR4, R4 ;  /* 0x0000000415047c23 */ /* 0x004fe20008010004 */
[----:B------:R-:W-:Y:S02]  /*6c80*/  IADD3 R21, R73, 0x39, RZ ;  /* 0x0000003949157810 */ /* 0x000fe40007ffe0ff */
[----:B------:R-:W-:Y:S02]  /*6c90*/  ISETP.GE.AND P4, PT, R23, R130, PT ;  /* 0x000000821700720c */ /* 0x000fe40003f86270 */
[----:B------:R-:W-:-:S02]  /*6ca0*/  IADD3 R16, R73, 0x31, RZ ;  /* 0x0000003149107810 */ /* 0x000fc40007ffe0ff */
[----:B------:R-:W2:Y:S01]  /*6cb0*/  I2F R154, R21 ;  /* 0x00000015009a7306 */ /* 0x000ea20000201400 */
[----:B---3--:R-:W-:Y:S01]  /*6cc0*/  FFMA.FTZ R152, R41, UR4, R8 ;  /* 0x0000000429987c23 */ /* 0x008fe20008010008 */
[----:B------:R-:W-:Y:S02]  /*6cd0*/  IADD3 R8, R73, 0x41, RZ ;  /* 0x0000004149087810 */ /* 0x000fe40007ffe0ff */
[----:B------:R-:W-:Y:S02]  /*6ce0*/  FSEL R136, R4, -INF , !P3 ;  /* 0xff80000004887808 */ /* 0x000fe40005800000 */
[----:B------:R-:W-:Y:S02]  /*6cf0*/  FSEL R0, R0, -INF , !P5 ;  /* 0xff80000000007808 */ /* 0x000fe40006800000 */
[----:B------:R-:W3:Y:S01]  /*6d00*/  I2F R23, R23 ;  /* 0x0000001700177306 */ /* 0x000ee20000201400 */
[----:B-1----:R-:W-:Y:S01]  /*6d10*/  FFMA.FTZ R138, R27, UR4, R12 ;  /* 0x000000041b8a7c23 */ /* 0x002fe2000801000c */
[----:B------:R-:W-:-:S02]  /*6d20*/  LOP3.LUT R27, R71, 0x48, R88, 0xfe, !PT ;  /* 0x00000048471b7812 */ /* 0x000fc400078efe58 */
[----:B------:R-:W-:Y:S02]  /*6d30*/  FSEL R152, R152, -INF , !P6 ;  /* 0xff80000098987808 */ /* 0x000fe40007000000 */
[----:B------:R-:W-:Y:S02]  /*6d40*/  ISETP.GE.AND P5, PT, R27, R130, PT ;  /* 0x000000821b00720c */ /* 0x000fe40003fa6270 */
[----:B------:R-:W1:Y:S01]  /*6d50*/  I2F R144, R8 ;  /* 0x0000000800907306 */ /* 0x000e620000201400 */
[----:B--2---:R-:W-:Y:S01]  /*6d60*/  FFMA.FTZ R154, R154, UR4, R9 ;  /* 0x000000049a9a7c23 */ /* 0x004fe20008010009 */
[----:B------:R-:W-:Y:S02]  /*6d70*/  IADD3 R9, R73, 0x49, RZ ;  /* 0x0000004949097810 */ /* 0x000fe40007ffe0ff */
[----:B------:R-:W-:Y:S02]  /*6d80*/  FSEL R138, R138, -INF , !P2 ;  /* 0xff8000008a8a7808 */ /* 0x000fe40005000000 */
[----:B------:R-:W-:-:S02]  /*6d90*/  ISETP.GE.AND P2, PT, R2, 0x3, PT ;  /* 0x000000030200780c */ /* 0x000fc40003f46270 */
[----:B------:R-:W2:Y:S01]  /*6da0*/  I2F R12, R16 ;  /* 0x00000010000c7306 */ /* 0x000ea20000201400 */
[----:B---3--:R-:W-:Y:S01]  /*6db0*/  FFMA.FTZ R56, R23, UR4, R56 ;  /* 0x0000000417387c23 */ /* 0x008fe20008010038 */
[C---:B------:R-:W-:Y:S02]  /*6dc0*/  ISETP.GE.AND P6, PT, R73.reuse, R130, PT ;  /* 0x000000824900720c */ /* 0x040fe40003fc6270 */
[C---:B------:R-:W-:Y:S02]  /*6dd0*/  ISETP.GE.AND P3, PT, R73.reuse, R129, PT ;  /* 0x000000814900720c */ /* 0x040fe40003f66270 */
[----:B------:R-:W-:Y:S02]  /*6de0*/  FSEL R82, R56, -INF , !P4 ;  /* 0xff80000038527808 */ /* 0x000fe40006000000 */
[----:B------:R-:W3:Y:S01]  /*6df0*/  I2F R22, R20 ;  /* 0x0000001400167306 */ /* 0x000ee20000201400 */
[----:B-1----:R-:W-:Y:S01]  /*6e00*/  FFMA.FTZ R144, R144, UR4, R5 ;  /* 0x0000000490907c23 */ /* 0x002fe20008010005 */
[----:B------:R-:W-:-:S02]  /*6e10*/  IADD3 R5, R73, 0x79, RZ ;  /* 0x0000007949057810 */ /* 0x000fc40007ffe0ff */
[----:B------:R-:W-:-:S04]  /*6e20*/  ISETP.GE.AND P4, PT, R16, R130, PT ;  /* 0x000000821000720c */ /* 0x000fc80003f86270 */
[----:B------:R-:W1:Y:S01]  /*6e30*/  I2F R23, R73 ;  /* 0x0000004900177306 */ /* 0x000e620000201400 */
[----:B--2---:R-:W-:-:S05]  /*6e40*/  FFMA.FTZ R13, R12, UR4, R13 ;  /* 0x000000040c0d7c23 */ /* 0x004fca000801000d */
[----:B------:R-:W-:Y:S02]  /*6e50*/  FSEL R156, R13, -INF , !P4 ;  /* 0xff8000000d9c7808 */ /* 0x000fe40006000000 */
[----:B------:R-:W2:Y:S01]  /*6e60*/  I2F R4, R9 ;  /* 0x0000000900047306 */ /* 0x000ea20000201400 */
[----:B---3--:R-:W-:Y:S01]  /*6e70*/  FFMA.FTZ R17, R22, UR4, R17 ;  /* 0x0000000416117c23 */ /* 0x008fe20008010011 */
[----:B------:R-:W-:-:S06]  /*6e80*/  ISETP.GE.AND P4, PT, R9, R130, PT ;  /* 0x000000820900720c */ /* 0x000fcc0003f86270 */
[----:B------:R-:W3:Y:S01]  /*6e90*/  I2F R27, R27 ;  /* 0x0000001b001b7306 */ /* 0x000ee20000201400 */
[C---:B-1----:R-:W-:Y:S02]  /*6ea0*/  FFMA.FTZ R2, R23.reuse, UR4, R36 ;  /* 0x0000000417027c23 */ /* 0x042fe40008010024 */
[----:B------:R-:W-:-:S03]  /*6eb0*/  FFMA.FTZ R38, R23, UR4, R38 ;  /* 0x0000000417267c23 */ /* 0x000fc60008010026 */
[----:B------:R-:W-:Y:S02]  /*6ec0*/  FSEL R2, R2, -INF , !P6 ;  /* 0xff80000002027808 */ /* 0x000fe40007000000 */
[----:B------:R-:W1:Y:S01]  /*6ed0*/  I2F R12, R5 ;  /* 0x00000005000c7306 */ /* 0x000e620000201400 */
[----:B--2---:R-:W-:Y:S01]  /*6ee0*/  FFMA.FTZ R4, R4, UR4, R61 ;  /* 0x0000000404047c23 */ /* 0x004fe2000801003d */
[----:B------:R-:W-:-:S04]  /*6ef0*/  ISETP.GE.AND P6, PT, R21, R130, PT ;  /* 0x000000821500720c */ /* 0x000fc80003fc6270 */
[----:B------:R-:W-:Y:S02]  /*6f00*/  FSEL R94, R4, -INF , !P4 ;  /* 0xff800000045e7808 */ /* 0x000fe40006000000 */
[----:B------:R-:W2:Y:S01]  /*6f10*/  I2F R22, R21 ;  /* 0x0000001500167306 */ /* 0x000ea20000201400 */
[----:B---3--:R-:W-:Y:S01]  /*6f20*/  FFMA.FTZ R60, R27, UR4, R60 ;  /* 0x000000041b3c7c23 */ /* 0x008fe2000801003c */
[----:B------:R-:W-:Y:S02]  /*6f30*/  FSEL R4, R38, -INF , !P3 ;  /* 0xff80000026047808 */ /* 0x000fe40005800000 */
[----:B------:R-:W-:Y:S02]  /*6f40*/  FSEL R154, R154, -INF , !P6 ;  /* 0xff8000009a9a7808 */ /* 0x000fe40007000000 */
[----:B------:R-:W-:Y:S02]  /*6f50*/  FSEL R134, R60, -INF , !P5 ;  /* 0xff8000003c867808 */ /* 0x000fe40006800000 */
[----:B------:R3:W4:Y:S01]  /*6f60*/  I2F R56, R8 ;  /* 0x0000000800387306 */ /* 0x0007220000201400 */
[----:B-1----:R-:W-:Y:S01]  /*6f70*/  FFMA.FTZ R38, R12, UR4, R77 ;  /* 0x000000040c267c23 */ /* 0x002fe2000801004d */
[----:B------:R-:W-:-:S02]  /*6f80*/  ISETP.GE.AND P5, PT, R20, R130, PT ;  /* 0x000000821400720c */ /* 0x000fc40003fa6270 */
[-C--:B------:R-:W-:Y:S02]  /*6f90*/  ISETP.GE.AND P6, PT, R5, R130.reuse, PT ;  /* 0x000000820500720c */ /* 0x080fe40003fc6270 */
[----:B------:R-:W-:Y:S02]  /*6fa0*/  FSEL R81, R17, -INF , !P5 ;  /* 0xff80000011517808 */ /* 0x000fe40006800000 */
[----:B------:R-:W1:Y:S01]  /*6fb0*/  I2F R30, R20 ;  /* 0x00000014001e7306 */ /* 0x000e620000201400 */
[----:B--2---:R-:W-:Y:S01]  /*6fc0*/  FFMA.FTZ R11, R22, UR4, R11 ;  /* 0x00000004160b7c23 */ /* 0x004fe2000801000b */
[----:B------:R-:W-:Y:S02]  /*6fd0*/  LOP3.LUT R22, R71, 0x38, R88, 0xfe, !PT ;  /* 0x0000003847167812 */ /* 0x000fe400078efe58 */
[----:B------:R-:W-:Y:S02]  /*6fe0*/  FSEL R38, R38, -INF , !P6 ;  /* 0xff80000026267808 */ /* 0x000fe40007000000 */
[----:B------:R-:W-:-:S02]  /*6ff0*/  ISETP.GE.AND P5, PT, R8, R130, PT ;  /* 0x000000820800720c */ /* 0x000fc40003fa6270 */
[-C--:B------:R-:W-:Y:S01]  /*7000*/  ISETP.GE.AND P6, PT, R8, R129.reuse, PT ;  /* 0x000000810800720c */ /* 0x080fe20003fc6270 */
[----:B------:R-:W2:Y:S01]  /*7010*/  I2F R13, R22 ;  /* 0x00000016000d7306 */ /* 0x000ea20000201400 */
[----:B---3--:R-:W-:Y:S01]  /*7020*/  LOP3.LUT R8, R71, 0x30, R88, 0xfe, !PT ;  /* 0x0000003047087812 */ /* 0x008fe200078efe58 */
[----:B----4-:R-:W-:Y:S01]  /*7030*/  FFMA.FTZ R56, R56, UR4, R7 ;  /* 0x0000000438387c23 */ /* 0x010fe20008010007 */
[----:B------:R-:W-:Y:S02]  /*7040*/  FSEL R144, R144, -INF , !P5 ;  /* 0xff80000090907808 */ /* 0x000fe40006800000 */
[-C--:B------:R-:W-:Y:S01]  /*7050*/  ISETP.GE.AND P5, PT, R21, R129.reuse, PT ;  /* 0x000000811500720c */ /* 0x080fe20003fa6270 */
[----:B-1----:R-:W-:Y:S02]  /*7060*/  FFMA.FTZ R19, R30, UR4, R19 ;  /* 0x000000041e137c23 */ /* 0x002fe40008010013 */
[----:B------:R1:W3:Y:S01]  /*7070*/  I2F R7, R8 ;  /* 0x0000000800077306 */ /* 0x0002e20000201400 */
[----:B------:R-:W-:-:S02]  /*7080*/  ISETP.GE.AND P4, PT, R20, R129, PT ;  /* 0x000000811400720c */ /* 0x000fc40003f86270 */
[-C--:B------:R-:W-:Y:S02]  /*7090*/  ISETP.GE.AND P3, PT, R16, R129.reuse, PT ;  /* 0x000000811000720c */ /* 0x080fe40003f66270 */
[----:B------:R-:W-:Y:S02]  /*70a0*/  FSEL R150, R11, -INF , !P5 ;  /* 0xff8000000b967808 */ /* 0x000fe40006800000 */
[----:B------:R-:W-:Y:S01]  /*70b0*/  FSEL R77, R19, -INF , !P4 ;  /* 0xff800000134d7808 */ /* 0x000fe20006000000 */
[----:B------:R4:W5:Y:S01]  /*70c0*/  I2F R36, R16 ;  /* 0x0000001000247306 */ /* 0x0009620000201400 */
[----:B------:R-:W-:Y:S01]  /*70d0*/  ISETP.GE.AND P4, PT, R8, R129, PT ;  /* 0x000000810800720c */ /* 0x000fe20003f86270 */
[----:B--2---:R-:W-:Y:S01]  /*70e0*/  FFMA.FTZ R162, R13, UR4, R10 ;  /* 0x000000040da27c23 */ /* 0x004fe2000801000a */
[----:B------:R-:W-:Y:S02]  /*70f0*/  LOP3.LUT R10, R71, 0x50, R88, 0xfe, !PT ;  /* 0x00000050470a7812 */ /* 0x000fe400078efe58 */
[----:B------:R-:W-:-:S02]  /*7100*/  FSEL R78, R56, -INF , !P6 ;  /* 0xff800000384e7808 */ /* 0x000fc40007000000 */
[----:B------:R-:W-:Y:S01]  /*7110*/  ISETP.GE.AND P6, PT, R9, R129, PT ;  /* 0x000000810900720c */ /* 0x000fe20003fc6270 */
[----:B------:R-:W2:Y:S01]  /*7120*/  I2F R20, R9 ;  /* 0x0000000900147306 */ /* 0x000ea20000201400 */
[----:B-1----:R-:W-:Y:S01]  /*7130*/  LOP3.LUT R8, R71, 0x48, R88, 0xfe, !PT ;  /* 0x0000004847087812 */ /* 0x002fe200078efe58 */
[----:B---3--:R-:W-:-:S05]  /*7140*/  FFMA.FTZ R14, R7, UR4, R14 ;  /* 0x00000004070e7c23 */ /* 0x008fca000801000e */
[----:B------:R-:W-:Y:S01]  /*7150*/  FSEL R73, R14, -INF , !P4 ;  /* 0xff8000000e497808 */ /* 0x000fe20006000000 */
[----:B------:R-:W1:Y:S01]  /*7160*/  I2F R7, R8 ;  /* 0x0000000800077306 */ /* 0x000e620000201400 */
[----:B----4-:R-:W-:Y:S01]  /*7170*/  LOP3.LUT R16, R71, 0x28, R88, 0xfe, !PT ;  /* 0x0000002847107812 */ /* 0x010fe200078efe58 */
[----:B-----5:R-:W-:Y:S01]  /*7180*/  FFMA.FTZ R15, R36, UR4, R15 ;  /* 0x00000004240f7c23 */ /* 0x020fe2000801000f */
[-C--:B------:R-:W-:Y:S01]  /*7190*/  ISETP.GE.AND P4, PT, R10, R129.reuse, PT ;  /* 0x000000810a00720c */ /* 0x080fe20003f86270 */
[----:B------:R-:W-:Y:S01]  /*71a0*/  FFMA.FTZ R36, R12, UR4, R79 ;  /* 0x000000040c247c23 */ /* 0x000fe2000801004f */
[-C--:B------:R-:W-:Y:S02]  /*71b0*/  ISETP.GE.AND P5, PT, R16, R129.reuse, PT ;  /* 0x000000811000720c */ /* 0x080fe40003fa6270 */
[----:B------:R-:W-:Y:S01]  /*71c0*/  FSEL R158, R15, -INF , !P3 ;  /* 0xff8000000f9e7808 */ /* 0x000fe20005800000 */
[----:B------:R-:W3:Y:S01]  /*71d0*/  I2F R11, R16 ;  /* 0x00000010000b7306 */ /* 0x000ee20000201400 */
[----:B--2---:R-:W-:Y:S01]  /*71e0*/  FFMA.FTZ R20, R20, UR4, R63 ;  /* 0x0000000414147c23 */ /* 0x004fe2000801003f */
[----:B------:R-:W-:-:S04]  /*71f0*/  ISETP.GE.AND P3, PT, R22, R129, PT ;  /* 0x000000811600720c */ /* 0x000fc80003f66270 */
[----:B------:R-:W-:Y:S02]  /*7200*/  FSEL R76, R20, -INF , !P6 ;  /* 0xff800000144c7808 */ /* 0x000fe40007000000 */
[----:B------:R-:W2:Y:S01]  /*7210*/  I2F R13, R10 ;  /* 0x0000000a000d7306 */ /* 0x000ea20000201400 */
[----:B------:R-:W-:Y:S01]  /*7220*/  FSEL R162, R162, -INF , !P3 ;  /* 0xff800000a2a27808 */ /* 0x000fe20005800000 */
[----:B-1----:R-:W-:Y:S01]  /*7230*/  FFMA.FTZ R7, R7, UR4, R62 ;  /* 0x0000000407077c23 */ /* 0x002fe2000801003e */
[----:B------:R-:W-:-:S04]  /*7240*/  ISETP.GE.AND P3, PT, R5, R129, PT ;  /* 0x000000810500720c */ /* 0x000fc80003f66270 */
[----:B------:R-:W-:Y:S01]  /*7250*/  FSEL R36, R36, -INF , !P3 ;  /* 0xff80000024247808 */ /* 0x000fe20005800000 */
[----:B---3--:R-:W-:Y:S01]  /*7260*/  FFMA.FTZ R11, R11, UR4, R18 ;  /* 0x000000040b0b7c23 */ /* 0x008fe20008010012 */
[----:B------:R-:W-:-:S04]  /*7270*/  LOP3.LUT R16, R71, 0x40, R88, 0xfe, !PT ;  /* 0x0000004047107812 */ /* 0x000fc800078efe58 */
[----:B------:R-:W1:Y:S01]  /*7280*/  I2F R9, R16 ;  /* 0x0000001000097306 */ /* 0x000e620000201400 */
[----:B------:R-:W-:Y:S01]  /*7290*/  FSEL R63, R11, -INF , !P5 ;  /* 0xff8000000b3f7808 */ /* 0x000fe20006800000 */
[----:B--2---:R-:W-:Y:S01]  /*72a0*/  FFMA.FTZ R13, R13, UR4, R58 ;  /* 0x000000040d0d7c23 */ /* 0x004fe2000801003a */
[-C--:B------:R-:W-:Y:S02]  /*72b0*/  ISETP.GE.AND P6, PT, R16, R129.reuse, PT ;  /* 0x000000811000720c */ /* 0x080fe40003fc6270 */
[----:B------:R-:W-:Y:S02]  /*72c0*/  ISETP.GE.AND P5, PT, R8, R129, PT ;  /* 0x000000810800720c */ /* 0x000fe40003fa6270 */
[----:B------:R-:W-:Y:S02]  /*72d0*/  FSEL R60, R13, -INF , !P4 ;  /* 0xff8000000d3c7808 */ /* 0x000fe40006000000 */
[----:B------:R-:W-:Y:S01]  /*72e0*/  FSEL R130, R7, -INF , !P5 ;  /* 0xff80000007827808 */ /* 0x000fe20006800000 */
[----:B-1----:R-:W-:-:S05]  /*72f0*/  FFMA.FTZ R6, R9, UR4, R6 ;  /* 0x0000000409067c23 */ /* 0x002fca0008010006 */
[----:B------:R-:W-:Y:S01]  /*7300*/  FSEL R140, R6, -INF , !P6 ;  /* 0xff800000068c7808 */ /* 0x000fe20007000000 */
[----:B------:R-:W-:Y:S05]  /*7310*/  @!P2 BRA `(.L_x_4256) ;  /* 0x000006f00000a947 */ /* 0x000fea0003800000 */
[----:B------:R-:W-:Y:S01]  /*7320*/  MOV R6, c[0x0][0x198] ;  /* 0x0000660000067a02 */ /* 0x000fe20000000f00 */
[----:B------:R-:W-:Y:S05]  /*7330*/  @!P1 BRA `(.L_x_4257) ;  /* 0x000003a000009947 */ /* 0x000fea0003800000 */
[----:B------:R-:W-:Y:S02]  /*7340*/  IABS R5, c[0x0][0x2d0] ;  /* 0x0000b40000057a13 */ /* 0x000fe40000000000 */
[C---:B------:R-:W-:Y:S02]  /*7350*/  IADD3 R12, R71.reuse, -0x80, RZ ;  /* 0xffffff80470c7810 */ /* 0x040fe40007ffe0ff */
[----:B------:R-:W1:Y:S01]  /*7360*/  I2F.RP R13, R5 ;  /* 0x00000005000d7306 */ /* 0x000e620000209400 */
[----:B------:R-:W-:Y:S02]  /*7370*/  IABS R9, R71 ;  /* 0x0000004700097213 */ /* 0x000fe40000000000 */
[----:B------:R-:W-:-:S04]  /*7380*/  LOP3.LUT R71, R71, c[0x0][0x2d0], RZ, 0x3c, !PT ;  /* 0x0000b40047477a12 */ /* 0x000fc800078e3cff */
[----:B------:R-:W-:Y:S01]  /*7390*/  ISETP.GE.AND P4, PT, R71, RZ, PT ;  /* 0x000000ff4700720c */ /* 0x000fe20003f86270 */
[----:B-1----:R-:W1:Y:S02]  /*73a0*/  MUFU.RCP R10, R13 ;  /* 0x0000000d000a7308 */ /* 0x002e640000001000 */
[----:B-1----:R-:W-:-:S06]  /*73b0*/  IADD3 R10, R10, 0xffffffe, RZ ;  /* 0x0ffffffe0a0a7810 */ /* 0x002fcc0007ffe0ff */
[----:B------:R-:W1:Y:S02]  /*73c0*/  F2I.FTZ.U32.TRUNC.NTZ R11, R10 ;  /* 0x0000000a000b7305 */ /* 0x000e64000021f000 */
[--C-:B-1----:R-:W-:Y:S02]  /*73d0*/  IMAD.MOV R7, RZ, RZ, -R11.reuse ;  /* 0x000000ffff077224 */ /* 0x102fe400078e0a0b */
[----:B------:R-:W-:Y:S02]  /*73e0*/  IMAD.MOV.U32 R10, RZ, RZ, RZ ;  /* 0x000000ffff0a7224 */ /* 0x000fe400078e00ff */
[----:B------:R-:W-:Y:S01]  /*73f0*/  IMAD R8, R7, R5, RZ ;  /* 0x0000000507087224 */ /* 0x000fe200078e02ff */
[----:B------:R-:W-:Y:S02]  /*7400*/  IABS R7, R12 ;  /* 0x0000000c00077213 */ /* 0x000fe40000000000 */
[----:B------:R-:W-:Y:S01]  /*7410*/  LOP3.LUT R12, R12, c[0x0][0x2d0], RZ, 0x3c, !PT ;  /* 0x0000b4000c0c7a12 */ /* 0x000fe200078e3cff */
        /* <DEDUP_REMOVED lines=28> */
[----:B------:R-:W-:Y:S01]  /*75e0*/  MOV R8, c[0x0][0x2d0] ;  /* 0x0000b40000087a02 */ /* 0x000fe20000000f00 */
[----:B------:R-:W-:-:S04]  /*75f0*/  IMAD.IADD R5, R5, 0x1, -R7 ;  /* 0x0000000105057824 */ /* 0x000fc800078e0a07 */
        /* <DEDUP_REMOVED lines=14> */
.L_x_4257:
[----:B------:R-:W-:-:S04]  /*76e0*/  LEA R7, -R6, RZ, 0x7 ;  /* 0x000000ff06077211 */ /* 0x000fc800078e39ff */
[----:B------:R-:W-:Y:S02]  /*76f0*/  SHF.R.S32.HI R8, RZ, 0x1f, R7 ;  /* 0x0000001fff087819 */ /* 0x000fe40000011407 */
.L_x_4258:
[C---:B------:R-:W-:Y:S01]  /*7700*/  @!P0 LEA R16, P2, R7.reuse, R124, 0x1 ;  /* 0x0000007c07108211 */ /* 0x040fe200078408ff */
[----:B------:R-:W-:Y:S01]  /*7710*/  @!P0 IMAD.MOV.U32 R5, RZ, RZ, c[0x0][0x19c] ;  /* 0x00006700ff058624 */ /* 0x000fe200078e00ff */
[C---:B------:R-:W-:Y:S01]  /*7720*/  @!P0 IADD3 R10, P5, P4, R7.reuse, UR10, R128 ;  /* 0x0000000a070a8c10 */ /* 0x040fe2000fcbe080 */
[----:B------:R1:W-:Y:S01]  /*7730*/  @P0 STS [R112+0x1000], RZ ;  /* 0x001000ff70000388 */ /* 0x0003e20000000800 */
[----:B------:R-:W-:Y:S01]  /*7740*/  @!P0 LEA R12, P3, R6, R128, 0x6 ;  /* 0x00000080060c8211 */ /* 0x000fe200078630ff */
[----:B------:R-:W-:Y:S01]  /*7750*/  BSSY B0, `(.L_x_4259) ;  /* 0x0000028000007945 */ /* 0x000fe20003800000 */
[C---:B------:R-:W-:Y:S01]  /*7760*/  @!P0 LEA.HI.X R17, R7.reuse, R123, R8, 0x1, P2 ;  /* 0x0000007b07118211 */ /* 0x040fe200010f0c08 */
[----:B------:R1:W-:Y:S01]  /*7770*/  @P0 STS [R112+0x1004], RZ ;  /* 0x001004ff70000388 */ /* 0x0003e20000000800 */
[----:B------:R-:W-:Y:S02]  /*7780*/  @!P0 IADD3 R11, P2, R7, R12, RZ ;  /* 0x0000000c070b8210 */ /* 0x000fe40007f5e0ff */
[----:B------:R-:W-:Y:S01]  /*7790*/  @!P0 IADD3.X R9, R8, UR9, R87, P5, P4 ;  /* 0x0000000908098c10 */ /* 0x000fe2000afe8457 */
[----:B------:R1:W-:Y:S01]  /*77a0*/  @P0 STS.64 [R112+0x1008], RZ ;  /* 0x001008ff70000388 */ /* 0x0003e20000000a00 */
[----:B------:R-:W-:-:S02]  /*77b0*/  @!P0 LEA R12, P4, R10, c[0x0][0x168], 0x1 ;  /* 0x00005a000a0c8a11 */ /* 0x000fc400078808ff */
[----:B------:R-:W-:Y:S01]  /*77c0*/  @!P0 LEA.HI.X R5, R6, R87, R5, 0x6, P3 ;  /* 0x0000005706058211 */ /* 0x000fe200018f3405 */
[----:B------:R-:W-:Y:S01]  /*77d0*/  @!PT LDS RZ, [RZ] ;  /* 0x00000000fffff984 */ /* 0x000fe20000000800 */
[----:B------:R-:W-:Y:S01]  /*77e0*/  @!PT LDS RZ, [RZ] ;  /* 0x00000000fffff984 */ /* 0x000fe20000000800 */
[----:B------:R-:W-:Y:S01]  /*77f0*/  @!PT LDS RZ, [RZ] ;  /* 0x00000000fffff984 */ /* 0x000fe20000000800 */
[----:B------:R1:W-:Y:S01]  /*7800*/  @!P0 LDGSTS.E.BYPASS.LTC128B.128 [R112+0x1000], [R16.64] ;  /* 0x0100000010708fae */ /* 0x0003e2000b901d4c */
[----:B------:R-:W-:-:S03]  /*7810*/  @!P0 LEA.HI.X R13, R10, c[0x0][0x16c], R9, 0x1, P4 ;  /* 0x00005b000a0d8a11 */ /* 0x000fc600020f0c09 */
        /* <DEDUP_REMOVED lines=27> */
.L_x_4260:
[----:B------:R-:W-:Y:S05]  /*79d0*/  BSYNC B0 ;  /* 0x0000000000007941 */ /* 0x000fea0003800000 */
.L_x_4259:
[----:B------:R-:W0:Y:S01]  /*79e0*/  LDGDEPBAR ;  /* 0x00000000000079af */ /* 0x000e220000000000 */
[----:B------:R-:W-:-:S04]  /*79f0*/  LEA R124, P0, R7, R124, 0x1 ;  /* 0x0000007c077c7211 */ /* 0x000fc800078008ff */
[----:B------:R-:W-:Y:S02]  /*7a00*/  LEA.HI.X R123, R7, R123, R8, 0x1, P0 ;  /* 0x0000007b077b7211 */ /* 0x000fe400000f0c08 */
.L_x_4256:
[----:B------:R-:W-:Y:S01]  /*7a10*/  FMNMX.FTZ R6, R70, R2, !PT ;  /* 0x0000000246067209 */ /* 0x000fe20007810000 */
[----:B-1----:R-:W-:Y:S03]  /*7a20*/  LDSM.16.MT88.4 R16, [R125+0x3000] ;  /* 0x003000007d10783b */ /* 0x002fe60000004200 */
[----:B------:R-:W-:-:S04]  /*7a30*/  FMNMX.FTZ R5, R83, R6, !PT ;  /* 0x0000000653057209 */ /* 0x000fc80007810000 */
[----:B------:R-:W-:-:S04]  /*7a40*/  FMNMX.FTZ R6, R164, R5, !PT ;  /* 0x00000005a4067209 */ /* 0x000fc80007810000 */
        /* <DEDUP_REMOVED lines=58> */
[----:B------:R-:W1:Y:S01]  /*7df0*/  SHFL.BFLY PT, R7, R8, 0x2, 0x1f ;  /* 0x0c401f0008077f89 */ /* 0x000e6200000e0000 */
[----:B------:R-:W-:-:S04]  /*7e00*/  FMNMX.FTZ R9, R28, R9, !PT ;  /* 0x000000091c097209 */ /* 0x000fc80007810000 */
[----:B------:R-:W-:-:S04]  /*7e10*/  FMNMX.FTZ R9, R0, R9, !PT ;  /* 0x0000000900097209 */ /* 0x000fc80007810000 */
[----:B------:R-:W-:-:S05]  /*7e20*/  FMNMX.FTZ R9, R36, R9, !PT ;  /* 0x0000000924097209 */ /* 0x000fca0007810000 */
[----:B------:R-:W3:Y:S01]  /*7e30*/  SHFL.BFLY PT, R6, R9, 0x2, 0x1f ;  /* 0x0c401f0009067f89 */ /* 0x000ee200000e0000 */
[----:B-1----:R-:W-:-:S05]  /*7e40*/  FMNMX.FTZ R7, R8, R7, !PT ;  /* 0x0000000708077209 */ /* 0x002fca0007810000 */
[----:B------:R-:W1:Y:S01]  /*7e50*/  SHFL.BFLY PT, R30, R7, 0x1, 0x1f ;  /* 0x0c201f00071e7f89 */ /* 0x000e6200000e0000 */
[----:B---3--:R-:W-:-:S03]  /*7e60*/  FMNMX.FTZ R6, R9, R6, !PT ;  /* 0x0000000609067209 */ /* 0x008fc60007810000 */
[----:B--2---:R-:W-:Y:S04]  /*7e70*/  LDSM.16.MT88.4 R8, [R122+0x3000] ;  /* 0x003000007a08783b */ /* 0x004fe80000004200 */
[----:B------:R-:W2:Y:S01]  /*7e80*/  SHFL.BFLY PT, R5, R6, 0x1, 0x1f ;  /* 0x0c201f0006057f89 */ /* 0x000ea200000e0000 */
[----:B-1----:R-:W-:-:S04]  /*7e90*/  FMNMX.FTZ R30, R7, R30, !PT ;  /* 0x0000001e071e7209 */ /* 0x002fc80007810000 */
[C---:B------:R-:W-:Y:S01]  /*7ea0*/  FSETP.NEU.FTZ.AND P2, PT, R30.reuse, -INF , PT ;  /* 0xff8000001e00780b */ /* 0x040fe20003f5d000 */
[----:B------:R-:W-:-:S05]  /*7eb0*/  FMUL.FTZ R43, R30, c[0x0][0x23c] ;  /* 0x00008f001e2b7a20 */ /* 0x000fca0000410000 */
[----:B------:R-:W-:-:S05]  /*7ec0*/  FSEL R43, R43, RZ, P2 ;  /* 0x000000ff2b2b7208 */ /* 0x000fca0001000000 */
[--C-:B------:R-:W-:Y:S01]  /*7ed0*/  FFMA.FTZ R71, R2, c[0x0][0x23c], -R43.reuse ;  /* 0x00008f0002477a23 */ /* 0x100fe2000001082b */
[----:B--2---:R-:W-:Y:S01]  /*7ee0*/  FMNMX.FTZ R2, R6, R5, !PT ;  /* 0x0000000506027209 */ /* 0x004fe20007810000 */
[--C-:B------:R-:W-:Y:S01]  /*7ef0*/  FFMA.FTZ R62, R164, c[0x0][0x23c], -R43.reuse ;  /* 0x00008f00a43e7a23 */ /* 0x100fe2000001082b */
[----:B------:R-:W-:Y:S01]  /*7f00*/  FSEL R5, R30, RZ, P2 ;  /* 0x000000ff1e057208 */ /* 0x000fe20001000000 */
[--C-:B------:R-:W-:Y:S01]  /*7f10*/  FFMA.FTZ R59, R83, c[0x0][0x23c], -R43.reuse ;  /* 0x00008f00533b7a23 */ /* 0x100fe2000001082b */
[C---:B------:R-:W-:Y:S01]  /*7f20*/  FSETP.NEU.FTZ.AND P0, PT, R2.reuse, -INF , PT ;  /* 0xff8000000200780b */ /* 0x040fe20003f1d000 */
[----:B------:R-:W-:Y:S01]  /*7f30*/  FMUL.FTZ R41, R2, c[0x0][0x23c] ;  /* 0x00008f0002297a20 */ /* 0x000fe20000410000 */
[----:B------:R-:W-:Y:S01]  /*7f40*/  MUFU.EX2 R71, R71 ;  /* 0x0000004700477308 */ /* 0x000fe20000000800 */
[--C-:B------:R-:W-:Y:S02]  /*7f50*/  FFMA.FTZ R45, R93, c[0x0][0x23c], -R43.reuse ;  /* 0x00008f005d2d7a23 */ /* 0x100fe4000001082b */
[--C-:B------:R-:W-:Y:S01]  /*7f60*/  FFMA.FTZ R51, R92, c[0x0][0x23c], -R43.reuse ;  /* 0x00008f005c337a23 */ /* 0x100fe2000001082b */
[----:B------:R-:W-:Y:S01]  /*7f70*/  FSEL R41, R41, RZ, P0 ;  /* 0x000000ff29297208 */ /* 0x000fe20000000000 */
[----:B------:R-:W-:-:S02]  /*7f80*/  FFMA.FTZ R58, R33, c[0x0][0x23c], -R43 ;  /* 0x00008f00213a7a23 */ /* 0x000fc4000001082b */
[----:B------:R-:W-:Y:S01]  /*7f90*/  FFMA.FTZ R132, R132, c[0x0][0x23c], -R43 ;  /* 0x00008f0084847a23 */ /* 0x000fe2000001082b */
[----:B------:R-:W1:Y:S01]  /*7fa0*/  MUFU.EX2 R59, R59 ;  /* 0x0000003b003b7308 */ /* 0x000e620000000800 */
[--C-:B------:R-:W-:Y:S01]  /*7fb0*/  FFMA.FTZ R164, R4, c[0x0][0x23c], -R41.reuse ;  /* 0x00008f0004a47a23 */ /* 0x100fe20000010829 */
[----:B------:R-:W-:Y:S01]  /*7fc0*/  FSEL R4, R2, RZ, P0 ;  /* 0x000000ff02047208 */ /* 0x000fe20000000000 */
[----:B------:R-:W-:Y:S02]  /*7fd0*/  FFMA.FTZ R47, R75, c[0x0][0x23c], -R41 ;  /* 0x00008f004b2f7a23 */ /* 0x000fe40000010829 */
[----:B------:R-:W-:Y:S02]  /*7fe0*/  FADD.FTZ R75, R70, -R5 ;  /* 0x80000005464b7221 */ /* 0x000fe40000010000 */
[----:B------:R-:W-:Y:S01]  /*7ff0*/  FADD.FTZ R4, R69, -R4 ;  /* 0x8000000445047221 */ /* 0x000fe20000010000 */
[----:B------:R-:W-:Y:S01]  /*8000*/  MUFU.EX2 R62, R62 ;  /* 0x0000003e003e7308 */ /* 0x000fe20000000800 */
[----:B------:R-:W-:-:S02]  /*8010*/  FFMA.FTZ R57, R67, c[0x0][0x23c], -R41 ;  /* 0x00008f0043397a23 */ /* 0x000fc40000010829 */
[----:B------:R-:W-:Y:S02]  /*8020*/  FMUL.FTZ R75, R75, c[0x0][0x23c] ;  /* 0x00008f004b4b7a20 */ /* 0x000fe40000410000 */
[----:B------:R-:W-:Y:S02]  /*8030*/  FMUL.FTZ R69, R4, c[0x0][0x23c] ;  /* 0x00008f0004457a20 */ /* 0x000fe40000410000 */
[--C-:B------:R-:W-:Y:S01]  /*8040*/  FFMA.FTZ R56, R35, c[0x0][0x23c], -R41.reuse ;  /* 0x00008f0023387a23 */ /* 0x100fe20000010829 */
[----:B------:R-:W2:Y:S01]  /*8050*/  MUFU.EX2 R45, R45 ;  /* 0x0000002d002d7308 */ /* 0x000ea20000000800 */
[----:B-1----:R-:W-:Y:S01]  /*8060*/  F2FP.PACK_AB R20, R59, R71 ;  /* 0x000000473b14723e */ /* 0x002fe200000000ff */
[--C-:B------:R-:W-:Y:S02]  /*8070*/  FFMA.FTZ R53, R34, c[0x0][0x23c], -R41.reuse ;  /* 0x00008f0022357a23 */ /* 0x100fe40000010829 */
[----:B------:R-:W-:Y:S02]  /*8080*/  FFMA.FTZ R92, R32, c[0x0][0x23c], -R41 ;  /* 0x00008f00205c7a23 */ /* 0x000fe40000010829 */
[----:B------:R-:W1:Y:S01]  /*8090*/  LDSM.16.MT88.4 R32, [R122+0x3400] ;  /* 0x003400007a20783b */ /* 0x000e620000004200 */
[----:B------:R-:W-:Y:S01]  /*80a0*/  FFMA.FTZ R49, R25, c[0x0][0x23c], -R43 ;  /* 0x00008f0019317a23 */ /* 0x000fe2000001082b */
[----:B------:R-:W-:Y:S01]  /*80b0*/  MUFU.EX2 R164, R164 ;  /* 0x000000a400a47308 */ /* 0x000fe20000000800 */
[----:B------:R-:W-:-:S02]  /*80c0*/  FFMA.FTZ R70, R24, c[0x0][0x23c], -R41 ;  /* 0x00008f0018467a23 */ /* 0x000fc40000010829 */
[----:B------:R-:W-:Y:S02]  /*80d0*/  FFMA.FTZ R55, R26, c[0x0][0x23c], -R41 ;  /* 0x00008f001a377a23 */ /* 0x000fe40000010829 */
[----:B------:R-:W-:Y:S02]  /*80e0*/  FFMA.FTZ R128, R65, c[0x0][0x23c], -R43 ;  /* 0x00008f0041807a23 */ /* 0x000fe4000001082b */
[--C-:B------:R-:W-:Y:S01]  /*80f0*/  FFMA.FTZ R65, R142, c[0x0][0x23c], -R41.reuse ;  /* 0x00008f008e417a23 */ /* 0x100fe20000010829 */
[----:B------:R-:W3:Y:S01]  /*8100*/  MUFU.EX2 R57, R57 ;  /* 0x0000003900397308 */ /* 0x000ee20000000800 */
[----:B--2---:R-:W-:Y:S01]  /*8110*/  F2FP.PACK_AB R22, R45, R62 ;  /* 0x0000003e2d16723e */ /* 0x004fe200000000ff */
        /* <DEDUP_REMOVED lines=8> */
[----:B------:R-:W2:Y:S01]  /*81a0*/  MUFU.EX2 R75, R75 ;  /* 0x0000004b004b7308 */ /* 0x000ea20000000800 */
[----:B---3--:R-:W-:Y:S01]  /*81b0*/  F2FP.PACK_AB R21, R57, R164 ;  /* 0x000000a43915723e */ /* 0x008fe200000000ff */
[----:B------:R-:W-:-:S02]  /*81c0*/  FFMA.FTZ R73, R162, c[0x0][0x23c], -R41 ;  /* 0x00008f00a2497a23 */ /* 0x000fc40000010829 */
[--C-:B------:R-:W-:Y:S02]  /*81d0*/  FFMA.FTZ R94, R94, c[0x0][0x23c], -R43.reuse ;  /* 0x00008f005e5e7a23 */ /* 0x100fe4000001082b */
[----:B------:R-:W-:Y:S02]  /*81e0*/  FFMA.FTZ R82, R82, c[0x0][0x23c], -R43 ;  /* 0x00008f0052527a23 */ /* 0x000fe4000001082b */
[----:B------:R-:W3:Y:S01]  /*81f0*/  MUFU.EX2 R69, R69 ;  /* 0x0000004500457308 */ /* 0x000ee20000000800 */
[--C-:B------:R-:W-:Y:S02]  /*8200*/  FFMA.FTZ R50, R50, c[0x0][0x23c], -R41.reuse ;  /* 0x00008f0032327a23 */ /* 0x100fe40000010829 */
[----:B------:R-:W-:Y:S02]  /*8210*/  FFMA.FTZ R79, R54, c[0x0][0x23c], -R41 ;  /* 0x00008f00364f7a23 */ /* 0x000fe40000010829 */
[----:B------:R-:W-:Y:S02]  /*8220*/  FFMA.FTZ R64, R64, c[0x0][0x23c], -R43 ;  /* 0x00008f0040407a23 */ /* 0x000fe4000001082b */
[----:B------:R-:W-:Y:S01]  /*8230*/  FFMA.FTZ R39, R39, c[0x0][0x23c], -R41 ;  /* 0x00008f0027277a23 */ /* 0x000fe20000010829 */
[----:B------:R-:W4:Y:S01]  /*8240*/  MUFU.EX2 R56, R56 ;  /* 0x0000003800387308 */ /* 0x000f220000000800 */
[----:B--2---:R-:W-:-:S02]  /*8250*/  FMUL.FTZ R4, R108, R75 ;  /* 0x0000004b6c047220 */ /* 0x004fc40000410000 */
[-C--:B------:R-:W-:Y:S02]  /*8260*/  FMUL.FTZ R5, R109, R75.reuse ;  /* 0x0000004b6d057220 */ /* 0x080fe40000410000 */
[-C--:B------:R-:W-:Y:S02]  /*8270*/  FMUL.FTZ R12, R100, R75.reuse ;  /* 0x0000004b640c7220 */ /* 0x080fe40000410000 */
[----:B------:R-:W-:Y:S01]  /*8280*/  FMUL.FTZ R13, R101, R75 ;  /* 0x0000004b650d7220 */ /* 0x000fe20000410000 */
[----:B------:R-:W-:Y:S01]  /*8290*/  MUFU.EX2 R132, R132 ;  /* 0x0000008400847308 */ /* 0x000fe20000000800 */
[-C--:B---3--:R-:W-:Y:S02]  /*82a0*/  FMUL.FTZ R6, R110, R69.reuse ;  /* 0x000000456e067220 */ /* 0x088fe40000410000 */
[-C--:B------:R-:W-:Y:S02]  /*82b0*/  FMUL.FTZ R7, R111, R69.reuse ;  /* 0x000000456f077220 */ /* 0x080fe40000410000 */
[----:B------:R-:W-:-:S02]  /*82c0*/  FMUL.FTZ R14, R102, R69 ;  /* 0x00000045660e7220 */ /* 0x000fc40000410000 */
[----:B------:R-:W-:Y:S01]  /*82d0*/  FMUL.FTZ R15, R103, R69 ;  /* 0x00000045670f7220 */ /* 0x000fe20000410000 */
[----:B----4-:R-:W-:Y:S01]  /*82e0*/  F2FP.PACK_AB R23, R56, R47 ;  /* 0x0000002f3817723e */ /* 0x010fe200000000ff */
[-C--:B------:R-:W-:Y:S01]  /*82f0*/  FMUL.FTZ R104, R104, R75.reuse ;  /* 0x0000004b68687220 */ /* 0x080fe20000410000 */
[----:B------:R-:W2:Y:S01]  /*8300*/  MUFU.EX2 R51, R51 ;  /* 0x0000003300337308 */ /* 0x000ea20000000800 */
[----:B------:R-:W-:Y:S02]  /*8310*/  FMUL.FTZ R105, R105, R75 ;  /* 0x0000004b69697220 */ /* 0x000fe40000410000 */
[-C--:B------:R-:W-:Y:S02]  /*8320*/  FMUL.FTZ R106, R106, R69.reuse ;  /* 0x000000456a6a7220 */ /* 0x080fe40000410000 */
[----:B------:R-:W-:Y:S01]  /*8330*/  FMUL.FTZ R107, R107, R69 ;  /* 0x000000456b6b7220 */ /* 0x000fe20000410000 */
[----:B------:R-:W-:Y:S01]  /*8340*/  HMMA.16816.F32 R4, R20, R8, R4 ;  /* 0x000000081404723c */ /* 0x000fe20000001804 */
[-C--:B------:R-:W-:Y:S01]  /*8350*/  FMUL.FTZ R96, R96, R75.reuse ;  /* 0x0000004b60607220 */ /* 0x080fe20000410000 */
[----:B------:R-:W-:Y:S01]  /*8360*/  MUFU.EX2 R58, R58 ;  /* 0x0000003a003a7308 */ /* 0x000fe20000000800 */
[----:B------:R-:W-:-:S02]  /*8370*/  FMUL.FTZ R97, R97, R75 ;  /* 0x0000004b61617220 */ /* 0x000fc40000410000 */
[-C--:B------:R-:W-:Y:S02]  /*8380*/  FMUL.FTZ R98, R98, R69.reuse ;  /* 0x0000004562627220 */ /* 0x080fe40000410000 */
[-C--:B------:R-:W-:Y:S01]  /*8390*/  FMUL.FTZ R99, R99, R69.reuse ;  /* 0x0000004563637220 */ /* 0x080fe20000410000 */
[C---:B------:R-:W-:Y:S01]  /*83a0*/  HMMA.16816.F32 R12, R20.reuse, R16, R12 ;  /* 0x00000010140c723c */ /* 0x040fe2000000180c */
[----:B------:R-:W-:Y:S01]  /*83b0*/  FFMA.FTZ R164, R91, R69, R164 ;  /* 0x000000455ba47223 */ /* 0x000fe200000100a4 */
[----:B------:R-:W3:Y:S01]  /*83c0*/  MUFU.EX2 R49, R49 ;  /* 0x0000003100317308 */ /* 0x000ee20000000800 */
[----:B--2---:R-:W-:Y:S01]  /*83d0*/  F2FP.PACK_AB R24, R51, R132 ;  /* 0x000000843318723e */ /* 0x004fe200000000ff */
[--C-:B------:R-:W-:Y:S02]  /*83e0*/  FFMA.FTZ R69, R72, c[0x0][0x23c], -R43.reuse ;  /* 0x00008f0048457a23 */ /* 0x100fe4000001082b */
[----:B------:R-:W-:Y:S02]  /*83f0*/  FADD.FTZ R164, R57, R164 ;  /* 0x000000a439a47221 */ /* 0x000fe40000010000 */
[----:B------:R-:W-:Y:S01]  /*8400*/  HMMA.16816.F32 R8, R20, R10, R104 ;  /* 0x0000000a1408723c */ /* 0x000fe20000001868 */
[----:B------:R-:W-:Y:S01]  /*8410*/  LDSM.16.MT88.4 R104, [R122+0x3c00] ;  /* 0x003c00007a68783b */ /* 0x000fe20000004200 */
[----:B------:R-:W-:Y:S01]  /*8420*/  MUFU.EX2 R53, R53 ;  /* 0x0000003500357308 */ /* 0x000fe20000000800 */
[----:B------:R-:W-:-:S02]  /*8430*/  FFMA.FTZ R42, R42, c[0x0][0x23c], -R43 ;  /* 0x00008f002a2a7a23 */ /* 0x000fc4000001082b */
[----:B------:R-:W-:Y:S02]  /*8440*/  FFMA.FTZ R38, R38, c[0x0][0x23c], -R43 ;  /* 0x00008f0026267a23 */ /* 0x000fe4000001082b */
[--C-:B------:R-:W-:Y:S01]  /*8450*/  FFMA.FTZ R29, R29, c[0x0][0x23c], -R41.reuse ;  /* 0x00008f001d1d7a23 */ /* 0x100fe20000010829 */
[----:B------:R-:W-:Y:S01]  /*8460*/  HMMA.16816.F32 R16, R20, R18, R96 ;  /* 0x000000121410723c */ /* 0x000fe20000001860 */
[----:B------:R-:W2:Y:S01]  /*8470*/  LDSM.16.MT88.4 R20, [R125+0x3400] ;  /* 0x003400007d14783b */ /* 0x000ea20000004200 */
[----:B------:R-:W4:Y:S01]  /*8480*/  MUFU.EX2 R92, R92 ;  /* 0x0000005c005c7308 */ /* 0x000f220000000800 */
[----:B---3--:R-:W-:Y:S01]  /*8490*/  F2FP.PACK_AB R26, R49, R58 ;  /* 0x0000003a311a723e */ /* 0x008fe200000000ff */
[--C-:B------:R-:W-:Y:S02]  /*84a0*/  FFMA.FTZ R28, R28, c[0x0][0x23c], -R41.reuse ;  /* 0x00008f001c1c7a23 */ /* 0x100fe40000010829 */
[--C-:B------:R-:W-:Y:S02]  /*84b0*/  FFMA.FTZ R0, R0, c[0x0][0x23c], -R41.reuse ;  /* 0x00008f0000007a23 */ /* 0x100fe40000010829 */
[----:B------:R-:W-:-:S02]  /*84c0*/  FFMA.FTZ R91, R36, c[0x0][0x23c], -R41 ;  /* 0x00008f00245b7a23 */ /* 0x000fc40000010829 */
[----:B------:R-:W-:Y:S08]  /*84d0*/  MUFU.EX2 R70, R70 ;  /* 0x0000004600467308 */ /* 0x000ff00000000800 */
[----:B------:R-:W3:Y:S01]  /*84e0*/  MUFU.EX2 R55, R55 ;  /* 0x0000003700377308 */ /* 0x000ee20000000800 */
[----:B----4-:R-:W-:-:S07]  /*84f0*/  F2FP.PACK_AB R25, R92, R53 ;  /* 0x000000355c19723e */ /* 0x010fce00000000ff */
[----:B------:R-:W-:Y:S01]  /*8500*/  MUFU.EX2 R146, R146 ;  /* 0x0000009200927308 */ /* 0x000fe20000000800 */
[----:B---3--:R-:W-:-:S07]  /*8510*/  F2FP.PACK_AB R27, R55, R70 ;  /* 0x00000046371b723e */ /* 0x008fce00000000ff */
[----:B------:R-:W3:Y:S01]  /*8520*/  MUFU.EX2 R67, R67 ;  /* 0x0000004300437308 */ /* 0x000ee20000000800 */
[C---:B-1----:R-:W-:Y:S07]  /*8530*/  HMMA.16816.F32 R4, R24.reuse, R32, R4 ;  /* 0x000000201804723c */ /* 0x042fee0000001804 */
[----:B------:R-:W-:Y:S01]  /*8540*/  MUFU.EX2 R128, R128 ;  /* 0x0000008000807308 */ /* 0x000fe20000000800 */
[C---:B------:R-:W-:Y:S01]  /*8550*/  HMMA.16816.F32 R8, R24.reuse, R34, R8 ;  /* 0x000000221808723c */ /* 0x040fe20000001808 */
[----:B------:R-:W1:Y:S06]  /*8560*/  LDSM.16.MT88.4 R32, [R122+0x3800] ;  /* 0x003800007a20783b */ /* 0x000e6c0000004200 */
[----:B------:R-:W4:Y:S01]  /*8570*/  MUFU.EX2 R61, R61 ;  /* 0x0000003d003d7308 */ /* 0x000f220000000800 */
[C---:B--2---:R-:W-:Y:S07]  /*8580*/  HMMA.16816.F32 R12, R24.reuse, R20, R12 ;  /* 0x00000014180c723c */ /* 0x044fee000000180c */
[----:B------:R-:W-:Y:S01]  /*8590*/  MUFU.EX2 R65, R65 ;  /* 0x0000004100417308 */ /* 0x000fe20000000800 */
[----:B------:R-:W-:Y:S01]  /*85a0*/  HMMA.16816.F32 R16, R24, R22, R16 ;  /* 0x000000161810723c */ /* 0x000fe20000001810 */
[----:B------:R-:W2:Y:S06]  /*85b0*/  LDSM.16.MT88.4 R20, [R125+0x3800] ;  /* 0x003800007d14783b */ /* 0x000eac0000004200 */
[----:B------:R-:W5:Y:S01]  /*85c0*/  MUFU.EX2 R148, R148 ;  /* 0x0000009400947308 */ /* 0x000f620000000800 */
[----:B---3--:R-:W-:-:S02]  /*85d0*/  F2FP.PACK_AB R24, R67, R146 ;  /* 0x000000924318723e */ /* 0x008fc400000000ff */
[----:B----4-:R-:W-:-:S05]  /*85e0*/  F2FP.PACK_AB R26, R61, R128 ;  /* 0x000000803d1a723e */ /* 0x010fca00000000ff */
[----:B------:R-:W-:Y:S08]  /*85f0*/  MUFU.EX2 R142, R142 ;  /* 0x0000008e008e7308 */ /* 0x000ff00000000800 */
[----:B------:R-:W3:Y:S01]  /*8600*/  MUFU.EX2 R63, R63 ;  /* 0x0000003f003f7308 */ /* 0x000ee20000000800 */
[----:B-----5:R-:W-:-:S07]  /*8610*/  F2FP.PACK_AB R25, R148, R65 ;  /* 0x000000419419723e */ /* 0x020fce00000000ff */
[----:B------:R-:W-:Y:S01]  /*8620*/  MUFU.EX2 R77, R77 ;  /* 0x0000004d004d7308 */ /* 0x000fe20000000800 */
[----:B---3--:R-:W-:-:S07]  /*8630*/  F2FP.PACK_AB R27, R63, R142 ;  /* 0x0000008e3f1b723e */ /* 0x008fce00000000ff */
[----:B------:R-:W-:Y:S01]  /*8640*/  MUFU.EX2 R73, R73 ;  /* 0x0000004900497308 */ /* 0x000fe20000000800 */
[C---:B-1----:R-:W-:Y:S07]  /*8650*/  HMMA.16816.F32 R4, R24.reuse, R32, R4 ;  /* 0x000000201804723c */ /* 0x042fee0000001804 */
[----:B------:R-:W-:Y:S01]  /*8660*/  MUFU.EX2 R94, R94 ;  /* 0x0000005e005e7308 */ /* 0x000fe20000000800 */
[--C-:B------:R-:W-:Y:S01]  /*8670*/  FFMA.FTZ R33, R138, c[0x0][0x23c], -R43.reuse ;  /* 0x00008f008a217a23 */ /* 0x100fe2000001082b */
[----:B------:R-:W-:Y:S01]  /*8680*/  HMMA.16816.F32 R8, R24, R34, R8 ;  /* 0x000000221808723c */ /* 0x000fe20000001808 */
[----:B------:R-:W-:-:S05]  /*8690*/  FFMA.FTZ R32, R156, c[0x0][0x23c], -R43 ;  /* 0x00008f009c207a23 */ /* 0x000fca000001082b */
[----:B------:R-:W-:Y:S01]  /*86a0*/  MUFU.EX2 R82, R82 ;  /* 0x0000005200527308 */ /* 0x000fe20000000800 */
[----:B------:R-:W-:Y:S02]  /*86b0*/  FFMA.FTZ R138, R89, R75, R71 ;  /* 0x0000004b598a7223 */ /* 0x000fe40000010047 */
[--C-:B------:R-:W-:Y:S02]  /*86c0*/  FFMA.FTZ R75, R140, c[0x0][0x23c], -R41.reuse ;  /* 0x00008f008c4b7a23 */ /* 0x100fe40000010829 */
[----:B------:R-:W-:Y:S01]  /*86d0*/  FFMA.FTZ R34, R158, c[0x0][0x23c], -R41 ;  /* 0x00008f009e227a23 */ /* 0x000fe20000010829 */
[----:B--2---:R-:W-:Y:S01]  /*86e0*/  HMMA.16816.F32 R12, R24, R20, R12 ;  /* 0x00000014180c723c */ /* 0x004fe2000000180c */
[----:B------:R-:W-:Y:S01]  /*86f0*/  FFMA.FTZ R35, R68, c[0x0][0x23c], -R43 ;  /* 0x00008f0044237a23 */ /* 0x000fe2000001082b */
[----:B------:R-:W-:Y:S01]  /*8700*/  MUFU.EX2 R33, R33 ;  /* 0x0000002100217308 */ /* 0x000fe20000000800 */
[--C-:B------:R-:W-:Y:S02]  /*8710*/  FFMA.FTZ R68, R78, c[0x0][0x23c], -R41.reuse ;  /* 0x00008f004e447a23 */ /* 0x100fe40000010829 */
[----:B------:R-:W-:-:S02]  /*8720*/  FFMA.FTZ R71, R130, c[0x0][0x23c], -R41 ;  /* 0x00008f0082477a23 */ /* 0x000fc40000010829 */
[--C-:B------:R-:W-:Y:S01]  /*8730*/  FFMA.FTZ R20, R152, c[0x0][0x23c], -R43.reuse ;  /* 0x00008f0098147a23 */ /* 0x100fe2000001082b */
[----:B------:R-:W-:Y:S01]  /*8740*/  HMMA.16816.F32 R16, R24, R22, R16 ;  /* 0x000000161810723c */ /* 0x000fe20000001810 */
[----:B------:R-:W-:Y:S01]  /*8750*/  FFMA.FTZ R21, R154, c[0x0][0x23c], -R43 ;  /* 0x00008f009a157a23 */ /* 0x000fe2000001082b */
[----:B------:R-:W1:Y:S01]  /*8760*/  MUFU.EX2 R32, R32 ;  /* 0x0000002000207308 */ /* 0x000e620000000800 */
[----:B------:R-:W-:-:S04]  /*8770*/  FADD.FTZ R59, R59, R138 ;  /* 0x0000008a3b3b7221 */ /* 0x000fc80000010000 */
[----:B------:R-:W-:Y:S02]  /*8780*/  FFMA.FTZ R24, R150, c[0x0][0x23c], -R41 ;  /* 0x00008f0096187a23 */ /* 0x000fe40000010829 */
[--C-:B------:R-:W-:Y:S01]  /*8790*/  FFMA.FTZ R27, R136, c[0x0][0x23c], -R43.reuse ;  /* 0x00008f00881b7a23 */ /* 0x100fe2000001082b */
[----:B------:R-:W-:Y:S01]  /*87a0*/  MUFU.EX2 R20, R20 ;  /* 0x0000001400147308 */ /* 0x000fe20000000800 */
[--C-:B------:R-:W-:Y:S02]  /*87b0*/  FFMA.FTZ R23, R66, c[0x0][0x23c], -R43.reuse ;  /* 0x00008f0042177a23 */ /* 0x100fe4000001082b */
[--C-:B------:R-:W-:Y:S02]  /*87c0*/  FFMA.FTZ R136, R144, c[0x0][0x23c], -R43.reuse ;  /* 0x00008f0090887a23 */ /* 0x100fe4000001082b */
[----:B------:R-:W-:Y:S02]  /*87d0*/  FFMA.FTZ R25, R134, c[0x0][0x23c], -R43 ;  /* 0x00008f0086197a23 */ /* 0x000fe4000001082b */
[----:B------:R-:W-:Y:S01]  /*87e0*/  FFMA.FTZ R66, R76, c[0x0][0x23c], -R41 ;  /* 0x00008f004c427a23 */ /* 0x000fe20000010829 */
[----:B------:R-:W2:Y:S01]  /*87f0*/  MUFU.EX2 R21, R21 ;  /* 0x0000001500157308 */ /* 0x000ea20000000800 */
[----:B-1----:R-:W-:Y:S01]  /*8800*/  F2FP.PACK_AB R96, R32, R33 ;  /* 0x000000212060723e */ /* 0x002fe200000000ff */
[----:B------:R-:W-:-:S02]  /*8810*/  FADD.FTZ R62, R62, R59 ;  /* 0x0000003b3e3e7221 */ /* 0x000fc40000010000 */
[----:B------:R-:W-:Y:S02]  /*8820*/  FFMA.FTZ R26, R74, c[0x0][0x23c], -R43 ;  /* 0x00008f004a1a7a23 */ /* 0x000fe4000001082b */
[----:B------:R-:W-:Y:S02]  /*8830*/  FFMA.FTZ R59, R52, c[0x0][0x23c], -R41 ;  /* 0x00008f00343b7a23 */ /* 0x000fe40000010829 */
[----:B------:R-:W1:Y:S01]  /*8840*/  MUFU.EX2 R34, R34 ;  /* 0x0000002200227308 */ /* 0x000e620000000800 */
[----:B------:R-:W-:Y:S02]  /*8850*/  FADD.FTZ R45, R45, R62 ;  /* 0x0000003e2d2d7221 */ /* 0x000fe40000010000 */
[----:B------:R-:W-:Y:S02]  /*8860*/  FFMA.FTZ R22, R80, c[0x0][0x23c], -R43 ;  /* 0x00008f0050167a23 */ /* 0x000fe4000001082b */
[----:B------:R-:W-:Y:S02]  /*8870*/  FADD.FTZ R132, R132, R45 ;  /* 0x0000002d84847221 */ /* 0x000fe40000010000 */
[----:B------:R-:W-:Y:S01]  /*8880*/  FFMA.FTZ R45, R44, c[0x0][0x23c], -R41 ;  /* 0x00008f002c2d7a23 */ /* 0x000fe20000010829 */
[----:B------:R-:W3:Y:S01]  /*8890*/  MUFU.EX2 R24, R24 ;  /* 0x0000001800187308 */ /* 0x000ee20000000800 */
[----:B--2---:R-:W-:Y:S01]  /*88a0*/  F2FP.PACK_AB R98, R21, R20 ;  /* 0x000000141562723e */ /* 0x004fe200000000ff */
[----:B------:R-:W-:-:S02]  /*88b0*/  FADD.FTZ R51, R51, R132 ;  /* 0x0000008433337221 */ /* 0x000fc40000010000 */
[----:B------:R-:W-:Y:S02]  /*88c0*/  FFMA.FTZ R44, R31, c[0x0][0x23c], -R41 ;  /* 0x00008f001f2c7a23 */ /* 0x000fe40000010829 */
[----:B------:R-:W-:Y:S01]  /*88d0*/  FADD.FTZ R58, R58, R51 ;  /* 0x000000333a3a7221 */ /* 0x000fe20000010000 */
[----:B-1----:R-:W-:Y:S01]  /*88e0*/  F2FP.PACK_AB R97, R34, R77 ;  /* 0x0000004d2261723e */ /* 0x002fe200000000ff */
[----:B------:R-:W-:Y:S02]  /*88f0*/  MUFU.EX2 R27, R27 ;  /* 0x0000001b001b7308 */ /* 0x000fe40000000800 */
[----:B------:R-:W-:Y:S02]  /*8900*/  FADD.FTZ R49, R49, R58 ;  /* 0x0000003a31317221 */ /* 0x000fe40000010000 */
[----:B------:R-:W-:Y:S02]  /*8910*/  FFMA.FTZ R31, R37, c[0x0][0x23c], -R43 ;  /* 0x00008f00251f7a23 */ /* 0x000fe4000001082b */
[----:B------:R-:W-:Y:S01]  /*8920*/  FADD.FTZ R146, R146, R49 ;  /* 0x0000003192927221 */ /* 0x000fe20000010000 */
[----:B---3--:R-:W-:Y:S01]  /*8930*/  F2FP.PACK_AB R99, R24, R73 ;  /* 0x000000491863723e */ /* 0x008fe200000000ff */
[----:B------:R-:W1:Y:S02]  /*8940*/  MUFU.EX2 R136, R136 ;  /* 0x0000008800887308 */ /* 0x000e640000000800 */
[----:B------:R-:W-:-:S04]  /*8950*/  FADD.FTZ R67, R67, R146 ;  /* 0x0000009243437221 */ /* 0x000fc80000010000 */
[----:B------:R-:W-:Y:S01]  /*8960*/  FADD.FTZ R128, R128, R67 ;  /* 0x0000004380807221 */ /* 0x000fe20000010000 */
[----:B------:R-:W-:Y:S01]  /*8970*/  HMMA.16816.F32 R108, R96, R104, R4 ;  /* 0x00000068606c723c */ /* 0x000fe20000001804 */
[----:B------:R-:W2:Y:S01]  /*8980*/  LDSM.16.MT88.4 R4, [R125+0x3c00] ;  /* 0x003c00007d04783b */ /* 0x000ea20000004200 */
[----:B------:R-:W-:Y:S01]  /*8990*/  MUFU.EX2 R25, R25 ;  /* 0x0000001900197308 */ /* 0x000fe20000000800 */
[----:B------:R-:W-:-:S04]  /*89a0*/  FADD.FTZ R128, R61, R128 ;  /* 0x000000803d807221 */ /* 0x000fc80000010000 */
[----:B------:R-:W-:Y:S01]  /*89b0*/  FADD.FTZ R33, R33, R128 ;  /* 0x0000008021217221 */ /* 0x000fe20000010000 */
[----:B------:R-:W-:Y:S01]  /*89c0*/  HMMA.16816.F32 R104, R96, R106, R8 ;  /* 0x0000006a6068723c */ /* 0x000fe20000001808 */
[----:B------:R-:W3:Y:S01]  /*89d0*/  LDSM.16.MT88.4 R8, [R125+0x4000] ;  /* 0x004000007d08783b */ /* 0x000ee20000004200 */
[----:B------:R-:W-:Y:S01]  /*89e0*/  MUFU.EX2 R75, R75 ;  /* 0x0000004b004b7308 */ /* 0x000fe20000000800 */
[----:B------:R-:W-:-:S07]  /*89f0*/  FADD.FTZ R33, R32, R33 ;  /* 0x0000002120217221 */ /* 0x000fce0000010000 */
[----:B------:R-:W4:Y:S08]  /*8a00*/  MUFU.EX2 R68, R68 ;  /* 0x0000004400447308 */ /* 0x000f300000000800 */
[----:B------:R-:W-:Y:S08]  /*8a10*/  MUFU.EX2 R71, R71 ;  /* 0x0000004700477308 */ /* 0x000ff00000000800 */
[----:B------:R-:W5:Y:S01]  /*8a20*/  MUFU.EX2 R66, R66 ;  /* 0x0000004200427308 */ /* 0x000f620000000800 */
[C---:B--2---:R-:W-:Y:S01]  /*8a30*/  HMMA.16816.F32 R100, R96.reuse, R4, R12 ;  /* 0x000000046064723c */ /* 0x044fe2000000180c */
[----:B------:R-:W2:Y:S06]  /*8a40*/  LDSM.16.MT88.4 R12, [R122+0x4000] ;  /* 0x004000007a0c783b */ /* 0x000eac0000004200 */
[----:B------:R-:W2:Y:S01]  /*8a50*/  MUFU.EX2 R35, R35 ;  /* 0x0000002300237308 */ /* 0x000ea20000000800 */
[----:B-1----:R-:W-:Y:S01]  /*8a60*/  F2FP.PACK_AB R4, R136, R27 ;  /* 0x0000001b8804723e */ /* 0x002fe200000000ff */
[----:B------:R-:W-:Y:S01]  /*8a70*/  HMMA.16816.F32 R96, R96, R6, R16 ;  /* 0x000000066060723c */ /* 0x000fe20000001810 */
[----:B----4-:R-:W-:-:S05]  /*8a80*/  F2FP.PACK_AB R5, R68, R75 ;  /* 0x0000004b4405723e */ /* 0x010fca00000000ff */
[----:B------:R-:W-:Y:S01]  /*8a90*/  MUFU.EX2 R23, R23 ;  /* 0x0000001700177308 */ /* 0x000fe20000000800 */
[----:B------:R-:W-:Y:S01]  /*8aa0*/  FFMA.FTZ R16, R46, c[0x0][0x23c], -R43 ;  /* 0x00008f002e107a23 */ /* 0x000fe2000001082b */
[----:B------:R-:W-:Y:S01]  /*8ab0*/  F2FP.PACK_AB R6, R94, R25 ;  /* 0x000000195e06723e */ /* 0x000fe200000000ff */
[----:B------:R-:W-:Y:S01]  /*8ac0*/  FFMA.FTZ R46, R60, c[0x0][0x23c], -R41 ;  /* 0x00008f003c2e7a23 */ /* 0x000fe20000010829 */
[----:B-----5:R-:W-:-:S04]  /*8ad0*/  F2FP.PACK_AB R7, R66, R71 ;  /* 0x000000474207723e */ /* 0x020fc800000000ff */
[----:B------:R1:W-:Y:S03]  /*8ae0*/  MUFU.EX2 R57, R16 ;  /* 0x0000001000397308 */ /* 0x0003e60000000800 */
[C---:B---3--:R-:W-:Y:S05]  /*8af0*/  HMMA.16816.F32 R100, R4.reuse, R8, R100 ;  /* 0x000000080464723c */ /* 0x048fea0000001864 */
[----:B------:R-:W3:Y:S02]  /*8b00*/  MUFU.EX2 R26, R26 ;  /* 0x0000001a001a7308 */ /* 0x000ee40000000800 */
[----:B------:R-:W-:Y:S01]  /*8b10*/  FADD.FTZ R9, R47, R164 ;  /* 0x000000a42f097221 */ /* 0x000fe20000010000 */
[----:B------:R-:W-:Y:S01]  /*8b20*/  HMMA.16816.F32 R96, R4, R10, R96 ;  /* 0x0000000a0460723c */ /* 0x000fe20000001860 */
[----:B------:R-:W-:Y:S01]  /*8b30*/  FFMA.FTZ R8, R40, c[0x0][0x23c], -R43 ;  /* 0x00008f0028087a23 */ /* 0x000fe2000001082b */
[----:B-1----:R-:W1:Y:S03]  /*8b40*/  LDSM.16.MT88.4 R16, [R122+0x4400] ;  /* 0x004400007a10783b */ /* 0x002e660000004200 */
[----:B------:R-:W-:Y:S01]  /*8b50*/  MUFU.EX2 R46, R46 ;  /* 0x0000002e002e7308 */ /* 0x000fe20000000800 */
[----:B------:R-:W-:-:S02]  /*8b60*/  FADD.FTZ R56, R56, R9 ;  /* 0x0000000938387221 */ /* 0x000fc40000010000 */
[----:B------:R-:W-:Y:S01]  /*8b70*/  FFMA.FTZ R40, R48, c[0x0][0x23c], -R41 ;  /* 0x00008f0030287a23 */ /* 0x000fe20000010829 */
[----:B--2---:R-:W-:Y:S01]  /*8b80*/  HMMA.16816.F32 R108, R4, R12, R108 ;  /* 0x0000000c046c723c */ /* 0x004fe2000000186c */
[----:B------:R-:W-:-:S03]  /*8b90*/  FADD.FTZ R53, R53, R56 ;  /* 0x0000003835357221 */ /* 0x000fc60000010000 */
[----:B------:R-:W2:Y:S01]  /*8ba0*/  MUFU.EX2 R59, R59 ;  /* 0x0000003b003b7308 */ /* 0x000ea20000000800 */
[----:B------:R-:W-:-:S03]  /*8bb0*/  FADD.FTZ R53, R92, R53 ;  /* 0x000000355c357221 */ /* 0x000fc60000010000 */
[----:B------:R-:W-:Y:S01]  /*8bc0*/  HMMA.16816.F32 R104, R4, R14, R104 ;  /* 0x0000000e0468723c */ /* 0x000fe20000001868 */
[----:B------:R-:W4:Y:S01]  /*8bd0*/  LDSM.16.MT88.4 R12, [R125+0x4400] ;  /* 0x004400007d0c783b */ /* 0x000f220000004200 */
[----:B------:R-:W-:Y:S02]  /*8be0*/  FADD.FTZ R70, R70, R53 ;  /* 0x0000003546467221 */ /* 0x000fe40000010000 */
[----:B------:R-:W-:Y:S02]  /*8bf0*/  MUFU.EX2 R50, R50 ;  /* 0x0000003200327308 */ /* 0x000fe40000000800 */
[----:B------:R-:W-:Y:S01]  /*8c00*/  FADD.FTZ R70, R55, R70 ;  /* 0x0000004637467221 */ /* 0x000fe20000010000 */
[----:B------:R-:W-:Y:S02]  /*8c10*/  F2FP.PACK_AB R4, R35, R82 ;  /* 0x000000522304723e */ /* 0x000fe400000000ff */
[----:B---3--:R-:W-:Y:S01]  /*8c20*/  F2FP.PACK_AB R6, R26, R23 ;  /* 0x000000171a06723e */ /* 0x008fe200000000ff */
[----:B------:R-:W-:-:S02]  /*8c30*/  FADD.FTZ R65, R65, R70 ;  /* 0x0000004641417221 */ /* 0x000fc40000010000 */
[----:B------:R-:W3:Y:S01]  /*8c40*/  MUFU.EX2 R79, R79 ;  /* 0x0000004f004f7308 */ /* 0x000ee20000000800 */
[----:B--2---:R-:W-:Y:S01]  /*8c50*/  F2FP.PACK_AB R5, R59, R46 ;  /* 0x0000002e3b05723e */ /* 0x004fe200000000ff */
[----:B------:R-:W-:Y:S01]  /*8c60*/  FADD.FTZ R65, R148, R65 ;  /* 0x0000004194417221 */ /* 0x000fe20000010000 */
[----:B------:R-:W-:-:S05]  /*8c70*/  MOV R70, R30 ;  /* 0x0000001e00467202 */ /* 0x000fca0000000f00 */
[----:B------:R2:W-:Y:S01]  /*8c80*/  MUFU.EX2 R47, R8 ;  /* 0x00000008002f7308 */ /* 0x0005e20000000800 */
[----:B---3--:R-:W-:-:S07]  /*8c90*/  F2FP.PACK_AB R7, R79, R50 ;  /* 0x000000324f07723e */ /* 0x008fce00000000ff */
[----:B------:R-:W-:Y:S01]  /*8ca0*/  MUFU.EX2 R22, R22 ;  /* 0x0000001600167308 */ /* 0x000fe20000000800 */
[C---:B-1----:R-:W-:Y:S01]  /*8cb0*/  HMMA.16816.F32 R108, R4.reuse, R16, R108 ;  /* 0x00000010046c723c */ /* 0x042fe2000000186c */
[----:B--2---:R-:W1:Y:S06]  /*8cc0*/  LDSM.16.MT88.4 R8, [R122+0x4800] ;  /* 0x004800007a08783b */ /* 0x004e6c0000004200 */
[----:B------:R-:W2:Y:S01]  /*8cd0*/  MUFU.EX2 R69, R69 ;  /* 0x0000004500457308 */ /* 0x000ea20000000800 */
[C---:B------:R-:W-:Y:S01]  /*8ce0*/  HMMA.16816.F32 R104, R4.reuse, R18, R104 ;  /* 0x000000120468723c */ /* 0x040fe20000001868 */
[----:B------:R-:W3:Y:S06]  /*8cf0*/  LDSM.16.MT88.4 R16, [R125+0x4800] ;  /* 0x004800007d10783b */ /* 0x000eec0000004200 */
[----:B------:R-:W5:Y:S01]  /*8d00*/  MUFU.EX2 R64, R64 ;  /* 0x0000004000407308 */ /* 0x000f620000000800 */
[C---:B----4-:R-:W-:Y:S07]  /*8d10*/  HMMA.16816.F32 R100, R4.reuse, R12, R100 ;  /* 0x0000000c0464723c */ /* 0x050fee0000001864 */
[----:B------:R-:W-:Y:S01]  /*8d20*/  MUFU.EX2 R40, R40 ;  /* 0x0000002800287308 */ /* 0x000fe20000000800 */
[----:B------:R-:W-:Y:S01]  /*8d30*/  FADD.FTZ R12, R142, R65 ;  /* 0x000000418e0c7221 */ /* 0x000fe20000010000 */
[----:B------:R-:W-:Y:S06]  /*8d40*/  HMMA.16816.F32 R96, R4, R14, R96 ;  /* 0x0000000e0460723c */ /* 0x000fec0000001860 */
[----:B------:R-:W4:Y:S01]  /*8d50*/  MUFU.EX2 R45, R45 ;  /* 0x0000002d002d7308 */ /* 0x000f220000000800 */
[----:B------:R-:W-:-:S04]  /*8d60*/  FADD.FTZ R12, R63, R12 ;  /* 0x0000000c3f0c7221 */ /* 0x000fc80000010000 */
[----:B------:R-:W-:Y:S01]  /*8d70*/  FADD.FTZ R77, R77, R12 ;  /* 0x0000000c4d4d7221 */ /* 0x000fe20000010000 */
[----:B--2---:R-:W-:Y:S01]  /*8d80*/  F2FP.PACK_AB R4, R69, R22 ;  /* 0x000000164504723e */ /* 0x004fe200000000ff */
[----:B------:R-:W2:Y:S01]  /*8d90*/  LDSM.16.MT88.4 R12, [R122+0x4c00] ;  /* 0x004c00007a0c783b */ /* 0x000ea20000004200 */
[----:B------:R-:W-:Y:S01]  /*8da0*/  MUFU.EX2 R39, R39 ;  /* 0x0000002700277308 */ /* 0x000fe20000000800 */
[----:B-----5:R-:W-:Y:S01]  /*8db0*/  F2FP.PACK_AB R6, R57, R64 ;  /* 0x000000403906723e */ /* 0x020fe200000000ff */
[----:B------:R-:W-:-:S04]  /*8dc0*/  FADD.FTZ R34, R34, R77 ;  /* 0x0000004d22227221 */ /* 0x000fc80000010000 */
[----:B------:R-:W-:Y:S02]  /*8dd0*/  FADD.FTZ R73, R73, R34 ;  /* 0x0000002249497221 */ /* 0x000fe40000010000 */
[----:B------:R-:W5:Y:S01]  /*8de0*/  MUFU.EX2 R44, R44 ;  /* 0x0000002c002c7308 */ /* 0x000f620000000800 */
[----:B----4-:R-:W-:Y:S01]  /*8df0*/  F2FP.PACK_AB R5, R45, R40 ;  /* 0x000000282d05723e */ /* 0x010fe200000000ff */
[----:B------:R-:W-:-:S04]  /*8e00*/  FADD.FTZ R24, R24, R73 ;  /* 0x0000004918187221 */ /* 0x000fc80000010000 */
[----:B------:R-:W-:Y:S02]  /*8e10*/  FADD.FTZ R75, R75, R24 ;  /* 0x000000184b4b7221 */ /* 0x000fe40000010000 */
[----:B------:R-:W4:Y:S02]  /*8e20*/  MUFU.EX2 R42, R42 ;  /* 0x0000002a002a7308 */ /* 0x000f240000000800 */
[----:B------:R-:W-:-:S04]  /*8e30*/  FADD.FTZ R68, R68, R75 ;  /* 0x0000004b44447221 */ /* 0x000fc80000010000 */
[----:B------:R-:W-:Y:S01]  /*8e40*/  FADD.FTZ R71, R71, R68 ;  /* 0x0000004447477221 */ /* 0x000fe20000010000 */
[----:B-----5:R-:W-:Y:S01]  /*8e50*/  F2FP.PACK_AB R7, R44, R39 ;  /* 0x000000272c07723e */ /* 0x020fe200000000ff */
[----:B------:R-:W-:Y:S02]  /*8e60*/  MUFU.EX2 R31, R31 ;  /* 0x0000001f001f7308 */ /* 0x000fe40000000800 */
[----:B------:R-:W-:-:S04]  /*8e70*/  FADD.FTZ R71, R66, R71 ;  /* 0x0000004742477221 */ /* 0x000fc80000010000 */
[----:B------:R-:W-:Y:S01]  /*8e80*/  FADD.FTZ R46, R46, R71 ;  /* 0x000000472e2e7221 */ /* 0x000fe20000010000 */
[----:B-1----:R-:W-:Y:S01]  /*8e90*/  HMMA.16816.F32 R108, R4, R8, R108 ;  /* 0x00000008046c723c */ /* 0x002fe2000000186c */
[----:B------:R-:W-:Y:S02]  /*8ea0*/  MUFU.EX2 R38, R38 ;  /* 0x0000002600267308 */ /* 0x000fe40000000800 */
        /* <DEDUP_REMOVED lines=9> */
[----:B------:R-:W1:Y:S01]  /*8f40*/  LDSM.16.MT88.4 R8, [R125+0x4c00] ;  /* 0x004c00007d08783b */ /* 0x000e620000004200 */
[----:B------:R-:W3:Y:S01]  /*8f50*/  MUFU.EX2 R28, R28 ;  /* 0x0000001c001c7308 */ /* 0x000ee20000000800 */
[----:B------:R-:W-:-:S04]  /*8f60*/  FADD.FTZ R136, R136, R27 ;  /* 0x0000001b88887221 */ /* 0x000fc80000010000 */
[----:B------:R-:W-:Y:S01]  /*8f70*/  FADD.FTZ R17, R25, R136 ;  /* 0x0000008819117221 */ /* 0x000fe20000010000 */
[----:B------:R-:W-:Y:S02]  /*8f80*/  HMMA.16816.F32 R96, R4, R18, R96 ;  /* 0x000000120460723c */ /* 0x000fe40000001860 */
[----:B------:R-:W-:Y:S01]  /*8f90*/  MUFU.EX2 R0, R0 ;  /* 0x0000000000007308 */ /* 0x000fe20000000800 */
[----:B------:R-:W-:-:S04]  /*8fa0*/  FADD.FTZ R17, R94, R17 ;  /* 0x000000115e117221 */ /* 0x000fc80000010000 */
[----:B------:R-:W-:Y:S01]  /*8fb0*/  FADD.FTZ R16, R82, R17 ;  /* 0x0000001152107221 */ /* 0x000fe20000010000 */
[----:B----4-:R-:W-:Y:S02]  /*8fc0*/  F2FP.PACK_AB R4, R47, R42 ;  /* 0x0000002a2f04723e */ /* 0x010fe400000000ff */
[----:B------:R-:W4:Y:S01]  /*8fd0*/  MUFU.EX2 R91, R91 ;  /* 0x0000005b005b7308 */ /* 0x000f220000000800 */
[----:B---3--:R-:W-:Y:S01]  /*8fe0*/  F2FP.PACK_AB R5, R28, R29 ;  /* 0x0000001d1c05723e */ /* 0x008fe200000000ff */
[----:B------:R-:W-:Y:S01]  /*8ff0*/  FADD.FTZ R16, R35, R16 ;  /* 0x0000001023107221 */ /* 0x000fe20000010000 */
[----:B------:R-:W-:Y:S02]  /*9000*/  F2FP.PACK_AB R6, R38, R31 ;  /* 0x0000001f2606723e */ /* 0x000fe400000000ff */
[----:B----4-:R-:W-:-:S07]  /*9010*/  F2FP.PACK_AB R7, R91, R0 ;  /* 0x000000005b07723e */ /* 0x010fce00000000ff */
[C---:B--2---:R-:W-:Y:S07]  /*9020*/  HMMA.16816.F32 R108, R4.reuse, R12, R108 ;  /* 0x0000000c046c723c */ /* 0x044fee000000186c */
[----:B------:R-:W-:Y:S01]  /*9030*/  FADD.FTZ R13, R23, R16 ;  /* 0x00000010170d7221 */ /* 0x000fe20000010000 */
[----:B------:R-:W-:Y:S01]  /*9040*/  HMMA.16816.F32 R104, R4, R14, R104 ;  /* 0x0000000e0468723c */ /* 0x000fe20000001868 */
[----:B------:R-:W-:Y:S02]  /*9050*/  FADD.FTZ R12, R40, R79 ;  /* 0x0000004f280c7221 */ /* 0x000fe40000010000 */
        /* <DEDUP_REMOVED lines=14> */
[----:B------:R-:W-:Y:S02]  /*9140*/  FADD.FTZ R0, R0, R29 ;  /* 0x0000001d00007221 */ /* 0x000fe40000010000 */
[----:B------:R-:W-:Y:S02]  /*9150*/  FADD.FTZ R42, R47, R42 ;  /* 0x0000002a2f2a7221 */ /* 0x000fe40000010000 */
[----:B------:R-:W-:Y:S02]  /*9160*/  FADD.FTZ R91, R91, R0 ;  /* 0x000000005b5b7221 */ /* 0x000fe40000010000 */
[----:B------:R-:W-:-:S04]  /*9170*/  FADD.FTZ R31, R31, R42 ;  /* 0x0000002a1f1f7221 */ /* 0x000fc80000010000 */
[----:B------:R-:W-:Y:S02]  /*9180*/  FADD.FTZ R89, R38, R31 ;  /* 0x0000001f26597221 */ /* 0x000fe40000010000 */
.L_x_4253:
[----:B------:R-:W-:-:S13]  /*9190*/  ISETP.GE.AND P0, PT, R90, 0x1, PT ;  /* 0x000000015a00780c */ /* 0x000fda0003f06270 */
[----:B------:R-:W-:Y:S05]  /*91a0*/  @!P0 BRA `(.L_x_4261) ;  /* 0x000030d000008947 */ /* 0x000fea0003800000 */
[----:B------:R-:W-:Y:S01]  /*91b0*/  IMAD.MOV.U32 R134, RZ, RZ, c[0x0][0x1a0] ;  /* 0x00006800ff867624 */ /* 0x000fe200078e00ff */
[----:B------:R-:W-:Y:S02]  /*91c0*/  MOV R92, R69 ;  /* 0x00000045005c7202 */ /* 0x000fe40000000f00 */
[----:B------:R-:W-:Y:S01]  /*91d0*/  MOV R93, R70 ;  /* 0x00000046005d7202 */ /* 0x000fe20000000f00 */
[----:B------:R-:W-:-:S05]  /*91e0*/  IMAD.U32 R133, R134, -0x80, RZ ;  /* 0xffffff8086857824 */ /* 0x000fca00078e00ff */
[----:B------:R-:W-:Y:S02]  /*91f0*/  SHF.R.S32.HI R132, RZ, 0x1f, R133 ;  /* 0x0000001fff847819 */ /* 0x000fe40000011485 */
.L_x_4265:
[----:B------:R-:W-:Y:S01]  /*9200*/  MOV R130, R133 ;  /* 0x0000008500827202 */ /* 0x000fe20000000f00 */
[----:B------:R-:W-:Y:S04]  /*9210*/  DEPBAR.LE SB0, 0x0 ;  /* 0x000080000000791a */ /* 0x000fe80000000000 */
[----:B------:R-:W-:Y:S01]  /*9220*/  BAR.SYNC.DEFER_BLOCKING 0x0 ;  /* 0x0000000000007b1d */ /* 0x000fe20000010000 */
[----:B------:R-:W-:Y:S05]  /*9230*/  MOV R131, R132 ;  /* 0x0000008400837202 */ /* 0x000fea0000000f00 */
        /* <DEDUP_REMOVED lines=60> */
.L_x_4262:
        /* <DEDUP_REMOVED lines=9> */
[----:B------:R-:W-:Y:S01]  /*9690*/  @!P2 IMAD.MOV.U32 R0, RZ, RZ, c[0x0][0x1a4] ;  /* 0x00006900ff00a624 */ /* 0x000fe200078e00ff */
[CC--:B------:R-:W-:Y:S01]  /*96a0*/  @!P2 LEA R138, P3, R87.reuse, R126.reuse, 0x1 ;  /* 0x0000007e578aa211 */ /* 0x0c0fe200078608ff */
[----:B------:R-:W-:Y:S01]  /*96b0*/  @P2 STS.64 [R112+0x3008], RZ ;  /* 0x003008ff70002388 */ /* 0x000fe20000000a00 */
[C---:B------:R-:W-:Y:S01]  /*96c0*/  @!P2 LEA.HI.X R128, R134.reuse, R131, R128, 0x6, P0 ;  /* 0x000000838680a211 */ /* 0x040fe200000f3480 */
[----:B------:R-:W-:Y:S01]  /*96d0*/  @!P2 IMAD.WIDE.U32 R130, R134, 0x60, R130 ;  /* 0x000000608682a825 */ /* 0x000fe200078e0082 */
[-C--:B------:R-:W-:Y:S01]  /*96e0*/  @!P2 LEA.HI.X R139, R87, R127.reuse, R2, 0x1, P3 ;  /* 0x0000007f578ba211 */ /* 0x080fe200018f0c02 */
[----:B------:R-:W-:Y:S01]  /*96f0*/  @!PT LDS RZ, [RZ] ;  /* 0x00000000fffff984 */ /* 0x000fe20000000800 */
[----:B------:R-:W-:Y:S01]  /*9700*/  @!PT LDS RZ, [RZ] ;  /* 0x00000000fffff984 */ /* 0x000fe20000000800 */
[----:B------:R-:W-:Y:S01]  /*9710*/  @!PT LDS RZ, [RZ] ;  /* 0x00000000fffff984 */ /* 0x000fe20000000800 */
[----:B------:R1:W-:Y:S01]  /*9720*/  @!P2 LDGSTS.E.BYPASS.LTC128B.128 [R112+0x3000], [R94.64] ;  /* 0x030000005e70afae */ /* 0x0003e2000b901d4c */
[CC--:B------:R-:W-:Y:S01]  /*9730*/  @!P2 LEA R136, P0, R129.reuse, R126.reuse, 0x1 ;  /* 0x0000007e8188a211 */ /* 0x0c0fe200078008ff */
[----:B------:R-:W-:Y:S02]  /*9740*/  @!P2 IMAD R0, R0, 0x60, RZ ;  /* 0x000000600000a824 */ /* 0x000fe400078e02ff */
[----:B------:R-:W-:Y:S01]  /*9750*/  @P2 STS.128 [R112+0x3800], RZ ;  /* 0x003800ff70002388 */ /* 0x000fe20000000c00 */
[-C--:B------:R-:W-:Y:S01]  /*9760*/  @!P2 LEA.HI.X R137, R129, R127.reuse, R128, 0x1, P0 ;  /* 0x0000007f8189a211 */ /* 0x080fe200000f0c80 */
[----:B------:R-:W-:Y:S01]  /*9770*/  @!P2 IMAD.IADD R0, R0, 0x1, R131 ;  /* 0x000000010000a824 */ /* 0x000fe200078e0283 */
[C---:B------:R-:W-:Y:S01]  /*9780*/  @!P2 LEA R126, P0, R130.reuse, R126, 0x1 ;  /* 0x0000007e827ea211 */ /* 0x040fe200078008ff */
        /* <DEDUP_REMOVED lines=20> */
[----:B------:R-:W-:Y:S04]  /*98d0*/  LDSM.16.M88.4 R68, [R85] ;  /* 0x000000005544783b */ /* 0x000fe80000000200 */
[----:B------:R-:W5:Y:S01]  /*98e0*/  LDSM.16.M88.4 R28, [R3] ;  /* 0x00000000031c783b */ /* 0x000f620000000200 */
        /* <DEDUP_REMOVED lines=12> */
[----:B------:R-:W1:Y:S04]  /*99b0*/  LDSM.16.M88.4 R76, [R84+0x2c00] ;  /* 0x002c0000544c783b */ /* 0x000e680000000200 */
[----:B------:R-:W1:Y:S01]  /*99c0*/  LDSM.16.M88.4 R72, [R3+0x1000] ;  /* 0x001000000348783b */ /* 0x000e620000000200 */
[C---:B----4-:R-:W-:Y:S03]  /*99d0*/  HMMA.16816.F32 R12, R64.reuse, R16, RZ ;  /* 0x00000010400c723c */ /* 0x050fe600000018ff */
[----:B------:R-:W4:Y:S05]  /*99e0*/  LDSM.16.M88.4 R80, [R3+0x1400] ;  /* 0x001400000350783b */ /* 0x000f2a0000000200 */
[----:B------:R-:W-:Y:S08]  /*99f0*/  HMMA.16816.F32 R16, R64, R18, RZ ;  /* 0x000000124010723c */ /* 0x000ff000000018ff */
[C---:B-----5:R-:W-:Y:S08]  /*9a00*/  HMMA.16816.F32 R4, R68.reuse, R28, R4 ;  /* 0x0000001c4404723c */ /* 0x060ff00000001804 */
[C---:B------:R-:W-:Y:S08]  /*9a10*/  HMMA.16816.F32 R8, R68.reuse, R30, R8 ;  /* 0x0000001e4408723c */ /* 0x040ff00000001808 */
[C---:B--2---:R-:W-:Y:S08]  /*9a20*/  HMMA.16816.F32 R12, R68.reuse, R20, R12 ;  /* 0x00000014440c723c */ /* 0x044ff0000000180c */
[----:B------:R-:W-:Y:S08]  /*9a30*/  HMMA.16816.F32 R16, R68, R22, R16 ;  /* 0x000000164410723c */ /* 0x000ff00000001810 */
[C---:B-1----:R-:W-:Y:S08]  /*9a40*/  HMMA.16816.F32 R20, R64.reuse, R24, RZ ;  /* 0x000000184014723c */ /* 0x042ff000000018ff */
[C---:B------:R-:W-:Y:S08]  /*9a50*/  HMMA.16816.F32 R24, R64.reuse, R26, RZ ;  /* 0x0000001a4018723c */ /* 0x040ff000000018ff */
[C---:B------:R-:W-:Y:S08]  /*9a60*/  HMMA.16816.F32 R28, R64.reuse, R32, RZ ;  /* 0x00000020401c723c */ /* 0x040ff000000018ff */
[C---:B------:R-:W-:Y:S08]  /*9a70*/  HMMA.16816.F32 R32, R64.reuse, R34, RZ ;  /* 0x000000224020723c */ /* 0x040ff000000018ff */
[C---:B------:R-:W-:Y:S08]  /*9a80*/  HMMA.16816.F32 R36, R64.reuse, R40, RZ ;  /* 0x000000284024723c */ /* 0x040ff000000018ff */
[C---:B------:R-:W-:Y:S08]  /*9a90*/  HMMA.16816.F32 R40, R64.reuse, R42, RZ ;  /* 0x0000002a4028723c */ /* 0x040ff000000018ff */
[----:B------:R-:W-:Y:S08]  /*9aa0*/  HMMA.16816.F32 R44, R64, R52, RZ ;  /* 0x00000034402c723c */ /* 0x000ff000000018ff */
[C---:B------:R-:W-:Y:S08]  /*9ab0*/  HMMA.16816.F32 R20, R68.reuse, R60, R20 ;  /* 0x0000003c4414723c */ /* 0x040ff00000001814 */
[C---:B------:R-:W-:Y:S08]  /*9ac0*/  HMMA.16816.F32 R24, R68.reuse, R62, R24 ;  /* 0x0000003e4418723c */ /* 0x040ff00000001818 */
[C---:B---3--:R-:W-:Y:S08]  /*9ad0*/  HMMA.16816.F32 R28, R68.reuse, R48, R28 ;  /* 0x00000030441c723c */ /* 0x048ff0000000181c */
        /* <DEDUP_REMOVED lines=9> */
[----:B------:R-:W2:Y:S01]  /*9b70*/  LDSM.16.M88.4 R72, [R3+0x1c00] ;  /* 0x001c00000348783b */ /* 0x000ea20000000200 */
[----:B------:R-:W-:Y:S04]  /*9b80*/  DEPBAR.LE SB0, 0x0 ;  /* 0x000080000000791a */ /* 0x000fe80000000000 */
[----:B------:R-:W-:Y:S02]  /*9b90*/  BAR.SYNC.DEFER_BLOCKING 0x0 ;  /* 0x0000000000007b1d */ /* 0x000fe40000010000 */
[C---:B----4-:R-:W-:Y:S08]  /*9ba0*/  HMMA.16816.F32 R44, R68.reuse, R80, R44 ;  /* 0x00000050442c723c */ /* 0x050ff0000000182c */
[C---:B------:R-:W-:Y:S08]  /*9bb0*/  HMMA.16816.F32 R48, R68.reuse, R82, R48 ;  /* 0x000000524430723c */ /* 0x040ff00000001830 */
[C---:B-1----:R-:W-:Y:S08]  /*9bc0*/  HMMA.16816.F32 R52, R68.reuse, R76, R52 ;  /* 0x0000004c4434723c */ /* 0x042ff00000001834 */
        /* <DEDUP_REMOVED lines=68> */
[----:B------:R-:W-:Y:S04]  /*a010*/  IMAD.MOV.U32 R75, RZ, RZ, R78 ;  /* 0x000000ffff4b7224 */ /* 0x000fe800078e004e */
.L_x_4264:
[----:B------:R1:W-:Y:S01]  /*a020*/  @P2 STS [R112+0x1000], RZ ;  /* 0x001000ff70002388 */ /* 0x0003e20000000800 */
[CC--:B------:R-:W-:Y:S01]  /*a030*/  LEA R74, P5, R75.reuse, R124.reuse, 0x1 ;  /* 0x0000007c4b4a7211 */ /* 0x0c0fe200078a08ff */
[----:B------:R-:W-:Y:S01]  /*a040*/  @!P2 IMAD.MOV.U32 R69, RZ, RZ, c[0x0][0x19c] ;  /* 0x00006700ff45a624 */ /* 0x000fe200078e00ff */
[----:B------:R-:W-:Y:S01]  /*a050*/  @!P2 LEA R68, P3, R70, R75, 0x6 ;  /* 0x0000004b4644a211 */ /* 0x000fe200078630ff */
[----:B------:R1:W-:Y:S01]  /*a060*/  @P2 STS [R112+0x1004], RZ ;  /* 0x001004ff70002388 */ /* 0x0003e20000000800 */
[C---:B------:R-:W-:Y:S01]  /*a070*/  @!P2 IADD3 R2, P0, R75.reuse, UR10, RZ ;  /* 0x0000000a4b02ac10 */ /* 0x040fe2000ff1e0ff */
[----:B------:R-:W-:Y:S01]  /*a080*/  @!P2 IMAD.MOV.U32 R76, RZ, RZ, R75 ;  /* 0x000000ffff4ca224 */ /* 0x000fe200078e004b */
[-CC-:B------:R-:W-:Y:S01]  /*a090*/  LEA.HI.X R75, R75, R123.reuse, R72.reuse, 0x1, P5 ;  /* 0x0000007b4b4b7211 */ /* 0x180fe200028f0c48 */
[----:B------:R1:W-:Y:S01]  /*a0a0*/  @P2 STS.64 [R112+0x1008], RZ ;  /* 0x001008ff70002388 */ /* 0x0003e20000000a00 */
[----:B------:R-:W-:Y:S01]  /*a0b0*/  @!P2 IMAD.MOV.U32 R77, RZ, RZ, R72 ;  /* 0x000000ffff4da224 */ /* 0x000fe200078e0048 */
[----:B------:R-:W-:Y:S01]  /*a0c0*/  @!P2 LEA R80, P4, R2, R124, 0x1 ;  /* 0x0000007c0250a211 */ /* 0x000fe200078808ff */
        /* <DEDUP_REMOVED lines=8> */
[----:B------:R-:W-:Y:S01]  /*a150*/  @!P2 IADD3.X R70, R72, UR9, RZ, P0, !PT ;  /* 0x000000094846ac10 */ /* 0x000fe200087fe4ff */
[----:B------:R-:W-:Y:S01]  /*a160*/  @!P2 IMAD R0, R0, 0x60, RZ ;  /* 0x000000600000a824 */ /* 0x000fe200078e02ff */
[-C--:B------:R-:W-:Y:S02]  /*a170*/  @!P2 LEA R78, P3, R68, R124.reuse, 0x1 ;  /* 0x0000007c444ea211 */ /* 0x080fe400078608ff */
[-C--:B------:R-:W-:Y:S01]  /*a180*/  @!P2 LEA.HI.X R81, R2, R123.reuse, R70, 0x1, P4 ;  /* 0x0000007b0251a211 */ /* 0x080fe200020f0c46 */
[----:B------:R-:W-:Y:S01]  /*a190*/  @!P2 IMAD.IADD R0, R0, 0x1, R77 ;  /* 0x000000010000a824 */ /* 0x000fe200078e024d */
[-C--:B------:R-:W-:Y:S02]  /*a1a0*/  @!P2 LEA.HI.X R79, R68, R123.reuse, R69, 0x1, P3 ;  /* 0x0000007b444fa211 */ /* 0x080fe400018f0c45 */
[C---:B------:R-:W-:Y:S01]  /*a1b0*/  @!P2 LEA R82, P0, R76.reuse, R124, 0x1 ;  /* 0x0000007c4c52a211 */ /* 0x040fe200078008ff */
[----:B------:R-:W-:Y:S01]  /*a1c0*/  @!PT LDS RZ, [RZ] ;  /* 0x00000000fffff984 */ /* 0x000fe20000000800 */
[----:B------:R-:W-:Y:S01]  /*a1d0*/  @!PT LDS RZ, [RZ] ;  /* 0x00000000fffff984 */ /* 0x000fe20000000800 */
[----:B------:R-:W-:Y:S01]  /*a1e0*/  @!PT LDS RZ, [RZ] ;  /* 0x00000000fffff984 */ /* 0x000fe20000000800 */
[----:B------:R1:W-:Y:S01]  /*a1f0*/  @!P2 LDGSTS.E.BYPASS.LTC128B.128 [R112+0x1800], [R80.64] ;  /* 0x018000005070afae */ /* 0x0003e2000b901d4c */
[----:B------:R-:W-:Y:S02]  /*a200*/  IMAD.MOV.U32 R124, RZ, RZ, R74 ;  /* 0x000000ffff7c7224 */ /* 0x000fe400078e004a */
        /* <DEDUP_REMOVED lines=13> */
.L_x_4263:
        /* <DEDUP_REMOVED lines=17> */
[C---:B------:R-:W-:Y:S05]  /*a3f0*/  IADD3 R76, R94.reuse, 0x11, RZ ;  /* 0x000000115e4c7810 */ /* 0x040fea0007ffe0ff */
[----:B------:R-:W3:Y:S10]  /*a400*/  I2F R77, R77 ;  /* 0x0000004d004d7306 */ /* 0x000ef40000201400 */
[----:B------:R-:W4:Y:S10]  /*a410*/  I2F R74, R74 ;  /* 0x0000004a004a7306 */ /* 0x000f340000201400 */
[----:B------:R-:W5:Y:S10]  /*a420*/  I2F R79, R79 ;  /* 0x0000004f004f7306 */ /* 0x000f740000201400 */
[----:B------:R-:W1:Y:S10]  /*a430*/  I2F R76, R76 ;  /* 0x0000004c004c7306 */ /* 0x000e740000201400 */
[----:B------:R-:W1:Y:S10]  /*a440*/  I2F R81, R81 ;  /* 0x0000005100517306 */ /* 0x000e740000201400 */
[----:B------:R-:W1:Y:S10]  /*a450*/  I2F R78, R78 ;  /* 0x0000004e004e7306 */ /* 0x000e740000201400 */
[----:B------:R-:W1:Y:S10]  /*a460*/  I2F R80, R80 ;  /* 0x0000005000507306 */ /* 0x000e740000201400 */
[----:B------:R-:W1:Y:S10]  /*a470*/  I2F R87, R87 ;  /* 0x0000005700577306 */ /* 0x000e740000201400 */
[----:B------:R-:W1:Y:S10]  /*a480*/  I2F R82, R82 ;  /* 0x0000005200527306 */ /* 0x000e740000201400 */
[----:B------:R-:W-:Y:S10]  /*a490*/  I2F R69, R2 ;  /* 0x0000000200457306 */ /* 0x000ff40000201400 */
[----:B------:R1:W-:Y:S02]  /*a4a0*/  I2F R2, R68 ;  /* 0x0000004400027306 */ /* 0x0003e40000201400 */
[C---:B-1----:R-:W-:Y:S01]  /*a4b0*/  IADD3 R68, R94.reuse, 0x59, RZ ;  /* 0x000000595e447810 */ /* 0x042fe20007ffe0ff */
[C---:B------:R-:W-:Y:S02]  /*a4c0*/  FFMA.FTZ R4, R75.reuse, UR4, R4 ;  /* 0x000000044b047c23 */ /* 0x040fe40008010004 */
[----:B------:R-:W-:Y:S01]  /*a4d0*/  FFMA.FTZ R6, R75, UR4, R6 ;  /* 0x000000044b067c23 */ /* 0x000fe20008010006 */
[----:B------:R-:W-:Y:S01]  /*a4e0*/  IADD3 R75, R94, 0x30, RZ ;  /* 0x000000305e4b7810 */ /* 0x000fe20007ffe0ff */
[C---:B--2---:R-:W-:Y:S03]  /*a4f0*/  FFMA.FTZ R5, R72.reuse, UR4, R5 ;  /* 0x0000000448057c23 */ /* 0x044fe60008010005 */
[----:B------:R-:W-:Y:S01]  /*a500*/  I2F R68, R68 ;  /* 0x0000004400447306 */ /* 0x000fe20000201400 */
[----:B------:R-:W-:Y:S01]  /*a510*/  FFMA.FTZ R7, R72, UR4, R7 ;  /* 0x0000000448077c23 */ /* 0x000fe20008010007 */
[----:B------:R-:W-:Y:S01]  /*a520*/  IADD3 R72, R94, 0x31, RZ ;  /* 0x000000315e487810 */ /* 0x000fe20007ffe0ff */
[C---:B---3--:R-:W-:Y:S01]  /*a530*/  FFMA.FTZ R8, R77.reuse, UR4, R8 ;  /* 0x000000044d087c23 */ /* 0x048fe20008010008 */
[----:B------:R-:W-:Y:S01]  /*a540*/  FMNMX.FTZ R128, R4, R93, !PT ;  /* 0x0000005d04807209 */ /* 0x000fe20007810000 */
[----:B------:R-:W-:Y:S01]  /*a550*/  FFMA.FTZ R10, R77, UR4, R10 ;  /* 0x000000044d0a7c23 */ /* 0x000fe2000801000a */
[----:B------:R-:W-:Y:S01]  /*a560*/  IADD3 R77, R94, 0x38, RZ ;  /* 0x000000385e4d7810 */ /* 0x000fe20007ffe0ff */
[----:B----4-:R-:W-:Y:S01]  /*a570*/  FFMA.FTZ R9, R74, UR4, R9 ;  /* 0x000000044a097c23 */ /* 0x010fe20008010009 */
[----:B------:R-:W-:Y:S01]  /*a580*/  FMNMX.FTZ R70, R6, R92, !PT ;  /* 0x0000005c06467209 */ /* 0x000fe20007810000 */
[----:B------:R-:W-:Y:S01]  /*a590*/  FFMA.FTZ R11, R74, UR4, R11 ;  /* 0x000000044a0b7c23 */ /* 0x000fe2000801000b */
[----:B------:R-:W1:Y:S01]  /*a5a0*/  I2F R75, R75 ;  /* 0x0000004b004b7306 */ /* 0x000e620000201400 */
[----:B------:R-:W-:Y:S01]  /*a5b0*/  IADD3 R74, R94, 0x39, RZ ;  /* 0x000000395e4a7810 */ /* 0x000fe20007ffe0ff */
[----:B-----5:R-:W-:Y:S01]  /*a5c0*/  FFMA.FTZ R12, R79, UR4, R12 ;  /* 0x000000044f0c7c23 */ /* 0x020fe2000801000c */
[----:B------:R-:W-:Y:S01]  /*a5d0*/  FMNMX.FTZ R71, R5, R128, !PT ;  /* 0x0000008005477209 */ /* 0x000fe20007810000 */
[----:B------:R-:W-:Y:S01]  /*a5e0*/  FFMA.FTZ R14, R79, UR4, R14 ;  /* 0x000000044f0e7c23 */ /* 0x000fe2000801000e */
[----:B------:R-:W-:Y:S01]  /*a5f0*/  FMNMX.FTZ R73, R7, R70, !PT ;  /* 0x0000004607497209 */ /* 0x000fe20007810000 */
[----:B------:R-:W-:Y:S01]  /*a600*/  FFMA.FTZ R13, R76, UR4, R13 ;  /* 0x000000044c0d7c23 */ /* 0x000fe2000801000d */
[----:B------:R-:W-:Y:S01]  /*a610*/  FMNMX.FTZ R128, R8, R71, !PT ;  /* 0x0000004708807209 */ /* 0x000fe20007810000 */
[----:B------:R-:W-:Y:S01]  /*a620*/  FFMA.FTZ R15, R76, UR4, R15 ;  /* 0x000000044c0f7c23 */ /* 0x000fe2000801000f */
[C---:B------:R-:W-:Y:S01]  /*a630*/  IADD3 R76, R94.reuse, 0x41, RZ ;  /* 0x000000415e4c7810 */ /* 0x040fe20007ffe0ff */
[----:B------:R-:W2:Y:S01]  /*a640*/  I2F R72, R72 ;  /* 0x0000004800487306 */ /* 0x000ea20000201400 */
[C---:B------:R-:W-:Y:S01]  /*a650*/  FFMA.FTZ R16, R81.reuse, UR4, R16 ;  /* 0x0000000451107c23 */ /* 0x040fe20008010010 */
[C---:B------:R-:W-:Y:S01]  /*a660*/  IADD3 R71, R94.reuse, 0x58, RZ ;  /* 0x000000585e477810 */ /* 0x040fe20007ffe0ff */
[----:B------:R-:W-:Y:S01]  /*a670*/  FFMA.FTZ R18, R81, UR4, R18 ;  /* 0x0000000451127c23 */ /* 0x000fe20008010012 */
[----:B------:R-:W-:Y:S01]  /*a680*/  IADD3 R81, R94, 0x48, RZ ;  /* 0x000000485e517810 */ /* 0x000fe20007ffe0ff */
[----:B------:R-:W-:Y:S01]  /*a690*/  FFMA.FTZ R17, R78, UR4, R17 ;  /* 0x000000044e117c23 */ /* 0x000fe20008010011 */
[----:B------:R-:W-:Y:S01]  /*a6a0*/  FMNMX.FTZ R70, R10, R73, !PT ;  /* 0x000000490a467209 */ /* 0x000fe20007810000 */
[----:B------:R-:W-:Y:S01]  /*a6b0*/  FFMA.FTZ R19, R78, UR4, R19 ;  /* 0x000000044e137c23 */ /* 0x000fe20008010013 */
[----:B------:R-:W-:Y:S01]  /*a6c0*/  FMNMX.FTZ R73, R9, R128, !PT ;  /* 0x0000008009497209 */ /* 0x000fe20007810000 */
[C---:B------:R-:W-:Y:S01]  /*a6d0*/  FFMA.FTZ R20, R83.reuse, UR4, R20 ;  /* 0x0000000453147c23 */ /* 0x040fe20008010014 */
[----:B------:R-:W3:Y:S01]  /*a6e0*/  I2F R77, R77 ;  /* 0x0000004d004d7306 */ /* 0x000ee20000201400 */
        /* <DEDUP_REMOVED lines=14> */
[C---:B-1----:R-:W-:Y:S01]  /*a7d0*/  FFMA.FTZ R28, R75.reuse, UR4, R28 ;  /* 0x000000044b1c7c23 */ /* 0x042fe2000801001c */
[----:B------:R-:W-:Y:S01]  /*a7e0*/  IADD3 R73, R94, 0x60, RZ ;  /* 0x000000605e497810 */ /* 0x000fe20007ffe0ff */
[----:B------:R-:W-:Y:S01]  /*a7f0*/  FFMA.FTZ R30, R75, UR4, R30 ;  /* 0x000000044b1e7c23 */ /* 0x000fe2000801001e */
[----:B------:R-:W-:Y:S01]  /*a800*/  FMNMX.FTZ R70, R18, R129, !PT ;  /* 0x0000008112467209 */ /* 0x000fe20007810000 */
[C---:B--2---:R-:W-:Y:S01]  /*a810*/  FFMA.FTZ R29, R72.reuse, UR4, R29 ;  /* 0x00000004481d7c23 */ /* 0x044fe2000801001d */
[----:B------:R-:W-:Y:S01]  /*a820*/  I2F R76, R76 ;  /* 0x0000004c004c7306 */ /* 0x000fe20000201400 */
[----:B------:R-:W-:Y:S01]  /*a830*/  FFMA.FTZ R31, R72, UR4, R31 ;  /* 0x00000004481f7c23 */ /* 0x000fe2000801001f */
[----:B------:R-:W-:Y:S02]  /*a840*/  FMNMX.FTZ R129, R17, R128, !PT ;  /* 0x0000008011817209 */ /* 0x000fe40007810000 */
[----:B------:R-:W-:Y:S01]  /*a850*/  FMNMX.FTZ R131, R19, R70, !PT ;  /* 0x0000004613837209 */ /* 0x000fe20007810000 */
[C---:B---3--:R-:W-:Y:S01]  /*a860*/  FFMA.FTZ R32, R77.reuse, UR4, R32 ;  /* 0x000000044d207c23 */ /* 0x048fe20008010020 */
[----:B------:R-:W-:Y:S01]  /*a870*/  FMNMX.FTZ R130, R20, R129, !PT ;  /* 0x0000008114827209 */ /* 0x000fe20007810000 */
[----:B------:R-:W-:Y:S01]  /*a880*/  FFMA.FTZ R34, R77, UR4, R34 ;  /* 0x000000044d227c23 */ /* 0x000fe20008010022 */
[----:B------:R-:W-:Y:S02]  /*a890*/  FMNMX.FTZ R128, R22, R131, !PT ;  /* 0x0000008316807209 */ /* 0x000fe40007810000 */
[----:B------:R-:W-:Y:S01]  /*a8a0*/  I2F R81, R81 ;  /* 0x0000005100517306 */ /* 0x000fe20000201400 */
[----:B------:R-:W-:Y:S02]  /*a8b0*/  FMNMX.FTZ R129, R21, R130, !PT ;  /* 0x0000008215817209 */ /* 0x000fe40007810000 */
[----:B------:R-:W-:Y:S01]  /*a8c0*/  FMNMX.FTZ R131, R23, R128, !PT ;  /* 0x0000008017837209 */ /* 0x000fe20007810000 */
[----:B----4-:R-:W-:Y:S01]  /*a8d0*/  FFMA.FTZ R33, R74, UR4, R33 ;  /* 0x000000044a217c23 */ /* 0x010fe20008010021 */
[----:B------:R-:W-:Y:S01]  /*a8e0*/  FMNMX.FTZ R130, R24, R129, !PT ;  /* 0x0000008118827209 */ /* 0x000fe20007810000 */
[----:B------:R-:W-:Y:S01]  /*a8f0*/  FFMA.FTZ R35, R74, UR4, R35 ;  /* 0x000000044a237c23 */ /* 0x000fe20008010023 */
[----:B------:R-:W-:Y:S02]  /*a900*/  FMNMX.FTZ R128, R26, R131, !PT ;  /* 0x000000831a807209 */ /* 0x000fe40007810000 */
[----:B------:R-:W-:Y:S01]  /*a910*/  FMNMX.FTZ R129, R25, R130, !PT ;  /* 0x0000008219817209 */ /* 0x000fe20007810000 */
        /* <DEDUP_REMOVED lines=10> */
[----:B------:R-:W-:Y:S02]  /*a9c0*/  FMNMX.FTZ R131, R35, R128, !PT ;  /* 0x0000008023837209 */ /* 0x000fe40007810000 */
[C---:B------:R-:W-:Y:S02]  /*a9d0*/  IADD3 R70, R94.reuse, 0x61, RZ ;  /* 0x000000615e467810 */ /* 0x040fe40007ffe0ff */
[C---:B------:R-:W-:Y:S02]  /*a9e0*/  IADD3 R74, R94.reuse, 0x70, RZ ;  /* 0x000000705e4a7810 */ /* 0x040fe40007ffe0ff */
[C---:B------:R-:W-:Y:S02]  /*a9f0*/  IADD3 R79, R94.reuse, 0x40, RZ ;  /* 0x000000405e4f7810 */ /* 0x040fe40007ffe0ff */
[----:B------:R-:W-:Y:S01]  /*aa00*/  I2F R70, R70 ;  /* 0x0000004600467306 */ /* 0x000fe20000201400 */
[C---:B------:R-:W-:Y:S02]  /*aa10*/  IADD3 R78, R94.reuse, 0x49, RZ ;  /* 0x000000495e4e7810 */ /* 0x040fe40007ffe0ff */
[C---:B------:R-:W-:Y:S02]  /*aa20*/  IADD3 R75, R94.reuse, 0x68, RZ ;  /* 0x000000685e4b7810 */ /* 0x040fe40007ffe0ff */
[----:B------:R-:W-:Y:S05]  /*aa30*/  IADD3 R72, R94, 0x69, RZ ;  /* 0x000000695e487810 */ /* 0x000fea0007ffe0ff */
[----:B------:R-:W1:Y:S10]  /*aa40*/  I2F R79, R79 ;  /* 0x0000004f004f7306 */ /* 0x000e740000201400 */
[----:B------:R-:W2:Y:S10]  /*aa50*/  I2F R0, R78 ;  /* 0x0000004e00007306 */ /* 0x000eb40000201400 */
[----:B------:R-:W3:Y:S01]  /*aa60*/  I2F R75, R75 ;  /* 0x0000004b004b7306 */ /* 0x000ee20000201400 */
[C---:B-1----:R-:W-:Y:S02]  /*aa70*/  FFMA.FTZ R36, R79.reuse, UR4, R36 ;  /* 0x000000044f247c23 */ /* 0x042fe40008010024 */
[----:B------:R-:W-:Y:S02]  /*aa80*/  FFMA.FTZ R38, R79, UR4, R38 ;  /* 0x000000044f267c23 */ /* 0x000fe40008010026 */
[----:B------:R-:W-:Y:S01]  /*aa90*/  FFMA.FTZ R37, R76, UR4, R37 ;  /* 0x000000044c257c23 */ /* 0x000fe20008010025 */
[----:B------:R-:W-:Y:S04]  /*aaa0*/  FMNMX.FTZ R130, R36, R129, !PT ;  /* 0x0000008124827209 */ /* 0x000fe80007810000 */
[----:B------:R-:W1:Y:S01]  /*aab0*/  I2F R72, R72 ;  /* 0x0000004800487306 */ /* 0x000e620000201400 */
[----:B------:R-:W-:Y:S01]  /*aac0*/  FFMA.FTZ R39, R76, UR4, R39 ;  /* 0x000000044c277c23 */ /* 0x000fe20008010027 */
[----:B------:R-:W-:Y:S01]  /*aad0*/  FMNMX.FTZ R128, R38, R131, !PT ;  /* 0x0000008326807209 */ /* 0x000fe20007810000 */
[----:B------:R-:W-:Y:S01]  /*aae0*/  FFMA.FTZ R40, R81, UR4, R40 ;  /* 0x0000000451287c23 */ /* 0x000fe20008010028 */
[----:B------:R-:W-:Y:S01]  /*aaf0*/  FMNMX.FTZ R131, R37, R130, !PT ;  /* 0x0000008225837209 */ /* 0x000fe20007810000 */
[----:B------:R-:W-:Y:S01]  /*ab00*/  FFMA.FTZ R42, R81, UR4, R42 ;  /* 0x00000004512a7c23 */ /* 0x000fe2000801002a */
[----:B------:R-:W-:Y:S01]  /*ab10*/  FMNMX.FTZ R129, R39, R128, !PT ;  /* 0x0000008027817209 */ /* 0x000fe20007810000 */
[----:B--2---:R-:W-:Y:S01]  /*ab20*/  FFMA.FTZ R41, R0, UR4, R41 ;  /* 0x0000000400297c23 */ /* 0x004fe20008010029 */
[----:B------:R-:W-:Y:S01]  /*ab30*/  FMNMX.FTZ R128, R40, R131, !PT ;  /* 0x0000008328807209 */ /* 0x000fe20007810000 */
[----:B------:R-:W-:Y:S01]  /*ab40*/  FFMA.FTZ R43, R0, UR4, R43 ;  /* 0x00000004002b7c23 */ /* 0x000fe2000801002b */
[----:B------:R-:W2:Y:S01]  /*ab50*/  I2F R77, R74 ;  /* 0x0000004a004d7306 */ /* 0x000ea20000201400 */
[----:B------:R-:W-:Y:S01]  /*ab60*/  FMNMX.FTZ R130, R42, R129, !PT ;  /* 0x000000812a827209 */ /* 0x000fe20007810000 */
[C---:B------:R-:W-:Y:S01]  /*ab70*/  FFMA.FTZ R44, R69.reuse, UR4, R44 ;  /* 0x00000004452c7c23 */ /* 0x040fe2000801002c */
[----:B------:R-:W-:Y:S01]  /*ab80*/  IADD3 R0, R94, 0x71, RZ ;  /* 0x000000715e007810 */ /* 0x000fe20007ffe0ff */
[----:B------:R-:W-:Y:S01]  /*ab90*/  FFMA.FTZ R46, R69, UR4, R46 ;  /* 0x00000004452e7c23 */ /* 0x000fe2000801002e */
[----:B------:R-:W-:Y:S01]  /*aba0*/  FMNMX.FTZ R129, R43, R130, !PT ;  /* 0x000000822b817209 */ /* 0x000fe20007810000 */
[C---:B------:R-:W-:Y:S01]  /*abb0*/  FFMA.FTZ R45, R2.reuse, UR4, R45 ;  /* 0x00000004022d7c23 */ /* 0x040fe2000801002d */
[----:B------:R-:W-:Y:S01]  /*abc0*/  FMNMX.FTZ R69, R41, R128, !PT ;  /* 0x0000008029457209 */ /* 0x000fe20007810000 */
[----:B------:R-:W-:Y:S01]  /*abd0*/  FFMA.FTZ R47, R2, UR4, R47 ;  /* 0x00000004022f7c23 */ /* 0x000fe2000801002f */
[----:B------:R-:W-:Y:S01]  /*abe0*/  FMNMX.FTZ R130, R46, R129, !PT ;  /* 0x000000812e827209 */ /* 0x000fe20007810000 */
[----:B------:R-:W4:Y:S01]  /*abf0*/  I2F R0, R0 ;  /* 0x0000000000007306 */ /* 0x000f220000201400 */
[C---:B------:R-:W-:Y:S01]  /*ac00*/  FFMA.FTZ R48, R71.reuse, UR4, R48 ;  /* 0x0000000447307c23 */ /* 0x040fe20008010030 */
        /* <DEDUP_REMOVED lines=9> */
[----:B------:R-:W-:Y:S01]  /*aca0*/  FMNMX.FTZ R128, R48, R71, !PT ;  /* 0x0000004730807209 */ /* 0x000fe20007810000 */
[----:B------:R-:W-:Y:S01]  /*acb0*/  FFMA.FTZ R54, R73, UR4, R54 ;  /* 0x0000000449367c23 */ /* 0x000fe20008010036 */
[----:B------:R-:W-:Y:S01]  /*acc0*/  FMNMX.FTZ R71, R47, R130, !PT ;  /* 0x000000822f477209 */ /* 0x000fe20007810000 */
[C---:B------:R-:W-:Y:S01]  /*acd0*/  FFMA.FTZ R53, R70.reuse, UR4, R53 ;  /* 0x0000000446357c23 */ /* 0x040fe20008010035 */
[----:B------:R-:W-:Y:S01]  /*ace0*/  FMNMX.FTZ R73, R49, R128, !PT ;  /* 0x0000008031497209 */ /* 0x000fe20007810000 */
[----:B------:R-:W-:Y:S01]  /*acf0*/  FFMA.FTZ R55, R70, UR4, R55 ;  /* 0x0000000446377c23 */ /* 0x000fe20008010037 */
[----:B------:R-:W-:Y:S01]  /*ad00*/  FMNMX.FTZ R128, R50, R71, !PT ;  /* 0x0000004732807209 */ /* 0x000fe20007810000 */
[----:B---3--:R-:W-:Y:S01]  /*ad10*/  FFMA.FTZ R56, R75, UR4, R56 ;  /* 0x000000044b387c23 */ /* 0x008fe20008010038 */
[----:B------:R-:W-:Y:S01]  /*ad20*/  FMNMX.FTZ R130, R52, R73, !PT ;  /* 0x0000004934827209 */ /* 0x000fe20007810000 */
[----:B------:R3:W3:Y:S01]  /*ad30*/  I2F R2, R68 ;  /* 0x0000004400027306 */ /* 0x0006e20000201400 */
[----:B------:R-:W-:Y:S01]  /*ad40*/  FMNMX.FTZ R71, R51, R128, !PT ;  /* 0x0000008033477209 */ /* 0x000fe20007810000 */
[----:B------:R-:W-:Y:S01]  /*ad50*/  FFMA.FTZ R58, R75, UR4, R58 ;  /* 0x000000044b3a7c23 */ /* 0x000fe2000801003a */
[----:B------:R-:W-:Y:S01]  /*ad60*/  FMNMX.FTZ R73, R53, R130, !PT ;  /* 0x0000008235497209 */ /* 0x000fe20007810000 */
[----:B-1----:R-:W-:Y:S01]  /*ad70*/  FFMA.FTZ R57, R72, UR4, R57 ;  /* 0x0000000448397c23 */ /* 0x002fe20008010039 */
[----:B------:R-:W-:Y:S01]  /*ad80*/  FMNMX.FTZ R70, R54, R71, !PT ;  /* 0x0000004736467209 */ /* 0x000fe20007810000 */
[----:B------:R-:W-:Y:S02]  /*ad90*/  FFMA.FTZ R59, R72, UR4, R59 ;  /* 0x00000004483b7c23 */ /* 0x000fe4000801003b */
[----:B--2---:R-:W-:Y:S01]  /*ada0*/  FFMA.FTZ R60, R77, UR4, R60 ;  /* 0x000000044d3c7c23 */ /* 0x004fe2000801003c */
[----:B------:R-:W-:Y:S01]  /*adb0*/  FMNMX.FTZ R71, R55, R70, !PT ;  /* 0x0000004637477209 */ /* 0x000fe20007810000 */
[----:B------:R-:W-:Y:S02]  /*adc0*/  FFMA.FTZ R62, R77, UR4, R62 ;  /* 0x000000044d3e7c23 */ /* 0x000fe4000801003e */
[C---:B----4-:R-:W-:Y:S02]  /*add0*/  FFMA.FTZ R61, R0.reuse, UR4, R61 ;  /* 0x00000004003d7c23 */ /* 0x050fe4000801003d */
[----:B------:R-:W-:Y:S02]  /*ade0*/  FFMA.FTZ R63, R0, UR4, R63 ;  /* 0x00000004003f7c23 */ /* 0x000fe4000801003f */
[C---:B-----5:R-:W-:Y:S02]  /*adf0*/  FFMA.FTZ R64, R69.reuse, UR4, R64 ;  /* 0x0000000445407c23 */ /* 0x060fe40008010040 */
[----:B------:R-:W-:Y:S01]  /*ae00*/  FFMA.FTZ R66, R69, UR4, R66 ;  /* 0x0000000445427c23 */ /* 0x000fe20008010042 */
[----:B---3--:R-:W-:Y:S01]  /*ae10*/  FMNMX.FTZ R68, R56, R73, !PT ;  /* 0x0000004938447209 */ /* 0x008fe20007810000 */
[C---:B------:R-:W-:Y:S02]  /*ae20*/  FFMA.FTZ R65, R2.reuse, UR4, R65 ;  /* 0x0000000402417c23 */ /* 0x040fe40008010041 */
[----:B------:R-:W-:Y:S01]  /*ae30*/  FFMA.FTZ R67, R2, UR4, R67 ;  /* 0x0000000402437c23 */ /* 0x000fe20008010043 */
        /* <DEDUP_REMOVED lines=17> */
[----:B-1----:R-:W-:Y:S07]  /*af50*/  FMNMX.FTZ R70, R129, R70, !PT ;  /* 0x0000004681467209 */ /* 0x002fee0007810000 */
[----:B------:R-:W1:Y:S01]  /*af60*/  LDSM.16.MT88.4 R128, [R122+0x3000] ;  /* 0x003000007a80783b */ /* 0x000e620000004200 */
[C---:B------:R-:W-:Y:S01]  /*af70*/  FSETP.NEU.FTZ.AND P0, PT, R70.reuse, -INF , PT ;  /* 0xff8000004600780b */ /* 0x040fe20003f1d000 */
[----:B------:R-:W-:Y:S01]  /*af80*/  FADD.FTZ R2, -R70, R93 ;  /* 0x0000005d46027221 */ /* 0x000fe20000010100 */
[----:B--2---:R-:W-:Y:S03]  /*af90*/  FMNMX.FTZ R69, R71, R0, !PT ;  /* 0x0000000047457209 */ /* 0x004fe60007810000 */
[----:B------:R-:W-:Y:S02]  /*afa0*/  FMUL.FTZ R72, R2, c[0x0][0x23c] ;  /* 0x00008f0002487a20 */ /* 0x000fe40000410000 */
[----:B------:R-:W-:Y:S02]  /*afb0*/  FMUL.FTZ R2, R70, c[0x0][0x23c] ;  /* 0x00008f0046027a20 */ /* 0x000fe40000410000 */
[C---:B------:R-:W-:Y:S02]  /*afc0*/  FADD.FTZ R68, -R69.reuse, R92 ;  /* 0x0000005c45447221 */ /* 0x040fe40000010100 */
[----:B------:R-:W2:Y:S02]  /*afd0*/  MUFU.EX2 R72, R72 ;  /* 0x0000004800487308 */ /* 0x000ea40000000800 */
[----:B------:R-:W-:Y:S01]  /*afe0*/  FMUL.FTZ R73, R68, c[0x0][0x23c] ;  /* 0x00008f0044497a20 */ /* 0x000fe20000410000 */
[----:B------:R-:W-:Y:S02]  /*aff0*/  FSEL R68, R2, RZ, P0 ;  /* 0x000000ff02447208 */ /* 0x000fe40000000000 */
[----:B------:R-:W-:Y:S03]  /*b000*/  FSETP.NEU.FTZ.AND P0, PT, R69, -INF , PT ;  /* 0xff8000004500780b */ /* 0x000fe60003f1d000 */
        /* <DEDUP_REMOVED lines=46> */
[----:B------:R-:W-:Y:S02]  /*b2f0*/  FMUL.FTZ R4, R69, c[0x0][0x23c] ;  /* 0x00008f0045047a20 */ /* 0x000fe40000410000 */
[--C-:B------:R-:W-:Y:S02]  /*b300*/  FFMA.FTZ R159, R5, c[0x0][0x23c], -R68.reuse ;  /* 0x00008f00059f7a23 */ /* 0x100fe40000010844 */
[--C-:B------:R-:W-:Y:S01]  /*b310*/  FFMA.FTZ R158, R8, c[0x0][0x23c], -R68.reuse ;  /* 0x00008f00089e7a23 */ /* 0x100fe20000010844 */
[----:B------:R-:W-:Y:S01]  /*b320*/  MUFU.EX2 R0, R0 ;  /* 0x0000000000007308 */ /* 0x000fe20000000800 */
[----:B------:R-:W-:Y:S01]  /*b330*/  FSEL R4, R4, RZ, P0 ;  /* 0x000000ff04047208 */ /* 0x000fe20000000000 */
[--C-:B------:R-:W-:Y:S01]  /*b340*/  FFMA.FTZ R151, R9, c[0x0][0x23c], -R68.reuse ;  /* 0x00008f0009977a23 */ /* 0x100fe20000010844 */
[----:B------:R-:W-:Y:S01]  /*b350*/  ISETP.GT.AND P0, PT, R90, 0x1, PT ;  /* 0x000000015a00780c */ /* 0x000fe20003f04270 */
[----:B------:R-:W-:Y:S01]  /*b360*/  FFMA.FTZ R71, R12, c[0x0][0x23c], -R68 ;  /* 0x00008f000c477a23 */ /* 0x000fe20000010844 */
[----:B------:R-:W-:Y:S01]  /*b370*/  MOV R90, R95 ;  /* 0x0000005f005a7202 */ /* 0x000fe20000000f00 */
[--C-:B------:R-:W-:Y:S02]  /*b380*/  FFMA.FTZ R163, R22, c[0x0][0x23c], -R4.reuse ;  /* 0x00008f0016a37a23 */ /* 0x100fe40000010804 */
[--C-:B------:R-:W-:Y:S02]  /*b390*/  FFMA.FTZ R60, R23, c[0x0][0x23c], -R4.reuse ;  /* 0x00008f00173c7a23 */ /* 0x100fe40000010804 */
[----:B------:R-:W2:Y:S01]  /*b3a0*/  MUFU.EX2 R159, R159 ;  /* 0x0000009f009f7308 */ /* 0x000ea20000000800 */
[----:B------:R-:W-:Y:S01]  /*b3b0*/  LDSM.16.MT88.4 R20, [R122+0x3800] ;  /* 0x003800007a14783b */ /* 0x000fe20000004200 */
        /* <DEDUP_REMOVED lines=11> */
[----:B------:R-:W-:Y:S02]  /*b470*/  FFMA.FTZ R153, R11, c[0x0][0x23c], -R4 ;  /* 0x00008f000b997a23 */ /* 0x000fe40000010804 */
[----:B------:R-:W-:Y:S01]  /*b480*/  FFMA.FTZ R92, R13, c[0x0][0x23c], -R68 ;  /* 0x00008f000d5c7a23 */ /* 0x000fe20000010844 */
[----:B--2---:R-:W-:Y:S01]  /*b490*/  F2FP.PACK_AB R136, R159, R0 ;  /* 0x000000009f88723e */ /* 0x004fe200000000ff */
[----:B------:R-:W-:Y:S02]  /*b4a0*/  FFMA.FTZ R0, R89, R72, R0 ;  /* 0x0000004859007223 */ /* 0x000fe40000010000 */
[----:B------:R-:W-:Y:S02]  /*b4b0*/  FFMA.FTZ R89, R38, c[0x0][0x23c], -R4 ;  /* 0x00008f0026597a23 */ /* 0x000fe40000010804 */
[----:B------:R-:W-:Y:S01]  /*b4c0*/  FADD.FTZ R159, R159, R0 ;  /* 0x000000009f9f7221 */ /* 0x000fe20000010000 */
[----:B------:R-:W-:Y:S01]  /*b4d0*/  MUFU.EX2 R2, R2 ;  /* 0x0000000200027308 */ /* 0x000fe20000000800 */
[----:B------:R-:W-:Y:S02]  /*b4e0*/  FFMA.FTZ R38, R46, c[0x0][0x23c], -R4 ;  /* 0x00008f002e267a23 */ /* 0x000fe40000010804 */
[--C-:B------:R-:W-:Y:S02]  /*b4f0*/  FFMA.FTZ R93, R16, c[0x0][0x23c], -R68.reuse ;  /* 0x00008f00105d7a23 */ /* 0x100fe40000010844 */
[----:B------:R-:W-:Y:S02]  /*b500*/  FFMA.FTZ R140, R17, c[0x0][0x23c], -R68 ;  /* 0x00008f00118c7a23 */ /* 0x000fe40000010844 */
[--C-:B------:R-:W-:Y:S02]  /*b510*/  FFMA.FTZ R154, R14, c[0x0][0x23c], -R4.reuse ;  /* 0x00008f000e9a7a23 */ /* 0x100fe40000010804 */
[--C-:B------:R-:W-:Y:S01]  /*b520*/  FFMA.FTZ R157, R15, c[0x0][0x23c], -R4.reuse ;  /* 0x00008f000f9d7a23 */ /* 0x100fe20000010804 */
[----:B------:R-:W2:Y:S01]  /*b530*/  MUFU.EX2 R161, R161 ;  /* 0x000000a100a17308 */ /* 0x000ea20000000800 */
[--C-:B------:R-:W-:Y:S02]  /*b540*/  FFMA.FTZ R155, R18, c[0x0][0x23c], -R4.reuse ;  /* 0x00008f00129b7a23 */ /* 0x100fe40000010804 */
[----:B------:R-:W-:Y:S01]  /*b550*/  FFMA.FTZ R156, R19, c[0x0][0x23c], -R4 ;  /* 0x00008f00139c7a23 */ /* 0x000fe20000010804 */
[----:B---3--:R-:W-:Y:S01]  /*b560*/  F2FP.PACK_AB R138, R151, R158 ;  /* 0x0000009e978a723e */ /* 0x008fe200000000ff */
[--C-:B------:R-:W-:Y:S02]  /*b570*/  FFMA.FTZ R52, R52, c[0x0][0x23c], -R68.reuse ;  /* 0x00008f0034347a23 */ /* 0x100fe40000010844 */
[----:B------:R-:W-:Y:S02]  /*b580*/  FFMA.FTZ R53, R53, c[0x0][0x23c], -R68 ;  /* 0x00008f0035357a23 */ /* 0x000fe40000010844 */
[--C-:B------:R-:W-:Y:S01]  /*b590*/  FFMA.FTZ R46, R54, c[0x0][0x23c], -R4.reuse ;  /* 0x00008f00362e7a23 */ /* 0x100fe20000010804 */
[----:B------:R-:W-:Y:S01]  /*b5a0*/  MUFU.EX2 R152, R152 ;  /* 0x0000009800987308 */ /* 0x000fe20000000800 */
[----:B------:R-:W-:Y:S02]  /*b5b0*/  FFMA.FTZ R50, R58, c[0x0][0x23c], -R4 ;  /* 0x00008f003a327a23 */ /* 0x000fe40000010804 */
[----:B------:R-:W-:Y:S02]  /*b5c0*/  FADD.FTZ R158, R158, R159 ;  /* 0x0000009f9e9e7221 */ /* 0x000fe40000010000 */
[----:B------:R-:W-:Y:S02]  /*b5d0*/  FFMA.FTZ R68, R65, c[0x0][0x23c], -R68 ;  /* 0x00008f0041447a23 */ /* 0x000fe40000010844 */
[----:B------:R-:W-:Y:S02]  /*b5e0*/  FADD.FTZ R158, R151, R158 ;  /* 0x0000009e979e7221 */ /* 0x000fe40000010000 */
[----:B------:R-:W-:Y:S01]  /*b5f0*/  FFMA.FTZ R58, R66, c[0x0][0x23c], -R4 ;  /* 0x00008f00423a7a23 */ /* 0x000fe20000010804 */
[----:B------:R-:W3:Y:S01]  /*b600*/  MUFU.EX2 R153, R153 ;  /* 0x0000009900997308 */ /* 0x000ee20000000800 */
[----:B--2---:R-:W-:Y:S01]  /*b610*/  F2FP.PACK_AB R137, R161, R2 ;  /* 0x00000002a189723e */ /* 0x004fe200000000ff */
[----:B------:R-:W-:Y:S02]  /*b620*/  FFMA.FTZ R2, R91, R73, R2 ;  /* 0x000000495b027223 */ /* 0x000fe40000010002 */
[----:B------:R-:W-:Y:S02]  /*b630*/  FFMA.FTZ R73, R35, c[0x0][0x23c], -R4 ;  /* 0x00008f0023497a23 */ /* 0x000fe40000010804 */
[----:B------:R-:W-:Y:S04]  /*b640*/  FADD.FTZ R161, R161, R2 ;  /* 0x00000002a1a17221 */ /* 0x000fe80000010000 */
[----:B------:R-:W-:Y:S01]  /*b650*/  MUFU.EX2 R71, R71 ;  /* 0x0000004700477308 */ /* 0x000fe20000000800 */
[--C-:B------:R-:W-:Y:S02]  /*b660*/  FFMA.FTZ R2, R43, c[0x0][0x23c], -R4.reuse ;  /* 0x00008f002b027a23 */ /* 0x100fe40000010804 */
[--C-:B------:R-:W-:Y:S02]  /*b670*/  FFMA.FTZ R43, R47, c[0x0][0x23c], -R4.reuse ;  /* 0x00008f002f2b7a23 */ /* 0x100fe40000010804 */
[--C-:B------:R-:W-:Y:S02]  /*b680*/  FFMA.FTZ R47, R51, c[0x0][0x23c], -R4.reuse ;  /* 0x00008f00332f7a23 */ /* 0x100fe40000010804 */
[--C-:B------:R-:W-:Y:S02]  /*b690*/  FFMA.FTZ R51, R55, c[0x0][0x23c], -R4.reuse ;  /* 0x00008f0037337a23 */ /* 0x100fe40000010804 */
[--C-:B------:R-:W-:Y:S01]  /*b6a0*/  FFMA.FTZ R55, R59, c[0x0][0x23c], -R4.reuse ;  /* 0x00008f003b377a23 */ /* 0x100fe20000010804 */
[----:B------:R-:W-:Y:S01]  /*b6b0*/  MUFU.EX2 R92, R92 ;  /* 0x0000005c005c7308 */ /* 0x000fe20000000800 */
[----:B------:R-:W-:Y:S01]  /*b6c0*/  FFMA.FTZ R59, R63, c[0x0][0x23c], -R4 ;  /* 0x00008f003f3b7a23 */ /* 0x000fe20000010804 */
[C---:B---3--:R-:W-:Y:S01]  /*b6d0*/  F2FP.PACK_AB R139, R153.reuse, R152 ;  /* 0x00000098998b723e */ /* 0x048fe200000000ff */
[----:B------:R-:W-:Y:S04]  /*b6e0*/  FADD.FTZ R152, R152, R161 ;  /* 0x000000a198987221 */ /* 0x000fe80000010000 */
[----:B------:R-:W-:Y:S03]  /*b6f0*/  FADD.FTZ R153, R153, R152 ;  /* 0x0000009899997221 */ /* 0x000fe60000010000 */
[----:B------:R-:W-:Y:S01]  /*b700*/  MUFU.EX2 R93, R93 ;  /* 0x0000005d005d7308 */ /* 0x000fe20000000800 */
[C---:B-1----:R-:W-:Y:S08]  /*b710*/  HMMA.16816.F32 R108, R136.reuse, R128, R108 ;  /* 0x00000080886c723c */ /* 0x042ff0000000186c */
[C---:B------:R-:W-:Y:S01]  /*b720*/  HMMA.16816.F32 R104, R136.reuse, R130, R104 ;  /* 0x000000828868723c */ /* 0x040fe20000001868 */
[----:B------:R-:W-:Y:S01]  /*b730*/  MUFU.EX2 R140, R140 ;  /* 0x0000008c008c7308 */ /* 0x000fe20000000800 */
[----:B------:R-:W1:Y:S09]  /*b740*/  LDSM.16.MT88.4 R128, [R125+0x3000] ;  /* 0x003000007d80783b */ /* 0x000e720000004200 */
[----:B------:R-:W2:Y:S10]  /*b750*/  MUFU.EX2 R154, R154 ;  /* 0x0000009a009a7308 */ /* 0x000eb40000000800 */
[----:B------:R-:W3:Y:S10]  /*b760*/  MUFU.EX2 R157, R157 ;  /* 0x0000009d009d7308 */ /* 0x000ef40000000800 */
[----:B------:R-:W-:Y:S01]  /*b770*/  MUFU.EX2 R155, R155 ;  /* 0x0000009b009b7308 */ /* 0x000fe20000000800 */
[----:B--2---:R-:W-:Y:S09]  /*b780*/  FADD.FTZ R54, R154, R153 ;  /* 0x000000999a367221 */ /* 0x004ff20000010000 */
[----:B------:R-:W2:Y:S01]  /*b790*/  MUFU.EX2 R156, R156 ;  /* 0x0000009c009c7308 */ /* 0x000ea20000000800 */
[C---:B-1----:R-:W-:Y:S03]  /*b7a0*/  HMMA.16816.F32 R100, R136.reuse, R128, R100 ;  /* 0x000000808864723c */ /* 0x042fe60000001864 */
[----:B---3--:R-:W-:Y:S05]  /*b7b0*/  FADD.FTZ R54, R157, R54 ;  /* 0x000000369d367221 */ /* 0x008fea0000010000 */
[----:B------:R-:W-:Y:S01]  /*b7c0*/  HMMA.16816.F32 R96, R136, R130, R96 ;  /* 0x000000828860723c */ /* 0x000fe20000001860 */
[----:B------:R-:W-:Y:S01]  /*b7d0*/  MUFU.EX2 R163, R163 ;  /* 0x000000a300a37308 */ /* 0x000fe20000000800 */
[----:B------:R-:W1:Y:S05]  /*b7e0*/  LDSM.16.MT88.4 R128, [R122+0x3400] ;  /* 0x003400007a80783b */ /* 0x000e6a0000004200 */
[----:B------:R-:W-:Y:S01]  /*b7f0*/  F2FP.PACK_AB R136, R92, R71 ;  /* 0x000000475c88723e */ /* 0x000fe200000000ff */
[----:B------:R-:W-:Y:S01]  /*b800*/  FADD.FTZ R71, R71, R158 ;  /* 0x0000009e47477221 */ /* 0x000fe20000010000 */
[----:B------:R-:W-:Y:S02]  /*b810*/  F2FP.PACK_AB R138, R140, R93 ;  /* 0x0000005d8c8a723e */ /* 0x000fe400000000ff */
[----:B------:R-:W3:Y:S01]  /*b820*/  MUFU.EX2 R60, R60 ;  /* 0x0000003c003c7308 */ /* 0x000ee20000000800 */
[----:B------:R-:W-:Y:S01]  /*b830*/  F2FP.PACK_AB R137, R157, R154 ;  /* 0x0000009a9d89723e */ /* 0x000fe200000000ff */
[----:B------:R-:W-:Y:S01]  /*b840*/  FADD.FTZ R92, R92, R71 ;  /* 0x000000475c5c7221 */ /* 0x000fe20000010000 */
[C---:B--2---:R-:W-:Y:S01]  /*b850*/  F2FP.PACK_AB R139, R156.reuse, R155 ;  /* 0x0000009b9c8b723e */ /* 0x044fe200000000ff */
[----:B------:R-:W-:Y:S02]  /*b860*/  FADD.FTZ R155, R155, R54 ;  /* 0x000000369b9b7221 */ /* 0x000fe40000010000 */
[----:B------:R-:W-:Y:S01]  /*b870*/  FADD.FTZ R93, R93, R92 ;  /* 0x0000005c5d5d7221 */ /* 0x000fe20000010000 */
[----:B------:R-:W-:Y:S01]  /*b880*/  MOV R92, R69 ;  /* 0x00000045005c7202 */ /* 0x000fe20000000f00 */
[----:B------:R-:W-:Y:S02]  /*b890*/  FADD.FTZ R156, R156, R155 ;  /* 0x0000009b9c9c7221 */ /* 0x000fe40000010000 */
[----:B------:R2:W-:Y:S01]  /*b8a0*/  MUFU.EX2 R0, R32 ;  /* 0x0000002000007308 */ /* 0x0005e20000000800 */
[----:B------:R-:W-:Y:S01]  /*b8b0*/  FADD.FTZ R140, R140, R93 ;  /* 0x0000005d8c8c7221 */ /* 0x000fe20000010000 */
[----:B------:R-:W-:Y:S01]  /*b8c0*/  MOV R93, R70 ;  /* 0x00000046005d7202 */ /* 0x000fe20000000f00 */
[----:B------:R-:W-:Y:S07]  /*b8d0*/  FFMA.FTZ R54, R62, c[0x0][0x23c], -R4 ;  /* 0x00008f003e367a23 */ /* 0x000fee0000010804 */
[----:B------:R-:W-:Y:S10]  /*b8e0*/  MUFU.EX2 R148, R148 ;  /* 0x0000009400947308 */ /* 0x000ff40000000800 */
[----:B------:R-:W-:Y:S01]  /*b8f0*/  MUFU.EX2 R64, R64 ;  /* 0x0000004000407308 */ /* 0x000fe20000000800 */
[C---:B-1----:R-:W-:Y:S08]  /*b900*/  HMMA.16816.F32 R108, R136.reuse, R128, R108 ;  /* 0x00000080886c723c */ /* 0x042ff0000000186c */
[C---:B------:R-:W-:Y:S01]  /*b910*/  HMMA.16816.F32 R104, R136.reuse, R130, R104 ;  /* 0x000000828868723c */ /* 0x040fe20000001868 */
[----:B------:R-:W-:Y:S01]  /*b920*/  MUFU.EX2 R61, R61 ;  /* 0x0000003d003d7308 */ /* 0x000fe20000000800 */
[----:B------:R-:W1:Y:S09]  /*b930*/  LDSM.16.MT88.4 R128, [R125+0x3400] ;  /* 0x003400007d80783b */ /* 0x000e720000004200 */
[----:B------:R-:W-:Y:S10]  /*b940*/  MUFU.EX2 R73, R73 ;  /* 0x0000004900497308 */ /* 0x000ff40000000800 */
[----:B------:R-:W-:Y:S10]  /*b950*/  MUFU.EX2 R36, R36 ;  /* 0x0000002400247308 */ /* 0x000ff40000000800 */
[----:B------:R-:W-:Y:S10]  /*b960*/  MUFU.EX2 R37, R37 ;  /* 0x0000002500257308 */ /* 0x000ff40000000800 */
[----:B------:R-:W-:Y:S01]  /*b970*/  MUFU.EX2 R40, R40 ;  /* 0x0000002800287308 */ /* 0x000fe20000000800 */
[C---:B-1----:R-:W-:Y:S07]  /*b980*/  HMMA.16816.F32 R100, R136.reuse, R128, R100 ;  /* 0x000000808864723c */ /* 0x042fee0000001864 */
[----:B------:R-:W-:Y:S01]  /*b990*/  F2FP.PACK_AB R128, R142, R135 ;  /* 0x000000878e80723e */ /* 0x000fe200000000ff */
[----:B------:R-:W-:Y:S01]  /*b9a0*/  HMMA.16816.F32 R96, R136, R130, R96 ;  /* 0x000000828860723c */ /* 0x000fe20000001860 */
[----:B------:R1:W-:Y:S03]  /*b9b0*/  MUFU.EX2 R137, R28 ;  /* 0x0000001c00897308 */ /* 0x0003e60000000800 */
[----:B---3--:R-:W-:Y:S01]  /*b9c0*/  F2FP.PACK_AB R129, R60, R163 ;  /* 0x000000a33c81723e */ /* 0x008fe200000000ff */
[----:B------:R-:W-:Y:S02]  /*b9d0*/  FADD.FTZ R135, R135, R140 ;  /* 0x0000008c87877221 */ /* 0x000fe40000010000 */
[--C-:B------:R-:W-:Y:S01]  /*b9e0*/  FFMA.FTZ R136, R27, c[0x0][0x23c], -R4.reuse ;  /* 0x00008f001b887a23 */ /* 0x100fe20000010804 */
[----:B------:R-:W-:Y:S01]  /*b9f0*/  F2FP.PACK_AB R130, R144, R141 ;  /* 0x0000008d9082723e */ /* 0x000fe200000000ff */
[----:B------:R-:W3:Y:S02]  /*ba00*/  LDSM.16.MT88.4 R24, [R125+0x3800] ;  /* 0x003800007d18783b */ /* 0x000ee40000004200 */
[----:B------:R-:W-:Y:S01]  /*ba10*/  MUFU.EX2 R149, R149 ;  /* 0x0000009500957308 */ /* 0x000fe20000000800 */
[----:B------:R-:W-:Y:S02]  /*ba20*/  FFMA.FTZ R138, R34, c[0x0][0x23c], -R4 ;  /* 0x00008f00228a7a23 */ /* 0x000fe40000010804 */
[----:B------:R-:W-:Y:S02]  /*ba30*/  FADD.FTZ R142, R142, R135 ;  /* 0x000000878e8e7221 */ /* 0x000fe40000010000 */
[----:B------:R-:W-:Y:S01]  /*ba40*/  FADD.FTZ R163, R163, R156 ;  /* 0x0000009ca3a37221 */ /* 0x000fe20000010000 */
[----:B--2---:R-:W-:Y:S01]  /*ba50*/  LDSM.16.MT88.4 R32, [R122+0x4000] ;  /* 0x004000007a20783b */ /* 0x004fe20000004200 */
[----:B------:R-:W-:Y:S02]  /*ba60*/  FADD.FTZ R141, R141, R142 ;  /* 0x0000008e8d8d7221 */ /* 0x000fe40000010000 */
[----:B------:R-:W-:Y:S01]  /*ba70*/  FADD.FTZ R60, R60, R163 ;  /* 0x000000a33c3c7221 */ /* 0x000fe20000010000 */
[----:B------:R-:W2:Y:S01]  /*ba80*/  MUFU.EX2 R136, R136 ;  /* 0x0000008800887308 */ /* 0x000ea20000000800 */
[----:B------:R-:W-:Y:S02]  /*ba90*/  FADD.FTZ R144, R144, R141 ;  /* 0x0000008d90907221 */ /* 0x000fe40000010000 */
[----:B------:R-:W-:Y:S01]  /*baa0*/  FFMA.FTZ R4, R67, c[0x0][0x23c], -R4 ;  /* 0x00008f0043047a23 */ /* 0x000fe20000010804 */
[----:B-1----:R-:W1:Y:S06]  /*bab0*/  LDSM.16.MT88.4 R28, [R125+0x3c00] ;  /* 0x003c00007d1c783b */ /* 0x002e6c0000004200 */
[----:B------:R-:W4:Y:S10]  /*bac0*/  MUFU.EX2 R138, R138 ;  /* 0x0000008a008a7308 */ /* 0x000f340000000800 */
[----:B------:R-:W5:Y:S01]  /*bad0*/  MUFU.EX2 R89, R89 ;  /* 0x0000005900597308 */ /* 0x000f620000000800 */
[C---:B--2---:R-:W-:Y:S01]  /*bae0*/  F2FP.PACK_AB R131, R136.reuse, R137 ;  /* 0x000000898883723e */ /* 0x044fe200000000ff */
[----:B------:R-:W-:Y:S04]  /*baf0*/  FADD.FTZ R137, R137, R60 ;  /* 0x0000003c89897221 */ /* 0x000fe80000010000 */
[----:B------:R-:W-:Y:S04]  /*bb00*/  FADD.FTZ R137, R136, R137 ;  /* 0x0000008988897221 */ /* 0x000fe80000010000 */
[----:B------:R-:W-:Y:S01]  /*bb10*/  MUFU.EX2 R39, R39 ;  /* 0x0000002700277308 */ /* 0x000fe20000000800 */
[C---:B------:R-:W-:Y:S08]  /*bb20*/  HMMA.16816.F32 R108, R128.reuse, R20, R108 ;  /* 0x00000014806c723c */ /* 0x040ff0000000186c */
[C---:B------:R-:W-:Y:S01]  /*bb30*/  HMMA.16816.F32 R104, R128.reuse, R22, R104 ;  /* 0x000000168068723c */ /* 0x040fe20000001868 */
[----:B------:R-:W2:Y:S01]  /*bb40*/  MUFU.EX2 R2, R2 ;  /* 0x0000000200027308 */ /* 0x000ea20000000800 */
[----:B------:R-:W2:Y:S06]  /*bb50*/  LDSM.16.MT88.4 R20, [R122+0x3c00] ;  /* 0x003c00007a14783b */ /* 0x000eac0000004200 */
[C---:B---3--:R-:W-:Y:S03]  /*bb60*/  HMMA.16816.F32 R100, R128.reuse, R24, R100 ;  /* 0x000000188064723c */ /* 0x048fe60000001864 */
[----:B------:R-:W-:Y:S04]  /*bb70*/  MUFU.EX2 R147, R147 ;  /* 0x0000009300937308 */ /* 0x000fe80000000800 */
[----:B------:R-:W-:Y:S01]  /*bb80*/  F2FP.PACK_AB R24, R146, R143 ;  /* 0x0000008f9218723e */ /* 0x000fe200000000ff */
[----:B------:R-:W-:Y:S04]  /*bb90*/  HMMA.16816.F32 R96, R128, R26, R96 ;  /* 0x0000001a8060723c */ /* 0x000fe80000001860 */
[----:B------:R-:W-:Y:S01]  /*bba0*/  F2FP.PACK_AB R25, R61, R64 ;  /* 0x000000403d19723e */ /* 0x000fe200000000ff */
[----:B------:R-:W3:Y:S01]  /*bbb0*/  MUFU.EX2 R44, R44 ;  /* 0x0000002c002c7308 */ /* 0x000ee20000000800 */
[----:B------:R-:W-:Y:S01]  /*bbc0*/  FADD.FTZ R143, R143, R144 ;  /* 0x000000908f8f7221 */ /* 0x000fe20000010000 */
[----:B------:R-:W-:Y:S01]  /*bbd0*/  F2FP.PACK_AB R26, R148, R145 ;  /* 0x00000091941a723e */ /* 0x000fe200000000ff */
[----:B------:R-:W-:Y:S01]  /*bbe0*/  FADD.FTZ R64, R64, R137 ;  /* 0x0000008940407221 */ /* 0x000fe20000010000 */
[----:B----4-:R-:W-:Y:S03]  /*bbf0*/  F2FP.PACK_AB R27, R73, R138 ;  /* 0x0000008a491b723e */ /* 0x010fe600000000ff */
[----:B------:R-:W-:Y:S02]  /*bc00*/  FADD.FTZ R146, R146, R143 ;  /* 0x0000008f92927221 */ /* 0x000fe40000010000 */
[----:B------:R-:W-:Y:S01]  /*bc10*/  FADD.FTZ R61, R61, R64 ;  /* 0x000000403d3d7221 */ /* 0x000fe20000010000 */
[----:B------:R-:W-:Y:S01]  /*bc20*/  MUFU.EX2 R41, R41 ;  /* 0x0000002900297308 */ /* 0x000fe20000000800 */
[C---:B-1----:R-:W-:Y:S05]  /*bc30*/  HMMA.16816.F32 R100, R24.reuse, R28, R100 ;  /* 0x0000001c1864723c */ /* 0x042fea0000001864 */
[----:B------:R-:W-:Y:S02]  /*bc40*/  FADD.FTZ R138, R138, R61 ;  /* 0x0000003d8a8a7221 */ /* 0x000fe40000010000 */
[----:B------:R-:W-:Y:S01]  /*bc50*/  F2FP.PACK_AB R28, R37, R36 ;  /* 0x00000024251c723e */ /* 0x000fe200000000ff */
[C---:B------:R-:W-:Y:S01]  /*bc60*/  HMMA.16816.F32 R96, R24.reuse, R30, R96 ;  /* 0x0000001e1860723c */ /* 0x040fe20000001860 */
[----:B------:R-:W-:Y:S03]  /*bc70*/  MUFU.EX2 R150, R150 ;  /* 0x0000009600967308 */ /* 0x000fe60000000800 */
[----:B-----5:R-:W-:Y:S01]  /*bc80*/  F2FP.PACK_AB R29, R0, R89 ;  /* 0x00000059001d723e */ /* 0x020fe200000000ff */
[----:B------:R-:W-:Y:S02]  /*bc90*/  FADD.FTZ R138, R73, R138 ;  /* 0x0000008a498a7221 */ /* 0x000fe40000010000 */
[----:B------:R-:W-:Y:S01]  /*bca0*/  F2FP.PACK_AB R30, R149, R40 ;  /* 0x00000028951e723e */ /* 0x000fe200000000ff */
[C---:B--2---:R-:W-:Y:S03]  /*bcb0*/  HMMA.16816.F32 R108, R24.reuse, R20, R108 ;  /* 0x00000014186c723c */ /* 0x044fe6000000186c */
[----:B------:R-:W-:Y:S01]  /*bcc0*/  MUFU.EX2 R38, R38 ;  /* 0x0000002600267308 */ /* 0x000fe20000000800 */
[----:B------:R-:W-:Y:S01]  /*bcd0*/  F2FP.PACK_AB R31, R2, R39 ;  /* 0x00000027021f723e */ /* 0x000fe200000000ff */
[----:B------:R-:W-:Y:S03]  /*bce0*/  FADD.FTZ R89, R89, R138 ;  /* 0x0000008a59597221 */ /* 0x000fe60000010000 */
[----:B------:R-:W-:Y:S01]  /*bcf0*/  HMMA.16816.F32 R104, R24, R22, R104 ;  /* 0x000000161868723c */ /* 0x000fe20000001868 */
[----:B------:R-:W1:Y:S03]  /*bd00*/  LDSM.16.MT88.4 R20, [R125+0x4000] ;  /* 0x004000007d14783b */ /* 0x000e660000004200 */
[----:B------:R-:W-:Y:S01]  /*bd10*/  FADD.FTZ R0, R0, R89 ;  /* 0x0000005900007221 */ /* 0x000fe20000010000 */
[----:B------:R-:W2:Y:S03]  /*bd20*/  MUFU.EX2 R43, R43 ;  /* 0x0000002b002b7308 */ /* 0x000ea60000000800 */
[----:B------:R-:W-:Y:S01]  /*bd30*/  FADD.FTZ R39, R39, R0 ;  /* 0x0000000027277221 */ /* 0x000fe20000010000 */
[----:B------:R-:W4:Y:S03]  /*bd40*/  LDSM.16.MT88.4 R24, [R122+0x4400] ;  /* 0x004400007a18783b */ /* 0x000f260000004200 */
[----:B------:R-:W-:Y:S03]  /*bd50*/  FADD.FTZ R39, R2, R39 ;  /* 0x0000002702277221 */ /* 0x000fe60000010000 */
[----:B------:R-:W-:Y:S01]  /*bd60*/  MUFU.EX2 R42, R42 ;  /* 0x0000002a002a7308 */ /* 0x000fe20000000800 */
[C---:B------:R-:W-:Y:S08]  /*bd70*/  HMMA.16816.F32 R108, R28.reuse, R32, R108 ;  /* 0x000000201c6c723c */ /* 0x040ff0000000186c */
[C---:B------:R-:W-:Y:S01]  /*bd80*/  HMMA.16816.F32 R104, R28.reuse, R34, R104 ;  /* 0x000000221c68723c */ /* 0x040fe20000001868 */
[----:B------:R-:W5:Y:S01]  /*bd90*/  MUFU.EX2 R47, R47 ;  /* 0x0000002f002f7308 */ /* 0x000f620000000800 */
[----:B------:R-:W4:Y:S09]  /*bda0*/  LDSM.16.MT88.4 R32, [R125+0x4400] ;  /* 0x004400007d20783b */ /* 0x000f320000004200 */
[----:B------:R-:W-:Y:S01]  /*bdb0*/  MUFU.EX2 R52, R52 ;  /* 0x0000003400347308 */ /* 0x000fe20000000800 */
[C---:B-1----:R-:W-:Y:S09]  /*bdc0*/  HMMA.16816.F32 R100, R28.reuse, R20, R100 ;  /* 0x000000141c64723c */ /* 0x042ff20000001864 */
[----:B------:R-:W1:Y:S03]  /*bdd0*/  MUFU.EX2 R53, R53 ;  /* 0x0000003500357308 */ /* 0x000e660000000800 */
[----:B---3--:R-:W-:Y:S01]  /*bde0*/  F2FP.PACK_AB R20, R44, R147 ;  /* 0x000000932c14723e */ /* 0x008fe200000000ff */
[----:B------:R-:W-:Y:S01]  /*bdf0*/  HMMA.16816.F32 R96, R28, R22, R96 ;  /* 0x000000161c60723c */ /* 0x000fe20000001860 */
[----:B------:R-:W3:Y:S02]  /*be00*/  LDSM.16.MT88.4 R28, [R122+0x4800] ;  /* 0x004800007a1c783b */ /* 0x000ee40000004200 */
[----:B--2---:R-:W-:Y:S01]  /*be10*/  F2FP.PACK_AB R21, R43, R38 ;  /* 0x000000262b15723e */ /* 0x004fe200000000ff */
[----:B------:R-:W-:Y:S02]  /*be20*/  FADD.FTZ R38, R38, R39 ;  /* 0x0000002726267221 */ /* 0x000fe40000010000 */
[----:B------:R-:W-:Y:S01]  /*be30*/  MUFU.EX2 R48, R48 ;  /* 0x0000003000307308 */ /* 0x000fe20000000800 */
[----:B------:R-:W-:Y:S02]  /*be40*/  F2FP.PACK_AB R22, R150, R41 ;  /* 0x000000299616723e */ /* 0x000fe400000000ff */
[----:B-----5:R-:W-:Y:S03]  /*be50*/  F2FP.PACK_AB R23, R47, R42 ;  /* 0x0000002a2f17723e */ /* 0x020fe600000000ff */
[----:B------:R-:W-:Y:S04]  /*be60*/  FADD.FTZ R43, R43, R38 ;  /* 0x000000262b2b7221 */ /* 0x000fe80000010000 */
[----:B------:R-:W2:Y:S01]  /*be70*/  MUFU.EX2 R49, R49 ;  /* 0x0000003100317308 */ /* 0x000ea20000000800 */
[C---:B----4-:R-:W-:Y:S05]  /*be80*/  HMMA.16816.F32 R108, R20.reuse, R24, R108 ;  /* 0x00000018146c723c */ /* 0x050fea000000186c */
[----:B------:R-:W-:Y:S03]  /*be90*/  FADD.FTZ R42, R42, R43 ;  /* 0x0000002b2a2a7221 */ /* 0x000fe60000010000 */
[C---:B------:R-:W-:Y:S01]  /*bea0*/  HMMA.16816.F32 R104, R20.reuse, R26, R104 ;  /* 0x0000001a1468723c */ /* 0x040fe20000001868 */
[----:B------:R-:W-:Y:S01]  /*beb0*/  MUFU.EX2 R46, R46 ;  /* 0x0000002e002e7308 */ /* 0x000fe20000000800 */
[----:B------:R-:W4:Y:S02]  /*bec0*/  LDSM.16.MT88.4 R24, [R125+0x4800] ;  /* 0x004800007d18783b */ /* 0x000f240000004200 */
[----:B------:R-:W-:Y:S04]  /*bed0*/  FADD.FTZ R47, R47, R42 ;  /* 0x0000002a2f2f7221 */ /* 0x000fe80000010000 */
[C---:B------:R-:W-:Y:S03]  /*bee0*/  HMMA.16816.F32 R100, R20.reuse, R32, R100 ;  /* 0x000000201464723c */ /* 0x040fe60000001864 */
[----:B------:R-:W5:Y:S04]  /*bef0*/  MUFU.EX2 R51, R51 ;  /* 0x0000003300337308 */ /* 0x000f680000000800 */
[----:B-1----:R-:W-:Y:S01]  /*bf00*/  F2FP.PACK_AB R32, R53, R52 ;  /* 0x000000343520723e */ /* 0x002fe200000000ff */
[----:B------:R-:W-:Y:S01]  /*bf10*/  HMMA.16816.F32 R96, R20, R34, R96 ;  /* 0x000000221460723c */ /* 0x000fe20000001860 */
[----:B------:R-:W1:Y:S04]  /*bf20*/  LDSM.16.MT88.4 R20, [R122+0x4c00] ;  /* 0x004c00007a14783b */ /* 0x000e680000004200 */
[----:B------:R-:W-:Y:S02]  /*bf30*/  MUFU.EX2 R50, R50 ;  /* 0x0000003200327308 */ /* 0x000fe40000000800 */
[----:B--2---:R-:W-:Y:S08]  /*bf40*/  F2FP.PACK_AB R34, R49, R48 ;  /* 0x000000303122723e */ /* 0x004ff000000000ff */
[----:B------:R-:W2:Y:S01]  /*bf50*/  MUFU.EX2 R55, R55 ;  /* 0x0000003700377308 */ /* 0x000ea20000000800 */
[C---:B-----5:R-:W-:Y:S01]  /*bf60*/  F2FP.PACK_AB R33, R51.reuse, R46 ;  /* 0x0000002e3321723e */ /* 0x060fe200000000ff */
[----:B------:R-:W-:Y:S04]  /*bf70*/  FADD.FTZ R46, R46, R47 ;  /* 0x0000002f2e2e7221 */ /* 0x000fe80000010000 */
[----:B------:R-:W-:Y:S04]  /*bf80*/  FADD.FTZ R51, R51, R46 ;  /* 0x0000002e33337221 */ /* 0x000fe80000010000 */
[----:B------:R-:W-:Y:S10]  /*bf90*/  MUFU.EX2 R45, R45 ;  /* 0x0000002d002d7308 */ /* 0x000ff40000000800 */
[----:B------:R-:W5:Y:S01]  /*bfa0*/  MUFU.EX2 R56, R56 ;  /* 0x0000003800387308 */ /* 0x000f620000000800 */
[C---:B--2---:R-:W-:Y:S01]  /*bfb0*/  F2FP.PACK_AB R35, R55.reuse, R50 ;  /* 0x000000323723723e */ /* 0x044fe200000000ff */
[----:B------:R-:W-:Y:S04]  /*bfc0*/  FADD.FTZ R50, R50, R51 ;  /* 0x0000003332327221 */ /* 0x000fe80000010000 */
[----:B------:R-:W-:Y:S04]  /*bfd0*/  FADD.FTZ R55, R55, R50 ;  /* 0x0000003237377221 */ /* 0x000fe80000010000 */
[----:B------:R-:W-:Y:S01]  /*bfe0*/  MUFU.EX2 R57, R57 ;  /* 0x0000003900397308 */ /* 0x000fe20000000800 */
[C---:B---3--:R-:W-:Y:S07]  /*bff0*/  HMMA.16816.F32 R108, R32.reuse, R28, R108 ;  /* 0x0000001c206c723c */ /* 0x048fee000000186c */
[----:B------:R-:W-:Y:S01]  /*c000*/  FADD.FTZ R29, R145, R146 ;  /* 0x00000092911d7221 */ /* 0x000fe20000010000 */
[C---:B------:R-:W-:Y:S01]  /*c010*/  HMMA.16816.F32 R104, R32.reuse, R30, R104 ;  /* 0x0000001e2068723c */ /* 0x040fe20000001868 */
[----:B------:R-:W2:Y:S03]  /*c020*/  MUFU.EX2 R68, R68 ;  /* 0x0000004400447308 */ /* 0x000ea60000000800 */
[----:B------:R-:W-:Y:S04]  /*c030*/  FADD.FTZ R29, R148, R29 ;  /* 0x0000001d941d7221 */ /* 0x000fe80000010000 */
[C---:B----4-:R-:W-:Y:S03]  /*c040*/  HMMA.16816.F32 R100, R32.reuse, R24, R100 ;  /* 0x000000182064723c */ /* 0x050fe60000001864 */
[----:B------:R-:W-:Y:S01]  /*c050*/  MUFU.EX2 R54, R54 ;  /* 0x0000003600367308 */ /* 0x000fe20000000800 */
[----:B------:R-:W-:Y:S02]  /*c060*/  FADD.FTZ R36, R36, R29 ;  /* 0x0000001d24247221 */ /* 0x000fe40000010000 */
[----:B------:R-:W3:Y:S01]  /*c070*/  LDSM.16.MT88.4 R28, [R125+0x4c00] ;  /* 0x004c00007d1c783b */ /* 0x000ee20000004200 */
[----:B-----5:R-:W-:Y:S01]  /*c080*/  F2FP.PACK_AB R24, R56, R45 ;  /* 0x0000002d3818723e */ /* 0x020fe200000000ff */
[----:B------:R-:W-:Y:S04]  /*c090*/  HMMA.16816.F32 R96, R32, R26, R96 ;  /* 0x0000001a2060723c */ /* 0x000fe80000001860 */
[----:B------:R-:W-:Y:S01]  /*c0a0*/  FADD.FTZ R37, R37, R36 ;  /* 0x0000002425257221 */ /* 0x000fe20000010000 */
[----:B------:R-:W4:Y:S03]  /*c0b0*/  MUFU.EX2 R59, R59 ;  /* 0x0000003b003b7308 */ /* 0x000f260000000800 */
[----:B------:R-:W-:Y:S01]  /*c0c0*/  FADD.FTZ R40, R40, R37 ;  /* 0x0000002528287221 */ /* 0x000fe20000010000 */
[----:B--2---:R-:W-:Y:S03]  /*c0d0*/  F2FP.PACK_AB R26, R68, R57 ;  /* 0x00000039441a723e */ /* 0x004fe600000000ff */
[----:B------:R-:W-:Y:S03]  /*c0e0*/  FADD.FTZ R0, R149, R40 ;  /* 0x0000002895007221 */ /* 0x000fe60000010000 */
[----:B------:R-:W-:Y:S01]  /*c0f0*/  MUFU.EX2 R58, R58 ;  /* 0x0000003a003a7308 */ /* 0x000fe20000000800 */
[----:B------:R-:W-:Y:S04]  /*c100*/  FADD.FTZ R147, R147, R0 ;  /* 0x0000000093937221 */ /* 0x000fe80000010000 */
[----:B------:R-:W-:Y:S05]  /*c110*/  FADD.FTZ R44, R44, R147 ;  /* 0x000000932c2c7221 */ /* 0x000fea0000010000 */
[----:B------:R-:W2:Y:S01]  /*c120*/  MUFU.EX2 R91, R4 ;  /* 0x00000004005b7308 */ /* 0x000ea20000000800 */
[C---:B----4-:R-:W-:Y:S01]  /*c130*/  F2FP.PACK_AB R25, R59.reuse, R54 ;  /* 0x000000363b19723e */ /* 0x050fe200000000ff */
[----:B------:R-:W-:Y:S04]  /*c140*/  FADD.FTZ R54, R54, R55 ;  /* 0x0000003736367221 */ /* 0x000fe80000010000 */
[----:B------:R-:W-:Y:S01]  /*c150*/  FADD.FTZ R59, R59, R54 ;  /* 0x000000363b3b7221 */ /* 0x000fe20000010000 */
[C---:B--2---:R-:W-:Y:S03]  /*c160*/  F2FP.PACK_AB R27, R91.reuse, R58 ;  /* 0x0000003a5b1b723e */ /* 0x044fe600000000ff */
[----:B------:R-:W-:Y:S04]  /*c170*/  FADD.FTZ R58, R58, R59 ;  /* 0x0000003b3a3a7221 */ /* 0x000fe80000010000 */
[----:B------:R-:W-:Y:S01]  /*c180*/  FADD.FTZ R91, R91, R58 ;  /* 0x0000003a5b5b7221 */ /* 0x000fe20000010000 */
[C---:B-1----:R-:W-:Y:S07]  /*c190*/  HMMA.16816.F32 R108, R24.reuse, R20, R108 ;  /* 0x00000014186c723c */ /* 0x042fee000000186c */
[----:B------:R-:W-:Y:S01]  /*c1a0*/  FADD.FTZ R21, R41, R44 ;  /* 0x0000002c29157221 */ /* 0x000fe20000010000 */
[C---:B------:R-:W-:Y:S04]  /*c1b0*/  HMMA.16816.F32 R104, R24.reuse, R22, R104 ;  /* 0x000000161868723c */ /* 0x040fe80000001868 */
[----:B------:R-:W-:Y:S04]  /*c1c0*/  FADD.FTZ R21, R150, R21 ;  /* 0x0000001596157221 */ /* 0x000fe80000010000 */
[C---:B---3--:R-:W-:Y:S04]  /*c1d0*/  HMMA.16816.F32 R100, R24.reuse, R28, R100 ;  /* 0x0000001c1864723c */ /* 0x048fe80000001864 */
[----:B------:R-:W-:Y:S04]  /*c1e0*/  FADD.FTZ R52, R52, R21 ;  /* 0x0000001534347221 */ /* 0x000fe80000010000 */
[----:B------:R-:W-:Y:S01]  /*c1f0*/  FADD.FTZ R53, R53, R52 ;  /* 0x0000003435357221 */ /* 0x000fe20000010000 */
[----:B------:R-:W-:Y:S03]  /*c200*/  HMMA.16816.F32 R96, R24, R30, R96 ;  /* 0x0000001e1860723c */ /* 0x000fe60000001860 */
[----:B------:R-:W-:Y:S04]  /*c210*/  FADD.FTZ R0, R48, R53 ;  /* 0x0000003530007221 */ /* 0x000fe80000010000 */
[----:B------:R-:W-:Y:S05]  /*c220*/  FADD.FTZ R0, R49, R0 ;  /* 0x0000000031007221 */ /* 0x000fea0000010000 */
[----:B------:R-:W-:Y:S04]  /*c230*/  FADD.FTZ R45, R45, R0 ;  /* 0x000000002d2d7221 */ /* 0x000fe80000010000 */
[----:B------:R-:W-:Y:S04]  /*c240*/  FADD.FTZ R56, R56, R45 ;  /* 0x0000002d38387221 */ /* 0x000fe80000010000 */
[----:B------:R-:W-:Y:S04]  /*c250*/  FADD.FTZ R57, R57, R56 ;  /* 0x0000003839397221 */ /* 0x000fe80000010000 */
[----:B------:R-:W-:Y:S01]  /*c260*/  FADD.FTZ R89, R68, R57 ;  /* 0x0000003944597221 */ /* 0x000fe20000010000 */
[----:B------:R-:W-:-:S05]  /*c270*/  @P0 BRA `(.L_x_4265) ;  /* 0xffffcf8000000947 */ /* 0x000fca000383ffff */
.L_x_4261:
        /* <DEDUP_REMOVED lines=100> */
.L_x_4266:
[----:B------:R-:W1:Y:S04]  /*c8c0*/  S2R R6, SR_CTAID.Z ;  /* 0x0000000000067919 */ /* 0x000e680000002700 */
[----:B------:R-:W1:Y:S02]  /*c8d0*/  S2R R5, SR_CTAID.Y ;  /* 0x0000000000057919 */ /* 0x000e640000002600 */
[----:B-1----:R-:W-:-:S04]  /*c8e0*/  IMAD R17, R5, c[0x0][0x1c0], R6 ;  /* 0x0000700005117a24 */ /* 0x002fc800078e0206 */
[----:B------:R-:W-:Y:S02]  /*c8f0*/  IMAD R17, R17, c[0x0][0x214], RZ ;  /* 0x0000850011117a24 */ /* 0x000fe400078e02ff */
.L_x_4267:
[----:B------:R-:W-:Y:S01]  /*c900*/  BAR.SYNC.DEFER_BLOCKING 0x0 ;  /* 0x0000000000007b1d */ /* 0x000fe20000010000 */
[----:B------:R-:W-:Y:S01]  /*c910*/  LOP3.LUT R19, R3, 0xffffffe0, RZ, 0xc0, !PT ;  /* 0xffffffe003137812 */ /* 0x000fe200078ec0ff */
[C---:B------:R-:W-:Y:S01]  /*c920*/  IMAD.WIDE.U32 R20, R114.reuse, c[0x0][0x1e8], RZ ;  /* 0x00007a0072147a25 */ /* 0x040fe200078e00ff */
[----:B------:R-:W-:Y:S02]  /*c930*/  SHF.R.S32.HI R3, RZ, 0x1f, R5 ;  /* 0x0000001fff037819 */ /* 0x000fe40000011405 */
[----:B------:R-:W-:Y:S01]  /*c940*/  IADD3 R19, -R19, R4, RZ ;  /* 0x0000000413137210 */ /* 0x000fe20007ffe1ff */
[----:B------:R-:W-:Y:S01]  /*c950*/  IMAD.WIDE.U32 R22, R5, c[0x0][0x1e0], RZ ;  /* 0x0000780005167a25 */ /* 0x000fe200078e00ff */
[----:B------:R-:W-:Y:S01]  /*c960*/  ISETP.NE.AND P0, PT, R114, -0x1, PT ;  /* 0xffffffff7200780c */ /* 0x000fe20003f05270 */
[----:B------:R-:W-:Y:S01]  /*c970*/  BSSY B0, `(.L_x_4268) ;  /* 0x0000018000007945 */ /* 0x000fe20003800000 */
[----:B------:R-:W-:Y:S01]  /*c980*/  LOP3.LUT P1, RZ, R19, 0x3, RZ, 0xc0, !PT ;  /* 0x0000000313ff7812 */ /* 0x000fe2000782c0ff */
[----:B------:R-:W-:Y:S01]  /*c990*/  IMAD R4, R3, c[0x0][0x1e0], RZ ;  /* 0x0000780003047a24 */ /* 0x000fe200078e02ff */
[----:B------:R-:W-:Y:S01]  /*c9a0*/  LEA R18, R18, R115, 0x4 ;  /* 0x0000007312127211 */ /* 0x000fe200078e20ff */
[----:B------:R-:W-:Y:S01]  /*c9b0*/  IMAD R114, R114, c[0x0][0x1ec], R21 ;  /* 0x00007b0072727a24 */ /* 0x000fe200078e0215 */
[----:B------:R-:W-:Y:S01]  /*c9c0*/  SEL R3, R22, R20, !P0 ;  /* 0x0000001416037207 */ /* 0x000fe20004000000 */
[----:B------:R-:W-:-:S06]  /*c9d0*/  IMAD R4, R5, c[0x0][0x1e4], R4 ;  /* 0x0000790005047a24 */ /* 0x000fcc00078e0204 */
[----:B------:R-:W-:Y:S01]  /*c9e0*/  @!P0 IADD3 R114, R23, R4, RZ ;  /* 0x0000000417728210 */ /* 0x000fe20007ffe0ff */
[----:B----4-:R1:W2:Y:S04]  /*c9f0*/  LDS.128 R8, [R112] ;  /* 0x0000000070087984 */ /* 0x0102a80000000c00 */
[----:B------:R1:W3:Y:S01]  /*ca00*/  LDS.128 R12, [R112+0x800] ;  /* 0x00080000700c7984 */ /* 0x0002e20000000c00 */
[----:B------:R-:W-:Y:S05]  /*ca10*/  @P1 BRA `(.L_x_4269) ;  /* 0x000000d000001947 */ /* 0x000fea0003800000 */
[----:B------:R-:W4:Y:S02]  /*ca20*/  S2R R4, SR_CTAID.X ;  /* 0x0000000000047919 */ /* 0x000f240000002500 */
[----:B----4-:R-:W-:Y:S01]  /*ca30*/  IMAD R21, R4, 0x40, R17 ;  /* 0x0000004004157824 */ /* 0x010fe200078e0211 */
[----:B------:R-:W-:Y:S01]  /*ca40*/  IADD3 R17, R18, 0x8, RZ ;  /* 0x0000000812117810 */ /* 0x000fe20007ffe0ff */
        /* <DEDUP_REMOVED lines=10> */
.L_x_4269:
[----:B------:R-:W-:Y:S05]  /*caf0*/  BSYNC B0 ;  /* 0x0000000000007941 */ /* 0x000fea0003800000 */
.L_x_4268:
[----:B----4-:R-:W4:Y:S01]  /*cb00*/  S2R R16, SR_CTAID.X ;  /* 0x0000000000107919 */ /* 0x010f220000002500 */
[----:B------:R-:W-:Y:S01]  /*cb10*/  SHF.R.S32.HI R117, RZ, 0x1f, R116 ;  /* 0x0000001fff757819 */ /* 0x000fe20000011474 */
[----:B------:R-:W-:Y:S01]  /*cb20*/  BSSY B0, `(.L_x_4270) ;  /* 0x0000019000007945 */ /* 0x000fe20003800000 */
[----:B------:R-:W-:Y:S02]  /*cb30*/  ISETP.GE.AND P0, PT, R116, c[0x0][0x220], PT ;  /* 0x0000880074007a0c */ /* 0x000fe40003f06270 */
[----:B------:R-:W-:Y:S01]  /*cb40*/  SHF.R.S32.HI R4, RZ, 0x1f, R6 ;  /* 0x0000001fff047819 */ /* 0x000fe20000011406 */
[----:B----4-:R-:W-:-:S04]  /*cb50*/  IMAD.SHL.U32 R7, R16, 0x40, RZ ;  /* 0x0000004010077824 */ /* 0x010fc800078e00ff */
[----:B------:R-:W-:Y:S01]  /*cb60*/  IMAD.WIDE.U32 R20, R7, c[0x0][0x1e8], R116 ;  /* 0x00007a0007147a25 */ /* 0x000fe200078e0074 */
[----:B------:R-:W-:-:S05]  /*cb70*/  SHF.R.S32.HI R18, RZ, 0x1f, R7 ;  /* 0x0000001fff127819 */ /* 0x000fca0000011407 */
[----:B------:R-:W-:-:S04]  /*cb80*/  IMAD R18, R18, c[0x0][0x1e8], RZ ;  /* 0x00007a0012127a24 */ /* 0x000fc800078e02ff */
[----:B------:R-:W-:Y:S01]  /*cb90*/  IMAD R5, R7, c[0x0][0x1ec], R18 ;  /* 0x00007b0007057a24 */ /* 0x000fe200078e0212 */
[----:B------:R-:W-:Y:S01]  /*cba0*/  IADD3 R18, P1, R3, R20, RZ ;  /* 0x0000001403127210 */ /* 0x000fe20007f3e0ff */
[----:B------:R-:W-:Y:S01]  /*cbb0*/  IMAD R3, R4, c[0x0][0x1f0], RZ ;  /* 0x00007c0004037a24 */ /* 0x000fe200078e02ff */
[----:B------:R-:W-:Y:S02]  /*cbc0*/  IADD3 R7, -R7, R113, RZ ;  /* 0x0000007107077210 */ /* 0x000fe40007ffe1ff */
[----:B------:R-:W-:Y:S01]  /*cbd0*/  IADD3.X R19, R114, R21, R5, P1, !PT ;  /* 0x0000001572137210 */ /* 0x000fe20000ffe405 */
[----:B------:R-:W-:Y:S01]  /*cbe0*/  IMAD R3, R6, c[0x0][0x1f4], R3 ;  /* 0x00007d0006037a24 */ /* 0x000fe200078e0203 */
        /* <DEDUP_REMOVED lines=12> */
.L_x_4271:
[----:B------:R-:W-:Y:S05]  /*ccb0*/  BSYNC B0 ;  /* 0x0000000000007941 */ /* 0x000fea0003800000 */
.L_x_4270:
[----:B------:R-:W-:Y:S01]  /*ccc0*/  IMAD R16, R16, -0x40, R113 ;  /* 0xffffffc010107824 */ /* 0x000fe200078e0271 */
[----:B------:R-:W-:-:S04]  /*ccd0*/  LEA.HI.SX32 R3, R2, 0x20, 0x1e ;  /* 0x0000002002037811 */ /* 0x000fc800078ff2ff */
        /* <DEDUP_REMOVED lines=13> */
.L_x_4272:
        /* <DEDUP_REMOVED lines=13> */
.L_x_5246:


//--------------------- .text._ZN5flash24flash_fwd_splitkv_kernelI23Flash_fwd_kernel_traitsILi32ELi64ELi128ELi4ELb0ELb0EN7cutlass6half_tE19Flash_kernel_traitsILi32ELi64ELi128ELi4ES3_EELb1ELb0ELb1ELb0ELb0ELb1ELb0ELb0EEEvNS_16Flash_fwd_paramsE --------------------------
	.section	.text._ZN5flash24flash_fwd_splitkv_kernelI23Flash_fwd_kernel_traitsILi32ELi64ELi128ELi4ELb0ELb0EN7cutlass6half_tE19Flash_kernel_traitsILi32ELi64ELi128ELi4ES3_EELb1ELb0ELb1ELb0ELb0ELb1ELb0ELb0EEEvNS_16Flash_fwd_paramsE,"ax",@progbits
	.sectioninfo	@"SHI_REGISTERS=167"
	.align	128
        .global         _ZN5flash24flash_fwd_splitkv_kernelI23Flash_fwd_kernel_traitsILi32ELi64ELi128ELi4ELb0ELb0EN7cutlass6half_tE19Flash_kernel_traitsILi32ELi64ELi128ELi4ES3_EELb1ELb0ELb1ELb0ELb0ELb1ELb0ELb0EEEvNS_16Flash_fwd_paramsE
        .type           _ZN5flash24flash_fwd_splitkv_kernelI23Flash_fwd_kernel_traitsILi32ELi64ELi128ELi4ELb0ELb0EN7cutlass6half_tE19Flash_kernel_traitsILi32ELi64ELi128ELi4ES3_EELb1ELb0ELb1ELb0ELb0ELb1ELb0ELb0EEEvNS_16Flash_fwd_paramsE,@function
        .size           _ZN5flash24flash_fwd_splitkv_kernelI23Flash_fwd_kernel_traitsILi32ELi64ELi128ELi4ELb0ELb0EN7cutlass6half_tE19Flash_kernel_traitsILi32ELi64ELi128ELi4ES3_EELb1ELb0ELb1ELb0ELb0ELb1ELb0ELb0EEEvNS_16Flash_fwd_paramsE,(.L_x_5247 - _ZN5flash24flash_fwd_splitkv_kernelI23Flash_fwd_kernel_traitsILi32ELi64ELi128ELi4ELb0ELb0EN7cutlass6half_tE19Flash_kernel_traitsILi32ELi64ELi128ELi4ES3_EELb1ELb0ELb1ELb0ELb0ELb1ELb0ELb0EEEvNS_16Flash_fwd_paramsE)
        .other          _ZN5flash24flash_fwd_splitkv_kernelI23Flash_fwd_kernel_traitsILi32ELi64ELi128ELi4ELb0ELb0EN7cutlass6half_tE19Flash_kernel_traitsILi32ELi64ELi128ELi4ES3_EELb1ELb0ELb1ELb0ELb0ELb1ELb0ELb0EEEvNS_16Flash_fwd_paramsE,@"STO_CUDA_ENTRY STV_DEFAULT"
_ZN5flash24flash_fwd_splitkv_kernelI23Flash_fwd_kernel_traitsILi32ELi64ELi128ELi4ELb0ELb0EN7cutlass6half_tE19Flash_kernel_traitsILi32ELi64ELi128ELi4ES3_EELb1ELb0ELb1ELb0ELb0ELb1ELb0ELb0EEEvNS_16Flash_fwd_paramsE:
.text._ZN5flash24flash_fwd_splitkv_kernelI23Flash_fwd_kernel_traitsILi32ELi64ELi128ELi4ELb0ELb0EN7cutlass6half_tE19Flash_kernel_traitsILi32ELi64ELi128ELi4ES3_EELb1ELb0ELb1ELb0ELb0ELb1ELb0ELb0EEEvNS_16Flash_fwd_paramsE:
        /* <DEDUP_REMOVED lines=33> */
.L_x_4273:
[----:B-1-34-:R-:W-:Y:S02]  /*0210*/  MOV R0, c[0x0][0x218] ;  /* 0x0000860000007a02 */ /* 0x01afe40000000f00 */
.L_x_4274:
        /* <DEDUP_REMOVED lines=74> */
.L_x_4277:
[----:B------:R-:W-:Y:S05]  /*06c0*/  BSYNC B0 ;  /* 0x0000000000007941 */ /* 0x000fea0003800000 */
.L_x_4276:
        /* <DEDUP_REMOVED lines=15> */
.L_x_4279:
[----:B------:R-:W-:Y:S05]  /*07c0*/  BSYNC B0 ;  /* 0x0000000000007941 */ /* 0x000fea0003800000 */
.L_x_4278:
        /* <DEDUP_REMOVED lines=13> */
.L_x_4275:
        /* <DEDUP_REMOVED lines=92> */
.L_x_4280:
        /* <DEDUP_REMOVED lines=17> */
.L_x_4282:
        /* <DEDUP_REMOVED lines=28> */
[----:B------:R-:W-:Y:S02]  /*1130*/  IMAD R6, R3, c[0x0][0x198], RZ ;  /* 0x0000660003067a24 */ /* 0x000fe400078e02ff */
[----:B------:R-:W-:Y:S02]  /*1140*/  @P3 IADD3 R4, R4, 0x1, RZ ;  /* 0x0000000104043810 */ /* 0x000fe40007ffe0ff */
[----:B------:R-:W-:Y:S02]  /*1150*/  IMAD R7, R5, c[0x0][0x19c], R6 ;  /* 0x0000670005077a24 */ /* 0x000fe400078e0206 */
[----:B------:R-:W-:Y:S02]  /*1160*/  @!P2 IADD3 R4, -R4, RZ, RZ ;  /* 0x000000ff0404a210 */ /* 0x000fe40007ffe1ff */
[----:B------:R-:W-:Y:S02]  /*1170*/  @!P0 LOP3.LUT R4, RZ, c[0x0][0x1c8], RZ, 0x33, !PT ;  /* 0x00007200ff048a12 */ /* 0x000fe400078e33ff */
[----:B------:R-:W-:-:S02]  /*1180*/  IADD3 R11, R11, R7, RZ ;  /* 0x000000070b0b7210 */ /* 0x000fc40007ffe0ff */
        /* <DEDUP_REMOVED lines=16> */
.L_x_4281:
[----:B------:R-:W-:Y:S01]  /*1290*/  ISETP.NE.AND P0, PT, R112, -0x1, PT ;  /* 0xffffffff7000780c */ /* 0x000fe20003f05270 */
[----:B------:R-:W-:Y:S01]  /*12a0*/  BSSY B0, `(.L_x_4283) ;  /* 0x000005b000007945 */ /* 0x000fe20003800000 */
[----:B------:R-:W-:Y:S02]  /*12b0*/  SHF.R.S32.HI R11, RZ, 0x1f, R88 ;  /* 0x0000001fff0b7819 */ /* 0x000fe40000011458 */
[----:B------:R-:W-:Y:S02]  /*12c0*/  SHF.R.S32.HI R21, RZ, 0x1f, R20 ;  /* 0x0000001fff157819 */ /* 0x000fe40000011414 */
        /* <DEDUP_REMOVED lines=10> */
[----:B------:R-:W-:Y:S02]  /*1370*/  @!P0 IMAD R0, R0, c[0x0][0x178], RZ ;  /* 0x00005e0000008a24 */ /* 0x000fe400078e02ff */
[----:B------:R-:W-:-:S02]  /*1380*/  @P0 IMAD R28, R112, c[0x0][0x194], R23 ;  /* 0x00006500701c0a24 */ /* 0x000fc400078e0217 */
[----:B------:R-:W-:Y:S02]  /*1390*/  @!P0 IMAD R0, R9, c[0x0][0x17c], R0 ;  /* 0x00005f0009008a24 */ /* 0x000fe400078e0200 */
[----:B------:R-:W-:Y:S01]  /*13a0*/  @!P0 IMAD.MOV.U32 R22, RZ, RZ, R14 ;  /* 0x000000ffff168224 */ /* 0x000fe200078e000e */
[----:B------:R-:W-:Y:S01]  /*13b0*/  SHF.R.S32.HI R14, RZ, 0x3, R2 ;  /* 0x00000003ff0e7819 */ /* 0x000fe20000011402 */
[----:B------:R-:W-:Y:S01]  /*13c0*/  @!P0 IMAD.IADD R28, R15, 0x1, R0 ;  /* 0x000000010f1c8824 */ /* 0x000fe200078e0200 */
[CC--:B------:R-:W-:Y:S01]  /*13d0*/  LEA.HI R0, R11.reuse, R88.reuse, RZ, 0x5 ;  /* 0x000000580b007211 */ /* 0x0c0fe200078f28ff */
[----:B------:R-:W-:Y:S01]  /*13e0*/  IMAD.IADD R114, R88, 0x1, -R7 ;  /* 0x0000000158727824 */ /* 0x000fe200078e0a07 */
[-C--:B------:R-:W-:Y:S01]  /*13f0*/  LEA.HI R11, R11, R88.reuse, RZ, 0x4 ;  /* 0x000000580b0b7211 */ /* 0x080fe200078f20ff */
[----:B------:R-:W-:Y:S01]  /*1400*/  IMAD.SHL.U32 R17, R14, 0x40, RZ ;  /* 0x000000400e117824 */ /* 0x000fe200078e00ff */
[----:B------:R-:W-:Y:S01]  /*1410*/  SHF.R.S32.HI R16, RZ, 0x5, R0 ;  /* 0x00000005ff107819 */ /* 0x000fe20000011400 */
[----:B------:R-:W-:Y:S01]  /*1420*/  IMAD.SHL.U32 R114, R114, 0x8, RZ ;  /* 0x0000000872727824 */ /* 0x000fe200078e00ff */
[----:B------:R-:W-:Y:S01]  /*1430*/  LOP3.LUT R7, R11, 0xfffffff0, RZ, 0xc0, !PT ;  /* 0xfffffff00b077812 */ /* 0x000fe200078ec0ff */
[----:B------:R-:W-:Y:S01]  /*1440*/  IMAD.IADD R13, R116, 0x1, -R13 ;  /* 0x00000001740d7824 */ /* 0x000fe200078e0a0d */
[----:B------:R-:W-:Y:S01]  /*1450*/  LOP3.LUT R17, R17, 0xc0, RZ, 0xc0, !PT ;  /* 0x000000c011117812 */ /* 0x000fe200078ec0ff */
[----:B------:R-:W-:Y:S01]  /*1460*/  IMAD.WIDE R24, R25, 0x40, R116 ;  /* 0x0000004019187825 */ /* 0x000fe200078e0274 */
[----:B------:R-:W-:-:S02]  /*1470*/  IADD3 R10, -R7, R88, RZ ;  /* 0x00000058070a7210 */ /* 0x000fc40007ffe1ff */
[C---:B------:R-:W-:Y:S02]  /*1480*/  IADD3 R30, P3, R114.reuse, R30, RZ ;  /* 0x0000001e721e7210 */ /* 0x040fe40007f7e0ff */
[C---:B------:R-:W-:Y:S02]  /*1490*/  IADD3 R32, P2, R114.reuse, R32, RZ ;  /* 0x0000002072207210 */ /* 0x040fe40007f5e0ff */
[----:B------:R-:W-:Y:S02]  /*14a0*/  IADD3 R22, P0, R114, R22, RZ ;  /* 0x0000001672167210 */ /* 0x000fe40007f1e0ff */
[--C-:B------:R-:W-:Y:S02]  /*14b0*/  SHF.R.S32.HI R7, RZ, 0x1f, R114.reuse ;  /* 0x0000001fff077819 */ /* 0x100fe40000011472 */
[----:B------:R-:W-:Y:S02]  /*14c0*/  LOP3.LUT R15, R17, 0x18, R114, 0xf8, !PT ;  /* 0x00000018110f7812 */ /* 0x000fe400078ef872 */
[----:B------:R-:W-:Y:S01]  /*14d0*/  SHF.R.U32.HI R8, RZ, 0x3, R17 ;  /* 0x00000003ff087819 */ /* 0x000fe20000011611 */
[C---:B------:R-:W-:Y:S01]  /*14e0*/  IMAD.X R33, R7.reuse, 0x1, R26, P2 ;  /* 0x0000000107217824 */ /* 0x040fe200010e061a */
[----:B------:R-:W-:Y:S01]  /*14f0*/  LEA R17, R16, R13, 0x3 ;  /* 0x0000000d10117211 */ /* 0x000fe200078e18ff */
[----:B------:R-:W-:Y:S01]  /*1500*/  IMAD.X R31, R7, 0x1, R12, P3 ;  /* 0x00000001071f7824 */ /* 0x000fe200018e060c */
[----:B------:R-:W-:Y:S01]  /*1510*/  LOP3.LUT R94, R15, R8, RZ, 0x3c, !PT ;  /* 0x000000080f5e7212 */ /* 0x000fe200078e3cff */
[----:B------:R-:W-:Y:S01]  /*1520*/  IMAD.X R23, R7, 0x1, R28, P0 ;  /* 0x0000000107177824 */ /* 0x000fe200000e061c */
[----:B------:R-:W-:Y:S01]  /*1530*/  LEA.HI R7, R10, R10, RZ, 0x1 ;  /* 0x0000000a0a077211 */ /* 0x000fe200078f08ff */
[----:B------:R-:W-:Y:S01]  /*1540*/  IMAD R13, R6, c[0x0][0x1b8], RZ ;  /* 0x00006e00060d7a24 */ /* 0x000fe200078e02ff */
[----:B------:R-:W-:Y:S01]  /*1550*/  IADD3 R122, P0, R116, R5, RZ ;  /* 0x00000005747a7210 */ /* 0x000fe20007f1e0ff */
[----:B------:R-:W-:Y:S01]  /*1560*/  IMAD.IADD R5, R95, 0x1, -R18 ;  /* 0x000000015f057824 */ /* 0x000fe200078e0a12 */
[----:B------:R-:W-:Y:S01]  /*1570*/  SHF.R.S32.HI R8, RZ, 0x1, R7 ;  /* 0x00000001ff087819 */ /* 0x000fe20000011407 */
[----:B------:R-:W-:Y:S01]  /*1580*/  IMAD R6, R4, c[0x0][0x1bc], R13 ;  /* 0x00006f0004067a24 */ /* 0x000fe200078e020d */
[----:B------:R-:W-:Y:S01]  /*1590*/  SHF.R.S32.HI R15, RZ, 0x1f, R7 ;  /* 0x0000001fff0f7819 */ /* 0x000fe20000011407 */
[C---:B------:R-:W-:Y:S01]  /*15a0*/  IMAD.X R129, R117.reuse, 0x1, R3, P0 ;  /* 0x0000000175817824 */ /* 0x040fe200000e0603 */
[----:B------:R-:W-:Y:S01]  /*15b0*/  ISETP.GE.AND P0, PT, R116, R5, PT ;  /* 0x000000057400720c */ /* 0x000fe20003f06270 */
[----:B------:R-:W-:Y:S01]  /*15c0*/  IMAD R13, R117, c[0x0][0x198], RZ ;  /* 0x00006600750d7a24 */ /* 0x000fe200078e02ff */
[----:B------:R-:W-:Y:S01]  /*15d0*/  LEA.HI R15, R15, R8, RZ, 0x2 ;  /* 0x000000080f0f7211 */ /* 0x000fe200078f10ff */
[----:B------:R-:W-:-:S03]  /*15e0*/  IMAD.WIDE.U32 R32, R4, c[0x0][0x1b8], R32 ;  /* 0x00006e0004207a25 */ /* 0x000fc600078e0020 */
[----:B------:R-:W-:Y:S01]  /*15f0*/  LOP3.LUT R15, R15, 0xfffffffc, RZ, 0xc0, !PT ;  /* 0xfffffffc0f0f7812 */ /* 0x000fe200078ec0ff */
[----:B------:R-:W-:Y:S02]  /*1600*/  IMAD R93, R116, c[0x0][0x19c], R13 ;  /* 0x00006700745d7a24 */ /* 0x000fe400078e020d */
[----:B------:R-:W-:Y:S02]  /*1610*/  IMAD R3, R21, c[0x0][0x1a8], RZ ;  /* 0x00006a0015037a24 */ /* 0x000fe400078e02ff */
[----:B------:R-:W-:Y:S01]  /*1620*/  IMAD.IADD R13, R8, 0x1, -R15 ;  /* 0x00000001080d7824 */ /* 0x000fe200078e0a0f */
[----:B------:R-:W-:Y:S01]  /*1630*/  LOP3.LUT R15, R0, 0xffffffe0, RZ, 0xc0, !PT ;  /* 0xffffffe0000f7812 */ /* 0x000fe200078ec0ff */
[----:B------:R-:W-:Y:S02]  /*1640*/  IMAD R129, R129, c[0x0][0x1a0], RZ ;  /* 0x0000680081817a24 */ /* 0x000fe400078e02ff */
[----:B------:R-:W-:Y:S01]  /*1650*/  IMAD.IADD R33, R33, 0x1, R6 ;  /* 0x0000000121217824 */ /* 0x000fe200078e0206 */
[----:B------:R-:W-:Y:S01]  /*1660*/  LOP3.LUT P2, RZ, R13, 0x2, RZ, 0xc0, !PT ;  /* 0x000000020dff7812 */ /* 0x000fe2000784c0ff */
[----:B------:R-:W-:-:S02]  /*1670*/  IMAD R0, R20, c[0x0][0x1ac], R3 ;  /* 0x00006b0014007a24 */ /* 0x000fc400078e0203 */
[----:B------:R-:W-:Y:S02]  /*1680*/  IMAD.U32 R94, R17, 0x20, R94 ;  /* 0x00000020115e7824 */ /* 0x000fe400078e005e */
[----:B------:R-:W-:-:S03]  /*1690*/  IMAD.WIDE.U32 R120, R116, c[0x0][0x198], R30 ;  /* 0x0000660074787a25 */ /* 0x000fc600078e001e */
[----:B------:R-:W-:Y:S01]  /*16a0*/  SHF.L.U32 R94, R94, 0x1, RZ ;  /* 0x000000015e5e7819 */ /* 0x000fe200000006ff */
[----:B------:R-:W-:Y:S01]  /*16b0*/  IMAD R129, R122, c[0x0][0x1a4], R129 ;  /* 0x000069007a817a24 */ /* 0x000fe200078e0281 */
[----:B------:R-:W-:Y:S01]  /*16c0*/  IADD3 R93, R121, R93, RZ ;  /* 0x0000005d795d7210 */ /* 0x000fe20007ffe0ff */
[----:B------:R-:W-:-:S04]  /*16d0*/  IMAD.WIDE.U32 R26, R20, c[0x0][0x1a8], R22 ;  /* 0x00006a00141a7a25 */ /* 0x000fc800078e0016 */
        /* <DEDUP_REMOVED lines=23> */
.L_x_4284:
[----:B------:R-:W-:Y:S05]  /*1850*/  BSYNC B0 ;  /* 0x0000000000007941 */ /* 0x000fea0003800000 */
.L_x_4283:
        /* <DEDUP_REMOVED lines=21> */
.L_x_4286:
[----:B------:R-:W-:Y:S05]  /*19b0*/  BSYNC B0 ;  /* 0x0000000000007941 */ /* 0x000fea0003800000 */
.L_x_4285:
        /* <DEDUP_REMOVED lines=17> */
.L_x_4288:
[----:B------:R-:W-:Y:S05]  /*1ad0*/  BSYNC B0 ;  /* 0x0000000000007941 */ /* 0x000fea0003800000 */
.L_x_4287:
        /* <DEDUP_REMOVED lines=18> */
.L_x_4290:
[----:B------:R-:W-:Y:S05]  /*1c00*/  BSYNC B0 ;  /* 0x0000000000007941 */ /* 0x000fea0003800000 */
.L_x_4289:
        /* <DEDUP_REMOVED lines=18> */
.L_x_4292:
[----:B------:R-:W-:Y:S05]  /*1d30*/  BSYNC B0 ;  /* 0x0000000000007941 */ /* 0x000fea0003800000 */
.L_x_4291:
        /* <DEDUP_REMOVED lines=19> */
.L_x_4294:
[----:B------:R-:W-:Y:S05]  /*1e70*/  BSYNC B0 ;  /* 0x0000000000007941 */ /* 0x000fea0003800000 */
.L_x_4293:
        /* <DEDUP_REMOVED lines=36> */
[----:B------:R-:W-:Y:S01]  /*20c0*/  IMAD R17, R12, 0x20, R17 ;  /* 0x000000200c117824 */ /* 0x000fe200078e0211 */
[----:B------:R-:W-:Y:S01]  /*20d0*/  LEA.HI R113, R113, R22, RZ, 0x2 ;  /* 0x0000001671717211 */ /* 0x000fe200078f10ff */
[----:B------:R-:W-:Y:S01]  /*20e0*/  IMAD.SHL.U32 R12, R14, 0x8, RZ ;  /* 0x000000080e0c7824 */ /* 0x000fe200078e00ff */
[----:B------:R-:W-:Y:S01]  /*20f0*/  LEA R132, P0, R122, c[0x0][0x170], 0x1 ;  /* 0x00005c007a847a11 */ /* 0x000fe200078008ff */
[----:B------:R-:W-:Y:S01]  /*2100*/  IMAD.SHL.U32 R85, R7, 0x40, RZ ;  /* 0x0000004007557824 */ /* 0x000fe200078e00ff */
[----:B------:R-:W-:Y:S01]  /*2110*/  LOP3.LUT R7, R13, 0xc0, RZ, 0xc0, !PT ;  /* 0x000000c00d077812 */ /* 0x000fe200078ec0ff */
[----:B------:R-:W-:Y:S01]  /*2120*/  IMAD.SHL.U32 R14, R11, 0x8, RZ ;  /* 0x000000080b0e7824 */ /* 0x000fe200078e00ff */
[----:B------:R-:W-:Y:S01]  /*2130*/  SHF.R.S32.HI R113, RZ, 0x2, R113 ;  /* 0x00000002ff717819 */ /* 0x000fe20000011471 */
[----:B------:R-:W-:Y:S01]  /*2140*/  IMAD R10, R16, 0x10, R18 ;  /* 0x00000010100a7824 */ /* 0x000fe200078e0212 */
[----:B------:R-:W-:Y:S01]  /*2150*/  LOP3.LUT R85, R85, 0xc0, RZ, 0xc0, !PT ;  /* 0x000000c055557812 */ /* 0x000fe200078ec0ff */
[----:B------:R-:W-:Y:S01]  /*2160*/  IMAD R20, R11, 0x8, R20 ;  /* 0x000000080b147824 */ /* 0x000fe200078e0214 */
[----:B------:R-:W-:-:S02]  /*2170*/  LOP3.LUT R14, R7, 0x8, R14, 0xf8, !PT ;  /* 0x00000008070e7812 */ /* 0x000fc400078ef80e */
[----:B------:R-:W-:Y:S02]  /*2180*/  SHF.R.U32.HI R7, RZ, 0x3, R7 ;  /* 0x00000003ff077819 */ /* 0x000fe40000011607 */
[----:B------:R-:W-:Y:S01]  /*2190*/  LOP3.LUT R12, R85, 0x8, R12, 0xf8, !PT ;  /* 0x00000008550c7812 */ /* 0x000fe200078ef80c */
[----:B------:R1:W-:Y:S01]  /*21a0*/  @P2 STS [R94+0x3000], RZ ;  /* 0x003000ff5e002388 */ /* 0x0003e20000000800 */
[----:B------:R-:W-:Y:S02]  /*21b0*/  SHF.R.U32.HI R85, RZ, 0x3, R85 ;  /* 0x00000003ff557819 */ /* 0x000fe40000011655 */
[----:B------:R-:W-:Y:S01]  /*21c0*/  IADD3 R10, R10, 0x1, R113 ;  /* 0x000000010a0a7810 */ /* 0x000fe20007ffe071 */
[----:B------:R1:W-:Y:S01]  /*21d0*/  @P2 STS [R94+0x3004], RZ ;  /* 0x003004ff5e002388 */ /* 0x0003e20000000800 */
[----:B------:R-:W-:Y:S02]  /*21e0*/  LOP3.LUT R85, R12, R85, RZ, 0x3c, !PT ;  /* 0x000000550c557212 */ /* 0x000fe400078e3cff */
[----:B------:R-:W-:Y:S01]  /*21f0*/  IADD3 R91, R84, R10, -R95 ;  /* 0x0000000a545b7210 */ /* 0x000fe20007ffe85f */
[----:B------:R1:W-:Y:S01]  /*2200*/  @P2 STS.64 [R94+0x3008], RZ ;  /* 0x003008ff5e002388 */ /* 0x0003e20000000a00 */
[----:B------:R-:W-:Y:S01]  /*2210*/  LOP3.LUT R88, R88, 0x6, RZ, 0xc0, !PT ;  /* 0x0000000658587812 */ /* 0x000fe200078ec0ff */
[----:B------:R-:W-:Y:S01]  /*2220*/  IMAD.U32 R85, R20, 0x20, R85 ;  /* 0x0000002014557824 */ /* 0x000fe200078e0055 */
[----:B------:R-:W-:-:S02]  /*2230*/  LEA.HI.X R133, R122, c[0x0][0x174], R129, 0x1, P0 ;  /* 0x00005d007a857a11 */ /* 0x000fc400000f0c81 */
[----:B------:R-:W-:Y:S02]  /*2240*/  SEL R3, R3, 0xfffffff0, !P3 ;  /* 0xfffffff003037807 */ /* 0x000fe40005800000 */
[----:B------:R-:W-:Y:S01]  /*2250*/  IADD3 R91, R91, c[0x0][0x2e8], RZ ;  /* 0x0000ba005b5b7a10 */ /* 0x000fe20007ffe0ff */
[----:B-----5:R-:W-:-:S04]  /*2260*/  FMUL.FTZ R2, R15, R2 ;  /* 0x000000020f027220 */ /* 0x020fc80000410000 */
[----:B------:R5:W2:Y:S02]  /*2270*/  R2UR UR4, R2 ;  /* 0x00000000020473c2 */ /* 0x000aa400000e0000 */
[----:B-----5:R-:W-:-:S05]  /*2280*/  LOP3.LUT R2, R14, R7, RZ, 0x3c, !PT ;  /* 0x000000070e027212 */ /* 0x020fca00078e3cff */
[C---:B------:R-:W-:Y:S02]  /*2290*/  IMAD.IADD R87, R2.reuse, 0x1, R17 ;  /* 0x0000000102577824 */ /* 0x040fe400078e0211 */
[----:B------:R-:W-:Y:S02]  /*22a0*/  IMAD.IADD R121, R2, 0x1, R121 ;  /* 0x0000000102797824 */ /* 0x000fe400078e0279 */
[----:B------:R-:W-:-:S04]  /*22b0*/  IMAD.SHL.U32 R87, R87, 0x2, RZ ;  /* 0x0000000257577824 */ /* 0x000fc800078e00ff */
        /* <DEDUP_REMOVED lines=11> */
.L_x_4296:
[----:B-12---:R-:W-:Y:S05]  /*2370*/  BSYNC B0 ;  /* 0x0000000000007941 */ /* 0x006fea0003800000 */
.L_x_4295:
        /* <DEDUP_REMOVED lines=19> */
.L_x_4298:
[----:B------:R-:W-:Y:S05]  /*24b0*/  BSYNC B0 ;  /* 0x0000000000007941 */ /* 0x000fea0003800000 */
.L_x_4297:
        /* <DEDUP_REMOVED lines=15> */
.L_x_4300:
[----:B------:R-:W-:Y:S05]  /*25b0*/  BSYNC B0 ;  /* 0x0000000000007941 */ /* 0x000fea0003800000 */
.L_x_4299:
        /* <DEDUP_REMOVED lines=16> */
.L_x_4302:
[----:B------:R-:W-:Y:S05]  /*26c0*/  BSYNC B0 ;  /* 0x0000000000007941 */ /* 0x000fea0003800000 */
.L_x_4301:
[----:B------:R-:W-:Y:S01]  /*26d0*/  IMAD.SHL.U32 R85, R85, 0x2, RZ ;  /* 0x0000000255557824 */ /* 0x000fe200078e00ff */
[----:B------:R-:W-:Y:S03]  /*26e0*/  LDSM.16.M88.4 R28, [R87] ;  /* 0x00000000571c783b */ /* 0x000fe60000000200 */
[----:B------:R-:W-:Y:S01]  /*26f0*/  IMAD R2, R3, 0x2, R85 ;  /* 0x0000000203027824 */ /* 0x000fe200078e0255 */
[----:B------:R-:W5:Y:S04]  /*2700*/  LDSM.16.M88.4 R20, [R85+0x1000] ;  /* 0x001000005514783b */ /* 0x000f680000000200 */
[----:B------:R-:W1:Y:S04]  /*2710*/  LDSM.16.M88.4 R12, [R85+0x1400] ;  /* 0x00140000550c783b */ /* 0x000e680000000200 */
[----:B------:R-:W2:Y:S04]  /*2720*/  LDSM.16.M88.4 R60, [R85+0x1c00] ;  /* 0x001c0000553c783b */ /* 0x000ea80000000200 */
[----:B-1----:R-:W1:Y:S04]  /*2730*/  LDSM.16.M88.4 R4, [R85+0x1800] ;  /* 0x001800005504783b */ /* 0x002e680000000200 */
[----:B------:R-:W3:Y:S04]  /*2740*/  LDSM.16.M88.4 R52, [R85+0x2000] ;  /* 0x002000005534783b */ /* 0x000ee80000000200 */
[----:B------:R-:W4:Y:S04]  /*2750*/  LDSM.16.M88.4 R44, [R85+0x2400] ;  /* 0x00240000552c783b */ /* 0x000f280000000200 */
[----:B------:R-:W1:Y:S04]  /*2760*/  LDSM.16.M88.4 R36, [R85+0x2800] ;  /* 0x002800005524783b */ /* 0x000e680000000200 */
[----:B------:R-:W1:Y:S04]  /*2770*/  LDSM.16.M88.4 R76, [R85+0x2c00] ;  /* 0x002c0000554c783b */ /* 0x000e680000000200 */
[----:B------:R-:W-:Y:S04]  /*2780*/  LDSM.16.M88.4 R96, [R86] ;  /* 0x000000005660783b */ /* 0x000fe80000000200 */
[----:B------:R-:W1:Y:S04]  /*2790*/  LDSM.16.M88.4 R72, [R2+0x1000] ;  /* 0x001000000248783b */ /* 0x000e680000000200 */
[----:B------:R-:W1:Y:S01]  /*27a0*/  LDSM.16.M88.4 R68, [R2+0x1400] ;  /* 0x001400000244783b */ /* 0x000e620000000200 */
[C---:B----45:R-:W-:Y:S03]  /*27b0*/  HMMA.16816.F32 R24, R28.reuse, R20, RZ ;  /* 0x000000141c18723c */ /* 0x070fe600000018ff */
[----:B------:R-:W4:Y:S04]  /*27c0*/  LDSM.16.M88.4 R80, [R2+0x1c00] ;  /* 0x001c00000250783b */ /* 0x000f280000000200 */
[----:B------:R-:W5:Y:S01]  /*27d0*/  LDSM.16.M88.4 R100, [R2+0x1800] ;  /* 0x001800000264783b */ /* 0x000f620000000200 */
[C---:B------:R-:W-:Y:S03]  /*27e0*/  HMMA.16816.F32 R20, R28.reuse, R22, RZ ;  /* 0x000000161c14723c */ /* 0x040fe600000018ff */
[----:B------:R-:W0:Y:S05]  /*27f0*/  LDGDEPBAR ;  /* 0x00000000000079af */ /* 0x000e2a0000000000 */
[C---:B------:R-:W-:Y:S08]  /*2800*/  HMMA.16816.F32 R16, R28.reuse, R12, RZ ;  /* 0x0000000c1c10723c */ /* 0x040ff000000018ff */
[C---:B--2---:R-:W-:Y:S08]  /*2810*/  HMMA.16816.F32 R64, R28.reuse, R60, RZ ;  /* 0x0000003c1c40723c */ /* 0x044ff000000018ff */
[C---:B------:R-:W-:Y:S08]  /*2820*/  HMMA.16816.F32 R12, R28.reuse, R14, RZ ;  /* 0x0000000e1c0c723c */ /* 0x040ff000000018ff */
[C---:B------:R-:W-:Y:S08]  /*2830*/  HMMA.16816.F32 R60, R28.reuse, R62, RZ ;  /* 0x0000003e1c3c723c */ /* 0x040ff000000018ff */
[C---:B-1----:R-:W-:Y:S08]  /*2840*/  HMMA.16816.F32 R8, R28.reuse, R4, RZ ;  /* 0x000000041c08723c */ /* 0x042ff000000018ff */
        /* <DEDUP_REMOVED lines=14> */
[----:B------:R-:W-:Y:S01]  /*2930*/  HMMA.16816.F32 R12, R96, R70, R12 ;  /* 0x00000046600c723c */ /* 0x000fe2000000180c */
[----:B------:R-:W3:Y:S01]  /*2940*/  LDSM.16.M88.4 R68, [R2+0x2800] ;  /* 0x002800000244783b */ /* 0x000ee20000000200 */
[----:B------:R-:W-:-:S02]  /*2950*/  FMUL.FTZ R27, R27, c[0x0][0x2ec] ;  /* 0x0000bb001b1b7a20 */ /* 0x000fc40000410000 */
[----:B------:R-:W-:-:S04]  /*2960*/  FMUL.FTZ R26, R26, c[0x0][0x2ec] ;  /* 0x0000bb001a1a7a20 */ /* 0x000fc80000410000 */
[C---:B----4-:R-:W-:Y:S01]  /*2970*/  HMMA.16816.F32 R64, R96.reuse, R80, R64 ;  /* 0x000000506040723c */ /* 0x050fe20000001840 */
[----:B------:R-:W-:Y:S02]  /*2980*/  FMUL.FTZ R20, R20, c[0x0][0x2ec] ;  /* 0x0000bb0014147a20 */ /* 0x000fe40000410000 */
[----:B------:R-:W-:Y:S02]  /*2990*/  FMUL.FTZ R22, R22, c[0x0][0x2ec] ;  /* 0x0000bb0016167a20 */ /* 0x000fe40000410000 */
[----:B------:R-:W-:Y:S01]  /*29a0*/  FMUL.FTZ R21, R21, c[0x0][0x2ec] ;  /* 0x0000bb0015157a20 */ /* 0x000fe20000410000 */
[----:B------:R-:W-:Y:S01]  /*29b0*/  MUFU.TANH R111, R20 ;  /* 0x00000014006f7308 */ /* 0x000fe20000002400 */
[----:B------:R-:W-:Y:S01]  /*29c0*/  FMUL.FTZ R23, R23, c[0x0][0x2ec] ;  /* 0x0000bb0017177a20 */ /* 0x000fe20000410000 */
[----:B------:R-:W-:Y:S01]  /*29d0*/  HMMA.16816.F32 R60, R96, R82, R60 ;  /* 0x00000052603c723c */ /* 0x000fe2000000183c */
[----:B------:R4:W3:Y:S01]  /*29e0*/  LDSM.16.M88.4 R80, [R2+0x2c00] ;  /* 0x002c00000250783b */ /* 0x0008e20000000200 */
[----:B------:R-:W-:Y:S01]  /*29f0*/  FMUL.FTZ R19, R19, c[0x0][0x2ec] ;  /* 0x0000bb0013137a20 */ /* 0x000fe20000410000 */
[----:B------:R-:W-:-:S04]  /*2a00*/  DEPBAR.LE SB0, 0x0 ;  /* 0x000080000000791a */ /* 0x000fc80000000000 */
[----:B------:R-:W-:Y:S01]  /*2a10*/  MUFU.TANH R143, R22 ;  /* 0x00000016008f7308 */ /* 0x000fe20000002400 */
[C---:B-----5:R-:W-:Y:S01]  /*2a20*/  HMMA.16816.F32 R4, R96.reuse, R102, R4 ;  /* 0x000000666004723c */ /* 0x060fe20000001804 */
        /* <DEDUP_REMOVED lines=8> */
[----:B------:R-:W-:Y:S01]  /*2ab0*/  IMAD.IADD R101, R89, 0x1, R88 ;  /* 0x0000000159657824 */ /* 0x000fe200078e0258 */
[C---:B-1----:R-:W-:Y:S01]  /*2ac0*/  HMMA.16816.F32 R56, R96.reuse, R76, R56 ;  /* 0x0000004c6038723c */ /* 0x042fe20000001838 */
[----:B------:R1:W-:Y:S01]  /*2ad0*/  MUFU.TANH R149, R23 ;  /* 0x0000001700957308 */ /* 0x0003e20000002400 */
[----:B------:R-:W-:Y:S02]  /*2ae0*/  FMUL.FTZ R12, R12, c[0x0][0x2ec] ;  /* 0x0000bb000c0c7a20 */ /* 0x000fe40000410000 */
[C---:B------:R-:W-:Y:S01]  /*2af0*/  IADD3 R103, R101.reuse, 0x10, RZ ;  /* 0x0000001065677810 */ /* 0x040fe20007ffe0ff */
[----:B------:R-:W-:Y:S01]  /*2b00*/  FMUL.FTZ R14, R14, c[0x0][0x2ec] ;  /* 0x0000bb000e0e7a20 */ /* 0x000fe20000410000 */
[----:B------:R-:W-:Y:S01]  /*2b10*/  IADD3 R105, R101, 0x20, RZ ;  /* 0x0000002065697810 */ /* 0x000fe20007ffe0ff */
[----:B------:R-:W-:Y:S01]  /*2b20*/  FMUL.FTZ R65, R65, c[0x0][0x2ec] ;  /* 0x0000bb0041417a20 */ /* 0x000fe20000410000 */
[----:B--2---:R-:W-:Y:S01]  /*2b30*/  HMMA.16816.F32 R48, R96, R72, R48 ;  /* 0x000000486030723c */ /* 0x004fe20000001830 */
[----:B------:R-:W-:Y:S01]  /*2b40*/  FMUL.FTZ R5, R5, c[0x0][0x2ec] ;  /* 0x0000bb0005057a20 */ /* 0x000fe20000410000 */
[----:B------:R2:W-:Y:S01]  /*2b50*/  MUFU.TANH R131, R17 ;  /* 0x0000001100837308 */ /* 0x0005e20000002400 */
[----:B------:R-:W-:-:S02]  /*2b60*/  FMUL.FTZ R4, R4, c[0x0][0x2ec] ;  /* 0x0000bb0004047a20 */ /* 0x000fc40000410000 */
[----:B------:R-:W-:Y:S02]  /*2b70*/  FMUL.FTZ R7, R7, c[0x0][0x2ec] ;  /* 0x0000bb0007077a20 */ /* 0x000fe40000410000 */
[C---:B------:R-:W-:Y:S01]  /*2b80*/  IADD3 R73, R101.reuse, 0x8, RZ ;  /* 0x0000000865497810 */ /* 0x040fe20007ffe0ff */
[C---:B------:R-:W-:Y:S01]  /*2b90*/  HMMA.16816.F32 R52, R96.reuse, R78, R52 ;  /* 0x0000004e6034723c */ /* 0x040fe20000001834 */
[----:B------:R-:W-:Y:S01]  /*2ba0*/  FMUL.FTZ R8, R8, c[0x0][0x2ec] ;  /* 0x0000bb0008087a20 */ /* 0x000fe20000410000 */
[----:B------:R-:W-:Y:S01]  /*2bb0*/  MUFU.TANH R19, R19 ;  /* 0x0000001300137308 */ /* 0x000fe20000002400 */
[----:B------:R-:W-:Y:S02]  /*2bc0*/  FMUL.FTZ R10, R10, c[0x0][0x2ec] ;  /* 0x0000bb000a0a7a20 */ /* 0x000fe40000410000 */
[----:B-1----:R-:W-:Y:S02]  /*2bd0*/  FMUL.FTZ R23, R60, c[0x0][0x2ec] ;  /* 0x0000bb003c177a20 */ /* 0x002fe40000410000 */
[----:B------:R-:W-:Y:S01]  /*2be0*/  IADD3 R79, R101, 0x1, RZ ;  /* 0x00000001654f7810 */ /* 0x000fe20007ffe0ff */
[----:B------:R-:W-:Y:S01]  /*2bf0*/  HMMA.16816.F32 R44, R96, R74, R44 ;  /* 0x0000004a602c723c */ /* 0x000fe2000000182c */
[----:B------:R-:W-:Y:S01]  /*2c00*/  FMUL.FTZ R57, R57, c[0x0][0x2ec] ;  /* 0x0000bb0039397a20 */ /* 0x000fe20000410000 */
[----:B------:R-:W-:Y:S01]  /*2c10*/  I2F R72, R73 ;  /* 0x0000004900487306 */ /* 0x000fe20000201400 */
[----:B------:R-:W-:-:S02]  /*2c20*/  FMUL.FTZ R59, R59, c[0x0][0x2ec] ;  /* 0x0000bb003b3b7a20 */ /* 0x000fc40000410000 */
[----:B------:R-:W-:Y:S02]  /*2c30*/  FMUL.FTZ R6, R6, c[0x0][0x2ec] ;  /* 0x0000bb0006067a20 */ /* 0x000fe40000410000 */
[----:B------:R-:W-:Y:S01]  /*2c40*/  IADD3 R75, R101, 0x9, RZ ;  /* 0x00000009654b7810 */ /* 0x000fe20007ffe0ff */
[C---:B---3--:R-:W-:Y:S01]  /*2c50*/  HMMA.16816.F32 R40, R96.reuse, R68, R40 ;  /* 0x000000446028723c */ /* 0x048fe20000001828 */
[----:B------:R-:W-:Y:S01]  /*2c60*/  FMUL.FTZ R9, R9, c[0x0][0x2ec] ;  /* 0x0000bb0009097a20 */ /* 0x000fe20000410000 */
[----:B------:R-:W-:Y:S01]  /*2c70*/  I2F R77, R79 ;  /* 0x0000004f004d7306 */ /* 0x000fe20000201400 */
[----:B------:R-:W-:Y:S02]  /*2c80*/  FMUL.FTZ R104, R63, c[0x0][0x2ec] ;  /* 0x0000bb003f687a20 */ /* 0x000fe40000410000 */
[----:B------:R-:W-:Y:S02]  /*2c90*/  FMUL.FTZ R11, R11, c[0x0][0x2ec] ;  /* 0x0000bb000b0b7a20 */ /* 0x000fe40000410000 */
[----:B------:R-:W-:Y:S01]  /*2ca0*/  IADD3 R69, R101, 0x11, RZ ;  /* 0x0000001165457810 */ /* 0x000fe20007ffe0ff */
[----:B------:R-:W-:Y:S01]  /*2cb0*/  HMMA.16816.F32 R36, R96, R70, R36 ;  /* 0x000000466024723c */ /* 0x000fe20000001824 */
[----:B------:R-:W-:Y:S01]  /*2cc0*/  FMUL.FTZ R20, R48, c[0x0][0x2ec] ;  /* 0x0000bb0030147a20 */ /* 0x000fe20000410000 */
[----:B----4-:R-:W-:Y:S01]  /*2cd0*/  I2F R2, R75 ;  /* 0x0000004b00027306 */ /* 0x010fe20000201400 */
[----:B------:R-:W-:-:S02]  /*2ce0*/  FMUL.FTZ R48, R50, c[0x0][0x2ec] ;  /* 0x0000bb0032307a20 */ /* 0x000fc40000410000 */
[----:B------:R-:W-:Y:S02]  /*2cf0*/  FMUL.FTZ R61, R61, c[0x0][0x2ec] ;  /* 0x0000bb003d3d7a20 */ /* 0x000fe40000410000 */
[----:B------:R-:W-:Y:S01]  /*2d00*/  IADD3 R71, R101, 0x18, RZ ;  /* 0x0000001865477810 */ /* 0x000fe20007ffe0ff */
[C---:B------:R-:W-:Y:S01]  /*2d10*/  HMMA.16816.F32 R32, R96.reuse, R80, R32 ;  /* 0x000000506020723c */ /* 0x040fe20000001820 */
[----:B--2---:R-:W-:Y:S01]  /*2d20*/  FMUL.FTZ R17, R44, c[0x0][0x2ec] ;  /* 0x0000bb002c117a20 */ /* 0x004fe20000410000 */
[----:B------:R-:W-:Y:S01]  /*2d30*/  I2F R74, R69 ;  /* 0x00000045004a7306 */ /* 0x000fe20000201400 */
[----:B------:R-:W-:Y:S02]  /*2d40*/  FMUL.FTZ R106, R67, c[0x0][0x2ec] ;  /* 0x0000bb00436a7a20 */ /* 0x000fe40000410000 */
[----:B------:R-:W-:Y:S02]  /*2d50*/  FMUL.FTZ R67, R62, c[0x0][0x2ec] ;  /* 0x0000bb003e437a20 */ /* 0x000fe40000410000 */
[----:B------:R-:W-:Y:S01]  /*2d60*/  IADD3 R81, R101, 0x19, RZ ;  /* 0x0000001965517810 */ /* 0x000fe20007ffe0ff */
[----:B------:R-:W-:Y:S01]  /*2d70*/  HMMA.16816.F32 R28, R96, R82, R28 ;  /* 0x00000052601c723c */ /* 0x000fe2000000181c */
[----:B------:R-:W-:Y:S01]  /*2d80*/  FMUL.FTZ R22, R56, c[0x0][0x2ec] ;  /* 0x0000bb0038167a20 */ /* 0x000fe20000410000 */
[----:B------:R-:W-:Y:S01]  /*2d90*/  MUFU.TANH R98, R27 ;  /* 0x0000001b00627308 */ /* 0x000fe20000002400 */
[----:B------:R-:W-:-:S02]  /*2da0*/  FMUL.FTZ R21, R52, c[0x0][0x2ec] ;  /* 0x0000bb0034157a20 */ /* 0x000fc40000410000 */
[----:B------:R-:W-:Y:S02]  /*2db0*/  FMUL.FTZ R58, R58, c[0x0][0x2ec] ;  /* 0x0000bb003a3a7a20 */ /* 0x000fe40000410000 */
[----:B------:R-:W-:Y:S01]  /*2dc0*/  FMUL.FTZ R97, R24, c[0x0][0x2ec] ;  /* 0x0000bb0018617a20 */ /* 0x000fe20000410000 */
[----:B------:R-:W-:Y:S01]  /*2dd0*/  IADD3 R83, R101, 0x21, RZ ;  /* 0x0000002165537810 */ /* 0x000fe20007ffe0ff */
[----:B------:R-:W-:Y:S01]  /*2de0*/  FMUL.FTZ R24, R25, c[0x0][0x2ec] ;  /* 0x0000bb0019187a20 */ /* 0x000fe20000410000 */
[----:B------:R-:W-:Y:S01]  /*2df0*/  I2F R68, R103 ;  /* 0x0000006700447306 */ /* 0x000fe20000201400 */
[----:B------:R-:W-:Y:S02]  /*2e00*/  FMUL.FTZ R25, R64, c[0x0][0x2ec] ;  /* 0x0000bb0040197a20 */ /* 0x000fe40000410000 */
[----:B------:R-:W-:Y:S02]  /*2e10*/  FMUL.FTZ R52, R53, c[0x0][0x2ec] ;  /* 0x0000bb0035347a20 */ /* 0x000fe40000410000 */
[----:B------:R-:W-:-:S02]  /*2e20*/  FMUL.FTZ R53, R54, c[0x0][0x2ec] ;  /* 0x0000bb0036357a20 */ /* 0x000fc40000410000 */
[----:B------:R-:W-:Y:S01]  /*2e30*/  FMUL.FTZ R55, R55, c[0x0][0x2ec] ;  /* 0x0000bb0037377a20 */ /* 0x000fe20000410000 */
[----:B------:R-:W-:Y:S01]  /*2e40*/  MUFU.TANH R24, R24 ;  /* 0x0000001800187308 */ /* 0x000fe20000002400 */
[----:B------:R-:W-:Y:S02]  /*2e50*/  FMUL.FTZ R43, R43, c[0x0][0x2ec] ;  /* 0x0000bb002b2b7a20 */ /* 0x000fe40000410000 */
[----:B------:R-:W-:Y:S02]  /*2e60*/  FMUL.FTZ R36, R36, c[0x0][0x2ec] ;  /* 0x0000bb0024247a20 */ /* 0x000fe40000410000 */
[----:B------:R-:W-:Y:S02]  /*2e70*/  FMUL.FTZ R37, R37, c[0x0][0x2ec] ;  /* 0x0000bb0025257a20 */ /* 0x000fe40000410000 */
[----:B------:R-:W-:Y:S01]  /*2e80*/  FMUL.FTZ R32, R32, c[0x0][0x2ec] ;  /* 0x0000bb0020207a20 */ /* 0x000fe20000410000 */
[----:B------:R1:W2:Y:S01]  /*2e90*/  MUFU.TANH R109, R16 ;  /* 0x00000010006d7308 */ /* 0x0002a20000002400 */
[----:B------:R-:W-:-:S02]  /*2ea0*/  FMUL.FTZ R31, R31, c[0x0][0x2ec] ;  /* 0x0000bb001f1f7a20 */ /* 0x000fc40000410000 */
[----:B------:R-:W-:Y:S02]  /*2eb0*/  FMUL.FTZ R29, R29, c[0x0][0x2ec] ;  /* 0x0000bb001d1d7a20 */ /* 0x000fe40000410000 */
[----:B------:R-:W-:-:S03]  /*2ec0*/  FMUL.FTZ R30, R30, c[0x0][0x2ec] ;  /* 0x0000bb001e1e7a20 */ /* 0x000fc60000410000 */
[----:B------:R3:W-:Y:S08]  /*2ed0*/  MUFU.TANH R96, R5 ;  /* 0x0000000500607308 */ /* 0x0007f00000002400 */
[----:B------:R-:W-:Y:S01]  /*2ee0*/  I2F R82, R105 ;  /* 0x0000006900527306 */ /* 0x000fe20000201400 */
[----:B-1----:R-:W-:Y:S02]  /*2ef0*/  FMUL.FTZ R16, R49, c[0x0][0x2ec] ;  /* 0x0000bb0031107a20 */ /* 0x002fe40000410000 */
[----:B--2---:R-:W-:Y:S01]  /*2f00*/  FFMA.FTZ R109, R68, UR4, R109 ;  /* 0x00000004446d7c23 */ /* 0x004fe2000801006d */
[----:B---3--:R-:W-:-:S04]  /*2f10*/  IADD3 R5, R91, 0x8, RZ ;  /* 0x000000085b057810 */ /* 0x008fc80007ffe0ff */
[----:B------:R-:W-:Y:S01]  /*2f20*/  MUFU.TANH R27, R8 ;  /* 0x00000008001b7308 */ /* 0x000fe20000002400 */
[----:B------:R-:W-:Y:S01]  /*2f30*/  IMNMX R64, R5, R84, PT ;  /* 0x0000005405407217 */ /* 0x000fe20003800200 */
[----:B------:R-:W-:Y:S02]  /*2f40*/  FFMA.FTZ R5, R77, UR4, R24 ;  /* 0x000000044d057c23 */ /* 0x000fe40008010018 */
[----:B------:R-:W-:Y:S01]  /*2f50*/  FMUL.FTZ R24, R45, c[0x0][0x2ec] ;  /* 0x0000bb002d187a20 */ /* 0x000fe20000410000 */
[----:B------:R-:W-:-:S03]  /*2f60*/  ISETP.GE.AND P0, PT, R73, R64, PT ;  /* 0x000000404900720c */ /* 0x000fc60003f06270 */
[----:B------:R1:W2:Y:S01]  /*2f70*/  MUFU.TANH R137, R10 ;  /* 0x0000000a00897308 */ /* 0x0002a20000002400 */
[-C--:B------:R-:W-:Y:S01]  /*2f80*/  ISETP.GE.AND P3, PT, R75, R64.reuse, PT ;  /* 0x000000404b00720c */ /* 0x080fe20003f66270 */
[----:B------:R-:W-:Y:S01]  /*2f90*/  FMUL.FTZ R45, R46, c[0x0][0x2ec] ;  /* 0x0000bb002e2d7a20 */ /* 0x000fe20000410000 */
[----:B------:R-:W-:Y:S01]  /*2fa0*/  ISETP.GE.AND P4, PT, R79, R64, PT ;  /* 0x000000404f00720c */ /* 0x000fe20003f86270 */
[----:B------:R-:W-:Y:S01]  /*2fb0*/  FMUL.FTZ R46, R47, c[0x0][0x2ec] ;  /* 0x0000bb002f2e7a20 */ /* 0x000fe20000410000 */
[----:B------:R-:W-:-:S03]  /*2fc0*/  IADD3 R47, R101, 0x49, RZ ;  /* 0x00000049652f7810 */ /* 0x000fc60007ffe0ff */
[----:B------:R-:W-:Y:S08]  /*2fd0*/  I2F R78, R81 ;  /* 0x00000051004e7306 */ /* 0x000ff00000201400 */
[----:B------:R3:W-:Y:S01]  /*2fe0*/  MUFU.TANH R141, R18 ;  /* 0x00000012008d7308 */ /* 0x0007e20000002400 */
[----:B-1----:R-:W-:Y:S02]  /*2ff0*/  FFMA.FTZ R10, R74, UR4, R19 ;  /* 0x000000044a0a7c23 */ /* 0x002fe40008010013 */
[----:B--2---:R-:W-:-:S05]  /*3000*/  FFMA.FTZ R130, R82, UR4, R137 ;  /* 0x0000000452827c23 */ /* 0x004fca0008010089 */
[----:B------:R1:W-:Y:S08]  /*3010*/  MUFU.TANH R127, R13 ;  /* 0x0000000d007f7308 */ /* 0x0003f00000002400 */
[----:B------:R2:W-:Y:S01]  /*3020*/  MUFU.TANH R100, R66 ;  /* 0x0000004200647308 */ /* 0x0005e20000002400 */
[----:B---3--:R-:W-:-:S07]  /*3030*/  FMUL.FTZ R18, R51, c[0x0][0x2ec] ;  /* 0x0000bb0033127a20 */ /* 0x008fce0000410000 */
[----:B------:R3:W-:Y:S01]  /*3040*/  MUFU.TANH R60, R57 ;  /* 0x00000039003c7308 */ /* 0x0007e20000002400 */
[----:B-1----:R-:W-:Y:S01]  /*3050*/  FFMA.FTZ R13, R74, UR4, R131 ;  /* 0x000000044a0d7c23 */ /* 0x002fe20008010083 */
[----:B------:R-:W-:Y:S02]  /*3060*/  IADD3 R131, R101, 0x60, RZ ;  /* 0x0000006065837810 */ /* 0x000fe40007ffe0ff */
[----:B--2---:R-:W-:-:S04]  /*3070*/  IMNMX R66, R91, R84, PT ;  /* 0x000000545b427217 */ /* 0x004fc80003800200 */
[----:B------:R-:W-:Y:S01]  /*3080*/  MUFU.TANH R99, R26 ;  /* 0x0000001a00637308 */ /* 0x000fe20000002400 */
[----:B------:R-:W-:Y:S02]  /*3090*/  ISETP.GE.AND P5, PT, R73, R66, PT ;  /* 0x000000424900720c */ /* 0x000fe40003fa6270 */
[C---:B------:R-:W-:Y:S02]  /*30a0*/  IADD3 R73, R101.reuse, 0x31, RZ ;  /* 0x0000003165497810 */ /* 0x040fe40007ffe0ff */
[----:B---3--:R-:W-:-:S03]  /*30b0*/  IADD3 R57, R101, 0x28, RZ ;  /* 0x0000002865397810 */ /* 0x008fc60007ffe0ff */
[----:B------:R1:W2:Y:S01]  /*30c0*/  MUFU.TANH R147, R15 ;  /* 0x0000000f00937308 */ /* 0x0002a20000002400 */
[-C--:B------:R-:W-:Y:S02]  /*30d0*/  ISETP.GE.AND P6, PT, R79, R66.reuse, PT ;  /* 0x000000424f00720c */ /* 0x080fe40003fc6270 */
[-C--:B------:R-:W-:Y:S02]  /*30e0*/  ISETP.GE.AND P2, PT, R75, R66.reuse, PT ;  /* 0x000000424b00720c */ /* 0x080fe40003f46270 */
[----:B------:R-:W-:Y:S02]  /*30f0*/  FSEL R5, R5, -INF , !P6 ;  /* 0xff80000005057808 */ /* 0x000fe40007000000 */
[----:B------:R-:W-:Y:S01]  /*3100*/  ISETP.GE.AND P6, PT, R103, R66, PT ;  /* 0x000000426700720c */ /* 0x000fe20003fc6270 */
[----:B------:R3:W-:Y:S01]  /*3110*/  MUFU.TANH R26, R4 ;  /* 0x00000004001a7308 */ /* 0x0007e20000002400 */
[C---:B------:R-:W-:Y:S02]  /*3120*/  IADD3 R79, R101.reuse, 0x38, RZ ;  /* 0x00000038654f7810 */ /* 0x040fe40007ffe0ff */
[----:B------:R-:W-:-:S02]  /*3130*/  IADD3 R75, R101, 0x39, RZ ;  /* 0x00000039654b7810 */ /* 0x000fc40007ffe0ff */
[----:B------:R-:W-:Y:S02]  /*3140*/  FSEL R19, R109, -INF , !P6 ;  /* 0xff8000006d137808 */ /* 0x000fe40007000000 */
[-C--:B------:R-:W-:Y:S01]  /*3150*/  ISETP.GE.AND P6, PT, R81, R66.reuse, PT ;  /* 0x000000425100720c */ /* 0x080fe20003fc6270 */
[----:B------:R-:W-:Y:S01]  /*3160*/  I2F R70, R71 ;  /* 0x0000004700467306 */ /* 0x000fe20000201400 */
[----:B-1----:R-:W-:Y:S01]  /*3170*/  FFMA.FTZ R15, R72, UR4, R111 ;  /* 0x00000004480f7c23 */ /* 0x002fe2000801006f */
[C---:B------:R-:W-:Y:S01]  /*3180*/  IADD3 R109, R101.reuse, 0x40, RZ ;  /* 0x00000040656d7810 */ /* 0x040fe20007ffe0ff */
[----:B--2---:R-:W-:Y:S01]  /*3190*/  FFMA.FTZ R56, R78, UR4, R147 ;  /* 0x000000044e387c23 */ /* 0x004fe20008010093 */
[----:B------:R-:W-:Y:S02]  /*31a0*/  IADD3 R111, R101, 0x51, RZ ;  /* 0x00000051656f7810 */ /* 0x000fe40007ffe0ff */
[----:B------:R-:W-:Y:S02]  /*31b0*/  FSEL R15, R15, -INF , !P5 ;  /* 0xff8000000f0f7808 */ /* 0x000fe40006800000 */
[----:B------:R1:W-:Y:S01]  /*31c0*/  MUFU.TANH R107, R12 ;  /* 0x0000000c006b7308 */ /* 0x0003e20000002400 */
[----:B---3--:R-:W-:Y:S01]  /*31d0*/  FFMA.FTZ R4, R72, UR4, R143 ;  /* 0x0000000448047c23 */ /* 0x008fe2000801008f */
[----:B------:R-:W-:-:S04]  /*31e0*/  ISETP.GE.AND P5, PT, R69, R66, PT ;  /* 0x000000424500720c */ /* 0x000fc80003fa6270 */
[----:B------:R-:W-:Y:S02]  /*31f0*/  FSEL R4, R4, -INF , !P0 ;  /* 0xff80000004047808 */ /* 0x000fe40004000000 */
[----:B------:R-:W-:Y:S01]  /*3200*/  I2F R49, R57 ;  /* 0x0000003900317306 */ /* 0x000fe20000201400 */
[----:B------:R-:W-:Y:S02]  /*3210*/  ISETP.GE.AND P0, PT, R69, R64, PT ;  /* 0x000000404500720c */ /* 0x000fe40003f06270 */
[----:B------:R-:W-:Y:S02]  /*3220*/  FSEL R13, R13, -INF , !P5 ;  /* 0xff8000000d0d7808 */ /* 0x000fe40006800000 */
[----:B------:R-:W-:Y:S02]  /*3230*/  FSEL R10, R10, -INF , !P0 ;  /* 0xff8000000a0a7808 */ /* 0x000fe40004000000 */
[C---:B------:R-:W-:Y:S01]  /*3240*/  ISETP.GE.AND P5, PT, R105.reuse, R66, PT ;  /* 0x000000426900720c */ /* 0x040fe20003fa6270 */
[----:B------:R2:W3:Y:S01]  /*3250*/  MUFU.TANH R139, R14 ;  /* 0x0000000e008b7308 */ /* 0x0004e20000002400 */
[----:B------:R-:W-:Y:S01]  /*3260*/  ISETP.GE.AND P0, PT, R105, R64, PT ;  /* 0x000000406900720c */ /* 0x000fe20003f06270 */
[----:B-1----:R-:W-:Y:S01]  /*3270*/  FFMA.FTZ R12, R68, UR4, R141 ;  /* 0x00000004440c7c23 */ /* 0x002fe2000801008d */
[----:B------:R-:W-:-:S02]  /*3280*/  IADD3 R105, R101, 0x48, RZ ;  /* 0x0000004865697810 */ /* 0x000fc40007ffe0ff */
[----:B------:R-:W-:-:S03]  /*3290*/  FSEL R130, R130, -INF , !P0 ;  /* 0xff80000082827808 */ /* 0x000fc60004000000 */
[----:B------:R1:W-:Y:S08]  /*32a0*/  MUFU.TANH R108, R7 ;  /* 0x00000007006c7308 */ /* 0x0003f00000002400 */
[----:B------:R4:W-:Y:S01]  /*32b0*/  MUFU.TANH R63, R59 ;  /* 0x0000003b003f7308 */ /* 0x0009e20000002400 */
[----:B--2---:R-:W-:Y:S02]  /*32c0*/  FFMA.FTZ R14, R2, UR4, R149 ;  /* 0x00000004020e7c23 */ /* 0x004fe40008010095 */
[----:B---3--:R-:W-:-:S03]  /*32d0*/  FFMA.FTZ R8, R70, UR4, R139 ;  /* 0x0000000446087c23 */ /* 0x008fc6000801008b */
[----:B------:R-:W-:Y:S01]  /*32e0*/  FSEL R14, R14, -INF , !P3 ;  /* 0xff8000000e0e7808 */ /* 0x000fe20005800000 */
[----:B-1----:R-:W-:Y:S01]  /*32f0*/  FFMA.FTZ R7, R2, UR4, R135 ;  /* 0x0000000402077c23 */ /* 0x002fe20008010087 */
[----:B------:R1:W-:Y:S01]  /*3300*/  MUFU.TANH R102, R6 ;  /* 0x0000000600667308 */ /* 0x0003e20000002400 */
[----:B------:R-:W-:-:S03]  /*3310*/  ISETP.GE.AND P3, PT, R71, R64, PT ;  /* 0x000000404700720c */ /* 0x000fc60003f66270 */
[----:B------:R-:W-:Y:S02]  /*3320*/  FSEL R7, R7, -INF , !P2 ;  /* 0xff80000007077808 */ /* 0x000fe40005000000 */
[-C--:B------:R-:W-:Y:S01]  /*3330*/  ISETP.GE.AND P2, PT, R71, R66.reuse, PT ;  /* 0x000000424700720c */ /* 0x080fe20003f46270 */
[----:B------:R-:W-:Y:S01]  /*3340*/  FFMA.FTZ R71, R82, UR4, R27 ;  /* 0x0000000452477c23 */ /* 0x000fe2000801001b */
[----:B----4-:R-:W-:Y:S01]  /*3350*/  IADD3 R59, R101, 0x29, RZ ;  /* 0x00000029653b7810 */ /* 0x010fe20007ffe0ff */
[----:B------:R-:W-:Y:S01]  /*3360*/  I2F R80, R83 ;  /* 0x0000005300507306 */ /* 0x000fe20000201400 */
[----:B------:R-:W-:Y:S01]  /*3370*/  FSEL R8, R8, -INF , !P3 ;  /* 0xff80000008087808 */ /* 0x000fe20005800000 */
[----:B------:R-:W-:Y:S01]  /*3380*/  FMUL.FTZ R27, R40, c[0x0][0x2ec] ;  /* 0x0000bb00281b7a20 */ /* 0x000fe20000410000 */
[----:B------:R-:W-:Y:S02]  /*3390*/  FSEL R71, R71, -INF , !P5 ;  /* 0xff80000047477808 */ /* 0x000fe40006800000 */
[----:B------:R-:W-:Y:S01]  /*33a0*/  ISETP.GE.AND P5, PT, R59, R66, PT ;  /* 0x000000423b00720c */ /* 0x000fe20003fa6270 */
[----:B-1----:R-:W-:-:S02]  /*33b0*/  FFMA.FTZ R6, R77, UR4, R98 ;  /* 0x000000044d067c23 */ /* 0x002fc40008010062 */
[----:B------:R1:W2:Y:S01]  /*33c0*/  MUFU.TANH R125, R9 ;  /* 0x00000009007d7308 */ /* 0x0002a20000002400 */
[----:B------:R-:W-:Y:S02]  /*33d0*/  IADD3 R77, R101, 0x30, RZ ;  /* 0x00000030654d7810 */ /* 0x000fe40007ffe0ff */
[-C--:B------:R-:W-:Y:S02]  /*33e0*/  ISETP.GE.AND P0, PT, R59, R64.reuse, PT ;  /* 0x000000403b00720c */ /* 0x080fe40003f06270 */
[----:B------:R-:W-:Y:S02]  /*33f0*/  FSEL R6, R6, -INF , !P4 ;  /* 0xff80000006067808 */ /* 0x000fe40006000000 */
[----:B------:R-:W-:Y:S01]  /*3400*/  ISETP.GE.AND P4, PT, R103, R64, PT ;  /* 0x000000406700720c */ /* 0x000fe20003f86270 */
[----:B------:R-:W-:Y:S01]  /*3410*/  MUFU.TANH R65, R65 ;  /* 0x0000004100417308 */ /* 0x000fe20000002400 */
[----:B------:R-:W-:Y:S02]  /*3420*/  IADD3 R103, R101, 0x41, RZ ;  /* 0x0000004165677810 */ /* 0x000fe40007ffe0ff */
[----:B------:R-:W-:-:S02]  /*3430*/  FSEL R12, R12, -INF , !P4 ;  /* 0xff8000000c0c7808 */ /* 0x000fc40006000000 */
[-C--:B------:R-:W-:Y:S02]  /*3440*/  ISETP.GE.AND P4, PT, R81, R64.reuse, PT ;  /* 0x000000405100720c */ /* 0x080fe40003f86270 */
[-C--:B------:R-:W-:Y:S01]  /*3450*/  ISETP.GE.AND P3, PT, R83, R64.reuse, PT ;  /* 0x000000405300720c */ /* 0x080fe20003f66270 */
[----:B------:R-:W3:Y:S01]  /*3460*/  I2F R50, R73 ;  /* 0x0000004900327306 */ /* 0x000ee20000201400 */
[----:B-1----:R-:W-:Y:S01]  /*3470*/  FFMA.FTZ R9, R78, UR4, R127 ;  /* 0x000000044e097c23 */ /* 0x002fe2000801007f */
[----:B------:R-:W-:Y:S01]  /*3480*/  FSEL R56, R56, -INF , !P4 ;  /* 0xff80000038387808 */ /* 0x000fe20006000000 */
[----:B--2---:R-:W-:Y:S01]  /*3490*/  FFMA.FTZ R69, R80, UR4, R125 ;  /* 0x0000000450457c23 */ /* 0x004fe2000801007d */
[----:B------:R-:W-:Y:S02]  /*34a0*/  ISETP.GE.AND P4, PT, R57, R64, PT ;  /* 0x000000403900720c */ /* 0x000fe40003f86270 */
[----:B------:R-:W-:Y:S02]  /*34b0*/  FSEL R9, R9, -INF , !P6 ;  /* 0xff80000009097808 */ /* 0x000fe40007000000 */
[----:B------:R1:W-:Y:S01]  /*34c0*/  MUFU.TANH R145, R11 ;  /* 0x0000000b00917308 */ /* 0x0003e20000002400 */
[----:B------:R-:W-:-:S02]  /*34d0*/  ISETP.GE.AND P6, PT, R57, R66, PT ;  /* 0x000000423900720c */ /* 0x000fc40003fc6270 */
[C---:B------:R-:W-:Y:S02]  /*34e0*/  IADD3 R127, R101.reuse, 0x58, RZ ;  /* 0x00000058657f7810 */ /* 0x040fe40007ffe0ff */
[----:B------:R-:W-:-:S03]  /*34f0*/  IADD3 R125, R101, 0x50, RZ ;  /* 0x00000050657d7810 */ /* 0x000fc60007ffe0ff */
[----:B------:R2:W4:Y:S01]  /*3500*/  I2F R51, R59 ;  /* 0x0000003b00337306 */ /* 0x0005220000201400 */
[----:B---3--:R-:W-:-:S07]  /*3510*/  FFMA.FTZ R65, R50, UR4, R65 ;  /* 0x0000000432417c23 */ /* 0x008fce0008010041 */
[----:B------:R-:W-:Y:S01]  /*3520*/  MUFU.TANH R25, R25 ;  /* 0x0000001900197308 */ /* 0x000fe20000002400 */
[----:B-1----:R-:W-:-:S05]  /*3530*/  FFMA.FTZ R11, R70, UR4, R107 ;  /* 0x00000004460b7c23 */ /* 0x002fca000801006b */
[----:B------:R-:W-:Y:S02]  /*3540*/  FSEL R11, R11, -INF , !P2 ;  /* 0xff8000000b0b7808 */ /* 0x000fe40005000000 */
[----:B------:R-:W1:Y:S01]  /*3550*/  I2F R44, R77 ;  /* 0x0000004d002c7306 */ /* 0x000e620000201400 */
[----:B--2---:R-:W-:Y:S01]  /*3560*/  FFMA.FTZ R59, R49, UR4, R26 ;  /* 0x00000004313b7c23 */ /* 0x004fe2000801001a */
[-C--:B------:R-:W-:Y:S01]  /*3570*/  ISETP.GE.AND P2, PT, R83, R66.reuse, PT ;  /* 0x000000425300720c */ /* 0x080fe20003f46270 */
[C---:B----4-:R-:W-:Y:S02]  /*3580*/  FFMA.FTZ R57, R51.reuse, UR4, R96 ;  /* 0x0000000433397c23 */ /* 0x050fe40008010060 */
[----:B------:R-:W-:Y:S01]  /*3590*/  FFMA.FTZ R54, R51, UR4, R108 ;  /* 0x0000000433367c23 */ /* 0x000fe2000801006c */
[----:B------:R-:W-:Y:S01]  /*35a0*/  FSEL R59, R59, -INF , !P6 ;  /* 0xff8000003b3b7808 */ /* 0x000fe20007000000 */
[----:B------:R-:W-:Y:S01]  /*35b0*/  FMUL.FTZ R26, R41, c[0x0][0x2ec] ;  /* 0x0000bb00291a7a20 */ /* 0x000fe20000410000 */
[----:B------:R-:W-:Y:S01]  /*35c0*/  MUFU.TANH R23, R23 ;  /* 0x0000001700177308 */ /* 0x000fe20000002400 */
[----:B------:R-:W-:Y:S01]  /*35d0*/  ISETP.GE.AND P6, PT, R73, R66, PT ;  /* 0x000000424900720c */ /* 0x000fe20003fc6270 */
[----:B------:R-:W-:Y:S01]  /*35e0*/  FMUL.FTZ R41, R42, c[0x0][0x2ec] ;  /* 0x0000bb002a297a20 */ /* 0x000fe20000410000 */
[----:B------:R-:W-:-:S02]  /*35f0*/  FSEL R69, R69, -INF , !P2 ;  /* 0xff80000045457808 */ /* 0x000fc40005000000 */
[-C--:B------:R-:W-:Y:S02]  /*3600*/  ISETP.GE.AND P2, PT, R77, R66.reuse, PT ;  /* 0x000000424d00720c */ /* 0x080fe40003f46270 */
[----:B------:R-:W-:Y:S01]  /*3610*/  FSEL R81, R65, -INF , !P6 ;  /* 0xff80000041517808 */ /* 0x000fe20007000000 */
[----:B------:R-:W-:Y:S01]  /*3620*/  MUFU.TANH R61, R61 ;  /* 0x0000003d003d7308 */ /* 0x000fe20000002400 */
[C---:B-1----:R-:W-:Y:S01]  /*3630*/  FFMA.FTZ R83, R44.reuse, UR4, R25 ;  /* 0x000000042c537c23 */ /* 0x042fe20008010019 */
[----:B------:R-:W-:Y:S01]  /*3640*/  IADD3 R65, R101, 0x61, RZ ;  /* 0x0000006165417810 */ /* 0x000fe20007ffe0ff */
[----:B------:R-:W-:Y:S01]  /*3650*/  FFMA.FTZ R100, R44, UR4, R100 ;  /* 0x000000042c647c23 */ /* 0x000fe20008010064 */
[----:B------:R-:W-:Y:S02]  /*3660*/  FSEL R57, R57, -INF , !P5 ;  /* 0xff80000039397808 */ /* 0x000fe40006800000 */
[----:B------:R-:W-:Y:S02]  /*3670*/  FSEL R54, R54, -INF , !P0 ;  /* 0xff80000036367808 */ /* 0x000fe40004000000 */
[----:B------:R-:W1:Y:S01]  /*3680*/  I2F R2, R79 ;  /* 0x0000004f00027306 */ /* 0x000e620000201400 */
[----:B------:R-:W-:-:S02]  /*3690*/  ISETP.GE.AND P5, PT, R79, R66, PT ;  /* 0x000000424f00720c */ /* 0x000fc40003fa6270 */
[----:B------:R-:W-:Y:S02]  /*36a0*/  ISETP.GE.AND P0, PT, R79, R64, PT ;  /* 0x000000404f00720c */ /* 0x000fe40003f06270 */
[----:B------:R-:W-:Y:S02]  /*36b0*/  FSEL R83, R83, -INF , !P2 ;  /* 0xff80000053537808 */ /* 0x000fe40005000000 */
[-C--:B------:R-:W-:Y:S01]  /*36c0*/  ISETP.GE.AND P2, PT, R75, R66.reuse, PT ;  /* 0x000000424b00720c */ /* 0x080fe20003f46270 */
[----:B------:R-:W2:Y:S01]  /*36d0*/  I2F R68, R75 ;  /* 0x0000004b00447306 */ /* 0x000ea20000201400 */
[----:B------:R-:W-:Y:S02]  /*36e0*/  ISETP.GE.AND P6, PT, R109, R66, PT ;  /* 0x000000426d00720c */ /* 0x000fe40003fc6270 */
[----:B------:R-:W-:-:S05]  /*36f0*/  IADD3 R51, R101, 0x59, RZ ;  /* 0x0000005965337810 */ /* 0x000fca0007ffe0ff */
[----:B------:R-:W3:Y:S01]  /*3700*/  MUFU.TANH R106, R106 ;  /* 0x0000006a006a7308 */ /* 0x000ee20000002400 */
[----:B-1----:R-:W-:-:S05]  /*3710*/  FFMA.FTZ R79, R2, UR4, R23 ;  /* 0x00000004024f7c23 */ /* 0x002fca0008010017 */
[----:B------:R-:W-:Y:S02]  /*3720*/  FSEL R79, R79, -INF , !P5 ;  /* 0xff8000004f4f7808 */ /* 0x000fe40006800000 */
[----:B------:R-:W1:Y:S01]  /*3730*/  MUFU.TANH R67, R67 ;  /* 0x0000004300437308 */ /* 0x000e620000002400 */
[----:B--2---:R-:W-:Y:S01]  /*3740*/  FFMA.FTZ R61, R68, UR4, R61 ;  /* 0x00000004443d7c23 */ /* 0x004fe2000801003d */
[----:B------:R-:W-:-:S06]  /*3750*/  ISETP.GE.AND P5, PT, R103, R66, PT ;  /* 0x000000426700720c */ /* 0x000fcc0003fa6270 */
[----:B------:R-:W-:Y:S01]  /*3760*/  MUFU.TANH R22, R22 ;  /* 0x0000001600167308 */ /* 0x000fe20000002400 */
[----:B---3--:R-:W-:-:S07]  /*3770*/  FFMA.FTZ R78, R50, UR4, R106 ;  /* 0x00000004324e7c23 */ /* 0x008fce000801006a */
[----:B------:R-:W-:Y:S01]  /*3780*/  MUFU.TANH R21, R21 ;  /* 0x0000001500157308 */ /* 0x000fe20000002400 */
[----:B-1----:R-:W-:-:S05]  /*3790*/  FFMA.FTZ R67, R2, UR4, R67 ;  /* 0x0000000402437c23 */ /* 0x002fca0008010043 */
[----:B------:R-:W-:Y:S02]  /*37a0*/  FSEL R82, R67, -INF , !P0 ;  /* 0xff80000043527808 */ /* 0x000fe40004000000 */
[----:B------:R-:W1:Y:S01]  /*37b0*/  I2F R91, R109 ;  /* 0x0000006d005b7306 */ /* 0x000e620000201400 */
[----:B------:R-:W-:Y:S02]  /*37c0*/  ISETP.GE.AND P0, PT, R103, R64, PT ;  /* 0x000000406700720c */ /* 0x000fe40003f06270 */
[----:B------:R-:W-:-:S05]  /*37d0*/  IADD3 R67, R101, 0x69, RZ ;  /* 0x0000006965437810 */ /* 0x000fca0007ffe0ff */
[----:B------:R-:W-:Y:S08]  /*37e0*/  I2F R72, R105 ;  /* 0x0000006900487306 */ /* 0x000ff00000201400 */
[----:B------:R2:W3:Y:S01]  /*37f0*/  MUFU.TANH R62, R58 ;  /* 0x0000003a003e7308 */ /* 0x0004e20000002400 */
[----:B-1----:R-:W-:-:S07]  /*3800*/  FFMA.FTZ R2, R91, UR4, R22 ;  /* 0x000000045b027c23 */ /* 0x002fce0008010016 */
[----:B------:R-:W1:Y:S01]  /*3810*/  MUFU.TANH R104, R104 ;  /* 0x0000006800687308 */ /* 0x000e620000002400 */
[----:B--2---:R-:W-:-:S07]  /*3820*/  FFMA.FTZ R58, R80, UR4, R145 ;  /* 0x00000004503a7c23 */ /* 0x004fce0008010091 */
[----:B------:R-:W2:Y:S01]  /*3830*/  I2F R70, R103 ;  /* 0x0000006700467306 */ /* 0x000ea20000201400 */
[----:B------:R-:W-:Y:S02]  /*3840*/  FFMA.FTZ R80, R49, UR4, R102 ;  /* 0x0000000431507c23 */ /* 0x000fe40008010066 */
[----:B---3--:R-:W-:Y:S01]  /*3850*/  FFMA.FTZ R62, R91, UR4, R62 ;  /* 0x000000045b3e7c23 */ /* 0x008fe2000801003e */
[----:B------:R-:W-:Y:S02]  /*3860*/  FSEL R58, R58, -INF , !P3 ;  /* 0xff8000003a3a7808 */ /* 0x000fe40005800000 */
[----:B------:R-:W-:Y:S01]  /*3870*/  ISETP.GE.AND P3, PT, R77, R64, PT ;  /* 0x000000404d00720c */ /* 0x000fe20003f66270 */
[----:B-1----:R-:W-:Y:S01]  /*3880*/  FFMA.FTZ R74, R68, UR4, R104 ;  /* 0x00000004444a7c23 */ /* 0x002fe20008010068 */
[----:B------:R-:W-:Y:S01]  /*3890*/  MUFU.TANH R16, R16 ;  /* 0x0000001000107308 */ /* 0x000fe20000002400 */
[----:B------:R-:W-:Y:S02]  /*38a0*/  FSEL R80, R80, -INF , !P4 ;  /* 0xff80000050507808 */ /* 0x000fe40006000000 */
[----:B------:R-:W-:-:S02]  /*38b0*/  FSEL R124, R100, -INF , !P3 ;  /* 0xff800000647c7808 */ /* 0x000fc40005800000 */
[-C--:B------:R-:W-:Y:S01]  /*38c0*/  ISETP.GE.AND P3, PT, R75, R64.reuse, PT ;  /* 0x000000404b00720c */ /* 0x080fe20003f66270 */
[----:B------:R-:W-:Y:S01]  /*38d0*/  FFMA.FTZ R75, R72, UR4, R21 ;  /* 0x00000004484b7c23 */ /* 0x000fe20008010015 */
[----:B------:R-:W-:Y:S01]  /*38e0*/  ISETP.GE.AND P4, PT, R73, R64, PT ;  /* 0x000000404900720c */ /* 0x000fe20003f86270 */
[----:B------:R-:W1:Y:S01]  /*38f0*/  I2F R49, R111 ;  /* 0x0000006f00317306 */ /* 0x000e620000201400 */
[----:B------:R-:W-:Y:S01]  /*3900*/  FSEL R77, R61, -INF , !P2 ;  /* 0xff8000003d4d7808 */ /* 0x000fe20005000000 */
[C---:B--2---:R-:W-:Y:S01]  /*3910*/  FFMA.FTZ R68, R70.reuse, UR4, R63 ;  /* 0x0000000446447c23 */ /* 0x044fe2000801003f */
[----:B------:R-:W-:Y:S01]  /*3920*/  ISETP.GE.AND P2, PT, R105, R66, PT ;  /* 0x000000426900720c */ /* 0x000fe20003f46270 */
[----:B------:R-:W-:Y:S01]  /*3930*/  FFMA.FTZ R60, R70, UR4, R60 ;  /* 0x00000004463c7c23 */ /* 0x000fe2000801003c */
[----:B------:R-:W-:Y:S02]  /*3940*/  FSEL R78, R78, -INF , !P4 ;  /* 0xff8000004e4e7808 */ /* 0x000fe40006000000 */
[----:B------:R-:W-:Y:S01]  /*3950*/  ISETP.GE.AND P4, PT, R109, R64, PT ;  /* 0x000000406d00720c */ /* 0x000fe20003f86270 */
[----:B------:R-:W-:Y:S01]  /*3960*/  MUFU.TANH R52, R52 ;  /* 0x0000003400347308 */ /* 0x000fe20000002400 */
[----:B------:R-:W-:-:S02]  /*3970*/  FSEL R63, R2, -INF , !P6 ;  /* 0xff800000023f7808 */ /* 0x000fc40007000000 */
[----:B------:R-:W-:Y:S02]  /*3980*/  FSEL R75, R75, -INF , !P2 ;  /* 0xff8000004b4b7808 */ /* 0x000fe40005000000 */
[----:B------:R-:W-:Y:S02]  /*3990*/  ISETP.GE.AND P2, PT, R111, R66, PT ;  /* 0x000000426f00720c */ /* 0x000fe40003f46270 */
[----:B------:R-:W-:Y:S01]  /*39a0*/  IADD3 R2, R85, 0x1000, RZ ;  /* 0x0000100055027810 */ /* 0x000fe20007ffe0ff */
[----:B------:R-:W-:Y:S01]  /*39b0*/  MUFU.TANH R55, R55 ;  /* 0x0000003700377308 */ /* 0x000fe20000002400 */
[----:B-1----:R-:W-:Y:S01]  /*39c0*/  FFMA.FTZ R16, R49, UR4, R16 ;  /* 0x0000000431107c23 */ /* 0x002fe20008010010 */
[----:B------:R-:W-:Y:S02]  /*39d0*/  IADD3 R103, R101, 0x70, RZ ;  /* 0x0000007065677810 */ /* 0x000fe40007ffe0ff */
[----:B------:R-:W-:Y:S02]  /*39e0*/  FSEL R70, R62, -INF , !P4 ;  /* 0xff8000003e467808 */ /* 0x000fe40006000000 */
[----:B------:R-:W-:-:S02]  /*39f0*/  FSEL R74, R74, -INF , !P3 ;  /* 0xff8000004a4a7808 */ /* 0x000fc40005800000 */
[----:B------:R-:W1:Y:S01]  /*3a00*/  I2F R84, R47 ;  /* 0x0000002f00547306 */ /* 0x000e620000201400 */
[----:B------:R-:W-:Y:S02]  /*3a10*/  FSEL R61, R60, -INF , !P5 ;  /* 0xff8000003c3d7808 */ /* 0x000fe40006800000 */
[----:B------:R-:W-:Y:S02]  /*3a20*/  FSEL R68, R68, -INF , !P0 ;  /* 0xff80000044447808 */ /* 0x000fe40004000000 */
[----:B------:R-:W-:Y:S02]  /*3a30*/  ISETP.GE.AND P3, PT, R105, R64, PT ;  /* 0x000000406900720c */ /* 0x000fe40003f66270 */
[C---:B------:R-:W-:Y:S01]  /*3a40*/  ISETP.GE.AND P5, PT, R125.reuse, R66, PT ;  /* 0x000000427d00720c */ /* 0x040fe20003fa6270 */
[----:B------:R-:W-:Y:S01]  /*3a50*/  MUFU.TANH R17, R17 ;  /* 0x0000001100117308 */ /* 0x000fe20000002400 */
[----:B------:R-:W-:Y:S02]  /*3a60*/  ISETP.GE.AND P0, PT, R125, R64, PT ;  /* 0x000000407d00720c */ /* 0x000fe40003f06270 */
[----:B------:R-:W-:-:S02]  /*3a70*/  ISETP.GE.AND P6, PT, R47, R66, PT ;  /* 0x000000422f00720c */ /* 0x000fc40003fc6270 */
[C---:B------:R-:W-:Y:S02]  /*3a80*/  IADD3 R109, R101.reuse, 0x68, RZ ;  /* 0x00000068656d7810 */ /* 0x040fe40007ffe0ff */
[----:B------:R-:W-:Y:S01]  /*3a90*/  IADD3 R91, R101, 0x71, RZ ;  /* 0x00000071655b7810 */ /* 0x000fe20007ffe0ff */
[----:B------:R-:W-:Y:S01]  /*3aa0*/  MUFU.TANH R26, R26 ;  /* 0x0000001a001a7308 */ /* 0x000fe20000002400 */
[C---:B-1----:R-:W-:Y:S01]  /*3ab0*/  FFMA.FTZ R52, R84.reuse, UR4, R52 ;  /* 0x0000000454347c23 */ /* 0x042fe20008010034 */
[----:B------:R-:W-:Y:S01]  /*3ac0*/  ISETP.GE.AND P4, PT, R47, R64, PT ;  /* 0x000000402f00720c */ /* 0x000fe20003f86270 */
[----:B------:R-:W-:Y:S01]  /*3ad0*/  FFMA.FTZ R62, R84, UR4, R55 ;  /* 0x00000004543e7c23 */ /* 0x000fe20008010037 */
[----:B------:R-:W-:Y:S01]  /*3ae0*/  IADD3 R55, R101, 0x78, RZ ;  /* 0x0000007865377810 */ /* 0x000fe20007ffe0ff */
[----:B------:R-:W-:Y:S01]  /*3af0*/  IMAD R84, R3, 0x2, R2 ;  /* 0x0000000203547824 */ /* 0x000fe200078e0202 */
[----:B------:R-:W-:Y:S02]  /*3b00*/  FSEL R73, R52, -INF , !P6 ;  /* 0xff80000034497808 */ /* 0x000fe40007000000 */
[----:B------:R-:W1:Y:S01]  /*3b10*/  I2F R40, R127 ;  /* 0x0000007f00287306 */ /* 0x000e620000201400 */
[----:B------:R-:W-:-:S02]  /*3b20*/  ISETP.GE.AND P6, PT, R127, R66, PT ;  /* 0x000000427f00720c */ /* 0x000fc40003fc6270 */
[----:B------:R-:W-:Y:S02]  /*3b30*/  FSEL R62, R62, -INF , !P4 ;  /* 0xff8000003e3e7808 */ /* 0x000fe40006000000 */
[----:B------:R-:W-:-:S03]  /*3b40*/  ISETP.GE.AND P4, PT, R127, R64, PT ;  /* 0x000000407f00720c */ /* 0x000fc60003f86270 */
[----:B------:R-:W2:Y:S08]  /*3b50*/  I2F R23, R65 ;  /* 0x0000004100177306 */ /* 0x000eb00000201400 */
[----:B------:R3:W4:Y:S01]  /*3b60*/  MUFU.TANH R96, R43 ;  /* 0x0000002b00607308 */ /* 0x0007220000002400 */
[----:B-1----:R-:W-:-:S07]  /*3b70*/  FFMA.FTZ R2, R40, UR4, R17 ;  /* 0x0000000428027c23 */ /* 0x002fce0008010011 */
[----:B------:R-:W-:Y:S08]  /*3b80*/  MUFU.TANH R20, R20 ;  /* 0x0000001400147308 */ /* 0x000ff00000002400 */
[----:B------:R-:W-:Y:S01]  /*3b90*/  MUFU.TANH R48, R48 ;  /* 0x0000003000307308 */ /* 0x000fe20000002400 */
[----:B---3--:R-:W-:Y:S02]  /*3ba0*/  FMUL.FTZ R43, R38, c[0x0][0x2ec] ;  /* 0x0000bb00262b7a20 */ /* 0x008fe40000410000 */
[----:B------:R-:W-:Y:S01]  /*3bb0*/  FMUL.FTZ R38, R39, c[0x0][0x2ec] ;  /* 0x0000bb0027267a20 */ /* 0x000fe20000410000 */
[----:B------:R-:W-:Y:S01]  /*3bc0*/  FSEL R39, R16, -INF , !P2 ;  /* 0xff80000010277808 */ /* 0x000fe20005000000 */
[----:B------:R-:W-:Y:S01]  /*3bd0*/  FMUL.FTZ R16, R35, c[0x0][0x2ec] ;  /* 0x0000bb0023107a20 */ /* 0x000fe20000410000 */
[----:B------:R-:W-:Y:S01]  /*3be0*/  ISETP.GE.AND P2, PT, R131, R66, PT ;  /* 0x000000428300720c */ /* 0x000fe20003f46270 */
[C---:B--2---:R-:W-:Y:S01]  /*3bf0*/  FFMA.FTZ R35, R23.reuse, UR4, R26 ;  /* 0x0000000417237c23 */ /* 0x044fe2000801001a */
[----:B------:R-:W-:Y:S01]  /*3c00*/  I2F R107, R125 ;  /* 0x0000007d006b7306 */ /* 0x000fe20000201400 */
[----:B----4-:R-:W-:-:S02]  /*3c10*/  FFMA.FTZ R96, R23, UR4, R96 ;  /* 0x0000000417607c23 */ /* 0x010fc40008010060 */
[----:B------:R-:W-:-:S05]  /*3c20*/  FMUL.FTZ R23, R28, c[0x0][0x2ec] ;  /* 0x0000bb001c177a20 */ /* 0x000fca0000410000 */
[----:B------:R-:W1:Y:S08]  /*3c30*/  MUFU.TANH R53, R53 ;  /* 0x0000003500357308 */ /* 0x000e700000002400 */
[----:B------:R-:W-:Y:S08]  /*3c40*/  MUFU.TANH R24, R24 ;  /* 0x0000001800187308 */ /* 0x000ff00000002400 */
[----:B------:R-:W-:Y:S01]  /*3c50*/  MUFU.TANH R46, R46 ;  /* 0x0000002e002e7308 */ /* 0x000fe20000002400 */
[----:B-1----:R-:W-:Y:S01]  /*3c60*/  FFMA.FTZ R72, R72, UR4, R53 ;  /* 0x0000000448487c23 */ /* 0x002fe20008010035 */
[----:B------:R-:W-:-:S04]  /*3c70*/  IADD3 R53, R101, 0x79, RZ ;  /* 0x0000007965357810 */ /* 0x000fc80007ffe0ff */
[----:B------:R-:W-:Y:S02]  /*3c80*/  FSEL R72, R72, -INF , !P3 ;  /* 0xff80000048487808 */ /* 0x000fe40005800000 */
[----:B------:R-:W1:Y:S01]  /*3c90*/  I2F R25, R51 ;  /* 0x0000003300197306 */ /* 0x000e620000201400 */
[----:B------:R-:W-:-:S07]  /*3ca0*/  ISETP.GE.AND P3, PT, R111, R64, PT ;  /* 0x000000406f00720c */ /* 0x000fce0003f66270 */
[----:B------:R-:W-:Y:S08]  /*3cb0*/  MUFU.TANH R27, R27 ;  /* 0x0000001b001b7308 */ /* 0x000ff00000002400 */
[----:B------:R-:W2:Y:S01]  /*3cc0*/  I2F R42, R131 ;  /* 0x00000083002a7306 */ /* 0x000ea20000201400 */
[C---:B-1----:R-:W-:Y:S02]  /*3cd0*/  FFMA.FTZ R24, R25.reuse, UR4, R24 ;  /* 0x0000000419187c23 */ /* 0x042fe40008010018 */
[----:B------:R-:W-:-:S02]  /*3ce0*/  FFMA.FTZ R46, R25, UR4, R46 ;  /* 0x00000004192e7c23 */ /* 0x000fc4000801002e */
[----:B------:R-:W-:-:S03]  /*3cf0*/  FMUL.FTZ R25, R34, c[0x0][0x2ec] ;  /* 0x0000bb0022197a20 */ /* 0x000fc60000410000 */
[----:B------:R-:W1:Y:S08]  /*3d00*/  MUFU.TANH R18, R18 ;  /* 0x0000001200127308 */ /* 0x000e700000002400 */
[----:B------:R3:W-:Y:S01]  /*3d10*/  MUFU.TANH R105, R36 ;  /* 0x0000002400697308 */ /* 0x0007e20000002400 */
[----:B--2---:R-:W-:-:S05]  /*3d20*/  FFMA.FTZ R27, R42, UR4, R27 ;  /* 0x000000042a1b7c23 */ /* 0x004fca000801001b */
[----:B------:R-:W-:Y:S02]  /*3d30*/  FSEL R47, R27, -INF , !P2 ;  /* 0xff8000001b2f7808 */ /* 0x000fe40005000000 */
[----:B------:R-:W-:Y:S01]  /*3d40*/  I2F R60, R103 ;  /* 0x00000067003c7306 */ /* 0x000fe20000201400 */
[----:B-1----:R-:W-:Y:S01]  /*3d50*/  FFMA.FTZ R18, R49, UR4, R18 ;  /* 0x0000000431127c23 */ /* 0x002fe20008010012 */
[----:B------:R-:W-:-:S04]  /*3d60*/  ISETP.GE.AND P2, PT, R67, R66, PT ;  /* 0x000000424300720c */ /* 0x000fc80003f46270 */
[----:B------:R-:W-:Y:S02]  /*3d70*/  FSEL R44, R18, -INF , !P3 ;  /* 0xff800000122c7808 */ /* 0x000fe40005800000 */
[----:B------:R1:W-:Y:S01]  /*3d80*/  MUFU.TANH R125, R37 ;  /* 0x00000025007d7308 */ /* 0x0003e20000002400 */
[----:B---3--:R-:W-:Y:S01]  /*3d90*/  FFMA.FTZ R36, R107, UR4, R48 ;  /* 0x000000046b247c23 */ /* 0x008fe20008010030 */
[----:B------:R-:W-:-:S04]  /*3da0*/  ISETP.GE.AND P3, PT, R131, R64, PT ;  /* 0x000000408300720c */ /* 0x000fc80003f66270 */
[----:B------:R-:W-:Y:S02]  /*3db0*/  FSEL R36, R36, -INF , !P0 ;  /* 0xff80000024247808 */ /* 0x000fe40004000000 */
[----:B------:R-:W2:Y:S01]  /*3dc0*/  MUFU.TANH R17, R32 ;  /* 0x0000002000117308 */ /* 0x000ea20000002400 */
[----:B------:R-:W-:-:S04]  /*3dd0*/  ISETP.GE.AND P0, PT, R51, R64, PT ;  /* 0x000000403300720c */ /* 0x000fc80003f06270 */
[----:B------:R-:W-:Y:S02]  /*3de0*/  FSEL R34, R46, -INF , !P0 ;  /* 0xff8000002e227808 */ /* 0x000fe40004000000 */
[----:B------:R-:W-:Y:S01]  /*3df0*/  ISETP.GE.AND P0, PT, R109, R64, PT ;  /* 0x000000406d00720c */ /* 0x000fe20003f06270 */
[----:B------:R-:W-:Y:S01]  /*3e00*/  I2F R22, R67 ;  /* 0x0000004300167306 */ /* 0x000fe20000201400 */
[----:B-1----:R-:W-:-:S05]  /*3e10*/  FFMA.FTZ R37, R107, UR4, R20 ;  /* 0x000000046b257c23 */ /* 0x002fca0008010014 */
[----:B------:R-:W-:Y:S02]  /*3e20*/  FSEL R37, R37, -INF , !P5 ;  /* 0xff80000025257808 */ /* 0x000fe40006800000 */
[----:B------:R-:W1:Y:S01]  /*3e30*/  MUFU.TANH R45, R45 ;  /* 0x0000002d002d7308 */ /* 0x000e620000002400 */
[----:B------:R-:W-:Y:S01]  /*3e40*/  ISETP.GE.AND P5, PT, R51, R66, PT ;  /* 0x000000423300720c */ /* 0x000fe20003fa6270 */
[----:B--2---:R-:W-:-:S06]  /*3e50*/  FFMA.FTZ R17, R60, UR4, R17 ;  /* 0x000000043c117c23 */ /* 0x004fcc0008010011 */
[----:B------:R-:W2:Y:S08]  /*3e60*/  MUFU.TANH R3, R38 ;  /* 0x0000002600037308 */ /* 0x000eb00000002400 */
[----:B------:R-:W-:Y:S01]  /*3e70*/  I2F R52, R55 ;  /* 0x0000003700347306 */ /* 0x000fe20000201400 */
[----:B-1----:R-:W-:-:S07]  /*3e80*/  FFMA.FTZ R45, R40, UR4, R45 ;  /* 0x00000004282d7c23 */ /* 0x002fce000801002d */
[----:B------:R-:W-:Y:S01]  /*3e90*/  MUFU.TANH R23, R23 ;  /* 0x0000001700177308 */ /* 0x000fe20000002400 */
[----:B--2---:R-:W-:Y:S01]  /*3ea0*/  FFMA.FTZ R18, R22, UR4, R3 ;  /* 0x0000000416127c23 */ /* 0x004fe20008010003 */
[----:B------:R-:W-:Y:S02]  /*3eb0*/  FSEL R38, R45, -INF , !P4 ;  /* 0xff8000002d267808 */ /* 0x000fe40006000000 */
[----:B------:R-:W-:Y:S02]  /*3ec0*/  FSEL R45, R24, -INF , !P5 ;  /* 0xff800000182d7808 */ /* 0x000fe40006800000 */
[----:B------:R-:W-:Y:S02]  /*3ed0*/  ISETP.GE.AND P5, PT, R109, R66, PT ;  /* 0x000000426d00720c */ /* 0x000fe40003fa6270 */
[----:B------:R1:W-:Y:S01]  /*3ee0*/  MUFU.TANH R51, R43 ;  /* 0x0000002b00337308 */ /* 0x0003e20000002400 */
[----:B------:R-:W-:-:S04]  /*3ef0*/  ISETP.GE.AND P4, PT, R65, R64, PT ;  /* 0x000000404100720c */ /* 0x000fc80003f86270 */
[----:B------:R-:W-:Y:S02]  /*3f00*/  FSEL R28, R96, -INF , !P4 ;  /* 0xff800000601c7808 */ /* 0x000fe40006000000 */
[----:B------:R-:W-:Y:S01]  /*3f10*/  ISETP.GE.AND P4, PT, R103, R64, PT ;  /* 0x000000406700720c */ /* 0x000fe20003f86270 */
[----:B------:R-:W2:Y:S01]  /*3f20*/  MUFU.TANH R41, R41 ;  /* 0x0000002900297308 */ /* 0x000ea20000002400 */
[----:B-1----:R-:W-:Y:S01]  /*3f30*/  FSEL R43, R2, -INF , !P6 ;  /* 0xff800000022b7808 */ /* 0x002fe20007000000 */
[----:B------:R-:W-:-:S06]  /*3f40*/  FMUL.FTZ R2, R33, c[0x0][0x2ec] ;  /* 0x0000bb0021027a20 */ /* 0x000fcc0000410000 */
[----:B------:R-:W1:Y:S01]  /*3f50*/  I2F R50, R109 ;  /* 0x0000006d00327306 */ /* 0x000e620000201400 */
[----:B------:R-:W-:Y:S01]  /*3f60*/  ISETP.GE.AND P6, PT, R65, R66, PT ;  /* 0x000000424100720c */ /* 0x000fe20003fc6270 */
[----:B------:R-:W-:-:S03]  /*3f70*/  FFMA.FTZ R33, R22, UR4, R125 ;  /* 0x0000000416217c23 */ /* 0x000fc6000801007d */
[----:B------:R-:W-:Y:S01]  /*3f80*/  FSEL R35, R35, -INF , !P6 ;  /* 0xff80000023237808 */ /* 0x000fe20007000000 */
[----:B--2---:R-:W-:Y:S01]  /*3f90*/  FFMA.FTZ R32, R42, UR4, R41 ;  /* 0x000000042a207c23 */ /* 0x004fe20008010029 */
[-C--:B------:R-:W-:Y:S01]  /*3fa0*/  ISETP.GE.AND P6, PT, R103, R66.reuse, PT ;  /* 0x000000426700720c */ /* 0x080fe20003fc6270 */
[----:B------:R-:W-:Y:S01]  /*3fb0*/  I2F R21, R91 ;  /* 0x0000005b00157306 */ /* 0x000fe20000201400 */
[----:B------:R-:W-:Y:S02]  /*3fc0*/  FSEL R33, R33, -INF , !P2 ;  /* 0xff80000021217808 */ /* 0x000fe40005000000 */
[----:B------:R-:W-:Y:S01]  /*3fd0*/  FSEL R27, R17, -INF , !P6 ;  /* 0xff800000111b7808 */ /* 0x000fe20007000000 */
[----:B------:R-:W-:Y:S01]  /*3fe0*/  FFMA.FTZ R17, R52, UR4, R23 ;  /* 0x0000000434117c23 */ /* 0x000fe20008010017 */
[----:B------:R-:W-:Y:S02]  /*3ff0*/  ISETP.GE.AND P2, PT, R55, R66, PT ;  /* 0x000000423700720c */ /* 0x000fe40003f46270 */
[----:B------:R-:W-:Y:S01]  /*4000*/  FSEL R32, R32, -INF , !P3 ;  /* 0xff80000020207808 */ /* 0x000fe20005800000 */
[----:B------:R-:W2:Y:S01]  /*4010*/  MUFU.TANH R2, R2 ;  /* 0x0000000200027308 */ /* 0x000ea20000002400 */
[C---:B-1----:R-:W-:Y:S01]  /*4020*/  FFMA.FTZ R41, R50.reuse, UR4, R105 ;  /* 0x0000000432297c23 */ /* 0x042fe20008010069 */
[----:B------:R-:W-:Y:S01]  /*4030*/  FSEL R17, R17, -INF , !P2 ;  /* 0xff80000011117808 */ /* 0x000fe20005000000 */
[----:B------:R-:W-:Y:S01]  /*4040*/  FFMA.FTZ R51, R50, UR4, R51 ;  /* 0x0000000432337c23 */ /* 0x000fe20008010033 */
[----:B------:R-:W-:-:S02]  /*4050*/  ISETP.GE.AND P2, PT, R92, 0x2, PT ;  /* 0x000000025c00780c */ /* 0x000fc40003f46270 */
[----:B------:R-:W-:Y:S02]  /*4060*/  FSEL R41, R41, -INF , !P5 ;  /* 0xff80000029297808 */ /* 0x000fe40006800000 */
[----:B------:R-:W1:Y:S01]  /*4070*/  MUFU.TANH R25, R25 ;  /* 0x0000001900197308 */ /* 0x000e620000002400 */
[----:B------:R-:W-:Y:S02]  /*4080*/  ISETP.GE.AND P5, PT, R91, R66, PT ;  /* 0x000000425b00720c */ /* 0x000fe40003fa6270 */
[----:B------:R-:W-:Y:S02]  /*4090*/  ISETP.GE.AND P3, PT, R67, R64, PT ;  /* 0x000000404300720c */ /* 0x000fe40003f66270 */
[----:B------:R-:W-:Y:S02]  /*40a0*/  ISETP.GE.AND P6, PT, R101, R66, PT ;  /* 0x000000426500720c */ /* 0x000fe40003fc6270 */
[----:B------:R-:W-:Y:S01]  /*40b0*/  FSEL R18, R18, -INF , !P3 ;  /* 0xff80000012127808 */ /* 0x000fe20005800000 */
[----:B------:R3:W4:Y:S01]  /*40c0*/  MUFU.TANH R26, R16 ;  /* 0x00000010001a7308 */ /* 0x0007220000002400 */
[----:B--2---:R-:W-:Y:S01]  /*40d0*/  FFMA.FTZ R2, R21, UR4, R2 ;  /* 0x0000000415027c23 */ /* 0x004fe20008010002 */
[----:B------:R-:W-:-:S06]  /*40e0*/  ISETP.GE.AND P3, PT, R55, R64, PT ;  /* 0x000000403700720c */ /* 0x000fcc0003f66270 */
[----:B------:R-:W2:Y:S01]  /*40f0*/  I2F R76, R101 ;  /* 0x00000065004c7306 */ /* 0x000ea20000201400 */
[----:B-1----:R-:W-:Y:S01]  /*4100*/  FFMA.FTZ R24, R60, UR4, R25 ;  /* 0x000000043c187c23 */ /* 0x002fe20008010019 */
[----:B------:R-:W-:Y:S02]  /*4110*/  FSEL R25, R2, -INF , !P5 ;  /* 0xff80000002197808 */ /* 0x000fe40006800000 */
[----:B------:R-:W-:Y:S02]  /*4120*/  ISETP.GE.AND P5, PT, R53, R66, PT ;  /* 0x000000423500720c */ /* 0x000fe40003fa6270 */
[----:B------:R-:W-:Y:S02]  /*4130*/  FSEL R24, R24, -INF , !P4 ;  /* 0xff80000018187808 */ /* 0x000fe40006000000 */
[----:B------:R-:W1:Y:S01]  /*4140*/  MUFU.TANH R97, R97 ;  /* 0x0000006100617308 */ /* 0x000e620000002400 */
[----:B---3--:R-:W-:Y:S01]  /*4150*/  FSEL R16, R51, -INF , !P0 ;  /* 0xff80000033107808 */ /* 0x008fe20004000000 */
[----:B----4-:R-:W-:Y:S01]  /*4160*/  FFMA.FTZ R22, R21, UR4, R26 ;  /* 0x0000000415167c23 */ /* 0x010fe2000801001a */
[----:B------:R-:W-:-:S02]  /*4170*/  ISETP.GE.AND P0, PT, R91, R64, PT ;  /* 0x000000405b00720c */ /* 0x000fc40003f06270 */
[-C--:B------:R-:W-:Y:S02]  /*4180*/  ISETP.GE.AND P4, PT, R101, R64.reuse, PT ;  /* 0x000000406500720c */ /* 0x080fe40003f86270 */
[----:B------:R-:W-:Y:S01]  /*4190*/  FSEL R22, R22, -INF , !P0 ;  /* 0xff80000016167808 */ /* 0x000fe20004000000 */
[----:B------:R-:W-:Y:S01]  /*41a0*/  I2F R20, R53 ;  /* 0x0000003500147306 */ /* 0x000fe20000201400 */
[----:B--2---:R-:W-:Y:S01]  /*41b0*/  FFMA.FTZ R23, R76, UR4, R99 ;  /* 0x000000044c177c23 */ /* 0x004fe20008010063 */
[----:B------:R-:W-:Y:S01]  /*41c0*/  BAR.SYNC.DEFER_BLOCKING 0x0 ;  /* 0x0000000000007b1d */ /* 0x000fe20000010000 */
[----:B------:R-:W-:-:S03]  /*41d0*/  ISETP.GE.AND P0, PT, R53, R64, PT ;  /* 0x000000403500720c */ /* 0x000fc60003f06270 */
[----:B------:R-:W-:Y:S02]  /*41e0*/  FSEL R23, R23, -INF , !P4 ;  /* 0xff80000017177808 */ /* 0x000fe40006000000 */
[----:B------:R-:W2:Y:S01]  /*41f0*/  MUFU.TANH R3, R29 ;  /* 0x0000001d00037308 */ /* 0x000ea20000002400 */
[----:B-1----:R-:W-:-:S07]  /*4200*/  FFMA.FTZ R97, R76, UR4, R97 ;  /* 0x000000044c617c23 */ /* 0x002fce0008010061 */
[----:B------:R-:W1:Y:S08]  /*4210*/  MUFU.TANH R49, R30 ;  /* 0x0000001e00317308 */ /* 0x000e700000002400 */
[----:B------:R-:W3:Y:S01]  /*4220*/  MUFU.TANH R31, R31 ;  /* 0x0000001f001f7308 */ /* 0x000ee20000002400 */
[----:B--2---:R-:W-:Y:S01]  /*4230*/  FFMA.FTZ R21, R20, UR4, R3 ;  /* 0x0000000414157c23 */ /* 0x004fe20008010003 */
[----:B------:R-:W-:-:S04]  /*4240*/  FSEL R3, R97, -INF , !P6 ;  /* 0xff80000061037808 */ /* 0x000fc80007000000 */
[----:B------:R-:W-:Y:S01]  /*4250*/  FSEL R21, R21, -INF , !P5 ;  /* 0xff80000015157808 */ /* 0x000fe20006800000 */
[----:B-1----:R-:W-:Y:S02]  /*4260*/  FFMA.FTZ R49, R52, UR4, R49 ;  /* 0x0000000434317c23 */ /* 0x002fe40008010031 */
[----:B---3--:R-:W-:-:S03]  /*4270*/  FFMA.FTZ R2, R20, UR4, R31 ;  /* 0x0000000414027c23 */ /* 0x008fc6000801001f */
        /* <DEDUP_REMOVED lines=33> */
[----:B------:R-:W-:Y:S02]  /*4490*/  ISETP.NE.AND P3, PT, RZ, c[0x0][0x2d0], PT ;  /* 0x0000b400ff007a0c */ /* 0x000fe40003f65270 */
[----:B------:R-:W-:-:S03]  /*44a0*/  LOP3.LUT R26, RZ, c[0x0][0x2d0], RZ, 0x33, !PT ;  /* 0x0000b400ff1a7a12 */ /* 0x000fc600078e33ff */
        /* <DEDUP_REMOVED lines=26> */
.L_x_4304:
[----:B------:R-:W-:-:S04]  /*4650*/  ULEA UR6, -UR8, URZ, 0x7 ;  /* 0x0000003f08067291 */ /* 0x000fc8000f8e393f */
[----:B------:R-:W-:Y:S02]  /*4660*/  USHF.R.S32.HI UR11, URZ, 0x1f, UR6 ;  /* 0x0000001f3f0b7899 */ /* 0x000fe40008011406 */
[----:B------:R-:W-:-:S04]  /*4670*/  MOV R29, UR6 ;  /* 0x00000006001d7c02 */ /* 0x000fc80008000f00 */
[----:B------:R-:W-:Y:S02]  /*4680*/  MOV R30, UR11 ;  /* 0x0000000b001e7c02 */ /* 0x000fe40008000f00 */
.L_x_4305:
[----:B------:R-:W-:Y:S01]  /*4690*/  ISETP.GE.AND P0, PT, R114, c[0x0][0x220], PT ;  /* 0x0000880072007a0c */ /* 0x000fe20003f06270 */
[----:B------:R-:W-:Y:S01]  /*46a0*/  IMAD.U32 R31, RZ, RZ, UR8 ;  /* 0x00000008ff1f7e24 */ /* 0x000fe2000f8e00ff */
[----:B------:R-:W-:Y:S01]  /*46b0*/  BSSY B0, `(.L_x_4306) ;  /* 0x0000032000007945 */ /* 0x000fe20003800000 */
[----:B------:R-:W-:-:S10]  /*46c0*/  IMAD.U32 R26, RZ, RZ, UR8 ;  /* 0x00000008ff1a7e24 */ /* 0x000fd4000f8e00ff */
[-C--:B------:R-:W-:Y:S01]  /*46d0*/  @!P0 LEA R46, P3, R31, R120.reuse, 0x6 ;  /* 0x000000781f2e8211 */ /* 0x080fe200078630ff */
[----:B------:R-:W-:Y:S01]  /*46e0*/  @!P0 IMAD.MOV.U32 R31, RZ, RZ, c[0x0][0x19c] ;  /* 0x00006700ff1f8624 */ /* 0x000fe200078e00ff */
[C---:B------:R-:W-:Y:S01]  /*46f0*/  @!P0 IADD3 R40, P6, R29.reuse, R120, RZ ;  /* 0x000000781d288210 */ /* 0x040fe20007fde0ff */
[----:B------:R1:W-:Y:S01]  /*4700*/  @P0 STS [R94+0x1000], RZ ;  /* 0x001000ff5e000388 */ /* 0x0003e20000000800 */
[C---:B------:R-:W-:Y:S02]  /*4710*/  @!P0 IADD3 R49, P5, P4, R29.reuse, UR10, R120 ;  /* 0x0000000a1d318c10 */ /* 0x040fe4000fcbe078 */
[----:B------:R-:W-:Y:S01]  /*4720*/  @!P0 LEA.HI.X R26, R26, R93, R31, 0x6, P3 ;  /* 0x0000005d1a1a8211 */ /* 0x000fe200018f341f */
[----:B------:R-:W-:Y:S01]  /*4730*/  @!P0 IMAD.X R31, R30, 0x1, R93, P6 ;  /* 0x000000011e1f8824 */ /* 0x000fe200030e065d */
[----:B------:R-:W-:Y:S01]  /*4740*/  @!P0 IADD3 R46, P3, R29, R46, RZ ;  /* 0x0000002e1d2e8210 */ /* 0x000fe20007f7e0ff */
[----:B------:R1:W-:Y:S01]  /*4750*/  @P0 STS [R94+0x1004], RZ ;  /* 0x001004ff5e000388 */ /* 0x0003e20000000800 */
[----:B------:R-:W-:-:S02]  /*4760*/  @!P0 LEA R52, P6, R40, c[0x0][0x168], 0x1 ;  /* 0x00005a0028348a11 */ /* 0x000fc400078c08ff */
[C---:B------:R-:W-:Y:S01]  /*4770*/  @!P0 IADD3.X R42, R30.reuse, UR9, R93, P5, P4 ;  /* 0x000000091e2a8c10 */ /* 0x040fe2000afe845d */
[----:B------:R-:W-:Y:S01]  /*4780*/  @!P0 IMAD.X R51, R30, 0x1, R26, P3 ;  /* 0x000000011e338824 */ /* 0x000fe200018e061a */
[C---:B------:R-:W-:Y:S01]  /*4790*/  @!P0 LEA R48, P4, R49.reuse, c[0x0][0x168], 0x1 ;  /* 0x00005a0031308a11 */ /* 0x040fe200078808ff */
[----:B------:R1:W-:Y:S01]  /*47a0*/  @P0 STS.64 [R94+0x1008], RZ ;  /* 0x001008ff5e000388 */ /* 0x0003e20000000a00 */
        /* <DEDUP_REMOVED lines=34> */
.L_x_4307:
[----:B------:R-:W-:Y:S05]  /*49d0*/  BSYNC B0 ;  /* 0x0000000000007941 */ /* 0x000fea0003800000 */
.L_x_4306:
[----:B------:R-:W0:Y:S01]  /*49e0*/  LDGDEPBAR ;  /* 0x00000000000079af */ /* 0x000e220000000000 */
[----:B------:R-:W-:-:S04]  /*49f0*/  IADD3 R120, P0, R29, R120, RZ ;  /* 0x000000781d787210 */ /* 0x000fc80007f1e0ff */
[----:B------:R-:W-:Y:S02]  /*4a00*/  IADD3.X R93, R30, R93, RZ, P0, !PT ;  /* 0x0000005d1e5d7210 */ /* 0x000fe400007fe4ff */
.L_x_4303:
        /* <DEDUP_REMOVED lines=65> */
[----:B------:R-:W3:Y:S04]  /*4e20*/  SHFL.BFLY PT, R30, R29, 0x2, 0x1f ;  /* 0x0c401f001d1e7f89 */ /* 0x000ee800000e0000 */
[----:B------:R-:W-:Y:S01]  /*4e30*/  LDSM.16.MT88.4 R104, [R121+0x3000] ;  /* 0x003000007968783b */ /* 0x000fe20000004200 */
[----:B--2---:R-:W-:-:S02]  /*4e40*/  FMNMX.FTZ R40, R31, R40, !PT ;  /* 0x000000281f287209 */ /* 0x004fc40007810000 */
[----:B---3--:R-:W-:-:S03]  /*4e50*/  FMNMX.FTZ R30, R29, R30, !PT ;  /* 0x0000001e1d1e7209 */ /* 0x008fc60007810000 */
[----:B------:R-:W2:Y:S04]  /*4e60*/  SHFL.BFLY PT, R67, R40, 0x1, 0x1f ;  /* 0x0c201f0028437f89 */ /* 0x000ea800000e0000 */
[----:B------:R-:W3:Y:S01]  /*4e70*/  SHFL.BFLY PT, R65, R30, 0x1, 0x1f ;  /* 0x0c201f001e417f89 */ /* 0x000ee200000e0000 */
[----:B--2---:R-:W-:-:S04]  /*4e80*/  FMNMX.FTZ R67, R40, R67, !PT ;  /* 0x0000004328437209 */ /* 0x004fc80007810000 */
[C---:B------:R-:W-:Y:S01]  /*4e90*/  FSETP.NEU.FTZ.AND P0, PT, R67.reuse, -INF , PT ;  /* 0xff8000004300780b */ /* 0x040fe20003f1d000 */
[----:B------:R-:W-:Y:S01]  /*4ea0*/  FMUL.FTZ R26, R67, c[0x0][0x23c] ;  /* 0x00008f00431a7a20 */ /* 0x000fe20000410000 */
[----:B---3--:R-:W-:-:S04]  /*4eb0*/  FMNMX.FTZ R65, R30, R65, !PT ;  /* 0x000000411e417209 */ /* 0x008fc80007810000 */
[----:B------:R-:W-:Y:S02]  /*4ec0*/  FSEL R26, R26, RZ, P0 ;  /* 0x000000ff1a1a7208 */ /* 0x000fe40000000000 */
[----:B------:R-:W-:-:S03]  /*4ed0*/  FSETP.NEU.FTZ.AND P0, PT, R65, -INF , PT ;  /* 0xff8000004100780b */ /* 0x000fc60003f1d000 */
[--C-:B-1----:R-:W-:Y:S02]  /*4ee0*/  FFMA.FTZ R51, R3, c[0x0][0x23c], -R26.reuse ;  /* 0x00008f0003337a23 */ /* 0x102fe4000001081a */
[----:B------:R-:W-:Y:S02]  /*4ef0*/  FMUL.FTZ R3, R65, c[0x0][0x23c] ;  /* 0x00008f0041037a20 */ /* 0x000fe40000410000 */
[--C-:B------:R-:W-:Y:S02]  /*4f00*/  FFMA.FTZ R48, R5, c[0x0][0x23c], -R26.reuse ;  /* 0x00008f0005307a23 */ /* 0x100fe4000001081a */
[--C-:B------:R-:W-:Y:S01]  /*4f10*/  FFMA.FTZ R46, R7, c[0x0][0x23c], -R26.reuse ;  /* 0x00008f00072e7a23 */ /* 0x100fe2000001081a */
[----:B------:R-:W-:Y:S01]  /*4f20*/  FSEL R3, R3, RZ, P0 ;  /* 0x000000ff03037208 */ /* 0x000fe20000000000 */
[--C-:B------:R-:W-:Y:S01]  /*4f30*/  FFMA.FTZ R49, R15, c[0x0][0x23c], -R26.reuse ;  /* 0x00008f000f317a23 */ /* 0x100fe2000001081a */
[----:B------:R-:W-:Y:S01]  /*4f40*/  MUFU.EX2 R51, R51 ;  /* 0x0000003300337308 */ /* 0x000fe20000000800 */
[----:B------:R-:W-:-:S02]  /*4f50*/  FFMA.FTZ R30, R19, c[0x0][0x23c], -R26 ;  /* 0x00008f00131e7a23 */ /* 0x000fc4000001081a */
[--C-:B------:R-:W-:Y:S02]  /*4f60*/  FFMA.FTZ R50, R6, c[0x0][0x23c], -R3.reuse ;  /* 0x00008f0006327a23 */ /* 0x100fe40000010803 */
[--C-:B------:R-:W-:Y:S02]  /*4f70*/  FFMA.FTZ R55, R4, c[0x0][0x23c], -R3.reuse ;  /* 0x00008f0004377a23 */ /* 0x100fe40000010803 */
[----:B------:R-:W1:Y:S01]  /*4f80*/  LDSM.16.MT88.4 R4, [R126+0x3000] ;  /* 0x003000007e04783b */ /* 0x000e620000004200 */
[--C-:B------:R-:W-:Y:S01]  /*4f90*/  FFMA.FTZ R53, R23, c[0x0][0x23c], -R3.reuse ;  /* 0x00008f0017357a23 */ /* 0x100fe20000010803 */
[----:B------:R-:W2:Y:S01]  /*4fa0*/  MUFU.EX2 R48, R48 ;  /* 0x0000003000307308 */ /* 0x000ea20000000800 */
[----:B------:R-:W-:Y:S02]  /*4fb0*/  FFMA.FTZ R52, R14, c[0x0][0x23c], -R3 ;  /* 0x00008f000e347a23 */ /* 0x000fe40000010803 */
[--C-:B------:R-:W-:Y:S02]  /*4fc0*/  FFMA.FTZ R19, R11, c[0x0][0x23c], -R26.reuse ;  /* 0x00008f000b137a23 */ /* 0x100fe4000001081a */
[----:B------:R-:W-:-:S02]  /*4fd0*/  FFMA.FTZ R0, R9, c[0x0][0x23c], -R26 ;  /* 0x00008f0009007a23 */ /* 0x000fc4000001081a */
[--C-:B------:R-:W-:Y:S01]  /*4fe0*/  FFMA.FTZ R29, R10, c[0x0][0x23c], -R3.reuse ;  /* 0x00008f000a1d7a23 */ /* 0x100fe20000010803 */
[----:B------:R-:W-:Y:S01]  /*4ff0*/  MUFU.EX2 R49, R49 ;  /* 0x0000003100317308 */ /* 0x000fe20000000800 */
[--C-:B------:R-:W-:Y:S02]  /*5000*/  FFMA.FTZ R40, R8, c[0x0][0x23c], -R3.reuse ;  /* 0x00008f0008287a23 */ /* 0x100fe40000010803 */
[----:B------:R-:W3:Y:S01]  /*5010*/  LDSM.16.MT88.4 R8, [R126+0x3400] ;  /* 0x003400007e08783b */ /* 0x000ee20000004200 */
[--C-:B------:R-:W-:Y:S02]  /*5020*/  FFMA.FTZ R23, R13, c[0x0][0x23c], -R26.reuse ;  /* 0x00008f000d177a23 */ /* 0x100fe4000001081a */
[--C-:B------:R-:W-:Y:S02]  /*5030*/  FFMA.FTZ R42, R12, c[0x0][0x23c], -R3.reuse ;  /* 0x00008f000c2a7a23 */ /* 0x100fe40000010803 */
[----:B------:R-:W4:Y:S01]  /*5040*/  MUFU.EX2 R46, R46 ;  /* 0x0000002e002e7308 */ /* 0x000f220000000800 */
[----:B--2---:R-:W-:Y:S01]  /*5050*/  F2FP.PACK_AB R96, R48, R51 ;  /* 0x000000333060723e */ /* 0x004fe200000000ff */
[----:B------:R-:W-:Y:S01]  /*5060*/  FFMA.FTZ R31, R56, c[0x0][0x23c], -R3 ;  /* 0x00008f00381f7a23 */ /* 0x000fe20000010803 */
[----:B------:R-:W2:Y:S01]  /*5070*/  LDSM.16.MT88.4 R12, [R121+0x3400] ;  /* 0x00340000790c783b */ /* 0x000ea20000004200 */
[----:B------:R-:W-:-:S02]  /*5080*/  FFMA.FTZ R60, R69, c[0x0][0x23c], -R26 ;  /* 0x00008f00453c7a23 */ /* 0x000fc4000001081a */
[--C-:B------:R-:W-:Y:S02]  /*5090*/  FFMA.FTZ R56, R57, c[0x0][0x23c], -R26.reuse ;  /* 0x00008f0039387a23 */ /* 0x100fe4000001081a */
[----:B------:R-:W-:Y:S01]  /*50a0*/  MUFU.EX2 R53, R53 ;  /* 0x0000003500357308 */ /* 0x000fe20000000800 */
        /* <DEDUP_REMOVED lines=24> */
[----:B----4-:R-:W-:Y:S01]  /*5230*/  F2FP.PACK_AB R99, R52, R55 ;  /* 0x000000373463723e */ /* 0x010fe200000000ff */
[----:B------:R-:W4:Y:S01]  /*5240*/  MUFU.EX2 R23, R23 ;  /* 0x0000001700177308 */ /* 0x000f220000000800 */
[----:B------:R-:W-:-:S02]  /*5250*/  FFMA.FTZ R75, R70, c[0x0][0x23c], -R3 ;  /* 0x00008f00464b7a23 */ /* 0x000fc40000010803 */
[--C-:B------:R-:W-:Y:S02]  /*5260*/  FFMA.FTZ R68, R68, c[0x0][0x23c], -R3.reuse ;  /* 0x00008f0044447a23 */ /* 0x100fe40000010803 */
[--C-:B------:R-:W-:Y:S01]  /*5270*/  FFMA.FTZ R73, R72, c[0x0][0x23c], -R3.reuse ;  /* 0x00008f0048497a23 */ /* 0x100fe20000010803 */
[C---:B------:R-:W-:Y:S01]  /*5280*/  HMMA.16816.F32 R108, R96.reuse, R104, RZ ;  /* 0x00000068606c723c */ /* 0x040fe200000018ff */
[----:B------:R-:W-:Y:S01]  /*5290*/  FFMA.FTZ R62, R62, c[0x0][0x23c], -R3 ;  /* 0x00008f003e3e7a23 */ /* 0x000fe20000010803 */
[----:B------:R-:W-:Y:S01]  /*52a0*/  MUFU.EX2 R19, R19 ;  /* 0x0000001300137308 */ /* 0x000fe20000000800 */
[----:B------:R-:W-:Y:S02]  /*52b0*/  FADD.FTZ R48, R51, R48 ;  /* 0x0000003033307221 */ /* 0x000fe40000010000 */
[----:B------:R-:W-:Y:S02]  /*52c0*/  FADD.FTZ R50, R53, R50 ;  /* 0x0000003235327221 */ /* 0x000fe40000010000 */
[--C-:B------:R-:W-:Y:S01]  /*52d0*/  FFMA.FTZ R72, R37, c[0x0][0x23c], -R26.reuse ;  /* 0x00008f0025487a23 */ /* 0x100fe2000001081a */
[----:B------:R-:W-:Y:S01]  /*52e0*/  HMMA.16816.F32 R104, R96, R106, RZ ;  /* 0x0000006a6068723c */ /* 0x000fe200000018ff */
[--C-:B------:R-:W-:Y:S01]  /*52f0*/  FFMA.FTZ R89, R39, c[0x0][0x23c], -R26.reuse ;  /* 0x00008f0027597a23 */ /* 0x100fe2000001081a */
[----:B------:R-:W5:Y:S01]  /*5300*/  MUFU.EX2 R0, R0 ;  /* 0x0000000000007308 */ /* 0x000f620000000800 */
[----:B------:R-:W-:-:S02]  /*5310*/  FFMA.FTZ R37, R47, c[0x0][0x23c], -R26 ;  /* 0x00008f002f257a23 */ /* 0x000fc4000001081a */
[--C-:B------:R-:W-:Y:S02]  /*5320*/  FFMA.FTZ R39, R43, c[0x0][0x23c], -R26.reuse ;  /* 0x00008f002b277a23 */ /* 0x100fe4000001081a */
[----:B------:R-:W-:Y:S01]  /*5330*/  FFMA.FTZ R70, R45, c[0x0][0x23c], -R26 ;  /* 0x00008f002d467a23 */ /* 0x000fe2000001081a */
[C---:B-1----:R-:W-:Y:S01]  /*5340*/  HMMA.16816.F32 R100, R96.reuse, R4, RZ ;  /* 0x000000046064723c */ /* 0x042fe200000018ff */
[----:B------:R-:W-:Y:S01]  /*5350*/  FADD.FTZ R49, R49, R48 ;  /* 0x0000003031317221 */ /* 0x000fe20000010000 */
[----:B------:R-:W-:Y:S01]  /*5360*/  MUFU.EX2 R42, R42 ;  /* 0x0000002a002a7308 */ /* 0x000fe20000000800 */
[----:B------:R-:W-:Y:S02]  /*5370*/  FADD.FTZ R47, R55, R50 ;  /* 0x00000032372f7221 */ /* 0x000fe40000010000 */
[--C-:B------:R-:W-:Y:S02]  /*5380*/  FFMA.FTZ R45, R36, c[0x0][0x23c], -R3.reuse ;  /* 0x00008f00242d7a23 */ /* 0x100fe40000010803 */
[----:B----4-:R-:W-:Y:S01]  /*5390*/  F2FP.PACK_AB R4, R23, R30 ;  /* 0x0000001e1704723e */ /* 0x010fe200000000ff */
[----:B------:R-:W-:Y:S01]  /*53a0*/  HMMA.16816.F32 R96, R96, R6, RZ ;  /* 0x000000066060723c */ /* 0x000fe200000018ff */
[--C-:B------:R-:W-:Y:S01]  /*53b0*/  FFMA.FTZ R43, R38, c[0x0][0x23c], -R3.reuse ;  /* 0x00008f00262b7a23 */ /* 0x100fe20000010803 */
[----:B------:R-:W1:Y:S01]  /*53c0*/  MUFU.EX2 R29, R29 ;  /* 0x0000001d001d7308 */ /* 0x000e620000000800 */
[----:B------:R-:W-:-:S02]  /*53d0*/  FFMA.FTZ R36, R44, c[0x0][0x23c], -R3 ;  /* 0x00008f002c247a23 */ /* 0x000fc40000010803 */
[----:B------:R-:W-:Y:S02]  /*53e0*/  FFMA.FTZ R34, R34, c[0x0][0x23c], -R3 ;  /* 0x00008f0022227a23 */ /* 0x000fe40000010803 */
[----:B-----5:R-:W-:Y:S01]  /*53f0*/  F2FP.PACK_AB R6, R0, R19 ;  /* 0x000000130006723e */ /* 0x020fe200000000ff */
[--C-:B------:R-:W-:Y:S02]  /*5400*/  FFMA.FTZ R38, R35, c[0x0][0x23c], -R26.reuse ;  /* 0x00008f0023267a23 */ /* 0x100fe4000001081a */
[----:B------:R-:W-:Y:S01]  /*5410*/  MUFU.EX2 R40, R40 ;  /* 0x0000002800287308 */ /* 0x000fe20000000800 */
[----:B------:R-:W-:Y:S02]  /*5420*/  FFMA.FTZ R35, R41, c[0x0][0x23c], -R26 ;  /* 0x00008f0029237a23 */ /* 0x000fe4000001081a */
[----:B------:R-:W-:Y:S02]  /*5430*/  FADD.FTZ R41, R46, R49 ;  /* 0x000000312e297221 */ /* 0x000fe40000010000 */
[----:B------:R-:W-:-:S02]  /*5440*/  FADD.FTZ R47, R52, R47 ;  /* 0x0000002f342f7221 */ /* 0x000fc40000010000 */
[----:B------:R-:W-:Y:S01]  /*5450*/  FADD.FTZ R30, R30, R41 ;  /* 0x000000291e1e7221 */ /* 0x000fe20000010000 */
[----:B------:R-:W4:Y:S01]  /*5460*/  MUFU.EX2 R31, R31 ;  /* 0x0000001f001f7308 */ /* 0x000f220000000800 */
[----:B-1----:R-:W-:Y:S01]  /*5470*/  F2FP.PACK_AB R5, R29, R42 ;  /* 0x0000002a1d05723e */ /* 0x002fe200000000ff */
[----:B------:R-:W-:Y:S02]  /*5480*/  FADD.FTZ R42, R42, R47 ;  /* 0x0000002f2a2a7221 */ /* 0x000fe40000010000 */
[----:B------:R-:W-:Y:S02]  /*5490*/  FFMA.FTZ R44, R25, c[0x0][0x23c], -R26 ;  /* 0x00008f00192c7a23 */ /* 0x000fe4000001081a */
[----:B------:R-:W-:Y:S02]  /*54a0*/  FFMA.FTZ R25, R32, c[0x0][0x23c], -R3 ;  /* 0x00008f0020197a23 */ /* 0x000fe40000010803 */
[----:B------:R-:W-:Y:S01]  /*54b0*/  MUFU.EX2 R71, R71 ;  /* 0x0000004700477308 */ /* 0x000fe20000000800 */
[----:B------:R-:W-:-:S02]  /*54c0*/  FADD.FTZ R32, R23, R30 ;  /* 0x0000001e17207221 */ /* 0x000fc40000010000 */
[----:B------:R-:W-:Y:S02]  /*54d0*/  FADD.FTZ R29, R29, R42 ;  /* 0x0000002a1d1d7221 */ /* 0x000fe40000010000 */
[----:B------:R-:W-:Y:S02]  /*54e0*/  FADD.FTZ R19, R19, R32 ;  /* 0x0000002013137221 */ /* 0x000fe40000010000 */
[----:B------:R-:W-:Y:S01]  /*54f0*/  FFMA.FTZ R46, R33, c[0x0][0x23c], -R26 ;  /* 0x00008f00212e7a23 */ /* 0x000fe2000001081a */
[C---:B----4-:R-:W-:Y:S01]  /*5500*/  F2FP.PACK_AB R7, R31.reuse, R40 ;  /* 0x000000281f07723e */ /* 0x050fe200000000ff */
[----:B------:R-:W1:Y:S01]  /*5510*/  MUFU.EX2 R60, R60 ;  /* 0x0000003c003c7308 */ /* 0x000e620000000800 */
[----:B------:R-:W-:Y:S02]  /*5520*/  FADD.FTZ R40, R40, R29 ;  /* 0x0000001d28287221 */ /* 0x000fe40000010000 */
[----:B------:R-:W-:Y:S02]  /*5530*/  FADD.FTZ R0, R0, R19 ;  /* 0x0000001300007221 */ /* 0x000fe40000010000 */
[----:B------:R-:W-:Y:S01]  /*5540*/  FADD.FTZ R40, R31, R40 ;  /* 0x000000281f287221 */ /* 0x000fe20000010000 */
        /* <DEDUP_REMOVED lines=11> */
[--C-:B------:R-:W-:Y:S01]  /*5600*/  FFMA.FTZ R29, R22, c[0x0][0x23c], -R3.reuse ;  /* 0x00008f00161d7a23 */ /* 0x100fe20000010803 */
[----:B--2---:R-:W-:Y:S01]  /*5610*/  HMMA.16816.F32 R108, R4, R12, R108 ;  /* 0x0000000c046c723c */ /* 0x004fe2000000186c */
[----:B------:R-:W-:Y:S01]  /*5620*/  FFMA.FTZ R21, R21, c[0x0][0x23c], -R26 ;  /* 0x00008f0015157a23 */ /* 0x000fe2000001081a */
[----:B------:R-:W-:Y:S01]  /*5630*/  MUFU.EX2 R69, R69 ;  /* 0x0000004500457308 */ /* 0x000fe20000000800 */
[----:B------:R-:W-:-:S05]  /*5640*/  FFMA.FTZ R20, R20, c[0x0][0x23c], -R3 ;  /* 0x00008f0014147a23 */ /* 0x000fca0000010803 */
        /* <DEDUP_REMOVED lines=19> */
[C---:B---3--:R-:W-:Y:S02]  /*5780*/  HMMA.16816.F32 R100, R4.reuse, R8, R100 ;  /* 0x000000080464723c */ /* 0x048fe40000001864 */
        /* <DEDUP_REMOVED lines=39> */
[----:B------:R-:W-:Y:S01]  /*5a00*/  FADD.FTZ R63, R63, R124 ;  /* 0x0000007c3f3f7221 */ /* 0x000fe20000010000 */
[----:B------:R-:W-:-:S03]  /*5a10*/  LEA R124, P0, R120, c[0x0][0x168], 0x1 ;  /* 0x00005a00787c7a11 */ /* 0x000fc600078008ff */
[----:B------:R-:W-:Y:S01]  /*5a20*/  FADD.FTZ R82, R82, R63 ;  /* 0x0000003f52527221 */ /* 0x000fe20000010000 */
[----:B------:R-:W-:Y:S01]  /*5a30*/  LEA.HI.X R125, R120, c[0x0][0x16c], R93, 0x1, P0 ;  /* 0x00005b00787d7a11 */ /* 0x000fe200000f0c5d */
[----:B------:R-:W1:Y:S01]  /*5a40*/  MUFU.EX2 R62, R62 ;  /* 0x0000003e003e7308 */ /* 0x000e620000000800 */
[C---:B-----5:R-:W-:Y:S01]  /*5a50*/  F2FP.PACK_AB R5, R68.reuse, R75 ;  /* 0x0000004b4405723e */ /* 0x060fe200000000ff */
[----:B------:R-:W-:Y:S02]  /*5a60*/  FADD.FTZ R75, R75, R74 ;  /* 0x0000004a4b4b7221 */ /* 0x000fe40000010000 */
[----:B------:R-:W-:Y:S02]  /*5a70*/  FADD.FTZ R61, R61, R82 ;  /* 0x000000523d3d7221 */ /* 0x000fe40000010000 */
[----:B------:R-:W-:Y:S02]  /*5a80*/  FADD.FTZ R68, R68, R75 ;  /* 0x0000004b44447221 */ /* 0x000fe40000010000 */
[----:B------:R-:W4:Y:S01]  /*5a90*/  MUFU.EX2 R72, R72 ;  /* 0x0000004800487308 */ /* 0x000f220000000800 */
[----:B-1----:R-:W-:-:S07]  /*5aa0*/  F2FP.PACK_AB R7, R62, R73 ;  /* 0x000000493e07723e */ /* 0x002fce00000000ff */
[----:B------:R-:W1:Y:S01]  /*5ab0*/  MUFU.EX2 R89, R89 ;  /* 0x0000005900597308 */ /* 0x000e620000000800 */
[----:B------:R-:W-:-:S04]  /*5ac0*/  FADD.FTZ R73, R73, R68 ;  /* 0x0000004449497221 */ /* 0x000fc80000010000 */
[----:B------:R-:W-:Y:S01]  /*5ad0*/  FADD.FTZ R62, R62, R73 ;  /* 0x000000493e3e7221 */ /* 0x000fe20000010000 */
[C---:B---3--:R-:W-:Y:S01]  /*5ae0*/  HMMA.16816.F32 R100, R4.reuse, R8, R100 ;  /* 0x000000080464723c */ /* 0x048fe20000001864 */
[----:B----4-:R-:W-:Y:S01]  /*5af0*/  FADD.FTZ R2, R72, R61 ;  /* 0x0000003d48027221 */ /* 0x010fe20000010000 */
[----:B------:R-:W-:Y:S06]  /*5b00*/  MUFU.EX2 R39, R39 ;  /* 0x0000002700277308 */ /* 0x000fec0000000800 */
[----:B------:R-:W-:Y:S01]  /*5b10*/  HMMA.16816.F32 R96, R4, R10, R96 ;  /* 0x0000000a0460723c */ /* 0x000fe20000001860 */
[----:B------:R-:W3:Y:S01]  /*5b20*/  LDSM.16.MT88.4 R8, [R121+0x4400] ;  /* 0x004400007908783b */ /* 0x000ee20000004200 */
[----:B------:R-:W4:Y:S01]  /*5b30*/  MUFU.EX2 R70, R70 ;  /* 0x0000004600467308 */ /* 0x000f220000000800 */
[----:B-1----:R-:W-:-:S05]  /*5b40*/  FADD.FTZ R2, R89, R2 ;  /* 0x0000000259027221 */ /* 0x002fca0000010000 */
[C---:B--2---:R-:W-:Y:S02]  /*5b50*/  HMMA.16816.F32 R108, R4.reuse, R12, R108 ;  /* 0x0000000c046c723c */ /* 0x044fe4000000186c */
[----:B------:R-:W-:Y:S06]  /*5b60*/  MUFU.EX2 R45, R45 ;  /* 0x0000002d002d7308 */ /* 0x000fec0000000800 */
[----:B------:R-:W-:Y:S01]  /*5b70*/  HMMA.16816.F32 R104, R4, R14, R104 ;  /* 0x0000000e0468723c */ /* 0x000fe20000001868 */
[----:B------:R-:W1:Y:S01]  /*5b80*/  LDSM.16.MT88.4 R12, [R126+0x4400] ;  /* 0x004400007e0c783b */ /* 0x000e620000004200 */
[----:B------:R-:W2:Y:S05]  /*5b90*/  MUFU.EX2 R36, R36 ;  /* 0x0000002400247308 */ /* 0x000eaa0000000800 */
[----:B------:R-:W-:-:S02]  /*5ba0*/  F2FP.PACK_AB R4, R89, R72 ;  /* 0x000000485904723e */ /* 0x000fc400000000ff */
[----:B----4-:R-:W-:Y:S01]  /*5bb0*/  F2FP.PACK_AB R6, R70, R39 ;  /* 0x000000274606723e */ /* 0x010fe200000000ff */
[----:B------:R-:W-:Y:S01]  /*5bc0*/  MUFU.EX2 R43, R43 ;  /* 0x0000002b002b7308 */ /* 0x000fe20000000800 */
[----:B------:R-:W-:-:S04]  /*5bd0*/  FADD.FTZ R39, R39, R2 ;  /* 0x0000000227277221 */ /* 0x000fc80000010000 */
[----:B------:R-:W-:-:S03]  /*5be0*/  FADD.FTZ R70, R70, R39 ;  /* 0x0000002746467221 */ /* 0x000fc60000010000 */
[----:B------:R-:W4:Y:S01]  /*5bf0*/  MUFU.EX2 R34, R34 ;  /* 0x0000002200227308 */ /* 0x000f220000000800 */
[----:B--2---:R-:W-:Y:S01]  /*5c00*/  F2FP.PACK_AB R5, R36, R45 ;  /* 0x0000002d2405723e */ /* 0x004fe200000000ff */
[----:B------:R-:W-:-:S04]  /*5c10*/  FADD.FTZ R45, R45, R62 ;  /* 0x0000003e2d2d7221 */ /* 0x000fc80000010000 */
[----:B------:R-:W-:Y:S02]  /*5c20*/  FADD.FTZ R36, R36, R45 ;  /* 0x0000002d24247221 */ /* 0x000fe40000010000 */
[----:B------:R2:W-:Y:S01]  /*5c30*/  MUFU.EX2 R30, R16 ;  /* 0x00000010001e7308 */ /* 0x0005e20000000800 */
[----:B----4-:R-:W-:-:S07]  /*5c40*/  F2FP.PACK_AB R7, R34, R43 ;  /* 0x0000002b2207723e */ /* 0x010fce00000000ff */
[----:B------:R-:W-:Y:S01]  /*5c50*/  MUFU.EX2 R37, R37 ;  /* 0x0000002500257308 */ /* 0x000fe20000000800 */
[----:B------:R-:W-:-:S04]  /*5c60*/  FADD.FTZ R43, R43, R36 ;  /* 0x000000242b2b7221 */ /* 0x000fc80000010000 */
[----:B------:R-:W-:Y:S01]  /*5c70*/  FADD.FTZ R34, R34, R43 ;  /* 0x0000002b22227221 */ /* 0x000fe20000010000 */
[C---:B---3--:R-:W-:Y:S02]  /*5c80*/  HMMA.16816.F32 R108, R4.reuse, R8, R108 ;  /* 0x00000008046c723c */ /* 0x048fe4000000186c */
[----:B------:R-:W3:Y:S06]  /*5c90*/  MUFU.EX2 R38, R38 ;  /* 0x0000002600267308 */ /* 0x000eec0000000800 */
[C---:B------:R-:W-:Y:S01]  /*5ca0*/  HMMA.16816.F32 R104, R4.reuse, R10, R104 ;  /* 0x0000000a0468723c */ /* 0x040fe20000001868 */
[----:B------:R-:W4:Y:S01]  /*5cb0*/  LDSM.16.MT88.4 R8, [R121+0x4800] ;  /* 0x004800007908783b */ /* 0x000f220000004200 */
[----:B------:R-:W-:Y:S06]  /*5cc0*/  MUFU.EX2 R35, R35 ;  /* 0x0000002300237308 */ /* 0x000fec0000000800 */
[C---:B-1----:R-:W-:Y:S02]  /*5cd0*/  HMMA.16816.F32 R100, R4.reuse, R12, R100 ;  /* 0x0000000c0464723c */ /* 0x042fe40000001864 */
[----:B------:R-:W1:Y:S05]  /*5ce0*/  MUFU.EX2 R46, R46 ;  /* 0x0000002e002e7308 */ /* 0x000e6a0000000800 */
[----:B------:R-:W-:Y:S01]  /*5cf0*/  FFMA.FTZ R12, R17, c[0x0][0x23c], -R26 ;  /* 0x00008f00110c7a23 */ /* 0x000fe2000001081a */
[----:B------:R-:W-:Y:S01]  /*5d00*/  HMMA.16816.F32 R96, R4, R14, R96 ;  /* 0x0000000e0460723c */ /* 0x000fe20000001860 */
[----:B--2---:R-:W2:Y:S01]  /*5d10*/  LDSM.16.MT88.4 R16, [R126+0x4800] ;  /* 0x004800007e10783b */ /* 0x004ea20000004200 */
[----:B------:R-:W-:Y:S05]  /*5d20*/  MUFU.EX2 R25, R25 ;  /* 0x0000001900197308 */ /* 0x000fea0000000800 */
[----:B---3--:R-:W-:Y:S01]  /*5d30*/  F2FP.PACK_AB R4, R38, R37 ;  /* 0x000000252604723e */ /* 0x008fe200000000ff */
[----:B------:R-:W-:-:S02]  /*5d40*/  FADD.FTZ R37, R37, R70 ;  /* 0x0000004625257221 */ /* 0x000fc40000010000 */
[----:B------:R-:W3:Y:S01]  /*5d50*/  MUFU.EX2 R28, R28 ;  /* 0x0000001c001c7308 */ /* 0x000ee20000000800 */
[----:B-1----:R-:W-:Y:S01]  /*5d60*/  F2FP.PACK_AB R6, R46, R35 ;  /* 0x000000232e06723e */ /* 0x002fe200000000ff */
[----:B------:R-:W-:-:S04]  /*5d70*/  FADD.FTZ R38, R38, R37 ;  /* 0x0000002526267221 */ /* 0x000fc80000010000 */
[----:B------:R-:W-:Y:S02]  /*5d80*/  FADD.FTZ R35, R35, R38 ;  /* 0x0000002623237221 */ /* 0x000fe40000010000 */
[----:B------:R-:W1:Y:S02]  /*5d90*/  MUFU.EX2 R23, R23 ;  /* 0x0000001700177308 */ /* 0x000e640000000800 */
[----:B------:R-:W-:Y:S01]  /*5da0*/  FADD.FTZ R46, R46, R35 ;  /* 0x000000232e2e7221 */ /* 0x000fe20000010000 */
[----:B---3--:R-:W-:-:S05]  /*5db0*/  F2FP.PACK_AB R5, R28, R25 ;  /* 0x000000191c05723e */ /* 0x008fca00000000ff */
[----:B------:R3:W-:Y:S01]  /*5dc0*/  MUFU.EX2 R0, R12 ;  /* 0x0000000c00007308 */ /* 0x0007e20000000800 */
[----:B------:R-:W-:-:S04]  /*5dd0*/  FADD.FTZ R25, R25, R34 ;  /* 0x0000002219197221 */ /* 0x000fc80000010000 */
[----:B------:R-:W-:Y:S01]  /*5de0*/  FADD.FTZ R25, R28, R25 ;  /* 0x000000191c197221 */ /* 0x000fe20000010000 */
[----:B-1----:R-:W-:Y:S02]  /*5df0*/  F2FP.PACK_AB R7, R23, R30 ;  /* 0x0000001e1707723e */ /* 0x002fe400000000ff */
[----:B------:R-:W-:Y:S01]  /*5e00*/  MUFU.EX2 R27, R27 ;  /* 0x0000001b001b7308 */ /* 0x000fe20000000800 */
[----:B------:R-:W-:-:S04]  /*5e10*/  FADD.FTZ R30, R30, R25 ;  /* 0x000000191e1e7221 */ /* 0x000fc80000010000 */
[----:B------:R-:W-:Y:S01]  /*5e20*/  FADD.FTZ R23, R23, R30 ;  /* 0x0000001e17177221 */ /* 0x000fe20000010000 */
[C---:B----4-:R-:W-:Y:S01]  /*5e30*/  HMMA.16816.F32 R108, R4.reuse, R8, R108 ;  /* 0x00000008046c723c */ /* 0x050fe2000000186c */
[----:B---3--:R-:W1:Y:S01]  /*5e40*/  LDSM.16.MT88.4 R12, [R121+0x4c00] ;  /* 0x004c0000790c783b */ /* 0x008e620000004200 */
[----:B------:R-:W3:Y:S06]  /*5e50*/  MUFU.EX2 R44, R44 ;  /* 0x0000002c002c7308 */ /* 0x000eec0000000800 */
[C---:B------:R-:W-:Y:S01]  /*5e60*/  HMMA.16816.F32 R104, R4.reuse, R10, R104 ;  /* 0x0000000a0468723c */ /* 0x040fe20000001868 */
[----:B------:R-:W4:Y:S01]  /*5e70*/  LDSM.16.MT88.4 R8, [R126+0x4c00] ;  /* 0x004c00007e08783b */ /* 0x000f220000004200 */
[----:B------:R-:W-:Y:S06]  /*5e80*/  MUFU.EX2 R24, R24 ;  /* 0x0000001800187308 */ /* 0x000fec0000000800 */
[C---:B--2---:R-:W-:Y:S02]  /*5e90*/  HMMA.16816.F32 R100, R4.reuse, R16, R100 ;  /* 0x000000100464723c */ /* 0x044fe40000001864 */
[----:B------:R-:W2:Y:S06]  /*5ea0*/  MUFU.EX2 R29, R29 ;  /* 0x0000001d001d7308 */ /* 0x000eac0000000800 */
[----:B------:R-:W-:Y:S02]  /*5eb0*/  HMMA.16816.F32 R96, R4, R18, R96 ;  /* 0x000000120460723c */ /* 0x000fe40000001860 */
[----:B------:R-:W5:Y:S05]  /*5ec0*/  MUFU.EX2 R21, R21 ;  /* 0x0000001500157308 */ /* 0x000f6a0000000800 */
[----:B---3--:R-:W-:Y:S01]  /*5ed0*/  F2FP.PACK_AB R4, R44, R27 ;  /* 0x0000001b2c04723e */ /* 0x008fe200000000ff */
[----:B------:R-:W-:-:S02]  /*5ee0*/  FADD.FTZ R27, R27, R46 ;  /* 0x0000002e1b1b7221 */ /* 0x000fc40000010000 */
[----:B------:R-:W-:Y:S01]  /*5ef0*/  MUFU.EX2 R20, R20 ;  /* 0x0000001400147308 */ /* 0x000fe20000000800 */
[C---:B--2---:R-:W-:Y:S01]  /*5f00*/  F2FP.PACK_AB R5, R29.reuse, R24 ;  /* 0x000000181d05723e */ /* 0x044fe200000000ff */
[----:B------:R-:W-:Y:S02]  /*5f10*/  FADD.FTZ R24, R24, R23 ;  /* 0x0000001718187221 */ /* 0x000fe40000010000 */
[----:B------:R-:W-:Y:S02]  /*5f20*/  FADD.FTZ R27, R44, R27 ;  /* 0x0000001b2c1b7221 */ /* 0x000fe40000010000 */
[----:B------:R-:W-:Y:S02]  /*5f30*/  FADD.FTZ R29, R29, R24 ;  /* 0x000000181d1d7221 */ /* 0x000fe40000010000 */
[----:B------:R-:W2:Y:S01]  /*5f40*/  MUFU.EX2 R91, R91 ;  /* 0x0000005b005b7308 */ /* 0x000ea20000000800 */
[----:B-----5:R-:W-:Y:S01]  /*5f50*/  F2FP.PACK_AB R6, R21, R0 ;  /* 0x000000001506723e */ /* 0x020fe200000000ff */
[----:B------:R-:W-:-:S04]  /*5f60*/  FADD.FTZ R0, R0, R27 ;  /* 0x0000001b00007221 */ /* 0x000fc80000010000 */
[----:B------:R-:W-:Y:S01]  /*5f70*/  FADD.FTZ R89, R21, R0 ;  /* 0x0000000015597221 */ /* 0x000fe20000010000 */
[----:B--2---:R-:W-:Y:S01]  /*5f80*/  F2FP.PACK_AB R7, R91, R20 ;  /* 0x000000145b07723e */ /* 0x004fe200000000ff */
[----:B------:R-:W-:-:S04]  /*5f90*/  FADD.FTZ R20, R20, R29 ;  /* 0x0000001d14147221 */ /* 0x000fc80000010000 */
[----:B------:R-:W-:Y:S02]  /*5fa0*/  FADD.FTZ R91, R91, R20 ;  /* 0x000000145b5b7221 */ /* 0x000fe40000010000 */
[C---:B-1----:R-:W-:Y:S08]  /*5fb0*/  HMMA.16816.F32 R108, R4.reuse, R12, R108 ;  /* 0x0000000c046c723c */ /* 0x042ff0000000186c */
[C---:B------:R-:W-:Y:S08]  /*5fc0*/  HMMA.16816.F32 R104, R4.reuse, R14, R104 ;  /* 0x0000000e0468723c */ /* 0x040ff00000001868 */
[C---:B----4-:R-:W-:Y:S08]  /*5fd0*/  HMMA.16816.F32 R100, R4.reuse, R8, R100 ;  /* 0x000000080464723c */ /* 0x050ff00000001864 */
        /* <DEDUP_REMOVED lines=65> */
.L_x_4309:
[----:B------:R-:W-:-:S04]  /*63f0*/  LEA R5, -R3, RZ, 0x7 ;  /* 0x000000ff03057211 */ /* 0x000fc800078e39ff */
[----:B------:R-:W-:Y:S02]  /*6400*/  SHF.R.S32.HI R2, RZ, 0x1f, R5 ;  /* 0x0000001fff027819 */ /* 0x000fe40000011405 */
.L_x_4310:
[----:B------:R-:W-:Y:S02]  /*6410*/  ISETP.GE.AND P0, PT, R114, c[0x0][0x220], PT ;  /* 0x0000880072007a0c */ /* 0x000fe40003f06270 */
[----:B------:R-:W-:-:S04]  /*6420*/  LEA R132, P5, R5, R132, 0x1 ;  /* 0x0000008405847211 */ /* 0x000fc800078a08ff */
[----:B------:R-:W-:-:S07]  /*6430*/  LEA.HI.X R133, R5, R133, R2, 0x1, P5 ;  /* 0x0000008505857211 */ /* 0x000fce00028f0c02 */
[----:B------:R-:W-:Y:S01]  /*6440*/  @!P0 IMAD.MOV.U32 R0, RZ, RZ, c[0x0][0x1a4] ;  /* 0x00006900ff008624 */ /* 0x000fe200078e00ff */
[----:B------:R-:W-:Y:S01]  /*6450*/  @!P0 LEA R6, P4, R3, R122, 0x6 ;  /* 0x0000007a03068211 */ /* 0x000fe200078830ff */
[--C-:B------:R-:W-:Y:S01]  /*6460*/  @!P0 IMAD.MOV.U32 R128, RZ, RZ, R122.reuse ;  /* 0x000000ffff808224 */ /* 0x100fe200078e007a */
[----:B------:R-:W-:Y:S01]  /*6470*/  @!P0 IADD3 R4, P3, P2, R5, UR5, R122 ;  /* 0x0000000505048c10 */ /* 0x000fe2000fa7e07a */
[----:B------:R-:W-:Y:S01]  /*6480*/  @P0 STS [R94+0x3000], RZ ;  /* 0x003000ff5e000388 */ /* 0x000fe20000000800 */
[C---:B------:R-:W-:Y:S01]  /*6490*/  @!P0 LEA.HI.X R7, R3.reuse, R129, R0, 0x6, P4 ;  /* 0x0000008103078211 */ /* 0x040fe200020f3400 */
[----:B------:R-:W-:Y:S01]  /*64a0*/  @!P0 IMAD.WIDE.U32 R8, R3, 0x60, R128 ;  /* 0x0000006003088825 */ /* 0x000fe200078e0080 */
[----:B------:R-:W-:Y:S01]  /*64b0*/  @!P0 IADD3.X R129, R2, UR7, R129, P3, P2 ;  /* 0x0000000702818c10 */ /* 0x000fe20009fe4481 */
[----:B------:R-:W-:Y:S01]  /*64c0*/  @P0 STS [R94+0x3004], RZ ;  /* 0x003004ff5e000388 */ /* 0x000fe20000000800 */
[C---:B------:R-:W-:Y:S01]  /*64d0*/  @!P0 IADD3 R6, P3, R5.reuse, R6, RZ ;  /* 0x0000000605068210 */ /* 0x040fe20007f7e0ff */
[----:B------:R-:W-:Y:S01]  /*64e0*/  @!P0 IMAD R3, R0, 0x60, RZ ;  /* 0x0000006000038824 */ /* 0x000fe200078e02ff */
[----:B------:R-:W-:Y:S01]  /*64f0*/  @!P0 IADD3 R0, P2, R5, R8, RZ ;  /* 0x0000000805008210 */ /* 0x000fe20007f5e0ff */
[----:B------:R-:W-:Y:S01]  /*6500*/  @P0 STS.64 [R94+0x3008], RZ ;  /* 0x003008ff5e000388 */ /* 0x000fe20000000a00 */
[----:B------:R-:W-:Y:S01]  /*6510*/  @!P0 LEA R10, P4, R4, c[0x0][0x170], 0x1 ;  /* 0x00005c00040a8a11 */ /* 0x000fe200078808ff */
        /* <DEDUP_REMOVED lines=30> */
[----:B------:R-:W1:Y:S04]  /*6700*/  LDSM.16.M88.4 R40, [R84] ;  /* 0x000000005428783b */ /* 0x000e680000000200 */
[----:B------:R-:W1:Y:S04]  /*6710*/  LDSM.16.M88.4 R52, [R85+0x2400] ;  /* 0x002400005534783b */ /* 0x000e680000000200 */
[----:B------:R-:W1:Y:S04]  /*6720*/  LDSM.16.M88.4 R16, [R85+0x1800] ;  /* 0x001800005510783b */ /* 0x000e680000000200 */
        /* <DEDUP_REMOVED lines=17> */
[----:B------:R-:W-:Y:S01]  /*6840*/  HMMA.16816.F32 R52, R76, R54, RZ ;  /* 0x000000364c34723c */ /* 0x000fe200000018ff */
[----:B---3--:R-:W-:-:S02]  /*6850*/  FMUL.FTZ R2, R36, c[0x0][0x2ec] ;  /* 0x0000bb0024027a20 */ /* 0x008fc40000410000 */
[----:B------:R-:W-:Y:S02]  /*6860*/  FMUL.FTZ R0, R38, c[0x0][0x2ec] ;  /* 0x0000bb0026007a20 */ /* 0x000fe40000410000 */
[----:B------:R-:W-:Y:S02]  /*6870*/  FMUL.FTZ R36, R37, c[0x0][0x2ec] ;  /* 0x0000bb0025247a20 */ /* 0x000fe40000410000 */
[----:B------:R-:W-:Y:S01]  /*6880*/  FMUL.FTZ R38, R39, c[0x0][0x2ec] ;  /* 0x0000bb0027267a20 */ /* 0x000fe20000410000 */
[----:B------:R-:W-:Y:S01]  /*6890*/  HMMA.16816.F32 R20, R76, R16, RZ ;  /* 0x000000104c14723c */ /* 0x000fe200000018ff */
[----:B------:R-:W-:Y:S01]  /*68a0*/  FMUL.FTZ R37, R33, c[0x0][0x2ec] ;  /* 0x0000bb0021257a20 */ /* 0x000fe20000410000 */
[----:B------:R-:W-:Y:S01]  /*68b0*/  MUFU.TANH R2, R2 ;  /* 0x0000000200027308 */ /* 0x000fe20000002400 */
[----:B------:R-:W-:-:S05]  /*68c0*/  FMUL.FTZ R33, R35, c[0x0][0x2ec] ;  /* 0x0000bb0023217a20 */ /* 0x000fca0000410000 */
[C---:B------:R-:W-:Y:S02]  /*68d0*/  HMMA.16816.F32 R28, R72.reuse, R12, R28 ;  /* 0x0000000c481c723c */ /* 0x040fe4000000181c */
[----:B------:R-:W-:Y:S06]  /*68e0*/  MUFU.TANH R36, R36 ;  /* 0x0000002400247308 */ /* 0x000fec0000002400 */
[----:B------:R-:W-:Y:S02]  /*68f0*/  HMMA.16816.F32 R24, R72, R14, R24 ;  /* 0x0000000e4818723c */ /* 0x000fe40000001818 */
[----:B------:R-:W-:Y:S06]  /*6900*/  MUFU.TANH R38, R38 ;  /* 0x0000002600267308 */ /* 0x000fec0000002400 */
[C---:B------:R-:W-:Y:S02]  /*6910*/  HMMA.16816.F32 R16, R76.reuse, R18, RZ ;  /* 0x000000124c10723c */ /* 0x040fe400000018ff */
[----:B------:R-:W-:Y:S06]  /*6920*/  MUFU.TANH R37, R37 ;  /* 0x0000002500257308 */ /* 0x000fec0000002400 */
[----:B--2---:R-:W-:Y:S01]  /*6930*/  HMMA.16816.F32 R12, R76, R8, RZ ;  /* 0x000000084c0c723c */ /* 0x004fe200000018ff */
[----:B------:R-:W-:Y:S01]  /*6940*/  FMUL.FTZ R28, R28, c[0x0][0x2ec] ;  /* 0x0000bb001c1c7a20 */ /* 0x000fe20000410000 */
[----:B------:R-:W-:Y:S01]  /*6950*/  MUFU.TANH R33, R33 ;  /* 0x0000002100217308 */ /* 0x000fe20000002400 */
[----:B------:R-:W-:-:S02]  /*6960*/  FMUL.FTZ R29, R29, c[0x0][0x2ec] ;  /* 0x0000bb001d1d7a20 */ /* 0x000fc40000410000 */
[----:B------:R-:W-:Y:S02]  /*6970*/  FMUL.FTZ R35, R30, c[0x0][0x2ec] ;  /* 0x0000bb001e237a20 */ /* 0x000fe40000410000 */
[----:B------:R-:W-:Y:S01]  /*6980*/  FMUL.FTZ R30, R31, c[0x0][0x2ec] ;  /* 0x0000bb001f1e7a20 */ /* 0x000fe20000410000 */
[----:B------:R-:W-:Y:S02]  /*6990*/  HMMA.16816.F32 R8, R76, R10, RZ ;  /* 0x0000000a4c08723c */ /* 0x000fe400000018ff */
[----:B------:R-:W-:Y:S06]  /*69a0*/  MUFU.TANH R0, R0 ;  /* 0x0000000000007308 */ /* 0x000fec0000002400 */
[C---:B------:R-:W-:Y:S02]  /*69b0*/  HMMA.16816.F32 R56, R72.reuse, R68, R56 ;  /* 0x000000444838723c */ /* 0x040fe40000001838 */
[----:B------:R-:W-:Y:S06]  /*69c0*/  MUFU.TANH R35, R35 ;  /* 0x0000002300237308 */ /* 0x000fec0000002400 */
[C---:B------:R-:W-:Y:S01]  /*69d0*/  HMMA.16816.F32 R52, R72.reuse, R70, R52 ;  /* 0x000000464834723c */ /* 0x040fe20000001834 */
[----:B------:R-:W2:Y:S01]  /*69e0*/  LDSM.16.M88.4 R68, [R84+0x1c00] ;  /* 0x001c00005444783b */ /* 0x000ea20000000200 */
[----:B------:R-:W-:Y:S06]  /*69f0*/  MUFU.TANH R30, R30 ;  /* 0x0000001e001e7308 */ /* 0x000fec0000002400 */
[C---:B------:R-:W-:Y:S08]  /*6a00*/  HMMA.16816.F32 R20, R72.reuse, R4, R20 ;  /* 0x000000044814723c */ /* 0x040ff00000001814 */
[----:B------:R-:W-:Y:S01]  /*6a10*/  HMMA.16816.F32 R16, R72, R6, R16 ;  /* 0x000000064810723c */ /* 0x000fe20000001810 */
[----:B------:R-:W-:-:S07]  /*6a20*/  FMUL.FTZ R57, R57, c[0x0][0x2ec] ;  /* 0x0000bb0039397a20 */ /* 0x000fce0000410000 */
[----:B----4-:R-:W-:Y:S01]  /*6a30*/  HMMA.16816.F32 R4, R76, R60, RZ ;  /* 0x0000003c4c04723c */ /* 0x010fe200000018ff */
[----:B------:R-:W-:-:S07]  /*6a40*/  FMUL.FTZ R54, R54, c[0x0][0x2ec] ;  /* 0x0000bb0036367a20 */ /* 0x000fce0000410000 */
[----:B-1----:R-:W-:Y:S01]  /*6a50*/  HMMA.16816.F32 R12, R72, R40, R12 ;  /* 0x00000028480c723c */ /* 0x002fe2000000180c */
[----:B------:R-:W-:Y:S02]  /*6a60*/  FMUL.FTZ R23, R23, c[0x0][0x2ec] ;  /* 0x0000bb0017177a20 */ /* 0x000fe40000410000 */
[----:B------:R-:W-:-:S04]  /*6a70*/  FMUL.FTZ R22, R22, c[0x0][0x2ec] ;  /* 0x0000bb0016167a20 */ /* 0x000fc80000410000 */
[----:B------:R-:W-:Y:S01]  /*6a80*/  MUFU.TANH R39, R22 ;  /* 0x0000001600277308 */ /* 0x000fe20000002400 */
[----:B------:R-:W-:Y:S08]  /*6a90*/  HMMA.16816.F32 R8, R72, R42, R8 ;  /* 0x0000002a4808723c */ /* 0x000ff00000001808 */
[C---:B------:R-:W-:Y:S08]  /*6aa0*/  HMMA.16816.F32 R48, R76.reuse, R44, RZ ;  /* 0x0000002c4c30723c */ /* 0x040ff000000018ff */
[----:B------:R-:W-:Y:S01]  /*6ab0*/  HMMA.16816.F32 R60, R76, R62, RZ ;  /* 0x0000003e4c3c723c */ /* 0x000fe200000018ff */
[----:B------:R-:W-:-:S02]  /*6ac0*/  FMUL.FTZ R12, R12, c[0x0][0x2ec] ;  /* 0x0000bb000c0c7a20 */ /* 0x000fc40000410000 */
[----:B------:R-:W-:Y:S02]  /*6ad0*/  FMUL.FTZ R15, R15, c[0x0][0x2ec] ;  /* 0x0000bb000f0f7a20 */ /* 0x000fe40000410000 */
[----:B------:R-:W-:Y:S03]  /*6ae0*/  MUFU.TANH R22, R12 ;  /* 0x0000000c00167308 */ /* 0x000fe60000002400 */
[C---:B------:R-:W-:Y:S01]  /*6af0*/  HMMA.16816.F32 R44, R76.reuse, R46, RZ ;  /* 0x0000002e4c2c723c */ /* 0x040fe200000018ff */
[----:B------:R-:W-:Y:S02]  /*6b00*/  FMUL.FTZ R8, R8, c[0x0][0x2ec] ;  /* 0x0000bb0008087a20 */ /* 0x000fe40000410000 */
[----:B------:R-:W-:Y:S02]  /*6b10*/  FMUL.FTZ R11, R11, c[0x0][0x2ec] ;  /* 0x0000bb000b0b7a20 */ /* 0x000fe40000410000 */
[----:B------:R-:W-:Y:S03]  /*6b20*/  MUFU.TANH R15, R15 ;  /* 0x0000000f000f7308 */ /* 0x000fe60000002400 */
[C---:B------:R-:W-:Y:S05]  /*6b30*/  HMMA.16816.F32 R40, R76.reuse, R80, RZ ;  /* 0x000000504c28723c */ /* 0x040fea00000018ff */
[----:B------:R-:W-:Y:S03]  /*6b40*/  MUFU.TANH R11, R11 ;  /* 0x0000000b000b7308 */ /* 0x000fe60000002400 */
[----:B------:R-:W-:Y:S01]  /*6b50*/  HMMA.16816.F32 R76, R76, R82, RZ ;  /* 0x000000524c4c723c */ /* 0x000fe200000018ff */
[----:B------:R-:W1:Y:S01]  /*6b60*/  LDSM.16.M88.4 R80, [R84+0x1800] ;  /* 0x001800005450783b */ /* 0x000e620000000200 */
[----:B------:R-:W-:-:S06]  /*6b70*/  DEPBAR.LE SB0, 0x0 ;  /* 0x000080000000791a */ /* 0x000fcc0000000000 */
[C---:B------:R-:W-:Y:S08]  /*6b80*/  HMMA.16816.F32 R4, R72.reuse, R128, R4 ;  /* 0x000000804804723c */ /* 0x040ff00000001804 */
[C---:B--2---:R-:W-:Y:S07]  /*6b90*/  HMMA.16816.F32 R40, R72.reuse, R68, R40 ;  /* 0x000000444828723c */ /* 0x044fee0000001828 */
[----:B------:R-:W-:Y:S01]  /*6ba0*/  IMAD.SHL.U32 R69, R90, 0x80, RZ ;  /* 0x000000805a457824 */ /* 0x000fe200078e00ff */
[----:B------:R-:W-:Y:S01]  /*6bb0*/  HMMA.16816.F32 R76, R72, R70, R76 ;  /* 0x00000046484c723c */ /* 0x000fe2000000184c */
[----:B------:R-:W-:-:S02]  /*6bc0*/  FMUL.FTZ R68, R20, c[0x0][0x2ec] ;  /* 0x0000bb0014447a20 */ /* 0x000fc40000410000 */
[----:B------:R-:W-:Y:S02]  /*6bd0*/  FMUL.FTZ R20, R17, c[0x0][0x2ec] ;  /* 0x0000bb0011147a20 */ /* 0x000fe40000410000 */
[----:B------:R-:W-:Y:S02]  /*6be0*/  FMUL.FTZ R17, R19, c[0x0][0x2ec] ;  /* 0x0000bb0013117a20 */ /* 0x000fe40000410000 */
[----:B------:R-:W-:Y:S01]  /*6bf0*/  LOP3.LUT R71, R69, R88, RZ, 0xfc, !PT ;  /* 0x0000005845477212 */ /* 0x000fe200078efcff */
[----:B------:R-:W-:Y:S01]  /*6c00*/  HMMA.16816.F32 R60, R72, R130, R60 ;  /* 0x00000082483c723c */ /* 0x000fe2000000183c */
[----:B------:R-:W-:Y:S01]  /*6c10*/  FMUL.FTZ R70, R24, c[0x0][0x2ec] ;  /* 0x0000bb0018467a20 */ /* 0x000fe20000410000 */
[----:B------:R-:W-:Y:S01]  /*6c20*/  MUFU.TANH R68, R68 ;  /* 0x0000004400447308 */ /* 0x000fe20000002400 */
[----:B------:R-:W-:Y:S02]  /*6c30*/  FMUL.FTZ R24, R25, c[0x0][0x2ec] ;  /* 0x0000bb0019187a20 */ /* 0x000fe40000410000 */
[----:B------:R-:W-:-:S02]  /*6c40*/  FMUL.FTZ R25, R26, c[0x0][0x2ec] ;  /* 0x0000bb001a197a20 */ /* 0x000fc40000410000 */
[----:B------:R-:W-:Y:S01]  /*6c50*/  FMUL.FTZ R26, R27, c[0x0][0x2ec] ;  /* 0x0000bb001b1a7a20 */ /* 0x000fe20000410000 */
[--C-:B------:R-:W-:Y:S01]  /*6c60*/  LOP3.LUT R27, R69, 0x10, R88.reuse, 0xfe, !PT ;  /* 0x00000010451b7812 */ /* 0x100fe200078efe58 */
[C---:B-1----:R-:W-:Y:S01]  /*6c70*/  HMMA.16816.F32 R48, R72.reuse, R80, R48 ;  /* 0x000000504830723c */ /* 0x042fe20000001830 */
[----:B------:R-:W-:Y:S01]  /*6c80*/  FMUL.FTZ R31, R4, c[0x0][0x2ec] ;  /* 0x0000bb00041f7a20 */ /* 0x000fe20000410000 */
[----:B------:R1:W-:Y:S01]  /*6c90*/  MUFU.TANH R80, R57 ;  /* 0x0000003900507308 */ /* 0x0003e20000002400 */
[----:B------:R-:W-:Y:S01]  /*6ca0*/  FMUL.FTZ R19, R13, c[0x0][0x2ec] ;  /* 0x0000bb000d137a20 */ /* 0x000fe20000410000 */
[C---:B------:R-:W-:Y:S01]  /*6cb0*/  ISETP.GE.AND P6, PT, R27.reuse, R66, PT ;  /* 0x000000421b00720c */ /* 0x040fe20003fc6270 */
[----:B------:R-:W-:Y:S01]  /*6cc0*/  FMUL.FTZ R13, R14, c[0x0][0x2ec] ;  /* 0x0000bb000e0d7a20 */ /* 0x000fe20000410000 */
[----:B------:R-:W-:Y:S01]  /*6cd0*/  ISETP.GE.AND P2, PT, R27, R64, PT ;  /* 0x000000401b00720c */ /* 0x000fe20003f46270 */
[----:B------:R-:W-:Y:S01]  /*6ce0*/  FMUL.FTZ R42, R42, c[0x0][0x2ec] ;  /* 0x0000bb002a2a7a20 */ /* 0x000fe20000410000 */
[----:B------:R-:W-:Y:S01]  /*6cf0*/  HMMA.16816.F32 R44, R72, R82, R44 ;  /* 0x00000052482c723c */ /* 0x000fe2000000182c */
[----:B------:R-:W-:Y:S01]  /*6d00*/  LOP3.LUT R81, R69, 0x8, R88, 0xfe, !PT ;  /* 0x0000000845517812 */ /* 0x000fe200078efe58 */
[----:B------:R2:W-:Y:S01]  /*6d10*/  MUFU.TANH R74, R23 ;  /* 0x00000017004a7308 */ /* 0x0005e20000002400 */
[----:B------:R-:W-:-:S02]  /*6d20*/  FMUL.FTZ R41, R41, c[0x0][0x2ec] ;  /* 0x0000bb0029297a20 */ /* 0x000fc40000410000 */
[----:B------:R-:W-:Y:S01]  /*6d30*/  ISETP.GE.AND P3, PT, R81, R64, PT ;  /* 0x000000405100720c */ /* 0x000fe20003f66270 */
[----:B------:R-:W-:Y:S01]  /*6d40*/  FMUL.FTZ R43, R43, c[0x0][0x2ec] ;  /* 0x0000bb002b2b7a20 */ /* 0x000fe20000410000 */
[----:B------:R-:W-:Y:S01]  /*6d50*/  IADD3 R73, R71, 0x1, RZ ;  /* 0x0000000147497810 */ /* 0x000fe20007ffe0ff */
[----:B------:R-:W-:Y:S01]  /*6d60*/  FMUL.FTZ R75, R34, c[0x0][0x2ec] ;  /* 0x0000bb00224b7a20 */ /* 0x000fe20000410000 */
[-C--:B------:R-:W-:Y:S01]  /*6d70*/  ISETP.GE.AND P4, PT, R81, R66.reuse, PT ;  /* 0x000000425100720c */ /* 0x080fe20003f86270 */
[----:B------:R3:W-:Y:S01]  /*6d80*/  MUFU.TANH R34, R28 ;  /* 0x0000001c00227308 */ /* 0x0007e20000002400 */
[----:B------:R-:W-:Y:S01]  /*6d90*/  FMUL.FTZ R72, R32, c[0x0][0x2ec] ;  /* 0x0000bb0020487a20 */ /* 0x000fe20000410000 */
[----:B------:R-:W-:Y:S01]  /*6da0*/  ISETP.GE.AND P5, PT, R73, R66, PT ;  /* 0x000000424900720c */ /* 0x000fe20003fa6270 */
[----:B------:R-:W-:Y:S01]  /*6db0*/  FMUL.FTZ R5, R5, c[0x0][0x2ec] ;  /* 0x0000bb0005057a20 */ /* 0x000fe20000410000 */
[----:B-1----:R-:W-:Y:S01]  /*6dc0*/  LOP3.LUT R57, R69, 0x18, R88, 0xfe, !PT ;  /* 0x0000001845397812 */ /* 0x002fe200078efe58 */
[----:B------:R-:W-:-:S02]  /*6dd0*/  FMUL.FTZ R7, R7, c[0x0][0x2ec] ;  /* 0x0000bb0007077a20 */ /* 0x000fc40000410000 */
[----:B------:R-:W-:Y:S01]  /*6de0*/  FMUL.FTZ R48, R48, c[0x0][0x2ec] ;  /* 0x0000bb0030307a20 */ /* 0x000fe20000410000 */
[----:B------:R-:W1:Y:S01]  /*6df0*/  I2F R3, R73 ;  /* 0x0000004900037306 */ /* 0x000e620000201400 */
[----:B--2---:R-:W-:Y:S02]  /*6e00*/  FMUL.FTZ R23, R9, c[0x0][0x2ec] ;  /* 0x0000bb0009177a20 */ /* 0x004fe40000410000 */
[----:B------:R-:W-:Y:S02]  /*6e10*/  FMUL.FTZ R9, R10, c[0x0][0x2ec] ;  /* 0x0000bb000a097a20 */ /* 0x000fe40000410000 */
[----:B------:R-:W-:Y:S02]  /*6e20*/  FMUL.FTZ R6, R6, c[0x0][0x2ec] ;  /* 0x0000bb0006067a20 */ /* 0x000fe40000410000 */
[----:B------:R-:W-:Y:S01]  /*6e30*/  FMUL.FTZ R45, R45, c[0x0][0x2ec] ;  /* 0x0000bb002d2d7a20 */ /* 0x000fe20000410000 */
[----:B------:R-:W-:Y:S01]  /*6e40*/  MUFU.TANH R32, R29 ;  /* 0x0000001d00207308 */ /* 0x000fe20000002400 */
[----:B---3--:R-:W-:-:S02]  /*6e50*/  FMUL.FTZ R28, R21, c[0x0][0x2ec] ;  /* 0x0000bb00151c7a20 */ /* 0x008fc40000410000 */
[----:B------:R-:W-:Y:S02]  /*6e60*/  FMUL.FTZ R21, R16, c[0x0][0x2ec] ;  /* 0x0000bb0010157a20 */ /* 0x000fe40000410000 */
[----:B------:R-:W-:Y:S02]  /*6e70*/  FMUL.FTZ R16, R18, c[0x0][0x2ec] ;  /* 0x0000bb0012107a20 */ /* 0x000fe40000410000 */
[----:B------:R-:W-:Y:S01]  /*6e80*/  FMUL.FTZ R62, R62, c[0x0][0x2ec] ;  /* 0x0000bb003e3e7a20 */ /* 0x000fe20000410000 */
[----:B------:R-:W-:Y:S01]  /*6e90*/  MUFU.TANH R29, R8 ;  /* 0x00000008001d7308 */ /* 0x000fe20000002400 */
[C---:B-1----:R-:W-:Y:S02]  /*6ea0*/  FFMA.FTZ R18, R3.reuse, UR4, R36 ;  /* 0x0000000403127c23 */ /* 0x042fe40008010024 */
[----:B------:R-:W-:Y:S01]  /*6eb0*/  FFMA.FTZ R10, R3, UR4, R38 ;  /* 0x00000004030a7c23 */ /* 0x000fe20008010026 */
[----:B------:R-:W-:Y:S01]  /*6ec0*/  IADD3 R3, R71, 0x9, RZ ;  /* 0x0000000947037810 */ /* 0x000fe20007ffe0ff */
[----:B------:R-:W-:Y:S01]  /*6ed0*/  FMUL.FTZ R38, R52, c[0x0][0x2ec] ;  /* 0x0000bb0034267a20 */ /* 0x000fe20000410000 */
[----:B------:R-:W-:Y:S01]  /*6ee0*/  FSEL R18, R18, -INF , !P5 ;  /* 0xff80000012127808 */ /* 0x000fe20006800000 */
[----:B------:R-:W-:Y:S01]  /*6ef0*/  FMUL.FTZ R36, R59, c[0x0][0x2ec] ;  /* 0x0000bb003b247a20 */ /* 0x000fe20000410000 */
[----:B------:R-:W-:Y:S01]  /*6f00*/  MUFU.TANH R72, R72 ;  /* 0x0000004800487308 */ /* 0x000fe20000002400 */
[----:B------:R-:W-:-:S02]  /*6f10*/  ISETP.GE.AND P5, PT, R73, R64, PT ;  /* 0x000000404900720c */ /* 0x000fc40003fa6270 */
[----:B------:R-:W-:Y:S02]  /*6f20*/  LOP3.LUT R59, R69, 0x20, R88, 0xfe, !PT ;  /* 0x00000020453b7812 */ /* 0x000fe400078efe58 */
[----:B------:R-:W-:Y:S02]  /*6f30*/  IADD3 R73, R71, 0x19, RZ ;  /* 0x0000001947497810 */ /* 0x000fe40007ffe0ff */
[----:B------:R-:W-:Y:S01]  /*6f40*/  FSEL R10, R10, -INF , !P5 ;  /* 0xff8000000a0a7808 */ /* 0x000fe20006800000 */
[----:B------:R-:W1:Y:S01]  /*6f50*/  I2F R8, R81 ;  /* 0x0000005100087306 */ /* 0x000e620000201400 */
[----:B------:R-:W-:-:S07]  /*6f60*/  ISETP.GE.AND P5, PT, R57, R66, PT ;  /* 0x000000423900720c */ /* 0x000fce0003fa6270 */
[----:B------:R-:W2:Y:S08]  /*6f70*/  MUFU.TANH R75, R75 ;  /* 0x0000004b004b7308 */ /* 0x000eb00000002400 */
[----:B------:R-:W3:Y:S01]  /*6f80*/  I2F R82, R3 ;  /* 0x0000000300527306 */ /* 0x000ee20000201400 */
[----:B-1----:R-:W-:Y:S02]  /*6f90*/  FFMA.FTZ R14, R8, UR4, R72 ;  /* 0x00000004080e7c23 */ /* 0x002fe40008010048 */
[----:B------:R-:W-:-:S03]  /*6fa0*/  FMUL.FTZ R72, R53, c[0x0][0x2ec] ;  /* 0x0000bb0035487a20 */ /* 0x000fc60000410000 */
[----:B------:R-:W-:Y:S02]  /*6fb0*/  FSEL R14, R14, -INF , !P4 ;  /* 0xff8000000e0e7808 */ /* 0x000fe40006000000 */
[----:B------:R-:W1:Y:S01]  /*6fc0*/  I2F R4, R27 ;  /* 0x0000001b00047306 */ /* 0x000e620000201400 */
[----:B--2---:R-:W-:Y:S01]  /*6fd0*/  FFMA.FTZ R8, R8, UR4, R75 ;  /* 0x0000000408087c23 */ /* 0x004fe2000801004b */
[----:B------:R-:W-:Y:S02]  /*6fe0*/  ISETP.GE.AND P4, PT, R57, R64, PT ;  /* 0x000000403900720c */ /* 0x000fe40003f86270 */
[----:B------:R-:W-:Y:S02]  /*6ff0*/  LOP3.LUT R75, R69, 0x58, R88, 0xfe, !PT ;  /* 0x00000058454b7812 */ /* 0x000fe400078efe58 */
[----:B------:R-:W-:Y:S01]  /*7000*/  FSEL R8, R8, -INF , !P3 ;  /* 0xff80000008087808 */ /* 0x000fe20005800000 */
[C---:B---3--:R-:W-:Y:S01]  /*7010*/  FFMA.FTZ R12, R82.reuse, UR4, R37 ;  /* 0x00000004520c7c23 */ /* 0x048fe20008010025 */
[----:B------:R-:W-:Y:S01]  /*7020*/  IADD3 R37, R71, 0x11, RZ ;  /* 0x0000001147257810 */ /* 0x000fe20007ffe0ff */
[----:B------:R-:W-:Y:S01]  /*7030*/  FFMA.FTZ R33, R82, UR4, R33 ;  /* 0x0000000452217c23 */ /* 0x000fe20008010021 */
[C---:B------:R-:W-:Y:S01]  /*7040*/  ISETP.GE.AND P3, PT, R3.reuse, R66, PT ;  /* 0x000000420300720c */ /* 0x040fe20003f66270 */
[----:B------:R-:W-:Y:S03]  /*7050*/  MUFU.TANH R25, R25 ;  /* 0x0000001900197308 */ /* 0x000fe60000002400 */
[----:B------:R-:W-:Y:S01]  /*7060*/  FSEL R12, R12, -INF , !P3 ;  /* 0xff8000000c0c7808 */ /* 0x000fe20005800000 */
[C---:B-1----:R-:W-:Y:S01]  /*7070*/  FFMA.FTZ R52, R4.reuse, UR4, R34 ;  /* 0x0000000404347c23 */ /* 0x042fe20008010022 */
[----:B------:R-:W-:Y:S01]  /*7080*/  ISETP.GE.AND P3, PT, R3, R64, PT ;  /* 0x000000400300720c */ /* 0x000fe20003f66270 */
[----:B------:R-:W-:-:S02]  /*7090*/  FFMA.FTZ R34, R4, UR4, R35 ;  /* 0x0000000404227c23 */ /* 0x000fc40008010023 */
[----:B------:R-:W1:Y:S01]  /*70a0*/  I2F R53, R37 ;  /* 0x0000002500357306 */ /* 0x000e620000201400 */
[----:B------:R-:W-:Y:S02]  /*70b0*/  FSEL R4, R33, -INF , !P3 ;  /* 0xff80000021047808 */ /* 0x000fe40005800000 */
[----:B------:R-:W-:Y:S02]  /*70c0*/  FSEL R35, R52, -INF , !P6 ;  /* 0xff80000034237808 */ /* 0x000fe40007000000 */
[C---:B------:R-:W-:Y:S02]  /*70d0*/  ISETP.GE.AND P3, PT, R59.reuse, R66, PT ;  /* 0x000000423b00720c */ /* 0x040fe40003f66270 */
[----:B------:R-:W-:Y:S01]  /*70e0*/  ISETP.GE.AND P6, PT, R59, R64, PT ;  /* 0x000000403b00720c */ /* 0x000fe20003fc6270 */
[----:B------:R-:W2:Y:S01]  /*70f0*/  I2F R27, R57 ;  /* 0x00000039001b7306 */ /* 0x000ea20000201400 */
[----:B------:R-:W-:Y:S02]  /*7100*/  FSEL R34, R34, -INF , !P2 ;  /* 0xff80000022227808 */ /* 0x000fe40005000000 */
[----:B------:R-:W-:-:S05]  /*7110*/  ISETP.GE.AND P2, PT, R37, R66, PT ;  /* 0x000000422500720c */ /* 0x000fca0003f46270 */
[----:B------:R-:W3:Y:S01]  /*7120*/  MUFU.TANH R70, R70 ;  /* 0x0000004600467308 */ /* 0x000ee20000002400 */
[C---:B-1----:R-:W-:Y:S02]  /*7130*/  FFMA.FTZ R32, R53.reuse, UR4, R32 ;  /* 0x0000000435207c23 */ /* 0x042fe40008010020 */
[----:B------:R-:W-:-:S03]  /*7140*/  FFMA.FTZ R30, R53, UR4, R30 ;  /* 0x00000004351e7c23 */ /* 0x000fc6000801001e */
[----:B------:R-:W-:Y:S02]  /*7150*/  FSEL R33, R32, -INF , !P2 ;  /* 0xff80000020217808 */ /* 0x000fe40005000000 */
[----:B------:R-:W1:Y:S01]  /*7160*/  I2F R57, R59 ;  /* 0x0000003b00397306 */ /* 0x000e620000201400 */
[----:B------:R-:W-:Y:S01]  /*7170*/  ISETP.GE.AND P2, PT, R37, R64, PT ;  /* 0x000000402500720c */ /* 0x000fe20003f46270 */
[----:B--2---:R-:W-:-:S03]  /*7180*/  FFMA.FTZ R25, R27, UR4, R25 ;  /* 0x000000041b197c23 */ /* 0x004fc60008010019 */
[----:B------:R-:W-:Y:S02]  /*7190*/  FSEL R32, R30, -INF , !P2 ;  /* 0xff8000001e207808 */ /* 0x000fe40005000000 */
[----:B------:R-:W-:Y:S01]  /*71a0*/  ISETP.GE.AND P2, PT, R75, R66, PT ;  /* 0x000000424b00720c */ /* 0x000fe20003f46270 */
[----:B------:R-:W-:Y:S01]  /*71b0*/  MUFU.TANH R24, R24 ;  /* 0x0000001800187308 */ /* 0x000fe20000002400 */
[----:B---3--:R-:W-:-:S05]  /*71c0*/  FFMA.FTZ R70, R27, UR4, R70 ;  /* 0x000000041b467c23 */ /* 0x008fca0008010046 */
[----:B------:R-:W-:Y:S02]  /*71d0*/  FSEL R27, R70, -INF , !P5 ;  /* 0xff800000461b7808 */ /* 0x000fe40006800000 */
[----:B------:R-:W2:Y:S01]  /*71e0*/  I2F R59, R73 ;  /* 0x00000049003b7306 */ /* 0x000ea20000201400 */
[----:B------:R-:W-:Y:S01]  /*71f0*/  ISETP.GE.AND P5, PT, R75, R64, PT ;  /* 0x000000404b00720c */ /* 0x000fe20003fa6270 */
[----:B-1----:R-:W-:Y:S01]  /*7200*/  FFMA.FTZ R142, R57, UR4, R39 ;  /* 0x00000004398e7c23 */ /* 0x002fe20008010027 */
[----:B------:R-:W-:Y:S01]  /*7210*/  IADD3 R39, R71, 0x51, RZ ;  /* 0x0000005147277810 */ /* 0x000fe20007ffe0ff */
[----:B------:R-:W-:-:S03]  /*7220*/  FFMA.FTZ R68, R57, UR4, R68 ;  /* 0x0000000439447c23 */ /* 0x000fc60008010044 */
[----:B------:R-:W-:Y:S01]  /*7230*/  FSEL R142, R142, -INF , !P6 ;  /* 0xff8000008e8e7808 */ /* 0x000fe20007000000 */
[----:B------:R-:W1:Y:S01]  /*7240*/  MUFU.TANH R26, R26 ;  /* 0x0000001a001a7308 */ /* 0x000e620000002400 */
[----:B------:R-:W-:Y:S01]  /*7250*/  FSEL R140, R68, -INF , !P3 ;  /* 0xff800000448c7808 */ /* 0x000fe20005800000 */
[----:B------:R-:W-:Y:S02]  /*7260*/  FMUL.FTZ R68, R44, c[0x0][0x2ec] ;  /* 0x0000bb002c447a20 */ /* 0x000fe40000410000 */
[----:B--2---:R-:W-:-:S04]  /*7270*/  FFMA.FTZ R30, R59, UR4, R24 ;  /* 0x000000043b1e7c23 */ /* 0x004fc80008010018 */
[----:B------:R2:W-:Y:S01]  /*7280*/  MUFU.TANH R3, R72 ;  /* 0x0000004800037308 */ /* 0x0005e20000002400 */
[----:B------:R-:W-:Y:S02]  /*7290*/  FSEL R24, R25, -INF , !P4 ;  /* 0xff80000019187808 */ /* 0x000fe40006000000 */
[----:B------:R-:W-:-:S04]  /*72a0*/  ISETP.GE.AND P4, PT, R73, R66, PT ;  /* 0x000000424900720c */ /* 0x000fc80003f86270 */
[----:B------:R-:W-:Y:S01]  /*72b0*/  FSEL R25, R30, -INF , !P4 ;  /* 0xff8000001e197808 */ /* 0x000fe20006000000 */
[----:B------:R-:W-:Y:S01]  /*72c0*/  MUFU.TANH R28, R28 ;  /* 0x0000001c001c7308 */ /* 0x000fe20000002400 */
[----:B------:R-:W-:Y:S01]  /*72d0*/  ISETP.GE.AND P4, PT, R73, R64, PT ;  /* 0x000000404900720c */ /* 0x000fe20003f86270 */
[----:B-1----:R-:W-:-:S05]  /*72e0*/  FFMA.FTZ R26, R59, UR4, R26 ;  /* 0x000000043b1a7c23 */ /* 0x002fca000801001a */
[----:B------:R-:W-:Y:S01]  /*72f0*/  FSEL R26, R26, -INF , !P4 ;  /* 0xff8000001a1a7808 */ /* 0x000fe20006000000 */
[----:B--2---:R-:W-:Y:S01]  /*7300*/  FMUL.FTZ R72, R55, c[0x0][0x2ec] ;  /* 0x0000bb0037487a20 */ /* 0x004fe20000410000 */
[----:B------:R-:W1:Y:S08]  /*7310*/  I2F R59, R39 ;  /* 0x00000027003b7306 */ /* 0x000e700000201400 */
[----:B------:R2:W-:Y:S08]  /*7320*/  I2F R55, R75 ;  /* 0x0000004b00377306 */ /* 0x0005f00000201400 */
[----:B------:R3:W-:Y:S01]  /*7330*/  MUFU.TANH R53, R48 ;  /* 0x0000003000357308 */ /* 0x0007e20000002400 */
[----:B-1----:R-:W-:Y:S01]  /*7340*/  FFMA.FTZ R80, R59, UR4, R80 ;  /* 0x000000043b507c23 */ /* 0x002fe20008010050 */
[----:B--2---:R-:W-:-:S06]  /*7350*/  IADD3 R75, R71, 0x21, RZ ;  /* 0x00000021474b7810 */ /* 0x004fcc0007ffe0ff */
[----:B------:R1:W-:Y:S01]  /*7360*/  MUFU.TANH R52, R54 ;  /* 0x0000003600347308 */ /* 0x0003e20000002400 */
[C---:B------:R-:W-:Y:S02]  /*7370*/  ISETP.GE.AND P3, PT, R75.reuse, R64, PT ;  /* 0x000000404b00720c */ /* 0x040fe40003f66270 */
[----:B------:R-:W-:Y:S01]  /*7380*/  ISETP.GE.AND P4, PT, R75, R66, PT ;  /* 0x000000424b00720c */ /* 0x000fe20003f86270 */
[----:B---3--:R-:W-:-:S04]  /*7390*/  FMUL.FTZ R48, R51, c[0x0][0x2ec] ;  /* 0x0000bb0033307a20 */ /* 0x008fc80000410000 */
[----:B------:R-:W2:Y:S01]  /*73a0*/  I2F R73, R75 ;  /* 0x0000004b00497306 */ /* 0x000ea20000201400 */
[----:B------:R-:W-:-:S07]  /*73b0*/  IADD3 R51, R71, 0x59, RZ ;  /* 0x0000005947337810 */ /* 0x000fce0007ffe0ff */
[----:B------:R-:W3:Y:S01]  /*73c0*/  MUFU.TANH R36, R36 ;  /* 0x0000002400247308 */ /* 0x000ee20000002400 */
[----:B-1----:R-:W-:Y:S02]  /*73d0*/  FMUL.FTZ R54, R49, c[0x0][0x2ec] ;  /* 0x0000bb0031367a20 */ /* 0x002fe40000410000 */
[----:B------:R-:W-:-:S05]  /*73e0*/  FMUL.FTZ R49, R50, c[0x0][0x2ec] ;  /* 0x0000bb0032317a20 */ /* 0x000fca0000410000 */
[----:B------:R-:W1:Y:S01]  /*73f0*/  MUFU.TANH R38, R38 ;  /* 0x0000002600267308 */ /* 0x000e620000002400 */
[C---:B--2---:R-:W-:Y:S02]  /*7400*/  FFMA.FTZ R74, R73.reuse, UR4, R74 ;  /* 0x00000004494a7c23 */ /* 0x044fe4000801004a */
[----:B------:R-:W-:Y:S01]  /*7410*/  FFMA.FTZ R28, R73, UR4, R28 ;  /* 0x00000004491c7c23 */ /* 0x000fe2000801001c */
[----:B------:R-:W-:Y:S02]  /*7420*/  LOP3.LUT R73, R69, 0x60, R88, 0xfe, !PT ;  /* 0x0000006045497812 */ /* 0x000fe400078efe58 */
[----:B------:R-:W-:Y:S02]  /*7430*/  FSEL R138, R74, -INF , !P3 ;  /* 0xff8000004a8a7808 */ /* 0x000fe40005800000 */
[----:B------:R-:W2:Y:S01]  /*7440*/  I2F R44, R51 ;  /* 0x00000033002c7306 */ /* 0x000ea20000201400 */
[----:B------:R-:W-:Y:S01]  /*7450*/  ISETP.GE.AND P3, PT, R39, R66, PT ;  /* 0x000000422700720c */ /* 0x000fe20003f66270 */
[----:B---3--:R-:W-:Y:S01]  /*7460*/  FFMA.FTZ R36, R59, UR4, R36 ;  /* 0x000000043b247c23 */ /* 0x008fe20008010024 */
[----:B------:R-:W-:Y:S01]  /*7470*/  FSEL R57, R28, -INF , !P4 ;  /* 0xff8000001c397808 */ /* 0x000fe20006000000 */
[----:B------:R-:W-:Y:S01]  /*7480*/  FMUL.FTZ R59, R46, c[0x0][0x2ec] ;  /* 0x0000bb002e3b7a20 */ /* 0x000fe20000410000 */
[----:B------:R-:W-:-:S02]  /*7490*/  FSEL R80, R80, -INF , !P3 ;  /* 0xff80000050507808 */ /* 0x000fc40005800000 */
[----:B------:R-:W-:Y:S01]  /*74a0*/  ISETP.GE.AND P3, PT, R39, R64, PT ;  /* 0x000000402700720c */ /* 0x000fe20003f66270 */
[----:B------:R3:W-:Y:S01]  /*74b0*/  MUFU.TANH R28, R48 ;  /* 0x00000030001c7308 */ /* 0x0007e20000002400 */
[----:B-1----:R-:W-:Y:S01]  /*74c0*/  FFMA.FTZ R82, R55, UR4, R38 ;  /* 0x0000000437527c23 */ /* 0x002fe20008010026 */
[C---:B------:R-:W-:Y:S02]  /*74d0*/  ISETP.GE.AND P6, PT, R73.reuse, R66, PT ;  /* 0x000000424900720c */ /* 0x040fe40003fc6270 */
[----:B------:R-:W-:Y:S02]  /*74e0*/  FSEL R50, R36, -INF , !P3 ;  /* 0xff80000024327808 */ /* 0x000fe40005800000 */
[----:B------:R-:W-:Y:S01]  /*74f0*/  FSEL R82, R82, -INF , !P2 ;  /* 0xff80000052527808 */ /* 0x000fe20005000000 */
[----:B--2---:R-:W-:Y:S01]  /*7500*/  FFMA.FTZ R3, R44, UR4, R3 ;  /* 0x000000042c037c23 */ /* 0x004fe20008010003 */
[----:B------:R-:W1:Y:S01]  /*7510*/  MUFU.TANH R37, R72 ;  /* 0x0000004800257308 */ /* 0x000e620000002400 */
[----:B------:R-:W-:Y:S01]  /*7520*/  ISETP.GE.AND P4, PT, R73, R64, PT ;  /* 0x000000404900720c */ /* 0x000fe20003f86270 */
[----:B---3--:R-:W-:Y:S01]  /*7530*/  FFMA.FTZ R48, R55, UR4, R52 ;  /* 0x0000000437307c23 */ /* 0x008fe20008010034 */
[----:B------:R-:W-:-:S05]  /*7540*/  LOP3.LUT R55, R69, 0x68, R88, 0xfe, !PT ;  /* 0x0000006845377812 */ /* 0x000fca00078efe58 */
[----:B------:R-:W-:Y:S01]  /*7550*/  MUFU.TANH R30, R54 ;  /* 0x00000036001e7308 */ /* 0x000fe20000002400 */
[----:B------:R-:W-:Y:S02]  /*7560*/  FSEL R48, R48, -INF , !P5 ;  /* 0xff80000030307808 */ /* 0x000fe40006800000 */
[-C--:B------:R-:W-:Y:S02]  /*7570*/  ISETP.GE.AND P5, PT, R51, R66.reuse, PT ;  /* 0x000000423300720c */ /* 0x080fe40003fa6270 */
[----:B------:R-:W-:-:S03]  /*7580*/  ISETP.GE.AND P3, PT, R55, R66, PT ;  /* 0x000000423700720c */ /* 0x000fc60003f66270 */
[----:B------:R2:W-:Y:S01]  /*7590*/  I2F R38, R55 ;  /* 0x0000003700267306 */ /* 0x0005e20000201400 */
[-C--:B------:R-:W-:Y:S01]  /*75a0*/  ISETP.GE.AND P2, PT, R55, R64.reuse, PT ;  /* 0x000000403700720c */ /* 0x080fe20003f46270 */
[----:B-1----:R-:W-:Y:S01]  /*75b0*/  FFMA.FTZ R52, R44, UR4, R37 ;  /* 0x000000042c347c23 */ /* 0x002fe20008010025 */
[----:B------:R-:W-:Y:S02]  /*75c0*/  FSEL R122, R3, -INF , !P5 ;  /* 0xff800000037a7808 */ /* 0x000fe40006800000 */
[----:B------:R-:W-:-:S03]  /*75d0*/  ISETP.GE.AND P5, PT, R51, R64, PT ;  /* 0x000000403300720c */ /* 0x000fc60003fa6270 */
[----:B------:R-:W1:Y:S01]  /*75e0*/  I2F R54, R73 ;  /* 0x0000004900367306 */ /* 0x000e620000201400 */
[----:B------:R-:W-:Y:S02]  /*75f0*/  FSEL R52, R52, -INF , !P5 ;  /* 0xff80000034347808 */ /* 0x000fe40006800000 */
[----:B--2---:R-:W-:-:S05]  /*7600*/  IADD3 R55, R71, 0x61, RZ ;  /* 0x0000006147377810 */ /* 0x004fca0007ffe0ff */
[----:B------:R-:W2:Y:S01]  /*7610*/  MUFU.TANH R49, R49 ;  /* 0x0000003100317308 */ /* 0x000ea20000002400 */
[----:B-1----:R-:W-:-:S07]  /*7620*/  FFMA.FTZ R53, R54, UR4, R53 ;  /* 0x0000000436357c23 */ /* 0x002fce0008010035 */
[----:B------:R-:W1:Y:S01]  /*7630*/  I2F R51, R55 ;  /* 0x0000003700337306 */ /* 0x000e620000201400 */
[----:B------:R-:W-:Y:S01]  /*7640*/  FSEL R128, R53, -INF , !P6 ;  /* 0xff80000035807808 */ /* 0x000fe20007000000 */
[----:B------:R-:W-:-:S06]  /*7650*/  FMUL.FTZ R53, R40, c[0x0][0x2ec] ;  /* 0x0000bb0028357a20 */ /* 0x000fcc0000410000 */
[----:B------:R3:W-:Y:S01]  /*7660*/  MUFU.TANH R36, R45 ;  /* 0x0000002d00247308 */ /* 0x0007e20000002400 */
[----:B--2---:R-:W-:Y:S01]  /*7670*/  FFMA.FTZ R46, R54, UR4, R49 ;  /* 0x00000004362e7c23 */ /* 0x004fe20008010031 */
[----:B------:R-:W-:-:S04]  /*7680*/  LOP3.LUT R49, R69, 0x70, R88, 0xfe, !PT ;  /* 0x0000007045317812 */ /* 0x000fc800078efe58 */
[----:B------:R-:W-:Y:S02]  /*7690*/  FSEL R46, R46, -INF , !P4 ;  /* 0xff8000002e2e7808 */ /* 0x000fe40006000000 */
[----:B------:R-:W2:Y:S01]  /*76a0*/  MUFU.TANH R3, R59 ;  /* 0x0000003b00037308 */ /* 0x000ea20000002400 */
[----:B-1----:R-:W-:Y:S01]  /*76b0*/  FFMA.FTZ R44, R51, UR4, R28 ;  /* 0x00000004332c7c23 */ /* 0x002fe2000801001c */
[-C--:B------:R-:W-:Y:S01]  /*76c0*/  ISETP.GE.AND P4, PT, R55, R66.reuse, PT ;  /* 0x000000423700720c */ /* 0x080fe20003f86270 */
[----:B------:R-:W-:Y:S01]  /*76d0*/  FFMA.FTZ R30, R51, UR4, R30 ;  /* 0x00000004331e7c23 */ /* 0x000fe2000801001e */
[C---:B------:R-:W-:Y:S02]  /*76e0*/  ISETP.GE.AND P5, PT, R49.reuse, R66, PT ;  /* 0x000000423100720c */ /* 0x040fe40003fa6270 */
[----:B------:R-:W-:Y:S01]  /*76f0*/  ISETP.GE.AND P6, PT, R49, R64, PT ;  /* 0x000000403100720c */ /* 0x000fe20003fc6270 */
[----:B---3--:R-:W-:Y:S01]  /*7700*/  FMUL.FTZ R45, R47, c[0x0][0x2ec] ;  /* 0x0000bb002f2d7a20 */ /* 0x008fe20000410000 */
[----:B------:R-:W-:Y:S01]  /*7710*/  IADD3 R47, R71, 0x69, RZ ;  /* 0x00000069472f7810 */ /* 0x000fe20007ffe0ff */
[----:B------:R-:W1:Y:S01]  /*7720*/  MUFU.TANH R39, R68 ;  /* 0x0000004400277308 */ /* 0x000e620000002400 */
[----:B------:R-:W-:-:S02]  /*7730*/  FSEL R74, R30, -INF , !P4 ;  /* 0xff8000001e4a7808 */ /* 0x000fc40006000000 */
[----:B------:R-:W-:Y:S01]  /*7740*/  ISETP.GE.AND P4, PT, R55, R64, PT ;  /* 0x000000403700720c */ /* 0x000fe20003f86270 */
[----:B--2---:R-:W-:-:S03]  /*7750*/  FFMA.FTZ R40, R38, UR4, R3 ;  /* 0x0000000426287c23 */ /* 0x004fc60008010003 */
[----:B------:R-:W-:Y:S01]  /*7760*/  FSEL R44, R44, -INF , !P4 ;  /* 0xff8000002c2c7808 */ /* 0x000fe20006000000 */
[----:B------:R-:W2:Y:S01]  /*7770*/  I2F R28, R47 ;  /* 0x0000002f001c7306 */ /* 0x000ea20000201400 */
[----:B------:R-:W-:Y:S02]  /*7780*/  FSEL R40, R40, -INF , !P2 ;  /* 0xff80000028287808 */ /* 0x000fe40005000000 */
[----:B------:R-:W-:-:S05]  /*7790*/  ISETP.GE.AND P2, PT, R47, R66, PT ;  /* 0x000000422f00720c */ /* 0x000fca0003f46270 */
[----:B------:R-:W3:Y:S01]  /*77a0*/  MUFU.TANH R45, R45 ;  /* 0x0000002d002d7308 */ /* 0x000ee20000002400 */
[----:B-1----:R-:W-:-:S05]  /*77b0*/  FFMA.FTZ R39, R38, UR4, R39 ;  /* 0x0000000426277c23 */ /* 0x002fca0008010027 */
[----:B------:R-:W-:Y:S01]  /*77c0*/  FSEL R72, R39, -INF , !P3 ;  /* 0xff80000027487808 */ /* 0x000fe20005800000 */
[----:B--2---:R-:W-:Y:S01]  /*77d0*/  FFMA.FTZ R36, R28, UR4, R36 ;  /* 0x000000041c247c23 */ /* 0x004fe20008010024 */
[----:B------:R1:W-:Y:S04]  /*77e0*/  I2F R37, R49 ;  /* 0x0000003100257306 */ /* 0x0003e80000201400 */
[----:B------:R-:W-:Y:S02]  /*77f0*/  FSEL R70, R36, -INF , !P2 ;  /* 0xff80000024467808 */ /* 0x000fe40005000000 */
[----:B------:R-:W-:Y:S01]  /*7800*/  ISETP.GE.AND P2, PT, R47, R64, PT ;  /* 0x000000402f00720c */ /* 0x000fe20003f46270 */
[----:B---3--:R-:W-:Y:S01]  /*7810*/  FFMA.FTZ R38, R28, UR4, R45 ;  /* 0x000000041c267c23 */ /* 0x008fe2000801002d */
[----:B------:R-:W2:Y:S01]  /*7820*/  MUFU.TANH R30, R53 ;  /* 0x00000035001e7308 */ /* 0x000ea20000002400 */
[----:B------:R-:W-:-:S02]  /*7830*/  LOP3.LUT R47, R69, 0x28, R88, 0xfe, !PT ;  /* 0x00000028452f7812 */ /* 0x000fc400078efe58 */
[--C-:B------:R-:W-:Y:S02]  /*7840*/  LOP3.LUT R45, R69, 0x30, R88.reuse, 0xfe, !PT ;  /* 0x00000030452d7812 */ /* 0x100fe400078efe58 */
[----:B------:R-:W-:Y:S02]  /*7850*/  FSEL R38, R38, -INF , !P2 ;  /* 0xff80000026267808 */ /* 0x000fe40005000000 */
[----:B------:R-:W-:Y:S01]  /*7860*/  ISETP.GE.AND P2, PT, R47, R66, PT ;  /* 0x000000422f00720c */ /* 0x000fe20003f46270 */
[----:B------:R-:W3:Y:S01]  /*7870*/  MUFU.TANH R36, R42 ;  /* 0x0000002a00247308 */ /* 0x000ee20000002400 */
[----:B-1----:R-:W-:-:S04]  /*7880*/  LOP3.LUT R49, R69, 0x78, R88, 0xfe, !PT ;  /* 0x0000007845317812 */ /* 0x002fc800078efe58 */
[C---:B------:R-:W-:Y:S02]  /*7890*/  ISETP.GE.AND P4, PT, R49.reuse, R66, PT ;  /* 0x000000423100720c */ /* 0x040fe40003f86270 */
[----:B------:R-:W-:Y:S01]  /*78a0*/  ISETP.GE.AND P3, PT, R49, R64, PT ;  /* 0x000000403100720c */ /* 0x000fe20003f66270 */
[----:B------:R1:W-:Y:S01]  /*78b0*/  MUFU.TANH R39, R41 ;  /* 0x0000002900277308 */ /* 0x0003e20000002400 */
[----:B--2---:R-:W-:-:S05]  /*78c0*/  FFMA.FTZ R68, R37, UR4, R30 ;  /* 0x0000000425447c23 */ /* 0x004fca000801001e */
[----:B------:R-:W-:Y:S01]  /*78d0*/  FSEL R68, R68, -INF , !P5 ;  /* 0xff80000044447808 */ /* 0x000fe20006800000 */
[----:B---3--:R-:W-:Y:S01]  /*78e0*/  FFMA.FTZ R30, R37, UR4, R36 ;  /* 0x00000004251e7c23 */ /* 0x008fe20008010024 */
[----:B------:R-:W-:Y:S01]  /*78f0*/  MUFU.TANH R21, R21 ;  /* 0x0000001500157308 */ /* 0x000fe20000002400 */
[----:B------:R-:W-:Y:S01]  /*7900*/  FMUL.FTZ R36, R76, c[0x0][0x2ec] ;  /* 0x0000bb004c247a20 */ /* 0x000fe20000410000 */
[-C--:B------:R-:W-:Y:S01]  /*7910*/  ISETP.GE.AND P5, PT, R45, R66.reuse, PT ;  /* 0x000000422d00720c */ /* 0x080fe20003fa6270 */
[----:B------:R-:W-:Y:S01]  /*7920*/  FMUL.FTZ R76, R78, c[0x0][0x2ec] ;  /* 0x0000bb004e4c7a20 */ /* 0x000fe20000410000 */
[----:B------:R-:W-:Y:S02]  /*7930*/  FSEL R30, R30, -INF , !P6 ;  /* 0xff8000001e1e7808 */ /* 0x000fe40007000000 */
[----:B-1----:R-:W-:Y:S02]  /*7940*/  IADD3 R41, R71, 0x71, RZ ;  /* 0x0000007147297810 */ /* 0x002fe40007ffe0ff */
[----:B------:R-:W1:Y:S02]  /*7950*/  I2F R54, R47 ;  /* 0x0000002f00367306 */ /* 0x000e640000201400 */
[----:B------:R-:W-:-:S06]  /*7960*/  ISETP.GE.AND P6, PT, R41, R66, PT ;  /* 0x000000422900720c */ /* 0x000fcc0003fc6270 */
[----:B------:R-:W2:Y:S08]  /*7970*/  I2F R28, R41 ;  /* 0x00000029001c7306 */ /* 0x000eb00000201400 */
[----:B------:R-:W-:Y:S01]  /*7980*/  I2F R3, R49 ;  /* 0x0000003100037306 */ /* 0x000fe20000201400 */
[----:B-1----:R-:W-:Y:S01]  /*7990*/  FFMA.FTZ R54, R54, UR4, R21 ;  /* 0x0000000436367c23 */ /* 0x002fe20008010015 */
[----:B------:R-:W-:-:S04]  /*79a0*/  LOP3.LUT R21, R69, 0x50, R88, 0xfe, !PT ;  /* 0x0000005045157812 */ /* 0x000fc800078efe58 */
[----:B------:R-:W-:Y:S02]  /*79b0*/  FSEL R81, R54, -INF , !P2 ;  /* 0xff80000036517808 */ /* 0x000fe40005000000 */
[----:B------:R-:W1:Y:S01]  /*79c0*/  MUFU.TANH R36, R36 ;  /* 0x0000002400247308 */ /* 0x000e620000002400 */
[----:B--2---:R-:W-:Y:S01]  /*79d0*/  FFMA.FTZ R39, R28, UR4, R39 ;  /* 0x000000041c277c23 */ /* 0x004fe20008010027 */
[----:B------:R-:W-:-:S04]  /*79e0*/  ISETP.GE.AND P2, PT, R21, R66, PT ;  /* 0x000000421500720c */ /* 0x000fc80003f46270 */
[----:B------:R-:W-:Y:S02]  /*79f0*/  FSEL R42, R39, -INF , !P6 ;  /* 0xff800000272a7808 */ /* 0x000fe40007000000 */
[----:B------:R-:W2:Y:S01]  /*7a00*/  MUFU.TANH R43, R43 ;  /* 0x0000002b002b7308 */ /* 0x000ea20000002400 */
[--C-:B------:R-:W-:Y:S02]  /*7a10*/  LOP3.LUT R39, R69, 0x40, R88.reuse, 0xfe, !PT ;  /* 0x0000004045277812 */ /* 0x100fe400078efe58 */
[----:B------:R-:W-:Y:S02]  /*7a20*/  ISETP.GE.AND P6, PT, R41, R64, PT ;  /* 0x000000402900720c */ /* 0x000fe40003fc6270 */
[----:B------:R-:W-:-:S03]  /*7a30*/  LOP3.LUT R41, R69, 0x38, R88, 0xfe, !PT ;  /* 0x0000003845297812 */ /* 0x000fc600078efe58 */
[----:B------:R3:W4:Y:S01]  /*7a40*/  I2F R37, R45 ;  /* 0x0000002d00257306 */ /* 0x0007220000201400 */
[----:B-1----:R-:W-:-:S05]  /*7a50*/  FFMA.FTZ R36, R3, UR4, R36 ;  /* 0x0000000403247c23 */ /* 0x002fca0008010024 */
[----:B------:R-:W-:Y:S02]  /*7a60*/  FSEL R36, R36, -INF , !P4 ;  /* 0xff80000024247808 */ /* 0x000fe40006000000 */
[----:B------:R-:W-:Y:S01]  /*7a70*/  MUFU.TANH R31, R31 ;  /* 0x0000001f001f7308 */ /* 0x000fe20000002400 */
[----:B--2---:R-:W-:Y:S01]  /*7a80*/  FFMA.FTZ R28, R28, UR4, R43 ;  /* 0x000000041c1c7c23 */ /* 0x004fe2000801002b */
[----:B------:R-:W-:-:S04]  /*7a90*/  ISETP.GE.AND P4, PT, R39, R66, PT ;  /* 0x000000422700720c */ /* 0x000fc80003f86270 */
[----:B------:R-:W-:Y:S01]  /*7aa0*/  FSEL R28, R28, -INF , !P6 ;  /* 0xff8000001c1c7808 */ /* 0x000fe20007000000 */
[----:B---3--:R-:W-:Y:S01]  /*7ab0*/  FMUL.FTZ R45, R56, c[0x0][0x2ec] ;  /* 0x0000bb00382d7a20 */ /* 0x008fe20000410000 */
[----:B------:R1:W2:Y:S01]  /*7ac0*/  I2F R146, R39 ;  /* 0x0000002700927306 */ /* 0x0002a20000201400 */
[----:B----4-:R-:W-:Y:S01]  /*7ad0*/  FFMA.FTZ R22, R37, UR4, R22 ;  /* 0x0000000425167c23 */ /* 0x010fe20008010016 */
[----:B------:R-:W-:Y:S02]  /*7ae0*/  IADD3 R37, R71, 0x39, RZ ;  /* 0x0000003947257810 */ /* 0x000fe40007ffe0ff */
[----:B------:R-:W-:Y:S02]  /*7af0*/  ISETP.GE.AND P6, PT, R41, R66, PT ;  /* 0x000000422900720c */ /* 0x000fe40003fc6270 */
[----:B------:R-:W-:Y:S02]  /*7b00*/  FSEL R73, R22, -INF , !P5 ;  /* 0xff80000016497808 */ /* 0x000fe40006800000 */
[----:B------:R-:W-:Y:S01]  /*7b10*/  I2F R130, R21 ;  /* 0x0000001500827306 */ /* 0x000fe20000201400 */
[----:B------:R-:W-:-:S07]  /*7b20*/  ISETP.GE.AND P5, PT, R47, R64, PT ;  /* 0x000000402f00720c */ /* 0x000fce0003fa6270 */
[----:B------:R-:W3:Y:S01]  /*7b30*/  MUFU.TANH R45, R45 ;  /* 0x0000002d002d7308 */ /* 0x000ee20000002400 */
[----:B-1----:R-:W-:Y:S02]  /*7b40*/  FMUL.FTZ R39, R60, c[0x0][0x2ec] ;  /* 0x0000bb003c277a20 */ /* 0x002fe40000410000 */
[----:B--2---:R-:W-:Y:S01]  /*7b50*/  FFMA.FTZ R146, R146, UR4, R31 ;  /* 0x0000000492927c23 */ /* 0x004fe2000801001f */
[----:B------:R-:W-:-:S04]  /*7b60*/  IADD3 R31, R71, 0x29, RZ ;  /* 0x00000029471f7810 */ /* 0x000fc80007ffe0ff */
[----:B------:R-:W1:Y:S01]  /*7b70*/  MUFU.TANH R76, R76 ;  /* 0x0000004c004c7308 */ /* 0x000e620000002400 */
[----:B------:R-:W-:Y:S02]  /*7b80*/  FSEL R146, R146, -INF , !P4 ;  /* 0xff80000092927808 */ /* 0x000fe40006000000 */
[----:B------:R-:W-:-:S05]  /*7b90*/  ISETP.GE.AND P4, PT, R71, R64, PT ;  /* 0x000000404700720c */ /* 0x000fca0003f86270 */
[----:B------:R2:W4:Y:S01]  /*7ba0*/  I2F R162, R41 ;  /* 0x0000002900a27306 */ /* 0x0005220000201400 */
[----:B---3--:R-:W-:-:S05]  /*7bb0*/  FFMA.FTZ R130, R130, UR4, R45 ;  /* 0x0000000482827c23 */ /* 0x008fca000801002d */
[----:B------:R-:W-:Y:S02]  /*7bc0*/  FSEL R130, R130, -INF , !P2 ;  /* 0xff80000082827808 */ /* 0x000fe40005000000 */
[----:B------:R-:W-:Y:S01]  /*7bd0*/  MUFU.TANH R23, R23 ;  /* 0x0000001700177308 */ /* 0x000fe20000002400 */
[----:B-1----:R-:W-:-:S05]  /*7be0*/  FFMA.FTZ R3, R3, UR4, R76 ;  /* 0x0000000403037c23 */ /* 0x002fca000801004c */
[----:B------:R-:W-:Y:S02]  /*7bf0*/  FSEL R3, R3, -INF , !P3 ;  /* 0xff80000003037808 */ /* 0x000fe40005800000 */
[----:B--2---:R-:W-:Y:S01]  /*7c00*/  LOP3.LUT R41, R69, 0x48, R88, 0xfe, !PT ;  /* 0x0000004845297812 */ /* 0x004fe200078efe58 */
[----:B------:R-:W1:Y:S01]  /*7c10*/  I2F R154, R37 ;  /* 0x00000025009a7306 */ /* 0x000e620000201400 */
[----:B----4-:R-:W-:Y:S01]  /*7c20*/  FFMA.FTZ R162, R162, UR4, R29 ;  /* 0x00000004a2a27c23 */ /* 0x010fe2000801001d */
[----:B------:R-:W-:Y:S02]  /*7c30*/  IADD3 R29, R71, 0x31, RZ ;  /* 0x00000031471d7810 */ /* 0x000fe40007ffe0ff */
[-C--:B------:R-:W-:Y:S02]  /*7c40*/  ISETP.GE.AND P3, PT, R41, R66.reuse, PT ;  /* 0x000000422900720c */ /* 0x080fe40003f66270 */
[----:B------:R-:W-:Y:S02]  /*7c50*/  FSEL R162, R162, -INF , !P6 ;  /* 0xff800000a2a27808 */ /* 0x000fe40007000000 */
[----:B------:R2:W-:Y:S01]  /*7c60*/  I2F R144, R41 ;  /* 0x0000002900907306 */ /* 0x0005e20000201400 */
[----:B------:R-:W-:-:S02]  /*7c70*/  ISETP.GE.AND P6, PT, R71, R66, PT ;  /* 0x000000424700720c */ /* 0x000fc40003fc6270 */
[----:B------:R-:W-:-:S05]  /*7c80*/  ISETP.GE.AND P2, PT, R29, R66, PT ;  /* 0x000000421d00720c */ /* 0x000fca0003f46270 */
[----:B------:R-:W3:Y:S01]  /*7c90*/  MUFU.TANH R39, R39 ;  /* 0x0000002700277308 */ /* 0x000ee20000002400 */
[----:B-1----:R-:W-:Y:S01]  /*7ca0*/  FFMA.FTZ R154, R154, UR4, R23 ;  /* 0x000000049a9a7c23 */ /* 0x002fe20008010017 */
[----:B------:R-:W-:-:S06]  /*7cb0*/  IADD3 R23, R71, 0x49, RZ ;  /* 0x0000004947177810 */ /* 0x000fcc0007ffe0ff */
[----:B------:R-:W1:Y:S01]  /*7cc0*/  I2F R45, R71 ;  /* 0x00000047002d7306 */ /* 0x000e620000201400 */
[----:B--2---:R-:W-:-:S07]  /*7cd0*/  FMUL.FTZ R41, R61, c[0x0][0x2ec] ;  /* 0x0000bb003d297a20 */ /* 0x004fce0000410000 */
[----:B------:R-:W-:Y:S01]  /*7ce0*/  MUFU.TANH R20, R20 ;  /* 0x0000001400147308 */ /* 0x000fe20000002400 */
[----:B---3--:R-:W-:Y:S01]  /*7cf0*/  FFMA.FTZ R144, R144, UR4, R39 ;  /* 0x0000000490907c23 */ /* 0x008fe20008010027 */
[----:B------:R-:W-:-:S04]  /*7d00*/  IADD3 R39, R71, 0x41, RZ ;  /* 0x0000004147277810 */ /* 0x000fc80007ffe0ff */
[----:B------:R-:W-:Y:S02]  /*7d10*/  FSEL R144, R144, -INF , !P3 ;  /* 0xff80000090907808 */ /* 0x000fe40005800000 */
[----:B------:R-:W2:Y:S01]  /*7d20*/  I2F R43, R31 ;  /* 0x0000001f002b7306 */ /* 0x000ea20000201400 */
[----:B-1----:R-:W-:Y:S01]  /*7d30*/  FFMA.FTZ R22, R45, UR4, R2 ;  /* 0x000000042d167c23 */ /* 0x002fe20008010002 */
[----:B------:R-:W-:Y:S01]  /*7d40*/  ISETP.GE.AND P3, PT, R31, R66, PT ;  /* 0x000000421f00720c */ /* 0x000fe20003f66270 */
[----:B------:R-:W-:-:S03]  /*7d50*/  FFMA.FTZ R0, R45, UR4, R0 ;  /* 0x000000042d007c23 */ /* 0x000fc60008010000 */
[----:B------:R-:W-:Y:S02]  /*7d60*/  FSEL R22, R22, -INF , !P6 ;  /* 0xff80000016167808 */ /* 0x000fe40007000000 */
[----:B------:R-:W-:Y:S01]  /*7d70*/  MUFU.TANH R41, R41 ;  /* 0x0000002900297308 */ /* 0x000fe20000002400 */
[----:B------:R-:W-:-:S04]  /*7d80*/  ISETP.GE.AND P6, PT, R37, R66, PT ;  /* 0x000000422500720c */ /* 0x000fc80003fc6270 */
[----:B------:R-:W-:-:S03]  /*7d90*/  FSEL R154, R154, -INF , !P6 ;  /* 0xff8000009a9a7808 */ /* 0x000fc60007000000 */
[----:B------:R-:W1:Y:S01]  /*7da0*/  I2F R56, R23 ;  /* 0x0000001700387306 */ /* 0x000e620000201400 */
[----:B--2---:R-:W-:Y:S02]  /*7db0*/  FFMA.FTZ R20, R43, UR4, R20 ;  /* 0x000000042b147c23 */ /* 0x004fe40008010014 */
[----:B------:R-:W-:-:S03]  /*7dc0*/  FMUL.FTZ R43, R77, c[0x0][0x2ec] ;  /* 0x0000bb004d2b7a20 */ /* 0x000fc60000410000 */
[----:B------:R-:W-:Y:S02]  /*7dd0*/  FSEL R61, R20, -INF , !P3 ;  /* 0xff800000143d7808 */ /* 0x000fe40005800000 */
[----:B------:R-:W-:Y:S01]  /*7de0*/  MUFU.TANH R5, R5 ;  /* 0x0000000500057308 */ /* 0x000fe20000002400 */
[----:B------:R-:W-:-:S07]  /*7df0*/  ISETP.GE.AND P3, PT, R39, R66, PT ;  /* 0x000000422700720c */ /* 0x000fce0003f66270 */
[----:B------:R-:W2:Y:S01]  /*7e00*/  I2F R2, R39 ;  /* 0x0000002700027306 */ /* 0x000ea20000201400 */
[----:B-1----:R-:W-:-:S07]  /*7e10*/  FFMA.FTZ R41, R56, UR4, R41 ;  /* 0x0000000438297c23 */ /* 0x002fce0008010029 */
[----:B------:R-:W-:Y:S08]  /*7e20*/  MUFU.TANH R19, R19 ;  /* 0x0000001300137308 */ /* 0x000ff00000002400 */
[----:B------:R-:W1:Y:S01]  /*7e30*/  I2F R164, R29 ;  /* 0x0000001d00a47306 */ /* 0x000e620000201400 */
[----:B--2---:R-:W-:Y:S02]  /*7e40*/  FFMA.FTZ R2, R2, UR4, R5 ;  /* 0x0000000402027c23 */ /* 0x004fe40008010005 */
[----:B------:R-:W-:-:S03]  /*7e50*/  FMUL.FTZ R5, R63, c[0x0][0x2ec] ;  /* 0x0000bb003f057a20 */ /* 0x000fc60000410000 */
[----:B------:R-:W-:Y:S02]  /*7e60*/  FSEL R148, R2, -INF , !P3 ;  /* 0xff80000002947808 */ /* 0x000fe40005800000 */
[----:B------:R-:W2:Y:S01]  /*7e70*/  I2F R20, R37 ;  /* 0x0000002500147306 */ /* 0x000ea20000201400 */
[----:B------:R-:W-:-:S07]  /*7e80*/  ISETP.GE.AND P3, PT, R37, R64, PT ;  /* 0x000000402500720c */ /* 0x000fce0003f66270 */
[----:B------:R-:W3:Y:S01]  /*7e90*/  I2F R56, R29 ;  /* 0x0000001d00387306 */ /* 0x000ee20000201400 */
[----:B-1----:R-:W-:Y:S01]  /*7ea0*/  FFMA.FTZ R164, R164, UR4, R19 ;  /* 0x00000004a4a47c23 */ /* 0x002fe20008010013 */
[----:B------:R-:W-:-:S04]  /*7eb0*/  IADD3 R19, R71, 0x79, RZ ;  /* 0x0000007947137810 */ /* 0x000fc80007ffe0ff */
[----:B------:R-:W-:Y:S02]  /*7ec0*/  FSEL R164, R164, -INF , !P2 ;  /* 0xff800000a4a47808 */ /* 0x000fe40005000000 */
[----:B------:R-:W-:Y:S01]  /*7ed0*/  MUFU.TANH R17, R17 ;  /* 0x0000001100117308 */ /* 0x000fe20000002400 */
[----:B--2---:R-:W-:Y:S01]  /*7ee0*/  FFMA.FTZ R11, R20, UR4, R11 ;  /* 0x00000004140b7c23 */ /* 0x004fe2000801000b */
[-C--:B------:R-:W-:Y:S02]  /*7ef0*/  ISETP.GE.AND P2, PT, R23, R66.reuse, PT ;  /* 0x000000421700720c */ /* 0x080fe40003f46270 */
[----:B------:R-:W-:Y:S02]  /*7f00*/  ISETP.GE.AND P6, PT, R19, R66, PT ;  /* 0x000000421300720c */ /* 0x000fe40003fc6270 */
[----:B------:R-:W-:Y:S02]  /*7f10*/  FSEL R152, R11, -INF , !P3 ;  /* 0xff8000000b987808 */ /* 0x000fe40005800000 */
[----:B------:R-:W1:Y:S01]  /*7f20*/  I2F R60, R31 ;  /* 0x0000001f003c7306 */ /* 0x000e620000201400 */
[----:B------:R-:W-:Y:S01]  /*7f30*/  LOP3.LUT R11, R69, 0x38, R88, 0xfe, !PT ;  /* 0x00000038450b7812 */ /* 0x000fe200078efe58 */
[----:B---3--:R-:W-:Y:S01]  /*7f40*/  FFMA.FTZ R15, R56, UR4, R15 ;  /* 0x00000004380f7c23 */ /* 0x008fe2000801000f */
[----:B------:R-:W-:-:S02]  /*7f50*/  ISETP.GE.AND P3, PT, R29, R64, PT ;  /* 0x000000401d00720c */ /* 0x000fc40003f66270 */
[----:B------:R-:W-:Y:S02]  /*7f60*/  FSEL R20, R0, -INF , !P4 ;  /* 0xff80000000147808 */ /* 0x000fe40006000000 */
[----:B------:R-:W-:Y:S01]  /*7f70*/  FSEL R150, R15, -INF , !P3 ;  /* 0xff8000000f967808 */ /* 0x000fe20005800000 */
[----:B------:R-:W-:Y:S01]  /*7f80*/  MUFU.TANH R43, R43 ;  /* 0x0000002b002b7308 */ /* 0x000fe20000002400 */
[----:B------:R-:W-:Y:S02]  /*7f90*/  ISETP.GE.AND P3, PT, R11, R64, PT ;  /* 0x000000400b00720c */ /* 0x000fe40003f66270 */
[----:B------:R-:W-:Y:S02]  /*7fa0*/  LOP3.LUT R15, R69, 0x48, R88, 0xfe, !PT ;  /* 0x00000048450f7812 */ /* 0x000fe400078efe58 */
[----:B------:R-:W-:Y:S02]  /*7fb0*/  FSEL R134, R41, -INF , !P2 ;  /* 0xff80000029867808 */ /* 0x000fe40005000000 */
[----:B------:R-:W-:Y:S01]  /*7fc0*/  ISETP.GE.AND P2, PT, R92, 0x3, PT ;  /* 0x000000035c00780c */ /* 0x000fe20003f46270 */
[----:B------:R-:W2:Y:S01]  /*7fd0*/  I2F R2, R19 ;  /* 0x0000001300027306 */ /* 0x000ea20000201400 */
[----:B-1----:R-:W-:-:S07]  /*7fe0*/  FFMA.FTZ R17, R60, UR4, R17 ;  /* 0x000000043c117c23 */ /* 0x002fce0008010011 */
[----:B------:R-:W-:Y:S08]  /*7ff0*/  MUFU.TANH R7, R7 ;  /* 0x0000000700077308 */ /* 0x000ff00000002400 */
[----:B------:R-:W1:Y:S01]  /*8000*/  I2F R66, R39 ;  /* 0x0000002700427306 */ /* 0x000e620000201400 */
[----:B--2---:R-:W-:-:S05]  /*8010*/  FFMA.FTZ R37, R2, UR4, R43 ;  /* 0x0000000402257c23 */ /* 0x004fca000801002b */
[----:B------:R-:W-:Y:S02]  /*8020*/  FSEL R37, R37, -INF , !P6 ;  /* 0xff80000025257808 */ /* 0x000fe40007000000 */
[----:B------:R2:W-:Y:S01]  /*8030*/  I2F R21, R47 ;  /* 0x0000002f00157306 */ /* 0x0005e20000201400 */
[----:B------:R-:W-:-:S04]  /*8040*/  ISETP.GE.AND P6, PT, R31, R64, PT ;  /* 0x000000401f00720c */ /* 0x000fc80003fc6270 */
[----:B------:R-:W-:Y:S02]  /*8050*/  FSEL R59, R17, -INF , !P6 ;  /* 0xff800000113b7808 */ /* 0x000fe40007000000 */
[----:B------:R-:W-:Y:S01]  /*8060*/  LOP3.LUT R17, R69, 0x40, R88, 0xfe, !PT ;  /* 0x0000004045117812 */ /* 0x000fe200078efe58 */
[----:B------:R-:W-:Y:S01]  /*8070*/  MUFU.TANH R9, R9 ;  /* 0x0000000900097308 */ /* 0x000fe20000002400 */
[----:B-1----:R-:W-:Y:S01]  /*8080*/  FFMA.FTZ R66, R66, UR4, R7 ;  /* 0x0000000442427c23 */ /* 0x002fe20008010007 */
[----:B------:R-:W-:Y:S01]  /*8090*/  ISETP.GE.AND P6, PT, R39, R64, PT ;  /* 0x000000402700720c */ /* 0x000fe20003fc6270 */
[----:B------:R-:W-:-:S03]  /*80a0*/  FMUL.FTZ R7, R58, c[0x0][0x2ec] ;  /* 0x0000bb003a077a20 */ /* 0x000fc60000410000 */
[----:B------:R-:W-:Y:S02]  /*80b0*/  FSEL R66, R66, -INF , !P6 ;  /* 0xff80000042427808 */ /* 0x000fe40007000000 */
[----:B--2---:R-:W-:Y:S01]  /*80c0*/  LOP3.LUT R47, R69, 0x30, R88, 0xfe, !PT ;  /* 0x00000030452f7812 */ /* 0x004fe200078efe58 */
[----:B------:R1:W2:Y:S01]  /*80d0*/  I2F R56, R11 ;  /* 0x0000000b00387306 */ /* 0x0002a20000201400 */
[-C--:B------:R-:W-:Y:S02]  /*80e0*/  ISETP.GE.AND P6, PT, R23, R64.reuse, PT ;  /* 0x000000401700720c */ /* 0x080fe40003fc6270 */
[----:B------:R-:W-:-:S05]  /*80f0*/  ISETP.GE.AND P4, PT, R47, R64, PT ;  /* 0x000000402f00720c */ /* 0x000fca0003f86270 */
[----:B------:R-:W-:Y:S08]  /*8100*/  MUFU.TANH R13, R13 ;  /* 0x0000000d000d7308 */ /* 0x000ff00000002400 */
[----:B------:R-:W3:Y:S01]  /*8110*/  I2F R54, R47 ;  /* 0x0000002f00367306 */ /* 0x000ee20000201400 */
[----:B-1----:R-:W-:Y:S02]  /*8120*/  FMUL.FTZ R11, R79, c[0x0][0x2ec] ;  /* 0x0000bb004f0b7a20 */ /* 0x002fe40000410000 */
[----:B--2---:R-:W-:Y:S01]  /*8130*/  FFMA.FTZ R56, R56, UR4, R9 ;  /* 0x0000000438387c23 */ /* 0x004fe20008010009 */
[----:B------:R-:W-:-:S04]  /*8140*/  LOP3.LUT R9, R69, 0x50, R88, 0xfe, !PT ;  /* 0x0000005045097812 */ /* 0x000fc800078efe58 */
[----:B------:R-:W-:Y:S01]  /*8150*/  MUFU.TANH R5, R5 ;  /* 0x0000000500057308 */ /* 0x000fe20000002400 */
[----:B------:R-:W-:Y:S02]  /*8160*/  FSEL R156, R56, -INF , !P3 ;  /* 0xff800000389c7808 */ /* 0x000fe40005800000 */
[----:B------:R-:W-:-:S05]  /*8170*/  ISETP.GE.AND P3, PT, R19, R64, PT ;  /* 0x000000401300720c */ /* 0x000fca0003f66270 */
[----:B------:R-:W1:Y:S01]  /*8180*/  I2F R60, R23 ;  /* 0x00000017003c7306 */ /* 0x000e620000201400 */
[----:B---3--:R-:W-:-:S05]  /*8190*/  FFMA.FTZ R75, R54, UR4, R13 ;  /* 0x00000004364b7c23 */ /* 0x008fca000801000d */
[----:B------:R-:W-:Y:S02]  /*81a0*/  FSEL R75, R75, -INF , !P4 ;  /* 0xff8000004b4b7808 */ /* 0x000fe40006000000 */
[----:B------:R-:W2:Y:S01]  /*81b0*/  MUFU.TANH R16, R16 ;  /* 0x0000001000107308 */ /* 0x000ea20000002400 */
[----:B------:R-:W-:Y:S01]  /*81c0*/  ISETP.GE.AND P4, PT, R9, R64, PT ;  /* 0x000000400900720c */ /* 0x000fe20003f86270 */
[----:B-1----:R-:W-:-:S06]  /*81d0*/  FFMA.FTZ R60, R60, UR4, R5 ;  /* 0x000000043c3c7c23 */ /* 0x002fcc0008010005 */
[----:B------:R-:W-:Y:S01]  /*81e0*/  MUFU.TANH R6, R6 ;  /* 0x0000000600067308 */ /* 0x000fe20000002400 */
[----:B------:R-:W-:Y:S02]  /*81f0*/  FSEL R76, R60, -INF , !P6 ;  /* 0xff8000003c4c7808 */ /* 0x000fe40007000000 */
[----:B------:R-:W-:Y:S01]  /*8200*/  ISETP.GE.AND P6, PT, R17, R64, PT ;  /* 0x000000401100720c */ /* 0x000fe20003fc6270 */
[----:B--2---:R-:W-:-:S04]  /*8210*/  FFMA.FTZ R16, R21, UR4, R16 ;  /* 0x0000000415107c23 */ /* 0x004fc80008010010 */
[----:B------:R-:W-:Y:S01]  /*8220*/  MUFU.TANH R0, R62 ;  /* 0x0000003e00007308 */ /* 0x000fe20000002400 */
[----:B------:R-:W-:Y:S01]  /*8230*/  FSEL R77, R16, -INF , !P5 ;  /* 0xff800000104d7808 */ /* 0x000fe20006800000 */
[----:B------:R-:W-:Y:S01]  /*8240*/  BAR.SYNC.DEFER_BLOCKING 0x0 ;  /* 0x0000000000007b1d */ /* 0x000fe20000010000 */
[----:B------:R-:W-:-:S05]  /*8250*/  ISETP.GE.AND P5, PT, R15, R64, PT ;  /* 0x000000400f00720c */ /* 0x000fca0003fa6270 */
[----:B------:R-:W-:Y:S08]  /*8260*/  MUFU.TANH R7, R7 ;  /* 0x0000000700077308 */ /* 0x000ff00000002400 */
[----:B------:R-:W1:Y:S08]  /*8270*/  I2F R5, R17 ;  /* 0x0000001100057306 */ /* 0x000e700000201400 */
[----:B------:R-:W2:Y:S08]  /*8280*/  MUFU.TANH R11, R11 ;  /* 0x0000000b000b7308 */ /* 0x000eb00000002400 */
[----:B------:R-:W3:Y:S01]  /*8290*/  I2F R13, R15 ;  /* 0x0000000f000d7306 */ /* 0x000ee20000201400 */
[----:B-1----:R-:W-:-:S05]  /*82a0*/  FFMA.FTZ R5, R5, UR4, R6 ;  /* 0x0000000405057c23 */ /* 0x002fca0008010006 */
        /* <DEDUP_REMOVED lines=9> */
[----:B------:R-:W-:Y:S01]  /*8340*/  MOV R2, c[0x0][0x198] ;  /* 0x0000660000027a02 */ /* 0x000fe20000000f00 */
[----:B------:R-:W-:Y:S05]  /*8350*/  @!P1 BRA `(.L_x_4312) ;  /* 0x000003a000009947 */ /* 0x000fea0003800000 */
[----:B------:R-:W-:Y:S01]  /*8360*/  IABS R0, c[0x0][0x2d0] ;  /* 0x0000b40000007a13 */ /* 0x000fe20000000000 */
[----:B------:R-:W-:Y:S01]  /*8370*/  IMAD.MOV.U32 R6, RZ, RZ, RZ ;  /* 0x000000ffff067224 */ /* 0x000fe200078e00ff */
        /* <DEDUP_REMOVED lines=56> */
.L_x_4312:
[----:B------:R-:W-:-:S04]  /*8700*/  LEA R5, -R2, RZ, 0x7 ;  /* 0x000000ff02057211 */ /* 0x000fc800078e39ff */
[----:B------:R-:W-:Y:S02]  /*8710*/  SHF.R.S32.HI R6, RZ, 0x1f, R5 ;  /* 0x0000001fff067819 */ /* 0x000fe40000011405 */
.L_x_4313:
        /* <DEDUP_REMOVED lines=11> */
[----:B------:R-:W-:-:S02]  /*87d0*/  @!P0 LEA.HI.X R11, R2, R93, R0, 0x6, P3 ;  /* 0x0000005d020b8211 */ /* 0x000fc400018f3400 */
[----:B------:R-:W-:Y:S01]  /*87e0*/  @!P0 LEA R54, P4, R16, c[0x0][0x168], 0x1 ;  /* 0x00005a0010368a11 */ /* 0x000fe200078808ff */
[----:B------:R-:W-:Y:S01]  /*87f0*/  @!PT LDS RZ, [RZ] ;  /* 0x00000000fffff984 */ /* 0x000fe20000000800 */
[----:B------:R-:W-:Y:S01]  /*8800*/  @!PT LDS RZ, [RZ] ;  /* 0x00000000fffff984 */ /* 0x000fe20000000800 */
[----:B------:R-:W-:Y:S01]  /*8810*/  @!PT LDS RZ, [RZ] ;  /* 0x00000000fffff984 */ /* 0x000fe20000000800 */
[----:B------:R1:W-:Y:S02]  /*8820*/  @!P0 LDGSTS.E.BYPASS.LTC128B.128 [R94+0x1000], [R62.64] ;  /* 0x010000003e5e8fae */ /* 0x0003e4000b901d4c */
[----:B------:R-:W-:Y:S01]  /*8830*/  @!P0 IMAD.X R0, R6, 0x1, R11, P2 ;  /* 0x0000000106008824 */ /* 0x000fe200010e060b */
[----:B------:R-:W-:Y:S01]  /*8840*/  @!P0 LEA.HI.X R55, R16, c[0x0][0x16c], R7, 0x1, P4 ;  /* 0x00005b0010378a11 */ /* 0x000fe200020f0c07 */
[----:B------:R1:W-:Y:S01]  /*8850*/  @P0 STS.128 [R94+0x1800], RZ ;  /* 0x001800ff5e000388 */ /* 0x0003e20000000c00 */
        /* <DEDUP_REMOVED lines=25> */
.L_x_4315:
[----:B------:R-:W-:Y:S05]  /*89f0*/  BSYNC B0 ;  /* 0x0000000000007941 */ /* 0x000fea0003800000 */
.L_x_4314:
[----:B------:R-:W0:Y:S01]  /*8a00*/  LDGDEPBAR ;  /* 0x00000000000079af */ /* 0x000e220000000000 */
[----:B------:R-:W-:-:S04]  /*8a10*/  LEA R124, P0, R5, R124, 0x1 ;  /* 0x0000007c057c7211 */ /* 0x000fc800078008ff */
[----:B------:R-:W-:Y:S02]  /*8a20*/  LEA.HI.X R125, R5, R125, R6, 0x1, P0 ;  /* 0x0000007d057d7211 */ /* 0x000fe400000f0c06 */
.L_x_4311:
[----:B------:R-:W-:-:S04]  /*8a30*/  FMNMX.FTZ R5, R67, R22, !PT ;  /* 0x0000001643057209 */ /* 0x000fc80007810000 */
        /* <DEDUP_REMOVED lines=56> */
[----:B-1----:R-:W-:Y:S02]  /*8dc0*/  FMNMX.FTZ R16, R36, R7, !PT ;  /* 0x0000000724107209 */ /* 0x002fe40007810000 */
[----:B------:R-:W-:Y:S02]  /*8dd0*/  FMNMX.FTZ R5, R38, R5, !PT ;  /* 0x0000000526057209 */ /* 0x000fe40007810000 */
[----:B------:R-:W-:Y:S02]  /*8de0*/  FMNMX.FTZ R16, R37, R16, !PT ;  /* 0x0000001025107209 */ /* 0x000fe40007810000 */
[----:B------:R-:W-:-:S03]  /*8df0*/  FMNMX.FTZ R5, R30, R5, !PT ;  /* 0x000000051e057209 */ /* 0x000fc60007810000 */
[----:B------:R-:W1:Y:S01]  /*8e00*/  SHFL.BFLY PT, R7, R16, 0x2, 0x1f ;  /* 0x0c401f0010077f89 */ /* 0x000e6200000e0000 */
[----:B------:R-:W-:-:S04]  /*8e10*/  FMNMX.FTZ R6, R28, R5, !PT ;  /* 0x000000051c067209 */ /* 0x000fc80007810000 */
        /* <DEDUP_REMOVED lines=9> */
[----:B------:R-:W-:-:S03]  /*8eb0*/  FMUL.FTZ R39, R2, c[0x0][0x23c] ;  /* 0x00008f0002277a20 */ /* 0x000fc60000410000 */
[----:B------:R-:W-:Y:S02]  /*8ec0*/  FSEL R6, R2, RZ, P2 ;  /* 0x000000ff02067208 */ /* 0x000fe40001000000 */
[----:B------:R-:W-:-:S03]  /*8ed0*/  FSEL R39, R39, RZ, P2 ;  /* 0x000000ff27277208 */ /* 0x000fc60001000000 */
[----:B------:R-:W-:Y:S01]  /*8ee0*/  FADD.FTZ R71, R67, -R6 ;  /* 0x8000000643477221 */ /* 0x000fe20000010000 */
[----:B--2---:R-:W-:Y:S01]  /*8ef0*/  FMNMX.FTZ R0, R5, R0, !PT ;  /* 0x0000000005007209 */ /* 0x004fe20007810000 */
[--C-:B------:R-:W-:Y:S02]  /*8f00*/  FFMA.FTZ R55, R18, c[0x0][0x23c], -R39.reuse ;  /* 0x00008f0012377a23 */ /* 0x100fe40000010827 */
[----:B------:R-:W-:Y:S01]  /*8f10*/  LDSM.16.MT88.4 R16, [R126+0x3000] ;  /* 0x003000007e10783b */ /* 0x000fe20000004200 */
[C---:B------:R-:W-:Y:S01]  /*8f20*/  FSETP.NEU.FTZ.AND P0, PT, R0.reuse, -INF , PT ;  /* 0xff8000000000780b */ /* 0x040fe20003f1d000 */
[----:B------:R-:W-:Y:S02]  /*8f30*/  FMUL.FTZ R31, R0, c[0x0][0x23c] ;  /* 0x00008f00001f7a20 */ /* 0x000fe40000410000 */
[--C-:B------:R-:W-:Y:S01]  /*8f40*/  FFMA.FTZ R160, R22, c[0x0][0x23c], -R39.reuse ;  /* 0x00008f0016a07a23 */ /* 0x100fe20000010827 */
[----:B------:R-:W-:Y:S01]  /*8f50*/  FSEL R6, R0, RZ, P0 ;  /* 0x000000ff00067208 */ /* 0x000fe20000000000 */
[--C-:B------:R-:W-:Y:S01]  /*8f60*/  FFMA.FTZ R60, R14, c[0x0][0x23c], -R39.reuse ;  /* 0x00008f000e3c7a23 */ /* 0x100fe20000010827 */
[----:B------:R-:W-:Y:S01]  /*8f70*/  FSEL R31, R31, RZ, P0 ;  /* 0x000000ff1f1f7208 */ /* 0x000fe20000000000 */
[----:B------:R-:W-:Y:S01]  /*8f80*/  FFMA.FTZ R41, R12, c[0x0][0x23c], -R39 ;  /* 0x00008f000c297a23 */ /* 0x000fe20000010827 */
[----:B------:R-:W-:Y:S01]  /*8f90*/  MUFU.EX2 R55, R55 ;  /* 0x0000003700377308 */ /* 0x000fe20000000800 */
[----:B------:R-:W-:-:S02]  /*8fa0*/  FADD.FTZ R5, R65, -R6 ;  /* 0x8000000641057221 */ /* 0x000fc40000010000 */
[--C-:B------:R-:W-:Y:S02]  /*8fb0*/  FFMA.FTZ R53, R10, c[0x0][0x23c], -R31.reuse ;  /* 0x00008f000a357a23 */ /* 0x100fe4000001081f */
[--C-:B------:R-:W-:Y:S02]  /*8fc0*/  FFMA.FTZ R43, R8, c[0x0][0x23c], -R31.reuse ;  /* 0x00008f00082b7a23 */ /* 0x100fe4000001081f */
[----:B------:R-:W1:Y:S01]  /*8fd0*/  LDSM.16.MT88.4 R8, [R121+0x3000] ;  /* 0x003000007908783b */ /* 0x000e620000004200 */
[--C-:B------:R-:W-:Y:S01]  /*8fe0*/  FFMA.FTZ R158, R20, c[0x0][0x23c], -R31.reuse ;  /* 0x00008f00149e7a23 */ /* 0x100fe2000001081f */
[----:B------:R-:W2:Y:S01]  /*8ff0*/  MUFU.EX2 R160, R160 ;  /* 0x000000a000a07308 */ /* 0x000ea20000000800 */
[----:B------:R-:W-:Y:S02]  /*9000*/  FMUL.FTZ R71, R71, c[0x0][0x23c] ;  /* 0x00008f0047477a20 */ /* 0x000fe40000410000 */
[----:B------:R-:W-:Y:S02]  /*9010*/  FMUL.FTZ R69, R5, c[0x0][0x23c] ;  /* 0x00008f0005457a20 */ /* 0x000fe40000410000 */
[----:B------:R-:W-:-:S02]  /*9020*/  FFMA.FTZ R54, R4, c[0x0][0x23c], -R31 ;  /* 0x00008f0004367a23 */ /* 0x000fc4000001081f */
[--C-:B------:R-:W-:Y:S01]  /*9030*/  FFMA.FTZ R120, R35, c[0x0][0x23c], -R39.reuse ;  /* 0x00008f0023787a23 */ /* 0x100fe20000010827 */
[----:B------:R-:W-:Y:S01]  /*9040*/  MUFU.EX2 R60, R60 ;  /* 0x0000003c003c7308 */ /* 0x000fe20000000800 */
[----:B------:R-:W-:Y:S02]  /*9050*/  FFMA.FTZ R47, R33, c[0x0][0x23c], -R39 ;  /* 0x00008f00212f7a23 */ /* 0x000fe40000010827 */
[--C-:B------:R-:W-:Y:S02]  /*9060*/  FFMA.FTZ R49, R34, c[0x0][0x23c], -R31.reuse ;  /* 0x00008f0022317a23 */ /* 0x100fe4000001081f */
[----:B------:R-:W-:Y:S02]  /*9070*/  FFMA.FTZ R64, R32, c[0x0][0x23c], -R31 ;  /* 0x00008f0020407a23 */ /* 0x000fe4000001081f */
[----:B------:R-:W3:Y:S01]  /*9080*/  LDSM.16.MT88.4 R32, [R121+0x3400] ;  /* 0x003400007920783b */ /* 0x000ee20000004200 */
[----:B------:R-:W4:Y:S01]  /*9090*/  MUFU.EX2 R41, R41 ;  /* 0x0000002900297308 */ /* 0x000f220000000800 */
[----:B--2---:R-:W-:Y:S01]  /*90a0*/  F2FP.PACK_AB R20, R55, R160 ;  /* 0x000000a03714723e */ /* 0x004fe200000000ff */
[----:B------:R-:W-:-:S02]  /*90b0*/  FFMA.FTZ R56, R27, c[0x0][0x23c], -R39 ;  /* 0x00008f001b387a23 */ /* 0x000fc40000010827 */
[----:B------:R-:W-:Y:S02]  /*90c0*/  FFMA.FTZ R45, R25, c[0x0][0x23c], -R39 ;  /* 0x00008f00192d7a23 */ /* 0x000fe40000010827 */
[--C-:B------:R-:W-:Y:S02]  /*90d0*/  FFMA.FTZ R62, R24, c[0x0][0x23c], -R31.reuse ;  /* 0x00008f00183e7a23 */ /* 0x100fe4000001081f */
[----:B------:R-:W-:Y:S01]  /*90e0*/  MUFU.EX2 R158, R158 ;  /* 0x0000009e009e7308 */ /* 0x000fe20000000800 */
[----:B------:R-:W-:Y:S02]  /*90f0*/  FFMA.FTZ R51, R26, c[0x0][0x23c], -R31 ;  /* 0x00008f001a337a23 */ /* 0x000fe4000001081f */
[--C-:B------:R-:W-:Y:S02]  /*9100*/  FFMA.FTZ R63, R57, c[0x0][0x23c], -R39.reuse ;  /* 0x00008f00393f7a23 */ /* 0x100fe40000010827 */
[----:B------:R-:W-:Y:S02]  /*9110*/  FFMA.FTZ R57, R61, c[0x0][0x23c], -R39 ;  /* 0x00008f003d397a23 */ /* 0x000fe40000010827 */
[--C-:B------:R-:W-:Y:S01]  /*9120*/  FFMA.FTZ R61, R142, c[0x0][0x23c], -R31.reuse ;  /* 0x00008f008e3d7a23 */ /* 0x100fe2000001081f */
[----:B------:R-:W2:Y:S01]  /*9130*/  MUFU.EX2 R53, R53 ;  /* 0x0000003500357308 */ /* 0x000ea20000000800 */
[----:B----4-:R-:W-:Y:S01]  /*9140*/  F2FP.PACK_AB R22, R41, R60 ;  /* 0x0000003c2916723e */ /* 0x010fe200000000ff */
[----:B------:R-:W-:-:S02]  /*9150*/  FFMA.FTZ R142, R138, c[0x0][0x23c], -R31 ;  /* 0x00008f008a8e7a23 */ /* 0x000fc4000001081f */
[--C-:B------:R-:W-:Y:S02]  /*9160*/  FFMA.FTZ R140, R140, c[0x0][0x23c], -R39.reuse ;  /* 0x00008f008c8c7a23 */ /* 0x100fe40000010827 */
[----:B------:R-:W-:Y:S02]  /*9170*/  FFMA.FTZ R92, R81, c[0x0][0x23c], -R39 ;  /* 0x00008f00515c7a23 */ /* 0x000fe40000010827 */
[----:B------:R-:W-:Y:S01]  /*9180*/  MUFU.EX2 R43, R43 ;  /* 0x0000002b002b7308 */ /* 0x000fe20000000800 */
[--C-:B------:R-:W-:Y:S02]  /*9190*/  FFMA.FTZ R138, R77, c[0x0][0x23c], -R31.reuse ;  /* 0x00008f004d8a7a23 */ /* 0x100fe4000001081f */
[--C-:B------:R-:W-:Y:S02]  /*91a0*/  FFMA.FTZ R59, R59, c[0x0][0x23c], -R31.reuse ;  /* 0x00008f003b3b7a23 */ /* 0x100fe4000001081f */
[----:B------:R-:W-:Y:S02]  /*91b0*/  FFMA.FTZ R67, R150, c[0x0][0x23c], -R31 ;  /* 0x00008f0096437a23 */ /* 0x000fe4000001081f */
[----:B------:R-:W-:Y:S01]  /*91c0*/  FFMA.FTZ R65, R73, c[0x0][0x23c], -R39 ;  /* 0x00008f0049417a23 */ /* 0x000fe20000010827 */
[----:B------:R-:W4:Y:S01]  /*91d0*/  MUFU.EX2 R71, R71 ;  /* 0x0000004700477308 */ /* 0x000f220000000800 */
[----:B--2---:R-:W-:Y:S01]  /*91e0*/  F2FP.PACK_AB R21, R53, R158 ;  /* 0x0000009e3515723e */ /* 0x004fe200000000ff */
[----:B------:R-:W-:-:S02]  /*91f0*/  FFMA.FTZ R150, R156, c[0x0][0x23c], -R31 ;  /* 0x00008f009c967a23 */ /* 0x000fc4000001081f */
[----:B------:R-:W-:Y:S02]  /*9200*/  FFMA.FTZ R134, R134, c[0x0][0x23c], -R39 ;  /* 0x00008f0086867a23 */ /* 0x000fe40000010827 */
[----:B------:R-:W-:Y:S02]  /*9210*/  FFMA.FTZ R73, R66, c[0x0][0x23c], -R31 ;  /* 0x00008f0042497a23 */ /* 0x000fe4000001081f */
[----:B------:R-:W2:Y:S01]  /*9220*/  MUFU.EX2 R69, R69 ;  /* 0x0000004500457308 */ /* 0x000ea20000000800 */
[----:B------:R-:W-:Y:S02]  /*9230*/  FFMA.FTZ R148, R148, c[0x0][0x23c], -R39 ;  /* 0x00008f0094947a23 */ /* 0x000fe40000010827 */
[--C-:B------:R-:W-:Y:S02]  /*9240*/  FFMA.FTZ R58, R58, c[0x0][0x23c], -R31.reuse ;  /* 0x00008f003a3a7a23 */ /* 0x100fe4000001081f */
[--C-:B------:R-:W-:Y:S02]  /*9250*/  FFMA.FTZ R48, R48, c[0x0][0x23c], -R31.reuse ;  /* 0x00008f0030307a23 */ /* 0x100fe4000001081f */
[----:B------:R-:W-:Y:S01]  /*9260*/  FFMA.FTZ R77, R52, c[0x0][0x23c], -R31 ;  /* 0x00008f00344d7a23 */ /* 0x000fe2000001081f */
[----:B------:R-:W5:Y:S01]  /*9270*/  MUFU.EX2 R54, R54 ;  /* 0x0000003600367308 */ /* 0x000f620000000800 */
[----:B----4-:R-:W-:-:S02]  /*9280*/  FMUL.FTZ R4, R108, R71 ;  /* 0x000000476c047220 */ /* 0x010fc40000410000 */
[-C--:B------:R-:W-:Y:S02]  /*9290*/  FMUL.FTZ R5, R109, R71.reuse ;  /* 0x000000476d057220 */ /* 0x080fe40000410000 */
[-C--:B------:R-:W-:Y:S02]  /*92a0*/  FMUL.FTZ R12, R100, R71.reuse ;  /* 0x00000047640c7220 */ /* 0x080fe40000410000 */
[----:B------:R-:W-:Y:S01]  /*92b0*/  FMUL.FTZ R13, R101, R71 ;  /* 0x00000047650d7220 */ /* 0x000fe20000410000 */
[----:B------:R-:W-:Y:S01]  /*92c0*/  MUFU.EX2 R120, R120 ;  /* 0x0000007800787308 */ /* 0x000fe20000000800 */
[-C--:B--2---:R-:W-:Y:S02]  /*92d0*/  FMUL.FTZ R6, R110, R69.reuse ;  /* 0x000000456e067220 */ /* 0x084fe40000410000 */
[-C--:B------:R-:W-:Y:S02]  /*92e0*/  FMUL.FTZ R7, R111, R69.reuse ;  /* 0x000000456f077220 */ /* 0x080fe40000410000 */
[----:B------:R-:W-:-:S02]  /*92f0*/  FMUL.FTZ R14, R102, R69 ;  /* 0x00000045660e7220 */ /* 0x000fc40000410000 */
[----:B------:R-:W-:Y:S01]  /*9300*/  FMUL.FTZ R15, R103, R69 ;  /* 0x00000045670f7220 */ /* 0x000fe20000410000 */
[----:B-----5:R-:W-:Y:S01]  /*9310*/  F2FP.PACK_AB R23, R54, R43 ;  /* 0x0000002b3617723e */ /* 0x020fe200000000ff */
[-C--:B------:R-:W-:Y:S01]  /*9320*/  FMUL.FTZ R104, R104, R71.reuse ;  /* 0x0000004768687220 */ /* 0x080fe20000410000 */
[----:B------:R-:W2:Y:S01]  /*9330*/  MUFU.EX2 R47, R47 ;  /* 0x0000002f002f7308 */ /* 0x000ea20000000800 */
[----:B------:R-:W-:Y:S02]  /*9340*/  FMUL.FTZ R105, R105, R71 ;  /* 0x0000004769697220 */ /* 0x000fe40000410000 */
[-C--:B------:R-:W-:Y:S02]  /*9350*/  FMUL.FTZ R106, R106, R69.reuse ;  /* 0x000000456a6a7220 */ /* 0x080fe40000410000 */
[----:B------:R-:W-:Y:S01]  /*9360*/  FMUL.FTZ R107, R107, R69 ;  /* 0x000000456b6b7220 */ /* 0x000fe20000410000 */
[----:B-1----:R-:W-:Y:S01]  /*9370*/  HMMA.16816.F32 R4, R20, R8, R4 ;  /* 0x000000081404723c */ /* 0x002fe20000001804 */
[-C--:B------:R-:W-:Y:S01]  /*9380*/  FMUL.FTZ R96, R96, R71.reuse ;  /* 0x0000004760607220 */ /* 0x080fe20000410000 */
[----:B------:R-:W-:Y:S01]  /*9390*/  MUFU.EX2 R56, R56 ;  /* 0x0000003800387308 */ /* 0x000fe20000000800 */
[----:B------:R-:W-:-:S02]  /*93a0*/  FMUL.FTZ R97, R97, R71 ;  /* 0x0000004761617220 */ /* 0x000fc40000410000 */
[-C--:B------:R-:W-:Y:S02]  /*93b0*/  FMUL.FTZ R98, R98, R69.reuse ;  /* 0x0000004562627220 */ /* 0x080fe40000410000 */
[----:B------:R-:W-:Y:S01]  /*93c0*/  FMUL.FTZ R99, R99, R69 ;  /* 0x0000004563637220 */ /* 0x000fe20000410000 */
[C---:B------:R-:W-:Y:S01]  /*93d0*/  HMMA.16816.F32 R12, R20.reuse, R16, R12 ;  /* 0x00000010140c723c */ /* 0x040fe2000000180c */
[----:B------:R-:W-:Y:S01]  /*93e0*/  FFMA.FTZ R160, R89, R71, R160 ;  /* 0x0000004759a07223 */ /* 0x000fe200000100a0 */
[----:B------:R-:W1:Y:S01]  /*93f0*/  MUFU.EX2 R45, R45 ;  /* 0x0000002d002d7308 */ /* 0x000e620000000800 */
[----:B--2---:R-:W-:Y:S01]  /*9400*/  F2FP.PACK_AB R24, R47, R120 ;  /* 0x000000782f18723e */ /* 0x004fe200000000ff */
[----:B------:R-:W-:Y:S02]  /*9410*/  FFMA.FTZ R71, R76, c[0x0][0x23c], -R31 ;  /* 0x00008f004c477a23 */ /* 0x000fe4000001081f */
[----:B------:R-:W-:Y:S02]  /*9420*/  FFMA.FTZ R158, R91, R69, R158 ;  /* 0x000000455b9e7223 */ /* 0x000fe4000001009e */
[----:B------:R-:W-:Y:S01]  /*9430*/  HMMA.16816.F32 R8, R20, R10, R104 ;  /* 0x0000000a1408723c */ /* 0x000fe20000001868 */
[----:B------:R-:W-:Y:S01]  /*9440*/  LDSM.16.MT88.4 R104, [R121+0x3c00] ;  /* 0x003c00007968783b */ /* 0x000fe20000004200 */
[----:B------:R-:W-:Y:S01]  /*9450*/  MUFU.EX2 R49, R49 ;  /* 0x0000003100317308 */ /* 0x000fe20000000800 */
[----:B------:R-:W-:-:S02]  /*9460*/  FADD.FTZ R55, R55, R160 ;  /* 0x000000a037377221 */ /* 0x000fc40000010000 */
[----:B------:R-:W-:Y:S02]  /*9470*/  FADD.FTZ R158, R53, R158 ;  /* 0x0000009e359e7221 */ /* 0x000fe40000010000 */
[----:B------:R-:W-:Y:S01]  /*9480*/  FADD.FTZ R60, R60, R55 ;  /* 0x000000373c3c7221 */ /* 0x000fe20000010000 */
[----:B------:R-:W-:Y:S01]  /*9490*/  HMMA.16816.F32 R16, R20, R18, R96 ;  /* 0x000000121410723c */ /* 0x000fe20000001860 */
[----:B------:R-:W2:Y:S01]  /*94a0*/  LDSM.16.MT88.4 R20, [R126+0x3400] ;  /* 0x003400007e14783b */ /* 0x000ea20000004200 */
[----:B------:R-:W4:Y:S01]  /*94b0*/  MUFU.EX2 R64, R64 ;  /* 0x0000004000407308 */ /* 0x000f220000000800 */
[----:B-1----:R-:W-:Y:S01]  /*94c0*/  F2FP.PACK_AB R26, R45, R56 ;  /* 0x000000382d1a723e */ /* 0x002fe200000000ff */
[----:B------:R-:W-:Y:S02]  /*94d0*/  FADD.FTZ R43, R43, R158 ;  /* 0x0000009e2b2b7221 */ /* 0x000fe40000010000 */
[----:B------:R-:W-:Y:S02]  /*94e0*/  FFMA.FTZ R66, R72, c[0x0][0x23c], -R39 ;  /* 0x00008f0048427a23 */ /* 0x000fe40000010827 */
[----:B------:R-:W-:-:S02]  /*94f0*/  FADD.FTZ R54, R54, R43 ;  /* 0x0000002b36367221 */ /* 0x000fc40000010000 */
[----:B------:R-:W-:Y:S01]  /*9500*/  MUFU.EX2 R62, R62 ;  /* 0x0000003e003e7308 */ /* 0x000fe20000000800 */
[--C-:B------:R-:W-:Y:S02]  /*9510*/  FFMA.FTZ R44, R44, c[0x0][0x23c], -R31.reuse ;  /* 0x00008f002c2c7a23 */ /* 0x100fe4000001081f */
[--C-:B------:R-:W-:Y:S02]  /*9520*/  FFMA.FTZ R40, R40, c[0x0][0x23c], -R31.reuse ;  /* 0x00008f0028287a23 */ /* 0x100fe4000001081f */
[----:B------:R-:W-:Y:S02]  /*9530*/  FFMA.FTZ R43, R38, c[0x0][0x23c], -R31 ;  /* 0x00008f00262b7a23 */ /* 0x000fe4000001081f */
[----:B------:R-:W-:Y:S01]  /*9540*/  FFMA.FTZ R70, R70, c[0x0][0x23c], -R39 ;  /* 0x00008f0046467a23 */ /* 0x000fe20000010827 */
[----:B------:R-:W1:Y:S01]  /*9550*/  MUFU.EX2 R51, R51 ;  /* 0x0000003300337308 */ /* 0x000e620000000800 */
[----:B----4-:R-:W-:Y:S01]  /*9560*/  F2FP.PACK_AB R25, R64, R49 ;  /* 0x000000314019723e */ /* 0x010fe200000000ff */
[----:B------:R-:W-:-:S02]  /*9570*/  FADD.FTZ R49, R49, R54 ;  /* 0x0000003631317221 */ /* 0x000fc40000010000 */
[----:B------:R-:W-:Y:S02]  /*9580*/  FFMA.FTZ R89, R37, c[0x0][0x23c], -R39 ;  /* 0x00008f0025597a23 */ /* 0x000fe40000010827 */
[----:B------:R-:W-:Y:S02]  /*9590*/  FADD.FTZ R49, R64, R49 ;  /* 0x0000003140317221 */ /* 0x000fe40000010000 */
[----:B------:R-:W-:Y:S01]  /*95a0*/  MUFU.EX2 R140, R140 ;  /* 0x0000008c008c7308 */ /* 0x000fe20000000800 */
[----:B------:R-:W-:Y:S02]  /*95b0*/  FFMA.FTZ R37, R28, c[0x0][0x23c], -R31 ;  /* 0x00008f001c257a23 */ /* 0x000fe4000001081f */
[--C-:B------:R-:W-:Y:S02]  /*95c0*/  FFMA.FTZ R53, R68, c[0x0][0x23c], -R39.reuse ;  /* 0x00008f0044357a23 */ /* 0x100fe40000010827 */
[--C-:B------:R-:W-:Y:S02]  /*95d0*/  FFMA.FTZ R42, R42, c[0x0][0x23c], -R39.reuse ;  /* 0x00008f002a2a7a23 */ /* 0x100fe40000010827 */
[----:B------:R-:W-:Y:S01]  /*95e0*/  FFMA.FTZ R36, R36, c[0x0][0x23c], -R39 ;  /* 0x00008f0024247a23 */ /* 0x000fe20000010827 */
[----:B-1----:R-:W-:Y:S01]  /*95f0*/  F2FP.PACK_AB R27, R51, R62 ;  /* 0x0000003e331b723e */ /* 0x002fe200000000ff */
[----:B------:R-:W1:Y:S01]  /*9600*/  MUFU.EX2 R63, R63 ;  /* 0x0000003f003f7308 */ /* 0x000e620000000800 */
[----:B------:R-:W-:-:S02]  /*9610*/  FADD.FTZ R62, R62, R49 ;  /* 0x000000313e3e7221 */ /* 0x000fc40000010000 */
[--C-:B------:R-:W-:Y:S02]  /*9620*/  FFMA.FTZ R30, R30, c[0x0][0x23c], -R31.reuse ;  /* 0x00008f001e1e7a23 */ /* 0x100fe4000001081f */
[----:B------:R-:W-:Y:S01]  /*9630*/  FADD.FTZ R62, R51, R62 ;  /* 0x0000003e333e7221 */ /* 0x000fe20000010000 */
[C---:B---3--:R-:W-:Y:S01]  /*9640*/  HMMA.16816.F32 R4, R24.reuse, R32, R4 ;  /* 0x000000201804723c */ /* 0x048fe20000001804 */
        /* <DEDUP_REMOVED lines=10> */
[----:B-1----:R-:W-:-:S02]  /*96f0*/  F2FP.PACK_AB R24, R63, R140 ;  /* 0x0000008c3f18723e */ /* 0x002fc400000000ff */
[----:B----4-:R-:W-:Y:S01]  /*9700*/  F2FP.PACK_AB R26, R57, R92 ;  /* 0x0000005c391a723e */ /* 0x010fe200000000ff */
        /* <DEDUP_REMOVED lines=10> */
[C---:B---3--:R-:W-:Y:S02]  /*97b0*/  HMMA.16816.F32 R4, R24.reuse, R32, R4 ;  /* 0x000000201804723c */ /* 0x048fe40000001804 */
[----:B------:R-:W-:Y:S05]  /*97c0*/  MUFU.EX2 R150, R150 ;  /* 0x0000009600967308 */ /* 0x000fea0000000800 */
[--C-:B------:R-:W-:Y:S01]  /*97d0*/  FFMA.FTZ R32, R154, c[0x0][0x23c], -R39.reuse ;  /* 0x00008f009a207a23 */ /* 0x100fe20000010827 */
[----:B------:R-:W-:Y:S01]  /*97e0*/  HMMA.16816.F32 R8, R24, R34, R8 ;  /* 0x000000221808723c */ /* 0x000fe20000001808 */
[----:B------:R-:W-:Y:S01]  /*97f0*/  FFMA.FTZ R33, R162, c[0x0][0x23c], -R39 ;  /* 0x00008f00a2217a23 */ /* 0x000fe20000010827 */
[----:B------:R-:W-:Y:S01]  /*9800*/  MUFU.EX2 R69, R148 ;  /* 0x0000009400457308 */ /* 0x000fe20000000800 */
[----:B------:R-:W-:-:S02]  /*9810*/  FFMA.FTZ R154, R75, c[0x0][0x23c], -R31 ;  /* 0x00008f004b9a7a23 */ /* 0x000fc4000001081f */
[----:B------:R-:W-:Y:S02]  /*9820*/  FFMA.FTZ R75, R50, c[0x0][0x23c], -R31 ;  /* 0x00008f00324b7a23 */ /* 0x000fe4000001081f */
[--C-:B------:R-:W-:Y:S01]  /*9830*/  FFMA.FTZ R34, R164, c[0x0][0x23c], -R39.reuse ;  /* 0x00008f00a4227a23 */ /* 0x100fe20000010827 */
[C---:B--2---:R-:W-:Y:S01]  /*9840*/  HMMA.16816.F32 R12, R24.reuse, R20, R12 ;  /* 0x00000014180c723c */ /* 0x044fe2000000180c */
[--C-:B------:R-:W-:Y:S01]  /*9850*/  FFMA.FTZ R35, R130, c[0x0][0x23c], -R39.reuse ;  /* 0x00008f0082237a23 */ /* 0x100fe20000010827 */
[----:B------:R-:W-:Y:S05]  /*9860*/  MUFU.EX2 R33, R33 ;  /* 0x0000002100217308 */ /* 0x000fea0000000800 */
[--C-:B------:R-:W-:Y:S01]  /*9870*/  FFMA.FTZ R21, R82, c[0x0][0x23c], -R39.reuse ;  /* 0x00008f0052157a23 */ /* 0x100fe20000010827 */
[----:B------:R-:W-:Y:S01]  /*9880*/  HMMA.16816.F32 R16, R24, R22, R16 ;  /* 0x000000161810723c */ /* 0x000fe20000001810 */
[----:B------:R-:W-:Y:S01]  /*9890*/  FFMA.FTZ R20, R128, c[0x0][0x23c], -R39 ;  /* 0x00008f0080147a23 */ /* 0x000fe20000010827 */
[----:B------:R-:W1:Y:S05]  /*98a0*/  MUFU.EX2 R34, R34 ;  /* 0x0000002200227308 */ /* 0x000e6a0000000800 */
[----:B------:R-:W-:-:S02]  /*98b0*/  FFMA.FTZ R25, R152, c[0x0][0x23c], -R31 ;  /* 0x00008f0098197a23 */ /* 0x000fc4000001081f */
[--C-:B------:R-:W-:Y:S01]  /*98c0*/  FFMA.FTZ R24, R80, c[0x0][0x23c], -R39.reuse ;  /* 0x00008f0050187a23 */ /* 0x100fe20000010827 */
[----:B------:R-:W2:Y:S01]  /*98d0*/  MUFU.EX2 R32, R32 ;  /* 0x0000002000207308 */ /* 0x000ea20000000800 */
[--C-:B------:R-:W-:Y:S02]  /*98e0*/  FFMA.FTZ R27, R74, c[0x0][0x23c], -R39.reuse ;  /* 0x00008f004a1b7a23 */ /* 0x100fe40000010827 */
[--C-:B------:R-:W-:Y:S02]  /*98f0*/  FFMA.FTZ R26, R146, c[0x0][0x23c], -R39.reuse ;  /* 0x00008f00921a7a23 */ /* 0x100fe40000010827 */
[----:B------:R-:W-:Y:S02]  /*9900*/  FFMA.FTZ R23, R144, c[0x0][0x23c], -R39 ;  /* 0x00008f0090177a23 */ /* 0x000fe40000010827 */
[--C-:B------:R-:W-:Y:S01]  /*9910*/  FFMA.FTZ R80, R136, c[0x0][0x23c], -R31.reuse ;  /* 0x00008f0088507a23 */ /* 0x100fe2000001081f */
[----:B------:R-:W3:Y:S01]  /*9920*/  MUFU.EX2 R154, R154 ;  /* 0x0000009a009a7308 */ /* 0x000ee20000000800 */
[----:B-1----:R-:W-:Y:S01]  /*9930*/  F2FP.PACK_AB R96, R34, R65 ;  /* 0x000000412260723e */ /* 0x002fe200000000ff */
[----:B------:R-:W-:-:S02]  /*9940*/  FFMA.FTZ R74, R78, c[0x0][0x23c], -R31 ;  /* 0x00008f004e4a7a23 */ /* 0x000fc4000001081f */
[----:B------:R-:W-:-:S04]  /*9950*/  FFMA.FTZ R22, R122, c[0x0][0x23c], -R39 ;  /* 0x00008f007a167a23 */ /* 0x000fc80000010827 */
[----:B------:R-:W1:Y:S01]  /*9960*/  MUFU.EX2 R25, R25 ;  /* 0x0000001900197308 */ /* 0x000e620000000800 */
[----:B--2---:R-:W-:Y:S02]  /*9970*/  F2FP.PACK_AB R98, R32, R33 ;  /* 0x000000212062723e */ /* 0x004fe400000000ff */
[----:B---3--:R-:W-:-:S05]  /*9980*/  F2FP.PACK_AB R97, R67, R154 ;  /* 0x0000009a4361723e */ /* 0x008fca00000000ff */
[----:B------:R-:W2:Y:S01]  /*9990*/  MUFU.EX2 R26, R26 ;  /* 0x0000001a001a7308 */ /* 0x000ea20000000800 */
[----:B------:R-:W-:-:S04]  /*99a0*/  FADD.FTZ R154, R154, R59 ;  /* 0x0000003b9a9a7221 */ /* 0x000fc80000010000 */
[----:B------:R-:W-:Y:S01]  /*99b0*/  FADD.FTZ R67, R67, R154 ;  /* 0x0000009a43437221 */ /* 0x000fe20000010000 */
[----:B-1----:R-:W-:Y:S02]  /*99c0*/  F2FP.PACK_AB R99, R25, R150 ;  /* 0x000000961963723e */ /* 0x002fe400000000ff */
[----:B------:R-:W-:Y:S01]  /*99d0*/  MUFU.EX2 R23, R23 ;  /* 0x0000001700177308 */ /* 0x000fe20000000800 */
[----:B------:R-:W-:Y:S01]  /*99e0*/  FADD.FTZ R150, R150, R67 ;  /* 0x0000004396967221 */ /* 0x000fe20000010000 */
[----:B------:R-:W-:-:S03]  /*99f0*/  MOV R67, R2 ;  /* 0x0000000200437202 */ /* 0x000fc60000000f00 */
[----:B------:R-:W-:Y:S01]  /*9a00*/  FADD.FTZ R25, R25, R150 ;  /* 0x0000009619197221 */ /* 0x000fe20000010000 */
[C---:B------:R-:W-:Y:S01]  /*9a10*/  HMMA.16816.F32 R108, R96.reuse, R104, R4 ;  /* 0x00000068606c723c */ /* 0x040fe20000001804 */
[----:B------:R-:W1:Y:S01]  /*9a20*/  LDSM.16.MT88.4 R4, [R126+0x3c00] ;  /* 0x003c00007e04783b */ /* 0x000e620000004200 */
[----:B------:R-:W-:Y:S06]  /*9a30*/  MUFU.EX2 R134, R134 ;  /* 0x0000008600867308 */ /* 0x000fec0000000800 */
[C---:B------:R-:W-:Y:S01]  /*9a40*/  HMMA.16816.F32 R104, R96.reuse, R106, R8 ;  /* 0x0000006a6068723c */ /* 0x040fe20000001808 */
[----:B------:R-:W3:Y:S01]  /*9a50*/  LDSM.16.MT88.4 R8, [R126+0x4000] ;  /* 0x004000007e08783b */ /* 0x000ee20000004200 */
[----:B------:R-:W-:Y:S08]  /*9a60*/  MUFU.EX2 R80, R80 ;  /* 0x0000005000507308 */ /* 0x000ff00000000800 */
[----:B------:R-:W4:Y:S08]  /*9a70*/  MUFU.EX2 R73, R73 ;  /* 0x0000004900497308 */ /* 0x000f300000000800 */
[----:B------:R-:W-:Y:S08]  /*9a80*/  MUFU.EX2 R74, R74 ;  /* 0x0000004a004a7308 */ /* 0x000ff00000000800 */
[----:B------:R-:W5:Y:S01]  /*9a90*/  MUFU.EX2 R71, R71 ;  /* 0x0000004700477308 */ /* 0x000f620000000800 */
[C---:B-1----:R-:W-:Y:S01]  /*9aa0*/  HMMA.16816.F32 R100, R96.reuse, R4, R12 ;  /* 0x000000046064723c */ /* 0x042fe2000000180c */
[----:B------:R-:W1:Y:S06]  /*9ab0*/  LDSM.16.MT88.4 R12, [R121+0x4000] ;  /* 0x00400000790c783b */ /* 0x000e6c0000004200 */
[----:B------:R-:W-:Y:S01]  /*9ac0*/  MUFU.EX2 R35, R35 ;  /* 0x0000002300237308 */ /* 0x000fe20000000800 */
[----:B--2---:R-:W-:Y:S01]  /*9ad0*/  F2FP.PACK_AB R4, R69, R26 ;  /* 0x0000001a4504723e */ /* 0x004fe200000000ff */
[----:B------:R-:W-:Y:S01]  /*9ae0*/  HMMA.16816.F32 R96, R96, R6, R16 ;  /* 0x000000066060723c */ /* 0x000fe20000001810 */
[----:B------:R-:W2:Y:S01]  /*9af0*/  LDSM.16.MT88.4 R16, [R121+0x4400] ;  /* 0x004400007910783b */ /* 0x000ea20000004200 */
[----:B----4-:R-:W-:-:S04]  /*9b00*/  F2FP.PACK_AB R5, R73, R80 ;  /* 0x000000504905723e */ /* 0x010fc800000000ff */
[----:B------:R-:W4:Y:S01]  /*9b10*/  MUFU.EX2 R24, R24 ;  /* 0x0000001800187308 */ /* 0x000f220000000800 */
[----:B------:R-:W-:Y:S01]  /*9b20*/  FADD.FTZ R80, R80, R25 ;  /* 0x0000001950507221 */ /* 0x000fe20000010000 */
[----:B------:R-:W-:-:S03]  /*9b30*/  F2FP.PACK_AB R6, R134, R23 ;  /* 0x000000178606723e */ /* 0x000fc600000000ff */
[----:B------:R-:W-:Y:S01]  /*9b40*/  FADD.FTZ R73, R73, R80 ;  /* 0x0000005049497221 */ /* 0x000fe20000010000 */
[----:B-----5:R-:W-:Y:S02]  /*9b50*/  F2FP.PACK_AB R7, R71, R74 ;  /* 0x0000004a4707723e */ /* 0x020fe400000000ff */
[----:B------:R-:W-:Y:S01]  /*9b60*/  MUFU.EX2 R21, R21 ;  /* 0x0000001500157308 */ /* 0x000fe20000000800 */
[----:B------:R-:W-:-:S04]  /*9b70*/  FADD.FTZ R74, R74, R73 ;  /* 0x000000494a4a7221 */ /* 0x000fc80000010000 */
[C---:B---3--:R-:W-:Y:S01]  /*9b80*/  HMMA.16816.F32 R100, R4.reuse, R8, R100 ;  /* 0x000000080464723c */ /* 0x048fe20000001864 */
[----:B------:R-:W-:Y:S02]  /*9b90*/  FADD.FTZ R71, R71, R74 ;  /* 0x0000004a47477221 */ /* 0x000fe40000010000 */
[----:B------:R-:W3:Y:S04]  /*9ba0*/  MUFU.EX2 R22, R22 ;  /* 0x0000001600167308 */ /* 0x000ee80000000800 */
[----:B------:R-:W-:Y:S01]  /*9bb0*/  FADD.FTZ R9, R41, R60 ;  /* 0x0000003c29097221 */ /* 0x000fe20000010000 */
[----:B------:R-:W-:Y:S01]  /*9bc0*/  HMMA.16816.F32 R96, R4, R10, R96 ;  /* 0x0000000a0460723c */ /* 0x000fe20000001860 */
[----:B------:R-:W-:Y:S02]  /*9bd0*/  FFMA.FTZ R41, R46, c[0x0][0x23c], -R31 ;  /* 0x00008f002e297a23 */ /* 0x000fe4000001081f */
[----:B------:R-:W-:Y:S01]  /*9be0*/  MUFU.EX2 R58, R58 ;  /* 0x0000003a003a7308 */ /* 0x000fe20000000800 */
[----:B------:R-:W-:-:S02]  /*9bf0*/  FADD.FTZ R120, R120, R9 ;  /* 0x0000000978787221 */ /* 0x000fc40000010000 */
[----:B------:R-:W-:Y:S02]  /*9c00*/  LDSM.16.MT88.4 R8, [R121+0x4800] ;  /* 0x004800007908783b */ /* 0x000fe40000004200 */
[----:B------:R-:W-:Y:S01]  /*9c10*/  FADD.FTZ R47, R47, R120 ;  /* 0x000000782f2f7221 */ /* 0x000fe20000010000 */
[----:B-1----:R-:W-:Y:S02]  /*9c20*/  HMMA.16816.F32 R108, R4, R12, R108 ;  /* 0x0000000c046c723c */ /* 0x002fe4000000186c */
[----:B------:R-:W1:Y:S01]  /*9c30*/  MUFU.EX2 R75, R75 ;  /* 0x0000004b004b7308 */ /* 0x000e620000000800 */
[----:B------:R-:W-:-:S04]  /*9c40*/  FADD.FTZ R56, R56, R47 ;  /* 0x0000002f38387221 */ /* 0x000fc80000010000 */
[----:B------:R-:W-:Y:S01]  /*9c50*/  FADD.FTZ R45, R45, R56 ;  /* 0x000000382d2d7221 */ /* 0x000fe20000010000 */
[----:B------:R-:W-:Y:S01]  /*9c60*/  HMMA.16816.F32 R104, R4, R14, R104 ;  /* 0x0000000e0468723c */ /* 0x000fe20000001868 */
[----:B------:R-:W5:Y:S01]  /*9c70*/  LDSM.16.MT88.4 R12, [R126+0x4400] ;  /* 0x004400007e0c783b */ /* 0x000f620000004200 */
[----:B------:R-:W-:Y:S01]  /*9c80*/  MUFU.EX2 R48, R48 ;  /* 0x0000003000307308 */ /* 0x000fe20000000800 */
[----:B------:R-:W-:-:S04]  /*9c90*/  FADD.FTZ R140, R140, R45 ;  /* 0x0000002d8c8c7221 */ /* 0x000fc80000010000 */
[----:B----4-:R-:W-:Y:S01]  /*9ca0*/  F2FP.PACK_AB R4, R24, R35 ;  /* 0x000000231804723e */ /* 0x010fe200000000ff */
[----:B------:R-:W-:Y:S01]  /*9cb0*/  FADD.FTZ R63, R63, R140 ;  /* 0x0000008c3f3f7221 */ /* 0x000fe20000010000 */
[----:B---3--:R-:W-:Y:S01]  /*9cc0*/  F2FP.PACK_AB R6, R22, R21 ;  /* 0x000000151606723e */ /* 0x008fe200000000ff */
[----:B------:R-:W3:Y:S01]  /*9cd0*/  MUFU.EX2 R77, R77 ;  /* 0x0000004d004d7308 */ /* 0x000ee20000000800 */
[----:B-1----:R-:W-:Y:S01]  /*9ce0*/  F2FP.PACK_AB R5, R75, R58 ;  /* 0x0000003a4b05723e */ /* 0x002fe200000000ff */
[----:B------:R-:W-:Y:S02]  /*9cf0*/  FADD.FTZ R92, R92, R63 ;  /* 0x0000003f5c5c7221 */ /* 0x000fe40000010000 */
[----:B------:R-:W-:Y:S02]  /*9d00*/  FADD.FTZ R58, R58, R71 ;  /* 0x000000473a3a7221 */ /* 0x000fe40000010000 */
[----:B------:R-:W-:Y:S02]  /*9d10*/  FADD.FTZ R92, R57, R92 ;  /* 0x0000005c395c7221 */ /* 0x000fe40000010000 */
[----:B------:R-:W-:Y:S01]  /*9d20*/  MUFU.EX2 R20, R20 ;  /* 0x0000001400147308 */ /* 0x000fe20000000800 */
[----:B------:R-:W-:-:S02]  /*9d30*/  FADD.FTZ R75, R75, R58 ;  /* 0x0000003a4b4b7221 */ /* 0x000fc40000010000 */
[----:B------:R-:W-:-:S04]  /*9d40*/  FADD.FTZ R65, R65, R92 ;  /* 0x0000005c41417221 */ /* 0x000fc80000010000 */
[----:B------:R-:W-:Y:S01]  /*9d50*/  FADD.FTZ R34, R34, R65 ;  /* 0x0000004122227221 */ /* 0x000fe20000010000 */
[----:B---3--:R-:W-:Y:S01]  /*9d60*/  F2FP.PACK_AB R7, R77, R48 ;  /* 0x000000304d07723e */ /* 0x008fe200000000ff */
[----:B------:R-:W1:Y:S01]  /*9d70*/  MUFU.EX2 R27, R27 ;  /* 0x0000001b001b7308 */ /* 0x000e620000000800 */
[----:B------:R-:W-:-:S05]  /*9d80*/  MOV R65, R0 ;  /* 0x0000000000417202 */ /* 0x000fca0000000f00 */
[C---:B--2---:R-:W-:Y:S02]  /*9d90*/  HMMA.16816.F32 R108, R4.reuse, R16, R108 ;  /* 0x00000010046c723c */ /* 0x044fe4000000186c */
        /* <DEDUP_REMOVED lines=13> */
[----:B-----5:R-:W-:-:S07]  /*9e70*/  F2FP.PACK_AB R5, R44, R41 ;  /* 0x000000292c05723e */ /* 0x020fce00000000ff */
[----:B------:R-:W-:Y:S01]  /*9e80*/  MUFU.EX2 R53, R53 ;  /* 0x0000003500357308 */ /* 0x000fe20000000800 */
[----:B-1----:R-:W-:-:S07]  /*9e90*/  F2FP.PACK_AB R7, R43, R40 ;  /* 0x000000282b07723e */ /* 0x002fce00000000ff */
[----:B------:R-:W1:Y:S01]  /*9ea0*/  MUFU.EX2 R42, R42 ;  /* 0x0000002a002a7308 */ /* 0x000e620000000800 */
[C---:B------:R-:W-:Y:S07]  /*9eb0*/  HMMA.16816.F32 R108, R4.reuse, R8, R108 ;  /* 0x00000008046c723c */ /* 0x040fee000000186c */
[----:B------:R-:W-:Y:S01]  /*9ec0*/  MUFU.EX2 R36, R36 ;  /* 0x0000002400247308 */ /* 0x000fe20000000800 */
[----:B------:R-:W-:Y:S01]  /*9ed0*/  FADD.FTZ R9, R33, R34 ;  /* 0x0000002221097221 */ /* 0x000fe20000010000 */
[----:B------:R-:W-:Y:S06]  /*9ee0*/  HMMA.16816.F32 R104, R4, R10, R104 ;  /* 0x0000000a0468723c */ /* 0x000fec0000001868 */
[----:B------:R-:W3:Y:S01]  /*9ef0*/  MUFU.EX2 R89, R89 ;  /* 0x0000005900597308 */ /* 0x000ee20000000800 */
[----:B------:R-:W-:-:S04]  /*9f00*/  FADD.FTZ R9, R32, R9 ;  /* 0x0000000920097221 */ /* 0x000fc80000010000 */
[----:B------:R-:W-:Y:S01]  /*9f10*/  FADD.FTZ R28, R26, R9 ;  /* 0x000000091a1c7221 */ /* 0x000fe20000010000 */
[----:B--2---:R-:W-:Y:S01]  /*9f20*/  HMMA.16816.F32 R100, R4, R16, R100 ;  /* 0x000000100464723c */ /* 0x004fe20000001864 */
[----:B------:R-:W-:Y:S01]  /*9f30*/  FFMA.FTZ R26, R29, c[0x0][0x23c], -R31 ;  /* 0x00008f001d1a7a23 */ /* 0x000fe2000001081f */
[----:B------:R-:W-:Y:S01]  /*9f40*/  MUFU.EX2 R30, R30 ;  /* 0x0000001e001e7308 */ /* 0x000fe20000000800 */
[----:B------:R-:W2:Y:S01]  /*9f50*/  LDSM.16.MT88.4 R8, [R126+0x4c00] ;  /* 0x004c00007e08783b */ /* 0x000ea20000004200 */
[----:B------:R-:W-:-:S04]  /*9f60*/  FADD.FTZ R28, R69, R28 ;  /* 0x0000001c451c7221 */ /* 0x000fc80000010000 */
[----:B------:R-:W-:Y:S01]  /*9f70*/  FADD.FTZ R23, R23, R28 ;  /* 0x0000001c17177221 */ /* 0x000fe20000010000 */
[----:B------:R-:W-:Y:S01]  /*9f80*/  HMMA.16816.F32 R96, R4, R18, R96 ;  /* 0x000000120460723c */ /* 0x000fe20000001860 */
[----:B------:R-:W5:Y:S02]  /*9f90*/  MUFU.EX2 R37, R37 ;  /* 0x0000002500257308 */ /* 0x000f640000000800 */
[----:B------:R-:W-:-:S04]  /*9fa0*/  FADD.FTZ R134, R134, R23 ;  /* 0x0000001786867221 */ /* 0x000fc80000010000 */
[----:B------:R-:W-:Y:S01]  /*9fb0*/  FADD.FTZ R35, R35, R134 ;  /* 0x0000008623237221 */ /* 0x000fe20000010000 */
[----:B-1----:R-:W-:Y:S01]  /*9fc0*/  F2FP.PACK_AB R4, R42, R53 ;  /* 0x000000352a04723e */ /* 0x002fe200000000ff */
[----:B------:R-:W-:Y:S01]  /*9fd0*/  MUFU.EX2 R3, R3 ;  /* 0x0000000300037308 */ /* 0x000fe20000000800 */
[----:B---3--:R-:W-:Y:S01]  /*9fe0*/  F2FP.PACK_AB R6, R89, R36 ;  /* 0x000000245906723e */ /* 0x008fe200000000ff */
[----:B------:R-:W-:-:S06]  /*9ff0*/  FADD.FTZ R24, R24, R35 ;  /* 0x0000002318187221 */ /* 0x000fcc0000010000 */
[----:B------:R-:W1:Y:S01]  /*a000*/  MUFU.EX2 R26, R26 ;  /* 0x0000001a001a7308 */ /* 0x000e620000000800 */
[----:B-----5:R-:W-:Y:S02]  /*a010*/  F2FP.PACK_AB R5, R37, R30 ;  /* 0x0000001e2505723e */ /* 0x020fe400000000ff */
[----:B-1----:R-:W-:-:S07]  /*a020*/  F2FP.PACK_AB R7, R26, R3 ;  /* 0x000000031a07723e */ /* 0x002fce00000000ff */
[C---:B----4-:R-:W-:Y:S07]  /*a030*/  HMMA.16816.F32 R108, R4.reuse, R12, R108 ;  /* 0x0000000c046c723c */ /* 0x050fee000000186c */
[----:B------:R-:W-:Y:S01]  /*a040*/  FADD.FTZ R13, R21, R24 ;  /* 0x00000018150d7221 */ /* 0x000fe20000010000 */
[----:B--2---:R-:W-:Y:S01]  /*a050*/  HMMA.16816.F32 R100, R4, R8, R100 ;  /* 0x000000080464723c */ /* 0x004fe20000001864 */
[----:B------:R-:W-:Y:S02]  /*a060*/  FADD.FTZ R12, R48, R75 ;  /* 0x0000004b300c7221 */ /* 0x000fe40000010000 */
[----:B------:R-:W-:-:S02]  /*a070*/  FADD.FTZ R13, R22, R13 ;  /* 0x0000000d160d7221 */ /* 0x000fc40000010000 */
[----:B------:R-:W-:Y:S02]  /*a080*/  FADD.FTZ R12, R77, R12 ;  /* 0x0000000c4d0c7221 */ /* 0x000fe40000010000 */
        /* <DEDUP_REMOVED lines=17> */
[----:B------:R-:W-:Y:S02]  /*a1a0*/  FADD.FTZ R91, R26, R3 ;  /* 0x000000031a5b7221 */ /* 0x000fe40000010000 */
.L_x_4308:
[----:B------:R-:W-:-:S13]  /*a1b0*/  ISETP.GE.AND P0, PT, R90, 0x1, PT ;  /* 0x000000015a00780c */ /* 0x000fda0003f06270 */
[----:B------:R-:W-:Y:S05]  /*a1c0*/  @!P0 BRA `(.L_x_4316) ;  /* 0x000038e000008947 */ /* 0x000fea0003800000 */
[----:B------:R-:W-:Y:S01]  /*a1d0*/  IMAD.MOV.U32 R123, RZ, RZ, c[0x0][0x1a0] ;  /* 0x00006800ff7b7624 */ /* 0x000fe200078e00ff */
[----:B------:R-:W-:Y:S02]  /*a1e0*/  MOV R92, R65 ;  /* 0x00000041005c7202 */ /* 0x000fe40000000f00 */
[----:B------:R-:W-:Y:S01]  /*a1f0*/  MOV R93, R67 ;  /* 0x00000043005d7202 */ /* 0x000fe20000000f00 */
[----:B------:R-:W-:-:S05]  /*a200*/  IMAD.U32 R122, R123, -0x80, RZ ;  /* 0xffffff807b7a7824 */ /* 0x000fca00078e00ff */
[----:B------:R-:W-:Y:S02]  /*a210*/  SHF.R.S32.HI R120, RZ, 0x1f, R122 ;  /* 0x0000001fff787819 */ /* 0x000fe4000001147a */
.L_x_4320:
        /* <DEDUP_REMOVED lines=64> */
.L_x_4317:
[----:B------:R-:W-:Y:S02]  /*a620*/  ISETP.GE.AND P2, PT, R114, c[0x0][0x220], PT ;  /* 0x0000880072007a0c */ /* 0x000fe40003f46270 */
[C---:B------:R-:W-:Y:S04]  /*a630*/  LEA R128, P4, R136.reuse, R132, 0x1 ;  /* 0x0000008488807211 */ /* 0x040fe800078808ff */
[CC--:B------:R-:W-:Y:S07]  /*a640*/  LEA.HI.X R129, R136.reuse, R133.reuse, R130, 0x1, P4 ;  /* 0x0000008588817211 */ /* 0x0c0fee00020f0c82 */
[----:B------:R-:W-:Y:S01]  /*a650*/  @P2 STS.64 [R94+0x3008], RZ ;  /* 0x003008ff5e002388 */ /* 0x000fe20000000a00 */
[C---:B------:R-:W-:Y:S02]  /*a660*/  @!P2 LEA R135, P0, R123.reuse, R136, 0x6 ;  /* 0x000000887b87a211 */ /* 0x040fe400078030ff */
[----:B------:R-:W-:Y:S02]  /*a670*/  @!P2 IADD3 R131, P3, R136, UR5, RZ ;  /* 0x000000058883ac10 */ /* 0x000fe4000ff7e0ff */
[----:B------:R-:W-:Y:S01]  /*a680*/  @!P2 MOV R134, c[0x0][0x1a4] ;  /* 0x000069000086aa02 */ /* 0x000fe20000000f00 */
[----:B------:R-:W-:Y:S01]  /*a690*/  @P2 STS [R94+0x3000], RZ ;  /* 0x003000ff5e002388 */ /* 0x000fe20000000800 */
[-C--:B------:R-:W-:Y:S02]  /*a6a0*/  @!P2 MOV R137, R130.reuse ;  /* 0x000000820089a202 */ /* 0x080fe40000000f00 */
[----:B------:R-:W-:Y:S01]  /*a6b0*/  @!P2 LEA.HI.X R134, R123, R130, R134, 0x6, P0 ;  /* 0x000000827b86a211 */ /* 0x000fe200000f3486 */
[----:B------:R-:W-:Y:S01]  /*a6c0*/  @P2 STS [R94+0x3004], RZ ;  /* 0x003004ff5e002388 */ /* 0x000fe20000000800 */
[-C--:B------:R-:W-:Y:S01]  /*a6d0*/  @!P2 LEA R138, P0, R135, R132.reuse, 0x1 ;  /* 0x00000084878aa211 */ /* 0x080fe200078008ff */
[----:B------:R-:W-:Y:S01]  /*a6e0*/  @!P2 IMAD.WIDE.U32 R136, R123, 0x60, R136 ;  /* 0x000000607b88a825 */ /* 0x000fe200078e0088 */
[----:B------:R-:W-:Y:S01]  /*a6f0*/  @!P2 IADD3.X R130, R130, UR7, RZ, P3, !PT ;  /* 0x000000078282ac10 */ /* 0x000fe20009ffe4ff */
[----:B------:R-:W-:Y:S01]  /*a700*/  @!PT LDS RZ, [RZ] ;  /* 0x00000000fffff984 */ /* 0x000fe20000000800 */
[----:B------:R-:W-:Y:S01]  /*a710*/  @!PT LDS RZ, [RZ] ;  /* 0x00000000fffff984 */ /* 0x000fe20000000800 */
[----:B------:R-:W-:Y:S01]  /*a720*/  @!PT LDS RZ, [RZ] ;  /* 0x00000000fffff984 */ /* 0x000fe20000000800 */
[----:B------:R1:W-:Y:S01]  /*a730*/  @!P2 LDGSTS.E.BYPASS.LTC128B.128 [R94+0x3000], [R128.64] ;  /* 0x03000000805eafae */ /* 0x0003e2000b901d4c */
[-C--:B------:R-:W-:Y:S02]  /*a740*/  @!P2 LEA R140, P3, R131, R132.reuse, 0x1 ;  /* 0x00000084838ca211 */ /* 0x080fe400078608ff */
[-C--:B------:R-:W-:Y:S02]  /*a750*/  @!P2 LEA.HI.X R139, R135, R133.reuse, R134, 0x1, P0 ;  /* 0x00000085878ba211 */ /* 0x080fe400000f0c86 */
[----:B------:R-:W-:Y:S02]  /*a760*/  @!P2 LEA.HI.X R141, R131, R133, R130, 0x1, P3 ;  /* 0x00000085838da211 */ /* 0x000fe400018f0c82 */
[C---:B------:R-:W-:Y:S01]  /*a770*/  @!P2 LEA R130, P0, R136.reuse, R132, 0x1 ;  /* 0x000000848882a211 */ /* 0x040fe200078008ff */
        /* <DEDUP_REMOVED lines=28> */
[----:B------:R-:W-:Y:S08]  /*a940*/  LDSM.16.M88.4 R20, [R84+0x400] ;  /* 0x000400005414783b */ /* 0x000ff00000000200 */
[----:B------:R-:W-:Y:S08]  /*a950*/  LDSM.16.M88.4 R24, [R85+0x1800] ;  /* 0x001800005518783b */ /* 0x000ff00000000200 */
[----:B------:R-:W2:Y:S08]  /*a960*/  LDSM.16.M88.4 R40, [R85+0x1c00] ;  /* 0x001c00005528783b */ /* 0x000eb00000000200 */
[----:B------:R-:W-:Y:S08]  /*a970*/  LDSM.16.M88.4 R32, [R84+0x800] ;  /* 0x000800005420783b */ /* 0x000ff00000000200 */
[----:B------:R-:W3:Y:S08]  /*a980*/  LDSM.16.M88.4 R36, [R84+0xc00] ;  /* 0x000c00005424783b */ /* 0x000ef00000000200 */
[----:B------:R-:W4:Y:S08]  /*a990*/  LDSM.16.M88.4 R52, [R85+0x2000] ;  /* 0x002000005534783b */ /* 0x000f300000000200 */
[----:B------:R-:W5:Y:S08]  /*a9a0*/  LDSM.16.M88.4 R48, [R85+0x2400] ;  /* 0x002400005530783b */ /* 0x000f700000000200 */
[----:B------:R-:W-:Y:S08]  /*a9b0*/  LDSM.16.M88.4 R56, [R85+0x2800] ;  /* 0x002800005538783b */ /* 0x000ff00000000200 */
[----:B------:R-:W1:Y:S08]  /*a9c0*/  LDSM.16.M88.4 R76, [R85+0x2c00] ;  /* 0x002c0000554c783b */ /* 0x000e700000000200 */
[----:B------:R-:W-:Y:S08]  /*a9d0*/  LDSM.16.M88.4 R80, [R84+0x1800] ;  /* 0x001800005450783b */ /* 0x000ff00000000200 */
[----:B------:R-:W1:Y:S01]  /*a9e0*/  LDSM.16.M88.4 R72, [R84+0x1c00] ;  /* 0x001c00005448783b */ /* 0x000e620000000200 */
        /* <DEDUP_REMOVED lines=9> */
[----:B------:R-:W-:Y:S01]  /*aa80*/  FMUL.FTZ R2, R6, c[0x0][0x2ec] ;  /* 0x0000bb0006027a20 */ /* 0x000fe20000410000 */
[----:B-----5:R-:W-:Y:S03]  /*aa90*/  HMMA.16816.F32 R44, R68, R48, RZ ;  /* 0x00000030442c723c */ /* 0x020fe600000018ff */
[----:B------:R-:W-:Y:S02]  /*aaa0*/  FMUL.FTZ R3, R5, c[0x0][0x2ec] ;  /* 0x0000bb0005037a20 */ /* 0x000fe40000410000 */
[----:B------:R-:W2:Y:S01]  /*aab0*/  MUFU.TANH R2, R2 ;  /* 0x0000000200027308 */ /* 0x000ea20000002400 */
[----:B------:R-:W-:Y:S02]  /*aac0*/  FMUL.FTZ R0, R4, c[0x0][0x2ec] ;  /* 0x0000bb0004007a20 */ /* 0x000fe40000410000 */
[----:B------:R-:W-:Y:S05]  /*aad0*/  HMMA.16816.F32 R8, R64, R14, R8 ;  /* 0x0000000e4008723c */ /* 0x000fea0000001808 */
[----:B------:R-:W-:Y:S02]  /*aae0*/  FMUL.FTZ R4, R7, c[0x0][0x2ec] ;  /* 0x0000bb0007047a20 */ /* 0x000fe40000410000 */
[----:B------:R-:W3:Y:S01]  /*aaf0*/  MUFU.TANH R0, R0 ;  /* 0x0000000000007308 */ /* 0x000ee20000002400 */
[C---:B------:R-:W-:Y:S08]  /*ab00*/  HMMA.16816.F32 R12, R68.reuse, R16, RZ ;  /* 0x00000010440c723c */ /* 0x040ff000000018ff */
[C---:B------:R-:W-:Y:S01]  /*ab10*/  HMMA.16816.F32 R16, R68.reuse, R18, RZ ;  /* 0x000000124410723c */ /* 0x040fe200000018ff */
[----:B------:R-:W4:Y:S07]  /*ab20*/  MUFU.TANH R3, R3 ;  /* 0x0000000300037308 */ /* 0x000f2e0000002400 */
[----:B------:R-:W-:Y:S01]  /*ab30*/  FMUL.FTZ R6, R10, c[0x0][0x2ec] ;  /* 0x0000bb000a067a20 */ /* 0x000fe20000410000 */
[----:B------:R-:W-:Y:S02]  /*ab40*/  HMMA.16816.F32 R48, R68, R50, RZ ;  /* 0x000000324430723c */ /* 0x000fe400000018ff */
[----:B------:R-:W1:Y:S01]  /*ab50*/  MUFU.TANH R4, R4 ;  /* 0x0000000400047308 */ /* 0x000e620000002400 */
[----:B------:R-:W-:Y:S02]  /*ab60*/  FMUL.FTZ R5, R8, c[0x0][0x2ec] ;  /* 0x0000bb0008057a20 */ /* 0x000fe40000410000 */
[----:B------:R-:W-:Y:S02]  /*ab70*/  FMUL.FTZ R8, R11, c[0x0][0x2ec] ;  /* 0x0000bb000b087a20 */ /* 0x000fe40000410000 */
[----:B------:R-:W-:Y:S01]  /*ab80*/  FMUL.FTZ R7, R9, c[0x0][0x2ec] ;  /* 0x0000bb0009077a20 */ /* 0x000fe20000410000 */
[C---:B------:R-:W-:Y:S04]  /*ab90*/  HMMA.16816.F32 R12, R64.reuse, R20, R12 ;  /* 0x00000014400c723c */ /* 0x040fe8000000180c */
[----:B------:R-:W1:Y:S04]  /*aba0*/  MUFU.TANH R5, R5 ;  /* 0x0000000500057308 */ /* 0x000e680000002400 */
[----:B------:R-:W-:Y:S06]  /*abb0*/  HMMA.16816.F32 R16, R64, R22, R16 ;  /* 0x000000164010723c */ /* 0x000fec0000001810 */
[----:B------:R-:W2:Y:S02]  /*abc0*/  MUFU.TANH R7, R7 ;  /* 0x0000000700077308 */ /* 0x000ea40000002400 */
[C---:B------:R-:W-:Y:S08]  /*abd0*/  HMMA.16816.F32 R20, R68.reuse, R24, RZ ;  /* 0x000000184414723c */ /* 0x040ff000000018ff */
[----:B------:R-:W2:Y:S01]  /*abe0*/  MUFU.TANH R6, R6 ;  /* 0x0000000600067308 */ /* 0x000ea20000002400 */
[C---:B------:R-:W-:Y:S03]  /*abf0*/  HMMA.16816.F32 R24, R68.reuse, R26, RZ ;  /* 0x0000001a4418723c */ /* 0x040fe600000018ff */
[----:B------:R-:W-:Y:S02]  /*ac00*/  FMUL.FTZ R10, R14, c[0x0][0x2ec] ;  /* 0x0000bb000e0a7a20 */ /* 0x000fe40000410000 */
[----:B------:R-:W-:Y:S02]  /*ac10*/  FMUL.FTZ R11, R13, c[0x0][0x2ec] ;  /* 0x0000bb000d0b7a20 */ /* 0x000fe40000410000 */
[----:B------:R-:W-:Y:S01]  /*ac20*/  FMUL.FTZ R14, R18, c[0x0][0x2ec] ;  /* 0x0000bb00120e7a20 */ /* 0x000fe20000410000 */
[----:B-1----:R-:W-:Y:S01]  /*ac30*/  HMMA.16816.F32 R60, R68, R76, RZ ;  /* 0x0000004c443c723c */ /* 0x002fe200000018ff */
        /* <DEDUP_REMOVED lines=8> */
[----:B------:R-:W5:Y:S03]  /*acc0*/  LDSM.16.M88.4 R32, [R84+0x1000] ;  /* 0x001000005420783b */ /* 0x000f660000000200 */
[----:B------:R-:W-:Y:S01]  /*acd0*/  FMUL.FTZ R15, R17, c[0x0][0x2ec] ;  /* 0x0000bb00110f7a20 */ /* 0x000fe20000410000 */
[----:B------:R-:W1:Y:S03]  /*ace0*/  MUFU.TANH R9, R9 ;  /* 0x0000000900097308 */ /* 0x000e660000002400 */
[C---:B------:R-:W-:Y:S07]  /*acf0*/  HMMA.16816.F32 R60, R64.reuse, R72, R60 ;  /* 0x00000048403c723c */ /* 0x040fee000000183c */
[----:B------:R-:W1:Y:S01]  /*ad00*/  MUFU.TANH R10, R10 ;  /* 0x0000000a000a7308 */ /* 0x000e620000002400 */
[----:B------:R-:W-:Y:S04]  /*ad10*/  FMUL.FTZ R18, R22, c[0x0][0x2ec] ;  /* 0x0000bb0016127a20 */ /* 0x000fe80000410000 */
        /* <DEDUP_REMOVED lines=18> */
[C---:B------:R-:W-:Y:S04]  /*ae40*/  HMMA.16816.F32 R52, R64.reuse, R34, R52 ;  /* 0x000000224034723c */ /* 0x040fe80000001834 */
[----:B------:R-:W-:Y:S02]  /*ae50*/  FMUL.FTZ R32, R43, c[0x0][0x2ec] ;  /* 0x0000bb002b207a20 */ /* 0x000fe40000410000 */
[----:B------:R-:W1:Y:S01]  /*ae60*/  MUFU.TANH R14, R14 ;  /* 0x0000000e000e7308 */ /* 0x000e620000002400 */
[----:B------:R-:W5:Y:S01]  /*ae70*/  LDSM.16.M88.4 R40, [R84+0x1400] ;  /* 0x001400005428783b */ /* 0x000f620000000200 */
[----:B------:R-:W-:Y:S08]  /*ae80*/  DEPBAR.LE SB0, 0x0 ;  /* 0x000080000000791a */ /* 0x000ff00000000000 */
[----:B------:R-:W1:Y:S01]  /*ae90*/  MUFU.TANH R16, R16 ;  /* 0x0000001000107308 */ /* 0x000e620000002400 */
[----:B------:R-:W-:Y:S01]  /*aea0*/  BAR.SYNC.DEFER_BLOCKING 0x0 ;  /* 0x0000000000007b1d */ /* 0x000fe20000010000 */
[----:B------:R-:W-:Y:S02]  /*aeb0*/  FMUL.FTZ R33, R36, c[0x0][0x2ec] ;  /* 0x0000bb0024217a20 */ /* 0x000fe40000410000 */
[----:B------:R-:W-:Y:S02]  /*aec0*/  FMUL.FTZ R35, R37, c[0x0][0x2ec] ;  /* 0x0000bb0025237a20 */ /* 0x000fe40000410000 */
[----:B------:R-:W-:Y:S02]  /*aed0*/  FMUL.FTZ R34, R38, c[0x0][0x2ec] ;  /* 0x0000bb0026227a20 */ /* 0x000fe40000410000 */
[----:B------:R-:W-:Y:S02]  /*aee0*/  FMUL.FTZ R36, R39, c[0x0][0x2ec] ;  /* 0x0000bb0027247a20 */ /* 0x000fe40000410000 */
[----:B------:R-:W1:Y:S01]  /*aef0*/  MUFU.TANH R17, R17 ;  /* 0x0000001100117308 */ /* 0x000e620000002400 */
[----:B------:R-:W-:Y:S02]  /*af00*/  FMUL.FTZ R37, R52, c[0x0][0x2ec] ;  /* 0x0000bb0034257a20 */ /* 0x000fe40000410000 */
[----:B------:R-:W-:Y:S02]  /*af10*/  FMUL.FTZ R39, R53, c[0x0][0x2ec] ;  /* 0x0000bb0035277a20 */ /* 0x000fe40000410000 */
[----:B------:R-:W-:Y:S05]  /*af20*/  FMUL.FTZ R38, R54, c[0x0][0x2ec] ;  /* 0x0000bb0036267a20 */ /* 0x000fea0000410000 */
[----:B------:R-:W1:Y:S10]  /*af30*/  MUFU.TANH R19, R19 ;  /* 0x0000001300137308 */ /* 0x000e740000002400 */
[----:B------:R-:W1:Y:S01]  /*af40*/  MUFU.TANH R18, R18 ;  /* 0x0000001200127308 */ /* 0x000e620000002400 */
[C---:B-----5:R-:W-:Y:S07]  /*af50*/  HMMA.16816.F32 R44, R64.reuse, R40, R44 ;  /* 0x00000028402c723c */ /* 0x060fee000000182c */
[----:B------:R-:W-:Y:S01]  /*af60*/  FMUL.FTZ R40, R55, c[0x0][0x2ec] ;  /* 0x0000bb0037287a20 */ /* 0x000fe20000410000 */
[----:B------:R-:W-:Y:S01]  /*af70*/  HMMA.16816.F32 R48, R64, R42, R48 ;  /* 0x0000002a4030723c */ /* 0x000fe20000001830 */
[----:B------:R-:W1:Y:S07]  /*af80*/  MUFU.TANH R20, R20 ;  /* 0x0000001400147308 */ /* 0x000e6e0000002400 */
[C---:B------:R-:W-:Y:S03]  /*af90*/  HMMA.16816.F32 R52, R68.reuse, R56, RZ ;  /* 0x000000384434723c */ /* 0x040fe600000018ff */
[----:B------:R-:W1:Y:S05]  /*afa0*/  MUFU.TANH R21, R21 ;  /* 0x0000001500157308 */ /* 0x000e6a0000002400 */
[C---:B------:R-:W-:Y:S01]  /*afb0*/  HMMA.16816.F32 R56, R68.reuse, R58, RZ ;  /* 0x0000003a4438723c */ /* 0x040fe200000018ff */
[----:B------:R-:W-:Y:S03]  /*afc0*/  FMUL.FTZ R41, R44, c[0x0][0x2ec] ;  /* 0x0000bb002c297a20 */ /* 0x000fe60000410000 */
[----:B------:R-:W-:Y:S01]  /*afd0*/  FMUL.FTZ R43, R45, c[0x0][0x2ec] ;  /* 0x0000bb002d2b7a20 */ /* 0x000fe20000410000 */
[----:B------:R-:W1:Y:S01]  /*afe0*/  MUFU.TANH R23, R23 ;  /* 0x0000001700177308 */ /* 0x000e620000002400 */
[----:B------:R-:W-:Y:S02]  /*aff0*/  FMUL.FTZ R42, R46, c[0x0][0x2ec] ;  /* 0x0000bb002e2a7a20 */ /* 0x000fe40000410000 */
[----:B------:R-:W-:Y:S01]  /*b000*/  HMMA.16816.F32 R68, R68, R78, RZ ;  /* 0x0000004e4444723c */ /* 0x000fe200000018ff */
[----:B------:R-:W-:Y:S03]  /*b010*/  FMUL.FTZ R44, R47, c[0x0][0x2ec] ;  /* 0x0000bb002f2c7a20 */ /* 0x000fe60000410000 */
[----:B------:R-:W-:Y:S02]  /*b020*/  FMUL.FTZ R45, R48, c[0x0][0x2ec] ;  /* 0x0000bb00302d7a20 */ /* 0x000fe40000410000 */
[----:B------:R-:W-:Y:S01]  /*b030*/  FMUL.FTZ R47, R49, c[0x0][0x2ec] ;  /* 0x0000bb00312f7a20 */ /* 0x000fe20000410000 */
[----:B------:R-:W1:Y:S01]  /*b040*/  MUFU.TANH R22, R22 ;  /* 0x0000001600167308 */ /* 0x000e620000002400 */
[C---:B------:R-:W-:Y:S05]  /*b050*/  HMMA.16816.F32 R52, R64.reuse, R80, R52 ;  /* 0x000000504034723c */ /* 0x040fea0000001834 */
[----:B------:R-:W-:Y:S02]  /*b060*/  FMUL.FTZ R46, R50, c[0x0][0x2ec] ;  /* 0x0000bb00322e7a20 */ /* 0x000fe40000410000 */
[----:B------:R-:W-:Y:S01]  /*b070*/  FMUL.FTZ R48, R51, c[0x0][0x2ec] ;  /* 0x0000bb0033307a20 */ /* 0x000fe20000410000 */
[C---:B------:R-:W-:Y:S01]  /*b080*/  HMMA.16816.F32 R56, R64.reuse, R82, R56 ;  /* 0x000000524038723c */ /* 0x040fe20000001838 */
[----:B------:R-:W1:Y:S07]  /*b090*/  MUFU.TANH R24, R24 ;  /* 0x0000001800187308 */ /* 0x000e6e0000002400 */
[----:B------:R-:W-:Y:S03]  /*b0a0*/  HMMA.16816.F32 R68, R64, R74, R68 ;  /* 0x0000004a4044723c */ /* 0x000fe60000001844 */
[----:B------:R-:W1:Y:S05]  /*b0b0*/  MUFU.TANH R25, R25 ;  /* 0x0000001900197308 */ /* 0x000e6a0000002400 */
        /* <DEDUP_REMOVED lines=121> */
.L_x_4319:
[----:B------:R2:W-:Y:S01]  /*b850*/  @P2 STS [R94+0x1000], RZ ;  /* 0x001000ff5e002388 */ /* 0x0005e20000000800 */
[CC--:B------:R-:W-:Y:S01]  /*b860*/  LEA R74, P5, R71.reuse, R124.reuse, 0x1 ;  /* 0x0000007c474a7211 */ /* 0x0c0fe200078a08ff */
[----:B------:R-:W-:Y:S01]  /*b870*/  @!P2 IMAD.MOV.U32 R67, RZ, RZ, c[0x0][0x19c] ;  /* 0x00006700ff43a624 */ /* 0x000fe200078e00ff */
[----:B------:R-:W-:Y:S01]  /*b880*/  @!P2 LEA R69, P3, R68, R71, 0x6 ;  /* 0x000000474445a211 */ /* 0x000fe200078630ff */
[----:B------:R2:W-:Y:S01]  /*b890*/  @P2 STS [R94+0x1004], RZ ;  /* 0x001004ff5e002388 */ /* 0x0005e20000000800 */
[CCC-:B------:R-:W-:Y:S01]  /*b8a0*/  LEA.HI.X R75, R71.reuse, R125.reuse, R70.reuse, 0x1, P5 ;  /* 0x0000007d474b7211 */ /* 0x1c0fe200028f0c46 */
[----:B------:R-:W-:Y:S01]  /*b8b0*/  @!P2 IMAD.MOV.U32 R72, RZ, RZ, R71 ;  /* 0x000000ffff48a224 */ /* 0x000fe200078e0047 */
[----:B------:R-:W-:Y:S01]  /*b8c0*/  @!P2 IADD3 R66, P0, R71, UR10, RZ ;  /* 0x0000000a4742ac10 */ /* 0x000fe2000ff1e0ff */
[----:B------:R2:W-:Y:S01]  /*b8d0*/  @P2 STS.64 [R94+0x1008], RZ ;  /* 0x001008ff5e002388 */ /* 0x0005e20000000a00 */
[----:B------:R-:W-:Y:S02]  /*b8e0*/  @!P2 IMAD.MOV.U32 R73, RZ, RZ, R70 ;  /* 0x000000ffff49a224 */ /* 0x000fe400078e0046 */
[----:B------:R-:W-:Y:S01]  /*b8f0*/  @!P2 LEA R78, P4, R66, R124, 0x1 ;  /* 0x0000007c424ea211 */ /* 0x000fe200078808ff */
        /* <DEDUP_REMOVED lines=8> */
[----:B------:R-:W-:Y:S01]  /*b980*/  @!P2 IMAD.MOV.U32 R65, RZ, RZ, c[0x0][0x19c] ;  /* 0x00006700ff41a624 */ /* 0x000fe200078e00ff */
[-C--:B------:R-:W-:Y:S02]  /*b990*/  @!P2 LEA R76, P3, R69, R124.reuse, 0x1 ;  /* 0x0000007c454ca211 */ /* 0x080fe400078608ff */
[-C--:B------:R-:W-:Y:S01]  /*b9a0*/  @!P2 LEA.HI.X R79, R66, R125.reuse, R67, 0x1, P4 ;  /* 0x0000007d424fa211 */ /* 0x080fe200020f0c43 */
[----:B------:R-:W-:Y:S01]  /*b9b0*/  @!P2 IMAD R65, R65, 0x60, RZ ;  /* 0x000000604141a824 */ /* 0x000fe200078e02ff */
[-C--:B------:R-:W-:Y:S02]  /*b9c0*/  @!P2 LEA.HI.X R77, R69, R125.reuse, R68, 0x1, P3 ;  /* 0x0000007d454da211 */ /* 0x080fe400018f0c44 */
[C---:B------:R-:W-:Y:S01]  /*b9d0*/  @!P2 LEA R80, P0, R72.reuse, R124, 0x1 ;  /* 0x0000007c4850a211 */ /* 0x040fe200078008ff */
[----:B------:R-:W-:Y:S01]  /*b9e0*/  @!PT LDS RZ, [RZ] ;  /* 0x00000000fffff984 */ /* 0x000fe20000000800 */
[----:B------:R-:W-:Y:S01]  /*b9f0*/  @!PT LDS RZ, [RZ] ;  /* 0x00000000fffff984 */ /* 0x000fe20000000800 */
[----:B------:R-:W-:Y:S01]  /*ba00*/  @!PT LDS RZ, [RZ] ;  /* 0x00000000fffff984 */ /* 0x000fe20000000800 */
[----:B------:R2:W-:Y:S01]  /*ba10*/  @!P2 LDGSTS.E.BYPASS.LTC128B.128 [R94+0x1800], [R78.64] ;  /* 0x018000004e5eafae */ /* 0x0005e2000b901d4c */
[----:B------:R-:W-:Y:S02]  /*ba20*/  @!P2 IMAD.IADD R65, R65, 0x1, R73 ;  /* 0x000000014141a824 */ /* 0x000fe400078e0249 */
[----:B------:R-:W-:Y:S01]  /*ba30*/  IMAD.MOV.U32 R124, RZ, RZ, R74 ;  /* 0x000000ffff7c7224 */ /* 0x000fe200078e004a */
        /* <DEDUP_REMOVED lines=13> */
.L_x_4318:
        /* <DEDUP_REMOVED lines=18> */
[C---:B------:R-:W-:Y:S03]  /*bc30*/  IADD3 R73, R82.reuse, 0x10, RZ ;  /* 0x0000001052497810 */ /* 0x040fe60007ffe0ff */
        /* <DEDUP_REMOVED lines=8> */
[----:B------:R-:W1:Y:S10]  /*bcc0*/  I2F R80, R80 ;  /* 0x0000005000507306 */ /* 0x000e740000201400 */
[----:B------:R-:W-:Y:S10]  /*bcd0*/  I2F R65, R65 ;  /* 0x0000004100417306 */ /* 0x000ff40000201400 */
[----:B------:R-:W-:Y:S10]  /*bce0*/  I2F R66, R66 ;  /* 0x0000004200427306 */ /* 0x000ff40000201400 */
[----:B------:R-:W-:Y:S01]  /*bcf0*/  I2F R67, R67 ;  /* 0x0000004300437306 */ /* 0x000fe20000201400 */
[C---:B--2---:R-:W-:Y:S02]  /*bd00*/  FFMA.FTZ R0, R69.reuse, UR4, R0 ;  /* 0x0000000445007c23 */ /* 0x044fe40008010000 */
[----:B------:R-:W-:Y:S01]  /*bd10*/  FFMA.FTZ R2, R69, UR4, R2 ;  /* 0x0000000445027c23 */ /* 0x000fe20008010002 */
[----:B------:R-:W-:Y:S01]  /*bd20*/  IADD3 R69, R82, 0x30, RZ ;  /* 0x0000003052457810 */ /* 0x000fe20007ffe0ff */
[----:B---3--:R-:W-:Y:S01]  /*bd30*/  FFMA.FTZ R3, R70, UR4, R3 ;  /* 0x0000000446037c23 */ /* 0x008fe20008010003 */
[----:B------:R-:W-:Y:S01]  /*bd40*/  FMNMX.FTZ R68, R0, R93, !PT ;  /* 0x0000005d00447209 */ /* 0x000fe20007810000 */
[----:B------:R-:W-:Y:S01]  /*bd50*/  FFMA.FTZ R4, R70, UR4, R4 ;  /* 0x0000000446047c23 */ /* 0x000fe20008010004 */
[C---:B------:R-:W-:Y:S01]  /*bd60*/  IADD3 R70, R82.reuse, 0x31, RZ ;  /* 0x0000003152467810 */ /* 0x040fe20007ffe0ff */
[C---:B----4-:R-:W-:Y:S01]  /*bd70*/  FFMA.FTZ R5, R71.reuse, UR4, R5 ;  /* 0x0000000447057c23 */ /* 0x050fe20008010005 */
[----:B------:R-:W2:Y:S01]  /*bd80*/  I2F R69, R69 ;  /* 0x0000004500457306 */ /* 0x000ea20000201400 */
[----:B------:R-:W-:Y:S01]  /*bd90*/  FFMA.FTZ R6, R71, UR4, R6 ;  /* 0x0000000447067c23 */ /* 0x000fe20008010006 */
[----:B------:R-:W-:Y:S01]  /*bda0*/  IADD3 R71, R82, 0x38, RZ ;  /* 0x0000003852477810 */ /* 0x000fe20007ffe0ff */
[C---:B-----5:R-:W-:Y:S01]  /*bdb0*/  FFMA.FTZ R7, R72.reuse, UR4, R7 ;  /* 0x0000000448077c23 */ /* 0x060fe20008010007 */
[----:B------:R-:W-:Y:S01]  /*bdc0*/  FMNMX.FTZ R68, R3, R68, !PT ;  /* 0x0000004403447209 */ /* 0x000fe20007810000 */
[----:B-1----:R-:W-:Y:S01]  /*bdd0*/  FFMA.FTZ R8, R72, UR4, R8 ;  /* 0x0000000448087c23 */ /* 0x002fe20008010008 */
[C---:B------:R-:W-:Y:S01]  /*bde0*/  IADD3 R72, R82.reuse, 0x39, RZ ;  /* 0x0000003952487810 */ /* 0x040fe20007ffe0ff */
[----:B------:R-:W-:Y:S01]  /*bdf0*/  FFMA.FTZ R9, R73, UR4, R9 ;  /* 0x0000000449097c23 */ /* 0x000fe20008010009 */
[----:B------:R-:W-:Y:S01]  /*be00*/  FMNMX.FTZ R128, R5, R68, !PT ;  /* 0x0000004405807209 */ /* 0x000fe20007810000 */
[----:B------:R-:W-:Y:S01]  /*be10*/  FFMA.FTZ R10, R73, UR4, R10 ;  /* 0x00000004490a7c23 */ /* 0x000fe2000801000a */
[----:B------:R-:W1:Y:S01]  /*be20*/  I2F R70, R70 ;  /* 0x0000004600467306 */ /* 0x000e620000201400 */
[----:B------:R-:W-:Y:S01]  /*be30*/  IADD3 R68, R82, 0x58, RZ ;  /* 0x0000005852447810 */ /* 0x000fe20007ffe0ff */
        /* <DEDUP_REMOVED lines=8> */
[----:B------:R-:W3:Y:S01]  /*bec0*/  I2F R71, R71 ;  /* 0x0000004700477306 */ /* 0x000ee20000201400 */
[----:B------:R-:W-:Y:S01]  /*bed0*/  FFMA.FTZ R15, R76, UR4, R15 ;  /* 0x000000044c0f7c23 */ /* 0x000fe2000801000f */
[----:B------:R-:W-:Y:S01]  /*bee0*/  IADD3 R74, R82, 0x41, RZ ;  /* 0x00000041524a7810 */ /* 0x000fe20007ffe0ff */
[----:B------:R-:W-:Y:S01]  /*bef0*/  FFMA.FTZ R16, R76, UR4, R16 ;  /* 0x000000044c107c23 */ /* 0x000fe20008010010 */
[----:B------:R-:W-:Y:S01]  /*bf00*/  FMNMX.FTZ R128, R11, R128, !PT ;  /* 0x000000800b807209 */ /* 0x000fe20007810000 */
[C---:B------:R-:W-:Y:S01]  /*bf10*/  FFMA.FTZ R17, R77.reuse, UR4, R17 ;  /* 0x000000044d117c23 */ /* 0x040fe20008010011 */
[----:B------:R-:W-:Y:S01]  /*bf20*/  IADD3 R75, R82, 0x48, RZ ;  /* 0x00000048524b7810 */ /* 0x000fe20007ffe0ff */
[----:B------:R-:W-:Y:S01]  /*bf30*/  FFMA.FTZ R18, R77, UR4, R18 ;  /* 0x000000044d127c23 */ /* 0x000fe20008010012 */
[----:B------:R-:W-:Y:S01]  /*bf40*/  FMNMX.FTZ R128, R13, R128, !PT ;  /* 0x000000800d807209 */ /* 0x000fe20007810000 */
[C---:B------:R-:W-:Y:S01]  /*bf50*/  FFMA.FTZ R19, R78.reuse, UR4, R19 ;  /* 0x000000044e137c23 */ /* 0x040fe20008010013 */
[----:B------:R-:W4:Y:S01]  /*bf60*/  I2F R72, R72 ;  /* 0x0000004800487306 */ /* 0x000f220000201400 */
        /* <DEDUP_REMOVED lines=9> */
[----:B------:R-:W5:Y:S01]  /*c000*/  I2F R73, R73 ;  /* 0x0000004900497306 */ /* 0x000f620000201400 */
[----:B------:R-:W-:Y:S01]  /*c010*/  FMNMX.FTZ R128, R19, R128, !PT ;  /* 0x0000008013807209 */ /* 0x000fe20007810000 */
[C---:B--2---:R-:W-:Y:S01]  /*c020*/  FFMA.FTZ R25, R69.reuse, UR4, R25 ;  /* 0x0000000445197c23 */ /* 0x044fe20008010019 */
[----:B------:R-:W-:Y:S01]  /*c030*/  FMNMX.FTZ R83, R8, R83, !PT ;  /* 0x0000005308537209 */ /* 0x000fe20007810000 */
[----:B------:R-:W-:Y:S01]  /*c040*/  FFMA.FTZ R26, R69, UR4, R26 ;  /* 0x00000004451a7c23 */ /* 0x000fe2000801001a */
[----:B------:R-:W-:Y:S01]  /*c050*/  FMNMX.FTZ R128, R21, R128, !PT ;  /* 0x0000008015807209 */ /* 0x000fe20007810000 */
[----:B-1----:R-:W-:Y:S01]  /*c060*/  FFMA.FTZ R27, R70, UR4, R27 ;  /* 0x00000004461b7c23 */ /* 0x002fe2000801001b */
[----:B------:R-:W-:Y:S01]  /*c070*/  FMNMX.FTZ R83, R10, R83, !PT ;  /* 0x000000530a537209 */ /* 0x000fe20007810000 */
[----:B------:R-:W-:Y:S01]  /*c080*/  FFMA.FTZ R28, R70, UR4, R28 ;  /* 0x00000004461c7c23 */ /* 0x000fe2000801001c */
[----:B------:R-:W-:Y:S01]  /*c090*/  FMNMX.FTZ R128, R23, R128, !PT ;  /* 0x0000008017807209 */ /* 0x000fe20007810000 */
[----:B------:R-:W1:Y:S01]  /*c0a0*/  I2F R74, R74 ;  /* 0x0000004a004a7306 */ /* 0x000e620000201400 */
[C---:B---3--:R-:W-:Y:S01]  /*c0b0*/  FFMA.FTZ R29, R71.reuse, UR4, R29 ;  /* 0x00000004471d7c23 */ /* 0x048fe2000801001d */
[----:B------:R-:W-:Y:S01]  /*c0c0*/  FMNMX.FTZ R83, R12, R83, !PT ;  /* 0x000000530c537209 */ /* 0x000fe20007810000 */
[----:B------:R-:W-:Y:S01]  /*c0d0*/  FFMA.FTZ R30, R71, UR4, R30 ;  /* 0x00000004471e7c23 */ /* 0x000fe2000801001e */
[----:B------:R-:W-:Y:S01]  /*c0e0*/  FMNMX.FTZ R128, R25, R128, !PT ;  /* 0x0000008019807209 */ /* 0x000fe20007810000 */
[----:B----4-:R-:W-:Y:S01]  /*c0f0*/  FFMA.FTZ R31, R72, UR4, R31 ;  /* 0x00000004481f7c23 */ /* 0x010fe2000801001f */
[----:B------:R-:W-:Y:S01]  /*c100*/  FMNMX.FTZ R83, R14, R83, !PT ;  /* 0x000000530e537209 */ /* 0x000fe20007810000 */
[----:B------:R-:W-:Y:S01]  /*c110*/  FFMA.FTZ R32, R72, UR4, R32 ;  /* 0x0000000448207c23 */ /* 0x000fe20008010020 */
[----:B------:R-:W-:Y:S02]  /*c120*/  FMNMX.FTZ R128, R27, R128, !PT ;  /* 0x000000801b807209 */ /* 0x000fe40007810000 */
[----:B------:R-:W2:Y:S01]  /*c130*/  I2F R75, R75 ;  /* 0x0000004b004b7306 */ /* 0x000ea20000201400 */
[----:B------:R-:W-:Y:S02]  /*c140*/  FMNMX.FTZ R83, R16, R83, !PT ;  /* 0x0000005310537209 */ /* 0x000fe40007810000 */
[----:B------:R-:W-:Y:S01]  /*c150*/  FMNMX.FTZ R128, R29, R128, !PT ;  /* 0x000000801d807209 */ /* 0x000fe20007810000 */
[C---:B-----5:R-:W-:Y:S01]  /*c160*/  FFMA.FTZ R33, R73.reuse, UR4, R33 ;  /* 0x0000000449217c23 */ /* 0x060fe20008010021 */
[----:B------:R-:W-:Y:S01]  /*c170*/  FMNMX.FTZ R83, R18, R83, !PT ;  /* 0x0000005312537209 */ /* 0x000fe20007810000 */
[----:B------:R-:W-:Y:S01]  /*c180*/  FFMA.FTZ R34, R73, UR4, R34 ;  /* 0x0000000449227c23 */ /* 0x000fe20008010022 */
[----:B------:R-:W-:Y:S02]  /*c190*/  FMNMX.FTZ R128, R31, R128, !PT ;  /* 0x000000801f807209 */ /* 0x000fe40007810000 */
[----:B------:R-:W-:Y:S01]  /*c1a0*/  FMNMX.FTZ R83, R20, R83, !PT ;  /* 0x0000005314537209 */ /* 0x000fe20007810000 */
[----:B------:R-:W3:Y:S01]  /*c1b0*/  I2F R68, R68 ;  /* 0x0000004400447306 */ /* 0x000ee20000201400 */
[----:B------:R-:W-:Y:S02]  /*c1c0*/  IADD3 R70, R82, 0x60, RZ ;  /* 0x0000006052467810 */ /* 0x000fe40007ffe0ff */
[----:B------:R-:W-:Y:S01]  /*c1d0*/  FMNMX.FTZ R83, R22, R83, !PT ;  /* 0x0000005316537209 */ /* 0x000fe20007810000 */
[C---:B-1----:R-:W-:Y:S01]  /*c1e0*/  FFMA.FTZ R35, R74.reuse, UR4, R35 ;  /* 0x000000044a237c23 */ /* 0x042fe20008010023 */
[----:B------:R-:W-:Y:S01]  /*c1f0*/  FMNMX.FTZ R128, R33, R128, !PT ;  /* 0x0000008021807209 */ /* 0x000fe20007810000 */
[----:B------:R-:W-:Y:S01]  /*c200*/  FFMA.FTZ R36, R74, UR4, R36 ;  /* 0x000000044a247c23 */ /* 0x000fe20008010024 */
[----:B------:R-:W-:Y:S02]  /*c210*/  FMNMX.FTZ R83, R24, R83, !PT ;  /* 0x0000005318537209 */ /* 0x000fe40007810000 */
[----:B------:R-:W-:Y:S01]  /*c220*/  IADD3 R71, R82, 0x61, RZ ;  /* 0x0000006152477810 */ /* 0x000fe20007ffe0ff */
[----:B------:R-:W-:Y:S01]  /*c230*/  I2F R70, R70 ;  /* 0x0000004600467306 */ /* 0x000fe20000201400 */
[----:B------:R-:W-:Y:S02]  /*c240*/  FMNMX.FTZ R83, R26, R83, !PT ;  /* 0x000000531a537209 */ /* 0x000fe40007810000 */
[----:B------:R-:W-:Y:S01]  /*c250*/  FMNMX.FTZ R128, R35, R128, !PT ;  /* 0x0000008023807209 */ /* 0x000fe20007810000 */
[C---:B--2---:R-:W-:Y:S01]  /*c260*/  FFMA.FTZ R37, R75.reuse, UR4, R37 ;  /* 0x000000044b257c23 */ /* 0x044fe20008010025 */
[----:B------:R-:W-:Y:S01]  /*c270*/  FMNMX.FTZ R83, R28, R83, !PT ;  /* 0x000000531c537209 */ /* 0x000fe20007810000 */
[----:B------:R-:W-:Y:S01]  /*c280*/  FFMA.FTZ R38, R75, UR4, R38 ;  /* 0x000000044b267c23 */ /* 0x000fe20008010026 */
[----:B------:R-:W-:Y:S01]  /*c290*/  IADD3 R72, R82, 0x68, RZ ;  /* 0x0000006852487810 */ /* 0x000fe20007ffe0ff */
[----:B------:R-:W-:Y:S01]  /*c2a0*/  FFMA.FTZ R39, R65, UR4, R39 ;  /* 0x0000000441277c23 */ /* 0x000fe20008010027 */
[----:B------:R-:W-:Y:S01]  /*c2b0*/  FMNMX.FTZ R83, R30, R83, !PT ;  /* 0x000000531e537209 */ /* 0x000fe20007810000 */
[----:B------:R-:W-:Y:S01]  /*c2c0*/  I2F R71, R71 ;  /* 0x0000004700477306 */ /* 0x000fe20000201400 */
        /* <DEDUP_REMOVED lines=13> */
[----:B---3--:R-:W-:Y:S01]  /*c3a0*/  FFMA.FTZ R45, R68, UR4, R45 ;  /* 0x00000004442d7c23 */ /* 0x008fe2000801002d */
[----:B------:R-:W-:Y:S01]  /*c3b0*/  IADD3 R67, R82, 0x79, RZ ;  /* 0x0000007952437810 */ /* 0x000fe20007ffe0ff */
[----:B------:R-:W-:Y:S01]  /*c3c0*/  FFMA.FTZ R46, R68, UR4, R46 ;  /* 0x00000004442e7c23 */ /* 0x000fe2000801002e */
[----:B------:R-:W-:Y:S02]  /*c3d0*/  FMNMX.FTZ R83, R38, R83, !PT ;  /* 0x0000005326537209 */ /* 0x000fe40007810000 */
[----:B------:R-:W-:Y:S02]  /*c3e0*/  FMNMX.FTZ R128, R45, R128, !PT ;  /* 0x000000802d807209 */ /* 0x000fe40007810000 */
[----:B------:R-:W-:Y:S01]  /*c3f0*/  I2F R67, R67 ;  /* 0x0000004300437306 */ /* 0x000fe20000201400 */
[C---:B------:R-:W-:Y:S02]  /*c400*/  IADD3 R69, R82.reuse, 0x59, RZ ;  /* 0x0000005952457810 */ /* 0x040fe40007ffe0ff */
[C---:B------:R-:W-:Y:S02]  /*c410*/  IADD3 R73, R82.reuse, 0x69, RZ ;  /* 0x0000006952497810 */ /* 0x040fe40007ffe0ff */
[C---:B------:R-:W-:Y:S02]  /*c420*/  IADD3 R65, R82.reuse, 0x71, RZ ;  /* 0x0000007152417810 */ /* 0x040fe40007ffe0ff */
[----:B------:R-:W-:Y:S02]  /*c430*/  IADD3 R66, R82, 0x78, RZ ;  /* 0x0000007852427810 */ /* 0x000fe40007ffe0ff */
[----:B------:R-:W-:Y:S01]  /*c440*/  FMNMX.FTZ R83, R40, R83, !PT ;  /* 0x0000005328537209 */ /* 0x000fe20007810000 */
[----:B------:R-:W1:Y:S01]  /*c450*/  I2F R69, R69 ;  /* 0x0000004500457306 */ /* 0x000e620000201400 */
[----:B------:R-:W-:Y:S02]  /*c460*/  IADD3 R74, R82, 0x70, RZ ;  /* 0x00000070524a7810 */ /* 0x000fe40007ffe0ff */
[----:B------:R-:W-:Y:S04]  /*c470*/  FMNMX.FTZ R83, R42, R83, !PT ;  /* 0x000000532a537209 */ /* 0x000fe80007810000 */
[----:B------:R-:W-:Y:S03]  /*c480*/  FMNMX.FTZ R83, R44, R83, !PT ;  /* 0x000000532c537209 */ /* 0x000fe60007810000 */
[----:B------:R-:W2:Y:S01]  /*c490*/  I2F R73, R73 ;  /* 0x0000004900497306 */ /* 0x000ea20000201400 */
[----:B------:R-:W-:Y:S09]  /*c4a0*/  FMNMX.FTZ R83, R46, R83, !PT ;  /* 0x000000532e537209 */ /* 0x000ff20007810000 */
[----:B------:R-:W3:Y:S01]  /*c4b0*/  I2F R74, R74 ;  /* 0x0000004a004a7306 */ /* 0x000ee20000201400 */
[C---:B-1----:R-:W-:Y:S02]  /*c4c0*/  FFMA.FTZ R47, R69.reuse, UR4, R47 ;  /* 0x00000004452f7c23 */ /* 0x042fe4000801002f */
[----:B------:R-:W-:Y:S02]  /*c4d0*/  FFMA.FTZ R48, R69, UR4, R48 ;  /* 0x0000000445307c23 */ /* 0x000fe40008010030 */
[C---:B------:R-:W-:Y:S01]  /*c4e0*/  FFMA.FTZ R49, R70.reuse, UR4, R49 ;  /* 0x0000000446317c23 */ /* 0x040fe20008010031 */
        /* <DEDUP_REMOVED lines=20> */
[----:B------:R-:W-:Y:S01]  /*c630*/  FMNMX.FTZ R128, R57, R128, !PT ;  /* 0x0000008039807209 */ /* 0x000fe20007810000 */
[C---:B-1----:R-:W-:Y:S02]  /*c640*/  FFMA.FTZ R59, R65.reuse, UR4, R59 ;  /* 0x00000004413b7c23 */ /* 0x042fe4000801003b */
[----:B------:R-:W-:Y:S01]  /*c650*/  FFMA.FTZ R60, R65, UR4, R60 ;  /* 0x00000004413c7c23 */ /* 0x000fe2000801003c */
[----:B------:R-:W-:Y:S02]  /*c660*/  FMNMX.FTZ R65, R56, R83, !PT ;  /* 0x0000005338417209 */ /* 0x000fe40007810000 */
[----:B------:R-:W-:Y:S02]  /*c670*/  FMNMX.FTZ R128, R59, R128, !PT ;  /* 0x000000803b807209 */ /* 0x000fe40007810000 */
[----:B------:R-:W-:Y:S01]  /*c680*/  FMNMX.FTZ R65, R58, R65, !PT ;  /* 0x000000413a417209 */ /* 0x000fe20007810000 */
[----:B----4-:R-:W-:Y:S03]  /*c690*/  FFMA.FTZ R61, R66, UR4, R61 ;  /* 0x00000004423d7c23 */ /* 0x010fe6000801003d */
[----:B------:R-:W-:Y:S01]  /*c6a0*/  FMNMX.FTZ R65, R60, R65, !PT ;  /* 0x000000413c417209 */ /* 0x000fe20007810000 */
[----:B------:R-:W-:Y:S02]  /*c6b0*/  FFMA.FTZ R62, R66, UR4, R62 ;  /* 0x00000004423e7c23 */ /* 0x000fe4000801003e */
[----:B------:R-:W-:Y:S01]  /*c6c0*/  FFMA.FTZ R63, R67, UR4, R63 ;  /* 0x00000004433f7c23 */ /* 0x000fe2000801003f */
[----:B------:R-:W-:Y:S01]  /*c6d0*/  FMNMX.FTZ R68, R61, R128, !PT ;  /* 0x000000803d447209 */ /* 0x000fe20007810000 */
[----:B------:R-:W-:Y:S01]  /*c6e0*/  FFMA.FTZ R64, R67, UR4, R64 ;  /* 0x0000000443407c23 */ /* 0x000fe20008010040 */
[----:B------:R-:W-:Y:S02]  /*c6f0*/  FMNMX.FTZ R65, R62, R65, !PT ;  /* 0x000000413e417209 */ /* 0x000fe40007810000 */
        /* <DEDUP_REMOVED lines=60> */
[--C-:B------:R-:W-:Y:S01]  /*cac0*/  FFMA.FTZ R164, R5, c[0x0][0x23c], -R66.reuse ;  /* 0x00008f0005a47a23 */ /* 0x100fe20000010842 */
[----:B------:R-:W-:Y:S01]  /*cad0*/  MOV R90, R81 ;  /* 0x00000051005a7202 */ /* 0x000fe20000000f00 */
[--C-:B------:R-:W-:Y:S01]  /*cae0*/  FFMA.FTZ R160, R16, c[0x0][0x23c], -R15.reuse ;  /* 0x00008f0010a07a23 */ /* 0x100fe2000001080f */
[----:B------:R-:W2:Y:S01]  /*caf0*/  MUFU.EX2 R70, R70 ;  /* 0x0000004600467308 */ /* 0x000ea20000000800 */
[--C-:B------:R-:W-:Y:S02]  /*cb00*/  FFMA.FTZ R51, R18, c[0x0][0x23c], -R15.reuse ;  /* 0x00008f0012337a23 */ /* 0x100fe4000001080f */
[----:B------:R-:W-:Y:S01]  /*cb10*/  LDSM.16.MT88.4 R16, [R121+0x3800] ;  /* 0x003800007910783b */ /* 0x000fe20000004200 */
[--C-:B------:R-:W-:Y:S02]  /*cb20*/  FFMA.FTZ R49, R20, c[0x0][0x23c], -R15.reuse ;  /* 0x00008f0014317a23 */ /* 0x100fe4000001080f */
[--C-:B------:R-:W-:Y:S02]  /*cb30*/  FFMA.FTZ R25, R22, c[0x0][0x23c], -R15.reuse ;  /* 0x00008f0016197a23 */ /* 0x100fe4000001080f */
[--C-:B------:R-:W-:Y:S02]  /*cb40*/  FFMA.FTZ R53, R28, c[0x0][0x23c], -R15.reuse ;  /* 0x00008f001c357a23 */ /* 0x100fe4000001080f */
[----:B------:R-:W-:Y:S01]  /*cb50*/  MUFU.EX2 R0, R0 ;  /* 0x0000000000007308 */ /* 0x000fe20000000800 */
[----:B------:R-:W-:Y:S01]  /*cb60*/  LDSM.16.MT88.4 R20, [R126+0x3800] ;  /* 0x003800007e14783b */ /* 0x000fe20000004200 */
[--C-:B------:R-:W-:Y:S01]  /*cb70*/  FFMA.FTZ R55, R24, c[0x0][0x23c], -R15.reuse ;  /* 0x00008f0018377a23 */ /* 0x100fe2000001080f */
[----:B---3--:R-:W-:Y:S01]  /*cb80*/  F2FP.PACK_AB R24, R134, R127 ;  /* 0x0000007f8618723e */ /* 0x008fe200000000ff */
[--C-:B------:R-:W-:Y:S02]  /*cb90*/  FFMA.FTZ R145, R7, c[0x0][0x23c], -R66.reuse ;  /* 0x00008f0007917a23 */ /* 0x100fe40000010842 */
[--C-:B------:R-:W-:Y:S02]  /*cba0*/  FFMA.FTZ R2, R2, c[0x0][0x23c], -R15.reuse ;  /* 0x00008f0002027a23 */ /* 0x100fe4000001080f */
[--C-:B------:R-:W-:Y:S02]  /*cbb0*/  FFMA.FTZ R155, R4, c[0x0][0x23c], -R15.reuse ;  /* 0x00008f00049b7a23 */ /* 0x100fe4000001080f */
        /* <DEDUP_REMOVED lines=27> */
[--C-:B------:R-:W-:Y:S01]  /*cd70*/  FFMA.FTZ R61, R38, c[0x0][0x23c], -R15.reuse ;  /* 0x00008f00263d7a23 */ /* 0x100fe2000001080f */
[----:B--2---:R-:W-:Y:S01]  /*cd80*/  F2FP.PACK_AB R138, R145, R164 ;  /* 0x000000a4918a723e */ /* 0x004fe200000000ff */
[--C-:B------:R-:W-:Y:S02]  /*cd90*/  FFMA.FTZ R38, R46, c[0x0][0x23c], -R15.reuse ;  /* 0x00008f002e267a23 */ /* 0x100fe4000001080f */
[----:B------:R-:W-:Y:S02]  /*cda0*/  FFMA.FTZ R0, R89, R69, R0 ;  /* 0x0000004559007223 */ /* 0x000fe40000010000 */
[--C-:B------:R-:W-:Y:S01]  /*cdb0*/  FFMA.FTZ R89, R44, c[0x0][0x23c], -R15.reuse ;  /* 0x00008f002c597a23 */ /* 0x100fe2000001080f */
[----:B------:R-:W2:Y:S01]  /*cdc0*/  MUFU.EX2 R147, R147 ;  /* 0x0000009300937308 */ /* 0x000ea20000000800 */
[--C-:B------:R-:W-:Y:S02]  /*cdd0*/  FFMA.FTZ R42, R54, c[0x0][0x23c], -R15.reuse ;  /* 0x00008f00362a7a23 */ /* 0x100fe4000001080f */
[--C-:B------:R-:W-:Y:S02]  /*cde0*/  FFMA.FTZ R52, R52, c[0x0][0x23c], -R15.reuse ;  /* 0x00008f0034347a23 */ /* 0x100fe4000001080f */
[----:B------:R-:W-:Y:S02]  /*cdf0*/  FADD.FTZ R153, R153, R0 ;  /* 0x0000000099997221 */ /* 0x000fe40000010000 */
[----:B------:R-:W-:Y:S02]  /*ce00*/  FFMA.FTZ R44, R58, c[0x0][0x23c], -R15 ;  /* 0x00008f003a2c7a23 */ /* 0x000fe4000001080f */
[----:B------:R-:W-:Y:S01]  /*ce10*/  FADD.FTZ R164, R164, R153 ;  /* 0x00000099a4a47221 */ /* 0x000fe20000010000 */
[----:B------:R-:W4:Y:S01]  /*ce20*/  MUFU.EX2 R158, R158 ;  /* 0x0000009e009e7308 */ /* 0x000f220000000800 */
[----:B------:R-:W-:Y:S02]  /*ce30*/  FFMA.FTZ R46, R62, c[0x0][0x23c], -R15 ;  /* 0x00008f003e2e7a23 */ /* 0x000fe4000001080f */
[----:B------:R-:W-:Y:S01]  /*ce40*/  FADD.FTZ R145, R145, R164 ;  /* 0x000000a491917221 */ /* 0x000fe20000010000 */
[----:B---3--:R-:W-:Y:S01]  /*ce50*/  F2FP.PACK_AB R137, R155, R2 ;  /* 0x000000029b89723e */ /* 0x008fe200000000ff */
[----:B------:R-:W-:Y:S04]  /*ce60*/  FFMA.FTZ R2, R91, R70, R2 ;  /* 0x000000465b027223 */ /* 0x000fe80000010002 */
[----:B------:R-:W-:Y:S01]  /*ce70*/  FADD.FTZ R155, R155, R2 ;  /* 0x000000029b9b7221 */ /* 0x000fe20000010000 */
[----:B------:R-:W-:Y:S03]  /*ce80*/  MUFU.EX2 R68, R68 ;  /* 0x0000004400447308 */ /* 0x000fe60000000800 */
[----:B--2---:R-:W-:Y:S07]  /*ce90*/  FADD.FTZ R155, R147, R155 ;  /* 0x0000009b939b7221 */ /* 0x004fee0000010000 */
[----:B------:R-:W2:Y:S01]  /*cea0*/  MUFU.EX2 R83, R83 ;  /* 0x0000005300537308 */ /* 0x000ea20000000800 */
[C---:B----4-:R-:W-:Y:S01]  /*ceb0*/  F2FP.PACK_AB R139, R158.reuse, R147 ;  /* 0x000000939e8b723e */ /* 0x050fe200000000ff */
[----:B------:R-:W-:Y:S08]  /*cec0*/  FADD.FTZ R158, R158, R155 ;  /* 0x0000009b9e9e7221 */ /* 0x000ff00000010000 */
[----:B------:R-:W-:Y:S01]  /*ced0*/  MUFU.EX2 R92, R92 ;  /* 0x0000005c005c7308 */ /* 0x000fe20000000800 */
[C---:B-1----:R-:W-:Y:S08]  /*cee0*/  HMMA.16816.F32 R108, R136.reuse, R128, R108 ;  /* 0x00000080886c723c */ /* 0x042ff0000000186c */
[C---:B------:R-:W-:Y:S01]  /*cef0*/  HMMA.16816.F32 R104, R136.reuse, R130, R104 ;  /* 0x000000828868723c */ /* 0x040fe20000001868 */
[----:B------:R-:W1:Y:S01]  /*cf00*/  MUFU.EX2 R93, R93 ;  /* 0x0000005d005d7308 */ /* 0x000e620000000800 */
[----:B------:R-:W3:Y:S09]  /*cf10*/  LDSM.16.MT88.4 R128, [R126+0x3000] ;  /* 0x003000007e80783b */ /* 0x000ef20000004200 */
[----:B------:R-:W-:Y:S10]  /*cf20*/  MUFU.EX2 R149, R149 ;  /* 0x0000009500957308 */ /* 0x000ff40000000800 */
[----:B------:R-:W4:Y:S10]  /*cf30*/  MUFU.EX2 R162, R162 ;  /* 0x000000a200a27308 */ /* 0x000f340000000800 */
[----:B------:R-:W-:Y:S10]  /*cf40*/  MUFU.EX2 R151, R151 ;  /* 0x0000009700977308 */ /* 0x000ff40000000800 */
[----:B------:R-:W5:Y:S01]  /*cf50*/  MUFU.EX2 R160, R160 ;  /* 0x000000a000a07308 */ /* 0x000f620000000800 */
[C---:B---3--:R-:W-:Y:S08]  /*cf60*/  HMMA.16816.F32 R100, R136.reuse, R128, R100 ;  /* 0x000000808864723c */ /* 0x048ff00000001864 */
[----:B------:R-:W-:Y:S01]  /*cf70*/  HMMA.16816.F32 R96, R136, R130, R96 ;  /* 0x000000828860723c */ /* 0x000fe20000001860 */
[----:B------:R-:W3:Y:S01]  /*cf80*/  MUFU.EX2 R51, R51 ;  /* 0x0000003300337308 */ /* 0x000ee20000000800 */
[----:B------:R-:W3:Y:S05]  /*cf90*/  LDSM.16.MT88.4 R128, [R121+0x3400] ;  /* 0x003400007980783b */ /* 0x000eea0000004200 */
[----:B--2---:R-:W-:Y:S01]  /*cfa0*/  F2FP.PACK_AB R136, R83, R68 ;  /* 0x000000445388723e */ /* 0x004fe200000000ff */
[----:B------:R-:W-:Y:S01]  /*cfb0*/  FADD.FTZ R68, R68, R145 ;  /* 0x0000009144447221 */ /* 0x000fe20000010000 */
[----:B-1----:R-:W-:Y:S02]  /*cfc0*/  F2FP.PACK_AB R138, R93, R92 ;  /* 0x0000005c5d8a723e */ /* 0x002fe400000000ff */
[----:B------:R-:W1:Y:S01]  /*cfd0*/  MUFU.EX2 R49, R49 ;  /* 0x0000003100317308 */ /* 0x000e620000000800 */
[----:B----4-:R-:W-:Y:S01]  /*cfe0*/  F2FP.PACK_AB R137, R162, R149 ;  /* 0x00000095a289723e */ /* 0x010fe200000000ff */
[----:B------:R-:W-:Y:S01]  /*cff0*/  FADD.FTZ R91, R83, R68 ;  /* 0x00000044535b7221 */ /* 0x000fe20000010000 */
[----:B-----5:R-:W-:Y:S01]  /*d000*/  F2FP.PACK_AB R139, R160, R151 ;  /* 0x00000097a08b723e */ /* 0x020fe200000000ff */
[----:B------:R-:W-:Y:S02]  /*d010*/  FADD.FTZ R149, R149, R158 ;  /* 0x0000009e95957221 */ /* 0x000fe40000010000 */
[----:B------:R-:W-:Y:S02]  /*d020*/  FADD.FTZ R92, R92, R91 ;  /* 0x0000005b5c5c7221 */ /* 0x000fe40000010000 */
[----:B------:R-:W-:Y:S02]  /*d030*/  FFMA.FTZ R91, R56, c[0x0][0x23c], -R15 ;  /* 0x00008f00385b7a23 */ /* 0x000fe4000001080f */
[----:B------:R-:W-:Y:S01]  /*d040*/  MUFU.EX2 R55, R55 ;  /* 0x0000003700377308 */ /* 0x000fe20000000800 */
[----:B------:R-:W-:Y:S02]  /*d050*/  FADD.FTZ R162, R162, R149 ;  /* 0x00000095a2a27221 */ /* 0x000fe40000010000 */
[----:B------:R-:W-:Y:S01]  /*d060*/  FADD.FTZ R92, R93, R92 ;  /* 0x0000005c5d5c7221 */ /* 0x000fe20000010000 */
[----:B------:R-:W-:Y:S01]  /*d070*/  MOV R93, R67 ;  /* 0x00000043005d7202 */ /* 0x000fe20000000f00 */
[----:B------:R-:W-:Y:S02]  /*d080*/  FADD.FTZ R151, R151, R162 ;  /* 0x000000a297977221 */ /* 0x000fe40000010000 */
[----:B------:R-:W-:Y:S01]  /*d090*/  FADD.FTZ R127, R127, R92 ;  /* 0x0000005c7f7f7221 */ /* 0x000fe20000010000 */
[----:B------:R-:W-:Y:S01]  /*d0a0*/  MOV R92, R65 ;  /* 0x00000041005c7202 */ /* 0x000fe20000000f00 */
[----:B------:R-:W-:Y:S01]  /*d0b0*/  FADD.FTZ R160, R160, R151 ;  /* 0x00000097a0a07221 */ /* 0x000fe20000010000 */
[----:B------:R-:W-:Y:S01]  /*d0c0*/  MUFU.EX2 R143, R143 ;  /* 0x0000008f008f7308 */ /* 0x000fe20000000800 */
[----:B------:R-:W-:Y:S02]  /*d0d0*/  FADD.FTZ R134, R134, R127 ;  /* 0x0000007f86867221 */ /* 0x000fe40000010000 */
[----:B---3--:R-:W-:Y:S07]  /*d0e0*/  FADD.FTZ R160, R51, R160 ;  /* 0x000000a033a07221 */ /* 0x008fee0000010000 */
[----:B------:R-:W-:Y:S01]  /*d0f0*/  MUFU.EX2 R144, R144 ;  /* 0x0000009000907308 */ /* 0x000fe20000000800 */
[C---:B------:R-:W-:Y:S08]  /*d100*/  HMMA.16816.F32 R108, R136.reuse, R128, R108 ;  /* 0x00000080886c723c */ /* 0x040ff0000000186c */
[C---:B------:R-:W-:Y:S01]  /*d110*/  HMMA.16816.F32 R104, R136.reuse, R130, R104 ;  /* 0x000000828868723c */ /* 0x040fe20000001868 */
[----:B------:R-:W-:Y:S01]  /*d120*/  MUFU.EX2 R53, R53 ;  /* 0x0000003500357308 */ /* 0x000fe20000000800 */
[----:B------:R-:W2:Y:S09]  /*d130*/  LDSM.16.MT88.4 R128, [R126+0x3400] ;  /* 0x003400007e80783b */ /* 0x000eb20000004200 */
[----:B------:R-:W-:Y:S10]  /*d140*/  MUFU.EX2 R57, R57 ;  /* 0x0000003900397308 */ /* 0x000ff40000000800 */
[----:B------:R-:W-:Y:S10]  /*d150*/  MUFU.EX2 R33, R33 ;  /* 0x0000002100217308 */ /* 0x000ff40000000800 */
[----:B------:R-:W-:Y:S10]  /*d160*/  MUFU.EX2 R146, R146 ;  /* 0x0000009200927308 */ /* 0x000ff40000000800 */
[----:B------:R-:W-:Y:S01]  /*d170*/  MUFU.EX2 R35, R35 ;  /* 0x0000002300237308 */ /* 0x000fe20000000800 */
[C---:B--2---:R-:W-:Y:S08]  /*d180*/  HMMA.16816.F32 R96, R136.reuse, R130, R96 ;  /* 0x000000828860723c */ /* 0x044ff00000001860 */
[----:B------:R-:W-:Y:S01]  /*d190*/  HMMA.16816.F32 R100, R136, R128, R100 ;  /* 0x000000808864723c */ /* 0x000fe20000001864 */
[----:B------:R1:W2:Y:S06]  /*d1a0*/  MUFU.EX2 R130, R25 ;  /* 0x0000001900827308 */ /* 0x0002ac0000000800 */
[--C-:B------:R-:W-:Y:S02]  /*d1b0*/  FFMA.FTZ R138, R30, c[0x0][0x23c], -R15.reuse ;  /* 0x00008f001e8a7a23 */ /* 0x100fe4000001080f */
[----:B------:R-:W3:Y:S02]  /*d1c0*/  LDSM.16.MT88.4 R28, [R126+0x3c00] ;  /* 0x003c00007e1c783b */ /* 0x000ee40000004200 */
[----:B------:R-:W-:Y:S01]  /*d1d0*/  MUFU.EX2 R152, R152 ;  /* 0x0000009800987308 */ /* 0x000fe20000000800 */
[--C-:B------:R-:W-:Y:S01]  /*d1e0*/  FFMA.FTZ R136, R26, c[0x0][0x23c], -R15.reuse ;  /* 0x00008f001a887a23 */ /* 0x100fe2000001080f */
[----:B------:R-:W-:Y:S01]  /*d1f0*/  F2FP.PACK_AB R26, R140, R135 ;  /* 0x000000878c1a723e */ /* 0x000fe200000000ff */
[--C-:B------:R-:W-:Y:S02]  /*d200*/  FFMA.FTZ R128, R59, c[0x0][0x23c], -R66.reuse ;  /* 0x00008f003b807a23 */ /* 0x100fe40000010842 */
[--C-:B------:R-:W-:Y:S02]  /*d210*/  FFMA.FTZ R59, R34, c[0x0][0x23c], -R15.reuse ;  /* 0x00008f00223b7a23 */ /* 0x100fe4000001080f */
[--C-:B------:R-:W-:Y:S02]  /*d220*/  FFMA.FTZ R34, R40, c[0x0][0x23c], -R15.reuse ;  /* 0x00008f0028227a23 */ /* 0x100fe4000001080f */
[----:B------:R-:W-:Y:S01]  /*d230*/  FFMA.FTZ R66, R63, c[0x0][0x23c], -R66 ;  /* 0x00008f003f427a23 */ /* 0x000fe20000010842 */
[----:B------:R-:W4:Y:S01]  /*d240*/  MUFU.EX2 R136, R136 ;  /* 0x0000008800887308 */ /* 0x000f220000000800 */
[--C-:B------:R-:W-:Y:S02]  /*d250*/  FFMA.FTZ R63, R48, c[0x0][0x23c], -R15.reuse ;  /* 0x00008f00303f7a23 */ /* 0x100fe4000001080f */
[----:B------:R-:W-:Y:S01]  /*d260*/  FFMA.FTZ R40, R50, c[0x0][0x23c], -R15 ;  /* 0x00008f0032287a23 */ /* 0x000fe2000001080f */
[----:B-1----:R-:W-:Y:S01]  /*d270*/  F2FP.PACK_AB R25, R49, R51 ;  /* 0x000000333119723e */ /* 0x002fe200000000ff */
[----:B------:R-:W-:Y:S01]  /*d280*/  FADD.FTZ R135, R135, R134 ;  /* 0x0000008687877221 */ /* 0x000fe20000010000 */
[----:B--2---:R-:W-:Y:S03]  /*d290*/  F2FP.PACK_AB R27, R55, R130 ;  /* 0x00000082371b723e */ /* 0x004fe600000000ff */
[----:B------:R-:W-:Y:S01]  /*d2a0*/  FADD.FTZ R140, R140, R135 ;  /* 0x000000878c8c7221 */ /* 0x000fe20000010000 */
[----:B------:R-:W1:Y:S03]  /*d2b0*/  MUFU.EX2 R138, R138 ;  /* 0x0000008a008a7308 */ /* 0x000e660000000800 */
[C---:B------:R-:W-:Y:S07]  /*d2c0*/  HMMA.16816.F32 R108, R24.reuse, R16, R108 ;  /* 0x00000010186c723c */ /* 0x040fee000000186c */
[----:B------:R-:W-:Y:S01]  /*d2d0*/  MUFU.EX2 R59, R59 ;  /* 0x0000003b003b7308 */ /* 0x000fe20000000800 */
[C---:B------:R-:W-:Y:S01]  /*d2e0*/  HMMA.16816.F32 R104, R24.reuse, R18, R104 ;  /* 0x000000121868723c */ /* 0x040fe20000001868 */
[----:B------:R-:W2:Y:S07]  /*d2f0*/  LDSM.16.MT88.4 R16, [R121+0x3c00] ;  /* 0x003c00007910783b */ /* 0x000eae0000004200 */
[C---:B------:R-:W-:Y:S01]  /*d300*/  HMMA.16816.F32 R100, R24.reuse, R20, R100 ;  /* 0x000000141864723c */ /* 0x040fe20000001864 */
[----:B------:R-:W5:Y:S06]  /*d310*/  MUFU.EX2 R32, R32 ;  /* 0x0000002000207308 */ /* 0x000f6c0000000800 */
[----:B------:R-:W-:Y:S01]  /*d320*/  F2FP.PACK_AB R20, R142, R141 ;  /* 0x0000008d8e14723e */ /* 0x000fe200000000ff */
[----:B------:R-:W-:Y:S01]  /*d330*/  HMMA.16816.F32 R96, R24, R22, R96 ;  /* 0x000000161860723c */ /* 0x000fe20000001860 */
[----:B------:R-:W2:Y:S02]  /*d340*/  LDSM.16.MT88.4 R24, [R121+0x4000] ;  /* 0x004000007918783b */ /* 0x000ea40000004200 */
[----:B------:R-:W-:Y:S01]  /*d350*/  MUFU.EX2 R61, R61 ;  /* 0x0000003d003d7308 */ /* 0x000fe20000000800 */
[----:B----4-:R-:W-:Y:S01]  /*d360*/  F2FP.PACK_AB R21, R53, R136 ;  /* 0x000000883515723e */ /* 0x010fe200000000ff */
[----:B------:R-:W-:Y:S02]  /*d370*/  FADD.FTZ R141, R141, R140 ;  /* 0x0000008c8d8d7221 */ /* 0x000fe40000010000 */
[----:B------:R-:W-:Y:S02]  /*d380*/  F2FP.PACK_AB R22, R144, R143 ;  /* 0x0000008f9016723e */ /* 0x000fe400000000ff */
[----:B-1----:R-:W-:Y:S03]  /*d390*/  F2FP.PACK_AB R23, R57, R138 ;  /* 0x0000008a3917723e */ /* 0x002fe600000000ff */
[----:B------:R-:W-:Y:S01]  /*d3a0*/  FADD.FTZ R142, R142, R141 ;  /* 0x0000008d8e8e7221 */ /* 0x000fe20000010000 */
[----:B------:R-:W1:Y:S03]  /*d3b0*/  MUFU.EX2 R34, R34 ;  /* 0x0000002200227308 */ /* 0x000e660000000800 */
[C---:B---3--:R-:W-:Y:S05]  /*d3c0*/  HMMA.16816.F32 R100, R20.reuse, R28, R100 ;  /* 0x0000001c1464723c */ /* 0x048fea0000001864 */
[----:B------:R-:W-:Y:S02]  /*d3d0*/  FADD.FTZ R143, R143, R142 ;  /* 0x0000008e8f8f7221 */ /* 0x000fe40000010000 */
[----:B------:R-:W-:Y:S01]  /*d3e0*/  MUFU.EX2 R148, R148 ;  /* 0x0000009400947308 */ /* 0x000fe20000000800 */
[C---:B------:R-:W-:Y:S04]  /*d3f0*/  HMMA.16816.F32 R96, R20.reuse, R30, R96 ;  /* 0x0000001e1460723c */ /* 0x040fe80000001860 */
[----:B------:R-:W-:Y:S01]  /*d400*/  F2FP.PACK_AB R28, R146, R33 ;  /* 0x00000021921c723e */ /* 0x000fe200000000ff */
[----:B------:R-:W-:Y:S01]  /*d410*/  FADD.FTZ R144, R144, R143 ;  /* 0x0000008f90907221 */ /* 0x000fe20000010000 */
[----:B-----5:R-:W-:Y:S02]  /*d420*/  F2FP.PACK_AB R29, R32, R59 ;  /* 0x0000003b201d723e */ /* 0x020fe400000000ff */
[C---:B--2---:R-:W-:Y:S01]  /*d430*/  HMMA.16816.F32 R108, R20.reuse, R16, R108 ;  /* 0x00000010146c723c */ /* 0x044fe2000000186c */
[----:B------:R-:W2:Y:S03]  /*d440*/  MUFU.EX2 R39, R39 ;  /* 0x0000002700277308 */ /* 0x000ea60000000800 */
[----:B------:R-:W-:Y:S01]  /*d450*/  F2FP.PACK_AB R30, R152, R35 ;  /* 0x00000023981e723e */ /* 0x000fe200000000ff */
[----:B------:R-:W-:Y:S01]  /*d460*/  FADD.FTZ R33, R33, R144 ;  /* 0x0000009021217221 */ /* 0x000fe20000010000 */
[----:B-1----:R-:W-:Y:S02]  /*d470*/  F2FP.PACK_AB R31, R34, R61 ;  /* 0x0000003d221f723e */ /* 0x002fe400000000ff */
[----:B------:R-:W-:Y:S01]  /*d480*/  HMMA.16816.F32 R104, R20, R18, R104 ;  /* 0x000000121468723c */ /* 0x000fe20000001868 */
[----:B------:R-:W1:Y:S02]  /*d490*/  LDSM.16.MT88.4 R16, [R126+0x4000] ;  /* 0x004000007e10783b */ /* 0x000e640000004200 */
[----:B------:R-:W-:Y:S01]  /*d4a0*/  MUFU.EX2 R37, R37 ;  /* 0x0000002500257308 */ /* 0x000fe20000000800 */
[----:B------:R-:W-:Y:S05]  /*d4b0*/  FADD.FTZ R146, R146, R33 ;  /* 0x0000002192927221 */ /* 0x000fea0000010000 */
[----:B------:R-:W3:Y:S04]  /*d4c0*/  LDSM.16.MT88.4 R20, [R121+0x4400] ;  /* 0x004400007914783b */ /* 0x000ee80000004200 */
[----:B------:R-:W4:Y:S03]  /*d4d0*/  MUFU.EX2 R156, R156 ;  /* 0x0000009c009c7308 */ /* 0x000f260000000800 */
[C---:B------:R-:W-:Y:S07]  /*d4e0*/  HMMA.16816.F32 R108, R28.reuse, R24, R108 ;  /* 0x000000181c6c723c */ /* 0x040fee000000186c */
[----:B------:R-:W-:Y:S01]  /*d4f0*/  MUFU.EX2 R36, R36 ;  /* 0x0000002400247308 */ /* 0x000fe20000000800 */
[C---:B------:R-:W-:Y:S01]  /*d500*/  HMMA.16816.F32 R104, R28.reuse, R26, R104 ;  /* 0x0000001a1c68723c */ /* 0x040fe20000001868 */
[----:B------:R-:W5:Y:S08]  /*d510*/  LDSM.16.MT88.4 R24, [R126+0x4400] ;  /* 0x004400007e18783b */ /* 0x000f700000004200 */
[----:B------:R-:W3:Y:S01]  /*d520*/  MUFU.EX2 R89, R89 ;  /* 0x0000005900597308 */ /* 0x000ee20000000800 */
[C---:B-1----:R-:W-:Y:S09]  /*d530*/  HMMA.16816.F32 R100, R28.reuse, R16, R100 ;  /* 0x000000101c64723c */ /* 0x042ff20000001864 */
[----:B------:R-:W-:Y:S03]  /*d540*/  MUFU.EX2 R38, R38 ;  /* 0x0000002600267308 */ /* 0x000fe60000000800 */
[----:B--2---:R-:W-:Y:S01]  /*d550*/  F2FP.PACK_AB R16, R39, R148 ;  /* 0x000000942710723e */ /* 0x004fe200000000ff */
[----:B------:R-:W-:Y:S01]  /*d560*/  HMMA.16816.F32 R96, R28, R18, R96 ;  /* 0x000000121c60723c */ /* 0x000fe20000001860 */
[----:B------:R-:W1:Y:S05]  /*d570*/  LDSM.16.MT88.4 R28, [R121+0x4800] ;  /* 0x00480000791c783b */ /* 0x000e6a0000004200 */
[----:B------:R-:W2:Y:S01]  /*d580*/  MUFU.EX2 R63, R63 ;  /* 0x0000003f003f7308 */ /* 0x000ea20000000800 */
[----:B----4-:R-:W-:Y:S02]  /*d590*/  F2FP.PACK_AB R18, R156, R37 ;  /* 0x000000259c12723e */ /* 0x010fe400000000ff */
[----:B---3--:R-:W-:Y:S07]  /*d5a0*/  F2FP.PACK_AB R17, R89, R36 ;  /* 0x000000245911723e */ /* 0x008fee00000000ff */
[----:B------:R-:W-:Y:S10]  /*d5b0*/  MUFU.EX2 R45, R45 ;  /* 0x0000002d002d7308 */ /* 0x000ff40000000800 */
[----:B------:R-:W3:Y:S01]  /*d5c0*/  MUFU.EX2 R154, R154 ;  /* 0x0000009a009a7308 */ /* 0x000ee20000000800 */
[----:B--2---:R-:W-:Y:S09]  /*d5d0*/  F2FP.PACK_AB R19, R63, R38 ;  /* 0x000000263f13723e */ /* 0x004ff200000000ff */
[----:B------:R-:W-:Y:S01]  /*d5e0*/  MUFU.EX2 R43, R43 ;  /* 0x0000002b002b7308 */ /* 0x000fe20000000800 */
[C---:B------:R-:W-:Y:S08]  /*d5f0*/  HMMA.16816.F32 R108, R16.reuse, R20, R108 ;  /* 0x00000014106c723c */ /* 0x040ff0000000186c */
[C---:B------:R-:W-:Y:S01]  /*d600*/  HMMA.16816.F32 R104, R16.reuse, R22, R104 ;  /* 0x000000161068723c */ /* 0x040fe20000001868 */
[----:B------:R-:W2:Y:S01]  /*d610*/  MUFU.EX2 R150, R150 ;  /* 0x0000009600967308 */ /* 0x000ea20000000800 */
[----:B------:R-:W4:Y:S06]  /*d620*/  LDSM.16.MT88.4 R20, [R126+0x4800] ;  /* 0x004800007e14783b */ /* 0x000f2c0000004200 */
[C---:B-----5:R-:W-:Y:S03]  /*d630*/  HMMA.16816.F32 R100, R16.reuse, R24, R100 ;  /* 0x000000181064723c */ /* 0x060fe60000001864 */
[----:B------:R-:W-:Y:S04]  /*d640*/  MUFU.EX2 R40, R40 ;  /* 0x0000002800287308 */ /* 0x000fe80000000800 */
[----:B---3--:R-:W-:Y:S01]  /*d650*/  F2FP.PACK_AB R24, R154, R45 ;  /* 0x0000002d9a18723e */ /* 0x008fe200000000ff */
[----:B------:R-:W-:Y:S01]  /*d660*/  HMMA.16816.F32 R96, R16, R26, R96 ;  /* 0x0000001a1060723c */ /* 0x000fe20000001860 */
[----:B------:R-:W3:Y:S03]  /*d670*/  LDSM.16.MT88.4 R16, [R121+0x4c00] ;  /* 0x004c00007910783b */ /* 0x000ee60000004200 */
[----:B------:R-:W-:Y:S01]  /*d680*/  FADD.FTZ R25, R49, R160 ;  /* 0x000000a031197221 */ /* 0x000fe20000010000 */
[----:B------:R-:W5:Y:S01]  /*d690*/  MUFU.EX2 R83, R52 ;  /* 0x0000003400537308 */ /* 0x000f620000000800 */
[----:B------:R-:W-:Y:S02]  /*d6a0*/  FFMA.FTZ R49, R60, c[0x0][0x23c], -R15 ;  /* 0x00008f003c317a23 */ /* 0x000fe4000001080f */
[----:B------:R-:W-:Y:S01]  /*d6b0*/  FADD.FTZ R130, R130, R25 ;  /* 0x0000001982827221 */ /* 0x000fe20000010000 */
[----:B--2---:R-:W-:Y:S03]  /*d6c0*/  F2FP.PACK_AB R26, R150, R43 ;  /* 0x0000002b961a723e */ /* 0x004fe600000000ff */
        /* <DEDUP_REMOVED lines=14> */
[----:B------:R-:W5:Y:S03]  /*d7b0*/  MUFU.EX2 R128, R128 ;  /* 0x0000008000807308 */ /* 0x000f660000000800 */
[----:B------:R-:W-:Y:S01]  /*d7c0*/  FADD.FTZ R36, R36, R61 ;  /* 0x0000003d24247221 */ /* 0x000fe20000010000 */
[----:B--2---:R-:W-:Y:S03]  /*d7d0*/  F2FP.PACK_AB R27, R91, R42 ;  /* 0x0000002a5b1b723e */ /* 0x004fe600000000ff */
[----:B------:R-:W-:Y:S03]  /*d7e0*/  FADD.FTZ R89, R89, R36 ;  /* 0x0000002459597221 */ /* 0x000fe60000010000 */
[----:B------:R-:W-:Y:S01]  /*d7f0*/  MUFU.EX2 R47, R47 ;  /* 0x0000002f002f7308 */ /* 0x000fe20000000800 */
[C---:B-1----:R-:W-:Y:S05]  /*d800*/  HMMA.16816.F32 R108, R24.reuse, R28, R108 ;  /* 0x0000001c186c723c */ /* 0x042fea000000186c */
[----:B------:R-:W-:Y:S03]  /*d810*/  FADD.FTZ R38, R38, R89 ;  /* 0x0000005926267221 */ /* 0x000fe60000010000 */
[C---:B------:R-:W-:Y:S01]  /*d820*/  HMMA.16816.F32 R104, R24.reuse, R30, R104 ;  /* 0x0000001e1868723c */ /* 0x040fe20000001868 */
[----:B------:R-:W1:Y:S01]  /*d830*/  MUFU.EX2 R66, R66 ;  /* 0x0000004200427308 */ /* 0x000e620000000800 */
[----:B------:R-:W2:Y:S02]  /*d840*/  LDSM.16.MT88.4 R28, [R126+0x4c00] ;  /* 0x004c00007e1c783b */ /* 0x000ea40000004200 */
[----:B------:R-:W-:Y:S04]  /*d850*/  FADD.FTZ R63, R63, R38 ;  /* 0x000000263f3f7221 */ /* 0x000fe80000010000 */
[C---:B----4-:R-:W-:Y:S03]  /*d860*/  HMMA.16816.F32 R100, R24.reuse, R20, R100 ;  /* 0x000000141864723c */ /* 0x050fe60000001864 */
[----:B------:R-:W-:Y:S01]  /*d870*/  MUFU.EX2 R44, R44 ;  /* 0x0000002c002c7308 */ /* 0x000fe20000000800 */
[----:B------:R-:W-:Y:S03]  /*d880*/  FADD.FTZ R40, R40, R63 ;  /* 0x0000003f28287221 */ /* 0x000fe60000010000 */
[----:B------:R-:W-:Y:S01]  /*d890*/  FADD.FTZ R21, R35, R146 ;  /* 0x0000009223157221 */ /* 0x000fe20000010000 */
[----:B------:R-:W-:Y:S04]  /*d8a0*/  HMMA.16816.F32 R96, R24, R22, R96 ;  /* 0x000000161860723c */ /* 0x000fe80000001860 */
[----:B------:R-:W-:Y:S01]  /*d8b0*/  FADD.FTZ R21, R152, R21 ;  /* 0x0000001598157221 */ /* 0x000fe20000010000 */
[----:B------:R-:W4:Y:S01]  /*d8c0*/  MUFU.EX2 R49, R49 ;  /* 0x0000003100317308 */ /* 0x000f220000000800 */
[----:B------:R-:W-:Y:S01]  /*d8d0*/  FADD.FTZ R83, R83, R40 ;  /* 0x0000002853537221 */ /* 0x000fe20000010000 */
[----:B-----5:R-:W-:Y:S01]  /*d8e0*/  F2FP.PACK_AB R20, R128, R41 ;  /* 0x000000298014723e */ /* 0x020fe200000000ff */
[----:B------:R-:W-:Y:S01]  /*d8f0*/  FADD.FTZ R24, R148, R21 ;  /* 0x0000001594187221 */ /* 0x000fe20000010000 */
[----:B-1----:R-:W-:Y:S03]  /*d900*/  F2FP.PACK_AB R22, R66, R47 ;  /* 0x0000002f4216723e */ /* 0x002fe600000000ff */
[----:B------:R-:W-:Y:S02]  /*d910*/  FADD.FTZ R24, R39, R24 ;  /* 0x0000001827187221 */ /* 0x000fe40000010000 */
[----:B------:R-:W-:Y:S01]  /*d920*/  FADD.FTZ R42, R42, R83 ;  /* 0x000000532a2a7221 */ /* 0x000fe20000010000 */
[----:B------:R-:W-:Y:S01]  /*d930*/  MUFU.EX2 R46, R46 ;  /* 0x0000002e002e7308 */ /* 0x000fe20000000800 */
[----:B------:R-:W-:Y:S02]  /*d940*/  FADD.FTZ R37, R37, R24 ;  /* 0x0000001825257221 */ /* 0x000fe40000010000 */
[----:B------:R-:W-:Y:S02]  /*d950*/  FADD.FTZ R91, R91, R42 ;  /* 0x0000002a5b5b7221 */ /* 0x000fe40000010000 */
[----:B------:R-:W-:Y:S04]  /*d960*/  FADD.FTZ R156, R156, R37 ;  /* 0x000000259c9c7221 */ /* 0x000fe80000010000 */
[----:B------:R-:W-:Y:S01]  /*d970*/  FADD.FTZ R45, R45, R156 ;  /* 0x0000009c2d2d7221 */ /* 0x000fe20000010000 */
[----:B------:R-:W1:Y:S03]  /*d980*/  MUFU.EX2 R15, R15 ;  /* 0x0000000f000f7308 */ /* 0x000e660000000800 */
[----:B------:R-:W-:Y:S01]  /*d990*/  FADD.FTZ R154, R154, R45 ;  /* 0x0000002d9a9a7221 */ /* 0x000fe20000010000 */
[----:B----4-:R-:W-:Y:S01]  /*d9a0*/  F2FP.PACK_AB R21, R49, R44 ;  /* 0x0000002c3115723e */ /* 0x010fe200000000ff */
[----:B------:R-:W-:Y:S02]  /*d9b0*/  FADD.FTZ R44, R44, R91 ;  /* 0x0000005b2c2c7221 */ /* 0x000fe40000010000 */
[----:B------:R-:W-:Y:S02]  /*d9c0*/  FADD.FTZ R43, R43, R154 ;  /* 0x0000009a2b2b7221 */ /* 0x000fe40000010000 */
[----:B------:R-:W-:Y:S02]  /*d9d0*/  FADD.FTZ R49, R49, R44 ;  /* 0x0000002c31317221 */ /* 0x000fe40000010000 */
[----:B------:R-:W-:Y:S04]  /*d9e0*/  FADD.FTZ R150, R150, R43 ;  /* 0x0000002b96967221 */ /* 0x000fe80000010000 */
[----:B------:R-:W-:Y:S04]  /*d9f0*/  FADD.FTZ R41, R41, R150 ;  /* 0x0000009629297221 */ /* 0x000fe80000010000 */
[----:B------:R-:W-:Y:S04]  /*da00*/  FADD.FTZ R128, R128, R41 ;  /* 0x0000002980807221 */ /* 0x000fe80000010000 */
[----:B------:R-:W-:Y:S01]  /*da10*/  FADD.FTZ R47, R47, R128 ;  /* 0x000000802f2f7221 */ /* 0x000fe20000010000 */
[C---:B-1----:R-:W-:Y:S01]  /*da20*/  F2FP.PACK_AB R23, R15.reuse, R46 ;  /* 0x0000002e0f17723e */ /* 0x042fe200000000ff */
[----:B------:R-:W-:Y:S02]  /*da30*/  FADD.FTZ R46, R46, R49 ;  /* 0x000000312e2e7221 */ /* 0x000fe40000010000 */
[----:B------:R-:W-:Y:S02]  /*da40*/  FADD.FTZ R89, R66, R47 ;  /* 0x0000002f42597221 */ /* 0x000fe40000010000 */
[----:B------:R-:W-:Y:S02]  /*da50*/  FADD.FTZ R91, R15, R46 ;  /* 0x0000002e0f5b7221 */ /* 0x000fe40000010000 */
[C---:B---3--:R-:W-:Y:S08]  /*da60*/  HMMA.16816.F32 R108, R20.reuse, R16, R108 ;  /* 0x00000010146c723c */ /* 0x048ff0000000186c */
[C---:B------:R-:W-:Y:S08]  /*da70*/  HMMA.16816.F32 R104, R20.reuse, R18, R104 ;  /* 0x000000121468723c */ /* 0x040ff00000001868 */
[C---:B--2---:R-:W-:Y:S08]  /*da80*/  HMMA.16816.F32 R100, R20.reuse, R28, R100 ;  /* 0x0000001c1464723c */ /* 0x044ff00000001864 */
[----:B------:R-:W-:Y:S01]  /*da90*/  HMMA.16816.F32 R96, R20, R30, R96 ;  /* 0x0000001e1460723c */ /* 0x000fe20000001860 */
[----:B------:R-:W-:-:S07]  /*daa0*/  @P0 BRA `(.L_x_4320) ;  /* 0xffffc77000000947 */ /* 0x000fce000383ffff */
.L_x_4316:
        /* <DEDUP_REMOVED lines=100> */
.L_x_4321:
[----:B------:R-:W1:Y:S04]  /*e0f0*/  S2R R6, SR_CTAID.Z ;  /* 0x0000000000067919 */ /* 0x000e680000002700 */
[----:B------:R-:W1:Y:S02]  /*e100*/  S2R R5, SR_CTAID.Y ;  /* 0x0000000000057919 */ /* 0x000e640000002600 */
[----:B-1----:R-:W-:-:S04]  /*e110*/  IMAD R17, R5, c[0x0][0x1c0], R6 ;  /* 0x0000700005117a24 */ /* 0x002fc800078e0206 */
[----:B------:R-:W-:Y:S02]  /*e120*/  IMAD R17, R17, c[0x0][0x214], RZ ;  /* 0x0000850011117a24 */ /* 0x000fe400078e02ff */
.L_x_4322:
        /* <DEDUP_REMOVED lines=15> */
[----:B--2---:R1:W2:Y:S04]  /*e220*/  LDS.128 R8, [R94] ;  /* 0x000000005e087984 */ /* 0x0042a80000000c00 */
        /* <DEDUP_REMOVED lines=15> */
.L_x_4324:
[----:B------:R-:W-:Y:S05]  /*e320*/  BSYNC B0 ;  /* 0x0000000000007941 */ /* 0x000fea0003800000 */
.L_x_4323:
        /* <DEDUP_REMOVED lines=27> */
.L_x_4326:
[----:B------:R-:W-:Y:S05]  /*e4e0*/  BSYNC B0 ;  /* 0x0000000000007941 */ /* 0x000fea0003800000 */
.L_x_4325:
        /* <DEDUP_REMOVED lines=15> */
.L_x_4327:
        /* <DEDUP_REMOVED lines=10> */
.L_x_5247:


//--------------------- .text._ZN5flash24flash_fwd_splitkv_kernelI23Flash_fwd_kernel_traitsILi32ELi64ELi128ELi4ELb0ELb0EN7cutlass6half_tE19Flash_kernel_traitsILi32ELi64ELi128ELi4ES3_EELb1ELb0ELb0ELb0ELb1ELb0ELb0ELb1EEEvNS_16Flash_fwd_paramsE --------------------------
	.section	.text._ZN5flash24flash_fwd_splitkv_kernelI23Flash_fwd_kernel_traitsILi32ELi64ELi128ELi4ELb0ELb0EN7cutlass6half_tE19Flash_kernel_traitsILi32ELi64ELi128ELi4ES3_EELb1ELb0ELb0ELb0ELb1ELb0ELb0ELb1EEEvNS_16Flash_fwd_paramsE,"ax",@progbits
	.sectioninfo	@"SHI_REGISTERS=163"
	.align	128
        .global         _ZN5flash24flash_fwd_splitkv_kernelI23Flash_fwd_kernel_traitsILi32ELi64ELi128ELi4ELb0ELb0EN7cutlass6half_tE19Flash_kernel_traitsILi32ELi64ELi128ELi4ES3_EELb1ELb0ELb0ELb0ELb1ELb0ELb0ELb1EEEvNS_16Flash_fwd_paramsE
        .type           _ZN5flash24flash_fwd_splitkv_kernelI23Flash_fwd_kernel_traitsILi32ELi64ELi128ELi4ELb0ELb0EN7cutlass6half_tE19Flash_kernel_traitsILi32ELi64ELi128ELi4ES3_EELb1ELb0ELb0ELb0ELb1ELb0ELb0ELb1EEEvNS_16Flash_fwd_paramsE,@function
        .size           _ZN5flash24flash_fwd_splitkv_kernelI23Flash_fwd_kernel_traitsILi32ELi64ELi128ELi4ELb0ELb0EN7cutlass6half_tE19Flash_kernel_traitsILi32ELi64ELi128ELi4ES3_EELb1ELb0ELb0ELb0ELb1ELb0ELb0ELb1EEEvNS_16Flash_fwd_paramsE,(.L_x_5248 - _ZN5flash24flash_fwd_splitkv_kernelI23Flash_fwd_kernel_traitsILi32ELi64ELi128ELi4ELb0ELb0EN7cutlass6half_tE19Flash_kernel_traitsILi32ELi64ELi128ELi4ES3_EELb1ELb0ELb0ELb0ELb1ELb0ELb0ELb1EEEvNS_16Flash_fwd_paramsE)
        .other          _ZN5flash24flash_fwd_splitkv_kernelI23Flash_fwd_kernel_traitsILi32ELi64ELi128ELi4ELb0ELb0EN7cutlass6half_tE19Flash_kernel_traitsILi32ELi64ELi128ELi4ES3_EELb1ELb0ELb0ELb0ELb1ELb0ELb0ELb1EEEvNS_16Flash_fwd_paramsE,@"STO_CUDA_ENTRY STV_DEFAULT"
_ZN5flash24flash_fwd_splitkv_kernelI23Flash_fwd_kernel_traitsILi32ELi64ELi128ELi4ELb0ELb0EN7cutlass6half_tE19Flash_kernel_traitsILi32ELi64ELi128ELi4ES3_EELb1ELb0ELb0ELb0ELb1ELb0ELb0ELb1EEEvNS_16Flash_fwd_paramsE:
.text._ZN5flash24flash_fwd_splitkv_kernelI23Flash_fwd_kernel_traitsILi32ELi64ELi128ELi4ELb0ELb0EN7cutlass6half_tE19Flash_kernel_traitsILi32ELi64ELi128ELi4ES3_EELb1ELb0ELb0ELb0ELb1ELb0ELb0ELb1EEEvNS_16Flash_fwd_paramsE:
        /* <DEDUP_REMOVED lines=14> */
[----:B------:R1:W3:Y:S04]  /*00e0*/  @P1 LDG.E R143, [R10.64] ;  /* 0x000000060a8f1981 */ /* 0x0002e8000c1e1900 */
[----:B------:R1:W3:Y:S01]  /*00f0*/  @P1 LDG.E R142, [R10.64+0x4] ;  /* 0x000004060a8e1981 */ /* 0x0002e2000c1e1900 */
[----:B--2---:R-:W-:-:S03]  /*0100*/  ISETP.NE.AND P2, PT, R0, RZ, PT ;  /* 0x000000ff0000720c */ /* 0x004fc60003f45270 */
[----:B------:R2:W5:Y:S01]  /*0110*/  @P5 LDG.E R5, [R30.64] ;  /* 0x000000061e055981 */ /* 0x000562000c1e1900 */
[----:B------:R-:W-:Y:S01]  /*0120*/  ISETP.EQ.OR.EX P0, PT, RZ, c[0x0][0x24c], !P2, P0 ;  /* 0x00009300ff007a0c */ /* 0x000fe20005702700 */
[----:B------:R-:W-:Y:S02]  /*0130*/  IMAD.MOV.U32 R8, RZ, RZ, -0x1 ;  /* 0xffffffffff087424 */ /* 0x000fe400078e00ff */
[----:B------:R-:W-:Y:S01]  /*0140*/  IMAD.WIDE R6, R13, R2, c[0x0][0x248] ;  /* 0x000092000d067625 */ /* 0x000fe200078e0202 */
[----:B------:R-:W4:Y:S04]  /*0150*/  S2R R27, SR_CTAID.X ;  /* 0x00000000001b7919 */ /* 0x000f280000002500 */
[----:B------:R-:W2:Y:S05]  /*0160*/  S2R R106, SR_CTAID.Z ;  /* 0x00000000006a7919 */ /* 0x000eaa0000002700 */
[----:B------:R2:W5:Y:S01]  /*0170*/  @!P0 LDG.E R8, [R6.64] ;  /* 0x0000000606088981 */ /* 0x000562000c1e1900 */
[----:B------:R-:W-:-:S04]  /*0180*/  ISETP.NE.U32.AND P0, PT, RZ, c[0x0][0x248], PT ;  /* 0x00009200ff007a0c */ /* 0x000fc80003f05070 */
[----:B------:R-:W-:Y:S02]  /*0190*/  ISETP.NE.AND.EX P0, PT, RZ, c[0x0][0x24c], PT, P0 ;  /* 0x00009300ff007a0c */ /* 0x000fe40003f05300 */
[--C-:B------:R-:W-:Y:S01]  /*01a0*/  SHF.R.S32.HI R0, RZ, 0x1f, R13.reuse ;  /* 0x0000001fff007819 */ /* 0x100fe2000001140d */
[----:B-1----:R-:W-:Y:S02]  /*01b0*/  IMAD.MOV.U32 R11, RZ, RZ, R13 ;  /* 0x000000ffff0b7224 */ /* 0x002fe400078e000d */
[----:B---3--:R-:W-:Y:S02]  /*01c0*/  @P1 IMAD.IADD R142, R142, 0x1, -R143 ;  /* 0x000000018e8e1824 */ /* 0x008fe400078e0a8f */
[----:B------:R-:W-:-:S06]  /*01d0*/  @!P1 IMAD.MOV.U32 R142, RZ, RZ, c[0x0][0x214] ;  /* 0x00008500ff8e9624 */ /* 0x000fcc00078e00ff */
[----:B------:R-:W-:Y:S05]  /*01e0*/  @!P0 BRA `(.L_x_4328) ;  /* 0x0000004000008947 */ /* 0x000fea0003800000 */
[----:B--2-4-:R-:W2:Y:S02]  /*01f0*/  @P2 LDG.E R3, [R6.64+0x4] ;  /* 0x0000040606032981 */ /* 0x014ea4000c1e1900 */
[----:B--2--5:R-:W-:-:S06]  /*0200*/  @P2 IADD3 R64, R3, -R8, RZ ;  /* 0x8000000803402210 */ /* 0x024fcc0007ffe0ff */
[----:B------:R1:W5:Y:S01]  /*0210*/  @!P2 LDG.E R64, [R6.64] ;  /* 0x000000060640a981 */ /* 0x000362000c1e1900 */
[----:B------:R-:W-:Y:S05]  /*0220*/  BRA `(.L_x_4329) ;  /* 0x0000001000007947 */ /* 0x000fea0003800000 */
.L_x_4328:
[----:B--2-4-:R-:W-:Y:S02]  /*0230*/  MOV R64, c[0x0][0x218] ;  /* 0x0000860000407a02 */ /* 0x014fe40000000f00 */
.L_x_4329:
[----:B------:R-:W-:-:S04]  /*0240*/  ISETP.NE.U32.AND P2, PT, RZ, c[0x0][0x258], PT ;  /* 0x00009600ff007a0c */ /* 0x000fc80003f45070 */
[----:B------:R-:W-:-:S13]  /*0250*/  ISETP.NE.AND.EX P2, PT, RZ, c[0x0][0x25c], PT, P2 ;  /* 0x00009700ff007a0c */ /* 0x000fda0003f45320 */
[----:B------:R-:W-:-:S05]  /*0260*/  @P2 IMAD.WIDE R14, R13, R2, c[0x0][0x258] ;  /* 0x000096000d0e2625 */ /* 0x000fca00078e0202 */
        /* <DEDUP_REMOVED lines=57> */
[----:B------:R-:W-:-:S04]  /*0600*/  IMAD.WIDE.U32 R8, R106, c[0x0][0x1f0], R8 ;  /* 0x00007c006a087a25 */ /* 0x000fc800078e0008 */
[----:B------:R-:W-:Y:S01]  /*0610*/  IMAD R0, R0, c[0x0][0x214], R3 ;  /* 0x0000850000007a24 */ /* 0x000fe200078e0203 */
        /* <DEDUP_REMOVED lines=11> */
.L_x_4332:
[----:B------:R-:W-:Y:S05]  /*06d0*/  BSYNC B0 ;  /* 0x0000000000007941 */ /* 0x000fea0003800000 */
.L_x_4331:
        /* <DEDUP_REMOVED lines=14> */
.L_x_4334:
[----:B------:R-:W-:Y:S05]  /*07c0*/  BSYNC B0 ;  /* 0x0000000000007941 */ /* 0x000fea0003800000 */
.L_x_4333:
[----:B------:R-:W-:-:S04]  /*07d0*/  LOP3.LUT P2, RZ, R14, 0x3, RZ, 0xc0, !PT ;  /* 0x000000030eff7812 */ /* 0x000fc8000784c0ff */
[-C--:B------:R-:W-:Y:S02]  /*07e0*/  ISETP.GE.OR P1, PT, R7, R142.reuse, P2 ;  /* 0x0000008e0700720c */ /* 0x080fe40001726670 */
[C---:B------:R-:W-:Y:S02]  /*07f0*/  IADD3 R7, P0, R0.reuse, R7, RZ ;  /* 0x0000000700077210 */ /* 0x040fe40007f1e0ff */
[----:B------:R-:W-:Y:S02]  /*0800*/  ISETP.GE.OR P2, PT, R11, R142, P2 ;  /* 0x0000008e0b00720c */ /* 0x000fe40001746670 */
[----:B------:R-:W-:Y:S02]  /*0810*/  LEA.HI.X.SX32 R0, R0, R3, 0x1, P0 ;  /* 0x0000000300007211 */ /* 0x000fe400000f0eff */
[----:B------:R-:W-:-:S04]  /*0820*/  LEA R2, P0, R7, c[0x0][0x200], 0x2 ;  /* 0x0000800007027a11 */ /* 0x000fc800078010ff */
[----:B------:R-:W-:Y:S01]  /*0830*/  LEA.HI.X R3, R7, c[0x0][0x204], R0, 0x2, P0 ;  /* 0x0000810007037a11 */ /* 0x000fe200000f1400 */
[----:B-1----:R-:W-:-:S05]  /*0840*/  @!P1 IMAD.MOV.U32 R5, RZ, RZ, 0x7f800000 ;  /* 0x7f800000ff059424 */ /* 0x002fca00078e00ff */
[----:B------:R1:W-:Y:S01]  /*0850*/  @!P1 STG.E [R2.64], R5 ;  /* 0x0000000502009986 */ /* 0x0003e2000c101906 */
[----:B------:R-:W-:Y:S05]  /*0860*/  @P2 EXIT ;  /* 0x000000000000294d */ /* 0x000fea0003800000 */
[----:B-1----:R-:W-:-:S05]  /*0870*/  MOV R5, 0x7f800000 ;  /* 0x7f80000000057802 */ /* 0x002fca0000000f00 */
[----:B------:R-:W-:Y:S01]  /*0880*/  STG.E [R2.64+0x80], R5 ;  /* 0x0000800502007986 */ /* 0x000fe2000c101906 */
[----:B------:R-:W-:Y:S05]  /*0890*/  EXIT ;  /* 0x000000000000794d */ /* 0x000fea0003800000 */
.L_x_4330:
[----:B-1----:R-:W-:Y:S02]  /*08a0*/  ISETP.NE.U32.AND P0, PT, RZ, c[0x0][0x2b8], PT ;  /* 0x0000ae00ff007a0c */ /* 0x002fe40003f05070 */
[----:B------:R-:W-:Y:S02]  /*08b0*/  ISETP.NE.U32.AND P2, PT, RZ, c[0x0][0x2c0], PT ;  /* 0x0000b000ff007a0c */ /* 0x000fe40003f45070 */
[----:B------:R-:W-:Y:S02]  /*08c0*/  ISETP.NE.AND.EX P0, PT, RZ, c[0x0][0x2bc], PT, P0 ;  /* 0x0000af00ff007a0c */ /* 0x000fe40003f05300 */
[----:B------:R-:W-:-:S11]  /*08d0*/  ISETP.NE.AND.EX P2, PT, RZ, c[0x0][0x2c4], PT, P2 ;  /* 0x0000b100ff007a0c */ /* 0x000fd60003f45320 */
        /* <DEDUP_REMOVED lines=35> */
[----:B------:R-:W-:-:S05]  /*0b10*/  @P3 IADD3 R5, R5, 0x1, RZ ;  /* 0x0000000105053810 */ /* 0x000fca0007ffe0ff */
[----:B------:R-:W-:-:S05]  /*0b20*/  IMAD.MOV.U32 R3, RZ, RZ, R5 ;  /* 0x000000ffff037224 */ /* 0x000fca00078e0005 */
        /* <DEDUP_REMOVED lines=53> */
.L_x_4335:
        /* <DEDUP_REMOVED lines=16> */
.L_x_4337:
[----:B------:R-:W-:Y:S01]  /*0f80*/  IABS R6, c[0x0][0x1c8] ;  /* 0x0000720000067a13 */ /* 0x000fe20000000000 */
[----:B------:R-:W-:Y:S01]  /*0f90*/  IMAD.MOV.U32 R20, RZ, RZ, R2 ;  /* 0x000000ffff147224 */ /* 0x000fe200078e0002 */
[----:B------:R-:W-:Y:S02]  /*0fa0*/  MOV R21, R7 ;  /* 0x0000000700157202 */ /* 0x000fe40000000f00 */
        /* <DEDUP_REMOVED lines=10> */
[----:B------:R-:W-:Y:S02]  /*1050*/  @P4 IMAD.IADD R17, R5, 0x1, R8 ;  /* 0x0000000105114824 */ /* 0x000fe400078e0208 */
[----:B------:R-:W-:-:S04]  /*1060*/  IMAD.HI.U32 R4, R4, R9, RZ ;  /* 0x0000000904047227 */ /* 0x000fc800078e00ff */
[----:B------:R-:W-:Y:S01]  /*1070*/  @P4 IMAD.WIDE.U32 R18, R17, c[0x0][0x1a0], RZ ;  /* 0x0000680011124a25 */ /* 0x000fe200078e00ff */
[----:B------:R-:W-:-:S03]  /*1080*/  IADD3 R3, -R4, RZ, RZ ;  /* 0x000000ff04037210 */ /* 0x000fc60007ffe1ff */
[----:B------:R-:W-:Y:S02]  /*1090*/  @P4 IMAD R17, R17, c[0x0][0x1a4], R19 ;  /* 0x0000690011114a24 */ /* 0x000fe400078e0213 */
[----:B------:R-:W-:Y:S01]  /*10a0*/  IMAD R3, R6, R3, R9 ;  /* 0x0000000306037224 */ /* 0x000fe200078e0209 */
[----:B------:R-:W-:Y:S01]  /*10b0*/  LEA R9, R52, 0xffffff80, 0x7 ;  /* 0xffffff8034097811 */ /* 0x000fe200078e38ff */
[----:B------:R-:W-:-:S03]  /*10c0*/  @P4 IMAD.MOV.U32 R8, RZ, RZ, R18 ;  /* 0x000000ffff084224 */ /* 0x000fc600078e0012 */
        /* <DEDUP_REMOVED lines=18> */
[----:B------:R-:W-:-:S05]  /*11f0*/  IMAD R15, R4, c[0x0][0x1b4], R15 ;  /* 0x00006d00040f7a24 */ /* 0x000fca00078e020f */
[----:B------:R-:W-:Y:S01]  /*1200*/  IADD3 R15, R7, R15, RZ ;  /* 0x0000000f070f7210 */ /* 0x000fe20007ffe0ff */
[----:B------:R-:W-:Y:S01]  /*1210*/  IMAD.MOV.U32 R7, RZ, RZ, R9 ;  /* 0x000000ffff077224 */ /* 0x000fe200078e0009 */
        /* <DEDUP_REMOVED lines=12> */
.L_x_4336:
[----:B------:R1:W5:Y:S01]  /*12e0*/  @P5 LDG.E R10, [R30.64] ;  /* 0x000000061e0a5981 */ /* 0x000362000c1e1900 */
[----:B------:R-:W-:Y:S01]  /*12f0*/  ISETP.NE.AND P0, PT, R143, -0x1, PT ;  /* 0xffffffff8f00780c */ /* 0x000fe20003f05270 */
[----:B------:R-:W-:Y:S01]  /*1300*/  IMAD.MOV.U32 R12, RZ, RZ, 0x2 ;  /* 0x00000002ff0c7424 */ /* 0x000fe200078e00ff */
[----:B------:R-:W-:Y:S01]  /*1310*/  SHF.R.S32.HI R21, RZ, 0x1f, R14 ;  /* 0x0000001fff157819 */ /* 0x000fe2000001140e */
[----:B------:R-:W-:Y:S02]  /*1320*/  IMAD.MOV.U32 R101, RZ, RZ, c[0x0][0x230] ;  /* 0x00008c00ff657624 */ /* 0x000fe400078e00ff */
[----:B------:R-:W-:Y:S01]  /*1330*/  IMAD.MOV.U32 R28, RZ, RZ, RZ ;  /* 0x000000ffff1c7224 */ /* 0x000fe200078e00ff */
[CC--:B------:R-:W-:Y:S01]  /*1340*/  LEA.HI R23, R21.reuse, R14.reuse, RZ, 0x2 ;  /* 0x0000000e15177211 */ /* 0x0c0fe200078f10ff */
[----:B------:R-:W-:Y:S01]  /*1350*/  IMAD.MOV.U32 R29, RZ, RZ, c[0x0][0x230] ;  /* 0x00008c00ff1d7624 */ /* 0x000fe200078e00ff */
[----:B-----5:R-:W-:Y:S01]  /*1360*/  LEA.HI R13, R21, R14, RZ, 0x3 ;  /* 0x0000000e150d7211 */ /* 0x020fe200078f18ff */
[----:B------:R-:W-:Y:S01]  /*1370*/  IMAD.MOV.U32 R111, RZ, RZ, c[0x0][0x198] ;  /* 0x00006600ff6f7624 */ /* 0x000fe200078e00ff */
[----:B------:R-:W-:Y:S01]  /*1380*/  SHF.R.S32.HI R104, RZ, 0x2, R23 ;  /* 0x00000002ff687819 */ /* 0x000fe20000011417 */
[----:B------:R-:W-:Y:S01]  /*1390*/  IMAD.HI.U32 R101, R12, R101, R28 ;  /* 0x000000650c657227 */ /* 0x000fe200078e001c */
[----:B------:R-:W-:-:S02]  /*13a0*/  SHF.R.S32.HI R13, RZ, 0x3, R13 ;  /* 0x00000003ff0d7819 */ /* 0x000fc4000001140d */
[----:B------:R-:W-:Y:S01]  /*13b0*/  SHF.R.S32.HI R105, RZ, 0x1f, R104 ;  /* 0x0000001fff697819 */ /* 0x000fe20000011468 */
[----:B------:R-:W-:Y:S01]  /*13c0*/  @!P0 IMAD R16, R0, c[0x0][0x178], RZ ;  /* 0x00005e0000108a24 */ /* 0x000fe200078e02ff */
[----:B------:R-:W-:Y:S01]  /*13d0*/  SHF.R.S32.HI R99, RZ, 0x1, R101 ;  /* 0x00000001ff637819 */ /* 0x000fe20000011465 */
[----:B------:R-:W-:-:S04]  /*13e0*/  @P0 IMAD.WIDE.U32 R18, R143, c[0x0][0x190], RZ ;  /* 0x000064008f120a25 */ /* 0x000fc800078e00ff */
[----:B------:R-:W-:Y:S01]  /*13f0*/  @!P0 IMAD.WIDE.U32 R24, R11, c[0x0][0x178], RZ ;  /* 0x00005e000b188a25 */ /* 0x000fe200078e00ff */
[----:B------:R-:W-:Y:S02]  /*1400*/  @P0 MOV R22, R18 ;  /* 0x0000001200160202 */ /* 0x000fe40000000f00 */
[-C--:B------:R-:W-:Y:S01]  /*1410*/  LEA.HI R18, R21, R14.reuse, RZ, 0x5 ;  /* 0x0000000e15127211 */ /* 0x080fe200078f28ff */
[----:B------:R-:W-:Y:S01]  /*1420*/  @!P0 IMAD R5, R11, c[0x0][0x17c], R16 ;  /* 0x00005f000b058a24 */ /* 0x000fe200078e0210 */
[----:B------:R-:W-:Y:S01]  /*1430*/  LEA.HI R21, R21, R14, RZ, 0x4 ;  /* 0x0000000e15157211 */ /* 0x000fe200078f20ff */
[----:B------:R-:W-:Y:S01]  /*1440*/  @P0 IMAD R19, R143, c[0x0][0x194], R19 ;  /* 0x000065008f130a24 */ /* 0x000fe200078e0213 */
[----:B------:R-:W-:Y:S01]  /*1450*/  SHF.R.S32.HI R18, RZ, 0x5, R18 ;  /* 0x00000005ff127819 */ /* 0x000fe20000011412 */
[----:B------:R-:W-:Y:S01]  /*1460*/  @!P0 IMAD.IADD R19, R25, 0x1, R5 ;  /* 0x0000000119138824 */ /* 0x000fe200078e0205 */
[----:B------:R-:W-:Y:S01]  /*1470*/  LOP3.LUT R5, R23, 0xfffffffc, RZ, 0xc0, !PT ;  /* 0xfffffffc17057812 */ /* 0x000fe200078ec0ff */
[----:B------:R-:W-:Y:S01]  /*1480*/  IMAD.SHL.U32 R13, R13, 0x40, RZ ;  /* 0x000000400d0d7824 */ /* 0x000fe200078e00ff */
[----:B------:R-:W-:Y:S01]  /*1490*/  LEA.HI R23, R23, R104, RZ, 0x1 ;  /* 0x0000006817177211 */ /* 0x000fe200078f08ff */
[----:B------:R-:W-:Y:S01]  /*14a0*/  @!P0 IMAD.MOV.U32 R22, RZ, RZ, R24 ;  /* 0x000000ffff168224 */ /* 0x000fe200078e0018 */
[----:B------:R-:W-:Y:S01]  /*14b0*/  LOP3.LUT R21, R21, 0xfffffff0, RZ, 0xc0, !PT ;  /* 0xfffffff015157812 */ /* 0x000fe200078ec0ff */
[----:B------:R-:W-:Y:S01]  /*14c0*/  IMAD.IADD R5, R14, 0x1, -R5 ;  /* 0x000000010e057824 */ /* 0x000fe200078e0a05 */
[----:B------:R-:W-:Y:S01]  /*14d0*/  LOP3.LUT R23, R23, 0x7fffffe, RZ, 0xc0, !PT ;  /* 0x07fffffe17177812 */ /* 0x000fe200078ec0ff */
[----:B------:R-:W-:Y:S01]  /*14e0*/  IMAD.WIDE R26, R27, 0x40, R104 ;  /* 0x000000401b1a7825 */ /* 0x000fe200078e0268 */
[----:B------:R-:W-:-:S02]  /*14f0*/  LOP3.LUT R13, R13, 0xc0, RZ, 0xc0, !PT ;  /* 0x000000c00d0d7812 */ /* 0x000fc400078ec0ff */
[----:B------:R-:W-:Y:S01]  /*1500*/  SHF.L.U32 R12, R5, 0x3, RZ ;  /* 0x00000003050c7819 */ /* 0x000fe200000006ff */
[----:B------:R-:W-:Y:S01]  /*1510*/  IMAD.IADD R23, R104, 0x1, -R23 ;  /* 0x0000000168177824 */ /* 0x000fe200078e0a17 */
[----:B------:R-:W-:Y:S01]  /*1520*/  SHF.R.U32.HI R16, RZ, 0x3, R13 ;  /* 0x00000003ff107819 */ /* 0x000fe2000001160d */
[----:B------:R-:W-:Y:S01]  /*1530*/  IMAD R27, R27, c[0x0][0x190], RZ ;  /* 0x000064001b1b7a24 */ /* 0x000fe200078e02ff */
[--C-:B------:R-:W-:Y:S01]  /*1540*/  LOP3.LUT R25, R13, 0x18, R12.reuse, 0xf8, !PT ;  /* 0x000000180d197812 */ /* 0x100fe200078ef80c */
[----:B------:R-:W-:Y:S01]  /*1550*/  IMAD R18, R18, 0x8, R23 ;  /* 0x0000000812127824 */ /* 0x000fe200078e0217 */
[----:B------:R-:W-:Y:S01]  /*1560*/  IADD3 R22, P0, R12, R22, RZ ;  /* 0x000000160c167210 */ /* 0x000fe20007f1e0ff */
[----:B------:R-:W-:Y:S01]  /*1570*/  IMAD.MOV.U32 R92, RZ, RZ, 0x5 ;  /* 0x00000005ff5c7424 */ /* 0x000fe200078e00ff */
[----:B------:R-:W-:Y:S01]  /*1580*/  SHF.R.S32.HI R13, RZ, 0x1f, R12 ;  /* 0x0000001fff0d7819 */ /* 0x000fe2000001140c */
[----:B------:R-:W-:Y:S01]  /*1590*/  IMAD.SHL.U32 R89, R111, 0x20, RZ ;  /* 0x000000206f597824 */ /* 0x000fe200078e00ff */
[----:B------:R-:W-:-:S02]  /*15a0*/  LOP3.LUT R25, R25, R16, RZ, 0x3c, !PT ;  /* 0x0000001019197212 */ /* 0x000fc400078e3cff */
[----:B------:R-:W-:Y:S01]  /*15b0*/  IADD3 R21, -R21, R14, RZ ;  /* 0x0000000e15157210 */ /* 0x000fe20007ffe1ff */
[----:B------:R-:W-:Y:S01]  /*15c0*/  IMAD.X R23, R13, 0x1, R19, P0 ;  /* 0x000000010d177824 */ /* 0x000fe200000e0613 */
[----:B------:R-:W-:Y:S01]  /*15d0*/  IADD3 R16, P0, R12, R8, RZ ;  /* 0x000000080c107210 */ /* 0x000fe20007f1e0ff */
[C---:B------:R-:W-:Y:S01]  /*15e0*/  IMAD R14, R26.reuse, c[0x0][0x194], R27 ;  /* 0x000065001a0e7a24 */ /* 0x040fe200078e021b */
[----:B------:R-:W-:Y:S01]  /*15f0*/  LEA.HI R102, R21, R21, RZ, 0x1 ;  /* 0x0000001515667211 */ /* 0x000fe200078f08ff */
[----:B------:R-:W-:Y:S01]  /*1600*/  IMAD.WIDE.U32 R22, R26, c[0x0][0x190], R22 ;  /* 0x000064001a167a25 */ /* 0x000fe200078e0016 */
[----:B------:R-:W-:Y:S02]  /*1610*/  IADD3 R26, P2, R12, R6, RZ ;  /* 0x000000060c1a7210 */ /* 0x000fe40007f5e0ff */
[----:B------:R-:W-:Y:S01]  /*1620*/  SHF.L.U32 R5, R5, 0x2, RZ ;  /* 0x0000000205057819 */ /* 0x000fe200000006ff */
[----:B------:R-:W-:Y:S01]  /*1630*/  IMAD.X R17, R13, 0x1, R17, P0 ;  /* 0x000000010d117824 */ /* 0x000fe200000e0611 */
[----:B------:R-:W-:Y:S01]  /*1640*/  IADD3 R6, P0, R104, R7, RZ ;  /* 0x0000000768067210 */ /* 0x000fe20007f1e0ff */
[----:B------:R-:W-:Y:S01]  /*1650*/  IMAD R19, R2, c[0x0][0x1b8], RZ ;  /* 0x00006e0002137a24 */ /* 0x000fe200078e02ff */
[----:B------:R-:W-:Y:S01]  /*1660*/  SHF.R.S32.HI R7, RZ, 0x1f, R106 ;  /* 0x0000001fff077819 */ /* 0x000fe2000001146a */
[----:B------:R-:W-:Y:S01]  /*1670*/  IMAD.WIDE.U32 R16, R4, c[0x0][0x1b8], R16 ;  /* 0x00006e0004107a25 */ /* 0x000fe200078e0010 */
[----:B------:R-:W-:-:S02]  /*1680*/  SHF.R.S32.HI R54, RZ, 0x1, R102 ;  /* 0x00000001ff367819 */ /* 0x000fc40000011466 */
[----:B------:R-:W-:Y:S01]  /*1690*/  IADD3 R23, R23, R14, RZ ;  /* 0x0000000e17177210 */ /* 0x000fe20007ffe0ff */
[----:B------:R-:W-:Y:S01]  /*16a0*/  IMAD.X R3, R105, 0x1, R3, P0 ;  /* 0x0000000169037824 */ /* 0x000fe200000e0603 */
[----:B------:R-:W-:Y:S01]  /*16b0*/  SHF.L.U64.HI R88, R111, R92, c[0x0][0x19c] ;  /* 0x000067006f587619 */ /* 0x000fe2000001025c */
[----:B------:R-:W-:Y:S02]  /*16c0*/  IMAD R19, R4, c[0x0][0x1bc], R19 ;  /* 0x00006f0004137a24 */ /* 0x000fe400078e0213 */
[----:B------:R-:W-:Y:S02]  /*16d0*/  IMAD R3, R3, c[0x0][0x1a0], RZ ;  /* 0x0000680003037a24 */ /* 0x000fe400078e02ff */
[----:B------:R-:W-:Y:S02]  /*16e0*/  IMAD.IADD R17, R17, 0x1, R19 ;  /* 0x0000000111117824 */ /* 0x000fe400078e0213 */
[----:B------:R-:W-:Y:S01]  /*16f0*/  IMAD R69, R6, c[0x0][0x1a4], R3 ;  /* 0x0000690006457a24 */ /* 0x000fe200078e0203 */
[----:B------:R-:W-:Y:S01]  /*1700*/  SHF.R.S32.HI R3, RZ, 0x1f, R64 ;  /* 0x0000001fff037819 */ /* 0x000fe20000011440 */
[----:B------:R-:W-:-:S02]  /*1710*/  IMAD R21, R105, c[0x0][0x198], RZ ;  /* 0x0000660069157a24 */ /* 0x000fc400078e02ff */
[----:B------:R-:W-:Y:S01]  /*1720*/  IMAD.X R27, R13, 0x1, R15, P2 ;  /* 0x000000010d1b7824 */ /* 0x000fe200010e060f */
[----:B------:R-:W-:Y:S01]  /*1730*/  LEA.HI R62, R3, R64, RZ, 0x7 ;  /* 0x00000040033e7211 */ /* 0x000fe200078f38ff */
[----:B------:R-:W-:Y:S02]  /*1740*/  IMAD R63, R7, c[0x0][0x1a8], RZ ;  /* 0x00006a00073f7a24 */ /* 0x000fe400078e02ff */
[----:B------:R-:W-:Y:S01]  /*1750*/  IMAD.WIDE.U32 R6, R6, c[0x0][0x1a0], R16 ;  /* 0x0000680006067a25 */ /* 0x000fe200078e0010 */
[----:B------:R-:W-:-:S03]  /*1760*/  SHF.R.S32.HI R62, RZ, 0x7, R62 ;  /* 0x00000007ff3e7819 */ /* 0x000fc6000001143e */
[C---:B------:R-:W-:Y:S01]  /*1770*/  IMAD R21, R104.reuse, c[0x0][0x19c], R21 ;  /* 0x0000670068157a24 */ /* 0x040fe200078e0215 */
[----:B------:R-:W-:Y:S01]  /*1780*/  IMNMX R62, RZ, R62, !PT ;  /* 0x0000003eff3e7217 */ /* 0x000fe20007800200 */
[----:B------:R-:W-:Y:S01]  /*1790*/  IMAD.WIDE.U32 R26, R104, c[0x0][0x198], R26 ;  /* 0x00006600681a7a25 */ /* 0x000fe200078e001a */
[----:B------:R-:W-:Y:S02]  /*17a0*/  LEA R68, P0, R6, c[0x0][0x170], 0x1 ;  /* 0x00005c0006447a11 */ /* 0x000fe400078008ff */
[----:B------:R-:W-:Y:S01]  /*17b0*/  ISETP.GT.AND P3, PT, R52, R62, PT ;  /* 0x0000003e3400720c */ /* 0x000fe20003f64270 */
[----:B------:R-:W-:Y:S01]  /*17c0*/  IMAD.IADD R69, R7, 0x1, R69 ;  /* 0x0000000107457824 */ /* 0x000fe200078e0245 */
[----:B------:R-:W-:Y:S01]  /*17d0*/  LEA R66, P2, R26, c[0x0][0x168], 0x1 ;  /* 0x00005a001a427a11 */ /* 0x000fe200078408ff */
[----:B------:R-:W-:Y:S01]  /*17e0*/  IMAD.U32 R103, R18, 0x20, R25 ;  /* 0x0000002012677824 */ /* 0x000fe200078e0019 */
[----:B------:R-:W-:Y:S01]  /*17f0*/  SHF.R.S32.HI R25, RZ, 0x1f, R102 ;  /* 0x0000001fff197819 */ /* 0x000fe20000011466 */
[----:B------:R-:W-:Y:S01]  /*1800*/  IMAD.IADD R21, R27, 0x1, R21 ;  /* 0x000000011b157824 */ /* 0x000fe200078e0215 */
[----:B------:R-:W-:Y:S01]  /*1810*/  SHF.L.U64.HI R69, R6, 0x1, R69 ;  /* 0x0000000106457819 */ /* 0x000fe20000010245 */
[----:B------:R-:W-:Y:S01]  /*1820*/  IMAD R100, R104, R99, R5 ;  /* 0x0000006368647224 */ /* 0x000fe200078e0205 */
[----:B------:R-:W-:Y:S01]  /*1830*/  LEA.HI R25, R25, R54, RZ, 0x2 ;  /* 0x0000003619197211 */ /* 0x000fe200078f10ff */
[----:B------:R-:W-:Y:S01]  /*1840*/  IMAD R63, R106, c[0x0][0x1ac], R63 ;  /* 0x00006b006a3f7a24 */ /* 0x000fe200078e023f */
[----:B------:R-:W-:Y:S01]  /*1850*/  SHF.L.U64.HI R67, R26, 0x1, R21 ;  /* 0x000000011a437819 */ /* 0x000fe20000010215 */
[----:B------:R-:W-:Y:S01]  /*1860*/  IMAD.MOV.U32 R3, RZ, RZ, c[0x0][0x1a0] ;  /* 0x00006800ff037624 */ /* 0x000fe200078e00ff */
[----:B------:R-:W-:Y:S01]  /*1870*/  IADD3.X R69, R69, c[0x0][0x174], RZ, P0, !PT ;  /* 0x00005d0045457a10 */ /* 0x000fe200007fe4ff */
[----:B------:R-:W-:Y:S01]  /*1880*/  IMAD.WIDE.U32 R106, R106, c[0x0][0x1a8], R22 ;  /* 0x00006a006a6a7a25 */ /* 0x000fe200078e0016 */
[----:B------:R-:W-:-:S02]  /*1890*/  LOP3.LUT R25, R25, 0xfffffffc, RZ, 0xc0, !PT ;  /* 0xfffffffc19197812 */ /* 0x000fc400078ec0ff */
[----:B------:R-:W-:Y:S01]  /*18a0*/  IADD3 R98, R5, R100, RZ ;  /* 0x0000006405627210 */ /* 0x000fe20007ffe0ff */
[----:B------:R-:W-:Y:S01]  /*18b0*/  IMAD.SHL.U32 R91, R3, 0x20, RZ ;  /* 0x00000020035b7824 */ /* 0x000fe200078e00ff */
[----:B------:R-:W-:Y:S01]  /*18c0*/  IADD3.X R67, R67, c[0x0][0x16c], RZ, P2, !PT ;  /* 0x00005b0043437a10 */ /* 0x000fe200017fe4ff */
[----:B------:R-:W-:Y:S01]  /*18d0*/  IMAD.MOV.U32 R138, RZ, RZ, R66 ;  /* 0x000000ffff8a7224 */ /* 0x000fe200078e0042 */
[----:B------:R-:W-:Y:S01]  /*18e0*/  IADD3 R54, R54, -R25, RZ ;  /* 0x8000001936367210 */ /* 0x000fe20007ffe0ff */
[----:B------:R-:W-:Y:S01]  /*18f0*/  IMAD.IADD R63, R107, 0x1, R63 ;  /* 0x000000016b3f7824 */ /* 0x000fe200078e023f */
[----:B------:R-:W-:Y:S01]  /*1900*/  SHF.L.U64.HI R90, R3, R92, c[0x0][0x1a4] ;  /* 0x00006900035a7619 */ /* 0x000fe2000001025c */
[----:B------:R-:W-:Y:S01]  /*1910*/  IMAD.MOV.U32 R140, RZ, RZ, R68 ;  /* 0x000000ffff8c7224 */ /* 0x000fe200078e0044 */
[----:B------:R-:W-:Y:S01]  /*1920*/  SHF.R.S32.HI R95, RZ, 0x1f, R100 ;  /* 0x0000001fff5f7819 */ /* 0x000fe20000011464 */
[----:B------:R-:W-:Y:S01]  /*1930*/  IMAD.MOV.U32 R141, RZ, RZ, R69 ;  /* 0x000000ffff8d7224 */ /* 0x000fe200078e0045 */
[----:B------:R-:W-:-:S02]  /*1940*/  SHF.R.S32.HI R94, RZ, 0x1f, R98 ;  /* 0x0000001fff5e7819 */ /* 0x000fc40000011462 */
[----:B------:R-:W-:Y:S01]  /*1950*/  MOV R137, R67 ;  /* 0x0000004300897202 */ /* 0x000fe20000000f00 */
[----:B------:R-:W-:Y:S01]  /*1960*/  @!P5 IMAD.MOV.U32 R10, RZ, RZ, RZ ;  /* 0x000000ffff0ad224 */ /* 0x000fe200078e00ff */
[----:B------:R-:W-:Y:S05]  /*1970*/  @!P3 BRA `(.L_x_4338) ;  /* 0x000039500000b947 */ /* 0x000fea0003800000 */
[C---:B-1----:R-:W-:Y:S01]  /*1980*/  IMAD R6, R0.reuse, c[0x0][0x280], RZ ;  /* 0x0000a00000067a24 */ /* 0x042fe200078e02ff */
[----:B------:R-:W-:Y:S01]  /*1990*/  SHF.R.S32.HI R7, RZ, 0x1f, R9 ;  /* 0x0000001fff077819 */ /* 0x000fe20000011409 */
[----:B------:R-:W-:Y:S01]  /*19a0*/  IMAD R0, R0, c[0x0][0x278], RZ ;  /* 0x00009e0000007a24 */ /* 0x000fe200078e02ff */
[----:B------:R-:W-:Y:S01]  /*19b0*/  SHF.R.S32.HI R8, RZ, 0x1f, R64 ;  /* 0x0000001fff087819 */ /* 0x000fe20000011440 */
[----:B------:R-:W-:Y:S01]  /*19c0*/  IMAD.WIDE.U32 R16, R11, c[0x0][0x280], R12 ;  /* 0x0000a0000b107a25 */ /* 0x000fe200078e000c */
[----:B------:R-:W-:Y:S01]  /*19d0*/  IADD3 R5, P2, P0, R9, R104, -R64 ;  /* 0x0000006809057210 */ /* 0x000fe2000785e840 */
[----:B------:R-:W-:Y:S01]  /*19e0*/  UMOV UR9, 0x40 ;  /* 0x0000004000097882 */ /* 0x000fe20000000000 */
[----:B------:R-:W-:Y:S01]  /*19f0*/  MOV R70, 0x6 ;  /* 0x0000000600467802 */ /* 0x000fe20000000f00 */
[----:B------:R-:W-:Y:S01]  /*1a00*/  IMAD R6, R11, c[0x0][0x284], R6 ;  /* 0x0000a1000b067a24 */ /* 0x000fe200078e0206 */
[----:B------:R-:W-:Y:S01]  /*1a10*/  IADD3.X R7, R7, R105, ~R8, P2, P0 ;  /* 0x0000006907077210 */ /* 0x000fe200017e0c08 */
[C---:B------:R-:W-:Y:S01]  /*1a20*/  IMAD.WIDE.U32 R14, R11.reuse, c[0x0][0x278], R12 ;  /* 0x00009e000b0e7a25 */ /* 0x040fe200078e000c */
[----:B------:R-:W-:Y:S01]  /*1a30*/  ULDC.64 UR4, c[0x0][0x1a0] ;  /* 0x0000680000047ab9 */ /* 0x000fe20000000a00 */
[----:B------:R-:W-:Y:S01]  /*1a40*/  MOV R65, c[0x0][0x290] ;  /* 0x0000a40000417a02 */ /* 0x000fe20000000f00 */
[----:B------:R-:W-:Y:S01]  /*1a50*/  UIMAD UR8, UR9, UR5, URZ ;  /* 0x00000005090872a4 */ /* 0x000fe2000f8e023f */
[----:B------:R-:W-:Y:S01]  /*1a60*/  IMAD R0, R11, c[0x0][0x27c], R0 ;  /* 0x00009f000b007a24 */ /* 0x000fe200078e0200 */
[----:B------:R-:W-:Y:S01]  /*1a70*/  ULDC UR10, c[0x0][0x19c] ;  /* 0x00006700000a7ab9 */ /* 0x000fe20000000800 */
[----:B------:R-:W-:Y:S01]  /*1a80*/  IMAD.IADD R17, R17, 0x1, R6 ;  /* 0x0000000111117824 */ /* 0x000fe200078e0206 */
[----:B------:R-:W-:Y:S01]  /*1a90*/  UIMAD UR10, UR9, UR10, URZ ;  /* 0x0000000a090a72a4 */ /* 0x000fe2000f8e023f */
[----:B------:R-:W-:Y:S01]  /*1aa0*/  IMAD R6, R7, c[0x0][0x290], RZ ;  /* 0x0000a40007067a24 */ /* 0x000fe200078e02ff */
[----:B------:R-:W-:Y:S01]  /*1ab0*/  SHF.L.U32 R59, R99, 0x6, RZ ;  /* 0x00000006633b7819 */ /* 0x000fe200000006ff */
[----:B------:R-:W-:Y:S01]  /*1ac0*/  IMAD.IADD R15, R15, 0x1, R0 ;  /* 0x000000010f0f7824 */ /* 0x000fe200078e0200 */
[C---:B------:R-:W-:Y:S01]  /*1ad0*/  IADD3 R55, R104.reuse, 0x20, RZ ;  /* 0x0000002068377810 */ /* 0x040fe20007ffe0ff */
[----:B------:R-:W-:Y:S01]  /*1ae0*/  IMAD R8, R7, c[0x0][0x288], RZ ;  /* 0x0000a20007087a24 */ /* 0x000fe200078e02ff */
[C---:B------:R-:W-:Y:S01]  /*1af0*/  IADD3 R97, R104.reuse, 0x40, RZ ;  /* 0x0000004068617810 */ /* 0x040fe20007ffe0ff */
[C---:B------:R-:W-:Y:S01]  /*1b00*/  IMAD R6, R5.reuse, c[0x0][0x294], R6 ;  /* 0x0000a50005067a24 */ /* 0x040fe200078e0206 */
[----:B------:R-:W-:Y:S01]  /*1b10*/  IADD3 R96, R104, 0x60, RZ ;  /* 0x0000006068607810 */ /* 0x000fe20007ffe0ff */
[----:B------:R-:W-:Y:S01]  /*1b20*/  IMAD.WIDE.U32 R16, R5, c[0x0][0x290], R16 ;  /* 0x0000a40005107a25 */ /* 0x000fe200078e0010 */
[----:B------:R-:W-:Y:S01]  /*1b30*/  SHF.R.S32.HI R58, RZ, 0x1f, R59 ;  /* 0x0000001fff3a7819 */ /* 0x000fe2000001143b */
[----:B------:R-:W-:-:S02]  /*1b40*/  ULDC UR12, c[0x0][0x28c] ;  /* 0x0000a300000c7ab9 */ /* 0x000fc40000000800 */
[----:B------:R-:W-:Y:S01]  /*1b50*/  IMAD R8, R5, c[0x0][0x28c], R8 ;  /* 0x0000a30005087a24 */ /* 0x000fe200078e0208 */
[----:B------:R-:W-:Y:S01]  /*1b60*/  IADD3 R7, R17, R6, RZ ;  /* 0x0000000611077210 */ /* 0x000fe20007ffe0ff */
[----:B------:R-:W-:Y:S01]  /*1b70*/  IMAD.WIDE.U32 R14, R5, c[0x0][0x288], R14 ;  /* 0x0000a200050e7a25 */ /* 0x000fe200078e000e */
[----:B------:R-:W-:Y:S02]  /*1b80*/  ULDC UR11, c[0x0][0x28c] ;  /* 0x0000a300000b7ab9 */ /* 0x000fe40000000800 */
[----:B------:R-:W-:Y:S01]  /*1b90*/  UIMAD UR12, UR12, 0xc0, URZ ;  /* 0x000000c00c0c78a4 */ /* 0x000fe2000f8e023f */
[----:B------:R-:W-:Y:S01]  /*1ba0*/  IMAD.IADD R0, R10, 0x1, R9 ;  /* 0x000000010a007824 */ /* 0x000fe200078e0209 */
[----:B------:R-:W-:Y:S01]  /*1bb0*/  UIMAD UR11, UR11, 0xc0, URZ ;  /* 0x000000c00b0b78a4 */ /* 0x000fe2000f8e023f */
[----:B------:R-:W-:Y:S02]  /*1bc0*/  IMAD R5, R2, c[0x0][0x2a0], RZ ;  /* 0x0000a80002057a24 */ /* 0x000fe400078e02ff */
[----:B------:R-:W-:-:S02]  /*1bd0*/  IMAD.IADD R9, R15, 0x1, R8 ;  /* 0x000000010f097824 */ /* 0x000fc400078e0208 */
[----:B------:R-:W-:Y:S02]  /*1be0*/  IMAD R83, R2, c[0x0][0x298], RZ ;  /* 0x0000a60002537a24 */ /* 0x000fe400078e02ff */
[----:B------:R-:W-:Y:S02]  /*1bf0*/  IMAD.MOV.U32 R6, RZ, RZ, R16 ;  /* 0x000000ffff067224 */ /* 0x000fe400078e0010 */
[----:B------:R-:W-:Y:S02]  /*1c00*/  IMAD.MOV.U32 R8, RZ, RZ, R14 ;  /* 0x000000ffff087224 */ /* 0x000fe400078e000e */
[----:B------:R-:W-:-:S04]  /*1c10*/  IMAD.WIDE.U32 R10, R3, 0x40, RZ ;  /* 0x00000040030a7825 */ /* 0x000fc800078e00ff */
[C---:B------:R-:W-:Y:S01]  /*1c20*/  IMAD R80, R4.reuse, c[0x0][0x2a4], R5 ;  /* 0x0000a90004507a24 */ /* 0x040fe200078e0205 */
[----:B------:R-:W-:Y:S01]  /*1c30*/  IADD3 R78, R11, UR8, RZ ;  /* 0x000000080b4e7c10 */ /* 0x000fe2000fffe0ff */
[C---:B------:R-:W-:Y:S01]  /*1c40*/  IMAD R83, R4.reuse, c[0x0][0x29c], R83 ;  /* 0x0000a70004537a24 */ /* 0x040fe200078e0253 */
[----:B------:R-:W-:Y:S01]  /*1c50*/  UMOV UR8, 0xc0 ;  /* 0x000000c000087882 */ /* 0x000fe20000000000 */
[----:B------:R-:W-:Y:S01]  /*1c60*/  IMAD.WIDE.U32 R2, R4, c[0x0][0x2a0], R6 ;  /* 0x0000a80004027a25 */ /* 0x000fe200078e0006 */
[----:B------:R-:W-:Y:S01]  /*1c70*/  UIMAD UR13, UR8, UR5, URZ ;  /* 0x00000005080d72a4 */ /* 0x000fe2000f8e023f */
[----:B------:R-:W-:Y:S01]  /*1c80*/  SHF.L.U32 R77, R10, 0x1, RZ ;  /* 0x000000010a4d7819 */ /* 0x000fe200000006ff */
[----:B------:R-:W-:Y:S01]  /*1c90*/  UIMAD.WIDE.U32 UR14, UR8, UR4, URZ ;  /* 0x00000004080e72a5 */ /* 0x000fe2000f8e003f */
[----:B------:R-:W-:Y:S01]  /*1ca0*/  IMAD.WIDE.U32 R4, R4, c[0x0][0x298], R8 ;  /* 0x0000a60004047a25 */ /* 0x000fe200078e0008 */
[----:B------:R-:W-:Y:S01]  /*1cb0*/  LEA R81, P2, R2, c[0x0][0x270], 0x1 ;  /* 0x00009c0002517a11 */ /* 0x000fe200078408ff */
[----:B------:R-:W-:Y:S01]  /*1cc0*/  ULDC UR5, c[0x0][0x294] ;  /* 0x0000a50000057ab9 */ /* 0x000fe20000000800 */
[----:B------:R-:W-:Y:S01]  /*1cd0*/  SHF.L.U64.HI R78, R10, 0x1, R78 ;  /* 0x000000010a4e7819 */ /* 0x000fe2000001024e */
[----:B------:R-:W-:Y:S01]  /*1ce0*/  IMAD.IADD R80, R3, 0x1, R80 ;  /* 0x0000000103507824 */ /* 0x000fe200078e0250 */
[----:B------:R-:W-:Y:S01]  /*1cf0*/  LEA R82, P0, R4, c[0x0][0x268], 0x1 ;  /* 0x00009a0004527a11 */ /* 0x000fe200078008ff */
[----:B------:R-:W-:Y:S01]  /*1d00*/  IMAD.IADD R83, R5, 0x1, R83 ;  /* 0x0000000105537824 */ /* 0x000fe200078e0253 */
[----:B------:R-:W-:Y:S01]  /*1d10*/  UIMAD UR5, UR8, UR5, URZ ;  /* 0x00000005080572a4 */ /* 0x000fe2000f8e023f */
[----:B------:R-:W-:Y:S01]  /*1d20*/  IMAD R3, R99, R0, RZ ;  /* 0x0000000063037224 */ /* 0x000fe200078e02ff */
[----:B------:R-:W-:Y:S01]  /*1d30*/  LEA.HI.X R80, R2, c[0x0][0x274], R80, 0x1, P2 ;  /* 0x00009d0002507a11 */ /* 0x000fe200010f0c50 */
[----:B------:R-:W-:Y:S01]  /*1d40*/  IMAD.MOV.U32 R108, RZ, RZ, c[0x0][0x290] ;  /* 0x0000a400ff6c7624 */ /* 0x000fe200078e00ff */
[----:B------:R-:W-:Y:S01]  /*1d50*/  LEA.HI.X R83, R4, c[0x0][0x26c], R83, 0x1, P0 ;  /* 0x00009b0004537a11 */ /* 0x000fe200000f0c53 */
[----:B------:R-:W-:Y:S01]  /*1d60*/  IMAD.MOV.U32 R93, RZ, RZ, c[0x0][0x288] ;  /* 0x0000a200ff5d7624 */ /* 0x000fe200078e00ff */
[----:B------:R-:W-:Y:S01]  /*1d70*/  SHF.R.S32.HI R41, RZ, 0x1f, R3 ;  /* 0x0000001fff297819 */ /* 0x000fe20000011403 */
[----:B------:R-:W-:Y:S01]  /*1d80*/  IMAD.SHL.U32 R76, R108, 0x40, RZ ;  /* 0x000000406c4c7824 */ /* 0x000fe200078e00ff */
[-C--:B------:R-:W-:Y:S01]  /*1d90*/  IADD3 R86, P0, R98, R3.reuse, RZ ;  /* 0x0000000362567210 */ /* 0x080fe20007f1e0ff */
[----:B------:R-:W-:Y:S01]  /*1da0*/  IMAD.SHL.U32 R74, R108, 0x20, RZ ;  /* 0x000000206c4a7824 */ /* 0x000fe200078e00ff */
[----:B------:R-:W-:Y:S01]  /*1db0*/  IADD3 R42, P2, R100, R3, RZ ;  /* 0x00000003642a7210 */ /* 0x000fe20007f5e0ff */
[----:B------:R-:W-:Y:S01]  /*1dc0*/  IMAD.WIDE.U32 R110, R111, 0x40, RZ ;  /* 0x000000406f6e7825 */ /* 0x000fe200078e00ff */
[----:B------:R-:W-:Y:S01]  /*1dd0*/  IADD3.X R87, R94, R41, RZ, P0, !PT ;  /* 0x000000295e577210 */ /* 0x000fe200007fe4ff */
[----:B------:R-:W-:Y:S01]  /*1de0*/  ULDC UR4, c[0x0][0x230] ;  /* 0x00008c0000047ab9 */ /* 0x000fe20000000800 */
[----:B------:R-:W-:Y:S01]  /*1df0*/  SHF.L.U64.HI R75, R108, R70, c[0x0][0x294] ;  /* 0x0000a5006c4b7619 */ /* 0x000fe20000010246 */
[----:B------:R-:W-:Y:S01]  /*1e00*/  IMAD.X R41, R95, 0x1, R41, P2 ;  /* 0x000000015f297824 */ /* 0x000fe200010e0629 */
[C---:B------:R-:W-:Y:S01]  /*1e10*/  SHF.L.U64.HI R87, R86.reuse, 0x1, R87 ;  /* 0x0000000156577819 */ /* 0x040fe20000010257 */
[C---:B------:R-:W-:Y:S01]  /*1e20*/  IMAD.SHL.U32 R61, R99.reuse, 0x20, RZ ;  /* 0x00000020633d7824 */ /* 0x040fe200078e00ff */
[----:B------:R-:W-:Y:S01]  /*1e30*/  SHF.L.U32 R86, R86, 0x1, RZ ;  /* 0x0000000156567819 */ /* 0x000fe200000006ff */
[----:B------:R-:W-:Y:S01]  /*1e40*/  IMAD R57, R99, 0x60, RZ ;  /* 0x0000006063397824 */ /* 0x000fe200078e02ff */
[C---:B------:R-:W-:Y:S01]  /*1e50*/  SHF.L.U64.HI R41, R42.reuse, 0x1, R41 ;  /* 0x000000012a297819 */ /* 0x040fe20000010229 */
[----:B------:R-:W-:Y:S01]  /*1e60*/  IMAD.SHL.U32 R42, R42, 0x2, RZ ;  /* 0x000000022a2a7824 */ /* 0x000fe200078e00ff */
[C---:B------:R-:W-:Y:S01]  /*1e70*/  SHF.L.U64.HI R73, R108.reuse, R92, c[0x0][0x294] ;  /* 0x0000a5006c497619 */ /* 0x040fe2000001025c */
[----:B------:R-:W-:Y:S01]  /*1e80*/  IMAD.WIDE.U32 R108, R108, 0xc0, RZ ;  /* 0x000000c06c6c7825 */ /* 0x000fe200078e00ff */
[----:B------:R-:W-:Y:S01]  /*1e90*/  IADD3 R84, P4, R86, c[0x0][0x2b0], RZ ;  /* 0x0000ac0056547a10 */ /* 0x000fe20007f9e0ff */
[----:B------:R-:W-:Y:S01]  /*1ea0*/  UIADD3 UR13, UR15, UR13, URZ ;  /* 0x0000000d0f0d7290 */ /* 0x000fe2000fffe03f */
[----:B------:R-:W-:Y:S01]  /*1eb0*/  IADD3 R10, P2, R42, c[0x0][0x2b0], RZ ;  /* 0x0000ac002a0a7a10 */ /* 0x000fe20007f5e0ff */
[----:B------:R-:W-:Y:S01]  /*1ec0*/  IMAD.SHL.U32 R71, R93, 0x40, RZ ;  /* 0x000000405d477824 */ /* 0x000fe200078e00ff */
[----:B------:R-:W-:Y:S01]  /*1ed0*/  IADD3 R86, P3, R86, c[0x0][0x2a8], RZ ;  /* 0x0000aa0056567a10 */ /* 0x000fe20007f7e0ff */
[----:B------:R-:W-:Y:S01]  /*1ee0*/  IMAD.MOV.U32 R11, RZ, RZ, R52 ;  /* 0x000000ffff0b7224 */ /* 0x000fe200078e0034 */
[----:B------:R-:W-:Y:S01]  /*1ef0*/  IADD3 R42, P0, R42, c[0x0][0x2a8], RZ ;  /* 0x0000aa002a2a7a10 */ /* 0x000fe20007f1e0ff */
[----:B------:R-:W-:Y:S01]  /*1f00*/  IMAD.U32 R65, R65, -0x80, RZ ;  /* 0xffffff8041417824 */ /* 0x000fe200078e00ff */
[C---:B------:R-:W-:Y:S01]  /*1f10*/  SHF.L.U64.HI R70, R93.reuse, R70, c[0x0][0x28c] ;  /* 0x0000a3005d467619 */ /* 0x040fe20000010246 */
[----:B------:R-:W-:Y:S01]  /*1f20*/  ULDC.U8 UR8, c[0x0][0x313] ;  /* 0x0000c4c000087ab9 */ /* 0x000fe20000000000 */
[----:B------:R-:W-:-:S02]  /*1f30*/  SHF.L.U64.HI R92, R93, R92, c[0x0][0x28c] ;  /* 0x0000a3005d5c7619 */ /* 0x000fc4000001025c */
[C---:B------:R-:W-:Y:S01]  /*1f40*/  SHF.L.U64.HI R75, R76.reuse, 0x1, R75 ;  /* 0x000000014c4b7819 */ /* 0x040fe2000001024b */
[----:B------:R-:W-:Y:S01]  /*1f50*/  IMAD.SHL.U32 R76, R76, 0x2, RZ ;  /* 0x000000024c4c7824 */ /* 0x000fe200078e00ff */
[C---:B------:R-:W-:Y:S01]  /*1f60*/  SHF.L.U64.HI R73, R74.reuse, 0x1, R73 ;  /* 0x000000014a497819 */ /* 0x040fe20000010249 */
[----:B------:R-:W-:Y:S01]  /*1f70*/  IMAD.SHL.U32 R74, R74, 0x2, RZ ;  /* 0x000000024a4a7824 */ /* 0x000fe200078e00ff */
[----:B------:R-:W-:Y:S02]  /*1f80*/  IADD3.X R85, R87, c[0x0][0x2b4], RZ, P4, !PT ;  /* 0x0000ad0057557a10 */ /* 0x000fe400027fe4ff */
[----:B------:R-:W-:Y:S02]  /*1f90*/  IADD3.X R9, R41, c[0x0][0x2b4], RZ, P2, !PT ;  /* 0x0000ad0029097a10 */ /* 0x000fe400017fe4ff */
[----:B------:R-:W-:Y:S02]  /*1fa0*/  SHF.L.U32 R93, R93, 0x5, RZ ;  /* 0x000000055d5d7819 */ /* 0x000fe400000006ff */
[----:B------:R-:W-:-:S02]  /*1fb0*/  SHF.R.S32.HI R60, RZ, 0x1f, R61 ;  /* 0x0000001fff3c7819 */ /* 0x000fc4000001143d */
[----:B------:R-:W-:Y:S02]  /*1fc0*/  SHF.R.S32.HI R56, RZ, 0x1f, R57 ;  /* 0x0000001fff387819 */ /* 0x000fe40000011439 */
[----:B------:R-:W-:Y:S02]  /*1fd0*/  IADD3 R72, R111, UR10, RZ ;  /* 0x0000000a6f487c10 */ /* 0x000fe4000fffe0ff */
[----:B------:R-:W-:Y:S02]  /*1fe0*/  IADD3 R79, R109, UR5, RZ ;  /* 0x000000056d4f7c10 */ /* 0x000fe4000fffe0ff */
[----:B------:R-:W-:Y:S02]  /*1ff0*/  IADD3.X R87, R87, c[0x0][0x2ac], RZ, P3, !PT ;  /* 0x0000ab0057577a10 */ /* 0x000fe40001ffe4ff */
[----:B------:R-:W-:Y:S02]  /*2000*/  IADD3.X R41, R41, c[0x0][0x2ac], RZ, P0, !PT ;  /* 0x0000ab0029297a10 */ /* 0x000fe400007fe4ff */
.L_x_4368:
[----:B------:R-:W-:Y:S01]  /*2010*/  LEA R0, R11, 0xffffff80, 0x7 ;  /* 0xffffff800b007811 */ /* 0x000fe200078e38ff */
[----:B--2---:R-:W-:Y:S02]  /*2020*/  IMAD.MOV.U32 R14, RZ, RZ, R81 ;  /* 0x000000ffff0e7224 */ /* 0x004fe400078e0051 */
[----:B------:R-:W-:Y:S02]  /*2030*/  IMAD.MOV.U32 R15, RZ, RZ, R80 ;  /* 0x000000ffff0f7224 */ /* 0x000fe400078e0050 */
[--C-:B------:R-:W-:Y:S02]  /*2040*/  IMAD.IADD R2, R53, 0x1, -R0.reuse ;  /* 0x0000000135027824 */ /* 0x100fe400078e0a00 */
[----:B------:R-:W-:Y:S03]  /*2050*/  IMAD.IADD R0, R64, 0x1, -R0 ;  /* 0x0000000140007824 */ /* 0x000fe600078e0a00 */
[CC--:B------:R-:W-:Y:S02]  /*2060*/  ISETP.GE.AND P0, PT, R104.reuse, R2.reuse, PT ;  /* 0x000000026800720c */ /* 0x0c0fe40003f06270 */
[C---:B------:R-:W-:Y:S02]  /*2070*/  ISETP.GE.AND P4, PT, R55.reuse, R2, PT ;  /* 0x000000023700720c */ /* 0x040fe40003f86270 */
[-C--:B------:R-:W-:Y:S02]  /*2080*/  ISETP.GE.AND P0, PT, R104, R0.reuse, !P0 ;  /* 0x000000006800720c */ /* 0x080fe40004706270 */
[----:B------:R-:W-:Y:S02]  /*2090*/  ISETP.GE.AND P4, PT, R55, R0, !P4 ;  /* 0x000000003700720c */ /* 0x000fe40006786270 */
[C---:B------:R-:W-:Y:S04]  /*20a0*/  ISETP.GE.AND P3, PT, R97.reuse, R2, PT ;  /* 0x000000026100720c */ /* 0x040fe80003f66270 */
[----:B------:R-:W-:Y:S05]  /*20b0*/  ISETP.GE.AND P3, PT, R97, R0, !P3 ;  /* 0x000000006100720c */ /* 0x000fea0005f66270 */
[----:B------:R-:W2:Y:S02]  /*20c0*/  @P0 LDG.E.128 R20, [R14.64] ;  /* 0x000000060e140981 */ /* 0x000ea4000c1e1d00 */
[----:B------:R-:W-:Y:S02]  /*20d0*/  @P4 IADD3 R28, P2, R81, R74, RZ ;  /* 0x0000004a511c4210 */ /* 0x000fe40007f5e0ff */
[----:B------:R-:W-:Y:S03]  /*20e0*/  @P4 LEA R26, P5, R91, R68, 0x1 ;  /* 0x000000445b1a4211 */ /* 0x000fe600078a08ff */
[C---:B------:R-:W-:Y:S01]  /*20f0*/  @P4 IMAD.X R29, R80.reuse, 0x1, R73, P2 ;  /* 0x00000001501d4824 */ /* 0x040fe200010e0649 */
[----:B------:R-:W-:Y:S02]  /*2100*/  @P3 IADD3 R24, P2, R81, R76, RZ ;  /* 0x0000004c51183210 */ /* 0x000fe40007f5e0ff */
[----:B------:R-:W-:Y:S03]  /*2110*/  @P4 LEA.HI.X R27, R91, R69, R90, 0x1, P5 ;  /* 0x000000455b1b4211 */ /* 0x000fe600028f0c5a */
[----:B------:R-:W-:Y:S01]  /*2120*/  @P3 IMAD.X R25, R80, 0x1, R75, P2 ;  /* 0x0000000150193824 */ /* 0x000fe200010e064b */
[C---:B------:R-:W-:Y:S02]  /*2130*/  ISETP.GE.AND P2, PT, R96.reuse, R2, PT ;  /* 0x000000026000720c */ /* 0x040fe40003f46270 */
[----:B------:R-:W-:Y:S02]  /*2140*/  @P3 IADD3 R2, P6, R77, R68, RZ ;  /* 0x000000444d023210 */ /* 0x000fe40007fde0ff */
[----:B------:R-:W-:Y:S03]  /*2150*/  ISETP.GE.AND P2, PT, R96, R0, !P2 ;  /* 0x000000006000720c */ /* 0x000fe60005746270 */
[----:B------:R-:W-:Y:S01]  /*2160*/  @P3 IMAD.X R3, R78, 0x1, R69, P6 ;  /* 0x000000014e033824 */ /* 0x000fe200030e0645 */
[----:B------:R-:W-:Y:S01]  /*2170*/  ISETP.NE.AND P6, PT, RZ, UR4, PT ;  /* 0x00000004ff007c0c */ /* 0x000fe2000bfc5270 */
[----:B--2---:R1:W-:Y:S04]  /*2180*/  @P0 STG.E.128 [R68.64], R20 ;  /* 0x0000001444000986 */ /* 0x0043e8000c101d06 */
[----:B------:R2:W3:Y:S04]  /*2190*/  @P4 LDG.E.128 R16, [R28.64] ;  /* 0x000000061c104981 */ /* 0x0004e8000c1e1d00 */
[----:B--2---:R-:W-:Y:S05]  /*21a0*/  @P2 IADD3 R28, P5, R81, R108, RZ ;  /* 0x0000006c511c2210 */ /* 0x004fea0007fbe0ff */
[----:B------:R-:W-:Y:S01]  /*21b0*/  @P2 IMAD.X R29, R80, 0x1, R79, P5 ;  /* 0x00000001501d2824 */ /* 0x000fe200028e064f */
[----:B------:R-:W-:Y:S04]  /*21c0*/  @P2 IADD3 R30, P5, R68, UR14, RZ ;  /* 0x0000000e441e2c10 */ /* 0x000fe8000ffbe0ff */
[----:B------:R-:W-:Y:S02]  /*21d0*/  @P2 IADD3.X R31, R69, UR13, RZ, P5, !PT ;  /* 0x0000000d451f2c10 */ /* 0x000fe4000affe4ff */
[C---:B------:R-:W-:Y:S04]  /*21e0*/  LEA R81, P5, R65.reuse, R14, 0x1 ;  /* 0x0000000e41517211 */ /* 0x040fe800078a08ff */
[----:B------:R-:W-:Y:S01]  /*21f0*/  LEA.HI.X.SX32 R80, R65, R15, 0x1, P5 ;  /* 0x0000000f41507211 */ /* 0x000fe200028f0eff */
[----:B---3--:R2:W-:Y:S04]  /*2200*/  @P4 STG.E.128 [R26.64], R16 ;  /* 0x000000101a004986 */ /* 0x0085e8000c101d06 */
[----:B------:R-:W3:Y:S04]  /*2210*/  @P3 LDG.E.128 R4, [R24.64] ;  /* 0x0000000618043981 */ /* 0x000ee8000c1e1d00 */
[----:B---3--:R2:W-:Y:S04]  /*2220*/  @P3 STG.E.128 [R2.64], R4 ;  /* 0x0000000402003986 */ /* 0x0085e8000c101d06 */
[----:B-1----:R-:W3:Y:S04]  /*2230*/  @P2 LDG.E.128 R20, [R28.64] ;  /* 0x000000061c142981 */ /* 0x002ee8000c1e1d00 */
[----:B---3--:R2:W-:Y:S01]  /*2240*/  @P2 STG.E.128 [R30.64], R20 ;  /* 0x000000141e002986 */ /* 0x0085e2000c101d06 */
[----:B------:R-:W-:-:S05]  /*2250*/  @!P6 BRA `(.L_x_4339) ;  /* 0x000028f00000e947 */ /* 0x000fca0003800000 */
[----:B------:R-:W-:Y:S11]  /*2260*/  ISETP.NE.AND P5, PT, RZ, UR8, PT ;  /* 0x00000008ff007c0c */ /* 0x000ff6000bfa5270 */
[----:B------:R-:W-:Y:S02]  /*2270*/  @!UPT UIADD3 URZ, URZ, URZ, URZ ;  /* 0x0000003f3f3ff290 */ /* 0x000fe4000fffe03f */
[----:B------:R-:W-:-:S05]  /*2280*/  @!P5 BRA `(.L_x_4340) ;  /* 0x00000fe00000d947 */ /* 0x000fca0003800000 */
[----:B------:R-:W-:Y:S01]  /*2290*/  BSSY B0, `(.L_x_4341) ;  /* 0x0000036000007945 */ /* 0x000fe20003800000 */
[----:B------:R-:W-:-:S05]  /*22a0*/  @!P0 BRA `(.L_x_4342) ;  /* 0x0000034000008947 */ /* 0x000fca0003800000 */
[----:B------:R-:W-:Y:S01]  /*22b0*/  ISETP.GE.AND P0, PT, R12, UR4, PT ;  /* 0x000000040c007c0c */ /* 0x000fe2000bf06270 */
[----:B--2---:R-:W2:Y:S11]  /*22c0*/  LDG.E.128 R16, [R82.64] ;  /* 0x0000000652107981 */ /* 0x004eb6000c1e1d00 */
        /* <DEDUP_REMOVED lines=50> */
.L_x_4342:
[----:B------:R-:W-:Y:S05]  /*25f0*/  BSYNC B0 ;  /* 0x0000000000007941 */ /* 0x000fea0003800000 */
.L_x_4341:
[----:B------:R-:W-:Y:S01]  /*2600*/  BSSY B0, `(.L_x_4343) ;  /* 0x000003d000007945 */ /* 0x000fe20003800000 */
[----:B------:R-:W-:-:S05]  /*2610*/  @!P4 BRA `(.L_x_4344) ;  /* 0x000003b00000c947 */ /* 0x000fca0003800000 */
        /* <DEDUP_REMOVED lines=59> */
.L_x_4344:
[----:B------:R-:W-:Y:S05]  /*29d0*/  BSYNC B0 ;  /* 0x0000000000007941 */ /* 0x000fea0003800000 */
.L_x_4343:
        /* <DEDUP_REMOVED lines=61> */
.L_x_4346:
[----:B------:R-:W-:Y:S05]  /*2db0*/  BSYNC B0 ;  /* 0x0000000000007941 */ /* 0x000fea0003800000 */
.L_x_4345:
[----:B------:R-:W-:Y:S01]  /*2dc0*/  BSSY B0, `(.L_x_4347) ;  /* 0x0000040000007945 */ /* 0x000fe20003800000 */
[----:B------:R-:W-:-:S05]  /*2dd0*/  @!P2 BRA `(.L_x_4348) ;  /* 0x000003e00000a947 */ /* 0x000fca0003800000 */
        /* <DEDUP_REMOVED lines=62> */
.L_x_4348:
[----:B------:R-:W-:Y:S05]  /*31c0*/  BSYNC B0 ;  /* 0x0000000000007941 */ /* 0x000fea0003800000 */
.L_x_4347:
[----:B------:R-:W-:Y:S01]  /*31d0*/  IMAD.MOV.U32 R0, RZ, RZ, c[0x0][0x230] ;  /* 0x00008c00ff007624 */ /* 0x000fe200078e00ff */
[----:B------:R-:W-:Y:S01]  /*31e0*/  ULDC UR4, c[0x0][0x230] ;  /* 0x00008c0000047ab9 */ /* 0x000fe20000000800 */
[----:B------:R-:W-:Y:S02]  /*31f0*/  IMAD.MOV.U32 R40, RZ, RZ, R42 ;  /* 0x000000ffff287224 */ /* 0x000fe400078e002a */
[----:B--2---:R-:W-:Y:S02]  /*3200*/  IMAD.U32 R3, R0, -0x40, RZ ;  /* 0xffffffc000037824 */ /* 0x004fe400078e00ff */
[----:B------:R-:W-:Y:S03]  /*3210*/  IMAD.MOV.U32 R8, RZ, RZ, R10 ;  /* 0x000000ffff087224 */ /* 0x000fe600078e000a */
[C---:B------:R-:W-:Y:S02]  /*3220*/  LEA R42, P2, R3.reuse, R40, 0x1 ;  /* 0x00000028032a7211 */ /* 0x040fe400078408ff */
[C---:B------:R-:W-:Y:S02]  /*3230*/  LEA R10, P0, R3.reuse, R8, 0x1 ;  /* 0x00000008030a7211 */ /* 0x040fe400078008ff */
[C---:B------:R-:W-:Y:S02]  /*3240*/  LEA.HI.X.SX32 R41, R3.reuse, R41, 0x1, P2 ;  /* 0x0000002903297211 */ /* 0x040fe400010f0eff */
[----:B------:R-:W-:Y:S01]  /*3250*/  LEA.HI.X.SX32 R9, R3, R9, 0x1, P0 ;  /* 0x0000000903097211 */ /* 0x000fe200000f0eff */
[----:B------:R-:W-:-:S05]  /*3260*/  BRA `(.L_x_4349) ;  /* 0x00001a8000007947 */ /* 0x000fca0003800000 */
.L_x_4340:
[----:B------:R-:W-:Y:S01]  /*3270*/  ULEA.HI UR5, UR4, UR4, URZ, 0x1 ;  /* 0x0000000404057291 */ /* 0x000fe2000f8f083f */
[----:B------:R-:W-:Y:S03]  /*3280*/  BSSY B1, `(.L_x_4350) ;  /* 0x000005c000017945 */ /* 0x000fe60003800000 */
[----:B------:R-:W-:Y:S06]  /*3290*/  USHF.R.S32.HI UR5, URZ, 0x1, UR5 ;  /* 0x000000013f057899 */ /* 0x000fec0008011405 */
[----:B------:R-:W-:Y:S01]  /*32a0*/  MOV R117, UR5 ;  /* 0x0000000500757c02 */ /* 0x000fe20008000f00 */
[----:B------:R-:W-:-:S05]  /*32b0*/  @!P0 BRA `(.L_x_4351) ;  /* 0x0000058000008947 */ /* 0x000fca0003800000 */
[----:B------:R1:W5:Y:S01]  /*32c0*/  LDG.E.128 R48, [R82.64] ;  /* 0x0000000652307981 */ /* 0x000362000c1e1d00 */
[----:B------:R-:W-:Y:S01]  /*32d0*/  ISETP.GE.AND P0, PT, R12, UR4, PT ;  /* 0x000000040c007c0c */ /* 0x000fe2000bf06270 */
[----:B------:R-:W-:Y:S01]  /*32e0*/  @!UPT UIADD3 URZ, URZ, URZ, URZ ;  /* 0x0000003f3f3ff290 */ /* 0x000fe2000fffe03f */
[----:B------:R-:W-:Y:S11]  /*32f0*/  BSSY B0, `(.L_x_4352) ;  /* 0x0000053000007945 */ /* 0x000ff60003800000 */
[----:B------:R-:W-:-:S05]  /*3300*/  @P0 BRA `(.L_x_4353) ;  /* 0x0000051000000947 */ /* 0x000fca0003800000 */
[----:B-----5:R-:W-:Y:S01]  /*3310*/  HADD2.F32 R34, -RZ, R49.H0_H0 ;  /* 0x20000031ff227230 */ /* 0x020fe20000004100 */
[-C--:B------:R-:W-:Y:S02]  /*3320*/  ISETP.GE.AND P6, PT, R12, R117.reuse, PT ;  /* 0x000000750c00720c */ /* 0x080fe40003fc6270 */
[----:B------:R-:W-:Y:S02]  /*3330*/  MOV R113, RZ ;  /* 0x000000ff00717202 */ /* 0x000fe40000000f00 */
[----:B------:R-:W-:Y:S02]  /*3340*/  MOV R115, R117 ;  /* 0x0000007500737202 */ /* 0x000fe40000000f00 */
[----:B------:R-:W-:Y:S02]  /*3350*/  MOV R119, RZ ;  /* 0x000000ff00777202 */ /* 0x000fe40000000f00 */
[----:B--2---:R-:W-:Y:S02]  /*3360*/  MOV R31, R48 ;  /* 0x00000030001f7202 */ /* 0x004fe40000000f00 */
[----:B------:R-:W-:Y:S02]  /*3370*/  MOV R48, R50 ;  /* 0x0000003200307202 */ /* 0x000fe40000000f00 */
[----:B------:R-:W-:Y:S01]  /*3380*/  MOV R43, R51 ;  /* 0x00000033002b7202 */ /* 0x000fe20000000f00 */
[--C-:B------:R-:W-:Y:S01]  /*3390*/  HADD2.F32 R29, -RZ, R31.reuse.H0_H0 ;  /* 0x2000001fff1d7230 */ /* 0x100fe20000004100 */
[----:B------:R-:W-:Y:S02]  /*33a0*/  @P6 IADD3 R113, RZ, -UR5, RZ ;  /* 0x80000005ff716c10 */ /* 0x000fe4000fffe0ff */
[----:B------:R-:W-:Y:S02]  /*33b0*/  @P6 IADD3 R115, RZ, -UR5, RZ ;  /* 0x80000005ff736c10 */ /* 0x000fe4000fffe0ff */
[----:B------:R-:W-:Y:S02]  /*33c0*/  LEA R120, P0, R113, R84, 0x1 ;  /* 0x0000005471787211 */ /* 0x000fe400078008ff */
[----:B------:R-:W-:Y:S02]  /*33d0*/  LEA R14, P5, R115, R82, 0x1 ;  /* 0x00000052730e7211 */ /* 0x000fe400078a08ff */
[----:B------:R-:W-:Y:S02]  /*33e0*/  LEA.HI.X.SX32 R121, R113, R85, 0x1, P0 ;  /* 0x0000005571797211 */ /* 0x000fe400000f0eff */
[----:B------:R-:W-:Y:S02]  /*33f0*/  @P6 IADD3 R119, RZ, -UR5, RZ ;  /* 0x80000005ff776c10 */ /* 0x000fe4000fffe0ff */
[----:B------:R-:W-:Y:S02]  /*3400*/  LEA.HI.X.SX32 R15, R115, R83, 0x1, P5 ;  /* 0x00000053730f7211 */ /* 0x000fe400028f0eff */
[C---:B------:R-:W-:Y:S01]  /*3410*/  LEA R32, P0, R119.reuse, R86, 0x1 ;  /* 0x0000005677207211 */ /* 0x040fe200078008ff */
[----:B------:R-:W2:Y:S03]  /*3420*/  LDG.E.128 R112, [R120.64] ;  /* 0x0000000678707981 */ /* 0x000ea6000c1e1d00 */
[----:B------:R-:W-:Y:S05]  /*3430*/  LEA.HI.X.SX32 R33, R119, R87, 0x1, P0 ;  /* 0x0000005777217211 */ /* 0x000fea00000f0eff */
[----:B------:R-:W3:Y:S08]  /*3440*/  LDG.E.128 R24, [R14.64] ;  /* 0x000000060e187981 */ /* 0x000ef0000c1e1d00 */
[----:B------:R4:W3:Y:S02]  /*3450*/  LDG.E.128 R44, [R32.64] ;  /* 0x00000006202c7981 */ /* 0x0008e4000c1e1d00 */
[----:B----4-:R-:W-:Y:S02]  /*3460*/  HADD2.F32 R33, -RZ, R31.H1_H1 ;  /* 0x3000001fff217230 */ /* 0x010fe40000004100 */
[--C-:B--2---:R-:W-:Y:S02]  /*3470*/  HADD2.F32 R23, -RZ, R112.reuse.H0_H0 ;  /* 0x20000070ff177230 */ /* 0x104fe40000004100 */
[----:B------:R-:W-:Y:S02]  /*3480*/  HADD2.F32 R21, -RZ, R112.H1_H1 ;  /* 0x30000070ff157230 */ /* 0x000fe40000004100 */
[--C-:B------:R-:W-:Y:S01]  /*3490*/  HADD2.F32 R19, -RZ, R113.reuse.H0_H0 ;  /* 0x20000071ff137230 */ /* 0x100fe20000004100 */
[----:B------:R-:W-:Y:S01]  /*34a0*/  @!P6 FADD.FTZ R23, -R23, -RZ ;  /* 0x800000ff1717e221 */ /* 0x000fe20000010100 */
[----:B------:R-:W-:Y:S01]  /*34b0*/  HADD2.F32 R17, -RZ, R113.H1_H1 ;  /* 0x30000071ff117230 */ /* 0x000fe20000004100 */
[----:B------:R-:W-:Y:S01]  /*34c0*/  @!P6 FADD.FTZ R21, -R21, -RZ ;  /* 0x800000ff1515e221 */ /* 0x000fe20000010100 */
[--C-:B---3--:R-:W-:Y:S01]  /*34d0*/  HADD2.F32 R30, -RZ, R24.reuse.H0_H0 ;  /* 0x20000018ff1e7230 */ /* 0x108fe20000004100 */
[----:B------:R-:W-:Y:S01]  /*34e0*/  MOV R22, R26 ;  /* 0x0000001a00167202 */ /* 0x000fe20000000f00 */
[----:B------:R-:W-:Y:S01]  /*34f0*/  HADD2.F32 R28, -RZ, R24.H1_H1 ;  /* 0x30000018ff1c7230 */ /* 0x000fe20000004100 */
[----:B------:R-:W-:Y:S01]  /*3500*/  @!P6 FADD.FTZ R19, -R19, -RZ ;  /* 0x800000ff1313e221 */ /* 0x000fe20000010100 */
[----:B------:R-:W-:Y:S01]  /*3510*/  HADD2.F32 R20, -RZ, R114.H0_H0 ;  /* 0x20000072ff147230 */ /* 0x000fe20000004100 */
[----:B------:R-:W-:Y:S01]  /*3520*/  FMUL.FTZ R0, R30, R23 ;  /* 0x000000171e007220 */ /* 0x000fe20000410000 */
[--C-:B------:R-:W-:Y:S01]  /*3530*/  HADD2.F32 R26, -RZ, R25.reuse.H0_H0 ;  /* 0x20000019ff1a7230 */ /* 0x100fe20000004100 */
[----:B------:R-:W-:Y:S01]  /*3540*/  MOV R15, R27 ;  /* 0x0000001b000f7202 */ /* 0x000fe20000000f00 */
[----:B------:R-:W-:Y:S01]  /*3550*/  HADD2.F32 R31, -RZ, R44.H0_H0 ;  /* 0x2000002cff1f7230 */ /* 0x000fe20000004100 */
        /* <DEDUP_REMOVED lines=44> */
.L_x_4353:
[----:B------:R-:W-:Y:S05]  /*3820*/  BSYNC B0 ;  /* 0x0000000000007941 */ /* 0x000fea0003800000 */
.L_x_4352:
[----:B-----5:R3:W-:Y:S02]  /*3830*/  STG.E.128 [R66.64], R48 ;  /* 0x0000003042007986 */ /* 0x0207e4000c101d06 */
.L_x_4351:
[----:B------:R-:W-:Y:S05]  /*3840*/  BSYNC B1 ;  /* 0x0000000000017941 */ /* 0x000fea0003800000 */
.L_x_4350:
[----:B------:R-:W-:Y:S01]  /*3850*/  BSSY B1, `(.L_x_4354) ;  /* 0x0000061000017945 */ /* 0x000fe20003800000 */
[----:B------:R-:W-:-:S05]  /*3860*/  @!P4 BRA `(.L_x_4355) ;  /* 0x000005f00000c947 */ /* 0x000fca0003800000 */
[C---:B------:R-:W-:Y:S01]  /*3870*/  LEA R118, P0, R93.reuse, R82, 0x1 ;  /* 0x000000525d767211 */ /* 0x040fe200078008ff */
[----:B------:R-:W-:Y:S03]  /*3880*/  BSSY B0, `(.L_x_4356) ;  /* 0x000005a000007945 */ /* 0x000fe60003800000 */
[----:B------:R-:W-:Y:S02]  /*3890*/  LEA.HI.X R119, R93, R83, R92, 0x1, P0 ;  /* 0x000000535d777211 */ /* 0x000fe400000f0c5c */
[----:B------:R-:W-:Y:S03]  /*38a0*/  ISETP.GE.AND P0, PT, R12, UR4, PT ;  /* 0x000000040c007c0c */ /* 0x000fe6000bf06270 */
[----:B---3--:R3:W5:Y:S10]  /*38b0*/  LDG.E.128 R48, [R118.64] ;  /* 0x0000000676307981 */ /* 0x008774000c1e1d00 */
[----:B------:R-:W-:-:S05]  /*38c0*/  @P0 BRA `(.L_x_4357) ;  /* 0x0000055000000947 */ /* 0x000fca0003800000 */
[----:B-----5:R-:W-:Y:S01]  /*38d0*/  HADD2.F32 R34, -RZ, R49.H0_H0 ;  /* 0x20000031ff227230 */ /* 0x020fe20000004100 */
[-C--:B------:R-:W-:Y:S02]  /*38e0*/  ISETP.GE.AND P4, PT, R12, R117.reuse, PT ;  /* 0x000000750c00720c */ /* 0x080fe40003f86270 */
[----:B------:R-:W-:Y:S02]  /*38f0*/  MOV R114, R117 ;  /* 0x0000007500727202 */ /* 0x000fe40000000f00 */
[----:B------:R-:W-:Y:S02]  /*3900*/  MOV R113, RZ ;  /* 0x000000ff00717202 */ /* 0x000fe40000000f00 */
[----:B------:R-:W-:Y:S02]  /*3910*/  MOV R116, RZ ;  /* 0x000000ff00747202 */ /* 0x000fe40000000f00 */
[----:B--2---:R-:W-:Y:S02]  /*3920*/  MOV R31, R48 ;  /* 0x00000030001f7202 */ /* 0x004fe40000000f00 */
[----:B------:R-:W-:Y:S02]  /*3930*/  MOV R48, R50 ;  /* 0x0000003200307202 */ /* 0x000fe40000000f00 */
[----:B------:R-:W-:Y:S01]  /*3940*/  MOV R43, R51 ;  /* 0x00000033002b7202 */ /* 0x000fe20000000f00 */
[--C-:B------:R-:W-:Y:S01]  /*3950*/  HADD2.F32 R29, -RZ, R31.reuse.H0_H0 ;  /* 0x2000001fff1d7230 */ /* 0x100fe20000004100 */
[----:B------:R-:W-:Y:S02]  /*3960*/  @P4 IADD3 R114, RZ, -UR5, RZ ;  /* 0x80000005ff724c10 */ /* 0x000fe4000fffe0ff */
[----:B------:R-:W-:Y:S02]  /*3970*/  @P4 IADD3 R113, RZ, -UR5, RZ ;  /* 0x80000005ff714c10 */ /* 0x000fe4000fffe0ff */
[C---:B------:R-:W-:Y:S02]  /*3980*/  LEA R14, P0, R114.reuse, R118, 0x1 ;  /* 0x00000076720e7211 */ /* 0x040fe400078008ff */
[----:B------:R-:W-:Y:S02]  /*3990*/  IADD3 R112, P5, R61, R113, RZ ;  /* 0x000000713d707210 */ /* 0x000fe40007fbe0ff */
[----:B------:R-:W-:Y:S02]  /*39a0*/  LEA.HI.X.SX32 R15, R114, R119, 0x1, P0 ;  /* 0x00000077720f7211 */ /* 0x000fe400000f0eff */
[----:B------:R-:W-:Y:S02]  /*39b0*/  LEA.HI.X.SX32 R113, R113, R60, 0x1, P5 ;  /* 0x0000003c71717211 */ /* 0x000fe400028f0eff */
[C---:B------:R-:W-:Y:S01]  /*39c0*/  LEA R120, P0, R112.reuse, R84, 0x1 ;  /* 0x0000005470787211 */ /* 0x040fe200078008ff */
[----:B------:R-:W2:Y:S01]  /*39d0*/  LDG.E.128 R24, [R14.64] ;  /* 0x000000060e187981 */ /* 0x000ea2000c1e1d00 */
[----:B------:R-:W-:Y:S02]  /*39e0*/  @P4 IADD3 R116, RZ, -UR5, RZ ;  /* 0x80000005ff744c10 */ /* 0x000fe4000fffe0ff */
[----:B------:R-:W-:Y:S02]  /*39f0*/  LEA.HI.X R121, R112, R85, R113, 0x1, P0 ;  /* 0x0000005570797211 */ /* 0x000fe400000f0c71 */
[----:B---3--:R-:W-:Y:S03]  /*3a00*/  IADD3 R119, P0, R61, R116, RZ ;  /* 0x000000743d777210 */ /* 0x008fe60007f1e0ff */
[----:B------:R-:W3:Y:S01]  /*3a10*/  LDG.E.128 R112, [R120.64] ;  /* 0x0000000678707981 */ /* 0x000ee2000c1e1d00 */
[----:B------:R-:W-:Y:S02]  /*3a20*/  LEA.HI.X.SX32 R116, R116, R60, 0x1, P0 ;  /* 0x0000003c74747211 */ /* 0x000fe400000f0eff */
[C---:B------:R-:W-:Y:S04]  /*3a30*/  LEA R32, P0, R119.reuse, R86, 0x1 ;  /* 0x0000005677207211 */ /* 0x040fe800078008ff */
[----:B------:R-:W-:Y:S05]  /*3a40*/  LEA.HI.X R33, R119, R87, R116, 0x1, P0 ;  /* 0x0000005777217211 */ /* 0x000fea00000f0c74 */
[----:B------:R4:W3:Y:S02]  /*3a50*/  LDG.E.128 R44, [R32.64] ;  /* 0x00000006202c7981 */ /* 0x0008e4000c1e1d00 */
[----:B----4-:R-:W-:Y:S02]  /*3a60*/  HADD2.F32 R33, -RZ, R31.H1_H1 ;  /* 0x3000001fff217230 */ /* 0x010fe40000004100 */
        /* <DEDUP_REMOVED lines=59> */
.L_x_4357:
[----:B------:R-:W-:Y:S05]  /*3e20*/  BSYNC B0 ;  /* 0x0000000000007941 */ /* 0x000fea0003800000 */
.L_x_4356:
[C---:B--2---:R-:W-:Y:S04]  /*3e30*/  LEA R2, P0, R89.reuse, R66, 0x1 ;  /* 0x0000004259027211 */ /* 0x044fe800078008ff */
[----:B------:R-:W-:Y:S05]  /*3e40*/  LEA.HI.X R3, R89, R67, R88, 0x1, P0 ;  /* 0x0000004359037211 */ /* 0x000fea00000f0c58 */
[----:B-----5:R2:W-:Y:S04]  /*3e50*/  STG.E.128 [R2.64], R48 ;  /* 0x0000003002007986 */ /* 0x0205e8000c101d06 */
.L_x_4355:
[----:B------:R-:W-:Y:S05]  /*3e60*/  BSYNC B1 ;  /* 0x0000000000017941 */ /* 0x000fea0003800000 */
.L_x_4354:
        /* <DEDUP_REMOVED lines=8> */
[----:B-----5:R-:W-:Y:S01]  /*3ef0*/  HADD2.F32 R34, -RZ, R49.H0_H0 ;  /* 0x20000031ff227230 */ /* 0x020fe20000004100 */
[-C--:B------:R-:W-:Y:S02]  /*3f00*/  ISETP.GE.AND P3, PT, R12, R117.reuse, PT ;  /* 0x000000750c00720c */ /* 0x080fe40003f66270 */
[----:B------:R-:W-:Y:S02]  /*3f10*/  MOV R114, R117 ;  /* 0x0000007500727202 */ /* 0x000fe40000000f00 */
[----:B------:R-:W-:Y:S02]  /*3f20*/  MOV R113, RZ ;  /* 0x000000ff00717202 */ /* 0x000fe40000000f00 */
[----:B------:R-:W-:Y:S02]  /*3f30*/  MOV R116, RZ ;  /* 0x000000ff00747202 */ /* 0x000fe40000000f00 */
[----:B------:R-:W-:Y:S02]  /*3f40*/  MOV R31, R48 ;  /* 0x00000030001f7202 */ /* 0x000fe40000000f00 */
        /* <DEDUP_REMOVED lines=18> */
[----:B------:R4:W2:Y:S02]  /*4070*/  LDG.E.128 R44, [R32.64] ;  /* 0x00000006202c7981 */ /* 0x0008a4000c1e1d00 */
[----:B----4-:R-:W-:Y:S02]  /*4080*/  HADD2.F32 R33, -RZ, R31.H1_H1 ;  /* 0x3000001fff217230 */ /* 0x010fe40000004100 */
        /* <DEDUP_REMOVED lines=59> */
.L_x_4361:
[----:B------:R-:W-:Y:S05]  /*4440*/  BSYNC B0 ;  /* 0x0000000000007941 */ /* 0x000fea0003800000 */
.L_x_4360:
[C---:B------:R-:W-:Y:S04]  /*4450*/  LEA R2, P0, R110.reuse, R66, 0x1 ;  /* 0x000000426e027211 */ /* 0x040fe800078008ff */
[----:B------:R-:W-:Y:S05]  /*4460*/  LEA.HI.X R3, R110, R67, R72, 0x1, P0 ;  /* 0x000000436e037211 */ /* 0x000fea00000f0c48 */
[----:B-----5:R3:W-:Y:S04]  /*4470*/  STG.E.128 [R2.64], R48 ;  /* 0x0000003002007986 */ /* 0x0207e8000c101d06 */
.L_x_4359:
[----:B------:R-:W-:Y:S05]  /*4480*/  BSYNC B1 ;  /* 0x0000000000017941 */ /* 0x000fea0003800000 */
.L_x_4358:
[----:B------:R-:W-:Y:S01]  /*4490*/  BSSY B1, `(.L_x_4362) ;  /* 0x0000063000017945 */ /* 0x000fe20003800000 */
[----:B------:R-:W-:-:S05]  /*44a0*/  @!P2 BRA `(.L_x_4363) ;  /* 0x000006100000a947 */ /* 0x000fca0003800000 */
[----:B--23--:R-:W-:Y:S01]  /*44b0*/  MOV R3, c[0x0][0x288] ;  /* 0x0000a20000037a02 */ /* 0x00cfe20000000f00 */
[----:B------:R-:W-:Y:S01]  /*44c0*/  BSSY B0, `(.L_x_4364) ;  /* 0x000005a000007945 */ /* 0x000fe20003800000 */
[----:B------:R-:W-:Y:S03]  /*44d0*/  ISETP.GE.AND P0, PT, R12, UR4, PT ;  /* 0x000000040c007c0c */ /* 0x000fe6000bf06270 */
[----:B------:R-:W-:Y:S05]  /*44e0*/  IMAD.WIDE.U32 R114, R3, 0xc0, R82 ;  /* 0x000000c003727825 */ /* 0x000fea00078e0052 */
[----:B------:R-:W-:Y:S05]  /*44f0*/  IADD3 R115, R115, UR11, RZ ;  /* 0x0000000b73737c10 */ /* 0x000fea000fffe0ff */
[----:B------:R2:W5:Y:S01]  /*4500*/  LDG.E.128 R48, [R114.64] ;  /* 0x0000000672307981 */ /* 0x000562000c1e1d00 */
[----:B------:R-:W-:-:S05]  /*4510*/  @P0 BRA `(.L_x_4365) ;  /* 0x0000054000000947 */ /* 0x000fca0003800000 */
[----:B-----5:R-:W-:Y:S01]  /*4520*/  HADD2.F32 R34, -RZ, R49.H0_H0 ;  /* 0x20000031ff227230 */ /* 0x020fe20000004100 */
[----:B------:R-:W-:Y:S02]  /*4530*/  ISETP.GE.AND P2, PT, R12, R117, PT ;  /* 0x000000750c00720c */ /* 0x000fe40003f46270 */
[----:B------:R-:W-:Y:S02]  /*4540*/  MOV R113, RZ ;  /* 0x000000ff00717202 */ /* 0x000fe40000000f00 */
[----:B------:R-:W-:Y:S02]  /*4550*/  MOV R116, RZ ;  /* 0x000000ff00747202 */ /* 0x000fe40000000f00 */
[----:B------:R-:W-:Y:S02]  /*4560*/  MOV R31, R48 ;  /* 0x00000030001f7202 */ /* 0x000fe40000000f00 */
[----:B------:R-:W-:Y:S02]  /*4570*/  MOV R48, R50 ;  /* 0x0000003200307202 */ /* 0x000fe40000000f00 */
[----:B------:R-:W-:Y:S01]  /*4580*/  MOV R43, R51 ;  /* 0x00000033002b7202 */ /* 0x000fe20000000f00 */
[--C-:B------:R-:W-:Y:S02]  /*4590*/  HADD2.F32 R29, -RZ, R31.reuse.H0_H0 ;  /* 0x2000001fff1d7230 */ /* 0x100fe40000004100 */
        /* <DEDUP_REMOVED lines=76> */
.L_x_4365:
[----:B------:R-:W-:Y:S05]  /*4a60*/  BSYNC B0 ;  /* 0x0000000000007941 */ /* 0x000fea0003800000 */
.L_x_4364:
[----:B------:R-:W-:Y:S05]  /*4a70*/  MOV R3, 0xc0 ;  /* 0x000000c000037802 */ /* 0x000fea0000000f00 */
[C---:B------:R-:W-:Y:S04]  /*4a80*/  IMAD.WIDE.U32 R4, R3.reuse, c[0x0][0x198], R66 ;  /* 0x0000660003047a25 */ /* 0x040fe800078e0042 */
[----:B------:R-:W-:Y:S05]  /*4a90*/  IMAD R0, R3, c[0x0][0x19c], RZ ;  /* 0x0000670003007a24 */ /* 0x000fea00078e02ff */
[----:B------:R-:W-:Y:S05]  /*4aa0*/  IADD3 R5, R5, R0, RZ ;  /* 0x0000000005057210 */ /* 0x000fea0007ffe0ff */
[----:B-----5:R3:W-:Y:S02]  /*4ab0*/  STG.E.128 [R4.64], R48 ;  /* 0x0000003004007986 */ /* 0x0207e4000c101d06 */
.L_x_4363:
[----:B------:R-:W-:Y:S05]  /*4ac0*/  BSYNC B1 ;  /* 0x0000000000017941 */ /* 0x000fea0003800000 */
.L_x_4362:
        /* <DEDUP_REMOVED lines=8> */
.L_x_4339:
[----:B--2---:R-:W2:Y:S01]  /*4b50*/  @P0 LDG.E.128 R20, [R82.64] ;  /* 0x0000000652140981 */ /* 0x004ea2000c1e1d00 */
[C---:B------:R-:W-:Y:S01]  /*4b60*/  @P4 LEA R14, P5, R93.reuse, R82, 0x1 ;  /* 0x000000525d0e4211 */ /* 0x040fe200078a08ff */
[----:B------:R-:W-:Y:S01]  /*4b70*/  @P2 IMAD.MOV.U32 R3, RZ, RZ, c[0x0][0x288] ;  /* 0x0000a200ff032624 */ /* 0x000fe200078e00ff */
[----:B------:R-:W-:Y:S01]  /*4b80*/  UMOV UR4, URZ ;  /* 0x0000003f00047c82 */ /* 0x000fe20008000000 */
[----:B------:R-:W-:Y:S01]  /*4b90*/  @P2 IMAD.MOV.U32 R0, RZ, RZ, c[0x0][0x28c] ;  /* 0x0000a300ff002624 */ /* 0x000fe200078e00ff */
[----:B------:R-:W-:Y:S01]  /*4ba0*/  @P4 LEA.HI.X R15, R93, R83, R92, 0x1, P5 ;  /* 0x000000535d0f4211 */ /* 0x000fe200028f0c5c */
[----:B------:R-:W-:Y:S01]  /*4bb0*/  @P2 IMAD.WIDE.U32 R2, R3, 0xc0, R82 ;  /* 0x000000c003022825 */ /* 0x000fe200078e0052 */
[C---:B------:R-:W-:Y:S03]  /*4bc0*/  @P4 LEA R24, P5, R89.reuse, R66, 0x1 ;  /* 0x0000004259184211 */ /* 0x040fe600078a08ff */
[----:B------:R-:W-:Y:S01]  /*4bd0*/  @P2 IMAD R0, R0, 0xc0, RZ ;  /* 0x000000c000002824 */ /* 0x000fe200078e02ff */
[----:B------:R-:W-:Y:S04]  /*4be0*/  @P4 LEA.HI.X R25, R89, R67, R88, 0x1, P5 ;  /* 0x0000004359194211 */ /* 0x000fe800028f0c58 */
[----:B------:R-:W-:Y:S01]  /*4bf0*/  @P2 IADD3 R3, R3, R0, RZ ;  /* 0x0000000003032210 */ /* 0x000fe20007ffe0ff */
[----:B--2---:R-:W-:Y:S01]  /*4c00*/  @P0 STG.E.128 [R66.64], R20 ;  /* 0x0000001442000986 */ /* 0x004fe2000c101d06 */
[C---:B------:R-:W-:Y:S03]  /*4c10*/  @P3 LEA R16, P0, R71.reuse, R82, 0x1 ;  /* 0x0000005247103211 */ /* 0x040fe600078008ff */
[----:B------:R1:W2:Y:S01]  /*4c20*/  @P4 LDG.E.128 R4, [R14.64] ;  /* 0x000000060e044981 */ /* 0x0002a2000c1e1d00 */
[----:B------:R-:W-:Y:S02]  /*4c30*/  @P3 LEA.HI.X R17, R71, R83, R70, 0x1, P0 ;  /* 0x0000005347113211 */ /* 0x000fe400000f0c46 */
[C---:B-1----:R-:W-:Y:S04]  /*4c40*/  @P3 LEA R14, P0, R110.reuse, R66, 0x1 ;  /* 0x000000426e0e3211 */ /* 0x042fe800078008ff */
[----:B------:R-:W-:Y:S01]  /*4c50*/  @P3 LEA.HI.X R15, R110, R67, R72, 0x1, P0 ;  /* 0x000000436e0f3211 */ /* 0x000fe200000f0c48 */
[----:B--2---:R1:W-:Y:S04]  /*4c60*/  @P4 STG.E.128 [R24.64], R4 ;  /* 0x0000000418004986 */ /* 0x0043e8000c101d06 */
[----:B------:R-:W2:Y:S04]  /*4c70*/  @P3 LDG.E.128 R16, [R16.64] ;  /* 0x0000000610103981 */ /* 0x000ea8000c1e1d00 */
[----:B--2---:R2:W-:Y:S04]  /*4c80*/  @P3 STG.E.128 [R14.64], R16 ;  /* 0x000000100e003986 */ /* 0x0045e8000c101d06 */
[----:B-1----:R1:W3:Y:S02]  /*4c90*/  @P2 LDG.E.128 R4, [R2.64] ;  /* 0x0000000602042981 */ /* 0x0022e4000c1e1d00 */
[----:B-1----:R-:W-:Y:S04]  /*4ca0*/  @P2 IMAD.MOV.U32 R3, RZ, RZ, 0xc0 ;  /* 0x000000c0ff032424 */ /* 0x002fe800078e00ff */
[C---:B------:R-:W-:Y:S04]  /*4cb0*/  @P2 IMAD.WIDE.U32 R20, R3.reuse, c[0x0][0x198], R66 ;  /* 0x0000660003142a25 */ /* 0x040fe800078e0042 */
[----:B------:R-:W-:Y:S05]  /*4cc0*/  @P2 IMAD R0, R3, c[0x0][0x19c], RZ ;  /* 0x0000670003002a24 */ /* 0x000fea00078e02ff */
[----:B------:R-:W-:Y:S05]  /*4cd0*/  @P2 IADD3 R21, R21, R0, RZ ;  /* 0x0000000015152210 */ /* 0x000fea0007ffe0ff */
[----:B---3--:R2:W-:Y:S02]  /*4ce0*/  @P2 STG.E.128 [R20.64], R4 ;  /* 0x0000000414002986 */ /* 0x0085e4000c101d06 */
.L_x_4349:
        /* <DEDUP_REMOVED lines=10> */
[----:B--2---:R-:W-:Y:S02]  /*4d90*/  IABS R7, c[0x0][0x2d0] ;  /* 0x0000b40000077a13 */ /* 0x004fe40000000000 */
        /* <DEDUP_REMOVED lines=32> */
[----:B------:R-:W-:Y:S03]  /*4fa0*/  ISETP.NE.AND P0, PT, RZ, c[0x0][0x2d0], PT ;  /* 0x0000b400ff007a0c */ /* 0x000fe60003f05270 */
[----:B------:R-:W-:Y:S02]  /*4fb0*/  @P6 IADD3 R6, R6, 0x1, RZ ;  /* 0x0000000106066810 */ /* 0x000fe40007ffe0ff */
[----:B------:R-:W-:Y:S03]  /*4fc0*/  @P5 IADD3 R4, R4, 0x1, RZ ;  /* 0x0000000104045810 */ /* 0x000fe60007ffe0ff */
[----:B------:R-:W-:Y:S03]  /*4fd0*/  @!P3 IMAD.MOV R6, RZ, RZ, -R6 ;  /* 0x000000ffff06b224 */ /* 0x000fe600078e0a06 */
[----:B------:R-:W-:Y:S05]  /*4fe0*/  @!P2 IMAD.MOV R4, RZ, RZ, -R4 ;  /* 0x000000ffff04a224 */ /* 0x000fea00078e0a04 */
        /* <DEDUP_REMOVED lines=34> */
.L_x_4366:
        /* <DEDUP_REMOVED lines=8> */
.L_x_4367:
[----:B------:R-:W-:Y:S04]  /*5290*/  IADD3 R11, R11, -0x1, RZ ;  /* 0xffffffff0b0b7810 */ /* 0x000fe80007ffe0ff */
[----:B------:R-:W-:Y:S11]  /*52a0*/  ISETP.GT.AND P0, PT, R11, R62, PT ;  /* 0x0000003e0b00720c */ /* 0x000ff60003f04270 */
[----:B------:R-:W-:Y:S02]  /*52b0*/  @!UPT UIADD3 URZ, URZ, URZ, URZ ;  /* 0x0000003f3f3ff290 */ /* 0x000fe4000fffe03f */
[----:B------:R-:W-:-:S05]  /*52c0*/  @P0 BRA `(.L_x_4368) ;  /* 0xffffcd4000000947 */ /* 0x000fca000383ffff */
.L_x_4338:
        /* <DEDUP_REMOVED lines=12> */
[----:B------:R-:W1:Y:S01]  /*5390*/  @P0 S2R R3, SR_CTAID.Y ;  /* 0x0000000000030919 */ /* 0x000e620000002600 */
[----:B------:R-:W-:-:S04]  /*53a0*/  @P0 IMAD.MOV.U32 R2, RZ, RZ, 0x4 ;  /* 0x00000004ff020424 */ /* 0x000fc800078e00ff */
[----:B-1----:R-:W-:-:S05]  /*53b0*/  @P0 IMAD.WIDE R10, R3, R2, c[0x0][0x250] ;  /* 0x00009400030a0625 */ /* 0x002fca00078e0202 */
[----:B------:R-:W3:Y:S01]  /*53c0*/  @P0 LDG.E R0, [R10.64] ;  /* 0x000000060a000981 */ /* 0x000ee2000c1e1900 */
[----:B------:R-:W-:-:S03]  /*53d0*/  LEA R8, P3, R106, c[0x0][0x160], 0x1 ;  /* 0x000058006a087a11 */ /* 0x000fc600078608ff */
[----:B--2---:R-:W1:Y:S01]  /*53e0*/  S2R R21, SR_CTAID.X ;  /* 0x0000000000157919 */ /* 0x004e620000002500 */
[C---:B------:R-:W-:Y:S01]  /*53f0*/  LEA.HI.X R9, R106.reuse, c[0x0][0x164], R63, 0x1, P3 ;  /* 0x000059006a097a11 */ /* 0x040fe200018f0c3f */
[C---:B-1----:R-:W-:Y:S02]  /*5400*/  IMAD R3, R21.reuse, 0x40, R64 ;  /* 0x0000004015037824 */ /* 0x042fe400078e0240 */
[----:B------:R-:W-:Y:S02]  /*5410*/  IMAD R14, R21, -0x40, R142 ;  /* 0xffffffc0150e7824 */ /* 0x000fe400078e028e */
[----:B---3--:R-:W-:Y:S01]  /*5420*/  IMAD.IADD R0, R3, 0x1, R0 ;  /* 0x0000000103007824 */ /* 0x008fe200078e0200 */
[----:B------:R-:W-:Y:S01]  /*5430*/  IADD3 R3, P0, R106, UR4, RZ ;  /* 0x000000046a037c10 */ /* 0x000fe2000ff1e0ff */
[----:B------:R-:W-:Y:S02]  /*5440*/  ULDC.U8 UR4, c[0x0][0x313] ;  /* 0x0000c4c000047ab9 */ /* 0x000fe40000000000 */
[----:B------:R-:W-:Y:S01]  /*5450*/  IMAD R5, R99, R0, RZ ;  /* 0x0000000063057224 */ /* 0x000fe200078e02ff */
[----:B------:R-:W-:-:S02]  /*5460*/  IADD3.X R0, R63, UR5, RZ, P0, !PT ;  /* 0x000000053f007c10 */ /* 0x000fc400087fe4ff */
[----:B------:R-:W-:Y:S02]  /*5470*/  ISETP.NE.AND P0, PT, RZ, UR4, PT ;  /* 0x00000004ff007c0c */ /* 0x000fe4000bf05270 */
[-C--:B------:R-:W-:Y:S02]  /*5480*/  IADD3 R7, P5, R100, R5.reuse, RZ ;  /* 0x0000000564077210 */ /* 0x080fe40007fbe0ff */
[----:B------:R-:W-:Y:S02]  /*5490*/  IADD3 R15, P4, R98, R5, RZ ;  /* 0x00000005620f7210 */ /* 0x000fe40007f9e0ff */
[C---:B------:R-:W-:Y:S02]  /*54a0*/  LEA R22, P2, R3.reuse, c[0x0][0x160], 0x1 ;  /* 0x0000580003167a11 */ /* 0x040fe400078408ff */
[----:B------:R-:W-:Y:S02]  /*54b0*/  SHF.R.S32.HI R5, RZ, 0x1f, R5 ;  /* 0x0000001fff057819 */ /* 0x000fe40000011405 */
[----:B------:R-:W-:Y:S01]  /*54c0*/  LEA.HI.X R23, R3, c[0x0][0x164], R0, 0x1, P2 ;  /* 0x0000590003177a11 */ /* 0x000fe200010f0c00 */
[----:B------:R-:W-:-:S02]  /*54d0*/  IMAD.SHL.U32 R0, R99, 0x20, RZ ;  /* 0x0000002063007824 */ /* 0x000fc400078e00ff */
        /* <DEDUP_REMOVED lines=31> */
[----:B------:R-:W-:Y:S01]  /*56d0*/  FMUL.FTZ R11, R25, R11 ;  /* 0x0000000b190b7220 */ /* 0x000fe20000410000 */
[----:B------:R-:W-:Y:S01]  /*56e0*/  HADD2.F32 R2, -RZ, R2.H0_H0 ;  /* 0x20000002ff027230 */ /* 0x000fe20000004100 */
[----:B------:R-:W-:Y:S01]  /*56f0*/  FMUL.FTZ R9, R19, R26 ;  /* 0x0000001a13097220 */ /* 0x000fe20000410000 */
[----:B------:R-:W-:Y:S01]  /*5700*/  HADD2.F32 R3, -RZ, R3.H0_H0 ;  /* 0x20000003ff037230 */ /* 0x000fe20000004100 */
[----:B------:R-:W-:Y:S01]  /*5710*/  FFMA.FTZ R15, R25, R18, -R15 ;  /* 0x00000012190f7223 */ /* 0x000fe2000001080f */
[----:B------:R-:W-:Y:S01]  /*5720*/  HADD2.F32 R4, -RZ, R4.H0_H0 ;  /* 0x20000004ff047230 */ /* 0x000fe20000004100 */
[----:B------:R-:W-:-:S02]  /*5730*/  FMUL.FTZ R10, R17, R26 ;  /* 0x0000001a110a7220 */ /* 0x000fc40000410000 */
        /* <DEDUP_REMOVED lines=10> */
[----:B------:R-:W-:-:S02]  /*57e0*/  FMUL.FTZ R5, R17, R2 ;  /* 0x0000000211057220 */ /* 0x000fc40000410000 */
[-C--:B------:R-:W-:Y:S02]  /*57f0*/  FMUL.FTZ R2, R20, R3.reuse ;  /* 0x0000000314027220 */ /* 0x080fe40000410000 */
        /* <DEDUP_REMOVED lines=9> */
.L_x_4375:
[----:B------:R-:W-:Y:S05]  /*5890*/  BSYNC B0 ;  /* 0x0000000000007941 */ /* 0x000fea0003800000 */
.L_x_4374:
[----:B-----5:R1:W-:Y:S02]  /*58a0*/  STS.128 [R147], R8 ;  /* 0x0000000893007388 */ /* 0x0203e40000000c00 */
.L_x_4373:
[----:B------:R-:W-:Y:S05]  /*58b0*/  BSYNC B1 ;  /* 0x0000000000017941 */ /* 0x000fea0003800000 */
.L_x_4372:
        /* <DEDUP_REMOVED lines=28> */
[----:B------:R-:W-:Y:S01]  /*5a80*/  FMUL.FTZ R10, R16, R9 ;  /* 0x00000009100a7220 */ /* 0x000fe20000410000 */
[----:B------:R-:W-:Y:S01]  /*5a90*/  HADD2.F32 R4, -RZ, R4.H0_H0 ;  /* 0x20000004ff047230 */ /* 0x000fe20000004100 */
[C---:B------:R-:W-:Y:S01]  /*5aa0*/  FMUL.FTZ R0, R14.reuse, R0 ;  /* 0x000000000e007220 */ /* 0x040fe20000410000 */
[----:B------:R-:W-:Y:S01]  /*5ab0*/  HADD2.F32 R5, -RZ, R5.H0_H0 ;  /* 0x20000005ff057230 */ /* 0x000fe20000004100 */
[----:B------:R-:W-:Y:S01]  /*5ac0*/  FFMA.FTZ R2, R14, R11, -R2 ;  /* 0x0000000b0e027223 */ /* 0x000fe20000010802 */
[----:B------:R-:W-:Y:S01]  /*5ad0*/  HADD2.F32 R6, -RZ, R6.H0_H0 ;  /* 0x20000006ff067230 */ /* 0x000fe20000004100 */
[----:B------:R-:W-:-:S02]  /*5ae0*/  FMUL.FTZ R9, R17, R9 ;  /* 0x0000000911097220 */ /* 0x000fc40000410000 */
[-C--:B------:R-:W-:Y:S01]  /*5af0*/  FFMA.FTZ R10, R17, R12.reuse, -R10 ;  /* 0x0000000c110a7223 */ /* 0x080fe2000001080a */
[--C-:B------:R-:W-:Y:S01]  /*5b00*/  HADD2.F32 R17, -RZ, R8.reuse.H1_H1 ;  /* 0x30000008ff117230 */ /* 0x100fe20000004100 */
[----:B------:R-:W-:Y:S01]  /*5b10*/  FFMA.FTZ R11, R13, R11, R0 ;  /* 0x0000000b0d0b7223 */ /* 0x000fe20000010000 */
[----:B------:R-:W-:Y:S01]  /*5b20*/  HADD2.F32 R13, -RZ, R8.H0_H0 ;  /* 0x20000008ff0d7230 */ /* 0x000fe20000004100 */
[----:B------:R-:W-:Y:S01]  /*5b30*/  FFMA.FTZ R9, R16, R12, R9 ;  /* 0x0000000c10097223 */ /* 0x000fe20000010009 */
[--C-:B------:R-:W-:Y:S02]  /*5b40*/  HADD2.F32 R8, -RZ, R15.reuse.H1_H1 ;  /* 0x3000000fff087230 */ /* 0x100fe40000004100 */
[----:B------:R-:W-:Y:S01]  /*5b50*/  HADD2.F32 R0, -RZ, R15.H0_H0 ;  /* 0x2000000fff007230 */ /* 0x000fe20000004100 */
        /* <DEDUP_REMOVED lines=13> */
.L_x_4378:
[----:B------:R-:W-:Y:S05]  /*5c30*/  BSYNC B0 ;  /* 0x0000000000007941 */ /* 0x000fea0003800000 */
.L_x_4377:
[----:B-----5:R2:W-:Y:S01]  /*5c40*/  STS.128 [R147+0x800], R8 ;  /* 0x0008000893007388 */ /* 0x0205e20000000c00 */
[----:B------:R-:W-:Y:S05]  /*5c50*/  BRA `(.L_x_4376) ;  /* 0x00000ca000007947 */ /* 0x000fea0003800000 */
.L_x_4371:
[----:B------:R-:W1:Y:S01]  /*5c60*/  S2R R2, SR_TID.X ;  /* 0x0000000000027919 */ /* 0x000e620000002100 */
[----:B------:R-:W-:Y:S01]  /*5c70*/  ISETP.GE.AND P0, PT, R104, R14, PT ;  /* 0x0000000e6800720c */ /* 0x000fe20003f06270 */
[----:B------:R-:W-:Y:S03]  /*5c80*/  BSSY B1, `(.L_x_4379) ;  /* 0x000005a000017945 */ /* 0x000fe60003800000 */
[----:B-1----:R-:W-:-:S13]  /*5c90*/  ISETP.LT.OR P0, PT, R2, -0x3, P0 ;  /* 0xfffffffd0200780c */ /* 0x002fda0000701670 */
        /* <DEDUP_REMOVED lines=18> */
[----:B------:R-:W-:-:S04]  /*5dc0*/  @P0 SHF.R.S32.HI R3, RZ, 0x1, R101 ;  /* 0x00000001ff030819 */ /* 0x000fc80000011465 */
[----:B------:R-:W-:Y:S01]  /*5dd0*/  @P0 IADD3 R8, -R3, RZ, RZ ;  /* 0x000000ff03080210 */ /* 0x000fe20007ffe1ff */
[----:B------:R-:W3:Y:S03]  /*5de0*/  LDG.E.128 R4, [R6.64] ;  /* 0x0000000606047981 */ /* 0x000ee6000c1e1d00 */
        /* <DEDUP_REMOVED lines=18> */
[--C-:B------:R-:W-:Y:S01]  /*5f10*/  HADD2.F32 R3, -RZ, R19.reuse.H0_H0 ;  /* 0x20000013ff037230 */ /* 0x100fe20000004100 */
[----:B------:R-:W-:Y:S01]  /*5f20*/  FMUL.FTZ R31, R31, R4 ;  /* 0x000000041f1f7220 */ /* 0x000fe20000410000 */
[----:B------:R-:W-:Y:S01]  /*5f30*/  HADD2.F32 R4, -RZ, R19.H1_H1 ;  /* 0x30000013ff047230 */ /* 0x000fe20000004100 */
[----:B------:R-:W-:Y:S02]  /*5f40*/  @!P0 FADD.FTZ R6, -R6, -RZ ;  /* 0x800000ff06068221 */ /* 0x000fe40000010100 */
[----:B------:R-:W-:Y:S01]  /*5f50*/  @!P0 FADD.FTZ R7, -R7, -RZ ;  /* 0x800000ff07078221 */ /* 0x000fe20000010100 */
[----:B------:R-:W-:Y:S01]  /*5f60*/  HADD2.F32 R33, -RZ, R16.H1_H1 ;  /* 0x30000010ff217230 */ /* 0x000fe20000004100 */
[----:B------:R-:W-:Y:S01]  /*5f70*/  @!P0 FADD.FTZ R20, -R20, -RZ ;  /* 0x800000ff14148221 */ /* 0x000fe20000010100 */
[----:B------:R-:W-:Y:S01]  /*5f80*/  HADD2.F32 R17, -RZ, R17.H1_H1 ;  /* 0x30000011ff117230 */ /* 0x000fe20000004100 */
[----:B------:R-:W-:Y:S01]  /*5f90*/  @!P0 FADD.FTZ R28, -R28, -RZ ;  /* 0x800000ff1c1c8221 */ /* 0x000fe20000010100 */
[----:B------:R-:W-:Y:S01]  /*5fa0*/  HADD2.F32 R16, -RZ, R18.H0_H0 ;  /* 0x20000012ff107230 */ /* 0x000fe20000004100 */
[----:B------:R-:W-:Y:S01]  /*5fb0*/  FMUL.FTZ R6, R3, R6 ;  /* 0x0000000603067220 */ /* 0x000fe20000410000 */
[----:B-----5:R-:W-:Y:S01]  /*5fc0*/  HADD2.F32 R3, -RZ, R24.H0_H0 ;  /* 0x20000018ff037230 */ /* 0x020fe20000004100 */
[----:B------:R-:W-:Y:S01]  /*5fd0*/  FMUL.FTZ R7, R4, R7 ;  /* 0x0000000704077220 */ /* 0x000fe20000410000 */
[----:B----4-:R-:W-:Y:S01]  /*5fe0*/  HADD2.F32 R4, -RZ, R8.H0_H0 ;  /* 0x20000008ff047230 */ /* 0x010fe20000004100 */
[----:B------:R-:W-:Y:S01]  /*5ff0*/  @!P0 FADD.FTZ R5, -R5, -RZ ;  /* 0x800000ff05058221 */ /* 0x000fe20000010100 */
[----:B------:R-:W-:Y:S01]  /*6000*/  HADD2.F32 R35, -RZ, R18.H1_H1 ;  /* 0x30000012ff237230 */ /* 0x000fe20000004100 */
[----:B------:R-:W-:Y:S01]  /*6010*/  FMUL.FTZ R33, R33, R20 ;  /* 0x0000001421217220 */ /* 0x000fe20000410000 */
[----:B------:R-:W-:Y:S01]  /*6020*/  HADD2.F32 R18, -RZ, R8.H1_H1 ;  /* 0x30000008ff127230 */ /* 0x000fe20000004100 */
[----:B------:R-:W-:Y:S01]  /*6030*/  FMUL.FTZ R17, R17, R28 ;  /* 0x0000001c11117220 */ /* 0x000fe20000410000 */
[--C-:B------:R-:W-:Y:S01]  /*6040*/  HADD2.F32 R8, -RZ, R9.reuse.H0_H0 ;  /* 0x20000009ff087230 */ /* 0x100fe20000004100 */
[----:B------:R-:W-:Y:S01]  /*6050*/  @!P0 FADD.FTZ R30, -R30, -RZ ;  /* 0x800000ff1e1e8221 */ /* 0x000fe20000010100 */
[----:B------:R-:W-:Y:S01]  /*6060*/  HADD2.F32 R28, -RZ, R9.H1_H1 ;  /* 0x30000009ff1c7230 */ /* 0x000fe20000004100 */
[----:B------:R-:W-:Y:S01]  /*6070*/  FMUL.FTZ R5, R16, R5 ;  /* 0x0000000510057220 */ /* 0x000fe20000410000 */
[--C-:B------:R-:W-:Y:S01]  /*6080*/  HADD2.F32 R20, -RZ, R10.reuse.H0_H0 ;  /* 0x2000000aff147230 */ /* 0x100fe20000004100 */
[----:B------:R-:W-:Y:S01]  /*6090*/  FFMA.FTZ R3, R3, R4, R32 ;  /* 0x0000000403037223 */ /* 0x000fe20000010020 */
[----:B------:R-:W-:-:S02]  /*60a0*/  HADD2.F32 R19, -RZ, R10.H1_H1 ;  /* 0x3000000aff137230 */ /* 0x000fc40000004100 */
[--C-:B------:R-:W-:Y:S02]  /*60b0*/  HADD2.F32 R9, -RZ, R11.reuse.H0_H0 ;  /* 0x2000000bff097230 */ /* 0x100fe40000004100 */
[----:B------:R-:W-:Y:S02]  /*60c0*/  HADD2.F32 R10, -RZ, R11.H1_H1 ;  /* 0x3000000bff0a7230 */ /* 0x000fe40000004100 */
[----:B------:R-:W-:Y:S02]  /*60d0*/  HADD2.F32 R16, -RZ, R25.H0_H0 ;  /* 0x20000019ff107230 */ /* 0x000fe40000004100 */
[----:B------:R-:W-:Y:S02]  /*60e0*/  HADD2.F32 R4, -RZ, R26.H0_H0 ;  /* 0x2000001aff047230 */ /* 0x000fe40000004100 */
[----:B------:R-:W-:Y:S01]  /*60f0*/  HADD2.F32 R11, -RZ, R27.H0_H0 ;  /* 0x2000001bff0b7230 */ /* 0x000fe20000004100 */
[----:B------:R-:W-:Y:S01]  /*6100*/  FMUL.FTZ R30, R35, R30 ;  /* 0x0000001e231e7220 */ /* 0x000fe20000410000 */
        /* <DEDUP_REMOVED lines=15> */
.L_x_4382:
[----:B------:R-:W-:Y:S05]  /*6200*/  BSYNC B0 ;  /* 0x0000000000007941 */ /* 0x000fea0003800000 */
.L_x_4381:
[----:B-----5:R2:W-:Y:S02]  /*6210*/  STS.128 [R147], R24 ;  /* 0x0000001893007388 */ /* 0x0205e40000000c00 */
.L_x_4380:
[----:B------:R-:W-:Y:S05]  /*6220*/  BSYNC B1 ;  /* 0x0000000000017941 */ /* 0x000fea0003800000 */
.L_x_4379:
[----:B------:R-:W-:-:S04]  /*6230*/  IADD3 R3, R104, 0x20, RZ ;  /* 0x0000002068037810 */ /* 0x000fc80007ffe0ff */
        /* <DEDUP_REMOVED lines=16> */
[----:B------:R-:W-:Y:S01]  /*6340*/  IMAD.WIDE R12, R99, 0x2, R22 ;  /* 0x00000002630c7825 */ /* 0x000fe200078e0216 */
[----:B------:R-:W-:Y:S02]  /*6350*/  LEA.HI.X.SX32 R5, R5, R0, 0x1, P2 ;  /* 0x0000000005057211 */ /* 0x000fe400010f0eff */
[----:B------:R-:W-:-:S02]  /*6360*/  LEA R4, P2, R6, c[0x0][0x2b0], 0x1 ;  /* 0x0000ac0006047a11 */ /* 0x000fc400078408ff */
[----:B-1----:R-:W-:Y:S01]  /*6370*/  MOV R9, RZ ;  /* 0x000000ff00097202 */ /* 0x002fe20000000f00 */
[----:B------:R-:W4:Y:S01]  /*6380*/  LDG.E.128 R12, [R12.64] ;  /* 0x000000060c0c7981 */ /* 0x000f22000c1e1d00 */
[----:B------:R-:W-:Y:S02]  /*6390*/  LEA.HI.X R5, R6, c[0x0][0x2b4], R5, 0x1, P2 ;  /* 0x0000ad0006057a11 */ /* 0x000fe400010f0c05 */
[----:B------:R-:W-:-:S04]  /*63a0*/  @P0 IADD3 R9, -R101, RZ, RZ ;  /* 0x000000ff65090210 */ /* 0x000fc80007ffe1ff */
[----:B--2---:R-:W2:Y:S01]  /*63b0*/  LDG.E.128 R4, [R4.64] ;  /* 0x0000000604047981 */ /* 0x004ea2000c1e1d00 */
[----:B------:R-:W-:-:S04]  /*63c0*/  IADD3 R2, P2, R9, R2, RZ ;  /* 0x0000000209027210 */ /* 0x000fc80007f5e0ff */
[----:B------:R-:W-:Y:S02]  /*63d0*/  LEA.HI.X.SX32 R9, R9, R0, 0x1, P2 ;  /* 0x0000000009097211 */ /* 0x000fe400010f0eff */
[----:B------:R-:W-:-:S04]  /*63e0*/  LEA R8, P2, R2, c[0x0][0x2a8], 0x1 ;  /* 0x0000aa0002087a11 */ /* 0x000fc800078408ff */
[----:B------:R-:W-:-:S06]  /*63f0*/  LEA.HI.X R9, R2, c[0x0][0x2ac], R9, 0x1, P2 ;  /* 0x0000ab0002097a11 */ /* 0x000fcc00010f0c09 */
[----:B---3--:R-:W3:Y:S01]  /*6400*/  LDG.E.128 R8, [R8.64] ;  /* 0x0000000608087981 */ /* 0x008ee2000c1e1d00 */
[----:B----4-:R-:W-:Y:S02]  /*6410*/  HADD2.F32 R25, -RZ, R13.H0_H0 ;  /* 0x2000000dff197230 */ /* 0x010fe40000004100 */
[----:B------:R-:W-:Y:S02]  /*6420*/  HADD2.F32 R23, -RZ, R12.H0_H0 ;  /* 0x2000000cff177230 */ /* 0x000fe40000004100 */
[--C-:B--2---:R-:W-:Y:S02]  /*6430*/  HADD2.F32 R2, -RZ, R5.reuse.H0_H0 ;  /* 0x20000005ff027230 */ /* 0x104fe40000004100 */
[----:B------:R-:W-:Y:S02]  /*6440*/  HADD2.F32 R0, -RZ, R4.H0_H0 ;  /* 0x20000004ff007230 */ /* 0x000fe40000004100 */
        /* <DEDUP_REMOVED lines=9> */
[----:B------:R-:W-:Y:S01]  /*64e0*/  HADD2.F32 R2, -RZ, R14.H0_H0 ;  /* 0x2000000eff027230 */ /* 0x000fe20000004100 */
[----:B------:R-:W-:Y:S01]  /*64f0*/  FMUL.FTZ R23, R23, R0 ;  /* 0x0000000017177220 */ /* 0x000fe20000410000 */
[----:B------:R-:W-:Y:S01]  /*6500*/  HADD2.F32 R27, -RZ, R12.H1_H1 ;  /* 0x3000000cff1b7230 */ /* 0x000fe20000004100 */
[----:B------:R-:W-:Y:S01]  /*6510*/  @!P0 FADD.FTZ R5, -R5, -RZ ;  /* 0x800000ff05058221 */ /* 0x000fe20000010100 */
[----:B------:R-:W-:Y:S01]  /*6520*/  HADD2.F32 R0, -RZ, R15.H1_H1 ;  /* 0x3000000fff007230 */ /* 0x000fe20000004100 */
[----:B------:R-:W-:-:S02]  /*6530*/  @!P0 FADD.FTZ R4, -R4, -RZ ;  /* 0x800000ff04048221 */ /* 0x000fc40000010100 */
[----:B------:R-:W-:Y:S01]  /*6540*/  @!P0 FADD.FTZ R7, -R7, -RZ ;  /* 0x800000ff07078221 */ /* 0x000fe20000010100 */
[--C-:B---3--:R-:W-:Y:S01]  /*6550*/  HADD2.F32 R12, -RZ, R8.reuse.H1_H1 ;  /* 0x30000008ff0c7230 */ /* 0x108fe20000004100 */
[----:B------:R-:W-:Y:S01]  /*6560*/  FMUL.FTZ R5, R2, R5 ;  /* 0x0000000502057220 */ /* 0x000fe20000410000 */
[----:B------:R-:W-:Y:S01]  /*6570*/  HADD2.F32 R2, -RZ, R8.H0_H0 ;  /* 0x20000008ff027230 */ /* 0x000fe20000004100 */
[----:B------:R-:W-:Y:S01]  /*6580*/  FMUL.FTZ R27, R27, R4 ;  /* 0x000000041b1b7220 */ /* 0x000fe20000410000 */
[----:B------:R-:W-:Y:S01]  /*6590*/  HADD2.F32 R13, -RZ, R13.H1_H1 ;  /* 0x3000000dff0d7230 */ /* 0x000fe20000004100 */
[----:B------:R-:W-:Y:S01]  /*65a0*/  FMUL.FTZ R7, R0, R7 ;  /* 0x0000000700077220 */ /* 0x000fe20000410000 */
[----:B-----5:R-:W-:Y:S01]  /*65b0*/  HADD2.F32 R0, -RZ, R16.H0_H0 ;  /* 0x20000010ff007230 */ /* 0x020fe20000004100 */
[----:B------:R-:W-:Y:S01]  /*65c0*/  @!P0 FADD.FTZ R20, -R20, -RZ ;  /* 0x800000ff14148221 */ /* 0x000fe20000010100 */
[----:B------:R-:W-:Y:S02]  /*65d0*/  HADD2.F32 R4, -RZ, R17.H0_H0 ;  /* 0x20000011ff047230 */ /* 0x000fe40000004100 */
[----:B------:R-:W-:Y:S01]  /*65e0*/  HADD2.F32 R8, -RZ, R9.H0_H0 ;  /* 0x20000009ff087230 */ /* 0x000fe20000004100 */
[----:B------:R-:W-:Y:S01]  /*65f0*/  @!P0 FADD.FTZ R22, -R22, -RZ ;  /* 0x800000ff16168221 */ /* 0x000fe20000010100 */
[----:B------:R-:W-:Y:S01]  /*6600*/  HADD2.F32 R31, -RZ, R14.H1_H1 ;  /* 0x3000000eff1f7230 */ /* 0x000fe20000004100 */
[----:B------:R-:W-:Y:S01]  /*6610*/  @!P0 FADD.FTZ R6, -R6, -RZ ;  /* 0x800000ff06068221 */ /* 0x000fe20000010100 */
[----:B------:R-:W-:Y:S01]  /*6620*/  HADD2.F32 R29, -RZ, R15.H0_H0 ;  /* 0x2000000fff1d7230 */ /* 0x000fe20000004100 */
[----:B------:R-:W-:Y:S01]  /*6630*/  FMUL.FTZ R13, R13, R20 ;  /* 0x000000140d0d7220 */ /* 0x000fe20000410000 */
        /* <DEDUP_REMOVED lines=8> */
[----:B------:R-:W-:Y:S01]  /*66c0*/  HADD2.F32 R16, -RZ, R16.H1_H1 ;  /* 0x30000010ff107230 */ /* 0x000fe20000004100 */
[----:B------:R-:W-:Y:S01]  /*66d0*/  FMUL.FTZ R6, R29, R6 ;  /* 0x000000061d067220 */ /* 0x000fe20000410000 */
[--C-:B------:R-:W-:Y:S02]  /*66e0*/  HADD2.F32 R9, -RZ, R11.reuse.H0_H0 ;  /* 0x2000000bff097230 */ /* 0x100fe40000004100 */
        /* <DEDUP_REMOVED lines=14> */
.L_x_4384:
[----:B------:R-:W-:Y:S05]  /*67d0*/  BSYNC B0 ;  /* 0x0000000000007941 */ /* 0x000fea0003800000 */
.L_x_4383:
[----:B-----5:R4:W-:Y:S01]  /*67e0*/  STS.128 [R147+0x800], R16 ;  /* 0x0008001093007388 */ /* 0x0209e20000000c00 */
[----:B------:R-:W-:Y:S05]  /*67f0*/  BRA `(.L_x_4376) ;  /* 0x0000010000007947 */ /* 0x000fea0003800000 */
.L_x_4370:
[----:B--2---:R-:W1:Y:S01]  /*6800*/  S2R R21, SR_CTAID.X ;  /* 0x0000000000157919 */ /* 0x004e620000002500 */
[----:B------:R-:W-:Y:S01]  /*6810*/  IADD3 R3, R104, 0x20, RZ ;  /* 0x0000002068037810 */ /* 0x000fe20007ffe0ff */
[----:B-1----:R-:W-:-:S05]  /*6820*/  IMAD R0, R21, -0x40, R142 ;  /* 0xffffffc015007824 */ /* 0x002fca00078e028e */
        /* <DEDUP_REMOVED lines=13> */
.L_x_4376:
[----:B------:R-:W-:Y:S05]  /*6900*/  BSYNC B2 ;  /* 0x0000000000027941 */ /* 0x000fea0003800000 */
.L_x_4369:
[----:B------:R-:W-:Y:S01]  /*6910*/  IADD3 R146, R52, -0x1, RZ ;  /* 0xffffffff34927810 */ /* 0x000fe20007ffe0ff */
[----:B------:R-:W5:Y:S01]  /*6920*/  S2R R2, SR_TID.X ;  /* 0x0000000000027919 */ /* 0x000f620000002100 */
[C---:B-1----:R-:W-:Y:S02]  /*6930*/  IADD3 R4, R104.reuse, 0x40, RZ ;  /* 0x0000004068047810 */ /* 0x042fe40007ffe0ff */
[----:B------:R-:W-:Y:S01]  /*6940*/  IADD3 R6, R104, 0x60, RZ ;  /* 0x0000006068067810 */ /* 0x000fe20007ffe0ff */
[----:B------:R-:W-:Y:S01]  /*6950*/  IMAD.SHL.U32 R0, R146, 0x80, RZ ;  /* 0x0000008092007824 */ /* 0x000fe200078e00ff */
[----:B---3--:R-:W-:-:S03]  /*6960*/  LOP3.LUT R23, R102, 0x7fffffe, RZ, 0xc0, !PT ;  /* 0x07fffffe66177812 */ /* 0x008fc600078ec0ff */
[----:B------:R-:W-:-:S05]  /*6970*/  IMAD.IADD R5, R53, 0x1, -R0 ;  /* 0x0000000135057824 */ /* 0x000fca00078e0a00 */
[CC--:B------:R-:W-:Y:S02]  /*6980*/  ISETP.GE.AND P5, PT, R3.reuse, R5.reuse, PT ;  /* 0x000000050300720c */ /* 0x0c0fe40003fa6270 */
[-C--:B------:R-:W-:Y:S02]  /*6990*/  ISETP.GE.AND P3, PT, R104, R5.reuse, PT ;  /* 0x000000056800720c */ /* 0x080fe40003f66270 */
[-C--:B------:R-:W-:Y:S02]  /*69a0*/  ISETP.GE.AND P0, PT, R4, R5.reuse, PT ;  /* 0x000000050400720c */ /* 0x080fe40003f06270 */
[-C--:B------:R-:W-:Y:S02]  /*69b0*/  ISETP.GE.AND P6, PT, R6, R5.reuse, PT ;  /* 0x000000050600720c */ /* 0x080fe40003fc6270 */
[----:B------:R-:W-:-:S05]  /*69c0*/  ISETP.GE.AND P4, PT, R3, R5, PT ;  /* 0x000000050300720c */ /* 0x000fca0003f86270 */
[CC--:B--2---:R-:W-:Y:S02]  /*69d0*/  @!P5 LEA R10, P2, R89.reuse, R138.reuse, 0x1 ;  /* 0x0000008a590ad211 */ /* 0x0c4fe400078408ff */
[----:B------:R-:W-:Y:S02]  /*69e0*/  @!P3 IMAD.MOV.U32 R136, RZ, RZ, R138 ;  /* 0x000000ffff88b224 */ /* 0x000fe400078e008a */
[----:B------:R-:W-:Y:S01]  /*69f0*/  @!P5 LEA.HI.X R11, R89, R137, R88, 0x1, P2 ;  /* 0x00000089590bd211 */ /* 0x000fe200010f0c58 */
[----:B------:R-:W-:Y:S01]  /*6a00*/  @!P0 IMAD.MOV.U32 R3, RZ, RZ, c[0x0][0x198] ;  /* 0x00006600ff038624 */ /* 0x000fe200078e00ff */
[----:B------:R-:W-:Y:S01]  /*6a10*/  ISETP.GE.AND P2, PT, R6, R5, PT ;  /* 0x000000050600720c */ /* 0x000fe20003f46270 */
[----:B------:R-:W-:Y:S01]  /*6a20*/  @!PT LDS RZ, [RZ] ;  /* 0x00000000fffff984 */ /* 0x000fe20000000800 */
[----:B------:R-:W-:Y:S01]  /*6a30*/  @!PT LDS RZ, [RZ] ;  /* 0x00000000fffff984 */ /* 0x000fe20000000800 */
[----:B------:R-:W-:Y:S01]  /*6a40*/  @!PT LDS RZ, [RZ] ;  /* 0x00000000fffff984 */ /* 0x000fe20000000800 */
[----:B------:R1:W-:Y:S01]  /*6a50*/  @!P3 LDGSTS.E.BYPASS.LTC128B.128 [R147+0x1000], [R136.64] ;  /* 0x010000008893bfae */ /* 0x0003e2000b901d46 */
[----:B----4-:R-:W-:Y:S02]  /*6a60*/  @!P6 IMAD.MOV.U32 R16, RZ, RZ, c[0x0][0x198] ;  /* 0x00006600ff10e624 */ /* 0x010fe400078e00ff */
[----:B------:R-:W-:Y:S01]  /*6a70*/  @!P0 IMAD.MOV.U32 R8, RZ, RZ, c[0x0][0x19c] ;  /* 0x00006700ff088624 */ /* 0x000fe200078e00ff */
[----:B------:R2:W-:Y:S01]  /*6a80*/  @!P5 LDGSTS.E.BYPASS.LTC128B.128 [R147+0x1800], [R10.64] ;  /* 0x018000000a93dfae */ /* 0x0005e2000b901d46 */
[----:B------:R-:W-:-:S02]  /*6a90*/  @!P0 LEA R14, P3, R3, R138, 0x7 ;  /* 0x0000008a030e8211 */ /* 0x000fc400078638ff */
[----:B------:R-:W-:Y:S02]  /*6aa0*/  ISETP.GE.AND P5, PT, R104, R5, PT ;  /* 0x000000056800720c */ /* 0x000fe40003fa6270 */
[----:B------:R-:W-:Y:S02]  /*6ab0*/  @!P0 LEA.HI.X R15, R3, R137, R8, 0x7, P3 ;  /* 0x00000089030f8211 */ /* 0x000fe400018f3c08 */
[----:B-----5:R-:W-:Y:S01]  /*6ac0*/  SHF.R.S32.HI R3, RZ, 0x1f, R2 ;  /* 0x0000001fff037819 */ /* 0x020fe20000011402 */
[----:B------:R-:W-:Y:S01]  /*6ad0*/  @!P2 IMAD.MOV.U32 R12, RZ, RZ, c[0x0][0x1a0] ;  /* 0x00006800ff0ca624 */ /* 0x000fe200078e00ff */
[----:B------:R-:W-:Y:S01]  /*6ae0*/  ISETP.GE.AND P3, PT, R4, R5, PT ;  /* 0x000000050400720c */ /* 0x000fe20003f66270 */
[----:B------:R3:W-:Y:S01]  /*6af0*/  @!P0 LDGSTS.E.BYPASS.LTC128B.128 [R147+0x2000], [R14.64] ;  /* 0x020000000e938fae */ /* 0x0007e2000b901d46 */
[CC--:B------:R-:W-:Y:S01]  /*6b00*/  LEA.HI R9, R3.reuse, R2.reuse, RZ, 0x4 ;  /* 0x0000000203097211 */ /* 0x0c0fe200078f20ff */
[----:B------:R-:W-:Y:S01]  /*6b10*/  @!P2 IMAD.WIDE.U32 R12, R12, 0xc0, R140 ;  /* 0x000000c00c0ca825 */ /* 0x000fe200078e008c */
[----:B------:R-:W-:-:S02]  /*6b20*/  LEA.HI R8, R3, R2, RZ, 0x3 ;  /* 0x0000000203087211 */ /* 0x000fc400078f18ff */
[----:B------:R-:W-:Y:S02]  /*6b30*/  LEA.HI R28, R3, R2, RZ, 0x5 ;  /* 0x00000002031c7211 */ /* 0x000fe400078f28ff */
[CC--:B------:R-:W-:Y:S02]  /*6b40*/  @!P4 LEA R4, P0, R91.reuse, R140.reuse, 0x1 ;  /* 0x0000008c5b04c211 */ /* 0x0c0fe400078008ff */
[----:B------:R-:W-:Y:S02]  /*6b50*/  SHF.R.S32.HI R22, RZ, 0x5, R28 ;  /* 0x00000005ff167819 */ /* 0x000fe4000001141c */
[----:B------:R-:W-:Y:S01]  /*6b60*/  @!P4 LEA.HI.X R5, R91, R141, R90, 0x1, P0 ;  /* 0x0000008d5b05c211 */ /* 0x000fe200000f0c5a */
[----:B------:R-:W-:Y:S01]  /*6b70*/  @!P3 IMAD.MOV.U32 R7, RZ, RZ, c[0x0][0x1a0] ;  /* 0x00006800ff07b624 */ /* 0x000fe200078e00ff */
[----:B------:R-:W-:Y:S01]  /*6b80*/  LOP3.LUT R29, R28, 0xffffffe0, RZ, 0xc0, !PT ;  /* 0xffffffe01c1d7812 */ /* 0x000fe200078ec0ff */
[----:B-1----:R-:W-:Y:S02]  /*6b90*/  @!P6 IMAD.MOV.U32 R136, RZ, RZ, R138 ;  /* 0x000000ffff88e224 */ /* 0x002fe400078e008a */
[----:B------:R-:W-:Y:S01]  /*6ba0*/  @!P3 IMAD.MOV.U32 R18, RZ, RZ, c[0x0][0x1a4] ;  /* 0x00006900ff12b624 */ /* 0x000fe200078e00ff */
[----:B--2---:R-:W-:Y:S01]  /*6bb0*/  LOP3.LUT R11, R9, 0xfffffff0, RZ, 0xc0, !PT ;  /* 0xfffffff0090b7812 */ /* 0x004fe200078ec0ff */
[----:B------:R-:W-:Y:S01]  /*6bc0*/  @!P6 IMAD.MOV.U32 R10, RZ, RZ, c[0x0][0x19c] ;  /* 0x00006700ff0ae624 */ /* 0x000fe200078e00ff */
[----:B------:R-:W-:Y:S01]  /*6bd0*/  @!P3 LEA R6, P0, R7, R140, 0x7 ;  /* 0x0000008c0706b211 */ /* 0x000fe200078038ff */
[----:B------:R-:W-:-:S03]  /*6be0*/  @!P6 IMAD.WIDE.U32 R16, R16, 0xc0, R136 ;  /* 0x000000c01010e825 */ /* 0x000fc600078e0088 */
[----:B------:R-:W-:Y:S01]  /*6bf0*/  @!P3 LEA.HI.X R7, R7, R141, R18, 0x7, P0 ;  /* 0x0000008d0707b211 */ /* 0x000fe200000f3c12 */
[----:B------:R-:W-:Y:S02]  /*6c00*/  @!P6 IMAD R10, R10, 0xc0, RZ ;  /* 0x000000c00a0ae824 */ /* 0x000fe400078e02ff */
[----:B------:R-:W-:Y:S01]  /*6c10*/  @!P6 IMAD.MOV.U32 R24, RZ, RZ, R16 ;  /* 0x000000ffff18e224 */ /* 0x000fe200078e0010 */
[----:B---3--:R-:W-:Y:S01]  /*6c20*/  LOP3.LUT R15, R8, 0xfffffff8, RZ, 0xc0, !PT ;  /* 0xfffffff8080f7812 */ /* 0x008fe200078ec0ff */
[----:B------:R-:W-:Y:S01]  /*6c30*/  @!P6 IMAD.IADD R25, R17, 0x1, R10 ;  /* 0x000000011119e824 */ /* 0x000fe200078e020a */
[----:B------:R-:W-:Y:S01]  /*6c40*/  SHF.R.S32.HI R14, RZ, 0x4, R9 ;  /* 0x00000004ff0e7819 */ /* 0x000fe20000011409 */
[C---:B------:R-:W-:Y:S01]  /*6c50*/  IMAD.IADD R20, R2.reuse, 0x1, -R11 ;  /* 0x0000000102147824 */ /* 0x040fe200078e0a0b */
[----:B------:R-:W-:Y:S01]  /*6c60*/  SHF.R.S32.HI R8, RZ, 0x3, R8 ;  /* 0x00000003ff087819 */ /* 0x000fe20000011408 */
[----:B------:R-:W-:Y:S01]  /*6c70*/  IMAD.IADD R15, R2, 0x1, -R15 ;  /* 0x00000001020f7824 */ /* 0x000fe200078e0a0f */
[----:B------:R1:W-:Y:S01]  /*6c80*/  @!P6 LDGSTS.E.BYPASS.LTC128B.128 [R147+0x2800], [R24.64] ;  /* 0x028000001893efae */ /* 0x0003e2000b901d46 */
[----:B------:R-:W-:Y:S01]  /*6c90*/  LEA.HI R9, R9, R14, RZ, 0x1 ;  /* 0x0000000e09097211 */ /* 0x000fe200078f08ff */
[----:B------:R-:W-:Y:S01]  /*6ca0*/  IMAD.IADD R23, R20, 0x1, -R23 ;  /* 0x0000000114177824 */ /* 0x000fe200078e0a17 */
[----:B------:R-:W-:Y:S01]  /*6cb0*/  SHF.R.S32.HI R11, RZ, 0x1f, R20 ;  /* 0x0000001fff0b7819 */ /* 0x000fe20000011414 */
[----:B------:R-:W0:Y:S01]  /*6cc0*/  LDGDEPBAR ;  /* 0x00000000000079af */ /* 0x000e220000000000 */
[----:B------:R-:W-:Y:S01]  /*6cd0*/  LOP3.LUT R19, R9, 0xfffffffe, RZ, 0xc0, !PT ;  /* 0xfffffffe09137812 */ /* 0x000fe200078ec0ff */
[----:B------:R-:W-:Y:S01]  /*6ce0*/  IMAD.SHL.U32 R8, R8, 0x8, RZ ;  /* 0x0000000808087824 */ /* 0x000fe200078e00ff */
[----:B------:R-:W-:Y:S01]  /*6cf0*/  LEA.HI R9, R15, R15, RZ, 0x1 ;  /* 0x0000000f0f097211 */ /* 0x000fe200078f08ff */
[----:B------:R-:W-:Y:S01]  /*6d00*/  IMAD.SHL.U32 R16, R54, 0x40, RZ ;  /* 0x0000004036107824 */ /* 0x000fe200078e00ff */
[----:B------:R-:W-:Y:S01]  /*6d10*/  LEA.HI R20, R11, R20, RZ, 0x3 ;  /* 0x000000140b147211 */ /* 0x000fe200078f18ff */
[----:B------:R-:W-:Y:S01]  /*6d20*/  @!P2 IMAD.MOV.U32 R11, RZ, RZ, c[0x0][0x1a4] ;  /* 0x00006900ff0ba624 */ /* 0x000fe200078e00ff */
[----:B------:R-:W-:Y:S01]  /*6d30*/  SHF.R.S32.HI R3, RZ, 0x1, R9 ;  /* 0x00000001ff037819 */ /* 0x000fe20000011409 */
[----:B------:R-:W-:Y:S01]  /*6d40*/  IMAD.IADD R14, R14, 0x1, -R19 ;  /* 0x000000010e0e7824 */ /* 0x000fe200078e0a13 */
[----:B------:R-:W-:Y:S01]  /*6d50*/  LOP3.LUT R10, R9, 0x3fffffe, RZ, 0xc0, !PT ;  /* 0x03fffffe090a7812 */ /* 0x000fe200078ec0ff */
[----:B------:R-:W-:Y:S01]  /*6d60*/  @!P2 IMAD R9, R11, 0xc0, RZ ;  /* 0x000000c00b09a824 */ /* 0x000fe200078e02ff */
[C---:B------:R-:W-:Y:S01]  /*6d70*/  LOP3.LUT P0, RZ, R3.reuse, 0x2, RZ, 0xc0, !PT ;  /* 0x0000000203ff7812 */ /* 0x040fe2000780c0ff */
[----:B------:R-:W-:-:S02]  /*6d80*/  IMAD.SHL.U32 R11, R3, 0x40, RZ ;  /* 0x00000040030b7824 */ /* 0x000fc400078e00ff */
[----:B------:R-:W-:Y:S02]  /*6d90*/  IMAD.SHL.U32 R20, R20, 0x20, RZ ;  /* 0x0000002014147824 */ /* 0x000fe400078e00ff */
[----:B------:R-:W-:Y:S01]  /*6da0*/  @!P2 IMAD.IADD R9, R13, 0x1, R9 ;  /* 0x000000010d09a824 */ /* 0x000fe200078e0209 */
[----:B------:R-:W-:Y:S01]  /*6db0*/  LOP3.LUT R11, R11, 0xc0, RZ, 0xc0, !PT ;  /* 0x000000c00b0b7812 */ /* 0x000fe200078ec0ff */
[----:B------:R-:W-:Y:S01]  /*6dc0*/  IMAD.IADD R15, R15, 0x1, -R10 ;  /* 0x000000010f0f7824 */ /* 0x000fe200078e0a0a */
[----:B------:R-:W-:Y:S01]  /*6dd0*/  LOP3.LUT R10, R16, 0xc0, RZ, 0xc0, !PT ;  /* 0x000000c0100a7812 */ /* 0x000fe200078ec0ff */
[C---:B------:R-:W-:Y:S01]  /*6de0*/  IMAD.SHL.U32 R13, R14.reuse, 0x8, RZ ;  /* 0x000000080e0d7824 */ /* 0x040fe200078e00ff */
[----:B------:R-:W-:Y:S01]  /*6df0*/  LOP3.LUT R8, R11, 0x8, R8, 0xf8, !PT ;  /* 0x000000080b087812 */ /* 0x000fe200078ef808 */
[----:B------:R-:W-:Y:S01]  /*6e00*/  IMAD R134, R14, 0x8, R15 ;  /* 0x000000080e867824 */ /* 0x000fe200078e020f */
[----:B------:R-:W-:Y:S01]  /*6e10*/  SHF.R.U32.HI R11, RZ, 0x3, R11 ;  /* 0x00000003ff0b7819 */ /* 0x000fe2000001160b */
[----:B------:R-:W-:-:S04]  /*6e20*/  DEPBAR.LE SB0, 0x0 ;  /* 0x000080000000791a */ /* 0x000fc80000000000 */
[----:B------:R-:W-:Y:S01]  /*6e30*/  BAR.SYNC.DEFER_BLOCKING 0x0 ;  /* 0x0000000000007b1d */ /* 0x000fe20000010000 */
[----:B------:R-:W-:Y:S01]  /*6e40*/  LOP3.LUT R20, R20, 0xffffff00, RZ, 0xc0, !PT ;  /* 0xffffff0014147812 */ /* 0x000fe200078ec0ff */
[----:B------:R-:W-:Y:S01]  /*6e50*/  IMAD.MOV.U32 R3, RZ, RZ, 0x20 ;  /* 0x00000020ff037424 */ /* 0x000fe200078e00ff */
[----:B------:R-:W-:Y:S01]  /*6e60*/  LOP3.LUT R84, R10, 0x8, R13, 0xf8, !PT ;  /* 0x000000080a547812 */ /* 0x000fe200078ef80d */
[----:B------:R-:W-:Y:S01]  /*6e70*/  IMAD.IADD R29, R2, 0x1, -R29 ;  /* 0x00000001021d7824 */ /* 0x000fe200078e0a1d */
[----:B------:R-:W-:Y:S01]  /*6e80*/  LOP3.LUT R11, R8, R11, RZ, 0x3c, !PT ;  /* 0x0000000b080b7212 */ /* 0x000fe200078e3cff */
[----:B------:R-:W-:Y:S01]  /*6e90*/  @!P2 IMAD.MOV.U32 R8, RZ, RZ, R12 ;  /* 0x000000ffff08a224 */ /* 0x000fe200078e000c */
[----:B------:R-:W-:Y:S01]  /*6ea0*/  SHF.R.U32.HI R13, RZ, 0x3, R10 ;  /* 0x00000003ff0d7819 */ /* 0x000fe2000001160a */
[----:B------:R-:W-:Y:S01]  /*6eb0*/  IMAD R10, R22, 0x200, R20 ;  /* 0x00000200160a7824 */ /* 0x000fe200078e0214 */
[----:B------:R-:W-:Y:S01]  /*6ec0*/  SHF.R.S32.HI R28, RZ, 0x1f, R29 ;  /* 0x0000001fff1c7819 */ /* 0x000fe2000001141d */
[----:B------:R-:W-:Y:S01]  /*6ed0*/  IMAD.U32 R134, R134, 0x20, R11 ;  /* 0x0000002086867824 */ /* 0x000fe200078e000b */
[----:B------:R-:W-:Y:S01]  /*6ee0*/  LOP3.LUT R84, R84, R13, RZ, 0x3c, !PT ;  /* 0x0000000d54547212 */ /* 0x000fe200078e3cff */
[----:B------:R-:W-:Y:S01]  /*6ef0*/  IMAD R11, R23, 0x20, R10 ;  /* 0x00000020170b7824 */ /* 0x000fe200078e020a */
[----:B------:R-:W-:Y:S01]  /*6f00*/  LEA.HI R28, R28, R29, RZ, 0x2 ;  /* 0x0000001d1c1c7211 */ /* 0x000fe200078f10ff */
[----:B------:R-:W-:-:S02]  /*6f10*/  IMAD.SHL.U32 R134, R134, 0x2, RZ ;  /* 0x0000000286867824 */ /* 0x000fc400078e00ff */
[----:B------:R-:W-:Y:S01]  /*6f20*/  IMAD.IADD R136, R84, 0x1, R11 ;  /* 0x0000000154887824 */ /* 0x000fe200078e020b */
[----:B------:R-:W-:Y:S01]  /*6f30*/  SHF.R.S32.HI R148, RZ, 0x2, R28 ;  /* 0x00000002ff947819 */ /* 0x000fe2000001141c */
[----:B------:R-:W-:Y:S01]  /*6f40*/  IMAD R21, R21, 0x4, R22 ;  /* 0x0000000415157824 */ /* 0x000fe200078e0216 */
[----:B------:R-:W-:Y:S01]  /*6f50*/  IADD3 R133, R134, 0x1020, RZ ;  /* 0x0000102086857810 */ /* 0x000fe20007ffe0ff */
[----:B------:R-:W-:Y:S02]  /*6f60*/  IMAD.SHL.U32 R136, R136, 0x2, RZ ;  /* 0x0000000288887824 */ /* 0x000fe400078e00ff */
[----:B------:R-:W-:Y:S01]  /*6f70*/  IMAD.U32 R21, R21, 0x10, R148 ;  /* 0x0000001015157824 */ /* 0x000fe200078e0094 */
        /* <DEDUP_REMOVED lines=24> */
[----:B------:R-:W-:-:S02]  /*7100*/  IMAD.SHL.U32 R54, R2, 0x2, RZ ;  /* 0x0000000202367824 */ /* 0x000fc400078e00ff */
[----:B------:R-:W-:Y:S01]  /*7110*/  LDSM.16.M88.4 R80, [R136] ;  /* 0x000000008850783b */ /* 0x000fe20000000200 */
[----:B------:R-:W-:Y:S02]  /*7120*/  SEL R3, R3, 0xffffffe0, !P2 ;  /* 0xffffffe003037807 */ /* 0x000fe40005000000 */
[----:B------:R-:W-:Y:S01]  /*7130*/  LOP3.LUT R54, R54, 0x6, RZ, 0xc0, !PT ;  /* 0x0000000636367812 */ /* 0x000fe200078ec0ff */
[----:B------:R-:W2:Y:S02]  /*7140*/  LDSM.16.M88.4 R12, [R134+0x1000] ;  /* 0x00100000860c783b */ /* 0x000ea40000000200 */
[----:B------:R-:W-:Y:S01]  /*7150*/  IMAD.IADD R135, R136, 0x1, R3 ;  /* 0x0000000188877824 */ /* 0x000fe200078e0203 */
[----:B---3--:R-:W-:Y:S01]  /*7160*/  IADD3 R4, R134, 0x1000, RZ ;  /* 0x0000100086047810 */ /* 0x008fe20007ffe0ff */
[----:B------:R-:W5:Y:S01]  /*7170*/  LDSM.16.M88.4 R68, [R134+0x1400] ;  /* 0x001400008644783b */ /* 0x000f620000000200 */
[----:B------:R-:W-:Y:S02]  /*7180*/  IMAD.IADD R2, R0, 0x1, R54 ;  /* 0x0000000100027824 */ /* 0x000fe400078e0236 */
[----:B------:R-:W-:Y:S01]  /*7190*/  @P0 IADD3 R133, R4, -0x20, RZ ;  /* 0xffffffe004850810 */ /* 0x000fe20007ffe0ff */
[----:B------:R-:W-:Y:S02]  /*71a0*/  LDSM.16.M88.4 R76, [R135] ;  /* 0x00000000874c783b */ /* 0x000fe40000000200 */
[----:B------:R-:W-:-:S02]  /*71b0*/  IADD3 R86, R2, 0x1, RZ ;  /* 0x0000000102567810 */ /* 0x000fc40007ffe0ff */
[----:B----4-:R-:W3:Y:S01]  /*71c0*/  LDSM.16.M88.4 R4, [R133] ;  /* 0x000000008504783b */ /* 0x010ee20000000200 */
[C---:B------:R-:W-:Y:S02]  /*71d0*/  IADD3 R130, R133.reuse, 0x400, RZ ;  /* 0x0000040085827810 */ /* 0x040fe40007ffe0ff */
[C---:B------:R-:W-:Y:S01]  /*71e0*/  IADD3 R129, R133.reuse, 0x800, RZ ;  /* 0x0000080085817810 */ /* 0x040fe20007ffe0ff */
[----:B------:R-:W4:Y:S01]  /*71f0*/  LDSM.16.M88.4 R88, [R133+0x400] ;  /* 0x000400008558783b */ /* 0x000f220000000200 */
[C---:B------:R-:W-:Y:S02]  /*7200*/  IADD3 R128, R133.reuse, 0xc00, RZ ;  /* 0x00000c0085807810 */ /* 0x040fe40007ffe0ff */
[C---:B------:R-:W-:Y:S01]  /*7210*/  IADD3 R127, R133.reuse, 0x1000, RZ ;  /* 0x00001000857f7810 */ /* 0x040fe20007ffe0ff */
[----:B------:R-:W3:Y:S01]  /*7220*/  LDSM.16.M88.4 R60, [R134+0x1800] ;  /* 0x00180000863c783b */ /* 0x000ee20000000200 */
[C---:B------:R-:W-:Y:S02]  /*7230*/  IADD3 R126, R133.reuse, 0x1400, RZ ;  /* 0x00001400857e7810 */ /* 0x040fe40007ffe0ff */
[C---:B------:R-:W-:Y:S01]  /*7240*/  IADD3 R125, R133.reuse, 0x1800, RZ ;  /* 0x00001800857d7810 */ /* 0x040fe20007ffe0ff */
[----:B------:R-:W3:Y:S01]  /*7250*/  LDSM.16.M88.4 R48, [R134+0x1c00] ;  /* 0x001c00008630783b */ /* 0x000ee20000000200 */
[----:B------:R-:W-:-:S03]  /*7260*/  IADD3 R124, R133, 0x1c00, RZ ;  /* 0x00001c00857c7810 */ /* 0x000fc60007ffe0ff */
[----:B------:R-:W4:Y:S04]  /*7270*/  LDSM.16.M88.4 R40, [R134+0x2000] ;  /* 0x002000008628783b */ /* 0x000f280000000200 */
[----:B------:R-:W-:Y:S04]  /*7280*/  LDSM.16.M88.4 R32, [R134+0x2400] ;  /* 0x002400008620783b */ /* 0x000fe80000000200 */
[----:B-1----:R-:W-:Y:S01]  /*7290*/  LDSM.16.M88.4 R24, [R134+0x2800] ;  /* 0x002800008618783b */ /* 0x002fe20000000200 */
[C---:B--2---:R-:W-:Y:S03]  /*72a0*/  HMMA.16816.F32 R16, R80.reuse, R12, RZ ;  /* 0x0000000c5010723c */ /* 0x044fe600000018ff */
[----:B------:R-:W-:Y:S04]  /*72b0*/  LDSM.16.M88.4 R72, [R133+0x800] ;  /* 0x000800008548783b */ /* 0x000fe80000000200 */
[----:B------:R-:W0:Y:S01]  /*72c0*/  LDGDEPBAR ;  /* 0x00000000000079af */ /* 0x000e220000000000 */
[C---:B------:R-:W-:Y:S08]  /*72d0*/  HMMA.16816.F32 R12, R80.reuse, R14, RZ ;  /* 0x0000000e500c723c */ /* 0x040ff000000018ff */
[----:B-----5:R-:W-:Y:S08]  /*72e0*/  HMMA.16816.F32 R8, R80, R68, RZ ;  /* 0x000000445008723c */ /* 0x020ff000000018ff */
[C---:B---3--:R-:W-:Y:S08]  /*72f0*/  HMMA.16816.F32 R16, R76.reuse, R4, R16 ;  /* 0x000000044c10723c */ /* 0x048ff00000001810 */
[C---:B------:R-:W-:Y:S01]  /*7300*/  HMMA.16816.F32 R12, R76.reuse, R6, R12 ;  /* 0x000000064c0c723c */ /* 0x040fe2000000180c */
[----:B------:R-:W1:Y:S07]  /*7310*/  LDSM.16.M88.4 R4, [R134+0x2c00] ;  /* 0x002c00008604783b */ /* 0x000e6e0000000200 */
[----:B----4-:R-:W-:Y:S07]  /*7320*/  HMMA.16816.F32 R8, R76, R88, R8 ;  /* 0x000000584c08723c */ /* 0x010fee0000001808 */
[----:B------:R-:W-:Y:S01]  /*7330*/  IADD3 R88, -R142, 0x1, R21 ;  /* 0x000000018e587810 */ /* 0x000fe20007ffe115 */
[----:B------:R-:W-:Y:S03]  /*7340*/  HMMA.16816.F32 R68, R80, R70, RZ ;  /* 0x000000465044723c */ /* 0x000fe600000018ff */
[----:B------:R-:W-:-:S04]  /*7350*/  IADD3 R88, R88, c[0x0][0x2e8], R53 ;  /* 0x0000ba0058587a10 */ /* 0x000fc80007ffe035 */
[C---:B------:R-:W-:Y:S01]  /*7360*/  IADD3 R92, R88.reuse, 0x8, RZ ;  /* 0x00000008585c7810 */ /* 0x040fe20007ffe0ff */
[C---:B------:R-:W-:Y:S01]  /*7370*/  HMMA.16816.F32 R64, R80.reuse, R60, RZ ;  /* 0x0000003c5040723c */ /* 0x040fe200000018ff */
[-C--:B------:R-:W-:Y:S02]  /*7380*/  IMNMX R55, R88, R53.reuse, PT ;  /* 0x0000003558377217 */ /* 0x080fe40003800200 */
[----:B------:R-:W-:Y:S02]  /*7390*/  IMNMX R53, R92, R53, PT ;  /* 0x000000355c357217 */ /* 0x000fe40003800200 */
[C---:B------:R-:W-:Y:S02]  /*73a0*/  ISETP.GE.AND P5, PT, R86.reuse, R55, PT ;  /* 0x000000375600720c */ /* 0x040fe40003fa6270 */
[----:B------:R-:W-:Y:S01]  /*73b0*/  ISETP.GE.AND P6, PT, R86, R53, PT ;  /* 0x000000355600720c */ /* 0x000fe20003fc6270 */
[----:B------:R-:W-:Y:S01]  /*73c0*/  HMMA.16816.F32 R56, R80, R48, RZ ;  /* 0x000000305038723c */ /* 0x000fe200000018ff */
[----:B------:R-:W-:-:S04]  /*73d0*/  IADD3 R88, R2, 0x8, RZ ;  /* 0x0000000802587810 */ /* 0x000fc80007ffe0ff */
[C---:B------:R-:W-:Y:S02]  /*73e0*/  ISETP.GE.AND P3, PT, R88.reuse, R55, PT ;  /* 0x000000375800720c */ /* 0x040fe40003f66270 */
[----:B------:R-:W-:Y:S01]  /*73f0*/  ISETP.GE.AND P2, PT, R88, R53, PT ;  /* 0x000000355800720c */ /* 0x000fe20003f46270 */
[----:B------:R-:W-:Y:S01]  /*7400*/  HMMA.16816.F32 R44, R80, R40, RZ ;  /* 0x00000028502c723c */ /* 0x000fe200000018ff */
[----:B------:R-:W-:-:S07]  /*7410*/  IADD3 R88, R2, 0x11, RZ ;  /* 0x0000001102587810 */ /* 0x000fce0007ffe0ff */
[C---:B-1----:R-:W-:Y:S07]  /*7420*/  HMMA.16816.F32 R20, R80.reuse, R4, RZ ;  /* 0x000000045014723c */ /* 0x042fee00000018ff */
[----:B------:R-:W-:Y:S01]  /*7430*/  IMAD.IADD R4, R84, 0x1, R85 ;  /* 0x0000000154047824 */ /* 0x000fe200078e0255 */
[----:B------:R-:W-:Y:S01]  /*7440*/  HMMA.16816.F32 R36, R80, R32, RZ ;  /* 0x000000205024723c */ /* 0x000fe200000018ff */
[----:B------:R-:W1:Y:S01]  /*7450*/  LDSM.16.M88.4 R84, [R133+0xc00] ;  /* 0x000c00008554783b */ /* 0x000e620000000200 */
[----:B------:R-:W-:-:S02]  /*7460*/  FSEL R5, R12, -INF , !P3 ;  /* 0xff8000000c057808 */ /* 0x000fc40005800000 */
[----:B------:R-:W-:-:S04]  /*7470*/  IADD3 R12, R2, 0x18, RZ ;  /* 0x00000018020c7810 */ /* 0x000fc80007ffe0ff */
[C---:B------:R-:W-:Y:S08]  /*7480*/  HMMA.16816.F32 R28, R80.reuse, R24, RZ ;  /* 0x00000018501c723c */ /* 0x040ff000000018ff */
[C---:B------:R-:W-:Y:S08]  /*7490*/  HMMA.16816.F32 R60, R80.reuse, R62, RZ ;  /* 0x0000003e503c723c */ /* 0x040ff000000018ff */
[C---:B------:R-:W-:Y:S08]  /*74a0*/  HMMA.16816.F32 R48, R80.reuse, R50, RZ ;  /* 0x000000325030723c */ /* 0x040ff000000018ff */
[C---:B------:R-:W-:Y:S08]  /*74b0*/  HMMA.16816.F32 R40, R80.reuse, R42, RZ ;  /* 0x0000002a5028723c */ /* 0x040ff000000018ff */
[C---:B------:R-:W-:Y:S08]  /*74c0*/  HMMA.16816.F32 R32, R80.reuse, R34, RZ ;  /* 0x000000225020723c */ /* 0x040ff000000018ff */
[C---:B------:R-:W-:Y:S08]  /*74d0*/  HMMA.16816.F32 R24, R80.reuse, R26, RZ ;  /* 0x0000001a5018723c */ /* 0x040ff000000018ff */
[----:B------:R-:W-:Y:S07]  /*74e0*/  HMMA.16816.F32 R80, R80, R6, RZ ;  /* 0x000000065050723c */ /* 0x000fee00000018ff */
[----:B------:R-:W-:Y:S01]  /*74f0*/  IADD3 R6, R2, 0x9, RZ ;  /* 0x0000000902067810 */ /* 0x000fe20007ffe0ff */
[----:B------:R-:W-:Y:S01]  /*7500*/  HMMA.16816.F32 R68, R76, R90, R68 ;  /* 0x0000005a4c44723c */ /* 0x000fe20000001844 */
[----:B------:R-:W-:-:S02]  /*7510*/  FSEL R7, R17, -INF , !P5 ;  /* 0xff80000011077808 */ /* 0x000fc40006800000 */
[C---:B------:R-:W-:Y:S02]  /*7520*/  ISETP.GE.AND P0, PT, R6.reuse, R55, PT ;  /* 0x000000370600720c */ /* 0x040fe40003f06270 */
[----:B------:R-:W-:Y:S02]  /*7530*/  ISETP.GE.AND P4, PT, R6, R53, PT ;  /* 0x000000350600720c */ /* 0x000fe40003f86270 */
[----:B------:R-:W-:Y:S01]  /*7540*/  IADD3 R6, R2, 0x10, RZ ;  /* 0x0000001002067810 */ /* 0x000fe20007ffe0ff */
[----:B------:R-:W-:Y:S01]  /*7550*/  HMMA.16816.F32 R64, R76, R72, R64 ;  /* 0x000000484c40723c */ /* 0x000fe20000001840 */
[----:B------:R-:W-:Y:S02]  /*7560*/  FSEL R106, R15, -INF , !P4 ;  /* 0xff8000000f6a7808 */ /* 0x000fe40006000000 */
[C---:B------:R-:W-:Y:S02]  /*7570*/  ISETP.GE.AND P5, PT, R6.reuse, R55, PT ;  /* 0x000000370600720c */ /* 0x040fe40003fa6270 */
[----:B------:R-:W-:-:S02]  /*7580*/  ISETP.GE.AND P3, PT, R6, R53, PT ;  /* 0x000000350600720c */ /* 0x000fc40003f66270 */
[----:B------:R-:W-:Y:S01]  /*7590*/  FSEL R73, R8, -INF , !P5 ;  /* 0xff80000008497808 */ /* 0x000fe20006800000 */
[C---:B------:R-:W-:Y:S01]  /*75a0*/  HMMA.16816.F32 R60, R76.reuse, R74, R60 ;  /* 0x0000004a4c3c723c */ /* 0x040fe2000000183c */
[----:B------:R-:W-:Y:S02]  /*75b0*/  FSEL R6, R14, -INF , !P2 ;  /* 0xff8000000e067808 */ /* 0x000fe40005000000 */
[----:B------:R-:W-:Y:S02]  /*75c0*/  FSEL R89, R13, -INF , !P0 ;  /* 0xff8000000d597808 */ /* 0x000fe40004000000 */
[C---:B------:R-:W-:Y:S02]  /*75d0*/  ISETP.GE.AND P4, PT, R12.reuse, R55, PT ;  /* 0x000000370c00720c */ /* 0x040fe40003f86270 */
[-C--:B------:R-:W-:Y:S01]  /*75e0*/  ISETP.GE.AND P5, PT, R12, R53.reuse, PT ;  /* 0x000000350c00720c */ /* 0x080fe20003fa6270 */
[----:B-1----:R-:W-:Y:S01]  /*75f0*/  HMMA.16816.F32 R56, R76, R84, R56 ;  /* 0x000000544c38723c */ /* 0x002fe20000001838 */
[----:B------:R-:W1:Y:S01]  /*7600*/  LDSM.16.M88.4 R12, [R133+0x1000] ;  /* 0x00100000850c783b */ /* 0x000e620000000200 */
        /* <DEDUP_REMOVED lines=8> */
[-C--:B------:R-:W-:Y:S02]  /*7690*/  ISETP.GE.AND P3, PT, R72, R55.reuse, PT ;  /* 0x000000374800720c */ /* 0x080fe40003f66270 */
[----:B------:R-:W-:Y:S02]  /*76a0*/  FSEL R91, R9, -INF , !P2 ;  /* 0xff800000095b7808 */ /* 0x000fe40005000000 */
[C---:B------:R-:W-:Y:S02]  /*76b0*/  ISETP.GE.AND P0, PT, R8.reuse, R55, PT ;  /* 0x000000370800720c */ /* 0x040fe40003f06270 */
[-C--:B------:R-:W-:Y:S02]  /*76c0*/  ISETP.GE.AND P4, PT, R8, R53.reuse, PT ;  /* 0x000000350800720c */ /* 0x080fe40003f86270 */
[----:B------:R-:W-:Y:S02]  /*76d0*/  ISETP.GE.AND P2, PT, R72, R53, PT ;  /* 0x000000354800720c */ /* 0x000fe40003f46270 */
[----:B------:R-:W-:-:S02]  /*76e0*/  IADD3 R10, R2, 0x21, RZ ;  /* 0x00000021020a7810 */ /* 0x000fc40007ffe0ff */
[----:B------:R-:W-:Y:S02]  /*76f0*/  IADD3 R8, R2, 0x28, RZ ;  /* 0x0000002802087810 */ /* 0x000fe40007ffe0ff */
[----:B------:R-:W-:Y:S02]  /*7700*/  FSEL R69, R69, -INF , !P3 ;  /* 0xff80000045457808 */ /* 0x000fe40005800000 */
[----:B------:R-:W-:Y:S02]  /*7710*/  FSEL R70, R70, -INF , !P5 ;  /* 0xff80000046467808 */ /* 0x000fe40006800000 */
[----:B------:R-:W-:Y:S02]  /*7720*/  ISETP.GE.AND P3, PT, R10, R53, PT ;  /* 0x000000350a00720c */ /* 0x000fe40003f66270 */
[----:B------:R-:W-:Y:S02]  /*7730*/  FSEL R108, R71, -INF , !P2 ;  /* 0xff800000476c7808 */ /* 0x000fe40005000000 */
[----:B------:R-:W-:-:S02]  /*7740*/  FSEL R85, R64, -INF , !P0 ;  /* 0xff80000040557808 */ /* 0x000fc40004000000 */
[-C--:B------:R-:W-:Y:S01]  /*7750*/  ISETP.GE.AND P5, PT, R10, R55.reuse, PT ;  /* 0x000000370a00720c */ /* 0x080fe20003fa6270 */
[C---:B-1----:R-:W-:Y:S01]  /*7760*/  HMMA.16816.F32 R44, R76.reuse, R12, R44 ;  /* 0x0000000c4c2c723c */ /* 0x042fe2000000182c */
[C---:B------:R-:W-:Y:S02]  /*7770*/  ISETP.GE.AND P2, PT, R8.reuse, R55, PT ;  /* 0x000000370800720c */ /* 0x040fe40003f46270 */
[----:B------:R-:W-:Y:S02]  /*7780*/  ISETP.GE.AND P0, PT, R8, R53, PT ;  /* 0x000000350800720c */ /* 0x000fe40003f06270 */
[C---:B------:R-:W-:Y:S01]  /*7790*/  IADD3 R68, R2.reuse, 0x29, RZ ;  /* 0x0000002902447810 */ /* 0x040fe20007ffe0ff */
[----:B------:R-:W1:Y:S01]  /*77a0*/  LDSM.16.M88.4 R8, [R133+0x1400] ;  /* 0x001400008508783b */ /* 0x000e620000000200 */
[----:B------:R-:W-:Y:S01]  /*77b0*/  IADD3 R64, R2, 0x30, RZ ;  /* 0x0000003002407810 */ /* 0x000fe20007ffe0ff */
[----:B------:R-:W-:Y:S01]  /*77c0*/  HMMA.16816.F32 R40, R76, R14, R40 ;  /* 0x0000000e4c28723c */ /* 0x000fe20000001828 */
[----:B------:R-:W-:-:S02]  /*77d0*/  FSEL R96, R67, -INF , !P3 ;  /* 0xff80000043607808 */ /* 0x000fc40005800000 */
[----:B------:R-:W-:Y:S02]  /*77e0*/  FSEL R65, R65, -INF , !P5 ;  /* 0xff80000041417808 */ /* 0x000fe40006800000 */
[----:B------:R-:W-:Y:S02]  /*77f0*/  FSEL R67, R60, -INF , !P2 ;  /* 0xff8000003c437808 */ /* 0x000fe40005000000 */
[----:B------:R-:W-:Y:S02]  /*7800*/  FSEL R88, R66, -INF , !P4 ;  /* 0xff80000042587808 */ /* 0x000fe40006000000 */
[----:B------:R-:W-:Y:S02]  /*7810*/  ISETP.GE.AND P5, PT, R68, R53, PT ;  /* 0x000000354400720c */ /* 0x000fe40003fa6270 */
[----:B------:R-:W-:Y:S02]  /*7820*/  ISETP.GE.AND P3, PT, R64, R55, PT ;  /* 0x000000374000720c */ /* 0x000fe40003f66270 */
[----:B------:R-:W-:-:S02]  /*7830*/  IADD3 R60, R2, 0x38, RZ ;  /* 0x00000038023c7810 */ /* 0x000fc40007ffe0ff */
[----:B------:R-:W-:Y:S02]  /*7840*/  ISETP.GE.AND P4, PT, R68, R55, PT ;  /* 0x000000374400720c */ /* 0x000fe40003f86270 */
[----:B------:R-:W-:Y:S02]  /*7850*/  IADD3 R66, R2, 0x31, RZ ;  /* 0x0000003102427810 */ /* 0x000fe40007ffe0ff */
[----:B------:R-:W-:Y:S02]  /*7860*/  FSEL R98, R63, -INF , !P5 ;  /* 0xff8000003f627808 */ /* 0x000fe40006800000 */
[----:B------:R-:W-:Y:S02]  /*7870*/  FSEL R56, R56, -INF , !P3 ;  /* 0xff80000038387808 */ /* 0x000fe40005800000 */
[----:B------:R-:W-:Y:S02]  /*7880*/  FSEL R92, R62, -INF , !P0 ;  /* 0xff8000003e5c7808 */ /* 0x000fe40004000000 */
[----:B------:R-:W-:-:S02]  /*7890*/  FSEL R87, R61, -INF , !P4 ;  /* 0xff8000003d577808 */ /* 0x000fc40006000000 */
[C---:B------:R-:W-:Y:S02]  /*78a0*/  ISETP.GE.AND P5, PT, R60.reuse, R55, PT ;  /* 0x000000373c00720c */ /* 0x040fe40003fa6270 */
[-C--:B------:R-:W-:Y:S02]  /*78b0*/  ISETP.GE.AND P3, PT, R60, R53.reuse, PT ;  /* 0x000000353c00720c */ /* 0x080fe40003f66270 */
[----:B------:R-:W2:Y:S01]  /*78c0*/  LDSM.16.M88.4 R60, [R133+0x1800] ;  /* 0x00180000853c783b */ /* 0x000ea20000000200 */
[----:B------:R-:W-:Y:S02]  /*78d0*/  ISETP.GE.AND P2, PT, R64, R53, PT ;  /* 0x000000354000720c */ /* 0x000fe40003f46270 */
[----:B------:R-:W-:Y:S02]  /*78e0*/  ISETP.GE.AND P0, PT, R66, R55, PT ;  /* 0x000000374200720c */ /* 0x000fe40003f06270 */
[----:B------:R-:W-:Y:S02]  /*78f0*/  IADD3 R12, R2, 0x39, RZ ;  /* 0x00000039020c7810 */ /* 0x000fe40007ffe0ff */
[----:B------:R-:W-:Y:S01]  /*7900*/  FSEL R64, R58, -INF , !P2 ;  /* 0xff8000003a407808 */ /* 0x000fe20005000000 */
[----:B-1----:R-:W-:Y:S01]  /*7910*/  HMMA.16816.F32 R36, R76, R8, R36 ;  /* 0x000000084c24723c */ /* 0x002fe20000001824 */
[----:B------:R-:W-:-:S02]  /*7920*/  FSEL R57, R57, -INF , !P0 ;  /* 0xff80000039397808 */ /* 0x000fc40004000000 */
[----:B------:R-:W-:Y:S02]  /*7930*/  ISETP.GE.AND P4, PT, R66, R53, PT ;  /* 0x000000354200720c */ /* 0x000fe40003f86270 */
[C---:B------:R-:W-:Y:S02]  /*7940*/  ISETP.GE.AND P2, PT, R12.reuse, R55, PT ;  /* 0x000000370c00720c */ /* 0x040fe40003f46270 */
[----:B------:R-:W-:Y:S01]  /*7950*/  ISETP.GE.AND P0, PT, R12, R53, PT ;  /* 0x000000350c00720c */ /* 0x000fe20003f06270 */
[----:B------:R-:W-:Y:S01]  /*7960*/  HMMA.16816.F32 R32, R76, R10, R32 ;  /* 0x0000000a4c20723c */ /* 0x000fe20000001820 */
[C---:B------:R-:W-:Y:S02]  /*7970*/  IADD3 R12, R2.reuse, 0x40, RZ ;  /* 0x00000040020c7810 */ /* 0x040fe40007ffe0ff */
[----:B------:R-:W-:Y:S02]  /*7980*/  IADD3 R14, R2, 0x41, RZ ;  /* 0x00000041020e7810 */ /* 0x000fe40007ffe0ff */
[----:B------:R-:W-:-:S02]  /*7990*/  FSEL R86, R59, -INF , !P4 ;  /* 0xff8000003b567808 */ /* 0x000fc40006000000 */
[----:B------:R-:W-:Y:S02]  /*79a0*/  FSEL R59, R48, -INF , !P5 ;  /* 0xff800000303b7808 */ /* 0x000fe40006800000 */
[----:B------:R-:W-:Y:S02]  /*79b0*/  FSEL R84, R50, -INF , !P3 ;  /* 0xff80000032547808 */ /* 0x000fe40005800000 */
[----:B------:R-:W-:Y:S02]  /*79c0*/  FSEL R49, R49, -INF , !P2 ;  /* 0xff80000031317808 */ /* 0x000fe40005000000 */
[C---:B------:R-:W-:Y:S02]  /*79d0*/  ISETP.GE.AND P4, PT, R12.reuse, R55, PT ;  /* 0x000000370c00720c */ /* 0x040fe40003f86270 */
[----:B------:R-:W-:Y:S02]  /*79e0*/  ISETP.GE.AND P5, PT, R12, R53, PT ;  /* 0x000000350c00720c */ /* 0x000fe40003fa6270 */
[----:B------:R-:W-:-:S02]  /*79f0*/  ISETP.GE.AND P3, PT, R14, R55, PT ;  /* 0x000000370e00720c */ /* 0x000fc40003f66270 */
[----:B------:R-:W-:Y:S02]  /*7a00*/  ISETP.GE.AND P2, PT, R14, R53, PT ;  /* 0x000000350e00720c */ /* 0x000fe40003f46270 */
[----:B------:R-:W1:Y:S01]  /*7a10*/  LDSM.16.M88.4 R12, [R133+0x1c00] ;  /* 0x001c0000850c783b */ /* 0x000e620000000200 */
[----:B------:R-:W-:Y:S01]  /*7a20*/  IADD3 R48, R2, 0x48, RZ ;  /* 0x0000004802307810 */ /* 0x000fe20007ffe0ff */
[----:B------:R-:W-:-:S04]  /*7a30*/  DEPBAR.LE SB0, 0x0 ;  /* 0x000080000000791a */ /* 0x000fc80000000000 */
[C---:B--2---:R-:W-:Y:S01]  /*7a40*/  HMMA.16816.F32 R28, R76.reuse, R60, R28 ;  /* 0x0000003c4c1c723c */ /* 0x044fe2000000181c */
[----:B------:R-:W-:Y:S02]  /*7a50*/  IADD3 R8, R2, 0x49, RZ ;  /* 0x0000004902087810 */ /* 0x000fe40007ffe0ff */
[----:B------:R-:W-:Y:S02]  /*7a60*/  FSEL R90, R51, -INF , !P0 ;  /* 0xff800000335a7808 */ /* 0x000fe40004000000 */
[----:B------:R-:W-:Y:S02]  /*7a70*/  FSEL R46, R46, -INF , !P5 ;  /* 0xff8000002e2e7808 */ /* 0x000fe40006800000 */
[----:B------:R-:W-:Y:S01]  /*7a80*/  FSEL R45, R45, -INF , !P3 ;  /* 0xff8000002d2d7808 */ /* 0x000fe20005800000 */
[----:B------:R-:W-:Y:S01]  /*7a90*/  HMMA.16816.F32 R24, R76, R62, R24 ;  /* 0x0000003e4c18723c */ /* 0x000fe20000001818 */
[-C--:B------:R-:W-:Y:S01]  /*7aa0*/  ISETP.GE.AND P0, PT, R48, R55.reuse, PT ;  /* 0x000000373000720c */ /* 0x080fe20003f06270 */
[----:B------:R-:W-:Y:S01]  /*7ab0*/  BAR.SYNC.DEFER_BLOCKING 0x0 ;  /* 0x0000000000007b1d */ /* 0x000fe20000010000 */
[----:B------:R-:W-:-:S02]  /*7ac0*/  ISETP.GE.AND P5, PT, R8, R55, PT ;  /* 0x000000370800720c */ /* 0x000fc40003fa6270 */
[-C--:B------:R-:W-:Y:S02]  /*7ad0*/  ISETP.GE.AND P3, PT, R8, R53.reuse, PT ;  /* 0x000000350800720c */ /* 0x080fe40003f66270 */
[----:B------:R-:W-:Y:S02]  /*7ae0*/  IADD3 R8, R2, 0x50, RZ ;  /* 0x0000005002087810 */ /* 0x000fe40007ffe0ff */
[----:B------:R-:W-:Y:S02]  /*7af0*/  FSEL R44, R44, -INF , !P4 ;  /* 0xff8000002c2c7808 */ /* 0x000fe40006000000 */
[----:B------:R-:W-:Y:S02]  /*7b00*/  FSEL R58, R47, -INF , !P2 ;  /* 0xff8000002f3a7808 */ /* 0x000fe40005000000 */
[----:B------:R-:W-:Y:S02]  /*7b10*/  ISETP.GE.AND P4, PT, R48, R53, PT ;  /* 0x000000353000720c */ /* 0x000fe40003f86270 */
[----:B------:R-:W-:-:S02]  /*7b20*/  FSEL R47, R40, -INF , !P0 ;  /* 0xff800000282f7808 */ /* 0x000fc40004000000 */
[----:B------:R-:W-:Y:S02]  /*7b30*/  IADD3 R10, R2, 0x51, RZ ;  /* 0x00000051020a7810 */ /* 0x000fe40007ffe0ff */
[C---:B------:R-:W-:Y:S02]  /*7b40*/  ISETP.GE.AND P2, PT, R8.reuse, R55, PT ;  /* 0x000000370800720c */ /* 0x040fe40003f46270 */
[----:B------:R-:W-:Y:S02]  /*7b50*/  ISETP.GE.AND P0, PT, R8, R53, PT ;  /* 0x000000350800720c */ /* 0x000fe40003f06270 */
[----:B------:R-:W-:Y:S02]  /*7b60*/  IADD3 R8, R2, 0x58, RZ ;  /* 0x0000005802087810 */ /* 0x000fe40007ffe0ff */
[----:B------:R-:W-:Y:S01]  /*7b70*/  FSEL R50, R42, -INF , !P4 ;  /* 0xff8000002a327808 */ /* 0x000fe20006000000 */
[----:B-1----:R-:W-:Y:S01]  /*7b80*/  HMMA.16816.F32 R20, R76, R12, R20 ;  /* 0x0000000c4c14723c */ /* 0x002fe20000001814 */
[----:B------:R-:W-:-:S02]  /*7b90*/  FSEL R41, R41, -INF , !P5 ;  /* 0xff80000029297808 */ /* 0x000fc40006800000 */
[C---:B------:R-:W-:Y:S02]  /*7ba0*/  ISETP.GE.AND P4, PT, R10.reuse, R55, PT ;  /* 0x000000370a00720c */ /* 0x040fe40003f86270 */
[----:B------:R-:W-:Y:S02]  /*7bb0*/  ISETP.GE.AND P5, PT, R10, R53, PT ;  /* 0x000000350a00720c */ /* 0x000fe40003fa6270 */
[----:B------:R-:W-:Y:S01]  /*7bc0*/  FSEL R66, R43, -INF , !P3 ;  /* 0xff8000002b427808 */ /* 0x000fe20005800000 */
[----:B------:R-:W-:Y:S01]  /*7bd0*/  HMMA.16816.F32 R80, R76, R14, R80 ;  /* 0x0000000e4c50723c */ /* 0x000fe20000001850 */
[----:B------:R-:W-:Y:S02]  /*7be0*/  FSEL R17, R36, -INF , !P2 ;  /* 0xff80000024117808 */ /* 0x000fe40005000000 */
[----:B------:R-:W-:Y:S02]  /*7bf0*/  IADD3 R10, R2, 0x59, RZ ;  /* 0x00000059020a7810 */ /* 0x000fe40007ffe0ff */
[----:B------:R-:W-:-:S02]  /*7c00*/  ISETP.GE.AND P3, PT, R8, R55, PT ;  /* 0x000000370800720c */ /* 0x000fc40003f66270 */
[-C--:B------:R-:W-:Y:S02]  /*7c10*/  ISETP.GE.AND P2, PT, R8, R53.reuse, PT ;  /* 0x000000350800720c */ /* 0x080fe40003f46270 */
[----:B------:R-:W-:Y:S02]  /*7c20*/  IADD3 R8, R2, 0x60, RZ ;  /* 0x0000006002087810 */ /* 0x000fe40007ffe0ff */
[----:B------:R-:W-:Y:S02]  /*7c30*/  FSEL R37, R37, -INF , !P4 ;  /* 0xff80000025257808 */ /* 0x000fe40006000000 */
[----:B------:R-:W-:Y:S02]  /*7c40*/  FSEL R38, R38, -INF , !P0 ;  /* 0xff80000026267808 */ /* 0x000fe40004000000 */
[----:B------:R-:W-:Y:S02]  /*7c50*/  ISETP.GE.AND P4, PT, R10, R53, PT ;  /* 0x000000350a00720c */ /* 0x000fe40003f86270 */
[----:B------:R-:W-:-:S02]  /*7c60*/  FSEL R36, R39, -INF , !P5 ;  /* 0xff80000027247808 */ /* 0x000fc40006800000 */
[----:B------:R-:W-:Y:S02]  /*7c70*/  FSEL R32, R32, -INF , !P3 ;  /* 0xff80000020207808 */ /* 0x000fe40005800000 */
        /* <DEDUP_REMOVED lines=23> */
[----:B------:R-:W-:Y:S02]  /*7df0*/  FSEL R25, R25, -INF , !P3 ;  /* 0xff80000019197808 */ /* 0x000fe40005800000 */
[----:B------:R-:W-:Y:S02]  /*7e00*/  FSEL R13, R29, -INF , !P2 ;  /* 0xff8000001d0d7808 */ /* 0x000fe40005000000 */
[C---:B------:R-:W-:Y:S02]  /*7e10*/  ISETP.GE.AND P5, PT, R8.reuse, R55, PT ;  /* 0x000000370800720c */ /* 0x040fe40003fa6270 */
[-C--:B------:R-:W-:Y:S02]  /*7e20*/  ISETP.GE.AND P3, PT, R8, R53.reuse, PT ;  /* 0x000000350800720c */ /* 0x080fe40003f66270 */
[----:B------:R-:W-:Y:S02]  /*7e30*/  ISETP.GE.AND P2, PT, R10, R53, PT ;  /* 0x000000350a00720c */ /* 0x000fe40003f46270 */
[----:B------:R-:W-:-:S02]  /*7e40*/  FSEL R8, R19, -INF , !P6 ;  /* 0xff80000013087808 */ /* 0x000fc40007000000 */
[----:B------:R-:W-:Y:S02]  /*7e50*/  IADD3 R10, R2, 0x78, RZ ;  /* 0x00000078020a7810 */ /* 0x000fe40007ffe0ff */
[----:B------:R-:W-:Y:S02]  /*7e60*/  FSEL R19, R20, -INF , !P0 ;  /* 0xff80000014137808 */ /* 0x000fe40004000000 */
[----:B------:R-:W-:Y:S02]  /*7e70*/  FSEL R26, R22, -INF , !P4 ;  /* 0xff800000161a7808 */ /* 0x000fe40006000000 */
[C---:B------:R-:W-:Y:S02]  /*7e80*/  ISETP.GE.AND P0, PT, R2.reuse, R55, PT ;  /* 0x000000370200720c */ /* 0x040fe40003f06270 */
[C---:B------:R-:W-:Y:S02]  /*7e90*/  ISETP.GE.AND P4, PT, R2.reuse, R53, PT ;  /* 0x000000350200720c */ /* 0x040fe40003f86270 */
[----:B------:R-:W-:-:S02]  /*7ea0*/  IADD3 R2, R2, 0x79, RZ ;  /* 0x0000007902027810 */ /* 0x000fc40007ffe0ff */
[----:B------:R-:W-:Y:S02]  /*7eb0*/  FSEL R40, R27, -INF , !P2 ;  /* 0xff8000001b287808 */ /* 0x000fe40005000000 */
[C---:B------:R-:W-:Y:S02]  /*7ec0*/  ISETP.GE.AND P6, PT, R10.reuse, R55, PT ;  /* 0x000000370a00720c */ /* 0x040fe40003fc6270 */
[-C--:B------:R-:W-:Y:S02]  /*7ed0*/  ISETP.GE.AND P2, PT, R10, R53.reuse, PT ;  /* 0x000000350a00720c */ /* 0x080fe40003f46270 */
[----:B------:R-:W-:Y:S02]  /*7ee0*/  FSEL R10, R16, -INF , !P0 ;  /* 0xff800000100a7808 */ /* 0x000fe40004000000 */
[----:B------:R-:W-:Y:S02]  /*7ef0*/  ISETP.GE.AND P0, PT, R2, R53, PT ;  /* 0x000000350200720c */ /* 0x000fe40003f06270 */
[----:B------:R-:W-:-:S02]  /*7f00*/  FSEL R27, R21, -INF , !P5 ;  /* 0xff800000151b7808 */ /* 0x000fc40006800000 */
[----:B------:R-:W-:Y:S02]  /*7f10*/  FSEL R20, R83, -INF , !P0 ;  /* 0xff80000053147808 */ /* 0x000fe40004000000 */
[----:B------:R-:W-:Y:S02]  /*7f20*/  ISETP.GE.AND P0, PT, R52, 0x2, PT ;  /* 0x000000023400780c */ /* 0x000fe40003f06270 */
        /* <DEDUP_REMOVED lines=65> */
.L_x_4386:
[----:B------:R-:W-:-:S05]  /*8340*/  IMAD.MOV.U32 R14, RZ, RZ, c[0x0][0x198] ;  /* 0x00006600ff0e7624 */ /* 0x000fca00078e00ff */
[----:B------:R-:W-:-:S04]  /*8350*/  LEA R14, -R14, RZ, 0x7 ;  /* 0x000000ff0e0e7211 */ /* 0x000fc800078e39ff */
[----:B------:R-:W-:Y:S02]  /*8360*/  SHF.R.S32.HI R0, RZ, 0x1f, R14 ;  /* 0x0000001fff007819 */ /* 0x000fe4000001140e */
.L_x_4387:
[----:B------:R-:W-:Y:S01]  /*8370*/  ULDC.64 UR4, c[0x0][0x198] ;  /* 0x0000660000047ab9 */ /* 0x000fe20000000a00 */
[C---:B------:R-:W-:Y:S01]  /*8380*/  LEA R138, P2, R14.reuse, R138, 0x1 ;  /* 0x0000008a0e8a7211 */ /* 0x040fe200078408ff */
[----:B------:R-:W-:Y:S02]  /*8390*/  USHF.L.U32 UR9, UR4, 0x6, URZ ;  /* 0x0000000604097899 */ /* 0x000fe4000800063f */
[----:B------:R-:W-:Y:S01]  /*83a0*/  UMOV UR8, 0x6 ;  /* 0x0000000600087882 */ /* 0x000fe20000000000 */
[----:B------:R-:W-:Y:S01]  /*83b0*/  LEA.HI.X R137, R14, R137, R0, 0x1, P2 ;  /* 0x000000890e897211 */ /* 0x000fe200010f0c00 */
[----:B------:R-:W-:Y:S02]  /*83c0*/  USHF.L.U64.HI UR5, UR4, UR8, UR5 ;  /* 0x0000000804057299 */ /* 0x000fe40008010205 */
        /* <DEDUP_REMOVED lines=12> */
[----:B------:R-:W-:-:S05]  /*8490*/  IADD3.X R15, R61, UR5, RZ, P2, !PT ;  /* 0x000000053d0f7c10 */ /* 0x000fca00097fe4ff */
[----:B------:R1:W-:Y:S04]  /*84a0*/  LDGSTS.E.BYPASS.LTC128B.128 [R147+0x2800], [R14.64] ;  /* 0x028000000e937fae */ /* 0x0003e8000b901d46 */
[----:B------:R-:W0:Y:S02]  /*84b0*/  LDGDEPBAR ;  /* 0x00000000000079af */ /* 0x000e240000000000 */
.L_x_4385:
        /* <DEDUP_REMOVED lines=64> */
[----:B------:R-:W-:-:S02]  /*88c0*/  IADD3 R131, R3, R132, RZ ;  /* 0x0000008403837210 */ /* 0x000fc40007ffe0ff */
[----:B-1----:R-:W-:Y:S02]  /*88d0*/  FMNMX.FTZ R15, R0, R15, !PT ;  /* 0x0000000f000f7209 */ /* 0x002fe40007810000 */
[----:B------:R-:W-:Y:S04]  /*88e0*/  SHFL.BFLY PT, R0, R11, 0x2, 0x1f ;  /* 0x0c401f000b007f89 */ /* 0x000fe800000e0000 */
        /* <DEDUP_REMOVED lines=8> */
[--C-:B------:R-:W-:Y:S02]  /*8970*/  FFMA.FTZ R14, R73, c[0x0][0x23c], -R60.reuse ;  /* 0x00008f00490e7a23 */ /* 0x100fe4000001083c */
[----:B------:R-:W1:Y:S01]  /*8980*/  SHFL.BFLY PT, R7, R10, 0x1, 0x1f ;  /* 0x0c201f000a077f89 */ /* 0x000e6200000e0000 */
[--C-:B------:R-:W-:Y:S01]  /*8990*/  FFMA.FTZ R29, R75, c[0x0][0x23c], -R60.reuse ;  /* 0x00008f004b1d7a23 */ /* 0x100fe2000001083c */
[----:B------:R-:W-:Y:S01]  /*89a0*/  MUFU.EX2 R102, R102 ;  /* 0x0000006600667308 */ /* 0x000fe20000000800 */
[--C-:B------:R-:W-:Y:S01]  /*89b0*/  FFMA.FTZ R100, R5, c[0x0][0x23c], -R60.reuse ;  /* 0x00008f0005647a23 */ /* 0x100fe2000001083c */
[----:B------:R-:W2:Y:S01]  /*89c0*/  LDSM.16.MT88.4 R72, [R132+0x3000] ;  /* 0x003000008448783b */ /* 0x000ea20000004200 */
[----:B------:R-:W-:-:S02]  /*89d0*/  FFMA.FTZ R15, R89, c[0x0][0x23c], -R60 ;  /* 0x00008f00590f7a23 */ /* 0x000fc4000001083c */
[--C-:B------:R-:W-:Y:S02]  /*89e0*/  FFMA.FTZ R31, R91, c[0x0][0x23c], -R60.reuse ;  /* 0x00008f005b1f7a23 */ /* 0x100fe4000001083c */
        /* <DEDUP_REMOVED lines=9> */
[--C-:B------:R-:W-:Y:S01]  /*8a80*/  FFMA.FTZ R91, R32, c[0x0][0x23c], -R60.reuse ;  /* 0x00008f00205b7a23 */ /* 0x100fe2000001083c */
[----:B-1----:R-:W-:Y:S01]  /*8a90*/  FMNMX.FTZ R0, R10, R7, !PT ;  /* 0x000000070a007209 */ /* 0x002fe20007810000 */
[--C-:B------:R-:W-:Y:S01]  /*8aa0*/  FFMA.FTZ R32, R33, c[0x0][0x23c], -R60.reuse ;  /* 0x00008f0021207a23 */ /* 0x100fe2000001083c */
[----:B------:R-:W1:Y:S01]  /*8ab0*/  MUFU.EX2 R15, R15 ;  /* 0x0000000f000f7308 */ /* 0x000e620000000800 */
[----:B---3--:R-:W-:Y:S01]  /*8ac0*/  F2FP.PACK_AB R80, R43, R102 ;  /* 0x000000662b50723e */ /* 0x008fe200000000ff */
[--C-:B------:R-:W-:Y:S01]  /*8ad0*/  FFMA.FTZ R37, R37, c[0x0][0x23c], -R60.reuse ;  /* 0x00008f0025257a23 */ /* 0x100fe2000001083c */
[C---:B------:R-:W-:Y:S01]  /*8ae0*/  FSETP.NEU.FTZ.AND P2, PT, R0.reuse, -INF , PT ;  /* 0xff8000000000780b */ /* 0x040fe20003f5d000 */
[----:B------:R-:W-:Y:S02]  /*8af0*/  FMUL.FTZ R21, R0, c[0x0][0x23c] ;  /* 0x00008f0000157a20 */ /* 0x000fe40000410000 */
[----:B------:R-:W-:-:S02]  /*8b00*/  FFMA.FTZ R25, R25, c[0x0][0x23c], -R60 ;  /* 0x00008f0019197a23 */ /* 0x000fc4000001083c */
[----:B------:R-:W-:Y:S01]  /*8b10*/  MUFU.EX2 R14, R14 ;  /* 0x0000000e000e7308 */ /* 0x000fe20000000800 */
[----:B------:R-:W-:-:S05]  /*8b20*/  FSEL R21, R21, RZ, P2 ;  /* 0x000000ff15157208 */ /* 0x000fca0001000000 */
[--C-:B------:R-:W-:Y:S02]  /*8b30*/  FFMA.FTZ R104, R9, c[0x0][0x23c], -R21.reuse ;  /* 0x00008f0009687a23 */ /* 0x100fe40000010815 */
[--C-:B------:R-:W-:Y:S01]  /*8b40*/  FFMA.FTZ R61, R8, c[0x0][0x23c], -R21.reuse ;  /* 0x00008f00083d7a23 */ /* 0x100fe20000010815 */
[----:B-1----:R-:W-:Y:S01]  /*8b50*/  F2FP.PACK_AB R82, R15, R100 ;  /* 0x000000640f52723e */ /* 0x002fe200000000ff */
[--C-:B------:R-:W-:Y:S01]  /*8b60*/  FFMA.FTZ R51, R6, c[0x0][0x23c], -R21.reuse ;  /* 0x00008f0006337a23 */ /* 0x100fe20000010815 */
[----:B------:R-:W-:Y:S01]  /*8b70*/  LDSM.16.MT88.4 R8, [R132+0x3400] ;  /* 0x003400008408783b */ /* 0x000fe20000004200 */
[--C-:B------:R-:W-:Y:S01]  /*8b80*/  FFMA.FTZ R106, R106, c[0x0][0x23c], -R21.reuse ;  /* 0x00008f006a6a7a23 */ /* 0x100fe20000010815 */
[----:B------:R-:W-:Y:S01]  /*8b90*/  MUFU.EX2 R104, R104 ;  /* 0x0000006800687308 */ /* 0x000fe20000000800 */
[--C-:B------:R-:W-:Y:S01]  /*8ba0*/  FFMA.FTZ R94, R94, c[0x0][0x23c], -R21.reuse ;  /* 0x00008f005e5e7a23 */ /* 0x100fe20000010815 */
[----:B------:R-:W1:Y:S01]  /*8bb0*/  LDSM.16.MT88.4 R4, [R131+0x3000] ;  /* 0x003000008304783b */ /* 0x000e620000004200 */
[----:B------:R-:W-:-:S02]  /*8bc0*/  FFMA.FTZ R39, R110, c[0x0][0x23c], -R21 ;  /* 0x00008f006e277a23 */ /* 0x000fc40000010815 */
[--C-:B------:R-:W-:Y:S02]  /*8bd0*/  FFMA.FTZ R62, R70, c[0x0][0x23c], -R21.reuse ;  /* 0x00008f00463e7a23 */ /* 0x100fe40000010815 */
[--C-:B------:R-:W-:Y:S01]  /*8be0*/  FFMA.FTZ R3, R108, c[0x0][0x23c], -R21.reuse ;  /* 0x00008f006c037a23 */ /* 0x100fe20000010815 */
[----:B------:R-:W3:Y:S01]  /*8bf0*/  MUFU.EX2 R61, R61 ;  /* 0x0000003d003d7308 */ /* 0x000ee20000000800 */
[--C-:B------:R-:W-:Y:S02]  /*8c00*/  FFMA.FTZ R110, R88, c[0x0][0x23c], -R21.reuse ;  /* 0x00008f00586e7a23 */ /* 0x100fe40000010815 */
[----:B------:R-:W-:Y:S02]  /*8c10*/  FFMA.FTZ R108, R87, c[0x0][0x23c], -R60 ;  /* 0x00008f00576c7a23 */ /* 0x000fe4000001083c */
[--C-:B------:R-:W-:Y:S02]  /*8c20*/  FFMA.FTZ R67, R96, c[0x0][0x23c], -R21.reuse ;  /* 0x00008f0060437a23 */ /* 0x100fe40000010815 */
[--C-:B------:R-:W-:Y:S01]  /*8c30*/  FFMA.FTZ R88, R92, c[0x0][0x23c], -R21.reuse ;  /* 0x00008f005c587a23 */ /* 0x100fe20000010815 */
[----:B------:R-:W-:Y:S01]  /*8c40*/  MUFU.EX2 R51, R51 ;  /* 0x0000003300337308 */ /* 0x000fe20000000800 */
[----:B------:R-:W-:-:S02]  /*8c50*/  FFMA.FTZ R65, R98, c[0x0][0x23c], -R21 ;  /* 0x00008f0062417a23 */ /* 0x000fc40000010815 */
[--C-:B------:R-:W-:Y:S02]  /*8c60*/  FFMA.FTZ R87, R56, c[0x0][0x23c], -R60.reuse ;  /* 0x00008f0038577a23 */ /* 0x100fe4000001083c */
[--C-:B------:R-:W-:Y:S02]  /*8c70*/  FFMA.FTZ R92, R59, c[0x0][0x23c], -R60.reuse ;  /* 0x00008f003b5c7a23 */ /* 0x100fe4000001083c */
[----:B------:R-:W-:Y:S01]  /*8c80*/  FFMA.FTZ R56, R57, c[0x0][0x23c], -R60 ;  /* 0x00008f0039387a23 */ /* 0x000fe2000001083c */
[----:B------:R-:W4:Y:S01]  /*8c90*/  MUFU.EX2 R106, R106 ;  /* 0x0000006a006a7308 */ /* 0x000f220000000800 */
[----:B---3--:R-:W-:Y:S01]  /*8ca0*/  F2FP.PACK_AB R81, R61, R104 ;  /* 0x000000683d51723e */ /* 0x008fe200000000ff */
[--C-:B------:R-:W-:Y:S02]  /*8cb0*/  FFMA.FTZ R59, R64, c[0x0][0x23c], -R21.reuse ;  /* 0x00008f00403b7a23 */ /* 0x100fe40000010815 */
[--C-:B------:R-:W-:Y:S02]  /*8cc0*/  FFMA.FTZ R86, R86, c[0x0][0x23c], -R21.reuse ;  /* 0x00008f0056567a23 */ /* 0x100fe40000010815 */
[----:B------:R-:W-:-:S02]  /*8cd0*/  FFMA.FTZ R57, R84, c[0x0][0x23c], -R21 ;  /* 0x00008f0054397a23 */ /* 0x000fc40000010815 */
[----:B------:R-:W3:Y:S01]  /*8ce0*/  MUFU.EX2 R31, R31 ;  /* 0x0000001f001f7308 */ /* 0x000ee20000000800 */
[--C-:B------:R-:W-:Y:S02]  /*8cf0*/  FFMA.FTZ R64, R90, c[0x0][0x23c], -R21.reuse ;  /* 0x00008f005a407a23 */ /* 0x100fe40000010815 */
[--C-:B------:R-:W-:Y:S02]  /*8d00*/  FFMA.FTZ R90, R44, c[0x0][0x23c], -R60.reuse ;  /* 0x00008f002c5a7a23 */ /* 0x100fe4000001083c */
[----:B------:R-:W-:Y:S02]  /*8d10*/  FFMA.FTZ R44, R41, c[0x0][0x23c], -R60 ;  /* 0x00008f00292c7a23 */ /* 0x000fe4000001083c */
[--C-:B------:R-:W-:Y:S01]  /*8d20*/  FFMA.FTZ R84, R46, c[0x0][0x23c], -R21.reuse ;  /* 0x00008f002e547a23 */ /* 0x100fe20000010815 */
[----:B----4-:R-:W-:Y:S01]  /*8d30*/  F2FP.PACK_AB R83, R106, R51 ;  /* 0x000000336a53723e */ /* 0x010fe200000000ff */
[----:B------:R-:W-:Y:S01]  /*8d40*/  MUFU.EX2 R29, R29 ;  /* 0x0000001d001d7308 */ /* 0x000fe20000000800 */
[----:B------:R-:W-:-:S02]  /*8d50*/  FFMA.FTZ R89, R58, c[0x0][0x23c], -R21 ;  /* 0x00008f003a597a23 */ /* 0x000fc40000010815 */
[--C-:B------:R-:W-:Y:S02]  /*8d60*/  FFMA.FTZ R46, R50, c[0x0][0x23c], -R21.reuse ;  /* 0x00008f00322e7a23 */ /* 0x100fe40000010815 */
[--C-:B------:R-:W-:Y:S01]  /*8d70*/  FFMA.FTZ R41, R66, c[0x0][0x23c], -R21.reuse ;  /* 0x00008f0042297a23 */ /* 0x100fe20000010815 */
[C---:B--2---:R-:W-:Y:S01]  /*8d80*/  HMMA.16816.F32 R68, R80.reuse, R72, RZ ;  /* 0x000000485044723c */ /* 0x044fe200000018ff */
[--C-:B------:R-:W-:Y:S01]  /*8d90*/  FFMA.FTZ R33, R36, c[0x0][0x23c], -R21.reuse ;  /* 0x00008f0024217a23 */ /* 0x100fe20000010815 */
        /* <DEDUP_REMOVED lines=8> */
[----:B------:R-:W-:Y:S02]  /*8e20*/  FADD.FTZ R104, R104, R61 ;  /* 0x0000003d68687221 */ /* 0x000fe40000010000 */
[----:B------:R-:W-:Y:S01]  /*8e30*/  FFMA.FTZ R58, R27, c[0x0][0x23c], -R60 ;  /* 0x00008f001b3a7a23 */ /* 0x000fe2000001083c */
[C---:B-1----:R-:W-:Y:S01]  /*8e40*/  HMMA.16816.F32 R76, R80.reuse, R4, RZ ;  /* 0x00000004504c723c */ /* 0x042fe200000018ff */
[----:B------:R-:W-:Y:S01]  /*8e50*/  FADD.FTZ R17, R51, R104 ;  /* 0x0000006833117221 */ /* 0x000fe20000010000 */
[----:B------:R-:W1:Y:S01]  /*8e60*/  MUFU.EX2 R39, R39 ;  /* 0x0000002700277308 */ /* 0x000e620000000800 */
[----:B------:R-:W-:Y:S02]  /*8e70*/  FFMA.FTZ R61, R30, c[0x0][0x23c], -R21 ;  /* 0x00008f001e3d7a23 */ /* 0x000fe40000010815 */
[----:B------:R-:W-:Y:S02]  /*8e80*/  FADD.FTZ R17, R106, R17 ;  /* 0x000000116a117221 */ /* 0x000fe40000010000 */
[----:B---3--:R-:W-:Y:S01]  /*8e90*/  F2FP.PACK_AB R4, R31, R14 ;  /* 0x0000000e1f04723e */ /* 0x008fe200000000ff */
[----:B------:R-:W-:Y:S01]  /*8ea0*/  HMMA.16816.F32 R80, R80, R6, RZ ;  /* 0x000000065050723c */ /* 0x000fe200000018ff */
[--C-:B------:R-:W-:Y:S01]  /*8eb0*/  FFMA.FTZ R28, R28, c[0x0][0x23c], -R21.reuse ;  /* 0x00008f001c1c7a23 */ /* 0x100fe20000010815 */
[----:B------:R-:W-:Y:S01]  /*8ec0*/  MUFU.EX2 R62, R62 ;  /* 0x0000003e003e7308 */ /* 0x000fe20000000800 */
[----:B------:R-:W-:-:S02]  /*8ed0*/  FFMA.FTZ R30, R42, c[0x0][0x23c], -R21 ;  /* 0x00008f002a1e7a23 */ /* 0x000fc40000010815 */
[----:B------:R-:W-:Y:S02]  /*8ee0*/  FFMA.FTZ R27, R40, c[0x0][0x23c], -R21 ;  /* 0x00008f00281b7a23 */ /* 0x000fe40000010815 */
[----:B--2---:R-:W-:Y:S01]  /*8ef0*/  F2FP.PACK_AB R6, R18, R29 ;  /* 0x0000001d1206723e */ /* 0x004fe200000000ff */
[----:B------:R-:W-:Y:S02]  /*8f00*/  FFMA.FTZ R51, R19, c[0x0][0x23c], -R60 ;  /* 0x00008f0013337a23 */ /* 0x000fe4000001083c */
[----:B------:R-:W2:Y:S01]  /*8f10*/  MUFU.EX2 R3, R3 ;  /* 0x0000000300037308 */ /* 0x000ea20000000800 */
[C---:B-1----:R-:W-:Y:S01]  /*8f20*/  F2FP.PACK_AB R5, R39.reuse, R94 ;  /* 0x0000005e2705723e */ /* 0x042fe200000000ff */
[----:B------:R-:W-:Y:S02]  /*8f30*/  FADD.FTZ R94, R94, R17 ;  /* 0x000000115e5e7221 */ /* 0x000fe40000010000 */
[----:B------:R-:W-:Y:S02]  /*8f40*/  FFMA.FTZ R24, R24, c[0x0][0x23c], -R21 ;  /* 0x00008f0018187a23 */ /* 0x000fe40000010815 */
[----:B------:R-:W-:-:S02]  /*8f50*/  FADD.FTZ R39, R39, R94 ;  /* 0x0000005e27277221 */ /* 0x000fc40000010000 */
[----:B------:R-:W-:Y:S01]  /*8f60*/  MUFU.EX2 R112, R112 ;  /* 0x0000007000707308 */ /* 0x000fe20000000800 */
[----:B------:R-:W-:Y:S01]  /*8f70*/  FFMA.FTZ R22, R22, c[0x0][0x23c], -R21 ;  /* 0x00008f0016167a23 */ /* 0x000fe20000010815 */
[----:B--2---:R-:W-:-:S06]  /*8f80*/  F2FP.PACK_AB R7, R3, R62 ;  /* 0x0000003e0307723e */ /* 0x004fcc00000000ff */
        /* <DEDUP_REMOVED lines=66> */
[----:B------:R-:W-:Y:S08]  /*93b0*/  MUFU.EX2 R30, R30 ;  /* 0x0000001e001e7308 */ /* 0x000ff00000000800 */
[----:B------:R-:W-:Y:S01]  /*93c0*/  MUFU.EX2 R27, R27 ;  /* 0x0000001b001b7308 */ /* 0x000fe20000000800 */
[C---:B--2---:R-:W-:Y:S07]  /*93d0*/  HMMA.16816.F32 R68, R4.reuse, R8, R68 ;  /* 0x000000080444723c */ /* 0x044fee0000001844 */
[----:B------:R-:W-:Y:S01]  /*93e0*/  MUFU.EX2 R51, R51 ;  /* 0x0000003300337308 */ /* 0x000fe20000000800 */
[C---:B------:R-:W-:Y:S01]  /*93f0*/  HMMA.16816.F32 R72, R4.reuse, R10, R72 ;  /* 0x0000000a0448723c */ /* 0x040fe20000001848 */
[----:B------:R-:W1:Y:S06]  /*9400*/  LDSM.16.MT88.4 R8, [R131+0x4000] ;  /* 0x004000008308783b */ /* 0x000e6c0000004200 */
[----:B------:R-:W-:Y:S08]  /*9410*/  MUFU.EX2 R58, R58 ;  /* 0x0000003a003a7308 */ /* 0x000ff00000000800 */
[----:B------:R-:W-:Y:S08]  /*9420*/  MUFU.EX2 R24, R24 ;  /* 0x0000001800187308 */ /* 0x000ff00000000800 */
[----:B------:R-:W-:Y:S01]  /*9430*/  MUFU.EX2 R22, R22 ;  /* 0x0000001600167308 */ /* 0x000fe20000000800 */
        /* <DEDUP_REMOVED lines=11> */
[----:B------:R-:W2:Y:S03]  /*94f0*/  MUFU.EX2 R43, R43 ;  /* 0x0000002b002b7308 */ /* 0x000ea60000000800 */
[----:B------:R-:W-:Y:S02]  /*9500*/  FADD.FTZ R66, R14, R15 ;  /* 0x0000000f0e427221 */ /* 0x000fe40000010000 */
[----:B------:R-:W3:Y:S02]  /*9510*/  LDSM.16.MT88.4 R12, [R131+0x4400] ;  /* 0x00440000830c783b */ /* 0x000ee40000004200 */
[----:B------:R-:W-:Y:S01]  /*9520*/  FADD.FTZ R66, R31, R66 ;  /* 0x000000421f427221 */ /* 0x000fe20000010000 */
[----:B------:R-:W4:Y:S03]  /*9530*/  MUFU.EX2 R48, R48 ;  /* 0x0000003000307308 */ /* 0x000f260000000800 */
[----:B------:R-:W-:-:S04]  /*9540*/  FADD.FTZ R29, R29, R66 ;  /* 0x000000421d1d7221 */ /* 0x000fc80000010000 */
[----:B------:R-:W-:Y:S01]  /*9550*/  FADD.FTZ R29, R18, R29 ;  /* 0x0000001d121d7221 */ /* 0x000fe20000010000 */
[----:B--2---:R-:W-:-:S03]  /*9560*/  F2FP.PACK_AB R7, R43, R34 ;  /* 0x000000222b07723e */ /* 0x004fc600000000ff */
[----:B------:R-:W-:-:S04]  /*9570*/  FADD.FTZ R112, R112, R29 ;  /* 0x0000001d70707221 */ /* 0x000fc80000010000 */
[----:B------:R-:W-:Y:S01]  /*9580*/  FADD.FTZ R112, R85, R112 ;  /* 0x0000007055707221 */ /* 0x000fe20000010000 */
[----:B-1----:R-:W-:Y:S03]  /*9590*/  HMMA.16816.F32 R68, R4, R8, R68 ;  /* 0x000000080444723c */ /* 0x002fe60000001844 */
[----:B------:R-:W-:-:S04]  /*95a0*/  FADD.FTZ R63, R63, R112 ;  /* 0x000000703f3f7221 */ /* 0x000fc80000010000 */
[----:B------:R-:W-:Y:S01]  /*95b0*/  FADD.FTZ R108, R108, R63 ;  /* 0x0000003f6c6c7221 */ /* 0x000fe20000010000 */
[----:B------:R-:W-:Y:S01]  /*95c0*/  HMMA.16816.F32 R72, R4, R10, R72 ;  /* 0x0000000a0448723c */ /* 0x000fe20000001848 */
[----:B------:R-:W1:Y:S02]  /*95d0*/  LDSM.16.MT88.4 R8, [R132+0x4800] ;  /* 0x004800008408783b */ /* 0x000e640000004200 */
[----:B------:R-:W-:-:S04]  /*95e0*/  FADD.FTZ R87, R87, R108 ;  /* 0x0000006c57577221 */ /* 0x000fc80000010000 */
[----:B------:R-:W-:-:S04]  /*95f0*/  FADD.FTZ R87, R56, R87 ;  /* 0x0000005738577221 */ /* 0x000fc80000010000 */
[----:B------:R-:W-:Y:S01]  /*9600*/  FADD.FTZ R92, R92, R87 ;  /* 0x000000575c5c7221 */ /* 0x000fe20000010000 */
[----:B---3--:R-:W-:Y:S03]  /*9610*/  HMMA.16816.F32 R76, R4, R12, R76 ;  /* 0x0000000c044c723c */ /* 0x008fe6000000184c */
[----:B------:R-:W-:-:S04]  /*9620*/  FADD.FTZ R49, R49, R92 ;  /* 0x0000005c31317221 */ /* 0x000fc80000010000 */
[----:B------:R-:W-:Y:S02]  /*9630*/  FADD.FTZ R90, R90, R49 ;  /* 0x000000315a5a7221 */ /* 0x000fe40000010000 */
[----:B------:R-:W-:Y:S01]  /*9640*/  FADD.FTZ R13, R3, R62 ;  /* 0x0000003e030d7221 */ /* 0x000fe20000010000 */
[----:B------:R-:W-:Y:S01]  /*9650*/  HMMA.16816.F32 R80, R4, R14, R80 ;  /* 0x0000000e0450723c */ /* 0x000fe20000001850 */
[----:B------:R-:W-:Y:S02]  /*9660*/  FFMA.FTZ R12, R16, c[0x0][0x23c], -R60 ;  /* 0x00008f00100c7a23 */ /* 0x000fe4000001083c */
[----:B------:R-:W-:Y:S01]  /*9670*/  FADD.FTZ R110, R110, R13 ;  /* 0x0000000d6e6e7221 */ /* 0x000fe20000010000 */
[----:B------:R-:W2:Y:S01]  /*9680*/  LDSM.16.MT88.4 R16, [R131+0x4800] ;  /* 0x004800008310783b */ /* 0x000ea20000004200 */
[----:B------:R-:W-:Y:S01]  /*9690*/  FADD.FTZ R90, R45, R90 ;  /* 0x0000005a2d5a7221 */ /* 0x000fe20000010000 */
[----:B------:R3:W-:Y:S01]  /*96a0*/  MUFU.EX2 R3, R12 ;  /* 0x0000000c00037308 */ /* 0x0007e20000000800 */
[----:B------:R-:W-:Y:S01]  /*96b0*/  FADD.FTZ R67, R67, R110 ;  /* 0x0000006e43437221 */ /* 0x000fe20000010000 */
[----:B------:R-:W-:Y:S01]  /*96c0*/  F2FP.PACK_AB R4, R35, R36 ;  /* 0x000000242304723e */ /* 0x000fe200000000ff */
[----:B------:R-:W-:Y:S01]  /*96d0*/  FADD.FTZ R47, R47, R90 ;  /* 0x0000005a2f2f7221 */ /* 0x000fe20000010000 */
[----:B------:R-:W-:Y:S01]  /*96e0*/  F2FP.PACK_AB R5, R28, R61 ;  /* 0x0000003d1c05723e */ /* 0x000fe200000000ff */
[----:B------:R-:W-:Y:S01]  /*96f0*/  FADD.FTZ R88, R88, R67 ;  /* 0x0000004358587221 */ /* 0x000fe20000010000 */
[----:B----4-:R-:W-:Y:S01]  /*9700*/  F2FP.PACK_AB R6, R25, R48 ;  /* 0x000000301906723e */ /* 0x010fe200000000ff */
[----:B------:R-:W-:Y:S01]  /*9710*/  FADD.FTZ R47, R44, R47 ;  /* 0x0000002f2c2f7221 */ /* 0x000fe20000010000 */
[----:B------:R-:W-:Y:S01]  /*9720*/  F2FP.PACK_AB R7, R27, R30 ;  /* 0x0000001e1b07723e */ /* 0x000fe200000000ff */
[----:B------:R-:W-:-:S02]  /*9730*/  FADD.FTZ R88, R65, R88 ;  /* 0x0000005841587221 */ /* 0x000fc40000010000 */
[----:B------:R-:W-:Y:S02]  /*9740*/  FADD.FTZ R50, R50, R47 ;  /* 0x0000002f32327221 */ /* 0x000fe40000010000 */
[----:B------:R-:W-:Y:S02]  /*9750*/  FADD.FTZ R59, R59, R88 ;  /* 0x000000583b3b7221 */ /* 0x000fe40000010000 */
[----:B-1----:R-:W-:Y:S01]  /*9760*/  HMMA.16816.F32 R68, R4, R8, R68 ;  /* 0x000000080444723c */ /* 0x002fe20000001844 */
[----:B---3--:R-:W1:Y:S01]  /*9770*/  LDSM.16.MT88.4 R12, [R132+0x4c00] ;  /* 0x004c0000840c783b */ /* 0x008e620000004200 */
[----:B------:R-:W-:Y:S02]  /*9780*/  FADD.FTZ R86, R86, R59 ;  /* 0x0000003b56567221 */ /* 0x000fe40000010000 */
[----:B------:R-:W-:Y:S02]  /*9790*/  FADD.FTZ R50, R37, R50 ;  /* 0x0000003225327221 */ /* 0x000fe40000010000 */
[----:B------:R-:W-:-:S02]  /*97a0*/  FADD.FTZ R29, R57, R86 ;  /* 0x00000056391d7221 */ /* 0x000fc40000010000 */
[----:B------:R-:W-:Y:S01]  /*97b0*/  HMMA.16816.F32 R72, R4, R10, R72 ;  /* 0x0000000a0448723c */ /* 0x000fe20000001848 */
[----:B------:R-:W3:Y:S01]  /*97c0*/  LDSM.16.MT88.4 R8, [R131+0x4c00] ;  /* 0x004c00008308783b */ /* 0x000ee20000004200 */
[----:B------:R-:W-:Y:S02]  /*97d0*/  FADD.FTZ R29, R64, R29 ;  /* 0x0000001d401d7221 */ /* 0x000fe40000010000 */
[----:B------:R-:W-:Y:S02]  /*97e0*/  FFMA.FTZ R60, R23, c[0x0][0x23c], -R60 ;  /* 0x00008f00173c7a23 */ /* 0x000fe4000001083c */
[----:B------:R-:W-:Y:S02]  /*97f0*/  FADD.FTZ R84, R84, R29 ;  /* 0x0000001d54547221 */ /* 0x000fe40000010000 */
[----:B------:R-:W-:Y:S02]  /*9800*/  FADD.FTZ R91, R91, R50 ;  /* 0x000000325b5b7221 */ /* 0x000fe40000010000 */
[----:B------:R-:W-:-:S02]  /*9810*/  FADD.FTZ R89, R89, R84 ;  /* 0x0000005459597221 */ /* 0x000fc40000010000 */
[----:B------:R-:W-:Y:S02]  /*9820*/  FFMA.FTZ R23, R26, c[0x0][0x23c], -R21 ;  /* 0x00008f001a177a23 */ /* 0x000fe40000010815 */
[----:B------:R-:W-:Y:S01]  /*9830*/  FADD.FTZ R46, R46, R89 ;  /* 0x000000592e2e7221 */ /* 0x000fe20000010000 */
[C---:B--2---:R-:W-:Y:S01]  /*9840*/  HMMA.16816.F32 R76, R4.reuse, R16, R76 ;  /* 0x00000010044c723c */ /* 0x044fe2000000184c */
[----:B------:R-:W-:Y:S01]  /*9850*/  FFMA.FTZ R21, R20, c[0x0][0x23c], -R21 ;  /* 0x00008f0014157a23 */ /* 0x000fe20000010815 */
[----:B------:R-:W2:Y:S01]  /*9860*/  MUFU.EX2 R26, R60 ;  /* 0x0000003c001a7308 */ /* 0x000ea20000000800 */
        /* <DEDUP_REMOVED lines=10> */
[----:B------:R-:W-:Y:S01]  /*9910*/  FADD.FTZ R48, R48, R35 ;  /* 0x0000002330307221 */ /* 0x000fe20000010000 */
[----:B------:R-:W5:Y:S01]  /*9920*/  MUFU.EX2 R21, R21 ;  /* 0x0000001500157308 */ /* 0x000f620000000800 */
[----:B------:R-:W-:Y:S01]  /*9930*/  FADD.FTZ R34, R43, R34 ;  /* 0x000000222b227221 */ /* 0x000fe20000010000 */
[----:B--2---:R-:W-:Y:S01]  /*9940*/  F2FP.PACK_AB R6, R26, R3 ;  /* 0x000000031a06723e */ /* 0x004fe200000000ff */
[----:B------:R-:W-:Y:S02]  /*9950*/  FADD.FTZ R48, R25, R48 ;  /* 0x0000003019307221 */ /* 0x000fe40000010000 */
[----:B------:R-:W-:-:S02]  /*9960*/  FADD.FTZ R61, R61, R34 ;  /* 0x000000223d3d7221 */ /* 0x000fc40000010000 */
[----:B------:R-:W-:Y:S01]  /*9970*/  FADD.FTZ R51, R51, R48 ;  /* 0x0000003033337221 */ /* 0x000fe20000010000 */
[----:B----4-:R-:W-:Y:S01]  /*9980*/  F2FP.PACK_AB R5, R24, R23 ;  /* 0x000000171805723e */ /* 0x010fe200000000ff */
[----:B------:R-:W-:Y:S02]  /*9990*/  FADD.FTZ R61, R28, R61 ;  /* 0x0000003d1c3d7221 */ /* 0x000fe40000010000 */
[----:B------:R-:W-:Y:S02]  /*99a0*/  FADD.FTZ R58, R58, R51 ;  /* 0x000000333a3a7221 */ /* 0x000fe40000010000 */
[----:B------:R-:W-:Y:S02]  /*99b0*/  FADD.FTZ R30, R30, R61 ;  /* 0x0000003d1e1e7221 */ /* 0x000fe40000010000 */
[----:B------:R-:W-:Y:S01]  /*99c0*/  FADD.FTZ R3, R3, R58 ;  /* 0x0000003a03037221 */ /* 0x000fe20000010000 */
[----:B-----5:R-:W-:Y:S01]  /*99d0*/  F2FP.PACK_AB R7, R21, R22 ;  /* 0x000000161507723e */ /* 0x020fe200000000ff */
[----:B------:R-:W-:-:S02]  /*99e0*/  FADD.FTZ R30, R27, R30 ;  /* 0x0000001e1b1e7221 */ /* 0x000fc40000010000 */
[----:B------:R-:W-:Y:S02]  /*99f0*/  FADD.FTZ R151, R26, R3 ;  /* 0x000000031a977221 */ /* 0x000fe40000010000 */
[----:B------:R-:W-:Y:S02]  /*9a00*/  FADD.FTZ R23, R23, R30 ;  /* 0x0000001e17177221 */ /* 0x000fe40000010000 */
[----:B-1----:R-:W-:Y:S02]  /*9a10*/  HMMA.16816.F32 R68, R4, R12, R68 ;  /* 0x0000000c0444723c */ /* 0x002fe40000001844 */
[----:B------:R-:W-:-:S04]  /*9a20*/  FADD.FTZ R23, R24, R23 ;  /* 0x0000001718177221 */ /* 0x000fc80000010000 */
[----:B------:R-:W-:Y:S02]  /*9a30*/  FADD.FTZ R22, R22, R23 ;  /* 0x0000001716167221 */ /* 0x000fe40000010000 */
[----:B------:R-:W-:Y:S02]  /*9a40*/  HMMA.16816.F32 R72, R4, R14, R72 ;  /* 0x0000000e0448723c */ /* 0x000fe40000001848 */
[----:B------:R-:W-:-:S06]  /*9a50*/  FADD.FTZ R152, R21, R22 ;  /* 0x0000001615987221 */ /* 0x000fcc0000010000 */
[C---:B---3--:R-:W-:Y:S08]  /*9a60*/  HMMA.16816.F32 R76, R4.reuse, R8, R76 ;  /* 0x00000008044c723c */ /* 0x048ff0000000184c */
        /* <DEDUP_REMOVED lines=64> */
.L_x_4389:
[----:B------:R-:W-:-:S05]  /*9e70*/  IMAD.MOV.U32 R8, RZ, RZ, c[0x0][0x1a0] ;  /* 0x00006800ff087624 */ /* 0x000fca00078e00ff */
[----:B------:R-:W-:-:S04]  /*9e80*/  LEA R8, -R8, RZ, 0x7 ;  /* 0x000000ff08087211 */ /* 0x000fc800078e39ff */
[----:B------:R-:W-:Y:S02]  /*9e90*/  SHF.R.S32.HI R4, RZ, 0x1f, R8 ;  /* 0x0000001fff047819 */ /* 0x000fe40000011408 */
.L_x_4390:
[----:B------:R-:W-:Y:S01]  /*9ea0*/  ULDC.64 UR4, c[0x0][0x1a0] ;  /* 0x0000680000047ab9 */ /* 0x000fe20000000a00 */
[----:B------:R-:W-:Y:S01]  /*9eb0*/  LEA R140, P0, R8, R140, 0x1 ;  /* 0x0000008c088c7211 */ /* 0x000fe200078008ff */
[----:B------:R-:W-:Y:S01]  /*9ec0*/  USHF.L.U32 UR9, UR4, 0x6, URZ ;  /* 0x0000000604097899 */ /* 0x000fe2000800063f */
[----:B------:R-:W-:Y:S01]  /*9ed0*/  IMAD.SHL.U32 R111, R146, 0x80, RZ ;  /* 0x00000080926f7824 */ /* 0x000fe200078e00ff */
[----:B------:R-:W-:Y:S01]  /*9ee0*/  UMOV UR8, 0x6 ;  /* 0x0000000600087882 */ /* 0x000fe20000000000 */
[----:B------:R-:W-:Y:S01]  /*9ef0*/  LEA.HI.X R141, R8, R141, R4, 0x1, P0 ;  /* 0x0000008d088d7211 */ /* 0x000fe200000f0c04 */
[----:B------:R-:W-:Y:S02]  /*9f00*/  USHF.L.U64.HI UR5, UR4, UR8, UR5 ;  /* 0x0000000804057299 */ /* 0x000fe40008010205 */
[----:B------:R-:W-:Y:S02]  /*9f10*/  IADD3 R12, P0, R140, UR9, RZ ;  /* 0x000000098c0c7c10 */ /* 0x000fe4000ff1e0ff */
[----:B------:R-:W-:Y:S01]  /*9f20*/  @!PT LDS RZ, [RZ] ;  /* 0x00000000fffff984 */ /* 0x000fe20000000800 */
[----:B------:R-:W-:Y:S01]  /*9f30*/  @!PT LDS RZ, [RZ] ;  /* 0x00000000fffff984 */ /* 0x000fe20000000800 */
[----:B------:R-:W-:Y:S01]  /*9f40*/  @!PT LDS RZ, [RZ] ;  /* 0x00000000fffff984 */ /* 0x000fe20000000800 */
[----:B------:R1:W-:Y:S01]  /*9f50*/  LDGSTS.E.BYPASS.LTC128B.128 [R147+0x3000], [R140.64] ;  /* 0x030000008c937fae */ /* 0x0003e2000b901d46 */
[----:B------:R-:W-:-:S02]  /*9f60*/  LOP3.LUT R120, R111, R54, RZ, 0xfc, !PT ;  /* 0x000000366f787212 */ /* 0x000fc400078efcff */
[----:B------:R-:W-:Y:S02]  /*9f70*/  IADD3.X R13, R141, UR5, RZ, P0, !PT ;  /* 0x000000058d0d7c10 */ /* 0x000fe400087fe4ff */
[----:B------:R-:W-:Y:S02]  /*9f80*/  IADD3 R10, P0, R12, UR9, RZ ;  /* 0x000000090c0a7c10 */ /* 0x000fe4000ff1e0ff */
[----:B------:R-:W-:Y:S01]  /*9f90*/  ISETP.GE.AND P4, PT, R120, R55, PT ;  /* 0x000000377800720c */ /* 0x000fe20003f86270 */
[----:B------:R2:W-:Y:S01]  /*9fa0*/  LDGSTS.E.BYPASS.LTC128B.128 [R147+0x3800], [R12.64] ;  /* 0x038000000c937fae */ /* 0x0005e2000b901d46 */
[----:B------:R-:W-:Y:S02]  /*9fb0*/  IADD3.X R11, R13, UR5, RZ, P0, !PT ;  /* 0x000000050d0b7c10 */ /* 0x000fe400087fe4ff */
[----:B------:R-:W-:-:S03]  /*9fc0*/  IADD3 R8, P0, R10, UR9, RZ ;  /* 0x000000090a087c10 */ /* 0x000fc6000ff1e0ff */
[----:B------:R3:W-:Y:S01]  /*9fd0*/  LDGSTS.E.BYPASS.LTC128B.128 [R147+0x4000], [R10.64] ;  /* 0x040000000a937fae */ /* 0x0007e2000b901d46 */
[----:B------:R-:W-:Y:S02]  /*9fe0*/  IADD3.X R9, R11, UR5, RZ, P0, !PT ;  /* 0x000000050b097c10 */ /* 0x000fe400087fe4ff */
[----:B------:R-:W-:Y:S02]  /*9ff0*/  ISETP.GE.AND P0, PT, R52, 0x3, PT ;  /* 0x000000033400780c */ /* 0x000fe40003f06270 */
[----:B------:R-:W-:Y:S01]  /*a000*/  LOP3.LUT R52, R111, 0x8, R54, 0xfe, !PT ;  /* 0x000000086f347812 */ /* 0x000fe200078efe36 */
[----:B------:R3:W-:Y:S03]  /*a010*/  LDGSTS.E.BYPASS.LTC128B.128 [R147+0x4800], [R8.64] ;  /* 0x0480000008937fae */ /* 0x0007e6000b901d46 */
[C---:B------:R-:W-:Y:S01]  /*a020*/  ISETP.GE.AND P6, PT, R52.reuse, R55, PT ;  /* 0x000000373400720c */ /* 0x040fe20003fc6270 */
[----:B------:R-:W-:Y:S01]  /*a030*/  LDSM.16.M88.4 R92, [R136] ;  /* 0x00000000885c783b */ /* 0x000fe20000000200 */
[----:B------:R-:W-:-:S02]  /*a040*/  ISETP.GE.AND P5, PT, R52, R53, PT ;  /* 0x000000353400720c */ /* 0x000fc40003fa6270 */
[----:B------:R-:W-:Y:S01]  /*a050*/  IADD3 R52, R120, 0x1, RZ ;  /* 0x0000000178347810 */ /* 0x000fe20007ffe0ff */
[----:B------:R-:W4:Y:S03]  /*a060*/  LDSM.16.M88.4 R36, [R134+0x1000] ;  /* 0x001000008624783b */ /* 0x000f260000000200 */
[C---:B------:R-:W-:Y:S01]  /*a070*/  ISETP.GE.AND P2, PT, R52.reuse, R55, PT ;  /* 0x000000373400720c */ /* 0x040fe20003f46270 */
[----:B------:R-:W-:Y:S01]  /*a080*/  LDSM.16.M88.4 R88, [R135] ;  /* 0x000000008758783b */ /* 0x000fe20000000200 */
[----:B------:R-:W-:-:S03]  /*a090*/  ISETP.GE.AND P3, PT, R52, R53, PT ;  /* 0x000000353400720c */ /* 0x000fc60003f66270 */
[----:B------:R-:W-:Y:S04]  /*a0a0*/  LDSM.16.M88.4 R4, [R133] ;  /* 0x000000008504783b */ /* 0x000fe80000000200 */
[----:B------:R-:W5:Y:S04]  /*a0b0*/  LDSM.16.M88.4 R20, [R134+0x1800] ;  /* 0x001800008614783b */ /* 0x000f680000000200 */
[----:B------:R-:W1:Y:S04]  /*a0c0*/  LDSM.16.M88.4 R28, [R134+0x1400] ;  /* 0x00140000861c783b */ /* 0x000e680000000200 */
[----:B--2---:R-:W2:Y:S04]  /*a0d0*/  LDSM.16.M88.4 R12, [R134+0x1c00] ;  /* 0x001c0000860c783b */ /* 0x004ea80000000200 */
[----:B---3--:R-:W3:Y:S04]  /*a0e0*/  LDSM.16.M88.4 R8, [R129] ;  /* 0x000000008108783b */ /* 0x008ee80000000200 */
[----:B------:R-:W-:Y:S04]  /*a0f0*/  LDSM.16.M88.4 R64, [R130] ;  /* 0x000000008240783b */ /* 0x000fe80000000200 */
[----:B------:R-:W-:Y:S04]  /*a100*/  LDSM.16.M88.4 R60, [R128] ;  /* 0x00000000803c783b */ /* 0x000fe80000000200 */
[----:B------:R-:W-:Y:S01]  /*a110*/  LDSM.16.M88.4 R56, [R134+0x2400] ;  /* 0x002400008638783b */ /* 0x000fe20000000200 */
[C---:B----4-:R-:W-:Y:S03]  /*a120*/  HMMA.16816.F32 R40, R92.reuse, R36, RZ ;  /* 0x000000245c28723c */ /* 0x050fe600000018ff */
[----:B------:R-:W-:Y:S04]  /*a130*/  LDSM.16.M88.4 R48, [R127] ;  /* 0x000000007f30783b */ /* 0x000fe80000000200 */
[----:B------:R-:W-:Y:S01]  /*a140*/  LDSM.16.M88.4 R44, [R134+0x2800] ;  /* 0x00280000862c783b */ /* 0x000fe20000000200 */
[C---:B------:R-:W-:Y:S03]  /*a150*/  HMMA.16816.F32 R36, R92.reuse, R38, RZ ;  /* 0x000000265c24723c */ /* 0x040fe600000018ff */
[----:B------:R-:W-:Y:S04]  /*a160*/  LDSM.16.M88.4 R84, [R126] ;  /* 0x000000007e54783b */ /* 0x000fe80000000200 */
[----:B------:R-:W0:Y:S01]  /*a170*/  LDGDEPBAR ;  /* 0x00000000000079af */ /* 0x000e220000000000 */
[----:B-----5:R-:W-:Y:S08]  /*a180*/  HMMA.16816.F32 R24, R92, R20, RZ ;  /* 0x000000145c18723c */ /* 0x020ff000000018ff */
[C---:B------:R-:W-:Y:S08]  /*a190*/  HMMA.16816.F32 R40, R88.reuse, R4, R40 ;  /* 0x000000045828723c */ /* 0x040ff00000001828 */
[----:B------:R-:W-:Y:S01]  /*a1a0*/  HMMA.16816.F32 R36, R88, R6, R36 ;  /* 0x000000065824723c */ /* 0x000fe20000001824 */
[----:B------:R-:W4:Y:S07]  /*a1b0*/  LDSM.16.M88.4 R4, [R134+0x2000] ;  /* 0x002000008604783b */ /* 0x000f2e0000000200 */
[C---:B------:R-:W-:Y:S08]  /*a1c0*/  HMMA.16816.F32 R20, R92.reuse, R22, RZ ;  /* 0x000000165c14723c */ /* 0x040ff000000018ff */
[----:B-1----:R-:W-:Y:S01]  /*a1d0*/  HMMA.16816.F32 R32, R92, R28, RZ ;  /* 0x0000001c5c20723c */ /* 0x002fe200000018ff */
[----:B------:R-:W-:-:S02]  /*a1e0*/  FSEL R118, R40, -INF , !P4 ;  /* 0xff80000028767808 */ /* 0x000fc40006000000 */
[C---:B------:R-:W-:Y:S02]  /*a1f0*/  ISETP.GE.AND P4, PT, R120.reuse, R53, PT ;  /* 0x000000357800720c */ /* 0x040fe40003f86270 */
[----:B------:R-:W-:Y:S02]  /*a200*/  IADD3 R40, R120, 0x9, RZ ;  /* 0x0000000978287810 */ /* 0x000fe40007ffe0ff */
[----:B------:R-:W-:Y:S01]  /*a210*/  FSEL R109, R42, -INF , !P4 ;  /* 0xff8000002a6d7808 */ /* 0x000fe20006000000 */
[----:B------:R-:W-:Y:S01]  /*a220*/  HMMA.16816.F32 R28, R92, R30, RZ ;  /* 0x0000001e5c1c723c */ /* 0x000fe200000018ff */
[----:B------:R-:W-:Y:S02]  /*a230*/  FSEL R110, R41, -INF , !P2 ;  /* 0xff800000296e7808 */ /* 0x000fe40005000000 */
[C---:B------:R-:W-:Y:S02]  /*a240*/  ISETP.GE.AND P4, PT, R40.reuse, R55, PT ;  /* 0x000000372800720c */ /* 0x040fe40003f86270 */
[----:B------:R-:W-:-:S02]  /*a250*/  ISETP.GE.AND P2, PT, R40, R53, PT ;  /* 0x000000352800720c */ /* 0x000fc40003f46270 */
[----:B------:R-:W-:Y:S01]  /*a260*/  IADD3 R40, R120, 0x11, RZ ;  /* 0x0000001178287810 */ /* 0x000fe20007ffe0ff */
[C---:B--2---:R-:W-:Y:S01]  /*a270*/  HMMA.16816.F32 R16, R92.reuse, R12, RZ ;  /* 0x0000000c5c10723c */ /* 0x044fe200000018ff */
[----:B------:R-:W-:Y:S02]  /*a280*/  FSEL R117, R43, -INF , !P3 ;  /* 0xff8000002b757808 */ /* 0x000fe40005800000 */
[----:B------:R-:W-:Y:S02]  /*a290*/  FSEL R116, R37, -INF , !P4 ;  /* 0xff80000025747808 */ /* 0x000fe40006000000 */
[C---:B------:R-:W-:Y:S02]  /*a2a0*/  ISETP.GE.AND P3, PT, R40.reuse, R55, PT ;  /* 0x000000372800720c */ /* 0x040fe40003f66270 */
[----:B------:R-:W-:Y:S01]  /*a2b0*/  ISETP.GE.AND P4, PT, R40, R53, PT ;  /* 0x000000352800720c */ /* 0x000fe20003f86270 */
[----:B------:R-:W-:Y:S01]  /*a2c0*/  HMMA.16816.F32 R12, R92, R14, RZ ;  /* 0x0000000e5c0c723c */ /* 0x000fe200000018ff */
[----:B------:R-:W-:-:S02]  /*a2d0*/  IADD3 R40, R120, 0x19, RZ ;  /* 0x0000001978287810 */ /* 0x000fc40007ffe0ff */
[----:B------:R-:W-:Y:S02]  /*a2e0*/  FSEL R115, R39, -INF , !P2 ;  /* 0xff80000027737808 */ /* 0x000fe40005000000 */
[----:B------:R-:W-:Y:S02]  /*a2f0*/  ISETP.GE.AND P2, PT, R40, R55, PT ;  /* 0x000000372800720c */ /* 0x000fe40003f46270 */
[----:B------:R-:W-:Y:S01]  /*a300*/  FSEL R122, R36, -INF , !P6 ;  /* 0xff800000247a7808 */ /* 0x000fe20007000000 */
[----:B---3--:R-:W-:Y:S01]  /*a310*/  HMMA.16816.F32 R24, R88, R8, R24 ;  /* 0x000000085818723c */ /* 0x008fe20000001818 */
[----:B------:R-:W-:-:S07]  /*a320*/  LOP3.LUT R36, R111, 0x20, R54, 0xfe, !PT ;  /* 0x000000206f247812 */ /* 0x000fce00078efe36 */
[----:B------:R-:W-:Y:S08]  /*a330*/  HMMA.16816.F32 R20, R88, R10, R20 ;  /* 0x0000000a5814723c */ /* 0x000ff00000001814 */
[C---:B----4-:R-:W-:Y:S08]  /*a340*/  HMMA.16816.F32 R8, R92.reuse, R4, RZ ;  /* 0x000000045c08723c */ /* 0x050ff000000018ff */
[----:B------:R-:W-:Y:S08]  /*a350*/  HMMA.16816.F32 R4, R92, R6, RZ ;  /* 0x000000065c04723c */ /* 0x000ff000000018ff */
[C---:B------:R-:W-:Y:S08]  /*a360*/  HMMA.16816.F32 R32, R88.reuse, R64, R32 ;  /* 0x000000405820723c */ /* 0x040ff00000001820 */
[C---:B------:R-:W-:Y:S01]  /*a370*/  HMMA.16816.F32 R28, R88.reuse, R66, R28 ;  /* 0x00000042581c723c */ /* 0x040fe2000000181c */
[----:B------:R-:W1:Y:S07]  /*a380*/  LDSM.16.M88.4 R64, [R125] ;  /* 0x000000007d40783b */ /* 0x000e6e0000000200 */
[C---:B------:R-:W-:Y:S08]  /*a390*/  HMMA.16816.F32 R16, R88.reuse, R60, R16 ;  /* 0x0000003c5810723c */ /* 0x040ff00000001810 */
[----:B------:R-:W-:Y:S01]  /*a3a0*/  HMMA.16816.F32 R12, R88, R62, R12 ;  /* 0x0000003e580c723c */ /* 0x000fe2000000180c */
[----:B------:R-:W-:-:S02]  /*a3b0*/  FSEL R106, R33, -INF , !P3 ;  /* 0xff800000216a7808 */ /* 0x000fc40005800000 */
[----:B------:R-:W-:Y:S02]  /*a3c0*/  ISETP.GE.AND P3, PT, R40, R53, PT ;  /* 0x000000352800720c */ /* 0x000fe40003f66270 */
[----:B------:R-:W-:Y:S02]  /*a3d0*/  IADD3 R40, R120, 0x21, RZ ;  /* 0x0000002178287810 */ /* 0x000fe40007ffe0ff */
[----:B------:R-:W-:Y:S01]  /*a3e0*/  FSEL R105, R35, -INF , !P4 ;  /* 0xff80000023697808 */ /* 0x000fe20006000000 */
[----:B------:R-:W-:Y:S01]  /*a3f0*/  HMMA.16816.F32 R60, R92, R56, RZ ;  /* 0x000000385c3c723c */ /* 0x000fe200000018ff */
[----:B------:R-:W-:Y:S02]  /*a400*/  FSEL R108, R29, -INF , !P2 ;  /* 0xff8000001d6c7808 */ /* 0x000fe40005000000 */
[C---:B------:R-:W-:Y:S02]  /*a410*/  ISETP.GE.AND P4, PT, R40.reuse, R55, PT ;  /* 0x000000372800720c */ /* 0x040fe40003f86270 */
[----:B------:R-:W-:-:S02]  /*a420*/  ISETP.GE.AND P2, PT, R40, R53, PT ;  /* 0x000000352800720c */ /* 0x000fc40003f46270 */
[----:B------:R-:W-:Y:S01]  /*a430*/  IADD3 R40, R120, 0x29, RZ ;  /* 0x0000002978287810 */ /* 0x000fe20007ffe0ff */
[C---:B------:R-:W-:Y:S01]  /*a440*/  HMMA.16816.F32 R8, R88.reuse, R48, R8 ;  /* 0x000000305808723c */ /* 0x040fe20000001808 */
[----:B------:R-:W-:Y:S02]  /*a450*/  FSEL R101, R31, -INF , !P3 ;  /* 0xff8000001f657808 */ /* 0x000fe40005800000 */
[----:B------:R-:W-:Y:S02]  /*a460*/  FSEL R98, R25, -INF , !P4 ;  /* 0xff80000019627808 */ /* 0x000fe40006000000 */
[C---:B------:R-:W-:Y:S02]  /*a470*/  ISETP.GE.AND P3, PT, R40.reuse, R55, PT ;  /* 0x000000372800720c */ /* 0x040fe40003f66270 */
[----:B------:R-:W-:Y:S01]  /*a480*/  ISETP.GE.AND P4, PT, R40, R53, PT ;  /* 0x000000352800720c */ /* 0x000fe20003f86270 */
[----:B------:R-:W-:Y:S01]  /*a490*/  HMMA.16816.F32 R4, R88, R50, R4 ;  /* 0x000000325804723c */ /* 0x000fe20000001804 */
[----:B------:R-:W-:-:S02]  /*a4a0*/  IADD3 R40, R120, 0x31, RZ ;  /* 0x0000003178287810 */ /* 0x000fc40007ffe0ff */
[----:B------:R-:W-:Y:S02]  /*a4b0*/  FSEL R31, R27, -INF , !P2 ;  /* 0xff8000001b1f7808 */ /* 0x000fe40005000000 */
[----:B------:R-:W-:Y:S02]  /*a4c0*/  FSEL R100, R21, -INF , !P3 ;  /* 0xff80000015647808 */ /* 0x000fe40005800000 */
[C---:B------:R-:W-:Y:S01]  /*a4d0*/  ISETP.GE.AND P2, PT, R40.reuse, R55, PT ;  /* 0x000000372800720c */ /* 0x040fe20003f46270 */
[----:B------:R-:W-:Y:S01]  /*a4e0*/  HMMA.16816.F32 R48, R92, R44, RZ ;  /* 0x0000002c5c30723c */ /* 0x000fe200000018ff */
[----:B------:R-:W-:Y:S02]  /*a4f0*/  ISETP.GE.AND P3, PT, R40, R53, PT ;  /* 0x000000352800720c */ /* 0x000fe40003f66270 */
[----:B------:R-:W-:Y:S02]  /*a500*/  IADD3 R40, R120, 0x39, RZ ;  /* 0x0000003978287810 */ /* 0x000fe40007ffe0ff */
[----:B------:R-:W-:-:S02]  /*a510*/  FSEL R29, R23, -INF , !P4 ;  /* 0xff800000171d7808 */ /* 0x000fc40006000000 */
[C---:B------:R-:W-:Y:S01]  /*a520*/  ISETP.GE.AND P4, PT, R40.reuse, R55, PT ;  /* 0x000000372800720c */ /* 0x040fe20003f86270 */
[C---:B------:R-:W-:Y:S08]  /*a530*/  HMMA.16816.F32 R44, R92.reuse, R46, RZ ;  /* 0x0000002e5c2c723c */ /* 0x040ff000000018ff */
[----:B------:R-:W-:Y:S08]  /*a540*/  HMMA.16816.F32 R56, R92, R58, RZ ;  /* 0x0000003a5c38723c */ /* 0x000ff000000018ff */
[C---:B------:R-:W-:Y:S07]  /*a550*/  HMMA.16816.F32 R60, R88.reuse, R84, R60 ;  /* 0x00000054583c723c */ /* 0x040fee000000183c */
[----:B------:R-:W-:Y:S01]  /*a560*/  FSEL R84, R13, -INF , !P4 ;  /* 0xff8000000d547808 */ /* 0x000fe20006000000 */
[C---:B-1----:R-:W-:Y:S07]  /*a570*/  HMMA.16816.F32 R44, R88.reuse, R66, R44 ;  /* 0x00000042582c723c */ /* 0x042fee000000182c */
[----:B------:R-:W-:Y:S01]  /*a580*/  FSEL R66, R17, -INF , !P2 ;  /* 0xff80000011427808 */ /* 0x000fe20005000000 */
[----:B------:R-:W-:Y:S01]  /*a590*/  HMMA.16816.F32 R56, R88, R86, R56 ;  /* 0x000000565838723c */ /* 0x000fe20000001838 */
[----:B------:R-:W-:-:S02]  /*a5a0*/  ISETP.GE.AND P2, PT, R40, R53, PT ;  /* 0x000000352800720c */ /* 0x000fc40003f46270 */
[----:B------:R-:W-:Y:S02]  /*a5b0*/  IADD3 R40, R120, 0x41, RZ ;  /* 0x0000004178287810 */ /* 0x000fe40007ffe0ff */
        /* <DEDUP_REMOVED lines=23> */
[----:B------:R-:W-:-:S02]  /*a730*/  ISETP.GE.AND P2, PT, R40, R55, PT ;  /* 0x000000372800720c */ /* 0x000fc40003f46270 */
[----:B------:R-:W-:Y:S02]  /*a740*/  ISETP.GE.AND P3, PT, R40, R53, PT ;  /* 0x000000352800720c */ /* 0x000fe40003f66270 */
[----:B------:R-:W-:Y:S02]  /*a750*/  FSEL R37, R59, -INF , !P4 ;  /* 0xff8000003b257808 */ /* 0x000fe40006000000 */
[----:B------:R-:W-:Y:S02]  /*a760*/  LOP3.LUT R40, R111, 0x10, R54, 0xfe, !PT ;  /* 0x000000106f287812 */ /* 0x000fe400078efe36 */
[----:B------:R-:W-:Y:S02]  /*a770*/  ISETP.GE.AND P4, PT, R86, R55, PT ;  /* 0x000000375600720c */ /* 0x000fe40003f86270 */
[----:B------:R-:W-:Y:S02]  /*a780*/  FSEL R57, R49, -INF , !P2 ;  /* 0xff80000031397808 */ /* 0x000fe40005000000 */
[----:B------:R-:W-:-:S02]  /*a790*/  FSEL R33, R51, -INF , !P3 ;  /* 0xff80000033217808 */ /* 0x000fc40005800000 */
[C---:B------:R-:W-:Y:S02]  /*a7a0*/  ISETP.GE.AND P2, PT, R40.reuse, R55, PT ;  /* 0x000000372800720c */ /* 0x040fe40003f46270 */
[-C--:B------:R-:W-:Y:S02]  /*a7b0*/  ISETP.GE.AND P3, PT, R40, R53.reuse, PT ;  /* 0x000000352800720c */ /* 0x080fe40003f66270 */
[----:B------:R-:W-:Y:S02]  /*a7c0*/  FSEL R40, R45, -INF , !P4 ;  /* 0xff8000002d287808 */ /* 0x000fe40006000000 */
[----:B------:R-:W-:Y:S02]  /*a7d0*/  ISETP.GE.AND P4, PT, R86, R53, PT ;  /* 0x000000355600720c */ /* 0x000fe40003f86270 */
[----:B------:R-:W-:Y:S02]  /*a7e0*/  LOP3.LUT R86, R111, 0x18, R54, 0xfe, !PT ;  /* 0x000000186f567812 */ /* 0x000fe400078efe36 */
[----:B------:R-:W-:-:S02]  /*a7f0*/  FSEL R3, R47, -INF , !P4 ;  /* 0xff8000002f037808 */ /* 0x000fc40006000000 */
[----:B------:R-:W-:Y:S02]  /*a800*/  ISETP.GE.AND P4, PT, R86, R55, PT ;  /* 0x000000375600720c */ /* 0x000fe40003f86270 */
[----:B------:R-:W-:Y:S02]  /*a810*/  FSEL R114, R32, -INF , !P2 ;  /* 0xff80000020727808 */ /* 0x000fe40005000000 */
[----:B------:R-:W-:Y:S02]  /*a820*/  LOP3.LUT R32, R111, 0x28, R54, 0xfe, !PT ;  /* 0x000000286f207812 */ /* 0x000fe400078efe36 */
[----:B------:R-:W-:Y:S02]  /*a830*/  FSEL R17, R38, -INF , !P5 ;  /* 0xff80000026117808 */ /* 0x000fe40006800000 */
[----:B------:R-:W-:Y:S02]  /*a840*/  FSEL R25, R34, -INF , !P3 ;  /* 0xff80000022197808 */ /* 0x000fe40005800000 */
[----:B------:R-:W-:-:S02]  /*a850*/  FSEL R112, R28, -INF , !P4 ;  /* 0xff8000001c707808 */ /* 0x000fc40006000000 */
[----:B------:R-:W-:Y:S02]  /*a860*/  ISETP.GE.AND P6, PT, R86, R53, PT ;  /* 0x000000355600720c */ /* 0x000fe40003fc6270 */
        /* <DEDUP_REMOVED lines=10> */
[----:B------:R-:W-:-:S02]  /*a910*/  ISETP.GE.AND P5, PT, R32, R53, PT ;  /* 0x000000352000720c */ /* 0x000fc40003fa6270 */
[----:B------:R-:W-:Y:S02]  /*a920*/  ISETP.GE.AND P2, PT, R24, R55, PT ;  /* 0x000000371800720c */ /* 0x000fe40003f46270 */
[----:B------:R-:W-:Y:S02]  /*a930*/  FSEL R102, R16, -INF , !P6 ;  /* 0xff80000010667808 */ /* 0x000fe40007000000 */
[----:B------:R-:W-:Y:S02]  /*a940*/  FSEL R30, R20, -INF , !P3 ;  /* 0xff800000141e7808 */ /* 0x000fe40005800000 */
[C-C-:B------:R-:W-:Y:S02]  /*a950*/  LOP3.LUT R16, R111.reuse, 0x48, R54.reuse, 0xfe, !PT ;  /* 0x000000486f107812 */ /* 0x140fe400078efe36 */
[----:B------:R-:W-:Y:S02]  /*a960*/  LOP3.LUT R20, R111, 0x40, R54, 0xfe, !PT ;  /* 0x000000406f147812 */ /* 0x000fe400078efe36 */
[----:B------:R-:W-:-:S02]  /*a970*/  ISETP.GE.AND P3, PT, R24, R53, PT ;  /* 0x000000351800720c */ /* 0x000fc40003f66270 */
[----:B------:R-:W-:Y:S02]  /*a980*/  FSEL R99, R18, -INF , !P5 ;  /* 0xff80000012637808 */ /* 0x000fe40006800000 */
[----:B------:R-:W-:Y:S02]  /*a990*/  FSEL R104, R12, -INF , !P2 ;  /* 0xff8000000c687808 */ /* 0x000fe40005000000 */
[----:B------:R-:W-:Y:S02]  /*a9a0*/  FSEL R107, R22, -INF , !P4 ;  /* 0xff800000166b7808 */ /* 0x000fe40006000000 */
[-C--:B------:R-:W-:Y:S02]  /*a9b0*/  ISETP.GE.AND P5, PT, R16, R55.reuse, PT ;  /* 0x000000371000720c */ /* 0x080fe40003fa6270 */
[----:B------:R-:W-:Y:S02]  /*a9c0*/  LOP3.LUT R12, R111, 0x50, R54, 0xfe, !PT ;  /* 0x000000506f0c7812 */ /* 0x000fe400078efe36 */
[----:B------:R-:W-:-:S02]  /*a9d0*/  ISETP.GE.AND P4, PT, R20, R55, PT ;  /* 0x000000371400720c */ /* 0x000fc40003f86270 */
[----:B------:R-:W-:Y:S02]  /*a9e0*/  FSEL R97, R14, -INF , !P3 ;  /* 0xff8000000e617808 */ /* 0x000fe40005800000 */
[----:B------:R-:W-:Y:S02]  /*a9f0*/  ISETP.GE.AND P2, PT, R16, R53, PT ;  /* 0x000000351000720c */ /* 0x000fe40003f46270 */
[----:B------:R-:W-:Y:S02]  /*aa00*/  ISETP.GE.AND P3, PT, R12, R55, PT ;  /* 0x000000370c00720c */ /* 0x000fe40003f66270 */
[----:B------:R-:W-:Y:S02]  /*aa10*/  FSEL R86, R4, -INF , !P5 ;  /* 0xff80000004567808 */ /* 0x000fe40006800000 */
        /* <DEDUP_REMOVED lines=8> */
[-C--:B------:R-:W-:Y:S02]  /*aaa0*/  ISETP.GE.AND P3, PT, R4, R53.reuse, PT ;  /* 0x000000350400720c */ /* 0x080fe40003f66270 */
[----:B------:R-:W-:Y:S02]  /*aab0*/  ISETP.GE.AND P4, PT, R12, R53, PT ;  /* 0x000000350c00720c */ /* 0x000fe40003f86270 */
[----:B------:R-:W-:Y:S02]  /*aac0*/  ISETP.GE.AND P6, PT, R8, R55, PT ;  /* 0x000000370800720c */ /* 0x000fe40003fc6270 */
[----:B------:R-:W-:Y:S02]  /*aad0*/  LOP3.LUT R4, R111, 0x68, R54, 0xfe, !PT ;  /* 0x000000686f047812 */ /* 0x000fe400078efe36 */
[----:B------:R-:W-:Y:S02]  /*aae0*/  FSEL R59, R62, -INF , !P4 ;  /* 0xff8000003e3b7808 */ /* 0x000fe40006000000 */
[----:B------:R-:W-:-:S02]  /*aaf0*/  FSEL R56, R56, -INF , !P6 ;  /* 0xff80000038387808 */ /* 0x000fc40007000000 */
[C---:B------:R-:W-:Y:S02]  /*ab00*/  ISETP.GE.AND P4, PT, R4.reuse, R55, PT ;  /* 0x000000370400720c */ /* 0x040fe40003f86270 */
[-C--:B------:R-:W-:Y:S02]  /*ab10*/  ISETP.GE.AND P6, PT, R4, R53.reuse, PT ;  /* 0x000000350400720c */ /* 0x080fe40003fc6270 */
[----:B------:R-:W1:Y:S01]  /*ab20*/  LDSM.16.M88.4 R4, [R134+0x2c00] ;  /* 0x002c00008604783b */ /* 0x000e620000000200 */
[----:B------:R-:W-:Y:S02]  /*ab30*/  ISETP.GE.AND P5, PT, R8, R53, PT ;  /* 0x000000350800720c */ /* 0x000fe40003fa6270 */
[----:B------:R-:W-:Y:S02]  /*ab40*/  LOP3.LUT R8, R111, 0x70, R54, 0xfe, !PT ;  /* 0x000000706f087812 */ /* 0x000fe400078efe36 */
        /* <DEDUP_REMOVED lines=9> */
[----:B------:R-:W2:Y:S01]  /*abe0*/  LDSM.16.M88.4 R8, [R124] ;  /* 0x000000007c08783b */ /* 0x000ea20000000200 */
[----:B------:R-:W-:Y:S01]  /*abf0*/  FSEL R45, R46, -INF , !P6 ;  /* 0xff8000002e2d7808 */ /* 0x000fe20007000000 */
[----:B------:R-:W-:-:S04]  /*ac00*/  DEPBAR.LE SB0, 0x0 ;  /* 0x000080000000791a */ /* 0x000fc80000000000 */
[----:B------:R-:W-:Y:S01]  /*ac10*/  IADD3 R120, R120, 0x79, RZ ;  /* 0x0000007978787810 */ /* 0x000fe20007ffe0ff */
[----:B-1----:R-:W-:Y:S07]  /*ac20*/  HMMA.16816.F32 R12, R92, R4, RZ ;  /* 0x000000045c0c723c */ /* 0x002fee00000018ff */
[----:B------:R-:W-:Y:S01]  /*ac30*/  LOP3.LUT R4, R111, 0x78, R54, 0xfe, !PT ;  /* 0x000000786f047812 */ /* 0x000fe200078efe36 */
[----:B------:R-:W-:Y:S03]  /*ac40*/  BAR.SYNC.DEFER_BLOCKING 0x0 ;  /* 0x0000000000007b1d */ /* 0x000fe60000010000 */
[C---:B------:R-:W-:Y:S11]  /*ac50*/  ISETP.GE.AND P6, PT, R4.reuse, R55, PT ;  /* 0x000000370400720c */ /* 0x040ff60003fc6270 */
[----:B------:R-:W-:Y:S02]  /*ac60*/  @!UPT UIADD3 URZ, URZ, URZ, URZ ;  /* 0x0000003f3f3ff290 */ /* 0x000fe4000fffe03f */
[----:B--2---:R-:W-:Y:S11]  /*ac70*/  HMMA.16816.F32 R12, R88, R8, R12 ;  /* 0x00000008580c723c */ /* 0x004ff6000000180c */
[----:B------:R-:W-:Y:S11]  /*ac80*/  @!UPT UIADD3 URZ, URZ, URZ, URZ ;  /* 0x0000003f3f3ff290 */ /* 0x000ff6000fffe03f */
[----:B------:R-:W-:Y:S02]  /*ac90*/  @!UPT UIADD3 URZ, URZ, URZ, URZ ;  /* 0x0000003f3f3ff290 */ /* 0x000fe4000fffe03f */
[----:B------:R-:W-:Y:S02]  /*aca0*/  FSEL R48, R13, -INF , !P3 ;  /* 0xff8000000d307808 */ /* 0x000fe40005800000 */
[----:B------:R-:W-:Y:S02]  /*acb0*/  ISETP.GE.AND P3, PT, R4, R53, PT ;  /* 0x000000350400720c */ /* 0x000fe40003f66270 */
[----:B------:R-:W-:Y:S01]  /*acc0*/  HMMA.16816.F32 R4, R92, R6, RZ ;  /* 0x000000065c04723c */ /* 0x000fe200000018ff */
[----:B------:R-:W-:Y:S02]  /*acd0*/  FSEL R54, R12, -INF , !P5 ;  /* 0xff8000000c367808 */ /* 0x000fe40006800000 */
[----:B------:R-:W-:Y:S02]  /*ace0*/  FSEL R47, R14, -INF , !P2 ;  /* 0xff8000000e2f7808 */ /* 0x000fe40005000000 */
[C---:B------:R-:W-:Y:S02]  /*acf0*/  ISETP.GE.AND P5, PT, R120.reuse, R55, PT ;  /* 0x000000377800720c */ /* 0x040fe40003fa6270 */
[----:B------:R-:W-:-:S02]  /*ad00*/  ISETP.GE.AND P2, PT, R120, R53, PT ;  /* 0x000000357800720c */ /* 0x000fc40003f46270 */
[----:B------:R-:W-:Y:S11]  /*ad10*/  FSEL R41, R15, -INF , !P4 ;  /* 0xff8000000f297808 */ /* 0x000ff60006000000 */
[----:B------:R-:W-:Y:S04]  /*ad20*/  @!UPT UIADD3 URZ, URZ, URZ, URZ ;  /* 0x0000003f3f3ff290 */ /* 0x000fe8000fffe03f */
[----:B------:R-:W-:Y:S11]  /*ad30*/  HMMA.16816.F32 R4, R88, R10, R4 ;  /* 0x0000000a5804723c */ /* 0x000ff60000001804 */
[----:B------:R-:W-:Y:S11]  /*ad40*/  @!UPT UIADD3 URZ, URZ, URZ, URZ ;  /* 0x0000003f3f3ff290 */ /* 0x000ff6000fffe03f */
[----:B------:R-:W-:Y:S02]  /*ad50*/  @!UPT UIADD3 URZ, URZ, URZ, URZ ;  /* 0x0000003f3f3ff290 */ /* 0x000fe4000fffe03f */
[----:B------:R-:W-:Y:S02]  /*ad60*/  FSEL R46, R4, -INF , !P6 ;  /* 0xff800000042e7808 */ /* 0x000fe40007000000 */
[----:B------:R-:W-:Y:S02]  /*ad70*/  FSEL R44, R5, -INF , !P5 ;  /* 0xff800000052c7808 */ /* 0x000fe40006800000 */
[----:B------:R-:W-:Y:S02]  /*ad80*/  FSEL R39, R6, -INF , !P3 ;  /* 0xff80000006277808 */ /* 0x000fe40005800000 */
[----:B------:R-:W-:Y:S01]  /*ad90*/  FSEL R36, R7, -INF , !P2 ;  /* 0xff80000007247808 */ /* 0x000fe20005000000 */
[----:B------:R-:W-:Y:S05]  /*ada0*/  @!P0 BRA `(.L_x_4391) ;  /* 0x0000052000008947 */ /* 0x000fea0003800000 */
[----:B------:R-:W-:Y:S05]  /*adb0*/  @!P1 BRA `(.L_x_4392) ;  /* 0x0000039000009947 */ /* 0x000fea0003800000 */
[----:B------:R-:W-:Y:S01]  /*adc0*/  IABS R4, c[0x0][0x2d0] ;  /* 0x0000b40000047a13 */ /* 0x000fe20000000000 */
[----:B------:R-:W-:Y:S01]  /*add0*/  IMAD.MOV.U32 R6, RZ, RZ, RZ ;  /* 0x000000ffff067224 */ /* 0x000fe200078e00ff */
[----:B------:R-:W-:Y:S02]  /*ade0*/  IADD3 R10, R111, -0x80, RZ ;  /* 0xffffff806f0a7810 */ /* 0x000fe40007ffe0ff */
[----:B------:R-:W1:Y:S01]  /*adf0*/  I2F.RP R11, R4 ;  /* 0x00000004000b7306 */ /* 0x000e620000209400 */
[----:B------:R-:W-:-:S02]  /*ae00*/  IABS R8, R111 ;  /* 0x0000006f00087213 */ /* 0x000fc40000000000 */
        /* <DEDUP_REMOVED lines=10> */
[----:B------:R-:W-:Y:S01]  /*aeb0*/  IMAD.HI.U32 R11, R9, R8, RZ ;  /* 0x00000008090b7227 */ /* 0x000fe200078e00ff */
[----:B------:R-:W-:-:S03]  /*aec0*/  ISETP.GE.AND P0, PT, R10, RZ, PT ;  /* 0x000000ff0a00720c */ /* 0x000fc60003f06270 */
        /* <DEDUP_REMOVED lines=31> */
[----:B------:R-:W-:-:S04]  /*b0c0*/  IMAD.WIDE.U32 R8, R8, c[0x0][0x198], RZ ;  /* 0x0000660008087a25 */ /* 0x000fc800078e00ff */
        /* <DEDUP_REMOVED lines=8> */
.L_x_4392:
[----:B------:R-:W-:-:S05]  /*b150*/  IMAD.MOV.U32 R8, RZ, RZ, c[0x0][0x198] ;  /* 0x00006600ff087624 */ /* 0x000fca00078e00ff */
[----:B------:R-:W-:-:S04]  /*b160*/  LEA R8, -R8, RZ, 0x7 ;  /* 0x000000ff08087211 */ /* 0x000fc800078e39ff */
[----:B------:R-:W-:Y:S02]  /*b170*/  SHF.R.S32.HI R4, RZ, 0x1f, R8 ;  /* 0x0000001fff047819 */ /* 0x000fe40000011408 */
.L_x_4393:
        /* <DEDUP_REMOVED lines=21> */
.L_x_4391:
[----:B-1----:R-:W-:Y:S01]  /*b2d0*/  FMNMX.FTZ R5, R2, R118, !PT ;  /* 0x0000007602057209 */ /* 0x002fe20007810000 */
[----:B------:R-:W-:Y:S01]  /*b2e0*/  LDSM.16.MT88.4 R8, [R132+0x3000] ;  /* 0x003000008408783b */ /* 0x000fe20000004200 */
[----:B------:R-:W-:Y:S02]  /*b2f0*/  FMNMX.FTZ R4, R0, R109, !PT ;  /* 0x0000006d00047209 */ /* 0x000fe40007810000 */
[----:B------:R-:W-:Y:S01]  /*b300*/  FMNMX.FTZ R5, R110, R5, !PT ;  /* 0x000000056e057209 */ /* 0x000fe20007810000 */
[----:B------:R-:W-:Y:S01]  /*b310*/  LDSM.16.MT88.4 R20, [R131+0x3000] ;  /* 0x003000008314783b */ /* 0x000fe20000004200 */
        /* <DEDUP_REMOVED lines=57> */
[----:B------:R-:W-:-:S04]  /*b6b0*/  FMNMX.FTZ R5, R46, R5, !PT ;  /* 0x000000052e057209 */ /* 0x000fc80007810000 */
[----:B------:R-:W-:Y:S02]  /*b6c0*/  FMNMX.FTZ R6, R44, R5, !PT ;  /* 0x000000052c067209 */ /* 0x000fe40007810000 */
[----:B------:R-:W-:-:S03]  /*b6d0*/  FMNMX.FTZ R5, R39, R4, !PT ;  /* 0x0000000427057209 */ /* 0x000fc60007810000 */
[----:B------:R-:W1:Y:S01]  /*b6e0*/  SHFL.BFLY PT, R7, R6, 0x2, 0x1f ;  /* 0x0c401f0006077f89 */ /* 0x000e6200000e0000 */
        /* <DEDUP_REMOVED lines=8> */
[C---:B------:R-:W-:Y:S01]  /*b770*/  FMUL.FTZ R53, R34.reuse, c[0x0][0x23c] ;  /* 0x00008f0022357a20 */ /* 0x040fe20000410000 */
[----:B--2---:R-:W-:Y:S02]  /*b780*/  FMNMX.FTZ R32, R5, R32, !PT ;  /* 0x0000002005207209 */ /* 0x004fe40007810000 */
[----:B------:R-:W-:Y:S02]  /*b790*/  FSEL R119, R34, RZ, P2 ;  /* 0x000000ff22777208 */ /* 0x000fe40001000000 */
[C---:B------:R-:W-:Y:S01]  /*b7a0*/  FSETP.NEU.FTZ.AND P0, PT, R32.reuse, -INF , PT ;  /* 0xff8000002000780b */ /* 0x040fe20003f1d000 */
[----:B------:R-:W-:Y:S01]  /*b7b0*/  FMUL.FTZ R38, R32, c[0x0][0x23c] ;  /* 0x00008f0020267a20 */ /* 0x000fe20000410000 */
[----:B------:R-:W-:Y:S01]  /*b7c0*/  FSEL R53, R53, RZ, P2 ;  /* 0x000000ff35357208 */ /* 0x000fe20001000000 */
[----:B------:R-:W-:-:S03]  /*b7d0*/  FADD.FTZ R119, R2, -R119 ;  /* 0x8000007702777221 */ /* 0x000fc60000010000 */
[----:B------:R-:W-:Y:S01]  /*b7e0*/  FSEL R38, R38, RZ, P0 ;  /* 0x000000ff26267208 */ /* 0x000fe20000000000 */
[--C-:B------:R-:W-:Y:S02]  /*b7f0*/  FFMA.FTZ R55, R116, c[0x0][0x23c], -R53.reuse ;  /* 0x00008f0074377a23 */ /* 0x100fe40000010835 */
[--C-:B------:R-:W-:Y:S02]  /*b800*/  FFMA.FTZ R111, R110, c[0x0][0x23c], -R53.reuse ;  /* 0x00008f006e6f7a23 */ /* 0x100fe40000010835 */
[--C-:B------:R-:W-:Y:S02]  /*b810*/  FFMA.FTZ R116, R109, c[0x0][0x23c], -R38.reuse ;  /* 0x00008f006d747a23 */ /* 0x100fe40000010826 */
[----:B------:R-:W-:Y:S01]  /*b820*/  FFMA.FTZ R109, R117, c[0x0][0x23c], -R38 ;  /* 0x00008f00756d7a23 */ /* 0x000fe20000010826 */
[----:B------:R-:W-:Y:S01]  /*b830*/  FSEL R117, R32, RZ, P0 ;  /* 0x000000ff20757208 */ /* 0x000fe20000000000 */
[--C-:B------:R-:W-:Y:S01]  /*b840*/  FFMA.FTZ R118, R118, c[0x0][0x23c], -R53.reuse ;  /* 0x00008f0076767a23 */ /* 0x100fe20000010835 */
[----:B------:R-:W-:Y:S01]  /*b850*/  MUFU.EX2 R111, R111 ;  /* 0x0000006f006f7308 */ /* 0x000fe20000000800 */
[----:B------:R-:W-:-:S02]  /*b860*/  FFMA.FTZ R110, R122, c[0x0][0x23c], -R53 ;  /* 0x00008f007a6e7a23 */ /* 0x000fc40000010835 */
[----:B------:R-:W-:Y:S02]  /*b870*/  FADD.FTZ R117, R0, -R117 ;  /* 0x8000007500757221 */ /* 0x000fe40000010000 */
[----:B------:R-:W-:Y:S02]  /*b880*/  FMUL.FTZ R119, R119, c[0x0][0x23c] ;  /* 0x00008f0077777a20 */ /* 0x000fe40000410000 */
[----:B------:R-:W-:Y:S01]  /*b890*/  FMUL.FTZ R117, R117, c[0x0][0x23c] ;  /* 0x00008f0075757a20 */ /* 0x000fe20000410000 */
[----:B------:R-:W1:Y:S01]  /*b8a0*/  MUFU.EX2 R118, R118 ;  /* 0x0000007600767308 */ /* 0x000e620000000800 */
[--C-:B------:R-:W-:Y:S02]  /*b8b0*/  FFMA.FTZ R91, R115, c[0x0][0x23c], -R38.reuse ;  /* 0x00008f00735b7a23 */ /* 0x100fe40000010826 */
[--C-:B------:R-:W-:Y:S02]  /*b8c0*/  FFMA.FTZ R17, R17, c[0x0][0x23c], -R38.reuse ;  /* 0x00008f0011117a23 */ /* 0x100fe40000010826 */
[----:B------:R-:W-:-:S02]  /*b8d0*/  FFMA.FTZ R95, R25, c[0x0][0x23c], -R38 ;  /* 0x00008f00195f7a23 */ /* 0x000fc40000010826 */
[----:B------:R-:W2:Y:S01]  /*b8e0*/  LDSM.16.MT88.4 R24, [R132+0x3400] ;  /* 0x003400008418783b */ /* 0x000ea20000004200 */
[----:B------:R-:W-:Y:S01]  /*b8f0*/  MUFU.EX2 R110, R110 ;  /* 0x0000006e006e7308 */ /* 0x000fe20000000800 */
[--C-:B------:R-:W-:Y:S02]  /*b900*/  FFMA.FTZ R115, R114, c[0x0][0x23c], -R53.reuse ;  /* 0x00008f0072737a23 */ /* 0x100fe40000010835 */
[--C-:B------:R-:W-:Y:S02]  /*b910*/  FFMA.FTZ R92, R106, c[0x0][0x23c], -R53.reuse ;  /* 0x00008f006a5c7a23 */ /* 0x100fe40000010835 */
[--C-:B------:R-:W-:Y:S02]  /*b920*/  FFMA.FTZ R93, R112, c[0x0][0x23c], -R53.reuse ;  /* 0x00008f00705d7a23 */ /* 0x100fe40000010835 */
[----:B------:R-:W-:Y:S01]  /*b930*/  FFMA.FTZ R62, R108, c[0x0][0x23c], -R53 ;  /* 0x00008f006c3e7a23 */ /* 0x000fe20000010835 */
[----:B------:R-:W3:Y:S01]  /*b940*/  MUFU.EX2 R55, R55 ;  /* 0x0000003700377308 */ /* 0x000ee20000000800 */
[----:B-1----:R-:W-:Y:S01]  /*b950*/  F2FP.PACK_AB R16, R111, R118 ;  /* 0x000000766f10723e */ /* 0x002fe200000000ff */
        /* <DEDUP_REMOVED lines=8> */
[----:B------:R-:W1:Y:S01]  /*b9e0*/  MUFU.EX2 R109, R109 ;  /* 0x0000006d006d7308 */ /* 0x000e620000000800 */
[----:B---3--:R-:W-:Y:S01]  /*b9f0*/  F2FP.PACK_AB R18, R55, R110 ;  /* 0x0000006e3712723e */ /* 0x008fe200000000ff */
[----:B------:R-:W-:-:S02]  /*ba00*/  FFMA.FTZ R90, R100, c[0x0][0x23c], -R53 ;  /* 0x00008f00645a7a23 */ /* 0x000fc40000010835 */
[--C-:B------:R-:W-:Y:S02]  /*ba10*/  FFMA.FTZ R98, R31, c[0x0][0x23c], -R38.reuse ;  /* 0x00008f001f627a23 */ /* 0x100fe40000010826 */
[--C-:B------:R-:W-:Y:S02]  /*ba20*/  FFMA.FTZ R94, R107, c[0x0][0x23c], -R38.reuse ;  /* 0x00008f006b5e7a23 */ /* 0x100fe40000010826 */
[----:B------:R1:W-:Y:S01]  /*ba30*/  MUFU.EX2 R2, R17 ;  /* 0x0000001100027308 */ /* 0x0003e20000000800 */
[--C-:B------:R-:W-:Y:S02]  /*ba40*/  FFMA.FTZ R103, R29, c[0x0][0x23c], -R38.reuse ;  /* 0x00008f001d677a23 */ /* 0x100fe40000010826 */
[--C-:B------:R-:W-:Y:S02]  /*ba50*/  FFMA.FTZ R99, R99, c[0x0][0x23c], -R38.reuse ;  /* 0x00008f0063637a23 */ /* 0x100fe40000010826 */
[----:B------:R-:W-:Y:S02]  /*ba60*/  FFMA.FTZ R51, R51, c[0x0][0x23c], -R38 ;  /* 0x00008f0033337a23 */ /* 0x000fe40000010826 */
[--C-:B------:R-:W-:Y:S01]  /*ba70*/  FFMA.FTZ R40, R40, c[0x0][0x23c], -R53.reuse ;  /* 0x00008f0028287a23 */ /* 0x100fe20000010835 */
[----:B------:R-:W3:Y:S01]  /*ba80*/  MUFU.EX2 R119, R119 ;  /* 0x0000007700777308 */ /* 0x000ee20000000800 */
[----:B------:R-:W-:-:S02]  /*ba90*/  FFMA.FTZ R46, R46, c[0x0][0x23c], -R53 ;  /* 0x00008f002e2e7a23 */ /* 0x000fc40000010835 */
[----:B------:R-:W-:-:S05]  /*baa0*/  FFMA.FTZ R41, R41, c[0x0][0x23c], -R38 ;  /* 0x00008f0029297a23 */ /* 0x000fca0000010826 */
[----:B------:R-:W4:Y:S01]  /*bab0*/  MUFU.EX2 R117, R117 ;  /* 0x0000007500757308 */ /* 0x000f220000000800 */
[----:B-1----:R-:W-:-:S07]  /*bac0*/  F2FP.PACK_AB R17, R109, R116 ;  /* 0x000000746d11723e */ /* 0x002fce00000000ff */
[----:B------:R-:W1:Y:S01]  /*bad0*/  MUFU.EX2 R91, R91 ;  /* 0x0000005b005b7308 */ /* 0x000e620000000800 */
[-C--:B---3--:R-:W-:Y:S02]  /*bae0*/  FMUL.FTZ R4, R68, R119.reuse ;  /* 0x0000007744047220 */ /* 0x088fe40000410000 */
[-C--:B------:R-:W-:Y:S02]  /*baf0*/  FMUL.FTZ R5, R69, R119.reuse ;  /* 0x0000007745057220 */ /* 0x080fe40000410000 */
[-C--:B------:R-:W-:Y:S02]  /*bb00*/  FMUL.FTZ R72, R72, R119.reuse ;  /* 0x0000007748487220 */ /* 0x080fe40000410000 */
[----:B------:R-:W-:Y:S01]  /*bb10*/  FMUL.FTZ R73, R73, R119 ;  /* 0x0000007749497220 */ /* 0x000fe20000410000 */
[----:B------:R-:W-:Y:S01]  /*bb20*/  MUFU.EX2 R115, R115 ;  /* 0x0000007300737308 */ /* 0x000fe20000000800 */
[-C--:B----4-:R-:W-:Y:S02]  /*bb30*/  FMUL.FTZ R6, R70, R117.reuse ;  /* 0x0000007546067220 */ /* 0x090fe40000410000 */
[----:B------:R-:W-:-:S02]  /*bb40*/  FMUL.FTZ R7, R71, R117 ;  /* 0x0000007547077220 */ /* 0x000fc40000410000 */
[-C--:B------:R-:W-:Y:S02]  /*bb50*/  FMUL.FTZ R74, R74, R117.reuse ;  /* 0x000000754a4a7220 */ /* 0x080fe40000410000 */
[----:B------:R-:W-:Y:S01]  /*bb60*/  FMUL.FTZ R75, R75, R117 ;  /* 0x000000754b4b7220 */ /* 0x000fe20000410000 */
[----:B-1----:R-:W-:Y:S01]  /*bb70*/  F2FP.PACK_AB R19, R91, R2 ;  /* 0x000000025b13723e */ /* 0x002fe200000000ff */
[----:B------:R-:W1:Y:S01]  /*bb80*/  MUFU.EX2 R92, R92 ;  /* 0x0000005c005c7308 */ /* 0x000e620000000800 */
        /* <DEDUP_REMOVED lines=11> */
[----:B------:R-:W3:Y:S01]  /*bc40*/  MUFU.EX2 R62, R62 ;  /* 0x0000003e003e7308 */ /* 0x000ee20000000800 */
[----:B------:R-:W-:Y:S01]  /*bc50*/  LDSM.16.MT88.4 R72, [R132+0x3c00] ;  /* 0x003c00008448783b */ /* 0x000fe20000004200 */
[----:B------:R-:W-:Y:S02]  /*bc60*/  FFMA.FTZ R118, R151, R119, R118 ;  /* 0x0000007797767223 */ /* 0x000fe40000010076 */
[----:B------:R-:W-:Y:S02]  /*bc70*/  FFMA.FTZ R116, R152, R117, R116 ;  /* 0x0000007598747223 */ /* 0x000fe40000010074 */
[----:B------:R-:W-:Y:S01]  /*bc80*/  HMMA.16816.F32 R12, R16, R20, R12 ;  /* 0x00000014100c723c */ /* 0x000fe2000000180c */
[----:B------:R-:W-:Y:S01]  /*bc90*/  FADD.FTZ R111, R111, R118 ;  /* 0x000000766f6f7221 */ /* 0x000fe20000010000 */
[----:B------:R-:W-:Y:S01]  /*bca0*/  MUFU.EX2 R95, R95 ;  /* 0x0000005f005f7308 */ /* 0x000fe20000000800 */
[----:B------:R-:W-:-:S02]  /*bcb0*/  FADD.FTZ R109, R109, R116 ;  /* 0x000000746d6d7221 */ /* 0x000fc40000010000 */
[----:B------:R-:W-:Y:S02]  /*bcc0*/  FADD.FTZ R110, R110, R111 ;  /* 0x0000006f6e6e7221 */ /* 0x000fe40000010000 */
[----:B-1----:R-:W-:Y:S01]  /*bcd0*/  F2FP.PACK_AB R20, R92, R115 ;  /* 0x000000735c14723e */ /* 0x002fe200000000ff */
[----:B------:R-:W-:Y:S01]  /*bce0*/  HMMA.16816.F32 R16, R16, R22, R80 ;  /* 0x000000161010723c */ /* 0x000fe20000001850 */
[----:B------:R-:W-:Y:S01]  /*bcf0*/  FADD.FTZ R110, R55, R110 ;  /* 0x0000006e376e7221 */ /* 0x000fe20000010000 */
[----:B------:R-:W1:Y:S01]  /*bd00*/  MUFU.EX2 R88, R88 ;  /* 0x0000005800587308 */ /* 0x000e620000000800 */
[----:B------:R-:W-:Y:S02]  /*bd10*/  FFMA.FTZ R55, R35, c[0x0][0x23c], -R38 ;  /* 0x00008f0023377a23 */ /* 0x000fe40000010826 */
[----:B------:R-:W-:Y:S02]  /*bd20*/  FADD.FTZ R115, R115, R110 ;  /* 0x0000006e73737221 */ /* 0x000fe40000010000 */
[----:B---3--:R-:W-:Y:S01]  /*bd30*/  F2FP.PACK_AB R22, R62, R93 ;  /* 0x0000005d3e16723e */ /* 0x008fe200000000ff */
[----:B------:R-:W-:-:S02]  /*bd40*/  FFMA.FTZ R35, R48, c[0x0][0x23c], -R53 ;  /* 0x00008f0030237a23 */ /* 0x000fc40000010835 */
[----:B------:R-:W-:Y:S01]  /*bd50*/  MUFU.EX2 R89, R89 ;  /* 0x0000005900597308 */ /* 0x000fe20000000800 */
[----:B------:R-:W-:Y:S02]  /*bd60*/  FADD.FTZ R92, R92, R115 ;  /* 0x000000735c5c7221 */ /* 0x000fe40000010000 */
[----:B------:R-:W-:Y:S02]  /*bd70*/  FFMA.FTZ R48, R33, c[0x0][0x23c], -R38 ;  /* 0x00008f0021307a23 */ /* 0x000fe40000010826 */
[----:B------:R-:W-:Y:S02]  /*bd80*/  FADD.FTZ R93, R93, R92 ;  /* 0x0000005c5d5d7221 */ /* 0x000fe40000010000 */
[----:B------:R-:W-:Y:S01]  /*bd90*/  FFMA.FTZ R33, R45, c[0x0][0x23c], -R38 ;  /* 0x00008f002d217a23 */ /* 0x000fe20000010826 */
[----:B------:R-:W3:Y:S01]  /*bda0*/  MUFU.EX2 R0, R0 ;  /* 0x0000000000007308 */ /* 0x000ee20000000800 */
[----:B-1----:R-:W-:Y:S01]  /*bdb0*/  F2FP.PACK_AB R21, R88, R95 ;  /* 0x0000005f5815723e */ /* 0x002fe200000000ff */
[----:B------:R-:W-:-:S02]  /*bdc0*/  FADD.FTZ R62, R62, R93 ;  /* 0x0000005d3e3e7221 */ /* 0x000fc40000010000 */
[----:B------:R-:W-:-:S04]  /*bdd0*/  FFMA.FTZ R151, R44, c[0x0][0x23c], -R53 ;  /* 0x00008f002c977a23 */ /* 0x000fc80000010835 */
[----:B------:R-:W-:Y:S01]  /*bde0*/  MUFU.EX2 R105, R105 ;  /* 0x0000006900697308 */ /* 0x000fe20000000800 */
[----:B---3--:R-:W-:-:S07]  /*bdf0*/  F2FP.PACK_AB R23, R0, R89 ;  /* 0x000000590017723e */ /* 0x008fce00000000ff */
[----:B------:R-:W1:Y:S01]  /*be00*/  MUFU.EX2 R106, R106 ;  /* 0x0000006a006a7308 */ /* 0x000e620000000800 */
[C---:B--2---:R-:W-:Y:S07]  /*be10*/  HMMA.16816.F32 R4, R20.reuse, R24, R4 ;  /* 0x000000181404723c */ /* 0x044fee0000001804 */
[----:B------:R-:W-:Y:S01]  /*be20*/  MUFU.EX2 R101, R101 ;  /* 0x0000006500657308 */ /* 0x000fe20000000800 */
[----:B------:R-:W-:Y:S01]  /*be30*/  HMMA.16816.F32 R8, R20, R26, R8 ;  /* 0x0000001a1408723c */ /* 0x000fe20000001808 */
[----:B------:R-:W2:Y:S06]  /*be40*/  LDSM.16.MT88.4 R24, [R131+0x3400] ;  /* 0x003400008318783b */ /* 0x000eac0000004200 */
[----:B------:R-:W3:Y:S01]  /*be50*/  MUFU.EX2 R90, R90 ;  /* 0x0000005a005a7308 */ /* 0x000ee20000000800 */
[----:B-1----:R-:W-:Y:S01]  /*be60*/  F2FP.PACK_AB R28, R106, R105 ;  /* 0x000000696a1c723e */ /* 0x002fe200000000ff */
[----:B------:R-:W-:-:S04]  /*be70*/  FADD.FTZ R105, R105, R62 ;  /* 0x0000003e69697221 */ /* 0x000fc80000010000 */
[----:B------:R-:W-:Y:S02]  /*be80*/  FADD.FTZ R106, R106, R105 ;  /* 0x000000696a6a7221 */ /* 0x000fe40000010000 */
[----:B------:R-:W-:Y:S08]  /*be90*/  MUFU.EX2 R113, R113 ;  /* 0x0000007100717308 */ /* 0x000ff00000000800 */
[----:B------:R-:W1:Y:S01]  /*bea0*/  MUFU.EX2 R98, R98 ;  /* 0x0000006200627308 */ /* 0x000e620000000800 */
[----:B---3--:R-:W-:Y:S01]  /*beb0*/  F2FP.PACK_AB R30, R90, R101 ;  /* 0x000000655a1e723e */ /* 0x008fe200000000ff */
[----:B------:R-:W-:-:S04]  /*bec0*/  FADD.FTZ R101, R101, R106 ;  /* 0x0000006a65657221 */ /* 0x000fc80000010000 */
[----:B------:R-:W-:Y:S02]  /*bed0*/  FADD.FTZ R90, R90, R101 ;  /* 0x000000655a5a7221 */ /* 0x000fe40000010000 */
[----:B------:R-:W-:Y:S08]  /*bee0*/  MUFU.EX2 R94, R94 ;  /* 0x0000005e005e7308 */ /* 0x000ff00000000800 */
[----:B------:R-:W3:Y:S01]  /*bef0*/  MUFU.EX2 R103, R103 ;  /* 0x0000006700677308 */ /* 0x000ee20000000800 */
[----:B-1----:R-:W-:Y:S01]  /*bf00*/  F2FP.PACK_AB R29, R98, R113 ;  /* 0x00000071621d723e */ /* 0x002fe200000000ff */
[C---:B--2---:R-:W-:Y:S06]  /*bf10*/  HMMA.16816.F32 R12, R20.reuse, R24, R12 ;  /* 0x00000018140c723c */ /* 0x044fec000000180c */
[----:B------:R-:W-:Y:S02]  /*bf20*/  MUFU.EX2 R55, R55 ;  /* 0x0000003700377308 */ /* 0x000fe40000000800 */
[----:B------:R-:W-:Y:S01]  /*bf30*/  HMMA.16816.F32 R16, R20, R26, R16 ;  /* 0x0000001a1410723c */ /* 0x000fe20000001810 */
[----:B------:R-:W1:Y:S01]  /*bf40*/  LDSM.16.MT88.4 R24, [R132+0x3800] ;  /* 0x003800008418783b */ /* 0x000e620000004200 */
[----:B---3--:R-:W-:-:S04]  /*bf50*/  F2FP.PACK_AB R31, R103, R94 ;  /* 0x0000005e671f723e */ /* 0x008fc800000000ff */
[----:B------:R-:W-:Y:S01]  /*bf60*/  MUFU.EX2 R51, R51 ;  /* 0x0000003300337308 */ /* 0x000fe20000000800 */
[----:B------:R-:W2:Y:S07]  /*bf70*/  LDSM.16.MT88.4 R20, [R131+0x3800] ;  /* 0x003800008314783b */ /* 0x000eae0000004200 */
[----:B------:R-:W-:Y:S08]  /*bf80*/  MUFU.EX2 R40, R40 ;  /* 0x0000002800287308 */ /* 0x000ff00000000800 */
[----:B------:R-:W-:Y:S08]  /*bf90*/  MUFU.EX2 R48, R48 ;  /* 0x0000003000307308 */ /* 0x000ff00000000800 */
[----:B------:R-:W-:Y:S08]  /*bfa0*/  MUFU.EX2 R33, R33 ;  /* 0x0000002100217308 */ /* 0x000ff00000000800 */
[----:B------:R-:W-:Y:S01]  /*bfb0*/  MUFU.EX2 R35, R35 ;  /* 0x0000002300237308 */ /* 0x000fe20000000800 */
[C---:B-1----:R-:W-:Y:S07]  /*bfc0*/  HMMA.16816.F32 R4, R28.reuse, R24, R4 ;  /* 0x000000181c04723c */ /* 0x042fee0000001804 */
[----:B------:R-:W-:Y:S01]  /*bfd0*/  MUFU.EX2 R151, R151 ;  /* 0x0000009700977308 */ /* 0x000fe20000000800 */
[--C-:B------:R-:W-:Y:S01]  /*bfe0*/  FFMA.FTZ R25, R102, c[0x0][0x23c], -R53.reuse ;  /* 0x00008f0066197a23 */ /* 0x100fe20000010835 */
[----:B------:R-:W-:Y:S01]  /*bff0*/  HMMA.16816.F32 R8, R28, R26, R8 ;  /* 0x0000001a1c08723c */ /* 0x000fe20000001808 */
[----:B------:R-:W-:-:S02]  /*c000*/  FFMA.FTZ R24, R66, c[0x0][0x23c], -R53 ;  /* 0x00008f0042187a23 */ /* 0x000fc40000010835 */
[----:B------:R-:W-:-:S03]  /*c010*/  FFMA.FTZ R66, R86, c[0x0][0x23c], -R53 ;  /* 0x00008f0056427a23 */ /* 0x000fc60000010835 */
[----:B------:R-:W-:Y:S01]  /*c020*/  MUFU.EX2 R25, R25 ;  /* 0x0000001900197308 */ /* 0x000fe20000000800 */
[--C-:B------:R-:W-:Y:S01]  /*c030*/  FFMA.FTZ R26, R67, c[0x0][0x23c], -R38.reuse ;  /* 0x00008f00431a7a23 */ /* 0x100fe20000010826 */
[----:B--2---:R-:W-:Y:S01]  /*c040*/  HMMA.16816.F32 R12, R28, R20, R12 ;  /* 0x000000141c0c723c */ /* 0x004fe2000000180c */
[----:B------:R-:W-:Y:S02]  /*c050*/  FFMA.FTZ R27, R56, c[0x0][0x23c], -R53 ;  /* 0x00008f00381b7a23 */ /* 0x000fe40000010835 */
[----:B------:R-:W-:-:S03]  /*c060*/  FFMA.FTZ R56, R43, c[0x0][0x23c], -R38 ;  /* 0x00008f002b387a23 */ /* 0x000fc60000010826 */
[----:B------:R-:W1:Y:S01]  /*c070*/  MUFU.EX2 R24, R24 ;  /* 0x0000001800187308 */ /* 0x000e620000000800 */
[--C-:B------:R-:W-:Y:S01]  /*c080*/  FFMA.FTZ R43, R50, c[0x0][0x23c], -R53.reuse ;  /* 0x00008f00322b7a23 */ /* 0x100fe20000010835 */
[----:B------:R-:W-:Y:S01]  /*c090*/  HMMA.16816.F32 R16, R28, R22, R16 ;  /* 0x000000161c10723c */ /* 0x000fe20000001810 */
[--C-:B------:R-:W-:Y:S02]  /*c0a0*/  FFMA.FTZ R20, R104, c[0x0][0x23c], -R53.reuse ;  /* 0x00008f0068147a23 */ /* 0x100fe40000010835 */
[----:B------:R-:W-:-:S03]  /*c0b0*/  FFMA.FTZ R21, R84, c[0x0][0x23c], -R53 ;  /* 0x00008f0054157a23 */ /* 0x000fc60000010835 */
[----:B------:R-:W-:Y:S01]  /*c0c0*/  MUFU.EX2 R31, R99 ;  /* 0x00000063001f7308 */ /* 0x000fe20000000800 */
[--C-:B------:R-:W-:Y:S02]  /*c0d0*/  FFMA.FTZ R84, R96, c[0x0][0x23c], -R53.reuse ;  /* 0x00008f0060547a23 */ /* 0x100fe40000010835 */
[--C-:B------:R-:W-:Y:S02]  /*c0e0*/  FFMA.FTZ R29, R97, c[0x0][0x23c], -R38.reuse ;  /* 0x00008f00611d7a23 */ /* 0x100fe40000010826 */
[----:B------:R-:W-:Y:S02]  /*c0f0*/  FFMA.FTZ R22, R85, c[0x0][0x23c], -R38 ;  /* 0x00008f0055167a23 */ /* 0x000fe40000010826 */
        /* <DEDUP_REMOVED lines=10> */
[----:B------:R-:W-:Y:S01]  /*c1a0*/  FFMA.FTZ R23, R58, c[0x0][0x23c], -R53 ;  /* 0x00008f003a177a23 */ /* 0x000fe20000010835 */
[----:B------:R-:W2:Y:S01]  /*c1b0*/  MUFU.EX2 R26, R26 ;  /* 0x0000001a001a7308 */ /* 0x000ea20000000800 */
[----:B------:R-:W-:-:S02]  /*c1c0*/  FADD.FTZ R58, R2, R109 ;  /* 0x0000006d023a7221 */ /* 0x000fc40000010000 */
[--C-:B------:R-:W-:Y:S02]  /*c1d0*/  FFMA.FTZ R2, R54, c[0x0][0x23c], -R53.reuse ;  /* 0x00008f0036027a23 */ /* 0x100fe40000010835 */
[--C-:B------:R-:W-:Y:S02]  /*c1e0*/  FFMA.FTZ R67, R60, c[0x0][0x23c], -R53.reuse ;  /* 0x00008f003c437a23 */ /* 0x100fe40000010835 */
[----:B------:R-:W-:Y:S01]  /*c1f0*/  FFMA.FTZ R28, R64, c[0x0][0x23c], -R53 ;  /* 0x00008f00401c7a23 */ /* 0x000fe20000010835 */
[----:B------:R-:W-:Y:S01]  /*c200*/  MUFU.EX2 R29, R29 ;  /* 0x0000001d001d7308 */ /* 0x000fe20000000800 */
[----:B-1----:R-:W-:Y:S01]  /*c210*/  F2FP.PACK_AB R82, R21, R20 ;  /* 0x000000141552723e */ /* 0x002fe200000000ff */
[--C-:B------:R-:W-:Y:S02]  /*c220*/  FFMA.FTZ R50, R59, c[0x0][0x23c], -R38.reuse ;  /* 0x00008f003b327a23 */ /* 0x100fe40000010826 */
[----:B------:R-:W-:Y:S02]  /*c230*/  FFMA.FTZ R54, R37, c[0x0][0x23c], -R38 ;  /* 0x00008f0025367a23 */ /* 0x000fe40000010826 */
[----:B------:R-:W-:-:S02]  /*c240*/  FADD.FTZ R58, R91, R58 ;  /* 0x0000003a5b3a7221 */ /* 0x000fc40000010000 */
[----:B------:R-:W1:Y:S01]  /*c250*/  MUFU.EX2 R22, R22 ;  /* 0x0000001600167308 */ /* 0x000e620000000800 */
[----:B--2---:R-:W-:Y:S01]  /*c260*/  F2FP.PACK_AB R81, R26, R31 ;  /* 0x0000001f1a51723e */ /* 0x004fe200000000ff */
[----:B------:R-:W-:Y:S02]  /*c270*/  FADD.FTZ R95, R95, R58 ;  /* 0x0000003a5f5f7221 */ /* 0x000fe40000010000 */
[--C-:B------:R-:W-:Y:S02]  /*c280*/  FFMA.FTZ R37, R49, c[0x0][0x23c], -R38.reuse ;  /* 0x00008f0031257a23 */ /* 0x100fe40000010826 */
[----:B------:R-:W-:Y:S02]  /*c290*/  FADD.FTZ R88, R88, R95 ;  /* 0x0000005f58587221 */ /* 0x000fe40000010000 */
[----:B------:R-:W-:Y:S01]  /*c2a0*/  MUFU.EX2 R84, R84 ;  /* 0x0000005400547308 */ /* 0x000fe20000000800 */
[----:B------:R-:W-:Y:S02]  /*c2b0*/  FFMA.FTZ R58, R3, c[0x0][0x23c], -R38 ;  /* 0x00008f00033a7a23 */ /* 0x000fe40000010826 */
[----:B------:R-:W-:-:S02]  /*c2c0*/  FADD.FTZ R89, R89, R88 ;  /* 0x0000005859597221 */ /* 0x000fc40000010000 */
[----:B------:R-:W-:Y:S02]  /*c2d0*/  FADD.FTZ R25, R25, R90 ;  /* 0x0000005a19197221 */ /* 0x000fe40000010000 */
[----:B------:R-:W-:Y:S01]  /*c2e0*/  FADD.FTZ R0, R0, R89 ;  /* 0x0000005900007221 */ /* 0x000fe20000010000 */
[----:B-1----:R-:W-:Y:S01]  /*c2f0*/  F2FP.PACK_AB R83, R22, R29 ;  /* 0x0000001d1653723e */ /* 0x002fe200000000ff */
[----:B------:R-:W1:Y:S01]  /*c300*/  MUFU.EX2 R97, R97 ;  /* 0x0000006100617308 */ /* 0x000e620000000800 */
[----:B------:R-:W-:Y:S02]  /*c310*/  FADD.FTZ R25, R24, R25 ;  /* 0x0000001918197221 */ /* 0x000fe40000010000 */
[----:B------:R-:W-:Y:S02]  /*c320*/  FADD.FTZ R113, R113, R0 ;  /* 0x0000000071717221 */ /* 0x000fe40000010000 */
[----:B------:R-:W-:Y:S01]  /*c330*/  FFMA.FTZ R3, R47, c[0x0][0x23c], -R38 ;  /* 0x00008f002f037a23 */ /* 0x000fe20000010826 */
[----:B------:R-:W-:Y:S01]  /*c340*/  HMMA.16816.F32 R68, R80, R72, R4 ;  /* 0x000000485044723c */ /* 0x000fe20000001804 */
[----:B------:R-:W2:Y:S01]  /*c350*/  LDSM.16.MT88.4 R4, [R131+0x3c00] ;  /* 0x003c00008304783b */ /* 0x000ea20000004200 */
[----:B------:R-:W-:Y:S01]  /*c360*/  MUFU.EX2 R66, R66 ;  /* 0x0000004200427308 */ /* 0x000fe20000000800 */
[----:B------:R-:W-:-:S05]  /*c370*/  FADD.FTZ R113, R98, R113 ;  /* 0x0000007162717221 */ /* 0x000fca0000010000 */
[C---:B------:R-:W-:Y:S01]  /*c380*/  HMMA.16816.F32 R72, R80.reuse, R74, R8 ;  /* 0x0000004a5048723c */ /* 0x040fe20000001808 */
[----:B------:R-:W3:Y:S01]  /*c390*/  LDSM.16.MT88.4 R8, [R131+0x4000] ;  /* 0x004000008308783b */ /* 0x000ee20000004200 */
[----:B------:R-:W-:Y:S08]  /*c3a0*/  MUFU.EX2 R85, R85 ;  /* 0x0000005500557308 */ /* 0x000ff00000000800 */
[----:B------:R-:W-:Y:S08]  /*c3b0*/  MUFU.EX2 R61, R61 ;  /* 0x0000003d003d7308 */ /* 0x000ff00000000800 */
[----:B------:R-:W4:Y:S08]  /*c3c0*/  MUFU.EX2 R56, R56 ;  /* 0x0000003800387308 */ /* 0x000f300000000800 */
[----:B------:R-:W-:Y:S01]  /*c3d0*/  MUFU.EX2 R57, R57 ;  /* 0x0000003900397308 */ /* 0x000fe20000000800 */
[C---:B--2---:R-:W-:Y:S01]  /*c3e0*/  HMMA.16816.F32 R76, R80.reuse, R4, R12 ;  /* 0x00000004504c723c */ /* 0x044fe2000000180c */
[----:B------:R-:W2:Y:S06]  /*c3f0*/  LDSM.16.MT88.4 R12, [R132+0x4000] ;  /* 0x00400000840c783b */ /* 0x000eac0000004200 */
[----:B------:R-:W5:Y:S01]  /*c400*/  MUFU.EX2 R52, R52 ;  /* 0x0000003400347308 */ /* 0x000f620000000800 */
[----:B-1----:R-:W-:Y:S01]  /*c410*/  F2FP.PACK_AB R4, R97, R84 ;  /* 0x000000546104723e */ /* 0x002fe200000000ff */
[----:B------:R-:W-:Y:S01]  /*c420*/  HMMA.16816.F32 R80, R80, R6, R16 ;  /* 0x000000065050723c */ /* 0x000fe20000001810 */
[----:B------:R-:W1:Y:S01]  /*c430*/  LDSM.16.MT88.4 R16, [R132+0x4400] ;  /* 0x004400008410783b */ /* 0x000e620000004200 */
[----:B----4-:R-:W-:-:S04]  /*c440*/  F2FP.PACK_AB R5, R56, R61 ;  /* 0x0000003d3805723e */ /* 0x010fc800000000ff */
[----:B------:R-:W-:Y:S01]  /*c450*/  MUFU.EX2 R67, R67 ;  /* 0x0000004300437308 */ /* 0x000fe20000000800 */
[----:B------:R-:W-:Y:S02]  /*c460*/  F2FP.PACK_AB R6, R85, R66 ;  /* 0x000000425506723e */ /* 0x000fe400000000ff */
[----:B-----5:R-:W-:-:S05]  /*c470*/  F2FP.PACK_AB R7, R52, R57 ;  /* 0x000000393407723e */ /* 0x020fca00000000ff */
[----:B------:R-:W4:Y:S02]  /*c480*/  MUFU.EX2 R30, R30 ;  /* 0x0000001e001e7308 */ /* 0x000f240000000800 */
[C---:B---3--:R-:W-:Y:S06]  /*c490*/  HMMA.16816.F32 R76, R4.reuse, R8, R76 ;  /* 0x00000008044c723c */ /* 0x048fec000000184c */
[----:B------:R-:W-:Y:S02]  /*c4a0*/  MUFU.EX2 R27, R27 ;  /* 0x0000001b001b7308 */ /* 0x000fe40000000800 */
[C---:B------:R-:W-:Y:S01]  /*c4b0*/  HMMA.16816.F32 R80, R4.reuse, R10, R80 ;  /* 0x0000000a0450723c */ /* 0x040fe20000001850 */
[----:B------:R-:W-:Y:S05]  /*c4c0*/  LDSM.16.MT88.4 R8, [R132+0x4800] ;  /* 0x004800008408783b */ /* 0x000fea0000004200 */
[----:B------:R-:W3:Y:S02]  /*c4d0*/  MUFU.EX2 R28, R28 ;  /* 0x0000001c001c7308 */ /* 0x000ee40000000800 */
[C---:B--2---:R-:W-:Y:S06]  /*c4e0*/  HMMA.16816.F32 R68, R4.reuse, R12, R68 ;  /* 0x0000000c0444723c */ /* 0x044fec0000001844 */
[----:B------:R-:W2:Y:S02]  /*c4f0*/  MUFU.EX2 R50, R50 ;  /* 0x0000003200327308 */ /* 0x000ea40000000800 */
[----:B------:R-:W-:Y:S01]  /*c500*/  HMMA.16816.F32 R72, R4, R14, R72 ;  /* 0x0000000e0448723c */ /* 0x000fe20000001848 */
[----:B------:R-:W5:Y:S05]  /*c510*/  LDSM.16.MT88.4 R12, [R131+0x4400] ;  /* 0x00440000830c783b */ /* 0x000f6a0000004200 */
[----:B------:R-:W1:Y:S01]  /*c520*/  MUFU.EX2 R54, R54 ;  /* 0x0000003600367308 */ /* 0x000e620000000800 */
[----:B----4-:R-:W-:-:S02]  /*c530*/  F2FP.PACK_AB R4, R30, R67 ;  /* 0x000000431e04723e */ /* 0x010fc400000000ff */
[----:B---3--:R-:W-:-:S05]  /*c540*/  F2FP.PACK_AB R6, R28, R27 ;  /* 0x0000001b1c06723e */ /* 0x008fca00000000ff */
[----:B------:R-:W-:Y:S01]  /*c550*/  MUFU.EX2 R23, R23 ;  /* 0x0000001700177308 */ /* 0x000fe20000000800 */
[----:B--2---:R-:W-:Y:S02]  /*c560*/  F2FP.PACK_AB R5, R55, R50 ;  /* 0x000000323705723e */ /* 0x004fe400000000ff */
[----:B-1----:R-:W-:-:S05]  /*c570*/  F2FP.PACK_AB R7, R54, R51 ;  /* 0x000000333607723e */ /* 0x002fca00000000ff */
[----:B------:R-:W1:Y:S02]  /*c580*/  MUFU.EX2 R42, R42 ;  /* 0x0000002a002a7308 */ /* 0x000e640000000800 */
[C---:B------:R-:W-:Y:S06]  /*c590*/  HMMA.16816.F32 R68, R4.reuse, R16, R68 ;  /* 0x000000100444723c */ /* 0x040fec0000001844 */
[----:B------:R-:W-:Y:S02]  /*c5a0*/  MUFU.EX2 R43, R43 ;  /* 0x0000002b002b7308 */ /* 0x000fe40000000800 */
[C---:B------:R-:W-:Y:S01]  /*c5b0*/  HMMA.16816.F32 R72, R4.reuse, R18, R72 ;  /* 0x000000120448723c */ /* 0x040fe20000001848 */
[----:B------:R-:W2:Y:S05]  /*c5c0*/  LDSM.16.MT88.4 R16, [R131+0x4800] ;  /* 0x004800008310783b */ /* 0x000eaa0000004200 */
[----:B------:R-:W3:Y:S02]  /*c5d0*/  MUFU.EX2 R37, R37 ;  /* 0x0000002500257308 */ /* 0x000ee40000000800 */
[C---:B-----5:R-:W-:Y:S06]  /*c5e0*/  HMMA.16816.F32 R76, R4.reuse, R12, R76 ;  /* 0x0000000c044c723c */ /* 0x060fec000000184c */
[----:B------:R-:W4:Y:S01]  /*c5f0*/  MUFU.EX2 R58, R58 ;  /* 0x0000003a003a7308 */ /* 0x000f220000000800 */
[----:B------:R-:W-:Y:S01]  /*c600*/  FADD.FTZ R12, R94, R113 ;  /* 0x000000715e0c7221 */ /* 0x000fe20000010000 */
[----:B------:R-:W-:Y:S06]  /*c610*/  HMMA.16816.F32 R80, R4, R14, R80 ;  /* 0x0000000e0450723c */ /* 0x000fec0000001850 */
[----:B------:R-:W5:Y:S01]  /*c620*/  MUFU.EX2 R2, R2 ;  /* 0x0000000200027308 */ /* 0x000f620000000800 */
[----:B------:R-:W-:Y:S01]  /*c630*/  FADD.FTZ R12, R103, R12 ;  /* 0x0000000c670c7221 */ /* 0x000fe20000010000 */
[----:B-1----:R-:W-:-:S03]  /*c640*/  F2FP.PACK_AB R4, R42, R23 ;  /* 0x000000172a04723e */ /* 0x002fc600000000ff */
[----:B------:R-:W-:Y:S01]  /*c650*/  FADD.FTZ R31, R31, R12 ;  /* 0x0000000c1f1f7221 */ /* 0x000fe20000010000 */
[----:B---3--:R-:W-:Y:S01]  /*c660*/  F2FP.PACK_AB R5, R48, R37 ;  /* 0x000000253005723e */ /* 0x008fe200000000ff */
[----:B------:R-:W-:Y:S01]  /*c670*/  LDSM.16.MT88.4 R12, [R132+0x4c00] ;  /* 0x004c0000840c783b */ /* 0x000fe20000004200 */
[----:B------:R-:W-:Y:S01]  /*c680*/  F2FP.PACK_AB R6, R40, R43 ;  /* 0x0000002b2806723e */ /* 0x000fe200000000ff */
[----:B------:R-:W-:Y:S01]  /*c690*/  FADD.FTZ R26, R26, R31 ;  /* 0x0000001f1a1a7221 */ /* 0x000fe20000010000 */
[----:B----4-:R-:W-:Y:S01]  /*c6a0*/  F2FP.PACK_AB R7, R58, R33 ;  /* 0x000000213a07723e */ /* 0x010fe200000000ff */
[----:B------:R-:W-:Y:S02]  /*c6b0*/  MUFU.EX2 R0, R46 ;  /* 0x0000002e00007308 */ /* 0x000fe40000000800 */
[----:B------:R-:W-:-:S04]  /*c6c0*/  FADD.FTZ R29, R29, R26 ;  /* 0x0000001a1d1d7221 */ /* 0x000fc80000010000 */
[C---:B------:R-:W-:Y:S01]  /*c6d0*/  HMMA.16816.F32 R68, R4.reuse, R8, R68 ;  /* 0x000000080444723c */ /* 0x040fe20000001844 */
        /* <DEDUP_REMOVED lines=8> */
[----:B------:R-:W3:Y:S01]  /*c760*/  LDSM.16.MT88.4 R8, [R131+0x4c00] ;  /* 0x004c00008308783b */ /* 0x000ee20000004200 */
[----:B------:R-:W-:Y:S02]  /*c770*/  FADD.FTZ R57, R57, R56 ;  /* 0x0000003839397221 */ /* 0x000fe40000010000 */
[----:B------:R-:W-:Y:S01]  /*c780*/  FADD.FTZ R84, R84, R21 ;  /* 0x0000001554547221 */ /* 0x000fe20000010000 */
[C---:B--2---:R-:W-:Y:S01]  /*c790*/  HMMA.16816.F32 R76, R4.reuse, R16, R76 ;  /* 0x00000010044c723c */ /* 0x044fe2000000184c */
[----:B------:R-:W-:Y:S02]  /*c7a0*/  FFMA.FTZ R20, R39, c[0x0][0x23c], -R38 ;  /* 0x00008f0027147a23 */ /* 0x000fe40000010826 */
[----:B------:R-:W-:Y:S02]  /*c7b0*/  FADD.FTZ R97, R97, R84 ;  /* 0x0000005461617221 */ /* 0x000fe40000010000 */
[----:B------:R-:W-:Y:S02]  /*c7c0*/  FFMA.FTZ R21, R36, c[0x0][0x23c], -R38 ;  /* 0x00008f0024157a23 */ /* 0x000fe40000010826 */
[----:B------:R-:W-:Y:S01]  /*c7d0*/  FADD.FTZ R16, R66, R97 ;  /* 0x0000006142107221 */ /* 0x000fe20000010000 */
[----:B------:R-:W-:Y:S01]  /*c7e0*/  MUFU.EX2 R20, R20 ;  /* 0x0000001400147308 */ /* 0x000fe20000000800 */
[----:B------:R-:W-:Y:S01]  /*c7f0*/  FADD.FTZ R57, R52, R57 ;  /* 0x0000003934397221 */ /* 0x000fe20000010000 */
[----:B------:R-:W-:Y:S01]  /*c800*/  HMMA.16816.F32 R80, R4, R18, R80 ;  /* 0x000000120450723c */ /* 0x000fe20000001850 */
[----:B------:R-:W-:-:S04]  /*c810*/  FADD.FTZ R16, R85, R16 ;  /* 0x0000001055107221 */ /* 0x000fc80000010000 */
[----:B------:R-:W-:Y:S01]  /*c820*/  FADD.FTZ R67, R67, R16 ;  /* 0x0000001043437221 */ /* 0x000fe20000010000 */
[----:B------:R-:W2:Y:S01]  /*c830*/  MUFU.EX2 R21, R21 ;  /* 0x0000001500157308 */ /* 0x000ea20000000800 */
[----:B------:R-:W-:Y:S01]  /*c840*/  FADD.FTZ R16, R50, R57 ;  /* 0x0000003932107221 */ /* 0x000fe20000010000 */
[----:B-----5:R-:W-:Y:S01]  /*c850*/  F2FP.PACK_AB R4, R35, R2 ;  /* 0x000000022304723e */ /* 0x020fe200000000ff */
[----:B------:R-:W-:Y:S01]  /*c860*/  FADD.FTZ R30, R30, R67 ;  /* 0x000000431e1e7221 */ /* 0x000fe20000010000 */
[----:B-1----:R-:W-:Y:S01]  /*c870*/  F2FP.PACK_AB R5, R24, R3 ;  /* 0x000000031805723e */ /* 0x002fe200000000ff */
[----:B------:R-:W-:Y:S01]  /*c880*/  FADD.FTZ R16, R55, R16 ;  /* 0x0000001037107221 */ /* 0x000fe20000010000 */
[----:B------:R-:W-:Y:S01]  /*c890*/  F2FP.PACK_AB R6, R151, R0 ;  /* 0x000000009706723e */ /* 0x000fe200000000ff */
[----:B------:R-:W-:Y:S02]  /*c8a0*/  FADD.FTZ R27, R27, R30 ;  /* 0x0000001e1b1b7221 */ /* 0x000fe40000010000 */
[----:B------:R-:W-:-:S02]  /*c8b0*/  FADD.FTZ R51, R51, R16 ;  /* 0x0000001033337221 */ /* 0x000fc40000010000 */
[----:B------:R-:W-:Y:S02]  /*c8c0*/  FADD.FTZ R28, R28, R27 ;  /* 0x0000001b1c1c7221 */ /* 0x000fe40000010000 */
[----:B------:R-:W-:Y:S02]  /*c8d0*/  FADD.FTZ R54, R54, R51 ;  /* 0x0000003336367221 */ /* 0x000fe40000010000 */
[----:B------:R-:W-:Y:S01]  /*c8e0*/  FADD.FTZ R23, R23, R28 ;  /* 0x0000001c17177221 */ /* 0x000fe20000010000 */
[----:B--2---:R-:W-:Y:S01]  /*c8f0*/  F2FP.PACK_AB R7, R21, R20 ;  /* 0x000000141507723e */ /* 0x004fe200000000ff */
[----:B------:R-:W-:Y:S02]  /*c900*/  FADD.FTZ R37, R37, R54 ;  /* 0x0000003625257221 */ /* 0x000fe40000010000 */
[----:B------:R-:W-:Y:S02]  /*c910*/  FADD.FTZ R42, R42, R23 ;  /* 0x000000172a2a7221 */ /* 0x000fe40000010000 */
[----:B------:R-:W-:-:S02]  /*c920*/  FADD.FTZ R48, R48, R37 ;  /* 0x0000002530307221 */ /* 0x000fc40000010000 */
[----:B---3--:R-:W-:Y:S02]  /*c930*/  HMMA.16816.F32 R76, R4, R8, R76 ;  /* 0x00000008044c723c */ /* 0x008fe4000000184c */
[----:B------:R-:W-:-:S04]  /*c940*/  FADD.FTZ R33, R33, R48 ;  /* 0x0000003021217221 */ /* 0x000fc80000010000 */
        /* <DEDUP_REMOVED lines=9> */
[----:B------:R-:W-:Y:S01]  /*c9e0*/  FADD.FTZ R35, R35, R2 ;  /* 0x0000000223237221 */ /* 0x000fe20000010000 */
[----:B------:R-:W-:Y:S01]  /*c9f0*/  MOV R2, R34 ;  /* 0x0000002200027202 */ /* 0x000fe20000000f00 */
[----:B------:R-:W-:Y:S02]  /*ca00*/  FADD.FTZ R152, R21, R20 ;  /* 0x0000001415987221 */ /* 0x000fe40000010000 */
[----:B------:R-:W-:Y:S01]  /*ca10*/  FADD.FTZ R0, R0, R35 ;  /* 0x0000002300007221 */ /* 0x000fe20000010000 */
[----:B------:R-:W-:Y:S03]  /*ca20*/  HMMA.16816.F32 R80, R4, R10, R80 ;  /* 0x0000000a0450723c */ /* 0x000fe60000001850 */
[----:B------:R-:W-:Y:S01]  /*ca30*/  FADD.FTZ R151, R151, R0 ;  /* 0x0000000097977221 */ /* 0x000fe20000010000 */
[----:B------:R-:W-:-:S04]  /*ca40*/  MOV R0, R32 ;  /* 0x0000002000007202 */ /* 0x000fc80000000f00 */
.L_x_4388:
        /* <DEDUP_REMOVED lines=14> */
.L_x_4398:
        /* <DEDUP_REMOVED lines=64> */
.L_x_4395:
        /* <DEDUP_REMOVED lines=15> */
[----:B------:R1:W-:Y:S04]  /*d020*/  LDGSTS.E.BYPASS.LTC128B.128 [R147+0x4800], [R86.64] ;  /* 0x0480000056937fae */ /* 0x0003e8000b901d46 */
[----:B------:R-:W-:Y:S04]  /*d030*/  LDSM.16.M88.4 R88, [R136] ;  /* 0x000000008858783b */ /* 0x000fe80000000200 */
[----:B------:R-:W2:Y:S04]  /*d040*/  LDSM.16.M88.4 R92, [R134+0x1000] ;  /* 0x00100000865c783b */ /* 0x000ea80000000200 */
        /* <DEDUP_REMOVED lines=12> */
[C---:B------:R-:W-:Y:S01]  /*d110*/  HMMA.16816.F32 R16, R88.reuse, R98, RZ ;  /* 0x000000625810723c */ /* 0x040fe200000018ff */
[----:B------:R-:W2:Y:S07]  /*d120*/  LDSM.16.M88.4 R96, [R133] ;  /* 0x000000008560783b */ /* 0x000eae0000000200 */
        /* <DEDUP_REMOVED lines=104> */
.L_x_4397:
        /* <DEDUP_REMOVED lines=16> */
[----:B------:R-:W-:Y:S05]  /*d8b0*/  IADD3.X R87, R89, UR9, RZ, P0, !PT ;  /* 0x0000000959577c10 */ /* 0x000fea00087fe4ff */
[----:B------:R1:W-:Y:S04]  /*d8c0*/  LDGSTS.E.BYPASS.LTC128B.128 [R147+0x2800], [R86.64] ;  /* 0x0280000056937fae */ /* 0x0003e8000b901d46 */
[----:B------:R-:W0:Y:S02]  /*d8d0*/  LDGDEPBAR ;  /* 0x00000000000079af */ /* 0x000e240000000000 */
.L_x_4396:
        /* <DEDUP_REMOVED lines=82> */
[----:B------:R-:W-:Y:S01]  /*de00*/  FMUL.FTZ R3, R85, c[0x0][0x23c] ;  /* 0x00008f0055037a20 */ /* 0x000fe20000410000 */
[----:B------:R-:W-:Y:S01]  /*de10*/  MOV R85, R2 ;  /* 0x0000000200557202 */ /* 0x000fe20000000f00 */
        /* <DEDUP_REMOVED lines=15> */
[C---:B------:R-:W-:Y:S02]  /*df10*/  FMUL.FTZ R69, R84.reuse, R69 ;  /* 0x0000004554457220 */ /* 0x040fe40000410000 */
[----:B------:R-:W-:Y:S01]  /*df20*/  FFMA.FTZ R51, R51, c[0x0][0x23c], -R86 ;  /* 0x00008f0033337a23 */ /* 0x000fe20000010856 */
[----:B------:R-:W2:Y:S01]  /*df30*/  MUFU.EX2 R155, R155 ;  /* 0x0000009b009b7308 */ /* 0x000ea20000000800 */
[C---:B------:R-:W-:Y:S02]  /*df40*/  FMUL.FTZ R72, R84.reuse, R72 ;  /* 0x0000004854487220 */ /* 0x040fe40000410000 */
        /* <DEDUP_REMOVED lines=11> */
[C---:B------:R-:W-:Y:S02]  /*e000*/  FMUL.FTZ R80, R84.reuse, R80 ;  /* 0x0000005054507220 */ /* 0x040fe40000410000 */
[C---:B------:R-:W-:Y:S01]  /*e010*/  FMUL.FTZ R81, R84.reuse, R81 ;  /* 0x0000005154517220 */ /* 0x040fe20000410000 */
[----:B--2---:R-:W-:Y:S01]  /*e020*/  F2FP.PACK_AB R88, R155, R116 ;  /* 0x000000749b58723e */ /* 0x004fe200000000ff */
[C---:B------:R-:W-:Y:S02]  /*e030*/  FMUL.FTZ R82, R3.reuse, R82 ;  /* 0x0000005203527220 */ /* 0x040fe40000410000 */
[----:B------:R-:W-:Y:S02]  /*e040*/  FMUL.FTZ R83, R3, R83 ;  /* 0x0000005303537220 */ /* 0x000fe40000410000 */
[----:B------:R-:W-:Y:S01]  /*e050*/  FFMA.FTZ R160, R84, R151, R116 ;  /* 0x0000009754a07223 */ /* 0x000fe20000010074 */
        /* <DEDUP_REMOVED lines=37> */
[----:B------:R-:W-:Y:S02]  /*e2b0*/  FFMA.FTZ R33, R33, c[0x0][0x23c], -R87 ;  /* 0x00008f0021217a23 */ /* 0x000fe40000010857 */
[----:B------:R-:W-:Y:S01]  /*e2c0*/  FFMA.FTZ R34, R34, c[0x0][0x23c], -R86 ;  /* 0x00008f0022227a23 */ /* 0x000fe20000010856 */
[C---:B--2---:R-:W-:Y:S01]  /*e2d0*/  F2FP.PACK_AB R89, R156.reuse, R157 ;  /* 0x0000009d9c59723e */ /* 0x044fe200000000ff */
[----:B------:R-:W-:Y:S01]  /*e2e0*/  FFMA.FTZ R157, R3, R152, R157 ;  /* 0x00000098039d7223 */ /* 0x000fe2000001009d */
[----:B------:R-:W-:Y:S03]  /*e2f0*/  MOV R3, R0 ;  /* 0x0000000000037202 */ /* 0x000fe60000000f00 */
[----:B------:R-:W-:Y:S01]  /*e300*/  FADD.FTZ R157, R156, R157 ;  /* 0x0000009d9c9d7221 */ /* 0x000fe20000010000 */
[----:B------:R-:W2:Y:S01]  /*e310*/  MUFU.EX2 R109, R109 ;  /* 0x0000006d006d7308 */ /* 0x000ea20000000800 */
[----:B---3--:R-:W-:Y:S09]  /*e320*/  F2FP.PACK_AB R90, R153, R158 ;  /* 0x0000009e995a723e */ /* 0x008ff200000000ff */
[----:B------:R-:W-:Y:S10]  /*e330*/  MUFU.EX2 R96, R96 ;  /* 0x0000006000607308 */ /* 0x000ff40000000800 */
[----:B------:R-:W-:Y:S01]  /*e340*/  MUFU.EX2 R98, R98 ;  /* 0x0000006200627308 */ /* 0x000fe20000000800 */
[C---:B--2---:R-:W-:Y:S01]  /*e350*/  F2FP.PACK_AB R91, R109.reuse, R154 ;  /* 0x0000009a6d5b723e */ /* 0x044fe200000000ff */
[----:B------:R-:W-:Y:S04]  /*e360*/  FADD.FTZ R154, R154, R157 ;  /* 0x0000009d9a9a7221 */ /* 0x000fe80000010000 */
[----:B------:R-:W-:Y:S04]  /*e370*/  FADD.FTZ R154, R109, R154 ;  /* 0x0000009a6d9a7221 */ /* 0x000fe80000010000 */
        /* <DEDUP_REMOVED lines=9> */
[C---:B-1----:R-:W-:Y:S03]  /*e410*/  HMMA.16816.F32 R76, R88.reuse, R92, R76 ;  /* 0x0000005c584c723c */ /* 0x042fe6000000184c */
[----:B--2---:R-:W-:Y:S05]  /*e420*/  F2FP.PACK_AB R36, R102, R105 ;  /* 0x000000696624723e */ /* 0x004fea00000000ff */
[----:B------:R-:W-:Y:S01]  /*e430*/  HMMA.16816.F32 R80, R88, R94, R80 ;  /* 0x0000005e5850723c */ /* 0x000fe20000001850 */
[----:B------:R-:W-:Y:S01]  /*e440*/  MUFU.EX2 R104, R104 ;  /* 0x0000006800687308 */ /* 0x000fe20000000800 */
[----:B------:R-:W1:Y:S05]  /*e450*/  LDSM.16.MT88.4 R92, [R132+0x3400] ;  /* 0x00340000845c783b */ /* 0x000e6a0000004200 */
[----:B------:R-:W-:Y:S02]  /*e460*/  F2FP.PACK_AB R88, R111, R110 ;  /* 0x0000006e6f58723e */ /* 0x000fe400000000ff */
[----:B------:R-:W-:Y:S02]  /*e470*/  F2FP.PACK_AB R89, R96, R113 ;  /* 0x000000716059723e */ /* 0x000fe400000000ff */
[----:B------:R-:W2:Y:S01]  /*e480*/  MUFU.EX2 R101, R101 ;  /* 0x0000006500657308 */ /* 0x000ea20000000800 */
[----:B------:R-:W-:Y:S01]  /*e490*/  F2FP.PACK_AB R90, R98, R97 ;  /* 0x00000061625a723e */ /* 0x000fe200000000ff */
[----:B------:R-:W-:Y:S01]  /*e4a0*/  FADD.FTZ R113, R113, R154 ;  /* 0x0000009a71717221 */ /* 0x000fe20000010000 */
[----:B------:R-:W-:Y:S02]  /*e4b0*/  F2FP.PACK_AB R91, R100, R99 ;  /* 0x00000063645b723e */ /* 0x000fe400000000ff */
[----:B---3--:R-:W-:Y:S01]  /*e4c0*/  F2FP.PACK_AB R37, R103, R108 ;  /* 0x0000006c6725723e */ /* 0x008fe200000000ff */
[----:B------:R-:W-:Y:S04]  /*e4d0*/  FADD.FTZ R96, R96, R113 ;  /* 0x0000007160607221 */ /* 0x000fe80000010000 */
[----:B------:R-:W-:Y:S01]  /*e4e0*/  MUFU.EX2 R106, R106 ;  /* 0x0000006a006a7308 */ /* 0x000fe20000000800 */
[----:B------:R-:W-:Y:S04]  /*e4f0*/  FADD.FTZ R99, R99, R96 ;  /* 0x0000006063637221 */ /* 0x000fe80000010000 */
[----:B------:R-:W-:Y:S04]  /*e500*/  FADD.FTZ R99, R100, R99 ;  /* 0x0000006364637221 */ /* 0x000fe80000010000 */
[----:B------:R-:W-:Y:S01]  /*e510*/  FADD.FTZ R108, R108, R99 ;  /* 0x000000636c6c7221 */ /* 0x000fe20000010000 */
[----:B------:R-:W3:Y:S03]  /*e520*/  MUFU.EX2 R107, R107 ;  /* 0x0000006b006b7308 */ /* 0x000ee60000000800 */
[----:B------:R-:W-:Y:S01]  /*e530*/  FADD.FTZ R103, R103, R108 ;  /* 0x0000006c67677221 */ /* 0x000fe20000010000 */
[----:B--2---:R-:W-:Y:S06]  /*e540*/  F2FP.PACK_AB R38, R101, R104 ;  /* 0x000000686526723e */ /* 0x004fec00000000ff */
[----:B------:R-:W-:Y:S01]  /*e550*/  MUFU.EX2 R117, R117 ;  /* 0x0000007500757308 */ /* 0x000fe20000000800 */
[C---:B-1----:R-:W-:Y:S08]  /*e560*/  HMMA.16816.F32 R68, R88.reuse, R92, R68 ;  /* 0x0000005c5844723c */ /* 0x042ff00000001844 */
[C---:B------:R-:W-:Y:S01]  /*e570*/  HMMA.16816.F32 R72, R88.reuse, R94, R72 ;  /* 0x0000005e5848723c */ /* 0x040fe20000001848 */
[----:B------:R-:W1:Y:S01]  /*e580*/  MUFU.EX2 R112, R112 ;  /* 0x0000007000707308 */ /* 0x000e620000000800 */
[----:B------:R-:W2:Y:S02]  /*e590*/  LDSM.16.MT88.4 R92, [R131+0x3400] ;  /* 0x00340000835c783b */ /* 0x000ea40000004200 */
[C---:B---3--:R-:W-:Y:S01]  /*e5a0*/  F2FP.PACK_AB R39, R107.reuse, R106 ;  /* 0x0000006a6b27723e */ /* 0x048fe200000000ff */
[----:B------:R-:W-:Y:S06]  /*e5b0*/  FADD.FTZ R106, R106, R103 ;  /* 0x000000676a6a7221 */ /* 0x000fec0000010000 */
[----:B------:R-:W-:Y:S01]  /*e5c0*/  MUFU.EX2 R114, R114 ;  /* 0x0000007200727308 */ /* 0x000fe20000000800 */
[----:B------:R-:W-:Y:S09]  /*e5d0*/  FADD.FTZ R107, R107, R106 ;  /* 0x0000006a6b6b7221 */ /* 0x000ff20000010000 */
[----:B------:R-:W3:Y:S10]  /*e5e0*/  MUFU.EX2 R115, R115 ;  /* 0x0000007300737308 */ /* 0x000ef40000000800 */
[----:B------:R-:W-:Y:S10]  /*e5f0*/  MUFU.EX2 R118, R118 ;  /* 0x0000007600767308 */ /* 0x000ff40000000800 */
[----:B------:R-:W4:Y:S01]  /*e600*/  MUFU.EX2 R33, R33 ;  /* 0x0000002100217308 */ /* 0x000f220000000800 */
[C---:B--2---:R-:W-:Y:S07]  /*e610*/  HMMA.16816.F32 R76, R88.reuse, R92, R76 ;  /* 0x0000005c584c723c */ /* 0x044fee000000184c */
[----:B------:R-:W-:Y:S01]  /*e620*/  FFMA.FTZ R93, R43, c[0x0][0x23c], -R86 ;  /* 0x00008f002b5d7a23 */ /* 0x000fe20000010856 */
[----:B------:R-:W-:Y:S01]  /*e630*/  HMMA.16816.F32 R80, R88, R94, R80 ;  /* 0x0000005e5850723c */ /* 0x000fe20000001850 */
[----:B------:R-:W-:Y:S01]  /*e640*/  MUFU.EX2 R34, R34 ;  /* 0x0000002200227308 */ /* 0x000fe20000000800 */
[----:B------:R-:W2:Y:S02]  /*e650*/  LDSM.16.MT88.4 R40, [R132+0x3800] ;  /* 0x003800008428783b */ /* 0x000ea40000004200 */
[----:B------:R-:W-:Y:S02]  /*e660*/  FFMA.FTZ R92, R45, c[0x0][0x23c], -R87 ;  /* 0x00008f002d5c7a23 */ /* 0x000fe40000010857 */
[----:B------:R-:W-:Y:S02]  /*e670*/  FADD.FTZ R45, R155, R160 ;  /* 0x000000a09b2d7221 */ /* 0x000fe40000010000 */
[--C-:B------:R-:W-:Y:S02]  /*e680*/  FFMA.FTZ R94, R47, c[0x0][0x23c], -R86.reuse ;  /* 0x00008f002f5e7a23 */ /* 0x100fe40000010856 */
[----:B------:R-:W5:Y:S01]  /*e690*/  LDSM.16.MT88.4 R88, [R131+0x3800] ;  /* 0x003800008358783b */ /* 0x000f620000004200 */
[----:B------:R-:W1:Y:S01]  /*e6a0*/  MUFU.EX2 R121, R121 ;  /* 0x0000007900797308 */ /* 0x000e620000000800 */
[----:B------:R-:W-:Y:S02]  /*e6b0*/  FADD.FTZ R158, R158, R45 ;  /* 0x0000002d9e9e7221 */ /* 0x000fe40000010000 */
[--C-:B------:R-:W-:Y:S02]  /*e6c0*/  FFMA.FTZ R95, R49, c[0x0][0x23c], -R87.reuse ;  /* 0x00008f00315f7a23 */ /* 0x100fe40000010857 */
[----:B------:R-:W-:Y:S02]  /*e6d0*/  FFMA.FTZ R155, R50, c[0x0][0x23c], -R86 ;  /* 0x00008f00329b7a23 */ /* 0x000fe40000010856 */
[----:B------:R-:W-:Y:S01]  /*e6e0*/  LDSM.16.MT88.4 R44, [R131+0x3c00] ;  /* 0x003c0000832c783b */ /* 0x000fe20000004200 */
[----:B------:R-:W-:Y:S02]  /*e6f0*/  FADD.FTZ R153, R153, R158 ;  /* 0x0000009e99997221 */ /* 0x000fe40000010000 */
[----:B------:R-:W-:Y:S10]  /*e700*/  MUFU.EX2 R152, R48 ;  /* 0x0000003000987308 */ /* 0x000ff40000000800 */
[----:B------:R1:W-:Y:S10]  /*e710*/  MUFU.EX2 R156, R51 ;  /* 0x00000033009c7308 */ /* 0x0003f40000000800 */
[----:B------:R-:W-:Y:S01]  /*e720*/  MUFU.EX2 R120, R120 ;  /* 0x0000007800787308 */ /* 0x000fe20000000800 */
[C---:B--2---:R-:W-:Y:S08]  /*e730*/  HMMA.16816.F32 R68, R36.reuse, R40, R68 ;  /* 0x000000282444723c */ /* 0x044ff00000001844 */
[C---:B------:R-:W-:Y:S01]  /*e740*/  HMMA.16816.F32 R72, R36.reuse, R42, R72 ;  /* 0x0000002a2448723c */ /* 0x040fe20000001848 */
[----:B------:R-:W2:Y:S01]  /*e750*/  MUFU.EX2 R123, R123 ;  /* 0x0000007b007b7308 */ /* 0x000ea20000000800 */
[----:B------:R-:W2:Y:S06]  /*e760*/  LDSM.16.MT88.4 R40, [R132+0x3c00] ;  /* 0x003c00008428783b */ /* 0x000eac0000004200 */
[C---:B-----5:R-:W-:Y:S02]  /*e770*/  HMMA.16816.F32 R76, R36.reuse, R88, R76 ;  /* 0x00000058244c723c */ /* 0x060fe4000000184c */
[----:B-1----:R-:W1:Y:S01]  /*e780*/  LDSM.16.MT88.4 R48, [R132+0x4000] ;  /* 0x004000008430783b */ /* 0x002e620000004200 */
[----:B------:R-:W-:Y:S04]  /*e790*/  MUFU.EX2 R122, R122 ;  /* 0x0000007a007a7308 */ /* 0x000fe80000000800 */
[--C-:B------:R-:W-:Y:S01]  /*e7a0*/  FFMA.FTZ R89, R52, c[0x0][0x23c], -R87.reuse ;  /* 0x00008f0034597a23 */ /* 0x100fe20000010857 */
[----:B------:R-:W-:Y:S04]  /*e7b0*/  HMMA.16816.F32 R80, R36, R90, R80 ;  /* 0x0000005a2450723c */ /* 0x000fe80000001850 */
[--C-:B------:R-:W-:Y:S01]  /*e7c0*/  FFMA.FTZ R52, R53, c[0x0][0x23c], -R87.reuse ;  /* 0x00008f0035347a23 */ /* 0x100fe20000010857 */
[----:B------:R-:W5:Y:S01]  /*e7d0*/  MUFU.EX2 R119, R119 ;  /* 0x0000007700777308 */ /* 0x000f620000000800 */
[--C-:B------:R-:W-:Y:S01]  /*e7e0*/  FFMA.FTZ R53, R54, c[0x0][0x23c], -R86.reuse ;  /* 0x00008f0036357a23 */ /* 0x100fe20000010856 */
[----:B------:R-:W-:Y:S01]  /*e7f0*/  F2FP.PACK_AB R36, R112, R117 ;  /* 0x000000757024723e */ /* 0x000fe200000000ff */
[--C-:B------:R-:W-:Y:S01]  /*e800*/  FFMA.FTZ R54, R55, c[0x0][0x23c], -R86.reuse ;  /* 0x00008f0037367a23 */ /* 0x100fe20000010856 */
[----:B---3--:R-:W-:Y:S03]  /*e810*/  F2FP.PACK_AB R37, R115, R114 ;  /* 0x000000727325723e */ /* 0x008fe600000000ff */
[----:B----4-:R-:W-:Y:S01]  /*e820*/  F2FP.PACK_AB R38, R33, R118 ;  /* 0x000000762126723e */ /* 0x010fe200000000ff */
[--C-:B------:R-:W-:Y:S01]  /*e830*/  FFMA.FTZ R55, R56, c[0x0][0x23c], -R87.reuse ;  /* 0x00008f0038377a23 */ /* 0x100fe20000010857 */
[----:B------:R-:W-:Y:S01]  /*e840*/  F2FP.PACK_AB R39, R121, R34 ;  /* 0x000000227927723e */ /* 0x000fe200000000ff */
[----:B------:R-:W-:Y:S01]  /*e850*/  MUFU.EX2 R84, R84 ;  /* 0x0000005400547308 */ /* 0x000fe20000000800 */
[----:B------:R-:W-:Y:S02]  /*e860*/  FFMA.FTZ R56, R57, c[0x0][0x23c], -R87 ;  /* 0x00008f0039387a23 */ /* 0x000fe40000010857 */
[--C-:B------:R-:W-:Y:S02]  /*e870*/  FFMA.FTZ R57, R58, c[0x0][0x23c], -R86.reuse ;  /* 0x00008f003a397a23 */ /* 0x100fe40000010856 */
[----:B------:R-:W-:Y:S02]  /*e880*/  FFMA.FTZ R58, R59, c[0x0][0x23c], -R86 ;  /* 0x00008f003b3a7a23 */ /* 0x000fe40000010856 */
[----:B------:R-:W-:Y:S02]  /*e890*/  FADD.FTZ R88, R110, R153 ;  /* 0x000000996e587221 */ /* 0x000fe40000010000 */
[--C-:B------:R-:W-:Y:S01]  /*e8a0*/  FFMA.FTZ R59, R60, c[0x0][0x23c], -R87.reuse ;  /* 0x00008f003c3b7a23 */ /* 0x100fe20000010857 */
[----:B------:R-:W3:Y:S01]  /*e8b0*/  MUFU.EX2 R35, R35 ;  /* 0x0000002300237308 */ /* 0x000ee20000000800 */
[C---:B--2---:R-:W-:Y:S03]  /*e8c0*/  HMMA.16816.F32 R68, R36.reuse, R40, R68 ;  /* 0x000000282444723c */ /* 0x044fe60000001844 */
[----:B------:R-:W-:Y:S02]  /*e8d0*/  FADD.FTZ R88, R111, R88 ;  /* 0x000000586f587221 */ /* 0x000fe40000010000 */
[----:B------:R-:W-:Y:S02]  /*e8e0*/  FFMA.FTZ R60, R61, c[0x0][0x23c], -R87 ;  /* 0x00008f003d3c7a23 */ /* 0x000fe40000010857 */
[----:B------:R-:W-:Y:S01]  /*e8f0*/  FADD.FTZ R97, R97, R88 ;  /* 0x0000005861617221 */ /* 0x000fe20000010000 */
[C---:B------:R-:W-:Y:S01]  /*e900*/  HMMA.16816.F32 R72, R36.reuse, R42, R72 ;  /* 0x0000002a2448723c */ /* 0x040fe20000001848 */
[----:B------:R-:W-:Y:S01]  /*e910*/  MUFU.EX2 R116, R116 ;  /* 0x0000007400747308 */ /* 0x000fe20000000800 */
[----:B------:R-:W2:Y:S02]  /*e920*/  LDSM.16.MT88.4 R40, [R131+0x4000] ;  /* 0x004000008328783b */ /* 0x000ea40000004200 */
[----:B------:R-:W-:Y:S02]  /*e930*/  FADD.FTZ R98, R98, R97 ;  /* 0x0000006162627221 */ /* 0x000fe40000010000 */
[----:B------:R-:W-:Y:S02]  /*e940*/  FFMA.FTZ R61, R62, c[0x0][0x23c], -R86 ;  /* 0x00008f003e3d7a23 */ /* 0x000fe40000010856 */
[C---:B------:R-:W-:Y:S03]  /*e950*/  HMMA.16816.F32 R76, R36.reuse, R44, R76 ;  /* 0x0000002c244c723c */ /* 0x040fe6000000184c */
[----:B------:R-:W4:Y:S01]  /*e960*/  MUFU.EX2 R93, R93 ;  /* 0x0000005d005d7308 */ /* 0x000f220000000800 */
[----:B------:R-:W-:Y:S02]  /*e970*/  FADD.FTZ R105, R105, R98 ;  /* 0x0000006269697221 */ /* 0x000fe40000010000 */
[----:B------:R-:W-:Y:S02]  /*e980*/  FFMA.FTZ R62, R63, c[0x0][0x23c], -R86 ;  /* 0x00008f003f3e7a23 */ /* 0x000fe40000010856 */
[----:B------:R-:W-:Y:S01]  /*e990*/  HMMA.16816.F32 R80, R36, R46, R80 ;  /* 0x0000002e2450723c */ /* 0x000fe20000001850 */
[----:B------:R-:W2:Y:S03]  /*e9a0*/  LDSM.16.MT88.4 R44, [R132+0x4400] ;  /* 0x00440000842c783b */ /* 0x000ea60000004200 */
[----:B------:R-:W-:Y:S01]  /*e9b0*/  FADD.FTZ R105, R102, R105 ;  /* 0x0000006966697221 */ /* 0x000fe20000010000 */
[----:B------:R-:W-:Y:S01]  /*e9c0*/  MUFU.EX2 R139, R139 ;  /* 0x0000008b008b7308 */ /* 0x000fe20000000800 */
[----:B------:R-:W-:Y:S01]  /*e9d0*/  FFMA.FTZ R63, R64, c[0x0][0x23c], -R87 ;  /* 0x00008f00403f7a23 */ /* 0x000fe20000010857 */
[----:B------:R-:W-:Y:S01]  /*e9e0*/  F2FP.PACK_AB R36, R123, R120 ;  /* 0x000000787b24723e */ /* 0x000fe200000000ff */
[----:B------:R-:W-:Y:S01]  /*e9f0*/  FADD.FTZ R104, R104, R105 ;  /* 0x0000006968687221 */ /* 0x000fe20000010000 */
[----:B-----5:R-:W-:Y:S03]  /*ea00*/  F2FP.PACK_AB R37, R119, R122 ;  /* 0x0000007a7725723e */ /* 0x020fe600000000ff */
[----:B---3--:R-:W-:Y:S01]  /*ea10*/  F2FP.PACK_AB R38, R35, R84 ;  /* 0x000000542326723e */ /* 0x008fe200000000ff */
[----:B------:R-:W-:Y:S02]  /*ea20*/  FADD.FTZ R104, R101, R104 ;  /* 0x0000006865687221 */ /* 0x000fe40000010000 */
[----:B------:R-:W3:Y:S01]  /*ea30*/  MUFU.EX2 R92, R92 ;  /* 0x0000005c005c7308 */ /* 0x000ee20000000800 */
[----:B------:R-:W-:Y:S02]  /*ea40*/  FFMA.FTZ R87, R65, c[0x0][0x23c], -R87 ;  /* 0x00008f0041577a23 */ /* 0x000fe40000010857 */
[--C-:B------:R-:W-:Y:S01]  /*ea50*/  FFMA.FTZ R65, R66, c[0x0][0x23c], -R86.reuse ;  /* 0x00008f0042417a23 */ /* 0x100fe20000010856 */
[----:B----4-:R-:W-:Y:S01]  /*ea60*/  F2FP.PACK_AB R39, R93, R116 ;  /* 0x000000745d27723e */ /* 0x010fe200000000ff */
[----:B------:R-:W-:Y:S02]  /*ea70*/  FFMA.FTZ R86, R67, c[0x0][0x23c], -R86 ;  /* 0x00008f0043567a23 */ /* 0x000fe40000010856 */
        /* <DEDUP_REMOVED lines=12> */
[C---:B--2---:R-:W-:Y:S03]  /*eb40*/  HMMA.16816.F32 R76, R36.reuse, R40, R76 ;  /* 0x00000028244c723c */ /* 0x044fe6000000184c */
[----:B------:R-:W2:Y:S01]  /*eb50*/  MUFU.EX2 R95, R95 ;  /* 0x0000005f005f7308 */ /* 0x000ea20000000800 */
[----:B------:R-:W-:Y:S02]  /*eb60*/  FADD.FTZ R121, R121, R34 ;  /* 0x0000002279797221 */ /* 0x000fe40000010000 */
[----:B------:R-:W-:Y:S01]  /*eb70*/  FADD.FTZ R120, R120, R33 ;  /* 0x0000002178787221 */ /* 0x000fe20000010000 */
[----:B------:R-:W-:Y:S01]  /*eb80*/  IADD3 R33, R146, -0x1, RZ ;  /* 0xffffffff92217810 */ /* 0x000fe20007ffe0ff */
[----:B------:R-:W-:Y:S01]  /*eb90*/  HMMA.16816.F32 R80, R36, R42, R80 ;  /* 0x0000002a2450723c */ /* 0x000fe20000001850 */
[----:B------:R-:W5:Y:S03]  /*eba0*/  LDSM.16.MT88.4 R40, [R132+0x4800] ;  /* 0x004800008428783b */ /* 0x000f660000004200 */
[----:B------:R-:W-:Y:S01]  /*ebb0*/  FADD.FTZ R122, R122, R121 ;  /* 0x000000797a7a7221 */ /* 0x000fe20000010000 */
[----:B------:R-:W4:Y:S01]  /*ebc0*/  MUFU.EX2 R155, R155 ;  /* 0x0000009b009b7308 */ /* 0x000f220000000800 */
[----:B------:R-:W-:Y:S01]  /*ebd0*/  FADD.FTZ R123, R123, R120 ;  /* 0x000000787b7b7221 */ /* 0x000fe20000010000 */
[----:B---3--:R-:W-:Y:S01]  /*ebe0*/  F2FP.PACK_AB R36, R92, R139 ;  /* 0x0000008b5c24723e */ /* 0x008fe200000000ff */
[----:B------:R-:W-:Y:S01]  /*ebf0*/  FADD.FTZ R119, R119, R122 ;  /* 0x0000007a77777221 */ /* 0x000fe20000010000 */
[----:B-1----:R-:W-:Y:S03]  /*ec00*/  F2FP.PACK_AB R37, R94, R151 ;  /* 0x000000975e25723e */ /* 0x002fe600000000ff */
[----:B------:R-:W-:Y:S01]  /*ec10*/  MOV R146, R33 ;  /* 0x0000002100927202 */ /* 0x000fe20000000f00 */
[----:B------:R-:W-:Y:S02]  /*ec20*/  FADD.FTZ R84, R84, R123 ;  /* 0x0000007b54547221 */ /* 0x000fe40000010000 */
[----:B------:R-:W-:Y:S01]  /*ec30*/  MUFU.EX2 R89, R89 ;  /* 0x0000005900597308 */ /* 0x000fe20000000800 */
[----:B------:R-:W-:Y:S02]  /*ec40*/  FADD.FTZ R116, R116, R119 ;  /* 0x0000007774747221 */ /* 0x000fe40000010000 */
[----:B------:R-:W-:Y:S01]  /*ec50*/  FADD.FTZ R84, R35, R84 ;  /* 0x0000005423547221 */ /* 0x000fe20000010000 */
[----:B--2---:R-:W-:Y:S01]  /*ec60*/  F2FP.PACK_AB R38, R95, R152 ;  /* 0x000000985f26723e */ /* 0x004fe200000000ff */
[----:B------:R-:W-:Y:S02]  /*ec70*/  FADD.FTZ R116, R93, R116 ;  /* 0x000000745d747221 */ /* 0x000fe40000010000 */
        /* <DEDUP_REMOVED lines=9> */
[----:B------:R-:W-:Y:S01]  /*ed10*/  MUFU.EX2 R53, R53 ;  /* 0x0000003500357308 */ /* 0x000fe20000000800 */
[C---:B------:R-:W-:Y:S03]  /*ed20*/  HMMA.16816.F32 R68, R36.reuse, R44, R68 ;  /* 0x0000002c2444723c */ /* 0x040fe60000001844 */
[----:B------:R-:W-:Y:S05]  /*ed30*/  FADD.FTZ R156, R156, R155 ;  /* 0x0000009b9c9c7221 */ /* 0x000fea0000010000 */
[C---:B------:R-:W-:Y:S01]  /*ed40*/  HMMA.16816.F32 R72, R36.reuse, R46, R72 ;  /* 0x0000002e2448723c */ /* 0x040fe20000001848 */
[----:B------:R-:W2:Y:S01]  /*ed50*/  MUFU.EX2 R54, R54 ;  /* 0x0000003600367308 */ /* 0x000ea20000000800 */
[----:B------:R-:W3:Y:S06]  /*ed60*/  LDSM.16.MT88.4 R44, [R131+0x4800] ;  /* 0x00480000832c783b */ /* 0x000eec0000004200 */
[C---:B------:R-:W-:Y:S03]  /*ed70*/  HMMA.16816.F32 R76, R36.reuse, R48, R76 ;  /* 0x00000030244c723c */ /* 0x040fe6000000184c */
[----:B------:R-:W-:Y:S05]  /*ed80*/  MUFU.EX2 R55, R55 ;  /* 0x0000003700377308 */ /* 0x000fea0000000800 */
[----:B------:R-:W-:Y:S01]  /*ed90*/  HMMA.16816.F32 R80, R36, R50, R80 ;  /* 0x000000322450723c */ /* 0x000fe20000001850 */
[----:B------:R-:W4:Y:S04]  /*eda0*/  LDSM.16.MT88.4 R48, [R132+0x4c00] ;  /* 0x004c00008430783b */ /* 0x000f280000004200 */
[----:B------:R-:W3:Y:S02]  /*edb0*/  MUFU.EX2 R56, R56 ;  /* 0x0000003800387308 */ /* 0x000ee40000000800 */
[----:B-1----:R-:W-:Y:S01]  /*edc0*/  F2FP.PACK_AB R36, R52, R89 ;  /* 0x000000593424723e */ /* 0x002fe200000000ff */
[----:B------:R-:W-:Y:S01]  /*edd0*/  FADD.FTZ R89, R89, R152 ;  /* 0x0000009859597221 */ /* 0x000fe20000010000 */
[----:B--2---:R-:W-:Y:S03]  /*ede0*/  F2FP.PACK_AB R37, R54, R53 ;  /* 0x000000353625723e */ /* 0x004fe600000000ff */
        /* <DEDUP_REMOVED lines=20> */
[----:B------:R-:W-:Y:S05]  /*ef30*/  HMMA.16816.F32 R80, R36, R46, R80 ;  /* 0x0000002e2450723c */ /* 0x000fea0000001850 */
        /* <DEDUP_REMOVED lines=11> */
[----:B------:R-:W-:Y:S01]  /*eff0*/  FADD.FTZ R151, R64, R63 ;  /* 0x0000003f40977221 */ /* 0x000fe20000010000 */
[C---:B-1----:R-:W-:Y:S01]  /*f000*/  F2FP.PACK_AB R39, R86.reuse, R65 ;  /* 0x000000415627723e */ /* 0x042fe200000000ff */
[----:B------:R-:W-:Y:S04]  /*f010*/  FADD.FTZ R65, R65, R62 ;  /* 0x0000003e41417221 */ /* 0x000fe80000010000 */
[----:B------:R-:W-:Y:S02]  /*f020*/  FADD.FTZ R152, R86, R65 ;  /* 0x0000004156987221 */ /* 0x000fe40000010000 */
[C---:B----4-:R-:W-:Y:S08]  /*f030*/  HMMA.16816.F32 R68, R36.reuse, R48, R68 ;  /* 0x000000302444723c */ /* 0x050ff00000001844 */
[C---:B------:R-:W-:Y:S08]  /*f040*/  HMMA.16816.F32 R72, R36.reuse, R50, R72 ;  /* 0x000000322448723c */ /* 0x040ff00000001848 */
[C---:B---3--:R-:W-:Y:S08]  /*f050*/  HMMA.16816.F32 R76, R36.reuse, R40, R76 ;  /* 0x00000028244c723c */ /* 0x048ff0000000184c */
[----:B------:R-:W-:Y:S01]  /*f060*/  HMMA.16816.F32 R80, R36, R42, R80 ;  /* 0x0000002a2450723c */ /* 0x000fe20000001850 */
[----:B------:R-:W-:-:S07]  /*f070*/  @P0 BRA `(.L_x_4398) ;  /* 0xffffdab000000947 */ /* 0x000fce000383ffff */
.L_x_4394:
        /* <DEDUP_REMOVED lines=11> */
[----:B------:R-:W-:-:S03]  /*f130*/  LEA.HI R3, R3, R8, RZ, 0x2 ;  /* 0x0000000803037211 */ /* 0x000fc600078f10ff */
[----:B------:R-:W3:Y:S01]  /*f140*/  S2R R4, SR_TID.X ;  /* 0x0000000000047919 */ /* 0x000ee20000002100 */
[----:B------:R-:W-:-:S04]  /*f150*/  SHF.R.S32.HI R3, RZ, 0x2, R3 ;  /* 0x00000002ff037819 */ /* 0x000fc80000011403 */
[----:B------:R-:W-:-:S04]  /*f160*/  SHF.R.S32.HI R8, RZ, 0x1f, R3 ;  /* 0x0000001fff087819 */ /* 0x000fc80000011403 */
[----:B------:R-:W-:-:S04]  /*f170*/  LEA.HI R8, R8, R3, RZ, 0x3 ;  /* 0x0000000308087211 */ /* 0x000fc800078f18ff */
[----:B------:R-:W-:Y:S01]  /*f180*/  LOP3.LUT R8, R8, 0xfffffff8, RZ, 0xc0, !PT ;  /* 0xfffffff808087812 */ /* 0x000fe200078ec0ff */
[----:B-1----:R-:W-:Y:S02]  /*f190*/  FADD.FTZ R5, R10, R5 ;  /* 0x000000050a057221 */ /* 0x002fe40000010000 */
[----:B--2---:R-:W-:-:S03]  /*f1a0*/  FADD.FTZ R6, R9, R6 ;  /* 0x0000000609067221 */ /* 0x004fc60000010000 */
[----:B------:R-:W-:Y:S01]  /*f1b0*/  FSETP.NE.FTZ.AND P2, PT, R5, RZ, PT ;  /* 0x000000ff0500720b */ /* 0x000fe20003f55000 */
[----:B------:R-:W-:Y:S01]  /*f1c0*/  IMAD.MOV.U32 R9, RZ, RZ, 0x3f800000 ;  /* 0x3f800000ff097424 */ /* 0x000fe200078e00ff */
[----:B---3--:R-:W-:Y:S01]  /*f1d0*/  SHF.R.S32.HI R13, RZ, 0x1f, R4 ;  /* 0x0000001fff0d7819 */ /* 0x008fe20000011404 */
[----:B------:R-:W-:Y:S01]  /*f1e0*/  IMAD.IADD R8, R3, 0x1, -R8 ;  /* 0x0000000103087824 */ /* 0x000fe200078e0a08 */
[----:B------:R-:W-:Y:S02]  /*f1f0*/  FSETP.NE.FTZ.AND P3, PT, R6, RZ, PT ;  /* 0x000000ff0600720b */ /* 0x000fe40003f75000 */
[C---:B------:R-:W-:Y:S02]  /*f200*/  LEA.HI R10, R13.reuse, R4, RZ, 0x2 ;  /* 0x000000040d0a7211 */ /* 0x040fe400078f10ff */
[----:B------:R-:W-:Y:S02]  /*f210*/  LEA.HI R12, R8, R8, RZ, 0x1 ;  /* 0x00000008080c7211 */ /* 0x000fe400078f08ff */
[----:B------:R-:W-:-:S03]  /*f220*/  LEA.HI R11, R13, R4, RZ, 0x5 ;  /* 0x000000040d0b7211 */ /* 0x000fc600078f28ff */
[----:B------:R-:W1:Y:S01]  /*f230*/  @P2 MUFU.RCP R9, R5 ;  /* 0x0000000500092308 */ /* 0x000e620000001000 */
[----:B------:R-:W-:Y:S02]  /*f240*/  SHF.R.S32.HI R13, RZ, 0x1, R12 ;  /* 0x00000001ff0d7819 */ /* 0x000fe4000001140c */
[----:B------:R-:W-:Y:S02]  /*f250*/  LOP3.LUT R15, R12, 0x3fffffe, RZ, 0xc0, !PT ;  /* 0x03fffffe0c0f7812 */ /* 0x000fe400078ec0ff */
[C---:B------:R-:W-:Y:S01]  /*f260*/  LOP3.LUT P0, RZ, R13.reuse, 0x2, RZ, 0xc0, !PT ;  /* 0x000000020dff7812 */ /* 0x040fe2000780c0ff */
[----:B------:R-:W-:Y:S02]  /*f270*/  IMAD.SHL.U32 R12, R13, 0x40, RZ ;  /* 0x000000400d0c7824 */ /* 0x000fe400078e00ff */
[----:B------:R-:W2:Y:S01]  /*f280*/  @P3 MUFU.RCP R7, R6 ;  /* 0x0000000600073308 */ /* 0x000ea20000001000 */
[----:B------:R-:W-:Y:S02]  /*f290*/  IMAD.IADD R15, R8, 0x1, -R15 ;  /* 0x00000001080f7824 */ /* 0x000fe400078e0a0f */
[----:B------:R-:W-:Y:S01]  /*f2a0*/  LOP3.LUT R12, R12, 0xc0, RZ, 0xc0, !PT ;  /* 0x000000c00c0c7812 */ /* 0x000fe200078ec0ff */
[----:B-1----:R-:W-:-:S04]  /*f2b0*/  FMUL.FTZ R71, R9, R71 ;  /* 0x0000004709477220 */ /* 0x002fc80000410000 */
[----:B------:R-:W1:Y:S01]  /*f2c0*/  @P3 MUFU.LG2 R6, R6 ;  /* 0x0000000600063308 */ /* 0x000e620000000c00 */
[C---:B------:R-:W-:Y:S02]  /*f2d0*/  FMUL.FTZ R70, R9.reuse, R70 ;  /* 0x0000004609467220 */ /* 0x040fe40000410000 */
[C---:B------:R-:W-:Y:S02]  /*f2e0*/  FMUL.FTZ R75, R9.reuse, R75 ;  /* 0x0000004b094b7220 */ /* 0x040fe40000410000 */
[----:B------:R-:W-:Y:S01]  /*f2f0*/  FMUL.FTZ R74, R9, R74 ;  /* 0x0000004a094a7220 */ /* 0x000fe20000410000 */
[----:B------:R-:W-:Y:S01]  /*f300*/  F2FP.PACK_AB R70, R71, R70 ;  /* 0x000000464746723e */ /* 0x000fe200000000ff */
[C---:B------:R-:W-:Y:S01]  /*f310*/  FMUL.FTZ R79, R9.reuse, R79 ;  /* 0x0000004f094f7220 */ /* 0x040fe20000410000 */
[----:B------:R-:W3:Y:S01]  /*f320*/  @P2 MUFU.LG2 R5, R5 ;  /* 0x0000000500052308 */ /* 0x000ee20000000c00 */
[----:B------:R-:W-:Y:S01]  /*f330*/  FMUL.FTZ R78, R9, R78 ;  /* 0x0000004e094e7220 */ /* 0x000fe20000410000 */
[----:B------:R-:W-:Y:S01]  /*f340*/  F2FP.PACK_AB R74, R75, R74 ;  /* 0x0000004a4b4a723e */ /* 0x000fe200000000ff */
[----:B------:R-:W-:-:S02]  /*f350*/  FMUL.FTZ R83, R9, R83 ;  /* 0x0000005309537220 */ /* 0x000fc40000410000 */
[----:B------:R-:W-:Y:S01]  /*f360*/  FMUL.FTZ R82, R9, R82 ;  /* 0x0000005209527220 */ /* 0x000fe20000410000 */
[----:B------:R-:W-:Y:S01]  /*f370*/  LOP3.LUT R9, R10, 0xfffffffc, RZ, 0xc0, !PT ;  /* 0xfffffffc0a097812 */ /* 0x000fe200078ec0ff */
[C---:B--2---:R-:W-:Y:S01]  /*f380*/  FMUL.FTZ R68, R7.reuse, R68 ;  /* 0x0000004407447220 */ /* 0x044fe20000410000 */
[----:B------:R-:W-:Y:S01]  /*f390*/  SHF.R.S32.HI R10, RZ, 0x5, R11 ;  /* 0x00000005ff0a7819 */ /* 0x000fe2000001140b */
[----:B------:R-:W-:Y:S01]  /*f3a0*/  FMUL.FTZ R69, R7, R69 ;  /* 0x0000004507457220 */ /* 0x000fe20000410000 */
[----:B------:R-:W-:Y:S01]  /*f3b0*/  IADD3 R9, -R9, R4, RZ ;  /* 0x0000000409097210 */ /* 0x000fe20007ffe1ff */
[----:B------:R-:W-:Y:S01]  /*f3c0*/  FMUL.FTZ R72, R7, R72 ;  /* 0x0000004807487220 */ /* 0x000fe20000410000 */
[----:B------:R-:W-:Y:S01]  /*f3d0*/  F2FP.PACK_AB R78, R79, R78 ;  /* 0x0000004e4f4e723e */ /* 0x000fe200000000ff */
[----:B------:R-:W-:Y:S01]  /*f3e0*/  FMUL.FTZ R73, R7, R73 ;  /* 0x0000004907497220 */ /* 0x000fe20000410000 */
[----:B------:R-:W-:Y:S01]  /*f3f0*/  F2FP.PACK_AB R68, R69, R68 ;  /* 0x000000444544723e */ /* 0x000fe200000000ff */
[----:B------:R-:W-:Y:S01]  /*f400*/  IMAD R8, R10, 0x100, R9 ;  /* 0x000001000a087824 */ /* 0x000fe200078e0209 */
[----:B------:R-:W-:Y:S01]  /*f410*/  F2FP.PACK_AB R82, R83, R82 ;  /* 0x000000525352723e */ /* 0x000fe200000000ff */
[----:B------:R-:W-:Y:S01]  /*f420*/  FMUL.FTZ R76, R7, R76 ;  /* 0x0000004c074c7220 */ /* 0x000fe20000410000 */
[----:B------:R-:W-:Y:S01]  /*f430*/  F2FP.PACK_AB R72, R73, R72 ;  /* 0x000000484948723e */ /* 0x000fe200000000ff */
[----:B------:R-:W-:Y:S01]  /*f440*/  FMUL.FTZ R77, R7, R77 ;  /* 0x0000004d074d7220 */ /* 0x000fe20000410000 */
[----:B------:R-:W-:Y:S01]  /*f450*/  LEA R8, R15, R8, 0x4 ;  /* 0x000000080f087211 */ /* 0x000fe200078e20ff */
[C---:B------:R-:W-:Y:S01]  /*f460*/  FMUL.FTZ R80, R7.reuse, R80 ;  /* 0x0000005007507220 */ /* 0x040fe20000410000 */
[----:B------:R-:W-:Y:S01]  /*f470*/  LEA.HI R15, R12, R12, RZ, 0x1d ;  /* 0x0000000c0c0f7211 */ /* 0x000fe200078fe8ff */
[----:B------:R-:W-:Y:S01]  /*f480*/  FMUL.FTZ R7, R7, R81 ;  /* 0x0000005107077220 */ /* 0x000fe20000410000 */
[----:B------:R-:W-:-:S02]  /*f490*/  LOP3.LUT R12, R13, 0x1, RZ, 0xc0, !PT ;  /* 0x000000010d0c7812 */ /* 0x000fc400078ec0ff */
[----:B------:R-:W-:Y:S01]  /*f4a0*/  F2FP.PACK_AB R76, R77, R76 ;  /* 0x0000004c4d4c723e */ /* 0x000fe200000000ff */
[----:B------:R-:W-:Y:S01]  /*f4b0*/  IMAD.U32 R8, R8, 0x2, R15 ;  /* 0x0000000208087824 */ /* 0x000fe200078e000f */
[----:B------:R-:W-:Y:S01]  /*f4c0*/  ISETP.NE.U32.AND P1, PT, R12, 0x1, PT ;  /* 0x000000010c00780c */ /* 0x000fe20003f25070 */
[----:B------:R-:W-:Y:S01]  /*f4d0*/  IMAD.MOV.U32 R12, RZ, RZ, -0x10 ;  /* 0xfffffff0ff0c7424 */ /* 0x000fe200078e00ff */
[----:B------:R-:W-:Y:S02]  /*f4e0*/  F2FP.PACK_AB R80, R7, R80 ;  /* 0x000000500750723e */ /* 0x000fe400000000ff */
        /* <DEDUP_REMOVED lines=8> */
[----:B------:R-:W-:Y:S01]  /*f570*/  MOV R8, 0x7f800000 ;  /* 0x7f80000000087802 */ /* 0x000fe20000000f00 */
[----:B------:R-:W-:-:S02]  /*f580*/  IMAD.IADD R17, R12, 0x1, R7 ;  /* 0x000000010c117824 */ /* 0x000fc400078e0207 */
[----:B------:R-:W-:Y:S04]  /*f590*/  STS [R15], R72 ;  /* 0x000000480f007388 */ /* 0x000fe80000000800 */
[----:B------:R3:W-:Y:S04]  /*f5a0*/  STS [R15+0x200], R74 ;  /* 0x0002004a0f007388 */ /* 0x0007e80000000800 */
[----:B------:R2:W-:Y:S04]  /*f5b0*/  STS [R7], R76 ;  /* 0x0000004c07007388 */ /* 0x0005e80000000800 */
[----:B------:R2:W-:Y:S04]  /*f5c0*/  STS [R7+0x200], R78 ;  /* 0x0002004e07007388 */ /* 0x0005e80000000800 */
[----:B------:R2:W-:Y:S04]  /*f5d0*/  STS [R17], R80 ;  /* 0x0000005011007388 */ /* 0x0005e80000000800 */
[----:B------:R2:W-:Y:S01]  /*f5e0*/  STS [R17+0x200], R82 ;  /* 0x0002005211007388 */ /* 0x0005e20000000800 */
[----:B-1----:R-:W-:-:S04]  /*f5f0*/  @P3 FMUL.FTZ R13, R6, 0.69314718246459960938 ;  /* 0x3f317218060d3820 */ /* 0x002fc80000410000 */
[----:B------:R-:W-:Y:S02]  /*f600*/  @P3 FFMA.FTZ R8, R2, c[0x0][0x238], R13 ;  /* 0x00008e0002083a23 */ /* 0x000fe4000001000d */
        /* <DEDUP_REMOVED lines=10> */
.L_x_4399:
[----:B------:R-:W1:Y:S04]  /*f6b0*/  S2R R5, SR_CTAID.Z ;  /* 0x0000000000057919 */ /* 0x000e680000002700 */
[----:B------:R-:W1:Y:S02]  /*f6c0*/  S2R R0, SR_CTAID.Y ;  /* 0x0000000000007919 */ /* 0x000e640000002600 */
[----:B-1----:R-:W-:-:S04]  /*f6d0*/  IMAD R2, R0, c[0x0][0x1c0], R5 ;  /* 0x0000700000027a24 */ /* 0x002fc800078e0205 */
[----:B------:R-:W-:Y:S02]  /*f6e0*/  IMAD R2, R2, c[0x0][0x214], RZ ;  /* 0x0000850002027a24 */ /* 0x000fe400078e02ff */
.L_x_4400:
[----:B------:R-:W-:Y:S01]  /*f6f0*/  BAR.SYNC.DEFER_BLOCKING 0x0 ;  /* 0x0000000000007b1d */ /* 0x000fe20000010000 */
[----:B------:R-:W-:Y:S01]  /*f700*/  LOP3.LUT R11, R11, 0xffffffe0, RZ, 0xc0, !PT ;  /* 0xffffffe00b0b7812 */ /* 0x000fe200078ec0ff */
[C---:B------:R-:W-:Y:S01]  /*f710*/  IMAD.WIDE.U32 R22, R143.reuse, c[0x0][0x1e8], RZ ;  /* 0x00007a008f167a25 */ /* 0x040fe200078e00ff */
[----:B--2---:R-:W-:Y:S02]  /*f720*/  SHF.R.S32.HI R7, RZ, 0x1f, R10 ;  /* 0x0000001fff077819 */ /* 0x004fe4000001140a */
        /* <DEDUP_REMOVED lines=9> */
[----:B------:R-:W-:Y:S01]  /*f7c0*/  IMAD R143, R143, c[0x0][0x1ec], R23 ;  /* 0x00007b008f8f7a24 */ /* 0x000fe200078e0217 */
[----:B------:R-:W-:Y:S01]  /*f7d0*/  SEL R22, R24, R22, !P0 ;  /* 0x0000001618167207 */ /* 0x000fe20004000000 */
[----:B------:R-:W-:-:S02]  /*f7e0*/  IMAD R21, R0, c[0x0][0x1e4], R21 ;  /* 0x0000790000157a24 */ /* 0x000fc400078e0215 */
[----:B------:R-:W-:-:S03]  /*f7f0*/  IMAD.IADD R7, R10, 0x1, -R7 ;  /* 0x000000010a077824 */ /* 0x000fc600078e0a07 */
[----:B------:R-:W-:Y:S01]  /*f800*/  @!P0 IADD3 R143, R25, R21, RZ ;  /* 0x00000015198f8210 */ /* 0x000fe20007ffe0ff */
[----:B------:R-:W-:Y:S01]  /*f810*/  IMAD R7, R7, 0x10, R148 ;  /* 0x0000001007077824 */ /* 0x000fe200078e0294 */
[----:B------:R1:W2:Y:S04]  /*f820*/  LDS.128 R12, [R147] ;  /* 0x00000000930c7984 */ /* 0x0002a80000000c00 */
[----:B------:R1:W3:Y:S01]  /*f830*/  LDS.128 R16, [R147+0x800] ;  /* 0x0008000093107984 */ /* 0x0002e20000000c00 */
[----:B------:R-:W-:Y:S05]  /*f840*/  @P1 BRA `(.L_x_4402) ;  /* 0x000000d000001947 */ /* 0x000fea0003800000 */
[----:B------:R-:W4:Y:S02]  /*f850*/  S2R R11, SR_CTAID.X ;  /* 0x00000000000b7919 */ /* 0x000f240000002500 */
[C---:B----4-:R-:W-:Y:S02]  /*f860*/  IMAD R2, R11.reuse, 0x40, R2 ;  /* 0x000000400b027824 */ /* 0x050fe400078e0202 */
        /* <DEDUP_REMOVED lines=11> */
.L_x_4402:
[----:B------:R-:W-:Y:S05]  /*f920*/  BSYNC B0 ;  /* 0x0000000000007941 */ /* 0x000fea0003800000 */
.L_x_4401:
        /* <DEDUP_REMOVED lines=28> */
.L_x_4404:
[----:B------:R-:W-:Y:S05]  /*faf0*/  BSYNC B0 ;  /* 0x0000000000007941 */ /* 0x000fea0003800000 */
.L_x_4403:
        /* <DEDUP_REMOVED lines=14> */
.L_x_4405:
        /* <DEDUP_REMOVED lines=10> */
.L_x_5248:


//--------------------- .text._ZN5flash24flash_fwd_splitkv_kernelI23Flash_fwd_kernel_traitsILi32ELi64ELi128ELi4ELb0ELb0EN7cutlass6half_tE19Flash_kernel_traitsILi32ELi64ELi128ELi4ES3_EELb1ELb0ELb0ELb0ELb1ELb1ELb0ELb1EEEvNS_16Flash_fwd_paramsE --------------------------
	.section	.text._ZN5flash24flash_fwd_splitkv_kernelI23Flash_fwd_kernel_traitsILi32ELi64ELi128ELi4ELb0ELb0EN7cutlass6half_tE19Flash_kernel_traitsILi32ELi64ELi128ELi4ES3_EELb1ELb0ELb0ELb0ELb1ELb1ELb0ELb1EEEvNS_16Flash_fwd_paramsE,"ax",@progbits
	.sectioninfo	@"SHI_REGISTERS=161"
	.align	128
        .global         _ZN5flash24flash_fwd_splitkv_kernelI23Flash_fwd_kernel_traitsILi32ELi64ELi128ELi4ELb0ELb0EN7cutlass6half_tE19Flash_kernel_traitsILi32ELi64ELi128ELi4ES3_EELb1ELb0ELb0ELb0ELb1ELb1ELb0ELb1EEEvNS_16Flash_fwd_paramsE
        .type           _ZN5flash24flash_fwd_splitkv_kernelI23Flash_fwd_kernel_traitsILi32ELi64ELi128ELi4ELb0ELb0EN7cutlass6half_tE19Flash_kernel_traitsILi32ELi64ELi128ELi4ES3_EELb1ELb0ELb0ELb0ELb1ELb1ELb0ELb1EEEvNS_16Flash_fwd_paramsE,@function
        .size           _ZN5flash24flash_fwd_splitkv_kernelI23Flash_fwd_kernel_traitsILi32ELi64ELi128ELi4ELb0ELb0EN7cutlass6half_tE19Flash_kernel_traitsILi32ELi64ELi128ELi4ES3_EELb1ELb0ELb0ELb0ELb1ELb1ELb0ELb1EEEvNS_16Flash_fwd_paramsE,(.L_x_5249 - _ZN5flash24flash_fwd_splitkv_kernelI23Flash_fwd_kernel_traitsILi32ELi64ELi128ELi4ELb0ELb0EN7cutlass6half_tE19Flash_kernel_traitsILi32ELi64ELi128ELi4ES3_EELb1ELb0ELb0ELb0ELb1ELb1ELb0ELb1EEEvNS_16Flash_fwd_paramsE)
        .other          _ZN5flash24flash_fwd_splitkv_kernelI23Flash_fwd_kernel_traitsILi32ELi64ELi128ELi4ELb0ELb0EN7cutlass6half_tE19Flash_kernel_traitsILi32ELi64ELi128ELi4ES3_EELb1ELb0ELb0ELb0ELb1ELb1ELb0ELb1EEEvNS_16Flash_fwd_paramsE,@"STO_CUDA_ENTRY STV_DEFAULT"
_ZN5flash24flash_fwd_splitkv_kernelI23Flash_fwd_kernel_traitsILi32ELi64ELi128ELi4ELb0ELb0EN7cutlass6half_tE19Flash_kernel_traitsILi32ELi64ELi128ELi4ES3_EELb1ELb0ELb0ELb0ELb1ELb1ELb0ELb1EEEvNS_16Flash_fwd_paramsE:
.text._ZN5flash24flash_fwd_splitkv_kernelI23Flash_fwd_kernel_traitsILi32ELi64ELi128ELi4ELb0ELb0EN7cutlass6half_tE19Flash_kernel_traitsILi32ELi64ELi128ELi4ES3_EELb1ELb0ELb0ELb0ELb1ELb1ELb0ELb1EEEvNS_16Flash_fwd_paramsE:
        /* <DEDUP_REMOVED lines=27> */
[--C-:B------:R-:W-:Y:S01]  /*01b0*/  IMAD.MOV.U32 R12, RZ, RZ, R2.reuse ;  /* 0x000000ffff0c7224 */ /* 0x100fe200078e0002 */
[----:B------:R-:W-:Y:S01]  /*01c0*/  SHF.R.S32.HI R10, RZ, 0x1f, R2 ;  /* 0x0000001fff0a7819 */ /* 0x000fe20000011402 */
[----:B--2---:R-:W-:Y:S02]  /*01d0*/  @P1 IMAD.IADD R116, R116, 0x1, -R117 ;  /* 0x0000000174741824 */ /* 0x004fe400078e0a75 */
[----:B------:R-:W-:-:S08]  /*01e0*/  @!P1 IMAD.MOV.U32 R116, RZ, RZ, c[0x0][0x214] ;  /* 0x00008500ff749624 */ /* 0x000fd000078e00ff */
[----:B------:R-:W-:Y:S05]  /*01f0*/  @!P0 BRA `(.L_x_4406) ;  /* 0x0000004000008947 */ /* 0x000fea0003800000 */
[----:B---34-:R-:W2:Y:S02]  /*0200*/  @P2 LDG.E R51, [R4.64+0x4] ;  /* 0x0000040604332981 */ /* 0x018ea4000c1e1900 */
[----:B--2--5:R-:W-:-:S06]  /*0210*/  @P2 IADD3 R51, R51, -R11, RZ ;  /* 0x8000000b33332210 */ /* 0x024fcc0007ffe0ff */
[----:B------:R1:W5:Y:S01]  /*0220*/  @!P2 LDG.E R51, [R4.64] ;  /* 0x000000060433a981 */ /* 0x000362000c1e1900 */
[----:B------:R-:W-:Y:S05]  /*0230*/  BRA `(.L_x_4407) ;  /* 0x0000001000007947 */ /* 0x000fea0003800000 */
.L_x_4406:
[----:B---34-:R-:W-:Y:S02]  /*0240*/  MOV R51, c[0x0][0x218] ;  /* 0x0000860000337a02 */ /* 0x018fe40000000f00 */
.L_x_4407:
[----:B------:R-:W-:-:S04]  /*0250*/  ISETP.NE.U32.AND P2, PT, RZ, c[0x0][0x258], PT ;  /* 0x00009600ff007a0c */ /* 0x000fc80003f45070 */
[----:B------:R-:W-:-:S13]  /*0260*/  ISETP.NE.AND.EX P2, PT, RZ, c[0x0][0x25c], PT, P2 ;  /* 0x00009700ff007a0c */ /* 0x000fda0003f45320 */
[----:B-1----:R-:W-:-:S05]  /*0270*/  @P2 IMAD.WIDE R4, R2, R3, c[0x0][0x258] ;  /* 0x0000960002042625 */ /* 0x002fca00078e0203 */
        /* <DEDUP_REMOVED lines=46> */
[----:B------:R-:W-:Y:S01]  /*0560*/  @P0 IMAD R117, R117, c[0x0][0x1ec], R7 ;  /* 0x00007b0075750a24 */ /* 0x000fe200078e0207 */
[----:B------:R-:W-:Y:S01]  /*0570*/  SHF.R.S32.HI R7, RZ, 0x1f, R98 ;  /* 0x0000001fff077819 */ /* 0x000fe20000011462 */
[----:B------:R-:W-:Y:S01]  /*0580*/  @!P0 IMAD.IADD R117, R9, 0x1, R10 ;  /* 0x0000000109758824 */ /* 0x000fe200078e020a */
[----:B------:R-:W-:Y:S01]  /*0590*/  IADD3 R4, P0, R6, R4, RZ ;  /* 0x0000000406047210 */ /* 0x000fe20007f1e0ff */
[----:B------:R-:W-:Y:S02]  /*05a0*/  IMAD R0, R40, c[0x0][0x1ec], R0 ;  /* 0x00007b0028007a24 */ /* 0x000fe400078e0200 */
[----:B------:R-:W-:Y:S02]  /*05b0*/  IMAD R7, R7, c[0x0][0x1f0], RZ ;  /* 0x00007c0007077a24 */ /* 0x000fe400078e02ff */
[----:B------:R-:W-:Y:S01]  /*05c0*/  IMAD R2, R2, c[0x0][0x1c0], R98 ;  /* 0x0000700002027a24 */ /* 0x000fe200078e0262 */
[----:B------:R-:W-:Y:S01]  /*05d0*/  IADD3.X R5, R117, R5, R0, P0, !PT ;  /* 0x0000000575057210 */ /* 0x000fe200007fe400 */
[----:B------:R-:W-:Y:S01]  /*05e0*/  IMAD R7, R98, c[0x0][0x1f4], R7 ;  /* 0x00007d0062077a24 */ /* 0x000fe200078e0207 */
[----:B------:R-:W-:Y:S01]  /*05f0*/  ISETP.GE.AND P0, PT, R3, R116, PT ;  /* 0x000000740300720c */ /* 0x000fe20003f06270 */
        /* <DEDUP_REMOVED lines=13> */
.L_x_4410:
[----:B------:R-:W-:Y:S05]  /*06d0*/  BSYNC B0 ;  /* 0x0000000000007941 */ /* 0x000fea0003800000 */
.L_x_4409:
        /* <DEDUP_REMOVED lines=14> */
.L_x_4412:
[----:B------:R-:W-:Y:S05]  /*07c0*/  BSYNC B0 ;  /* 0x0000000000007941 */ /* 0x000fea0003800000 */
.L_x_4411:
[----:B------:R-:W-:-:S04]  /*07d0*/  LOP3.LUT P2, RZ, R38, 0x3, RZ, 0xc0, !PT ;  /* 0x0000000326ff7812 */ /* 0x000fc8000784c0ff */
[-C--:B------:R-:W-:Y:S02]  /*07e0*/  ISETP.GE.OR P1, PT, R3, R116.reuse, P2 ;  /* 0x000000740300720c */ /* 0x080fe40001726670 */
[C---:B------:R-:W-:Y:S02]  /*07f0*/  IADD3 R3, P0, R2.reuse, R3, RZ ;  /* 0x0000000302037210 */ /* 0x040fe40007f1e0ff */
        /* <DEDUP_REMOVED lines=10> */
.L_x_4408:
[----:B------:R-:W-:Y:S02]  /*08a0*/  ISETP.NE.U32.AND P0, PT, RZ, c[0x0][0x2b8], PT ;  /* 0x0000ae00ff007a0c */ /* 0x000fe40003f05070 */
[----:B------:R-:W-:Y:S02]  /*08b0*/  ISETP.NE.U32.AND P2, PT, RZ, c[0x0][0x2c0], PT ;  /* 0x0000b000ff007a0c */ /* 0x000fe40003f45070 */
[----:B------:R-:W-:Y:S02]  /*08c0*/  ISETP.NE.AND.EX P0, PT, RZ, c[0x0][0x2bc], PT, P0 ;  /* 0x0000af00ff007a0c */ /* 0x000fe40003f05300 */
[----:B------:R-:W-:-:S11]  /*08d0*/  ISETP.NE.AND.EX P2, PT, RZ, c[0x0][0x2c4], PT, P2 ;  /* 0x0000b100ff007a0c */ /* 0x000fd60003f45320 */
[----:B------:R-:W-:-:S04]  /*08e0*/  @P0 IMAD.WIDE R4, R2, R3, c[0x0][0x2b8] ;  /* 0x0000ae0002040625 */ /* 0x000fc800078e0203 */
[----:B------:R-:W-:Y:S01]  /*08f0*/  @P2 IMAD R3, R10, c[0x0][0x2c8], RZ ;  /* 0x0000b2000a032a24 */ /* 0x000fe200078e02ff */
[----:B------:R1:W5:Y:S01]  /*0900*/  @P0 LDG.E R2, [R4.64] ;  /* 0x0000000604020981 */ /* 0x000362000c1e1900 */
[----:B------:R-:W-:Y:S01]  /*0910*/  CS2R R120, SRZ ;  /* 0x0000000000787805 */ /* 0x000fe2000001ff00 */
[----:B------:R-:W-:Y:S01]  /*0920*/  PLOP3.LUT P1, PT, PT, PT, PT, 0x8, 0x0 ;  /* 0x000000000000781c */ /* 0x000fe20003f2e170 */
        /* <DEDUP_REMOVED lines=37> */
[----:B------:R-:W-:Y:S02]  /*0b80*/  IADD3 R3, -R3, RZ, RZ ;  /* 0x000000ff03037210 */ /* 0x000fe40007ffe1ff */
[----:B------:R-:W3:Y:S08]  /*0b90*/  I2F.RP R6, R2 ;  /* 0x0000000200067306 */ /* 0x000ef00000209400 */
        /* <DEDUP_REMOVED lines=16> */
[----:B------:R-:W-:Y:S01]  /*0ca0*/  IMAD R4, R3, c[0x0][0x2d0], R29 ;  /* 0x0000b40003047a24 */ /* 0x000fe200078e021d */
        /* <DEDUP_REMOVED lines=8> */
[----:B------:R-:W-:-:S04]  /*0d30*/  @!P2 LOP3.LUT R7, RZ, c[0x0][0x1c8], RZ, 0x33, !PT ;  /* 0x00007200ff07aa12 */ /* 0x000fc800078e33ff */
[----:B------:R-:W-:Y:S02]  /*0d40*/  SHF.R.S32.HI R6, RZ, 0x1f, R7 ;  /* 0x0000001fff067819 */ /* 0x000fe40000011407 */
        /* <DEDUP_REMOVED lines=8> */
[----:B------:R-:W-:-:S03]  /*0dd0*/  MOV R20, R14 ;  /* 0x0000000e00147202 */ /* 0x000fc60000000f00 */
        /* <DEDUP_REMOVED lines=8> */
.L_x_4413:
        /* <DEDUP_REMOVED lines=17> */
.L_x_4415:
        /* <DEDUP_REMOVED lines=36> */
[----:B------:R-:W-:Y:S02]  /*11b0*/  IMAD.IADD R9, R9, 0x1, R4 ;  /* 0x0000000109097824 */ /* 0x000fe400078e0204 */
[----:B------:R-:W-:Y:S02]  /*11c0*/  IMAD.MOV.U32 R4, RZ, RZ, R29 ;  /* 0x000000ffff047224 */ /* 0x000fe400078e001d */
[----:B------:R-:W-:Y:S02]  /*11d0*/  IMAD R5, R6, c[0x0][0x1b0], RZ ;  /* 0x00006c0006057a24 */ /* 0x000fe400078e02ff */
[----:B------:R-:W-:-:S04]  /*11e0*/  IMAD.WIDE.U32 R8, R7, c[0x0][0x1b0], R8 ;  /* 0x00006c0007087a25 */ /* 0x000fc800078e0008 */
        /* <DEDUP_REMOVED lines=14> */
.L_x_4414:
        /* <DEDUP_REMOVED lines=11> */
[----:B------:R-:W-:Y:S01]  /*1380*/  LOP3.LUT R87, R94, 0xfffffffc, RZ, 0xc0, !PT ;  /* 0xfffffffc5e577812 */ /* 0x000fe200078ec0ff */
[----:B------:R-:W-:Y:S01]  /*1390*/  IMAD.HI.U32 R89, R9, R89, R24 ;  /* 0x0000005909597227 */ /* 0x000fe200078e0018 */
[----:B------:R-:W-:-:S02]  /*13a0*/  SHF.R.S32.HI R95, RZ, 0x3, R96 ;  /* 0x00000003ff5f7819 */ /* 0x000fc40000011460 */
[----:B------:R-:W-:Y:S01]  /*13b0*/  SHF.R.S32.HI R118, RZ, 0x2, R94 ;  /* 0x00000002ff767819 */ /* 0x000fe2000001145e */
[----:B------:R-:W-:Y:S01]  /*13c0*/  @!P0 IMAD R0, R10, c[0x0][0x178], RZ ;  /* 0x00005e000a008a24 */ /* 0x000fe200078e02ff */
[----:B------:R-:W-:Y:S01]  /*13d0*/  LEA.HI R39, R93, R38, RZ, 0x5 ;  /* 0x000000265d277211 */ /* 0x000fe200078f28ff */
[----:B------:R-:W-:Y:S01]  /*13e0*/  @P0 IMAD.WIDE.U32 R18, R117, c[0x0][0x190], RZ ;  /* 0x0000640075120a25 */ /* 0x000fe200078e00ff */
[----:B------:R-:W-:Y:S02]  /*13f0*/  LEA.HI R94, R94, R118, RZ, 0x1 ;  /* 0x000000765e5e7211 */ /* 0x000fe400078f08ff */
[----:B------:R-:W-:Y:S01]  /*1400*/  SHF.R.S32.HI R119, RZ, 0x1f, R118 ;  /* 0x0000001fff777819 */ /* 0x000fe20000011476 */
[----:B------:R-:W-:Y:S01]  /*1410*/  @!P0 IMAD.WIDE.U32 R14, R12, c[0x0][0x178], RZ ;  /* 0x00005e000c0e8a25 */ /* 0x000fe200078e00ff */
[----:B------:R-:W-:Y:S02]  /*1420*/  LOP3.LUT R94, R94, 0x7fffffe, RZ, 0xc0, !PT ;  /* 0x07fffffe5e5e7812 */ /* 0x000fe400078ec0ff */
[----:B------:R-:W-:Y:S01]  /*1430*/  LEA.HI R93, R93, R38, RZ, 0x4 ;  /* 0x000000265d5d7211 */ /* 0x000fe200078f20ff */
[----:B------:R-:W-:Y:S01]  /*1440*/  @!P0 IMAD R0, R12, c[0x0][0x17c], R0 ;  /* 0x00005f000c008a24 */ /* 0x000fe200078e0200 */
[----:B------:R-:W-:Y:S01]  /*1450*/  @!P0 MOV R18, R14 ;  /* 0x0000000e00128202 */ /* 0x000fe20000000f00 */
[----:B-----5:R-:W-:Y:S01]  /*1460*/  @P0 IMAD R2, R117, c[0x0][0x194], R19 ;  /* 0x0000650075020a24 */ /* 0x020fe200078e0213 */
[----:B------:R-:W-:Y:S01]  /*1470*/  SHF.R.S32.HI R39, RZ, 0x5, R39 ;  /* 0x00000005ff277819 */ /* 0x000fe20000011427 */
[----:B------:R-:W-:Y:S01]  /*1480*/  IMAD.IADD R87, R38, 0x1, -R87 ;  /* 0x0000000126577824 */ /* 0x000fe200078e0a57 */
[----:B------:R-:W-:Y:S01]  /*1490*/  LOP3.LUT R92, R93, 0xfffffff0, RZ, 0xc0, !PT ;  /* 0xfffffff05d5c7812 */ /* 0x000fe200078ec0ff */
[----:B------:R-:W-:Y:S01]  /*14a0*/  @!P0 IMAD.IADD R2, R15, 0x1, R0 ;  /* 0x000000010f028824 */ /* 0x000fe200078e0200 */
[----:B------:R-:W-:Y:S01]  /*14b0*/  LEA.HI R49, R49, R51, RZ, 0x7 ;  /* 0x0000003331317211 */ /* 0x000fe200078f38ff */
[----:B------:R-:W-:Y:S01]  /*14c0*/  IMAD.SHL.U32 R0, R95, 0x40, RZ ;  /* 0x000000405f007824 */ /* 0x000fe200078e00ff */
[----:B------:R-:W-:Y:S01]  /*14d0*/  SHF.R.S32.HI R86, RZ, 0x1, R89 ;  /* 0x00000001ff567819 */ /* 0x000fe20000011459 */
[----:B------:R-:W-:Y:S01]  /*14e0*/  IMAD.SHL.U32 R14, R87, 0x8, RZ ;  /* 0x00000008570e7824 */ /* 0x000fe200078e00ff */
[----:B------:R-:W-:Y:S01]  /*14f0*/  SHF.R.S32.HI R49, RZ, 0x7, R49 ;  /* 0x00000007ff317819 */ /* 0x000fe20000011431 */
[----:B------:R-:W-:Y:S01]  /*1500*/  IMAD.IADD R94, R118, 0x1, -R94 ;  /* 0x00000001765e7824 */ /* 0x000fe200078e0a5e */
[----:B------:R-:W-:Y:S01]  /*1510*/  LOP3.LUT R0, R0, 0xc0, RZ, 0xc0, !PT ;  /* 0x000000c000007812 */ /* 0x000fe200078ec0ff */
[----:B------:R-:W-:Y:S01]  /*1520*/  IMAD.WIDE R22, R22, 0x40, R118 ;  /* 0x0000004016167825 */ /* 0x000fe200078e0276 */
[----:B------:R-:W-:-:S02]  /*1530*/  IADD3 R18, P0, R14, R18, RZ ;  /* 0x000000120e127210 */ /* 0x000fc40007f1e0ff */
[----:B------:R-:W-:Y:S01]  /*1540*/  SHF.R.S32.HI R15, RZ, 0x1f, R14 ;  /* 0x0000001fff0f7819 */ /* 0x000fe2000001140e */
[----:B------:R-:W-:Y:S01]  /*1550*/  IMAD.IADD R92, R38, 0x1, -R92 ;  /* 0x00000001265c7824 */ /* 0x000fe200078e0a5c */
[----:B------:R-:W-:Y:S01]  /*1560*/  LOP3.LUT R9, R0, 0x18, R14, 0xf8, !PT ;  /* 0x0000001800097812 */ /* 0x000fe200078ef80e */
[----:B------:R-:W-:Y:S01]  /*1570*/  IMAD.MOV.U32 R104, RZ, RZ, c[0x0][0x198] ;  /* 0x00006600ff687624 */ /* 0x000fe200078e00ff */
[----:B------:R-:W-:Y:S01]  /*1580*/  SHF.R.U32.HI R0, RZ, 0x3, R0 ;  /* 0x00000003ff007819 */ /* 0x000fe20000011600 */
[----:B------:R-:W-:Y:S01]  /*1590*/  IMAD.X R19, R15, 0x1, R2, P0 ;  /* 0x000000010f137824 */ /* 0x000fe200000e0602 */
[----:B------:R-:W-:Y:S01]  /*15a0*/  IADD3 R20, P0, R14, R20, RZ ;  /* 0x000000140e147210 */ /* 0x000fe20007f1e0ff */
[----:B------:R-:W-:Y:S01]  /*15b0*/  IMAD R2, R23, c[0x0][0x190], RZ ;  /* 0x0000640017027a24 */ /* 0x000fe200078e02ff */
[----:B------:R-:W-:Y:S01]  /*15c0*/  LOP3.LUT R0, R9, R0, RZ, 0x3c, !PT ;  /* 0x0000000009007212 */ /* 0x000fe200078e3cff */
[----:B------:R-:W-:Y:S01]  /*15d0*/  IMAD.WIDE.U32 R18, R22, c[0x0][0x190], R18 ;  /* 0x0000640016127a25 */ /* 0x000fe200078e0012 */
[----:B------:R-:W-:-:S02]  /*15e0*/  LEA R94, R39, R94, 0x3 ;  /* 0x0000005e275e7211 */ /* 0x000fc400078e18ff */
[----:B------:R-:W-:Y:S01]  /*15f0*/  LEA.HI R91, R92, R92, RZ, 0x1 ;  /* 0x0000005c5c5b7211 */ /* 0x000fe200078f08ff */
[----:B------:R-:W-:Y:S01]  /*1600*/  IMAD.X R21, R15, 0x1, R11, P0 ;  /* 0x000000010f157824 */ /* 0x000fe200000e060b */
[----:B------:R-:W-:Y:S01]  /*1610*/  IADD3 R4, P0, R118, R4, RZ ;  /* 0x0000000476047210 */ /* 0x000fe20007f1e0ff */
[----:B------:R-:W-:Y:S01]  /*1620*/  IMAD.U32 R94, R94, 0x20, R0 ;  /* 0x000000205e5e7824 */ /* 0x000fe200078e0000 */
[--C-:B------:R-:W-:Y:S01]  /*1630*/  SHF.R.S32.HI R90, RZ, 0x1, R91.reuse ;  /* 0x00000001ff5a7819 */ /* 0x100fe2000001145b */
[----:B------:R-:W-:Y:S01]  /*1640*/  IMAD R0, R6, c[0x0][0x1b8], RZ ;  /* 0x00006e0006007a24 */ /* 0x000fe200078e02ff */
[----:B------:R-:W-:Y:S01]  /*1650*/  SHF.R.S32.HI R9, RZ, 0x1f, R91 ;  /* 0x0000001fff097819 */ /* 0x000fe2000001145b */
[----:B------:R-:W-:Y:S01]  /*1660*/  IMAD R2, R22, c[0x0][0x194], R2 ;  /* 0x0000650016027a24 */ /* 0x000fe200078e0202 */
[----:B------:R-:W-:Y:S01]  /*1670*/  IADD3 R22, P2, R14, R8, RZ ;  /* 0x000000080e167210 */ /* 0x000fe20007f5e0ff */
[----:B------:R-:W-:Y:S01]  /*1680*/  IMAD R0, R7, c[0x0][0x1bc], R0 ;  /* 0x00006f0007007a24 */ /* 0x000fe200078e0200 */
[----:B------:R-:W-:Y:S01]  /*1690*/  IADD3.X R8, R119, R3, RZ, P0, !PT ;  /* 0x0000000377087210 */ /* 0x000fe200007fe4ff */
[----:B------:R-:W-:Y:S01]  /*16a0*/  IMAD.WIDE.U32 R20, R7, c[0x0][0x1b8], R20 ;  /* 0x00006e0007147a25 */ /* 0x000fe200078e0014 */
[----:B------:R-:W-:-:S02]  /*16b0*/  IMNMX R49, RZ, R49, !PT ;  /* 0x00000031ff317217 */ /* 0x000fc40007800200 */
[----:B------:R-:W-:Y:S01]  /*16c0*/  LEA.HI R9, R9, R90, RZ, 0x2 ;  /* 0x0000005a09097211 */ /* 0x000fe200078f10ff */
[----:B------:R-:W-:Y:S01]  /*16d0*/  IMAD R3, R119, c[0x0][0x198], RZ ;  /* 0x0000660077037a24 */ /* 0x000fe200078e02ff */
[----:B------:R-:W-:Y:S01]  /*16e0*/  ISETP.GT.AND P3, PT, R37, R49, PT ;  /* 0x000000312500720c */ /* 0x000fe20003f64270 */
[----:B------:R-:W-:Y:S01]  /*16f0*/  IMAD.X R23, R15, 0x1, R5, P2 ;  /* 0x000000010f177824 */ /* 0x000fe200010e0605 */
[----:B------:R-:W-:Y:S01]  /*1700*/  LOP3.LUT R9, R9, 0xfffffffc, RZ, 0xc0, !PT ;  /* 0xfffffffc09097812 */ /* 0x000fe200078ec0ff */
[----:B------:R-:W-:Y:S01]  /*1710*/  IMAD.IADD R21, R21, 0x1, R0 ;  /* 0x0000000115157824 */ /* 0x000fe200078e0200 */
[----:B------:R-:W-:Y:S01]  /*1720*/  SHF.R.S32.HI R0, RZ, 0x1f, R98 ;  /* 0x0000001fff007819 */ /* 0x000fe20000011462 */
[----:B------:R-:W-:Y:S01]  /*1730*/  IMAD R8, R8, c[0x0][0x1a0], RZ ;  /* 0x0000680008087a24 */ /* 0x000fe200078e02ff */
[----:B------:R-:W-:Y:S01]  /*1740*/  SHF.L.U32 R87, R87, 0x2, RZ ;  /* 0x0000000257577819 */ /* 0x000fe200000006ff */
[C---:B------:R-:W-:Y:S02]  /*1750*/  IMAD R3, R118.reuse, c[0x0][0x19c], R3 ;  /* 0x0000670076037a24 */ /* 0x040fe400078e0203 */
[----:B------:R-:W-:-:S04]  /*1760*/  IMAD.WIDE.U32 R22, R118, c[0x0][0x198], R22 ;  /* 0x0000660076167a25 */ /* 0x000fc800078e0016 */
[C---:B------:R-:W-:Y:S01]  /*1770*/  IMAD R8, R4.reuse, c[0x0][0x1a4], R8 ;  /* 0x0000690004087a24 */ /* 0x040fe200078e0208 */
[----:B------:R-:W-:Y:S01]  /*1780*/  IADD3 R3, R23, R3, RZ ;  /* 0x0000000317037210 */ /* 0x000fe20007ffe0ff */
[----:B------:R-:W-:-:S03]  /*1790*/  IMAD.WIDE.U32 R20, R4, c[0x0][0x1a0], R20 ;  /* 0x0000680004147a25 */ /* 0x000fc600078e0014 */
[----:B------:R-:W-:Y:S01]  /*17a0*/  SHF.L.U64.HI R4, R22, 0x1, R3 ;  /* 0x0000000116047819 */ /* 0x000fe20000010203 */
[----:B------:R-:W-:Y:S01]  /*17b0*/  IMAD.IADD R19, R19, 0x1, R2 ;  /* 0x0000000113137824 */ /* 0x000fe200078e0202 */
[----:B------:R-:W-:Y:S01]  /*17c0*/  LEA R3, P0, R20, c[0x0][0x170], 0x1 ;  /* 0x00005c0014037a11 */ /* 0x000fe200078008ff */
[----:B------:R-:W-:Y:S02]  /*17d0*/  IMAD.IADD R2, R21, 0x1, R8 ;  /* 0x0000000115027824 */ /* 0x000fe400078e0208 */
[----:B------:R-:W-:Y:S02]  /*17e0*/  IMAD.IADD R90, R90, 0x1, -R9 ;  /* 0x000000015a5a7824 */ /* 0x000fe400078e0a09 */
[----:B------:R-:W-:Y:S01]  /*17f0*/  IMAD R50, R0, c[0x0][0x1a8], RZ ;  /* 0x00006a0000327a24 */ /* 0x000fe200078e02ff */
[----:B------:R-:W-:Y:S01]  /*1800*/  SHF.L.U64.HI R2, R20, 0x1, R2 ;  /* 0x0000000114027819 */ /* 0x000fe20000010202 */
[----:B------:R-:W-:Y:S01]  /*1810*/  IMAD R88, R118, R86, R87 ;  /* 0x0000005676587224 */ /* 0x000fe200078e0257 */
[----:B------:R-:W-:Y:S01]  /*1820*/  LEA R0, P2, R22, c[0x0][0x168], 0x1 ;  /* 0x00005a0016007a11 */ /* 0x000fe200078408ff */
[----:B------:R-:W-:Y:S01]  /*1830*/  IMAD R50, R98, c[0x0][0x1ac], R50 ;  /* 0x00006b0062327a24 */ /* 0x000fe200078e0232 */
[----:B------:R-:W-:Y:S01]  /*1840*/  IADD3.X R2, R2, c[0x0][0x174], RZ, P0, !PT ;  /* 0x00005d0002027a10 */ /* 0x000fe200007fe4ff */
[----:B------:R-:W-:Y:S01]  /*1850*/  IMAD.MOV.U32 R80, RZ, RZ, 0x5 ;  /* 0x00000005ff507424 */ /* 0x000fe200078e00ff */
[----:B------:R-:W-:Y:S01]  /*1860*/  LOP3.LUT P4, RZ, R90, 0x2, RZ, 0xc0, !PT ;  /* 0x000000025aff7812 */ /* 0x000fe2000788c0ff */
[----:B------:R-:W-:Y:S01]  /*1870*/  IMAD.MOV.U32 R5, RZ, RZ, c[0x0][0x1a0] ;  /* 0x00006800ff057624 */ /* 0x000fe200078e00ff */
[----:B------:R-:W-:Y:S01]  /*1880*/  IADD3.X R4, R4, c[0x0][0x16c], RZ, P2, !PT ;  /* 0x00005b0004047a10 */ /* 0x000fe200017fe4ff */
[----:B------:R-:W-:Y:S01]  /*1890*/  IMAD.IADD R87, R87, 0x1, R88 ;  /* 0x0000000157577824 */ /* 0x000fe200078e0258 */
[-C--:B------:R-:W-:Y:S01]  /*18a0*/  SHF.L.U64.HI R76, R104, R80.reuse, c[0x0][0x19c] ;  /* 0x00006700684c7619 */ /* 0x080fe20000010250 */
[----:B------:R-:W-:Y:S01]  /*18b0*/  IMAD.WIDE.U32 R98, R98, c[0x0][0x1a8], R18 ;  /* 0x00006a0062627a25 */ /* 0x000fe200078e0012 */
[----:B------:R-:W-:-:S02]  /*18c0*/  SHF.L.U64.HI R78, R5, R80, c[0x0][0x1a4] ;  /* 0x00006900054e7619 */ /* 0x000fc40000010250 */
[----:B------:R-:W-:Y:S01]  /*18d0*/  SHF.R.S32.HI R83, RZ, 0x1f, R88 ;  /* 0x0000001fff537819 */ /* 0x000fe20000011458 */
[----:B------:R-:W-:Y:S01]  /*18e0*/  IMAD.SHL.U32 R77, R104, 0x20, RZ ;  /* 0x00000020684d7824 */ /* 0x000fe200078e00ff */
[----:B------:R-:W-:Y:S01]  /*18f0*/  SHF.R.S32.HI R82, RZ, 0x1f, R87 ;  /* 0x0000001fff527819 */ /* 0x000fe20000011457 */
[----:B------:R-:W-:Y:S01]  /*1900*/  IMAD.SHL.U32 R79, R5, 0x20, RZ ;  /* 0x00000020054f7824 */ /* 0x000fe200078e00ff */
[----:B------:R-:W-:Y:S01]  /*1910*/  SEL R27, R27, 0xfffffff0, !P4 ;  /* 0xfffffff01b1b7807 */ /* 0x000fe20006000000 */
[----:B------:R-:W-:Y:S01]  /*1920*/  IMAD.MOV.U32 R112, RZ, RZ, R0 ;  /* 0x000000ffff707224 */ /* 0x000fe200078e0000 */
[----:B------:R-:W-:Y:S01]  /*1930*/  MOV R111, R4 ;  /* 0x00000004006f7202 */ /* 0x000fe20000000f00 */
[----:B------:R-:W-:Y:S02]  /*1940*/  IMAD.IADD R50, R99, 0x1, R50 ;  /* 0x0000000163327824 */ /* 0x000fe400078e0232 */
[----:B------:R-:W-:Y:S02]  /*1950*/  IMAD.MOV.U32 R115, RZ, RZ, R3 ;  /* 0x000000ffff737224 */ /* 0x000fe400078e0003 */
[----:B------:R-:W-:Y:S01]  /*1960*/  IMAD.MOV.U32 R114, RZ, RZ, R2 ;  /* 0x000000ffff727224 */ /* 0x000fe200078e0002 */
        /* <DEDUP_REMOVED lines=9> */
[----:B------:R-:W-:Y:S01]  /*1a00*/  MOV R81, c[0x0][0x288] ;  /* 0x0000a20000517a02 */ /* 0x000fe20000000f00 */
[C---:B------:R-:W-:Y:S01]  /*1a10*/  IMAD R10, R12.reuse, c[0x0][0x27c], R10 ;  /* 0x00009f000c0a7a24 */ /* 0x040fe200078e020a */
[----:B------:R-:W-:Y:S01]  /*1a20*/  IADD3.X R9, R9, R119, ~R13, P2, P0 ;  /* 0x0000007709097210 */ /* 0x000fe200017e0c0d */
[C---:B------:R-:W-:Y:S01]  /*1a30*/  IMAD.WIDE.U32 R20, R12.reuse, c[0x0][0x280], R14 ;  /* 0x0000a0000c147a25 */ /* 0x040fe200078e000e */
[----:B------:R-:W-:Y:S01]  /*1a40*/  ULDC.64 UR4, c[0x0][0x1a0] ;  /* 0x0000680000047ab9 */ /* 0x000fe20000000a00 */
[----:B------:R-:W-:Y:S01]  /*1a50*/  MOV R53, R4 ;  /* 0x0000000400357202 */ /* 0x000fe20000000f00 */
[----:B------:R-:W-:Y:S01]  /*1a60*/  UIMAD UR8, UR9, UR5, URZ ;  /* 0x00000005090872a4 */ /* 0x000fe2000f8e023f */
[----:B------:R-:W-:Y:S01]  /*1a70*/  IMAD R11, R12, c[0x0][0x284], R11 ;  /* 0x0000a1000c0b7a24 */ /* 0x000fe200078e020b */
[----:B------:R-:W-:Y:S01]  /*1a80*/  ULDC UR10, c[0x0][0x19c] ;  /* 0x00006700000a7ab9 */ /* 0x000fe20000000800 */
[----:B------:R-:W-:Y:S01]  /*1a90*/  IMAD.IADD R19, R19, 0x1, R10 ;  /* 0x0000000113137824 */ /* 0x000fe200078e020a */
[----:B------:R-:W-:Y:S01]  /*1aa0*/  UIMAD UR10, UR9, UR10, URZ ;  /* 0x0000000a090a72a4 */ /* 0x000fe2000f8e023f */
[----:B------:R-:W-:Y:S01]  /*1ab0*/  IMAD.IADD R21, R21, 0x1, R11 ;  /* 0x0000000115157824 */ /* 0x000fe200078e020b */
[----:B------:R-:W-:Y:S01]  /*1ac0*/  MOV R54, R0 ;  /* 0x0000000000367202 */ /* 0x000fe20000000f00 */
[C---:B------:R-:W-:Y:S01]  /*1ad0*/  IMAD R10, R9.reuse, c[0x0][0x290], RZ ;  /* 0x0000a400090a7a24 */ /* 0x040fe200078e02ff */
[C---:B------:R-:W-:Y:S01]  /*1ae0*/  IADD3 R42, R118.reuse, 0x20, RZ ;  /* 0x00000020762a7810 */ /* 0x040fe20007ffe0ff */
[----:B------:R-:W-:Y:S01]  /*1af0*/  IMAD R9, R9, c[0x0][0x288], RZ ;  /* 0x0000a20009097a24 */ /* 0x000fe200078e02ff */
[----:B------:R-:W-:Y:S01]  /*1b00*/  IADD3 R85, R118, 0x40, RZ ;  /* 0x0000004076557810 */ /* 0x000fe20007ffe0ff */
[----:B------:R-:W-:Y:S01]  /*1b10*/  IMAD R10, R8, c[0x0][0x294], R10 ;  /* 0x0000a500080a7a24 */ /* 0x000fe200078e020a */
[----:B------:R-:W-:Y:S01]  /*1b20*/  IADD3 R84, R118, 0x60, RZ ;  /* 0x0000006076547810 */ /* 0x000fe20007ffe0ff */
[----:B------:R-:W-:Y:S01]  /*1b30*/  IMAD.WIDE.U32 R12, R8, c[0x0][0x290], R20 ;  /* 0x0000a400080c7a25 */ /* 0x000fe200078e0014 */
[----:B------:R-:W-:-:S02]  /*1b40*/  ULDC UR12, c[0x0][0x28c] ;  /* 0x0000a300000c7ab9 */ /* 0x000fc40000000800 */
[----:B------:R-:W-:Y:S01]  /*1b50*/  ULDC UR11, c[0x0][0x28c] ;  /* 0x0000a300000b7ab9 */ /* 0x000fe20000000800 */
[C---:B------:R-:W-:Y:S01]  /*1b60*/  IMAD R9, R8.reuse, c[0x0][0x28c], R9 ;  /* 0x0000a30008097a24 */ /* 0x040fe200078e0209 */
[----:B------:R-:W-:Y:S01]  /*1b70*/  IADD3 R13, R13, R10, RZ ;  /* 0x0000000a0d0d7210 */ /* 0x000fe20007ffe0ff */
[----:B------:R-:W-:Y:S01]  /*1b80*/  IMAD.WIDE.U32 R18, R8, c[0x0][0x288], R18 ;  /* 0x0000a20008127a25 */ /* 0x000fe200078e0012 */
[----:B------:R-:W-:Y:S02]  /*1b90*/  UIMAD UR12, UR12, 0xc0, URZ ;  /* 0x000000c00c0c78a4 */ /* 0x000fe4000f8e023f */
[----:B------:R-:W-:Y:S01]  /*1ba0*/  UIMAD UR11, UR11, 0xc0, URZ ;  /* 0x000000c00b0b78a4 */ /* 0x000fe2000f8e023f */
[C---:B------:R-:W-:Y:S02]  /*1bb0*/  IMAD R68, R6.reuse, c[0x0][0x2a0], RZ ;  /* 0x0000a80006447a24 */ /* 0x040fe400078e02ff */
[----:B------:R-:W-:Y:S02]  /*1bc0*/  IMAD R70, R6, c[0x0][0x298], RZ ;  /* 0x0000a60006467a24 */ /* 0x000fe400078e02ff */
[----:B------:R-:W-:-:S02]  /*1bd0*/  IMAD.IADD R11, R19, 0x1, R9 ;  /* 0x00000001130b7824 */ /* 0x000fc400078e0209 */
[----:B------:R-:W-:Y:S02]  /*1be0*/  IMAD.MOV.U32 R10, RZ, RZ, R18 ;  /* 0x000000ffff0a7224 */ /* 0x000fe400078e0012 */
[C---:B------:R-:W-:Y:S02]  /*1bf0*/  IMAD R68, R7.reuse, c[0x0][0x2a4], R68 ;  /* 0x0000a90007447a24 */ /* 0x040fe400078e0244 */
[C---:B------:R-:W-:Y:S02]  /*1c00*/  IMAD R70, R7.reuse, c[0x0][0x29c], R70 ;  /* 0x0000a70007467a24 */ /* 0x040fe400078e0246 */
[----:B------:R-:W-:-:S04]  /*1c10*/  IMAD.WIDE.U32 R8, R7, c[0x0][0x2a0], R12 ;  /* 0x0000a80007087a25 */ /* 0x000fc800078e000c */
[----:B------:R-:W-:Y:S01]  /*1c20*/  IMAD.WIDE.U32 R6, R7, c[0x0][0x298], R10 ;  /* 0x0000a60007067a25 */ /* 0x000fe200078e000a */
[----:B------:R-:W-:Y:S02]  /*1c30*/  LEA R69, P2, R8, c[0x0][0x270], 0x1 ;  /* 0x00009c0008457a11 */ /* 0x000fe400078408ff */
[----:B------:R-:W-:Y:S01]  /*1c40*/  MOV R11, R37 ;  /* 0x00000025000b7202 */ /* 0x000fe20000000f00 */
[----:B------:R-:W-:Y:S01]  /*1c50*/  IMAD.IADD R29, R16, 0x1, R29 ;  /* 0x00000001101d7824 */ /* 0x000fe200078e021d */
[----:B------:R-:W-:Y:S01]  /*1c60*/  LEA R71, P0, R6, c[0x0][0x268], 0x1 ;  /* 0x00009a0006477a11 */ /* 0x000fe200078008ff */
[----:B------:R-:W-:Y:S02]  /*1c70*/  IMAD.IADD R70, R7, 0x1, R70 ;  /* 0x0000000107467824 */ /* 0x000fe400078e0246 */
[----:B------:R-:W-:Y:S02]  /*1c80*/  IMAD.IADD R68, R9, 0x1, R68 ;  /* 0x0000000109447824 */ /* 0x000fe400078e0244 */
[----:B------:R-:W-:Y:S01]  /*1c90*/  IMAD R29, R86, R29, RZ ;  /* 0x0000001d561d7224 */ /* 0x000fe200078e02ff */
[----:B------:R-:W-:Y:S01]  /*1ca0*/  LEA.HI.X R70, R6, c[0x0][0x26c], R70, 0x1, P0 ;  /* 0x00009b0006467a11 */ /* 0x000fe200000f0c46 */
[----:B------:R-:W-:Y:S01]  /*1cb0*/  IMAD.WIDE.U32 R16, R5, 0x40, RZ ;  /* 0x0000004005107825 */ /* 0x000fe200078e00ff */
[----:B------:R-:W-:-:S02]  /*1cc0*/  LEA.HI.X R68, R8, c[0x0][0x274], R68, 0x1, P2 ;  /* 0x00009d0008447a11 */ /* 0x000fc400010f0c44 */
[----:B------:R-:W-:Y:S01]  /*1cd0*/  SHF.R.S32.HI R28, RZ, 0x1f, R29 ;  /* 0x0000001fff1c7819 */ /* 0x000fe2000001141d */
[----:B------:R-:W-:Y:S01]  /*1ce0*/  IMAD.MOV.U32 R102, RZ, RZ, c[0x0][0x290] ;  /* 0x0000a400ff667624 */ /* 0x000fe200078e00ff */
[-C--:B------:R-:W-:Y:S01]  /*1cf0*/  IADD3 R75, P0, R87, R29.reuse, RZ ;  /* 0x0000001d574b7210 */ /* 0x080fe20007f1e0ff */
[----:B------:R-:W-:Y:S01]  /*1d00*/  IMAD.MOV.U32 R58, RZ, RZ, 0x6 ;  /* 0x00000006ff3a7424 */ /* 0x000fe200078e00ff */
[----:B------:R-:W-:Y:S01]  /*1d10*/  IADD3 R29, P2, R88, R29, RZ ;  /* 0x0000001d581d7210 */ /* 0x000fe20007f5e0ff */
[----:B------:R-:W-:Y:S01]  /*1d20*/  IMAD.SHL.U32 R62, R102, 0x20, RZ ;  /* 0x00000020663e7824 */ /* 0x000fe200078e00ff */
[----:B------:R-:W-:Y:S01]  /*1d30*/  IADD3 R65, R17, UR8, RZ ;  /* 0x0000000811417c10 */ /* 0x000fe2000fffe0ff */
[--C-:B------:R-:W-:Y:S01]  /*1d40*/  IMAD.X R74, R82, 0x1, R28.reuse, P0 ;  /* 0x00000001524a7824 */ /* 0x100fe200000e061c */
[----:B------:R-:W-:Y:S01]  /*1d50*/  UMOV UR8, 0xc0 ;  /* 0x000000c000087882 */ /* 0x000fe20000000000 */
[----:B------:R-:W-:Y:S01]  /*1d60*/  IMAD.X R28, R83, 0x1, R28, P2 ;  /* 0x00000001531c7824 */ /* 0x000fe200010e061c */
[----:B------:R-:W-:Y:S01]  /*1d70*/  UIMAD UR13, UR8, UR5, URZ ;  /* 0x00000005080d72a4 */ /* 0x000fe2000f8e023f */
[----:B------:R-:W-:Y:S01]  /*1d80*/  SHF.L.U64.HI R63, R102, R58, c[0x0][0x294] ;  /* 0x0000a500663f7619 */ /* 0x000fe2000001023a */
[----:B------:R-:W-:Y:S01]  /*1d90*/  IMAD.WIDE.U32 R104, R104, 0x40, RZ ;  /* 0x0000004068687825 */ /* 0x000fe200078e00ff */
[----:B------:R-:W-:Y:S01]  /*1da0*/  SHF.L.U64.HI R74, R75, 0x1, R74 ;  /* 0x000000014b4a7819 */ /* 0x000fe2000001024a */
[----:B------:R-:W-:Y:S01]  /*1db0*/  ULDC UR5, c[0x0][0x294] ;  /* 0x0000a50000057ab9 */ /* 0x000fe20000000800 */
[----:B------:R-:W-:Y:S01]  /*1dc0*/  SHF.L.U64.HI R28, R29, 0x1, R28 ;  /* 0x000000011d1c7819 */ /* 0x000fe2000001021c */
[----:B------:R-:W-:Y:S01]  /*1dd0*/  IMAD.SHL.U32 R75, R75, 0x2, RZ ;  /* 0x000000024b4b7824 */ /* 0x000fe200078e00ff */
[----:B------:R-:W-:Y:S01]  /*1de0*/  SHF.L.U32 R29, R29, 0x1, RZ ;  /* 0x000000011d1d7819 */ /* 0x000fe200000006ff */
[----:B------:R-:W-:Y:S01]  /*1df0*/  UIMAD UR5, UR8, UR5, URZ ;  /* 0x00000005080572a4 */ /* 0x000fe2000f8e023f */
[----:B------:R-:W-:Y:S01]  /*1e00*/  SHF.L.U64.HI R61, R102, R80, c[0x0][0x294] ;  /* 0x0000a500663d7619 */ /* 0x000fe20000010250 */
[----:B------:R-:W-:Y:S01]  /*1e10*/  IMAD.SHL.U32 R48, R86, 0x20, RZ ;  /* 0x0000002056307824 */ /* 0x000fe200078e00ff */
[----:B------:R-:W-:Y:S01]  /*1e20*/  SHF.L.U32 R64, R102, 0x6, RZ ;  /* 0x0000000666407819 */ /* 0x000fe200000006ff */
[C---:B------:R-:W-:Y:S01]  /*1e30*/  IMAD.SHL.U32 R46, R86.reuse, 0x40, RZ ;  /* 0x00000040562e7824 */ /* 0x040fe200078e00ff */
[----:B------:R-:W-:Y:S01]  /*1e40*/  IADD3 R73, P4, R75, c[0x0][0x2b0], RZ ;  /* 0x0000ac004b497a10 */ /* 0x000fe20007f9e0ff */
[----:B------:R-:W-:Y:S01]  /*1e50*/  IMAD R44, R86, 0x60, RZ ;  /* 0x00000060562c7824 */ /* 0x000fe200078e02ff */
[----:B------:R-:W-:Y:S01]  /*1e60*/  IADD3 R10, P2, R29, c[0x0][0x2b0], RZ ;  /* 0x0000ac001d0a7a10 */ /* 0x000fe20007f5e0ff */
[----:B------:R-:W-:Y:S01]  /*1e70*/  IMAD.WIDE.U32 R102, R102, 0xc0, RZ ;  /* 0x000000c066667825 */ /* 0x000fe200078e00ff */
[----:B------:R-:W-:Y:S01]  /*1e80*/  IADD3 R75, P3, R75, c[0x0][0x2a8], RZ ;  /* 0x0000aa004b4b7a10 */ /* 0x000fe20007f7e0ff */
[----:B------:R-:W-:Y:S01]  /*1e90*/  UIMAD.WIDE.U32 UR14, UR8, UR4, URZ ;  /* 0x00000004080e72a5 */ /* 0x000fe2000f8e003f */
[----:B------:R-:W-:Y:S01]  /*1ea0*/  IADD3 R29, P0, R29, c[0x0][0x2a8], RZ ;  /* 0x0000aa001d1d7a10 */ /* 0x000fe20007f1e0ff */
[----:B------:R-:W-:Y:S01]  /*1eb0*/  IMAD.MOV.U32 R52, RZ, RZ, c[0x0][0x290] ;  /* 0x0000a400ff347624 */ /* 0x000fe200078e00ff */
[C---:B------:R-:W-:Y:S01]  /*1ec0*/  SHF.L.U64.HI R58, R81.reuse, R58, c[0x0][0x28c] ;  /* 0x0000a300513a7619 */ /* 0x040fe2000001023a */
[C---:B------:R-:W-:Y:S01]  /*1ed0*/  IMAD.SHL.U32 R59, R81.reuse, 0x40, RZ ;  /* 0x00000040513b7824 */ /* 0x040fe200078e00ff */
[C---:B------:R-:W-:Y:S01]  /*1ee0*/  SHF.L.U64.HI R80, R81.reuse, R80, c[0x0][0x28c] ;  /* 0x0000a30051507619 */ /* 0x040fe20000010250 */
[----:B------:R-:W-:Y:S01]  /*1ef0*/  IMAD.MOV.U32 R57, RZ, RZ, R3 ;  /* 0x000000ffff397224 */ /* 0x000fe200078e0003 */
[----:B------:R-:W-:Y:S01]  /*1f00*/  SHF.L.U64.HI R63, R64, 0x1, R63 ;  /* 0x00000001403f7819 */ /* 0x000fe2000001023f */
[----:B------:R-:W-:Y:S01]  /*1f10*/  IMAD.MOV.U32 R56, RZ, RZ, R2 ;  /* 0x000000ffff387224 */ /* 0x000fe200078e0002 */
[----:B------:R-:W-:Y:S01]  /*1f20*/  SHF.L.U64.HI R61, R62, 0x1, R61 ;  /* 0x000000013e3d7819 */ /* 0x000fe2000001023d */
[----:B------:R-:W-:Y:S01]  /*1f30*/  IMAD.SHL.U32 R81, R81, 0x20, RZ ;  /* 0x0000002051517824 */ /* 0x000fe200078e00ff */
[----:B------:R-:W-:Y:S01]  /*1f40*/  IADD3.X R72, R74, c[0x0][0x2b4], RZ, P4, !PT ;  /* 0x0000ad004a487a10 */ /* 0x000fe200027fe4ff */
[----:B------:R-:W-:Y:S01]  /*1f50*/  IMAD.SHL.U32 R62, R62, 0x2, RZ ;  /* 0x000000023e3e7824 */ /* 0x000fe200078e00ff */
[----:B------:R-:W-:Y:S01]  /*1f60*/  IADD3.X R9, R28, c[0x0][0x2b4], RZ, P2, !PT ;  /* 0x0000ad001c097a10 */ /* 0x000fe200017fe4ff */
[----:B------:R-:W-:Y:S01]  /*1f70*/  ULDC UR4, c[0x0][0x230] ;  /* 0x00008c0000047ab9 */ /* 0x000fe20000000800 */
[C---:B------:R-:W-:Y:S01]  /*1f80*/  SHF.L.U32 R66, R16.reuse, 0x1, RZ ;  /* 0x0000000110427819 */ /* 0x040fe200000006ff */
[----:B------:R-:W-:Y:S01]  /*1f90*/  UIADD3 UR13, UR15, UR13, URZ ;  /* 0x0000000d0f0d7290 */ /* 0x000fe2000fffe03f */
[----:B------:R-:W-:Y:S01]  /*1fa0*/  SHF.L.U64.HI R65, R16, 0x1, R65 ;  /* 0x0000000110417819 */ /* 0x000fe20000010241 */
[----:B------:R-:W-:Y:S01]  /*1fb0*/  ULDC.U8 UR8, c[0x0][0x313] ;  /* 0x0000c4c000087ab9 */ /* 0x000fe20000000000 */
[----:B------:R-:W-:-:S02]  /*1fc0*/  SHF.R.S32.HI R47, RZ, 0x1f, R48 ;  /* 0x0000001fff2f7819 */ /* 0x000fc40000011430 */
[----:B------:R-:W-:Y:S02]  /*1fd0*/  SHF.R.S32.HI R45, RZ, 0x1f, R46 ;  /* 0x0000001fff2d7819 */ /* 0x000fe4000001142e */
[----:B------:R-:W-:Y:S02]  /*1fe0*/  SHF.R.S32.HI R43, RZ, 0x1f, R44 ;  /* 0x0000001fff2b7819 */ /* 0x000fe4000001142c */
[----:B------:R-:W-:Y:S02]  /*1ff0*/  SHF.L.U32 R64, R64, 0x1, RZ ;  /* 0x0000000140407819 */ /* 0x000fe400000006ff */
[----:B------:R-:W-:Y:S02]  /*2000*/  IADD3 R60, R105, UR10, RZ ;  /* 0x0000000a693c7c10 */ /* 0x000fe4000fffe0ff */
[----:B------:R-:W-:Y:S02]  /*2010*/  IADD3 R67, R103, UR5, RZ ;  /* 0x0000000567437c10 */ /* 0x000fe4000fffe0ff */
[----:B------:R-:W-:-:S02]  /*2020*/  IADD3.X R74, R74, c[0x0][0x2ac], RZ, P3, !PT ;  /* 0x0000ab004a4a7a10 */ /* 0x000fc40001ffe4ff */
[----:B------:R-:W-:Y:S02]  /*2030*/  IADD3.X R28, R28, c[0x0][0x2ac], RZ, P0, !PT ;  /* 0x0000ab001c1c7a10 */ /* 0x000fe400007fe4ff */
[----:B------:R-:W-:Y:S02]  /*2040*/  LEA R52, -R52, RZ, 0x7 ;  /* 0x000000ff34347211 */ /* 0x000fe400078e39ff */
.L_x_4446:
        /* <DEDUP_REMOVED lines=8> */
[-C--:B------:R-:W-:Y:S02]  /*20d0*/  ISETP.GE.AND P0, PT, R118, R0.reuse, !P0 ;  /* 0x000000007600720c */ /* 0x080fe40004706270 */
[----:B------:R-:W-:Y:S02]  /*20e0*/  ISETP.GE.AND P4, PT, R42, R0, !P4 ;  /* 0x000000002a00720c */ /* 0x000fe40006786270 */
[C---:B------:R-:W-:Y:S04]  /*20f0*/  ISETP.GE.AND P3, PT, R85.reuse, R2, PT ;  /* 0x000000025500720c */ /* 0x040fe80003f66270 */
[----:B------:R-:W-:Y:S05]  /*2100*/  ISETP.GE.AND P3, PT, R85, R0, !P3 ;  /* 0x000000005500720c */ /* 0x000fea0005f66270 */
[----:B------:R-:W2:Y:S01]  /*2110*/  @P0 LDG.E.128 R4, [R16.64] ;  /* 0x0000000610040981 */ /* 0x000ea2000c1e1d00 */
[----:B------:R-:W-:Y:S01]  /*2120*/  @P0 IMAD.MOV.U32 R20, RZ, RZ, R57 ;  /* 0x000000ffff140224 */ /* 0x000fe200078e0039 */
[----:B------:R-:W-:Y:S01]  /*2130*/  @P4 IADD3 R18, P2, R69, R62, RZ ;  /* 0x0000003e45124210 */ /* 0x000fe20007f5e0ff */
[----:B------:R-:W-:Y:S04]  /*2140*/  @P0 IMAD.MOV.U32 R21, RZ, RZ, R56 ;  /* 0x000000ffff150224 */ /* 0x000fe800078e0038 */
[C---:B------:R-:W-:Y:S01]  /*2150*/  @P4 IMAD.X R19, R68.reuse, 0x1, R61, P2 ;  /* 0x0000000144134824 */ /* 0x040fe200010e063d */
[----:B--2---:R1:W-:Y:S04]  /*2160*/  @P0 STG.E.128 [R20.64], R4 ;  /* 0x0000000414000986 */ /* 0x0043e8000c101d06 */
[----:B-1----:R1:W2:Y:S01]  /*2170*/  @P4 LDG.E.128 R4, [R18.64] ;  /* 0x0000000612044981 */ /* 0x0022a2000c1e1d00 */
[CC--:B------:R-:W-:Y:S04]  /*2180*/  @P4 LEA R20, P5, R79.reuse, R57.reuse, 0x1 ;  /* 0x000000394f144211 */ /* 0x0c0fe800078a08ff */
[----:B------:R-:W-:Y:S02]  /*2190*/  @P4 LEA.HI.X R21, R79, R56, R78, 0x1, P5 ;  /* 0x000000384f154211 */ /* 0x000fe400028f0c4e */
[----:B-1----:R-:W-:Y:S05]  /*21a0*/  @P3 IADD3 R18, P2, R69, R64, RZ ;  /* 0x0000004045123210 */ /* 0x002fea0007f5e0ff */
[----:B------:R-:W-:Y:S01]  /*21b0*/  @P3 IMAD.X R19, R68, 0x1, R63, P2 ;  /* 0x0000000144133824 */ /* 0x000fe200010e063f */
[----:B------:R-:W-:Y:S02]  /*21c0*/  ISETP.GE.AND P2, PT, R84, R2, PT ;  /* 0x000000025400720c */ /* 0x000fe40003f46270 */
[----:B------:R-:W-:Y:S02]  /*21d0*/  @P3 IADD3 R2, P6, R66, R57, RZ ;  /* 0x0000003942023210 */ /* 0x000fe40007fde0ff */
[----:B------:R-:W-:Y:S03]  /*21e0*/  ISETP.GE.AND P2, PT, R84, R0, !P2 ;  /* 0x000000005400720c */ /* 0x000fe60005746270 */
[----:B------:R-:W-:Y:S01]  /*21f0*/  @P3 IMAD.X R3, R65, 0x1, R56, P6 ;  /* 0x0000000141033824 */ /* 0x000fe200030e0638 */
[----:B------:R-:W-:Y:S01]  /*2200*/  ISETP.NE.AND P6, PT, RZ, UR4, PT ;  /* 0x00000004ff007c0c */ /* 0x000fe2000bfc5270 */
[----:B--2---:R1:W-:Y:S04]  /*2210*/  @P4 STG.E.128 [R20.64], R4 ;  /* 0x0000000414004986 */ /* 0x0043e8000c101d06 */
[----:B-1----:R1:W2:Y:S04]  /*2220*/  @P3 LDG.E.128 R4, [R18.64] ;  /* 0x0000000612043981 */ /* 0x0022a8000c1e1d00 */
[----:B-1----:R-:W-:Y:S05]  /*2230*/  @P2 IADD3 R18, P5, R69, R102, RZ ;  /* 0x0000006645122210 */ /* 0x002fea0007fbe0ff */
[----:B------:R-:W-:Y:S01]  /*2240*/  @P2 IMAD.X R19, R68, 0x1, R67, P5 ;  /* 0x0000000144132824 */ /* 0x000fe200028e0643 */
[----:B--2---:R1:W-:Y:S04]  /*2250*/  @P3 STG.E.128 [R2.64], R4 ;  /* 0x0000000402003986 */ /* 0x0043e8000c101d06 */
[----:B-1----:R-:W2:Y:S01]  /*2260*/  @P2 LDG.E.128 R4, [R18.64] ;  /* 0x0000000612042981 */ /* 0x002ea2000c1e1d00 */
[----:B------:R-:W-:Y:S04]  /*2270*/  @P2 IADD3 R2, P5, R57, UR14, RZ ;  /* 0x0000000e39022c10 */ /* 0x000fe8000ffbe0ff */
[----:B------:R-:W-:Y:S02]  /*2280*/  @P2 IADD3.X R3, R56, UR13, RZ, P5, !PT ;  /* 0x0000000d38032c10 */ /* 0x000fe4000affe4ff */
[C---:B------:R-:W-:Y:S04]  /*2290*/  LEA R69, P5, R52.reuse, R16, 0x1 ;  /* 0x0000001034457211 */ /* 0x040fe800078a08ff */
[----:B------:R-:W-:Y:S01]  /*22a0*/  LEA.HI.X.SX32 R68, R52, R17, 0x1, P5 ;  /* 0x0000001134447211 */ /* 0x000fe200028f0eff */
[----:B--2---:R1:W-:Y:S01]  /*22b0*/  @P2 STG.E.128 [R2.64], R4 ;  /* 0x0000000402002986 */ /* 0x0043e2000c101d06 */
[----:B------:R-:W-:-:S05]  /*22c0*/  @!P6 BRA `(.L_x_4417) ;  /* 0x00002af00000e947 */ /* 0x000fca0003800000 */
[----:B------:R-:W-:Y:S11]  /*22d0*/  ISETP.NE.AND P5, PT, RZ, UR8, PT ;  /* 0x00000008ff007c0c */ /* 0x000ff6000bfa5270 */
[----:B------:R-:W-:Y:S02]  /*22e0*/  @!UPT UIADD3 URZ, URZ, URZ, URZ ;  /* 0x0000003f3f3ff290 */ /* 0x000fe4000fffe03f */
[----:B------:R-:W-:-:S05]  /*22f0*/  @!P5 BRA `(.L_x_4418) ;  /* 0x000010500000d947 */ /* 0x000fca0003800000 */
[----:B------:R-:W-:Y:S01]  /*2300*/  BSSY B0, `(.L_x_4419) ;  /* 0x0000039000007945 */ /* 0x000fe20003800000 */
[----:B------:R-:W-:-:S05]  /*2310*/  @!P0 BRA `(.L_x_4420) ;  /* 0x0000037000008947 */ /* 0x000fca0003800000 */
[----:B-1----:R-:W-:Y:S02]  /*2320*/  MOV R2, R71 ;  /* 0x0000004700027202 */ /* 0x002fe40000000f00 */
[----:B------:R-:W-:Y:S02]  /*2330*/  MOV R3, R70 ;  /* 0x0000004600037202 */ /* 0x000fe40000000f00 */
[----:B------:R-:W-:Y:S02]  /*2340*/  ISETP.GE.AND P0, PT, R14, UR4, PT ;  /* 0x000000040e007c0c */ /* 0x000fe4000bf06270 */
[----:B------:R-:W-:Y:S01]  /*2350*/  MOV R55, R53 ;  /* 0x0000003500377202 */ /* 0x000fe20000000f00 */
[----:B------:R1:W2:Y:S10]  /*2360*/  LDG.E.128 R16, [R2.64] ;  /* 0x0000000602107981 */ /* 0x0002b4000c1e1d00 */
[----:B------:R-:W-:Y:S02]  /*2370*/  @!P0 MOV R8, R10 ;  /* 0x0000000a00088202 */ /* 0x000fe40000000f00 */
[----:B-1----:R-:W-:Y:S02]  /*2380*/  @!P0 MOV R2, R29 ;  /* 0x0000001d00028202 */ /* 0x002fe40000000f00 */
[----:B------:R-:W-:Y:S05]  /*2390*/  @!P0 MOV R3, R28 ;  /* 0x0000001c00038202 */ /* 0x000fea0000000f00 */
[----:B------:R1:W3:Y:S06]  /*23a0*/  @!P0 LDG.E.64 R6, [R2.64] ;  /* 0x0000000602068981 */ /* 0x0002ec000c1e1b00 */
[----:B-1----:R1:W4:Y:S01]  /*23b0*/  @!P0 LDG.E.64 R2, [R8.64] ;  /* 0x0000000608028981 */ /* 0x002322000c1e1b00 */
[--C-:B---3--:R-:W-:Y:S01]  /*23c0*/  @!P0 HADD2.F32 R20, -RZ, R6.reuse.H0_H0 ;  /* 0x20000006ff148230 */ /* 0x108fe20000004100 */
[----:B--2---:R-:W-:Y:S01]  /*23d0*/  @!P0 MOV R4, R16 ;  /* 0x0000001000048202 */ /* 0x004fe20000000f00 */
        /* <DEDUP_REMOVED lines=43> */
.L_x_4420:
[----:B------:R-:W-:Y:S05]  /*2690*/  BSYNC B0 ;  /* 0x0000000000007941 */ /* 0x000fea0003800000 */
.L_x_4419:
        /* <DEDUP_REMOVED lines=61> */
.L_x_4422:
[----:B------:R-:W-:Y:S05]  /*2a70*/  BSYNC B0 ;  /* 0x0000000000007941 */ /* 0x000fea0003800000 */
.L_x_4421:
        /* <DEDUP_REMOVED lines=61> */
.L_x_4424:
[----:B------:R-:W-:Y:S05]  /*2e50*/  BSYNC B0 ;  /* 0x0000000000007941 */ /* 0x000fea0003800000 */
.L_x_4423:
[----:B------:R-:W-:Y:S01]  /*2e60*/  BSSY B0, `(.L_x_4425) ;  /* 0x0000043000007945 */ /* 0x000fe20003800000 */
[----:B------:R-:W-:-:S05]  /*2e70*/  @!P2 BRA `(.L_x_4426) ;  /* 0x000004100000a947 */ /* 0x000fca0003800000 */
        /* <DEDUP_REMOVED lines=65> */
.L_x_4426:
[----:B------:R-:W-:Y:S05]  /*3290*/  BSYNC B0 ;  /* 0x0000000000007941 */ /* 0x000fea0003800000 */
.L_x_4425:
        /* <DEDUP_REMOVED lines=11> */
.L_x_4418:
        /* <DEDUP_REMOVED lines=9> */
[----:B-1----:R1:W5:Y:S10]  /*33e0*/  LDG.E.128 R4, [R18.64] ;  /* 0x0000000612047981 */ /* 0x002374000c1e1d00 */
        /* <DEDUP_REMOVED lines=11> */
[C---:B------:R-:W-:Y:S02]  /*34a0*/  LEA R2, P5, R3.reuse, R18, 0x1 ;  /* 0x0000001203027211 */ /* 0x040fe400078a08ff */
[C---:B------:R-:W-:Y:S02]  /*34b0*/  LEA R124, P0, R0.reuse, R16, 0x1 ;  /* 0x00000010007c7211 */ /* 0x040fe400078008ff */
[----:B------:R-:W-:Y:S02]  /*34c0*/  LEA.HI.X.SX32 R3, R3, R19, 0x1, P5 ;  /* 0x0000001303037211 */ /* 0x000fe400028f0eff */
[----:B------:R-:W-:Y:S02]  /*34d0*/  LEA.HI.X.SX32 R125, R0, R17, 0x1, P0 ;  /* 0x00000011007d7211 */ /* 0x000fe400000f0eff */
[----:B------:R-:W-:Y:S01]  /*34e0*/  MOV R0, RZ ;  /* 0x000000ff00007202 */ /* 0x000fe20000000f00 */
[----:B-1----:R1:W2:Y:S01]  /*34f0*/  LDG.E.128 R16, [R2.64] ;  /* 0x0000000602107981 */ /* 0x0022a2000c1e1d00 */
[----:B------:R-:W-:Y:S02]  /*3500*/  @P6 IADD3 R0, RZ, -UR5, RZ ;  /* 0x80000005ff006c10 */ /* 0x000fe4000fffe0ff */
[----:B------:R-:W-:Y:S05]  /*3510*/  MOV R31, R6 ;  /* 0x00000006001f7202 */ /* 0x000fea0000000f00 */
[----:B------:R-:W3:Y:S01]  /*3520*/  LDG.E.128 R124, [R124.64] ;  /* 0x000000067c7c7981 */ /* 0x000ee2000c1e1d00 */
[----:B-1----:R-:W-:Y:S01]  /*3530*/  IMAD.MOV.U32 R2, RZ, RZ, R75 ;  /* 0x000000ffff027224 */ /* 0x002fe200078e004b */
[----:B------:R-:W-:Y:S04]  /*3540*/  MOV R3, R74 ;  /* 0x0000004a00037202 */ /* 0x000fe80000000f00 */
[C---:B------:R-:W-:Y:S04]  /*3550*/  LEA R2, P0, R0.reuse, R2, 0x1 ;  /* 0x0000000200027211 */ /* 0x040fe800078008ff */
[----:B------:R-:W-:Y:S05]  /*3560*/  LEA.HI.X.SX32 R3, R0, R3, 0x1, P0 ;  /* 0x0000000300037211 */ /* 0x000fea00000f0eff */
[----:B------:R1:W4:Y:S01]  /*3570*/  LDG.E.128 R32, [R2.64] ;  /* 0x0000000602207981 */ /* 0x000322000c1e1d00 */
[--C-:B---3--:R-:W-:Y:S01]  /*3580*/  HADD2.F32 R4, -RZ, R125.reuse.H1_H1 ;  /* 0x3000007dff047230 */ /* 0x108fe20000004100 */
[----:B--2---:R-:W-:Y:S01]  /*3590*/  MOV R20, R16 ;  /* 0x0000001000147202 */ /* 0x004fe20000000f00 */
[----:B-1----:R-:W-:Y:S01]  /*35a0*/  HADD2.F32 R3, -RZ, R125.H0_H0 ;  /* 0x2000007dff037230 */ /* 0x002fe20000004100 */
[----:B------:R-:W-:Y:S01]  /*35b0*/  MOV R16, R19 ;  /* 0x0000001300107202 */ /* 0x000fe20000000f00 */
[--C-:B------:R-:W-:Y:S01]  /*35c0*/  HADD2.F32 R19, -RZ, R17.reuse.H0_H0 ;  /* 0x20000011ff137230 */ /* 0x100fe20000004100 */
[----:B------:R-:W-:Y:S01]  /*35d0*/  @!P6 FADD.FTZ R4, -R4, -RZ ;  /* 0x800000ff0404e221 */ /* 0x000fe20000010100 */
[----:B------:R-:W-:Y:S01]  /*35e0*/  HADD2.F32 R17, -RZ, R17.H1_H1 ;  /* 0x30000011ff117230 */ /* 0x000fe20000004100 */
[----:B------:R-:W-:Y:S01]  /*35f0*/  @!P6 FADD.FTZ R3, -R3, -RZ ;  /* 0x800000ff0303e221 */ /* 0x000fe20000010100 */
[--C-:B------:R-:W-:Y:S02]  /*3600*/  HADD2.F32 R7, -RZ, R127.reuse.H0_H0 ;  /* 0x2000007fff077230 */ /* 0x100fe40000004100 */
[----:B------:R-:W-:Y:S01]  /*3610*/  HADD2.F32 R8, -RZ, R127.H1_H1 ;  /* 0x3000007fff087230 */ /* 0x000fe20000004100 */
[----:B------:R-:W-:Y:S01]  /*3620*/  FMUL.FTZ R4, R17, R4 ;  /* 0x0000000411047220 */ /* 0x000fe20000410000 */
[----:B------:R-:W-:Y:S01]  /*3630*/  HADD2.F32 R0, -RZ, R124.H0_H0 ;  /* 0x2000007cff007230 */ /* 0x000fe20000004100 */
[----:B------:R-:W-:Y:S01]  /*3640*/  @!P6 FADD.FTZ R7, -R7, -RZ ;  /* 0x800000ff0707e221 */ /* 0x000fe20000010100 */
[--C-:B------:R-:W-:Y:S01]  /*3650*/  HADD2.F32 R5, -RZ, R126.reuse.H0_H0 ;  /* 0x2000007eff057230 */ /* 0x100fe20000004100 */
[----:B------:R-:W-:Y:S01]  /*3660*/  @!P6 FADD.FTZ R8, -R8, -RZ ;  /* 0x800000ff0808e221 */ /* 0x000fe20000010100 */
[----:B------:R-:W-:Y:S01]  /*3670*/  HADD2.F32 R6, -RZ, R126.H1_H1 ;  /* 0x3000007eff067230 */ /* 0x000fe20000004100 */
[----:B------:R-:W-:Y:S01]  /*3680*/  @!P6 FADD.FTZ R0, -R0, -RZ ;  /* 0x800000ff0000e221 */ /* 0x000fe20000010100 */
[----:B------:R-:W-:Y:S01]  /*3690*/  HADD2.F32 R2, -RZ, R124.H1_H1 ;  /* 0x3000007cff027230 */ /* 0x000fe20000004100 */
[----:B------:R-:W-:Y:S01]  /*36a0*/  FMUL.FTZ R3, R19, R3 ;  /* 0x0000000313037220 */ /* 0x000fe20000410000 */
[--C-:B------:R-:W-:Y:S01]  /*36b0*/  HADD2.F32 R17, -RZ, R16.reuse.H0_H0 ;  /* 0x20000010ff117230 */ /* 0x100fe20000004100 */
[----:B------:R-:W-:Y:S01]  /*36c0*/  @!P6 FADD.FTZ R5, -R5, -RZ ;  /* 0x800000ff0505e221 */ /* 0x000fe20000010100 */
[----:B------:R-:W-:Y:S01]  /*36d0*/  HADD2.F32 R16, -RZ, R16.H1_H1 ;  /* 0x30000010ff107230 */ /* 0x000fe20000004100 */
[----:B------:R-:W-:Y:S01]  /*36e0*/  @!P6 FADD.FTZ R6, -R6, -RZ ;  /* 0x800000ff0606e221 */ /* 0x000fe20000010100 */
[----:B------:R-:W-:Y:S01]  /*36f0*/  HADD2.F32 R21, -RZ, R20.H0_H0 ;  /* 0x20000014ff157230 */ /* 0x000fe20000004100 */
[----:B------:R-:W-:Y:S01]  /*3700*/  @!P6 FADD.FTZ R2, -R2, -RZ ;  /* 0x800000ff0202e221 */ /* 0x000fe20000010100 */
[--C-:B------:R-:W-:Y:S01]  /*3710*/  HADD2.F32 R19, -RZ, R18.reuse.H0_H0 ;  /* 0x20000012ff137230 */ /* 0x100fe20000004100 */
[----:B------:R-:W-:Y:S01]  /*3720*/  FMUL.FTZ R7, R17, R7 ;  /* 0x0000000711077220 */ /* 0x000fe20000410000 */
[----:B------:R-:W-:Y:S01]  /*3730*/  HADD2.F32 R18, -RZ, R18.H1_H1 ;  /* 0x30000012ff127230 */ /* 0x000fe20000004100 */
        /* <DEDUP_REMOVED lines=36> */
.L_x_4431:
[----:B------:R-:W-:Y:S05]  /*3980*/  BSYNC B0 ;  /* 0x0000000000007941 */ /* 0x000fea0003800000 */
.L_x_4430:
[----:B------:R-:W-:Y:S05]  /*3990*/  MOV R55, R53 ;  /* 0x0000003500377202 */ /* 0x000fea0000000f00 */
[----:B-----5:R2:W-:Y:S02]  /*39a0*/  STG.E.128 [R54.64], R4 ;  /* 0x0000000436007986 */ /* 0x0205e4000c101d06 */
.L_x_4429:
[----:B------:R-:W-:Y:S05]  /*39b0*/  BSYNC B1 ;  /* 0x0000000000017941 */ /* 0x000fea0003800000 */
.L_x_4428:
[----:B------:R-:W-:Y:S01]  /*39c0*/  BSSY B1, `(.L_x_4432) ;  /* 0x0000064000017945 */ /* 0x000fe20003800000 */
[----:B------:R-:W-:-:S05]  /*39d0*/  @!P4 BRA `(.L_x_4433) ;  /* 0x000006200000c947 */ /* 0x000fca0003800000 */
[C---:B------:R-:W-:Y:S01]  /*39e0*/  LEA R16, P0, R81.reuse, R71, 0x1 ;  /* 0x0000004751107211 */ /* 0x040fe200078008ff */
[----:B------:R-:W-:Y:S03]  /*39f0*/  BSSY B0, `(.L_x_4434) ;  /* 0x000005d000007945 */ /* 0x000fe60003800000 */
[----:B------:R-:W-:Y:S02]  /*3a00*/  LEA.HI.X R17, R81, R70, R80, 0x1, P0 ;  /* 0x0000004651117211 */ /* 0x000fe400000f0c50 */
[----:B------:R-:W-:Y:S03]  /*3a10*/  ISETP.GE.AND P0, PT, R14, UR4, PT ;  /* 0x000000040e007c0c */ /* 0x000fe6000bf06270 */
[----:B-12---:R1:W5:Y:S10]  /*3a20*/  LDG.E.128 R4, [R16.64] ;  /* 0x0000000610047981 */ /* 0x006374000c1e1d00 */
        /* <DEDUP_REMOVED lines=10> */
[C---:B------:R-:W-:Y:S02]  /*3ad0*/  LEA R2, P0, R3.reuse, R16, 0x1 ;  /* 0x0000001003027211 */ /* 0x040fe400078008ff */
[----:B------:R-:W-:Y:S02]  /*3ae0*/  IADD3 R0, P5, R48, R8, RZ ;  /* 0x0000000830007210 */ /* 0x000fe40007fbe0ff */
[----:B------:R-:W-:Y:S02]  /*3af0*/  LEA.HI.X.SX32 R3, R3, R17, 0x1, P0 ;  /* 0x0000001103037211 */ /* 0x000fe400000f0eff */
[----:B------:R-:W-:Y:S02]  /*3b00*/  LEA R124, P0, R0, R73, 0x1 ;  /* 0x00000049007c7211 */ /* 0x000fe400078008ff */
[-C--:B------:R-:W-:Y:S01]  /*3b10*/  LEA.HI.X.SX32 R8, R8, R47.reuse, 0x1, P5 ;  /* 0x0000002f08087211 */ /* 0x080fe200028f0eff */
[----:B-1----:R1:W2:Y:S03]  /*3b20*/  LDG.E.128 R16, [R2.64] ;  /* 0x0000000602107981 */ /* 0x0022a6000c1e1d00 */
        /* <DEDUP_REMOVED lines=8> */
[----:B------:R1:W4:Y:S01]  /*3bb0*/  LDG.E.128 R32, [R2.64] ;  /* 0x0000000602207981 */ /* 0x000322000c1e1d00 */
[--C-:B---3--:R-:W-:Y:S01]  /*3bc0*/  HADD2.F32 R4, -RZ, R125.reuse.H1_H1 ;  /* 0x3000007dff047230 */ /* 0x108fe20000004100 */
[----:B--2---:R-:W-:Y:S01]  /*3bd0*/  IMAD.MOV.U32 R20, RZ, RZ, R16 ;  /* 0x000000ffff147224 */ /* 0x004fe200078e0010 */
        /* <DEDUP_REMOVED lines=62> */
.L_x_4435:
[----:B------:R-:W-:Y:S05]  /*3fc0*/  BSYNC B0 ;  /* 0x0000000000007941 */ /* 0x000fea0003800000 */
.L_x_4434:
[C---:B------:R-:W-:Y:S04]  /*3fd0*/  LEA R2, P0, R77.reuse, R54, 0x1 ;  /* 0x000000364d027211 */ /* 0x040fe800078008ff */
[----:B------:R-:W-:Y:S05]  /*3fe0*/  LEA.HI.X R3, R77, R53, R76, 0x1, P0 ;  /* 0x000000354d037211 */ /* 0x000fea00000f0c4c */
[----:B-----5:R2:W-:Y:S04]  /*3ff0*/  STG.E.128 [R2.64], R4 ;  /* 0x0000000402007986 */ /* 0x0205e8000c101d06 */
.L_x_4433:
[----:B------:R-:W-:Y:S05]  /*4000*/  BSYNC B1 ;  /* 0x0000000000017941 */ /* 0x000fea0003800000 */
.L_x_4432:
[----:B------:R-:W-:Y:S01]  /*4010*/  BSSY B1, `(.L_x_4436) ;  /* 0x0000064000017945 */ /* 0x000fe20003800000 */
[----:B------:R-:W-:-:S05]  /*4020*/  @!P3 BRA `(.L_x_4437) ;  /* 0x000006200000b947 */ /* 0x000fca0003800000 */
        /* <DEDUP_REMOVED lines=94> */
.L_x_4439:
[----:B------:R-:W-:Y:S05]  /*4610*/  BSYNC B0 ;  /* 0x0000000000007941 */ /* 0x000fea0003800000 */
.L_x_4438:
[C---:B------:R-:W-:Y:S04]  /*4620*/  LEA R2, P0, R104.reuse, R54, 0x1 ;  /* 0x0000003668027211 */ /* 0x040fe800078008ff */
[----:B------:R-:W-:Y:S05]  /*4630*/  LEA.HI.X R3, R104, R53, R60, 0x1, P0 ;  /* 0x0000003568037211 */ /* 0x000fea00000f0c3c */
[----:B-----5:R2:W-:Y:S04]  /*4640*/  STG.E.128 [R2.64], R4 ;  /* 0x0000000402007986 */ /* 0x0205e8000c101d06 */
.L_x_4437:
[----:B------:R-:W-:Y:S05]  /*4650*/  BSYNC B1 ;  /* 0x0000000000017941 */ /* 0x000fea0003800000 */
.L_x_4436:
[----:B------:R-:W-:Y:S01]  /*4660*/  BSSY B1, `(.L_x_4440) ;  /* 0x0000069000017945 */ /* 0x000fe20003800000 */
[----:B------:R-:W-:-:S05]  /*4670*/  @!P2 BRA `(.L_x_4441) ;  /* 0x000006700000a947 */ /* 0x000fca0003800000 */
        /* <DEDUP_REMOVED lines=17> */
[C---:B-1----:R-:W-:Y:S02]  /*4790*/  LEA R2, P0, R97.reuse, R2, 0x1 ;  /* 0x0000000261027211 */ /* 0x042fe400078008ff */
[----:B------:R-:W-:Y:S02]  /*47a0*/  IADD3 R0, P3, R44, R8, RZ ;  /* 0x000000082c007210 */ /* 0x000fe40007f7e0ff */
[----:B------:R-:W-:Y:S02]  /*47b0*/  LEA.HI.X.SX32 R3, R97, R3, 0x1, P0 ;  /* 0x0000000361037211 */ /* 0x000fe400000f0eff */
[----:B------:R-:W-:Y:S02]  /*47c0*/  LEA R124, P0, R0, R73, 0x1 ;  /* 0x00000049007c7211 */ /* 0x000fe400078008ff */
[-C--:B------:R-:W-:Y:S01]  /*47d0*/  LEA.HI.X.SX32 R8, R8, R43.reuse, 0x1, P3 ;  /* 0x0000002b08087211 */ /* 0x080fe200018f0eff */
        /* <DEDUP_REMOVED lines=74> */
.L_x_4443:
[----:B------:R-:W-:Y:S05]  /*4c80*/  BSYNC B0 ;  /* 0x0000000000007941 */ /* 0x000fea0003800000 */
.L_x_4442:
[----:B------:R-:W-:Y:S02]  /*4c90*/  MOV R0, 0xc0 ;  /* 0x000000c000007802 */ /* 0x000fe40000000f00 */
[----:B------:R-:W-:Y:S05]  /*4ca0*/  MOV R55, R53 ;  /* 0x0000003500377202 */ /* 0x000fea0000000f00 */
[C---:B-1----:R-:W-:Y:S04]  /*4cb0*/  IMAD.WIDE.U32 R2, R0.reuse, c[0x0][0x198], R54 ;  /* 0x0000660000027a25 */ /* 0x042fe800078e0036 */
[----:B------:R-:W-:Y:S05]  /*4cc0*/  IMAD R0, R0, c[0x0][0x19c], RZ ;  /* 0x0000670000007a24 */ /* 0x000fea00078e02ff */
[----:B------:R-:W-:Y:S05]  /*4cd0*/  IADD3 R3, R3, R0, RZ ;  /* 0x0000000003037210 */ /* 0x000fea0007ffe0ff */
[----:B-----5:R1:W-:Y:S02]  /*4ce0*/  STG.E.128 [R2.64], R4 ;  /* 0x0000000402007986 */ /* 0x0203e4000c101d06 */
.L_x_4441:
[----:B------:R-:W-:Y:S05]  /*4cf0*/  BSYNC B1 ;  /* 0x0000000000017941 */ /* 0x000fea0003800000 */
.L_x_4440:
        /* <DEDUP_REMOVED lines=12> */
.L_x_4417:
[----:B-1----:R-:W-:Y:S01]  /*4dc0*/  @P0 IMAD.MOV.U32 R2, RZ, RZ, R71 ;  /* 0x000000ffff020224 */ /* 0x002fe200078e0047 */
[----:B------:R-:W-:Y:S01]  /*4dd0*/  @P0 MOV R55, R53 ;  /* 0x0000003500370202 */ /* 0x000fe20000000f00 */
[----:B------:R-:W-:Y:S01]  /*4de0*/  @P0 IMAD.MOV.U32 R3, RZ, RZ, R70 ;  /* 0x000000ffff030224 */ /* 0x000fe200078e0046 */
[----:B------:R-:W-:Y:S01]  /*4df0*/  @P2 MOV R0, c[0x0][0x28c] ;  /* 0x0000a30000002a02 */ /* 0x000fe20000000f00 */
[----:B------:R-:W-:Y:S03]  /*4e00*/  UMOV UR4, URZ ;  /* 0x0000003f00047c82 */ /* 0x000fe60008000000 */
[----:B------:R1:W2:Y:S01]  /*4e10*/  @P0 LDG.E.128 R4, [R2.64] ;  /* 0x0000000602040981 */ /* 0x0002a2000c1e1d00 */
[----:B------:R-:W-:Y:S01]  /*4e20*/  @P2 IMAD R0, R0, 0xc0, RZ ;  /* 0x000000c000002824 */ /* 0x000fe200078e02ff */
[C---:B-1----:R-:W-:Y:S04]  /*4e30*/  @P4 LEA R2, P5, R81.reuse, R71, 0x1 ;  /* 0x0000004751024211 */ /* 0x042fe800078a08ff */
[----:B------:R-:W-:Y:S02]  /*4e40*/  @P4 LEA.HI.X R3, R81, R70, R80, 0x1, P5 ;  /* 0x0000004651034211 */ /* 0x000fe400028f0c50 */
[C---:B------:R-:W-:Y:S04]  /*4e50*/  @P4 LEA R16, P5, R77.reuse, R54, 0x1 ;  /* 0x000000364d104211 */ /* 0x040fe800078a08ff */
[----:B------:R-:W-:Y:S01]  /*4e60*/  @P4 LEA.HI.X R17, R77, R53, R76, 0x1, P5 ;  /* 0x000000354d114211 */ /* 0x000fe200028f0c4c */
[----:B--2---:R1:W-:Y:S04]  /*4e70*/  @P0 STG.E.128 [R54.64], R4 ;  /* 0x0000000436000986 */ /* 0x0043e8000c101d06 */
[----:B-1----:R1:W2:Y:S01]  /*4e80*/  @P4 LDG.E.128 R4, [R2.64] ;  /* 0x0000000602044981 */ /* 0x0022a2000c1e1d00 */
[----:B------:R-:W-:Y:S01]  /*4e90*/  @P2 IMAD.MOV.U32 R55, RZ, RZ, R53 ;  /* 0x000000ffff372224 */ /* 0x000fe200078e0035 */
[C---:B-1----:R-:W-:Y:S04]  /*4ea0*/  @P3 LEA R2, P0, R59.reuse, R71, 0x1 ;  /* 0x000000473b023211 */ /* 0x042fe800078008ff */
[-C--:B------:R-:W-:Y:S01]  /*4eb0*/  @P3 LEA.HI.X R3, R59, R70.reuse, R58, 0x1, P0 ;  /* 0x000000463b033211 */ /* 0x080fe200000f0c3a */
[----:B--2---:R1:W-:Y:S04]  /*4ec0*/  @P4 STG.E.128 [R16.64], R4 ;  /* 0x0000000410004986 */ /* 0x0043e8000c101d06 */
[----:B-1----:R1:W2:Y:S01]  /*4ed0*/  @P3 LDG.E.128 R4, [R2.64] ;  /* 0x0000000602043981 */ /* 0x0022a2000c1e1d00 */
[----:B------:R-:W-:Y:S01]  /*4ee0*/  @P2 IMAD.MOV.U32 R16, RZ, RZ, R71 ;  /* 0x000000ffff102224 */ /* 0x000fe200078e0047 */
[----:B------:R-:W-:Y:S01]  /*4ef0*/  @P2 MOV R17, R70 ;  /* 0x0000004600112202 */ /* 0x000fe20000000f00 */
[----:B-1----:R-:W-:Y:S04]  /*4f00*/  @P2 IMAD.MOV.U32 R2, RZ, RZ, c[0x0][0x288] ;  /* 0x0000a200ff022624 */ /* 0x002fe800078e00ff */
[----:B------:R-:W-:Y:S01]  /*4f10*/  @P2 IMAD.WIDE.U32 R2, R2, 0xc0, R16 ;  /* 0x000000c002022825 */ /* 0x000fe200078e0010 */
[C---:B------:R-:W-:Y:S03]  /*4f20*/  @P3 LEA R16, P0, R104.reuse, R54, 0x1 ;  /* 0x0000003668103211 */ /* 0x040fe600078008ff */
[----:B------:R-:W-:Y:S01]  /*4f30*/  @P2 IMAD.IADD R3, R3, 0x1, R0 ;  /* 0x0000000103032824 */ /* 0x000fe200078e0200 */
[----:B------:R-:W-:Y:S02]  /*4f40*/  @P3 LEA.HI.X R17, R104, R53, R60, 0x1, P0 ;  /* 0x0000003568113211 */ /* 0x000fe400000f0c3c */
[----:B------:R-:W-:Y:S03]  /*4f50*/  @P2 MOV R0, 0xc0 ;  /* 0x000000c000002802 */ /* 0x000fe60000000f00 */
[----:B--2---:R1:W-:Y:S04]  /*4f60*/  @P3 STG.E.128 [R16.64], R4 ;  /* 0x0000000410003986 */ /* 0x0043e8000c101d06 */
[----:B-1----:R1:W2:Y:S02]  /*4f70*/  @P2 LDG.E.128 R4, [R2.64] ;  /* 0x0000000602042981 */ /* 0x0022a4000c1e1d00 */
[C---:B-1----:R-:W-:Y:S04]  /*4f80*/  @P2 IMAD.WIDE.U32 R2, R0.reuse, c[0x0][0x198], R54 ;  /* 0x0000660000022a25 */ /* 0x042fe800078e0036 */
[----:B------:R-:W-:Y:S05]  /*4f90*/  @P2 IMAD R0, R0, c[0x0][0x19c], RZ ;  /* 0x0000670000002a24 */ /* 0x000fea00078e02ff */
[----:B------:R-:W-:Y:S05]  /*4fa0*/  @P2 IADD3 R3, R3, R0, RZ ;  /* 0x0000000003032210 */ /* 0x000fea0007ffe0ff */
[----:B--2---:R1:W-:Y:S02]  /*4fb0*/  @P2 STG.E.128 [R2.64], R4 ;  /* 0x0000000402002986 */ /* 0x0043e4000c101d06 */
.L_x_4427:
        /* <DEDUP_REMOVED lines=83> */
.L_x_4444:
[----:B------:R-:W-:Y:S01]  /*54f0*/  MOV R4, R57 ;  /* 0x0000003900047202 */ /* 0x000fe20000000f00 */
[----:B------:R-:W-:Y:S01]  /*5500*/  IMAD.MOV.U32 R2, RZ, RZ, c[0x0][0x1a0] ;  /* 0x00006800ff027624 */ /* 0x000fe200078e00ff */
[----:B------:R-:W-:Y:S01]  /*5510*/  MOV R55, R53 ;  /* 0x0000003500377202 */ /* 0x000fe20000000f00 */
        /* <DEDUP_REMOVED lines=8> */
.L_x_4445:
[----:B------:R-:W-:Y:S04]  /*55a0*/  IADD3 R11, R11, -0x1, RZ ;  /* 0xffffffff0b0b7810 */ /* 0x000fe80007ffe0ff */
[----:B------:R-:W-:Y:S11]  /*55b0*/  ISETP.GT.AND P0, PT, R11, R49, PT ;  /* 0x000000310b00720c */ /* 0x000ff60003f04270 */
[----:B------:R-:W-:Y:S02]  /*55c0*/  @!UPT UIADD3 URZ, URZ, URZ, URZ ;  /* 0x0000003f3f3ff290 */ /* 0x000fe4000fffe03f */
[----:B------:R-:W-:-:S05]  /*55d0*/  @P0 BRA `(.L_x_4446) ;  /* 0xffffca7000000947 */ /* 0x000fca000383ffff */
.L_x_4416:
        /* <DEDUP_REMOVED lines=45> */
[----:B------:R1:W2:Y:S04]  /*58b0*/  LDG.E.64 R2, [R6.64] ;  /* 0x0000000606027981 */ /* 0x0002a8000c1e1b00 */
[----:B------:R-:W3:Y:S01]  /*58c0*/  LDG.E.64 R4, [R4.64] ;  /* 0x0000000604047981 */ /* 0x000ee2000c1e1b00 */
[----:B-----5:R-:W-:Y:S02]  /*58d0*/  MOV R19, R9 ;  /* 0x0000000900137202 */ /* 0x020fe40000000f00 */
[----:B------:R-:W-:Y:S02]  /*58e0*/  MOV R16, R11 ;  /* 0x0000000b00107202 */ /* 0x000fe40000000f00 */
[----:B------:R-:W-:Y:S01]  /*58f0*/  MOV R18, R10 ;  /* 0x0000000a00127202 */ /* 0x000fe20000000f00 */
[----:B------:R-:W-:-:S02]  /*5900*/  HADD2.F32 R20, -RZ, R19.H0_H0 ;  /* 0x20000013ff147230 */ /* 0x000fc40000004100 */
[--C-:B------:R-:W-:Y:S02]  /*5910*/  HADD2.F32 R17, -RZ, R16.reuse.H0_H0 ;  /* 0x20000010ff117230 */ /* 0x100fe40000004100 */
[----:B------:R-:W-:Y:S02]  /*5920*/  HADD2.F32 R19, -RZ, R19.H1_H1 ;  /* 0x30000013ff137230 */ /* 0x000fe40000004100 */
[----:B------:R-:W-:Y:S01]  /*5930*/  HADD2.F32 R16, -RZ, R16.H1_H1 ;  /* 0x30000010ff107230 */ /* 0x000fe20000004100 */
[----:B-1----:R-:W-:Y:S01]  /*5940*/  MOV R6, R8 ;  /* 0x0000000800067202 */ /* 0x002fe20000000f00 */
        /* <DEDUP_REMOVED lines=25> */
[C---:B------:R-:W-:Y:S02]  /*5ae0*/  FMUL.FTZ R3, R6.reuse, R3 ;  /* 0x0000000306037220 */ /* 0x040fe40000410000 */
        /* <DEDUP_REMOVED lines=9> */
.L_x_4453:
[----:B------:R-:W-:Y:S05]  /*5b80*/  BSYNC B0 ;  /* 0x0000000000007941 */ /* 0x000fea0003800000 */
.L_x_4452:
[----:B-----5:R1:W-:Y:S02]  /*5b90*/  STS.128 [R122], R8 ;  /* 0x000000087a007388 */ /* 0x0203e40000000c00 */
.L_x_4451:
[----:B------:R-:W-:Y:S05]  /*5ba0*/  BSYNC B1 ;  /* 0x0000000000017941 */ /* 0x000fea0003800000 */
.L_x_4450:
        /* <DEDUP_REMOVED lines=62> */
.L_x_4456:
[----:B------:R-:W-:Y:S05]  /*5f90*/  BSYNC B0 ;  /* 0x0000000000007941 */ /* 0x000fea0003800000 */
.L_x_4455:
[----:B-----5:R2:W-:Y:S01]  /*5fa0*/  STS.128 [R122+0x800], R8 ;  /* 0x000800087a007388 */ /* 0x0205e20000000c00 */
[----:B------:R-:W-:Y:S05]  /*5fb0*/  BRA `(.L_x_4454) ;  /* 0x00000db000007947 */ /* 0x000fea0003800000 */
.L_x_4449:
        /* <DEDUP_REMOVED lines=18> */
[----:B------:R-:W2:Y:S01]  /*60e0*/  LDG.E.128 R16, [R16.64] ;  /* 0x0000000610107981 */ /* 0x000ea2000c1e1d00 */
[----:B------:R-:W-:Y:S02]  /*60f0*/  LEA.HI.X R7, R3, c[0x0][0x2b4], R4, 0x1, P2 ;  /* 0x0000ad0003077a11 */ /* 0x000fe400010f0c04 */
[----:B------:R-:W-:Y:S02]  /*6100*/  MOV R3, RZ ;  /* 0x000000ff00037202 */ /* 0x000fe40000000f00 */
[----:B------:R-:W-:Y:S02]  /*6110*/  @P0 IADD3 R3, -R2, RZ, RZ ;  /* 0x000000ff02030210 */ /* 0x000fe40007ffe1ff */
[----:B------:R-:W3:Y:S02]  /*6120*/  LDG.E.128 R4, [R6.64] ;  /* 0x0000000606047981 */ /* 0x000ee4000c1e1d00 */
[----:B------:R-:W-:-:S04]  /*6130*/  IADD3 R2, P2, R3, R87, RZ ;  /* 0x0000005703027210 */ /* 0x000fc80007f5e0ff */
[----:B------:R-:W-:Y:S02]  /*6140*/  LEA.HI.X.SX32 R3, R3, R82, 0x1, P2 ;  /* 0x0000005203037211 */ /* 0x000fe400010f0eff */
[----:B-1----:R-:W-:-:S04]  /*6150*/  LEA R8, P2, R2, c[0x0][0x2a8], 0x1 ;  /* 0x0000aa0002087a11 */ /* 0x002fc800078408ff */
[----:B------:R-:W-:-:S06]  /*6160*/  LEA.HI.X R9, R2, c[0x0][0x2ac], R3, 0x1, P2 ;  /* 0x0000ab0002097a11 */ /* 0x000fcc00010f0c03 */
[----:B------:R-:W4:Y:S01]  /*6170*/  LDG.E.128 R8, [R8.64] ;  /* 0x0000000608087981 */ /* 0x000f22000c1e1d00 */
[----:B-----5:R-:W-:Y:S01]  /*6180*/  MOV R2, R21 ;  /* 0x0000001500027202 */ /* 0x020fe20000000f00 */
[----:B------:R-:W-:Y:S01]  /*6190*/  IMAD.MOV.U32 R13, RZ, RZ, R20 ;  /* 0x000000ffff0d7224 */ /* 0x000fe200078e0014 */
[----:B------:R-:W-:Y:S02]  /*61a0*/  MOV R20, R22 ;  /* 0x0000001600147202 */ /* 0x000fe40000000f00 */
[----:B------:R-:W-:Y:S02]  /*61b0*/  MOV R3, R23 ;  /* 0x0000001700037202 */ /* 0x000fe40000000f00 */
[----:B--2---:R-:W-:Y:S01]  /*61c0*/  MOV R21, R17 ;  /* 0x0000001100157202 */ /* 0x004fe20000000f00 */
[----:B------:R-:W-:Y:S01]  /*61d0*/  IMAD.MOV.U32 R17, RZ, RZ, R18 ;  /* 0x000000ffff117224 */ /* 0x000fe200078e0012 */
[----:B------:R-:W-:Y:S02]  /*61e0*/  HADD2.F32 R28, -RZ, R16.H0_H0 ;  /* 0x20000010ff1c7230 */ /* 0x000fe40000004100 */
[----:B---3--:R-:W-:-:S02]  /*61f0*/  HADD2.F32 R18, -RZ, R4.H0_H0 ;  /* 0x20000004ff127230 */ /* 0x008fc40000004100 */
        /* <DEDUP_REMOVED lines=28> */
[--C-:B----4-:R-:W-:Y:S01]  /*63c0*/  HADD2.F32 R13, -RZ, R8.reuse.H0_H0 ;  /* 0x20000008ff0d7230 */ /* 0x110fe20000004100 */
        /* <DEDUP_REMOVED lines=33> */
.L_x_4460:
[----:B------:R-:W-:Y:S05]  /*65e0*/  BSYNC B0 ;  /* 0x0000000000007941 */ /* 0x000fea0003800000 */
.L_x_4459:
[----:B-----5:R2:W-:Y:S02]  /*65f0*/  STS.128 [R122], R20 ;  /* 0x000000147a007388 */ /* 0x0205e40000000c00 */
.L_x_4458:
[----:B------:R-:W-:Y:S05]  /*6600*/  BSYNC B1 ;  /* 0x0000000000017941 */ /* 0x000fea0003800000 */
.L_x_4457:
        /* <DEDUP_REMOVED lines=19> */
[----:B------:R-:W-:-:S03]  /*6740*/  LEA R6, P2, R4, c[0x0][0x2b0], 0x1 ;  /* 0x0000ac0004067a11 */ /* 0x000fc600078408ff */
[----:B------:R-:W3:Y:S01]  /*6750*/  LDG.E.128 R12, [R12.64] ;  /* 0x000000060c0c7981 */ /* 0x000ee2000c1e1d00 */
[----:B------:R-:W-:Y:S02]  /*6760*/  LEA.HI.X R7, R4, c[0x0][0x2b4], R2, 0x1, P2 ;  /* 0x0000ad0004077a11 */ /* 0x000fe400010f0c02 */
[----:B------:R-:W-:Y:S01]  /*6770*/  MOV R2, RZ ;  /* 0x000000ff00027202 */ /* 0x000fe20000000f00 */
[----:B------:R-:W-:-:S03]  /*6780*/  @P0 IMAD.MOV R2, RZ, RZ, -R89 ;  /* 0x000000ffff020224 */ /* 0x000fc600078e0a59 */
[----:B------:R-:W4:Y:S02]  /*6790*/  LDG.E.128 R4, [R6.64] ;  /* 0x0000000606047981 */ /* 0x000f24000c1e1d00 */
[----:B------:R-:W-:-:S04]  /*67a0*/  IADD3 R87, P2, R2, R87, RZ ;  /* 0x0000005702577210 */ /* 0x000fc80007f5e0ff */
[----:B------:R-:W-:Y:S02]  /*67b0*/  LEA.HI.X.SX32 R0, R2, R0, 0x1, P2 ;  /* 0x0000000002007211 */ /* 0x000fe400010f0eff */
[----:B-1----:R-:W-:-:S04]  /*67c0*/  LEA R8, P2, R87, c[0x0][0x2a8], 0x1 ;  /* 0x0000aa0057087a11 */ /* 0x002fc800078408ff */
[----:B------:R-:W-:-:S06]  /*67d0*/  LEA.HI.X R9, R87, c[0x0][0x2ac], R0, 0x1, P2 ;  /* 0x0000ab0057097a11 */ /* 0x000fcc00010f0c00 */
[----:B--2---:R-:W2:Y:S01]  /*67e0*/  LDG.E.128 R8, [R8.64] ;  /* 0x0000000608087981 */ /* 0x004ea2000c1e1d00 */
[----:B-----5:R-:W-:Y:S02]  /*67f0*/  MOV R0, R17 ;  /* 0x0000001100007202 */ /* 0x020fe40000000f00 */
[----:B------:R-:W-:Y:S02]  /*6800*/  MOV R3, R16 ;  /* 0x0000001000037202 */ /* 0x000fe40000000f00 */
[----:B------:R-:W-:Y:S01]  /*6810*/  MOV R16, R18 ;  /* 0x0000001200107202 */ /* 0x000fe20000000f00 */
[----:B------:R-:W-:Y:S01]  /*6820*/  IMAD.MOV.U32 R2, RZ, RZ, R19 ;  /* 0x000000ffff027224 */ /* 0x000fe200078e0013 */
[----:B---3--:R-:W-:Y:S02]  /*6830*/  MOV R17, R13 ;  /* 0x0000000d00117202 */ /* 0x008fe40000000f00 */
[----:B------:R-:W-:Y:S01]  /*6840*/  MOV R13, R14 ;  /* 0x0000000e000d7202 */ /* 0x000fe20000000f00 */
[----:B------:R-:W-:-:S02]  /*6850*/  HADD2.F32 R22, -RZ, R12.H0_H0 ;  /* 0x2000000cff167230 */ /* 0x000fc40000004100 */
[--C-:B----4-:R-:W-:Y:S02]  /*6860*/  HADD2.F32 R14, -RZ, R4.reuse.H0_H0 ;  /* 0x20000004ff0e7230 */ /* 0x110fe40000004100 */
[----:B------:R-:W-:Y:S02]  /*6870*/  HADD2.F32 R18, -RZ, R4.H1_H1 ;  /* 0x30000004ff127230 */ /* 0x000fe40000004100 */
[--C-:B------:R-:W-:Y:S02]  /*6880*/  HADD2.F32 R4, -RZ, R5.reuse.H0_H0 ;  /* 0x20000005ff047230 */ /* 0x100fe40000004100 */
[----:B------:R-:W-:Y:S01]  /*6890*/  HADD2.F32 R23, -RZ, R12.H1_H1 ;  /* 0x3000000cff177230 */ /* 0x000fe20000004100 */
[----:B------:R-:W-:Y:S01]  /*68a0*/  @!P0 FADD.FTZ R14, -R14, -RZ ;  /* 0x800000ff0e0e8221 */ /* 0x000fe20000010100 */
[----:B------:R-:W-:Y:S01]  /*68b0*/  HADD2.F32 R19, -RZ, R5.H1_H1 ;  /* 0x30000005ff137230 */ /* 0x000fe20000004100 */
[----:B------:R-:W-:Y:S01]  /*68c0*/  @!P0 FADD.FTZ R4, -R4, -RZ ;  /* 0x800000ff04048221 */ /* 0x000fe20000010100 */
[----:B------:R-:W-:-:S02]  /*68d0*/  HADD2.F32 R12, -RZ, R17.H0_H0 ;  /* 0x20000011ff0c7230 */ /* 0x000fc40000004100 */
[--C-:B------:R-:W-:Y:S02]  /*68e0*/  HADD2.F32 R5, -RZ, R6.reuse.H0_H0 ;  /* 0x20000006ff057230 */ /* 0x100fe40000004100 */
        /* <DEDUP_REMOVED lines=18> */
[--C-:B--2---:R-:W-:Y:S01]  /*6a10*/  HADD2.F32 R3, -RZ, R8.reuse.H0_H0 ;  /* 0x20000008ff037230 */ /* 0x104fe20000004100 */
[----:B------:R-:W-:Y:S01]  /*6a20*/  FMUL.FTZ R21, R13, R21 ;  /* 0x000000150d157220 */ /* 0x000fe20000410000 */
[----:B------:R-:W-:Y:S01]  /*6a30*/  HADD2.F32 R15, -RZ, R8.H1_H1 ;  /* 0x30000008ff0f7230 */ /* 0x000fe20000004100 */
[----:B------:R-:W-:Y:S01]  /*6a40*/  @!P0 FADD.FTZ R18, -R18, -RZ ;  /* 0x800000ff12128221 */ /* 0x000fe20000010100 */
        /* <DEDUP_REMOVED lines=13> */
[----:B------:R-:W-:Y:S02]  /*6b20*/  HADD2.F32 R4, -RZ, R16.H0_H0 ;  /* 0x20000010ff047230 */ /* 0x000fe40000004100 */
[--C-:B------:R-:W-:Y:S02]  /*6b30*/  HADD2.F32 R0, -RZ, R2.reuse.H0_H0 ;  /* 0x20000002ff007230 */ /* 0x100fe40000004100 */
        /* <DEDUP_REMOVED lines=12> */
[----:B------:R-:W-:Y:S01]  /*6c00*/  F2FP.PACK_AB R4, R16, R4 ;  /* 0x000000041004723e */ /* 0x000fe200000000ff */
[----:B------:R-:W-:Y:S01]  /*6c10*/  IMAD.MOV.U32 R16, RZ, RZ, R3 ;  /* 0x000000ffff107224 */ /* 0x000fe200078e0003 */
[----:B------:R-:W-:Y:S02]  /*6c20*/  MOV R17, R8 ;  /* 0x0000000800117202 */ /* 0x000fe40000000f00 */
[----:B------:R-:W-:Y:S02]  /*6c30*/  MOV R18, R4 ;  /* 0x0000000400127202 */ /* 0x000fe40000000f00 */
[----:B------:R-:W-:Y:S02]  /*6c40*/  MOV R19, R0 ;  /* 0x0000000000137202 */ /* 0x000fe40000000f00 */
.L_x_4462:
[----:B------:R-:W-:Y:S05]  /*6c50*/  BSYNC B0 ;  /* 0x0000000000007941 */ /* 0x000fea0003800000 */
.L_x_4461:
[----:B-----5:R3:W-:Y:S01]  /*6c60*/  STS.128 [R122+0x800], R16 ;  /* 0x000800107a007388 */ /* 0x0207e20000000c00 */
[----:B------:R-:W-:Y:S05]  /*6c70*/  BRA `(.L_x_4454) ;  /* 0x000000f000007947 */ /* 0x000fea0003800000 */
.L_x_4448:
[----:B------:R-:W-:Y:S01]  /*6c80*/  IMAD.IADD R0, R116, 0x1, -R40 ;  /* 0x0000000174007824 */ /* 0x000fe200078e0a28 */
        /* <DEDUP_REMOVED lines=14> */
.L_x_4454:
[----:B------:R-:W-:Y:S05]  /*6d70*/  BSYNC B2 ;  /* 0x0000000000027941 */ /* 0x000fea0003800000 */
.L_x_4447:
[----:B------:R-:W-:Y:S01]  /*6d80*/  IADD3 R123, R37, -0x1, RZ ;  /* 0xffffffff257b7810 */ /* 0x000fe20007ffe0ff */
[----:B------:R-:W-:Y:S01]  /*6d90*/  IMAD.SHL.U32 R90, R90, 0x40, RZ ;  /* 0x000000405a5a7824 */ /* 0x000fe200078e00ff */
[----:B-1----:R-:W-:Y:S02]  /*6da0*/  IADD3 R4, R118, 0x40, RZ ;  /* 0x0000004076047810 */ /* 0x002fe40007ffe0ff */
[----:B------:R-:W-:Y:S01]  /*6db0*/  LOP3.LUT R3, R91, 0x7fffffe, RZ, 0xc0, !PT ;  /* 0x07fffffe5b037812 */ /* 0x000fe200078ec0ff */
[----:B------:R-:W-:Y:S01]  /*6dc0*/  IMAD.SHL.U32 R0, R123, 0x80, RZ ;  /* 0x000000807b007824 */ /* 0x000fe200078e00ff */
[----:B------:R-:W-:-:S02]  /*6dd0*/  SHF.R.S32.HI R5, RZ, 0x1f, R92 ;  /* 0x0000001fff057819 */ /* 0x000fc4000001145c */
[----:B------:R-:W-:Y:S01]  /*6de0*/  LOP3.LUT R108, R96, 0xfffffff8, RZ, 0xc0, !PT ;  /* 0xfffffff8606c7812 */ /* 0x000fe200078ec0ff */
[----:B------:R-:W-:Y:S01]  /*6df0*/  IMAD.IADD R2, R41, 0x1, -R0 ;  /* 0x0000000129027824 */ /* 0x000fe200078e0a00 */
[----:B------:R-:W-:Y:S01]  /*6e00*/  SHF.R.S32.HI R36, RZ, 0x1f, R38 ;  /* 0x0000001fff247819 */ /* 0x000fe20000011426 */
[----:B------:R-:W-:Y:S01]  /*6e10*/  IMAD.IADD R3, R92, 0x1, -R3 ;  /* 0x000000015c037824 */ /* 0x000fe200078e0a03 */
[----:B------:R-:W-:Y:S01]  /*6e20*/  LEA.HI R92, R5, R92, RZ, 0x3 ;  /* 0x0000005c055c7211 */ /* 0x000fe200078f18ff */
[----:B------:R-:W-:Y:S01]  /*6e30*/  IMAD.IADD R108, R38, 0x1, -R108 ;  /* 0x00000001266c7824 */ /* 0x000fe200078e0a6c */
[-C--:B------:R-:W-:Y:S02]  /*6e40*/  ISETP.GE.AND P6, PT, R118, R2.reuse, PT ;  /* 0x000000027600720c */ /* 0x080fe40003fc6270 */
[-C--:B------:R-:W-:Y:S01]  /*6e50*/  ISETP.GE.AND P2, PT, R20, R2.reuse, PT ;  /* 0x000000021400720c */ /* 0x080fe20003f46270 */
[----:B------:R-:W-:Y:S01]  /*6e60*/  IMAD.SHL.U32 R26, R92, 0x20, RZ ;  /* 0x000000205c1a7824 */ /* 0x000fe200078e00ff */
[----:B------:R-:W-:-:S02]  /*6e70*/  ISETP.GE.AND P0, PT, R4, R2, PT ;  /* 0x000000020400720c */ /* 0x000fc40003f06270 */
[-C--:B------:R-:W-:Y:S02]  /*6e80*/  ISETP.GE.AND P3, PT, R4, R2.reuse, PT ;  /* 0x000000020400720c */ /* 0x080fe40003f66270 */
[----:B------:R-:W-:Y:S02]  /*6e90*/  IADD3 R4, R118, 0x60, RZ ;  /* 0x0000006076047810 */ /* 0x000fe40007ffe0ff */
[----:B------:R-:W-:Y:S02]  /*6ea0*/  ISETP.GE.AND P4, PT, R20, R2, PT ;  /* 0x000000021400720c */ /* 0x000fe40003f86270 */
[----:B------:R-:W-:Y:S01]  /*6eb0*/  LOP3.LUT R26, R26, 0xffffff00, RZ, 0xc0, !PT ;  /* 0xffffff001a1a7812 */ /* 0x000fe200078ec0ff */
[----:B--2---:R-:W-:Y:S01]  /*6ec0*/  @!P6 IMAD.MOV.U32 R8, RZ, RZ, R112 ;  /* 0x000000ffff08e224 */ /* 0x004fe200078e0070 */
[----:B------:R-:W-:Y:S01]  /*6ed0*/  LEA.HI R36, R36, R38, RZ, 0x5 ;  /* 0x0000002624247211 */ /* 0x000fe200078f28ff */
[----:B------:R-:W-:Y:S01]  /*6ee0*/  @!P6 IMAD.MOV.U32 R9, RZ, RZ, R111 ;  /* 0x000000ffff09e224 */ /* 0x000fe200078e006f */
[----:B------:R-:W-:Y:S01]  /*6ef0*/  @!P2 LEA R6, P5, R77, R112, 0x1 ;  /* 0x000000704d06a211 */ /* 0x000fe200078a08ff */
[----:B------:R-:W-:Y:S01]  /*6f00*/  @!P0 IMAD.MOV.U32 R5, RZ, RZ, c[0x0][0x198] ;  /* 0x00006600ff058624 */ /* 0x000fe200078e00ff */
[----:B------:R-:W-:-:S02]  /*6f10*/  LOP3.LUT R36, R36, 0xffffffe0, RZ, 0xc0, !PT ;  /* 0xffffffe024247812 */ /* 0x000fc400078ec0ff */
[----:B------:R-:W-:Y:S01]  /*6f20*/  @!PT LDS RZ, [RZ] ;  /* 0x00000000fffff984 */ /* 0x000fe20000000800 */
[----:B------:R-:W-:Y:S01]  /*6f30*/  @!PT LDS RZ, [RZ] ;  /* 0x00000000fffff984 */ /* 0x000fe20000000800 */
[----:B------:R-:W-:Y:S01]  /*6f40*/  @!PT LDS RZ, [RZ] ;  /* 0x00000000fffff984 */ /* 0x000fe20000000800 */
[----:B------:R1:W-:Y:S01]  /*6f50*/  @!P6 LDGSTS.E.BYPASS.LTC128B.128 [R122+0x1000], [R8.64] ;  /* 0x01000000087aefae */ /* 0x0003e2000b901d46 */
[----:B------:R-:W-:Y:S02]  /*6f60*/  ISETP.GE.AND P6, PT, R4, R2, PT ;  /* 0x000000020400720c */ /* 0x000fe40003fc6270 */
[----:B------:R-:W-:Y:S02]  /*6f70*/  @!P2 LEA.HI.X R7, R77, R111, R76, 0x1, P5 ;  /* 0x0000006f4d07a211 */ /* 0x000fe400028f0c4c */
[----:B------:R-:W-:-:S03]  /*6f80*/  @!P0 LEA R10, P5, R5, R112, 0x7 ;  /* 0x00000070050a8211 */ /* 0x000fc600078a38ff */
[----:B------:R2:W-:Y:S01]  /*6f90*/  @!P2 LDGSTS.E.BYPASS.LTC128B.128 [R122+0x1800], [R6.64] ;  /* 0x01800000067aafae */ /* 0x0005e2000b901d46 */
[----:B------:R-:W-:-:S05]  /*6fa0*/  ISETP.GE.AND P2, PT, R4, R2, PT ;  /* 0x000000020400720c */ /* 0x000fca0003f46270 */
[----:B------:R-:W-:Y:S02]  /*6fb0*/  @!P6 IMAD.MOV.U32 R12, RZ, RZ, R112 ;  /* 0x000000ffff0ce224 */ /* 0x000fe400078e0070 */
[----:B------:R-:W-:-:S06]  /*6fc0*/  @!P6 IMAD.MOV.U32 R13, RZ, RZ, R111 ;  /* 0x000000ffff0de224 */ /* 0x000fcc00078e006f */
[----:B------:R-:W-:Y:S02]  /*6fd0*/  @!P2 IMAD.MOV.U32 R14, RZ, RZ, c[0x0][0x1a0] ;  /* 0x00006800ff0ea624 */ /* 0x000fe400078e00ff */
[----:B-1----:R-:W-:-:S04]  /*6fe0*/  @!P6 IMAD.MOV.U32 R8, RZ, RZ, c[0x0][0x198] ;  /* 0x00006600ff08e624 */ /* 0x002fc800078e00ff */
[----:B------:R-:W-:-:S04]  /*6ff0*/  @!P6 IMAD.WIDE.U32 R8, R8, 0xc0, R12 ;  /* 0x000000c00808e825 */ /* 0x000fc800078e000c */
[----:B--2---:R-:W-:Y:S01]  /*7000*/  @!P0 IMAD.MOV.U32 R7, RZ, RZ, c[0x0][0x19c] ;  /* 0x00006700ff078624 */ /* 0x004fe200078e00ff */
[----:B------:R-:W-:Y:S01]  /*7010*/  SHF.R.S32.HI R6, RZ, 0x4, R93 ;  /* 0x00000004ff067819 */ /* 0x000fe2000001145d */
[----:B------:R-:W-:Y:S02]  /*7020*/  @!P2 IMAD.MOV.U32 R12, RZ, RZ, R115 ;  /* 0x000000ffff0ca224 */ /* 0x000fe400078e0073 */
[----:B------:R-:W-:Y:S01]  /*7030*/  @!P2 IMAD.MOV.U32 R13, RZ, RZ, R114 ;  /* 0x000000ffff0da224 */ /* 0x000fe200078e0072 */
[----:B------:R-:W-:Y:S01]  /*7040*/  @!P0 LEA.HI.X R11, R5, R111, R7, 0x7, P5 ;  /* 0x0000006f050b8211 */ /* 0x000fe200028f3c07 */
[----:B------:R-:W-:Y:S01]  /*7050*/  @!P6 IMAD.MOV.U32 R5, RZ, RZ, c[0x0][0x19c] ;  /* 0x00006700ff05e624 */ /* 0x000fe200078e00ff */
[----:B------:R-:W-:Y:S01]  /*7060*/  ISETP.GE.AND P5, PT, R118, R2, PT ;  /* 0x000000027600720c */ /* 0x000fe20003fa6270 */
[----:B------:R-:W-:Y:S01]  /*7070*/  @!P2 IMAD.WIDE.U32 R14, R14, 0xc0, R12 ;  /* 0x000000c00e0ea825 */ /* 0x000fe200078e000c */
[----:B------:R-:W-:Y:S01]  /*7080*/  LEA.HI R2, R108, R108, RZ, 0x1 ;  /* 0x0000006c6c027211 */ /* 0x000fe200078f08ff */
[----:B------:R1:W-:Y:S01]  /*7090*/  @!P0 LDGSTS.E.BYPASS.LTC128B.128 [R122+0x2000], [R10.64] ;  /* 0x020000000a7a8fae */ /* 0x0003e2000b901d46 */
[----:B------:R-:W-:Y:S01]  /*70a0*/  LEA.HI R93, R93, R6, RZ, 0x1 ;  /* 0x000000065d5d7211 */ /* 0x000fe200078f08ff */
[----:B------:R-:W-:Y:S01]  /*70b0*/  @!P6 IMAD R5, R5, 0xc0, RZ ;  /* 0x000000c00505e824 */ /* 0x000fe200078e02ff */
[----:B------:R-:W-:-:S02]  /*70c0*/  LOP3.LUT R7, R2, 0x3fffffe, RZ, 0xc0, !PT ;  /* 0x03fffffe02077812 */ /* 0x000fc400078ec0ff */
[----:B------:R-:W-:Y:S02]  /*70d0*/  LOP3.LUT R93, R93, 0xfffffffe, RZ, 0xc0, !PT ;  /* 0xfffffffe5d5d7812 */ /* 0x000fe400078ec0ff */
[----:B------:R-:W-:Y:S01]  /*70e0*/  SHF.R.S32.HI R2, RZ, 0x1, R2 ;  /* 0x00000001ff027819 */ /* 0x000fe20000011402 */
[----:B------:R-:W-:Y:S01]  /*70f0*/  IMAD.IADD R108, R108, 0x1, -R7 ;  /* 0x000000016c6c7824 */ /* 0x000fe200078e0a07 */
[----:B------:R-:W-:Y:S01]  /*7100*/  @!P4 LEA R4, P0, R79, R115, 0x1 ;  /* 0x000000734f04c211 */ /* 0x000fe200078008ff */
[----:B------:R-:W-:Y:S02]  /*7110*/  IMAD.IADD R6, R6, 0x1, -R93 ;  /* 0x0000000106067824 */ /* 0x000fe400078e0a5d */
[----:B------:R-:W-:Y:S02]  /*7120*/  IMAD.SHL.U32 R12, R2, 0x40, RZ ;  /* 0x00000040020c7824 */ /* 0x000fe400078e00ff */
[C---:B------:R-:W-:Y:S02]  /*7130*/  IMAD.SHL.U32 R24, R6.reuse, 0x8, RZ ;  /* 0x0000000806187824 */ /* 0x040fe400078e00ff */
[----:B------:R-:W-:Y:S01]  /*7140*/  IMAD R108, R6, 0x8, R108 ;  /* 0x00000008066c7824 */ /* 0x000fe200078e026c */
[----:B------:R-:W-:Y:S01]  /*7150*/  LOP3.LUT R12, R12, 0xc0, RZ, 0xc0, !PT ;  /* 0x000000c00c0c7812 */ /* 0x000fe200078ec0ff */
[----:B------:R-:W-:-:S02]  /*7160*/  @!P3 IMAD.MOV.U32 R7, RZ, RZ, c[0x0][0x1a0] ;  /* 0x00006800ff07b624 */ /* 0x000fc400078e00ff */
[----:B-1----:R-:W-:Y:S01]  /*7170*/  @!P6 IMAD.IADD R11, R9, 0x1, R5 ;  /* 0x00000001090be824 */ /* 0x002fe200078e0205 */
[-C--:B------:R-:W-:Y:S01]  /*7180*/  @!P4 LEA.HI.X R5, R79, R114.reuse, R78, 0x1, P0 ;  /* 0x000000724f05c211 */ /* 0x080fe200000f0c4e */
[----:B------:R-:W-:Y:S01]  /*7190*/  @!P6 IMAD.MOV.U32 R10, RZ, RZ, R8 ;  /* 0x000000ffff0ae224 */ /* 0x000fe200078e0008 */
[----:B------:R-:W-:Y:S01]  /*71a0*/  LOP3.LUT R8, R90, 0xc0, RZ, 0xc0, !PT ;  /* 0x000000c05a087812 */ /* 0x000fe200078ec0ff */
[----:B------:R-:W-:Y:S01]  /*71b0*/  @!P3 IMAD.MOV.U32 R9, RZ, RZ, c[0x0][0x1a4] ;  /* 0x00006900ff09b624 */ /* 0x000fe200078e00ff */
[C---:B------:R-:W-:Y:S02]  /*71c0*/  @!P3 LEA R6, P0, R7.reuse, R115, 0x7 ;  /* 0x000000730706b211 */ /* 0x040fe400078038ff */
[----:B------:R1:W-:Y:S01]  /*71d0*/  @!P6 LDGSTS.E.BYPASS.LTC128B.128 [R122+0x2800], [R10.64] ;  /* 0x028000000a7aefae */ /* 0x0003e2000b901d46 */
[----:B------:R-:W-:Y:S02]  /*71e0*/  LOP3.LUT R24, R8, 0x8, R24, 0xf8, !PT ;  /* 0x0000000808187812 */ /* 0x000fe400078ef818 */
[----:B------:R-:W-:Y:S01]  /*71f0*/  SHF.R.U32.HI R8, RZ, 0x3, R8 ;  /* 0x00000003ff087819 */ /* 0x000fe20000011608 */
[----:B------:R-:W0:Y:S01]  /*7200*/  LDGDEPBAR ;  /* 0x00000000000079af */ /* 0x000e220000000000 */
[----:B------:R-:W-:-:S02]  /*7210*/  @!P3 LEA.HI.X R7, R7, R114, R9, 0x7, P0 ;  /* 0x000000720707b211 */ /* 0x000fc400000f3c09 */
[----:B------:R-:W-:Y:S01]  /*7220*/  LOP3.LUT R24, R24, R8, RZ, 0x3c, !PT ;  /* 0x0000000818187212 */ /* 0x000fe200078e3cff */
[C---:B------:R-:W-:Y:S01]  /*7230*/  IMAD R8, R39.reuse, 0x200, R26 ;  /* 0x0000020027087824 */ /* 0x040fe200078e021a */
[----:B------:R-:W-:Y:S01]  /*7240*/  LOP3.LUT P0, RZ, R2, 0x2, RZ, 0xc0, !PT ;  /* 0x0000000202ff7812 */ /* 0x000fe2000780c0ff */
[----:B------:R-:W-:Y:S02]  /*7250*/  IMAD R39, R39, 0x10, R40 ;  /* 0x0000001027277824 */ /* 0x000fe400078e0228 */
[C---:B------:R-:W-:Y:S02]  /*7260*/  IMAD R8, R3.reuse, 0x20, R8 ;  /* 0x0000002003087824 */ /* 0x040fe400078e0208 */
[----:B------:R-:W-:Y:S02]  /*7270*/  IMAD R3, R3, 0x20, R26 ;  /* 0x0000002003037824 */ /* 0x000fe400078e021a */
[C---:B------:R-:W-:Y:S02]  /*7280*/  IMAD.IADD R110, R24.reuse, 0x1, R8 ;  /* 0x00000001186e7824 */ /* 0x040fe400078e0208 */
[----:B------:R-:W-:-:S02]  /*7290*/  IMAD.IADD R3, R24, 0x1, R3 ;  /* 0x0000000118037824 */ /* 0x000fc400078e0203 */
[----:B------:R-:W-:-:S04]  /*72a0*/  IMAD.SHL.U32 R110, R110, 0x2, RZ ;  /* 0x000000026e6e7824 */ /* 0x000fc800078e00ff */
[----:B------:R-:W-:Y:S02]  /*72b0*/  IMAD R109, R27, 0x2, R110 ;  /* 0x000000021b6d7824 */ /* 0x000fe400078e026e */
[----:B-1----:R-:W-:Y:S01]  /*72c0*/  IMAD.SHL.U32 R11, R95, 0x8, RZ ;  /* 0x000000085f0b7824 */ /* 0x002fe200078e00ff */
[----:B------:R-:W-:-:S04]  /*72d0*/  DEPBAR.LE SB0, 0x0 ;  /* 0x000080000000791a */ /* 0x000fc80000000000 */
[----:B------:R-:W-:Y:S01]  /*72e0*/  BAR.SYNC.DEFER_BLOCKING 0x0 ;  /* 0x0000000000007b1d */ /* 0x000fe20000010000 */
[----:B------:R-:W-:Y:S01]  /*72f0*/  LOP3.LUT R11, R12, 0x8, R11, 0xf8, !PT ;  /* 0x000000080c0b7812 */ /* 0x000fe200078ef80b */
[----:B------:R-:W-:Y:S01]  /*7300*/  @!P2 IMAD.MOV.U32 R10, RZ, RZ, c[0x0][0x1a4] ;  /* 0x00006900ff0aa624 */ /* 0x000fe200078e00ff */
[----:B------:R-:W-:-:S03]  /*7310*/  SHF.R.U32.HI R12, RZ, 0x3, R12 ;  /* 0x00000003ff0c7819 */ /* 0x000fc6000001160c */
[----:B------:R-:W-:Y:S01]  /*7320*/  @!P2 IMAD R10, R10, 0xc0, RZ ;  /* 0x000000c00a0aa824 */ /* 0x000fe200078e02ff */
[----:B------:R-:W-:-:S03]  /*7330*/  LOP3.LUT R11, R11, R12, RZ, 0x3c, !PT ;  /* 0x0000000c0b0b7212 */ /* 0x000fc600078e3cff */
[----:B------:R-:W-:Y:S02]  /*7340*/  @!P2 IMAD.IADD R15, R15, 0x1, R10 ;  /* 0x000000010f0fa824 */ /* 0x000fe400078e020a */
[----:B------:R-:W-:Y:S02]  /*7350*/  IMAD.U32 R108, R108, 0x20, R11 ;  /* 0x000000206c6c7824 */ /* 0x000fe400078e000b */
[----:B------:R-:W-:Y:S02]  /*7360*/  @!P5 IMAD.MOV.U32 R10, RZ, RZ, R115 ;  /* 0x000000ffff0ad224 */ /* 0x000fe400078e0073 */
[----:B------:R-:W-:Y:S02]  /*7370*/  @!P5 IMAD.MOV.U32 R11, RZ, RZ, R114 ;  /* 0x000000ffff0bd224 */ /* 0x000fe400078e0072 */
[----:B------:R-:W-:-:S05]  /*7380*/  IMAD.SHL.U32 R108, R108, 0x2, RZ ;  /* 0x000000026c6c7824 */ /* 0x000fca00078e00ff */
[C---:B------:R-:W-:Y:S01]  /*7390*/  IADD3 R2, R108.reuse, 0x1000, RZ ;  /* 0x000010006c027810 */ /* 0x040fe20007ffe0ff */
[----:B------:R-:W-:Y:S01]  /*73a0*/  @P5 STS [R122+0x3000], RZ ;  /* 0x003000ff7a005388 */ /* 0x000fe20000000800 */
[----:B------:R-:W-:Y:S02]  /*73b0*/  IADD3 R107, R108, 0x1020, RZ ;  /* 0x000010206c6b7810 */ /* 0x000fe40007ffe0ff */
[----:B------:R-:W-:Y:S01]  /*73c0*/  @P0 IADD3 R107, R2, -0x20, RZ ;  /* 0xffffffe0026b0810 */ /* 0x000fe20007ffe0ff */
[----:B------:R-:W-:Y:S03]  /*73d0*/  @P5 STS [R122+0x3004], RZ ;  /* 0x003004ff7a005388 */ /* 0x000fe60000000800 */
[C---:B------:R-:W-:Y:S01]  /*73e0*/  IADD3 R104, R107.reuse, 0x400, RZ ;  /* 0x000004006b687810 */ /* 0x040fe20007ffe0ff */
[----:B------:R-:W-:Y:S01]  /*73f0*/  @P5 STS.64 [R122+0x3008], RZ ;  /* 0x003008ff7a005388 */ /* 0x000fe20000000a00 */
[----:B------:R-:W-:-:S02]  /*7400*/  IADD3 R103, R107, 0x800, RZ ;  /* 0x000008006b677810 */ /* 0x000fc40007ffe0ff */
[C---:B------:R-:W-:Y:S01]  /*7410*/  IADD3 R102, R107.reuse, 0xc00, RZ ;  /* 0x00000c006b667810 */ /* 0x040fe20007ffe0ff */
        /* <DEDUP_REMOVED lines=8> */
[----:B------:R-:W-:Y:S01]  /*74a0*/  IADD3 R86, R107, 0x1c00, RZ ;  /* 0x00001c006b567810 */ /* 0x000fe20007ffe0ff */
        /* <DEDUP_REMOVED lines=15> */
[----:B---3--:R-:W-:Y:S04]  /*75a0*/  LDSM.16.M88.4 R16, [R107] ;  /* 0x000000006b10783b */ /* 0x008fe80000000200 */
[----:B-1----:R-:W-:Y:S04]  /*75b0*/  LDSM.16.M88.4 R8, [R108+0x1400] ;  /* 0x001400006c08783b */ /* 0x002fe80000000200 */
[----:B------:R-:W-:Y:S04]  /*75c0*/  LDSM.16.M88.4 R32, [R107+0x400] ;  /* 0x000400006b20783b */ /* 0x000fe80000000200 */
[----:B--2---:R-:W-:Y:S04]  /*75d0*/  LDSM.16.M88.4 R4, [R109] ;  /* 0x000000006d04783b */ /* 0x004fe80000000200 */
[----:B------:R-:W-:Y:S04]  /*75e0*/  LDSM.16.M88.4 R20, [R108+0x1800] ;  /* 0x001800006c14783b */ /* 0x000fe80000000200 */
[----:B----4-:R-:W1:Y:S04]  /*75f0*/  LDSM.16.M88.4 R12, [R110] ;  /* 0x000000006e0c783b */ /* 0x010e680000000200 */
[----:B------:R-:W2:Y:S04]  /*7600*/  LDSM.16.M88.4 R48, [R107+0x800] ;  /* 0x000800006b30783b */ /* 0x000ea80000000200 */
[----:B------:R-:W0:Y:S01]  /*7610*/  LDGDEPBAR ;  /* 0x00000000000079af */ /* 0x000e220000000000 */
[C---:B-1----:R-:W-:Y:S08]  /*7620*/  HMMA.16816.F32 R44, R12.reuse, R28, RZ ;  /* 0x0000001c0c2c723c */ /* 0x042ff000000018ff */
[----:B------:R-:W-:Y:S11]  /*7630*/  HMMA.16816.F32 R28, R12, R30, RZ ;  /* 0x0000001e0c1c723c */ /* 0x000ff600000018ff */
[----:B------:R-:W-:Y:S05]  /*7640*/  @!UPT UIADD3 URZ, URZ, URZ, URZ ;  /* 0x0000003f3f3ff290 */ /* 0x000fea000fffe03f */
[C---:B------:R-:W-:Y:S08]  /*7650*/  HMMA.16816.F32 R44, R4.reuse, R16, R44 ;  /* 0x00000010042c723c */ /* 0x040ff0000000182c */
[----:B------:R-:W-:Y:S08]  /*7660*/  HMMA.16816.F32 R28, R4, R18, R28 ;  /* 0x00000012041c723c */ /* 0x000ff0000000181c */
[C---:B------:R-:W-:Y:S08]  /*7670*/  HMMA.16816.F32 R16, R12.reuse, R8, RZ ;  /* 0x000000080c10723c */ /* 0x040ff000000018ff */
[----:B------:R-:W-:Y:S01]  /*7680*/  HMMA.16816.F32 R8, R12, R10, RZ ;  /* 0x0000000a0c08723c */ /* 0x000fe200000018ff */
[----:B------:R-:W-:-:S02]  /*7690*/  FMUL.FTZ R47, R47, c[0x0][0x2ec] ;  /* 0x0000bb002f2f7a20 */ /* 0x000fc40000410000 */
[----:B------:R-:W-:Y:S02]  /*76a0*/  FMUL.FTZ R25, R44, c[0x0][0x2ec] ;  /* 0x0000bb002c197a20 */ /* 0x000fe40000410000 */
[----:B------:R-:W-:Y:S01]  /*76b0*/  FMUL.FTZ R42, R45, c[0x0][0x2ec] ;  /* 0x0000bb002d2a7a20 */ /* 0x000fe20000410000 */
[----:B------:R1:W-:Y:S01]  /*76c0*/  MUFU.TANH R52, R47 ;  /* 0x0000002f00347308 */ /* 0x0003e20000002400 */
[----:B------:R-:W-:Y:S02]  /*76d0*/  FMUL.FTZ R2, R46, c[0x0][0x2ec] ;  /* 0x0000bb002e027a20 */ /* 0x000fe40000410000 */
[----:B------:R-:W-:Y:S02]  /*76e0*/  FMUL.FTZ R28, R28, c[0x0][0x2ec] ;  /* 0x0000bb001c1c7a20 */ /* 0x000fe40000410000 */
[----:B------:R-:W-:Y:S02]  /*76f0*/  FMUL.FTZ R29, R29, c[0x0][0x2ec] ;  /* 0x0000bb001d1d7a20 */ /* 0x000fe40000410000 */
[----:B------:R-:W-:Y:S01]  /*7700*/  FMUL.FTZ R30, R30, c[0x0][0x2ec] ;  /* 0x0000bb001e1e7a20 */ /* 0x000fe20000410000 */
[----:B------:R-:W-:Y:S01]  /*7710*/  MUFU.TANH R55, R28 ;  /* 0x0000001c00377308 */ /* 0x000fe20000002400 */
[----:B------:R-:W-:Y:S01]  /*7720*/  FMUL.FTZ R31, R31, c[0x0][0x2ec] ;  /* 0x0000bb001f1f7a20 */ /* 0x000fe20000410000 */
[C---:B------:R-:W-:Y:S06]  /*7730*/  HMMA.16816.F32 R16, R4.reuse, R32, R16 ;  /* 0x000000200410723c */ /* 0x040fec0000001810 */
[----:B------:R-:W-:Y:S02]  /*7740*/  MUFU.TANH R43, R29 ;  /* 0x0000001d002b7308 */ /* 0x000fe40000002400 */
[----:B------:R-:W-:Y:S01]  /*7750*/  HMMA.16816.F32 R8, R4, R34, R8 ;  /* 0x000000220408723c */ /* 0x000fe20000001808 */
[----:B------:R-:W-:Y:S05]  /*7760*/  LDSM.16.M88.4 R32, [R107+0xc00] ;  /* 0x000c00006b20783b */ /* 0x000fea0000000200 */
[----:B------:R-:W-:Y:S02]  /*7770*/  MUFU.TANH R57, R30 ;  /* 0x0000001e00397308 */ /* 0x000fe40000002400 */
[C---:B-1----:R-:W-:Y:S06]  /*7780*/  HMMA.16816.F32 R44, R12.reuse, R20, RZ ;  /* 0x000000140c2c723c */ /* 0x042fec00000018ff */
[----:B------:R1:W-:Y:S02]  /*7790*/  MUFU.TANH R54, R31 ;  /* 0x0000001f00367308 */ /* 0x0003e40000002400 */
[----:B------:R-:W-:Y:S01]  /*77a0*/  HMMA.16816.F32 R20, R12, R22, RZ ;  /* 0x000000160c14723c */ /* 0x000fe200000018ff */
        /* <DEDUP_REMOVED lines=8> */
[----:B-1----:R-:W1:Y:S01]  /*7830*/  LDSM.16.M88.4 R28, [R108+0x1c00] ;  /* 0x001c00006c1c783b */ /* 0x002e620000000200 */
[----:B------:R-:W-:Y:S01]  /*7840*/  FMUL.FTZ R11, R11, c[0x0][0x2ec] ;  /* 0x0000bb000b0b7a20 */ /* 0x000fe20000410000 */
[C---:B--2---:R-:W-:Y:S01]  /*7850*/  HMMA.16816.F32 R44, R4.reuse, R48, R44 ;  /* 0x00000030042c723c */ /* 0x044fe2000000182c */
[----:B------:R-:W-:Y:S07]  /*7860*/  MUFU.TANH R59, R8 ;  /* 0x00000008003b7308 */ /* 0x000fee0000002400 */
[----:B------:R-:W-:Y:S01]  /*7870*/  HMMA.16816.F32 R20, R4, R50, R20 ;  /* 0x000000320414723c */ /* 0x000fe20000001814 */
[----:B------:R-:W-:Y:S08]  /*7880*/  MUFU.TANH R49, R9 ;  /* 0x0000000900317308 */ /* 0x000ff00000002400 */
[----:B------:R-:W-:Y:S07]  /*7890*/  MUFU.TANH R64, R10 ;  /* 0x0000000a00407308 */ /* 0x000fee0000002400 */
[----:B------:R-:W-:Y:S01]  /*78a0*/  FMUL.FTZ R44, R44, c[0x0][0x2ec] ;  /* 0x0000bb002c2c7a20 */ /* 0x000fe20000410000 */
        /* <DEDUP_REMOVED lines=9> */
[----:B--2---:R-:W2:Y:S02]  /*7940*/  LDSM.16.M88.4 R8, [R108+0x2000] ;  /* 0x002000006c08783b */ /* 0x004ea40000000200 */
        /* <DEDUP_REMOVED lines=10> */
[----:B------:R-:W-:Y:S01]  /*79f0*/  HMMA.16816.F32 R28, R4, R34, R28 ;  /* 0x00000022041c723c */ /* 0x000fe2000000181c */
[----:B-1----:R-:W1:Y:S06]  /*7a00*/  LDSM.16.M88.4 R44, [R107+0x1000] ;  /* 0x001000006b2c783b */ /* 0x002e6c0000000200 */
[----:B------:R-:W-:Y:S01]  /*7a10*/  MUFU.TANH R65, R21 ;  /* 0x0000001500417308 */ /* 0x000fe20000002400 */
[C---:B--2---:R-:W-:Y:S07]  /*7a20*/  HMMA.16816.F32 R32, R12.reuse, R8, RZ ;  /* 0x000000080c20723c */ /* 0x044fee00000018ff */
[----:B------:R-:W-:Y:S01]  /*7a30*/  MUFU.TANH R99, R22 ;  /* 0x0000001600637308 */ /* 0x000fe20000002400 */
[----:B------:R-:W-:Y:S01]  /*7a40*/  HMMA.16816.F32 R8, R12, R10, RZ ;  /* 0x0000000a0c08723c */ /* 0x000fe200000018ff */
[----:B------:R-:W-:-:S06]  /*7a50*/  FMUL.FTZ R16, R16, c[0x0][0x2ec] ;  /* 0x0000bb0010107a20 */ /* 0x000fcc0000410000 */
[----:B------:R2:W-:Y:S01]  /*7a60*/  MUFU.TANH R66, R23 ;  /* 0x0000001700427308 */ /* 0x0005e20000002400 */
[----:B------:R-:W-:Y:S02]  /*7a70*/  FMUL.FTZ R17, R17, c[0x0][0x2ec] ;  /* 0x0000bb0011117a20 */ /* 0x000fe40000410000 */
[----:B------:R-:W-:Y:S02]  /*7a80*/  FMUL.FTZ R18, R18, c[0x0][0x2ec] ;  /* 0x0000bb0012127a20 */ /* 0x000fe40000410000 */
[----:B------:R-:W-:Y:S02]  /*7a90*/  FMUL.FTZ R19, R19, c[0x0][0x2ec] ;  /* 0x0000bb0013137a20 */ /* 0x000fe40000410000 */
[----:B------:R-:W-:Y:S01]  /*7aa0*/  FMUL.FTZ R28, R28, c[0x0][0x2ec] ;  /* 0x0000bb001c1c7a20 */ /* 0x000fe20000410000 */
[----:B------:R-:W-:Y:S01]  /*7ab0*/  MUFU.TANH R92, R16 ;  /* 0x00000010005c7308 */ /* 0x000fe20000002400 */
[----:B------:R-:W-:Y:S02]  /*7ac0*/  FMUL.FTZ R29, R29, c[0x0][0x2ec] ;  /* 0x0000bb001d1d7a20 */ /* 0x000fe40000410000 */
[----:B------:R-:W-:-:S02]  /*7ad0*/  FMUL.FTZ R30, R30, c[0x0][0x2ec] ;  /* 0x0000bb001e1e7a20 */ /* 0x000fc40000410000 */
[----:B------:R-:W-:Y:S01]  /*7ae0*/  FMUL.FTZ R31, R31, c[0x0][0x2ec] ;  /* 0x0000bb001f1f7a20 */ /* 0x000fe20000410000 */
[----:B--2---:R-:W2:Y:S02]  /*7af0*/  LDSM.16.M88.4 R20, [R108+0x2400] ;  /* 0x002400006c14783b */ /* 0x004ea40000000200 */
[----:B------:R-:W-:Y:S01]  /*7b00*/  MUFU.TANH R89, R17 ;  /* 0x0000001100597308 */ /* 0x000fe20000002400 */
[C---:B-1----:R-:W-:Y:S07]  /*7b10*/  HMMA.16816.F32 R32, R4.reuse, R44, R32 ;  /* 0x0000002c0420723c */ /* 0x042fee0000001820 */
[----:B------:R-:W-:Y:S01]  /*7b20*/  MUFU.TANH R85, R18 ;  /* 0x0000001200557308 */ /* 0x000fe20000002400 */
[----:B------:R-:W-:Y:S07]  /*7b30*/  HMMA.16816.F32 R8, R4, R46, R8 ;  /* 0x0000002e0408723c */ /* 0x000fee0000001808 */
[----:B------:R1:W-:Y:S08]  /*7b40*/  MUFU.TANH R84, R19 ;  /* 0x0000001300547308 */ /* 0x0003f00000002400 */
[----:B------:R-:W-:Y:S01]  /*7b50*/  MUFU.TANH R88, R28 ;  /* 0x0000001c00587308 */ /* 0x000fe20000002400 */
[----:B------:R-:W-:Y:S01]  /*7b60*/  FMUL.FTZ R32, R32, c[0x0][0x2ec] ;  /* 0x0000bb0020207a20 */ /* 0x000fe20000410000 */
[----:B-1----:R-:W1:Y:S06]  /*7b70*/  LDSM.16.M88.4 R16, [R107+0x1400] ;  /* 0x001400006b10783b */ /* 0x002e6c0000000200 */
        /* <DEDUP_REMOVED lines=8> */
[----:B------:R-:W-:-:S03]  /*7c00*/  FMUL.FTZ R11, R11, c[0x0][0x2ec] ;  /* 0x0000bb000b0b7a20 */ /* 0x000fc60000410000 */
[----:B------:R2:W-:Y:S08]  /*7c10*/  MUFU.TANH R44, R31 ;  /* 0x0000001f002c7308 */ /* 0x0005f00000002400 */
[----:B------:R-:W-:Y:S01]  /*7c20*/  MUFU.TANH R98, R32 ;  /* 0x0000002000627308 */ /* 0x000fe20000002400 */
[----:B--2---:R-:W-:Y:S07]  /*7c30*/  HMMA.16816.F32 R28, R12, R20, RZ ;  /* 0x000000140c1c723c */ /* 0x004fee00000018ff */
[----:B------:R-:W-:Y:S01]  /*7c40*/  MUFU.TANH R97, R33 ;  /* 0x0000002100617308 */ /* 0x000fe20000002400 */
[----:B------:R-:W-:-:S07]  /*7c50*/  IMAD.IADD R20, R38, 0x1, -R36 ;  /* 0x0000000126147824 */ /* 0x000fce00078e0a24 */
[----:B------:R-:W-:Y:S01]  /*7c60*/  MUFU.TANH R94, R34 ;  /* 0x00000022005e7308 */ /* 0x000fe20000002400 */
[----:B------:R-:W-:-:S04]  /*7c70*/  SHF.R.S32.HI R21, RZ, 0x1f, R20 ;  /* 0x0000001fff157819 */ /* 0x000fc80000011414 */
[----:B------:R-:W-:Y:S01]  /*7c80*/  LEA.HI R21, R21, R20, RZ, 0x2 ;  /* 0x0000001415157211 */ /* 0x000fe200078f10ff */
[----:B------:R-:W-:Y:S02]  /*7c90*/  IMAD.SHL.U32 R20, R38, 0x2, RZ ;  /* 0x0000000226147824 */ /* 0x000fe400078e00ff */
[----:B------:R2:W-:Y:S01]  /*7ca0*/  MUFU.TANH R93, R35 ;  /* 0x00000023005d7308 */ /* 0x0005e20000002400 */
[----:B------:R-:W-:-:S04]  /*7cb0*/  SHF.R.S32.HI R124, RZ, 0x2, R21 ;  /* 0x00000002ff7c7819 */ /* 0x000fc80000011415 */
[----:B------:R-:W-:Y:S01]  /*7cc0*/  IADD3 R39, R39, 0x1, R124 ;  /* 0x0000000127277810 */ /* 0x000fe20007ffe07c */
[----:B-1----:R-:W-:Y:S02]  /*7cd0*/  HMMA.16816.F32 R28, R4, R16, R28 ;  /* 0x00000010041c723c */ /* 0x002fe4000000181c */
[----:B------:R-:W1:Y:S01]  /*7ce0*/  MUFU.TANH R42, R42 ;  /* 0x0000002a002a7308 */ /* 0x000e620000002400 */
[----:B------:R-:W-:Y:S02]  /*7cf0*/  IADD3 R38, R41, R39, -R116 ;  /* 0x0000002729267210 */ /* 0x000fe40007ffe874 */
[----:B------:R-:W-:Y:S02]  /*7d00*/  LOP3.LUT R39, R20, 0x6, RZ, 0xc0, !PT ;  /* 0x0000000614277812 */ /* 0x000fe400078ec0ff */
[----:B------:R-:W-:Y:S01]  /*7d10*/  IADD3 R38, R38, c[0x0][0x2e8], RZ ;  /* 0x0000ba0026267a10 */ /* 0x000fe20007ffe0ff */
[----:B--2---:R-:W-:Y:S01]  /*7d20*/  HMMA.16816.F32 R32, R12, R22, RZ ;  /* 0x000000160c20723c */ /* 0x004fe200000018ff */
[----:B------:R-:W2:Y:S01]  /*7d30*/  LDSM.16.M88.4 R20, [R108+0x2800] ;  /* 0x002800006c14783b */ /* 0x000ea20000000200 */
[----:B------:R-:W-:Y:S01]  /*7d40*/  IMAD.IADD R26, R0, 0x1, R39 ;  /* 0x00000001001a7824 */ /* 0x000fe200078e0227 */
[C---:B------:R-:W-:Y:S01]  /*7d50*/  IADD3 R36, R38.reuse, 0x8, RZ ;  /* 0x0000000826247810 */ /* 0x040fe20007ffe0ff */
[----:B------:R3:W4:Y:S01]  /*7d60*/  MUFU.TANH R96, R8 ;  /* 0x0000000800607308 */ /* 0x0007220000002400 */
[----:B------:R-:W-:-:S02]  /*7d70*/  IMNMX R38, R38, R41, PT ;  /* 0x0000002926267217 */ /* 0x000fc40003800200 */
[----:B------:R-:W-:Y:S02]  /*7d80*/  IMNMX R36, R36, R41, PT ;  /* 0x0000002924247217 */ /* 0x000fe40003800200 */
[C---:B------:R-:W-:Y:S02]  /*7d90*/  IADD3 R9, R26.reuse, 0x8, RZ ;  /* 0x000000081a097810 */ /* 0x040fe40007ffe0ff */
[----:B------:R-:W-:Y:S01]  /*7da0*/  IADD3 R16, R26, 0x1, RZ ;  /* 0x000000011a107810 */ /* 0x000fe20007ffe0ff */
[----:B------:R-:W5:Y:S01]  /*7db0*/  MUFU.TANH R91, R10 ;  /* 0x0000000a005b7308 */ /* 0x000f620000002400 */
[C---:B------:R-:W-:Y:S02]  /*7dc0*/  ISETP.GE.AND P5, PT, R9.reuse, R38, PT ;  /* 0x000000260900720c */ /* 0x040fe40003fa6270 */
[----:B------:R-:W-:Y:S01]  /*7dd0*/  ISETP.GE.AND P2, PT, R9, R36, PT ;  /* 0x000000240900720c */ /* 0x000fe20003f46270 */
[----:B------:R-:W-:Y:S01]  /*7de0*/  FMUL.FTZ R29, R29, c[0x0][0x2ec] ;  /* 0x0000bb001d1d7a20 */ /* 0x000fe20000410000 */
[----:B------:R-:W-:Y:S01]  /*7df0*/  ISETP.GE.AND P6, PT, R16, R38, PT ;  /* 0x000000261000720c */ /* 0x000fe20003fc6270 */
[----:B------:R-:W-:Y:S01]  /*7e00*/  FMUL.FTZ R30, R30, c[0x0][0x2ec] ;  /* 0x0000bb001e1e7a20 */ /* 0x000fe20000410000 */
[----:B------:R-:W-:Y:S01]  /*7e10*/  ISETP.GE.AND P4, PT, R16, R36, PT ;  /* 0x000000241000720c */ /* 0x000fe20003f86270 */
[----:B------:R2:W-:Y:S01]  /*7e20*/  MUFU.TANH R90, R11 ;  /* 0x0000000b005a7308 */ /* 0x0005e20000002400 */
[C---:B---3--:R-:W-:Y:S01]  /*7e30*/  IADD3 R8, R26.reuse, 0x9, RZ ;  /* 0x000000091a087810 */ /* 0x048fe20007ffe0ff */
[----:B------:R-:W-:Y:S01]  /*7e40*/  FMUL.FTZ R31, R31, c[0x0][0x2ec] ;  /* 0x0000bb001f1f7a20 */ /* 0x000fe20000410000 */
[----:B------:R-:W-:Y:S01]  /*7e50*/  IADD3 R9, R26, 0x10, RZ ;  /* 0x000000101a097810 */ /* 0x000fe20007ffe0ff */
[----:B------:R-:W-:Y:S01]  /*7e60*/  HMMA.16816.F32 R16, R4, R18, R32 ;  /* 0x000000120410723c */ /* 0x000fe20000001820 */
[----:B------:R-:W-:-:S02]  /*7e70*/  ISETP.GE.AND P0, PT, R8, R38, PT ;  /* 0x000000260800720c */ /* 0x000fc40003f06270 */
[----:B------:R-:W-:Y:S01]  /*7e80*/  ISETP.GE.AND P3, PT, R8, R36, PT ;  /* 0x000000240800720c */ /* 0x000fe20003f66270 */
[----:B------:R-:W3:Y:S01]  /*7e90*/  MUFU.TANH R95, R95 ;  /* 0x0000005f005f7308 */ /* 0x000ee20000002400 */
[----:B------:R-:W-:Y:S02]  /*7ea0*/  IADD3 R8, R26, 0x11, RZ ;  /* 0x000000111a087810 */ /* 0x000fe40007ffe0ff */
[----:B-1----:R-:W-:Y:S02]  /*7eb0*/  FSEL R42, R42, -INF , !P6 ;  /* 0xff8000002a2a7808 */ /* 0x002fe40007000000 */
[----:B------:R-:W-:Y:S02]  /*7ec0*/  FSEL R47, R52, -INF , !P4 ;  /* 0xff800000342f7808 */ /* 0x000fe40006000000 */
[----:B------:R-:W-:Y:S01]  /*7ed0*/  FSEL R41, R55, -INF , !P5 ;  /* 0xff80000037297808 */ /* 0x000fe20006800000 */
[----:B------:R-:W-:Y:S01]  /*7ee0*/  MUFU.TANH R52, R31 ;  /* 0x0000001f00347308 */ /* 0x000fe20000002400 */
[----:B------:R-:W-:Y:S01]  /*7ef0*/  FSEL R46, R57, -INF , !P2 ;  /* 0xff800000392e7808 */ /* 0x000fe20005000000 */
[----:B------:R-:W-:Y:S01]  /*7f00*/  FMUL.FTZ R57, R28, c[0x0][0x2ec] ;  /* 0x0000bb001c397a20 */ /* 0x000fe20000410000 */
[----:B------:R-:W-:-:S02]  /*7f10*/  ISETP.GE.AND P6, PT, R9, R38, PT ;  /* 0x000000260900720c */ /* 0x000fc40003fc6270 */
[----:B------:R-:W-:Y:S01]  /*7f20*/  ISETP.GE.AND P4, PT, R9, R36, PT ;  /* 0x000000240900720c */ /* 0x000fe20003f86270 */
[----:B--2---:R-:W-:Y:S01]  /*7f30*/  HMMA.16816.F32 R32, R12, R20, RZ ;  /* 0x000000140c20723c */ /* 0x004fe200000018ff */
[C---:B------:R-:W-:Y:S01]  /*7f40*/  ISETP.GE.AND P5, PT, R8.reuse, R38, PT ;  /* 0x000000260800720c */ /* 0x040fe20003fa6270 */
[----:B------:R-:W1:Y:S01]  /*7f50*/  MUFU.TANH R57, R57 ;  /* 0x0000003900397308 */ /* 0x000e620000002400 */
[----:B------:R-:W-:Y:S02]  /*7f60*/  ISETP.GE.AND P2, PT, R8, R36, PT ;  /* 0x000000240800720c */ /* 0x000fe40003f46270 */
[----:B------:R-:W2:Y:S01]  /*7f70*/  LDSM.16.M88.4 R8, [R107+0x1800] ;  /* 0x001800006b08783b */ /* 0x000ea20000000200 */
[----:B------:R-:W-:Y:S01]  /*7f80*/  IADD3 R28, R26, 0x18, RZ ;  /* 0x000000181a1c7810 */ /* 0x000fe20007ffe0ff */
        /* <DEDUP_REMOVED lines=9> */
[----:B------:R-:W-:-:S02]  /*8020*/  IADD3 R28, R26, 0x20, RZ ;  /* 0x000000201a1c7810 */ /* 0x000fc40007ffe0ff */
[----:B------:R-:W-:Y:S02]  /*8030*/  FSEL R69, R56, -INF , !P6 ;  /* 0xff80000038457808 */ /* 0x000fe40007000000 */
[----:B------:R-:W-:Y:S02]  /*8040*/  FSEL R70, R53, -INF , !P5 ;  /* 0xff80000035467808 */ /* 0x000fe40006800000 */
[----:B------:R-:W-:Y:S01]  /*8050*/  FSEL R68, R68, -INF , !P2 ;  /* 0xff80000044447808 */ /* 0x000fe20005000000 */
[----:B------:R-:W-:Y:S01]  /*8060*/  MUFU.TANH R56, R29 ;  /* 0x0000001d00387308 */ /* 0x000fe20000002400 */
[C---:B------:R-:W-:Y:S02]  /*8070*/  ISETP.GE.AND P5, PT, R28.reuse, R38, PT ;  /* 0x000000261c00720c */ /* 0x040fe40003fa6270 */
[----:B------:R-:W-:Y:S02]  /*8080*/  ISETP.GE.AND P2, PT, R28, R36, PT ;  /* 0x000000241c00720c */ /* 0x000fe40003f46270 */
[----:B------:R-:W-:-:S02]  /*8090*/  IADD3 R24, R26, 0x19, RZ ;  /* 0x000000191a187810 */ /* 0x000fc40007ffe0ff */
[----:B------:R-:W-:Y:S01]  /*80a0*/  FSEL R50, R58, -INF , !P4 ;  /* 0xff8000003a327808 */ /* 0x000fe20006000000 */
[----:B------:R1:W1:Y:S01]  /*80b0*/  MUFU.TANH R53, R30 ;  /* 0x0000001e00357308 */ /* 0x0002620000002400 */
[C---:B------:R-:W-:Y:S02]  /*80c0*/  ISETP.GE.AND P6, PT, R24.reuse, R38, PT ;  /* 0x000000261800720c */ /* 0x040fe40003fc6270 */
[----:B------:R-:W-:Y:S02]  /*80d0*/  ISETP.GE.AND P4, PT, R24, R36, PT ;  /* 0x000000241800720c */ /* 0x000fe40003f86270 */
[C---:B------:R-:W-:Y:S02]  /*80e0*/  IADD3 R21, R26.reuse, 0x28, RZ ;  /* 0x000000281a157810 */ /* 0x040fe40007ffe0ff */
[----:B------:R-:W-:Y:S01]  /*80f0*/  IADD3 R20, R26, 0x29, RZ ;  /* 0x000000291a147810 */ /* 0x000fe20007ffe0ff */
[----:B------:R-:W-:Y:S01]  /*8100*/  MUFU.TANH R54, R17 ;  /* 0x0000001100367308 */ /* 0x000fe20000002400 */
[----:B------:R-:W-:-:S02]  /*8110*/  FSEL R72, R49, -INF , !P6 ;  /* 0xff80000031487808 */ /* 0x000fc40007000000 */
[----:B------:R-:W-:Y:S02]  /*8120*/  FSEL R63, R63, -INF , !P4 ;  /* 0xff8000003f3f7808 */ /* 0x000fe40006000000 */
[----:B------:R-:W-:Y:S01]  /*8130*/  FSEL R60, R60, -INF , !P5 ;  /* 0xff8000003c3c7808 */ /* 0x000fe20006800000 */
[----:B--2---:R-:W-:Y:S01]  /*8140*/  HMMA.16816.F32 R32, R4, R8, R32 ;  /* 0x000000080420723c */ /* 0x004fe20000001820 */
[----:B------:R-:W-:Y:S01]  /*8150*/  FSEL R58, R73, -INF , !P2 ;  /* 0xff800000493a7808 */ /* 0x000fe20005000000 */
[----:B-1----:R-:W1:Y:S01]  /*8160*/  LDSM.16.M88.4 R28, [R108+0x2c00] ;  /* 0x002c00006c1c783b */ /* 0x002e620000000200 */
[C---:B------:R-:W-:Y:S01]  /*8170*/  ISETP.GE.AND P6, PT, R21.reuse, R38, PT ;  /* 0x000000261500720c */ /* 0x040fe20003fc6270 */
[----:B------:R-:W-:Y:S01]  /*8180*/  MUFU.TANH R40, R19 ;  /* 0x0000001300287308 */ /* 0x000fe20000002400 */
[----:B------:R-:W-:Y:S02]  /*8190*/  ISETP.GE.AND P4, PT, R21, R36, PT ;  /* 0x000000241500720c */ /* 0x000fe40003f86270 */
[----:B------:R-:W-:-:S02]  /*81a0*/  ISETP.GE.AND P5, PT, R20, R38, PT ;  /* 0x000000261400720c */ /* 0x000fc40003fa6270 */
[----:B------:R-:W-:Y:S02]  /*81b0*/  ISETP.GE.AND P2, PT, R20, R36, PT ;  /* 0x000000241400720c */ /* 0x000fe40003f46270 */
[----:B------:R-:W-:Y:S01]  /*81c0*/  IADD3 R24, R26, 0x21, RZ ;  /* 0x000000211a187810 */ /* 0x000fe20007ffe0ff */
[----:B------:R-:W-:Y:S01]  /*81d0*/  HMMA.16816.F32 R20, R12, R22, RZ ;  /* 0x000000160c14723c */ /* 0x000fe200000018ff */
[----:B------:R-:W-:Y:S01]  /*81e0*/  FSEL R71, R59, -INF , !P0 ;  /* 0xff8000003b477808 */ /* 0x000fe20004000000 */
[----:B------:R-:W-:Y:S01]  /*81f0*/  MUFU.TANH R25, R25 ;  /* 0x0000001900197308 */ /* 0x000fe20000002400 */
[----:B------:R-:W-:Y:S02]  /*8200*/  FSEL R64, R64, -INF , !P3 ;  /* 0xff80000040407808 */ /* 0x000fe40005800000 */
[C---:B------:R-:W-:Y:S02]  /*8210*/  ISETP.GE.AND P0, PT, R24.reuse, R38, PT ;  /* 0x000000261800720c */ /* 0x040fe40003f06270 */
[----:B------:R-:W-:-:S02]  /*8220*/  ISETP.GE.AND P3, PT, R24, R36, PT ;  /* 0x000000241800720c */ /* 0x000fc40003f66270 */
[----:B------:R-:W-:Y:S01]  /*8230*/  IADD3 R8, R26, 0x30, RZ ;  /* 0x000000301a087810 */ /* 0x000fe20007ffe0ff */
        /* <DEDUP_REMOVED lines=8> */
[----:B------:R-:W-:Y:S01]  /*82c0*/  FMUL.FTZ R34, R34, c[0x0][0x2ec] ;  /* 0x0000bb0022227a20 */ /* 0x000fe20000410000 */
[----:B------:R-:W-:Y:S01]  /*82d0*/  IADD3 R8, R26, 0x31, RZ ;  /* 0x000000311a087810 */ /* 0x000fe20007ffe0ff */
[----:B------:R-:W1:Y:S01]  /*82e0*/  MUFU.TANH R32, R32 ;  /* 0x0000002000207308 */ /* 0x000e620000002400 */
[----:B------:R-:W-:-:S02]  /*82f0*/  FSEL R113, R113, -INF , !P6 ;  /* 0xff80000071717808 */ /* 0x000fc40007000000 */
[----:B------:R-:W-:Y:S01]  /*8300*/  FSEL R99, R99, -INF , !P4 ;  /* 0xff80000063637808 */ /* 0x000fe20006000000 */
[----:B------:R-:W-:Y:S01]  /*8310*/  HMMA.16816.F32 R20, R4, R10, R20 ;  /* 0x0000000a0414723c */ /* 0x000fe20000001814 */
[C---:B------:R-:W-:Y:S01]  /*8320*/  ISETP.GE.AND P6, PT, R8.reuse, R38, PT ;  /* 0x000000260800720c */ /* 0x040fe20003fc6270 */
[----:B--2---:R-:W2:Y:S01]  /*8330*/  LDSM.16.M88.4 R16, [R107+0x1c00] ;  /* 0x001c00006b10783b */ /* 0x004ea20000000200 */
[----:B------:R-:W-:Y:S01]  /*8340*/  ISETP.GE.AND P4, PT, R8, R36, PT ;  /* 0x000000240800720c */ /* 0x000fe20003f86270 */
[----:B------:R-:W1:Y:S01]  /*8350*/  MUFU.TANH R33, R33 ;  /* 0x0000002100217308 */ /* 0x000e620000002400 */
[----:B------:R-:W-:Y:S01]  /*8360*/  IADD3 R8, R26, 0x39, RZ ;  /* 0x000000391a087810 */ /* 0x000fe20007ffe0ff */
[----:B------:R-:W-:-:S04]  /*8370*/  DEPBAR.LE SB0, 0x0 ;  /* 0x000080000000791a */ /* 0x000fc80000000000 */
[----:B------:R-:W-:Y:S02]  /*8380*/  FSEL R92, R92, -INF , !P0 ;  /* 0xff8000005c5c7808 */ /* 0x000fe40004000000 */
[----:B------:R-:W-:Y:S01]  /*8390*/  FSEL R85, R85, -INF , !P3 ;  /* 0xff80000055557808 */ /* 0x000fe20005800000 */
[----:B------:R-:W-:Y:S01]  /*83a0*/  MUFU.TANH R2, R2 ;  /* 0x0000000200027308 */ /* 0x000fe20000002400 */
[C---:B------:R-:W-:Y:S02]  /*83b0*/  ISETP.GE.AND P0, PT, R8.reuse, R38, PT ;  /* 0x000000260800720c */ /* 0x040fe40003f06270 */
[----:B------:R-:W-:Y:S02]  /*83c0*/  ISETP.GE.AND P3, PT, R8, R36, PT ;  /* 0x000000240800720c */ /* 0x000fe40003f66270 */
[C---:B------:R-:W-:Y:S02]  /*83d0*/  IADD3 R9, R26.reuse, 0x38, RZ ;  /* 0x000000381a097810 */ /* 0x040fe40007ffe0ff */
[----:B------:R-:W-:-:S02]  /*83e0*/  IADD3 R8, R26, 0x40, RZ ;  /* 0x000000401a087810 */ /* 0x000fc40007ffe0ff */
[----:B------:R-:W-:Y:S02]  /*83f0*/  FSEL R62, R65, -INF , !P5 ;  /* 0xff800000413e7808 */ /* 0x000fe40006800000 */
[----:B------:R-:W-:Y:S01]  /*8400*/  FSEL R49, R66, -INF , !P2 ;  /* 0xff80000042317808 */ /* 0x000fe20005000000 */
[----:B------:R-:W-:Y:S01]  /*8410*/  FMUL.FTZ R22, R22, c[0x0][0x2ec] ;  /* 0x0000bb0016167a20 */ /* 0x000fe20000410000 */
[----:B------:R-:W-:Y:S01]  /*8420*/  FSEL R89, R89, -INF , !P6 ;  /* 0xff80000059597808 */ /* 0x000fe20007000000 */
[----:B------:R-:W-:Y:S01]  /*8430*/  FMUL.FTZ R21, R21, c[0x0][0x2ec] ;  /* 0x0000bb0015157a20 */ /* 0x000fe20000410000 */
[----:B------:R-:W-:Y:S01]  /*8440*/  FSEL R84, R84, -INF , !P4 ;  /* 0xff80000054547808 */ /* 0x000fe20006000000 */
[----:B------:R-:W-:Y:S01]  /*8450*/  FMUL.FTZ R20, R20, c[0x0][0x2ec] ;  /* 0x0000bb0014147a20 */ /* 0x000fe20000410000 */
[C---:B------:R-:W-:Y:S02]  /*8460*/  ISETP.GE.AND P5, PT, R9.reuse, R38, PT ;  /* 0x000000260900720c */ /* 0x040fe40003fa6270 */
[----:B------:R-:W-:-:S02]  /*8470*/  ISETP.GE.AND P2, PT, R9, R36, PT ;  /* 0x000000240900720c */ /* 0x000fc40003f46270 */
[C---:B------:R-:W-:Y:S01]  /*8480*/  ISETP.GE.AND P6, PT, R8.reuse, R38, PT ;  /* 0x000000260800720c */ /* 0x040fe20003fc6270 */
[----:B------:R-:W-:Y:S01]  /*8490*/  MUFU.TANH R20, R20 ;  /* 0x0000001400147308 */ /* 0x000fe20000002400 */
[----:B------:R-:W-:Y:S01]  /*84a0*/  BAR.SYNC.DEFER_BLOCKING 0x0 ;  /* 0x0000000000007b1d */ /* 0x000fe20000010000 */
[----:B------:R-:W-:Y:S02]  /*84b0*/  ISETP.GE.AND P4, PT, R8, R36, PT ;  /* 0x000000240800720c */ /* 0x000fe40003f86270 */
[----:B-1----:R-:W-:Y:S01]  /*84c0*/  HMMA.16816.F32 R8, R12, R28, RZ ;  /* 0x0000001c0c08723c */ /* 0x002fe200000018ff */
[----:B------:R-:W-:Y:S02]  /*84d0*/  IADD3 R65, R26, 0x41, RZ ;  /* 0x000000411a417810 */ /* 0x000fe40007ffe0ff */
[----:B------:R-:W-:Y:S01]  /*84e0*/  FSEL R88, R88, -INF , !P5 ;  /* 0xff80000058587808 */ /* 0x000fe20006800000 */
[----:B------:R-:W-:Y:S01]  /*84f0*/  MUFU.TANH R28, R34 ;  /* 0x00000022001c7308 */ /* 0x000fe20000002400 */
[----:B------:R-:W-:-:S02]  /*8500*/  FSEL R66, R45, -INF , !P2 ;  /* 0xff8000002d427808 */ /* 0x000fc40005000000 */
[C---:B------:R-:W-:Y:S01]  /*8510*/  ISETP.GE.AND P5, PT, R65.reuse, R38, PT ;  /* 0x000000264100720c */ /* 0x040fe20003fa6270 */
[----:B------:R-:W-:Y:S01]  /*8520*/  HMMA.16816.F32 R12, R12, R30, RZ ;  /* 0x0000001e0c0c723c */ /* 0x000fe200000018ff */
[----:B------:R-:W-:Y:S02]  /*8530*/  ISETP.GE.AND P2, PT, R65, R36, PT ;  /* 0x000000244100720c */ /* 0x000fe40003f46270 */
[C---:B------:R-:W-:Y:S01]  /*8540*/  IADD3 R29, R26.reuse, 0x50, RZ ;  /* 0x000000501a1d7810 */ /* 0x040fe20007ffe0ff */
[----:B------:R-:W1:Y:S01]  /*8550*/  MUFU.TANH R30, R35 ;  /* 0x00000023001e7308 */ /* 0x000e620000002400 */
[C---:B------:R-:W-:Y:S02]  /*8560*/  IADD3 R43, R26.reuse, 0x48, RZ ;  /* 0x000000481a2b7810 */ /* 0x040fe40007ffe0ff */
[----:B------:R-:W-:Y:S02]  /*8570*/  IADD3 R31, R26, 0x49, RZ ;  /* 0x000000491a1f7810 */ /* 0x000fe40007ffe0ff */
[----:B------:R-:W-:-:S02]  /*8580*/  FSEL R97, R97, -INF , !P5 ;  /* 0xff80000061617808 */ /* 0x000fc40006800000 */
[----:B------:R-:W-:Y:S02]  /*8590*/  FSEL R93, R93, -INF , !P2 ;  /* 0xff8000005d5d7808 */ /* 0x000fe40005000000 */
[----:B------:R-:W-:Y:S02]  /*85a0*/  FSEL R67, R67, -INF , !P0 ;  /* 0xff80000043437808 */ /* 0x000fe40004000000 */
[----:B------:R-:W-:Y:S01]  /*85b0*/  FSEL R65, R44, -INF , !P3 ;  /* 0xff8000002c417808 */ /* 0x000fe20005800000 */
[----:B--2---:R-:W-:Y:S01]  /*85c0*/  HMMA.16816.F32 R8, R4, R16, R8 ;  /* 0x000000100408723c */ /* 0x004fe20000001808 */
[----:B------:R-:W-:Y:S01]  /*85d0*/  FSEL R98, R98, -INF , !P6 ;  /* 0xff80000062627808 */ /* 0x000fe20007000000 */
[----:B------:R2:W1:Y:S01]  /*85e0*/  MUFU.TANH R16, R21 ;  /* 0x0000001500107308 */ /* 0x0004620000002400 */
[----:B------:R-:W-:Y:S02]  /*85f0*/  FSEL R94, R94, -INF , !P4 ;  /* 0xff8000005e5e7808 */ /* 0x000fe40006000000 */
[----:B------:R-:W-:-:S02]  /*8600*/  ISETP.GE.AND P5, PT, R29, R38, PT ;  /* 0x000000261d00720c */ /* 0x000fc40003fa6270 */
[----:B------:R-:W-:Y:S01]  /*8610*/  ISETP.GE.AND P2, PT, R29, R36, PT ;  /* 0x000000241d00720c */ /* 0x000fe20003f46270 */
[----:B------:R-:W-:Y:S01]  /*8620*/  HMMA.16816.F32 R4, R4, R18, R12 ;  /* 0x000000120404723c */ /* 0x000fe2000000180c */
[C---:B------:R-:W-:Y:S02]  /*8630*/  ISETP.GE.AND P0, PT, R43.reuse, R38, PT ;  /* 0x000000262b00720c */ /* 0x040fe40003f06270 */
[----:B------:R-:W-:Y:S02]  /*8640*/  ISETP.GE.AND P3, PT, R43, R36, PT ;  /* 0x000000242b00720c */ /* 0x000fe40003f66270 */
[C---:B------:R-:W-:Y:S02]  /*8650*/  ISETP.GE.AND P6, PT, R31.reuse, R38, PT ;  /* 0x000000261f00720c */ /* 0x040fe40003fc6270 */
[----:B------:R-:W-:Y:S02]  /*8660*/  ISETP.GE.AND P4, PT, R31, R36, PT ;  /* 0x000000241f00720c */ /* 0x000fe40003f86270 */
[----:B------:R-:W-:-:S02]  /*8670*/  IADD3 R29, R26, 0x51, RZ ;  /* 0x000000511a1d7810 */ /* 0x000fc40007ffe0ff */
[----:B------:R-:W-:Y:S02]  /*8680*/  IADD3 R17, R26, 0x58, RZ ;  /* 0x000000581a117810 */ /* 0x000fe40007ffe0ff */
[----:B----4-:R-:W-:Y:S02]  /*8690*/  FSEL R96, R96, -INF , !P0 ;  /* 0xff80000060607808 */ /* 0x010fe40004000000 */
[----:B-----5:R-:W-:Y:S01]  /*86a0*/  FSEL R91, R91, -INF , !P3 ;  /* 0xff8000005b5b7808 */ /* 0x020fe20005800000 */
[----:B------:R-:W-:Y:S01]  /*86b0*/  FMUL.FTZ R10, R10, c[0x0][0x2ec] ;  /* 0x0000bb000a0a7a20 */ /* 0x000fe20000410000 */
[----:B---3--:R-:W-:Y:S01]  /*86c0*/  FSEL R95, R95, -INF , !P6 ;  /* 0xff8000005f5f7808 */ /* 0x008fe20007000000 */
[----:B------:R-:W-:Y:S01]  /*86d0*/  FMUL.FTZ R8, R8, c[0x0][0x2ec] ;  /* 0x0000bb0008087a20 */ /* 0x000fe20000410000 */
[----:B------:R-:W-:Y:S01]  /*86e0*/  FSEL R90, R90, -INF , !P4 ;  /* 0xff8000005a5a7808 */ /* 0x000fe20006000000 */
[----:B------:R-:W-:Y:S01]  /*86f0*/  FMUL.FTZ R9, R9, c[0x0][0x2ec] ;  /* 0x0000bb0009097a20 */ /* 0x000fe20000410000 */
[----:B------:R-:W-:Y:S01]  /*8700*/  ISETP.GE.AND P0, PT, R29, R38, PT ;  /* 0x000000261d00720c */ /* 0x000fe20003f06270 */
[----:B------:R-:W-:Y:S01]  /*8710*/  FMUL.FTZ R11, R11, c[0x0][0x2ec] ;  /* 0x0000bb000b0b7a20 */ /* 0x000fe20000410000 */
[----:B------:R-:W-:Y:S01]  /*8720*/  ISETP.GE.AND P3, PT, R29, R36, PT ;  /* 0x000000241d00720c */ /* 0x000fe20003f66270 */
[----:B------:R-:W-:Y:S01]  /*8730*/  FMUL.FTZ R4, R4, c[0x0][0x2ec] ;  /* 0x0000bb0004047a20 */ /* 0x000fe20000410000 */
[C---:B------:R-:W-:Y:S01]  /*8740*/  ISETP.GE.AND P6, PT, R17.reuse, R38, PT ;  /* 0x000000261100720c */ /* 0x040fe20003fc6270 */
[----:B------:R3:W-:Y:S01]  /*8750*/  MUFU.TANH R29, R22 ;  /* 0x00000016001d7308 */ /* 0x0007e20000002400 */
[----:B------:R-:W-:Y:S01]  /*8760*/  ISETP.GE.AND P4, PT, R17, R36, PT ;  /* 0x000000241100720c */ /* 0x000fe20003f86270 */
[----:B------:R-:W-:Y:S01]  /*8770*/  FMUL.FTZ R17, R23, c[0x0][0x2ec] ;  /* 0x0000bb0017117a20 */ /* 0x000fe20000410000 */
[----:B------:R-:W-:Y:S01]  /*8780*/  FSEL R57, R57, -INF , !P5 ;  /* 0xff80000039397808 */ /* 0x000fe20006800000 */
[----:B------:R-:W-:Y:S01]  /*8790*/  FMUL.FTZ R5, R5, c[0x0][0x2ec] ;  /* 0x0000bb0005057a20 */ /* 0x000fe20000410000 */
[----:B------:R-:W-:Y:S01]  /*87a0*/  FSEL R53, R53, -INF , !P2 ;  /* 0xff80000035357808 */ /* 0x000fe20005000000 */
[----:B------:R-:W-:Y:S01]  /*87b0*/  FMUL.FTZ R6, R6, c[0x0][0x2ec] ;  /* 0x0000bb0006067a20 */ /* 0x000fe20000410000 */
[C---:B--2---:R-:W-:Y:S01]  /*87c0*/  IADD3 R21, R26.reuse, 0x60, RZ ;  /* 0x000000601a157810 */ /* 0x044fe20007ffe0ff */
[----:B------:R-:W2:Y:S01]  /*87d0*/  MUFU.TANH R17, R17 ;  /* 0x0000001100117308 */ /* 0x000ea20000002400 */
[C---:B------:R-:W-:Y:S01]  /*87e0*/  IADD3 R13, R26.reuse, 0x61, RZ ;  /* 0x000000611a0d7810 */ /* 0x040fe20007ffe0ff */
[----:B------:R-:W-:Y:S01]  /*87f0*/  FMUL.FTZ R7, R7, c[0x0][0x2ec] ;  /* 0x0000bb0007077a20 */ /* 0x000fe20000410000 */
[----:B------:R-:W-:-:S02]  /*8800*/  IADD3 R12, R26, 0x68, RZ ;  /* 0x000000681a0c7810 */ /* 0x000fc40007ffe0ff */
[----:B------:R-:W-:Y:S02]  /*8810*/  FSEL R56, R56, -INF , !P0 ;  /* 0xff80000038387808 */ /* 0x000fe40004000000 */
[----:B------:R-:W-:Y:S01]  /*8820*/  FSEL R55, R55, -INF , !P6 ;  /* 0xff80000037377808 */ /* 0x000fe20007000000 */
[----:B------:R-:W4:Y:S01]  /*8830*/  MUFU.TANH R4, R4 ;  /* 0x0000000400047308 */ /* 0x000f220000002400 */
[----:B---3--:R-:W-:Y:S02]  /*8840*/  IADD3 R22, R26, 0x59, RZ ;  /* 0x000000591a167810 */ /* 0x008fe40007ffe0ff */
[----:B------:R-:W-:Y:S02]  /*8850*/  FSEL R35, R24, -INF , !P4 ;  /* 0xff80000018237808 */ /* 0x000fe40006000000 */
[C---:B------:R-:W-:Y:S02]  /*8860*/  ISETP.GE.AND P5, PT, R22.reuse, R38, PT ;  /* 0x000000261600720c */ /* 0x040fe40003fa6270 */
[----:B------:R-:W-:Y:S01]  /*8870*/  ISETP.GE.AND P2, PT, R22, R36, PT ;  /* 0x000000241600720c */ /* 0x000fe20003f46270 */
[----:B------:R3:W-:Y:S01]  /*8880*/  MUFU.TANH R24, R10 ;  /* 0x0000000a00187308 */ /* 0x0007e20000002400 */
[----:B------:R-:W-:-:S02]  /*8890*/  FSEL R54, R54, -INF , !P5 ;  /* 0xff80000036367808 */ /* 0x000fc40006800000 */
[----:B------:R-:W-:Y:S02]  /*88a0*/  FSEL R15, R40, -INF , !P2 ;  /* 0xff800000280f7808 */ /* 0x000fe40005000000 */
[-C--:B------:R-:W-:Y:S02]  /*88b0*/  ISETP.GE.AND P0, PT, R21, R38.reuse, PT ;  /* 0x000000261500720c */ /* 0x080fe40003f06270 */
[C---:B------:R-:W-:Y:S01]  /*88c0*/  ISETP.GE.AND P6, PT, R13.reuse, R38, PT ;  /* 0x000000260d00720c */ /* 0x040fe20003fc6270 */
[----:B------:R-:W5:Y:S01]  /*88d0*/  MUFU.TANH R8, R8 ;  /* 0x0000000800087308 */ /* 0x000f620000002400 */
[----:B------:R-:W-:Y:S02]  /*88e0*/  ISETP.GE.AND P4, PT, R13, R36, PT ;  /* 0x000000240d00720c */ /* 0x000fe40003f86270 */
[C---:B------:R-:W-:Y:S02]  /*88f0*/  ISETP.GE.AND P5, PT, R12.reuse, R38, PT ;  /* 0x000000260c00720c */ /* 0x040fe40003fa6270 */
[----:B------:R-:W-:-:S02]  /*8900*/  ISETP.GE.AND P2, PT, R12, R36, PT ;  /* 0x000000240c00720c */ /* 0x000fc40003f46270 */
[C---:B------:R-:W-:Y:S01]  /*8910*/  IADD3 R12, R26.reuse, 0x69, RZ ;  /* 0x000000691a0c7810 */ /* 0x040fe20007ffe0ff */
[----:B------:R-:W2:Y:S01]  /*8920*/  MUFU.TANH R9, R9 ;  /* 0x0000000900097308 */ /* 0x000ea20000002400 */
[----:B---3--:R-:W-:Y:S02]  /*8930*/  IADD3 R10, R26, 0x70, RZ ;  /* 0x000000701a0a7810 */ /* 0x008fe40007ffe0ff */
[----:B------:R-:W-:Y:S02]  /*8940*/  FSEL R52, R52, -INF , !P3 ;  /* 0xff80000034347808 */ /* 0x000fe40005800000 */
[----:B------:R-:W-:Y:S02]  /*8950*/  ISETP.GE.AND P3, PT, R21, R36, PT ;  /* 0x000000241500720c */ /* 0x000fe40003f66270 */
[----:B------:R-:W-:Y:S01]  /*8960*/  FSEL R40, R32, -INF , !P0 ;  /* 0xff80000020287808 */ /* 0x000fe20004000000 */
[----:B------:R3:W2:Y:S01]  /*8970*/  MUFU.TANH R23, R11 ;  /* 0x0000000b00177308 */ /* 0x0006a20000002400 */
[----:B------:R-:W-:-:S02]  /*8980*/  FSEL R14, R33, -INF , !P6 ;  /* 0xff800000210e7808 */ /* 0x000fc40007000000 */
[----:B-1----:R-:W-:Y:S02]  /*8990*/  FSEL R30, R30, -INF , !P4 ;  /* 0xff8000001e1e7808 */ /* 0x002fe40006000000 */
[-C--:B------:R-:W-:Y:S02]  /*89a0*/  ISETP.GE.AND P0, PT, R12, R38.reuse, PT ;  /* 0x000000260c00720c */ /* 0x080fe40003f06270 */
[C---:B------:R-:W-:Y:S01]  /*89b0*/  ISETP.GE.AND P6, PT, R10.reuse, R38, PT ;  /* 0x000000260a00720c */ /* 0x040fe20003fc6270 */
[----:B------:R-:W1:Y:S01]  /*89c0*/  MUFU.TANH R22, R6 ;  /* 0x0000000600167308 */ /* 0x000e620000002400 */
[----:B------:R-:W-:Y:S02]  /*89d0*/  ISETP.GE.AND P4, PT, R10, R36, PT ;  /* 0x000000240a00720c */ /* 0x000fe40003f86270 */
[----:B------:R-:W-:Y:S02]  /*89e0*/  IADD3 R10, R26, 0x78, RZ ;  /* 0x000000781a0a7810 */ /* 0x000fe40007ffe0ff */
[----:B------:R-:W-:-:S02]  /*89f0*/  FSEL R31, R28, -INF , !P3 ;  /* 0xff8000001c1f7808 */ /* 0x000fc40005800000 */
[----:B------:R-:W-:Y:S02]  /*8a00*/  ISETP.GE.AND P3, PT, R12, R36, PT ;  /* 0x000000240c00720c */ /* 0x000fe40003f66270 */
[----:B------:R-:W-:Y:S02]  /*8a10*/  FSEL R12, R16, -INF , !P0 ;  /* 0xff800000100c7808 */ /* 0x000fe40004000000 */
[----:B------:R-:W-:Y:S02]  /*8a20*/  ISETP.GE.AND P0, PT, R10, R38, PT ;  /* 0x000000260a00720c */ /* 0x000fe40003f06270 */
[----:B--2---:R-:W-:Y:S02]  /*8a30*/  FSEL R18, R17, -INF , !P3 ;  /* 0xff80000011127808 */ /* 0x004fe40005800000 */
[----:B------:R-:W-:Y:S02]  /*8a40*/  FSEL R13, R20, -INF , !P5 ;  /* 0xff800000140d7808 */ /* 0x000fe40006800000 */
[----:B------:R-:W-:Y:S01]  /*8a50*/  ISETP.GE.AND P3, PT, R10, R36, PT ;  /* 0x000000240a00720c */ /* 0x000fe20003f66270 */
[----:B------:R-:W-:Y:S01]  /*8a60*/  MUFU.TANH R20, R7 ;  /* 0x0000000700147308 */ /* 0x000fe20000002400 */
[----:B----4-:R-:W-:-:S02]  /*8a70*/  FSEL R16, R4, -INF , !P0 ;  /* 0xff80000004107808 */ /* 0x010fc40004000000 */
[----:B------:R-:W-:Y:S02]  /*8a80*/  ISETP.GE.AND P0, PT, R37, 0x2, PT ;  /* 0x000000022500780c */ /* 0x000fe40003f06270 */
[----:B---3--:R-:W-:Y:S02]  /*8a90*/  IADD3 R11, R26, 0x71, RZ ;  /* 0x000000711a0b7810 */ /* 0x008fe40007ffe0ff */
[----:B------:R-:W-:Y:S01]  /*8aa0*/  FSEL R29, R29, -INF , !P2 ;  /* 0xff8000001d1d7808 */ /* 0x000fe20005000000 */
[----:B------:R2:W3:Y:S01]  /*8ab0*/  MUFU.TANH R10, R5 ;  /* 0x00000005000a7308 */ /* 0x0004e20000002400 */
[----:B-----5:R-:W-:Y:S02]  /*8ac0*/  FSEL R33, R8, -INF , !P6 ;  /* 0xff80000008217808 */ /* 0x020fe40007000000 */
[----:B------:R-:W-:Y:S02]  /*8ad0*/  FSEL R24, R24, -INF , !P4 ;  /* 0xff80000018187808 */ /* 0x000fe40006000000 */
[----:B------:R-:W-:-:S02]  /*8ae0*/  ISETP.GE.AND P5, PT, R11, R38, PT ;  /* 0x000000260b00720c */ /* 0x000fc40003fa6270 */
[----:B------:R-:W-:Y:S02]  /*8af0*/  ISETP.GE.AND P2, PT, R11, R36, PT ;  /* 0x000000240b00720c */ /* 0x000fe40003f46270 */
[C---:B------:R-:W-:Y:S02]  /*8b00*/  ISETP.GE.AND P6, PT, R26.reuse, R38, PT ;  /* 0x000000261a00720c */ /* 0x040fe40003fc6270 */
[C---:B------:R-:W-:Y:S02]  /*8b10*/  ISETP.GE.AND P4, PT, R26.reuse, R36, PT ;  /* 0x000000241a00720c */ /* 0x040fe40003f86270 */
[----:B------:R-:W-:Y:S02]  /*8b20*/  IADD3 R26, R26, 0x79, RZ ;  /* 0x000000791a1a7810 */ /* 0x000fe40007ffe0ff */
[----:B------:R-:W-:Y:S02]  /*8b30*/  FSEL R32, R9, -INF , !P5 ;  /* 0xff80000009207808 */ /* 0x000fe40006800000 */
[----:B------:R-:W-:-:S02]  /*8b40*/  FSEL R23, R23, -INF , !P2 ;  /* 0xff80000017177808 */ /* 0x000fc40005000000 */
[C---:B------:R-:W-:Y:S02]  /*8b50*/  ISETP.GE.AND P5, PT, R26.reuse, R38, PT ;  /* 0x000000261a00720c */ /* 0x040fe40003fa6270 */
[----:B------:R-:W-:Y:S02]  /*8b60*/  ISETP.GE.AND P2, PT, R26, R36, PT ;  /* 0x000000241a00720c */ /* 0x000fe40003f46270 */
[----:B--2---:R-:W-:Y:S02]  /*8b70*/  FSEL R5, R25, -INF , !P6 ;  /* 0xff80000019057808 */ /* 0x004fe40007000000 */
[----:B-1----:R-:W-:Y:S02]  /*8b80*/  FSEL R22, R22, -INF , !P3 ;  /* 0xff80000016167808 */ /* 0x002fe40005800000 */
[----:B------:R-:W-:Y:S02]  /*8b90*/  FSEL R4, R2, -INF , !P4 ;  /* 0xff80000002047808 */ /* 0x000fe40006000000 */
[----:B---3--:R-:W-:-:S02]  /*8ba0*/  FSEL R25, R10, -INF , !P5 ;  /* 0xff8000000a197808 */ /* 0x008fc40006800000 */
[----:B------:R-:W-:Y:S01]  /*8bb0*/  FSEL R20, R20, -INF , !P2 ;  /* 0xff80000014147808 */ /* 0x000fe20005000000 */
        /* <DEDUP_REMOVED lines=61> */
.L_x_4464:
[----:B------:R-:W-:-:S05]  /*8f90*/  IMAD.MOV.U32 R0, RZ, RZ, c[0x0][0x198] ;  /* 0x00006600ff007624 */ /* 0x000fca00078e00ff */
[----:B------:R-:W-:-:S04]  /*8fa0*/  LEA R0, -R0, RZ, 0x7 ;  /* 0x000000ff00007211 */ /* 0x000fc800078e39ff */
[----:B------:R-:W-:Y:S02]  /*8fb0*/  SHF.R.S32.HI R2, RZ, 0x1f, R0 ;  /* 0x0000001fff027819 */ /* 0x000fe40000011400 */
.L_x_4465:
        /* <DEDUP_REMOVED lines=22> */
.L_x_4463:
        /* <DEDUP_REMOVED lines=64> */
[----:B------:R-:W-:Y:S01]  /*9520*/  LEA R105, R27, R106, 0x1 ;  /* 0x0000006a1b697211 */ /* 0x000fe200078e08ff */
[----:B------:R-:W-:Y:S04]  /*9530*/  LDSM.16.MT88.4 R76, [R106+0x3000] ;  /* 0x003000006a4c783b */ /* 0x000fe80000004200 */
[----:B------:R-:W-:Y:S01]  /*9540*/  LDSM.16.MT88.4 R8, [R106+0x3400] ;  /* 0x003400006a08783b */ /* 0x000fe20000004200 */
[----:B-1----:R-:W-:-:S03]  /*9550*/  FMNMX.FTZ R7, R0, R7, !PT ;  /* 0x0000000700077209 */ /* 0x002fc60007810000 */
[----:B------:R-:W1:Y:S04]  /*9560*/  SHFL.BFLY PT, R0, R6, 0x2, 0x1f ;  /* 0x0c401f0006007f89 */ /* 0x000e6800000e0000 */
[----:B------:R-:W2:Y:S01]  /*9570*/  SHFL.BFLY PT, R2, R7, 0x1, 0x1f ;  /* 0x0c201f0007027f89 */ /* 0x000ea200000e0000 */
[----:B-1----:R-:W-:Y:S02]  /*9580*/  FMNMX.FTZ R0, R6, R0, !PT ;  /* 0x0000000006007209 */ /* 0x002fe40007810000 */
[----:B--2---:R-:W-:-:S04]  /*9590*/  FMNMX.FTZ R2, R7, R2, !PT ;  /* 0x0000000207027209 */ /* 0x004fc80007810000 */
        /* <DEDUP_REMOVED lines=26> */
[--C-:B------:R-:W-:Y:S02]  /*9740*/  FFMA.FTZ R95, R95, c[0x0][0x23c], -R26.reuse ;  /* 0x00008f005f5f7a23 */ /* 0x100fe4000001081a */
[--C-:B------:R-:W-:Y:S01]  /*9750*/  FFMA.FTZ R57, R57, c[0x0][0x23c], -R26.reuse ;  /* 0x00008f0039397a23 */ /* 0x100fe2000001081a */
[----:B------:R-:W-:Y:S01]  /*9760*/  FSEL R21, R21, RZ, P2 ;  /* 0x000000ff15157208 */ /* 0x000fe20001000000 */
[----:B------:R-:W-:-:S02]  /*9770*/  FFMA.FTZ R56, R56, c[0x0][0x23c], -R26 ;  /* 0x00008f0038387a23 */ /* 0x000fc4000001081a */
[----:B------:R-:W-:Y:S01]  /*9780*/  FFMA.FTZ R55, R55, c[0x0][0x23c], -R26 ;  /* 0x00008f0037377a23 */ /* 0x000fe2000001081a */
[----:B------:R-:W-:Y:S01]  /*9790*/  MUFU.EX2 R41, R41 ;  /* 0x0000002900297308 */ /* 0x000fe20000000800 */
[--C-:B------:R-:W-:Y:S02]  /*97a0*/  FFMA.FTZ R48, R4, c[0x0][0x23c], -R21.reuse ;  /* 0x00008f0004307a23 */ /* 0x100fe40000010815 */
[--C-:B------:R-:W-:Y:S01]  /*97b0*/  FFMA.FTZ R47, R47, c[0x0][0x23c], -R21.reuse ;  /* 0x00008f002f2f7a23 */ /* 0x100fe20000010815 */
[----:B------:R-:W3:Y:S01]  /*97c0*/  LDSM.16.MT88.4 R4, [R105+0x3000] ;  /* 0x003000006904783b */ /* 0x000ee20000004200 */
[--C-:B------:R-:W-:Y:S02]  /*97d0*/  FFMA.FTZ R46, R46, c[0x0][0x23c], -R21.reuse ;  /* 0x00008f002e2e7a23 */ /* 0x100fe40000010815 */
[--C-:B------:R-:W-:Y:S01]  /*97e0*/  FFMA.FTZ R51, R51, c[0x0][0x23c], -R21.reuse ;  /* 0x00008f0033337a23 */ /* 0x100fe20000010815 */
[----:B------:R-:W-:Y:S01]  /*97f0*/  MUFU.EX2 R48, R48 ;  /* 0x0000003000307308 */ /* 0x000fe20000000800 */
[--C-:B------:R-:W-:Y:S01]  /*9800*/  FFMA.FTZ R28, R68, c[0x0][0x23c], -R21.reuse ;  /* 0x00008f00441c7a23 */ /* 0x100fe20000010815 */
[----:B--2---:R-:W-:Y:S01]  /*9810*/  F2FP.PACK_AB R68, R44, R45 ;  /* 0x0000002d2c44723e */ /* 0x004fe200000000ff */
[--C-:B------:R-:W-:Y:S01]  /*9820*/  FFMA.FTZ R50, R50, c[0x0][0x23c], -R21.reuse ;  /* 0x00008f0032327a23 */ /* 0x100fe20000010815 */
[----:B-1----:R-:W-:Y:S01]  /*9830*/  F2FP.PACK_AB R70, R42, R43 ;  /* 0x0000002b2a46723e */ /* 0x002fe200000000ff */
[----:B------:R-:W-:-:S02]  /*9840*/  FFMA.FTZ R27, R64, c[0x0][0x23c], -R21 ;  /* 0x00008f00401b7a23 */ /* 0x000fc40000010815 */
[--C-:B------:R-:W-:Y:S01]  /*9850*/  FFMA.FTZ R3, R63, c[0x0][0x23c], -R21.reuse ;  /* 0x00008f003f037a23 */ /* 0x100fe20000010815 */
        /* <DEDUP_REMOVED lines=10> */
[----:B------:R-:W2:Y:S01]  /*9900*/  MUFU.EX2 R51, R51 ;  /* 0x0000003300337308 */ /* 0x000ea20000000800 */
[----:B-1----:R-:W-:Y:S01]  /*9910*/  F2FP.PACK_AB R69, R47, R48 ;  /* 0x000000302f45723e */ /* 0x002fe200000000ff */
[--C-:B------:R-:W-:Y:S02]  /*9920*/  FFMA.FTZ R85, R85, c[0x0][0x23c], -R21.reuse ;  /* 0x00008f0055557a23 */ /* 0x100fe40000010815 */
[--C-:B------:R-:W-:Y:S02]  /*9930*/  FFMA.FTZ R84, R84, c[0x0][0x23c], -R21.reuse ;  /* 0x00008f0054547a23 */ /* 0x100fe40000010815 */
[----:B------:R-:W-:-:S02]  /*9940*/  FFMA.FTZ R66, R66, c[0x0][0x23c], -R21 ;  /* 0x00008f0042427a23 */ /* 0x000fc40000010815 */
[----:B------:R-:W1:Y:S01]  /*9950*/  MUFU.EX2 R34, R34 ;  /* 0x0000002200227308 */ /* 0x000e620000000800 */
[--C-:B------:R-:W-:Y:S02]  /*9960*/  FFMA.FTZ R65, R65, c[0x0][0x23c], -R21.reuse ;  /* 0x00008f0041417a23 */ /* 0x100fe40000010815 */
[--C-:B------:R-:W-:Y:S02]  /*9970*/  FFMA.FTZ R94, R94, c[0x0][0x23c], -R21.reuse ;  /* 0x00008f005e5e7a23 */ /* 0x100fe40000010815 */
[--C-:B------:R-:W-:Y:S02]  /*9980*/  FFMA.FTZ R93, R93, c[0x0][0x23c], -R21.reuse ;  /* 0x00008f005d5d7a23 */ /* 0x100fe40000010815 */
[--C-:B------:R-:W-:Y:S01]  /*9990*/  FFMA.FTZ R91, R91, c[0x0][0x23c], -R21.reuse ;  /* 0x00008f005b5b7a23 */ /* 0x100fe20000010815 */
[----:B--2---:R-:W-:Y:S01]  /*99a0*/  F2FP.PACK_AB R71, R51, R46 ;  /* 0x0000002e3347723e */ /* 0x004fe200000000ff */
[----:B------:R-:W-:Y:S01]  /*99b0*/  MUFU.EX2 R19, R19 ;  /* 0x0000001300137308 */ /* 0x000fe20000000800 */
[----:B------:R-:W-:-:S02]  /*99c0*/  FFMA.FTZ R90, R90, c[0x0][0x23c], -R21 ;  /* 0x00008f005a5a7a23 */ /* 0x000fc40000010815 */
[----:B------:R-:W-:Y:S02]  /*99d0*/  FADD.FTZ R45, R45, R44 ;  /* 0x0000002c2d2d7221 */ /* 0x000fe40000010000 */
[----:B------:R-:W-:Y:S01]  /*99e0*/  FADD.FTZ R47, R48, R47 ;  /* 0x0000002f302f7221 */ /* 0x000fe20000010000 */
[C---:B------:R-:W-:Y:S01]  /*99f0*/  HMMA.16816.F32 R80, R68.reuse, R76, RZ ;  /* 0x0000004c4450723c */ /* 0x040fe200000018ff */
[----:B------:R-:W-:Y:S01]  /*9a00*/  FFMA.FTZ R35, R35, c[0x0][0x23c], -R21 ;  /* 0x00008f0023237a23 */ /* 0x000fe20000010815 */
[----:B------:R-:W2:Y:S01]  /*9a10*/  MUFU.EX2 R17, R17 ;  /* 0x0000001100117308 */ /* 0x000ea20000000800 */
[----:B------:R-:W-:Y:S02]  /*9a20*/  FADD.FTZ R45, R43, R45 ;  /* 0x0000002d2b2d7221 */ /* 0x000fe40000010000 */
[----:B------:R-:W-:Y:S02]  /*9a30*/  FADD.FTZ R47, R46, R47 ;  /* 0x0000002f2e2f7221 */ /* 0x000fe40000010000 */
[----:B------:R-:W-:Y:S01]  /*9a40*/  FFMA.FTZ R54, R54, c[0x0][0x23c], -R26 ;  /* 0x00008f0036367a23 */ /* 0x000fe2000001081a */
[----:B------:R-:W-:Y:S01]  /*9a50*/  HMMA.16816.F32 R76, R68, R78, RZ ;  /* 0x0000004e444c723c */ /* 0x000fe200000018ff */
[--C-:B------:R-:W-:Y:S01]  /*9a60*/  FFMA.FTZ R53, R53, c[0x0][0x23c], -R21.reuse ;  /* 0x00008f0035357a23 */ /* 0x100fe20000010815 */
[----:B------:R-:W-:Y:S01]  /*9a70*/  MUFU.EX2 R50, R50 ;  /* 0x0000003200327308 */ /* 0x000fe20000000800 */
[----:B------:R-:W-:-:S02]  /*9a80*/  FFMA.FTZ R52, R52, c[0x0][0x23c], -R21 ;  /* 0x00008f0034347a23 */ /* 0x000fc40000010815 */
[----:B------:R-:W-:Y:S02]  /*9a90*/  FADD.FTZ R45, R42, R45 ;  /* 0x0000002d2a2d7221 */ /* 0x000fe40000010000 */
[----:B------:R-:W-:Y:S01]  /*9aa0*/  FADD.FTZ R47, R51, R47 ;  /* 0x0000002f332f7221 */ /* 0x000fe20000010000 */
[C---:B---3--:R-:W-:Y:S01]  /*9ab0*/  HMMA.16816.F32 R72, R68.reuse, R4, RZ ;  /* 0x000000044448723c */ /* 0x048fe200000018ff */
[----:B------:R-:W-:Y:S01]  /*9ac0*/  FADD.FTZ R45, R41, R45 ;  /* 0x0000002d292d7221 */ /* 0x000fe20000010000 */
[----:B------:R-:W3:Y:S01]  /*9ad0*/  MUFU.EX2 R28, R28 ;  /* 0x0000001c001c7308 */ /* 0x000ee20000000800 */
[--C-:B------:R-:W-:Y:S02]  /*9ae0*/  FFMA.FTZ R40, R40, c[0x0][0x23c], -R26.reuse ;  /* 0x00008f0028287a23 */ /* 0x100fe4000001081a */
[C---:B-1----:R-:W-:Y:S02]  /*9af0*/  FADD.FTZ R45, R34.reuse, R45 ;  /* 0x0000002d222d7221 */ /* 0x042fe40000010000 */
[----:B------:R-:W-:Y:S01]  /*9b00*/  F2FP.PACK_AB R4, R34, R41 ;  /* 0x000000292204723e */ /* 0x000fe200000000ff */
[----:B------:R-:W-:Y:S01]  /*9b10*/  HMMA.16816.F32 R68, R68, R6, RZ ;  /* 0x000000064444723c */ /* 0x000fe200000018ff */
[--C-:B------:R-:W-:Y:S01]  /*9b20*/  FFMA.FTZ R42, R13, c[0x0][0x23c], -R26.reuse ;  /* 0x00008f000d2a7a23 */ /* 0x100fe2000001081a */
[----:B------:R-:W-:Y:S01]  /*9b30*/  MUFU.EX2 R27, R27 ;  /* 0x0000001b001b7308 */ /* 0x000fe20000000800 */
[----:B------:R-:W-:-:S02]  /*9b40*/  FFMA.FTZ R43, R12, c[0x0][0x23c], -R26 ;  /* 0x00008f000c2b7a23 */ /* 0x000fc4000001081a */
[----:B------:R-:W-:Y:S02]  /*9b50*/  FFMA.FTZ R31, R31, c[0x0][0x23c], -R21 ;  /* 0x00008f001f1f7a23 */ /* 0x000fe40000010815 */
[----:B--2---:R-:W-:Y:S01]  /*9b60*/  F2FP.PACK_AB R6, R17, R19 ;  /* 0x000000131106723e */ /* 0x004fe200000000ff */
[----:B------:R-:W-:Y:S02]  /*9b70*/  FADD.FTZ R19, R19, R45 ;  /* 0x0000002d13137221 */ /* 0x000fe40000010000 */
[----:B------:R-:W1:Y:S01]  /*9b80*/  MUFU.EX2 R3, R3 ;  /* 0x0000000300037308 */ /* 0x000e620000000800 */
[----:B---3--:R-:W-:Y:S01]  /*9b90*/  F2FP.PACK_AB R5, R28, R50 ;  /* 0x000000321c05723e */ /* 0x008fe200000000ff */
[----:B------:R-:W-:Y:S02]  /*9ba0*/  FADD.FTZ R50, R50, R47 ;  /* 0x0000002f32327221 */ /* 0x000fe40000010000 */
[----:B------:R-:W-:Y:S02]  /*9bb0*/  FADD.FTZ R19, R17, R19 ;  /* 0x0000001311137221 */ /* 0x000fe40000010000 */
[----:B------:R-:W-:-:S02]  /*9bc0*/  FADD.FTZ R50, R28, R50 ;  /* 0x000000321c327221 */ /* 0x000fc40000010000 */
[----:B------:R-:W-:Y:S01]  /*9bd0*/  MUFU.EX2 R64, R64 ;  /* 0x0000004000407308 */ /* 0x000fe20000000800 */
[--C-:B------:R-:W-:Y:S02]  /*9be0*/  FFMA.FTZ R30, R30, c[0x0][0x23c], -R21.reuse ;  /* 0x00008f001e1e7a23 */ /* 0x100fe40000010815 */
[--C-:B------:R-:W-:Y:S02]  /*9bf0*/  FFMA.FTZ R29, R29, c[0x0][0x23c], -R21.reuse ;  /* 0x00008f001d1d7a23 */ /* 0x100fe40000010815 */
[----:B------:R-:W-:Y:S02]  /*9c00*/  FFMA.FTZ R28, R18, c[0x0][0x23c], -R21 ;  /* 0x00008f00121c7a23 */ /* 0x000fe40000010815 */
[----:B------:R-:W-:Y:S01]  /*9c10*/  FFMA.FTZ R16, R16, c[0x0][0x23c], -R26 ;  /* 0x00008f0010107a23 */ /* 0x000fe2000001081a */
[----:B-1----:R-:W-:Y:S01]  /*9c20*/  F2FP.PACK_AB R7, R3, R27 ;  /* 0x0000001b0307723e */ /* 0x002fe200000000ff */
[----:B------:R-:W-:Y:S01]  /*9c30*/  MUFU.EX2 R63, R63 ;  /* 0x0000003f003f7308 */ /* 0x000fe20000000800 */
[----:B------:R-:W-:-:S02]  /*9c40*/  FADD.FTZ R27, R27, R50 ;  /* 0x000000321b1b7221 */ /* 0x000fc40000010000 */
[--C-:B------:R-:W-:Y:S02]  /*9c50*/  FFMA.FTZ R33, R33, c[0x0][0x23c], -R26.reuse ;  /* 0x00008f0021217a23 */ /* 0x100fe4000001081a */
[----:B------:R-:W-:Y:S01]  /*9c60*/  FADD.FTZ R27, R3, R27 ;  /* 0x0000001b031b7221 */ /* 0x000fe20000010000 */
[C---:B------:R-:W-:Y:S01]  /*9c70*/  HMMA.16816.F32 R80, R4.reuse, R8, R80 ;  /* 0x000000080450723c */ /* 0x040fe20000001850 */
[--C-:B------:R-:W-:Y:S01]  /*9c80*/  FFMA.FTZ R24, R24, c[0x0][0x23c], -R21.reuse ;  /* 0x00008f0018187a23 */ /* 0x100fe20000010815 */
[----:B------:R-:W-:Y:S01]  /*9c90*/  MUFU.EX2 R61, R61 ;  /* 0x0000003d003d7308 */ /* 0x000fe20000000800 */
[--C-:B------:R-:W-:Y:S02]  /*9ca0*/  FFMA.FTZ R32, R32, c[0x0][0x23c], -R26.reuse ;  /* 0x00008f0020207a23 */ /* 0x100fe4000001081a */
[----:B------:R-:W-:Y:S02]  /*9cb0*/  FFMA.FTZ R128, R25, c[0x0][0x23c], -R26 ;  /* 0x00008f0019807a23 */ /* 0x000fe4000001081a */
[--C-:B------:R-:W-:Y:S01]  /*9cc0*/  FFMA.FTZ R23, R23, c[0x0][0x23c], -R21.reuse ;  /* 0x00008f0017177a23 */ /* 0x100fe20000010815 */
[----:B------:R-:W-:Y:S01]  /*9cd0*/  HMMA.16816.F32 R76, R4, R10, R76 ;  /* 0x0000000a044c723c */ /* 0x000fe2000000184c */
[----:B------:R-:W1:Y:S01]  /*9ce0*/  LDSM.16.MT88.4 R8, [R105+0x3400] ;  /* 0x003400006908783b */ /* 0x000e620000004200 */
[----:B------:R-:W-:Y:S01]  /*9cf0*/  MUFU.EX2 R60, R60 ;  /* 0x0000003c003c7308 */ /* 0x000fe20000000800 */
[----:B------:R-:W-:-:S02]  /*9d00*/  FFMA.FTZ R22, R22, c[0x0][0x23c], -R21 ;  /* 0x00008f0016167a23 */ /* 0x000fc40000010815 */
[----:B------:R-:W-:-:S05]  /*9d10*/  FFMA.FTZ R127, R20, c[0x0][0x23c], -R21 ;  /* 0x00008f00147f7a23 */ /* 0x000fca0000010815 */
        /* <DEDUP_REMOVED lines=54> */
[----:B------:R1:W-:Y:S08]  /*a080*/  MUFU.EX2 R44, R35 ;  /* 0x00000023002c7308 */ /* 0x0003f00000000800 */
[----:B------:R-:W-:Y:S01]  /*a090*/  MUFU.EX2 R57, R57 ;  /* 0x0000003900397308 */ /* 0x000fe20000000800 */
[----:B----4-:R-:W-:Y:S01]  /*a0a0*/  HMMA.16816.F32 R80, R4, R8, R80 ;  /* 0x000000080450723c */ /* 0x010fe20000001850 */
[----:B-1----:R-:W-:-:S06]  /*a0b0*/  FFMA.FTZ R35, R15, c[0x0][0x23c], -R21 ;  /* 0x00008f000f237a23 */ /* 0x002fcc0000010815 */
[----:B------:R-:W1:Y:S01]  /*a0c0*/  MUFU.EX2 R56, R56 ;  /* 0x0000003800387308 */ /* 0x000e620000000800 */
[C---:B------:R-:W-:Y:S01]  /*a0d0*/  HMMA.16816.F32 R76, R4.reuse, R10, R76 ;  /* 0x0000000a044c723c */ /* 0x040fe2000000184c */
[----:B------:R-:W3:Y:S06]  /*a0e0*/  LDSM.16.MT88.4 R8, [R105+0x3c00] ;  /* 0x003c00006908783b */ /* 0x000eec0000004200 */
[----:B------:R-:W-:Y:S08]  /*a0f0*/  MUFU.EX2 R55, R55 ;  /* 0x0000003700377308 */ /* 0x000ff00000000800 */
[----:B------:R-:W-:Y:S08]  /*a100*/  MUFU.EX2 R54, R54 ;  /* 0x0000003600367308 */ /* 0x000ff00000000800 */
[----:B------:R-:W-:Y:S08]  /*a110*/  MUFU.EX2 R53, R53 ;  /* 0x0000003500357308 */ /* 0x000ff00000000800 */
[----:B------:R-:W4:Y:S08]  /*a120*/  MUFU.EX2 R52, R52 ;  /* 0x0000003400347308 */ /* 0x000f300000000800 */
        /* <DEDUP_REMOVED lines=22> */
[----:B------:R-:W-:Y:S08]  /*a290*/  MUFU.EX2 R43, R43 ;  /* 0x0000002b002b7308 */ /* 0x000ff00000000800 */
[----:B------:R-:W-:Y:S01]  /*a2a0*/  MUFU.EX2 R31, R31 ;  /* 0x0000001f001f7308 */ /* 0x000fe20000000800 */
[C---:B-1----:R-:W-:Y:S07]  /*a2b0*/  HMMA.16816.F32 R80, R4.reuse, R8, R80 ;  /* 0x000000080450723c */ /* 0x042fee0000001850 */
[----:B------:R-:W1:Y:S01]  /*a2c0*/  MUFU.EX2 R30, R30 ;  /* 0x0000001e001e7308 */ /* 0x000e620000000800 */
[C---:B------:R-:W-:Y:S01]  /*a2d0*/  HMMA.16816.F32 R76, R4.reuse, R10, R76 ;  /* 0x0000000a044c723c */ /* 0x040fe2000000184c */
[----:B------:R-:W3:Y:S06]  /*a2e0*/  LDSM.16.MT88.4 R8, [R105+0x4000] ;  /* 0x004000006908783b */ /* 0x000eec0000004200 */
[----:B------:R-:W-:Y:S08]  /*a2f0*/  MUFU.EX2 R29, R29 ;  /* 0x0000001d001d7308 */ /* 0x000ff00000000800 */
[----:B------:R-:W4:Y:S08]  /*a300*/  MUFU.EX2 R28, R28 ;  /* 0x0000001c001c7308 */ /* 0x000f300000000800 */
[----:B------:R-:W5:Y:S08]  /*a310*/  MUFU.EX2 R33, R33 ;  /* 0x0000002100217308 */ /* 0x000f700000000800 */
[----:B------:R-:W1:Y:S08]  /*a320*/  MUFU.EX2 R24, R24 ;  /* 0x0000001800187308 */ /* 0x000e700000000800 */
[----:B------:R-:W1:Y:S01]  /*a330*/  MUFU.EX2 R32, R32 ;  /* 0x0000002000207308 */ /* 0x000e620000000800 */
[C---:B---3--:R-:W-:Y:S07]  /*a340*/  HMMA.16816.F32 R72, R4.reuse, R8, R72 ;  /* 0x000000080448723c */ /* 0x048fee0000001848 */
[----:B------:R-:W-:Y:S01]  /*a350*/  MUFU.EX2 R128, R128 ;  /* 0x0000008000807308 */ /* 0x000fe20000000800 */
[----:B------:R-:W-:Y:S01]  /*a360*/  HMMA.16816.F32 R68, R4, R10, R68 ;  /* 0x0000000a0444723c */ /* 0x000fe20000001844 */
[----:B------:R-:W3:Y:S06]  /*a370*/  LDSM.16.MT88.4 R8, [R106+0x4400] ;  /* 0x004400006a08783b */ /* 0x000eec0000004200 */
        /* <DEDUP_REMOVED lines=15> */
[----:B------:R-:W1:Y:S04]  /*a470*/  MUFU.EX2 R127, R127 ;  /* 0x0000007f007f7308 */ /* 0x000e680000000800 */
[C---:B------:R-:W-:Y:S01]  /*a480*/  HMMA.16816.F32 R68, R4.reuse, R14, R68 ;  /* 0x0000000e0444723c */ /* 0x040fe20000001844 */
[----:B------:R-:W-:Y:S07]  /*a490*/  LDSM.16.MT88.4 R12, [R106+0x4c00] ;  /* 0x004c00006a0c783b */ /* 0x000fee0000004200 */
[C---:B---3--:R-:W-:Y:S08]  /*a4a0*/  HMMA.16816.F32 R80, R4.reuse, R8, R80 ;  /* 0x000000080450723c */ /* 0x048ff00000001850 */
[----:B------:R-:W-:Y:S01]  /*a4b0*/  HMMA.16816.F32 R76, R4, R10, R76 ;  /* 0x0000000a044c723c */ /* 0x000fe2000000184c */
[----:B------:R-:W3:Y:S06]  /*a4c0*/  LDSM.16.MT88.4 R8, [R106+0x4800] ;  /* 0x004800006a08783b */ /* 0x000eec0000004200 */
[----:B--2---:R-:W-:Y:S01]  /*a4d0*/  F2FP.PACK_AB R4, R40, R41 ;  /* 0x000000292804723e */ /* 0x004fe200000000ff */
[----:B------:R-:W-:Y:S01]  /*a4e0*/  FADD.FTZ R41, R41, R55 ;  /* 0x0000003729297221 */ /* 0x000fe20000010000 */
[----:B-1----:R-:W-:Y:S01]  /*a4f0*/  F2FP.PACK_AB R5, R30, R31 ;  /* 0x0000001f1e05723e */ /* 0x002fe200000000ff */
[----:B------:R-:W-:Y:S01]  /*a500*/  FADD.FTZ R31, R31, R44 ;  /* 0x0000002c1f1f7221 */ /* 0x000fe20000010000 */
[----:B------:R-:W-:Y:S01]  /*a510*/  F2FP.PACK_AB R6, R43, R42 ;  /* 0x0000002a2b06723e */ /* 0x000fe200000000ff */
[----:B------:R-:W-:Y:S01]  /*a520*/  FADD.FTZ R41, R40, R41 ;  /* 0x0000002928297221 */ /* 0x000fe20000010000 */
[----:B----4-:R-:W-:Y:S01]  /*a530*/  F2FP.PACK_AB R7, R28, R29 ;  /* 0x0000001d1c07723e */ /* 0x010fe200000000ff */
[----:B------:R-:W-:-:S02]  /*a540*/  FADD.FTZ R31, R30, R31 ;  /* 0x0000001f1e1f7221 */ /* 0x000fc40000010000 */
[----:B------:R-:W-:Y:S02]  /*a550*/  FADD.FTZ R42, R42, R41 ;  /* 0x000000292a2a7221 */ /* 0x000fe40000010000 */
[----:B------:R-:W-:Y:S02]  /*a560*/  FADD.FTZ R29, R29, R31 ;  /* 0x0000001f1d1d7221 */ /* 0x000fe40000010000 */
[C---:B------:R-:W-:Y:S01]  /*a570*/  HMMA.16816.F32 R72, R4.reuse, R16, R72 ;  /* 0x000000100448723c */ /* 0x040fe20000001848 */
[----:B------:R-:W-:Y:S02]  /*a580*/  FADD.FTZ R42, R43, R42 ;  /* 0x0000002a2b2a7221 */ /* 0x000fe40000010000 */
[----:B------:R-:W-:Y:S02]  /*a590*/  FADD.FTZ R29, R28, R29 ;  /* 0x0000001d1c1d7221 */ /* 0x000fe40000010000 */
[----:B-----5:R-:W-:Y:S02]  /*a5a0*/  FADD.FTZ R42, R33, R42 ;  /* 0x0000002a212a7221 */ /* 0x020fe40000010000 */
[----:B------:R-:W-:Y:S01]  /*a5b0*/  FADD.FTZ R29, R24, R29 ;  /* 0x0000001d181d7221 */ /* 0x000fe20000010000 */
[----:B------:R-:W-:Y:S01]  /*a5c0*/  HMMA.16816.F32 R68, R4, R18, R68 ;  /* 0x000000120444723c */ /* 0x000fe20000001844 */
[----:B------:R-:W-:-:S02]  /*a5d0*/  FADD.FTZ R42, R32, R42 ;  /* 0x0000002a202a7221 */ /* 0x000fc40000010000 */
[----:B------:R-:W-:Y:S02]  /*a5e0*/  FADD.FTZ R29, R23, R29 ;  /* 0x0000001d171d7221 */ /* 0x000fe40000010000 */
[----:B------:R-:W-:Y:S02]  /*a5f0*/  FADD.FTZ R42, R3, R42 ;  /* 0x0000002a032a7221 */ /* 0x000fe40000010000 */
[----:B------:R-:W-:Y:S01]  /*a600*/  FADD.FTZ R29, R22, R29 ;  /* 0x0000001d161d7221 */ /* 0x000fe20000010000 */
[C---:B---3--:R-:W-:Y:S08]  /*a610*/  HMMA.16816.F32 R80, R4.reuse, R8, R80 ;  /* 0x000000080450723c */ /* 0x048ff00000001850 */
        /* <DEDUP_REMOVED lines=77> */
.L_x_4467:
[----:B------:R-:W-:-:S05]  /*aaf0*/  IMAD.MOV.U32 R5, RZ, RZ, c[0x0][0x1a0] ;  /* 0x00006800ff057624 */ /* 0x000fca00078e00ff */
[----:B------:R-:W-:-:S04]  /*ab00*/  LEA R5, -R5, RZ, 0x7 ;  /* 0x000000ff05057211 */ /* 0x000fc800078e39ff */
[----:B------:R-:W-:Y:S02]  /*ab10*/  SHF.R.S32.HI R4, RZ, 0x1f, R5 ;  /* 0x0000001fff047819 */ /* 0x000fe40000011405 */
.L_x_4468:
[----:B------:R-:W-:Y:S01]  /*ab20*/  ULDC.64 UR4, c[0x0][0x1a0] ;  /* 0x0000680000047ab9 */ /* 0x000fe20000000a00 */
[C---:B------:R-:W-:Y:S01]  /*ab30*/  LEA R115, P0, R5.reuse, R115, 0x1 ;  /* 0x0000007305737211 */ /* 0x040fe200078008ff */
[----:B------:R-:W-:Y:S01]  /*ab40*/  USHF.L.U32 UR9, UR4, 0x6, URZ ;  /* 0x0000000604097899 */ /* 0x000fe2000800063f */
[----:B------:R-:W-:Y:S01]  /*ab50*/  P2R R3, PR, RZ, 0x2 ;  /* 0x00000002ff037803 */ /* 0x000fe20000000000 */
        /* <DEDUP_REMOVED lines=18> */
[----:B------:R-:W-:Y:S04]  /*ac80*/  LDSM.16.M88.4 R56, [R110] ;  /* 0x000000006e38783b */ /* 0x000fe80000000200 */
[----:B------:R-:W3:Y:S04]  /*ac90*/  LDSM.16.M88.4 R20, [R108+0x1000] ;  /* 0x001000006c14783b */ /* 0x000ee80000000200 */
[----:B------:R-:W4:Y:S04]  /*aca0*/  LDSM.16.M88.4 R12, [R108+0x1400] ;  /* 0x001400006c0c783b */ /* 0x000f280000000200 */
[----:B------:R-:W-:Y:S04]  /*acb0*/  LDSM.16.M88.4 R44, [R109] ;  /* 0x000000006d2c783b */ /* 0x000fe80000000200 */
[----:B-1----:R-:W1:Y:S04]  /*acc0*/  LDSM.16.M88.4 R8, [R107] ;  /* 0x000000006b08783b */ /* 0x002e680000000200 */
[----:B------:R-:W-:Y:S04]  /*acd0*/  LDSM.16.M88.4 R28, [R104] ;  /* 0x00000000681c783b */ /* 0x000fe80000000200 */
[----:B--2---:R-:W2:Y:S04]  /*ace0*/  LDSM.16.M88.4 R4, [R108+0x1800] ;  /* 0x001800006c04783b */ /* 0x004ea80000000200 */
[----:B------:R-:W5:Y:S04]  /*acf0*/  LDSM.16.M88.4 R60, [R103] ;  /* 0x00000000673c783b */ /* 0x000f680000000200 */
[----:B------:R-:W2:Y:S04]  /*ad00*/  LDSM.16.M88.4 R52, [R108+0x2000] ;  /* 0x002000006c34783b */ /* 0x000ea80000000200 */
[----:B------:R-:W2:Y:S04]  /*ad10*/  LDSM.16.M88.4 R32, [R101] ;  /* 0x000000006520783b */ /* 0x000ea80000000200 */
[----:B------:R-:W2:Y:S01]  /*ad20*/  LDSM.16.M88.4 R24, [R108+0x1c00] ;  /* 0x001c00006c18783b */ /* 0x000ea20000000200 */
[C---:B---3--:R-:W-:Y:S03]  /*ad30*/  HMMA.16816.F32 R48, R56.reuse, R20, RZ ;  /* 0x000000143830723c */ /* 0x048fe600000018ff */
[----:B------:R-:W-:Y:S04]  /*ad40*/  LDSM.16.M88.4 R64, [R108+0x2800] ;  /* 0x002800006c40783b */ /* 0x000fe80000000200 */
[----:B------:R-:W3:Y:S01]  /*ad50*/  LDSM.16.M88.4 R40, [R102] ;  /* 0x000000006628783b */ /* 0x000ee20000000200 */
[C---:B------:R-:W-:Y:S03]  /*ad60*/  HMMA.16816.F32 R20, R56.reuse, R22, RZ ;  /* 0x000000163814723c */ /* 0x040fe600000018ff */
[----:B------:R-:W0:Y:S05]  /*ad70*/  LDGDEPBAR ;  /* 0x00000000000079af */ /* 0x000e2a0000000000 */
[----:B----4-:R-:W-:Y:S08]  /*ad80*/  HMMA.16816.F32 R16, R56, R12, RZ ;  /* 0x0000000c3810723c */ /* 0x010ff000000018ff */
[C---:B-1----:R-:W-:Y:S08]  /*ad90*/  HMMA.16816.F32 R48, R44.reuse, R8, R48 ;  /* 0x000000082c30723c */ /* 0x042ff00000001830 */
[----:B------:R-:W-:Y:S08]  /*ada0*/  HMMA.16816.F32 R20, R44, R10, R20 ;  /* 0x0000000a2c14723c */ /* 0x000ff00000001814 */
[C---:B--2---:R-:W-:Y:S08]  /*adb0*/  HMMA.16816.F32 R8, R56.reuse, R4, RZ ;  /* 0x000000043808723c */ /* 0x044ff000000018ff */
[----:B------:R-:W-:Y:S01]  /*adc0*/  HMMA.16816.F32 R4, R56, R6, RZ ;  /* 0x000000063804723c */ /* 0x000fe200000018ff */
[----:B------:R-:W-:-:S02]  /*add0*/  FMUL.FTZ R48, R48, c[0x0][0x2ec] ;  /* 0x0000bb0030307a20 */ /* 0x000fc40000410000 */
[----:B------:R-:W-:Y:S02]  /*ade0*/  FMUL.FTZ R49, R49, c[0x0][0x2ec] ;  /* 0x0000bb0031317a20 */ /* 0x000fe40000410000 */
[----:B------:R-:W-:Y:S01]  /*adf0*/  FMUL.FTZ R50, R50, c[0x0][0x2ec] ;  /* 0x0000bb0032327a20 */ /* 0x000fe20000410000 */
[----:B------:R-:W-:Y:S01]  /*ae00*/  MUFU.TANH R85, R48 ;  /* 0x0000003000557308 */ /* 0x000fe20000002400 */
[----:B------:R-:W-:Y:S01]  /*ae10*/  FMUL.FTZ R91, R51, c[0x0][0x2ec] ;  /* 0x0000bb00335b7a20 */ /* 0x000fe20000410000 */
[----:B------:R-:W-:Y:S01]  /*ae20*/  HMMA.16816.F32 R12, R56, R14, RZ ;  /* 0x0000000e380c723c */ /* 0x000fe200000018ff */
[----:B------:R-:W-:Y:S02]  /*ae30*/  FMUL.FTZ R20, R20, c[0x0][0x2ec] ;  /* 0x0000bb0014147a20 */ /* 0x000fe40000410000 */
[----:B------:R-:W-:Y:S02]  /*ae40*/  FMUL.FTZ R21, R21, c[0x0][0x2ec] ;  /* 0x0000bb0015157a20 */ /* 0x000fe40000410000 */
[----:B------:R-:W-:Y:S01]  /*ae50*/  FMUL.FTZ R22, R22, c[0x0][0x2ec] ;  /* 0x0000bb0016167a20 */ /* 0x000fe20000410000 */
[----:B------:R-:W-:Y:S01]  /*ae60*/  MUFU.TANH R89, R49 ;  /* 0x0000003100597308 */ /* 0x000fe20000002400 */
[----:B------:R-:W-:Y:S01]  /*ae70*/  FMUL.FTZ R93, R23, c[0x0][0x2ec] ;  /* 0x0000bb00175d7a20 */ /* 0x000fe20000410000 */
[C---:B------:R-:W-:Y:S06]  /*ae80*/  HMMA.16816.F32 R16, R44.reuse, R28, R16 ;  /* 0x0000001c2c10723c */ /* 0x040fec0000001810 */
[----:B------:R1:W-:Y:S02]  /*ae90*/  MUFU.TANH R90, R50 ;  /* 0x00000032005a7308 */ /* 0x0003e40000002400 */
[C---:B-----5:R-:W-:Y:S06]  /*aea0*/  HMMA.16816.F32 R8, R44.reuse, R60, R8 ;  /* 0x0000003c2c08723c */ /* 0x060fec0000001808 */
[----:B------:R-:W2:Y:S02]  /*aeb0*/  MUFU.TANH R84, R20 ;  /* 0x0000001400547308 */ /* 0x000ea40000002400 */
[----:B------:R-:W-:Y:S01]  /*aec0*/  HMMA.16816.F32 R4, R44, R62, R4 ;  /* 0x0000003e2c04723c */ /* 0x000fe20000001804 */
[----:B-1----:R-:W1:Y:S05]  /*aed0*/  LDSM.16.M88.4 R48, [R108+0x2400] ;  /* 0x002400006c30783b */ /* 0x002e6a0000000200 */
[----:B------:R-:W-:Y:S02]  /*aee0*/  MUFU.TANH R92, R21 ;  /* 0x00000015005c7308 */ /* 0x000fe40000002400 */
[----:B------:R-:W-:Y:S01]  /*aef0*/  HMMA.16816.F32 R60, R56, R52, RZ ;  /* 0x00000034383c723c */ /* 0x000fe200000018ff */
[----:B------:R-:W-:-:S02]  /*af00*/  FMUL.FTZ R17, R17, c[0x0][0x2ec] ;  /* 0x0000bb0011117a20 */ /* 0x000fc40000410000 */
[----:B------:R-:W-:Y:S02]  /*af10*/  FMUL.FTZ R19, R19, c[0x0][0x2ec] ;  /* 0x0000bb0013137a20 */ /* 0x000fe40000410000 */
[----:B------:R-:W-:Y:S02]  /*af20*/  FMUL.FTZ R16, R16, c[0x0][0x2ec] ;  /* 0x0000bb0010107a20 */ /* 0x000fe40000410000 */
[----:B------:R-:W-:Y:S01]  /*af30*/  FMUL.FTZ R18, R18, c[0x0][0x2ec] ;  /* 0x0000bb0012127a20 */ /* 0x000fe20000410000 */
[----:B------:R-:W-:Y:S01]  /*af40*/  HMMA.16816.F32 R12, R44, R30, R12 ;  /* 0x0000001e2c0c723c */ /* 0x000fe2000000180c */
[----:B------:R-:W-:Y:S01]  /*af50*/  MUFU.TANH R98, R17 ;  /* 0x0000001100627308 */ /* 0x000fe20000002400 */
[----:B------:R-:W-:Y:S02]  /*af60*/  FMUL.FTZ R9, R9, c[0x0][0x2ec] ;  /* 0x0000bb0009097a20 */ /* 0x000fe40000410000 */
[----:B------:R-:W-:Y:S02]  /*af70*/  FMUL.FTZ R8, R8, c[0x0][0x2ec] ;  /* 0x0000bb0008087a20 */ /* 0x000fe40000410000 */
[----:B------:R-:W-:-:S02]  /*af80*/  FMUL.FTZ R10, R10, c[0x0][0x2ec] ;  /* 0x0000bb000a0a7a20 */ /* 0x000fc40000410000 */
[----:B------:R-:W-:Y:S01]  /*af90*/  HMMA.16816.F32 R52, R56, R54, RZ ;  /* 0x000000363834723c */ /* 0x000fe200000018ff */
[----:B------:R-:W4:Y:S01]  /*afa0*/  MUFU.TANH R99, R16 ;  /* 0x0000001000637308 */ /* 0x000f220000002400 */
[----:B------:R-:W-:Y:S02]  /*afb0*/  FMUL.FTZ R4, R4, c[0x0][0x2ec] ;  /* 0x0000bb0004047a20 */ /* 0x000fe40000410000 */
[----:B------:R-:W-:Y:S02]  /*afc0*/  FMUL.FTZ R5, R5, c[0x0][0x2ec] ;  /* 0x0000bb0005057a20 */ /* 0x000fe40000410000 */
[----:B------:R-:W-:Y:S02]  /*afd0*/  FMUL.FTZ R6, R6, c[0x0][0x2ec] ;  /* 0x0000bb0006067a20 */ /* 0x000fe40000410000 */
[----:B------:R-:W-:Y:S01]  /*afe0*/  HMMA.16816.F32 R60, R44, R32, R60 ;  /* 0x000000202c3c723c */ /* 0x000fe2000000183c */
[----:B------:R-:W-:Y:S07]  /*aff0*/  MUFU.TANH R33, R19 ;  /* 0x0000001300217308 */ /* 0x000fee0000002400 */
[----:B------:R-:W-:Y:S01]  /*b000*/  FMUL.FTZ R13, R13, c[0x0][0x2ec] ;  /* 0x0000bb000d0d7a20 */ /* 0x000fe20000410000 */
[----:B------:R5:W-:Y:S01]  /*b010*/  MUFU.TANH R32, R18 ;  /* 0x0000001200207308 */ /* 0x000be20000002400 */
[----:B------:R-:W-:Y:S01]  /*b020*/  FMUL.FTZ R15, R15, c[0x0][0x2ec] ;  /* 0x0000bb000f0f7a20 */ /* 0x000fe20000410000 */
[----:B------:R-:W-:Y:S01]  /*b030*/  HMMA.16816.F32 R28, R56, R24, RZ ;  /* 0x00000018381c723c */ /* 0x000fe200000018ff */
[----:B------:R-:W-:-:S02]  /*b040*/  FMUL.FTZ R12, R12, c[0x0][0x2ec] ;  /* 0x0000bb000c0c7a20 */ /* 0x000fc40000410000 */
[----:B------:R-:W-:-:S03]  /*b050*/  FMUL.FTZ R14, R14, c[0x0][0x2ec] ;  /* 0x0000bb000e0e7a20 */ /* 0x000fc60000410000 */
[----:B------:R-:W-:Y:S02]  /*b060*/  MUFU.TANH R132, R15 ;  /* 0x0000000f00847308 */ /* 0x000fe40000002400 */
[----:B------:R-:W-:Y:S05]  /*b070*/  HMMA.16816.F32 R52, R44, R34, R52 ;  /* 0x000000222c34723c */ /* 0x000fea0000001834 */
[----:B------:R-:W-:Y:S01]  /*b080*/  FMUL.FTZ R63, R63, c[0x0][0x2ec] ;  /* 0x0000bb003f3f7a20 */ /* 0x000fe20000410000 */
[----:B-----5:R-:W5:Y:S01]  /*b090*/  LDSM.16.M88.4 R16, [R87] ;  /* 0x000000005710783b */ /* 0x020f620000000200 */
[----:B------:R-:W-:Y:S01]  /*b0a0*/  MUFU.TANH R34, R13 ;  /* 0x0000000d00227308 */ /* 0x000fe20000002400 */
[----:B------:R-:W-:Y:S01]  /*b0b0*/  HMMA.16816.F32 R24, R56, R26, RZ ;  /* 0x0000001a3818723c */ /* 0x000fe200000018ff */
[----:B------:R-:W-:-:S02]  /*b0c0*/  FMUL.FTZ R61, R61, c[0x0][0x2ec] ;  /* 0x0000bb003d3d7a20 */ /* 0x000fc40000410000 */
[----:B------:R-:W-:Y:S02]  /*b0d0*/  FMUL.FTZ R60, R60, c[0x0][0x2ec] ;  /* 0x0000bb003c3c7a20 */ /* 0x000fe40000410000 */
[----:B------:R-:W-:Y:S02]  /*b0e0*/  FMUL.FTZ R62, R62, c[0x0][0x2ec] ;  /* 0x0000bb003e3e7a20 */ /* 0x000fe40000410000 */
[----:B------:R-:W-:Y:S01]  /*b0f0*/  MUFU.TANH R35, R12 ;  /* 0x0000000c00237308 */ /* 0x000fe20000002400 */
[----:B---3--:R-:W-:Y:S07]  /*b100*/  HMMA.16816.F32 R28, R44, R40, R28 ;  /* 0x000000282c1c723c */ /* 0x008fee000000181c */
[----:B------:R3:W-:Y:S01]  /*b110*/  MUFU.TANH R133, R14 ;  /* 0x0000000e00857308 */ /* 0x0007e20000002400 */
[----:B------:R-:W-:-:S02]  /*b120*/  FMUL.FTZ R55, R55, c[0x0][0x2ec] ;  /* 0x0000bb0037377a20 */ /* 0x000fc40000410000 */
[----:B------:R-:W-:Y:S02]  /*b130*/  FMUL.FTZ R53, R53, c[0x0][0x2ec] ;  /* 0x0000bb0035357a20 */ /* 0x000fe40000410000 */
[----:B------:R-:W-:Y:S02]  /*b140*/  FMUL.FTZ R54, R54, c[0x0][0x2ec] ;  /* 0x0000bb0036367a20 */ /* 0x000fe40000410000 */
[----:B------:R-:W-:Y:S01]  /*b150*/  FMUL.FTZ R52, R52, c[0x0][0x2ec] ;  /* 0x0000bb0034347a20 */ /* 0x000fe20000410000 */
[----:B------:R1:W-:Y:S01]  /*b160*/  MUFU.TANH R88, R22 ;  /* 0x0000001600587308 */ /* 0x0003e20000002400 */
[----:B------:R-:W-:Y:S07]  /*b170*/  HMMA.16816.F32 R24, R44, R42, R24 ;  /* 0x0000002a2c18723c */ /* 0x000fee0000001818 */
[----:B------:R2:W-:Y:S01]  /*b180*/  MUFU.TANH R131, R4 ;  /* 0x0000000400837308 */ /* 0x0005e20000002400 */
[----:B---3--:R-:W-:Y:S01]  /*b190*/  HMMA.16816.F32 R12, R56, R64, RZ ;  /* 0x00000040380c723c */ /* 0x008fe200000018ff */
[----:B------:R-:W-:-:S02]  /*b1a0*/  FMUL.FTZ R28, R28, c[0x0][0x2ec] ;  /* 0x0000bb001c1c7a20 */ /* 0x000fc40000410000 */
[----:B------:R-:W-:Y:S01]  /*b1b0*/  FMUL.FTZ R30, R30, c[0x0][0x2ec] ;  /* 0x0000bb001e1e7a20 */ /* 0x000fe20000410000 */
[----:B-1----:R-:W1:Y:S04]  /*b1c0*/  LDSM.16.M88.4 R20, [R100] ;  /* 0x000000006414783b */ /* 0x002e680000000200 */
[C---:B------:R-:W-:Y:S01]  /*b1d0*/  HMMA.16816.F32 R64, R56.reuse, R66, RZ ;  /* 0x000000423840723c */ /* 0x040fe200000018ff */
[----:B------:R-:W3:Y:S07]  /*b1e0*/  MUFU.TANH R91, R91 ;  /* 0x0000005b005b7308 */ /* 0x000eee0000002400 */
[----:B------:R-:W-:Y:S01]  /*b1f0*/  HMMA.16816.F32 R40, R56, R48, RZ ;  /* 0x000000303828723c */ /* 0x000fe200000018ff */
[----:B------:R-:W1:Y:S01]  /*b200*/  MUFU.TANH R93, R93 ;  /* 0x0000005d005d7308 */ /* 0x000e620000002400 */
[----:B------:R-:W-:-:S02]  /*b210*/  FMUL.FTZ R24, R24, c[0x0][0x2ec] ;  /* 0x0000bb0018187a20 */ /* 0x000fc40000410000 */
[----:B------:R-:W-:-:S04]  /*b220*/  FMUL.FTZ R26, R26, c[0x0][0x2ec] ;  /* 0x0000bb001a1a7a20 */ /* 0x000fc80000410000 */
[----:B------:R-:W-:Y:S01]  /*b230*/  HMMA.16816.F32 R48, R56, R50, RZ ;  /* 0x000000323830723c */ /* 0x000fe200000018ff */
[----:B------:R-:W-:Y:S07]  /*b240*/  MUFU.TANH R113, R8 ;  /* 0x0000000800717308 */ /* 0x000fee0000002400 */
[C---:B-----5:R-:W-:Y:S01]  /*b250*/  HMMA.16816.F32 R64, R44.reuse, R18, R64 ;  /* 0x000000122c40723c */ /* 0x060fe20000001840 */
[----:B------:R5:W-:Y:S06]  /*b260*/  MUFU.TANH R8, R5 ;  /* 0x0000000500087308 */ /* 0x000bec0000002400 */
[----:B------:R-:W-:Y:S01]  /*b270*/  IMAD.SHL.U32 R18, R123, 0x80, RZ ;  /* 0x000000807b127824 */ /* 0x000fe200078e00ff */
[----:B------:R-:W-:Y:S01]  /*b280*/  HMMA.16816.F32 R12, R44, R16, R12 ;  /* 0x000000102c0c723c */ /* 0x000fe2000000180c */
[----:B------:R3:W-:Y:S03]  /*b290*/  MUFU.TANH R125, R10 ;  /* 0x0000000a007d7308 */ /* 0x0007e60000002400 */
[----:B--2---:R-:W-:-:S04]  /*b2a0*/  LOP3.LUT R4, R18, 0x8, R39, 0xfe, !PT ;  /* 0x0000000812047812 */ /* 0x004fc800078efe27 */
[C---:B------:R-:W-:Y:S01]  /*b2b0*/  ISETP.GE.AND P4, PT, R4.reuse, R38, PT ;  /* 0x000000260400720c */ /* 0x040fe20003f86270 */
[C---:B-1----:R-:W-:Y:S01]  /*b2c0*/  HMMA.16816.F32 R40, R44.reuse, R20, R40 ;  /* 0x000000142c28723c */ /* 0x042fe20000001828 */
[----:B------:R-:W-:Y:S01]  /*b2d0*/  ISETP.GE.AND P2, PT, R4, R36, PT ;  /* 0x000000240400720c */ /* 0x000fe20003f46270 */
[----:B-----5:R-:W-:Y:S01]  /*b2e0*/  FMUL.FTZ R5, R7, c[0x0][0x2ec] ;  /* 0x0000bb0007057a20 */ /* 0x020fe20000410000 */
[----:B------:R-:W-:Y:S01]  /*b2f0*/  LOP3.LUT R4, R18, 0x10, R39, 0xfe, !PT ;  /* 0x0000001012047812 */ /* 0x000fe200078efe27 */
[----:B------:R1:W-:Y:S01]  /*b300*/  MUFU.TANH R130, R6 ;  /* 0x0000000600827308 */ /* 0x0003e20000002400 */
[----:B------:R-:W-:Y:S01]  /*b310*/  FMUL.FTZ R7, R29, c[0x0][0x2ec] ;  /* 0x0000bb001d077a20 */ /* 0x000fe20000410000 */
[----:B------:R-:W-:Y:S01]  /*b320*/  FSEL R126, R84, -INF , !P4 ;  /* 0xff800000547e7808 */ /* 0x000fe20006000000 */
[----:B------:R-:W-:Y:S01]  /*b330*/  FMUL.FTZ R65, R65, c[0x0][0x2ec] ;  /* 0x0000bb0041417a20 */ /* 0x000fe20000410000 */
[C---:B------:R-:W-:Y:S01]  /*b340*/  ISETP.GE.AND P6, PT, R4.reuse, R38, PT ;  /* 0x000000260400720c */ /* 0x040fe20003fc6270 */
[----:B------:R-:W-:Y:S01]  /*b350*/  HMMA.16816.F32 R48, R44, R22, R48 ;  /* 0x000000162c30723c */ /* 0x000fe20000001830 */
[----:B------:R-:W-:Y:S01]  /*b360*/  ISETP.GE.AND P3, PT, R4, R36, PT ;  /* 0x000000240400720c */ /* 0x000fe20003f66270 */
[----:B---3--:R-:W-:Y:S01]  /*b370*/  FMUL.FTZ R10, R27, c[0x0][0x2ec] ;  /* 0x0000bb001b0a7a20 */ /* 0x008fe20000410000 */
[----:B------:R-:W-:Y:S01]  /*b380*/  LOP3.LUT R4, R18, R39, RZ, 0xfc, !PT ;  /* 0x0000002712047212 */ /* 0x000fe200078efcff */
[----:B------:R2:W-:Y:S01]  /*b390*/  MUFU.TANH R23, R9 ;  /* 0x0000000900177308 */ /* 0x0005e20000002400 */
[----:B----4-:R-:W-:Y:S01]  /*b3a0*/  FSEL R99, R99, -INF , !P6 ;  /* 0xff80000063637808 */ /* 0x010fe20007000000 */
[----:B------:R-:W-:Y:S01]  /*b3b0*/  FMUL.FTZ R13, R13, c[0x0][0x2ec] ;  /* 0x0000bb000d0d7a20 */ /* 0x000fe20000410000 */
[C---:B------:R-:W-:Y:S01]  /*b3c0*/  ISETP.GE.AND P5, PT, R4.reuse, R38, PT ;  /* 0x000000260400720c */ /* 0x040fe20003fa6270 */
[----:B------:R-:W-:Y:S01]  /*b3d0*/  FMUL.FTZ R15, R15, c[0x0][0x2ec] ;  /* 0x0000bb000f0f7a20 */ /* 0x000fe20000410000 */
[----:B------:R-:W-:Y:S01]  /*b3e0*/  ISETP.GE.AND P0, PT, R4, R36, PT ;  /* 0x000000240400720c */ /* 0x000fe20003f06270 */
[----:B------:R-:W-:Y:S01]  /*b3f0*/  FMUL.FTZ R12, R12, c[0x0][0x2ec] ;  /* 0x0000bb000c0c7a20 */ /* 0x000fe20000410000 */
[----:B------:R-:W-:Y:S01]  /*b400*/  IADD3 R16, R4, 0x1, RZ ;  /* 0x0000000104107810 */ /* 0x000fe20007ffe0ff */
[----:B-1----:R-:W-:Y:S01]  /*b410*/  FMUL.FTZ R6, R31, c[0x0][0x2ec] ;  /* 0x0000bb001f067a20 */ /* 0x002fe20000410000 */
[----:B------:R-:W-:Y:S01]  /*b420*/  FSEL R20, R85, -INF , !P5 ;  /* 0xff80000055147808 */ /* 0x000fe20006800000 */
[----:B------:R-:W-:Y:S01]  /*b430*/  MUFU.TANH R5, R5 ;  /* 0x0000000500057308 */ /* 0x000fe20000002400 */
[----:B------:R-:W-:Y:S01]  /*b440*/  FSEL R17, R90, -INF , !P0 ;  /* 0xff8000005a117808 */ /* 0x000fe20004000000 */
[----:B------:R-:W-:Y:S01]  /*b450*/  FMUL.FTZ R41, R41, c[0x0][0x2ec] ;  /* 0x0000bb0029297a20 */ /* 0x000fe20000410000 */
[----:B------:R-:W-:Y:S01]  /*b460*/  ISETP.GE.AND P5, PT, R16, R38, PT ;  /* 0x000000261000720c */ /* 0x000fe20003fa6270 */
[----:B------:R-:W-:Y:S01]  /*b470*/  FMUL.FTZ R42, R42, c[0x0][0x2ec] ;  /* 0x0000bb002a2a7a20 */ /* 0x000fe20000410000 */
[----:B------:R-:W-:Y:S01]  /*b480*/  ISETP.GE.AND P0, PT, R16, R36, PT ;  /* 0x000000241000720c */ /* 0x000fe20003f06270 */
[----:B--2---:R-:W-:Y:S01]  /*b490*/  FMUL.FTZ R9, R11, c[0x0][0x2ec] ;  /* 0x0000bb000b097a20 */ /* 0x004fe20000410000 */
[----:B------:R-:W-:Y:S01]  /*b4a0*/  IADD3 R16, R4, 0x9, RZ ;  /* 0x0000000904107810 */ /* 0x000fe20007ffe0ff */
[----:B------:R-:W-:Y:S01]  /*b4b0*/  FMUL.FTZ R11, R25, c[0x0][0x2ec] ;  /* 0x0000bb00190b7a20 */ /* 0x000fe20000410000 */
[----:B------:R-:W-:Y:S01]  /*b4c0*/  FSEL R22, R89, -INF , !P5 ;  /* 0xff80000059167808 */ /* 0x000fe20006800000 */
[----:B------:R1:W-:Y:S01]  /*b4d0*/  MUFU.TANH R96, R28 ;  /* 0x0000001c00607308 */ /* 0x0003e20000002400 */
[----:B------:R-:W-:Y:S01]  /*b4e0*/  FSEL R19, R91, -INF , !P0 ;  /* 0xff8000005b137808 */ /* 0x000fe20004000000 */
[----:B------:R-:W-:Y:S01]  /*b4f0*/  FMUL.FTZ R49, R49, c[0x0][0x2ec] ;  /* 0x0000bb0031317a20 */ /* 0x000fe20000410000 */
[----:B------:R-:W-:Y:S01]  /*b500*/  ISETP.GE.AND P5, PT, R16, R38, PT ;  /* 0x000000261000720c */ /* 0x000fe20003fa6270 */
[----:B------:R-:W-:Y:S01]  /*b510*/  FMUL.FTZ R48, R48, c[0x0][0x2ec] ;  /* 0x0000bb0030307a20 */ /* 0x000fe20000410000 */
[----:B------:R-:W-:Y:S01]  /*b520*/  ISETP.GE.AND P0, PT, R16, R36, PT ;  /* 0x000000241000720c */ /* 0x000fe20003f06270 */
[----:B------:R-:W-:Y:S01]  /*b530*/  FMUL.FTZ R14, R14, c[0x0][0x2ec] ;  /* 0x0000bb000e0e7a20 */ /* 0x000fe20000410000 */
[----:B------:R-:W-:Y:S01]  /*b540*/  IADD3 R25, R4, 0x11, RZ ;  /* 0x0000001104197810 */ /* 0x000fe20007ffe0ff */
[----:B------:R-:W2:Y:S01]  /*b550*/  MUFU.TANH R9, R9 ;  /* 0x0000000900097308 */ /* 0x000ea20000002400 */
[----:B------:R-:W-:Y:S01]  /*b560*/  FSEL R21, R92, -INF , !P5 ;  /* 0xff8000005c157808 */ /* 0x000fe20006800000 */
[----:B------:R-:W-:Y:S01]  /*b570*/  FMUL.FTZ R40, R40, c[0x0][0x2ec] ;  /* 0x0000bb0028287a20 */ /* 0x000fe20000410000 */
[----:B------:R-:W-:-:S02]  /*b580*/  FSEL R16, R93, -INF , !P0 ;  /* 0xff8000005d107808 */ /* 0x000fc40004000000 */
[C---:B------:R-:W-:Y:S02]  /*b590*/  ISETP.GE.AND P5, PT, R25.reuse, R38, PT ;  /* 0x000000261900720c */ /* 0x040fe40003fa6270 */
[----:B------:R-:W-:Y:S01]  /*b5a0*/  ISETP.GE.AND P0, PT, R25, R36, PT ;  /* 0x000000241900720c */ /* 0x000fe20003f06270 */
[----:B------:R-:W3:Y:S01]  /*b5b0*/  MUFU.TANH R7, R7 ;  /* 0x0000000700077308 */ /* 0x000ee20000002400 */
[----:B------:R-:W-:Y:S02]  /*b5c0*/  IADD3 R27, R4, 0x19, RZ ;  /* 0x00000019041b7810 */ /* 0x000fe40007ffe0ff */
[----:B------:R-:W-:Y:S02]  /*b5d0*/  FSEL R98, R98, -INF , !P5 ;  /* 0xff80000062627808 */ /* 0x000fe40006800000 */
[----:B------:R-:W-:Y:S02]  /*b5e0*/  FSEL R25, R33, -INF , !P0 ;  /* 0xff80000021197808 */ /* 0x000fe40004000000 */
[C---:B------:R-:W-:Y:S01]  /*b5f0*/  ISETP.GE.AND P5, PT, R27.reuse, R38, PT ;  /* 0x000000261b00720c */ /* 0x040fe20003fa6270 */
[----:B------:R-:W4:Y:S01]  /*b600*/  MUFU.TANH R6, R6 ;  /* 0x0000000600067308 */ /* 0x000f220000002400 */
[----:B------:R-:W-:-:S02]  /*b610*/  ISETP.GE.AND P0, PT, R27, R36, PT ;  /* 0x000000241b00720c */ /* 0x000fc40003f06270 */
[----:B-1----:R-:W-:Y:S02]  /*b620*/  IADD3 R28, R4, 0x21, RZ ;  /* 0x00000021041c7810 */ /* 0x002fe40007ffe0ff */
[----:B------:R-:W-:Y:S02]  /*b630*/  FSEL R27, R34, -INF , !P5 ;  /* 0xff800000221b7808 */ /* 0x000fe40006800000 */
[----:B------:R-:W-:Y:S01]  /*b640*/  FSEL R132, R132, -INF , !P0 ;  /* 0xff80000084847808 */ /* 0x000fe20004000000 */
[----:B------:R1:W-:Y:S01]  /*b650*/  MUFU.TANH R95, R30 ;  /* 0x0000001e005f7308 */ /* 0x0003e20000002400 */
[C---:B------:R-:W-:Y:S02]  /*b660*/  ISETP.GE.AND P5, PT, R28.reuse, R38, PT ;  /* 0x000000261c00720c */ /* 0x040fe40003fa6270 */
[----:B------:R-:W-:Y:S02]  /*b670*/  ISETP.GE.AND P0, PT, R28, R36, PT ;  /* 0x000000241c00720c */ /* 0x000fe40003f06270 */
[----:B------:R-:W-:-:S02]  /*b680*/  IADD3 R28, R4, 0x29, RZ ;  /* 0x00000029041c7810 */ /* 0x000fc40007ffe0ff */
[----:B--2---:R-:W-:Y:S01]  /*b690*/  FSEL R29, R9, -INF , !P0 ;  /* 0xff800000091d7808 */ /* 0x004fe20004000000 */
[----:B------:R-:W2:Y:S01]  /*b6a0*/  MUFU.TANH R11, R11 ;  /* 0x0000000b000b7308 */ /* 0x000ea20000002400 */
[----:B------:R-:W-:Y:S02]  /*b6b0*/  ISETP.GE.AND P0, PT, R28, R36, PT ;  /* 0x000000241c00720c */ /* 0x000fe40003f06270 */
[----:B------:R-:W-:-:S05]  /*b6c0*/  IADD3 R9, R4, 0x31, RZ ;  /* 0x0000003104097810 */ /* 0x000fca0007ffe0ff */
[----:B------:R-:W5:Y:S01]  /*b6d0*/  MUFU.TANH R10, R10 ;  /* 0x0000000a000a7308 */ /* 0x000f620000002400 */
[----:B-1----:R-:W-:Y:S02]  /*b6e0*/  FSEL R30, R23, -INF , !P5 ;  /* 0xff800000171e7808 */ /* 0x002fe40006800000 */
[-C--:B------:R-:W-:Y:S02]  /*b6f0*/  ISETP.GE.AND P5, PT, R28, R38.reuse, PT ;  /* 0x000000261c00720c */ /* 0x080fe40003fa6270 */
[----:B------:R-:W-:Y:S02]  /*b700*/  FSEL R28, R5, -INF , !P0 ;  /* 0xff800000051c7808 */ /* 0x000fe40004000000 */
[----:B------:R-:W-:Y:S01]  /*b710*/  FSEL R31, R8, -INF , !P5 ;  /* 0xff800000081f7808 */ /* 0x000fe20006800000 */
[----:B------:R-:W-:Y:S01]  /*b720*/  MUFU.TANH R63, R63 ;  /* 0x0000003f003f7308 */ /* 0x000fe20000002400 */
[C---:B------:R-:W-:Y:S02]  /*b730*/  ISETP.GE.AND P5, PT, R9.reuse, R38, PT ;  /* 0x000000260900720c */ /* 0x040fe40003fa6270 */
[----:B------:R-:W-:-:S02]  /*b740*/  ISETP.GE.AND P0, PT, R9, R36, PT ;  /* 0x000000240900720c */ /* 0x000fc40003f06270 */
[----:B------:R-:W-:Y:S02]  /*b750*/  IADD3 R8, R4, 0x39, RZ ;  /* 0x0000003904087810 */ /* 0x000fe40007ffe0ff */
[----:B---3--:R-:W-:Y:S01]  /*b760*/  FSEL R91, R7, -INF , !P5 ;  /* 0xff800000075b7808 */ /* 0x008fe20006800000 */
[----:B------:R-:W1:Y:S01]  /*b770*/  MUFU.TANH R61, R61 ;  /* 0x0000003d003d7308 */ /* 0x000e620000002400 */
[----:B----4-:R-:W-:Y:S02]  /*b780*/  FSEL R85, R6, -INF , !P0 ;  /* 0xff80000006557808 */ /* 0x010fe40004000000 */
[C---:B------:R-:W-:Y:S02]  /*b790*/  ISETP.GE.AND P5, PT, R8.reuse, R38, PT ;  /* 0x000000260800720c */ /* 0x040fe40003fa6270 */
[----:B------:R-:W-:Y:S02]  /*b7a0*/  ISETP.GE.AND P0, PT, R8, R36, PT ;  /* 0x000000240800720c */ /* 0x000fe40003f06270 */
[----:B------:R-:W-:Y:S01]  /*b7b0*/  IADD3 R6, R4, 0x41, RZ ;  /* 0x0000004104067810 */ /* 0x000fe20007ffe0ff */
[----:B------:R-:W-:Y:S01]  /*b7c0*/  MUFU.TANH R33, R55 ;  /* 0x0000003700217308 */ /* 0x000fe20000002400 */
[----:B--2---:R-:W-:-:S02]  /*b7d0*/  FSEL R92, R11, -INF , !P5 ;  /* 0xff8000000b5c7808 */ /* 0x004fc40006800000 */
[----:B-----5:R-:W-:Y:S02]  /*b7e0*/  FSEL R89, R10, -INF , !P0 ;  /* 0xff8000000a597808 */ /* 0x020fe40004000000 */
[C---:B------:R-:W-:Y:S02]  /*b7f0*/  ISETP.GE.AND P5, PT, R6.reuse, R38, PT ;  /* 0x000000260600720c */ /* 0x040fe40003fa6270 */
[----:B------:R-:W-:Y:S01]  /*b800*/  ISETP.GE.AND P0, PT, R6, R36, PT ;  /* 0x000000240600720c */ /* 0x000fe20003f06270 */
[----:B------:R2:W-:Y:S01]  /*b810*/  MUFU.TANH R34, R41 ;  /* 0x0000002900227308 */ /* 0x0005e20000002400 */
[----:B------:R-:W-:Y:S02]  /*b820*/  IADD3 R6, R4, 0x49, RZ ;  /* 0x0000004904067810 */ /* 0x000fe40007ffe0ff */
[----:B-1----:R-:W-:Y:S02]  /*b830*/  FSEL R61, R61, -INF , !P5 ;  /* 0xff8000003d3d7808 */ /* 0x002fe40006800000 */
[----:B------:R-:W-:-:S02]  /*b840*/  ISETP.GE.AND P5, PT, R6, R38, PT ;  /* 0x000000260600720c */ /* 0x000fc40003fa6270 */
[----:B------:R-:W-:Y:S01]  /*b850*/  IADD3 R7, R4, 0x51, RZ ;  /* 0x0000005104077810 */ /* 0x000fe20007ffe0ff */
[----:B------:R-:W1:Y:S01]  /*b860*/  MUFU.TANH R53, R53 ;  /* 0x0000003500357308 */ /* 0x000e620000002400 */
[----:B------:R-:W-:Y:S02]  /*b870*/  FSEL R23, R88, -INF , !P2 ;  /* 0xff80000058177808 */ /* 0x000fe40005000000 */
[----:B------:R-:W-:Y:S01]  /*b880*/  LOP3.LUT R8, R18, 0x50, R39, 0xfe, !PT ;  /* 0x0000005012087812 */ /* 0x000fe200078efe27 */
[----:B--2---:R-:W-:-:S04]  /*b890*/  FMUL.FTZ R41, R43, c[0x0][0x2ec] ;  /* 0x0000bb002b297a20 */ /* 0x004fc80000410000 */
[----:B------:R2:W-:Y:S01]  /*b8a0*/  MUFU.TANH R5, R49 ;  /* 0x0000003100057308 */ /* 0x0005e20000002400 */
[----:B------:R-:W-:-:S07]  /*b8b0*/  FMUL.FTZ R43, R51, c[0x0][0x2ec] ;  /* 0x0000bb00332b7a20 */ /* 0x000fce0000410000 */
[----:B------:R-:W3:Y:S01]  /*b8c0*/  MUFU.TANH R41, R41 ;  /* 0x0000002900297308 */ /* 0x000ee20000002400 */
[----:B--2---:R-:W-:-:S07]  /*b8d0*/  FSEL R49, R63, -INF , !P0 ;  /* 0xff8000003f317808 */ /* 0x004fce0004000000 */
[----:B------:R-:W2:Y:S01]  /*b8e0*/  MUFU.TANH R43, R43 ;  /* 0x0000002b002b7308 */ /* 0x000ea20000002400 */
[----:B------:R-:W-:Y:S02]  /*b8f0*/  ISETP.GE.AND P0, PT, R6, R36, PT ;  /* 0x000000240600720c */ /* 0x000fe40003f06270 */
[----:B-1----:R-:W-:Y:S02]  /*b900*/  FSEL R63, R53, -INF , !P5 ;  /* 0xff800000353f7808 */ /* 0x002fe40006800000 */
[----:B------:R-:W-:Y:S01]  /*b910*/  FSEL R51, R33, -INF , !P0 ;  /* 0xff80000021337808 */ /* 0x000fe20004000000 */
[----:B------:R-:W-:Y:S01]  /*b920*/  FMUL.FTZ R33, R67, c[0x0][0x2ec] ;  /* 0x0000bb0043217a20 */ /* 0x000fe20000410000 */
[C---:B------:R-:W-:Y:S01]  /*b930*/  ISETP.GE.AND P5, PT, R7.reuse, R38, PT ;  /* 0x000000260700720c */ /* 0x040fe20003fa6270 */
[----:B------:R-:W1:Y:S01]  /*b940*/  MUFU.TANH R55, R13 ;  /* 0x0000000d00377308 */ /* 0x000e620000002400 */
[----:B------:R-:W-:Y:S02]  /*b950*/  ISETP.GE.AND P0, PT, R7, R36, PT ;  /* 0x000000240700720c */ /* 0x000fe40003f06270 */
[----:B------:R-:W-:-:S02]  /*b960*/  IADD3 R7, R4, 0x59, RZ ;  /* 0x0000005904077810 */ /* 0x000fc40007ffe0ff */
[----:B---3--:R-:W-:Y:S02]  /*b970*/  FSEL R41, R41, -INF , !P0 ;  /* 0xff80000029297808 */ /* 0x008fe40004000000 */
[----:B------:R-:W-:Y:S01]  /*b980*/  ISETP.GE.AND P0, PT, R7, R36, PT ;  /* 0x000000240700720c */ /* 0x000fe20003f06270 */
[----:B------:R-:W3:Y:S03]  /*b990*/  MUFU.TANH R6, R15 ;  /* 0x0000000f00067308 */ /* 0x000ee60000002400 */
[----:B--2---:R-:W-:-:S05]  /*b9a0*/  FSEL R43, R43, -INF , !P0 ;  /* 0xff8000002b2b7808 */ /* 0x004fca0004000000 */
[----:B------:R2:W4:Y:S08]  /*b9b0*/  MUFU.TANH R53, R65 ;  /* 0x0000004100357308 */ /* 0x0005300000002400 */
[----:B------:R-:W5:Y:S01]  /*b9c0*/  MUFU.TANH R33, R33 ;  /* 0x0000002100217308 */ /* 0x000f620000002400 */
[----:B--2---:R-:W-:-:S07]  /*b9d0*/  FSEL R65, R34, -INF , !P5 ;  /* 0xff80000022417808 */ /* 0x004fce0006800000 */
[----:B------:R2:W2:Y:S01]  /*b9e0*/  MUFU.TANH R97, R24 ;  /* 0x0000001800617308 */ /* 0x0004a20000002400 */
[-C--:B------:R-:W-:Y:S02]  /*b9f0*/  ISETP.GE.AND P5, PT, R7, R38.reuse, PT ;  /* 0x000000260700720c */ /* 0x080fe40003fa6270 */
[C---:B------:R-:W-:Y:S02]  /*ba00*/  IADD3 R7, R4.reuse, 0x61, RZ ;  /* 0x0000006104077810 */ /* 0x040fe40007ffe0ff */
[----:B------:R-:W-:Y:S02]  /*ba10*/  FSEL R67, R5, -INF , !P5 ;  /* 0xff80000005437808 */ /* 0x000fe40006800000 */
[C---:B------:R-:W-:Y:S01]  /*ba20*/  ISETP.GE.AND P5, PT, R7.reuse, R38, PT ;  /* 0x000000260700720c */ /* 0x040fe20003fa6270 */
[----:B------:R-:W2:Y:S01]  /*ba30*/  MUFU.TANH R94, R26 ;  /* 0x0000001a005e7308 */ /* 0x000ea20000002400 */
[----:B------:R-:W-:Y:S02]  /*ba40*/  ISETP.GE.AND P0, PT, R7, R36, PT ;  /* 0x000000240700720c */ /* 0x000fe40003f06270 */
[----:B------:R-:W-:-:S02]  /*ba50*/  IADD3 R5, R4, 0x69, RZ ;  /* 0x0000006904057810 */ /* 0x000fc40007ffe0ff */
[----:B-1----:R-:W-:Y:S02]  /*ba60*/  FSEL R55, R55, -INF , !P5 ;  /* 0xff80000037377808 */ /* 0x002fe40006800000 */
[----:B---3--:R-:W-:Y:S01]  /*ba70*/  FSEL R34, R6, -INF , !P0 ;  /* 0xff80000006227808 */ /* 0x008fe20004000000 */
[----:B------:R1:W3:Y:S01]  /*ba80*/  MUFU.TANH R93, R60 ;  /* 0x0000003c005d7308 */ /* 0x0002e20000002400 */
[C---:B------:R-:W-:Y:S02]  /*ba90*/  ISETP.GE.AND P5, PT, R5.reuse, R38, PT ;  /* 0x000000260500720c */ /* 0x040fe40003fa6270 */
[----:B------:R-:W-:Y:S02]  /*baa0*/  ISETP.GE.AND P0, PT, R5, R36, PT ;  /* 0x000000240500720c */ /* 0x000fe40003f06270 */
[----:B------:R-:W-:Y:S02]  /*bab0*/  LOP3.LUT R5, R18, 0x18, R39, 0xfe, !PT ;  /* 0x0000001812057812 */ /* 0x000fe400078efe27 */
[----:B----4-:R-:W-:Y:S01]  /*bac0*/  FSEL R53, R53, -INF , !P5 ;  /* 0xff80000035357808 */ /* 0x010fe20006800000 */
[----:B------:R-:W4:Y:S01]  /*bad0*/  MUFU.TANH R84, R62 ;  /* 0x0000003e00547308 */ /* 0x000f220000002400 */
[----:B-----5:R-:W-:-:S02]  /*bae0*/  FSEL R33, R33, -INF , !P0 ;  /* 0xff80000021217808 */ /* 0x020fc40004000000 */
[C---:B------:R-:W-:Y:S02]  /*baf0*/  ISETP.GE.AND P5, PT, R5.reuse, R38, PT ;  /* 0x000000260500720c */ /* 0x040fe40003fa6270 */
[----:B------:R-:W-:Y:S02]  /*bb00*/  ISETP.GE.AND P0, PT, R5, R36, PT ;  /* 0x000000240500720c */ /* 0x000fe40003f06270 */
[----:B------:R-:W-:Y:S01]  /*bb10*/  LOP3.LUT R5, R18, 0x20, R39, 0xfe, !PT ;  /* 0x0000002012057812 */ /* 0x000fe200078efe27 */
[----:B------:R-:W-:Y:S01]  /*bb20*/  MUFU.TANH R90, R12 ;  /* 0x0000000c005a7308 */ /* 0x000fe20000002400 */
[----:B--2---:R-:W-:Y:S01]  /*bb30*/  FSEL R24, R32, -INF , !P3 ;  /* 0xff80000020187808 */ /* 0x004fe20005800000 */
[----:B-1----:R-:W-:Y:S01]  /*bb40*/  FMUL.FTZ R60, R64, c[0x0][0x2ec] ;  /* 0x0000bb00403c7a20 */ /* 0x002fe20000410000 */
[C---:B------:R-:W-:Y:S02]  /*bb50*/  ISETP.GE.AND P4, PT, R5.reuse, R38, PT ;  /* 0x000000260500720c */ /* 0x040fe40003f86270 */
[----:B------:R-:W-:-:S02]  /*bb60*/  ISETP.GE.AND P2, PT, R5, R36, PT ;  /* 0x000000240500720c */ /* 0x000fc40003f46270 */
[C-C-:B------:R-:W-:Y:S01]  /*bb70*/  LOP3.LUT R5, R18.reuse, 0x28, R39.reuse, 0xfe, !PT ;  /* 0x0000002812057812 */ /* 0x140fe200078efe27 */
[----:B------:R-:W1:Y:S01]  /*bb80*/  MUFU.TANH R88, R52 ;  /* 0x0000003400587308 */ /* 0x000e620000002400 */
[----:B------:R-:W-:Y:S02]  /*bb90*/  FSEL R26, R35, -INF , !P5 ;  /* 0xff800000231a7808 */ /* 0x000fe40006800000 */
[C---:B------:R-:W-:Y:S02]  /*bba0*/  ISETP.GE.AND P6, PT, R5.reuse, R38, PT ;  /* 0x000000260500720c */ /* 0x040fe40003fc6270 */
[----:B------:R-:W-:Y:S02]  /*bbb0*/  ISETP.GE.AND P3, PT, R5, R36, PT ;  /* 0x000000240500720c */ /* 0x000fe40003f66270 */
[----:B------:R-:W-:Y:S01]  /*bbc0*/  LOP3.LUT R5, R18, 0x30, R39, 0xfe, !PT ;  /* 0x0000003012057812 */ /* 0x000fe200078efe27 */
[----:B------:R-:W-:Y:S01]  /*bbd0*/  MUFU.TANH R54, R54 ;  /* 0x0000003600367308 */ /* 0x000fe20000002400 */
[----:B------:R-:W-:-:S02]  /*bbe0*/  FSEL R133, R133, -INF , !P0 ;  /* 0xff80000085857808 */ /* 0x000fc40004000000 */
[C---:B------:R-:W-:Y:S02]  /*bbf0*/  ISETP.GE.AND P5, PT, R5.reuse, R38, PT ;  /* 0x000000260500720c */ /* 0x040fe40003fa6270 */
[----:B------:R-:W-:Y:S02]  /*bc00*/  ISETP.GE.AND P0, PT, R5, R36, PT ;  /* 0x000000240500720c */ /* 0x000fe40003f06270 */
[C-C-:B------:R-:W-:Y:S01]  /*bc10*/  LOP3.LUT R7, R18.reuse, 0x48, R39.reuse, 0xfe, !PT ;  /* 0x0000004812077812 */ /* 0x140fe200078efe27 */
[----:B------:R-:W-:Y:S01]  /*bc20*/  MUFU.TANH R60, R60 ;  /* 0x0000003c003c7308 */ /* 0x000fe20000002400 */
[C-C-:B------:R-:W-:Y:S02]  /*bc30*/  LOP3.LUT R6, R18.reuse, 0x40, R39.reuse, 0xfe, !PT ;  /* 0x0000004012067812 */ /* 0x140fe400078efe27 */
[----:B------:R-:W-:Y:S02]  /*bc40*/  LOP3.LUT R5, R18, 0x38, R39, 0xfe, !PT ;  /* 0x0000003812057812 */ /* 0x000fe400078efe27 */
[----:B------:R-:W-:-:S02]  /*bc50*/  FSEL R96, R96, -INF , !P5 ;  /* 0xff80000060607808 */ /* 0x000fc40006800000 */
[----:B------:R-:W-:Y:S02]  /*bc60*/  FSEL R95, R95, -INF , !P0 ;  /* 0xff8000005f5f7808 */ /* 0x000fe40004000000 */
[----:B------:R-:W-:Y:S02]  /*bc70*/  FSEL R131, R131, -INF , !P6 ;  /* 0xff80000083837808 */ /* 0x000fe40007000000 */
[----:B------:R-:W-:Y:S02]  /*bc80*/  FSEL R130, R130, -INF , !P3 ;  /* 0xff80000082827808 */ /* 0x000fe40005800000 */
[C---:B------:R-:W-:Y:S02]  /*bc90*/  ISETP.GE.AND P5, PT, R7.reuse, R38, PT ;  /* 0x000000260700720c */ /* 0x040fe40003fa6270 */
[----:B------:R-:W-:Y:S02]  /*bca0*/  ISETP.GE.AND P0, PT, R7, R36, PT ;  /* 0x000000240700720c */ /* 0x000fe40003f06270 */
[----:B------:R-:W-:Y:S01]  /*bcb0*/  FSEL R113, R113, -INF , !P4 ;  /* 0xff80000071717808 */ /* 0x000fe20006000000 */
[----:B------:R2:W-:Y:S01]  /*bcc0*/  MUFU.TANH R7, R48 ;  /* 0x0000003000077308 */ /* 0x0005e20000002400 */
[----:B------:R-:W-:-:S02]  /*bcd0*/  FSEL R125, R125, -INF , !P2 ;  /* 0xff8000007d7d7808 */ /* 0x000fc40005000000 */
[C---:B------:R-:W-:Y:S02]  /*bce0*/  ISETP.GE.AND P6, PT, R6.reuse, R38, PT ;  /* 0x000000260600720c */ /* 0x040fe40003fc6270 */
[----:B------:R-:W-:Y:S02]  /*bcf0*/  ISETP.GE.AND P3, PT, R6, R36, PT ;  /* 0x000000240600720c */ /* 0x000fe40003f66270 */
[C---:B------:R-:W-:Y:S01]  /*bd00*/  ISETP.GE.AND P4, PT, R5.reuse, R38, PT ;  /* 0x000000260500720c */ /* 0x040fe20003f86270 */
[----:B------:R-:W-:Y:S01]  /*bd10*/  MUFU.TANH R6, R42 ;  /* 0x0000002a00067308 */ /* 0x000fe20000002400 */
[----:B------:R-:W-:Y:S02]  /*bd20*/  ISETP.GE.AND P2, PT, R5, R36, PT ;  /* 0x000000240500720c */ /* 0x000fe40003f46270 */
[----:B------:R-:W-:Y:S02]  /*bd30*/  FSEL R97, R97, -INF , !P4 ;  /* 0xff80000061617808 */ /* 0x000fe40006000000 */
[----:B------:R-:W-:-:S02]  /*bd40*/  FSEL R94, R94, -INF , !P2 ;  /* 0xff8000005e5e7808 */ /* 0x000fc40005000000 */
[----:B------:R-:W-:Y:S01]  /*bd50*/  ISETP.GE.AND P4, PT, R8, R38, PT ;  /* 0x000000260800720c */ /* 0x000fe20003f86270 */
[----:B--2---:R-:W-:Y:S01]  /*bd60*/  FMUL.FTZ R48, R50, c[0x0][0x2ec] ;  /* 0x0000bb0032307a20 */ /* 0x004fe20000410000 */
[----:B------:R-:W2:Y:S01]  /*bd70*/  MUFU.TANH R5, R40 ;  /* 0x0000002800057308 */ /* 0x000ea20000002400 */
[----:B------:R-:W-:Y:S02]  /*bd80*/  ISETP.GE.AND P2, PT, R8, R36, PT ;  /* 0x000000240800720c */ /* 0x000fe40003f46270 */
[----:B------:R-:W-:Y:S02]  /*bd90*/  LOP3.LUT R8, R18, 0x58, R39, 0xfe, !PT ;  /* 0x0000005812087812 */ /* 0x000fe400078efe27 */
[----:B---3--:R-:W-:Y:S02]  /*bda0*/  FSEL R93, R93, -INF , !P6 ;  /* 0xff8000005d5d7808 */ /* 0x008fe40007000000 */
[----:B----4-:R-:W-:Y:S01]  /*bdb0*/  FSEL R84, R84, -INF , !P3 ;  /* 0xff80000054547808 */ /* 0x010fe20005800000 */
[----:B------:R3:W-:Y:S01]  /*bdc0*/  MUFU.TANH R42, R14 ;  /* 0x0000000e002a7308 */ /* 0x0007e20000002400 */
[----:B------:R-:W-:-:S02]  /*bdd0*/  ISETP.GE.AND P6, PT, R8, R38, PT ;  /* 0x000000260800720c */ /* 0x000fc40003fc6270 */
[----:B------:R-:W-:Y:S02]  /*bde0*/  ISETP.GE.AND P3, PT, R8, R36, PT ;  /* 0x000000240800720c */ /* 0x000fe40003f66270 */
[--C-:B------:R-:W-:Y:S02]  /*bdf0*/  LOP3.LUT R8, R18, 0x60, R39.reuse, 0xfe, !PT ;  /* 0x0000006012087812 */ /* 0x100fe400078efe27 */
[----:B-1----:R-:W-:Y:S01]  /*be00*/  FSEL R88, R88, -INF , !P5 ;  /* 0xff80000058587808 */ /* 0x002fe20006800000 */
[----:B------:R-:W1:Y:S01]  /*be10*/  MUFU.TANH R48, R48 ;  /* 0x0000003000307308 */ /* 0x000e620000002400 */
[----:B--2---:R-:W-:Y:S02]  /*be20*/  FSEL R64, R5, -INF , !P4 ;  /* 0xff80000005407808 */ /* 0x004fe40006000000 */
[----:B------:R-:W-:Y:S02]  /*be30*/  FSEL R54, R54, -INF , !P0 ;  /* 0xff80000036367808 */ /* 0x000fe40004000000 */
[----:B------:R-:W-:-:S02]  /*be40*/  LOP3.LUT R5, R18, 0x70, R39, 0xfe, !PT ;  /* 0x0000007012057812 */ /* 0x000fc400078efe27 */
[C---:B------:R-:W-:Y:S01]  /*be50*/  ISETP.GE.AND P5, PT, R8.reuse, R38, PT ;  /* 0x000000260800720c */ /* 0x040fe20003fa6270 */
[----:B---3--:R-:W2:Y:S01]  /*be60*/  LDSM.16.M88.4 R12, [R108+0x2c00] ;  /* 0x002c00006c0c783b */ /* 0x008ea20000000200 */
[----:B------:R-:W-:Y:S02]  /*be70*/  ISETP.GE.AND P0, PT, R8, R36, PT ;  /* 0x000000240800720c */ /* 0x000fe40003f06270 */
[----:B------:R-:W-:Y:S01]  /*be80*/  FSEL R50, R6, -INF , !P2 ;  /* 0xff80000006327808 */ /* 0x000fe20005000000 */
[----:B------:R-:W-:Y:S01]  /*be90*/  FMUL.FTZ R6, R66, c[0x0][0x2ec] ;  /* 0x0000bb0042067a20 */ /* 0x000fe20000410000 */
[----:B------:R-:W-:Y:S02]  /*bea0*/  LOP3.LUT R8, R18, 0x68, R39, 0xfe, !PT ;  /* 0x0000006812087812 */ /* 0x000fe400078efe27 */
[----:B------:R-:W-:Y:S02]  /*beb0*/  ISETP.GE.AND P1, PT, R5, R38, PT ;  /* 0x000000260500720c */ /* 0x000fe40003f26270 */
[----:B-1----:R-:W-:-:S02]  /*bec0*/  FSEL R48, R48, -INF , !P3 ;  /* 0xff80000030307808 */ /* 0x002fc40005800000 */
[----:B------:R-:W-:Y:S02]  /*bed0*/  ISETP.GE.AND P3, PT, R5, R36, PT ;  /* 0x000000240500720c */ /* 0x000fe40003f66270 */
[----:B------:R1:W3:Y:S01]  /*bee0*/  MUFU.TANH R5, R6 ;  /* 0x0000000600057308 */ /* 0x0002e20000002400 */
[C---:B------:R-:W-:Y:S02]  /*bef0*/  ISETP.GE.AND P4, PT, R8.reuse, R38, PT ;  /* 0x000000260800720c */ /* 0x040fe40003f86270 */
[----:B------:R-:W-:Y:S02]  /*bf00*/  ISETP.GE.AND P2, PT, R8, R36, PT ;  /* 0x000000240800720c */ /* 0x000fe40003f46270 */
[----:B------:R-:W4:Y:S01]  /*bf10*/  LDSM.16.M88.4 R8, [R86] ;  /* 0x000000005608783b */ /* 0x000f220000000200 */
[----:B------:R-:W-:Y:S01]  /*bf20*/  LOP3.LUT R39, R18, 0x78, R39, 0xfe, !PT ;  /* 0x0000007812277812 */ /* 0x000fe200078efe27 */
[----:B------:R-:W-:-:S04]  /*bf30*/  DEPBAR.LE SB0, 0x0 ;  /* 0x000080000000791a */ /* 0x000fc80000000000 */
[----:B------:R-:W-:Y:S02]  /*bf40*/  FSEL R90, R90, -INF , !P5 ;  /* 0xff8000005a5a7808 */ /* 0x000fe40006800000 */
[----:B------:R-:W-:Y:S01]  /*bf50*/  FSEL R42, R42, -INF , !P0 ;  /* 0xff8000002a2a7808 */ /* 0x000fe20004000000 */
[----:B------:R-:W-:Y:S01]  /*bf60*/  BAR.SYNC.DEFER_BLOCKING 0x0 ;  /* 0x0000000000007b1d */ /* 0x000fe20000010000 */
[C---:B------:R-:W-:Y:S02]  /*bf70*/  ISETP.GE.AND P5, PT, R39.reuse, R38, PT ;  /* 0x000000262700720c */ /* 0x040fe40003fa6270 */
[----:B-1----:R-:W-:Y:S02]  /*bf80*/  IADD3 R6, R4, 0x71, RZ ;  /* 0x0000007104067810 */ /* 0x002fe40007ffe0ff */
[----:B------:R-:W-:Y:S02]  /*bf90*/  ISETP.GE.AND P0, PT, R39, R36, PT ;  /* 0x000000242700720c */ /* 0x000fe40003f06270 */
[----:B------:R-:W-:-:S02]  /*bfa0*/  FSEL R66, R7, -INF , !P6 ;  /* 0xff80000007427808 */ /* 0x000fc40007000000 */
[----:B---3--:R-:W-:Y:S02]  /*bfb0*/  FSEL R39, R5, -INF , !P2 ;  /* 0xff80000005277808 */ /* 0x008fe40005000000 */
[----:B------:R-:W-:Y:S02]  /*bfc0*/  IADD3 R32, R4, 0x79, RZ ;  /* 0x0000007904207810 */ /* 0x000fe40007ffe0ff */
[C---:B------:R-:W-:Y:S02]  /*bfd0*/  ISETP.GE.AND P6, PT, R6.reuse, R38, PT ;  /* 0x000000260600720c */ /* 0x040fe40003fc6270 */
[----:B------:R-:W-:Y:S02]  /*bfe0*/  ISETP.GE.AND P2, PT, R6, R36, PT ;  /* 0x000000240600720c */ /* 0x000fe40003f46270 */
[----:B--2---:R-:W-:Y:S01]  /*bff0*/  HMMA.16816.F32 R4, R56, R12, RZ ;  /* 0x0000000c3804723c */ /* 0x004fe200000018ff */
[----:B------:R-:W-:Y:S02]  /*c000*/  FSEL R60, R60, -INF , !P4 ;  /* 0xff8000003c3c7808 */ /* 0x000fe40006000000 */
[----:B------:R-:W-:-:S05]  /*c010*/  ISETP.GE.AND P4, PT, R32, R38, PT ;  /* 0x000000262000720c */ /* 0x000fca0003f86270 */
[----:B------:R-:W-:Y:S11]  /*c020*/  HMMA.16816.F32 R12, R56, R14, RZ ;  /* 0x0000000e380c723c */ /* 0x000ff600000018ff */
[----:B------:R-:W-:Y:S05]  /*c030*/  @!UPT UIADD3 URZ, URZ, URZ, URZ ;  /* 0x0000003f3f3ff290 */ /* 0x000fea000fffe03f */
[C---:B----4-:R-:W-:Y:S08]  /*c040*/  HMMA.16816.F32 R4, R44.reuse, R8, R4 ;  /* 0x000000082c04723c */ /* 0x050ff00000001804 */
[----:B------:R-:W-:Y:S11]  /*c050*/  HMMA.16816.F32 R12, R44, R10, R12 ;  /* 0x0000000a2c0c723c */ /* 0x000ff6000000180c */
[----:B------:R-:W-:Y:S05]  /*c060*/  @!UPT UIADD3 URZ, URZ, URZ, URZ ;  /* 0x0000003f3f3ff290 */ /* 0x000fea000fffe03f */
[----:B------:R-:W-:Y:S02]  /*c070*/  FMUL.FTZ R4, R4, c[0x0][0x2ec] ;  /* 0x0000bb0004047a20 */ /* 0x000fe40000410000 */
[----:B------:R-:W-:Y:S02]  /*c080*/  FMUL.FTZ R5, R5, c[0x0][0x2ec] ;  /* 0x0000bb0005057a20 */ /* 0x000fe40000410000 */
[----:B------:R-:W1:Y:S01]  /*c090*/  MUFU.TANH R62, R4 ;  /* 0x00000004003e7308 */ /* 0x000e620000002400 */
[----:B------:R-:W-:Y:S02]  /*c0a0*/  FMUL.FTZ R6, R6, c[0x0][0x2ec] ;  /* 0x0000bb0006067a20 */ /* 0x000fe40000410000 */
[----:B------:R-:W-:Y:S02]  /*c0b0*/  FMUL.FTZ R7, R7, c[0x0][0x2ec] ;  /* 0x0000bb0007077a20 */ /* 0x000fe40000410000 */
[----:B------:R-:W-:Y:S02]  /*c0c0*/  FMUL.FTZ R12, R12, c[0x0][0x2ec] ;  /* 0x0000bb000c0c7a20 */ /* 0x000fe40000410000 */
[----:B------:R-:W-:Y:S01]  /*c0d0*/  FMUL.FTZ R13, R13, c[0x0][0x2ec] ;  /* 0x0000bb000d0d7a20 */ /* 0x000fe20000410000 */
[----:B------:R-:W2:Y:S01]  /*c0e0*/  MUFU.TANH R52, R5 ;  /* 0x0000000500347308 */ /* 0x000ea20000002400 */
[----:B------:R-:W-:-:S07]  /*c0f0*/  FMUL.FTZ R15, R15, c[0x0][0x2ec] ;  /* 0x0000bb000f0f7a20 */ /* 0x000fce0000410000 */
[----:B------:R-:W3:Y:S01]  /*c100*/  MUFU.TANH R46, R12 ;  /* 0x0000000c002e7308 */ /* 0x000ee20000002400 */
[----:B-1----:R-:W-:Y:S02]  /*c110*/  FSEL R62, R62, -INF , !P1 ;  /* 0xff8000003e3e7808 */ /* 0x002fe40004800000 */
[----:B------:R-:W-:Y:S01]  /*c120*/  ISETP.NE.AND P1, PT, R3, RZ, PT ;  /* 0x000000ff0300720c */ /* 0x000fe20003f25270 */
[----:B------:R-:W-:-:S04]  /*c130*/  FMUL.FTZ R3, R14, c[0x0][0x2ec] ;  /* 0x0000bb000e037a20 */ /* 0x000fc80000410000 */
[----:B------:R-:W1:Y:S01]  /*c140*/  MUFU.TANH R44, R13 ;  /* 0x0000000d002c7308 */ /* 0x000e620000002400 */
[----:B--2---:R-:W-:Y:S02]  /*c150*/  FSEL R52, R52, -INF , !P6 ;  /* 0xff80000034347808 */ /* 0x004fe40007000000 */
[----:B------:R-:W-:-:S05]  /*c160*/  ISETP.GE.AND P6, PT, R32, R36, PT ;  /* 0x000000242000720c */ /* 0x000fca0003fc6270 */
[----:B------:R-:W2:Y:S01]  /*c170*/  MUFU.TANH R40, R6 ;  /* 0x0000000600287308 */ /* 0x000ea20000002400 */
[----:B---3--:R-:W-:Y:S02]  /*c180*/  FSEL R46, R46, -INF , !P5 ;  /* 0xff8000002e2e7808 */ /* 0x008fe40006800000 */
[----:B------:R-:W-:-:S05]  /*c190*/  ISETP.GE.AND P5, PT, R37, 0x3, PT ;  /* 0x000000032500780c */ /* 0x000fca0003fa6270 */
[----:B------:R-:W3:Y:S01]  /*c1a0*/  MUFU.TANH R38, R7 ;  /* 0x0000000700267308 */ /* 0x000ee20000002400 */
[----:B-1----:R-:W-:-:S07]  /*c1b0*/  FSEL R44, R44, -INF , !P4 ;  /* 0xff8000002c2c7808 */ /* 0x002fce0006000000 */
[----:B------:R-:W1:Y:S01]  /*c1c0*/  MUFU.TANH R3, R3 ;  /* 0x0000000300037308 */ /* 0x000e620000002400 */
[----:B--2---:R-:W-:-:S07]  /*c1d0*/  FSEL R40, R40, -INF , !P3 ;  /* 0xff80000028287808 */ /* 0x004fce0005800000 */
[----:B------:R-:W2:Y:S01]  /*c1e0*/  MUFU.TANH R35, R15 ;  /* 0x0000000f00237308 */ /* 0x000ea20000002400 */
[----:B---3--:R-:W-:Y:S02]  /*c1f0*/  FSEL R38, R38, -INF , !P2 ;  /* 0xff80000026267808 */ /* 0x008fe40005000000 */
[----:B-1----:R-:W-:Y:S02]  /*c200*/  FSEL R37, R3, -INF , !P0 ;  /* 0xff80000003257808 */ /* 0x002fe40004000000 */
[----:B--2---:R-:W-:Y:S01]  /*c210*/  FSEL R35, R35, -INF , !P6 ;  /* 0xff80000023237808 */ /* 0x004fe20007000000 */
[----:B------:R-:W-:Y:S05]  /*c220*/  @!P5 BRA `(.L_x_4469) ;  /* 0x000005400000d947 */ /* 0x000fea0003800000 */
        /* <DEDUP_REMOVED lines=17> */
[----:B------:R-:W-:Y:S01]  /*c340*/  IMAD.HI.U32 R8, R8, R5, RZ ;  /* 0x0000000508087227 */ /* 0x000fe200078e00ff */
[----:B------:R-:W-:-:S03]  /*c350*/  ISETP.GE.AND P0, PT, R9, RZ, PT ;  /* 0x000000ff0900720c */ /* 0x000fc60003f06270 */
        /* <DEDUP_REMOVED lines=40> */
.L_x_4470:
[----:B------:R-:W-:-:S05]  /*c5e0*/  IMAD.MOV.U32 R4, RZ, RZ, c[0x0][0x198] ;  /* 0x00006600ff047624 */ /* 0x000fca00078e00ff */
[----:B------:R-:W-:-:S04]  /*c5f0*/  LEA R4, -R4, RZ, 0x7 ;  /* 0x000000ff04047211 */ /* 0x000fc800078e39ff */
[----:B------:R-:W-:Y:S02]  /*c600*/  SHF.R.S32.HI R3, RZ, 0x1f, R4 ;  /* 0x0000001fff037819 */ /* 0x000fe40000011404 */
.L_x_4471:
        /* <DEDUP_REMOVED lines=16> */
[----:B------:R2:W-:Y:S04]  /*c710*/  LDGSTS.E.BYPASS.LTC128B.128 [R122+0x1800], [R8.64] ;  /* 0x01800000087a7fae */ /* 0x0005e8000b901d46 */
[----:B------:R2:W-:Y:S01]  /*c720*/  LDGSTS.E.BYPASS.LTC128B.128 [R122+0x2000], [R6.64] ;  /* 0x02000000067a7fae */ /* 0x0005e2000b901d46 */
[----:B-1----:R-:W-:-:S04]  /*c730*/  IADD3 R4, P0, R6, UR9, RZ ;  /* 0x0000000906047c10 */ /* 0x002fc8000ff1e0ff */
[----:B------:R-:W-:-:S05]  /*c740*/  IADD3.X R5, R7, UR5, RZ, P0, !PT ;  /* 0x0000000507057c10 */ /* 0x000fca00087fe4ff */
[----:B------:R2:W-:Y:S04]  /*c750*/  LDGSTS.E.BYPASS.LTC128B.128 [R122+0x2800], [R4.64] ;  /* 0x02800000047a7fae */ /* 0x0005e8000b901d46 */
[----:B------:R-:W0:Y:S02]  /*c760*/  LDGDEPBAR ;  /* 0x00000000000079af */ /* 0x000e240000000000 */
.L_x_4469:
[----:B--2---:R-:W-:Y:S01]  /*c770*/  FMNMX.FTZ R6, R2, R20, !PT ;  /* 0x0000001402067209 */ /* 0x004fe20007810000 */
        /* <DEDUP_REMOVED lines=70> */
[----:B-1----:R-:W-:Y:S02]  /*cbe0*/  FMNMX.FTZ R32, R5, R32, !PT ;  /* 0x0000002005207209 */ /* 0x002fe40007810000 */
[----:B--2---:R-:W-:-:S03]  /*cbf0*/  FMNMX.FTZ R3, R4, R3, !PT ;  /* 0x0000000304037209 */ /* 0x004fc60007810000 */
[C---:B------:R-:W-:Y:S01]  /*cc00*/  FMUL.FTZ R45, R32.reuse, c[0x0][0x23c] ;  /* 0x00008f00202d7a20 */ /* 0x040fe20000410000 */
[C---:B------:R-:W-:Y:S02]  /*cc10*/  FSETP.NEU.FTZ.AND P2, PT, R32.reuse, -INF , PT ;  /* 0xff8000002000780b */ /* 0x040fe40003f5d000 */
[C---:B------:R-:W-:Y:S01]  /*cc20*/  FSETP.NEU.FTZ.AND P0, PT, R3.reuse, -INF , PT ;  /* 0xff8000000300780b */ /* 0x040fe20003f1d000 */
[C---:B------:R-:W-:Y:S01]  /*cc30*/  FMUL.FTZ R36, R3.reuse, c[0x0][0x23c] ;  /* 0x00008f0003247a20 */ /* 0x040fe20000410000 */
[----:B------:R-:W-:Y:S02]  /*cc40*/  FSEL R143, R32, RZ, P2 ;  /* 0x000000ff208f7208 */ /* 0x000fe40001000000 */
[----:B------:R-:W-:Y:S02]  /*cc50*/  FSEL R142, R3, RZ, P0 ;  /* 0x000000ff038e7208 */ /* 0x000fe40000000000 */
[----:B------:R-:W-:Y:S01]  /*cc60*/  FSEL R45, R45, RZ, P2 ;  /* 0x000000ff2d2d7208 */ /* 0x000fe20001000000 */
[----:B------:R-:W-:Y:S01]  /*cc70*/  FADD.FTZ R143, R2, -R143 ;  /* 0x8000008f028f7221 */ /* 0x000fe20000010000 */
[----:B------:R-:W-:Y:S01]  /*cc80*/  FSEL R36, R36, RZ, P0 ;  /* 0x000000ff24247208 */ /* 0x000fe20000000000 */
[----:B------:R-:W-:-:S02]  /*cc90*/  FADD.FTZ R142, R0, -R142 ;  /* 0x8000008e008e7221 */ /* 0x000fc40000010000 */
[--C-:B------:R-:W-:Y:S02]  /*cca0*/  FFMA.FTZ R141, R20, c[0x0][0x23c], -R45.reuse ;  /* 0x00008f00148d7a23 */ /* 0x100fe4000001082d */
[--C-:B------:R-:W-:Y:S02]  /*ccb0*/  FFMA.FTZ R136, R22, c[0x0][0x23c], -R45.reuse ;  /* 0x00008f0016887a23 */ /* 0x100fe4000001082d */
[--C-:B------:R-:W-:Y:S02]  /*ccc0*/  FFMA.FTZ R135, R126, c[0x0][0x23c], -R45.reuse ;  /* 0x00008f007e877a23 */ /* 0x100fe4000001082d */
[----:B------:R-:W-:Y:S01]  /*ccd0*/  FFMA.FTZ R47, R21, c[0x0][0x23c], -R45 ;  /* 0x00008f00152f7a23 */ /* 0x000fe2000001082d */
[----:B------:R-:W-:Y:S01]  /*cce0*/  MUFU.EX2 R141, R141 ;  /* 0x0000008d008d7308 */ /* 0x000fe20000000800 */
[--C-:B------:R-:W-:Y:S02]  /*ccf0*/  FFMA.FTZ R140, R17, c[0x0][0x23c], -R36.reuse ;  /* 0x00008f00118c7a23 */ /* 0x100fe40000010824 */
[----:B------:R-:W-:-:S02]  /*cd00*/  FFMA.FTZ R134, R19, c[0x0][0x23c], -R36 ;  /* 0x00008f0013867a23 */ /* 0x000fc40000010824 */
[--C-:B------:R-:W-:Y:S02]  /*cd10*/  FFMA.FTZ R137, R23, c[0x0][0x23c], -R36.reuse ;  /* 0x00008f0017897a23 */ /* 0x100fe40000010824 */
[----:B------:R-:W-:Y:S01]  /*cd20*/  FMUL.FTZ R143, R143, c[0x0][0x23c] ;  /* 0x00008f008f8f7a20 */ /* 0x000fe20000410000 */
[----:B------:R-:W1:Y:S01]  /*cd30*/  LDSM.16.MT88.4 R20, [R105+0x3000] ;  /* 0x003000006914783b */ /* 0x000e620000004200 */
[----:B------:R-:W-:Y:S01]  /*cd40*/  FMUL.FTZ R142, R142, c[0x0][0x23c] ;  /* 0x00008f008e8e7a20 */ /* 0x000fe20000410000 */
[----:B------:R-:W2:Y:S01]  /*cd50*/  MUFU.EX2 R136, R136 ;  /* 0x0000008800887308 */ /* 0x000ea20000000800 */
[----:B------:R-:W-:Y:S02]  /*cd60*/  FFMA.FTZ R2, R16, c[0x0][0x23c], -R36 ;  /* 0x00008f0010027a23 */ /* 0x000fe40000010824 */
[--C-:B------:R-:W-:Y:S02]  /*cd70*/  FFMA.FTZ R139, R99, c[0x0][0x23c], -R45.reuse ;  /* 0x00008f00638b7a23 */ /* 0x100fe4000001082d */
[----:B------:R-:W-:-:S02]  /*cd80*/  FFMA.FTZ R99, R26, c[0x0][0x23c], -R45 ;  /* 0x00008f001a637a23 */ /* 0x000fc4000001082d */
[--C-:B------:R-:W-:Y:S01]  /*cd90*/  FFMA.FTZ R56, R27, c[0x0][0x23c], -R45.reuse ;  /* 0x00008f001b387a23 */ /* 0x100fe2000001082d */
[----:B------:R-:W-:Y:S01]  /*cda0*/  MUFU.EX2 R135, R135 ;  /* 0x0000008700877308 */ /* 0x000fe20000000800 */
[--C-:B------:R-:W-:Y:S02]  /*cdb0*/  FFMA.FTZ R138, R24, c[0x0][0x23c], -R36.reuse ;  /* 0x00008f00188a7a23 */ /* 0x100fe40000010824 */
[--C-:B------:R-:W-:Y:S02]  /*cdc0*/  FFMA.FTZ R126, R25, c[0x0][0x23c], -R36.reuse ;  /* 0x00008f00197e7a23 */ /* 0x100fe40000010824 */
[----:B------:R-:W3:Y:S01]  /*cdd0*/  LDSM.16.MT88.4 R24, [R106+0x3400] ;  /* 0x003400006a18783b */ /* 0x000ee20000004200 */
[----:B------:R-:W-:Y:S02]  /*cde0*/  FFMA.FTZ R129, R98, c[0x0][0x23c], -R45 ;  /* 0x00008f0062817a23 */ /* 0x000fe4000001082d */
        /* <DEDUP_REMOVED lines=20> */
[----:B------:R-:W4:Y:S01]  /*cf30*/  MUFU.EX2 R143, R143 ;  /* 0x0000008f008f7308 */ /* 0x000f220000000800 */
[----:B--2---:R-:W-:Y:S01]  /*cf40*/  F2FP.PACK_AB R17, R134, R140 ;  /* 0x0000008c8611723e */ /* 0x004fe200000000ff */
[----:B------:R-:W-:-:S02]  /*cf50*/  FFMA.FTZ R48, R48, c[0x0][0x23c], -R36 ;  /* 0x00008f0030307a23 */ /* 0x000fc40000010824 */
[--C-:B------:R-:W-:Y:S02]  /*cf60*/  FFMA.FTZ R43, R43, c[0x0][0x23c], -R36.reuse ;  /* 0x00008f002b2b7a23 */ /* 0x100fe40000010824 */
[----:B------:R-:W-:Y:S02]  /*cf70*/  FFMA.FTZ R55, R55, c[0x0][0x23c], -R45 ;  /* 0x00008f0037377a23 */ /* 0x000fe4000001082d */
[----:B------:R-:W2:Y:S01]  /*cf80*/  MUFU.EX2 R142, R142 ;  /* 0x0000008e008e7308 */ /* 0x000ea20000000800 */
[--C-:B------:R-:W-:Y:S02]  /*cf90*/  FFMA.FTZ R42, R42, c[0x0][0x23c], -R36.reuse ;  /* 0x00008f002a2a7a23 */ /* 0x100fe40000010824 */
[--C-:B------:R-:W-:Y:S02]  /*cfa0*/  FFMA.FTZ R33, R33, c[0x0][0x23c], -R36.reuse ;  /* 0x00008f0021217a23 */ /* 0x100fe40000010824 */
[----:B------:R-:W-:-:S03]  /*cfb0*/  FFMA.FTZ R38, R38, c[0x0][0x23c], -R36 ;  /* 0x00008f0026267a23 */ /* 0x000fc60000010824 */
[----:B------:R-:W5:Y:S01]  /*cfc0*/  MUFU.EX2 R2, R2 ;  /* 0x0000000200027308 */ /* 0x000f620000000800 */
[-C--:B----4-:R-:W-:Y:S02]  /*cfd0*/  FMUL.FTZ R4, R80, R143.reuse ;  /* 0x0000008f50047220 */ /* 0x090fe40000410000 */
[-C--:B------:R-:W-:Y:S02]  /*cfe0*/  FMUL.FTZ R5, R81, R143.reuse ;  /* 0x0000008f51057220 */ /* 0x080fe40000410000 */
[-C--:B------:R-:W-:Y:S02]  /*cff0*/  FMUL.FTZ R76, R76, R143.reuse ;  /* 0x0000008f4c4c7220 */ /* 0x080fe40000410000 */
[----:B------:R-:W-:Y:S01]  /*d000*/  FMUL.FTZ R77, R77, R143 ;  /* 0x0000008f4d4d7220 */ /* 0x000fe20000410000 */
[----:B------:R-:W-:Y:S01]  /*d010*/  MUFU.EX2 R139, R139 ;  /* 0x0000008b008b7308 */ /* 0x000fe20000000800 */
[-C--:B--2---:R-:W-:Y:S02]  /*d020*/  FMUL.FTZ R6, R82, R142.reuse ;  /* 0x0000008e52067220 */ /* 0x084fe40000410000 */
[----:B------:R-:W-:-:S02]  /*d030*/  FMUL.FTZ R7, R83, R142 ;  /* 0x0000008e53077220 */ /* 0x000fc40000410000 */
[-C--:B------:R-:W-:Y:S02]  /*d040*/  FMUL.FTZ R78, R78, R142.reuse ;  /* 0x0000008e4e4e7220 */ /* 0x080fe40000410000 */
[-C--:B------:R-:W-:Y:S01]  /*d050*/  FMUL.FTZ R79, R79, R142.reuse ;  /* 0x0000008e4f4f7220 */ /* 0x080fe20000410000 */
[----:B-----5:R-:W-:Y:S01]  /*d060*/  F2FP.PACK_AB R19, R2, R137 ;  /* 0x000000890213723e */ /* 0x020fe200000000ff */
[----:B------:R-:W2:Y:S01]  /*d070*/  MUFU.EX2 R129, R129 ;  /* 0x0000008100817308 */ /* 0x000ea20000000800 */
[-C--:B------:R-:W-:Y:S02]  /*d080*/  FMUL.FTZ R12, R72, R143.reuse ;  /* 0x0000008f480c7220 */ /* 0x080fe40000410000 */
[-C--:B------:R-:W-:Y:S02]  /*d090*/  FMUL.FTZ R13, R73, R143.reuse ;  /* 0x0000008f490d7220 */ /* 0x080fe40000410000 */
[-C--:B------:R-:W-:Y:S01]  /*d0a0*/  FMUL.FTZ R14, R74, R142.reuse ;  /* 0x0000008e4a0e7220 */ /* 0x080fe20000410000 */
[----:B------:R-:W-:Y:S01]  /*d0b0*/  HMMA.16816.F32 R4, R16, R8, R4 ;  /* 0x000000081004723c */ /* 0x000fe20000001804 */
[----:B------:R-:W-:Y:S01]  /*d0c0*/  FMUL.FTZ R15, R75, R142 ;  /* 0x0000008e4b0f7220 */ /* 0x000fe20000410000 */
[----:B------:R-:W-:Y:S01]  /*d0d0*/  MUFU.EX2 R99, R99 ;  /* 0x0000006300637308 */ /* 0x000fe20000000800 */
[----:B------:R-:W-:-:S02]  /*d0e0*/  FMUL.FTZ R68, R68, R143 ;  /* 0x0000008f44447220 */ /* 0x000fc40000410000 */
[-C--:B------:R-:W-:Y:S02]  /*d0f0*/  FMUL.FTZ R69, R69, R143.reuse ;  /* 0x0000008f45457220 */ /* 0x080fe40000410000 */
[-C--:B------:R-:W-:Y:S01]  /*d100*/  FMUL.FTZ R70, R70, R142.reuse ;  /* 0x0000008e46467220 */ /* 0x080fe20000410000 */
[C---:B------:R-:W-:Y:S01]  /*d110*/  HMMA.16816.F32 R8, R16.reuse, R10, R76 ;  /* 0x0000000a1008723c */ /* 0x040fe2000000184c */
[-C--:B------:R-:W-:Y:S01]  /*d120*/  FMUL.FTZ R71, R71, R142.reuse ;  /* 0x0000008e47477220 */ /* 0x080fe20000410000 */
[----:B------:R-:W4:Y:S01]  /*d130*/  MUFU.EX2 R56, R56 ;  /* 0x0000003800387308 */ /* 0x000f220000000800 */
[----:B------:R-:W-:Y:S01]  /*d140*/  LDSM.16.MT88.4 R76, [R106+0x3c00] ;  /* 0x003c00006a4c783b */ /* 0x000fe20000004200 */
[----:B------:R-:W-:Y:S02]  /*d150*/  FFMA.FTZ R128, R128, R143, R141 ;  /* 0x0000008f80807223 */ /* 0x000fe4000001008d */
[----:B------:R-:W-:Y:S02]  /*d160*/  FFMA.FTZ R127, R127, R142, R140 ;  /* 0x0000008e7f7f7223 */ /* 0x000fe4000001008c */
[----:B-1----:R-:W-:Y:S01]  /*d170*/  HMMA.16816.F32 R12, R16, R20, R12 ;  /* 0x00000014100c723c */ /* 0x002fe2000000180c */
[----:B------:R-:W-:Y:S01]  /*d180*/  FADD.FTZ R128, R136, R128 ;  /* 0x0000008088807221 */ /* 0x000fe20000010000 */
[----:B------:R-:W-:Y:S01]  /*d190*/  MUFU.EX2 R138, R138 ;  /* 0x0000008a008a7308 */ /* 0x000fe20000000800 */
[----:B------:R-:W-:-:S02]  /*d1a0*/  FADD.FTZ R127, R134, R127 ;  /* 0x0000007f867f7221 */ /* 0x000fc40000010000 */
[----:B------:R-:W-:Y:S02]  /*d1b0*/  FADD.FTZ R135, R135, R128 ;  /* 0x0000008087877221 */ /* 0x000fe40000010000 */
[----:B--2---:R-:W-:Y:S01]  /*d1c0*/  F2FP.PACK_AB R20, R129, R139 ;  /* 0x0000008b8114723e */ /* 0x004fe200000000ff */
[----:B------:R-:W-:Y:S01]  /*d1d0*/  HMMA.16816.F32 R16, R16, R22, R68 ;  /* 0x000000161010723c */ /* 0x000fe20000001844 */
[----:B------:R-:W-:Y:S01]  /*d1e0*/  FADD.FTZ R137, R137, R127 ;  /* 0x0000007f89897221 */ /* 0x000fe20000010000 */
[----:B------:R-:W1:Y:S01]  /*d1f0*/  MUFU.EX2 R126, R126 ;  /* 0x0000007e007e7308 */ /* 0x000e620000000800 */
[----:B------:R-:W-:Y:S02]  /*d200*/  FADD.FTZ R135, R47, R135 ;  /* 0x000000872f877221 */ /* 0x000fe40000010000 */
[----:B------:R-:W-:Y:S02]  /*d210*/  FFMA.FTZ R47, R53, c[0x0][0x23c], -R45 ;  /* 0x00008f00352f7a23 */ /* 0x000fe4000001082d */
[----:B----4-:R-:W-:Y:S01]  /*d220*/  F2FP.PACK_AB R22, R56, R99 ;  /* 0x000000633816723e */ /* 0x010fe200000000ff */
[----:B------:R-:W-:-:S02]  /*d230*/  FADD.FTZ R137, R2, R137 ;  /* 0x0000008902897221 */ /* 0x000fc40000010000 */
[----:B------:R-:W-:Y:S01]  /*d240*/  MUFU.EX2 R98, R98 ;  /* 0x0000006200627308 */ /* 0x000fe20000000800 */
[----:B------:R-:W-:Y:S02]  /*d250*/  FFMA.FTZ R53, R41, c[0x0][0x23c], -R36 ;  /* 0x00008f0029357a23 */ /* 0x000fe40000010824 */
[----:B------:R-:W-:Y:S02]  /*d260*/  FADD.FTZ R139, R139, R135 ;  /* 0x000000878b8b7221 */ /* 0x000fe40000010000 */
[----:B------:R-:W-:Y:S02]  /*d270*/  FFMA.FTZ R41, R52, c[0x0][0x23c], -R45 ;  /* 0x00008f0034297a23 */ /* 0x000fe4000001082d */
[----:B------:R-:W-:Y:S01]  /*d280*/  FADD.FTZ R139, R129, R139 ;  /* 0x0000008b818b7221 */ /* 0x000fe20000010000 */
[----:B------:R-:W2:Y:S01]  /*d290*/  MUFU.EX2 R0, R0 ;  /* 0x0000000000007308 */ /* 0x000ea20000000800 */
[----:B-1----:R-:W-:Y:S01]  /*d2a0*/  F2FP.PACK_AB R21, R126, R138 ;  /* 0x0000008a7e15723e */ /* 0x002fe200000000ff */
[----:B------:R-:W-:-:S02]  /*d2b0*/  FADD.FTZ R138, R138, R137 ;  /* 0x000000898a8a7221 */ /* 0x000fc40000010000 */
[----:B------:R-:W-:Y:S02]  /*d2c0*/  FADD.FTZ R99, R99, R139 ;  /* 0x0000008b63637221 */ /* 0x000fe40000010000 */
[----:B------:R-:W-:Y:S02]  /*d2d0*/  FADD.FTZ R138, R126, R138 ;  /* 0x0000008a7e8a7221 */ /* 0x000fe40000010000 */
[----:B------:R-:W1:Y:S01]  /*d2e0*/  MUFU.EX2 R132, R132 ;  /* 0x0000008400847308 */ /* 0x000e620000000800 */
[----:B------:R-:W-:Y:S02]  /*d2f0*/  FADD.FTZ R99, R56, R99 ;  /* 0x0000006338637221 */ /* 0x000fe40000010000 */
[--C-:B------:R-:W-:Y:S02]  /*d300*/  FFMA.FTZ R52, R34, c[0x0][0x23c], -R36.reuse ;  /* 0x00008f0022347a23 */ /* 0x100fe40000010824 */
[----:B------:R-:W-:Y:S02]  /*d310*/  FFMA.FTZ R34, R39, c[0x0][0x23c], -R36 ;  /* 0x00008f0027227a23 */ /* 0x000fe40000010824 */
[----:B------:R-:W-:Y:S01]  /*d320*/  FFMA.FTZ R2, R62, c[0x0][0x23c], -R45 ;  /* 0x00008f003e027a23 */ /* 0x000fe2000001082d */
[----:B--2---:R-:W-:Y:S01]  /*d330*/  F2FP.PACK_AB R23, R0, R98 ;  /* 0x000000620017723e */ /* 0x004fe200000000ff */
[----:B------:R-:W2:Y:S01]  /*d340*/  MUFU.EX2 R133, R133 ;  /* 0x0000008500857308 */ /* 0x000ea20000000800 */
[----:B------:R-:W-:-:S02]  /*d350*/  FADD.FTZ R98, R98, R138 ;  /* 0x0000008a62627221 */ /* 0x000fc40000010000 */
[----:B------:R-:W-:Y:S02]  /*d360*/  FFMA.FTZ R128, R44, c[0x0][0x23c], -R45 ;  /* 0x00008f002c807a23 */ /* 0x000fe4000001082d */
[----:B------:R-:W-:Y:S01]  /*d370*/  FADD.FTZ R98, R0, R98 ;  /* 0x0000006200627221 */ /* 0x000fe20000010000 */
[C---:B---3--:R-:W-:Y:S01]  /*d380*/  HMMA.16816.F32 R4, R20.reuse, R24, R4 ;  /* 0x000000181404723c */ /* 0x048fe20000001804 */
[----:B-1----:R-:W-:Y:S01]  /*d390*/  FADD.FTZ R99, R132, R99 ;  /* 0x0000006384637221 */ /* 0x002fe20000010000 */
[----:B------:R-:W1:Y:S01]  /*d3a0*/  MUFU.EX2 R113, R113 ;  /* 0x0000007100717308 */ /* 0x000e620000000800 */
[----:B------:R-:W-:Y:S02]  /*d3b0*/  FFMA.FTZ R0, R46, c[0x0][0x23c], -R45 ;  /* 0x00008f002e007a23 */ /* 0x000fe4000001082d */
[--C-:B------:R-:W-:Y:S02]  /*d3c0*/  FFMA.FTZ R39, R40, c[0x0][0x23c], -R36.reuse ;  /* 0x00008f0028277a23 */ /* 0x100fe40000010824 */
[----:B------:R-:W-:Y:S01]  /*d3d0*/  FFMA.FTZ R127, R35, c[0x0][0x23c], -R36 ;  /* 0x00008f00237f7a23 */ /* 0x000fe20000010824 */
[----:B------:R-:W-:Y:S01]  /*d3e0*/  HMMA.16816.F32 R8, R20, R26, R8 ;  /* 0x0000001a1408723c */ /* 0x000fe20000001808 */
[----:B------:R-:W3:Y:S01]  /*d3f0*/  LDSM.16.MT88.4 R24, [R105+0x3400] ;  /* 0x003400006918783b */ /* 0x000ee20000004200 */
[----:B------:R-:W4:Y:S01]  /*d400*/  MUFU.EX2 R57, R57 ;  /* 0x0000003900397308 */ /* 0x000f220000000800 */
[C---:B--2---:R-:W-:Y:S01]  /*d410*/  F2FP.PACK_AB R28, R133.reuse, R132 ;  /* 0x00000084851c723e */ /* 0x044fe200000000ff */
[----:B------:R-:W-:-:S06]  /*d420*/  FADD.FTZ R133, R133, R99 ;  /* 0x0000006385857221 */ /* 0x000fcc0000010000 */
[----:B------:R-:W-:Y:S01]  /*d430*/  MUFU.EX2 R131, R131 ;  /* 0x0000008300837308 */ /* 0x000fe20000000800 */
[----:B-1----:R-:W-:-:S07]  /*d440*/  FADD.FTZ R133, R113, R133 ;  /* 0x0000008571857221 */ /* 0x002fce0000010000 */
[----:B------:R-:W1:Y:S01]  /*d450*/  MUFU.EX2 R125, R125 ;  /* 0x0000007d007d7308 */ /* 0x000e620000000800 */
[C---:B----4-:R-:W-:Y:S01]  /*d460*/  F2FP.PACK_AB R30, R57.reuse, R113 ;  /* 0x00000071391e723e */ /* 0x050fe200000000ff */
[----:B------:R-:W-:-:S06]  /*d470*/  FADD.FTZ R133, R57, R133 ;  /* 0x0000008539857221 */ /* 0x000fcc0000010000 */
[----:B------:R-:W2:Y:S08]  /*d480*/  MUFU.EX2 R58, R58 ;  /* 0x0000003a003a7308 */ /* 0x000eb00000000800 */
[----:B------:R-:W4:Y:S01]  /*d490*/  MUFU.EX2 R59, R59 ;  /* 0x0000003b003b7308 */ /* 0x000f220000000800 */
[----:B-1----:R-:W-:Y:S01]  /*d4a0*/  F2FP.PACK_AB R29, R125, R131 ;  /* 0x000000837d1d723e */ /* 0x002fe200000000ff */
[----:B------:R-:W-:-:S04]  /*d4b0*/  FADD.FTZ R131, R131, R98 ;  /* 0x0000006283837221 */ /* 0x000fc80000010000 */
[----:B------:R-:W-:Y:S01]  /*d4c0*/  FADD.FTZ R131, R125, R131 ;  /* 0x000000837d837221 */ /* 0x000fe20000010000 */
[----:B---3--:R-:W-:Y:S01]  /*d4d0*/  HMMA.16816.F32 R12, R20, R24, R12 ;  /* 0x00000018140c723c */ /* 0x008fe2000000180c */
[----:B------:R-:W-:Y:S02]  /*d4e0*/  MUFU.EX2 R63, R63 ;  /* 0x0000003f003f7308 */ /* 0x000fe40000000800 */
[----:B--2---:R-:W-:-:S05]  /*d4f0*/  FADD.FTZ R131, R58, R131 ;  /* 0x000000833a837221 */ /* 0x004fca0000010000 */
[----:B------:R-:W-:Y:S01]  /*d500*/  HMMA.16816.F32 R16, R20, R26, R16 ;  /* 0x0000001a1410723c */ /* 0x000fe20000001810 */
[----:B------:R-:W1:Y:S01]  /*d510*/  LDSM.16.MT88.4 R24, [R106+0x3800] ;  /* 0x003800006a18783b */ /* 0x000e620000004200 */
[C---:B----4-:R-:W-:Y:S01]  /*d520*/  F2FP.PACK_AB R31, R59.reuse, R58 ;  /* 0x0000003a3b1f723e */ /* 0x050fe200000000ff */
[----:B------:R-:W-:Y:S01]  /*d530*/  MUFU.EX2 R54, R54 ;  /* 0x0000003600367308 */ /* 0x000fe20000000800 */
[----:B------:R-:W-:Y:S01]  /*d540*/  FADD.FTZ R59, R59, R131 ;  /* 0x000000833b3b7221 */ /* 0x000fe20000010000 */
[----:B------:R-:W2:Y:S06]  /*d550*/  LDSM.16.MT88.4 R20, [R105+0x3800] ;  /* 0x003800006914783b */ /* 0x000eac0000004200 */
[----:B------:R-:W-:Y:S08]  /*d560*/  MUFU.EX2 R51, R51 ;  /* 0x0000003300337308 */ /* 0x000ff00000000800 */
[----:B------:R-:W-:Y:S08]  /*d570*/  MUFU.EX2 R50, R50 ;  /* 0x0000003200327308 */ /* 0x000ff00000000800 */
[----:B------:R-:W-:Y:S08]  /*d580*/  MUFU.EX2 R53, R53 ;  /* 0x0000003500357308 */ /* 0x000ff00000000800 */
[----:B------:R-:W-:Y:S01]  /*d590*/  MUFU.EX2 R48, R48 ;  /* 0x0000003000307308 */ /* 0x000fe20000000800 */
[C---:B-1----:R-:W-:Y:S07]  /*d5a0*/  HMMA.16816.F32 R4, R28.reuse, R24, R4 ;  /* 0x000000181c04723c */ /* 0x042fee0000001804 */
[----:B------:R-:W-:Y:S01]  /*d5b0*/  MUFU.EX2 R43, R43 ;  /* 0x0000002b002b7308 */ /* 0x000fe20000000800 */
[----:B------:R-:W-:Y:S01]  /*d5c0*/  FFMA.FTZ R25, R91, c[0x0][0x23c], -R45 ;  /* 0x00008f005b197a23 */ /* 0x000fe2000001082d */
[----:B------:R-:W-:Y:S01]  /*d5d0*/  HMMA.16816.F32 R8, R28, R26, R8 ;  /* 0x0000001a1c08723c */ /* 0x000fe20000001808 */
[----:B------:R-:W-:-:S05]  /*d5e0*/  FFMA.FTZ R24, R85, c[0x0][0x23c], -R36 ;  /* 0x00008f0055187a23 */ /* 0x000fca0000010824 */
[----:B------:R-:W-:Y:S01]  /*d5f0*/  MUFU.EX2 R55, R55 ;  /* 0x0000003700377308 */ /* 0x000fe20000000800 */
[--C-:B------:R-:W-:Y:S02]  /*d600*/  FFMA.FTZ R91, R61, c[0x0][0x23c], -R45.reuse ;  /* 0x00008f003d5b7a23 */ /* 0x100fe4000001082d */
[--C-:B------:R-:W-:Y:S02]  /*d610*/  FFMA.FTZ R61, R64, c[0x0][0x23c], -R45.reuse ;  /* 0x00008f00403d7a23 */ /* 0x100fe4000001082d */
[--C-:B------:R-:W-:Y:S01]  /*d620*/  FFMA.FTZ R26, R94, c[0x0][0x23c], -R36.reuse ;  /* 0x00008f005e1a7a23 */ /* 0x100fe20000010824 */
[----:B--2---:R-:W-:Y:S01]  /*d630*/  HMMA.16816.F32 R12, R28, R20, R12 ;  /* 0x000000141c0c723c */ /* 0x004fe2000000180c */
[--C-:B------:R-:W-:Y:S01]  /*d640*/  FFMA.FTZ R85, R88, c[0x0][0x23c], -R45.reuse ;  /* 0x00008f0058557a23 */ /* 0x100fe2000001082d */
[----:B------:R-:W-:Y:S01]  /*d650*/  MUFU.EX2 R25, R25 ;  /* 0x0000001900197308 */ /* 0x000fe20000000800 */
[----:B------:R-:W-:Y:S02]  /*d660*/  FFMA.FTZ R64, R49, c[0x0][0x23c], -R36 ;  /* 0x00008f0031407a23 */ /* 0x000fe40000010824 */
[----:B------:R-:W-:-:S02]  /*d670*/  FFMA.FTZ R27, R66, c[0x0][0x23c], -R45 ;  /* 0x00008f00421b7a23 */ /* 0x000fc4000001082d */
[--C-:B------:R-:W-:Y:S01]  /*d680*/  FFMA.FTZ R20, R97, c[0x0][0x23c], -R45.reuse ;  /* 0x00008f0061147a23 */ /* 0x100fe2000001082d */
[----:B------:R-:W-:Y:S01]  /*d690*/  HMMA.16816.F32 R16, R28, R22, R16 ;  /* 0x000000161c10723c */ /* 0x000fe20000001810 */
[--C-:B------:R-:W-:Y:S01]  /*d6a0*/  FFMA.FTZ R21, R89, c[0x0][0x23c], -R36.reuse ;  /* 0x00008f0059157a23 */ /* 0x100fe20000010824 */
[----:B------:R-:W-:Y:S01]  /*d6b0*/  MUFU.EX2 R24, R24 ;  /* 0x0000001800187308 */ /* 0x000fe20000000800 */
[--C-:B------:R-:W-:Y:S02]  /*d6c0*/  FFMA.FTZ R89, R93, c[0x0][0x23c], -R45.reuse ;  /* 0x00008f005d597a23 */ /* 0x100fe4000001082d */
[--C-:B------:R-:W-:Y:S02]  /*d6d0*/  FFMA.FTZ R49, R60, c[0x0][0x23c], -R45.reuse ;  /* 0x00008f003c317a23 */ /* 0x100fe4000001082d */
[--C-:B------:R-:W-:Y:S02]  /*d6e0*/  FFMA.FTZ R30, R96, c[0x0][0x23c], -R45.reuse ;  /* 0x00008f00601e7a23 */ /* 0x100fe4000001082d */
[----:B------:R-:W-:Y:S01]  /*d6f0*/  FFMA.FTZ R22, R92, c[0x0][0x23c], -R45 ;  /* 0x00008f005c167a23 */ /* 0x000fe2000001082d */
[----:B------:R-:W-:Y:S01]  /*d700*/  MUFU.EX2 R20, R20 ;  /* 0x0000001400147308 */ /* 0x000fe20000000800 */
[----:B------:R-:W-:-:S02]  /*d710*/  FFMA.FTZ R29, R95, c[0x0][0x23c], -R36 ;  /* 0x00008f005f1d7a23 */ /* 0x000fc40000010824 */
[--C-:B------:R-:W-:Y:S02]  /*d720*/  FFMA.FTZ R31, R65, c[0x0][0x23c], -R45.reuse ;  /* 0x00008f00411f7a23 */ /* 0x100fe4000001082d */
[----:B------:R-:W-:Y:S02]  /*d730*/  FFMA.FTZ R65, R84, c[0x0][0x23c], -R36 ;  /* 0x00008f0054417a23 */ /* 0x000fe40000010824 */
[--C-:B------:R-:W-:Y:S01]  /*d740*/  FFMA.FTZ R28, R67, c[0x0][0x23c], -R45.reuse ;  /* 0x00008f00431c7a23 */ /* 0x100fe2000001082d */
[----:B------:R-:W1:Y:S01]  /*d750*/  MUFU.EX2 R30, R30 ;  /* 0x0000001e001e7308 */ /* 0x000e620000000800 */
[----:B------:R-:W-:-:S07]  /*d760*/  FFMA.FTZ R23, R90, c[0x0][0x23c], -R45 ;  /* 0x00008f005a177a23 */ /* 0x000fce000001082d */
[----:B------:R-:W2:Y:S08]  /*d770*/  MUFU.EX2 R22, R22 ;  /* 0x0000001600167308 */ /* 0x000eb00000000800 */
[----:B------:R-:W3:Y:S01]  /*d780*/  MUFU.EX2 R29, R29 ;  /* 0x0000001d001d7308 */ /* 0x000ee20000000800 */
[----:B-1----:R-:W-:Y:S01]  /*d790*/  F2FP.PACK_AB R68, R25, R30 ;  /* 0x0000001e1944723e */ /* 0x002fe200000000ff */
[----:B------:R-:W-:-:S04]  /*d7a0*/  FADD.FTZ R30, R30, R133 ;  /* 0x000000851e1e7221 */ /* 0x000fc80000010000 */
[----:B------:R-:W-:Y:S02]  /*d7b0*/  FADD.FTZ R30, R25, R30 ;  /* 0x0000001e191e7221 */ /* 0x000fe40000010000 */
[----:B------:R-:W-:Y:S01]  /*d7c0*/  MUFU.EX2 R26, R26 ;  /* 0x0000001a001a7308 */ /* 0x000fe20000000800 */
[----:B--2---:R-:W-:Y:S01]  /*d7d0*/  F2FP.PACK_AB R70, R22, R20 ;  /* 0x000000141646723e */ /* 0x004fe200000000ff */
[----:B------:R-:W-:Y:S02]  /*d7e0*/  FADD.FTZ R30, R20, R30 ;  /* 0x0000001e141e7221 */ /* 0x000fe40000010000 */
[----:B------:R-:W-:Y:S02]  /*d7f0*/  FFMA.FTZ R20, R37, c[0x0][0x23c], -R36 ;  /* 0x00008f0025147a23 */ /* 0x000fe40000010824 */
[----:B------:R-:W-:Y:S02]  /*d800*/  FADD.FTZ R22, R22, R30 ;  /* 0x0000001e16167221 */ /* 0x000fe40000010000 */
[----:B------:R-:W1:Y:S01]  /*d810*/  MUFU.EX2 R21, R21 ;  /* 0x0000001500157308 */ /* 0x000e620000000800 */
[----:B---3--:R-:W-:Y:S01]  /*d820*/  F2FP.PACK_AB R69, R24, R29 ;  /* 0x0000001d1845723e */ /* 0x008fe200000000ff */
[----:B------:R-:W-:-:S04]  /*d830*/  FADD.FTZ R59, R29, R59 ;  /* 0x0000003b1d3b7221 */ /* 0x000fc80000010000 */
[----:B------:R-:W-:Y:S02]  /*d840*/  FADD.FTZ R59, R24, R59 ;  /* 0x0000003b183b7221 */ /* 0x000fe40000010000 */
[----:B------:R-:W2:Y:S01]  /*d850*/  MUFU.EX2 R89, R89 ;  /* 0x0000005900597308 */ /* 0x000ea20000000800 */
[----:B-1----:R-:W-:-:S07]  /*d860*/  F2FP.PACK_AB R71, R21, R26 ;  /* 0x0000001a1547723e */ /* 0x002fce00000000ff */
[----:B------:R-:W1:Y:S01]  /*d870*/  MUFU.EX2 R91, R91 ;  /* 0x0000005b005b7308 */ /* 0x000e620000000800 */
[----:B------:R-:W-:-:S04]  /*d880*/  FADD.FTZ R26, R26, R59 ;  /* 0x0000003b1a1a7221 */ /* 0x000fc80000010000 */
[----:B------:R-:W-:Y:S01]  /*d890*/  FADD.FTZ R26, R21, R26 ;  /* 0x0000001a151a7221 */ /* 0x000fe20000010000 */
[----:B------:R-:W-:Y:S01]  /*d8a0*/  HMMA.16816.F32 R80, R68, R76, R4 ;  /* 0x0000004c4450723c */ /* 0x000fe20000001804 */
[----:B------:R-:W3:Y:S01]  /*d8b0*/  LDSM.16.MT88.4 R4, [R105+0x3c00] ;  /* 0x003c00006904783b */ /* 0x000ee20000004200 */
[----:B------:R-:W-:Y:S01]  /*d8c0*/  MUFU.EX2 R85, R85 ;  /* 0x0000005500557308 */ /* 0x000fe20000000800 */
[----:B--2---:R-:W-:-:S05]  /*d8d0*/  FADD.FTZ R22, R89, R22 ;  /* 0x0000001659167221 */ /* 0x004fca0000010000 */
[C---:B------:R-:W-:Y:S01]  /*d8e0*/  HMMA.16816.F32 R76, R68.reuse, R78, R8 ;  /* 0x0000004e444c723c */ /* 0x040fe20000001808 */
[----:B------:R-:W2:Y:S01]  /*d8f0*/  LDSM.16.MT88.4 R8, [R105+0x4000] ;  /* 0x004000006908783b */ /* 0x000ea20000004200 */
[----:B------:R-:W-:Y:S08]  /*d900*/  MUFU.EX2 R65, R65 ;  /* 0x0000004100417308 */ /* 0x000ff00000000800 */
[----:B------:R-:W4:Y:S08]  /*d910*/  MUFU.EX2 R64, R64 ;  /* 0x0000004000407308 */ /* 0x000f300000000800 */
[----:B------:R-:W5:Y:S08]  /*d920*/  MUFU.EX2 R61, R61 ;  /* 0x0000003d003d7308 */ /* 0x000f700000000800 */
[----:B------:R-:W2:Y:S01]  /*d930*/  MUFU.EX2 R31, R31 ;  /* 0x0000001f001f7308 */ /* 0x000ea20000000800 */
[C---:B---3--:R-:W-:Y:S01]  /*d940*/  HMMA.16816.F32 R72, R68.reuse, R4, R12 ;  /* 0x000000044448723c */ /* 0x048fe2000000180c */
[----:B------:R-:W3:Y:S06]  /*d950*/  LDSM.16.MT88.4 R12, [R106+0x4000] ;  /* 0x004000006a0c783b */ /* 0x000eec0000004200 */
[----:B------:R-:W-:Y:S01]  /*d960*/  MUFU.EX2 R27, R27 ;  /* 0x0000001b001b7308 */ /* 0x000fe20000000800 */
[----:B-1----:R-:W-:Y:S01]  /*d970*/  F2FP.PACK_AB R4, R91, R89 ;  /* 0x000000595b04723e */ /* 0x002fe200000000ff */
[----:B------:R-:W-:Y:S01]  /*d980*/  HMMA.16816.F32 R68, R68, R6, R16 ;  /* 0x000000064444723c */ /* 0x000fe20000001810 */
[----:B------:R-:W1:Y:S01]  /*d990*/  LDSM.16.MT88.4 R16, [R106+0x4400] ;  /* 0x004400006a10783b */ /* 0x000e620000004200 */
[----:B----4-:R-:W-:-:S04]  /*d9a0*/  F2FP.PACK_AB R5, R64, R65 ;  /* 0x000000414005723e */ /* 0x010fc800000000ff */
[----:B------:R-:W4:Y:S01]  /*d9b0*/  MUFU.EX2 R28, R28 ;  /* 0x0000001c001c7308 */ /* 0x000f220000000800 */
[----:B------:R-:W-:Y:S02]  /*d9c0*/  FADD.FTZ R65, R65, R26 ;  /* 0x0000001a41417221 */ /* 0x000fe40000010000 */
[----:B------:R-:W-:Y:S01]  /*d9d0*/  FADD.FTZ R91, R91, R22 ;  /* 0x000000165b5b7221 */ /* 0x000fe20000010000 */
[----:B------:R-:W-:Y:S01]  /*d9e0*/  F2FP.PACK_AB R6, R63, R85 ;  /* 0x000000553f06723e */ /* 0x000fe200000000ff */
[----:B------:R-:W-:Y:S01]  /*d9f0*/  FADD.FTZ R65, R64, R65 ;  /* 0x0000004140417221 */ /* 0x000fe20000010000 */
[----:B------:R-:W-:Y:S01]  /*da00*/  F2FP.PACK_AB R7, R51, R54 ;  /* 0x000000363307723e */ /* 0x000fe200000000ff */
[----:B------:R-:W-:Y:S01]  /*da10*/  FADD.FTZ R91, R85, R91 ;  /* 0x0000005b555b7221 */ /* 0x000fe20000010000 */
[----:B------:R-:W1:Y:S01]  /*da20*/  MUFU.EX2 R23, R23 ;  /* 0x0000001700177308 */ /* 0x000e620000000800 */
[----:B------:R-:W-:Y:S02]  /*da30*/  FADD.FTZ R54, R54, R65 ;  /* 0x0000004136367221 */ /* 0x000fe40000010000 */
[----:B------:R-:W-:-:S02]  /*da40*/  FADD.FTZ R63, R63, R91 ;  /* 0x0000005b3f3f7221 */ /* 0x000fc40000010000 */
[C---:B--2---:R-:W-:Y:S01]  /*da50*/  HMMA.16816.F32 R72, R4.reuse, R8, R72 ;  /* 0x000000080448723c */ /* 0x044fe20000001848 */
[----:B------:R-:W-:Y:S02]  /*da60*/  FADD.FTZ R54, R51, R54 ;  /* 0x0000003633367221 */ /* 0x000fe40000010000 */
[----:B------:R-:W-:Y:S01]  /*da70*/  MUFU.EX2 R49, R49 ;  /* 0x0000003100317308 */ /* 0x000fe20000000800 */
[----:B-----5:R-:W-:Y:S02]  /*da80*/  FADD.FTZ R63, R61, R63 ;  /* 0x0000003f3d3f7221 */ /* 0x020fe40000010000 */
[----:B------:R-:W-:Y:S02]  /*da90*/  FADD.FTZ R54, R50, R54 ;  /* 0x0000003632367221 */ /* 0x000fe40000010000 */
[C---:B------:R-:W-:Y:S01]  /*daa0*/  HMMA.16816.F32 R68, R4.reuse, R10, R68 ;  /* 0x0000000a0444723c */ /* 0x040fe20000001844 */
[----:B------:R-:W-:Y:S02]  /*dab0*/  LDSM.16.MT88.4 R8, [R106+0x4800] ;  /* 0x004800006a08783b */ /* 0x000fe40000004200 */
[----:B------:R-:W-:Y:S05]  /*dac0*/  MUFU.EX2 R47, R47 ;  /* 0x0000002f002f7308 */ /* 0x000fea0000000800 */
[C---:B---3--:R-:W-:Y:S03]  /*dad0*/  HMMA.16816.F32 R80, R4.reuse, R12, R80 ;  /* 0x0000000c0450723c */ /* 0x048fe60000001850 */
[----:B------:R-:W2:Y:S05]  /*dae0*/  MUFU.EX2 R42, R42 ;  /* 0x0000002a002a7308 */ /* 0x000eaa0000000800 */
[----:B------:R-:W-:Y:S01]  /*daf0*/  HMMA.16816.F32 R76, R4, R14, R76 ;  /* 0x0000000e044c723c */ /* 0x000fe2000000184c */
[----:B------:R-:W3:Y:S02]  /*db00*/  LDSM.16.MT88.4 R12, [R105+0x4400] ;  /* 0x00440000690c783b */ /* 0x000ee40000004200 */
[----:B------:R-:W5:Y:S04]  /*db10*/  MUFU.EX2 R52, R52 ;  /* 0x0000003400347308 */ /* 0x000f680000000800 */
[C---:B------:R-:W-:Y:S01]  /*db20*/  F2FP.PACK_AB R4, R31.reuse, R61 ;  /* 0x0000003d1f04723e */ /* 0x040fe200000000ff */
[----:B------:R-:W-:Y:S01]  /*db30*/  FADD.FTZ R31, R31, R63 ;  /* 0x0000003f1f1f7221 */ /* 0x000fe20000010000 */
[----:B------:R-:W-:-:S02]  /*db40*/  F2FP.PACK_AB R5, R53, R50 ;  /* 0x000000323505723e */ /* 0x000fc400000000ff */
[----:B------:R-:W-:Y:S01]  /*db50*/  MUFU.EX2 R34, R34 ;  /* 0x0000002200227308 */ /* 0x000fe20000000800 */
[----:B----4-:R-:W-:Y:S01]  /*db60*/  F2FP.PACK_AB R6, R28, R27 ;  /* 0x0000001b1c06723e */ /* 0x010fe200000000ff */
[----:B------:R-:W-:Y:S01]  /*db70*/  FADD.FTZ R53, R53, R54 ;  /* 0x0000003635357221 */ /* 0x000fe20000010000 */
[----:B------:R-:W-:Y:S01]  /*db80*/  F2FP.PACK_AB R7, R43, R48 ;  /* 0x000000302b07723e */ /* 0x000fe200000000ff */
[----:B------:R-:W-:Y:S02]  /*db90*/  FADD.FTZ R31, R27, R31 ;  /* 0x0000001f1b1f7221 */ /* 0x000fe40000010000 */
[----:B------:R-:W-:Y:S02]  /*dba0*/  FADD.FTZ R53, R48, R53 ;  /* 0x0000003530357221 */ /* 0x000fe40000010000 */
[----:B------:R-:W4:Y:S01]  /*dbb0*/  MUFU.EX2 R33, R33 ;  /* 0x0000002100217308 */ /* 0x000f220000000800 */
[----:B------:R-:W-:Y:S01]  /*dbc0*/  FADD.FTZ R28, R28, R31 ;  /* 0x0000001f1c1c7221 */ /* 0x000fe20000010000 */
[----:B-1----:R-:W-:Y:S01]  /*dbd0*/  HMMA.16816.F32 R80, R4, R16, R80 ;  /* 0x000000100450723c */ /* 0x002fe20000001850 */
[----:B------:R-:W-:-:S02]  /*dbe0*/  FADD.FTZ R43, R43, R53 ;  /* 0x000000352b2b7221 */ /* 0x000fc40000010000 */
[----:B------:R-:W-:Y:S02]  /*dbf0*/  FADD.FTZ R28, R23, R28 ;  /* 0x0000001c171c7221 */ /* 0x000fe40000010000 */
[----:B--2---:R-:W-:Y:S01]  /*dc00*/  FADD.FTZ R43, R42, R43 ;  /* 0x0000002b2a2b7221 */ /* 0x004fe20000010000 */
[----:B------:R-:W1:Y:S02]  /*dc10*/  MUFU.EX2 R2, R2 ;  /* 0x0000000200027308 */ /* 0x000e640000000800 */
        /* <DEDUP_REMOVED lines=10> */
[----:B-----5:R-:W-:-:S05]  /*dcc0*/  F2FP.PACK_AB R5, R52, R42 ;  /* 0x0000002a3405723e */ /* 0x020fca00000000ff */
[----:B------:R-:W5:Y:S01]  /*dcd0*/  MUFU.EX2 R39, R39 ;  /* 0x0000002700277308 */ /* 0x000f620000000800 */
[----:B------:R-:W-:Y:S01]  /*dce0*/  F2FP.PACK_AB R6, R47, R49 ;  /* 0x000000312f06723e */ /* 0x000fe200000000ff */
[----:B------:R-:W-:Y:S01]  /*dcf0*/  FADD.FTZ R52, R52, R43 ;  /* 0x0000002b34347221 */ /* 0x000fe20000010000 */
[----:B----4-:R-:W-:Y:S01]  /*dd00*/  F2FP.PACK_AB R7, R33, R34 ;  /* 0x000000222107723e */ /* 0x010fe200000000ff */
[----:B------:R-:W-:Y:S02]  /*dd10*/  FADD.FTZ R55, R49, R55 ;  /* 0x0000003731377221 */ /* 0x000fe40000010000 */
[----:B------:R-:W-:Y:S02]  /*dd20*/  FADD.FTZ R52, R34, R52 ;  /* 0x0000003422347221 */ /* 0x000fe40000010000 */
[----:B------:R-:W4:Y:S01]  /*dd30*/  MUFU.EX2 R25, R38 ;  /* 0x0000002600197308 */ /* 0x000f220000000800 */
[----:B------:R-:W-:Y:S01]  /*dd40*/  FADD.FTZ R47, R47, R55 ;  /* 0x000000372f2f7221 */ /* 0x000fe20000010000 */
[----:B------:R-:W-:Y:S01]  /*dd50*/  HMMA.16816.F32 R80, R4, R8, R80 ;  /* 0x000000080450723c */ /* 0x000fe20000001850 */
[----:B------:R-:W-:-:S02]  /*dd60*/  FADD.FTZ R33, R33, R52 ;  /* 0x0000003421217221 */ /* 0x000fc40000010000 */
[----:B-1----:R-:W-:-:S03]  /*dd70*/  FADD.FTZ R47, R2, R47 ;  /* 0x0000002f022f7221 */ /* 0x002fc60000010000 */
[----:B------:R-:W1:Y:S01]  /*dd80*/  MUFU.EX2 R20, R20 ;  /* 0x0000001400147308 */ /* 0x000e620000000800 */
[----:B-----5:R-:W-:Y:S01]  /*dd90*/  FADD.FTZ R33, R39, R33 ;  /* 0x0000002127217221 */ /* 0x020fe20000010000 */
[----:B------:R-:W-:Y:S01]  /*dda0*/  HMMA.16816.F32 R76, R4, R10, R76 ;  /* 0x0000000a044c723c */ /* 0x000fe2000000184c */
[----:B------:R-:W5:Y:S01]  /*ddb0*/  LDSM.16.MT88.4 R8, [R105+0x4c00] ;  /* 0x004c00006908783b */ /* 0x000f620000004200 */
[----:B------:R-:W-:-:S04]  /*ddc0*/  FADD.FTZ R47, R41, R47 ;  /* 0x0000002f292f7221 */ /* 0x000fc80000010000 */
[----:B------:R-:W3:Y:S01]  /*ddd0*/  MUFU.EX2 R127, R127 ;  /* 0x0000007f007f7308 */ /* 0x000ee20000000800 */
[----:B----4-:R-:W-:Y:S01]  /*dde0*/  FADD.FTZ R33, R25, R33 ;  /* 0x0000002119217221 */ /* 0x010fe20000010000 */
[----:B--2---:R-:W-:Y:S01]  /*ddf0*/  HMMA.16816.F32 R72, R4, R16, R72 ;  /* 0x000000100448723c */ /* 0x004fe20000001848 */
[----:B------:R-:W-:Y:S02]  /*de00*/  FADD.FTZ R47, R0, R47 ;  /* 0x0000002f002f7221 */ /* 0x000fe40000010000 */
[----:B-1----:R-:W-:-:S05]  /*de10*/  FADD.FTZ R33, R20, R33 ;  /* 0x0000002114217221 */ /* 0x002fca0000010000 */
[----:B------:R-:W-:Y:S07]  /*de20*/  HMMA.16816.F32 R68, R4, R18, R68 ;  /* 0x000000120444723c */ /* 0x000fee0000001844 */
[----:B------:R-:W-:Y:S02]  /*de30*/  F2FP.PACK_AB R4, R41, R2 ;  /* 0x000000022904723e */ /* 0x000fe400000000ff */
[----:B------:R-:W-:Y:S02]  /*de40*/  F2FP.PACK_AB R5, R25, R39 ;  /* 0x000000271905723e */ /* 0x000fe400000000ff */
[C---:B------:R-:W-:Y:S01]  /*de50*/  F2FP.PACK_AB R6, R128.reuse, R0 ;  /* 0x000000008006723e */ /* 0x040fe200000000ff */
[----:B------:R-:W-:Y:S01]  /*de60*/  FADD.FTZ R128, R128, R47 ;  /* 0x0000002f80807221 */ /* 0x000fe20000010000 */
[C---:B---3--:R-:W-:Y:S01]  /*de70*/  F2FP.PACK_AB R7, R127.reuse, R20 ;  /* 0x000000147f07723e */ /* 0x048fe200000000ff */
[----:B------:R-:W-:Y:S01]  /*de80*/  FADD.FTZ R127, R127, R33 ;  /* 0x000000217f7f7221 */ /* 0x000fe20000010000 */
[----:B------:R-:W-:-:S02]  /*de90*/  MOV R0, R3 ;  /* 0x0000000300007202 */ /* 0x000fc40000000f00 */
[----:B------:R-:W-:-:S03]  /*dea0*/  MOV R2, R32 ;  /* 0x0000002000027202 */ /* 0x000fc60000000f00 */
[C---:B------:R-:W-:Y:S08]  /*deb0*/  HMMA.16816.F32 R80, R4.reuse, R12, R80 ;  /* 0x0000000c0450723c */ /* 0x040ff00000001850 */
[C---:B------:R-:W-:Y:S08]  /*dec0*/  HMMA.16816.F32 R76, R4.reuse, R14, R76 ;  /* 0x0000000e044c723c */ /* 0x040ff0000000184c */
[C---:B-----5:R-:W-:Y:S08]  /*ded0*/  HMMA.16816.F32 R72, R4.reuse, R8, R72 ;  /* 0x000000080448723c */ /* 0x060ff00000001848 */
[----:B------:R-:W-:Y:S08]  /*dee0*/  HMMA.16816.F32 R68, R4, R10, R68 ;  /* 0x0000000a0444723c */ /* 0x000ff00000001844 */
.L_x_4466:
        /* <DEDUP_REMOVED lines=14> */
.L_x_4476:
        /* <DEDUP_REMOVED lines=64> */
.L_x_4473:
        /* <DEDUP_REMOVED lines=20> */
[----:B-1----:R-:W2:Y:S08]  /*e510*/  LDSM.16.M88.4 R8, [R108+0x1000] ;  /* 0x001000006c08783b */ /* 0x002eb00000000200 */
[----:B------:R-:W1:Y:S08]  /*e520*/  LDSM.16.M88.4 R16, [R108+0x1400] ;  /* 0x001400006c10783b */ /* 0x000e700000000200 */
[----:B------:R-:W4:Y:S08]  /*e530*/  LDSM.16.M88.4 R24, [R108+0x1800] ;  /* 0x001800006c18783b */ /* 0x000f300000000200 */
[----:B------:R-:W5:Y:S08]  /*e540*/  LDSM.16.M88.4 R32, [R108+0x1c00] ;  /* 0x001c00006c20783b */ /* 0x000f700000000200 */
[----:B------:R-:W1:Y:S08]  /*e550*/  LDSM.16.M88.4 R40, [R108+0x2000] ;  /* 0x002000006c28783b */ /* 0x000e700000000200 */
[----:B------:R-:W1:Y:S08]  /*e560*/  LDSM.16.M88.4 R48, [R108+0x2400] ;  /* 0x002400006c30783b */ /* 0x000e700000000200 */
[----:B------:R-:W1:Y:S08]  /*e570*/  LDSM.16.M88.4 R56, [R108+0x2800] ;  /* 0x002800006c38783b */ /* 0x000e700000000200 */
[----:B------:R-:W3:Y:S08]  /*e580*/  LDSM.16.M88.4 R88, [R108+0x2c00] ;  /* 0x002c00006c58783b */ /* 0x000ef00000000200 */
[----:B------:R-:W-:Y:S08]  /*e590*/  LDSM.16.M88.4 R92, [R109] ;  /* 0x000000006d5c783b */ /* 0x000ff00000000200 */
[----:B------:R-:W3:Y:S01]  /*e5a0*/  LDSM.16.M88.4 R96, [R107] ;  /* 0x000000006b60783b */ /* 0x000ee20000000200 */
        /* <DEDUP_REMOVED lines=46> */
[----:B------:R1:W1:Y:S10]  /*e890*/  MUFU.TANH R156, R12 ;  /* 0x0000000c009c7308 */ /* 0x0002740000002400 */
[----:B------:R2:W2:Y:S01]  /*e8a0*/  MUFU.TANH R155, R16 ;  /* 0x00000010009b7308 */ /* 0x0004a20000002400 */
[----:B-----5:R-:W5:Y:S01]  /*e8b0*/  LDSM.16.M88.4 R8, [R102] ;  /* 0x000000006608783b */ /* 0x020f620000000200 */
[C---:B----4-:R-:W-:Y:S08]  /*e8c0*/  HMMA.16816.F32 R20, R92.reuse, R4, R20 ;  /* 0x000000045c14723c */ /* 0x050ff00000001814 */
[----:B------:R4:W3:Y:S01]  /*e8d0*/  MUFU.TANH R158, R17 ;  /* 0x00000011009e7308 */ /* 0x0008e20000002400 */
[C---:B------:R-:W-:Y:S01]  /*e8e0*/  HMMA.16816.F32 R24, R92.reuse, R6, R24 ;  /* 0x000000065c18723c */ /* 0x040fe20000001818 */
[----:B------:R-:W3:Y:S02]  /*e8f0*/  LDSM.16.M88.4 R4, [R101] ;  /* 0x000000006504783b */ /* 0x000ee40000000200 */
[----:B-1----:R-:W-:Y:S06]  /*e900*/  FMUL.FTZ R12, R13, c[0x0][0x2ec] ;  /* 0x0000bb000d0c7a20 */ /* 0x002fec0000410000 */
[----:B------:R1:W1:Y:S06]  /*e910*/  MUFU.TANH R157, R18 ;  /* 0x00000012009d7308 */ /* 0x00026c0000002400 */
[----:B------:R-:W-:Y:S04]  /*e920*/  FMUL.FTZ R20, R20, c[0x0][0x2ec] ;  /* 0x0000bb0014147a20 */ /* 0x000fe80000410000 */
[----:B------:R3:W3:Y:S01]  /*e930*/  MUFU.TANH R152, R19 ;  /* 0x0000001300987308 */ /* 0x0006e20000002400 */
[----:B--2---:R-:W-:Y:S02]  /*e940*/  FMUL.FTZ R16, R22, c[0x0][0x2ec] ;  /* 0x0000bb0016107a20 */ /* 0x004fe40000410000 */
[----:B----4-:R-:W-:Y:S02]  /*e950*/  FMUL.FTZ R17, R21, c[0x0][0x2ec] ;  /* 0x0000bb0015117a20 */ /* 0x010fe40000410000 */
[----:B------:R-:W-:Y:S02]  /*e960*/  FMUL.FTZ R25, R25, c[0x0][0x2ec] ;  /* 0x0000bb0019197a20 */ /* 0x000fe40000410000 */
[----:B------:R-:W-:Y:S03]  /*e970*/  FMUL.FTZ R26, R26, c[0x0][0x2ec] ;  /* 0x0000bb001a1a7a20 */ /* 0x000fe60000410000 */
[----:B------:R-:W2:Y:S01]  /*e980*/  MUFU.TANH R150, R20 ;  /* 0x0000001400967308 */ /* 0x000ea20000002400 */
[----:B------:R-:W-:Y:S01]  /*e990*/  FMUL.FTZ R27, R27, c[0x0][0x2ec] ;  /* 0x0000bb001b1b7a20 */ /* 0x000fe20000410000 */
[C---:B-----5:R-:W-:Y:S03]  /*e9a0*/  HMMA.16816.F32 R28, R92.reuse, R8, R28 ;  /* 0x000000085c1c723c */ /* 0x060fe6000000181c */
[----:B-1----:R-:W-:Y:S05]  /*e9b0*/  FMUL.FTZ R18, R24, c[0x0][0x2ec] ;  /* 0x0000bb0018127a20 */ /* 0x002fea0000410000 */
[----:B------:R-:W1:Y:S01]  /*e9c0*/  MUFU.TANH R12, R12 ;  /* 0x0000000c000c7308 */ /* 0x000e620000002400 */
[C---:B------:R-:W-:Y:S01]  /*e9d0*/  HMMA.16816.F32 R32, R92.reuse, R10, R32 ;  /* 0x0000000a5c20723c */ /* 0x040fe20000001820 */
[----:B------:R-:W4:Y:S02]  /*e9e0*/  LDSM.16.M88.4 R8, [R100] ;  /* 0x000000006408783b */ /* 0x000f240000000200 */
[----:B---3--:R-:W-:Y:S06]  /*e9f0*/  FMUL.FTZ R19, R23, c[0x0][0x2ec] ;  /* 0x0000bb0017137a20 */ /* 0x008fec0000410000 */
[----:B------:R-:W3:Y:S01]  /*ea00*/  MUFU.TANH R153, R14 ;  /* 0x0000000e00997308 */ /* 0x000ee20000002400 */
        /* <DEDUP_REMOVED lines=13> */
[C---:B----4-:R-:W-:Y:S03]  /*eae0*/  HMMA.16816.F32 R44, R92.reuse, R8, R44 ;  /* 0x000000085c2c723c */ /* 0x050fe6000000182c */
[----:B------:R-:W-:Y:S02]  /*eaf0*/  FMUL.FTZ R41, R41, c[0x0][0x2ec] ;  /* 0x0000bb0029297a20 */ /* 0x000fe40000410000 */
[----:B------:R-:W-:Y:S04]  /*eb00*/  FMUL.FTZ R42, R42, c[0x0][0x2ec] ;  /* 0x0000bb002a2a7a20 */ /* 0x000fe80000410000 */
[----:B------:R-:W4:Y:S01]  /*eb10*/  MUFU.TANH R139, R33 ;  /* 0x00000021008b7308 */ /* 0x000f220000002400 */
[C---:B------:R-:W-:Y:S01]  /*eb20*/  HMMA.16816.F32 R48, R92.reuse, R10, R48 ;  /* 0x0000000a5c30723c */ /* 0x040fe20000001830 */
[----:B------:R-:W2:Y:S01]  /*eb30*/  LDSM.16.M88.4 R8, [R86] ;  /* 0x000000005608783b */ /* 0x000ea20000000200 */
        /* <DEDUP_REMOVED lines=9> */
[----:B-1----:R-:W-:Y:S02]  /*ebd0*/  FMUL.FTZ R32, R36, c[0x0][0x2ec] ;  /* 0x0000bb0024207a20 */ /* 0x002fe40000410000 */
[----:B------:R-:W-:Y:S02]  /*ebe0*/  FMUL.FTZ R48, R48, c[0x0][0x2ec] ;  /* 0x0000bb0030307a20 */ /* 0x000fe40000410000 */
[----:B------:R-:W-:Y:S02]  /*ebf0*/  FMUL.FTZ R49, R49, c[0x0][0x2ec] ;  /* 0x0000bb0031317a20 */ /* 0x000fe40000410000 */
[----:B------:R-:W1:Y:S03]  /*ec00*/  MUFU.TANH R151, R42 ;  /* 0x0000002a00977308 */ /* 0x000e660000002400 */
[----:B------:R-:W-:Y:S02]  /*ec10*/  FMUL.FTZ R50, R50, c[0x0][0x2ec] ;  /* 0x0000bb0032327a20 */ /* 0x000fe40000410000 */
[----:B---3--:R-:W-:Y:S02]  /*ec20*/  FMUL.FTZ R34, R35, c[0x0][0x2ec] ;  /* 0x0000bb0023227a20 */ /* 0x008fe40000410000 */
[----:B------:R-:W-:Y:S02]  /*ec30*/  FMUL.FTZ R54, R54, c[0x0][0x2ec] ;  /* 0x0000bb0036367a20 */ /* 0x000fe40000410000 */
[----:B------:R-:W-:Y:S01]  /*ec40*/  FMUL.FTZ R33, R37, c[0x0][0x2ec] ;  /* 0x0000bb0025217a20 */ /* 0x000fe20000410000 */
[----:B------:R3:W1:Y:S01]  /*ec50*/  MUFU.TANH R145, R43 ;  /* 0x0000002b00917308 */ /* 0x0006620000002400 */
[----:B------:R-:W-:Y:S01]  /*ec60*/  FMUL.FTZ R35, R38, c[0x0][0x2ec] ;  /* 0x0000bb0026237a20 */ /* 0x000fe20000410000 */
[C---:B--2---:R-:W-:Y:S03]  /*ec70*/  HMMA.16816.F32 R60, R92.reuse, R8, R60 ;  /* 0x000000085c3c723c */ /* 0x044fe6000000183c */
        /* <DEDUP_REMOVED lines=9> */
[----:B------:R-:W-:Y:S03]  /*ed10*/  FMUL.FTZ R53, R53, c[0x0][0x2ec] ;  /* 0x0000bb0035357a20 */ /* 0x000fe60000410000 */
[----:B------:R-:W-:Y:S02]  /*ed20*/  FMUL.FTZ R47, R61, c[0x0][0x2ec] ;  /* 0x0000bb003d2f7a20 */ /* 0x000fe40000410000 */
[----:B---3--:R-:W-:Y:S02]  /*ed30*/  FMUL.FTZ R43, R62, c[0x0][0x2ec] ;  /* 0x0000bb003e2b7a20 */ /* 0x008fe40000410000 */
[----:B------:R3:W1:Y:S01]  /*ed40*/  MUFU.TANH R142, R48 ;  /* 0x00000030008e7308 */ /* 0x0006620000002400 */
[----:B------:R-:W-:Y:S02]  /*ed50*/  FMUL.FTZ R42, R63, c[0x0][0x2ec] ;  /* 0x0000bb003f2a7a20 */ /* 0x000fe40000410000 */
[----:B--2---:R-:W-:Y:S02]  /*ed60*/  FMUL.FTZ R44, R60, c[0x0][0x2ec] ;  /* 0x0000bb003c2c7a20 */ /* 0x004fe40000410000 */
[----:B------:R-:W-:Y:S02]  /*ed70*/  FMUL.FTZ R23, R64, c[0x0][0x2ec] ;  /* 0x0000bb0040177a20 */ /* 0x000fe40000410000 */
[----:B------:R-:W-:Y:S03]  /*ed80*/  FMUL.FTZ R41, R65, c[0x0][0x2ec] ;  /* 0x0000bb0041297a20 */ /* 0x000fe60000410000 */
[----:B------:R2:W1:Y:S01]  /*ed90*/  MUFU.TANH R148, R49 ;  /* 0x0000003100947308 */ /* 0x0004620000002400 */
[----:B------:R-:W-:Y:S02]  /*eda0*/  FMUL.FTZ R20, R66, c[0x0][0x2ec] ;  /* 0x0000bb0042147a20 */ /* 0x000fe40000410000 */
[----:B------:R-:W-:Y:S02]  /*edb0*/  FMUL.FTZ R3, R67, c[0x0][0x2ec] ;  /* 0x0000bb0043037a20 */ /* 0x000fe40000410000 */
[----:B-----5:R-:W-:Y:S05]  /*edc0*/  FMUL.FTZ R46, R59, c[0x0][0x2ec] ;  /* 0x0000bb003b2e7a20 */ /* 0x020fea0000410000 */
[----:B------:R5:W1:Y:S01]  /*edd0*/  MUFU.TANH R141, R50 ;  /* 0x00000032008d7308 */ /* 0x000a620000002400 */
[----:B---3--:R-:W-:Y:S09]  /*ede0*/  FMUL.FTZ R48, R58, c[0x0][0x2ec] ;  /* 0x0000bb003a307a20 */ /* 0x008ff20000410000 */
[----:B------:R3:W1:Y:S01]  /*edf0*/  MUFU.TANH R132, R54 ;  /* 0x0000003600847308 */ /* 0x0006620000002400 */
[----:B--2---:R-:W-:Y:S09]  /*ee00*/  FMUL.FTZ R49, R57, c[0x0][0x2ec] ;  /* 0x0000bb0039317a20 */ /* 0x004ff20000410000 */
[----:B------:R-:W2:Y:S01]  /*ee10*/  MUFU.TANH R16, R16 ;  /* 0x0000001000107308 */ /* 0x000ea20000002400 */
[----:B-----5:R-:W-:Y:S09]  /*ee20*/  FMUL.FTZ R50, R55, c[0x0][0x2ec] ;  /* 0x0000bb0037327a20 */ /* 0x020ff20000410000 */
[----:B------:R-:W1:Y:S01]  /*ee30*/  MUFU.TANH R19, R19 ;  /* 0x0000001300137308 */ /* 0x000e620000002400 */
[----:B---3--:R-:W-:Y:S09]  /*ee40*/  FMUL.FTZ R54, R56, c[0x0][0x2ec] ;  /* 0x0000bb0038367a20 */ /* 0x008ff20000410000 */
[----:B------:R-:W3:Y:S10]  /*ee50*/  MUFU.TANH R18, R18 ;  /* 0x0000001200127308 */ /* 0x000ef40000002400 */
        /* <DEDUP_REMOVED lines=98> */
.L_x_4475:
        /* <DEDUP_REMOVED lines=19> */
.L_x_4474:
        /* <DEDUP_REMOVED lines=85> */
[----:B------:R-:W2:Y:S01]  /*fb00*/  LDSM.16.MT88.4 R12, [R106+0x3000] ;  /* 0x003000006a0c783b */ /* 0x000ea20000004200 */
[--C-:B------:R-:W-:Y:S01]  /*fb10*/  FFMA.FTZ R59, R17, c[0x0][0x23c], -R45.reuse ;  /* 0x00008f00113b7a23 */ /* 0x100fe2000001082d */
[----:B------:R-:W3:Y:S01]  /*fb20*/  MUFU.EX2 R22, R4 ;  /* 0x0000000400167308 */ /* 0x000ee20000000800 */
[--C-:B------:R-:W-:Y:S01]  /*fb30*/  FFMA.FTZ R58, R18, c[0x0][0x23c], -R45.reuse ;  /* 0x00008f00123a7a23 */ /* 0x100fe2000001082d */
[----:B------:R-:W-:Y:S01]  /*fb40*/  ISETP.GT.AND P0, PT, R123, 0x1, PT ;  /* 0x000000017b00780c */ /* 0x000fe20003f04270 */
        /* <DEDUP_REMOVED lines=9> */
[----:B------:R-:W-:Y:S01]  /*fbe0*/  FMUL.FTZ R7, R21, R83 ;  /* 0x0000005315077220 */ /* 0x000fe20000410000 */
[----:B------:R-:W-:Y:S01]  /*fbf0*/  MUFU.EX2 R64, R64 ;  /* 0x0000004000407308 */ /* 0x000fe20000000800 */
[--C-:B------:R-:W-:Y:S02]  /*fc00*/  FFMA.FTZ R83, R33, c[0x0][0x23c], -R45.reuse ;  /* 0x00008f0021537a23 */ /* 0x100fe4000001082d */
[C---:B------:R-:W-:Y:S02]  /*fc10*/  FMUL.FTZ R18, R21.reuse, R70 ;  /* 0x0000004615127220 */ /* 0x040fe40000410000 */
[C---:B---3--:R-:W-:Y:S02]  /*fc20*/  FMUL.FTZ R8, R22.reuse, R76 ;  /* 0x0000004c16087220 */ /* 0x048fe40000410000 */
[----:B------:R-:W-:Y:S02]  /*fc30*/  FMUL.FTZ R9, R22, R77 ;  /* 0x0000004d16097220 */ /* 0x000fe40000410000 */
[----:B------:R-:W-:Y:S01]  /*fc40*/  LDSM.16.MT88.4 R76, [R106+0x4c00] ;  /* 0x004c00006a4c783b */ /* 0x000fe20000004200 */
[----:B------:R-:W-:Y:S01]  /*fc50*/  MUFU.EX2 R59, R59 ;  /* 0x0000003b003b7308 */ /* 0x000fe20000000800 */
[--C-:B------:R-:W-:Y:S02]  /*fc60*/  FFMA.FTZ R70, R38, c[0x0][0x23c], -R45.reuse ;  /* 0x00008f0026467a23 */ /* 0x100fe4000001082d */
[----:B------:R-:W-:Y:S02]  /*fc70*/  FMUL.FTZ R4, R22, R80 ;  /* 0x0000005016047220 */ /* 0x000fe40000410000 */
[--C-:B------:R-:W-:Y:S02]  /*fc80*/  FFMA.FTZ R80, R34, c[0x0][0x23c], -R40.reuse ;  /* 0x00008f0022507a23 */ /* 0x100fe40000010828 */
[----:B------:R-:W-:Y:S02]  /*fc90*/  FMUL.FTZ R5, R22, R81 ;  /* 0x0000005116057220 */ /* 0x000fe40000410000 */
[--C-:B------:R-:W-:Y:S01]  /*fca0*/  FFMA.FTZ R81, R32, c[0x0][0x23c], -R45.reuse ;  /* 0x00008f0020517a23 */ /* 0x100fe2000001082d */
[----:B------:R-:W-:Y:S01]  /*fcb0*/  MUFU.EX2 R61, R61 ;  /* 0x0000003d003d7308 */ /* 0x000fe20000000800 */
[C---:B------:R-:W-:Y:S02]  /*fcc0*/  FMUL.FTZ R16, R22.reuse, R68 ;  /* 0x0000004416107220 */ /* 0x040fe40000410000 */
[----:B------:R-:W-:Y:S02]  /*fcd0*/  FMUL.FTZ R17, R22, R69 ;  /* 0x0000004516117220 */ /* 0x000fe40000410000 */
[----:B------:R-:W-:Y:S02]  /*fce0*/  FMUL.FTZ R19, R21, R71 ;  /* 0x0000004715137220 */ /* 0x000fe40000410000 */
[--C-:B------:R-:W-:Y:S02]  /*fcf0*/  FFMA.FTZ R68, R89, c[0x0][0x23c], -R45.reuse ;  /* 0x00008f0059447a23 */ /* 0x100fe4000001082d */
[--C-:B------:R-:W-:Y:S01]  /*fd00*/  FFMA.FTZ R89, R35, c[0x0][0x23c], -R40.reuse ;  /* 0x00008f0023597a23 */ /* 0x100fe20000010828 */
[----:B------:R-:W-:Y:S01]  /*fd10*/  MUFU.EX2 R56, R56 ;  /* 0x0000003800387308 */ /* 0x000fe20000000800 */
[----:B------:R-:W-:Y:S01]  /*fd20*/  LDSM.16.MT88.4 R32, [R105+0x3800] ;  /* 0x003800006920783b */ /* 0x000fe20000004200 */
[--C-:B------:R-:W-:Y:S02]  /*fd30*/  FFMA.FTZ R71, R91, c[0x0][0x23c], -R40.reuse ;  /* 0x00008f005b477a23 */ /* 0x100fe40000010828 */
[--C-:B------:R-:W-:Y:S02]  /*fd40*/  FFMA.FTZ R91, R39, c[0x0][0x23c], -R40.reuse ;  /* 0x00008f00275b7a23 */ /* 0x100fe40000010828 */
[----:B------:R-:W-:Y:S02]  /*fd50*/  FMUL.FTZ R6, R21, R82 ;  /* 0x0000005215067220 */ /* 0x000fe40000410000 */
        /* <DEDUP_REMOVED lines=33> */
[--C-:B------:R-:W-:Y:S02]  /*ff70*/  FFMA.FTZ R54, R54, c[0x0][0x23c], -R45.reuse ;  /* 0x00008f0036367a23 */ /* 0x100fe4000001082d */
[--C-:B------:R-:W-:Y:S01]  /*ff80*/  FFMA.FTZ R49, R49, c[0x0][0x23c], -R45.reuse ;  /* 0x00008f0031317a23 */ /* 0x100fe2000001082d */
[----:B---3--:R-:W-:Y:S01]  /*ff90*/  F2FP.PACK_AB R25, R99, R94 ;  /* 0x0000005e6319723e */ /* 0x008fe200000000ff */
[----:B------:R-:W-:Y:S02]  /*ffa0*/  FFMA.FTZ R94, R21, R127, R94 ;  /* 0x0000007f155e7223 */ /* 0x000fe4000001005e */
        /* <DEDUP_REMOVED lines=12> */
[--C-:B------:R-:W-:Y:S05]  /*10070*/  FFMA.FTZ R42, R42, c[0x0][0x23c], -R40.reuse ;  /* 0x00008f002a2a7a23 */ /* 0x100fea0000010828 */
        /* <DEDUP_REMOVED lines=9> */
[--C-:B------:R-:W-:Y:S02]  /*10110*/  FFMA.FTZ R73, R130, c[0x0][0x23c], -R45.reuse ;  /* 0x00008f0082497a23 */ /* 0x100fe4000001082d */
[C---:B------:R-:W-:Y:S03]  /*10120*/  FMUL.FTZ R14, R21.reuse, R74 ;  /* 0x0000004a150e7220 */ /* 0x040fe60000410000 */
[----:B------:R-:W2:Y:S01]  /*10130*/  MUFU.EX2 R52, R52 ;  /* 0x0000003400347308 */ /* 0x000ea20000000800 */
[----:B------:R-:W-:Y:S02]  /*10140*/  FMUL.FTZ R15, R21, R75 ;  /* 0x0000004b150f7220 */ /* 0x000fe40000410000 */
[----:B------:R-:W-:Y:S02]  /*10150*/  FFMA.FTZ R75, R37, c[0x0][0x23c], -R40 ;  /* 0x00008f00254b7a23 */ /* 0x000fe40000010828 */
[----:B------:R-:W-:Y:S01]  /*10160*/  LDSM.16.MT88.4 R36, [R105+0x3c00] ;  /* 0x003c00006924783b */ /* 0x000fe20000004200 */
[----:B------:R-:W-:Y:S02]  /*10170*/  FADD.FTZ R21, R99, R94 ;  /* 0x0000005e63157221 */ /* 0x000fe40000010000 */
[C---:B------:R-:W-:Y:S02]  /*10180*/  HMMA.16816.F32 R12, R24.reuse, R28, R12 ;  /* 0x0000001c180c723c */ /* 0x040fe4000000180c */
[----:B------:R-:W-:Y:S01]  /*10190*/  MUFU.EX2 R57, R57 ;  /* 0x0000003900397308 */ /* 0x000fe20000000800 */
[----:B------:R-:W-:Y:S02]  /*101a0*/  FFMA.FTZ R99, R141, c[0x0][0x23c], -R40 ;  /* 0x00008f008d637a23 */ /* 0x000fe40000010828 */
[--C-:B------:R-:W-:Y:S02]  /*101b0*/  FFMA.FTZ R74, R134, c[0x0][0x23c], -R45.reuse ;  /* 0x00008f00864a7a23 */ /* 0x100fe4000001082d */
[----:B------:R-:W-:Y:S01]  /*101c0*/  FFMA.FTZ R22, R22, R128, R64 ;  /* 0x0000008016167223 */ /* 0x000fe20000010040 */
[----:B------:R-:W-:Y:S01]  /*101d0*/  HMMA.16816.F32 R16, R24, R30, R16 ;  /* 0x0000001e1810723c */ /* 0x000fe20000001810 */
[----:B------:R-:W4:Y:S03]  /*101e0*/  LDSM.16.MT88.4 R28, [R106+0x3400] ;  /* 0x003400006a1c783b */ /* 0x000f260000004200 */
[----:B------:R-:W5:Y:S01]  /*101f0*/  MUFU.EX2 R62, R62 ;  /* 0x0000003e003e7308 */ /* 0x000f620000000800 */
[----:B------:R-:W-:Y:S02]  /*10200*/  FFMA.FTZ R72, R151, c[0x0][0x23c], -R40 ;  /* 0x00008f0097487a23 */ /* 0x000fe40000010828 */
[----:B-1----:R-:W-:Y:S01]  /*10210*/  F2FP.PACK_AB R24, R67, R84 ;  /* 0x000000544318723e */ /* 0x002fe200000000ff */
[----:B------:R-:W-:Y:S01]  /*10220*/  FADD.FTZ R22, R93, R22 ;  /* 0x000000165d167221 */ /* 0x000fe20000010000 */
[----:B---3--:R-:W-:Y:S03]  /*10230*/  F2FP.PACK_AB R25, R92, R85 ;  /* 0x000000555c19723e */ /* 0x008fe600000000ff */
[----:B--2---:R-:W-:Y:S01]  /*10240*/  F2FP.PACK_AB R26, R52, R53 ;  /* 0x00000035341a723e */ /* 0x004fe200000000ff */
[----:B------:R-:W-:Y:S01]  /*10250*/  FFMA.FTZ R93, R148, c[0x0][0x23c], -R45 ;  /* 0x00008f00945d7a23 */ /* 0x000fe2000001082d */
[----:B------:R-:W1:Y:S01]  /*10260*/  MUFU.EX2 R60, R60 ;  /* 0x0000003c003c7308 */ /* 0x000e620000000800 */
[----:B------:R-:W-:Y:S02]  /*10270*/  FADD.FTZ R22, R129, R22 ;  /* 0x0000001681167221 */ /* 0x000fe40000010000 */
[----:B------:R-:W-:Y:S02]  /*10280*/  FADD.FTZ R137, R137, R21 ;  /* 0x0000001589897221 */ /* 0x000fe40000010000 */
[----:B------:R-:W-:Y:S02]  /*10290*/  FADD.FTZ R21, R97, R22 ;  /* 0x0000001661157221 */ /* 0x000fe40000010000 */
[----:B------:R-:W-:Y:S02]  /*102a0*/  FADD.FTZ R98, R98, R137 ;  /* 0x0000008962627221 */ /* 0x000fe40000010000 */
[----:B------:R-:W-:Y:S01]  /*102b0*/  FADD.FTZ R21, R84, R21 ;  /* 0x0000001554157221 */ /* 0x000fe20000010000 */
[----:B------:R-:W-:Y:S01]  /*102c0*/  MUFU.EX2 R51, R51 ;  /* 0x0000003300337308 */ /* 0x000fe20000000800 */
[----:B------:R-:W-:Y:S01]  /*102d0*/  MOV R84, R0 ;  /* 0x0000000000547202 */ /* 0x000fe20000000f00 */
[----:B------:R-:W-:Y:S01]  /*102e0*/  FADD.FTZ R98, R85, R98 ;  /* 0x0000006255627221 */ /* 0x000fe20000010000 */
[----:B------:R-:W-:Y:S01]  /*102f0*/  MOV R85, R2 ;  /* 0x0000000200557202 */ /* 0x000fe20000000f00 */
[----:B------:R-:W-:Y:S01]  /*10300*/  FADD.FTZ R67, R67, R21 ;  /* 0x0000001543437221 */ /* 0x000fe20000010000 */
[----:B-----5:R-:W-:Y:S01]  /*10310*/  F2FP.PACK_AB R27, R62, R57 ;  /* 0x000000393e1b723e */ /* 0x020fe200000000ff */
[----:B------:R-:W-:Y:S02]  /*10320*/  FADD.FTZ R92, R92, R98 ;  /* 0x000000625c5c7221 */ /* 0x000fe40000010000 */
[----:B------:R-:W-:Y:S02]  /*10330*/  FADD.FTZ R67, R53, R67 ;  /* 0x0000004335437221 */ /* 0x000fe40000010000 */
[----:B------:R-:W2:Y:S01]  /*10340*/  MUFU.EX2 R55, R55 ;  /* 0x0000003700377308 */ /* 0x000ea20000000800 */
[----:B------:R-:W-:Y:S02]  /*10350*/  FADD.FTZ R92, R57, R92 ;  /* 0x0000005c395c7221 */ /* 0x000fe40000010000 */
[----:B------:R-:W-:Y:S02]  /*10360*/  FADD.FTZ R52, R52, R67 ;  /* 0x0000004334347221 */ /* 0x000fe40000010000 */
[----:B------:R-:W-:Y:S01]  /*10370*/  FADD.FTZ R62, R62, R92 ;  /* 0x0000005c3e3e7221 */ /* 0x000fe20000010000 */
[C---:B----4-:R-:W-:Y:S04]  /*10380*/  HMMA.16816.F32 R4, R24.reuse, R28, R4 ;  /* 0x0000001c1804723c */ /* 0x050fe80000001804 */
[----:B------:R-:W3:Y:S01]  /*10390*/  MUFU.EX2 R63, R63 ;  /* 0x0000003f003f7308 */ /* 0x000ee20000000800 */
[----:B-1----:R-:W-:Y:S02]  /*103a0*/  FADD.FTZ R52, R60, R52 ;  /* 0x000000343c347221 */ /* 0x002fe40000010000 */
[----:B------:R-:W-:Y:S01]  /*103b0*/  FADD.FTZ R62, R61, R62 ;  /* 0x0000003e3d3e7221 */ /* 0x000fe20000010000 */
[C---:B------:R-:W-:Y:S01]  /*103c0*/  HMMA.16816.F32 R8, R24.reuse, R30, R8 ;  /* 0x0000001e1808723c */ /* 0x040fe20000001808 */
[----:B------:R-:W1:Y:S03]  /*103d0*/  LDSM.16.MT88.4 R28, [R105+0x3400] ;  /* 0x00340000691c783b */ /* 0x000e660000004200 */
[C---:B------:R-:W-:Y:S02]  /*103e0*/  FADD.FTZ R62, R56.reuse, R62 ;  /* 0x0000003e383e7221 */ /* 0x040fe40000010000 */
[----:B------:R-:W-:Y:S01]  /*103f0*/  MUFU.EX2 R74, R74 ;  /* 0x0000004a004a7308 */ /* 0x000fe20000000800 */
[----:B------:R-:W-:Y:S02]  /*10400*/  FFMA.FTZ R45, R41, c[0x0][0x23c], -R45 ;  /* 0x00008f00292d7a23 */ /* 0x000fe4000001082d */
[----:B--2---:R-:W-:Y:S07]  /*10410*/  FADD.FTZ R62, R55, R62 ;  /* 0x0000003e373e7221 */ /* 0x004fee0000010000 */
[----:B------:R-:W-:Y:S10]  /*10420*/  MUFU.EX2 R68, R68 ;  /* 0x0000004400447308 */ /* 0x000ff40000000800 */
[----:B------:R-:W2:Y:S10]  /*10430*/  MUFU.EX2 R69, R69 ;  /* 0x0000004500457308 */ /* 0x000eb40000000800 */
[----:B------:R-:W4:Y:S01]  /*10440*/  MUFU.EX2 R71, R71 ;  /* 0x0000004700477308 */ /* 0x000f220000000800 */
[C---:B-1----:R-:W-:Y:S09]  /*10450*/  HMMA.16816.F32 R12, R24.reuse, R28, R12 ;  /* 0x0000001c180c723c */ /* 0x042ff2000000180c */
[----:B------:R-:W-:Y:S01]  /*10460*/  MUFU.EX2 R73, R73 ;  /* 0x0000004900497308 */ /* 0x000fe20000000800 */
[----:B------:R-:W-:Y:S01]  /*10470*/  HMMA.16816.F32 R16, R24, R30, R16 ;  /* 0x0000001e1810723c */ /* 0x000fe20000001810 */
[----:B------:R-:W1:Y:S08]  /*10480*/  LDSM.16.MT88.4 R28, [R106+0x3800] ;  /* 0x003800006a1c783b */ /* 0x000e700000004200 */
[----:B------:R-:W5:Y:S03]  /*10490*/  MUFU.EX2 R64, R139 ;  /* 0x0000008b00407308 */ /* 0x000f660000000800 */
[C---:B------:R-:W-:Y:S01]  /*104a0*/  F2FP.PACK_AB R24, R59.reuse, R60 ;  /* 0x0000003c3b18723e */ /* 0x040fe200000000ff */
[----:B------:R-:W-:Y:S01]  /*104b0*/  FADD.FTZ R59, R59, R52 ;  /* 0x000000343b3b7221 */ /* 0x000fe20000010000 */
[----:B------:R-:W-:Y:S02]  /*104c0*/  F2FP.PACK_AB R25, R56, R61 ;  /* 0x0000003d3819723e */ /* 0x000fe400000000ff */
[----:B------:R-:W-:Y:S01]  /*104d0*/  F2FP.PACK_AB R26, R51, R58 ;  /* 0x0000003a331a723e */ /* 0x000fe200000000ff */
[----:B------:R-:W-:Y:S01]  /*104e0*/  FADD.FTZ R58, R58, R59 ;  /* 0x0000003b3a3a7221 */ /* 0x000fe20000010000 */
[C---:B---3--:R-:W-:Y:S01]  /*104f0*/  F2FP.PACK_AB R27, R63.reuse, R55 ;  /* 0x000000373f1b723e */ /* 0x048fe200000000ff */
[----:B------:R-:W-:Y:S01]  /*10500*/  FADD.FTZ R63, R63, R62 ;  /* 0x0000003e3f3f7221 */ /* 0x000fe20000010000 */
[----:B------:R-:W-:Y:S01]  /*10510*/  MUFU.EX2 R65, R65 ;  /* 0x0000004100417308 */ /* 0x000fe20000000800 */
[----:B------:R-:W-:Y:S02]  /*10520*/  FADD.FTZ R58, R51, R58 ;  /* 0x0000003a333a7221 */ /* 0x000fe40000010000 */
[----:B--2---:R-:W-:Y:S07]  /*10530*/  FADD.FTZ R63, R69, R63 ;  /* 0x0000003f453f7221 */ /* 0x004fee0000010000 */
[----:B------:R-:W2:Y:S10]  /*10540*/  MUFU.EX2 R80, R80 ;  /* 0x0000005000507308 */ /* 0x000eb40000000800 */
[----:B------:R-:W3:Y:S01]  /*10550*/  MUFU.EX2 R81, R81 ;  /* 0x0000005100517308 */ /* 0x000ee20000000800 */
[C---:B-1----:R-:W-:Y:S09]  /*10560*/  HMMA.16816.F32 R4, R24.reuse, R28, R4 ;  /* 0x0000001c1804723c */ /* 0x042ff20000001804 */
[----:B------:R-:W1:Y:S01]  /*10570*/  MUFU.EX2 R83, R83 ;  /* 0x0000005300537308 */ /* 0x000e620000000800 */
[C---:B------:R-:W-:Y:S01]  /*10580*/  HMMA.16816.F32 R8, R24.reuse, R30, R8 ;  /* 0x0000001e1808723c */ /* 0x040fe20000001808 */
[----:B------:R-:W1:Y:S08]  /*10590*/  LDSM.16.MT88.4 R28, [R106+0x3c00] ;  /* 0x003c00006a1c783b */ /* 0x000e700000004200 */
[----:B------:R-:W-:Y:S01]  /*105a0*/  MUFU.EX2 R89, R89 ;  /* 0x0000005900597308 */ /* 0x000fe20000000800 */
[C---:B------:R-:W-:Y:S08]  /*105b0*/  HMMA.16816.F32 R12, R24.reuse, R32, R12 ;  /* 0x00000020180c723c */ /* 0x040ff0000000180c */
[----:B------:R-:W-:Y:S01]  /*105c0*/  HMMA.16816.F32 R16, R24, R34, R16 ;  /* 0x000000221810723c */ /* 0x000fe20000001810 */
[----:B------:R-:W1:Y:S01]  /*105d0*/  MUFU.EX2 R75, R75 ;  /* 0x0000004b004b7308 */ /* 0x000e620000000800 */
[----:B------:R-:W3:Y:S05]  /*105e0*/  LDSM.16.MT88.4 R32, [R106+0x4000] ;  /* 0x004000006a20783b */ /* 0x000eea0000004200 */
[----:B------:R-:W-:Y:S01]  /*105f0*/  F2FP.PACK_AB R24, R68, R74 ;  /* 0x0000004a4418723e */ /* 0x000fe200000000ff */
[----:B------:R-:W-:Y:S01]  /*10600*/  FADD.FTZ R74, R74, R58 ;  /* 0x0000003a4a4a7221 */ /* 0x000fe20000010000 */
[C---:B----4-:R-:W-:Y:S02]  /*10610*/  F2FP.PACK_AB R25, R71.reuse, R69 ;  /* 0x000000454719723e */ /* 0x050fe400000000ff */
[----:B------:R-:W-:Y:S01]  /*10620*/  MUFU.EX2 R70, R70 ;  /* 0x0000004600467308 */ /* 0x000fe20000000800 */
[----:B-----5:R-:W-:Y:S01]  /*10630*/  F2FP.PACK_AB R26, R64, R73 ;  /* 0x00000049401a723e */ /* 0x020fe200000000ff */
        /* <DEDUP_REMOVED lines=8> */
[C---:B-1----:R-:W-:Y:S03]  /*106c0*/  HMMA.16816.F32 R4, R24.reuse, R28, R4 ;  /* 0x0000001c1804723c */ /* 0x042fe60000001804 */
[----:B---3--:R-:W-:Y:S03]  /*106d0*/  FADD.FTZ R73, R81, R73 ;  /* 0x0000004951497221 */ /* 0x008fe60000010000 */
[----:B------:R-:W-:Y:S02]  /*106e0*/  MUFU.EX2 R72, R72 ;  /* 0x0000004800487308 */ /* 0x000fe40000000800 */
[C---:B------:R-:W-:Y:S01]  /*106f0*/  HMMA.16816.F32 R8, R24.reuse, R30, R8 ;  /* 0x0000001e1808723c */ /* 0x040fe20000001808 */
[----:B------:R-:W1:Y:S07]  /*10700*/  LDSM.16.MT88.4 R28, [R105+0x4000] ;  /* 0x00400000691c783b */ /* 0x000e6e0000004200 */
[----:B------:R-:W3:Y:S01]  /*10710*/  MUFU.EX2 R82, R82 ;  /* 0x0000005200527308 */ /* 0x000ee20000000800 */
[C---:B------:R-:W-:Y:S08]  /*10720*/  HMMA.16816.F32 R12, R24.reuse, R36, R12 ;  /* 0x00000024180c723c */ /* 0x040ff0000000180c */
[----:B------:R-:W-:Y:S01]  /*10730*/  HMMA.16816.F32 R16, R24, R38, R16 ;  /* 0x000000261810723c */ /* 0x000fe20000001810 */
[----:B------:R-:W-:Y:S01]  /*10740*/  MUFU.EX2 R95, R95 ;  /* 0x0000005f005f7308 */ /* 0x000fe20000000800 */
[----:B------:R-:W4:Y:S05]  /*10750*/  LDSM.16.MT88.4 R36, [R106+0x4400] ;  /* 0x004400006a24783b */ /* 0x000f2a0000004200 */
[C---:B------:R-:W-:Y:S01]  /*10760*/  F2FP.PACK_AB R24, R83.reuse, R81 ;  /* 0x000000515318723e */ /* 0x040fe200000000ff */
[----:B------:R-:W-:Y:S01]  /*10770*/  FADD.FTZ R83, R83, R73 ;  /* 0x0000004953537221 */ /* 0x000fe20000010000 */
[----:B------:R-:W-:Y:S02]  /*10780*/  F2FP.PACK_AB R25, R75, R89 ;  /* 0x000000594b19723e */ /* 0x000fe400000000ff */
[----:B------:R-:W5:Y:S01]  /*10790*/  MUFU.EX2 R90, R90 ;  /* 0x0000005a005a7308 */ /* 0x000f620000000800 */
[----:B--2---:R-:W-:Y:S01]  /*107a0*/  F2FP.PACK_AB R26, R66, R70 ;  /* 0x00000046421a723e */ /* 0x004fe200000000ff */
[----:B------:R-:W-:Y:S01]  /*107b0*/  FADD.FTZ R89, R89, R71 ;  /* 0x0000004759597221 */ /* 0x000fe20000010000 */
[----:B---3--:R-:W-:Y:S01]  /*107c0*/  F2FP.PACK_AB R27, R82, R72 ;  /* 0x00000048521b723e */ /* 0x008fe200000000ff */
        /* <DEDUP_REMOVED lines=9> */
[----:B------:R-:W3:Y:S06]  /*10860*/  LDSM.16.MT88.4 R32, [R105+0x4400] ;  /* 0x004400006920783b */ /* 0x000eec0000004200 */
[C---:B-1----:R-:W-:Y:S03]  /*10870*/  HMMA.16816.F32 R12, R24.reuse, R28, R12 ;  /* 0x0000001c180c723c */ /* 0x042fe6000000180c */
[----:B------:R-:W-:Y:S05]  /*10880*/  MUFU.EX2 R94, R142 ;  /* 0x0000008e005e7308 */ /* 0x000fea0000000800 */
[----:B------:R-:W-:Y:S01]  /*10890*/  HMMA.16816.F32 R16, R24, R30, R16 ;  /* 0x0000001e1810723c */ /* 0x000fe20000001810 */
[----:B------:R-:W1:Y:S04]  /*108a0*/  LDSM.16.MT88.4 R28, [R106+0x4800] ;  /* 0x004800006a1c783b */ /* 0x000e680000004200 */
[----:B------:R-:W3:Y:S02]  /*108b0*/  MUFU.EX2 R93, R93 ;  /* 0x0000005d005d7308 */ /* 0x000ee40000000800 */
[----:B-----5:R-:W-:Y:S01]  /*108c0*/  F2FP.PACK_AB R24, R90, R95 ;  /* 0x0000005f5a18723e */ /* 0x020fe200000000ff */
[----:B------:R-:W-:Y:S01]  /*108d0*/  FADD.FTZ R95, R95, R83 ;  /* 0x000000535f5f7221 */ /* 0x000fe20000010000 */
[C---:B--2---:R-:W-:Y:S03]  /*108e0*/  F2FP.PACK_AB R25, R91.reuse, R96 ;  /* 0x000000605b19723e */ /* 0x044fe600000000ff */
[----:B------:R-:W-:Y:S02]  /*108f0*/  FADD.FTZ R96, R96, R72 ;  /* 0x0000004860607221 */ /* 0x000fe40000010000 */
[----:B------:R-:W-:Y:S01]  /*10900*/  FADD.FTZ R95, R90, R95 ;  /* 0x0000005f5a5f7221 */ /* 0x000fe20000010000 */
[----:B------:R-:W2:Y:S01]  /*10910*/  MUFU.EX2 R99, R99 ;  /* 0x0000006300637308 */ /* 0x000ea20000000800 */
[----:B------:R-:W-:Y:S09]  /*10920*/  FADD.FTZ R96, R91, R96 ;  /* 0x000000605b607221 */ /* 0x000ff20000010000 */
[----:B------:R-:W5:Y:S01]  /*10930*/  MUFU.EX2 R113, R113 ;  /* 0x0000007100717308 */ /* 0x000f620000000800 */
[C---:B---3--:R-:W-:Y:S01]  /*10940*/  F2FP.PACK_AB R26, R93.reuse, R94 ;  /* 0x0000005e5d1a723e */ /* 0x048fe200000000ff */
[----:B------:R-:W-:Y:S04]  /*10950*/  FADD.FTZ R94, R94, R95 ;  /* 0x0000005f5e5e7221 */ /* 0x000fe80000010000 */
[----:B------:R-:W-:Y:S04]  /*10960*/  FADD.FTZ R94, R93, R94 ;  /* 0x0000005e5d5e7221 */ /* 0x000fe80000010000 */
[----:B------:R-:W-:Y:S01]  /*10970*/  MUFU.EX2 R127, R127 ;  /* 0x0000007f007f7308 */ /* 0x000fe20000000800 */
[----:B--2---:R-:W-:Y:S09]  /*10980*/  FADD.FTZ R96, R99, R96 ;  /* 0x0000006063607221 */ /* 0x004ff20000010000 */
[----:B------:R-:W2:Y:S01]  /*10990*/  MUFU.EX2 R88, R88 ;  /* 0x0000005800587308 */ /* 0x000ea20000000800 */
[C---:B-----5:R-:W-:Y:S01]  /*109a0*/  F2FP.PACK_AB R27, R113.reuse, R99 ;  /* 0x00000063711b723e */ /* 0x060fe200000000ff */
[----:B------:R-:W-:Y:S08]  /*109b0*/  FADD.FTZ R113, R113, R96 ;  /* 0x0000006071717221 */ /* 0x000ff00000010000 */
[----:B------:R-:W-:Y:S01]  /*109c0*/  MUFU.EX2 R97, R132 ;  /* 0x0000008400617308 */ /* 0x000fe20000000800 */
[C---:B----4-:R-:W-:Y:S08]  /*109d0*/  HMMA.16816.F32 R4, R24.reuse, R36, R4 ;  /* 0x000000241804723c */ /* 0x050ff00000001804 */
[C---:B------:R-:W-:Y:S01]  /*109e0*/  HMMA.16816.F32 R8, R24.reuse, R38, R8 ;  /* 0x000000261808723c */ /* 0x040fe20000001808 */
[----:B------:R-:W3:Y:S01]  /*109f0*/  MUFU.EX2 R50, R50 ;  /* 0x0000003200327308 */ /* 0x000ee20000000800 */
[----:B------:R-:W4:Y:S06]  /*10a00*/  LDSM.16.MT88.4 R36, [R105+0x4800] ;  /* 0x004800006924783b */ /* 0x000f2c0000004200 */
[C---:B------:R-:W-:Y:S03]  /*10a10*/  HMMA.16816.F32 R12, R24.reuse, R32, R12 ;  /* 0x00000020180c723c */ /* 0x040fe6000000180c */
[----:B------:R-:W-:Y:S04]  /*10a20*/  MUFU.EX2 R54, R54 ;  /* 0x0000003600367308 */ /* 0x000fe80000000800 */
[--C-:B------:R-:W-:Y:S01]  /*10a30*/  FFMA.FTZ R32, R20, c[0x0][0x23c], -R40.reuse ;  /* 0x00008f0014207a23 */ /* 0x100fe20000010828 */
[----:B------:R-:W-:Y:S01]  /*10a40*/  HMMA.16816.F32 R16, R24, R34, R16 ;  /* 0x000000221810723c */ /* 0x000fe20000001810 */
[----:B------:R-:W5:Y:S03]  /*10a50*/  LDSM.16.MT88.4 R24, [R105+0x4c00] ;  /* 0x004c00006918783b */ /* 0x000f660000004200 */
[----:B--2---:R-:W-:Y:S01]  /*10a60*/  F2FP.PACK_AB R20, R88, R127 ;  /* 0x0000007f5814723e */ /* 0x004fe200000000ff */
[----:B------:R-:W2:Y:S01]  /*10a70*/  MUFU.EX2 R49, R49 ;  /* 0x0000003100317308 */ /* 0x000ea20000000800 */
[----:B------:R-:W-:Y:S01]  /*10a80*/  FFMA.FTZ R40, R3, c[0x0][0x23c], -R40 ;  /* 0x00008f0003287a23 */ /* 0x000fe20000010828 */
[----:B------:R-:W-:Y:S01]  /*10a90*/  IADD3 R3, R123, -0x1, RZ ;  /* 0xffffffff7b037810 */ /* 0x000fe20007ffe0ff */
[----:B------:R-:W-:Y:S01]  /*10aa0*/  FADD.FTZ R127, R127, R94 ;  /* 0x0000005e7f7f7221 */ /* 0x000fe20000010000 */
[----:B---3--:R-:W-:Y:S03]  /*10ab0*/  F2FP.PACK_AB R21, R50, R97 ;  /* 0x000000613215723e */ /* 0x008fe600000000ff */
[----:B------:R-:W-:Y:S01]  /*10ac0*/  FADD.FTZ R113, R97, R113 ;  /* 0x0000007161717221 */ /* 0x000fe20000010000 */
[----:B------:R-:W-:Y:S01]  /*10ad0*/  MOV R123, R3 ;  /* 0x00000003007b7202 */ /* 0x000fe20000000f00 */
[----:B------:R-:W-:Y:S01]  /*10ae0*/  FADD.FTZ R127, R88, R127 ;  /* 0x0000007f587f7221 */ /* 0x000fe20000010000 */
[----:B------:R-:W3:Y:S01]  /*10af0*/  MUFU.EX2 R48, R48 ;  /* 0x0000003000307308 */ /* 0x000ee20000000800 */
[----:B------:R-:W-:Y:S09]  /*10b00*/  FADD.FTZ R50, R50, R113 ;  /* 0x0000007132327221 */ /* 0x000ff20000010000 */
[----:B------:R-:W1:Y:S01]  /*10b10*/  MUFU.EX2 R46, R46 ;  /* 0x0000002e002e7308 */ /* 0x000e620000000800 */
[C---:B--2---:R-:W-:Y:S01]  /*10b20*/  F2FP.PACK_AB R22, R49.reuse, R54 ;  /* 0x000000363116723e */ /* 0x044fe200000000ff */
[----:B------:R-:W-:Y:S04]  /*10b30*/  FADD.FTZ R54, R54, R127 ;  /* 0x0000007f36367221 */ /* 0x000fe80000010000 */
[----:B------:R-:W-:Y:S04]  /*10b40*/  FADD.FTZ R54, R49, R54 ;  /* 0x0000003631367221 */ /* 0x000fe80000010000 */
[----:B------:R1:W-:Y:S01]  /*10b50*/  MUFU.EX2 R52, R23 ;  /* 0x0000001700347308 */ /* 0x0003e20000000800 */
[----:B---3--:R-:W-:Y:S09]  /*10b60*/  FADD.FTZ R50, R48, R50 ;  /* 0x0000003230327221 */ /* 0x008ff20000010000 */
[----:B------:R-:W-:Y:S10]  /*10b70*/  MUFU.EX2 R44, R44 ;  /* 0x0000002c002c7308 */ /* 0x000ff40000000800 */
[----:B------:R-:W2:Y:S01]  /*10b80*/  MUFU.EX2 R47, R47 ;  /* 0x0000002f002f7308 */ /* 0x000ea20000000800 */
[C---:B-1----:R-:W-:Y:S01]  /*10b90*/  F2FP.PACK_AB R23, R46.reuse, R48 ;  /* 0x000000302e17723e */ /* 0x042fe200000000ff */
[----:B------:R-:W-:Y:S08]  /*10ba0*/  FADD.FTZ R46, R46, R50 ;  /* 0x000000322e2e7221 */ /* 0x000ff00000010000 */
[----:B------:R-:W1:Y:S01]  /*10bb0*/  MUFU.EX2 R43, R43 ;  /* 0x0000002b002b7308 */ /* 0x000e620000000800 */
[C---:B------:R-:W-:Y:S08]  /*10bc0*/  HMMA.16816.F32 R4, R20.reuse, R28, R4 ;  /* 0x0000001c1404723c */ /* 0x040ff00000001804 */
[C---:B------:R-:W-:Y:S01]  /*10bd0*/  HMMA.16816.F32 R8, R20.reuse, R30, R8 ;  /* 0x0000001e1408723c */ /* 0x040fe20000001808 */
[----:B------:R-:W3:Y:S03]  /*10be0*/  MUFU.EX2 R42, R42 ;  /* 0x0000002a002a7308 */ /* 0x000ee60000000800 */
[C---:B--2---:R-:W-:Y:S01]  /*10bf0*/  F2FP.PACK_AB R68, R47.reuse, R44 ;  /* 0x0000002c2f44723e */ /* 0x044fe200000000ff */
[----:B------:R-:W-:Y:S03]  /*10c00*/  FADD.FTZ R44, R44, R54 ;  /* 0x000000362c2c7221 */ /* 0x000fe60000010000 */
[C---:B----4-:R-:W-:Y:S03]  /*10c10*/  HMMA.16816.F32 R12, R20.reuse, R36, R12 ;  /* 0x00000024140c723c */ /* 0x050fe6000000180c */
        /* <DEDUP_REMOVED lines=16> */
[C---:B-----5:R-:W-:Y:S08]  /*10d20*/  HMMA.16816.F32 R72, R68.reuse, R24, R12 ;  /* 0x000000184448723c */ /* 0x060ff0000000180c */
[----:B------:R-:W-:Y:S01]  /*10d30*/  HMMA.16816.F32 R68, R68, R26, R16 ;  /* 0x0000001a4444723c */ /* 0x000fe20000001810 */
[----:B------:R-:W-:-:S07]  /*10d40*/  @P0 BRA `(.L_x_4476) ;  /* 0xffffd28000000947 */ /* 0x000fce000383ffff */
.L_x_4472:
        /* <DEDUP_REMOVED lines=95> */
.L_x_4477:
[----:B---3--:R-:W1:Y:S04]  /*11340*/  S2R R2, SR_CTAID.Z ;  /* 0x0000000000027919 */ /* 0x008e680000002700 */
[----:B------:R-:W1:Y:S02]  /*11350*/  S2R R0, SR_CTAID.Y ;  /* 0x0000000000007919 */ /* 0x000e640000002600 */
[----:B-1----:R-:W-:-:S04]  /*11360*/  IMAD R5, R0, c[0x0][0x1c0], R2 ;  /* 0x0000700000057a24 */ /* 0x002fc800078e0202 */
[----:B------:R-:W-:Y:S02]  /*11370*/  IMAD R5, R5, c[0x0][0x214], RZ ;  /* 0x0000850005057a24 */ /* 0x000fe400078e02ff */
.L_x_4478:
[----:B------:R-:W-:Y:S01]  /*11380*/  BAR.SYNC.DEFER_BLOCKING 0x0 ;  /* 0x0000000000007b1d */ /* 0x000fe20000010000 */
[----:B------:R-:W-:Y:S01]  /*11390*/  LOP3.LUT R7, R7, 0xffffffe0, RZ, 0xc0, !PT ;  /* 0xffffffe007077812 */ /* 0x000fe200078ec0ff */
[----:B------:R-:W-:Y:S01]  /*113a0*/  IMAD.WIDE.U32 R16, R117, c[0x0][0x1e8], RZ ;  /* 0x00007a0075107a25 */ /* 0x000fe200078e00ff */
        /* <DEDUP_REMOVED lines=17> */
[----:B------:R-:W3:Y:S01]  /*114c0*/  LDS.128 R120, [R122+0x800] ;  /* 0x000800007a787984 */ /* 0x000ee20000000c00 */
        /* <DEDUP_REMOVED lines=14> */
.L_x_4480:
[----:B------:R-:W-:Y:S05]  /*115b0*/  BSYNC B0 ;  /* 0x0000000000007941 */ /* 0x000fea0003800000 */
.L_x_4479:
[----:B----4-:R-:W4:Y:S01]  /*115c0*/  S2R R4, SR_CTAID.X ;  /* 0x0000000000047919 */ /* 0x010f220000002500 */
[----:B------:R-:W-:Y:S01]  /*115d0*/  IMAD.SHL.U32 R6, R6, 0x8, RZ ;  /* 0x0000000806067824 */ /* 0x000fe200078e00ff */
[----:B------:R-:W-:Y:S02]  /*115e0*/  BSSY B0, `(.L_x_4481) ;  /* 0x000001e000007945 */ /* 0x000fe40003800000 */
[----:B------:R-:W5:Y:S02]  /*115f0*/  S2R R0, SR_TID.X ;  /* 0x0000000000007919 */ /* 0x000f640000002100 */
[----:B------:R-:W-:Y:S01]  /*11600*/  SHF.R.S32.HI R7, RZ, 0x1f, R6 ;  /* 0x0000001fff077819 */ /* 0x000fe20000011406 */
[----:B----4-:R-:W-:-:S04]  /*11610*/  IMAD.SHL.U32 R4, R4, 0x40, RZ ;  /* 0x0000004004047824 */ /* 0x010fc800078e00ff */
[----:B------:R-:W-:Y:S01]  /*11620*/  IMAD.WIDE.U32 R8, R4, c[0x0][0x1e8], R6 ;  /* 0x00007a0004087a25 */ /* 0x000fe200078e0006 */
[----:B------:R-:W-:Y:S02]  /*11630*/  SHF.R.S32.HI R3, RZ, 0x1f, R4 ;  /* 0x0000001fff037819 */ /* 0x000fe40000011404 */
[----:B------:R-:W-:Y:S02]  /*11640*/  SHF.R.S32.HI R6, RZ, 0x1f, R2 ;  /* 0x0000001fff067819 */ /* 0x000fe40000011402 */
[----:B------:R-:W-:Y:S01]  /*11650*/  IADD3 R16, P0, R16, R8, RZ ;  /* 0x0000000810107210 */ /* 0x000fe20007f1e0ff */
[----:B------:R-:W-:Y:S01]  /*11660*/  IMAD R3, R3, c[0x0][0x1e8], RZ ;  /* 0x00007a0003037a24 */ /* 0x000fe200078e02ff */
[----:B-----5:R-:W-:Y:S01]  /*11670*/  SHF.R.S32.HI R5, RZ, 0x1f, R0 ;  /* 0x0000001fff057819 */ /* 0x020fe20000011400 */
[----:B------:R-:W-:Y:S02]  /*11680*/  IMAD R6, R6, c[0x0][0x1f0], RZ ;  /* 0x00007c0006067a24 */ /* 0x000fe400078e02ff */
[----:B------:R-:W-:Y:S01]  /*11690*/  IMAD R3, R4, c[0x0][0x1ec], R3 ;  /* 0x00007b0004037a24 */ /* 0x000fe200078e0203 */
[----:B------:R-:W-:Y:S01]  /*116a0*/  LEA.HI R5, R5, R0, RZ, 0x2 ;  /* 0x0000000005057211 */ /* 0x000fe200078f10ff */
[----:B------:R-:W-:-:S02]  /*116b0*/  IMAD.IADD R4, R116, 0x1, -R4 ;  /* 0x0000000174047824 */ /* 0x000fc400078e0a04 */
[----:B------:R-:W-:Y:S01]  /*116c0*/  IMAD R6, R2, c[0x0][0x1f4], R6 ;  /* 0x00007d0002067a24 */ /* 0x000fe200078e0206 */
[----:B------:R-:W-:Y:S02]  /*116d0*/  IADD3.X R17, R117, R3, R9, P0, !PT ;  /* 0x0000000375117210 */ /* 0x000fe400007fe409 */
[----:B------:R-:W-:Y:S02]  /*116e0*/  ISETP.GE.AND P0, PT, R118, R4, PT ;  /* 0x000000047600720c */ /* 0x000fe40003f06270 */
        /* <DEDUP_REMOVED lines=13> */
.L_x_4482:
[----:B------:R-:W-:Y:S05]  /*117c0*/  BSYNC B0 ;  /* 0x0000000000007941 */ /* 0x000fea0003800000 */
.L_x_4481:
[----:B------:R-:W-:-:S04]  /*117d0*/  IADD3 R2, R118, 0x20, RZ ;  /* 0x0000002076027810 */ /* 0x000fc80007ffe0ff */
        /* <DEDUP_REMOVED lines=14> */
.L_x_4483:
        /* <DEDUP_REMOVED lines=12> */
.L_x_5249:


//--------------------- .text._ZN5flash24flash_fwd_splitkv_kernelI23Flash_fwd_kernel_traitsILi32ELi64ELi128ELi4ELb0ELb0EN7cutlass6half_tE19Flash_kernel_traitsILi32ELi64ELi128ELi4ES3_EELb1ELb0ELb1ELb0ELb0ELb0ELb0ELb1EEEvNS_16Flash_fwd_paramsE --------------------------
	.section	.text._ZN5flash24flash_fwd_splitkv_kernelI23Flash_fwd_kernel_traitsILi32ELi64ELi128ELi4ELb0ELb0EN7cutlass6half_tE19Flash_kernel_traitsILi32ELi64ELi128ELi4ES3_EELb1ELb0ELb1ELb0ELb0ELb0ELb0ELb1EEEvNS_16Flash_fwd_paramsE,"ax",@progbits
	.sectioninfo	@"SHI_REGISTERS=168"
	.align	128
        .global         _ZN5flash24flash_fwd_splitkv_kernelI23Flash_fwd_kernel_traitsILi32ELi64ELi128ELi4ELb0ELb0EN7cutlass6half_tE19Flash_kernel_traitsILi32ELi64ELi128ELi4ES3_EELb1ELb0ELb1ELb0ELb0ELb0ELb0ELb1EEEvNS_16Flash_fwd_paramsE
        .type           _ZN5flash24flash_fwd_splitkv_kernelI23Flash_fwd_kernel_traitsILi32ELi64ELi128ELi4ELb0ELb0EN7cutlass6half_tE19Flash_kernel_traitsILi32ELi64ELi128ELi4ES3_EELb1ELb0ELb1ELb0ELb0ELb0ELb0ELb1EEEvNS_16Flash_fwd_paramsE,@function
        .size           _ZN5flash24flash_fwd_splitkv_kernelI23Flash_fwd_kernel_traitsILi32ELi64ELi128ELi4ELb0ELb0EN7cutlass6half_tE19Flash_kernel_traitsILi32ELi64ELi128ELi4ES3_EELb1ELb0ELb1ELb0ELb0ELb0ELb0ELb1EEEvNS_16Flash_fwd_paramsE,(.L_x_5250 - _ZN5flash24flash_fwd_splitkv_kernelI23Flash_fwd_kernel_traitsILi32ELi64ELi128ELi4ELb0ELb0EN7cutlass6half_tE19Flash_kernel_traitsILi32ELi64ELi128ELi4ES3_EELb1ELb0ELb1ELb0ELb0ELb0ELb0ELb1EEEvNS_16Flash_fwd_paramsE)
        .other          _ZN5flash24flash_fwd_splitkv_kernelI23Flash_fwd_kernel_traitsILi32ELi64ELi128ELi4ELb0ELb0EN7cutlass6half_tE19Flash_kernel_traitsILi32ELi64ELi128ELi4ES3_EELb1ELb0ELb1ELb0ELb0ELb0ELb0ELb1EEEvNS_16Flash_fwd_paramsE,@"STO_CUDA_ENTRY STV_DEFAULT"
_ZN5flash24flash_fwd_splitkv_kernelI23Flash_fwd_kernel_traitsILi32ELi64ELi128ELi4ELb0ELb0EN7cutlass6half_tE19Flash_kernel_traitsILi32ELi64ELi128ELi4ES3_EELb1ELb0ELb1ELb0ELb0ELb0ELb0ELb1EEEvNS_16Flash_fwd_paramsE:
.text._ZN5flash24flash_fwd_splitkv_kernelI23Flash_fwd_kernel_traitsILi32ELi64ELi128ELi4ELb0ELb0EN7cutlass6half_tE19Flash_kernel_traitsILi32ELi64ELi128ELi4ES3_EELb1ELb0ELb1ELb0ELb0ELb0ELb0ELb1EEEvNS_16Flash_fwd_paramsE:
        /* <DEDUP_REMOVED lines=36> */
.L_x_4484:
[----:B-1-34-:R-:W-:Y:S02]  /*0240*/  MOV R3, c[0x0][0x218] ;  /* 0x0000860000037a02 */ /* 0x01afe40000000f00 */
.L_x_4485:
        /* <DEDUP_REMOVED lines=41> */
[----:B------:R-:W-:Y:S02]  /*04e0*/  @!P0 IMAD R4, R63, c[0x0][0x1e0], RZ ;  /* 0x000078003f048a24 */ /* 0x000fe400078e02ff */
[----:B------:R-:W-:Y:S02]  /*04f0*/  IMAD.SHL.U32 R6, R56, 0x8, RZ ;  /* 0x0000000838067824 */ /* 0x000fe400078e00ff */
[----:B------:R-:W-:-:S03]  /*0500*/  @!P0 IMAD.WIDE.U32 R10, R13, c[0x0][0x1e0], RZ ;  /* 0x000078000d0a8a25 */ /* 0x000fc600078e00ff */
[----:B------:R-:W-:Y:S01]  /*0510*/  SHF.R.S32.HI R7, RZ, 0x1f, R6 ;  /* 0x0000001fff077819 */ /* 0x000fe20000011406 */
[----:B-1----:R-:W-:Y:S01]  /*0520*/  @P0 IMAD.WIDE.U32 R8, R148, c[0x0][0x1e8], RZ ;  /* 0x00007a0094080a25 */ /* 0x002fe200078e00ff */
[----:B------:R-:W-:Y:S02]  /*0530*/  @!P0 MOV R8, R10 ;  /* 0x0000000a00088202 */ /* 0x000fe40000000f00 */
[----:B------:R-:W-:Y:S01]  /*0540*/  ISETP.GE.AND P1, PT, R6, c[0x0][0x220], PT ;  /* 0x0000880006007a0c */ /* 0x000fe20003f26270 */
[----:B------:R-:W-:Y:S02]  /*0550*/  @!P0 IMAD R4, R13, c[0x0][0x1e4], R4 ;  /* 0x000079000d048a24 */ /* 0x000fe400078e0204 */
[----:B------:R-:W-:Y:S01]  /*0560*/  IMAD.WIDE.U32 R14, R55, c[0x0][0x1e8], R6 ;  /* 0x00007a00370e7a25 */ /* 0x000fe200078e0006 */
[----:B------:R-:W-:-:S03]  /*0570*/  SHF.R.S32.HI R7, RZ, 0x1f, R5 ;  /* 0x0000001fff077819 */ /* 0x000fc60000011405 */
        /* <DEDUP_REMOVED lines=22> */
.L_x_4488:
[----:B------:R-:W-:Y:S05]  /*06e0*/  BSYNC B0 ;  /* 0x0000000000007941 */ /* 0x000fea0003800000 */
.L_x_4487:
        /* <DEDUP_REMOVED lines=15> */
.L_x_4490:
[----:B------:R-:W-:Y:S05]  /*07e0*/  BSYNC B0 ;  /* 0x0000000000007941 */ /* 0x000fea0003800000 */
.L_x_4489:
        /* <DEDUP_REMOVED lines=13> */
.L_x_4486:
        /* <DEDUP_REMOVED lines=42> */
[----:B-----5:R-:W-:-:S05]  /*0b60*/  IMAD.WIDE R12, R7, 0x4, R152 ;  /* 0x00000004070c7825 */ /* 0x020fca00078e0298 */
[----:B------:R-:W2:Y:S01]  /*0b70*/  LDG.E R0, [R12.64] ;  /* 0x000000060c007981 */ /* 0x000ea2000c1e1900 */
[----:B------:R-:W-:Y:S02]  /*0b80*/  IABS R4, c[0x0][0x1c8] ;  /* 0x0000720000047a13 */ /* 0x000fe40000000000 */
[----:B------:R-:W-:Y:S02]  /*0b90*/  IABS R3, R114 ;  /* 0x0000007200037213 */ /* 0x000fe40000000000 */
[----:B------:R-:W1:Y:S08]  /*0ba0*/  I2F.RP R6, R4 ;  /* 0x0000000400067306 */ /* 0x000e700000209400 */
        /* <DEDUP_REMOVED lines=9> */
[----:B------:R-:W-:Y:S02]  /*0c40*/  IMAD R3, R4, R2, R3 ;  /* 0x0000000204037224 */ /* 0x000fe400078e0203 */
[----:B------:R-:W-:-:S03]  /*0c50*/  IMAD.MOV R2, RZ, RZ, -R7 ;  /* 0x000000ffff027224 */ /* 0x000fc600078e0a07 */
[----:B------:R-:W-:Y:S01]  /*0c60*/  ISETP.GT.U32.AND P0, PT, R4, R3, PT ;  /* 0x000000030400720c */ /* 0x000fe20003f04070 */
[----:B------:R-:W-:-:S12]  /*0c70*/  IMAD R19, R2, c[0x0][0x2d0], R9 ;  /* 0x0000b40002137a24 */ /* 0x000fd800078e0209 */
[-C--:B------:R-:W-:Y:S02]  /*0c80*/  @!P0 IADD3 R3, R3, -R4.reuse, RZ ;  /* 0x8000000403038210 */ /* 0x080fe40007ffe0ff */
[----:B------:R-:W-:Y:S02]  /*0c90*/  @!P0 IADD3 R5, R5, 0x1, RZ ;  /* 0x0000000105058810 */ /* 0x000fe40007ffe0ff */
[----:B------:R-:W-:Y:S02]  /*0ca0*/  ISETP.GE.U32.AND P2, PT, R3, R4, PT ;  /* 0x000000040300720c */ /* 0x000fe40003f46070 */
[----:B------:R-:W-:-:S04]  /*0cb0*/  LOP3.LUT R3, R114, c[0x0][0x1c8], RZ, 0x3c, !PT ;  /* 0x0000720072037a12 */ /* 0x000fc800078e3cff */
[----:B------:R-:W-:Y:S02]  /*0cc0*/  ISETP.GE.AND P0, PT, R3, RZ, PT ;  /* 0x000000ff0300720c */ /* 0x000fe40003f06270 */
[----:B------:R-:W-:-:S05]  /*0cd0*/  SHF.R.S32.HI R3, RZ, 0x1f, R19 ;  /* 0x0000001fff037819 */ /* 0x000fca0000011413 */
[----:B------:R-:W-:Y:S01]  /*0ce0*/  @P2 IADD3 R5, R5, 0x1, RZ ;  /* 0x0000000105052810 */ /* 0x000fe20007ffe0ff */
[----:B------:R-:W-:Y:S01]  /*0cf0*/  IMAD R2, R3, c[0x0][0x198], RZ ;  /* 0x0000660003027a24 */ /* 0x000fe200078e02ff */
[----:B------:R-:W-:-:S03]  /*0d00*/  ISETP.NE.AND P2, PT, RZ, c[0x0][0x1c8], PT ;  /* 0x00007200ff007a0c */ /* 0x000fc60003f45270 */
[----:B------:R-:W-:Y:S01]  /*0d10*/  IMAD R2, R19, c[0x0][0x19c], R2 ;  /* 0x0000670013027a24 */ /* 0x000fe200078e0202 */
[----:B------:R-:W-:-:S09]  /*0d20*/  @!P0 IADD3 R5, -R5, RZ, RZ ;  /* 0x000000ff05058210 */ /* 0x000fd20007ffe1ff */
[----:B------:R-:W-:Y:S02]  /*0d30*/  @!P2 LOP3.LUT R5, RZ, c[0x0][0x1c8], RZ, 0x33, !PT ;  /* 0x00007200ff05aa12 */ /* 0x000fe400078e33ff */
[----:B--2---:R-:W-:Y:S01]  /*0d40*/  SHF.R.S32.HI R7, RZ, 0x1f, R0 ;  /* 0x0000001fff077819 */ /* 0x004fe20000011400 */
[----:B------:R-:W-:-:S04]  /*0d50*/  IMAD.WIDE.U32 R12, R0, c[0x0][0x180], RZ ;  /* 0x00006000000c7a25 */ /* 0x000fc800078e00ff */
[C---:B------:R-:W-:Y:S02]  /*0d60*/  IMAD R11, R7.reuse, c[0x0][0x180], RZ ;  /* 0x00006000070b7a24 */ /* 0x040fe400078e02ff */
[----:B------:R-:W-:Y:S02]  /*0d70*/  IMAD R7, R7, c[0x0][0x188], RZ ;  /* 0x0000620007077a24 */ /* 0x000fe400078e02ff */
[C---:B------:R-:W-:Y:S02]  /*0d80*/  IMAD R4, R0.reuse, c[0x0][0x184], R11 ;  /* 0x0000610000047a24 */ /* 0x040fe400078e020b */
[----:B------:R-:W-:Y:S02]  /*0d90*/  IMAD R7, R0, c[0x0][0x18c], R7 ;  /* 0x0000630000077a24 */ /* 0x000fe400078e0207 */
[----:B------:R-:W-:Y:S01]  /*0da0*/  IMAD.IADD R13, R13, 0x1, R4 ;  /* 0x000000010d0d7824 */ /* 0x000fe200078e0204 */
[----:B------:R-:W-:-:S03]  /*0db0*/  SHF.R.S32.HI R4, RZ, 0x1f, R5 ;  /* 0x0000001fff047819 */ /* 0x000fc60000011405 */
[----:B------:R-:W-:-:S04]  /*0dc0*/  IMAD.WIDE.U32 R10, R19, c[0x0][0x198], R12 ;  /* 0x00006600130a7a25 */ /* 0x000fc800078e000c */
[----:B------:R-:W-:Y:S01]  /*0dd0*/  IMAD.WIDE.U32 R12, R0, c[0x0][0x188], RZ ;  /* 0x00006200000c7a25 */ /* 0x000fe200078e00ff */
[----:B------:R-:W-:-:S03]  /*0de0*/  IADD3 R11, R11, R2, RZ ;  /* 0x000000020b0b7210 */ /* 0x000fc60007ffe0ff */
[----:B------:R-:W-:Y:S01]  /*0df0*/  IMAD R2, R4, c[0x0][0x1b0], RZ ;  /* 0x00006c0004027a24 */ /* 0x000fe200078e02ff */
[----:B------:R-:W-:Y:S01]  /*0e00*/  IADD3 R7, R13, R7, RZ ;  /* 0x000000070d077210 */ /* 0x000fe20007ffe0ff */
[----:B------:R-:W-:-:S04]  /*0e10*/  IMAD.WIDE.U32 R10, R5, c[0x0][0x1b0], R10 ;  /* 0x00006c00050a7a25 */ /* 0x000fc800078e000a */
[----:B------:R-:W-:Y:S01]  /*0e20*/  IMAD R2, R5, c[0x0][0x1b4], R2 ;  /* 0x00006d0005027a24 */ /* 0x000fe200078e0202 */
[----:B------:R-:W-:Y:S01]  /*0e30*/  MOV R0, R10 ;  /* 0x0000000a00007202 */ /* 0x000fe20000000f00 */
[----:B------:R-:W-:Y:S02]  /*0e40*/  IMAD.MOV.U32 R6, RZ, RZ, R12 ;  /* 0x000000ffff067224 */ /* 0x000fe400078e000c */
[----:B------:R-:W-:Y:S01]  /*0e50*/  IMAD.IADD R11, R11, 0x1, R2 ;  /* 0x000000010b0b7824 */ /* 0x000fe200078e0202 */
[----:B------:R-:W-:Y:S05]  /*0e60*/  BRA `(.L_x_4492) ;  /* 0x0000044000007947 */ /* 0x000fea0003800000 */
.L_x_4491:
        /* <DEDUP_REMOVED lines=16> */
.L_x_4493:
[----:B------:R-:W-:Y:S02]  /*0f70*/  IABS R4, c[0x0][0x1c8] ;  /* 0x0000720000047a13 */ /* 0x000fe40000000000 */
[----:B------:R-:W-:Y:S02]  /*0f80*/  IABS R3, R114 ;  /* 0x0000007200037213 */ /* 0x000fe40000000000 */
[----:B------:R-:W1:Y:S01]  /*0f90*/  I2F.RP R6, R4 ;  /* 0x0000000400067306 */ /* 0x000e620000209400 */
[----:B------:R-:W-:-:S05]  /*0fa0*/  @P4 IADD3 R7, R2, R7, RZ ;  /* 0x0000000702074210 */ /* 0x000fca0007ffe0ff */
[----:B------:R-:W-:-:S04]  /*0fb0*/  @P4 IMAD.WIDE.U32 R18, R7, c[0x0][0x1a0], RZ ;  /* 0x0000680007124a25 */ /* 0x000fc800078e00ff */
[----:B------:R-:W-:Y:S01]  /*0fc0*/  @P4 IMAD R7, R7, c[0x0][0x1a4], R19 ;  /* 0x0000690007074a24 */ /* 0x000fe200078e0213 */
[----:B-1----:R-:W1:Y:S02]  /*0fd0*/  MUFU.RCP R8, R6 ;  /* 0x0000000600087308 */ /* 0x002e640000001000 */
[----:B-1----:R-:W-:Y:S02]  /*0fe0*/  IADD3 R8, R8, 0xffffffe, RZ ;  /* 0x0ffffffe08087810 */ /* 0x002fe40007ffe0ff */
[----:B------:R-:W-:-:S04]  /*0ff0*/  @P4 MOV R6, R18 ;  /* 0x0000001200064202 */ /* 0x000fc80000000f00 */
[----:B------:R-:W1:Y:S02]  /*1000*/  F2I.FTZ.U32.TRUNC.NTZ R9, R8 ;  /* 0x0000000800097305 */ /* 0x000e64000021f000 */
[----:B-1----:R-:W-:Y:S01]  /*1010*/  IMAD.MOV R0, RZ, RZ, -R9 ;  /* 0x000000ffff007224 */ /* 0x002fe200078e0a09 */
[----:B------:R-:W-:-:S03]  /*1020*/  MOV R8, RZ ;  /* 0x000000ff00087202 */ /* 0x000fc60000000f00 */
[----:B------:R-:W-:-:S04]  /*1030*/  IMAD R0, R0, R4, RZ ;  /* 0x0000000400007224 */ /* 0x000fc800078e02ff */
[----:B------:R-:W-:Y:S01]  /*1040*/  IMAD.HI.U32 R0, R9, R0, R8 ;  /* 0x0000000009007227 */ /* 0x000fe200078e0008 */
[----:B------:R-:W-:-:S05]  /*1050*/  LEA R9, R52, 0xffffff80, 0x7 ;  /* 0xffffff8034097811 */ /* 0x000fca00078e38ff */
[----:B------:R-:W-:-:S04]  /*1060*/  IMAD.HI.U32 R5, R0, R3, RZ ;  /* 0x0000000300057227 */ /* 0x000fc800078e00ff */
[----:B------:R-:W-:Y:S02]  /*1070*/  IMAD.MOV R0, RZ, RZ, -R5 ;  /* 0x000000ffff007224 */ /* 0x000fe400078e0a05 */
[----:B------:R-:W-:-:S04]  /*1080*/  IMAD.WIDE.U32 R10, R9, c[0x0][0x198], R10 ;  /* 0x00006600090a7a25 */ /* 0x000fc800078e000a */
[----:B------:R-:W-:Y:S01]  /*1090*/  IMAD R3, R4, R0, R3 ;  /* 0x0000000004037224 */ /* 0x000fe200078e0203 */
[----:B------:R-:W-:Y:S01]  /*10a0*/  LOP3.LUT R0, R114, c[0x0][0x1c8], RZ, 0x3c, !PT ;  /* 0x0000720072007a12 */ /* 0x000fe200078e3cff */
[----:B------:R-:W-:-:S03]  /*10b0*/  IMAD.MOV.U32 R19, RZ, RZ, R9 ;  /* 0x000000ffff137224 */ /* 0x000fc600078e0009 */
[----:B------:R-:W-:Y:S02]  /*10c0*/  ISETP.GT.U32.AND P0, PT, R4, R3, PT ;  /* 0x000000030400720c */ /* 0x000fe40003f04070 */
[----:B------:R-:W-:-:S11]  /*10d0*/  ISETP.GE.AND P2, PT, R0, RZ, PT ;  /* 0x000000ff0000720c */ /* 0x000fd60003f46270 */
        /* <DEDUP_REMOVED lines=12> */
[----:B------:R-:W-:-:S04]  /*11a0*/  IMAD.WIDE.U32 R14, R5, c[0x0][0x1b0], R10 ;  /* 0x00006c00050e7a25 */ /* 0x000fc800078e000a */
[----:B------:R-:W-:-:S04]  /*11b0*/  IMAD R0, R4, c[0x0][0x1b0], RZ ;  /* 0x00006c0004007a24 */ /* 0x000fc800078e02ff */
        /* <DEDUP_REMOVED lines=15> */
.L_x_4492:
[----:B------:R1:W5:Y:S02]  /*12b0*/  @P5 LDG.E R44, [R118.64] ;  /* 0x00000006762c5981 */ /* 0x000364000c1e1900 */
[----:B-----5:R-:W-:Y:S01]  /*12c0*/  IMAD.MOV.U32 R13, RZ, RZ, 0x2 ;  /* 0x00000002ff0d7424 */ /* 0x020fe200078e00ff */
[----:B------:R-:W-:Y:S01]  /*12d0*/  ISETP.NE.AND P0, PT, R148, -0x1, PT ;  /* 0xffffffff9400780c */ /* 0x000fe20003f05270 */
[----:B------:R-:W-:Y:S01]  /*12e0*/  IMAD.MOV.U32 R72, RZ, RZ, c[0x0][0x230] ;  /* 0x00008c00ff487624 */ /* 0x000fe200078e00ff */
[----:B------:R-:W-:Y:S01]  /*12f0*/  SHF.R.S32.HI R53, RZ, 0x1f, R56 ;  /* 0x0000001fff357819 */ /* 0x000fe20000011438 */
[----:B------:R-:W-:Y:S01]  /*1300*/  IMAD.MOV.U32 R14, RZ, RZ, RZ ;  /* 0x000000ffff0e7224 */ /* 0x000fe200078e00ff */
[----:B------:R-:W-:Y:S01]  /*1310*/  SHF.R.S32.HI R115, RZ, 0x1f, R114 ;  /* 0x0000001fff737819 */ /* 0x000fe20000011472 */
[----:B------:R-:W-:Y:S01]  /*1320*/  IMAD.MOV.U32 R15, RZ, RZ, c[0x0][0x230] ;  /* 0x00008c00ff0f7624 */ /* 0x000fe200078e00ff */
[CC--:B------:R-:W-:Y:S01]  /*1330*/  LEA.HI R60, R53.reuse, R56.reuse, RZ, 0x4 ;  /* 0x00000038353c7211 */ /* 0x0c0fe200078f20ff */
[----:B------:R-:W-:Y:S01]  /*1340*/  IMAD.MOV.U32 R10, RZ, RZ, 0x10 ;  /* 0x00000010ff0a7424 */ /* 0x000fe200078e00ff */
[----:B------:R-:W-:Y:S01]  /*1350*/  LEA.HI R62, R53, R56, RZ, 0x3 ;  /* 0x00000038353e7211 */ /* 0x000fe200078f18ff */
[----:B------:R-:W-:Y:S01]  /*1360*/  IMAD.HI.U32 R72, R13, R72, R14 ;  /* 0x000000480d487227 */ /* 0x000fe200078e000e */
[----:B------:R-:W-:-:S02]  /*1370*/  LEA.HI R15, R53, R56, RZ, 0x2 ;  /* 0x00000038350f7211 */ /* 0x000fc400078f10ff */
[----:B------:R-:W-:Y:S01]  /*1380*/  LOP3.LUT R59, R60, 0xfffffff0, RZ, 0xc0, !PT ;  /* 0xfffffff03c3b7812 */ /* 0x000fe200078ec0ff */
[----:B------:R-:W-:Y:S01]  /*1390*/  @!P0 IMAD R2, R63, c[0x0][0x178], RZ ;  /* 0x00005e003f028a24 */ /* 0x000fe200078e02ff */
[----:B------:R-:W-:Y:S01]  /*13a0*/  LOP3.LUT R21, R15, 0xfffffffc, RZ, 0xc0, !PT ;  /* 0xfffffffc0f157812 */ /* 0x000fe200078ec0ff */
[----:B------:R-:W-:Y:S01]  /*13b0*/  @!P0 IMAD.WIDE.U32 R24, R65, c[0x0][0x178], RZ ;  /* 0x00005e0041188a25 */ /* 0x000fe200078e00ff */
[----:B------:R-:W-:Y:S02]  /*13c0*/  SHF.R.S32.HI R150, RZ, 0x2, R15 ;  /* 0x00000002ff967819 */ /* 0x000fe4000001140f */
[----:B------:R-:W-:Y:S01]  /*13d0*/  SHF.R.S32.HI R61, RZ, 0x3, R62 ;  /* 0x00000003ff3d7819 */ /* 0x000fe2000001143e */
[----:B------:R-:W-:Y:S01]  /*13e0*/  IMAD.IADD R70, R56, 0x1, -R21 ;  /* 0x0000000138467824 */ /* 0x000fe200078e0a15 */
[----:B------:R-:W-:Y:S01]  /*13f0*/  SHF.R.S32.HI R151, RZ, 0x1f, R150 ;  /* 0x0000001fff977819 */ /* 0x000fe20000011496 */
[----:B------:R-:W-:Y:S01]  /*1400*/  @P0 IMAD.WIDE.U32 R12, R148, c[0x0][0x190], RZ ;  /* 0x00006400940c0a25 */ /* 0x000fe200078e00ff */
[----:B------:R-:W-:-:S02]  /*1410*/  @!P0 MOV R12, R24 ;  /* 0x00000018000c8202 */ /* 0x000fc40000000f00 */
[----:B------:R-:W-:Y:S01]  /*1420*/  IADD3 R82, P2, R150, R19, RZ ;  /* 0x0000001396527210 */ /* 0x000fe20007f5e0ff */
[----:B------:R-:W-:Y:S01]  /*1430*/  @!P0 IMAD R2, R65, c[0x0][0x17c], R2 ;  /* 0x00005f0041028a24 */ /* 0x000fe200078e0202 */
[----:B------:R-:W-:Y:S01]  /*1440*/  SHF.L.U32 R23, R61, 0x6, RZ ;  /* 0x000000063d177819 */ /* 0x000fe200000006ff */
[----:B------:R-:W-:Y:S01]  /*1450*/  IMAD.SHL.U32 R108, R70, 0x8, RZ ;  /* 0x00000008466c7824 */ /* 0x000fe200078e00ff */
[----:B------:R-:W-:Y:S01]  /*1460*/  LEA.HI R15, R15, R150, RZ, 0x1 ;  /* 0x000000960f0f7211 */ /* 0x000fe200078f08ff */
[----:B------:R-:W-:Y:S01]  /*1470*/  @P0 IMAD R13, R148, c[0x0][0x194], R13 ;  /* 0x00006500940d0a24 */ /* 0x000fe200078e020d */
[----:B------:R-:W-:Y:S01]  /*1480*/  SHF.R.S32.HI R69, RZ, 0x1, R72 ;  /* 0x00000001ff457819 */ /* 0x000fe20000011448 */
[----:B------:R-:W-:Y:S01]  /*1490*/  @!P0 IMAD.IADD R13, R25, 0x1, R2 ;  /* 0x00000001190d8824 */ /* 0x000fe200078e0202 */
[----:B------:R-:W-:Y:S01]  /*14a0*/  SHF.R.S32.HI R109, RZ, 0x1f, R108 ;  /* 0x0000001fff6d7819 */ /* 0x000fe2000001146c */
[----:B------:R-:W-:Y:S01]  /*14b0*/  IMAD.WIDE R16, R17, 0x40, R150 ;  /* 0x0000004011107825 */ /* 0x000fe200078e0296 */
[----:B------:R-:W-:-:S02]  /*14c0*/  IADD3 R18, P0, R108, R6, RZ ;  /* 0x000000066c127210 */ /* 0x000fc40007f1e0ff */
[----:B------:R-:W-:Y:S01]  /*14d0*/  IADD3 R12, P3, R108, R12, RZ ;  /* 0x0000000c6c0c7210 */ /* 0x000fe20007f7e0ff */
[----:B------:R-:W-:Y:S01]  /*14e0*/  IMAD.IADD R59, R56, 0x1, -R59 ;  /* 0x00000001383b7824 */ /* 0x000fe200078e0a3b */
[----:B------:R-:W-:Y:S01]  /*14f0*/  LOP3.LUT R23, R23, 0xc0, RZ, 0xc0, !PT ;  /* 0x000000c017177812 */ /* 0x000fe200078ec0ff */
[C---:B------:R-:W-:Y:S01]  /*1500*/  IMAD.X R19, R109.reuse, 0x1, R7, P0 ;  /* 0x000000016d137824 */ /* 0x040fe200000e0607 */
[----:B------:R-:W-:Y:S01]  /*1510*/  IADD3 R128, P0, R108, R0, RZ ;  /* 0x000000006c807210 */ /* 0x000fe20007f1e0ff */
[----:B------:R-:W-:Y:S01]  /*1520*/  IMAD.X R13, R109, 0x1, R13, P3 ;  /* 0x000000016d0d7824 */ /* 0x000fe200018e060d */
[----:B------:R-:W-:Y:S01]  /*1530*/  LEA.HI R58, R59, R59, RZ, 0x1 ;  /* 0x0000003b3b3a7211 */ /* 0x000fe200078f08ff */
[----:B------:R-:W-:Y:S01]  /*1540*/  IMAD R7, R17, c[0x0][0x190], RZ ;  /* 0x0000640011077a24 */ /* 0x000fe200078e02ff */
[----:B------:R-:W-:Y:S01]  /*1550*/  IADD3.X R129, R109, R11, RZ, P0, !PT ;  /* 0x0000000b6d817210 */ /* 0x000fe200007fe4ff */
[----:B------:R-:W-:Y:S01]  /*1560*/  IMAD.WIDE.U32 R116, R16, c[0x0][0x190], R12 ;  /* 0x0000640010747a25 */ /* 0x000fe200078e000c */
[----:B------:R-:W-:-:S02]  /*1570*/  SHF.R.S32.HI R57, RZ, 0x1, R58 ;  /* 0x00000001ff397819 */ /* 0x000fc4000001143a */
[----:B------:R-:W-:Y:S01]  /*1580*/  SHF.R.S32.HI R6, RZ, 0x1f, R58 ;  /* 0x0000001fff067819 */ /* 0x000fe2000001143a */
[----:B------:R-:W-:Y:S01]  /*1590*/  IMAD R7, R16, c[0x0][0x194], R7 ;  /* 0x0000650010077a24 */ /* 0x000fe200078e0207 */
[----:B------:R-:W-:Y:S01]  /*15a0*/  LEA.HI R53, R53, R56, RZ, 0x5 ;  /* 0x0000003835357211 */ /* 0x000fe200078f28ff */
[----:B------:R-:W-:Y:S01]  /*15b0*/  IMAD R2, R4, c[0x0][0x1b8], RZ ;  /* 0x00006e0004027a24 */ /* 0x000fe200078e02ff */
[----:B------:R-:W-:Y:S01]  /*15c0*/  LEA.HI R6, R6, R57, RZ, 0x2 ;  /* 0x0000003906067211 */ /* 0x000fe200078f10ff */
[----:B------:R-:W-:Y:S01]  /*15d0*/  IMAD.X R3, R151, 0x1, R3, P2 ;  /* 0x0000000197037824 */ /* 0x000fe200010e0603 */
[----:B------:R-:W-:Y:S01]  /*15e0*/  IADD3 R117, R117, R7, RZ ;  /* 0x0000000775757210 */ /* 0x000fe20007ffe0ff */
[C---:B------:R-:W-:Y:S01]  /*15f0*/  IMAD R2, R5.reuse, c[0x0][0x1bc], R2 ;  /* 0x00006f0005027a24 */ /* 0x040fe200078e0202 */
[----:B------:R-:W-:Y:S01]  /*1600*/  SHF.R.S32.HI R7, RZ, 0x1f, R66 ;  /* 0x0000001fff077819 */ /* 0x000fe20000011442 */
[----:B------:R-:W-:Y:S01]  /*1610*/  IMAD.WIDE.U32 R18, R5, c[0x0][0x1b8], R18 ;  /* 0x00006e0005127a25 */ /* 0x000fe200078e0012 */
[----:B------:R-:W-:-:S02]  /*1620*/  LOP3.LUT R6, R6, 0xfffffffc, RZ, 0xc0, !PT ;  /* 0xfffffffc06067812 */ /* 0x000fc400078ec0ff */
[----:B------:R-:W-:Y:S01]  /*1630*/  LEA.HI R80, R7, R66, RZ, 0x7 ;  /* 0x0000004207507211 */ /* 0x000fe200078f38ff */
[----:B------:R-:W-:Y:S01]  /*1640*/  IMAD.SHL.U32 R70, R70, 0x4, RZ ;  /* 0x0000000446467824 */ /* 0x000fe200078e00ff */
[----:B------:R-:W-:Y:S01]  /*1650*/  LOP3.LUT R15, R15, 0x7fffffe, RZ, 0xc0, !PT ;  /* 0x07fffffe0f0f7812 */ /* 0x000fe200078ec0ff */
[----:B------:R-:W-:Y:S01]  /*1660*/  IMAD R3, R3, c[0x0][0x1a0], RZ ;  /* 0x0000680003037a24 */ /* 0x000fe200078e02ff */
[----:B------:R-:W-:Y:S01]  /*1670*/  SHF.R.S32.HI R80, RZ, 0x7, R80 ;  /* 0x00000007ff507819 */ /* 0x000fe20000011450 */
[----:B------:R-:W-:Y:S01]  /*1680*/  IMAD.IADD R19, R19, 0x1, R2 ;  /* 0x0000000113137824 */ /* 0x000fe200078e0202 */
[----:B------:R-:W-:Y:S01]  /*1690*/  LOP3.LUT R21, R23, 0x18, R108, 0xf8, !PT ;  /* 0x0000001817157812 */ /* 0x000fe200078ef86c */
[----:B------:R-:W-:Y:S01]  /*16a0*/  IMAD.IADD R57, R57, 0x1, -R6 ;  /* 0x0000000139397824 */ /* 0x000fe200078e0a06 */
[----:B------:R-:W-:Y:S01]  /*16b0*/  IMNMX R80, RZ, R80, !PT ;  /* 0x00000050ff507217 */ /* 0x000fe20007800200 */
[----:B------:R-:W-:Y:S01]  /*16c0*/  IMAD R71, R150, R69, R70 ;  /* 0x0000004596477224 */ /* 0x000fe200078e0246 */
[----:B------:R-:W-:Y:S01]  /*16d0*/  SHF.R.U32.HI R112, RZ, 0x3, R23 ;  /* 0x00000003ff707819 */ /* 0x000fe20000011617 */
[----:B------:R-:W-:Y:S01]  /*16e0*/  IMAD R7, R115, c[0x0][0x1a8], RZ ;  /* 0x00006a0073077a24 */ /* 0x000fe200078e02ff */
[----:B------:R-:W-:Y:S01]  /*16f0*/  ISETP.GT.AND P0, PT, R52, R80, PT ;  /* 0x000000503400720c */ /* 0x000fe20003f04270 */
[----:B------:R-:W-:Y:S01]  /*1700*/  IMAD R131, R151, c[0x0][0x198], RZ ;  /* 0x0000660097837a24 */ /* 0x000fe200078e02ff */
[----:B------:R-:W-:Y:S01]  /*1710*/  SHF.R.S32.HI R53, RZ, 0x5, R53 ;  /* 0x00000005ff357819 */ /* 0x000fe20000011435 */
[----:B------:R-:W-:Y:S01]  /*1720*/  IMAD R161, R82, c[0x0][0x1a4], R3 ;  /* 0x0000690052a17a24 */ /* 0x000fe200078e0203 */
[----:B------:R-:W-:Y:S01]  /*1730*/  IADD3 R8, R150, -R15, RZ ;  /* 0x8000000f96087210 */ /* 0x000fe20007ffe0ff */
[----:B------:R-:W-:Y:S01]  /*1740*/  IMAD.WIDE.U32 R82, R82, c[0x0][0x1a0], R18 ;  /* 0x0000680052527a25 */ /* 0x000fe200078e0012 */
[----:B------:R-:W-:-:S02]  /*1750*/  LOP3.LUT R112, R21, R112, RZ, 0x3c, !PT ;  /* 0x0000007015707212 */ /* 0x000fc400078e3cff */
[----:B------:R-:W-:Y:S01]  /*1760*/  MOV R123, c[0x0][0x198] ;  /* 0x00006600007b7a02 */ /* 0x000fe20000000f00 */
[----:B------:R-:W-:Y:S01]  /*1770*/  IMAD.MOV.U32 R106, RZ, RZ, 0x5 ;  /* 0x00000005ff6a7424 */ /* 0x000fe200078e00ff */
[----:B------:R-:W-:Y:S01]  /*1780*/  LOP3.LUT P2, RZ, R57, 0x2, RZ, 0xc0, !PT ;  /* 0x0000000239ff7812 */ /* 0x000fe2000784c0ff */
[----:B------:R-:W-:Y:S01]  /*1790*/  IMAD.MOV.U32 R3, RZ, RZ, c[0x0][0x1a0] ;  /* 0x00006800ff037624 */ /* 0x000fe200078e00ff */
[--C-:B------:R-:W-:Y:S01]  /*17a0*/  SHF.R.S32.HI R68, RZ, 0x1f, R71.reuse ;  /* 0x0000001fff447819 */ /* 0x100fe20000011447 */
[----:B------:R-:W-:Y:S01]  /*17b0*/  IMAD.IADD R70, R70, 0x1, R71 ;  /* 0x0000000146467824 */ /* 0x000fe200078e0247 */
[-C--:B------:R-:W-:Y:S01]  /*17c0*/  SHF.L.U64.HI R126, R123, R106.reuse, c[0x0][0x19c] ;  /* 0x000067007b7e7619 */ /* 0x080fe2000001026a */
[----:B------:R-:W-:Y:S01]  /*17d0*/  IMAD R13, R53, 0x8, R8 ;  /* 0x00000008350d7824 */ /* 0x000fe200078e0208 */
[C---:B------:R-:W-:Y:S01]  /*17e0*/  SHF.L.U64.HI R144, R3.reuse, R106, c[0x0][0x1a4] ;  /* 0x0000690003907619 */ /* 0x040fe2000001026a */
[----:B------:R-:W-:Y:S01]  /*17f0*/  IMAD R7, R114, c[0x0][0x1ac], R7 ;  /* 0x00006b0072077a24 */ /* 0x000fe200078e0207 */
[----:B------:R-:W-:Y:S01]  /*1800*/  SHF.L.U32 R147, R3, 0x5, RZ ;  /* 0x0000000503937819 */ /* 0x000fe200000006ff */
[C---:B------:R-:W-:Y:S01]  /*1810*/  IMAD R131, R150.reuse, c[0x0][0x19c], R131 ;  /* 0x0000670096837a24 */ /* 0x040fe200078e0283 */
[----:B------:R-:W-:Y:S01]  /*1820*/  SHF.R.S32.HI R67, RZ, 0x1f, R70 ;  /* 0x0000001fff437819 */ /* 0x000fe20000011446 */
[----:B------:R-:W-:Y:S01]  /*1830*/  IMAD.WIDE.U32 R128, R150, c[0x0][0x198], R128 ;  /* 0x0000660096807a25 */ /* 0x000fe200078e0080 */
[----:B------:R-:W-:-:S02]  /*1840*/  SEL R10, R10, 0xfffffff0, !P2 ;  /* 0xfffffff00a0a7807 */ /* 0x000fc40005000000 */
[----:B------:R-:W-:Y:S01]  /*1850*/  IADD3 R161, R83, R161, RZ ;  /* 0x000000a153a17210 */ /* 0x000fe20007ffe0ff */
[----:B------:R-:W-:-:S04]  /*1860*/  IMAD.WIDE.U32 R116, R114, c[0x0][0x1a8], R116 ;  /* 0x00006a0072747a25 */ /* 0x000fc800078e0074 */
[----:B------:R-:W-:Y:S02]  /*1870*/  IMAD.U32 R112, R13, 0x20, R112 ;  /* 0x000000200d707824 */ /* 0x000fe400078e0070 */
[----:B------:R-:W-:Y:S02]  /*1880*/  IMAD.SHL.U32 R145, R123, 0x20, RZ ;  /* 0x000000207b917824 */ /* 0x000fe400078e00ff */
[----:B------:R-:W-:Y:S02]  /*1890*/  IMAD.IADD R131, R129, 0x1, R131 ;  /* 0x0000000181837824 */ /* 0x000fe400078e0283 */
[----:B------:R-:W-:Y:S02]  /*18a0*/  IMAD.IADD R64, R117, 0x1, R7 ;  /* 0x0000000175407824 */ /* 0x000fe400078e0207 */
[----:B------:R-:W-:Y:S01]  /*18b0*/  @!P5 IMAD.MOV.U32 R44, RZ, RZ, RZ ;  /* 0x000000ffff2cd224 */ /* 0x000fe200078e00ff */
        /* <DEDUP_REMOVED lines=14> */
[----:B------:R-:W-:Y:S01]  /*19a0*/  MOV R107, c[0x0][0x288] ;  /* 0x0000a200006b7a02 */ /* 0x000fe20000000f00 */
[----:B------:R-:W-:Y:S01]  /*19b0*/  UIMAD UR10, UR9, UR5, URZ ;  /* 0x00000005090a72a4 */ /* 0x000fe2000f8e023f */
[----:B------:R-:W-:Y:S01]  /*19c0*/  IMAD R0, R65, c[0x0][0x27c], R0 ;  /* 0x00009f0041007a24 */ /* 0x000fe200078e0200 */
[----:B------:R-:W-:Y:S01]  /*19d0*/  UMOV UR8, 0xc0 ;  /* 0x000000c000087882 */ /* 0x000fe20000000000 */
[----:B------:R-:W-:Y:S01]  /*19e0*/  IMAD.IADD R15, R15, 0x1, R2 ;  /* 0x000000010f0f7824 */ /* 0x000fe200078e0202 */
[----:B------:R-:W-:Y:S01]  /*19f0*/  UIMAD UR13, UR8, UR5, URZ ;  /* 0x00000005080d72a4 */ /* 0x000fe2000f8e023f */
[----:B------:R-:W-:Y:S01]  /*1a00*/  IMAD.IADD R13, R13, 0x1, R0 ;  /* 0x000000010d0d7824 */ /* 0x000fe200078e0200 */
[----:B------:R-:W-:Y:S01]  /*1a10*/  UIMAD.WIDE.U32 UR14, UR8, UR4, URZ ;  /* 0x00000004080e72a5 */ /* 0x000fe2000f8e003f */
[C---:B------:R-:W-:Y:S01]  /*1a20*/  IMAD R2, R6.reuse, c[0x0][0x290], RZ ;  /* 0x0000a40006027a24 */ /* 0x040fe200078e02ff */
[----:B------:R-:W-:Y:S01]  /*1a30*/  ULDC UR5, c[0x0][0x294] ;  /* 0x0000a50000057ab9 */ /* 0x000fe20000000800 */
[----:B------:R-:W-:Y:S01]  /*1a40*/  IMAD R0, R6, c[0x0][0x288], RZ ;  /* 0x0000a20006007a24 */ /* 0x000fe200078e02ff */
[----:B------:R-:W-:Y:S01]  /*1a50*/  UIMAD UR5, UR8, UR5, URZ ;  /* 0x00000005080572a4 */ /* 0x000fe2000f8e023f */
[C---:B------:R-:W-:Y:S01]  /*1a60*/  IMAD R2, R7.reuse, c[0x0][0x294], R2 ;  /* 0x0000a50007027a24 */ /* 0x040fe200078e0202 */
[C---:B------:R-:W-:Y:S01]  /*1a70*/  IADD3 R73, R150.reuse, 0x20, RZ ;  /* 0x0000002096497810 */ /* 0x040fe20007ffe0ff */
[C---:B------:R-:W-:Y:S01]  /*1a80*/  IMAD.WIDE.U32 R14, R7.reuse, c[0x0][0x290], R14 ;  /* 0x0000a400070e7a25 */ /* 0x040fe200078e000e */
[C---:B------:R-:W-:Y:S01]  /*1a90*/  IADD3 R111, R150.reuse, 0x40, RZ ;  /* 0x00000040966f7810 */ /* 0x040fe20007ffe0ff */
[----:B------:R-:W-:Y:S01]  /*1aa0*/  ULDC UR12, c[0x0][0x28c] ;  /* 0x0000a300000c7ab9 */ /* 0x000fe20000000800 */
[----:B------:R-:W-:Y:S01]  /*1ab0*/  IADD3 R110, R150, 0x60, RZ ;  /* 0x00000060966e7810 */ /* 0x000fe20007ffe0ff */
[C---:B------:R-:W-:Y:S01]  /*1ac0*/  IMAD R0, R7.reuse, c[0x0][0x28c], R0 ;  /* 0x0000a30007007a24 */ /* 0x040fe200078e0200 */
[----:B------:R-:W-:Y:S01]  /*1ad0*/  ULDC UR11, c[0x0][0x28c] ;  /* 0x0000a300000b7ab9 */ /* 0x000fe20000000800 */
[----:B------:R-:W-:Y:S01]  /*1ae0*/  IMAD.WIDE.U32 R6, R7, c[0x0][0x288], R12 ;  /* 0x0000a20007067a25 */ /* 0x000fe200078e000c */
[----:B------:R-:W-:-:S02]  /*1af0*/  ULDC UR4, c[0x0][0x230] ;  /* 0x00008c0000047ab9 */ /* 0x000fc40000000800 */
[----:B------:R-:W-:Y:S01]  /*1b00*/  UIMAD UR12, UR12, 0xc0, URZ ;  /* 0x000000c00c0c78a4 */ /* 0x000fe2000f8e023f */
[C---:B------:R-:W-:Y:S01]  /*1b10*/  IMAD R98, R4.reuse, c[0x0][0x2a0], RZ ;  /* 0x0000a80004627a24 */ /* 0x040fe200078e02ff */
[----:B------:R-:W-:Y:S01]  /*1b20*/  UIMAD UR11, UR11, 0xc0, URZ ;  /* 0x000000c00b0b78a4 */ /* 0x000fe2000f8e023f */
[----:B------:R-:W-:Y:S01]  /*1b30*/  IMAD.IADD R7, R7, 0x1, R0 ;  /* 0x0000000107077824 */ /* 0x000fe200078e0200 */
[----:B------:R-:W-:Y:S01]  /*1b40*/  UIADD3 UR13, UR15, UR13, URZ ;  /* 0x0000000d0f0d7290 */ /* 0x000fe2000fffe03f */
[----:B------:R-:W-:Y:S01]  /*1b50*/  IMAD R4, R4, c[0x0][0x298], RZ ;  /* 0x0000a60004047a24 */ /* 0x000fe200078e02ff */
[----:B------:R-:W-:Y:S01]  /*1b60*/  ULDC.U8 UR8, c[0x0][0x313] ;  /* 0x0000c4c000087ab9 */ /* 0x000fe20000000000 */
[----:B------:R-:W-:Y:S02]  /*1b70*/  IMAD.IADD R44, R44, 0x1, R9 ;  /* 0x000000012c2c7824 */ /* 0x000fe400078e0209 */
[----:B------:R-:W-:Y:S02]  /*1b80*/  IMAD.IADD R15, R15, 0x1, R2 ;  /* 0x000000010f0f7824 */ /* 0x000fe400078e0202 */
[----:B------:R-:W-:-:S04]  /*1b90*/  IMAD.WIDE.U32 R8, R3, 0x40, RZ ;  /* 0x0000004003087825 */ /* 0x000fc800078e00ff */
[----:B------:R-:W-:Y:S01]  /*1ba0*/  IMAD R101, R5, c[0x0][0x29c], R4 ;  /* 0x0000a70005657a24 */ /* 0x000fe200078e0204 */
[----:B------:R-:W-:Y:S01]  /*1bb0*/  IADD3 R91, R9, UR10, RZ ;  /* 0x0000000a095b7c10 */ /* 0x000fe2000fffe0ff */
[----:B------:R-:W-:Y:S01]  /*1bc0*/  IMAD.WIDE.U32 R2, R5, c[0x0][0x298], R6 ;  /* 0x0000a60005027a25 */ /* 0x000fe200078e0006 */
[----:B------:R-:W-:Y:S01]  /*1bd0*/  ULDC UR10, c[0x0][0x19c] ;  /* 0x00006700000a7ab9 */ /* 0x000fe20000000800 */
[----:B------:R-:W-:Y:S01]  /*1be0*/  SHF.L.U32 R92, R8, 0x1, RZ ;  /* 0x00000001085c7819 */ /* 0x000fe200000006ff */
[----:B------:R-:W-:Y:S01]  /*1bf0*/  UIMAD UR10, UR9, UR10, URZ ;  /* 0x0000000a090a72a4 */ /* 0x000fe2000f8e023f */
[----:B------:R-:W-:Y:S01]  /*1c00*/  IMAD.IADD R101, R3, 0x1, R101 ;  /* 0x0000000103657824 */ /* 0x000fe200078e0265 */
[----:B------:R-:W-:Y:S01]  /*1c10*/  LEA R100, P0, R2, c[0x0][0x268], 0x1 ;  /* 0x00009a0002647a11 */ /* 0x000fe200078008ff */
[----:B------:R-:W-:Y:S01]  /*1c20*/  IMAD R44, R69, R44, RZ ;  /* 0x0000002c452c7224 */ /* 0x000fe200078e02ff */
[----:B------:R-:W-:Y:S01]  /*1c30*/  SHF.L.U64.HI R91, R8, 0x1, R91 ;  /* 0x00000001085b7819 */ /* 0x000fe2000001025b */
[----:B------:R-:W-:Y:S01]  /*1c40*/  IMAD.MOV.U32 R120, RZ, RZ, c[0x0][0x290] ;  /* 0x0000a400ff787624 */ /* 0x000fe200078e00ff */
[----:B------:R-:W-:Y:S01]  /*1c50*/  LEA.HI.X R101, R2, c[0x0][0x26c], R101, 0x1, P0 ;  /* 0x00009b0002657a11 */ /* 0x000fe200000f0c65 */
[----:B------:R-:W-:Y:S01]  /*1c60*/  IMAD.MOV.U32 R84, RZ, RZ, 0x6 ;  /* 0x00000006ff547424 */ /* 0x000fe200078e00ff */
[C---:B------:R-:W-:Y:S01]  /*1c70*/  LEA R96, P0, R82.reuse, c[0x0][0x170], 0x1 ;  /* 0x00005c0052607a11 */ /* 0x040fe200078008ff */
[C---:B------:R-:W-:Y:S01]  /*1c80*/  IMAD R98, R5.reuse, c[0x0][0x2a4], R98 ;  /* 0x0000a90005627a24 */ /* 0x040fe200078e0262 */
[----:B------:R-:W-:Y:S01]  /*1c90*/  SHF.R.S32.HI R43, RZ, 0x1f, R44 ;  /* 0x0000001fff2b7819 */ /* 0x000fe2000001142c */
[----:B------:R-:W-:Y:S01]  /*1ca0*/  IMAD.WIDE.U32 R14, R5, c[0x0][0x2a0], R14 ;  /* 0x0000a800050e7a25 */ /* 0x000fe200078e000e */
[----:B------:R-:W-:-:S02]  /*1cb0*/  LEA.HI.X R97, R82, c[0x0][0x174], R161, 0x1, P0 ;  /* 0x00005d0052617a11 */ /* 0x000fc400000f0ca1 */
[-C--:B------:R-:W-:Y:S01]  /*1cc0*/  IADD3 R104, P0, R70, R44.reuse, RZ ;  /* 0x0000002c46687210 */ /* 0x080fe20007f1e0ff */
[----:B------:R-:W-:Y:S01]  /*1cd0*/  IMAD.IADD R98, R15, 0x1, R98 ;  /* 0x000000010f627824 */ /* 0x000fe200078e0262 */
[----:B------:R-:W-:Y:S01]  /*1ce0*/  IADD3 R44, P3, R71, R44, RZ ;  /* 0x0000002c472c7210 */ /* 0x000fe20007f7e0ff */
[C---:B------:R-:W-:Y:S01]  /*1cf0*/  IMAD.SHL.U32 R90, R120.reuse, 0x40, RZ ;  /* 0x00000040785a7824 */ /* 0x040fe200078e00ff */
[C---:B------:R-:W-:Y:S01]  /*1d00*/  SHF.L.U64.HI R89, R120.reuse, R84, c[0x0][0x294] ;  /* 0x0000a50078597619 */ /* 0x040fe20000010254 */
[--C-:B------:R-:W-:Y:S01]  /*1d10*/  IMAD.X R105, R67, 0x1, R43.reuse, P0 ;  /* 0x0000000143697824 */ /* 0x100fe200000e062b */
[----:B------:R-:W-:Y:S01]  /*1d20*/  SHF.L.U64.HI R87, R120, R106, c[0x0][0x294] ;  /* 0x0000a50078577619 */ /* 0x000fe2000001026a */
[----:B------:R-:W-:Y:S01]  /*1d30*/  IMAD.X R43, R68, 0x1, R43, P3 ;  /* 0x00000001442b7824 */ /* 0x000fe200018e062b */
[----:B------:R-:W-:Y:S01]  /*1d40*/  LEA R99, P2, R14, c[0x0][0x270], 0x1 ;  /* 0x00009c000e637a11 */ /* 0x000fe200078408ff */
[----:B------:R-:W-:Y:S01]  /*1d50*/  IMAD.SHL.U32 R88, R120, 0x20, RZ ;  /* 0x0000002078587824 */ /* 0x000fe200078e00ff */
[C---:B------:R-:W-:Y:S01]  /*1d60*/  SHF.L.U64.HI R105, R104.reuse, 0x1, R105 ;  /* 0x0000000168697819 */ /* 0x040fe20000010269 */
[----:B------:R-:W-:Y:S01]  /*1d70*/  IMAD.SHL.U32 R104, R104, 0x2, RZ ;  /* 0x0000000268687824 */ /* 0x000fe200078e00ff */
[C---:B------:R-:W-:Y:S01]  /*1d80*/  SHF.L.U64.HI R43, R44.reuse, 0x1, R43 ;  /* 0x000000012c2b7819 */ /* 0x040fe2000001022b */
[----:B------:R-:W-:Y:S01]  /*1d90*/  IMAD.SHL.U32 R44, R44, 0x2, RZ ;  /* 0x000000022c2c7824 */ /* 0x000fe200078e00ff */
[----:B------:R-:W-:Y:S01]  /*1da0*/  LEA.HI.X R98, R14, c[0x0][0x274], R98, 0x1, P2 ;  /* 0x00009d000e627a11 */ /* 0x000fe200010f0c62 */
[----:B------:R-:W-:Y:S01]  /*1db0*/  IMAD.WIDE.U32 R122, R123, 0x40, RZ ;  /* 0x000000407b7a7825 */ /* 0x000fe200078e00ff */
[----:B------:R-:W-:-:S02]  /*1dc0*/  IADD3 R102, P5, R104, c[0x0][0x2b0], RZ ;  /* 0x0000ac0068667a10 */ /* 0x000fc40007fbe0ff */
[----:B------:R-:W-:Y:S01]  /*1dd0*/  IADD3 R12, P3, R44, c[0x0][0x2b0], RZ ;  /* 0x0000ac002c0c7a10 */ /* 0x000fe20007f7e0ff */
[C---:B------:R-:W-:Y:S01]  /*1de0*/  IMAD.SHL.U32 R79, R69.reuse, 0x20, RZ ;  /* 0x00000020454f7824 */ /* 0x040fe200078e00ff */
[----:B------:R-:W-:Y:S01]  /*1df0*/  IADD3 R104, P4, R104, c[0x0][0x2a8], RZ ;  /* 0x0000aa0068687a10 */ /* 0x000fe20007f9e0ff */
[C---:B------:R-:W-:Y:S01]  /*1e00*/  IMAD.SHL.U32 R77, R69.reuse, 0x40, RZ ;  /* 0x00000040454d7824 */ /* 0x040fe200078e00ff */
[----:B------:R-:W-:Y:S01]  /*1e10*/  IADD3 R44, P0, R44, c[0x0][0x2a8], RZ ;  /* 0x0000aa002c2c7a10 */ /* 0x000fe20007f1e0ff */
[----:B------:R-:W-:Y:S01]  /*1e20*/  IMAD R75, R69, 0x60, RZ ;  /* 0x00000060454b7824 */ /* 0x000fe200078e02ff */
[C---:B------:R-:W-:Y:S01]  /*1e30*/  SHF.L.U64.HI R84, R107.reuse, R84, c[0x0][0x28c] ;  /* 0x0000a3006b547619 */ /* 0x040fe20000010254 */
[----:B------:R-:W-:Y:S01]  /*1e40*/  IMAD.WIDE.U32 R120, R120, 0xc0, RZ ;  /* 0x000000c078787825 */ /* 0x000fe200078e00ff */
[C---:B------:R-:W-:Y:S02]  /*1e50*/  SHF.L.U64.HI R106, R107.reuse, R106, c[0x0][0x28c] ;  /* 0x0000a3006b6a7619 */ /* 0x040fe4000001026a */
[----:B------:R-:W-:Y:S01]  /*1e60*/  SHF.L.U64.HI R89, R90, 0x1, R89 ;  /* 0x000000015a597819 */ /* 0x000fe20000010259 */
[----:B------:R-:W-:Y:S01]  /*1e70*/  IMAD.MOV.U32 R81, RZ, RZ, c[0x0][0x290] ;  /* 0x0000a400ff517624 */ /* 0x000fe200078e00ff */
[----:B------:R-:W-:Y:S01]  /*1e80*/  SHF.L.U64.HI R87, R88, 0x1, R87 ;  /* 0x0000000158577819 */ /* 0x000fe20000010257 */
[----:B------:R-:W-:Y:S01]  /*1e90*/  IMAD.SHL.U32 R85, R107, 0x40, RZ ;  /* 0x000000406b557824 */ /* 0x000fe200078e00ff */
[----:B------:R-:W-:Y:S01]  /*1ea0*/  IADD3.X R103, R105, c[0x0][0x2b4], RZ, P5, !PT ;  /* 0x0000ad0069677a10 */ /* 0x000fe20002ffe4ff */
[----:B------:R-:W-:Y:S01]  /*1eb0*/  IMAD.MOV.U32 R11, RZ, RZ, R52 ;  /* 0x000000ffff0b7224 */ /* 0x000fe200078e0034 */
[----:B------:R-:W-:Y:S01]  /*1ec0*/  IADD3.X R9, R43, c[0x0][0x2b4], RZ, P3, !PT ;  /* 0x0000ad002b097a10 */ /* 0x000fe20001ffe4ff */
[----:B------:R-:W-:Y:S01]  /*1ed0*/  IMAD.U32 R81, R81, -0x80, RZ ;  /* 0xffffff8051517824 */ /* 0x000fe200078e00ff */
[----:B------:R-:W-:-:S02]  /*1ee0*/  ISETP.GE.AND P2, PT, R108, c[0x0][0x220], PT ;  /* 0x000088006c007a0c */ /* 0x000fc40003f46270 */
[----:B------:R-:W-:Y:S02]  /*1ef0*/  SHF.L.U32 R107, R107, 0x5, RZ ;  /* 0x000000056b6b7819 */ /* 0x000fe400000006ff */
        /* <DEDUP_REMOVED lines=9> */
.L_x_4524:
        /* <DEDUP_REMOVED lines=12> */
[----:B--2---:R-:W2:Y:S02]  /*2050*/  @!P6 LDG.E.128 R20, [R24.64] ;  /* 0x000000061814e981 */ /* 0x004ea4000c1e1d00 */
[----:B------:R-:W-:Y:S02]  /*2060*/  @!P5 IADD3 R30, P0, R99, R88, RZ ;  /* 0x00000058631ed210 */ /* 0x000fe40007f1e0ff */
        /* <DEDUP_REMOVED lines=81> */
.L_x_4498:
[----:B------:R-:W-:Y:S05]  /*2580*/  BSYNC B0 ;  /* 0x0000000000007941 */ /* 0x000fea0003800000 */
.L_x_4497:
        /* <DEDUP_REMOVED lines=61> */
.L_x_4500:
[----:B------:R-:W-:Y:S05]  /*2960*/  BSYNC B0 ;  /* 0x0000000000007941 */ /* 0x000fea0003800000 */
.L_x_4499:
        /* <DEDUP_REMOVED lines=61> */
.L_x_4502:
[----:B------:R-:W-:Y:S05]  /*2d40*/  BSYNC B0 ;  /* 0x0000000000007941 */ /* 0x000fea0003800000 */
.L_x_4501:
        /* <DEDUP_REMOVED lines=64> */
.L_x_4504:
[----:B------:R-:W-:Y:S05]  /*3150*/  BSYNC B0 ;  /* 0x0000000000007941 */ /* 0x000fea0003800000 */
.L_x_4503:
        /* <DEDUP_REMOVED lines=10> */
.L_x_4496:
[----:B------:R-:W-:Y:S01]  /*3200*/  ULEA.HI UR5, UR4, UR4, URZ, 0x1 ;  /* 0x0000000404057291 */ /* 0x000fe2000f8f083f */
[----:B------:R-:W-:Y:S03]  /*3210*/  BSSY B1, `(.L_x_4506) ;  /* 0x000005d000017945 */ /* 0x000fe60003800000 */
[----:B------:R-:W-:Y:S06]  /*3220*/  USHF.R.S32.HI UR5, URZ, 0x1, UR5 ;  /* 0x000000013f057899 */ /* 0x000fec0008011405 */
[----:B------:R-:W-:Y:S01]  /*3230*/  MOV R113, UR5 ;  /* 0x0000000500717c02 */ /* 0x000fe20008000f00 */
[----:B------:R-:W-:-:S05]  /*3240*/  @P6 BRA `(.L_x_4507) ;  /* 0x0000059000006947 */ /* 0x000fca0003800000 */
[----:B--2---:R1:W5:Y:S01]  /*3250*/  LDG.E.128 R32, [R100.64] ;  /* 0x0000000664207981 */ /* 0x004362000c1e1d00 */
[----:B------:R-:W-:Y:S01]  /*3260*/  ISETP.GE.AND P0, PT, R108, UR4, PT ;  /* 0x000000046c007c0c */ /* 0x000fe2000bf06270 */
[----:B------:R-:W-:Y:S01]  /*3270*/  @!UPT UIADD3 URZ, URZ, URZ, URZ ;  /* 0x0000003f3f3ff290 */ /* 0x000fe2000fffe03f */
[----:B------:R-:W-:Y:S11]  /*3280*/  BSSY B0, `(.L_x_4508) ;  /* 0x0000054000007945 */ /* 0x000ff60003800000 */
        /* <DEDUP_REMOVED lines=13> */
[C---:B------:R-:W-:Y:S03]  /*3360*/  LEA R132, P0, R125.reuse, R102, 0x1 ;  /* 0x000000667d847211 */ /* 0x040fe600078008ff */
[----:B------:R-:W2:Y:S01]  /*3370*/  LDG.E.128 R28, [R16.64] ;  /* 0x00000006101c7981 */ /* 0x000ea2000c1e1d00 */
[----:B------:R-:W-:Y:S02]  /*3380*/  LEA.HI.X.SX32 R133, R125, R103, 0x1, P0 ;  /* 0x000000677d857211 */ /* 0x000fe400000f0eff */
[----:B------:R-:W-:Y:S02]  /*3390*/  MOV R125, RZ ;  /* 0x000000ff007d7202 */ /* 0x000fe40000000f00 */
[----:B------:R-:W-:Y:S03]  /*33a0*/  @P6 IADD3 R125, RZ, -UR5, RZ ;  /* 0x80000005ff7d6c10 */ /* 0x000fe6000fffe0ff */
[----:B------:R-:W3:Y:S01]  /*33b0*/  LDG.E.128 R132, [R132.64] ;  /* 0x0000000684847981 */ /* 0x000ee2000c1e1d00 */
[C---:B------:R-:W-:Y:S04]  /*33c0*/  LEA R36, P0, R125.reuse, R104, 0x1 ;  /* 0x000000687d247211 */ /* 0x040fe800078008ff */
[----:B------:R-:W-:Y:S05]  /*33d0*/  LEA.HI.X.SX32 R37, R125, R105, 0x1, P0 ;  /* 0x000000697d257211 */ /* 0x000fea00000f0eff */
[----:B------:R4:W3:Y:S02]  /*33e0*/  LDG.E.128 R48, [R36.64] ;  /* 0x0000000624307981 */ /* 0x0008e4000c1e1d00 */
[----:B----4-:R-:W-:Y:S02]  /*33f0*/  HADD2.F32 R36, -RZ, R47.H0_H0 ;  /* 0x2000002fff247230 */ /* 0x010fe40000004100 */
[----:B--2---:R-:W-:Y:S01]  /*3400*/  HADD2.F32 R24, -RZ, R29.H0_H0 ;  /* 0x2000001dff187230 */ /* 0x004fe20000004100 */
[----:B------:R-:W-:Y:S02]  /*3410*/  MOV R22, R28 ;  /* 0x0000001c00167202 */ /* 0x000fe40000000f00 */
[----:B------:R-:W-:Y:S02]  /*3420*/  MOV R20, R30 ;  /* 0x0000001e00147202 */ /* 0x000fe40000000f00 */
[----:B------:R-:W-:Y:S01]  /*3430*/  MOV R19, R31 ;  /* 0x0000001f00137202 */ /* 0x000fe20000000f00 */
[----:B------:R-:W-:Y:S02]  /*3440*/  HADD2.F32 R28, -RZ, R22.H0_H0 ;  /* 0x20000016ff1c7230 */ /* 0x000fe40000004100 */
[--C-:B---3--:R-:W-:Y:S02]  /*3450*/  HADD2.F32 R27, -RZ, R132.reuse.H0_H0 ;  /* 0x20000084ff1b7230 */ /* 0x108fe40000004100 */
[----:B------:R-:W-:Y:S02]  /*3460*/  HADD2.F32 R25, -RZ, R132.H1_H1 ;  /* 0x30000084ff197230 */ /* 0x000fe40000004100 */
[--C-:B------:R-:W-:Y:S01]  /*3470*/  HADD2.F32 R23, -RZ, R133.reuse.H0_H0 ;  /* 0x20000085ff177230 */ /* 0x100fe20000004100 */
[----:B------:R-:W-:Y:S01]  /*3480*/  @!P6 FADD.FTZ R27, -R27, -RZ ;  /* 0x800000ff1b1be221 */ /* 0x000fe20000010100 */
[----:B------:R-:W-:Y:S01]  /*3490*/  HADD2.F32 R21, -RZ, R133.H1_H1 ;  /* 0x30000085ff157230 */ /* 0x000fe20000004100 */
[----:B------:R-:W-:Y:S01]  /*34a0*/  @!P6 FADD.FTZ R25, -R25, -RZ ;  /* 0x800000ff1919e221 */ /* 0x000fe20000010100 */
[----:B------:R-:W-:Y:S01]  /*34b0*/  HADD2.F32 R26, -RZ, R22.H1_H1 ;  /* 0x30000016ff1a7230 */ /* 0x000fe20000004100 */
[----:B------:R-:W-:Y:S01]  /*34c0*/  @!P6 FADD.FTZ R23, -R23, -RZ ;  /* 0x800000ff1717e221 */ /* 0x000fe20000010100 */
[----:B------:R-:W-:Y:S01]  /*34d0*/  HADD2.F32 R18, -RZ, R134.H0_H0 ;  /* 0x20000086ff127230 */ /* 0x000fe20000004100 */
[----:B------:R-:W-:Y:S01]  /*34e0*/  FMUL.FTZ R0, R28, R27 ;  /* 0x0000001b1c007220 */ /* 0x000fe20000410000 */
        /* <DEDUP_REMOVED lines=45> */
.L_x_4509:
[----:B------:R-:W-:Y:S05]  /*37c0*/  BSYNC B0 ;  /* 0x0000000000007941 */ /* 0x000fea0003800000 */
.L_x_4508:
[----:B-----5:R2:W-:Y:S02]  /*37d0*/  STG.E.128 [R94.64], R32 ;  /* 0x000000205e007986 */ /* 0x0205e4000c101d06 */
.L_x_4507:
[----:B------:R-:W-:Y:S05]  /*37e0*/  BSYNC B1 ;  /* 0x0000000000017941 */ /* 0x000fea0003800000 */
.L_x_4506:
[----:B------:R-:W-:Y:S01]  /*37f0*/  BSSY B1, `(.L_x_4510) ;  /* 0x0000062000017945 */ /* 0x000fe20003800000 */
[----:B------:R-:W-:-:S05]  /*3800*/  @P5 BRA `(.L_x_4511) ;  /* 0x0000060000005947 */ /* 0x000fca0003800000 */
[C---:B------:R-:W-:Y:S01]  /*3810*/  LEA R132, P0, R107.reuse, R100, 0x1 ;  /* 0x000000646b847211 */ /* 0x040fe200078008ff */
        /* <DEDUP_REMOVED lines=15> */
[----:B------:R-:W-:Y:S02]  /*3910*/  LEA R16, P0, R127, R132, 0x1 ;  /* 0x000000847f107211 */ /* 0x000fe400078008ff */
        /* <DEDUP_REMOVED lines=75> */
.L_x_4513:
[----:B------:R-:W-:Y:S05]  /*3dd0*/  BSYNC B0 ;  /* 0x0000000000007941 */ /* 0x000fea0003800000 */
.L_x_4512:
[C---:B------:R-:W-:Y:S04]  /*3de0*/  LEA R2, P0, R145.reuse, R94, 0x1 ;  /* 0x0000005e91027211 */ /* 0x040fe800078008ff */
[----:B------:R-:W-:Y:S05]  /*3df0*/  LEA.HI.X R3, R145, R95, R126, 0x1, P0 ;  /* 0x0000005f91037211 */ /* 0x000fea00000f0c7e */
[----:B-----5:R3:W-:Y:S04]  /*3e00*/  STG.E.128 [R2.64], R32 ;  /* 0x0000002002007986 */ /* 0x0207e8000c101d06 */
.L_x_4511:
[----:B------:R-:W-:Y:S05]  /*3e10*/  BSYNC B1 ;  /* 0x0000000000017941 */ /* 0x000fea0003800000 */
.L_x_4510:
        /* <DEDUP_REMOVED lines=94> */
.L_x_4517:
[----:B------:R-:W-:Y:S05]  /*4400*/  BSYNC B0 ;  /* 0x0000000000007941 */ /* 0x000fea0003800000 */
.L_x_4516:
[C---:B------:R-:W-:Y:S04]  /*4410*/  LEA R2, P0, R122.reuse, R94, 0x1 ;  /* 0x0000005e7a027211 */ /* 0x040fe800078008ff */
[----:B------:R-:W-:Y:S05]  /*4420*/  LEA.HI.X R3, R122, R95, R86, 0x1, P0 ;  /* 0x0000005f7a037211 */ /* 0x000fea00000f0c56 */
[----:B-----5:R3:W-:Y:S04]  /*4430*/  STG.E.128 [R2.64], R32 ;  /* 0x0000002002007986 */ /* 0x0207e8000c101d06 */
.L_x_4515:
[----:B------:R-:W-:Y:S05]  /*4440*/  BSYNC B1 ;  /* 0x0000000000017941 */ /* 0x000fea0003800000 */
.L_x_4514:
        /* <DEDUP_REMOVED lines=94> */
.L_x_4521:
[----:B------:R-:W-:Y:S05]  /*4a30*/  BSYNC B0 ;  /* 0x0000000000007941 */ /* 0x000fea0003800000 */
.L_x_4520:
[----:B------:R-:W-:Y:S05]  /*4a40*/  MOV R3, 0xc0 ;  /* 0x000000c000037802 */ /* 0x000fea0000000f00 */
[C---:B------:R-:W-:Y:S04]  /*4a50*/  IMAD.WIDE.U32 R4, R3.reuse, c[0x0][0x198], R94 ;  /* 0x0000660003047a25 */ /* 0x040fe800078e005e */
[----:B------:R-:W-:Y:S05]  /*4a60*/  IMAD R0, R3, c[0x0][0x19c], RZ ;  /* 0x0000670003007a24 */ /* 0x000fea00078e02ff */
[----:B------:R-:W-:Y:S05]  /*4a70*/  IADD3 R5, R5, R0, RZ ;  /* 0x0000000005057210 */ /* 0x000fea0007ffe0ff */
[----:B-----5:R3:W-:Y:S02]  /*4a80*/  STG.E.128 [R4.64], R32 ;  /* 0x0000002004007986 */ /* 0x0207e4000c101d06 */
.L_x_4519:
[----:B------:R-:W-:Y:S05]  /*4a90*/  BSYNC B1 ;  /* 0x0000000000017941 */ /* 0x000fea0003800000 */
.L_x_4518:
        /* <DEDUP_REMOVED lines=8> */
.L_x_4495:
        /* <DEDUP_REMOVED lines=11> */
[----:B--2---:R1:W-:Y:S01]  /*4bd0*/  @!P6 STG.E.128 [R94.64], R20 ;  /* 0x000000145e00e986 */ /* 0x0043e2000c101d06 */
[CC--:B------:R-:W-:Y:S03]  /*4be0*/  @!P5 LEA R24, P6, R145.reuse, R94.reuse, 0x1 ;  /* 0x0000005e9118d211 */ /* 0x0c0fe600078c08ff */
[----:B------:R-:W2:Y:S01]  /*4bf0*/  @!P5 LDG.E.128 R4, [R26.64] ;  /* 0x000000061a04d981 */ /* 0x000ea2000c1e1d00 */
        /* <DEDUP_REMOVED lines=12> */
.L_x_4505:
        /* <DEDUP_REMOVED lines=80> */
.L_x_4522:
        /* <DEDUP_REMOVED lines=8> */
.L_x_4523:
[----:B------:R-:W-:Y:S04]  /*5240*/  IADD3 R11, R11, -0x1, RZ ;  /* 0xffffffff0b0b7810 */ /* 0x000fe80007ffe0ff */
[----:B------:R-:W-:Y:S11]  /*5250*/  ISETP.GT.AND P0, PT, R11, R80, PT ;  /* 0x000000500b00720c */ /* 0x000ff60003f04270 */
[----:B------:R-:W-:Y:S02]  /*5260*/  @!UPT UIADD3 URZ, URZ, URZ, URZ ;  /* 0x0000003f3f3ff290 */ /* 0x000fe4000fffe03f */
[----:B------:R-:W-:-:S05]  /*5270*/  @P0 BRA `(.L_x_4524) ;  /* 0xffffcd1000000947 */ /* 0x000fca000383ffff */
.L_x_4494:
        /* <DEDUP_REMOVED lines=15> */
[----:B------:R-:W-:Y:S01]  /*5370*/  LEA R12, P3, R116, c[0x0][0x160], 0x1 ;  /* 0x00005800740c7a11 */ /* 0x000fe200078608ff */
[----:B------:R-:W-:Y:S01]  /*5380*/  IMAD.SHL.U32 R8, R69, 0x20, RZ ;  /* 0x0000002045087824 */ /* 0x000fe200078e00ff */
[----:B------:R-:W-:Y:S01]  /*5390*/  LEA R24, P2, R5, c[0x0][0x160], 0x1 ;  /* 0x0000580005187a11 */ /* 0x000fe200078408ff */
[--C-:B------:R-:W-:Y:S01]  /*53a0*/  IMAD.IADD R9, R146, 0x1, -R55.reuse ;  /* 0x0000000192097824 */ /* 0x100fe200078e0a37 */
        /* <DEDUP_REMOVED lines=33> */
[----:B-----5:R-:W-:Y:S01]  /*55c0*/  HADD2.F32 R16, -RZ, R15.H0_H0 ;  /* 0x2000000fff107230 */ /* 0x020fe20000004100 */
[----:B------:R-:W-:Y:S01]  /*55d0*/  MOV R17, R14 ;  /* 0x0000000e00117202 */ /* 0x000fe20000000f00 */
[----:B------:R-:W-:Y:S02]  /*55e0*/  HADD2.F32 R18, -RZ, R13.H1_H1 ;  /* 0x3000000dff127230 */ /* 0x000fe40000004100 */
[----:B------:R-:W-:Y:S02]  /*55f0*/  HADD2.F32 R15, -RZ, R15.H1_H1 ;  /* 0x3000000fff0f7230 */ /* 0x000fe40000004100 */
        /* <DEDUP_REMOVED lines=13> */
[-C--:B------:R-:W-:Y:S02]  /*56d0*/  FFMA.FTZ R6, R16, R13.reuse, -R6 ;  /* 0x0000000d10067223 */ /* 0x080fe40000010806 */
[----:B------:R-:W-:Y:S01]  /*56e0*/  FFMA.FTZ R14, R18, R14, R7 ;  /* 0x0000000e120e7223 */ /* 0x000fe20000010007 */
[--C-:B------:R-:W-:Y:S01]  /*56f0*/  HADD2.F32 R7, -RZ, R12.reuse.H0_H0 ;  /* 0x2000000cff077230 */ /* 0x100fe20000004100 */
[----:B------:R-:W-:Y:S01]  /*5700*/  FFMA.FTZ R13, R15, R13, R0 ;  /* 0x0000000d0f0d7223 */ /* 0x000fe20000010000 */
[----:B------:R-:W-:Y:S02]  /*5710*/  HADD2.F32 R15, -RZ, R12.H1_H1 ;  /* 0x3000000cff0f7230 */ /* 0x000fe40000004100 */
[--C-:B------:R-:W-:Y:S01]  /*5720*/  HADD2.F32 R12, -RZ, R17.reuse.H1_H1 ;  /* 0x30000011ff0c7230 */ /* 0x100fe20000004100 */
[-C--:B------:R-:W-:Y:S01]  /*5730*/  FMUL.FTZ R16, R7, R2.reuse ;  /* 0x0000000207107220 */ /* 0x080fe20000410000 */
[----:B------:R-:W-:Y:S01]  /*5740*/  HADD2.F32 R0, -RZ, R17.H0_H0 ;  /* 0x20000011ff007230 */ /* 0x000fe20000004100 */
[----:B------:R-:W-:Y:S01]  /*5750*/  F2FP.PACK_AB R11, R14, R11 ;  /* 0x0000000b0e0b723e */ /* 0x000fe200000000ff */
[----:B------:R-:W-:Y:S01]  /*5760*/  HADD2.F32 R17, -RZ, R5.H0_H0 ;  /* 0x20000005ff117230 */ /* 0x000fe20000004100 */
[----:B------:R-:W-:-:S02]  /*5770*/  FMUL.FTZ R5, R15, R2 ;  /* 0x000000020f057220 */ /* 0x000fc40000410000 */
[-C--:B------:R-:W-:Y:S02]  /*5780*/  FMUL.FTZ R2, R12, R3.reuse ;  /* 0x000000030c027220 */ /* 0x080fe40000410000 */
[C---:B------:R-:W-:Y:S02]  /*5790*/  FMUL.FTZ R3, R0.reuse, R3 ;  /* 0x0000000300037220 */ /* 0x040fe40000410000 */
[-C--:B------:R-:W-:Y:S02]  /*57a0*/  FFMA.FTZ R5, R7, R4.reuse, -R5 ;  /* 0x0000000407057223 */ /* 0x080fe40000010805 */
[----:B------:R-:W-:Y:S01]  /*57b0*/  FFMA.FTZ R16, R15, R4, R16 ;  /* 0x000000040f107223 */ /* 0x000fe20000010010 */
[----:B------:R-:W-:Y:S01]  /*57c0*/  F2FP.PACK_AB R15, R13, R6 ;  /* 0x000000060d0f723e */ /* 0x000fe200000000ff */
[----:B------:R-:W-:Y:S01]  /*57d0*/  FFMA.FTZ R2, R0, R17, -R2 ;  /* 0x0000001100027223 */ /* 0x000fe20000010802 */
[----:B------:R-:W-:Y:S01]  /*57e0*/  MOV R13, R11 ;  /* 0x0000000b000d7202 */ /* 0x000fe20000000f00 */
[----:B------:R-:W-:Y:S01]  /*57f0*/  FFMA.FTZ R3, R12, R17, R3 ;  /* 0x000000110c037223 */ /* 0x000fe20000010003 */
[----:B------:R-:W-:-:S04]  /*5800*/  F2FP.PACK_AB R12, R16, R5 ;  /* 0x00000005100c723e */ /* 0x000fc800000000ff */
[----:B------:R-:W-:Y:S02]  /*5810*/  F2FP.PACK_AB R14, R3, R2 ;  /* 0x00000002030e723e */ /* 0x000fe400000000ff */
.L_x_4531:
[----:B------:R-:W-:Y:S05]  /*5820*/  BSYNC B0 ;  /* 0x0000000000007941 */ /* 0x000fea0003800000 */
.L_x_4530:
[----:B-----5:R2:W-:Y:S02]  /*5830*/  STS.128 [R155], R12 ;  /* 0x0000000c9b007388 */ /* 0x0205e40000000c00 */
.L_x_4529:
[----:B------:R-:W-:Y:S05]  /*5840*/  BSYNC B1 ;  /* 0x0000000000017941 */ /* 0x000fea0003800000 */
.L_x_4528:
        /* <DEDUP_REMOVED lines=22> */
[--C-:B------:R-:W-:Y:S01]  /*59b0*/  HADD2.F32 R15, -RZ, R13.reuse.H1_H1 ;  /* 0x3000000dff0f7230 */ /* 0x100fe20000004100 */
[----:B------:R-:W-:Y:S01]  /*59c0*/  MOV R17, R14 ;  /* 0x0000000e00117202 */ /* 0x000fe20000000f00 */
[----:B------:R-:W-:Y:S02]  /*59d0*/  HADD2.F32 R18, -RZ, R13.H0_H0 ;  /* 0x2000000dff127230 */ /* 0x000fe40000004100 */
[----:B------:R-:W-:-:S02]  /*59e0*/  HADD2.F32 R16, -RZ, R6.H0_H0 ;  /* 0x20000006ff107230 */ /* 0x000fc40000004100 */
[----:B------:R-:W-:Y:S02]  /*59f0*/  HADD2.F32 R14, -RZ, R6.H1_H1 ;  /* 0x30000006ff0e7230 */ /* 0x000fe40000004100 */
[----:B----4-:R-:W-:Y:S02]  /*5a00*/  HADD2.F32 R8, -RZ, R2.H1_H1 ;  /* 0x30000002ff087230 */ /* 0x010fe40000004100 */
[----:B------:R-:W-:Y:S02]  /*5a10*/  HADD2.F32 R19, -RZ, R3.H1_H1 ;  /* 0x30000003ff137230 */ /* 0x000fe40000004100 */
[----:B--2---:R-:W-:Y:S01]  /*5a20*/  HADD2.F32 R13, -RZ, R4.H1_H1 ;  /* 0x30000004ff0d7230 */ /* 0x004fe20000004100 */
        /* <DEDUP_REMOVED lines=8> */
[----:B------:R-:W-:-:S02]  /*5ab0*/  FFMA.FTZ R9, R18, R13, -R9 ;  /* 0x0000000d12097223 */ /* 0x000fc40000010809 */
[----:B------:R-:W-:Y:S01]  /*5ac0*/  FFMA.FTZ R8, R15, R13, R8 ;  /* 0x0000000d0f087223 */ /* 0x000fe20000010008 */
[--C-:B------:R-:W-:Y:S01]  /*5ad0*/  HADD2.F32 R13, -RZ, R12.reuse.H1_H1 ;  /* 0x3000000cff0d7230 */ /* 0x100fe20000004100 */
[-C--:B------:R-:W-:Y:S01]  /*5ae0*/  FFMA.FTZ R7, R16, R11.reuse, -R7 ;  /* 0x0000000b10077223 */ /* 0x080fe20000010807 */
[----:B------:R-:W-:Y:S01]  /*5af0*/  HADD2.F32 R15, -RZ, R5.H0_H0 ;  /* 0x20000005ff0f7230 */ /* 0x000fe20000004100 */
[----:B------:R-:W-:Y:S01]  /*5b00*/  FFMA.FTZ R6, R14, R11, R6 ;  /* 0x0000000b0e067223 */ /* 0x000fe20000010006 */
[----:B------:R-:W-:Y:S01]  /*5b10*/  HADD2.F32 R11, -RZ, R12.H0_H0 ;  /* 0x2000000cff0b7230 */ /* 0x000fe20000004100 */
[-C--:B------:R-:W-:Y:S01]  /*5b20*/  FMUL.FTZ R5, R13, R2.reuse ;  /* 0x000000020d057220 */ /* 0x080fe20000410000 */
[--C-:B------:R-:W-:Y:S02]  /*5b30*/  HADD2.F32 R14, -RZ, R17.reuse.H1_H1 ;  /* 0x30000011ff0e7230 */ /* 0x100fe40000004100 */
[----:B------:R-:W-:Y:S01]  /*5b40*/  HADD2.F32 R12, -RZ, R17.H0_H0 ;  /* 0x20000011ff0c7230 */ /* 0x000fe20000004100 */
[----:B------:R-:W-:-:S02]  /*5b50*/  FMUL.FTZ R16, R11, R2 ;  /* 0x000000020b107220 */ /* 0x000fc40000410000 */
[-C--:B------:R-:W-:Y:S02]  /*5b60*/  FMUL.FTZ R2, R14, R3.reuse ;  /* 0x000000030e027220 */ /* 0x080fe40000410000 */
[----:B------:R-:W-:Y:S02]  /*5b70*/  FMUL.FTZ R3, R12, R3 ;  /* 0x000000030c037220 */ /* 0x000fe40000410000 */
[-C--:B------:R-:W-:Y:S02]  /*5b80*/  FFMA.FTZ R5, R11, R4.reuse, -R5 ;  /* 0x000000040b057223 */ /* 0x080fe40000010805 */
[----:B------:R-:W-:Y:S01]  /*5b90*/  FFMA.FTZ R16, R13, R4, R16 ;  /* 0x000000040d107223 */ /* 0x000fe20000010010 */
[----:B------:R-:W-:Y:S01]  /*5ba0*/  F2FP.PACK_AB R13, R8, R9 ;  /* 0x00000009080d723e */ /* 0x000fe200000000ff */
[-C--:B------:R-:W-:Y:S02]  /*5bb0*/  FFMA.FTZ R2, R12, R15.reuse, -R2 ;  /* 0x0000000f0c027223 */ /* 0x080fe40000010802 */
[----:B------:R-:W-:Y:S01]  /*5bc0*/  FFMA.FTZ R3, R14, R15, R3 ;  /* 0x0000000f0e037223 */ /* 0x000fe20000010003 */
[----:B------:R-:W-:-:S02]  /*5bd0*/  F2FP.PACK_AB R15, R6, R7 ;  /* 0x00000007060f723e */ /* 0x000fc400000000ff */
[----:B------:R-:W-:Y:S02]  /*5be0*/  F2FP.PACK_AB R12, R16, R5 ;  /* 0x00000005100c723e */ /* 0x000fe400000000ff */
[----:B------:R-:W-:Y:S02]  /*5bf0*/  F2FP.PACK_AB R14, R3, R2 ;  /* 0x00000002030e723e */ /* 0x000fe400000000ff */
.L_x_4534:
[----:B------:R-:W-:Y:S05]  /*5c00*/  BSYNC B0 ;  /* 0x0000000000007941 */ /* 0x000fea0003800000 */
.L_x_4533:
[----:B-----5:R4:W-:Y:S01]  /*5c10*/  STS.128 [R155+0x800], R12 ;  /* 0x0008000c9b007388 */ /* 0x0209e20000000c00 */
[----:B------:R-:W-:Y:S05]  /*5c20*/  BRA `(.L_x_4532) ;  /* 0x00000de000007947 */ /* 0x000fea0003800000 */
.L_x_4527:
        /* <DEDUP_REMOVED lines=33> */
[--C-:B---3--:R-:W-:Y:S02]  /*5e40*/  HADD2.F32 R27, -RZ, R16.reuse.H0_H0 ;  /* 0x20000010ff1b7230 */ /* 0x108fe40000004100 */
[----:B------:R-:W-:Y:S02]  /*5e50*/  HADD2.F32 R31, -RZ, R16.H1_H1 ;  /* 0x30000010ff1f7230 */ /* 0x000fe40000004100 */
[----:B----4-:R-:W-:Y:S02]  /*5e60*/  HADD2.F32 R0, -RZ, R4.H0_H0 ;  /* 0x20000004ff007230 */ /* 0x010fe40000004100 */
[--C-:B------:R-:W-:Y:S02]  /*5e70*/  HADD2.F32 R2, -RZ, R5.reuse.H0_H0 ;  /* 0x20000005ff027230 */ /* 0x100fe40000004100 */
        /* <DEDUP_REMOVED lines=56> */
.L_x_4538:
[----:B------:R-:W-:Y:S05]  /*6200*/  BSYNC B0 ;  /* 0x0000000000007941 */ /* 0x000fea0003800000 */
.L_x_4537:
[----:B-----5:R3:W-:Y:S02]  /*6210*/  STS.128 [R155], R20 ;  /* 0x000000149b007388 */ /* 0x0207e40000000c00 */
.L_x_4536:
[----:B------:R-:W-:Y:S05]  /*6220*/  BSYNC B1 ;  /* 0x0000000000017941 */ /* 0x000fea0003800000 */
.L_x_4535:
        /* <DEDUP_REMOVED lines=32> */
[----:B----4-:R-:W4:Y:S01]  /*6430*/  LDG.E.128 R12, [R12.64] ;  /* 0x000000060c0c7981 */ /* 0x010f22000c1e1d00 */
[--C-:B---3--:R-:W-:Y:S02]  /*6440*/  HADD2.F32 R11, -RZ, R21.reuse.H0_H0 ;  /* 0x20000015ff0b7230 */ /* 0x108fe40000004100 */
[----:B-1----:R-:W-:Y:S02]  /*6450*/  HADD2.F32 R24, -RZ, R21.H1_H1 ;  /* 0x30000015ff187230 */ /* 0x002fe40000004100 */
[--C-:B--2---:R-:W-:Y:S02]  /*6460*/  HADD2.F32 R2, -RZ, R5.reuse.H0_H0 ;  /* 0x20000005ff027230 */ /* 0x104fe40000004100 */
[----:B------:R-:W-:Y:S02]  /*6470*/  HADD2.F32 R5, -RZ, R5.H1_H1 ;  /* 0x30000005ff057230 */ /* 0x000fe40000004100 */
        /* <DEDUP_REMOVED lines=8> */
[--C-:B------:R-:W-:Y:S02]  /*6500*/  HADD2.F32 R6, -RZ, R7.reuse.H0_H0 ;  /* 0x20000007ff067230 */ /* 0x100fe40000004100 */
[----:B------:R-:W-:Y:S01]  /*6510*/  HADD2.F32 R7, -RZ, R7.H1_H1 ;  /* 0x30000007ff077230 */ /* 0x000fe20000004100 */
[----:B------:R-:W-:Y:S01]  /*6520*/  FMUL.FTZ R11, R11, R2 ;  /* 0x000000020b0b7220 */ /* 0x000fe20000410000 */
[----:B------:R-:W-:Y:S01]  /*6530*/  HADD2.F32 R21, -RZ, R20.H1_H1 ;  /* 0x30000014ff157230 */ /* 0x000fe20000004100 */
[----:B------:R-:W-:Y:S01]  /*6540*/  FMUL.FTZ R24, R24, R5 ;  /* 0x0000000518187220 */ /* 0x000fe20000410000 */
[----:B------:R-:W-:Y:S01]  /*6550*/  HADD2.F32 R5, -RZ, R22.H0_H0 ;  /* 0x20000016ff057230 */ /* 0x000fe20000004100 */
[----:B------:R-:W-:Y:S01]  /*6560*/  FMUL.FTZ R26, R26, R3 ;  /* 0x000000031a1a7220 */ /* 0x000fe20000410000 */
[--C-:B------:R-:W-:Y:S01]  /*6570*/  HADD2.F32 R3, -RZ, R23.reuse.H0_H0 ;  /* 0x20000017ff037230 */ /* 0x100fe20000004100 */
[----:B------:R-:W-:Y:S01]  /*6580*/  @!P0 FADD.FTZ R8, -R8, -RZ ;  /* 0x800000ff08088221 */ /* 0x000fe20000010100 */
[----:B------:R-:W-:Y:S01]  /*6590*/  HADD2.F32 R2, -RZ, R23.H1_H1 ;  /* 0x30000017ff027230 */ /* 0x000fe20000004100 */
[----:B------:R-:W-:-:S02]  /*65a0*/  @!P0 FADD.FTZ R4, -R4, -RZ ;  /* 0x800000ff04048221 */ /* 0x000fc40000010100 */
[----:B------:R-:W-:Y:S02]  /*65b0*/  @!P0 FADD.FTZ R6, -R6, -RZ ;  /* 0x800000ff06068221 */ /* 0x000fe40000010100 */
[----:B------:R-:W-:Y:S02]  /*65c0*/  @!P0 FADD.FTZ R7, -R7, -RZ ;  /* 0x800000ff07078221 */ /* 0x000fe40000010100 */
[----:B------:R-:W-:Y:S01]  /*65d0*/  FMUL.FTZ R21, R21, R8 ;  /* 0x0000000815157220 */ /* 0x000fe20000410000 */
[----:B----4-:R-:W-:Y:S01]  /*65e0*/  HADD2.F32 R8, -RZ, R12.H0_H0 ;  /* 0x2000000cff087230 */ /* 0x010fe20000004100 */
[----:B------:R-:W-:Y:S01]  /*65f0*/  FMUL.FTZ R4, R5, R4 ;  /* 0x0000000405047220 */ /* 0x000fe20000410000 */
[----:B-----5:R-:W-:Y:S01]  /*6600*/  HADD2.F32 R5, -RZ, R16.H0_H0 ;  /* 0x20000010ff057230 */ /* 0x020fe20000004100 */
        /* <DEDUP_REMOVED lines=31> */
.L_x_4540:
[----:B------:R-:W-:Y:S05]  /*6800*/  BSYNC B0 ;  /* 0x0000000000007941 */ /* 0x000fea0003800000 */
.L_x_4539:
[----:B-----5:R1:W-:Y:S01]  /*6810*/  STS.128 [R155+0x800], R16 ;  /* 0x000800109b007388 */ /* 0x0203e20000000c00 */
[----:B------:R-:W-:Y:S05]  /*6820*/  BRA `(.L_x_4532) ;  /* 0x000001e000007947 */ /* 0x000fea0003800000 */
.L_x_4526:
        /* <DEDUP_REMOVED lines=15> */
.L_x_4542:
[----:B------:R-:W-:Y:S05]  /*6920*/  BSYNC B0 ;  /* 0x0000000000007941 */ /* 0x000fea0003800000 */
.L_x_4541:
        /* <DEDUP_REMOVED lines=14> */
.L_x_4532:
[----:B------:R-:W-:Y:S05]  /*6a10*/  BSYNC B2 ;  /* 0x0000000000027941 */ /* 0x000fea0003800000 */
.L_x_4525:
        /* <DEDUP_REMOVED lines=13> */
[----:B----4-:R-:W-:Y:S02]  /*6af0*/  MOV R2, R154 ;  /* 0x0000009a00027202 */ /* 0x010fe40000000f00 */
[----:B------:R-:W-:-:S05]  /*6b00*/  MOV R3, R149 ;  /* 0x0000009500037202 */ /* 0x000fca0000000f00 */
[----:B------:R-:W-:Y:S01]  /*6b10*/  @!PT LDS RZ, [RZ] ;  /* 0x00000000fffff984 */ /* 0x000fe20000000800 */
[----:B------:R-:W-:Y:S01]  /*6b20*/  @!PT LDS RZ, [RZ] ;  /* 0x00000000fffff984 */ /* 0x000fe20000000800 */
[----:B------:R-:W-:Y:S01]  /*6b30*/  @!PT LDS RZ, [RZ] ;  /* 0x00000000fffff984 */ /* 0x000fe20000000800 */
[----:B------:R4:W-:Y:S02]  /*6b40*/  LDGSTS.E.BYPASS.LTC128B.128 [R155+0x1000], [R2.64] ;  /* 0x01000000029b7fae */ /* 0x0009e4000b901d46 */
.L_x_4544:
[----:B------:R-:W-:Y:S05]  /*6b50*/  BSYNC B0 ;  /* 0x0000000000007941 */ /* 0x000fea0003800000 */
.L_x_4543:
        /* <DEDUP_REMOVED lines=12> */
.L_x_4546:
[----:B------:R-:W-:Y:S05]  /*6c20*/  BSYNC B0 ;  /* 0x0000000000007941 */ /* 0x000fea0003800000 */
.L_x_4545:
        /* <DEDUP_REMOVED lines=15> */
.L_x_4548:
[----:B------:R-:W-:Y:S05]  /*6d20*/  BSYNC B0 ;  /* 0x0000000000007941 */ /* 0x000fea0003800000 */
.L_x_4547:
[----:B----4-:R-:W-:Y:S01]  /*6d30*/  IADD3 R2, R150, 0x60, RZ ;  /* 0x0000006096027810 */ /* 0x010fe20007ffe0ff */
        /* <DEDUP_REMOVED lines=21> */
.L_x_4550:
[----:B------:R-:W-:Y:S05]  /*6e90*/  BSYNC B0 ;  /* 0x0000000000007941 */ /* 0x000fea0003800000 */
.L_x_4549:
[----:B------:R-:W-:Y:S01]  /*6ea0*/  IMAD R8, R63, c[0x0][0x320], RZ ;  /* 0x0000c8003f087a24 */ /* 0x000fe200078e02ff */
[----:B------:R-:W0:Y:S01]  /*6eb0*/  LDGDEPBAR ;  /* 0x00000000000079af */ /* 0x000e220000000000 */
[----:B------:R-:W-:-:S04]  /*6ec0*/  IMAD.WIDE.U32 R114, R65, c[0x0][0x320], R114 ;  /* 0x0000c80041727a25 */ /* 0x000fc800078e0072 */
[----:B------:R-:W-:Y:S01]  /*6ed0*/  IMAD R8, R65, c[0x0][0x324], R8 ;  /* 0x0000c90041087a24 */ /* 0x000fe200078e0208 */
[----:B-1----:R-:W-:-:S03]  /*6ee0*/  LEA R12, P0, R114, c[0x0][0x318], 0x2 ;  /* 0x0000c600720c7a11 */ /* 0x002fc600078010ff */
[----:B------:R-:W-:-:S05]  /*6ef0*/  IMAD.IADD R8, R115, 0x1, R8 ;  /* 0x0000000173087824 */ /* 0x000fca00078e0208 */
[----:B------:R-:W-:-:S05]  /*6f00*/  LEA.HI.X R13, R114, c[0x0][0x31c], R8, 0x2, P0 ;  /* 0x0000c700720d7a11 */ /* 0x000fca00000f1408 */
[----:B------:R-:W5:Y:S01]  /*6f10*/  LDG.E R3, [R12.64] ;  /* 0x000000060c037981 */ /* 0x000f62000c1e1900 */
[----:B------:R-:W-:Y:S01]  /*6f20*/  ISETP.GE.AND P2, PT, R150, R5, PT ;  /* 0x000000059600720c */ /* 0x000fe20003f46270 */
[----:B------:R-:W5:Y:S01]  /*6f30*/  MUFU.RCP R120, c[0x0][0x238] ;  /* 0x00008e0000787b08 */ /* 0x000f620000001000 */
[----:B------:R-:W-:Y:S01]  /*6f40*/  SHF.R.S32.HI R7, RZ, 0x1f, R6 ;  /* 0x0000001fff077819 */ /* 0x000fe20000011406 */
[----:B------:R-:W-:Y:S01]  /*6f50*/  IMAD.SHL.U32 R122, R56, 0x2, RZ ;  /* 0x00000002387a7824 */ /* 0x000fe200078e00ff */
[----:B------:R-:W-:-:S04]  /*6f60*/  DEPBAR.LE SB0, 0x0 ;  /* 0x000080000000791a */ /* 0x000fc80000000000 */
[----:B------:R-:W-:Y:S01]  /*6f70*/  BAR.SYNC.DEFER_BLOCKING 0x0 ;  /* 0x0000000000007b1d */ /* 0x000fe20000010000 */
[----:B------:R-:W-:Y:S02]  /*6f80*/  LEA R162, P0, R82, c[0x0][0x170], 0x1 ;  /* 0x00005c0052a27a11 */ /* 0x000fe400078008ff */
[----:B------:R-:W-:Y:S02]  /*6f90*/  LEA.HI R156, R7, R6, RZ, 0x2 ;  /* 0x00000006079c7211 */ /* 0x000fe400078f10ff */
[----:B------:R-:W-:Y:S01]  /*6fa0*/  LOP3.LUT R122, R122, 0x6, RZ, 0xc0, !PT ;  /* 0x000000067a7a7812 */ /* 0x000fe200078ec0ff */
[----:B------:R-:W-:Y:S01]  /*6fb0*/  BSSY B0, `(.L_x_4551) ;  /* 0x0000011000007945 */ /* 0x000fe20003800000 */
[----:B------:R-:W-:Y:S02]  /*6fc0*/  LEA.HI.X R163, R82, c[0x0][0x174], R161, 0x1, P0 ;  /* 0x00005d0052a37a11 */ /* 0x000fe400000f0ca1 */
[----:B------:R-:W-:Y:S01]  /*6fd0*/  SHF.R.S32.HI R156, RZ, 0x2, R156 ;  /* 0x00000002ff9c7819 */ /* 0x000fe2000001149c */
        /* <DEDUP_REMOVED lines=14> */
.L_x_4552:
[----:B-1----:R-:W-:Y:S05]  /*70c0*/  BSYNC B0 ;  /* 0x0000000000007941 */ /* 0x002fea0003800000 */
.L_x_4551:
        /* <DEDUP_REMOVED lines=13> */
.L_x_4554:
[----:B------:R-:W-:Y:S05]  /*71a0*/  BSYNC B0 ;  /* 0x0000000000007941 */ /* 0x000fea0003800000 */
.L_x_4553:
        /* <DEDUP_REMOVED lines=15> */
.L_x_4556:
[----:B------:R-:W-:Y:S05]  /*72a0*/  BSYNC B0 ;  /* 0x0000000000007941 */ /* 0x000fea0003800000 */
.L_x_4555:
        /* <DEDUP_REMOVED lines=16> */
.L_x_4558:
[----:B------:R-:W-:Y:S05]  /*73b0*/  BSYNC B0 ;  /* 0x0000000000007941 */ /* 0x000fea0003800000 */
.L_x_4557:
[----:B------:R-:W-:Y:S01]  /*73c0*/  LOP3.LUT R5, R62, 0xfffffff8, RZ, 0xc0, !PT ;  /* 0xfffffff83e057812 */ /* 0x000fe200078ec0ff */
[----:B------:R-:W-:Y:S01]  /*73d0*/  IMAD.SHL.U32 R4, R57, 0x40, RZ ;  /* 0x0000004039047824 */ /* 0x000fe200078e00ff */
[----:B-1----:R-:W-:Y:S01]  /*73e0*/  SHF.R.S32.HI R3, RZ, 0x4, R60 ;  /* 0x00000004ff037819 */ /* 0x002fe2000001143c */
[----:B------:R-:W-:Y:S01]  /*73f0*/  IMAD R55, R53, 0x10, R55 ;  /* 0x0000001035377824 */ /* 0x000fe200078e0237 */
[----:B------:R-:W-:Y:S01]  /*7400*/  LOP3.LUT R8, R58, 0x7fffffe, RZ, 0xc0, !PT ;  /* 0x07fffffe3a087812 */ /* 0x000fe200078ec0ff */
[----:B------:R-:W-:Y:S01]  /*7410*/  IMAD.IADD R56, R56, 0x1, -R5 ;  /* 0x0000000138387824 */ /* 0x000fe200078e0a05 */
[----:B------:R-:W-:Y:S01]  /*7420*/  LEA.HI R6, R60, R3, RZ, 0x1 ;  /* 0x000000033c067211 */ /* 0x000fe200078f08ff */
[----:B------:R-:W-:Y:S01]  /*7430*/  IMAD.IADD R87, R9, 0x1, R122 ;  /* 0x0000000109577824 */ /* 0x000fe200078e027a */
[----:B------:R-:W-:Y:S01]  /*7440*/  SHF.R.S32.HI R2, RZ, 0x1f, R59 ;  /* 0x0000001fff027819 */ /* 0x000fe2000001143b */
[----:B------:R-:W-:Y:S01]  /*7450*/  IMAD.IADD R8, R59, 0x1, -R8 ;  /* 0x000000013b087824 */ /* 0x000fe200078e0a08 */
[----:B------:R-:W-:Y:S01]  /*7460*/  LEA.HI R0, R56, R56, RZ, 0x1 ;  /* 0x0000003838007211 */ /* 0x000fe200078f08ff */
[----:B------:R-:W0:Y:S01]  /*7470*/  LDGDEPBAR ;  /* 0x00000000000079af */ /* 0x000e220000000000 */
[----:B------:R-:W-:Y:S01]  /*7480*/  LOP3.LUT R6, R6, 0xfffffffe, RZ, 0xc0, !PT ;  /* 0xfffffffe06067812 */ /* 0x000fe200078ec0ff */
[----:B------:R-:W-:Y:S01]  /*7490*/  I2F R11, R87 ;  /* 0x00000057000b7306 */ /* 0x000fe20000201400 */
[----:B------:R-:W-:-:S02]  /*74a0*/  LOP3.LUT R117, R0, 0x3fffffe, RZ, 0xc0, !PT ;  /* 0x03fffffe00757812 */ /* 0x000fc400078ec0ff */
        /* <DEDUP_REMOVED lines=18> */
[----:B------:R-:W-:Y:S02]  /*75d0*/  SHF.R.U32.HI R5, RZ, 0x3, R5 ;  /* 0x00000003ff057819 */ /* 0x000fe40000011605 */
[----:B------:R-:W-:Y:S01]  /*75e0*/  LOP3.LUT R3, R3, R4, RZ, 0x3c, !PT ;  /* 0x0000000403037212 */ /* 0x000fe200078e3cff */
[----:B------:R-:W-:Y:S01]  /*75f0*/  IMAD R4, R8, 0x20, R7 ;  /* 0x0000002008047824 */ /* 0x000fe200078e0207 */
[----:B------:R-:W-:-:S02]  /*7600*/  LOP3.LUT R2, R2, R5, RZ, 0x3c, !PT ;  /* 0x0000000502027212 */ /* 0x000fc400078e3cff */
[----:B------:R-:W-:Y:S01]  /*7610*/  IADD3 R85, R54, R55, -R146 ;  /* 0x0000003736557210 */ /* 0x000fe20007ffe892 */
[----:B------:R-:W-:Y:S01]  /*7620*/  IMAD.IADD R119, R3, 0x1, R4 ;  /* 0x0000000103777824 */ /* 0x000fe200078e0204 */
[----:B------:R-:W-:Y:S01]  /*7630*/  IADD3 R73, R87, 0x11, RZ ;  /* 0x0000001157497810 */ /* 0x000fe20007ffe0ff */
[----:B------:R-:W-:Y:S01]  /*7640*/  IMAD.U32 R117, R117, 0x20, R2 ;  /* 0x0000002075757824 */ /* 0x000fe200078e0002 */
[----:B------:R-:W-:Y:S01]  /*7650*/  IADD3 R85, R85, c[0x0][0x2e8], RZ ;  /* 0x0000ba0055557a10 */ /* 0x000fe20007ffe0ff */
[----:B------:R-:W-:Y:S01]  /*7660*/  IMAD.SHL.U32 R119, R119, 0x2, RZ ;  /* 0x0000000277777824 */ /* 0x000fe200078e00ff */
[----:B------:R-:W-:Y:S01]  /*7670*/  IADD3 R69, R87, 0x18, RZ ;  /* 0x0000001857457810 */ /* 0x000fe20007ffe0ff */
[----:B------:R-:W-:Y:S01]  /*7680*/  IMAD.SHL.U32 R117, R117, 0x2, RZ ;  /* 0x0000000275757824 */ /* 0x000fe200078e00ff */
[----:B------:R-:W-:Y:S01]  /*7690*/  IADD3 R77, R87, 0x19, RZ ;  /* 0x00000019574d7810 */ /* 0x000fe20007ffe0ff */
[----:B------:R-:W-:Y:S01]  /*76a0*/  IMAD R118, R10, 0x2, R119 ;  /* 0x000000020a767824 */ /* 0x000fe200078e0277 */
[----:B------:R-:W-:Y:S01]  /*76b0*/  LDSM.16.M88.4 R40, [R119] ;  /* 0x000000007728783b */ /* 0x000fe20000000200 */
[----:B------:R-:W-:Y:S01]  /*76c0*/  I2F R64, R73 ;  /* 0x0000004900407306 */ /* 0x000fe20000201400 */
[----:B------:R-:W-:-:S02]  /*76d0*/  IADD3 R0, R117, 0x1000, RZ ;  /* 0x0000100075007810 */ /* 0x000fc40007ffe0ff */
[----:B------:R-:W1:Y:S01]  /*76e0*/  LDSM.16.M88.4 R44, [R117+0x1400] ;  /* 0x00140000752c783b */ /* 0x000e620000000200 */
[----:B------:R-:W-:Y:S02]  /*76f0*/  IADD3 R116, R117, 0x1020, RZ ;  /* 0x0000102075747810 */ /* 0x000fe40007ffe0ff */
[----:B------:R-:W-:Y:S01]  /*7700*/  @P0 IADD3 R116, R0, -0x20, RZ ;  /* 0xffffffe000740810 */ /* 0x000fe20007ffe0ff */
[----:B------:R-:W5:Y:S01]  /*7710*/  LDSM.16.M88.4 R16, [R117+0x1800] ;  /* 0x001800007510783b */ /* 0x000f620000000200 */
[C---:B------:R-:W-:Y:S01]  /*7720*/  IADD3 R79, R87.reuse, 0x20, RZ ;  /* 0x00000020574f7810 */ /* 0x040fe20007ffe0ff */
[----:B------:R-:W-:Y:S01]  /*7730*/  I2F R67, R69 ;  /* 0x0000004500437306 */ /* 0x000fe20000201400 */
[----:B------:R-:W-:Y:S01]  /*7740*/  IADD3 R75, R87, 0x28, RZ ;  /* 0x00000028574b7810 */ /* 0x000fe20007ffe0ff */
[----:B------:R-:W2:Y:S01]  /*7750*/  LDSM.16.M88.4 R60, [R117+0x1000] ;  /* 0x00100000753c783b */ /* 0x000ea20000000200 */
[----:B------:R-:W-:Y:S02]  /*7760*/  IMNMX R0, R85, R54, PT ;  /* 0x0000003655007217 */ /* 0x000fe40003800200 */
[----:B------:R-:W-:Y:S01]  /*7770*/  IADD3 R81, R87, 0x29, RZ ;  /* 0x0000002957517810 */ /* 0x000fe20007ffe0ff */
[----:B------:R-:W-:Y:S01]  /*7780*/  LDSM.16.M88.4 R32, [R118] ;  /* 0x000000007620783b */ /* 0x000fe20000000200 */
[-C--:B------:R-:W-:Y:S01]  /*7790*/  ISETP.GE.AND P6, PT, R73, R0.reuse, PT ;  /* 0x000000004900720c */ /* 0x080fe20003fc6270 */
[----:B------:R-:W-:Y:S01]  /*77a0*/  I2F R66, R77 ;  /* 0x0000004d00427306 */ /* 0x000fe20000201400 */
[-C--:B------:R-:W-:Y:S01]  /*77b0*/  ISETP.GE.AND P5, PT, R69, R0.reuse, PT ;  /* 0x000000004500720c */ /* 0x080fe20003fa6270 */
[----:B------:R-:W3:Y:S01]  /*77c0*/  LDSM.16.M88.4 R48, [R116+0x400] ;  /* 0x000400007430783b */ /* 0x000ee20000000200 */
[----:B------:R-:W-:-:S02]  /*77d0*/  ISETP.GE.AND P2, PT, R77, R0, PT ;  /* 0x000000004d00720c */ /* 0x000fc40003f46270 */
[C---:B------:R-:W-:Y:S01]  /*77e0*/  IADD3 R115, R116.reuse, 0x400, RZ ;  /* 0x0000040074737810 */ /* 0x040fe20007ffe0ff */
[----:B------:R-:W4:Y:S01]  /*77f0*/  LDSM.16.M88.4 R36, [R117+0x1c00] ;  /* 0x001c00007524783b */ /* 0x000f220000000200 */
[C---:B------:R-:W-:Y:S01]  /*7800*/  IADD3 R114, R116.reuse, 0x800, RZ ;  /* 0x0000080074727810 */ /* 0x040fe20007ffe0ff */
[----:B------:R-:W-:Y:S01]  /*7810*/  I2F R71, R79 ;  /* 0x0000004f00477306 */ /* 0x000fe20000201400 */
[C---:B------:R-:W-:Y:S01]  /*7820*/  IADD3 R113, R116.reuse, 0xc00, RZ ;  /* 0x00000c0074717810 */ /* 0x040fe20007ffe0ff */
[----:B------:R-:W2:Y:S01]  /*7830*/  LDSM.16.M88.4 R28, [R116+0x800] ;  /* 0x00080000741c783b */ /* 0x000ea20000000200 */
[C---:B------:R-:W-:Y:S02]  /*7840*/  IADD3 R112, R116.reuse, 0x1000, RZ ;  /* 0x0000100074707810 */ /* 0x040fe40007ffe0ff */
[C---:B------:R-:W-:Y:S01]  /*7850*/  IADD3 R111, R116.reuse, 0x1400, RZ ;  /* 0x00001400746f7810 */ /* 0x040fe20007ffe0ff */
[----:B------:R-:W2:Y:S01]  /*7860*/  LDSM.16.M88.4 R56, [R116] ;  /* 0x000000007438783b */ /* 0x000ea20000000200 */
[----:B------:R-:W-:Y:S01]  /*7870*/  IADD3 R110, R116, 0x1800, RZ ;  /* 0x00001800746e7810 */ /* 0x000fe20007ffe0ff */
[----:B------:R-:W-:Y:S02]  /*7880*/  I2F R53, R75 ;  /* 0x0000004b00357306 */ /* 0x000fe40000201400 */
[----:B------:R-:W2:Y:S06]  /*7890*/  LDSM.16.M88.4 R24, [R116+0xc00] ;  /* 0x000c00007418783b */ /* 0x000eac0000000200 */
[----:B------:R-:W-:Y:S01]  /*78a0*/  I2F R55, R75 ;  /* 0x0000004b00377306 */ /* 0x000fe20000201400 */
[C---:B-1----:R-:W-:Y:S07]  /*78b0*/  HMMA.16816.F32 R4, R40.reuse, R44, RZ ;  /* 0x0000002c2804723c */ /* 0x042fee00000018ff */
[----:B------:R-:W-:Y:S01]  /*78c0*/  I2F R68, R81 ;  /* 0x0000005100447306 */ /* 0x000fe20000201400 */
[C---:B------:R-:W-:Y:S08]  /*78d0*/  HMMA.16816.F32 R44, R40.reuse, R46, RZ ;  /* 0x0000002e282c723c */ /* 0x040ff000000018ff */
[C---:B---3-5:R-:W-:Y:S08]  /*78e0*/  HMMA.16816.F32 R20, R40.reuse, R16, RZ ;  /* 0x000000102814723c */ /* 0x068ff000000018ff */
[C---:B------:R-:W-:Y:S08]  /*78f0*/  HMMA.16816.F32 R16, R40.reuse, R18, RZ ;  /* 0x000000122810723c */ /* 0x040ff000000018ff */
[----:B--2---:R-:W-:Y:S01]  /*7900*/  HMMA.16816.F32 R12, R40, R60, RZ ;  /* 0x0000003c280c723c */ /* 0x004fe200000018ff */
[----:B------:R-:W1:Y:S07]  /*7910*/  I2F R60, R73 ;  /* 0x00000049003c7306 */ /* 0x000e6e0000201400 */
[C---:B------:R-:W-:Y:S01]  /*7920*/  HMMA.16816.F32 R4, R32.reuse, R48, R4 ;  /* 0x000000302004723c */ /* 0x040fe20000001804 */
[----:B------:R-:W2:Y:S07]  /*7930*/  I2F R61, R69 ;  /* 0x00000045003d7306 */ /* 0x000eae0000201400 */
[----:B------:R-:W-:Y:S08]  /*7940*/  HMMA.16816.F32 R44, R32, R50, R44 ;  /* 0x00000032202c723c */ /* 0x000ff0000000182c */
[----:B----4-:R-:W-:Y:S07]  /*7950*/  HMMA.16816.F32 R48, R40, R36, RZ ;  /* 0x000000242830723c */ /* 0x010fee00000018ff */
[----:B------:R-:W-:Y:S01]  /*7960*/  IADD3 R37, R85, 0x8, RZ ;  /* 0x0000000855257810 */ /* 0x000fe20007ffe0ff */
[----:B------:R-:W-:Y:S01]  /*7970*/  HMMA.16816.F32 R20, R32, R28, R20 ;  /* 0x0000001c2014723c */ /* 0x000fe20000001814 */
[----:B-1----:R-:W-:-:S02]  /*7980*/  FFMA.FTZ R7, R120, R60, R7 ;  /* 0x0000003c78077223 */ /* 0x002fc40000010007 */
[----:B------:R-:W-:Y:S01]  /*7990*/  IMNMX R2, R37, R54, PT ;  /* 0x0000003625027217 */ /* 0x000fe20003800200 */
[----:B------:R-:W-:Y:S02]  /*79a0*/  IMAD R54, R8, 0x20, R65 ;  /* 0x0000002008367824 */ /* 0x000fe400078e0241 */
[C---:B------:R-:W-:Y:S01]  /*79b0*/  FFMA.FTZ R8, R120.reuse, R64, R5 ;  /* 0x0000004078087223 */ /* 0x040fe20000010005 */
[-C--:B------:R-:W-:Y:S01]  /*79c0*/  ISETP.GE.AND P4, PT, R73, R2.reuse, PT ;  /* 0x000000024900720c */ /* 0x080fe20003f86270 */
[----:B------:R-:W-:Y:S01]  /*79d0*/  HMMA.16816.F32 R36, R40, R38, RZ ;  /* 0x000000262824723c */ /* 0x000fe200000018ff */
[C---:B--2---:R-:W-:Y:S01]  /*79e0*/  FFMA.FTZ R44, R120.reuse, R61, R44 ;  /* 0x0000003d782c7223 */ /* 0x044fe2000001002c */
[-C--:B------:R-:W-:Y:S01]  /*79f0*/  ISETP.GE.AND P3, PT, R69, R2.reuse, PT ;  /* 0x000000024500720c */ /* 0x080fe20003f66270 */
[C---:B------:R-:W-:Y:S01]  /*7a00*/  FFMA.FTZ R46, R120.reuse, R67, R46 ;  /* 0x00000043782e7223 */ /* 0x040fe2000001002e */
[----:B------:R-:W-:Y:S01]  /*7a10*/  ISETP.GE.AND P0, PT, R77, R2, PT ;  /* 0x000000024d00720c */ /* 0x000fe20003f06270 */
[----:B------:R-:W-:Y:S01]  /*7a20*/  FFMA.FTZ R89, R120, R66, R47 ;  /* 0x0000004278597223 */ /* 0x000fe2000001002f */
[----:B------:R-:W-:Y:S01]  /*7a30*/  FSEL R8, R8, -INF , !P6 ;  /* 0xff80000008087808 */ /* 0x000fe20007000000 */
[----:B------:R-:W-:Y:S01]  /*7a40*/  I2F R65, R81 ;  /* 0x0000005100417306 */ /* 0x000fe20000201400 */
[----:B------:R-:W-:Y:S01]  /*7a50*/  HMMA.16816.F32 R16, R32, R30, R16 ;  /* 0x0000001e2010723c */ /* 0x000fe20000001810 */
[----:B------:R-:W-:Y:S01]  /*7a60*/  FSEL R93, R7, -INF , !P4 ;  /* 0xff800000075d7808 */ /* 0x000fe20006000000 */
[----:B------:R-:W1:Y:S01]  /*7a70*/  LDSM.16.M88.4 R28, [R117+0x2000] ;  /* 0x00200000751c783b */ /* 0x000e620000000200 */
[----:B------:R-:W-:Y:S01]  /*7a80*/  ISETP.GE.AND P6, PT, R79, R0, PT ;  /* 0x000000004f00720c */ /* 0x000fe20003fc6270 */
[----:B------:R-:W-:Y:S01]  /*7a90*/  IMAD.IADD R54, R3, 0x1, R54 ;  /* 0x0000000103367824 */ /* 0x000fe200078e0236 */
[----:B------:R-:W-:-:S02]  /*7aa0*/  ISETP.GE.AND P4, PT, R79, R2, PT ;  /* 0x000000024f00720c */ /* 0x000fc40003f86270 */
[C---:B------:R-:W-:Y:S01]  /*7ab0*/  IADD3 R69, R87.reuse, 0x30, RZ ;  /* 0x0000003057457810 */ /* 0x040fe20007ffe0ff */
[C---:B------:R-:W-:Y:S01]  /*7ac0*/  HMMA.16816.F32 R12, R32.reuse, R56, R12 ;  /* 0x00000038200c723c */ /* 0x040fe2000000180c */
[----:B------:R-:W2:Y:S01]  /*7ad0*/  I2F R56, R77 ;  /* 0x0000004d00387306 */ /* 0x000ea20000201400 */
[----:B------:R-:W-:Y:S01]  /*7ae0*/  FFMA.FTZ R20, R120, R71, R20 ;  /* 0x0000004778147223 */ /* 0x000fe20000010014 */
[----:B------:R-:W-:Y:S02]  /*7af0*/  FSEL R66, R44, -INF , !P5 ;  /* 0xff8000002c427808 */ /* 0x000fe40006800000 */
[----:B------:R-:W-:Y:S02]  /*7b00*/  FSEL R91, R46, -INF , !P3 ;  /* 0xff8000002e5b7808 */ /* 0x000fe40005800000 */
[----:B------:R-:W-:Y:S01]  /*7b10*/  IADD3 R47, R87, 0x31, RZ ;  /* 0x00000031572f7810 */ /* 0x000fe20007ffe0ff */
[----:B------:R-:W-:Y:S01]  /*7b20*/  HMMA.16816.F32 R48, R32, R24, R48 ;  /* 0x000000182030723c */ /* 0x000fe20000001830 */
[----:B------:R-:W3:Y:S01]  /*7b30*/  I2F R57, R79 ;  /* 0x0000004f00397306 */ /* 0x000ee20000201400 */
[----:B------:R-:W-:-:S02]  /*7b40*/  ISETP.GE.AND P5, PT, R75, R0, PT ;  /* 0x000000004b00720c */ /* 0x000fc40003fa6270 */
[----:B------:R-:W-:Y:S02]  /*7b50*/  ISETP.GE.AND P3, PT, R75, R2, PT ;  /* 0x000000024b00720c */ /* 0x000fe40003f66270 */
[----:B------:R-:W-:Y:S02]  /*7b60*/  FSEL R89, R89, -INF , !P0 ;  /* 0xff80000059597808 */ /* 0x000fe40004000000 */
[----:B------:R-:W-:Y:S01]  /*7b70*/  HMMA.16816.F32 R36, R32, R26, R36 ;  /* 0x0000001a2024723c */ /* 0x000fe20000001824 */
[C---:B--2---:R-:W-:Y:S01]  /*7b80*/  FFMA.FTZ R45, R120.reuse, R56, R45 ;  /* 0x00000038782d7223 */ /* 0x044fe2000001002d */
[----:B------:R-:W-:Y:S01]  /*7b90*/  ISETP.GE.AND P0, PT, R81, R2, PT ;  /* 0x000000025100720c */ /* 0x000fe20003f06270 */
[----:B------:R-:W-:Y:S01]  /*7ba0*/  FFMA.FTZ R16, R120, R53, R16 ;  /* 0x0000003578107223 */ /* 0x000fe20000010010 */
[----:B------:R-:W-:Y:S01]  /*7bb0*/  FSEL R20, R20, -INF , !P6 ;  /* 0xff80000014147808 */ /* 0x000fe20007000000 */
[C---:B------:R-:W-:Y:S01]  /*7bc0*/  FFMA.FTZ R18, R120.reuse, R55, R18 ;  /* 0x0000003778127223 */ /* 0x040fe20000010012 */
[----:B------:R-:W-:Y:S01]  /*7bd0*/  FSEL R64, R45, -INF , !P2 ;  /* 0xff8000002d407808 */ /* 0x000fe20005000000 */
[----:B------:R-:W2:Y:S01]  /*7be0*/  I2F R5, R69 ;  /* 0x0000004500057306 */ /* 0x000ea20000201400 */
[----:B------:R-:W-:Y:S01]  /*7bf0*/  ISETP.GE.AND P2, PT, R81, R0, PT ;  /* 0x000000005100720c */ /* 0x000fe20003f46270 */
[C---:B---3--:R-:W-:Y:S01]  /*7c00*/  FFMA.FTZ R22, R120.reuse, R57, R22 ;  /* 0x0000003978167223 */ /* 0x048fe20000010016 */
[----:B------:R-:W-:Y:S01]  /*7c10*/  HMMA.16816.F32 R60, R40, R62, RZ ;  /* 0x0000003e283c723c */ /* 0x000fe200000018ff */
[----:B------:R-:W-:Y:S01]  /*7c20*/  IADD3 R57, R87, 0x38, RZ ;  /* 0x0000003857397810 */ /* 0x000fe20007ffe0ff */
[C---:B------:R-:W-:Y:S01]  /*7c30*/  FFMA.FTZ R17, R120.reuse, R68, R17 ;  /* 0x0000004478117223 */ /* 0x040fe20000010011 */
[C---:B------:R-:W-:Y:S01]  /*7c40*/  ISETP.GE.AND P6, PT, R69.reuse, R0, PT ;  /* 0x000000004500720c */ /* 0x040fe20003fc6270 */
[----:B------:R-:W-:Y:S01]  /*7c50*/  FFMA.FTZ R19, R120, R65, R19 ;  /* 0x0000004178137223 */ /* 0x000fe20000010013 */
[----:B------:R-:W-:Y:S01]  /*7c60*/  FSEL R81, R22, -INF , !P4 ;  /* 0xff80000016517808 */ /* 0x000fe20006000000 */
[----:B------:R3:W4:Y:S01]  /*7c70*/  I2F R7, R69 ;  /* 0x0000004500077306 */ /* 0x0007220000201400 */
[----:B------:R-:W-:Y:S01]  /*7c80*/  ISETP.GE.AND P4, PT, R69, R2, PT ;  /* 0x000000024500720c */ /* 0x000fe20003f86270 */
[----:B------:R-:W-:Y:S01]  /*7c90*/  FFMA.FTZ R12, R120, R11, R12 ;  /* 0x0000000b780c7223 */ /* 0x000fe2000001000c */
[----:B------:R-:W-:-:S02]  /*7ca0*/  FSEL R70, R16, -INF , !P5 ;  /* 0xff80000010467808 */ /* 0x000fc40006800000 */
[-C--:B------:R-:W-:Y:S02]  /*7cb0*/  ISETP.GE.AND P5, PT, R47, R0.reuse, PT ;  /* 0x000000002f00720c */ /* 0x080fe40003fa6270 */
[----:B------:R-:W-:Y:S01]  /*7cc0*/  IADD3 R27, R87, 0x1, RZ ;  /* 0x00000001571b7810 */ /* 0x000fe20007ffe0ff */
[----:B------:R-:W5:Y:S01]  /*7cd0*/  I2F R24, R47 ;  /* 0x0000002f00187306 */ /* 0x000f620000201400 */
[----:B------:R-:W-:Y:S01]  /*7ce0*/  FSEL R22, R17, -INF , !P2 ;  /* 0xff80000011167808 */ /* 0x000fe20005000000 */
[----:B--2---:R-:W-:Y:S01]  /*7cf0*/  FFMA.FTZ R5, R120, R5, R48 ;  /* 0x0000000578057223 */ /* 0x004fe20000010030 */
[----:B------:R-:W-:Y:S02]  /*7d00*/  FSEL R67, R19, -INF , !P0 ;  /* 0xff80000013437808 */ /* 0x000fe40004000000 */
[----:B------:R-:W-:Y:S02]  /*7d10*/  IADD3 R55, R87, 0x8, RZ ;  /* 0x0000000857377810 */ /* 0x000fe40007ffe0ff */
[----:B------:R-:W-:Y:S01]  /*7d20*/  ISETP.GE.AND P2, PT, R57, R0, PT ;  /* 0x000000003900720c */ /* 0x000fe20003f46270 */
[----:B------:R-:W2:Y:S01]  /*7d30*/  I2F R25, R47 ;  /* 0x0000002f00197306 */ /* 0x000ea20000201400 */
[----:B---3--:R-:W-:Y:S01]  /*7d40*/  FSEL R69, R18, -INF , !P3 ;  /* 0xff80000012457808 */ /* 0x008fe20005800000 */
[----:B----4-:R-:W-:Y:S01]  /*7d50*/  FFMA.FTZ R50, R120, R7, R50 ;  /* 0x0000000778327223 */ /* 0x010fe20000010032 */
[-C--:B------:R-:W-:Y:S01]  /*7d60*/  ISETP.GE.AND P3, PT, R47, R2.reuse, PT ;  /* 0x000000022f00720c */ /* 0x080fe20003f66270 */
[----:B------:R-:W3:Y:S01]  /*7d70*/  LDSM.16.M88.4 R16, [R116+0x1000] ;  /* 0x001000007410783b */ /* 0x000ee20000000200 */
[----:B------:R-:W-:Y:S01]  /*7d80*/  HMMA.16816.F32 R60, R32, R58, R60 ;  /* 0x0000003a203c723c */ /* 0x000fe2000000183c */
[----:B------:R-:W-:-:S02]  /*7d90*/  ISETP.GE.AND P0, PT, R57, R2, PT ;  /* 0x000000023900720c */ /* 0x000fc40003f06270 */
[----:B------:R-:W4:Y:S01]  /*7da0*/  I2F R45, R57 ;  /* 0x00000039002d7306 */ /* 0x000f220000201400 */
[----:B-----5:R-:W-:Y:S01]  /*7db0*/  FFMA.FTZ R24, R120, R24, R49 ;  /* 0x0000001878187223 */ /* 0x020fe20000010031 */
[----:B------:R-:W-:Y:S02]  /*7dc0*/  FSEL R76, R5, -INF , !P6 ;  /* 0xff800000054c7808 */ /* 0x000fe40007000000 */
[----:B------:R-:W-:Y:S02]  /*7dd0*/  FSEL R65, R50, -INF , !P4 ;  /* 0xff80000032417808 */ /* 0x000fe40006000000 */
[C---:B------:R-:W-:Y:S02]  /*7de0*/  ISETP.GE.AND P6, PT, R27.reuse, R0, PT ;  /* 0x000000001b00720c */ /* 0x040fe40003fc6270 */
[----:B------:R-:W5:Y:S01]  /*7df0*/  I2F R47, R57 ;  /* 0x00000039002f7306 */ /* 0x000f620000201400 */
[----:B------:R-:W-:Y:S01]  /*7e00*/  ISETP.GE.AND P4, PT, R27, R2, PT ;  /* 0x000000021b00720c */ /* 0x000fe20003f86270 */
[----:B--2---:R-:W-:Y:S01]  /*7e10*/  FFMA.FTZ R53, R120, R25, R51 ;  /* 0x0000001978357223 */ /* 0x004fe20000010033 */
[----:B------:R-:W-:-:S02]  /*7e20*/  FSEL R72, R24, -INF , !P5 ;  /* 0xff80000018487808 */ /* 0x000fc40006800000 */
[----:B------:R-:W-:Y:S02]  /*7e30*/  IADD3 R51, R87, 0x9, RZ ;  /* 0x0000000957337810 */ /* 0x000fe40007ffe0ff */
[----:B------:R-:W-:Y:S01]  /*7e40*/  FSEL R53, R53, -INF , !P3 ;  /* 0xff80000035357808 */ /* 0x000fe20005800000 */
[----:B----4-:R-:W-:Y:S01]  /*7e50*/  FFMA.FTZ R36, R120, R45, R36 ;  /* 0x0000002d78247223 */ /* 0x010fe20000010024 */
[----:B------:R1:W2:Y:S01]  /*7e60*/  I2F R7, R27 ;  /* 0x0000001b00077306 */ /* 0x0002a20000201400 */
[C---:B------:R-:W-:Y:S02]  /*7e70*/  ISETP.GE.AND P5, PT, R55.reuse, R0, PT ;  /* 0x000000003700720c */ /* 0x040fe40003fa6270 */
[----:B------:R-:W-:Y:S02]  /*7e80*/  ISETP.GE.AND P3, PT, R55, R2, PT ;  /* 0x000000023700720c */ /* 0x000fe40003f66270 */
[----:B------:R-:W-:Y:S01]  /*7e90*/  FSEL R80, R36, -INF , !P2 ;  /* 0xff80000024507808 */ /* 0x000fe20005000000 */
[----:B-----5:R-:W-:-:S02]  /*7ea0*/  FFMA.FTZ R38, R120, R47, R38 ;  /* 0x0000002f78267223 */ /* 0x020fc40000010026 */
[----:B------:R-:W4:Y:S01]  /*7eb0*/  I2F R49, R55 ;  /* 0x0000003700317306 */ /* 0x000f220000201400 */
[----:B------:R-:W5:Y:S01]  /*7ec0*/  LDSM.16.M88.4 R44, [R117+0x2400] ;  /* 0x00240000752c783b */ /* 0x000f620000000200 */
[----:B------:R-:W-:Y:S02]  /*7ed0*/  IADD3 R57, R87, 0x10, RZ ;  /* 0x0000001057397810 */ /* 0x000fe40007ffe0ff */
[----:B------:R-:W-:Y:S02]  /*7ee0*/  ISETP.GE.AND P2, PT, R51, R0, PT ;  /* 0x000000003300720c */ /* 0x000fe40003f46270 */
[C---:B------:R-:W-:Y:S01]  /*7ef0*/  IADD3 R71, R87.reuse, 0x39, RZ ;  /* 0x0000003957477810 */ /* 0x040fe20007ffe0ff */
[----:B-1----:R-:W-:Y:S01]  /*7f00*/  HMMA.16816.F32 R24, R40, R28, RZ ;  /* 0x0000001c2818723c */ /* 0x002fe200000018ff */
[CC--:B--2---:R-:W-:Y:S01]  /*7f10*/  FFMA.FTZ R13, R120.reuse, R7.reuse, R13 ;  /* 0x00000007780d7223 */ /* 0x0c4fe2000001000d */
[----:B------:R-:W1:Y:S01]  /*7f20*/  I2F R5, R51 ;  /* 0x0000003300057306 */ /* 0x000e620000201400 */
[----:B------:R-:W-:Y:S01]  /*7f30*/  FFMA.FTZ R15, R120, R7, R15 ;  /* 0x00000007780f7223 */ /* 0x000fe2000001000f */
[----:B------:R-:W-:-:S02]  /*7f40*/  IADD3 R73, R87, 0x41, RZ ;  /* 0x0000004157497810 */ /* 0x000fc40007ffe0ff */
[----:B------:R-:W-:Y:S02]  /*7f50*/  FSEL R74, R13, -INF , !P6 ;  /* 0xff8000000d4a7808 */ /* 0x000fe40007000000 */
[----:B------:R-:W-:Y:S01]  /*7f60*/  FSEL R13, R15, -INF , !P4 ;  /* 0xff8000000f0d7808 */ /* 0x000fe20006000000 */
[CC--:B----4-:R-:W-:Y:S01]  /*7f70*/  FFMA.FTZ R60, R120.reuse, R49.reuse, R60 ;  /* 0x00000031783c7223 */ /* 0x0d0fe2000001003c */
[----:B------:R2:W4:Y:S01]  /*7f80*/  I2F R7, R57 ;  /* 0x0000003900077306 */ /* 0x0005220000201400 */
[C---:B------:R-:W-:Y:S01]  /*7f90*/  ISETP.GE.AND P6, PT, R57.reuse, R0, PT ;  /* 0x000000003900720c */ /* 0x040fe20003fc6270 */
[----:B------:R-:W-:Y:S01]  /*7fa0*/  FFMA.FTZ R15, R120, R49, R62 ;  /* 0x00000031780f7223 */ /* 0x000fe2000001003e */
[-C--:B------:R-:W-:Y:S01]  /*7fb0*/  ISETP.GE.AND P4, PT, R57, R2.reuse, PT ;  /* 0x000000023900720c */ /* 0x080fe20003f86270 */
[----:B------:R-:W-:Y:S01]  /*7fc0*/  HMMA.16816.F32 R28, R40, R30, RZ ;  /* 0x0000001e281c723c */ /* 0x000fe200000018ff */
[----:B------:R-:W-:Y:S02]  /*7fd0*/  FSEL R55, R38, -INF , !P0 ;  /* 0xff80000026377808 */ /* 0x000fe40004000000 */
[----:B------:R-:W-:Y:S01]  /*7fe0*/  ISETP.GE.AND P0, PT, R51, R2, PT ;  /* 0x000000023300720c */ /* 0x000fe20003f06270 */
[CC--:B-1----:R-:W-:Y:S01]  /*7ff0*/  FFMA.FTZ R94, R120.reuse, R5.reuse, R61 ;  /* 0x00000005785e7223 */ /* 0x0c2fe2000001003d */
[----:B------:R-:W1:Y:S01]  /*8000*/  LDSM.16.M88.4 R48, [R117+0x2800] ;  /* 0x002800007530783b */ /* 0x000e620000000200 */
[----:B------:R-:W-:Y:S01]  /*8010*/  FFMA.FTZ R63, R120, R5, R63 ;  /* 0x00000005783f7223 */ /* 0x000fe2000001003f */
[----:B------:R-:W5:Y:S01]  /*8020*/  I2F R36, R71 ;  /* 0x0000004700247306 */ /* 0x000f620000201400 */
[----:B------:R-:W-:-:S02]  /*8030*/  FSEL R88, R60, -INF , !P5 ;  /* 0xff8000003c587808 */ /* 0x000fc40006800000 */
[----:B---3--:R-:W-:Y:S01]  /*8040*/  HMMA.16816.F32 R24, R32, R16, R24 ;  /* 0x000000102018723c */ /* 0x008fe20000001818 */
[----:B------:R-:W-:Y:S01]  /*8050*/  FSEL R15, R15, -INF , !P3 ;  /* 0xff8000000f0f7808 */ /* 0x000fe20005800000 */
[----:B--2---:R-:W2:Y:S01]  /*8060*/  LDSM.16.M88.4 R56, [R116+0x1400] ;  /* 0x001400007438783b */ /* 0x004ea20000000200 */
[CC--:B----4-:R-:W-:Y:S01]  /*8070*/  FFMA.FTZ R4, R120.reuse, R7.reuse, R4 ;  /* 0x0000000778047223 */ /* 0x0d0fe20000010004 */
[----:B------:R-:W-:Y:S01]  /*8080*/  FSEL R99, R63, -INF , !P0 ;  /* 0xff8000003f637808 */ /* 0x000fe20004000000 */
[----:B------:R-:W-:Y:S01]  /*8090*/  FFMA.FTZ R121, R120, R7, R6 ;  /* 0x0000000778797223 */ /* 0x000fe20000010006 */
[----:B------:R-:W-:Y:S01]  /*80a0*/  I2F R68, R73 ;  /* 0x0000004900447306 */ /* 0x000fe20000201400 */
[----:B------:R-:W-:Y:S02]  /*80b0*/  IADD3 R17, R87, 0x40, RZ ;  /* 0x0000004057117810 */ /* 0x000fe40007ffe0ff */
[----:B------:R-:W-:Y:S02]  /*80c0*/  FSEL R96, R4, -INF , !P6 ;  /* 0xff80000004607808 */ /* 0x000fe40007000000 */
[----:B-----5:R-:W-:Y:S01]  /*80d0*/  HMMA.16816.F32 R4, R40, R44, RZ ;  /* 0x0000002c2804723c */ /* 0x020fe200000018ff */
[C---:B------:R-:W-:Y:S01]  /*80e0*/  ISETP.GE.AND P5, PT, R71.reuse, R0, PT ;  /* 0x000000004700720c */ /* 0x040fe20003fa6270 */
[CC--:B------:R-:W-:Y:S01]  /*80f0*/  FFMA.FTZ R37, R120.reuse, R36.reuse, R37 ;  /* 0x0000002478257223 */ /* 0x0c0fe20000010025 */
[----:B------:R-:W3:Y:S01]  /*8100*/  I2F R61, R17 ;  /* 0x00000011003d7306 */ /* 0x000ee20000201400 */
[----:B------:R-:W-:Y:S01]  /*8110*/  FFMA.FTZ R39, R120, R36, R39 ;  /* 0x0000002478277223 */ /* 0x000fe20000010027 */
[----:B------:R-:W-:-:S02]  /*8120*/  ISETP.GE.AND P3, PT, R71, R2, PT ;  /* 0x000000024700720c */ /* 0x000fc40003f66270 */
[----:B------:R-:W-:Y:S01]  /*8130*/  IADD3 R63, R87, 0x48, RZ ;  /* 0x00000048573f7810 */ /* 0x000fe20007ffe0ff */
[----:B------:R-:W-:Y:S01]  /*8140*/  HMMA.16816.F32 R28, R32, R18, R28 ;  /* 0x00000012201c723c */ /* 0x000fe2000000181c */
[----:B------:R-:W-:Y:S02]  /*8150*/  FSEL R121, R121, -INF , !P4 ;  /* 0xff80000079797808 */ /* 0x000fe40006000000 */
[C---:B------:R-:W-:Y:S02]  /*8160*/  ISETP.GE.AND P6, PT, R73.reuse, R0, PT ;  /* 0x000000004900720c */ /* 0x040fe40003fc6270 */
[----:B------:R-:W-:Y:S02]  /*8170*/  ISETP.GE.AND P4, PT, R73, R2, PT ;  /* 0x000000024900720c */ /* 0x000fe40003f86270 */
[----:B------:R-:W-:Y:S01]  /*8180*/  FSEL R90, R37, -INF , !P5 ;  /* 0xff800000255a7808 */ /* 0x000fe20006800000 */
[----:B------:R4:W5:Y:S01]  /*8190*/  I2F R73, R63 ;  /* 0x0000003f00497306 */ /* 0x0009620000201400 */
[----:B------:R-:W-:Y:S01]  /*81a0*/  FSEL R79, R39, -INF , !P3 ;  /* 0xff800000274f7808 */ /* 0x000fe20005800000 */
[----:B------:R-:W-:Y:S01]  /*81b0*/  HMMA.16816.F32 R44, R40, R46, RZ ;  /* 0x0000002e282c723c */ /* 0x000fe200000018ff */
[C---:B------:R-:W-:Y:S01]  /*81c0*/  ISETP.GE.AND P5, PT, R63.reuse, R0, PT ;  /* 0x000000003f00720c */ /* 0x040fe20003fa6270 */
[CC--:B---3--:R-:W-:Y:S01]  /*81d0*/  FFMA.FTZ R92, R120.reuse, R61.reuse, R24 ;  /* 0x0000003d785c7223 */ /* 0x0c8fe20000010018 */
[----:B------:R-:W-:Y:S01]  /*81e0*/  ISETP.GE.AND P3, PT, R63, R2, PT ;  /* 0x000000023f00720c */ /* 0x000fe20003f66270 */
[----:B------:R-:W-:Y:S01]  /*81f0*/  FFMA.FTZ R26, R120, R61, R26 ;  /* 0x0000003d781a7223 */ /* 0x000fe2000001001a */
[----:B------:R-:W-:-:S02]  /*8200*/  FSEL R94, R94, -INF , !P2 ;  /* 0xff8000005e5e7808 */ /* 0x000fc40005000000 */
[C---:B------:R-:W-:Y:S01]  /*8210*/  ISETP.GE.AND P0, PT, R17.reuse, R2, PT ;  /* 0x000000021100720c */ /* 0x040fe20003f06270 */
[----:B-1----:R-:W-:Y:S01]  /*8220*/  HMMA.16816.F32 R36, R40, R48, RZ ;  /* 0x000000302824723c */ /* 0x002fe200000018ff */
[----:B------:R-:W-:Y:S02]  /*8230*/  ISETP.GE.AND P2, PT, R17, R0, PT ;  /* 0x000000001100720c */ /* 0x000fe40003f46270 */
[----:B------:R-:W1:Y:S01]  /*8240*/  LDSM.16.M88.4 R16, [R116+0x1800] ;  /* 0x001800007410783b */ /* 0x000e620000000200 */
[C---:B------:R-:W-:Y:S02]  /*8250*/  IADD3 R71, R87.reuse, 0x49, RZ ;  /* 0x0000004957477810 */ /* 0x040fe40007ffe0ff */
[----:B------:R-:W-:Y:S01]  /*8260*/  FSEL R77, R26, -INF , !P0 ;  /* 0xff8000001a4d7808 */ /* 0x000fe20004000000 */
[----:B----4-:R-:W3:Y:S01]  /*8270*/  LDSM.16.M88.4 R60, [R117+0x2c00] ;  /* 0x002c0000753c783b */ /* 0x010ee20000000200 */
[C---:B--2---:R-:W-:Y:S01]  /*8280*/  HMMA.16816.F32 R4, R32.reuse, R56, R4 ;  /* 0x000000382004723c */ /* 0x044fe20000001804 */
[C---:B------:R-:W-:Y:S01]  /*8290*/  IADD3 R49, R87.reuse, 0x50, RZ ;  /* 0x0000005057317810 */ /* 0x040fe20007ffe0ff */
[CC--:B------:R-:W-:Y:S01]  /*82a0*/  FFMA.FTZ R26, R120.reuse, R68.reuse, R25 ;  /* 0x00000044781a7223 */ /* 0x0c0fe20000010019 */
[----:B------:R-:W2:Y:S01]  /*82b0*/  I2F R24, R71 ;  /* 0x0000004700187306 */ /* 0x000ea20000201400 */
[C---:B------:R-:W-:Y:S01]  /*82c0*/  FFMA.FTZ R68, R120.reuse, R68, R27 ;  /* 0x0000004478447223 */ /* 0x040fe2000001001b */
[----:B------:R-:W-:Y:S01]  /*82d0*/  IADD3 R27, R87, 0x51, RZ ;  /* 0x00000051571b7810 */ /* 0x000fe20007ffe0ff */
[-C--:B-----5:R-:W-:Y:S01]  /*82e0*/  FFMA.FTZ R98, R120, R73.reuse, R28 ;  /* 0x0000004978627223 */ /* 0x0a0fe2000001001c */
[----:B------:R-:W-:Y:S01]  /*82f0*/  FSEL R56, R26, -INF , !P6 ;  /* 0xff8000001a387808 */ /* 0x000fe20007000000 */
[----:B------:R-:W-:Y:S01]  /*8300*/  FFMA.FTZ R30, R120, R73, R30 ;  /* 0x00000049781e7223 */ /* 0x000fe2000001001e */
[----:B------:R-:W-:Y:S01]  /*8310*/  FSEL R92, R92, -INF , !P2 ;  /* 0xff8000005c5c7808 */ /* 0x000fe20005000000 */
[----:B------:R-:W-:Y:S01]  /*8320*/  HMMA.16816.F32 R44, R32, R58, R44 ;  /* 0x0000003a202c723c */ /* 0x000fe2000000182c */
[----:B------:R-:W4:Y:S01]  /*8330*/  I2F R25, R49 ;  /* 0x0000003100197306 */ /* 0x000f220000201400 */
[----:B------:R-:W-:-:S02]  /*8340*/  FSEL R98, R98, -INF , !P5 ;  /* 0xff80000062627808 */ /* 0x000fc40006800000 */
[----:B------:R-:W-:Y:S02]  /*8350*/  FSEL R75, R30, -INF , !P3 ;  /* 0xff8000001e4b7808 */ /* 0x000fe40005800000 */
[C---:B------:R-:W-:Y:S02]  /*8360*/  ISETP.GE.AND P5, PT, R27.reuse, R0, PT ;  /* 0x000000001b00720c */ /* 0x040fe40003fa6270 */
[----:B------:R-:W-:Y:S01]  /*8370*/  ISETP.GE.AND P3, PT, R27, R2, PT ;  /* 0x000000021b00720c */ /* 0x000fe20003f66270 */
[----:B------:R5:W1:Y:S01]  /*8380*/  I2F R28, R27 ;  /* 0x0000001b001c7306 */ /* 0x000a620000201400 */
[C---:B--2---:R-:W-:Y:S01]  /*8390*/  FFMA.FTZ R100, R120.reuse, R24, R29 ;  /* 0x0000001878647223 */ /* 0x044fe2000001001d */
[C---:B------:R-:W-:Y:S01]  /*83a0*/  ISETP.GE.AND P2, PT, R71.reuse, R0, PT ;  /* 0x000000004700720c */ /* 0x040fe20003f46270 */
[----:B------:R-:W-:Y:S01]  /*83b0*/  FFMA.FTZ R31, R120, R24, R31 ;  /* 0x00000018781f7223 */ /* 0x000fe2000001001f */
[----:B------:R-:W-:Y:S02]  /*83c0*/  ISETP.GE.AND P0, PT, R71, R2, PT ;  /* 0x000000024700720c */ /* 0x000fe40003f06270 */
[----:B------:R-:W-:Y:S01]  /*83d0*/  FSEL R71, R68, -INF , !P4 ;  /* 0xff80000044477808 */ /* 0x000fe20006000000 */
[CC--:B----4-:R-:W-:Y:S01]  /*83e0*/  FFMA.FTZ R4, R120.reuse, R25.reuse, R4 ;  /* 0x0000001978047223 */ /* 0x0d0fe20000010004 */
[C---:B------:R-:W-:Y:S01]  /*83f0*/  ISETP.GE.AND P6, PT, R49.reuse, R0, PT ;  /* 0x000000003100720c */ /* 0x040fe20003fc6270 */
[----:B------:R-:W-:Y:S01]  /*8400*/  FFMA.FTZ R6, R120, R25, R6 ;  /* 0x0000001978067223 */ /* 0x000fe20000010006 */
[----:B------:R-:W-:-:S02]  /*8410*/  ISETP.GE.AND P4, PT, R49, R2, PT ;  /* 0x000000023100720c */ /* 0x000fc40003f86270 */
[----:B------:R-:W-:Y:S02]  /*8420*/  IADD3 R49, R87, 0x58, RZ ;  /* 0x0000005857317810 */ /* 0x000fe40007ffe0ff */
[----:B------:R-:W-:Y:S01]  /*8430*/  FSEL R100, R100, -INF , !P2 ;  /* 0xff80000064647808 */ /* 0x000fe20005000000 */
[----:B-----5:R-:W2:Y:S01]  /*8440*/  LDSM.16.M88.4 R24, [R116+0x1c00] ;  /* 0x001c00007418783b */ /* 0x020ea20000000200 */
[----:B------:R-:W-:Y:S01]  /*8450*/  FSEL R85, R31, -INF , !P0 ;  /* 0xff8000001f557808 */ /* 0x000fe20004000000 */
[----:B------:R-:W4:Y:S01]  /*8460*/  I2F R29, R49 ;  /* 0x00000031001d7306 */ /* 0x000f220000201400 */
[C---:B------:R-:W-:Y:S01]  /*8470*/  ISETP.GE.AND P2, PT, R49.reuse, R0, PT ;  /* 0x000000003100720c */ /* 0x040fe20003f46270 */
[C---:B-1----:R-:W-:Y:S01]  /*8480*/  FFMA.FTZ R30, R120.reuse, R28, R5 ;  /* 0x0000001c781e7223 */ /* 0x042fe20000010005 */
[----:B------:R-:W-:Y:S01]  /*8490*/  ISETP.GE.AND P0, PT, R49, R2, PT ;  /* 0x000000023100720c */ /* 0x000fe20003f06270 */
[----:B------:R-:W-:Y:S01]  /*84a0*/  FFMA.FTZ R57, R120, R28, R7 ;  /* 0x0000001c78397223 */ /* 0x000fe20000010007 */
[----:B------:R-:W-:Y:S01]  /*84b0*/  FSEL R102, R4, -INF , !P6 ;  /* 0xff80000004667808 */ /* 0x000fe20007000000 */
[----:B------:R-:W-:Y:S01]  /*84c0*/  HMMA.16816.F32 R36, R32, R16, R36 ;  /* 0x000000102024723c */ /* 0x000fe20000001824 */
[----:B------:R-:W-:Y:S01]  /*84d0*/  FSEL R73, R6, -INF , !P4 ;  /* 0xff80000006497808 */ /* 0x000fe20006000000 */
[----:B------:R-:W-:-:S04]  /*84e0*/  DEPBAR.LE SB0, 0x0 ;  /* 0x000080000000791a */ /* 0x000fc80000000000 */
[C---:B------:R-:W-:Y:S02]  /*84f0*/  IADD3 R59, R87.reuse, 0x60, RZ ;  /* 0x00000060573b7810 */ /* 0x040fe40007ffe0ff */
[C---:B---3--:R-:W-:Y:S01]  /*8500*/  HMMA.16816.F32 R4, R40.reuse, R60, RZ ;  /* 0x0000003c2804723c */ /* 0x048fe200000018ff */
[C---:B------:R-:W-:Y:S01]  /*8510*/  IADD3 R17, R87.reuse, 0x59, RZ ;  /* 0x0000005957117810 */ /* 0x040fe20007ffe0ff */
[CC--:B----4-:R-:W-:Y:S01]  /*8520*/  FFMA.FTZ R44, R120.reuse, R29.reuse, R44 ;  /* 0x0000001d782c7223 */ /* 0x0d0fe2000001002c */
[----:B------:R-:W-:Y:S01]  /*8530*/  IADD3 R31, R87, 0x61, RZ ;  /* 0x00000061571f7810 */ /* 0x000fe20007ffe0ff */
[----:B------:R-:W-:Y:S01]  /*8540*/  FFMA.FTZ R46, R120, R29, R46 ;  /* 0x0000001d782e7223 */ /* 0x000fe2000001002e */
[----:B------:R-:W1:Y:S01]  /*8550*/  I2F R16, R17 ;  /* 0x0000001100107306 */ /* 0x000e620000201400 */
[C---:B------:R-:W-:Y:S02]  /*8560*/  ISETP.GE.AND P6, PT, R17.reuse, R0, PT ;  /* 0x000000001100720c */ /* 0x040fe40003fc6270 */
[----:B------:R-:W-:Y:S01]  /*8570*/  HMMA.16816.F32 R48, R40, R50, RZ ;  /* 0x000000322830723c */ /* 0x000fe200000018ff */
[----:B------:R-:W-:-:S02]  /*8580*/  ISETP.GE.AND P4, PT, R17, R2, PT ;  /* 0x000000021100720c */ /* 0x000fc40003f86270 */
[----:B------:R-:W-:Y:S02]  /*8590*/  FSEL R60, R30, -INF , !P5 ;  /* 0xff8000001e3c7808 */ /* 0x000fe40006800000 */
[----:B------:R3:W4:Y:S01]  /*85a0*/  I2F R17, R59 ;  /* 0x0000003b00117306 */ /* 0x0007220000201400 */
[----:B------:R-:W-:Y:S02]  /*85b0*/  FSEL R57, R57, -INF , !P3 ;  /* 0xff80000039397808 */ /* 0x000fe40005800000 */
[----:B------:R-:W-:Y:S01]  /*85c0*/  HMMA.16816.F32 R40, R40, R62, RZ ;  /* 0x0000003e2828723c */ /* 0x000fe200000018ff */
[----:B------:R-:W-:Y:S02]  /*85d0*/  IADD3 R61, R87, 0x69, RZ ;  /* 0x00000069573d7810 */ /* 0x000fe40007ffe0ff */
[C---:B------:R-:W-:Y:S02]  /*85e0*/  ISETP.GE.AND P5, PT, R59.reuse, R0, PT ;  /* 0x000000003b00720c */ /* 0x040fe40003fa6270 */
[----:B------:R-:W-:Y:S01]  /*85f0*/  ISETP.GE.AND P3, PT, R59, R2, PT ;  /* 0x000000023b00720c */ /* 0x000fe20003f66270 */
[----:B------:R-:W5:Y:S01]  /*8600*/  I2F R28, R31 ;  /* 0x0000001f001c7306 */ /* 0x000f620000201400 */
[----:B------:R-:W-:Y:S01]  /*8610*/  FSEL R104, R44, -INF , !P2 ;  /* 0xff8000002c687808 */ /* 0x000fe20005000000 */
[C---:B--2---:R-:W-:Y:S01]  /*8620*/  HMMA.16816.F32 R4, R32.reuse, R24, R4 ;  /* 0x000000182004723c */ /* 0x044fe20000001804 */
[----:B------:R-:W-:Y:S01]  /*8630*/  ISETP.GE.AND P2, PT, R31, R0, PT ;  /* 0x000000001f00720c */ /* 0x000fe20003f46270 */
[CC--:B-1----:R-:W-:Y:S01]  /*8640*/  FFMA.FTZ R45, R120.reuse, R16.reuse, R45 ;  /* 0x00000010782d7223 */ /* 0x0c2fe2000001002d */
[----:B------:R-:W-:Y:S01]  /*8650*/  IADD3 R29, R87, 0x68, RZ ;  /* 0x00000068571d7810 */ /* 0x000fe20007ffe0ff */
[----:B------:R-:W-:Y:S01]  /*8660*/  FFMA.FTZ R47, R120, R16, R47 ;  /* 0x00000010782f7223 */ /* 0x000fe2000001002f */
[----:B---3--:R-:W-:Y:S01]  /*8670*/  FSEL R59, R46, -INF , !P0 ;  /* 0xff8000002e3b7808 */ /* 0x008fe20004000000 */
[CC--:B----4-:R-:W-:Y:S01]  /*8680*/  FFMA.FTZ R36, R120.reuse, R17.reuse, R36 ;  /* 0x0000001178247223 */ /* 0x0d0fe20000010024 */
[----:B------:R-:W-:Y:S01]  /*8690*/  ISETP.GE.AND P0, PT, R31, R2, PT ;  /* 0x000000021f00720c */ /* 0x000fe20003f06270 */
[----:B------:R-:W-:Y:S01]  /*86a0*/  HMMA.16816.F32 R48, R32, R18, R48 ;  /* 0x000000122030723c */ /* 0x000fe20000001830 */
[----:B------:R-:W-:Y:S01]  /*86b0*/  FFMA.FTZ R38, R120, R17, R38 ;  /* 0x0000001178267223 */ /* 0x000fe20000010026 */
[----:B------:R1:W2:Y:S01]  /*86c0*/  I2F R19, R29 ;  /* 0x0000001d00137306 */ /* 0x0002a20000201400 */
[----:B------:R-:W-:-:S02]  /*86d0*/  FSEL R63, R47, -INF , !P4 ;  /* 0xff8000002f3f7808 */ /* 0x000fc40006000000 */
[----:B------:R-:W-:Y:S01]  /*86e0*/  ISETP.GE.AND P4, PT, R29, R2, PT ;  /* 0x000000021d00720c */ /* 0x000fe20003f86270 */
[C---:B-----5:R-:W-:Y:S01]  /*86f0*/  FFMA.FTZ R16, R120.reuse, R28, R37 ;  /* 0x0000001c78107223 */ /* 0x060fe20000010025 */
[----:B------:R-:W-:Y:S01]  /*8700*/  IADD3 R31, R87, 0x70, RZ ;  /* 0x00000070571f7810 */ /* 0x000fe20007ffe0ff */
[----:B------:R-:W-:Y:S01]  /*8710*/  HMMA.16816.F32 R40, R32, R26, R40 ;  /* 0x0000001a2028723c */ /* 0x000fe20000001828 */
[----:B------:R-:W-:Y:S01]  /*8720*/  FSEL R18, R45, -INF , !P6 ;  /* 0xff8000002d127808 */ /* 0x000fe20007000000 */
[----:B------:R-:W3:Y:S01]  /*8730*/  I2F R17, R61 ;  /* 0x0000003d00117306 */ /* 0x000ee20000201400 */
[----:B------:R-:W-:Y:S01]  /*8740*/  ISETP.GE.AND P6, PT, R29, R0, PT ;  /* 0x000000001d00720c */ /* 0x000fe20003fc6270 */
[----:B------:R-:W-:Y:S01]  /*8750*/  FFMA.FTZ R39, R120, R28, R39 ;  /* 0x0000001c78277223 */ /* 0x000fe20000010027 */
[----:B------:R-:W-:Y:S02]  /*8760*/  FSEL R16, R16, -INF , !P2 ;  /* 0xff80000010107808 */ /* 0x000fe40005000000 */
[----:B------:R-:W-:-:S02]  /*8770*/  IADD3 R27, R87, 0x78, RZ ;  /* 0x00000078571b7810 */ /* 0x000fc40007ffe0ff */
[----:B------:R-:W-:Y:S01]  /*8780*/  FSEL R45, R39, -INF , !P0 ;  /* 0xff800000272d7808 */ /* 0x000fe20004000000 */
[----:B------:R-:W4:Y:S01]  /*8790*/  I2F R25, R31 ;  /* 0x0000001f00197306 */ /* 0x000f220000201400 */
[----:B-1----:R-:W-:Y:S02]  /*87a0*/  IADD3 R29, R87, 0x71, RZ ;  /* 0x00000071571d7810 */ /* 0x002fe40007ffe0ff */
[C---:B------:R-:W-:Y:S02]  /*87b0*/  ISETP.GE.AND P2, PT, R31.reuse, R0, PT ;  /* 0x000000001f00720c */ /* 0x040fe40003f46270 */
[----:B------:R-:W-:Y:S01]  /*87c0*/  ISETP.GE.AND P0, PT, R31, R2, PT ;  /* 0x000000021f00720c */ /* 0x000fe20003f06270 */
[----:B--2---:R-:W-:Y:S01]  /*87d0*/  FFMA.FTZ R48, R120, R19, R48 ;  /* 0x0000001378307223 */ /* 0x004fe20000010030 */
[----:B------:R-:W-:Y:S01]  /*87e0*/  FSEL R106, R36, -INF , !P5 ;  /* 0xff800000246a7808 */ /* 0x000fe20006800000 */
[CC--:B---3--:R-:W-:Y:S01]  /*87f0*/  FFMA.FTZ R49, R120.reuse, R17.reuse, R49 ;  /* 0x0000001178317223 */ /* 0x0c8fe20000010031 */
[----:B------:R-:W1:Y:S01]  /*8800*/  I2F R31, R27 ;  /* 0x0000001b001f7306 */ /* 0x000e620000201400 */
[C---:B------:R-:W-:Y:S01]  /*8810*/  FFMA.FTZ R51, R120.reuse, R17, R51 ;  /* 0x0000001178337223 */ /* 0x040fe20000010033 */
[----:B------:R-:W-:Y:S01]  /*8820*/  IADD3 R17, R87, 0x79, RZ ;  /* 0x0000007957117810 */ /* 0x000fe20007ffe0ff */
[----:B------:R-:W-:Y:S01]  /*8830*/  FFMA.FTZ R50, R120, R19, R50 ;  /* 0x0000001378327223 */ /* 0x000fe20000010032 */
[----:B------:R-:W-:-:S02]  /*8840*/  ISETP.GE.AND P5, PT, R61, R0, PT ;  /* 0x000000003d00720c */ /* 0x000fc40003fa6270 */
[----:B------:R-:W-:Y:S01]  /*8850*/  FSEL R47, R38, -INF , !P3 ;  /* 0xff800000262f7808 */ /* 0x000fe20005800000 */
[CC--:B----4-:R-:W-:Y:S01]  /*8860*/  FFMA.FTZ R78, R120.reuse, R25.reuse, R4 ;  /* 0x00000019784e7223 */ /* 0x0d0fe20000010004 */
[----:B------:R-:W2:Y:S01]  /*8870*/  I2F R19, R29 ;  /* 0x0000001d00137306 */ /* 0x000ea20000201400 */
[----:B------:R-:W-:Y:S01]  /*8880*/  FFMA.FTZ R6, R120, R25, R6 ;  /* 0x0000001978067223 */ /* 0x000fe20000010006 */
[----:B------:R-:W-:Y:S02]  /*8890*/  IADD3 R25, R87, 0x21, RZ ;  /* 0x0000002157197810 */ /* 0x000fe40007ffe0ff */
[----:B------:R-:W-:Y:S02]  /*88a0*/  FSEL R78, R78, -INF , !P2 ;  /* 0xff8000004e4e7808 */ /* 0x000fe40005000000 */
[----:B------:R-:W-:Y:S02]  /*88b0*/  FSEL R39, R6, -INF , !P0 ;  /* 0xff80000006277808 */ /* 0x000fe40004000000 */
[----:B------:R-:W3:Y:S01]  /*88c0*/  I2F R4, R17 ;  /* 0x0000001100047306 */ /* 0x000ee20000201400 */
[----:B------:R-:W-:Y:S01]  /*88d0*/  ISETP.GE.AND P2, PT, R17, R0, PT ;  /* 0x000000001100720c */ /* 0x000fe20003f46270 */
[CC--:B-1----:R-:W-:Y:S01]  /*88e0*/  FFMA.FTZ R30, R120.reuse, R31.reuse, R42 ;  /* 0x0000001f781e7223 */ /* 0x0c2fe2000001002a */
[----:B------:R-:W-:Y:S01]  /*88f0*/  ISETP.GE.AND P3, PT, R61, R2, PT ;  /* 0x000000023d00720c */ /* 0x000fe20003f66270 */
[----:B------:R-:W-:Y:S01]  /*8900*/  FFMA.FTZ R38, R120, R31, R40 ;  /* 0x0000001f78267223 */ /* 0x000fe20000010028 */
[----:B------:R-:W-:-:S02]  /*8910*/  FSEL R84, R49, -INF , !P5 ;  /* 0xff80000031547808 */ /* 0x000fc40006800000 */
[----:B------:R-:W-:Y:S01]  /*8920*/  FSEL R86, R48, -INF , !P6 ;  /* 0xff80000030567808 */ /* 0x000fe20007000000 */
[-C--:B--2---:R-:W-:Y:S01]  /*8930*/  FFMA.FTZ R62, R120, R19.reuse, R5 ;  /* 0x00000013783e7223 */ /* 0x084fe20000010005 */
[----:B------:R-:W1:Y:S01]  /*8940*/  I2F R6, R25 ;  /* 0x0000001900067306 */ /* 0x000e620000201400 */
[----:B------:R-:W-:Y:S01]  /*8950*/  FSEL R61, R50, -INF , !P4 ;  /* 0xff800000323d7808 */ /* 0x000fe20006000000 */
[C---:B------:R-:W-:Y:S01]  /*8960*/  FFMA.FTZ R7, R120.reuse, R19, R7 ;  /* 0x0000001378077223 */ /* 0x040fe20000010007 */
[----:B------:R-:W-:Y:S02]  /*8970*/  FSEL R49, R51, -INF , !P3 ;  /* 0xff80000033317808 */ /* 0x000fe40005800000 */
[C---:B------:R-:W-:Y:S01]  /*8980*/  ISETP.GE.AND P6, PT, R29.reuse, R0, PT ;  /* 0x000000001d00720c */ /* 0x040fe20003fc6270 */
[C---:B---3--:R-:W-:Y:S02]  /*8990*/  FFMA.FTZ R41, R120.reuse, R4, R41 ;  /* 0x0000000478297223 */ /* 0x048fe40000010029 */
[----:B------:R-:W2:Y:S01]  /*89a0*/  I2F R5, R25 ;  /* 0x0000001900057306 */ /* 0x000ea20000201400 */
[----:B------:R-:W-:Y:S01]  /*89b0*/  ISETP.GE.AND P4, PT, R29, R2, PT ;  /* 0x000000021d00720c */ /* 0x000fe20003f86270 */
[C---:B------:R-:W-:Y:S01]  /*89c0*/  FFMA.FTZ R29, R120.reuse, R4, R43 ;  /* 0x00000004781d7223 */ /* 0x040fe2000001002b */
[----:B------:R-:W-:Y:S01]  /*89d0*/  ISETP.GE.AND P5, PT, R27, R0, PT ;  /* 0x000000001b00720c */ /* 0x000fe20003fa6270 */
[----:B------:R-:W-:Y:S01]  /*89e0*/  FFMA.FTZ R4, R120, R11, R14 ;  /* 0x0000000b78047223 */ /* 0x000fe2000001000e */
[----:B------:R-:W-:-:S02]  /*89f0*/  FSEL R42, R41, -INF , !P2 ;  /* 0xff800000292a7808 */ /* 0x000fc40005000000 */
[----:B------:R-:W-:Y:S01]  /*8a00*/  ISETP.GE.AND P2, PT, R52, 0x2, PT ;  /* 0x000000023400780c */ /* 0x000fe20003f46270 */
[----:B-1----:R-:W-:Y:S01]  /*8a10*/  FFMA.FTZ R23, R120, R6, R23 ;  /* 0x0000000678177223 */ /* 0x002fe20000010017 */
[----:B------:R-:W-:Y:S01]  /*8a20*/  BAR.SYNC.DEFER_BLOCKING 0x0 ;  /* 0x0000000000007b1d */ /* 0x000fe20000010000 */
[----:B------:R-:W-:Y:S02]  /*8a30*/  ISETP.GE.AND P3, PT, R27, R2, PT ;  /* 0x000000021b00720c */ /* 0x000fe40003f66270 */
[----:B------:R-:W-:Y:S02]  /*8a40*/  FSEL R62, R62, -INF , !P6 ;  /* 0xff8000003e3e7808 */ /* 0x000fe40007000000 */
[----:B------:R-:W-:Y:S02]  /*8a50*/  FSEL R31, R7, -INF , !P4 ;  /* 0xff800000071f7808 */ /* 0x000fe40006000000 */
[----:B------:R-:W-:Y:S01]  /*8a60*/  FSEL R38, R38, -INF , !P5 ;  /* 0xff80000026267808 */ /* 0x000fe20006800000 */
[----:B--2---:R-:W-:Y:S01]  /*8a70*/  FFMA.FTZ R21, R120, R5, R21 ;  /* 0x0000000578157223 */ /* 0x004fe20000010015 */
[----:B------:R-:W-:-:S02]  /*8a80*/  FSEL R30, R30, -INF , !P3 ;  /* 0xff8000001e1e7808 */ /* 0x000fc40005800000 */
[----:B------:R-:W-:Y:S02]  /*8a90*/  ISETP.GE.AND P0, PT, R17, R2, PT ;  /* 0x000000021100720c */ /* 0x000fe40003f06270 */
[C---:B------:R-:W-:Y:S02]  /*8aa0*/  ISETP.GE.AND P6, PT, R87.reuse, R0, PT ;  /* 0x000000005700720c */ /* 0x040fe40003fc6270 */
[----:B------:R-:W-:Y:S02]  /*8ab0*/  ISETP.GE.AND P4, PT, R87, R2, PT ;  /* 0x000000025700720c */ /* 0x000fe40003f86270 */
[C---:B------:R-:W-:Y:S02]  /*8ac0*/  ISETP.GE.AND P5, PT, R25.reuse, R0, PT ;  /* 0x000000001900720c */ /* 0x040fe40003fa6270 */
[----:B------:R-:W-:Y:S02]  /*8ad0*/  ISETP.GE.AND P3, PT, R25, R2, PT ;  /* 0x000000021900720c */ /* 0x000fe40003f66270 */
[----:B------:R-:W-:-:S02]  /*8ae0*/  IADD3 R3, R116, 0x1c00, RZ ;  /* 0x00001c0074037810 */ /* 0x000fc40007ffe0ff */
[----:B------:R-:W-:Y:S02]  /*8af0*/  FSEL R29, R29, -INF , !P0 ;  /* 0xff8000001d1d7808 */ /* 0x000fe40004000000 */
        /* <DEDUP_REMOVED lines=64> */
.L_x_4560:
[----:B------:R-:W-:-:S05]  /*8f00*/  IMAD.MOV.U32 R12, RZ, RZ, c[0x0][0x198] ;  /* 0x00006600ff0c7624 */ /* 0x000fca00078e00ff */
[----:B------:R-:W-:-:S04]  /*8f10*/  LEA R12, -R12, RZ, 0x7 ;  /* 0x000000ff0c0c7211 */ /* 0x000fc800078e39ff */
[----:B------:R-:W-:Y:S02]  /*8f20*/  SHF.R.S32.HI R11, RZ, 0x1f, R12 ;  /* 0x0000001fff0b7819 */ /* 0x000fe4000001140c */
.L_x_4561:
[----:B------:R-:W-:Y:S01]  /*8f30*/  ISETP.GE.AND P0, PT, R108, c[0x0][0x220], PT ;  /* 0x000088006c007a0c */ /* 0x000fe20003f06270 */
[----:B------:R-:W-:-:S12]  /*8f40*/  BSSY B0, `(.L_x_4562) ;  /* 0x000002f000007945 */ /* 0x000fd80003800000 */
[----:B------:R-:W-:Y:S01]  /*8f50*/  @!P0 IMAD.MOV.U32 R9, RZ, RZ, c[0x0][0x198] ;  /* 0x00006600ff098624 */ /* 0x000fe200078e00ff */
[C---:B------:R-:W-:Y:S01]  /*8f60*/  @!P0 IADD3 R14, P5, P4, R12.reuse, R128, R145 ;  /* 0x000000800c0e8210 */ /* 0x040fe20007cbe091 */
        /* <DEDUP_REMOVED lines=44> */
.L_x_4563:
[----:B------:R-:W-:Y:S05]  /*9230*/  BSYNC B0 ;  /* 0x0000000000007941 */ /* 0x000fea0003800000 */
.L_x_4562:
[----:B------:R-:W0:Y:S01]  /*9240*/  LDGDEPBAR ;  /* 0x00000000000079af */ /* 0x000e220000000000 */
[----:B------:R-:W-:-:S04]  /*9250*/  LEA R154, P0, R12, R154, 0x1 ;  /* 0x0000009a0c9a7211 */ /* 0x000fc800078008ff */
[----:B------:R-:W-:Y:S02]  /*9260*/  LEA.HI.X R149, R12, R149, R11, 0x1, P0 ;  /* 0x000000950c957211 */ /* 0x000fe400000f0c0b */
.L_x_4559:
        /* <DEDUP_REMOVED lines=65> */
[--C-:B-1----:R-:W-:Y:S01]  /*9680*/  FFMA.FTZ R36, R72, c[0x0][0x23c], -R51.reuse ;  /* 0x00008f0048247a23 */ /* 0x102fe20000010833 */
[----:B------:R-:W-:Y:S01]  /*9690*/  FMNMX.FTZ R8, R73, R8, !PT ;  /* 0x0000000849087209 */ /* 0x000fe20007810000 */
[----:B--2---:R-:W-:-:S02]  /*96a0*/  FFMA.FTZ R24, R60, c[0x0][0x23c], -R51 ;  /* 0x00008f003c187a23 */ /* 0x004fc40000010833 */
        /* <DEDUP_REMOVED lines=40> */
[----:B------:R-:W-:-:S02]  /*9930*/  FFMA.FTZ R22, R104, c[0x0][0x23c], -R51 ;  /* 0x00008f0068167a23 */ /* 0x000fc40000010833 */
[----:B------:R-:W1:Y:S01]  /*9940*/  SHFL.BFLY PT, R5, R6, 0x2, 0x1f ;  /* 0x0c401f0006057f89 */ /* 0x000e6200000e0000 */
[--C-:B------:R-:W-:Y:S02]  /*9950*/  FFMA.FTZ R20, R106, c[0x0][0x23c], -R51.reuse ;  /* 0x00008f006a147a23 */ /* 0x100fe40000010833 */
[--C-:B------:R-:W-:Y:S01]  /*9960*/  FFMA.FTZ R62, R62, c[0x0][0x23c], -R51.reuse ;  /* 0x00008f003e3e7a23 */ /* 0x100fe20000010833 */
[----:B------:R-:W-:Y:S01]  /*9970*/  MUFU.EX2 R46, R46 ;  /* 0x0000002e002e7308 */ /* 0x000fe20000000800 */
[----:B------:R-:W-:-:S07]  /*9980*/  FFMA.FTZ R38, R38, c[0x0][0x23c], -R51 ;  /* 0x00008f0026267a23 */ /* 0x000fce0000010833 */
        /* <DEDUP_REMOVED lines=15> */
[----:B------:R-:W1:Y:S01]  /*9a80*/  LDSM.16.MT88.4 R4, [R158+0x3000] ;  /* 0x003000009e04783b */ /* 0x000e620000004200 */
[--C-:B------:R-:W-:Y:S02]  /*9a90*/  FFMA.FTZ R72, R13, c[0x0][0x23c], -R32.reuse ;  /* 0x00008f000d487a23 */ /* 0x100fe40000010820 */
[--C-:B------:R-:W-:Y:S02]  /*9aa0*/  FFMA.FTZ R105, R15, c[0x0][0x23c], -R32.reuse ;  /* 0x00008f000f697a23 */ /* 0x100fe40000010820 */
[--C-:B------:R-:W-:Y:S01]  /*9ab0*/  FFMA.FTZ R60, R99, c[0x0][0x23c], -R32.reuse ;  /* 0x00008f00633c7a23 */ /* 0x100fe20000010820 */
[----:B------:R-:W2:Y:S01]  /*9ac0*/  LDSM.16.MT88.4 R12, [R157+0x3400] ;  /* 0x003400009d0c783b */ /* 0x000ea20000004200 */
[----:B------:R-:W-:Y:S01]  /*9ad0*/  MUFU.EX2 R101, R101 ;  /* 0x0000006500657308 */ /* 0x000fe20000000800 */
[----:B------:R-:W-:-:S02]  /*9ae0*/  FFMA.FTZ R99, R121, c[0x0][0x23c], -R32 ;  /* 0x00008f0079637a23 */ /* 0x000fc40000010820 */
[--C-:B------:R-:W-:Y:S02]  /*9af0*/  FFMA.FTZ R54, R93, c[0x0][0x23c], -R32.reuse ;  /* 0x00008f005d367a23 */ /* 0x100fe40000010820 */
[--C-:B------:R-:W-:Y:S02]  /*9b00*/  FFMA.FTZ R91, R91, c[0x0][0x23c], -R32.reuse ;  /* 0x00008f005b5b7a23 */ /* 0x100fe40000010820 */
[--C-:B------:R-:W-:Y:S01]  /*9b10*/  FFMA.FTZ R56, R89, c[0x0][0x23c], -R32.reuse ;  /* 0x00008f0059387a23 */ /* 0x100fe20000010820 */
        /* <DEDUP_REMOVED lines=20> */
[----:B----4-:R-:W-:Y:S01]  /*9c60*/  F2FP.PACK_AB R131, R60, R105 ;  /* 0x000000693c83723e */ /* 0x010fe200000000ff */
[----:B------:R-:W3:Y:S01]  /*9c70*/  MUFU.EX2 R54, R54 ;  /* 0x0000003600367308 */ /* 0x000ee20000000800 */
[----:B------:R-:W-:-:S02]  /*9c80*/  FFMA.FTZ R57, R57, c[0x0][0x23c], -R32 ;  /* 0x00008f0039397a23 */ /* 0x000fc40000010820 */
[--C-:B------:R-:W-:Y:S02]  /*9c90*/  FFMA.FTZ R59, R59, c[0x0][0x23c], -R32.reuse ;  /* 0x00008f003b3b7a23 */ /* 0x100fe40000010820 */
[----:B------:R-:W-:Y:S01]  /*9ca0*/  FFMA.FTZ R88, R63, c[0x0][0x23c], -R32 ;  /* 0x00008f003f587a23 */ /* 0x000fe20000010820 */
[C---:B------:R-:W-:Y:S01]  /*9cb0*/  HMMA.16816.F32 R140, R128.reuse, R136, RZ ;  /* 0x00000088808c723c */ /* 0x040fe200000018ff */
[----:B------:R-:W-:Y:S01]  /*9cc0*/  FADD.FTZ R72, R101, R72 ;  /* 0x0000004865487221 */ /* 0x000fe20000010000 */
[----:B------:R-:W-:Y:S01]  /*9cd0*/  MUFU.EX2 R91, R91 ;  /* 0x0000005b005b7308 */ /* 0x000fe20000000800 */
[----:B------:R-:W-:Y:S02]  /*9ce0*/  FFMA.FTZ R47, R47, c[0x0][0x23c], -R32 ;  /* 0x00008f002f2f7a23 */ /* 0x000fe40000010820 */
[----:B------:R-:W-:Y:S02]  /*9cf0*/  FADD.FTZ R105, R105, R72 ;  /* 0x0000004869697221 */ /* 0x000fe40000010000 */
[--C-:B------:R-:W-:Y:S01]  /*9d00*/  FFMA.FTZ R45, R45, c[0x0][0x23c], -R32.reuse ;  /* 0x00008f002d2d7a23 */ /* 0x100fe20000010820 */
[----:B------:R-:W-:Y:S01]  /*9d10*/  HMMA.16816.F32 R136, R128, R138, RZ ;  /* 0x0000008a8088723c */ /* 0x000fe200000018ff */
[----:B------:R-:W-:Y:S01]  /*9d20*/  FADD.FTZ R60, R60, R105 ;  /* 0x000000693c3c7221 */ /* 0x000fe20000010000 */
[----:B------:R-:W4:Y:S01]  /*9d30*/  MUFU.EX2 R56, R56 ;  /* 0x0000003800387308 */ /* 0x000f220000000800 */
[----:B------:R-:W-:-:S02]  /*9d40*/  FFMA.FTZ R49, R49, c[0x0][0x23c], -R32 ;  /* 0x00008f0031317a23 */ /* 0x000fc40000010820 */
[--C-:B------:R-:W-:Y:S02]  /*9d50*/  FFMA.FTZ R39, R39, c[0x0][0x23c], -R32.reuse ;  /* 0x00008f0027277a23 */ /* 0x100fe40000010820 */
[--C-:B------:R-:W-:Y:S01]  /*9d60*/  FFMA.FTZ R31, R31, c[0x0][0x23c], -R32.reuse ;  /* 0x00008f001f1f7a23 */ /* 0x100fe20000010820 */
        /* <DEDUP_REMOVED lines=9> */
[----:B------:R-:W-:-:S04]  /*9e00*/  FADD.FTZ R99, R99, R60 ;  /* 0x0000003c63637221 */ /* 0x000fc80000010000 */
[----:B------:R-:W-:Y:S01]  /*9e10*/  F2FP.PACK_AB R6, R46, R95 ;  /* 0x0000005f2e06723e */ /* 0x000fe200000000ff */
[----:B------:R-:W-:Y:S01]  /*9e20*/  FADD.FTZ R54, R54, R99 ;  /* 0x0000006336367221 */ /* 0x000fe20000010000 */
[----:B----4-:R-:W-:Y:S01]  /*9e30*/  F2FP.PACK_AB R7, R56, R91 ;  /* 0x0000005b3807723e */ /* 0x010fe200000000ff */
[----:B------:R-:W-:Y:S02]  /*9e40*/  MUFU.EX2 R64, R64 ;  /* 0x0000004000407308 */ /* 0x000fe40000000800 */
[----:B------:R-:W-:-:S04]  /*9e50*/  FADD.FTZ R91, R91, R54 ;  /* 0x000000365b5b7221 */ /* 0x000fc80000010000 */
[C---:B--2---:R-:W-:Y:S01]  /*9e60*/  HMMA.16816.F32 R140, R4.reuse, R12, R140 ;  /* 0x0000000c048c723c */ /* 0x044fe2000000188c */
[----:B------:R-:W-:Y:S01]  /*9e70*/  FADD.FTZ R56, R56, R91 ;  /* 0x0000005b38387221 */ /* 0x000fe20000010000 */
[----:B------:R-:W2:Y:S06]  /*9e80*/  MUFU.EX2 R67, R67 ;  /* 0x0000004300437308 */ /* 0x000eac0000000800 */
[C---:B------:R-:W-:Y:S01]  /*9e90*/  HMMA.16816.F32 R136, R4.reuse, R14, R136 ;  /* 0x0000000e0488723c */ /* 0x040fe20000001888 */
[----:B------:R-:W3:Y:S01]  /*9ea0*/  LDSM.16.MT88.4 R12, [R158+0x3800] ;  /* 0x003800009e0c783b */ /* 0x000ee20000004200 */
[----:B------:R-:W-:Y:S06]  /*9eb0*/  MUFU.EX2 R65, R65 ;  /* 0x0000004100417308 */ /* 0x000fec0000000800 */
[C---:B------:R-:W-:Y:S02]  /*9ec0*/  HMMA.16816.F32 R132, R4.reuse, R8, R132 ;  /* 0x000000080484723c */ /* 0x040fe40000001884 */
[----:B------:R-:W4:Y:S06]  /*9ed0*/  MUFU.EX2 R76, R76 ;  /* 0x0000004c004c7308 */ /* 0x000f2c0000000800 */
[----:B------:R-:W-:Y:S01]  /*9ee0*/  HMMA.16816.F32 R128, R4, R10, R128 ;  /* 0x0000000a0480723c */ /* 0x000fe20000001880 */
[----:B------:R-:W5:Y:S01]  /*9ef0*/  LDSM.16.MT88.4 R8, [R157+0x3c00] ;  /* 0x003c00009d08783b */ /* 0x000f620000004200 */
[----:B------:R-:W-:Y:S05]  /*9f00*/  MUFU.EX2 R53, R53 ;  /* 0x0000003500357308 */ /* 0x000fea0000000800 */
[----:B------:R-:W-:-:S02]  /*9f10*/  F2FP.PACK_AB R4, R44, R87 ;  /* 0x000000572c04723e */ /* 0x000fc400000000ff */
[----:B-1----:R-:W-:Y:S01]  /*9f20*/  F2FP.PACK_AB R5, R50, R81 ;  /* 0x000000513205723e */ /* 0x002fe200000000ff */
[----:B------:R-:W1:Y:S01]  /*9f30*/  MUFU.EX2 R80, R80 ;  /* 0x0000005000507308 */ /* 0x000e620000000800 */
[----:B------:R-:W-:Y:S01]  /*9f40*/  F2FP.PACK_AB R6, R40, R43 ;  /* 0x0000002b2806723e */ /* 0x000fe200000000ff */
[----:B------:R-:W-:Y:S01]  /*9f50*/  FADD.FTZ R81, R81, R56 ;  /* 0x0000003851517221 */ /* 0x000fe20000010000 */
[----:B--2---:R-:W-:-:S03]  /*9f60*/  F2FP.PACK_AB R7, R67, R64 ;  /* 0x000000404307723e */ /* 0x004fc600000000ff */
[----:B------:R-:W-:Y:S02]  /*9f70*/  FADD.FTZ R81, R50, R81 ;  /* 0x0000005132517221 */ /* 0x000fe40000010000 */
[----:B------:R-:W-:Y:S02]  /*9f80*/  MUFU.EX2 R33, R33 ;  /* 0x0000002100217308 */ /* 0x000fe40000000800 */
[----:B------:R-:W-:Y:S01]  /*9f90*/  HMMA.16816.F32 R140, R4, R16, R140 ;  /* 0x00000010048c723c */ /* 0x000fe2000000188c */
[----:B------:R-:W-:-:S04]  /*9fa0*/  FADD.FTZ R64, R64, R81 ;  /* 0x0000005140407221 */ /* 0x000fc80000010000 */
[----:B------:R-:W-:Y:S01]  /*9fb0*/  FADD.FTZ R64, R67, R64 ;  /* 0x0000004043407221 */ /* 0x000fe20000010000 */
[----:B------:R-:W2:Y:S02]  /*9fc0*/  MUFU.EX2 R28, R28 ;  /* 0x0000001c001c7308 */ /* 0x000ea40000000800 */
        /* <DEDUP_REMOVED lines=9> */
[----:B----4-:R-:W-:Y:S01]  /*a060*/  F2FP.PACK_AB R5, R76, R65 ;  /* 0x000000414c05723e */ /* 0x010fe200000000ff */
[----:B------:R-:W-:Y:S01]  /*a070*/  FADD.FTZ R65, R65, R64 ;  /* 0x0000004041417221 */ /* 0x000fe20000010000 */
[----:B------:R-:W-:Y:S02]  /*a080*/  F2FP.PACK_AB R6, R34, R37 ;  /* 0x000000252206723e */ /* 0x000fe400000000ff */
[----:B-1----:R-:W-:Y:S01]  /*a090*/  F2FP.PACK_AB R7, R80, R53 ;  /* 0x000000355007723e */ /* 0x002fe200000000ff */
[----:B------:R-:W1:Y:S01]  /*a0a0*/  MUFU.EX2 R84, R84 ;  /* 0x0000005400547308 */ /* 0x000e620000000800 */
[----:B------:R-:W-:-:S04]  /*a0b0*/  FADD.FTZ R76, R76, R65 ;  /* 0x000000414c4c7221 */ /* 0x000fc80000010000 */
[----:B------:R-:W-:Y:S01]  /*a0c0*/  FADD.FTZ R53, R53, R76 ;  /* 0x0000004c35357221 */ /* 0x000fe20000010000 */
[----:B-----5:R-:W-:Y:S02]  /*a0d0*/  HMMA.16816.F32 R140, R4, R8, R140 ;  /* 0x00000008048c723c */ /* 0x020fe4000000188c */
[----:B------:R-:W-:Y:S01]  /*a0e0*/  MUFU.EX2 R71, R71 ;  /* 0x0000004700477308 */ /* 0x000fe20000000800 */
[----:B------:R-:W-:-:S05]  /*a0f0*/  FADD.FTZ R80, R80, R53 ;  /* 0x0000003550507221 */ /* 0x000fca0000010000 */
[C---:B------:R-:W-:Y:S01]  /*a100*/  HMMA.16816.F32 R136, R4.reuse, R10, R136 ;  /* 0x0000000a0488723c */ /* 0x040fe20000001888 */
[----:B------:R-:W4:Y:S01]  /*a110*/  LDSM.16.MT88.4 R8, [R158+0x4000] ;  /* 0x004000009e08783b */ /* 0x000f220000004200 */
[----:B------:R-:W5:Y:S06]  /*a120*/  MUFU.EX2 R86, R86 ;  /* 0x0000005600567308 */ /* 0x000f6c0000000800 */
        /* <DEDUP_REMOVED lines=8> */
[----:B------:R-:W-:Y:S01]  /*a1b0*/  F2FP.PACK_AB R6, R26, R27 ;  /* 0x0000001b1a06723e */ /* 0x000fe200000000ff */
[----:B------:R-:W-:Y:S01]  /*a1c0*/  FADD.FTZ R69, R69, R80 ;  /* 0x0000005045457221 */ /* 0x000fe20000010000 */
[----:B-----5:R-:W-:-:S03]  /*a1d0*/  F2FP.PACK_AB R7, R86, R71 ;  /* 0x000000475607723e */ /* 0x020fc600000000ff */
[----:B------:R-:W-:Y:S02]  /*a1e0*/  FADD.FTZ R84, R84, R69 ;  /* 0x0000004554547221 */ /* 0x000fe40000010000 */
[----:B------:R-:W-:Y:S02]  /*a1f0*/  MUFU.EX2 R21, R21 ;  /* 0x0000001500157308 */ /* 0x000fe40000000800 */
[----:B---3--:R-:W-:Y:S01]  /*a200*/  HMMA.16816.F32 R140, R4, R12, R140 ;  /* 0x0000000c048c723c */ /* 0x008fe2000000188c */
[----:B------:R-:W-:-:S04]  /*a210*/  FADD.FTZ R71, R71, R84 ;  /* 0x0000005447477221 */ /* 0x000fc80000010000 */
[----:B------:R-:W-:Y:S01]  /*a220*/  FADD.FTZ R71, R86, R71 ;  /* 0x0000004756477221 */ /* 0x000fe20000010000 */
[----:B------:R-:W-:Y:S02]  /*a230*/  MUFU.EX2 R78, R78 ;  /* 0x0000004e004e7308 */ /* 0x000fe40000000800 */
[C---:B----4-:R-:W-:Y:S06]  /*a240*/  HMMA.16816.F32 R132, R4.reuse, R8, R132 ;  /* 0x000000080484723c */ /* 0x050fec0000001884 */
[----:B------:R-:W1:Y:S01]  /*a250*/  MUFU.EX2 R57, R57 ;  /* 0x0000003900397308 */ /* 0x000e620000000800 */
[----:B------:R-:W-:Y:S01]  /*a260*/  FADD.FTZ R8, R107, R74 ;  /* 0x0000004a6b087221 */ /* 0x000fe20000010000 */
[----:B------:R-:W-:Y:S01]  /*a270*/  HMMA.16816.F32 R136, R4, R14, R136 ;  /* 0x0000000e0488723c */ /* 0x000fe20000001888 */
[----:B------:R-:W3:Y:S02]  /*a280*/  LDSM.16.MT88.4 R12, [R158+0x4400] ;  /* 0x004400009e0c783b */ /* 0x000ee40000004200 */
[----:B------:R-:W-:-:S03]  /*a290*/  FADD.FTZ R103, R103, R8 ;  /* 0x0000000867677221 */ /* 0x000fc60000010000 */
[----:B------:R-:W-:Y:S01]  /*a2a0*/  MUFU.EX2 R59, R59 ;  /* 0x0000003b003b7308 */ /* 0x000fe20000000800 */
[----:B------:R-:W-:Y:S01]  /*a2b0*/  FADD.FTZ R58, R58, R103 ;  /* 0x000000673a3a7221 */ /* 0x000fe20000010000 */
[----:B------:R-:W-:Y:S01]  /*a2c0*/  HMMA.16816.F32 R128, R4, R10, R128 ;  /* 0x0000000a0480723c */ /* 0x000fe20000001880 */
[----:B------:R-:W4:Y:S02]  /*a2d0*/  LDSM.16.MT88.4 R8, [R157+0x4800] ;  /* 0x004800009d08783b */ /* 0x000f240000004200 */
[----:B------:R-:W-:-:S03]  /*a2e0*/  FADD.FTZ R97, R97, R58 ;  /* 0x0000003a61617221 */ /* 0x000fc60000010000 */
[----:B------:R-:W5:Y:S01]  /*a2f0*/  MUFU.EX2 R88, R88 ;  /* 0x0000005800587308 */ /* 0x000f620000000800 */
[----:B--2---:R-:W-:Y:S02]  /*a300*/  F2FP.PACK_AB R4, R24, R25 ;  /* 0x000000191804723e */ /* 0x004fe400000000ff */
[----:B-1----:R-:W-:Y:S01]  /*a310*/  F2FP.PACK_AB R5, R57, R78 ;  /* 0x0000004e3905723e */ /* 0x002fe200000000ff */
[----:B------:R-:W-:Y:S01]  /*a320*/  FADD.FTZ R78, R78, R71 ;  /* 0x000000474e4e7221 */ /* 0x000fe20000010000 */
[----:B------:R-:W-:-:S03]  /*a330*/  F2FP.PACK_AB R6, R21, R22 ;  /* 0x000000161506723e */ /* 0x000fc600000000ff */
[----:B------:R1:W-:Y:S01]  /*a340*/  MUFU.EX2 R74, R47 ;  /* 0x0000002f004a7308 */ /* 0x0003e20000000800 */
[----:B------:R-:W-:Y:S01]  /*a350*/  FADD.FTZ R78, R57, R78 ;  /* 0x0000004e394e7221 */ /* 0x000fe20000010000 */
[----:B-----5:R-:W-:-:S06]  /*a360*/  F2FP.PACK_AB R7, R88, R59 ;  /* 0x0000003b5807723e */ /* 0x020fcc00000000ff */
[----:B------:R-:W-:Y:S01]  /*a370*/  MUFU.EX2 R20, R20 ;  /* 0x0000001400147308 */ /* 0x000fe20000000800 */
[----:B------:R-:W-:-:S04]  /*a380*/  FADD.FTZ R59, R59, R78 ;  /* 0x0000004e3b3b7221 */ /* 0x000fc80000010000 */
[----:B------:R-:W-:Y:S01]  /*a390*/  FADD.FTZ R59, R88, R59 ;  /* 0x0000003b583b7221 */ /* 0x000fe20000010000 */
[C---:B------:R-:W-:Y:S01]  /*a3a0*/  HMMA.16816.F32 R140, R4.reuse, R16, R140 ;  /* 0x00000010048c723c */ /* 0x040fe2000000188c */
[----:B-1----:R-:W-:Y:S01]  /*a3b0*/  FFMA.FTZ R47, R61, c[0x0][0x23c], -R32 ;  /* 0x00008f003d2f7a23 */ /* 0x002fe20000010820 */
[----:B------:R-:W1:Y:S05]  /*a3c0*/  MUFU.EX2 R23, R23 ;  /* 0x0000001700177308 */ /* 0x000e6a0000000800 */
[----:B------:R-:W-:Y:S01]  /*a3d0*/  FADD.FTZ R16, R48, R97 ;  /* 0x0000006130107221 */ /* 0x000fe20000010000 */
[----:B------:R-:W-:Y:S02]  /*a3e0*/  HMMA.16816.F32 R136, R4, R18, R136 ;  /* 0x000000120488723c */ /* 0x000fe40000001888 */
[----:B------:R-:W-:Y:S01]  /*a3f0*/  MUFU.EX2 R35, R35 ;  /* 0x0000002300237308 */ /* 0x000fe20000000800 */
[----:B------:R-:W-:-:S02]  /*a400*/  FADD.FTZ R95, R95, R16 ;  /* 0x000000105f5f7221 */ /* 0x000fc40000010000 */
[----:B------:R-:W2:Y:S02]  /*a410*/  LDSM.16.MT88.4 R16, [R158+0x4800] ;  /* 0x004800009e10783b */ /* 0x000ea40000004200 */
[----:B------:R-:W-:Y:S01]  /*a420*/  FADD.FTZ R46, R46, R95 ;  /* 0x0000005f2e2e7221 */ /* 0x000fe20000010000 */
[----:B---3--:R-:W-:Y:S02]  /*a430*/  HMMA.16816.F32 R132, R4, R12, R132 ;  /* 0x0000000c0484723c */ /* 0x008fe40000001884 */
[----:B------:R-:W3:Y:S01]  /*a440*/  MUFU.EX2 R66, R66 ;  /* 0x0000004200427308 */ /* 0x000ee20000000800 */
[----:B------:R-:W-:-:S04]  /*a450*/  FADD.FTZ R87, R87, R46 ;  /* 0x0000002e57577221 */ /* 0x000fc80000010000 */
[----:B------:R-:W-:Y:S01]  /*a460*/  FADD.FTZ R44, R44, R87 ;  /* 0x000000572c2c7221 */ /* 0x000fe20000010000 */
[----:B------:R-:W-:Y:S01]  /*a470*/  HMMA.16816.F32 R128, R4, R14, R128 ;  /* 0x0000000e0480723c */ /* 0x000fe20000001880 */
[----:B------:R-:W5:Y:S01]  /*a480*/  LDSM.16.MT88.4 R12, [R157+0x4c00] ;  /* 0x004c00009d0c783b */ /* 0x000f620000004200 */
[----:B------:R-:W4:Y:S01]  /*a490*/  MUFU.EX2 R45, R45 ;  /* 0x0000002d002d7308 */ /* 0x000f220000000800 */
[----:B------:R-:W-:-:S04]  /*a4a0*/  FADD.FTZ R43, R43, R44 ;  /* 0x0000002c2b2b7221 */ /* 0x000fc80000010000 */
[----:B------:R-:W-:Y:S01]  /*a4b0*/  FADD.FTZ R40, R40, R43 ;  /* 0x0000002b28287221 */ /* 0x000fe20000010000 */
[----:B-1----:R-:W-:Y:S02]  /*a4c0*/  F2FP.PACK_AB R4, R23, R20 ;  /* 0x000000141704723e */ /* 0x002fe400000000ff */
[----:B------:R-:W-:Y:S01]  /*a4d0*/  MUFU.EX2 R47, R47 ;  /* 0x0000002f002f7308 */ /* 0x000fe20000000800 */
[----:B------:R-:W-:Y:S01]  /*a4e0*/  FADD.FTZ R41, R41, R40 ;  /* 0x0000002829297221 */ /* 0x000fe20000010000 */
[----:B---3--:R-:W-:-:S03]  /*a4f0*/  F2FP.PACK_AB R6, R66, R35 ;  /* 0x000000234206723e */ /* 0x008fc600000000ff */
[----:B------:R-:W-:-:S03]  /*a500*/  FADD.FTZ R36, R36, R41 ;  /* 0x0000002924247221 */ /* 0x000fc60000010000 */
[----:B------:R-:W1:Y:S01]  /*a510*/  MUFU.EX2 R48, R49 ;  /* 0x0000003100307308 */ /* 0x000e620000000800 */
[----:B------:R-:W-:Y:S01]  /*a520*/  FADD.FTZ R37, R37, R36 ;  /* 0x0000002425257221 */ /* 0x000fe20000010000 */
[C---:B----4-:R-:W-:Y:S01]  /*a530*/  F2FP.PACK_AB R5, R45.reuse, R74 ;  /* 0x0000004a2d05723e */ /* 0x050fe200000000ff */
[----:B------:R-:W-:Y:S02]  /*a540*/  FADD.FTZ R74, R74, R59 ;  /* 0x0000003b4a4a7221 */ /* 0x000fe40000010000 */
[----:B------:R-:W-:Y:S02]  /*a550*/  FADD.FTZ R34, R34, R37 ;  /* 0x0000002522227221 */ /* 0x000fe40000010000 */
[----:B------:R-:W-:Y:S01]  /*a560*/  FADD.FTZ R74, R45, R74 ;  /* 0x0000004a2d4a7221 */ /* 0x000fe20000010000 */
[----:B------:R-:W-:Y:S01]  /*a570*/  MUFU.EX2 R55, R55 ;  /* 0x0000003700377308 */ /* 0x000fe20000000800 */
[----:B------:R-:W-:-:S04]  /*a580*/  FADD.FTZ R33, R33, R34 ;  /* 0x0000002221217221 */ /* 0x000fc80000010000 */
[----:B------:R-:W-:Y:S01]  /*a590*/  FADD.FTZ R28, R28, R33 ;  /* 0x000000211c1c7221 */ /* 0x000fe20000010000 */
[----:B-1----:R-:W-:-:S03]  /*a5a0*/  F2FP.PACK_AB R7, R48, R47 ;  /* 0x0000002f3007723e */ /* 0x002fc600000000ff */
[----:B------:R-:W-:Y:S01]  /*a5b0*/  FADD.FTZ R27, R27, R28 ;  /* 0x0000001c1b1b7221 */ /* 0x000fe20000010000 */
[----:B------:R-:W1:Y:S01]  /*a5c0*/  MUFU.EX2 R62, R62 ;  /* 0x0000003e003e7308 */ /* 0x000e620000000800 */
[----:B------:R-:W-:Y:S02]  /*a5d0*/  FADD.FTZ R47, R47, R74 ;  /* 0x0000004a2f2f7221 */ /* 0x000fe40000010000 */
[----:B------:R-:W-:Y:S01]  /*a5e0*/  FADD.FTZ R26, R26, R27 ;  /* 0x0000001b1a1a7221 */ /* 0x000fe20000010000 */
[C---:B------:R-:W-:Y:S01]  /*a5f0*/  HMMA.16816.F32 R140, R4.reuse, R8, R140 ;  /* 0x00000008048c723c */ /* 0x040fe2000000188c */
[----:B------:R-:W-:Y:S02]  /*a600*/  FADD.FTZ R48, R48, R47 ;  /* 0x0000002f30307221 */ /* 0x000fe40000010000 */
[----:B------:R-:W-:Y:S01]  /*a610*/  FADD.FTZ R25, R25, R26 ;  /* 0x0000001a19197221 */ /* 0x000fe20000010000 */
[----:B------:R-:W-:Y:S03]  /*a620*/  MUFU.EX2 R39, R39 ;  /* 0x0000002700277308 */ /* 0x000fe60000000800 */
[----:B------:R-:W-:Y:S01]  /*a630*/  FADD.FTZ R25, R24, R25 ;  /* 0x0000001918197221 */ /* 0x000fe20000010000 */
[C---:B------:R-:W-:Y:S01]  /*a640*/  HMMA.16816.F32 R136, R4.reuse, R10, R136 ;  /* 0x0000000a0488723c */ /* 0x040fe20000001888 */
[----:B------:R-:W3:Y:S02]  /*a650*/  LDSM.16.MT88.4 R8, [R158+0x4c00] ;  /* 0x004c00009e08783b */ /* 0x000ee40000004200 */
[----:B------:R-:W-:Y:S01]  /*a660*/  FADD.FTZ R22, R22, R25 ;  /* 0x0000001916167221 */ /* 0x000fe20000010000 */
[----:B------:R-:W4:Y:S03]  /*a670*/  MUFU.EX2 R40, R31 ;  /* 0x0000001f00287308 */ /* 0x000f260000000800 */
[----:B------:R-:W-:Y:S01]  /*a680*/  FADD.FTZ R21, R21, R22 ;  /* 0x0000001615157221 */ /* 0x000fe20000010000 */
[C---:B--2---:R-:W-:Y:S03]  /*a690*/  HMMA.16816.F32 R132, R4.reuse, R16, R132 ;  /* 0x000000100484723c */ /* 0x044fe60000001884 */
[----:B------:R-:W-:Y:S01]  /*a6a0*/  FADD.FTZ R20, R20, R21 ;  /* 0x0000001514147221 */ /* 0x000fe20000010000 */
[----:B------:R-:W-:Y:S03]  /*a6b0*/  MUFU.EX2 R38, R38 ;  /* 0x0000002600267308 */ /* 0x000fe60000000800 */
[----:B------:R-:W-:Y:S01]  /*a6c0*/  FADD.FTZ R20, R23, R20 ;  /* 0x0000001417147221 */ /* 0x000fe20000010000 */
[----:B------:R-:W-:Y:S03]  /*a6d0*/  HMMA.16816.F32 R128, R4, R18, R128 ;  /* 0x000000120480723c */ /* 0x000fe60000001880 */
[----:B------:R-:W-:Y:S01]  /*a6e0*/  FADD.FTZ R35, R35, R20 ;  /* 0x0000001423237221 */ /* 0x000fe20000010000 */
[----:B------:R-:W2:Y:S03]  /*a6f0*/  MUFU.EX2 R121, R121 ;  /* 0x0000007900797308 */ /* 0x000ea60000000800 */
[----:B------:R-:W-:Y:S01]  /*a700*/  FADD.FTZ R66, R66, R35 ;  /* 0x0000002342427221 */ /* 0x000fe20000010000 */
[----:B-1----:R-:W-:-:S02]  /*a710*/  F2FP.PACK_AB R4, R62, R55 ;  /* 0x000000373e04723e */ /* 0x002fc400000000ff */
[----:B----4-:R-:W-:Y:S01]  /*a720*/  F2FP.PACK_AB R5, R40, R39 ;  /* 0x000000272805723e */ /* 0x010fe200000000ff */
[----:B------:R-:W-:Y:S01]  /*a730*/  FADD.FTZ R55, R55, R66 ;  /* 0x0000004237377221 */ /* 0x000fe20000010000 */
[----:B------:R-:W-:Y:S01]  /*a740*/  MUFU.EX2 R30, R30 ;  /* 0x0000001e001e7308 */ /* 0x000fe20000000800 */
[----:B------:R-:W-:Y:S02]  /*a750*/  FADD.FTZ R39, R39, R48 ;  /* 0x0000003027277221 */ /* 0x000fe40000010000 */
[----:B------:R-:W-:Y:S02]  /*a760*/  FADD.FTZ R55, R62, R55 ;  /* 0x000000373e377221 */ /* 0x000fe40000010000 */
[----:B------:R-:W-:-:S03]  /*a770*/  FADD.FTZ R39, R40, R39 ;  /* 0x0000002728277221 */ /* 0x000fc60000010000 */
[----:B------:R-:W1:Y:S01]  /*a780*/  MUFU.EX2 R123, R123 ;  /* 0x0000007b007b7308 */ /* 0x000e620000000800 */
[----:B--2---:R-:W-:Y:S01]  /*a790*/  F2FP.PACK_AB R6, R121, R38 ;  /* 0x000000267906723e */ /* 0x004fe200000000ff */
[----:B------:R-:W-:-:S04]  /*a7a0*/  FADD.FTZ R38, R38, R55 ;  /* 0x0000003726267221 */ /* 0x000fc80000010000 */
[----:B------:R-:W-:Y:S01]  /*a7b0*/  FADD.FTZ R121, R121, R38 ;  /* 0x0000002679797221 */ /* 0x000fe20000010000 */
[----:B-1----:R-:W-:Y:S01]  /*a7c0*/  F2FP.PACK_AB R7, R123, R30 ;  /* 0x0000001e7b07723e */ /* 0x002fe200000000ff */
[----:B------:R-:W-:-:S04]  /*a7d0*/  FADD.FTZ R30, R30, R39 ;  /* 0x000000271e1e7221 */ /* 0x000fc80000010000 */
[----:B------:R-:W-:Y:S02]  /*a7e0*/  FADD.FTZ R123, R123, R30 ;  /* 0x0000001e7b7b7221 */ /* 0x000fe40000010000 */
[C---:B-----5:R-:W-:Y:S08]  /*a7f0*/  HMMA.16816.F32 R140, R4.reuse, R12, R140 ;  /* 0x0000000c048c723c */ /* 0x060ff0000000188c */
        /* <DEDUP_REMOVED lines=67> */
.L_x_4565:
[----:B------:R-:W-:-:S05]  /*ac30*/  IMAD.MOV.U32 R4, RZ, RZ, c[0x0][0x1a0] ;  /* 0x00006800ff047624 */ /* 0x000fca00078e00ff */
[----:B------:R-:W-:-:S04]  /*ac40*/  LEA R4, -R4, RZ, 0x7 ;  /* 0x000000ff04047211 */ /* 0x000fc800078e39ff */
[----:B------:R-:W-:Y:S02]  /*ac50*/  SHF.R.S32.HI R11, RZ, 0x1f, R4 ;  /* 0x0000001fff0b7819 */ /* 0x000fe40000011404 */
.L_x_4566:
[----:B------:R-:W-:Y:S01]  /*ac60*/  ISETP.GE.AND P0, PT, R108, c[0x0][0x220], PT ;  /* 0x000088006c007a0c */ /* 0x000fe20003f06270 */
[----:B------:R-:W-:Y:S01]  /*ac70*/  IMAD.SHL.U32 R55, R124, 0x80, RZ ;  /* 0x000000807c377824 */ /* 0x000fe200078e00ff */
[----:B------:R-:W-:-:S04]  /*ac80*/  LEA R162, P5, R4, R162, 0x1 ;  /* 0x000000a204a27211 */ /* 0x000fc800078a08ff */
[C---:B------:R-:W-:Y:S02]  /*ac90*/  LEA.HI.X R163, R4.reuse, R163, R11, 0x1, P5 ;  /* 0x000000a304a37211 */ /* 0x040fe400028f0c0b */
[C-C-:B------:R-:W-:Y:S02]  /*aca0*/  LOP3.LUT R105, R55.reuse, 0x28, R122.reuse, 0xfe, !PT ;  /* 0x0000002837697812 */ /* 0x140fe400078efe7a */
[----:B------:R-:W-:Y:S02]  /*acb0*/  LOP3.LUT R103, R55, 0x50, R122, 0xfe, !PT ;  /* 0x0000005037677812 */ /* 0x000fe400078efe7a */
[----:B------:R-:W1:Y:S01]  /*acc0*/  I2F R69, R105 ;  /* 0x0000006900457306 */ /* 0x000e620000201400 */
        /* <DEDUP_REMOVED lines=15> */
[----:B------:R-:W-:Y:S01]  /*adc0*/  @!P0 IADD3 R5, P2, R4, R14, RZ ;  /* 0x0000000e04058210 */ /* 0x000fe20007f5e0ff */
[----:B------:R-:W-:Y:S01]  /*add0*/  @!PT LDS RZ, [RZ] ;  /* 0x00000000fffff984 */ /* 0x000fe20000000800 */
[----:B------:R-:W-:Y:S01]  /*ade0*/  @!PT LDS RZ, [RZ] ;  /* 0x00000000fffff984 */ /* 0x000fe20000000800 */
[----:B------:R-:W-:Y:S01]  /*adf0*/  @!PT LDS RZ, [RZ] ;  /* 0x00000000fffff984 */ /* 0x000fe20000000800 */
[----:B------:R2:W-:Y:S01]  /*ae00*/  @!P0 LDGSTS.E.BYPASS.LTC128B.128 [R155+0x3000], [R162.64] ;  /* 0x03000000a29b8fae */ /* 0x0005e2000b901d46 */
[C---:B------:R-:W-:Y:S01]  /*ae10*/  @!P0 LEA R16, P4, R6.reuse, c[0x0][0x170], 0x1 ;  /* 0x00005c0006108a11 */ /* 0x040fe200078808ff */
[----:B------:R-:W-:Y:S01]  /*ae20*/  @!P0 IMAD.X R10, R11, 0x1, R10, P3 ;  /* 0x000000010b0a8824 */ /* 0x000fe200018e060a */
[----:B------:R-:W-:Y:S01]  /*ae30*/  @!P0 LEA R14, P3, R13, c[0x0][0x170], 0x1 ;  /* 0x00005c000d0e8a11 */ /* 0x000fe200078608ff */
[----:B------:R-:W-:Y:S01]  /*ae40*/  @P0 STS.128 [R155+0x3800], RZ ;  /* 0x003800ff9b000388 */ /* 0x000fe20000000c00 */
[----:B------:R-:W-:Y:S01]  /*ae50*/  @!P0 IADD3.X R8, R11, R15, R8, P2, !PT ;  /* 0x0000000f0b088210 */ /* 0x000fe200017fe408 */
[----:B------:R-:W-:Y:S01]  /*ae60*/  I2F R101, R103 ;  /* 0x0000006700657306 */ /* 0x000fe20000201400 */
[----:B------:R-:W-:-:S02]  /*ae70*/  @!P0 LEA.HI.X R17, R6, c[0x0][0x174], R161, 0x1, P4 ;  /* 0x00005d0006118a11 */ /* 0x000fc400020f0ca1 */
[----:B------:R-:W-:Y:S02]  /*ae80*/  @!P0 LEA R12, P2, R5, c[0x0][0x170], 0x1 ;  /* 0x00005c00050c8a11 */ /* 0x000fe400078408ff */
[----:B------:R-:W-:Y:S01]  /*ae90*/  @!P0 LEA.HI.X R15, R13, c[0x0][0x174], R10, 0x1, P3 ;  /* 0x00005d000d0f8a11 */ /* 0x000fe200018f0c0a */
[----:B------:R-:W-:Y:S01]  /*aea0*/  @!PT LDS RZ, [RZ] ;  /* 0x00000000fffff984 */ /* 0x000fe20000000800 */
[----:B------:R-:W-:Y:S01]  /*aeb0*/  @!PT LDS RZ, [RZ] ;  /* 0x00000000fffff984 */ /* 0x000fe20000000800 */
[----:B------:R-:W-:Y:S01]  /*aec0*/  @!PT LDS RZ, [RZ] ;  /* 0x00000000fffff984 */ /* 0x000fe20000000800 */
[----:B------:R3:W-:Y:S01]  /*aed0*/  @!P0 LDGSTS.E.BYPASS.LTC128B.128 [R155+0x3800], [R16.64] ;  /* 0x03800000109b8fae */ /* 0x0007e2000b901d46 */
[----:B------:R-:W-:Y:S02]  /*aee0*/  @!P0 LEA.HI.X R13, R5, c[0x0][0x174], R8, 0x1, P2 ;  /* 0x00005d00050d8a11 */ /* 0x000fe400010f0c08 */
[----:B------:R-:W-:Y:S01]  /*aef0*/  ISETP.GE.AND P2, PT, R52, 0x3, PT ;  /* 0x000000033400780c */ /* 0x000fe20003f46270 */
[----:B------:R-:W-:Y:S01]  /*af00*/  @P0 STS.128 [R155+0x4000], RZ ;  /* 0x004000ff9b000388 */ /* 0x000fe20000000c00 */
[----:B------:R-:W-:-:S03]  /*af10*/  LOP3.LUT R54, R55, 0x60, R122, 0xfe, !PT ;  /* 0x0000006037367812 */ /* 0x000fc600078efe7a */
[----:B------:R-:W-:Y:S01]  /*af20*/  @!PT LDS RZ, [RZ] ;  /* 0x00000000fffff984 */ /* 0x000fe20000000800 */
[----:B------:R-:W-:Y:S01]  /*af30*/  @!PT LDS RZ, [RZ] ;  /* 0x00000000fffff984 */ /* 0x000fe20000000800 */
[----:B------:R-:W-:Y:S01]  /*af40*/  @!PT LDS RZ, [RZ] ;  /* 0x00000000fffff984 */ /* 0x000fe20000000800 */
[----:B------:R4:W-:Y:S01]  /*af50*/  @!P0 LDGSTS.E.BYPASS.LTC128B.128 [R155+0x4000], [R14.64] ;  /* 0x040000000e9b8fae */ /* 0x0009e2000b901d46 */
[----:B------:R-:W-:Y:S03]  /*af60*/  I2F R165, R54 ;  /* 0x0000003600a57306 */ /* 0x000fe60000201400 */
        /* <DEDUP_REMOVED lines=8> */
[----:B------:R-:W1:Y:S04]  /*aff0*/  LDSM.16.M88.4 R48, [R117+0x1800] ;  /* 0x001800007530783b */ /* 0x000e680000000200 */
[----:B------:R-:W1:Y:S04]  /*b000*/  LDSM.16.M88.4 R72, [R117+0x1000] ;  /* 0x001000007548783b */ /* 0x000e680000000200 */
[----:B------:R-:W1:Y:S04]  /*b010*/  LDSM.16.M88.4 R32, [R117+0x2000] ;  /* 0x002000007520783b */ /* 0x000e680000000200 */
[----:B------:R-:W2:Y:S04]  /*b020*/  LDSM.16.M88.4 R24, [R117+0x2400] ;  /* 0x002400007518783b */ /* 0x000ea80000000200 */
[----:B---3--:R-:W3:Y:S04]  /*b030*/  LDSM.16.M88.4 R16, [R117+0x2800] ;  /* 0x002800007510783b */ /* 0x008ee80000000200 */
[----:B------:R-:W4:Y:S04]  /*b040*/  LDSM.16.M88.4 R76, [R117+0x2c00] ;  /* 0x002c0000754c783b */ /* 0x000f280000000200 */
[----:B------:R-:W-:Y:S04]  /*b050*/  LDSM.16.M88.4 R92, [R118] ;  /* 0x00000000765c783b */ /* 0x000fe80000000200 */
[----:B------:R-:W2:Y:S04]  /*b060*/  LDSM.16.M88.4 R80, [R113] ;  /* 0x000000007150783b */ /* 0x000ea80000000200 */
[----:B------:R-:W2:Y:S01]  /*b070*/  LDSM.16.M88.4 R88, [R115] ;  /* 0x000000007358783b */ /* 0x000ea20000000200 */
[C---:B-----5:R-:W-:Y:S03]  /*b080*/  HMMA.16816.F32 R44, R8.reuse, R40, RZ ;  /* 0x00000028082c723c */ /* 0x060fe600000018ff */
[----:B------:R-:W5:Y:S04]  /*b090*/  LDSM.16.M88.4 R84, [R114] ;  /* 0x000000007254783b */ /* 0x000f680000000200 */
[----:B------:R-:W-:Y:S01]  /*b0a0*/  LDSM.16.M88.4 R96, [R116] ;  /* 0x000000007460783b */ /* 0x000fe20000000200 */
[C---:B------:R-:W-:Y:S03]  /*b0b0*/  HMMA.16816.F32 R40, R8.reuse, R42, RZ ;  /* 0x0000002a0828723c */ /* 0x040fe600000018ff */
[----:B------:R-:W0:Y:S05]  /*b0c0*/  LDGDEPBAR ;  /* 0x00000000000079af */ /* 0x000e2a0000000000 */
[C---:B-1----:R-:W-:Y:S08]  /*b0d0*/  HMMA.16816.F32 R64, R8.reuse, R60, RZ ;  /* 0x0000003c0840723c */ /* 0x042ff000000018ff */
[C---:B------:R-:W-:Y:S08]  /*b0e0*/  HMMA.16816.F32 R60, R8.reuse, R62, RZ ;  /* 0x0000003e083c723c */ /* 0x040ff000000018ff */
[C---:B------:R-:W-:Y:S08]  /*b0f0*/  HMMA.16816.F32 R56, R8.reuse, R48, RZ ;  /* 0x000000300838723c */ /* 0x040ff000000018ff */
[C---:B------:R-:W-:Y:S08]  /*b100*/  HMMA.16816.F32 R48, R8.reuse, R50, RZ ;  /* 0x000000320830723c */ /* 0x040ff000000018ff */
[C---:B------:R-:W-:Y:S08]  /*b110*/  HMMA.16816.F32 R4, R8.reuse, R72, RZ ;  /* 0x000000480804723c */ /* 0x040ff000000018ff */
[C---:B------:R-:W-:Y:S08]  /*b120*/  HMMA.16816.F32 R36, R8.reuse, R32, RZ ;  /* 0x000000200824723c */ /* 0x040ff000000018ff */
[C---:B--2---:R-:W-:Y:S08]  /*b130*/  HMMA.16816.F32 R28, R8.reuse, R24, RZ ;  /* 0x00000018081c723c */ /* 0x044ff000000018ff */
[C---:B---3--:R-:W-:Y:S08]  /*b140*/  HMMA.16816.F32 R20, R8.reuse, R16, RZ ;  /* 0x000000100814723c */ /* 0x048ff000000018ff */
[C---:B------:R-:W-:Y:S08]  /*b150*/  HMMA.16816.F32 R72, R8.reuse, R74, RZ ;  /* 0x0000004a0848723c */ /* 0x040ff000000018ff */
[C---:B------:R-:W-:Y:S08]  /*b160*/  HMMA.16816.F32 R32, R8.reuse, R34, RZ ;  /* 0x000000220820723c */ /* 0x040ff000000018ff */
[C---:B------:R-:W-:Y:S08]  /*b170*/  HMMA.16816.F32 R24, R8.reuse, R26, RZ ;  /* 0x0000001a0818723c */ /* 0x040ff000000018ff */
[C---:B------:R-:W-:Y:S08]  /*b180*/  HMMA.16816.F32 R16, R8.reuse, R18, RZ ;  /* 0x000000120810723c */ /* 0x040ff000000018ff */
[C---:B----4-:R-:W-:Y:S08]  /*b190*/  HMMA.16816.F32 R12, R8.reuse, R76, RZ ;  /* 0x0000004c080c723c */ /* 0x050ff000000018ff */
[----:B------:R-:W-:Y:S01]  /*b1a0*/  HMMA.16816.F32 R8, R8, R78, RZ ;  /* 0x0000004e0808723c */ /* 0x000fe200000018ff */
[----:B------:R-:W1:Y:S07]  /*b1b0*/  LDSM.16.M88.4 R76, [R111] ;  /* 0x000000006f4c783b */ /* 0x000e6e0000000200 */
[C---:B------:R-:W-:Y:S08]  /*b1c0*/  HMMA.16816.F32 R44, R92.reuse, R80, R44 ;  /* 0x000000505c2c723c */ /* 0x040ff0000000182c */
[C---:B------:R-:W-:Y:S01]  /*b1d0*/  HMMA.16816.F32 R40, R92.reuse, R82, R40 ;  /* 0x000000525c28723c */ /* 0x040fe20000001828 */
[----:B------:R-:W2:Y:S07]  /*b1e0*/  LDSM.16.M88.4 R80, [R3] ;  /* 0x000000000350783b */ /* 0x000eae0000000200 */
[C---:B------:R-:W-:Y:S08]  /*b1f0*/  HMMA.16816.F32 R64, R92.reuse, R88, R64 ;  /* 0x000000585c40723c */ /* 0x040ff00000001840 */
[C---:B------:R-:W-:Y:S01]  /*b200*/  HMMA.16816.F32 R60, R92.reuse, R90, R60 ;  /* 0x0000005a5c3c723c */ /* 0x040fe2000000183c */
[----:B------:R-:W3:Y:S07]  /*b210*/  LDSM.16.M88.4 R88, [R110] ;  /* 0x000000006e58783b */ /* 0x000eee0000000200 */
[C---:B-----5:R-:W-:Y:S08]  /*b220*/  HMMA.16816.F32 R56, R92.reuse, R84, R56 ;  /* 0x000000545c38723c */ /* 0x060ff00000001838 */
[----:B------:R-:W-:Y:S01]  /*b230*/  HMMA.16816.F32 R48, R92, R86, R48 ;  /* 0x000000565c30723c */ /* 0x000fe20000001830 */
[----:B------:R-:W4:Y:S01]  /*b240*/  LDSM.16.M88.4 R84, [R112] ;  /* 0x000000007054783b */ /* 0x000f220000000200 */
[----:B------:R-:W-:-:S06]  /*b250*/  DEPBAR.LE SB0, 0x0 ;  /* 0x000080000000791a */ /* 0x000fcc0000000000 */
[C---:B-1----:R-:W-:Y:S07]  /*b260*/  HMMA.16816.F32 R24, R92.reuse, R78, R24 ;  /* 0x0000004e5c18723c */ /* 0x042fee0000001818 */
[----:B------:R-:W-:Y:S01]  /*b270*/  LOP3.LUT R79, R55, R122, RZ, 0xfc, !PT ;  /* 0x0000007a374f7212 */ /* 0x000fe200078efcff */
[----:B------:R-:W-:Y:S03]  /*b280*/  HMMA.16816.F32 R4, R92, R96, R4 ;  /* 0x000000605c04723c */ /* 0x000fe60000001804 */
[----:B------:R-:W-:-:S04]  /*b290*/  IADD3 R107, R79, 0x9, RZ ;  /* 0x000000094f6b7810 */ /* 0x000fc80007ffe0ff */
[C---:B------:R-:W-:Y:S01]  /*b2a0*/  LOP3.LUT R97, R55.reuse, 0x20, R122, 0xfe, !PT ;  /* 0x0000002037617812 */ /* 0x040fe200078efe7a */
[----:B--2---:R-:W-:Y:S01]  /*b2b0*/  HMMA.16816.F32 R12, R92, R80, R12 ;  /* 0x000000505c0c723c */ /* 0x004fe2000000180c */
[----:B------:R-:W-:Y:S01]  /*b2c0*/  I2F R80, R107 ;  /* 0x0000006b00507306 */ /* 0x000fe20000201400 */
[CC--:B------:R-:W-:Y:S01]  /*b2d0*/  FFMA.FTZ R104, R120.reuse, R69.reuse, R48 ;  /* 0x0000004578687223 */ /* 0x0c0fe20000010030 */
[----:B------:R-:W-:Y:S01]  /*b2e0*/  LOP3.LUT R96, R55, 0x68, R122, 0xfe, !PT ;  /* 0x0000006837607812 */ /* 0x000fe200078efe7a */
[----:B------:R-:W-:-:S03]  /*b2f0*/  FFMA.FTZ R50, R120, R69, R50 ;  /* 0x0000004578327223 */ /* 0x000fc60000010032 */
[----:B------:R-:W-:Y:S01]  /*b300*/  IADD3 R81, R79, 0x11, RZ ;  /* 0x000000114f517810 */ /* 0x000fe20007ffe0ff */
[C---:B------:R-:W-:Y:S01]  /*b310*/  HMMA.16816.F32 R72, R92.reuse, R98, R72 ;  /* 0x000000625c48723c */ /* 0x040fe20000001848 */
[----:B------:R-:W1:Y:S06]  /*b320*/  I2F R71, R97 ;  /* 0x0000006100477306 */ /* 0x000e6c0000201400 */
[----:B------:R-:W-:Y:S01]  /*b330*/  LOP3.LUT R99, R55, 0x18, R122, 0xfe, !PT ;  /* 0x0000001837637812 */ /* 0x000fe200078efe7a */
[----:B---3--:R-:W-:Y:S01]  /*b340*/  HMMA.16816.F32 R20, R92, R88, R20 ;  /* 0x000000585c14723c */ /* 0x008fe20000001814 */
[----:B------:R-:W2:Y:S02]  /*b350*/  I2F R88, R81 ;  /* 0x0000005100587306 */ /* 0x000ea40000201400 */
[----:B------:R-:W-:-:S02]  /*b360*/  ISETP.GE.AND P6, PT, R99, R0, PT ;  /* 0x000000006300720c */ /* 0x000fc40003fc6270 */
[----:B------:R-:W-:Y:S02]  /*b370*/  ISETP.GE.AND P5, PT, R99, R2, PT ;  /* 0x000000026300720c */ /* 0x000fe40003fa6270 */
[----:B------:R-:W-:Y:S01]  /*b380*/  IADD3 R89, R79, 0x1, RZ ;  /* 0x000000014f597810 */ /* 0x000fe20007ffe0ff */
[C---:B------:R-:W-:Y:S01]  /*b390*/  HMMA.16816.F32 R28, R92.reuse, R76, R28 ;  /* 0x0000004c5c1c723c */ /* 0x040fe2000000181c */
[----:B------:R-:W3:Y:S01]  /*b3a0*/  I2F R52, R81 ;  /* 0x0000005100347306 */ /* 0x000ee20000201400 */
[C---:B-1----:R-:W-:Y:S01]  /*b3b0*/  FFMA.FTZ R56, R120.reuse, R71, R56 ;  /* 0x0000004778387223 */ /* 0x042fe20000010038 */
[C---:B------:R-:W-:Y:S02]  /*b3c0*/  ISETP.GE.AND P3, PT, R89.reuse, R0, PT ;  /* 0x000000005900720c */ /* 0x040fe40003f66270 */
[----:B------:R-:W-:Y:S02]  /*b3d0*/  ISETP.GE.AND P4, PT, R89, R2, PT ;  /* 0x000000025900720c */ /* 0x000fe40003f86270 */
[----:B------:R-:W-:Y:S01]  /*b3e0*/  LOP3.LUT R77, R55, 0x58, R122, 0xfe, !PT ;  /* 0x00000058374d7812 */ /* 0x000fe200078efe7a */
[----:B----4-:R-:W-:Y:S01]  /*b3f0*/  HMMA.16816.F32 R36, R92, R84, R36 ;  /* 0x000000545c24723c */ /* 0x010fe20000001824 */
[----:B------:R-:W1:Y:S01]  /*b400*/  I2F R76, R89 ;  /* 0x00000059004c7306 */ /* 0x000e620000201400 */
[----:B--2---:R-:W-:Y:S01]  /*b410*/  FFMA.FTZ R88, R120, R88, R67 ;  /* 0x0000005878587223 */ /* 0x004fe20000010043 */
[----:B------:R-:W-:-:S05]  /*b420*/  IADD3 R67, R79, 0x41, RZ ;  /* 0x000000414f437810 */ /* 0x000fca0007ffe0ff */
[----:B------:R-:W-:Y:S01]  /*b430*/  HMMA.16816.F32 R8, R92, R82, R8 ;  /* 0x000000525c08723c */ /* 0x000fe20000001808 */
[----:B------:R-:W2:Y:S01]  /*b440*/  I2F R85, R107 ;  /* 0x0000006b00557306 */ /* 0x000ea20000201400 */
[C---:B---3--:R-:W-:Y:S02]  /*b450*/  FFMA.FTZ R102, R120.reuse, R52, R65 ;  /* 0x0000003478667223 */ /* 0x048fe40000010041 */
[----:B------:R-:W-:-:S04]  /*b460*/  FFMA.FTZ R20, R120, R165, R20 ;  /* 0x000000a578147223 */ /* 0x000fc80000010014 */
[----:B------:R-:W-:Y:S01]  /*b470*/  HMMA.16816.F32 R16, R92, R90, R16 ;  /* 0x0000005a5c10723c */ /* 0x000fe20000001810 */
[----:B------:R-:W3:Y:S01]  /*b480*/  I2F R84, R89 ;  /* 0x0000005900547306 */ /* 0x000ee20000201400 */
[C---:B-1----:R-:W-:Y:S02]  /*b490*/  FFMA.FTZ R5, R120.reuse, R76, R5 ;  /* 0x0000004c78057223 */ /* 0x042fe40000010005 */
[----:B------:R-:W-:-:S03]  /*b4a0*/  FFMA.FTZ R28, R120, R101, R28 ;  /* 0x00000065781c7223 */ /* 0x000fc6000001001c */
[----:B------:R-:W-:Y:S01]  /*b4b0*/  LOP3.LUT R90, R55, 0x70, R122, 0xfe, !PT ;  /* 0x00000070375a7812 */ /* 0x000fe200078efe7a */
[----:B------:R-:W-:Y:S01]  /*b4c0*/  HMMA.16816.F32 R32, R92, R86, R32 ;  /* 0x000000565c20723c */ /* 0x000fe20000001820 */
[----:B------:R1:W4:Y:S01]  /*b4d0*/  I2F R53, R99 ;  /* 0x0000006300357306 */ /* 0x0003220000201400 */
[----:B--2---:R-:W-:Y:S01]  /*b4e0*/  FFMA.FTZ R76, R120, R85, R73 ;  /* 0x00000055784c7223 */ /* 0x004fe20000010049 */
[----:B------:R-:W-:-:S06]  /*b4f0*/  IADD3 R73, R79, 0x39, RZ ;  /* 0x000000394f497810 */ /* 0x000fcc0007ffe0ff */
[----:B------:R-:W2:Y:S01]  /*b500*/  I2F R65, R67 ;  /* 0x0000004300417306 */ /* 0x000ea20000201400 */
[C---:B---3--:R-:W-:Y:S01]  /*b510*/  FFMA.FTZ R7, R120.reuse, R84, R7 ;  /* 0x0000005478077223 */ /* 0x048fe20000010007 */
[----:B------:R-:W-:Y:S01]  /*b520*/  FSEL R84, R5, -INF , !P3 ;  /* 0xff80000005547808 */ /* 0x000fe20005800000 */
[----:B------:R-:W-:Y:S01]  /*b530*/  FFMA.FTZ R5, R120, R80, R75 ;  /* 0x0000005078057223 */ /* 0x000fe2000001004b */
[-C--:B------:R-:W-:Y:S02]  /*b540*/  ISETP.GE.AND P3, PT, R107, R0.reuse, PT ;  /* 0x000000006b00720c */ /* 0x080fe40003f66270 */
[----:B------:R-:W-:Y:S02]  /*b550*/  FSEL R7, R7, -INF , !P4 ;  /* 0xff80000007077808 */ /* 0x000fe40006000000 */
[----:B-1----:R-:W-:Y:S01]  /*b560*/  IADD3 R99, R79, 0x31, RZ ;  /* 0x000000314f637810 */ /* 0x002fe20007ffe0ff */
[----:B------:R-:W1:Y:S01]  /*b570*/  I2F R75, R73 ;  /* 0x00000049004b7306 */ /* 0x000e620000201400 */
[----:B------:R-:W-:Y:S01]  /*b580*/  FSEL R76, R76, -INF , !P3 ;  /* 0xff8000004c4c7808 */ /* 0x000fe20005800000 */
[CC--:B----4-:R-:W-:Y:S01]  /*b590*/  FFMA.FTZ R161, R120.reuse, R53.reuse, R62 ;  /* 0x0000003578a17223 */ /* 0x0d0fe2000001003e */
[----:B------:R-:W-:Y:S01]  /*b5a0*/  ISETP.GE.AND P3, PT, R81, R0, PT ;  /* 0x000000005100720c */ /* 0x000fe20003f66270 */
[----:B------:R-:W-:Y:S01]  /*b5b0*/  FFMA.FTZ R60, R120, R53, R60 ;  /* 0x00000035783c7223 */ /* 0x000fe2000001003c */
[----:B------:R-:W-:-:S02]  /*b5c0*/  ISETP.GE.AND P4, PT, R107, R2, PT ;  /* 0x000000026b00720c */ /* 0x000fc40003f86270 */
[----:B------:R-:W-:Y:S01]  /*b5d0*/  FSEL R102, R102, -INF , !P3 ;  /* 0xff80000066667808 */ /* 0x000fe20005800000 */
[----:B------:R-:W3:Y:S01]  /*b5e0*/  I2F R89, R99 ;  /* 0x0000006300597306 */ /* 0x000ee20000201400 */
[----:B------:R-:W-:Y:S01]  /*b5f0*/  ISETP.GE.AND P3, PT, R99, R0, PT ;  /* 0x000000006300720c */ /* 0x000fe20003f66270 */
[C---:B--2---:R-:W-:Y:S01]  /*b600*/  FFMA.FTZ R37, R120.reuse, R65, R37 ;  /* 0x0000004178257223 */ /* 0x044fe20000010025 */
[----:B------:R-:W-:Y:S02]  /*b610*/  IADD3 R65, R79, 0x21, RZ ;  /* 0x000000214f417810 */ /* 0x000fe40007ffe0ff */
[----:B------:R-:W-:Y:S02]  /*b620*/  FSEL R5, R5, -INF , !P4 ;  /* 0xff80000005057808 */ /* 0x000fe40006000000 */
[----:B------:R-:W-:Y:S01]  /*b630*/  ISETP.GE.AND P4, PT, R81, R2, PT ;  /* 0x000000025100720c */ /* 0x000fe20003f86270 */
[----:B------:R-:W2:Y:S01]  /*b640*/  I2F R85, R99 ;  /* 0x0000006300557306 */ /* 0x000ea20000201400 */
[----:B-1----:R-:W-:Y:S01]  /*b650*/  FFMA.FTZ R75, R120, R75, R41 ;  /* 0x0000004b784b7223 */ /* 0x002fe20000010029 */
[----:B------:R-:W-:-:S02]  /*b660*/  FSEL R60, R60, -INF , !P6 ;  /* 0xff8000003c3c7808 */ /* 0x000fc40007000000 */
[----:B------:R-:W-:Y:S02]  /*b670*/  FSEL R98, R88, -INF , !P4 ;  /* 0xff80000058627808 */ /* 0x000fe40006000000 */
[----:B------:R-:W-:Y:S02]  /*b680*/  ISETP.GE.AND P4, PT, R99, R2, PT ;  /* 0x000000026300720c */ /* 0x000fe40003f86270 */
[----:B------:R-:W1:Y:S01]  /*b690*/  I2F R52, R73 ;  /* 0x0000004900347306 */ /* 0x000e620000201400 */
[----:B---3--:R-:W-:Y:S01]  /*b6a0*/  FFMA.FTZ R80, R120, R89, R45 ;  /* 0x0000005978507223 */ /* 0x008fe2000001002d */
[----:B------:R-:W-:Y:S02]  /*b6b0*/  FSEL R161, R161, -INF , !P5 ;  /* 0xff800000a1a17808 */ /* 0x000fe40006800000 */
[----:B------:R-:W-:Y:S02]  /*b6c0*/  LOP3.LUT R45, R55, 0x78, R122, 0xfe, !PT ;  /* 0x00000078372d7812 */ /* 0x000fe400078efe7a */
[----:B------:R-:W-:Y:S01]  /*b6d0*/  FSEL R80, R80, -INF , !P3 ;  /* 0xff80000050507808 */ /* 0x000fe20005800000 */
[----:B--2---:R-:W-:Y:S01]  /*b6e0*/  FFMA.FTZ R47, R120, R85, R47 ;  /* 0x00000055782f7223 */ /* 0x004fe2000001002f */
[----:B------:R-:W-:Y:S01]  /*b6f0*/  ISETP.GE.AND P3, PT, R73, R0, PT ;  /* 0x000000004900720c */ /* 0x000fe20003f66270 */
[----:B------:R-:W2:Y:S03]  /*b700*/  I2F R62, R65 ;  /* 0x00000041003e7306 */ /* 0x000ea60000201400 */
[----:B------:R-:W-:-:S02]  /*b710*/  FSEL R89, R47, -INF , !P4 ;  /* 0xff8000002f597808 */ /* 0x000fc40006000000 */
[----:B------:R-:W-:Y:S01]  /*b720*/  ISETP.GE.AND P4, PT, R73, R2, PT ;  /* 0x000000024900720c */ /* 0x000fe20003f86270 */
[C---:B-1----:R-:W-:Y:S01]  /*b730*/  FFMA.FTZ R85, R120.reuse, R52, R43 ;  /* 0x0000003478557223 */ /* 0x042fe2000001002b */
[----:B------:R-:W-:Y:S01]  /*b740*/  IADD3 R43, R79, 0x19, RZ ;  /* 0x000000194f2b7810 */ /* 0x000fe20007ffe0ff */
[----:B------:R-:W1:Y:S01]  /*b750*/  I2F R81, R67 ;  /* 0x0000004300517306 */ /* 0x000e620000201400 */
[----:B------:R-:W-:Y:S02]  /*b760*/  FSEL R52, R75, -INF , !P3 ;  /* 0xff8000004b347808 */ /* 0x000fe40005800000 */
[----:B------:R-:W-:Y:S02]  /*b770*/  ISETP.GE.AND P3, PT, R67, R0, PT ;  /* 0x000000004300720c */ /* 0x000fe40003f66270 */
[----:B------:R-:W-:Y:S02]  /*b780*/  FSEL R85, R85, -INF , !P4 ;  /* 0xff80000055557808 */ /* 0x000fe40006000000 */
[----:B------:R-:W-:Y:S01]  /*b790*/  FSEL R88, R37, -INF , !P3 ;  /* 0xff80000025587808 */ /* 0x000fe20005800000 */
[----:B------:R-:W3:Y:S01]  /*b7a0*/  I2F R75, R43 ;  /* 0x0000002b004b7306 */ /* 0x000ee20000201400 */
[----:B------:R-:W-:Y:S01]  /*b7b0*/  IADD3 R37, R79, 0x29, RZ ;  /* 0x000000294f257810 */ /* 0x000fe20007ffe0ff */
[C---:B--2---:R-:W-:Y:S01]  /*b7c0*/  FFMA.FTZ R57, R120.reuse, R62, R57 ;  /* 0x0000003e78397223 */ /* 0x044fe20000010039 */
[----:B------:R-:W-:Y:S01]  /*b7d0*/  ISETP.GE.AND P3, PT, R97, R0, PT ;  /* 0x000000006100720c */ /* 0x000fe20003f66270 */
[----:B------:R-:W-:Y:S01]  /*b7e0*/  FFMA.FTZ R125, R120, R62, R59 ;  /* 0x0000003e787d7223 */ /* 0x000fe2000001003b */
[----:B------:R-:W-:-:S02]  /*b7f0*/  ISETP.GE.AND P4, PT, R67, R2, PT ;  /* 0x000000024300720c */ /* 0x000fc40003f86270 */
[----:B------:R-:W-:Y:S01]  /*b800*/  FSEL R56, R56, -INF , !P3 ;  /* 0xff80000038387808 */ /* 0x000fe20005800000 */
[----:B------:R-:W2:Y:S01]  /*b810*/  I2F R53, R37 ;  /* 0x0000002500357306 */ /* 0x000ea20000201400 */
[C---:B-1----:R-:W-:Y:S01]  /*b820*/  FFMA.FTZ R73, R120.reuse, R81, R39 ;  /* 0x0000005178497223 */ /* 0x042fe20000010027 */
[----:B------:R-:W-:Y:S02]  /*b830*/  ISETP.GE.AND P3, PT, R65, R0, PT ;  /* 0x000000004100720c */ /* 0x000fe40003f66270 */
[----:B------:R-:W-:Y:S02]  /*b840*/  LOP3.LUT R59, R55, R122, RZ, 0xfc, !PT ;  /* 0x0000007a373b7212 */ /* 0x000fe400078efcff */
[----:B------:R-:W-:Y:S01]  /*b850*/  FSEL R82, R57, -INF , !P3 ;  /* 0xff80000039527808 */ /* 0x000fe20005800000 */
[CC--:B---3--:R-:W-:Y:S01]  /*b860*/  FFMA.FTZ R61, R120.reuse, R75.reuse, R61 ;  /* 0x0000004b783d7223 */ /* 0x0c8fe2000001003d */
[----:B------:R-:W-:Y:S01]  /*b870*/  FSEL R73, R73, -INF , !P4 ;  /* 0xff80000049497808 */ /* 0x000fe20006000000 */
[----:B------:R-:W-:Y:S01]  /*b880*/  FFMA.FTZ R159, R120, R75, R63 ;  /* 0x0000004b789f7223 */ /* 0x000fe2000001003f */
[C---:B------:R-:W-:Y:S01]  /*b890*/  ISETP.GE.AND P6, PT, R43.reuse, R0, PT ;  /* 0x000000002b00720c */ /* 0x040fe20003fc6270 */
[----:B------:R-:W1:Y:S01]  /*b8a0*/  I2F R127, R77 ;  /* 0x0000004d007f7306 */ /* 0x000e620000201400 */
[----:B------:R-:W-:-:S02]  /*b8b0*/  ISETP.GE.AND P5, PT, R43, R2, PT ;  /* 0x000000022b00720c */ /* 0x000fc40003fa6270 */
[----:B------:R-:W-:Y:S01]  /*b8c0*/  IADD3 R57, R59, 0x51, RZ ;  /* 0x000000513b397810 */ /* 0x000fe20007ffe0ff */
[C---:B--2---:R-:W-:Y:S01]  /*b8d0*/  FFMA.FTZ R106, R120.reuse, R53, R49 ;  /* 0x00000035786a7223 */ /* 0x044fe20000010031 */
[----:B------:R-:W-:Y:S01]  /*b8e0*/  ISETP.GE.AND P4, PT, R97, R2, PT ;  /* 0x000000026100720c */ /* 0x000fe20003f86270 */
[C---:B------:R-:W-:Y:S01]  /*b8f0*/  FFMA.FTZ R97, R120.reuse, R71, R58 ;  /* 0x0000004778617223 */ /* 0x040fe2000001003a */
[----:B------:R-:W-:Y:S01]  /*b900*/  FSEL R58, R61, -INF , !P6 ;  /* 0xff8000003d3a7808 */ /* 0x000fe20007000000 */
[----:B------:R-:W2:Y:S01]  /*b910*/  I2F R48, R57 ;  /* 0x0000003900307306 */ /* 0x000ea20000201400 */
[----:B------:R-:W-:Y:S01]  /*b920*/  FSEL R159, R159, -INF , !P5 ;  /* 0xff8000009f9f7808 */ /* 0x000fe20006800000 */
[----:B------:R-:W-:Y:S01]  /*b930*/  FFMA.FTZ R51, R120, R53, R51 ;  /* 0x0000003578337223 */ /* 0x000fe20000010033 */
[C---:B------:R-:W-:Y:S02]  /*b940*/  ISETP.GE.AND P6, PT, R105.reuse, R0, PT ;  /* 0x000000006900720c */ /* 0x040fe40003fc6270 */
[----:B------:R-:W-:-:S02]  /*b950*/  ISETP.GE.AND P5, PT, R105, R2, PT ;  /* 0x000000026900720c */ /* 0x000fc40003fa6270 */
[----:B------:R-:W-:Y:S01]  /*b960*/  FSEL R97, R97, -INF , !P4 ;  /* 0xff80000061617808 */ /* 0x000fe20006000000 */
[----:B------:R-:W3:Y:S01]  /*b970*/  I2F R78, R96 ;  /* 0x00000060004e7306 */ /* 0x000ee20000201400 */
[----:B------:R-:W-:Y:S01]  /*b980*/  ISETP.GE.AND P4, PT, R65, R2, PT ;  /* 0x000000024100720c */ /* 0x000fe20003f86270 */
[-C--:B-1----:R-:W-:Y:S01]  /*b990*/  FFMA.FTZ R24, R120, R127.reuse, R24 ;  /* 0x0000007f78187223 */ /* 0x082fe20000010018 */
[----:B------:R-:W-:Y:S01]  /*b9a0*/  FSEL R104, R104, -INF , !P6 ;  /* 0xff80000068687808 */ /* 0x000fe20007000000 */
[----:B------:R-:W-:Y:S01]  /*b9b0*/  FFMA.FTZ R61, R120, R127, R26 ;  /* 0x0000007f783d7223 */ /* 0x000fe2000001001a */
[----:B------:R-:W-:Y:S02]  /*b9c0*/  FSEL R107, R50, -INF , !P5 ;  /* 0xff800000326b7808 */ /* 0x000fe40006800000 */
[C---:B------:R-:W-:Y:S01]  /*b9d0*/  ISETP.GE.AND P6, PT, R37.reuse, R0, PT ;  /* 0x000000002500720c */ /* 0x040fe20003fc6270 */
[----:B--2---:R-:W-:Y:S01]  /*b9e0*/  FFMA.FTZ R31, R120, R48, R31 ;  /* 0x00000030781f7223 */ /* 0x004fe2000001001f */
[----:B------:R-:W-:Y:S01]  /*b9f0*/  ISETP.GE.AND P5, PT, R37, R2, PT ;  /* 0x000000022500720c */ /* 0x000fe20003fa6270 */
[----:B------:R-:W1:Y:S01]  /*ba00*/  I2F R91, R90 ;  /* 0x0000005a005b7306 */ /* 0x000e620000201400 */
[----:B------:R-:W-:-:S02]  /*ba10*/  FSEL R125, R125, -INF , !P4 ;  /* 0xff8000007d7d7808 */ /* 0x000fc40006000000 */
[C---:B------:R-:W-:Y:S02]  /*ba20*/  ISETP.GE.AND P3, PT, R103.reuse, R0, PT ;  /* 0x000000006700720c */ /* 0x040fe40003f66270 */
[----:B------:R-:W-:Y:S01]  /*ba30*/  ISETP.GE.AND P4, PT, R103, R2, PT ;  /* 0x000000026700720c */ /* 0x000fe20003f86270 */
[-C--:B---3--:R-:W-:Y:S01]  /*ba40*/  FFMA.FTZ R100, R120, R78.reuse, R16 ;  /* 0x0000004e78647223 */ /* 0x088fe20000010010 */
[----:B------:R-:W-:Y:S01]  /*ba50*/  FSEL R106, R106, -INF , !P6 ;  /* 0xff8000006a6a7808 */ /* 0x000fe20007000000 */
[----:B------:R-:W2:Y:S01]  /*ba60*/  I2F R41, R45 ;  /* 0x0000002d00297306 */ /* 0x000ea20000201400 */
[----:B------:R-:W-:Y:S01]  /*ba70*/  IADD3 R37, R59, 0x59, RZ ;  /* 0x000000593b257810 */ /* 0x000fe20007ffe0ff */
[----:B------:R-:W-:Y:S01]  /*ba80*/  FFMA.FTZ R18, R120, R78, R18 ;  /* 0x0000004e78127223 */ /* 0x000fe20000010012 */
[----:B------:R-:W-:Y:S02]  /*ba90*/  FSEL R103, R51, -INF , !P5 ;  /* 0xff80000033677808 */ /* 0x000fe40006800000 */
[----:B------:R-:W-:-:S02]  /*baa0*/  ISETP.GE.AND P6, PT, R77, R0, PT ;  /* 0x000000004d00720c */ /* 0x000fc40003fc6270 */
[----:B------:R-:W-:Y:S01]  /*bab0*/  ISETP.GE.AND P5, PT, R77, R2, PT ;  /* 0x000000024d00720c */ /* 0x000fe20003fa6270 */
[C---:B------:R-:W-:Y:S01]  /*bac0*/  FFMA.FTZ R77, R120.reuse, R101, R30 ;  /* 0x00000065784d7223 */ /* 0x040fe2000001001e */
[----:B------:R-:W-:Y:S01]  /*bad0*/  IADD3 R53, R59, 0x61, RZ ;  /* 0x000000613b357810 */ /* 0x000fe20007ffe0ff */
[----:B------:R-:W3:Y:S01]  /*bae0*/  I2F R50, R37 ;  /* 0x0000002500327306 */ /* 0x000ee20000201400 */
[----:B------:R-:W-:Y:S01]  /*baf0*/  FFMA.FTZ R30, R120, R48, R29 ;  /* 0x00000030781e7223 */ /* 0x000fe2000001001d */
[----:B------:R-:W-:Y:S01]  /*bb00*/  FSEL R28, R28, -INF , !P3 ;  /* 0xff8000001c1c7808 */ /* 0x000fe20005800000 */
[CC--:B-1----:R-:W-:Y:S01]  /*bb10*/  FFMA.FTZ R12, R120.reuse, R91.reuse, R12 ;  /* 0x0000005b780c7223 */ /* 0x0c2fe2000001000c */
[----:B------:R-:W-:Y:S01]  /*bb20*/  FSEL R77, R77, -INF , !P4 ;  /* 0xff8000004d4d7808 */ /* 0x000fe20006000000 */
[C---:B------:R-:W-:Y:S01]  /*bb30*/  FFMA.FTZ R14, R120.reuse, R91, R14 ;  /* 0x0000005b780e7223 */ /* 0x040fe2000001000e */
[C---:B------:R-:W-:Y:S01]  /*bb40*/  ISETP.GE.AND P3, PT, R57.reuse, R0, PT ;  /* 0x000000003900720c */ /* 0x040fe20003f66270 */
[C---:B--2---:R-:W-:Y:S01]  /*bb50*/  FFMA.FTZ R8, R120.reuse, R41, R8 ;  /* 0x0000002978087223 */ /* 0x044fe20000010008 */
[----:B------:R-:W1:Y:S01]  /*bb60*/  I2F R48, R53 ;  /* 0x0000003500307306 */ /* 0x000e620000201400 */
[----:B------:R-:W-:Y:S01]  /*bb70*/  ISETP.GE.AND P4, PT, R57, R2, PT ;  /* 0x000000023900720c */ /* 0x000fe20003f86270 */
[----:B------:R-:W-:Y:S01]  /*bb80*/  FFMA.FTZ R57, R120, R165, R22 ;  /* 0x000000a578397223 */ /* 0x000fe20000010016 */
[----:B------:R-:W-:Y:S01]  /*bb90*/  FSEL R24, R24, -INF , !P6 ;  /* 0xff80000018187808 */ /* 0x000fe20007000000 */
[----:B------:R-:W-:Y:S01]  /*bba0*/  FFMA.FTZ R41, R120, R41, R10 ;  /* 0x0000002978297223 */ /* 0x000fe2000001000a */
[----:B------:R-:W-:-:S02]  /*bbb0*/  FSEL R61, R61, -INF , !P5 ;  /* 0xff8000003d3d7808 */ /* 0x000fc40006800000 */
[C---:B------:R-:W-:Y:S01]  /*bbc0*/  ISETP.GE.AND P6, PT, R37.reuse, R0, PT ;  /* 0x000000002500720c */ /* 0x040fe20003fc6270 */
[C---:B---3--:R-:W-:Y:S01]  /*bbd0*/  FFMA.FTZ R27, R120.reuse, R50, R27 ;  /* 0x00000032781b7223 */ /* 0x048fe2000001001b */
[----:B------:R-:W-:Y:S01]  /*bbe0*/  ISETP.GE.AND P5, PT, R37, R2, PT ;  /* 0x000000022500720c */ /* 0x000fe20003fa6270 */
[----:B------:R-:W-:Y:S01]  /*bbf0*/  FFMA.FTZ R26, R120, R50, R25 ;  /* 0x00000032781a7223 */ /* 0x000fe20000010019 */
[----:B------:R-:W-:Y:S02]  /*bc00*/  IADD3 R37, R59, 0x69, RZ ;  /* 0x000000693b257810 */ /* 0x000fe40007ffe0ff */
[----:B------:R-:W-:Y:S02]  /*bc10*/  FSEL R30, R30, -INF , !P3 ;  /* 0xff8000001e1e7808 */ /* 0x000fe40005800000 */
[----:B------:R-:W-:Y:S01]  /*bc20*/  FSEL R67, R31, -INF , !P4 ;  /* 0xff8000001f437808 */ /* 0x000fe20006000000 */
[----:B-1----:R-:W-:Y:S01]  /*bc30*/  FFMA.FTZ R23, R120, R48, R23 ;  /* 0x0000003078177223 */ /* 0x002fe20000010017 */
[----:B------:R-:W-:-:S02]  /*bc40*/  IADD3 R83, R59, 0x71, RZ ;  /* 0x000000713b537810 */ /* 0x000fc40007ffe0ff */
[C---:B------:R-:W-:Y:S02]  /*bc50*/  ISETP.GE.AND P3, PT, R54.reuse, R0, PT ;  /* 0x000000003600720c */ /* 0x040fe40003f66270 */
[----:B------:R-:W-:Y:S01]  /*bc60*/  ISETP.GE.AND P4, PT, R54, R2, PT ;  /* 0x000000023600720c */ /* 0x000fe20003f86270 */
[----:B------:R-:W1:Y:S01]  /*bc70*/  I2F R16, R83 ;  /* 0x0000005300107306 */ /* 0x000e620000201400 */
[C-C-:B------:R-:W-:Y:S02]  /*bc80*/  LOP3.LUT R81, R55.reuse, 0x38, R122.reuse, 0xfe, !PT ;  /* 0x0000003837517812 */ /* 0x140fe400078efe7a */
[----:B------:R-:W-:Y:S01]  /*bc90*/  FSEL R22, R20, -INF , !P3 ;  /* 0xff80000014167808 */ /* 0x000fe20005800000 */
[----:B------:R-:W-:Y:S01]  /*bca0*/  FFMA.FTZ R20, R120, R48, R21 ;  /* 0x0000003078147223 */ /* 0x000fe20000010015 */
[----:B------:R-:W-:Y:S02]  /*bcb0*/  LOP3.LUT R43, R55, 0x10, R122, 0xfe, !PT ;  /* 0x00000010372b7812 */ /* 0x000fe400078efe7a */
[----:B------:R-:W-:Y:S01]  /*bcc0*/  ISETP.GE.AND P3, PT, R53, R0, PT ;  /* 0x000000003500720c */ /* 0x000fe20003f66270 */
[----:B------:R-:W2:Y:S01]  /*bcd0*/  I2F R54, R37 ;  /* 0x0000002500367306 */ /* 0x000ea20000201400 */
[----:B------:R-:W-:-:S02]  /*bce0*/  FSEL R65, R27, -INF , !P5 ;  /* 0xff8000001b417808 */ /* 0x000fc40006800000 */
[----:B------:R-:W-:Y:S02]  /*bcf0*/  FSEL R57, R57, -INF , !P4 ;  /* 0xff80000039397808 */ /* 0x000fe40006000000 */
[-C--:B------:R-:W-:Y:S02]  /*bd00*/  ISETP.GE.AND P5, PT, R96, R2.reuse, PT ;  /* 0x000000026000720c */ /* 0x080fe40003fa6270 */
[----:B------:R-:W-:Y:S01]  /*bd10*/  ISETP.GE.AND P4, PT, R53, R2, PT ;  /* 0x000000023500720c */ /* 0x000fe20003f86270 */
[----:B------:R-:W3:Y:S01]  /*bd20*/  I2F R49, R81 ;  /* 0x0000005100317306 */ /* 0x000ee20000201400 */
[C-C-:B------:R-:W-:Y:S01]  /*bd30*/  LOP3.LUT R47, R55.reuse, 0x8, R122.reuse, 0xfe, !PT ;  /* 0x00000008372f7812 */ /* 0x140fe200078efe7a */
[CC--:B-1----:R-:W-:Y:S01]  /*bd40*/  FFMA.FTZ R69, R120.reuse, R16.reuse, R13 ;  /* 0x0000001078457223 */ /* 0x0c2fe2000001000d */
[----:B------:R-:W-:Y:S01]  /*bd50*/  LOP3.LUT R31, R55, 0x48, R122, 0xfe, !PT ;  /* 0x00000048371f7812 */ /* 0x000fe200078efe7a */
[----:B------:R-:W-:Y:S01]  /*bd60*/  FFMA.FTZ R15, R120, R16, R15 ;  /* 0x00000010780f7223 */ /* 0x000fe2000001000f */
[----:B------:R-:W-:-:S02]  /*bd70*/  FSEL R26, R26, -INF , !P6 ;  /* 0xff8000001a1a7808 */ /* 0x000fc40007000000 */
[----:B------:R-:W-:Y:S01]  /*bd80*/  FSEL R20, R20, -INF , !P3 ;  /* 0xff80000014147808 */ /* 0x000fe20005800000 */
[----:B------:R-:W1:Y:S01]  /*bd90*/  I2F R63, R43 ;  /* 0x0000002b003f7306 */ /* 0x000e620000201400 */
[----:B------:R-:W-:Y:S01]  /*bda0*/  ISETP.GE.AND P6, PT, R96, R0, PT ;  /* 0x000000006000720c */ /* 0x000fe20003fc6270 */
[----:B--2---:R-:W-:Y:S01]  /*bdb0*/  FFMA.FTZ R48, R120, R54, R19 ;  /* 0x0000003678307223 */ /* 0x004fe20000010013 */
[----:B------:R-:W-:Y:S01]  /*bdc0*/  ISETP.GE.AND P3, PT, R90, R0, PT ;  /* 0x000000005a00720c */ /* 0x000fe20003f66270 */
[----:B------:R-:W-:Y:S01]  /*bdd0*/  FFMA.FTZ R96, R120, R54, R17 ;  /* 0x0000003678607223 */ /* 0x000fe20000010011 */
[----:B------:R-:W-:Y:S02]  /*bde0*/  FSEL R53, R23, -INF , !P4 ;  /* 0xff80000017357808 */ /* 0x000fe40006000000 */
[----:B------:R-:W-:Y:S01]  /*bdf0*/  FSEL R50, R18, -INF , !P5 ;  /* 0xff80000012327808 */ /* 0x000fe20006800000 */
[----:B------:R-:W2:Y:S01]  /*be00*/  I2F R39, R47 ;  /* 0x0000002f00277306 */ /* 0x000ea20000201400 */
[-C--:B------:R-:W-:Y:S01]  /*be10*/  ISETP.GE.AND P4, PT, R90, R2.reuse, PT ;  /* 0x000000025a00720c */ /* 0x080fe20003f86270 */
[----:B---3--:R-:W-:Y:S01]  /*be20*/  FFMA.FTZ R10, R120, R49, R40 ;  /* 0x00000031780a7223 */ /* 0x008fe20000010028 */
[----:B------:R-:W-:-:S02]  /*be30*/  ISETP.GE.AND P5, PT, R37, R2, PT ;  /* 0x000000022500720c */ /* 0x000fc40003fa6270 */
[C---:B------:R-:W-:Y:S02]  /*be40*/  LOP3.LUT R51, R55.reuse, 0x40, R122, 0xfe, !PT ;  /* 0x0000004037337812 */ /* 0x040fe400078efe7a */
[----:B------:R-:W-:Y:S01]  /*be50*/  FSEL R100, R100, -INF , !P6 ;  /* 0xff80000064647808 */ /* 0x000fe20007000000 */
[----:B------:R-:W3:Y:S01]  /*be60*/  I2F R25, R31 ;  /* 0x0000001f00197306 */ /* 0x000ee20000201400 */
[----:B------:R-:W-:Y:S01]  /*be70*/  FSEL R78, R12, -INF , !P3 ;  /* 0xff8000000c4e7808 */ /* 0x000fe20005800000 */
[----:B-1----:R-:W-:Y:S01]  /*be80*/  FFMA.FTZ R18, R120, R63, R64 ;  /* 0x0000003f78127223 */ /* 0x002fe20000010040 */
[----:B------:R-:W-:Y:S02]  /*be90*/  LOP3.LUT R13, R55, 0x30, R122, 0xfe, !PT ;  /* 0x00000030370d7812 */ /* 0x000fe400078efe7a */
[-C--:B------:R-:W-:Y:S02]  /*bea0*/  ISETP.GE.AND P6, PT, R37, R0.reuse, PT ;  /* 0x000000002500720c */ /* 0x080fe40003fc6270 */
[----:B------:R-:W-:Y:S01]  /*beb0*/  ISETP.GE.AND P3, PT, R83, R0, PT ;  /* 0x000000005300720c */ /* 0x000fe20003f66270 */
[----:B------:R-:W1:Y:S01]  /*bec0*/  I2F R29, R51 ;  /* 0x00000033001d7306 */ /* 0x000e620000201400 */
[----:B------:R-:W-:Y:S01]  /*bed0*/  FSEL R48, R48, -INF , !P5 ;  /* 0xff80000030307808 */ /* 0x000fe20006800000 */
[----:B--2---:R-:W-:Y:S01]  /*bee0*/  FFMA.FTZ R16, R120, R39, R72 ;  /* 0x0000002778107223 */ /* 0x004fe20000010048 */
[----:B------:R-:W-:-:S02]  /*bef0*/  FSEL R37, R14, -INF , !P4 ;  /* 0xff8000000e257808 */ /* 0x000fc40006000000 */
[----:B------:R-:W-:Y:S02]  /*bf00*/  ISETP.GE.AND P5, PT, R45, R2, PT ;  /* 0x000000022d00720c */ /* 0x000fe40003fa6270 */
[----:B------:R-:W-:Y:S01]  /*bf10*/  ISETP.GE.AND P4, PT, R47, R0, PT ;  /* 0x000000002f00720c */ /* 0x000fe20003f86270 */
[----:B---3--:R-:W-:Y:S01]  /*bf20*/  FFMA.FTZ R14, R120, R25, R32 ;  /* 0x00000019780e7223 */ /* 0x008fe20000010020 */
[----:B------:R-:W2:Y:S01]  /*bf30*/  I2F R47, R13 ;  /* 0x0000000d002f7306 */ /* 0x000ea20000201400 */
[----:B------:R-:W-:Y:S02]  /*bf40*/  FSEL R69, R69, -INF , !P3 ;  /* 0xff80000045457808 */ /* 0x000fe40005800000 */
[----:B------:R-:W-:Y:S02]  /*bf50*/  LOP3.LUT R23, R55, 0x10, R122, 0xfe, !PT ;  /* 0x0000001037177812 */ /* 0x000fe400078efe7a */
[----:B------:R-:W-:Y:S02]  /*bf60*/  ISETP.GE.AND P3, PT, R83, R2, PT ;  /* 0x000000025300720c */ /* 0x000fe40003f66270 */
[----:B------:R-:W-:Y:S01]  /*bf70*/  FSEL R41, R41, -INF , !P5 ;  /* 0xff80000029297808 */ /* 0x000fe20006800000 */
[----:B------:R-:W3:Y:S01]  /*bf80*/  I2F R19, R23 ;  /* 0x0000001700137306 */ /* 0x000ee20000201400 */
[----:B------:R-:W-:Y:S01]  /*bf90*/  FSEL R96, R96, -INF , !P6 ;  /* 0xff80000060607808 */ /* 0x000fe20007000000 */
[----:B-1----:R-:W-:Y:S01]  /*bfa0*/  FFMA.FTZ R12, R120, R29, R36 ;  /* 0x0000001d780c7223 */ /* 0x002fe20000010024 */
[----:B------:R-:W-:-:S02]  /*bfb0*/  ISETP.GE.AND P5, PT, R81, R0, PT ;  /* 0x000000005100720c */ /* 0x000fc40003fa6270 */
[-C--:B------:R-:W-:Y:S02]  /*bfc0*/  ISETP.GE.AND P6, PT, R45, R0.reuse, PT ;  /* 0x000000002d00720c */ /* 0x080fe40003fc6270 */
[C---:B------:R-:W-:Y:S01]  /*bfd0*/  LOP3.LUT R71, R55.reuse, 0x30, R122, 0xfe, !PT ;  /* 0x0000003037477812 */ /* 0x040fe200078efe7a */
[----:B--2---:R-:W-:Y:S01]  /*bfe0*/  FFMA.FTZ R46, R120, R47, R46 ;  /* 0x0000002f782e7223 */ /* 0x004fe2000001002e */
[----:B------:R-:W-:Y:S02]  /*bff0*/  LOP3.LUT R27, R55, 0x8, R122, 0xfe, !PT ;  /* 0x00000008371b7812 */ /* 0x000fe400078efe7a */
[----:B------:R-:W-:Y:S01]  /*c000*/  FSEL R45, R15, -INF , !P3 ;  /* 0xff8000000f2d7808 */ /* 0x000fe20005800000 */
[----:B------:R-:W-:Y:S01]  /*c010*/  I2F R75, R71 ;  /* 0x00000047004b7306 */ /* 0x000fe20000201400 */
[----:B------:R-:W-:Y:S01]  /*c020*/  BAR.SYNC.DEFER_BLOCKING 0x0 ;  /* 0x0000000000007b1d */ /* 0x000fe20000010000 */
[----:B------:R-:W-:Y:S02]  /*c030*/  ISETP.GE.AND P3, PT, R43, R0, PT ;  /* 0x000000002b00720c */ /* 0x000fe40003f66270 */
[----:B------:R-:W-:-:S02]  /*c040*/  FSEL R10, R10, -INF , !P5 ;  /* 0xff8000000a0a7808 */ /* 0x000fc40006800000 */
[----:B------:R-:W-:Y:S02]  /*c050*/  ISETP.GE.AND P5, PT, R23, R2, PT ;  /* 0x000000021700720c */ /* 0x000fe40003fa6270 */
[----:B------:R-:W1:Y:S01]  /*c060*/  I2F R21, R27 ;  /* 0x0000001b00157306 */ /* 0x000e620000201400 */
[----:B------:R-:W-:Y:S02]  /*c070*/  FSEL R18, R18, -INF , !P3 ;  /* 0xff80000012127808 */ /* 0x000fe40005800000 */
[----:B------:R-:W-:Y:S02]  /*c080*/  ISETP.GE.AND P3, PT, R31, R0, PT ;  /* 0x000000001f00720c */ /* 0x000fe40003f66270 */
[C-C-:B------:R-:W-:Y:S02]  /*c090*/  LOP3.LUT R17, R55.reuse, 0x48, R122.reuse, 0xfe, !PT ;  /* 0x0000004837117812 */ /* 0x140fe400078efe7a */
[----:B------:R-:W-:Y:S01]  /*c0a0*/  FSEL R16, R16, -INF , !P4 ;  /* 0xff80000010107808 */ /* 0x000fe20006000000 */
[----:B------:R-:W2:Y:S01]  /*c0b0*/  I2F R23, R79 ;  /* 0x0000004f00177306 */ /* 0x000ea20000201400 */
[----:B------:R-:W-:-:S02]  /*c0c0*/  LOP3.LUT R43, R55, 0x38, R122, 0xfe, !PT ;  /* 0x00000038372b7812 */ /* 0x000fc400078efe7a */
[----:B------:R-:W-:Y:S02]  /*c0d0*/  LOP3.LUT R63, R55, 0x40, R122, 0xfe, !PT ;  /* 0x00000040373f7812 */ /* 0x000fe400078efe7a */
[----:B------:R-:W-:Y:S02]  /*c0e0*/  ISETP.GE.AND P4, PT, R51, R0, PT ;  /* 0x000000003300720c */ /* 0x000fe40003f86270 */
[----:B------:R-:W-:Y:S01]  /*c0f0*/  FSEL R14, R14, -INF , !P3 ;  /* 0xff8000000e0e7808 */ /* 0x000fe20005800000 */
[----:B------:R-:W4:Y:S01]  /*c100*/  I2F R91, R17 ;  /* 0x00000011005b7306 */ /* 0x000f220000201400 */
[-C--:B------:R-:W-:Y:S01]  /*c110*/  ISETP.GE.AND P3, PT, R13, R2.reuse, PT ;  /* 0x000000020d00720c */ /* 0x080fe20003f66270 */
[----:B---3--:R-:W-:Y:S01]  /*c120*/  FFMA.FTZ R13, R120, R19, R66 ;  /* 0x00000013780d7223 */ /* 0x008fe20000010042 */
[----:B------:R-:W-:Y:S01]  /*c130*/  FSEL R12, R12, -INF , !P4 ;  /* 0xff8000000c0c7808 */ /* 0x000fe20006000000 */
[----:B-1----:R-:W-:Y:S01]  /*c140*/  FFMA.FTZ R15, R120, R21, R74 ;  /* 0x00000015780f7223 */ /* 0x002fe2000001004a */
[----:B------:R-:W-:-:S02]  /*c150*/  ISETP.GE.AND P4, PT, R17, R2, PT ;  /* 0x000000021100720c */ /* 0x000fc40003f86270 */
[----:B------:R-:W-:Y:S01]  /*c160*/  FSEL R165, R46, -INF , !P3 ;  /* 0xff8000002ea57808 */ /* 0x000fe20005800000 */
[----:B------:R-:W1:Y:S01]  /*c170*/  I2F R39, R43 ;  /* 0x0000002b00277306 */ /* 0x000e620000201400 */
[----:B------:R-:W-:Y:S01]  /*c180*/  ISETP.GE.AND P3, PT, R59, R2, PT ;  /* 0x000000023b00720c */ /* 0x000fe20003f66270 */
[----:B--2---:R-:W-:Y:S01]  /*c190*/  FFMA.FTZ R4, R120, R23, R4 ;  /* 0x0000001778047223 */ /* 0x004fe20000010004 */
[----:B------:R-:W-:Y:S02]  /*c1a0*/  IADD3 R19, R79, 0x49, RZ ;  /* 0x000000494f137810 */ /* 0x000fe40007ffe0ff */
[----:B------:R-:W-:Y:S01]  /*c1b0*/  FSEL R54, R8, -INF , !P6 ;  /* 0xff80000008367808 */ /* 0x000fe20007000000 */
[C---:B------:R-:W-:Y:S01]  /*c1c0*/  FFMA.FTZ R8, R120.reuse, R75, R44 ;  /* 0x0000004b78087223 */ /* 0x040fe2000001002c */
[----:B------:R-:W-:Y:S01]  /*c1d0*/  ISETP.GE.AND P6, PT, R71, R0, PT ;  /* 0x000000004700720c */ /* 0x000fe20003fc6270 */
[----:B------:R-:W2:Y:S01]  /*c1e0*/  I2F R49, R63 ;  /* 0x0000003f00317306 */ /* 0x000ea20000201400 */
[----:B----4-:R-:W-:Y:S01]  /*c1f0*/  FFMA.FTZ R34, R120, R91, R34 ;  /* 0x0000005b78227223 */ /* 0x010fe20000010022 */
[----:B------:R-:W-:-:S02]  /*c200*/  FSEL R13, R13, -INF , !P5 ;  /* 0xff8000000d0d7808 */ /* 0x000fc40006800000 */
[----:B------:R-:W-:Y:S02]  /*c210*/  FSEL R8, R8, -INF , !P6 ;  /* 0xff80000008087808 */ /* 0x000fe40007000000 */
[-C--:B------:R-:W-:Y:S02]  /*c220*/  ISETP.GE.AND P6, PT, R27, R2.reuse, PT ;  /* 0x000000021b00720c */ /* 0x080fe40003fc6270 */
[----:B------:R3:W4:Y:S01]  /*c230*/  I2F R17, R59 ;  /* 0x0000003b00117306 */ /* 0x0007220000201400 */
[----:B-1----:R-:W-:Y:S01]  /*c240*/  FFMA.FTZ R39, R120, R39, R42 ;  /* 0x0000002778277223 */ /* 0x002fe2000001002a */
[----:B------:R-:W-:Y:S02]  /*c250*/  FSEL R15, R15, -INF , !P6 ;  /* 0xff8000000f0f7808 */ /* 0x000fe40007000000 */
[-C--:B------:R-:W-:Y:S02]  /*c260*/  ISETP.GE.AND P6, PT, R43, R2.reuse, PT ;  /* 0x000000022b00720c */ /* 0x080fe40003fc6270 */
[----:B------:R-:W-:-:S02]  /*c270*/  ISETP.GE.AND P5, PT, R63, R2, PT ;  /* 0x000000023f00720c */ /* 0x000fc40003fa6270 */
[----:B------:R-:W1:Y:S01]  /*c280*/  I2F R21, R19 ;  /* 0x0000001300157306 */ /* 0x000e620000201400 */
[----:B--2---:R-:W-:Y:S01]  /*c290*/  FFMA.FTZ R38, R120, R49, R38 ;  /* 0x0000003178267223 */ /* 0x004fe20000010026 */
[----:B------:R-:W-:Y:S02]  /*c2a0*/  FSEL R99, R34, -INF , !P4 ;  /* 0xff80000022637808 */ /* 0x000fe40006000000 */
[----:B------:R-:W-:Y:S02]  /*c2b0*/  ISETP.GE.AND P4, PT, R79, R0, PT ;  /* 0x000000004f00720c */ /* 0x000fe40003f86270 */
[----:B------:R-:W-:Y:S02]  /*c2c0*/  FSEL R127, R39, -INF , !P6 ;  /* 0xff800000277f7808 */ /* 0x000fe40007000000 */
[----:B---3--:R-:W-:Y:S01]  /*c2d0*/  IADD3 R59, R59, 0x79, RZ ;  /* 0x000000793b3b7810 */ /* 0x008fe20007ffe0ff */
[----:B----4-:R-:W-:Y:S01]  /*c2e0*/  FFMA.FTZ R17, R120, R17, R6 ;  /* 0x0000001178117223 */ /* 0x010fe20000010006 */
[----:B------:R-:W-:-:S02]  /*c2f0*/  FSEL R105, R38, -INF , !P5 ;  /* 0xff80000026697808 */ /* 0x000fc40006800000 */
[----:B------:R-:W2:Y:S01]  /*c300*/  I2F R23, R59 ;  /* 0x0000003b00177306 */ /* 0x000ea20000201400 */
[-C--:B------:R-:W-:Y:S02]  /*c310*/  ISETP.GE.AND P6, PT, R19, R0.reuse, PT ;  /* 0x000000001300720c */ /* 0x080fe40003fc6270 */
[----:B------:R-:W-:Y:S01]  /*c320*/  ISETP.GE.AND P5, PT, R59, R0, PT ;  /* 0x000000003b00720c */ /* 0x000fe20003fa6270 */
[-C--:B-1----:R-:W-:Y:S01]  /*c330*/  FFMA.FTZ R0, R120, R21.reuse, R33 ;  /* 0x0000001578007223 */ /* 0x082fe20000010021 */
[----:B------:R-:W-:Y:S01]  /*c340*/  FSEL R4, R4, -INF , !P4 ;  /* 0xff80000004047808 */ /* 0x000fe20006000000 */
[----:B------:R-:W-:Y:S01]  /*c350*/  FFMA.FTZ R35, R120, R21, R35 ;  /* 0x0000001578237223 */ /* 0x000fe20000010023 */
[----:B------:R-:W-:Y:S02]  /*c360*/  FSEL R17, R17, -INF , !P3 ;  /* 0xff80000011117808 */ /* 0x000fe40005800000 */
[-C--:B------:R-:W-:Y:S02]  /*c370*/  ISETP.GE.AND P4, PT, R19, R2.reuse, PT ;  /* 0x000000021300720c */ /* 0x080fe40003f86270 */
[----:B------:R-:W-:-:S02]  /*c380*/  ISETP.GE.AND P3, PT, R59, R2, PT ;  /* 0x000000023b00720c */ /* 0x000fc40003f66270 */
[----:B------:R-:W-:Y:S02]  /*c390*/  FSEL R0, R0, -INF , !P6 ;  /* 0xff80000000007808 */ /* 0x000fe40007000000 */
[----:B------:R-:W-:Y:S01]  /*c3a0*/  FSEL R101, R35, -INF , !P4 ;  /* 0xff80000023657808 */ /* 0x000fe20006000000 */
[CC--:B--2---:R-:W-:Y:S02]  /*c3b0*/  FFMA.FTZ R9, R120.reuse, R23.reuse, R9 ;  /* 0x0000001778097223 */ /* 0x0c4fe40000010009 */
[----:B------:R-:W-:-:S03]  /*c3c0*/  FFMA.FTZ R11, R120, R23, R11 ;  /* 0x00000017780b7223 */ /* 0x000fc6000001000b */
[----:B------:R-:W-:Y:S02]  /*c3d0*/  FSEL R62, R9, -INF , !P5 ;  /* 0xff800000093e7808 */ /* 0x000fe40006800000 */
[----:B------:R-:W-:Y:S01]  /*c3e0*/  FSEL R44, R11, -INF , !P3 ;  /* 0xff8000000b2c7808 */ /* 0x000fe20005800000 */
[----:B------:R-:W-:Y:S05]  /*c3f0*/  @!P2 BRA `(.L_x_4567) ;  /* 0x000006e00000a947 */ /* 0x000fea0003800000 */
[----:B------:R-:W-:Y:S01]  /*c400*/  ULDC.64 UR6, c[0x0][0x118] ;  /* 0x0000460000067ab9 */ /* 0x000fe20000000a00 */
        /* <DEDUP_REMOVED lines=58> */
.L_x_4568:
[----:B------:R-:W-:-:S05]  /*c7b0*/  IMAD.MOV.U32 R32, RZ, RZ, c[0x0][0x198] ;  /* 0x00006600ff207624 */ /* 0x000fca00078e00ff */
[----:B------:R-:W-:-:S04]  /*c7c0*/  LEA R32, -R32, RZ, 0x7 ;  /* 0x000000ff20207211 */ /* 0x000fc800078e39ff */
[----:B------:R-:W-:Y:S02]  /*c7d0*/  SHF.R.S32.HI R6, RZ, 0x1f, R32 ;  /* 0x0000001fff067819 */ /* 0x000fe40000011420 */
.L_x_4569:
[----:B------:R-:W-:Y:S01]  /*c7e0*/  @!P0 IMAD.MOV.U32 R9, RZ, RZ, c[0x0][0x198] ;  /* 0x00006600ff098624 */ /* 0x000fe200078e00ff */
[----:B------:R-:W-:Y:S01]  /*c7f0*/  @!P0 IADD3 R11, P3, R145, R32, RZ ;  /* 0x00000020910b8210 */ /* 0x000fe20007f7e0ff */
[----:B------:R-:W-:Y:S01]  /*c800*/  @!P0 IMAD.MOV.U32 R2, RZ, RZ, c[0x0][0x19c] ;  /* 0x00006700ff028624 */ /* 0x000fe200078e00ff */
[----:B------:R-:W-:Y:S01]  /*c810*/  @!P0 LEA R46, P4, R32, R154, 0x1 ;  /* 0x0000009a202e8211 */ /* 0x000fe200078808ff */
        /* <DEDUP_REMOVED lines=40> */
.L_x_4571:
[----:B------:R-:W-:Y:S05]  /*caa0*/  BSYNC B0 ;  /* 0x0000000000007941 */ /* 0x000fea0003800000 */
.L_x_4570:
[----:B------:R-:W0:Y:S01]  /*cab0*/  LDGDEPBAR ;  /* 0x00000000000079af */ /* 0x000e220000000000 */
[----:B------:R-:W-:-:S04]  /*cac0*/  LEA R154, P0, R32, R154, 0x1 ;  /* 0x0000009a209a7211 */ /* 0x000fc800078008ff */
[----:B------:R-:W-:Y:S02]  /*cad0*/  LEA.HI.X R149, R32, R149, R6, 0x1, P0 ;  /* 0x0000009520957211 */ /* 0x000fe400000f0c06 */
.L_x_4567:
        /* <DEDUP_REMOVED lines=75> */
[--C-:B-1----:R-:W-:Y:S02]  /*cf90*/  FFMA.FTZ R42, R0, c[0x0][0x23c], -R71.reuse ;  /* 0x00008f00002a7a23 */ /* 0x102fe40000010847 */
        /* <DEDUP_REMOVED lines=24> */
[--C-:B------:R-:W-:Y:S01]  /*d120*/  FFMA.FTZ R36, R30, c[0x0][0x23c], -R71.reuse ;  /* 0x00008f001e247a23 */ /* 0x100fe20000010847 */
[----:B--2---:R-:W-:Y:S01]  /*d130*/  F2FP.PACK_AB R10, R76, R91 ;  /* 0x0000005b4c0a723e */ /* 0x004fe200000000ff */
[----:B------:R-:W-:-:S02]  /*d140*/  FFMA.FTZ R63, R104, c[0x0][0x23c], -R71 ;  /* 0x00008f00683f7a23 */ /* 0x000fc40000010847 */
[----:B------:R-:W1:Y:S01]  /*d150*/  SHFL.BFLY PT, R9, R4, 0x2, 0x1f ;  /* 0x0c401f0004097f89 */ /* 0x000e6200000e0000 */
[----:B------:R-:W2:Y:S01]  /*d160*/  MUFU.EX2 R72, R72 ;  /* 0x0000004800487308 */ /* 0x000ea20000000800 */
[--C-:B------:R-:W-:Y:S02]  /*d170*/  FFMA.FTZ R60, R106, c[0x0][0x23c], -R71.reuse ;  /* 0x00008f006a3c7a23 */ /* 0x100fe40000010847 */
[----:B------:R-:W-:-:S05]  /*d180*/  FFMA.FTZ R69, R69, c[0x0][0x23c], -R71 ;  /* 0x00008f0045457a23 */ /* 0x000fca0000010847 */
[----:B------:R-:W-:Y:S08]  /*d190*/  MUFU.EX2 R79, R79 ;  /* 0x0000004f004f7308 */ /* 0x000ff00000000800 */
[----:B------:R-:W3:Y:S01]  /*d1a0*/  MUFU.EX2 R66, R66 ;  /* 0x0000004200427308 */ /* 0x000ee20000000800 */
[----:B--2---:R-:W-:Y:S02]  /*d1b0*/  F2FP.PACK_AB R32, R72, R81 ;  /* 0x000000514820723e */ /* 0x004fe400000000ff */
[----:B-1----:R-:W-:-:S05]  /*d1c0*/  FMNMX.FTZ R2, R4, R9, !PT ;  /* 0x0000000904027209 */ /* 0x002fca0007810000 */
[----:B------:R-:W-:Y:S01]  /*d1d0*/  MUFU.EX2 R75, R75 ;  /* 0x0000004b004b7308 */ /* 0x000fe20000000800 */
[----:B------:R-:W1:Y:S01]  /*d1e0*/  SHFL.BFLY PT, R9, R2, 0x1, 0x1f ;  /* 0x0c201f0002097f89 */ /* 0x000e6200000e0000 */
[----:B---3--:R-:W-:-:S06]  /*d1f0*/  F2FP.PACK_AB R34, R66, R79 ;  /* 0x0000004f4222723e */ /* 0x008fcc00000000ff */
[----:B------:R-:W-:Y:S08]  /*d200*/  MUFU.EX2 R64, R64 ;  /* 0x0000004000407308 */ /* 0x000ff00000000800 */
[----:B------:R-:W-:Y:S08]  /*d210*/  MUFU.EX2 R63, R63 ;  /* 0x0000003f003f7308 */ /* 0x000ff00000000800 */
[----:B------:R-:W-:Y:S01]  /*d220*/  MUFU.EX2 R60, R60 ;  /* 0x0000003c003c7308 */ /* 0x000fe20000000800 */
[----:B-1----:R-:W-:Y:S01]  /*d230*/  FMNMX.FTZ R38, R2, R9, !PT ;  /* 0x0000000902267209 */ /* 0x002fe20007810000 */
[----:B------:R-:W-:-:S02]  /*d240*/  FFMA.FTZ R2, R26, c[0x0][0x23c], -R71 ;  /* 0x00008f001a027a23 */ /* 0x000fc40000010847 */
[----:B------:R-:W-:Y:S01]  /*d250*/  LDSM.16.MT88.4 R24, [R158+0x3400] ;  /* 0x003400009e18783b */ /* 0x000fe20000004200 */
[C---:B------:R-:W-:Y:S01]  /*d260*/  FSETP.NEU.FTZ.AND P0, PT, R38.reuse, -INF , PT ;  /* 0xff8000002600780b */ /* 0x040fe20003f1d000 */
[----:B------:R-:W-:Y:S02]  /*d270*/  FMUL.FTZ R46, R38, c[0x0][0x23c] ;  /* 0x00008f00262e7a20 */ /* 0x000fe40000410000 */
[----:B------:R-:W-:Y:S03]  /*d280*/  MUFU.EX2 R59, R59 ;  /* 0x0000003b003b7308 */ /* 0x000fe60000000800 */
[----:B------:R-:W-:-:S05]  /*d290*/  FSEL R46, R46, RZ, P0 ;  /* 0x000000ff2e2e7208 */ /* 0x000fca0000000000 */
[----:B------:R-:W-:Y:S01]  /*d2a0*/  MUFU.EX2 R58, R58 ;  /* 0x0000003a003a7308 */ /* 0x000fe20000000800 */
[--C-:B------:R-:W-:Y:S01]  /*d2b0*/  FFMA.FTZ R80, R7, c[0x0][0x23c], -R46.reuse ;  /* 0x00008f0007507a23 */ /* 0x100fe2000001082e */
[----:B------:R-:W-:Y:S01]  /*d2c0*/  FSEL R7, R40, RZ, P2 ;  /* 0x000000ff28077208 */ /* 0x000fe20001000000 */
[--C-:B------:R-:W-:Y:S01]  /*d2d0*/  FFMA.FTZ R87, R5, c[0x0][0x23c], -R46.reuse ;  /* 0x00008f0005577a23 */ /* 0x100fe2000001082e */
[----:B------:R-:W-:Y:S01]  /*d2e0*/  FSEL R5, R38, RZ, P0 ;  /* 0x000000ff26057208 */ /* 0x000fe20000000000 */
[----:B------:R-:W-:Y:S02]  /*d2f0*/  FFMA.FTZ R82, R17, c[0x0][0x23c], -R46 ;  /* 0x00008f0011527a23 */ /* 0x000fe4000001082e */
[----:B------:R-:W1:Y:S01]  /*d300*/  LDSM.16.MT88.4 R16, [R157+0x3000] ;  /* 0x003000009d10783b */ /* 0x000e620000004200 */
[----:B------:R-:W-:Y:S01]  /*d310*/  FADD.FTZ R4, R68, -R7 ;  /* 0x8000000744047221 */ /* 0x000fe20000010000 */
[----:B------:R-:W-:Y:S01]  /*d320*/  MUFU.EX2 R80, R80 ;  /* 0x0000005000507308 */ /* 0x000fe20000000800 */
[----:B------:R-:W-:-:S02]  /*d330*/  FADD.FTZ R5, R70, -R5 ;  /* 0x8000000546057221 */ /* 0x000fc40000010000 */
[----:B------:R-:W-:Y:S02]  /*d340*/  FMUL.FTZ R92, R4, c[0x0][0x23c] ;  /* 0x00008f00045c7a20 */ /* 0x000fe40000410000 */
[----:B------:R-:W-:Y:S02]  /*d350*/  FMUL.FTZ R88, R5, c[0x0][0x23c] ;  /* 0x00008f0005587a20 */ /* 0x000fe40000410000 */
[----:B------:R-:W2:Y:S01]  /*d360*/  LDSM.16.MT88.4 R4, [R158+0x3000] ;  /* 0x003000009e04783b */ /* 0x000ea20000004200 */
        /* <DEDUP_REMOVED lines=19> */
[----:B------:R-:W-:Y:S02]  /*d4a0*/  FFMA.FTZ R85, R96, c[0x0][0x23c], -R71 ;  /* 0x00008f0060557a23 */ /* 0x000fe40000010847 */
        /* <DEDUP_REMOVED lines=12> */
[----:B------:R-:W3:Y:S01]  /*d570*/  MUFU.EX2 R83, R83 ;  /* 0x0000005300537308 */ /* 0x000ee20000000800 */
[-C--:B------:R-:W-:Y:S02]  /*d580*/  FMUL.FTZ R15, R143, R88.reuse ;  /* 0x000000588f0f7220 */ /* 0x080fe40000410000 */
[-C--:B------:R-:W-:Y:S02]  /*d590*/  FMUL.FTZ R138, R138, R88.reuse ;  /* 0x000000588a8a7220 */ /* 0x080fe40000410000 */
[----:B------:R-:W-:Y:S02]  /*d5a0*/  FMUL.FTZ R139, R139, R88 ;  /* 0x000000588b8b7220 */ /* 0x000fe40000410000 */
[-C--:B------:R-:W-:Y:S01]  /*d5b0*/  FMUL.FTZ R28, R132, R92.reuse ;  /* 0x0000005c841c7220 */ /* 0x080fe20000410000 */
[----:B-1----:R-:W-:Y:S01]  /*d5c0*/  HMMA.16816.F32 R12, R8, R16, R12 ;  /* 0x00000010080c723c */ /* 0x002fe2000000180c */
[----:B------:R-:W-:Y:S01]  /*d5d0*/  MUFU.EX2 R86, R86 ;  /* 0x0000005600567308 */ /* 0x000fe20000000800 */
[----:B------:R-:W-:-:S02]  /*d5e0*/  FMUL.FTZ R29, R133, R92 ;  /* 0x0000005c851d7220 */ /* 0x000fc40000410000 */
[-C--:B------:R-:W-:Y:S02]  /*d5f0*/  FMUL.FTZ R30, R134, R88.reuse ;  /* 0x00000058861e7220 */ /* 0x080fe40000410000 */
[----:B------:R-:W-:Y:S02]  /*d600*/  FMUL.FTZ R31, R135, R88 ;  /* 0x00000058871f7220 */ /* 0x000fe40000410000 */
[----:B------:R-:W-:Y:S01]  /*d610*/  HMMA.16816.F32 R16, R8, R18, R136 ;  /* 0x000000120810723c */ /* 0x000fe20000001888 */
[----:B------:R-:W1:Y:S01]  /*d620*/  MUFU.EX2 R93, R93 ;  /* 0x0000005d005d7308 */ /* 0x000e620000000800 */
[----:B------:R-:W-:Y:S01]  /*d630*/  FMUL.FTZ R128, R128, R92 ;  /* 0x0000005c80807220 */ /* 0x000fe20000410000 */
[----:B---3--:R-:W-:Y:S01]  /*d640*/  F2FP.PACK_AB R33, R83, R68 ;  /* 0x000000445321723e */ /* 0x008fe200000000ff */
[----:B------:R-:W-:Y:S01]  /*d650*/  FMUL.FTZ R129, R129, R92 ;  /* 0x0000005c81817220 */ /* 0x000fe20000410000 */
[----:B------:R-:W-:Y:S01]  /*d660*/  LDSM.16.MT88.4 R136, [R157+0x4c00] ;  /* 0x004c00009d88783b */ /* 0x000fe20000004200 */
[----:B------:R-:W-:-:S02]  /*d670*/  FMUL.FTZ R130, R130, R88 ;  /* 0x0000005882827220 */ /* 0x000fc40000410000 */
[----:B------:R-:W-:Y:S01]  /*d680*/  FMUL.FTZ R131, R131, R88 ;  /* 0x0000005883837220 */ /* 0x000fe20000410000 */
[C---:B--2---:R-:W-:Y:S01]  /*d690*/  HMMA.16816.F32 R28, R8.reuse, R4, R28 ;  /* 0x00000004081c723c */ /* 0x044fe2000000181c */
[----:B------:R-:W-:Y:S01]  /*d6a0*/  MUFU.EX2 R97, R97 ;  /* 0x0000006100617308 */ /* 0x000fe20000000800 */
[----:B------:R-:W-:Y:S02]  /*d6b0*/  FFMA.FTZ R106, R65, c[0x0][0x23c], -R46 ;  /* 0x00008f00416a7a23 */ /* 0x000fe4000001082e */
[----:B------:R-:W-:Y:S02]  /*d6c0*/  FFMA.FTZ R121, R121, R92, R90 ;  /* 0x0000005c79797223 */ /* 0x000fe4000001005a */
[----:B------:R-:W-:Y:S02]  /*d6d0*/  FFMA.FTZ R65, R123, R88, R82 ;  /* 0x000000587b417223 */ /* 0x000fe40000010052 */
[----:B------:R-:W-:Y:S01]  /*d6e0*/  HMMA.16816.F32 R8, R8, R6, R128 ;  /* 0x000000060808723c */ /* 0x000fe20000001880 */
[----:B------:R-:W2:Y:S01]  /*d6f0*/  LDSM.16.MT88.4 R4, [R157+0x3800] ;  /* 0x003800009d04783b */ /* 0x000ea20000004200 */
[----:B-1----:R-:W-:Y:S01]  /*d700*/  F2FP.PACK_AB R35, R93, R86 ;  /* 0x000000565d23723e */ /* 0x002fe200000000ff */
[----:B------:R-:W1:Y:S01]  /*d710*/  MUFU.EX2 R94, R94 ;  /* 0x0000005e005e7308 */ /* 0x000e620000000800 */
[----:B------:R-:W-:Y:S01]  /*d720*/  FADD.FTZ R84, R84, R121 ;  /* 0x0000007954547221 */ /* 0x000fe20000010000 */
[----:B------:R-:W-:Y:S01]  /*d730*/  LDSM.16.MT88.4 R128, [R158+0x4c00] ;  /* 0x004c00009e80783b */ /* 0x000fe20000004200 */
[----:B------:R-:W-:-:S02]  /*d740*/  FADD.FTZ R65, R80, R65 ;  /* 0x0000004150417221 */ /* 0x000fc40000010000 */
[----:B------:R-:W-:Y:S01]  /*d750*/  FADD.FTZ R91, R91, R84 ;  /* 0x000000545b5b7221 */ /* 0x000fe20000010000 */
[C---:B------:R-:W-:Y:S01]  /*d760*/  HMMA.16816.F32 R12, R32.reuse, R20, R12 ;  /* 0x00000014200c723c */ /* 0x040fe2000000180c */
[----:B------:R-:W-:Y:S01]  /*d770*/  FFMA.FTZ R73, R78, c[0x0][0x23c], -R71 ;  /* 0x00008f004e497a23 */ /* 0x000fe20000010847 */
[----:B------:R-:W-:Y:S01]  /*d780*/  MUFU.EX2 R95, R95 ;  /* 0x0000005f005f7308 */ /* 0x000fe20000000800 */
[--C-:B------:R-:W-:Y:S02]  /*d790*/  FFMA.FTZ R77, R77, c[0x0][0x23c], -R46.reuse ;  /* 0x00008f004d4d7a23 */ /* 0x100fe4000001082e */
[--C-:B------:R-:W-:Y:S02]  /*d7a0*/  FFMA.FTZ R78, R67, c[0x0][0x23c], -R46.reuse ;  /* 0x00008f00434e7a23 */ /* 0x100fe4000001082e */
[----:B------:R-:W-:Y:S01]  /*d7b0*/  FFMA.FTZ R61, R61, c[0x0][0x23c], -R46 ;  /* 0x00008f003d3d7a23 */ /* 0x000fe2000001082e */
[----:B------:R-:W-:Y:S01]  /*d7c0*/  HMMA.16816.F32 R16, R32, R22, R16 ;  /* 0x000000162010723c */ /* 0x000fe20000001810 */
[----:B------:R-:W3:Y:S01]  /*d7d0*/  LDSM.16.MT88.4 R20, [R158+0x3800] ;  /* 0x003800009e14783b */ /* 0x000ee20000004200 */
[----:B------:R-:W4:Y:S01]  /*d7e0*/  MUFU.EX2 R98, R98 ;  /* 0x0000006200627308 */ /* 0x000f220000000800 */
[----:B------:R-:W-:-:S02]  /*d7f0*/  FADD.FTZ R76, R76, R91 ;  /* 0x0000005b4c4c7221 */ /* 0x000fc40000010000 */
[----:B------:R-:W-:Y:S02]  /*d800*/  FFMA.FTZ R53, R53, c[0x0][0x23c], -R46 ;  /* 0x00008f0035357a23 */ /* 0x000fe4000001082e */
        /* <DEDUP_REMOVED lines=8> */
[----:B------:R-:W5:Y:S01]  /*d890*/  LDSM.16.MT88.4 R8, [R157+0x3c00] ;  /* 0x003c00009d08783b */ /* 0x000f620000004200 */
[----:B------:R-:W-:Y:S01]  /*d8a0*/  MUFU.EX2 R55, R55 ;  /* 0x0000003700377308 */ /* 0x000fe20000000800 */
[----:B------:R-:W-:-:S02]  /*d8b0*/  FADD.FTZ R66, R66, R79 ;  /* 0x0000004f42427221 */ /* 0x000fc40000010000 */
[----:B------:R-:W-:Y:S02]  /*d8c0*/  FFMA.FTZ R121, R62, c[0x0][0x23c], -R71 ;  /* 0x00008f003e797a23 */ /* 0x000fe40000010847 */
[----:B------:R-:W-:Y:S01]  /*d8d0*/  F2FP.PACK_AB R32, R64, R75 ;  /* 0x0000004b4020723e */ /* 0x000fe200000000ff */
[----:B------:R-:W-:Y:S01]  /*d8e0*/  FADD.FTZ R75, R75, R66 ;  /* 0x000000424b4b7221 */ /* 0x000fe20000010000 */
[----:B-1----:R-:W-:Y:S01]  /*d8f0*/  F2FP.PACK_AB R33, R94, R97 ;  /* 0x000000615e21723e */ /* 0x002fe200000000ff */
[----:B------:R-:W-:Y:S01]  /*d900*/  MUFU.EX2 R100, R100 ;  /* 0x0000006400647308 */ /* 0x000fe20000000800 */
[----:B------:R-:W-:Y:S01]  /*d910*/  F2FP.PACK_AB R34, R60, R63 ;  /* 0x0000003f3c22723e */ /* 0x000fe200000000ff */
[----:B------:R-:W-:Y:S01]  /*d920*/  FADD.FTZ R64, R64, R75 ;  /* 0x0000004b40407221 */ /* 0x000fe20000010000 */
[----:B----4-:R-:W-:-:S03]  /*d930*/  F2FP.PACK_AB R35, R98, R95 ;  /* 0x0000005f6223723e */ /* 0x010fc600000000ff */
[----:B------:R-:W-:Y:S02]  /*d940*/  FADD.FTZ R63, R63, R64 ;  /* 0x000000403f3f7221 */ /* 0x000fe40000010000 */
[----:B------:R-:W1:Y:S02]  /*d950*/  MUFU.EX2 R89, R89 ;  /* 0x0000005900597308 */ /* 0x000e640000000800 */
[----:B--2---:R-:W-:Y:S01]  /*d960*/  HMMA.16816.F32 R12, R32, R4, R12 ;  /* 0x00000004200c723c */ /* 0x004fe2000000180c */
[----:B------:R-:W-:-:S05]  /*d970*/  FADD.FTZ R60, R60, R63 ;  /* 0x0000003f3c3c7221 */ /* 0x000fca0000010000 */
[----:B------:R-:W-:Y:S02]  /*d980*/  MUFU.EX2 R102, R102 ;  /* 0x0000006600667308 */ /* 0x000fe40000000800 */
[C---:B------:R-:W-:Y:S01]  /*d990*/  HMMA.16816.F32 R16, R32.reuse, R6, R16 ;  /* 0x000000062010723c */ /* 0x040fe20000001810 */
[----:B------:R-:W2:Y:S05]  /*d9a0*/  LDSM.16.MT88.4 R4, [R158+0x3c00] ;  /* 0x003c00009e04783b */ /* 0x000eaa0000004200 */
[----:B------:R-:W4:Y:S02]  /*d9b0*/  MUFU.EX2 R103, R103 ;  /* 0x0000006700677308 */ /* 0x000f240000000800 */
[C---:B---3--:R-:W-:Y:S06]  /*d9c0*/  HMMA.16816.F32 R28, R32.reuse, R20, R28 ;  /* 0x00000014201c723c */ /* 0x048fec000000181c */
[----:B------:R-:W-:Y:S02]  /*d9d0*/  MUFU.EX2 R52, R52 ;  /* 0x0000003400347308 */ /* 0x000fe40000000800 */
[----:B------:R-:W-:Y:S01]  /*d9e0*/  HMMA.16816.F32 R24, R32, R22, R24 ;  /* 0x000000162018723c */ /* 0x000fe20000001818 */
[----:B------:R-:W3:Y:S05]  /*d9f0*/  LDSM.16.MT88.4 R20, [R157+0x4000] ;  /* 0x004000009d14783b */ /* 0x000eea0000004200 */
[----:B------:R-:W2:Y:S01]  /*da00*/  MUFU.EX2 R51, R51 ;  /* 0x0000003300337308 */ /* 0x000ea20000000800 */
[----:B------:R-:W-:Y:S01]  /*da10*/  F2FP.PACK_AB R32, R58, R59 ;  /* 0x0000003b3a20723e */ /* 0x000fe200000000ff */
[----:B------:R-:W-:Y:S01]  /*da20*/  FADD.FTZ R59, R59, R60 ;  /* 0x0000003c3b3b7221 */ /* 0x000fe20000010000 */
[----:B-1----:R-:W-:-:S02]  /*da30*/  F2FP.PACK_AB R33, R89, R100 ;  /* 0x000000645921723e */ /* 0x002fc400000000ff */
[----:B------:R-:W-:Y:S01]  /*da40*/  F2FP.PACK_AB R34, R55, R56 ;  /* 0x000000383722723e */ /* 0x000fe200000000ff */
[----:B------:R-:W-:Y:S01]  /*da50*/  FADD.FTZ R59, R58, R59 ;  /* 0x0000003b3a3b7221 */ /* 0x000fe20000010000 */
[----:B----4-:R-:W-:Y:S01]  /*da60*/  F2FP.PACK_AB R35, R103, R102 ;  /* 0x000000666723723e */ /* 0x010fe200000000ff */
[----:B------:R-:W-:Y:S02]  /*da70*/  MUFU.EX2 R49, R49 ;  /* 0x0000003100317308 */ /* 0x000fe40000000800 */
[----:B------:R-:W-:-:S04]  /*da80*/  FADD.FTZ R56, R56, R59 ;  /* 0x0000003b38387221 */ /* 0x000fc80000010000 */
[C---:B-----5:R-:W-:Y:S01]  /*da90*/  HMMA.16816.F32 R12, R32.reuse, R8, R12 ;  /* 0x00000008200c723c */ /* 0x060fe2000000180c */
[----:B------:R-:W-:Y:S01]  /*daa0*/  FADD.FTZ R55, R55, R56 ;  /* 0x0000003837377221 */ /* 0x000fe20000010000 */
        /* <DEDUP_REMOVED lines=12> */
[----:B--2---:R-:W-:-:S07]  /*db70*/  F2FP.PACK_AB R33, R96, R105 ;  /* 0x000000696021723e */ /* 0x004fce00000000ff */
[----:B------:R-:W-:Y:S01]  /*db80*/  MUFU.EX2 R47, R47 ;  /* 0x0000002f002f7308 */ /* 0x000fe20000000800 */
[----:B-1----:R-:W-:-:S07]  /*db90*/  F2FP.PACK_AB R35, R104, R99 ;  /* 0x000000636823723e */ /* 0x002fce00000000ff */
[----:B------:R-:W1:Y:S01]  /*dba0*/  MUFU.EX2 R36, R36 ;  /* 0x0000002400247308 */ /* 0x000e620000000800 */
[C---:B---3--:R-:W-:Y:S07]  /*dbb0*/  HMMA.16816.F32 R12, R32.reuse, R20, R12 ;  /* 0x00000014200c723c */ /* 0x048fee000000180c */
[----:B------:R-:W-:Y:S01]  /*dbc0*/  MUFU.EX2 R39, R39 ;  /* 0x0000002700277308 */ /* 0x000fe20000000800 */
[C---:B------:R-:W-:Y:S01]  /*dbd0*/  HMMA.16816.F32 R16, R32.reuse, R22, R16 ;  /* 0x000000162010723c */ /* 0x040fe20000001810 */
[----:B------:R-:W2:Y:S06]  /*dbe0*/  LDSM.16.MT88.4 R20, [R158+0x4400] ;  /* 0x004400009e14783b */ /* 0x000eac0000004200 */
[----:B------:R-:W3:Y:S01]  /*dbf0*/  MUFU.EX2 R2, R2 ;  /* 0x0000000200027308 */ /* 0x000ee20000000800 */
[C---:B----4-:R-:W-:Y:S07]  /*dc00*/  HMMA.16816.F32 R28, R32.reuse, R8, R28 ;  /* 0x00000008201c723c */ /* 0x050fee000000181c */
[----:B------:R-:W-:Y:S01]  /*dc10*/  MUFU.EX2 R77, R77 ;  /* 0x0000004d004d7308 */ /* 0x000fe20000000800 */
[----:B-1----:R-:W-:Y:S01]  /*dc20*/  F2FP.PACK_AB R8, R36, R47 ;  /* 0x0000002f2408723e */ /* 0x002fe200000000ff */
[----:B------:R-:W-:Y:S06]  /*dc30*/  HMMA.16816.F32 R24, R32, R10, R24 ;  /* 0x0000000a2018723c */ /* 0x000fec0000001818 */
[----:B------:R-:W1:Y:S01]  /*dc40*/  MUFU.EX2 R78, R78 ;  /* 0x0000004e004e7308 */ /* 0x000e620000000800 */
[----:B------:R-:W-:Y:S01]  /*dc50*/  FADD.FTZ R32, R74, R65 ;  /* 0x000000414a207221 */ /* 0x000fe20000010000 */
[----:B---3--:R-:W-:-:S06]  /*dc60*/  F2FP.PACK_AB R10, R2, R39 ;  /* 0x00000027020a723e */ /* 0x008fcc00000000ff */
[----:B------:R-:W-:Y:S01]  /*dc70*/  MUFU.EX2 R61, R61 ;  /* 0x0000003d003d7308 */ /* 0x000fe20000000800 */
[----:B------:R-:W-:Y:S02]  /*dc80*/  FADD.FTZ R87, R87, R32 ;  /* 0x0000002057577221 */ /* 0x000fe40000010000 */
[----:B------:R-:W3:Y:S02]  /*dc90*/  LDSM.16.MT88.4 R32, [R157+0x4800] ;  /* 0x004800009d20783b */ /* 0x000ee40000004200 */
[----:B------:R-:W-:-:S03]  /*dca0*/  FADD.FTZ R68, R68, R87 ;  /* 0x0000005744447221 */ /* 0x000fc60000010000 */
[----:B------:R-:W4:Y:S01]  /*dcb0*/  MUFU.EX2 R106, R106 ;  /* 0x0000006a006a7308 */ /* 0x000f220000000800 */
[----:B------:R-:W-:Y:S01]  /*dcc0*/  FADD.FTZ R83, R83, R68 ;  /* 0x0000004453537221 */ /* 0x000fe20000010000 */
[----:B-1----:R-:W-:Y:S02]  /*dcd0*/  F2FP.PACK_AB R9, R78, R77 ;  /* 0x0000004d4e09723e */ /* 0x002fe400000000ff */
[----:B------:R-:W-:Y:S01]  /*dce0*/  MOV R68, R40 ;  /* 0x0000002800447202 */ /* 0x000fe20000000f00 */
[----:B------:R-:W-:-:S03]  /*dcf0*/  FADD.FTZ R86, R86, R83 ;  /* 0x0000005356567221 */ /* 0x000fc60000010000 */
[----:B------:R1:W-:Y:S01]  /*dd00*/  MUFU.EX2 R74, R53 ;  /* 0x00000035004a7308 */ /* 0x0003e20000000800 */
[----:B------:R-:W-:-:S04]  /*dd10*/  FADD.FTZ R86, R93, R86 ;  /* 0x000000565d567221 */ /* 0x000fc80000010000 */
[----:B------:R-:W-:Y:S01]  /*dd20*/  FADD.FTZ R97, R97, R86 ;  /* 0x0000005661617221 */ /* 0x000fe20000010000 */
[----:B----4-:R-:W-:-:S03]  /*dd30*/  F2FP.PACK_AB R11, R106, R61 ;  /* 0x0000003d6a0b723e */ /* 0x010fc600000000ff */
[----:B------:R-:W-:Y:S01]  /*dd40*/  FADD.FTZ R94, R94, R97 ;  /* 0x000000615e5e7221 */ /* 0x000fe20000010000 */
[----:B------:R-:W-:Y:S03]  /*dd50*/  MUFU.EX2 R0, R0 ;  /* 0x0000000000007308 */ /* 0x000fe60000000800 */
[----:B-----5:R-:W-:Y:S01]  /*dd60*/  HMMA.16816.F32 R16, R8, R6, R16 ;  /* 0x000000060810723c */ /* 0x020fe20000001810 */
[----:B-1----:R-:W-:-:S04]  /*dd70*/  FFMA.FTZ R53, R48, c[0x0][0x23c], -R46 ;  /* 0x00008f0030357a23 */ /* 0x002fc8000001082e */
[----:B------:R-:W1:Y:S03]  /*dd80*/  MUFU.EX2 R43, R43 ;  /* 0x0000002b002b7308 */ /* 0x000e660000000800 */
[C---:B--2---:R-:W-:Y:S05]  /*dd90*/  HMMA.16816.F32 R24, R8.reuse, R22, R24 ;  /* 0x000000160818723c */ /* 0x044fea0000001818 */
[----:B------:R-:W-:Y:S02]  /*dda0*/  MUFU.EX2 R70, R70 ;  /* 0x0000004600467308 */ /* 0x000fe40000000800 */
[----:B------:R-:W-:Y:S01]  /*ddb0*/  FADD.FTZ R23, R95, R94 ;  /* 0x0000005e5f177221 */ /* 0x000fe20000010000 */
[----:B------:R-:W-:Y:S01]  /*ddc0*/  HMMA.16816.F32 R12, R8, R4, R12 ;  /* 0x00000004080c723c */ /* 0x000fe2000000180c */
[----:B------:R-:W2:Y:S01]  /*ddd0*/  LDSM.16.MT88.4 R4, [R158+0x4800] ;  /* 0x004800009e04783b */ /* 0x000ea20000004200 */
[----:B------:R-:W-:-:S03]  /*dde0*/  FFMA.FTZ R22, R45, c[0x0][0x23c], -R46 ;  /* 0x00008f002d167a23 */ /* 0x000fc6000001082e */
[----:B------:R-:W4:Y:S01]  /*ddf0*/  MUFU.EX2 R85, R85 ;  /* 0x0000005500557308 */ /* 0x000f220000000800 */
[----:B------:R-:W-:-:S04]  /*de00*/  FADD.FTZ R23, R98, R23 ;  /* 0x0000001762177221 */ /* 0x000fc80000010000 */
[----:B------:R-:W-:Y:S01]  /*de10*/  FADD.FTZ R100, R100, R23 ;  /* 0x0000001764647221 */ /* 0x000fe20000010000 */
[----:B------:R-:W-:Y:S01]  /*de20*/  HMMA.16816.F32 R28, R8, R20, R28 ;  /* 0x00000014081c723c */ /* 0x000fe2000000181c */
[----:B------:R-:W-:Y:S01]  /*de30*/  FFMA.FTZ R23, R41, c[0x0][0x23c], -R46 ;  /* 0x00008f0029177a23 */ /* 0x000fe2000001082e */
[----:B------:R-:W5:Y:S01]  /*de40*/  MUFU.EX2 R57, R57 ;  /* 0x0000003900397308 */ /* 0x000f620000000800 */
[----:B------:R-:W-:-:S04]  /*de50*/  FADD.FTZ R89, R89, R100 ;  /* 0x0000006459597221 */ /* 0x000fc80000010000 */
[----:B-1----:R-:W-:Y:S01]  /*de60*/  F2FP.PACK_AB R8, R43, R0 ;  /* 0x000000002b08723e */ /* 0x002fe200000000ff */
[----:B------:R-:W-:Y:S02]  /*de70*/  FADD.FTZ R102, R102, R89 ;  /* 0x0000005966667221 */ /* 0x000fe40000010000 */
[----:B------:R-:W-:Y:S01]  /*de80*/  MUFU.EX2 R50, R50 ;  /* 0x0000003200327308 */ /* 0x000fe20000000800 */
[----:B----4-:R-:W-:Y:S01]  /*de90*/  F2FP.PACK_AB R10, R85, R70 ;  /* 0x00000046550a723e */ /* 0x010fe200000000ff */
[----:B------:R-:W-:Y:S02]  /*dea0*/  FADD.FTZ R102, R103, R102 ;  /* 0x0000006667667221 */ /* 0x000fe40000010000 */
[----:B------:R-:W-:Y:S02]  /*deb0*/  FFMA.FTZ R20, R54, c[0x0][0x23c], -R71 ;  /* 0x00008f0036147a23 */ /* 0x000fe40000010847 */
[----:B------:R-:W-:Y:S02]  /*dec0*/  FADD.FTZ R105, R105, R102 ;  /* 0x0000006669697221 */ /* 0x000fe40000010000 */
[----:B------:R-:W1:Y:S01]  /*ded0*/  MUFU.EX2 R53, R53 ;  /* 0x0000003500357308 */ /* 0x000e620000000800 */
[----:B-----5:R-:W-:Y:S01]  /*dee0*/  F2FP.PACK_AB R9, R74, R57 ;  /* 0x000000394a09723e */ /* 0x020fe200000000ff */
[----:B------:R-:W-:-:S02]  /*def0*/  FADD.FTZ R96, R96, R105 ;  /* 0x0000006960607221 */ /* 0x000fc40000010000 */
[----:B------:R-:W-:Y:S02]  /*df00*/  FFMA.FTZ R21, R37, c[0x0][0x23c], -R46 ;  /* 0x00008f0025157a23 */ /* 0x000fe4000001082e */
        /* <DEDUP_REMOVED lines=15> */
[----:B------:R-:W-:Y:S01]  /*e000*/  FADD.FTZ R49, R49, R34 ;  /* 0x0000002231317221 */ /* 0x000fe20000010000 */
[----:B--2---:R-:W-:Y:S01]  /*e010*/  HMMA.16816.F32 R28, R8, R4, R28 ;  /* 0x00000004081c723c */ /* 0x004fe2000000181c */
[----:B------:R-:W-:Y:S01]  /*e020*/  FFMA.FTZ R32, R44, c[0x0][0x23c], -R46 ;  /* 0x00008f002c207a23 */ /* 0x000fe2000001082e */
[----:B------:R-:W-:Y:S01]  /*e030*/  MUFU.EX2 R21, R21 ;  /* 0x0000001500157308 */ /* 0x000fe20000000800 */
[----:B------:R-:W-:-:S04]  /*e040*/  FADD.FTZ R42, R42, R49 ;  /* 0x000000312a2a7221 */ /* 0x000fc80000010000 */
[----:B------:R-:W-:Y:S01]  /*e050*/  FADD.FTZ R47, R47, R42 ;  /* 0x0000002a2f2f7221 */ /* 0x000fe20000010000 */
[----:B------:R-:W-:Y:S01]  /*e060*/  HMMA.16816.F32 R24, R8, R6, R24 ;  /* 0x000000060818723c */ /* 0x000fe20000001818 */
[----:B-1----:R-:W-:Y:S01]  /*e070*/  F2FP.PACK_AB R4, R90, R73 ;  /* 0x000000495a04723e */ /* 0x002fe200000000ff */
[----:B------:R-:W1:Y:S01]  /*e080*/  MUFU.EX2 R22, R22 ;  /* 0x0000001600167308 */ /* 0x000e620000000800 */
[----:B------:R-:W-:-:S04]  /*e090*/  FADD.FTZ R36, R36, R47 ;  /* 0x0000002f24247221 */ /* 0x000fc80000010000 */
[----:B------:R-:W-:Y:S01]  /*e0a0*/  FADD.FTZ R9, R39, R36 ;  /* 0x0000002427097221 */ /* 0x000fe20000010000 */
[----:B---3--:R-:W-:Y:S02]  /*e0b0*/  F2FP.PACK_AB R6, R121, R20 ;  /* 0x000000147906723e */ /* 0x008fe400000000ff */
[----:B------:R-:W-:Y:S01]  /*e0c0*/  MUFU.EX2 R23, R23 ;  /* 0x0000001700177308 */ /* 0x000fe20000000800 */
[----:B------:R-:W-:-:S04]  /*e0d0*/  FADD.FTZ R9, R2, R9 ;  /* 0x0000000902097221 */ /* 0x000fc80000010000 */
[----:B------:R-:W-:Y:S02]  /*e0e0*/  FADD.FTZ R0, R0, R9 ;  /* 0x0000000900007221 */ /* 0x000fe40000010000 */
[----:B------:R-:W-:Y:S01]  /*e0f0*/  FADD.FTZ R9, R57, R106 ;  /* 0x0000006a39097221 */ /* 0x000fe20000010000 */
[----:B------:R-:W2:Y:S01]  /*e100*/  MUFU.EX2 R32, R32 ;  /* 0x0000002000207308 */ /* 0x000ea20000000800 */
[----:B-1----:R-:W-:Y:S01]  /*e110*/  F2FP.PACK_AB R5, R22, R21 ;  /* 0x000000151605723e */ /* 0x002fe200000000ff */
[----:B------:R-:W-:Y:S02]  /*e120*/  FADD.FTZ R43, R43, R0 ;  /* 0x000000002b2b7221 */ /* 0x000fe40000010000 */
[----:B------:R-:W-:Y:S02]  /*e130*/  FADD.FTZ R9, R74, R9 ;  /* 0x000000094a097221 */ /* 0x000fe40000010000 */
[----:B------:R-:W-:Y:S01]  /*e140*/  FADD.FTZ R0, R70, R43 ;  /* 0x0000002b46007221 */ /* 0x000fe20000010000 */
[----:B------:R-:W-:Y:S01]  /*e150*/  MOV R70, R38 ;  /* 0x0000002600467202 */ /* 0x000fe20000000f00 */
        /* <DEDUP_REMOVED lines=8> */
[C---:B------:R-:W-:Y:S01]  /*e1e0*/  HMMA.16816.F32 R140, R4.reuse, R136, R12 ;  /* 0x00000088048c723c */ /* 0x040fe2000000180c */
[----:B------:R-:W-:Y:S02]  /*e1f0*/  FADD.FTZ R20, R20, R73 ;  /* 0x0000004914147221 */ /* 0x000fe40000010000 */
[----:B------:R-:W-:Y:S02]  /*e200*/  FADD.FTZ R23, R23, R22 ;  /* 0x0000001617177221 */ /* 0x000fe40000010000 */
[----:B------:R-:W-:Y:S02]  /*e210*/  FADD.FTZ R121, R121, R20 ;  /* 0x0000001479797221 */ /* 0x000fe40000010000 */
[----:B------:R-:W-:Y:S01]  /*e220*/  FADD.FTZ R123, R32, R23 ;  /* 0x00000017207b7221 */ /* 0x000fe20000010000 */
[C---:B------:R-:W-:Y:S08]  /*e230*/  HMMA.16816.F32 R132, R4.reuse, R128, R28 ;  /* 0x000000800484723c */ /* 0x040ff0000000181c */
[C---:B------:R-:W-:Y:S08]  /*e240*/  HMMA.16816.F32 R136, R4.reuse, R138, R16 ;  /* 0x0000008a0488723c */ /* 0x040ff00000001810 */
[----:B------:R-:W-:Y:S08]  /*e250*/  HMMA.16816.F32 R128, R4, R130, R24 ;  /* 0x000000820480723c */ /* 0x000ff00000001818 */
.L_x_4564:
[----:B------:R-:W-:Y:S01]  /*e260*/  ISETP.GE.AND P0, PT, R124, 0x1, PT ;  /* 0x000000017c00780c */ /* 0x000fe20003f06270 */
[----:B------:R-:W-:-:S12]  /*e270*/  ULDC.64 UR6, c[0x0][0x118] ;  /* 0x0000460000067ab9 */ /* 0x000fd80000000a00 */
[----:B------:R-:W-:Y:S05]  /*e280*/  @!P0 BRA `(.L_x_4572) ;  /* 0x000030b000008947 */ /* 0x000fea0003800000 */
[----:B------:R-:W-:Y:S01]  /*e290*/  IMAD.MOV.U32 R161, RZ, RZ, c[0x0][0x1a0] ;  /* 0x00006800ffa17624 */ /* 0x000fe200078e00ff */
[----:B------:R-:W-:Y:S02]  /*e2a0*/  MOV R125, R70 ;  /* 0x00000046007d7202 */ /* 0x000fe40000000f00 */
[----:B------:R-:W-:Y:S01]  /*e2b0*/  MOV R127, R68 ;  /* 0x00000044007f7202 */ /* 0x000fe20000000f00 */
[----:B------:R-:W-:-:S05]  /*e2c0*/  IMAD.U32 R160, R161, -0x80, RZ ;  /* 0xffffff80a1a07824 */ /* 0x000fca00078e00ff */
[----:B------:R-:W-:Y:S02]  /*e2d0*/  SHF.R.S32.HI R159, RZ, 0x1f, R160 ;  /* 0x0000001fff9f7819 */ /* 0x000fe400000114a0 */
.L_x_4576:
        /* <DEDUP_REMOVED lines=64> */
.L_x_4573:
[----:B------:R-:W-:Y:S02]  /*e6e0*/  ISETP.GE.AND P2, PT, R108, c[0x0][0x220], PT ;  /* 0x000088006c007a0c */ /* 0x000fe40003f46270 */
[C---:B------:R-:W-:Y:S04]  /*e6f0*/  LEA R164, P4, R78.reuse, R162, 0x1 ;  /* 0x000000a24ea47211 */ /* 0x040fe800078808ff */
[-CC-:B------:R-:W-:Y:S07]  /*e700*/  LEA.HI.X R165, R78, R163.reuse, R2.reuse, 0x1, P4 ;  /* 0x000000a34ea57211 */ /* 0x180fee00020f0c02 */
[----:B------:R-:W-:Y:S01]  /*e710*/  @P2 STS [R155+0x3000], RZ ;  /* 0x003000ff9b002388 */ /* 0x000fe20000000800 */
[-C--:B------:R-:W-:Y:S01]  /*e720*/  @!P2 IADD3 R73, P3, R147, R78.reuse, RZ ;  /* 0x0000004e9349a210 */ /* 0x080fe20007f7e0ff */
[----:B------:R-:W-:Y:S01]  /*e730*/  @!P2 IMAD.MOV.U32 R74, RZ, RZ, c[0x0][0x1a4] ;  /* 0x00006900ff4aa624 */ /* 0x000fe200078e00ff */
[C---:B------:R-:W-:Y:S01]  /*e740*/  @!P2 LEA R75, P0, R161.reuse, R78, 0x6 ;  /* 0x0000004ea14ba211 */ /* 0x040fe200078030ff */
[----:B------:R-:W-:Y:S01]  /*e750*/  @P2 STS [R155+0x3004], RZ ;  /* 0x003004ff9b002388 */ /* 0x000fe20000000800 */
[----:B------:R-:W-:Y:S02]  /*e760*/  @!P2 IMAD.MOV.U32 R79, RZ, RZ, R2 ;  /* 0x000000ffff4fa224 */ /* 0x000fe400078e0002 */
[----:B------:R-:W-:Y:S01]  /*e770*/  @!P2 LEA.HI.X R74, R161, R2, R74, 0x6, P0 ;  /* 0x00000002a14aa211 */ /* 0x000fe200000f344a */
[----:B------:R-:W-:Y:S01]  /*e780*/  @P2 STS.64 [R155+0x3008], RZ ;  /* 0x003008ff9b002388 */ /* 0x000fe20000000a00 */
[-C--:B------:R-:W-:Y:S01]  /*e790*/  @!P2 LEA R82, P0, R75, R162.reuse, 0x1 ;  /* 0x000000a24b52a211 */ /* 0x080fe200078008ff */
[----:B------:R-:W-:Y:S02]  /*e7a0*/  @!P2 IMAD.WIDE.U32 R78, R161, 0x60, R78 ;  /* 0x00000060a14ea825 */ /* 0x000fe400078e004e */
[----:B------:R-:W-:Y:S01]  /*e7b0*/  @!PT LDS RZ, [RZ] ;  /* 0x00000000fffff984 */ /* 0x000fe20000000800 */
[----:B------:R-:W-:Y:S01]  /*e7c0*/  @!PT LDS RZ, [RZ] ;  /* 0x00000000fffff984 */ /* 0x000fe20000000800 */
[----:B------:R-:W-:Y:S01]  /*e7d0*/  @!PT LDS RZ, [RZ] ;  /* 0x00000000fffff984 */ /* 0x000fe20000000800 */
[----:B------:R1:W-:Y:S01]  /*e7e0*/  @!P2 LDGSTS.E.BYPASS.LTC128B.128 [R155+0x3000], [R164.64] ;  /* 0x03000000a49bafae */ /* 0x0003e2000b901d46 */
[-C--:B------:R-:W-:Y:S01]  /*e7f0*/  @!P2 LEA.HI.X R83, R75, R163.reuse, R74, 0x1, P0 ;  /* 0x000000a34b53a211 */ /* 0x080fe200000f0c4a */
[----:B------:R-:W-:Y:S01]  /*e800*/  @!P2 IMAD.X R2, R144, 0x1, R2, P3 ;  /* 0x000000019002a824 */ /* 0x000fe200018e0602 */
[CC--:B------:R-:W-:Y:S01]  /*e810*/  @!P2 LEA R86, P3, R73.reuse, R162.reuse, 0x1 ;  /* 0x000000a24956a211 */ /* 0x0c0fe200078608ff */
[----:B------:R-:W-:Y:S01]  /*e820*/  @P2 STS.128 [R155+0x3800], RZ ;  /* 0x003800ff9b002388 */ /* 0x000fe20000000c00 */
[----:B------:R-:W-:Y:S01]  /*e830*/  @!P2 LEA R162, P0, R78, R162, 0x1 ;  /* 0x000000a24ea2a211 */ /* 0x000fe200078008ff */
[----:B------:R-:W-:Y:S01]  /*e840*/  @!P2 IMAD.MOV.U32 R0, RZ, RZ, c[0x0][0x1a4] ;  /* 0x00006900ff00a624 */ /* 0x000fe200078e00ff */
[-C--:B------:R-:W-:Y:S03]  /*e850*/  @!P2 LEA.HI.X R87, R73, R163.reuse, R2, 0x1, P3 ;  /* 0x000000a34957a211 */ /* 0x080fe600018f0c02 */
[----:B------:R-:W-:Y:S02]  /*e860*/  @!P2 IMAD R0, R0, 0x60, RZ ;  /* 0x000000600000a824 */ /* 0x000fe400078e02ff */
[----:B------:R-:W-:Y:S01]  /*e870*/  @!PT LDS RZ, [RZ] ;  /* 0x00000000fffff984 */ /* 0x000fe20000000800 */
[----:B------:R-:W-:Y:S01]  /*e880*/  @!PT LDS RZ, [RZ] ;  /* 0x00000000fffff984 */ /* 0x000fe20000000800 */
[----:B------:R-:W-:Y:S01]  /*e890*/  @!PT LDS RZ, [RZ] ;  /* 0x00000000fffff984 */ /* 0x000fe20000000800 */
[----:B------:R2:W-:Y:S02]  /*e8a0*/  @!P2 LDGSTS.E.BYPASS.LTC128B.128 [R155+0x3800], [R86.64] ;  /* 0x03800000569bafae */ /* 0x0005e4000b901d46 */
[----:B------:R-:W-:Y:S02]  /*e8b0*/  @!P2 IMAD.IADD R0, R0, 0x1, R79 ;  /* 0x000000010000a824 */ /* 0x000fe400078e024f */
[----:B------:R-:W-:Y:S03]  /*e8c0*/  @P2 STS.128 [R155+0x4000], RZ ;  /* 0x004000ff9b002388 */ /* 0x000fe60000000c00 */
[----:B------:R-:W-:Y:S01]  /*e8d0*/  @!P2 LEA.HI.X R163, R78, R163, R0, 0x1, P0 ;  /* 0x000000a34ea3a211 */ /* 0x000fe200000f0c00 */
        /* <DEDUP_REMOVED lines=10> */
[----:B------:R-:W-:Y:S04]  /*e980*/  LDSM.16.M88.4 R64, [R119] ;  /* 0x000000007740783b */ /* 0x000fe80000000200 */
[----:B------:R-:W0:Y:S04]  /*e990*/  LDGDEPBAR ;  /* 0x00000000000079af */ /* 0x000e280000000000 */
[----:B------:R-:W5:Y:S04]  /*e9a0*/  LDSM.16.M88.4 R8, [R117+0x1000] ;  /* 0x001000007508783b */ /* 0x000f680000000200 */
[----:B------:R-:W1:Y:S04]  /*e9b0*/  LDSM.16.M88.4 R16, [R117+0x1400] ;  /* 0x001400007510783b */ /* 0x000e680000000200 */
[----:B------:R-:W1:Y:S04]  /*e9c0*/  LDSM.16.M88.4 R24, [R117+0x1800] ;  /* 0x001800007518783b */ /* 0x000e680000000200 */
[----:B------:R-:W1:Y:S01]  /*e9d0*/  LDSM.16.M88.4 R32, [R117+0x1c00] ;  /* 0x001c00007520783b */ /* 0x000e620000000200 */
[----:B----4-:R-:W-:Y:S03]  /*e9e0*/  IMAD.MOV.U32 R162, RZ, RZ, R164 ;  /* 0x000000ffffa27224 */ /* 0x010fe600078e00a4 */
[----:B------:R-:W4:Y:S01]  /*e9f0*/  LDSM.16.M88.4 R40, [R117+0x2000] ;  /* 0x002000007528783b */ /* 0x000f220000000200 */
[----:B------:R-:W-:Y:S03]  /*ea00*/  IMAD.MOV.U32 R163, RZ, RZ, R165 ;  /* 0x000000ffffa37224 */ /* 0x000fe600078e00a5 */
[----:B------:R-:W4:Y:S04]  /*ea10*/  LDSM.16.M88.4 R48, [R117+0x2400] ;  /* 0x002400007530783b */ /* 0x000f280000000200 */
[----:B------:R-:W4:Y:S04]  /*ea20*/  LDSM.16.M88.4 R56, [R117+0x2800] ;  /* 0x002800007538783b */ /* 0x000f280000000200 */
[----:B------:R-:W4:Y:S04]  /*ea30*/  LDSM.16.M88.4 R104, [R117+0x2c00] ;  /* 0x002c00007568783b */ /* 0x000f280000000200 */
[----:B------:R-:W-:Y:S04]  /*ea40*/  LDSM.16.M88.4 R68, [R118] ;  /* 0x000000007644783b */ /* 0x000fe80000000200 */
[----:B------:R-:W4:Y:S01]  /*ea50*/  LDSM.16.M88.4 R100, [R116] ;  /* 0x000000007464783b */ /* 0x000f220000000200 */
[C---:B-----5:R-:W-:Y:S03]  /*ea60*/  HMMA.16816.F32 R4, R64.reuse, R8, RZ ;  /* 0x000000084004723c */ /* 0x060fe600000018ff */
[----:B------:R-:W5:Y:S04]  /*ea70*/  LDSM.16.M88.4 R96, [R115] ;  /* 0x000000007360783b */ /* 0x000f680000000200 */
[----:B------:R-:W4:Y:S01]  /*ea80*/  LDSM.16.M88.4 R92, [R114] ;  /* 0x00000000725c783b */ /* 0x000f220000000200 */
[C---:B------:R-:W-:Y:S03]  /*ea90*/  HMMA.16816.F32 R8, R64.reuse, R10, RZ ;  /* 0x0000000a4008723c */ /* 0x040fe600000018ff */
[----:B------:R-:W4:Y:S04]  /*eaa0*/  LDSM.16.M88.4 R88, [R113] ;  /* 0x000000007158783b */ /* 0x000f280000000200 */
[----:B--2---:R-:W2:Y:S01]  /*eab0*/  LDSM.16.M88.4 R84, [R112] ;  /* 0x000000007054783b */ /* 0x004ea20000000200 */
[C---:B-1----:R-:W-:Y:S03]  /*eac0*/  HMMA.16816.F32 R12, R64.reuse, R16, RZ ;  /* 0x00000010400c723c */ /* 0x042fe600000018ff */
[----:B---3--:R-:W1:Y:S04]  /*ead0*/  LDSM.16.M88.4 R80, [R111] ;  /* 0x000000006f50783b */ /* 0x008e680000000200 */
[----:B------:R-:W3:Y:S01]  /*eae0*/  LDSM.16.M88.4 R76, [R110] ;  /* 0x000000006e4c783b */ /* 0x000ee20000000200 */
[C---:B------:R-:W-:Y:S03]  /*eaf0*/  HMMA.16816.F32 R16, R64.reuse, R18, RZ ;  /* 0x000000124010723c */ /* 0x040fe600000018ff */
[----:B------:R-:W1:Y:S01]  /*eb00*/  LDSM.16.M88.4 R72, [R3] ;  /* 0x000000000348783b */ /* 0x000e620000000200 */
[----:B------:R-:W-:Y:S04]  /*eb10*/  DEPBAR.LE SB0, 0x0 ;  /* 0x000080000000791a */ /* 0x000fe80000000000 */
[----:B------:R-:W-:Y:S01]  /*eb20*/  BAR.SYNC.DEFER_BLOCKING 0x0 ;  /* 0x0000000000007b1d */ /* 0x000fe20000010000 */
        /* <DEDUP_REMOVED lines=14> */
[C---:B-----5:R-:W-:Y:S08]  /*ec10*/  HMMA.16816.F32 R12, R68.reuse, R96, R12 ;  /* 0x00000060440c723c */ /* 0x060ff0000000180c */
        /* <DEDUP_REMOVED lines=78> */
.L_x_4575:
[----:B------:R1:W-:Y:S01]  /*f100*/  @P2 STS [R155+0x1000], RZ ;  /* 0x001000ff9b002388 */ /* 0x0003e20000000800 */
[----:B------:R-:W-:Y:S01]  /*f110*/  LEA R76, P5, R74, R154, 0x1 ;  /* 0x0000009a4a4c7211 */ /* 0x000fe200078a08ff */
[----:B------:R-:W-:Y:S01]  /*f120*/  @!P2 IMAD.MOV.U32 R69, RZ, RZ, c[0x0][0x19c] ;  /* 0x00006700ff45a624 */ /* 0x000fe200078e00ff */
[-C--:B------:R-:W-:Y:S01]  /*f130*/  @!P2 IADD3 R2, P0, R145, R74.reuse, RZ ;  /* 0x0000004a9102a210 */ /* 0x080fe20007f1e0ff */
[----:B------:R1:W-:Y:S01]  /*f140*/  @P2 STS [R155+0x1004], RZ ;  /* 0x001004ff9b002388 */ /* 0x0003e20000000800 */
[C---:B------:R-:W-:Y:S01]  /*f150*/  @!P2 LEA R68, P3, R70.reuse, R74, 0x6 ;  /* 0x0000004a4644a211 */ /* 0x040fe200078630ff */
[----:B------:R-:W-:Y:S01]  /*f160*/  @!P2 IMAD.WIDE.U32 R72, R70, 0x60, R74 ;  /* 0x000000604648a825 */ /* 0x000fe200078e004a */
[----:B------:R-:W-:Y:S01]  /*f170*/  LEA.HI.X R77, R74, R149, R75, 0x1, P5 ;  /* 0x000000954a4d7211 */ /* 0x000fe200028f0c4b */
[----:B------:R1:W-:Y:S01]  /*f180*/  @P2 STS.64 [R155+0x1008], RZ ;  /* 0x001008ff9b002388 */ /* 0x0003e20000000a00 */
[----:B------:R-:W-:Y:S01]  /*f190*/  @!P2 LEA.HI.X R69, R70, R75, R69, 0x6, P3 ;  /* 0x0000004b4645a211 */ /* 0x000fe200018f3445 */
[----:B------:R-:W-:Y:S01]  /*f1a0*/  @!P2 IMAD.X R70, R126, 0x1, R75, P0 ;  /* 0x000000017e46a824 */ /* 0x000fe200000e064b */
[-C--:B------:R-:W-:Y:S01]  /*f1b0*/  @!P2 LEA R80, P4, R2, R154.reuse, 0x1 ;  /* 0x0000009a0250a211 */ /* 0x080fe200078808ff */
[----:B------:R-:W-:Y:S01]  /*f1c0*/  @!PT LDS RZ, [RZ] ;  /* 0x00000000fffff984 */ /* 0x000fe20000000800 */
[----:B------:R-:W-:Y:S01]  /*f1d0*/  @!PT LDS RZ, [RZ] ;  /* 0x00000000fffff984 */ /* 0x000fe20000000800 */
[----:B------:R-:W-:Y:S01]  /*f1e0*/  @!PT LDS RZ, [RZ] ;  /* 0x00000000fffff984 */ /* 0x000fe20000000800 */
[----:B------:R1:W-:Y:S01]  /*f1f0*/  @!P2 LDGSTS.E.BYPASS.LTC128B.128 [R155+0x1000], [R76.64] ;  /* 0x010000004c9bafae */ /* 0x0003e2000b901d46 */
[-C--:B------:R-:W-:Y:S01]  /*f200*/  @!P2 LEA R78, P3, R68, R154.reuse, 0x1 ;  /* 0x0000009a444ea211 */ /* 0x080fe200078608ff */
[----:B------:R-:W-:Y:S01]  /*f210*/  @!P2 IMAD.MOV.U32 R0, RZ, RZ, c[0x0][0x19c] ;  /* 0x00006700ff00a624 */ /* 0x000fe200078e00ff */
[-C--:B------:R-:W-:Y:S01]  /*f220*/  @!P2 LEA.HI.X R81, R2, R149.reuse, R70, 0x1, P4 ;  /* 0x000000950251a211 */ /* 0x080fe200020f0c46 */
[----:B------:R1:W-:Y:S01]  /*f230*/  @P2 STS.128 [R155+0x1800], RZ ;  /* 0x001800ff9b002388 */ /* 0x0003e20000000c00 */
[-C--:B------:R-:W-:Y:S01]  /*f240*/  @!P2 LEA.HI.X R79, R68, R149.reuse, R69, 0x1, P3 ;  /* 0x00000095444fa211 */ /* 0x080fe200018f0c45 */
[----:B------:R-:W-:Y:S01]  /*f250*/  @!P2 IMAD R0, R0, 0x60, RZ ;  /* 0x000000600000a824 */ /* 0x000fe200078e02ff */
[----:B------:R-:W-:Y:S01]  /*f260*/  @!P2 LEA R82, P0, R72, R154, 0x1 ;  /* 0x0000009a4852a211 */ /* 0x000fe200078008ff */
[----:B------:R-:W-:Y:S01]  /*f270*/  @!PT LDS RZ, [RZ] ;  /* 0x00000000fffff984 */ /* 0x000fe20000000800 */
[----:B------:R-:W-:Y:S01]  /*f280*/  @!PT LDS RZ, [RZ] ;  /* 0x00000000fffff984 */ /* 0x000fe20000000800 */
[----:B------:R-:W-:Y:S01]  /*f290*/  @!PT LDS RZ, [RZ] ;  /* 0x00000000fffff984 */ /* 0x000fe20000000800 */
[----:B------:R1:W-:Y:S01]  /*f2a0*/  @!P2 LDGSTS.E.BYPASS.LTC128B.128 [R155+0x1800], [R80.64] ;  /* 0x01800000509bafae */ /* 0x0003e2000b901d46 */
[----:B------:R-:W-:Y:S02]  /*f2b0*/  IMAD.MOV.U32 R154, RZ, RZ, R76 ;  /* 0x000000ffff9a7224 */ /* 0x000fe400078e004c */
[----:B------:R-:W-:Y:S01]  /*f2c0*/  @!P2 IMAD.IADD R0, R0, 0x1, R73 ;  /* 0x000000010000a824 */ /* 0x000fe200078e0249 */
[----:B------:R1:W-:Y:S04]  /*f2d0*/  @P2 STS.128 [R155+0x2000], RZ ;  /* 0x002000ff9b002388 */ /* 0x0003e80000000c00 */
        /* <DEDUP_REMOVED lines=12> */
.L_x_4574:
[----:B------:R-:W-:Y:S04]  /*f3a0*/  IADD3 R95, R124, -0x1, RZ ;  /* 0xffffffff7c5f7810 */ /* 0x000fe80007ffe0ff */
[----:B------:R-:W-:Y:S04]  /*f3b0*/  LEA R92, R95, R122, 0x7 ;  /* 0x0000007a5f5c7211 */ /* 0x000fe800078e38ff */
[----:B------:R-:W2:Y:S01]  /*f3c0*/  I2F R75, R92 ;  /* 0x0000005c004b7306 */ /* 0x000ea20000201400 */
        /* <DEDUP_REMOVED lines=24> */
[----:B------:R-:W-:Y:S09]  /*f550*/  IADD3 R91, R92, 0x40, RZ ;  /* 0x000000405c5b7810 */ /* 0x000ff20007ffe0ff */
[----:B------:R4:W-:Y:S10]  /*f560*/  I2F R69, R2 ;  /* 0x0000000200457306 */ /* 0x0009f40000201400 */
        /* <DEDUP_REMOVED lines=15> */
[CC--:B--2---:R-:W-:Y:S02]  /*f660*/  FFMA.FTZ R4, R120.reuse, R75.reuse, R4 ;  /* 0x0000004b78047223 */ /* 0x0c4fe40000010004 */
[----:B------:R-:W-:Y:S01]  /*f670*/  FFMA.FTZ R6, R120, R75, R6 ;  /* 0x0000004b78067223 */ /* 0x000fe20000010006 */
[----:B------:R-:W-:Y:S01]  /*f680*/  IADD3 R75, R92, 0x68, RZ ;  /* 0x000000685c4b7810 */ /* 0x000fe20007ffe0ff */
[-C--:B-1----:R-:W-:Y:S01]  /*f690*/  FFMA.FTZ R5, R120, R72.reuse, R5 ;  /* 0x0000004878057223 */ /* 0x082fe20000010005 */
[----:B------:R-:W-:Y:S01]  /*f6a0*/  FMNMX.FTZ R0, R4, R127, !PT ;  /* 0x0000007f04007209 */ /* 0x000fe20007810000 */
[----:B------:R-:W-:Y:S01]  /*f6b0*/  FFMA.FTZ R7, R120, R72, R7 ;  /* 0x0000004878077223 */ /* 0x000fe20000010007 */
[----:B------:R-:W-:Y:S01]  /*f6c0*/  FMNMX.FTZ R68, R6, R125, !PT ;  /* 0x0000007d06447209 */ /* 0x000fe20007810000 */
[CC--:B------:R-:W-:Y:S01]  /*f6d0*/  FFMA.FTZ R8, R120.reuse, R77.reuse, R8 ;  /* 0x0000004d78087223 */ /* 0x0c0fe20000010008 */
[----:B------:R-:W-:Y:S01]  /*f6e0*/  I2F R75, R75 ;  /* 0x0000004b004b7306 */ /* 0x000fe20000201400 */
[C---:B------:R-:W-:Y:S01]  /*f6f0*/  FFMA.FTZ R10, R120.reuse, R77, R10 ;  /* 0x0000004d780a7223 */ /* 0x040fe2000001000a */
[----:B------:R-:W-:Y:S01]  /*f700*/  FMNMX.FTZ R73, R7, R68, !PT ;  /* 0x0000004407497209 */ /* 0x000fe20007810000 */
[C---:B------:R-:W-:Y:S01]  /*f710*/  FFMA.FTZ R9, R120.reuse, R74, R9 ;  /* 0x0000004a78097223 */ /* 0x040fe20000010009 */
[----:B------:R-:W-:Y:S01]  /*f720*/  FMNMX.FTZ R71, R5, R0, !PT ;  /* 0x0000000005477209 */ /* 0x000fe20007810000 */
[----:B------:R-:W-:Y:S01]  /*f730*/  FFMA.FTZ R11, R120, R74, R11 ;  /* 0x0000004a780b7223 */ /* 0x000fe2000001000b */
[----:B----4-:R-:W-:Y:S01]  /*f740*/  FMNMX.FTZ R2, R10, R73, !PT ;  /* 0x000000490a027209 */ /* 0x010fe20007810000 */
[----:B---3--:R-:W-:Y:S01]  /*f750*/  FFMA.FTZ R12, R120, R79, R12 ;  /* 0x0000004f780c7223 */ /* 0x008fe2000001000c */
[----:B------:R-:W-:Y:S01]  /*f760*/  FMNMX.FTZ R68, R8, R71, !PT ;  /* 0x0000004708447209 */ /* 0x000fe20007810000 */
[C---:B------:R-:W-:Y:S01]  /*f770*/  FFMA.FTZ R14, R120.reuse, R79, R14 ;  /* 0x0000004f780e7223 */ /* 0x040fe2000001000e */
[----:B------:R-:W-:Y:S01]  /*f780*/  FMNMX.FTZ R97, R11, R2, !PT ;  /* 0x000000020b617209 */ /* 0x000fe20007810000 */
[C---:B-----5:R-:W-:Y:S01]  /*f790*/  FFMA.FTZ R13, R120.reuse, R76, R13 ;  /* 0x0000004c780d7223 */ /* 0x060fe2000001000d */
        /* <DEDUP_REMOVED lines=21> */
[----:B------:R-:W-:Y:S01]  /*f8f0*/  FFMA.FTZ R26, R120, R85, R26 ;  /* 0x00000055781a7223 */ /* 0x000fe2000001001a */
[----:B------:R-:W-:Y:S01]  /*f900*/  IADD3 R72, R92, 0x70, RZ ;  /* 0x000000705c487810 */ /* 0x000fe20007ffe0ff */
[C---:B------:R-:W-:Y:S01]  /*f910*/  FFMA.FTZ R25, R120.reuse, R82, R25 ;  /* 0x0000005278197223 */ /* 0x040fe20000010019 */
[----:B------:R-:W-:Y:S01]  /*f920*/  FMNMX.FTZ R99, R23, R94, !PT ;  /* 0x0000005e17637209 */ /* 0x000fe20007810000 */
[C---:B------:R-:W-:Y:S01]  /*f930*/  FFMA.FTZ R27, R120.reuse, R82, R27 ;  /* 0x00000052781b7223 */ /* 0x040fe2000001001b */
[----:B------:R-:W-:Y:S01]  /*f940*/  I2F R77, R72 ;  /* 0x00000048004d7306 */ /* 0x000fe20000201400 */
[----:B------:R-:W-:Y:S01]  /*f950*/  FFMA.FTZ R28, R120, R87, R28 ;  /* 0x00000057781c7223 */ /* 0x000fe2000001001c */
[----:B------:R-:W-:Y:S01]  /*f960*/  FMNMX.FTZ R68, R20, R73, !PT ;  /* 0x0000004914447209 */ /* 0x000fe20007810000 */
[----:B------:R-:W-:Y:S01]  /*f970*/  FFMA.FTZ R30, R120, R87, R30 ;  /* 0x00000057781e7223 */ /* 0x000fe2000001001e */
[----:B------:R-:W-:Y:S01]  /*f980*/  IADD3 R71, R92, 0x58, RZ ;  /* 0x000000585c477810 */ /* 0x000fe20007ffe0ff */
[C---:B------:R-:W-:Y:S01]  /*f990*/  FFMA.FTZ R29, R120.reuse, R84, R29 ;  /* 0x00000054781d7223 */ /* 0x040fe2000001001d */
[----:B------:R-:W-:Y:S01]  /*f9a0*/  FMNMX.FTZ R97, R21, R68, !PT ;  /* 0x0000004415617209 */ /* 0x000fe20007810000 */
[----:B------:R-:W-:Y:S01]  /*f9b0*/  FFMA.FTZ R31, R120, R84, R31 ;  /* 0x00000054781f7223 */ /* 0x000fe2000001001f */
[----:B------:R-:W-:Y:S01]  /*f9c0*/  IADD3 R2, R92, 0x59, RZ ;  /* 0x000000595c027810 */ /* 0x000fe20007ffe0ff */
[----:B------:R-:W-:Y:S01]  /*f9d0*/  FFMA.FTZ R32, R120, R89, R32 ;  /* 0x0000005978207223 */ /* 0x000fe20000010020 */
[----:B------:R1:W-:Y:S01]  /*f9e0*/  I2F R73, R70 ;  /* 0x0000004600497306 */ /* 0x0003e20000201400 */
[----:B------:R-:W-:Y:S01]  /*f9f0*/  FMNMX.FTZ R94, R24, R97, !PT ;  /* 0x00000061185e7209 */ /* 0x000fe20007810000 */
[----:B------:R-:W-:Y:S01]  /*fa00*/  FFMA.FTZ R34, R120, R89, R34 ;  /* 0x0000005978227223 */ /* 0x000fe20000010022 */
[----:B------:R-:W-:Y:S01]  /*fa10*/  IADD3 R68, R92, 0x61, RZ ;  /* 0x000000615c447810 */ /* 0x000fe20007ffe0ff */
[C---:B------:R-:W-:Y:S01]  /*fa20*/  FFMA.FTZ R33, R120.reuse, R86, R33 ;  /* 0x0000005678217223 */ /* 0x040fe20000010021 */
[----:B------:R-:W-:Y:S01]  /*fa30*/  FMNMX.FTZ R97, R25, R94, !PT ;  /* 0x0000005e19617209 */ /* 0x000fe20007810000 */
[----:B------:R-:W-:Y:S01]  /*fa40*/  FFMA.FTZ R35, R120, R86, R35 ;  /* 0x0000005678237223 */ /* 0x000fe20000010023 */
[----:B------:R-:W-:Y:S01]  /*fa50*/  IADD3 R0, R92, 0x51, RZ ;  /* 0x000000515c007810 */ /* 0x000fe20007ffe0ff */
[CC--:B------:R-:W-:Y:S02]  /*fa60*/  FFMA.FTZ R36, R120.reuse, R91.reuse, R36 ;  /* 0x0000005b78247223 */ /* 0x0c0fe40000010024 */
[----:B------:R-:W-:Y:S01]  /*fa70*/  I2F R71, R71 ;  /* 0x0000004700477306 */ /* 0x000fe20000201400 */
[C---:B------:R-:W-:Y:S02]  /*fa80*/  FFMA.FTZ R38, R120.reuse, R91, R38 ;  /* 0x0000005b78267223 */ /* 0x040fe40000010026 */
[CC--:B------:R-:W-:Y:S02]  /*fa90*/  FFMA.FTZ R37, R120.reuse, R88.reuse, R37 ;  /* 0x0000005878257223 */ /* 0x0c0fe40000010025 */
[C---:B------:R-:W-:Y:S02]  /*faa0*/  FFMA.FTZ R39, R120.reuse, R88, R39 ;  /* 0x0000005878277223 */ /* 0x040fe40000010027 */
[CC--:B------:R-:W-:Y:S02]  /*fab0*/  FFMA.FTZ R40, R120.reuse, R93.reuse, R40 ;  /* 0x0000005d78287223 */ /* 0x0c0fe40000010028 */
[C---:B------:R-:W-:Y:S01]  /*fac0*/  FFMA.FTZ R42, R120.reuse, R93, R42 ;  /* 0x0000005d782a7223 */ /* 0x040fe2000001002a */
[----:B------:R-:W2:Y:S01]  /*fad0*/  I2F R0, R0 ;  /* 0x0000000000007306 */ /* 0x000ea20000201400 */
[CC--:B------:R-:W-:Y:S02]  /*fae0*/  FFMA.FTZ R41, R120.reuse, R90.reuse, R41 ;  /* 0x0000005a78297223 */ /* 0x0c0fe40000010029 */
[----:B------:R-:W-:Y:S01]  /*faf0*/  FFMA.FTZ R43, R120, R90, R43 ;  /* 0x0000005a782b7223 */ /* 0x000fe2000001002b */
[----:B-1----:R-:W-:Y:S01]  /*fb00*/  FMNMX.FTZ R70, R26, R99, !PT ;  /* 0x000000631a467209 */ /* 0x002fe20007810000 */
[CC--:B------:R-:W-:Y:S02]  /*fb10*/  FFMA.FTZ R44, R120.reuse, R69.reuse, R44 ;  /* 0x00000045782c7223 */ /* 0x0c0fe4000001002c */
[----:B------:R-:W-:Y:S01]  /*fb20*/  FFMA.FTZ R46, R120, R69, R46 ;  /* 0x00000045782e7223 */ /* 0x000fe2000001002e */
[----:B------:R-:W-:Y:S02]  /*fb30*/  FMNMX.FTZ R99, R27, R70, !PT ;  /* 0x000000461b637209 */ /* 0x000fe40007810000 */
[----:B------:R-:W1:Y:S01]  /*fb40*/  I2F R2, R2 ;  /* 0x0000000200027306 */ /* 0x000e620000201400 */
        /* <DEDUP_REMOVED lines=8> */
[C---:B--2---:R-:W-:Y:S01]  /*fbd0*/  FFMA.FTZ R45, R120.reuse, R0, R45 ;  /* 0x00000000782d7223 */ /* 0x044fe2000001002d */
[----:B------:R-:W-:Y:S01]  /*fbe0*/  FMNMX.FTZ R99, R35, R96, !PT ;  /* 0x0000006023637209 */ /* 0x000fe20007810000 */
[----:B------:R-:W-:Y:S01]  /*fbf0*/  FFMA.FTZ R47, R120, R0, R47 ;  /* 0x00000000782f7223 */ /* 0x000fe2000001002f */
[----:B------:R-:W-:Y:S01]  /*fc00*/  FMNMX.FTZ R94, R36, R97, !PT ;  /* 0x00000061245e7209 */ /* 0x000fe20007810000 */
[----:B------:R-:W-:Y:S01]  /*fc10*/  FFMA.FTZ R48, R120, R71, R48 ;  /* 0x0000004778307223 */ /* 0x000fe20000010030 */
[----:B------:R-:W-:Y:S01]  /*fc20*/  FMNMX.FTZ R96, R38, R99, !PT ;  /* 0x0000006326607209 */ /* 0x000fe20007810000 */
[----:B------:R-:W-:Y:S01]  /*fc30*/  I2F R69, R74 ;  /* 0x0000004a00457306 */ /* 0x000fe20000201400 */
[----:B------:R-:W-:Y:S01]  /*fc40*/  FMNMX.FTZ R97, R37, R94, !PT ;  /* 0x0000005e25617209 */ /* 0x000fe20007810000 */
[C---:B------:R-:W-:Y:S01]  /*fc50*/  FFMA.FTZ R50, R120.reuse, R71, R50 ;  /* 0x0000004778327223 */ /* 0x040fe20000010032 */
[----:B------:R-:W-:Y:S01]  /*fc60*/  FMNMX.FTZ R99, R39, R96, !PT ;  /* 0x0000006027637209 */ /* 0x000fe20007810000 */
[-C--:B-1----:R-:W-:Y:S01]  /*fc70*/  FFMA.FTZ R49, R120, R2.reuse, R49 ;  /* 0x0000000278317223 */ /* 0x082fe20000010031 */
[----:B------:R-:W-:Y:S01]  /*fc80*/  FMNMX.FTZ R94, R40, R97, !PT ;  /* 0x00000061285e7209 */ /* 0x000fe20007810000 */
[----:B------:R-:W-:Y:S01]  /*fc90*/  FFMA.FTZ R51, R120, R2, R51 ;  /* 0x0000000278337223 */ /* 0x000fe20000010033 */
[----:B------:R-:W-:Y:S01]  /*fca0*/  FMNMX.FTZ R96, R42, R99, !PT ;  /* 0x000000632a607209 */ /* 0x000fe20007810000 */
[CC--:B------:R-:W-:Y:S01]  /*fcb0*/  FFMA.FTZ R52, R120.reuse, R73.reuse, R52 ;  /* 0x0000004978347223 */ /* 0x0c0fe20000010034 */
[----:B------:R-:W-:Y:S01]  /*fcc0*/  FMNMX.FTZ R97, R41, R94, !PT ;  /* 0x0000005e29617209 */ /* 0x000fe20007810000 */
[----:B------:R-:W-:Y:S01]  /*fcd0*/  FFMA.FTZ R54, R120, R73, R54 ;  /* 0x0000004978367223 */ /* 0x000fe20000010036 */
[----:B------:R-:W-:Y:S02]  /*fce0*/  FMNMX.FTZ R99, R43, R96, !PT ;  /* 0x000000602b637209 */ /* 0x000fe40007810000 */
[----:B------:R-:W-:Y:S01]  /*fcf0*/  FMNMX.FTZ R94, R44, R97, !PT ;  /* 0x000000612c5e7209 */ /* 0x000fe20007810000 */
[-C--:B---3--:R-:W-:Y:S01]  /*fd00*/  FFMA.FTZ R53, R120, R68.reuse, R53 ;  /* 0x0000004478357223 */ /* 0x088fe20000010035 */
[----:B------:R-:W-:Y:S01]  /*fd10*/  FMNMX.FTZ R96, R46, R99, !PT ;  /* 0x000000632e607209 */ /* 0x000fe20007810000 */
[C---:B------:R-:W-:Y:S01]  /*fd20*/  FFMA.FTZ R55, R120.reuse, R68, R55 ;  /* 0x0000004478377223 */ /* 0x040fe20000010037 */
[----:B------:R-:W-:Y:S01]  /*fd30*/  FMNMX.FTZ R97, R45, R94, !PT ;  /* 0x0000005e2d617209 */ /* 0x000fe20007810000 */
[-C--:B------:R-:W-:Y:S01]  /*fd40*/  FFMA.FTZ R56, R120, R75.reuse, R56 ;  /* 0x0000004b78387223 */ /* 0x080fe20000010038 */
[----:B------:R-:W-:Y:S01]  /*fd50*/  IADD3 R2, R92, 0x79, RZ ;  /* 0x000000795c027810 */ /* 0x000fe20007ffe0ff */
        /* <DEDUP_REMOVED lines=11> */
[----:B------:R-:W-:Y:S02]  /*fe10*/  IADD3 R0, R92, 0x78, RZ ;  /* 0x000000785c007810 */ /* 0x000fe40007ffe0ff */
[----:B------:R-:W1:Y:S10]  /*fe20*/  I2F R70, R70 ;  /* 0x0000004600467306 */ /* 0x000e740000201400 */
[----:B------:R-:W2:Y:S10]  /*fe30*/  I2F R71, R0 ;  /* 0x0000000000477306 */ /* 0x000eb40000201400 */
[----:B------:R3:W4:Y:S01]  /*fe40*/  I2F R0, R2 ;  /* 0x0000000200007306 */ /* 0x0007220000201400 */
[CC--:B-1----:R-:W-:Y:S02]  /*fe50*/  FFMA.FTZ R57, R120.reuse, R70.reuse, R57 ;  /* 0x0000004678397223 */ /* 0x0c2fe40000010039 */
[C---:B------:R-:W-:Y:S02]  /*fe60*/  FFMA.FTZ R59, R120.reuse, R70, R59 ;  /* 0x00000046783b7223 */ /* 0x040fe4000001003b */
[CC--:B------:R-:W-:Y:S02]  /*fe70*/  FFMA.FTZ R60, R120.reuse, R77.reuse, R60 ;  /* 0x0000004d783c7223 */ /* 0x0c0fe4000001003c */
[C---:B------:R-:W-:Y:S02]  /*fe80*/  FFMA.FTZ R62, R120.reuse, R77, R62 ;  /* 0x0000004d783e7223 */ /* 0x040fe4000001003e */
[CC--:B------:R-:W-:Y:S02]  /*fe90*/  FFMA.FTZ R61, R120.reuse, R69.reuse, R61 ;  /* 0x00000045783d7223 */ /* 0x0c0fe4000001003d */
[C---:B------:R-:W-:Y:S02]  /*fea0*/  FFMA.FTZ R63, R120.reuse, R69, R63 ;  /* 0x00000045783f7223 */ /* 0x040fe4000001003f */
[CC--:B--2---:R-:W-:Y:S02]  /*feb0*/  FFMA.FTZ R64, R120.reuse, R71.reuse, R64 ;  /* 0x0000004778407223 */ /* 0x0c4fe40000010040 */
[----:B------:R-:W-:Y:S01]  /*fec0*/  FFMA.FTZ R66, R120, R71, R66 ;  /* 0x0000004778427223 */ /* 0x000fe20000010042 */
[----:B---3--:R-:W-:Y:S01]  /*fed0*/  FMNMX.FTZ R2, R56, R97, !PT ;  /* 0x0000006138027209 */ /* 0x008fe20007810000 */
[CC--:B----4-:R-:W-:Y:S02]  /*fee0*/  FFMA.FTZ R65, R120.reuse, R0.reuse, R65 ;  /* 0x0000000078417223 */ /* 0x0d0fe40000010041 */
        /* <DEDUP_REMOVED lines=22> */
[----:B--2---:R-:W-:Y:S03]  /*10050*/  FMNMX.FTZ R70, R69, R0, !PT ;  /* 0x0000000045467209 */ /* 0x004fe60007810000 */
[----:B------:R-:W-:Y:S02]  /*10060*/  FMUL.FTZ R72, R2, c[0x0][0x23c] ;  /* 0x00008f0002487a20 */ /* 0x000fe40000410000 */
[----:B------:R-:W-:Y:S02]  /*10070*/  FMUL.FTZ R2, R68, c[0x0][0x23c] ;  /* 0x00008f0044027a20 */ /* 0x000fe40000410000 */
[----:B------:R-:W-:Y:S02]  /*10080*/  FADD.FTZ R73, -R70, R125 ;  /* 0x0000007d46497221 */ /* 0x000fe40000010100 */
[----:B------:R-:W1:Y:S01]  /*10090*/  MUFU.EX2 R72, R72 ;  /* 0x0000004800487308 */ /* 0x000e620000000800 */
[----:B------:R-:W-:Y:S01]  /*100a0*/  FSEL R69, R2, RZ, P0 ;  /* 0x000000ff02457208 */ /* 0x000fe20000000000 */
[----:B------:R-:W-:Y:S01]  /*100b0*/  FMUL.FTZ R71, R73, c[0x0][0x23c] ;  /* 0x00008f0049477a20 */ /* 0x000fe20000410000 */
[----:B------:R-:W-:Y:S03]  /*100c0*/  FSETP.NEU.FTZ.AND P0, PT, R70, -INF , PT ;  /* 0xff8000004600780b */ /* 0x000fe60003f1d000 */
        /* <DEDUP_REMOVED lines=12> */
[C---:B-1----:R-:W-:Y:S02]  /*10190*/  FMUL.FTZ R132, R72.reuse, R132 ;  /* 0x0000008448847220 */ /* 0x042fe40000410000 */
[C---:B------:R-:W-:Y:S01]  /*101a0*/  FMUL.FTZ R133, R72.reuse, R133 ;  /* 0x0000008548857220 */ /* 0x040fe20000410000 */
        /* <DEDUP_REMOVED lines=13> */
[----:B------:R-:W1:Y:S01]  /*10280*/  MUFU.EX2 R71, R71 ;  /* 0x0000004700477308 */ /* 0x000e620000000800 */
[--C-:B------:R-:W-:Y:S02]  /*10290*/  FFMA.FTZ R20, R20, c[0x0][0x23c], -R69.reuse ;  /* 0x00008f0014147a23 */ /* 0x100fe40000010845 */
[C---:B------:R-:W-:Y:S02]  /*102a0*/  FMUL.FTZ R140, R72.reuse, R140 ;  /* 0x0000008c488c7220 */ /* 0x040fe40000410000 */
[C---:B------:R-:W-:Y:S02]  /*102b0*/  FMUL.FTZ R141, R72.reuse, R141 ;  /* 0x0000008d488d7220 */ /* 0x040fe40000410000 */
[C---:B------:R-:W-:Y:S02]  /*102c0*/  FMUL.FTZ R136, R72.reuse, R136 ;  /* 0x0000008848887220 */ /* 0x040fe40000410000 */
[----:B------:R-:W-:Y:S01]  /*102d0*/  FMUL.FTZ R137, R72, R137 ;  /* 0x0000008948897220 */ /* 0x000fe20000410000 */
[----:B------:R2:W-:Y:S01]  /*102e0*/  MUFU.EX2 R74, R16 ;  /* 0x00000010004a7308 */ /* 0x0005e20000000800 */
        /* <DEDUP_REMOVED lines=10> */
[----:B-1----:R-:W-:Y:S01]  /*10390*/  FMUL.FTZ R134, R71, R134 ;  /* 0x0000008647867220 */ /* 0x002fe20000410000 */
[----:B------:R-:W-:Y:S01]  /*103a0*/  MOV R124, R95 ;  /* 0x0000005f007c7202 */ /* 0x000fe20000000f00 */
[--C-:B------:R-:W-:Y:S02]  /*103b0*/  FFMA.FTZ R53, R10, c[0x0][0x23c], -R4.reuse ;  /* 0x00008f000a357a23 */ /* 0x100fe40000010804 */
[--C-:B------:R-:W-:Y:S01]  /*103c0*/  FFMA.FTZ R44, R11, c[0x0][0x23c], -R4.reuse ;  /* 0x00008f000b2c7a23 */ /* 0x100fe20000010804 */
[----:B------:R-:W1:Y:S01]  /*103d0*/  MUFU.EX2 R0, R0 ;  /* 0x0000000000007308 */ /* 0x000e620000000800 */
[----:B------:R-:W3:Y:S01]  /*103e0*/  LDSM.16.MT88.4 R8, [R158+0x3000] ;  /* 0x003000009e08783b */ /* 0x000ee20000004200 */
[--C-:B------:R-:W-:Y:S02]  /*103f0*/  FFMA.FTZ R48, R14, c[0x0][0x23c], -R4.reuse ;  /* 0x00008f000e307a23 */ /* 0x100fe40000010804 */
[--C-:B------:R-:W-:Y:S02]  /*10400*/  FFMA.FTZ R41, R15, c[0x0][0x23c], -R4.reuse ;  /* 0x00008f000f297a23 */ /* 0x100fe40000010804 */
[--C-:B------:R-:W-:Y:S02]  /*10410*/  FFMA.FTZ R49, R18, c[0x0][0x23c], -R4.reuse ;  /* 0x00008f0012317a23 */ /* 0x100fe40000010804 */
[--C-:B------:R-:W-:Y:S01]  /*10420*/  FFMA.FTZ R52, R19, c[0x0][0x23c], -R4.reuse ;  /* 0x00008f0013347a23 */ /* 0x100fe20000010804 */
[----:B------:R-:W4:Y:S01]  /*10430*/  LDSM.16.MT88.4 R12, [R157+0x3400] ;  /* 0x003400009d0c783b */ /* 0x000f220000004200 */
[----:B------:R-:W-:Y:S01]  /*10440*/  MUFU.EX2 R53, R53 ;  /* 0x0000003500357308 */ /* 0x000fe20000000800 */
[C---:B------:R-:W-:Y:S02]  /*10450*/  FMUL.FTZ R135, R71.reuse, R135 ;  /* 0x0000008747877220 */ /* 0x040fe40000410000 */
[C---:B------:R-:W-:Y:S02]  /*10460*/  FMUL.FTZ R130, R71.reuse, R130 ;  /* 0x0000008247827220 */ /* 0x040fe40000410000 */
[C---:B------:R-:W-:Y:S02]  /*10470*/  FMUL.FTZ R131, R71.reuse, R131 ;  /* 0x0000008347837220 */ /* 0x040fe40000410000 */
[----:B--2---:R-:W2:Y:S01]  /*10480*/  LDSM.16.MT88.4 R16, [R158+0x3400] ;  /* 0x003400009e10783b */ /* 0x004ea20000004200 */
[C---:B------:R-:W-:Y:S02]  /*10490*/  FMUL.FTZ R142, R71.reuse, R142 ;  /* 0x0000008e478e7220 */ /* 0x040fe40000410000 */
[----:B------:R-:W5:Y:S01]  /*104a0*/  MUFU.EX2 R44, R44 ;  /* 0x0000002c002c7308 */ /* 0x000f620000000800 */
[C---:B------:R-:W-:Y:S02]  /*104b0*/  FMUL.FTZ R143, R71.reuse, R143 ;  /* 0x0000008f478f7220 */ /* 0x040fe40000410000 */
[----:B------:R-:W-:Y:S01]  /*104c0*/  FMUL.FTZ R138, R71, R138 ;  /* 0x0000008a478a7220 */ /* 0x000fe20000410000 */
[----:B-1----:R-:W-:Y:S01]  /*104d0*/  F2FP.PACK_AB R100, R81, R0 ;  /* 0x000000005164723e */ /* 0x002fe200000000ff */
[----:B------:R-:W-:Y:S02]  /*104e0*/  FMUL.FTZ R139, R71, R139 ;  /* 0x0000008b478b7220 */ /* 0x000fe40000410000 */
        /* <DEDUP_REMOVED lines=12> */
[----:B------:R-:W-:Y:S02]  /*105b0*/  FFMA.FTZ R38, R38, c[0x0][0x23c], -R4 ;  /* 0x00008f0026267a23 */ /* 0x000fe40000010804 */
[----:B------:R-:W-:Y:S02]  /*105c0*/  FFMA.FTZ R0, R121, R72, R0 ;  /* 0x0000004879007223 */ /* 0x000fe40000010000 */
[--C-:B------:R-:W-:Y:S01]  /*105d0*/  FFMA.FTZ R55, R55, c[0x0][0x23c], -R4.reuse ;  /* 0x00008f0037377a23 */ /* 0x100fe20000010804 */
[----:B------:R-:W5:Y:S01]  /*105e0*/  MUFU.EX2 R45, R45 ;  /* 0x0000002d002d7308 */ /* 0x000f620000000800 */
[--C-:B------:R-:W-:Y:S02]  /*105f0*/  FFMA.FTZ R6, R60, c[0x0][0x23c], -R69.reuse ;  /* 0x00008f003c067a23 */ /* 0x100fe40000010845 */
[--C-:B------:R-:W-:Y:S01]  /*10600*/  FFMA.FTZ R60, R26, c[0x0][0x23c], -R4.reuse ;  /* 0x00008f001a3c7a23 */ /* 0x100fe20000010804 */
[----:B-1----:R-:W-:Y:S01]  /*10610*/  F2FP.PACK_AB R22, R165, R74 ;  /* 0x0000004aa516723e */ /* 0x002fe200000000ff */
        /* <DEDUP_REMOVED lines=12> */
[----:B-----5:R-:W-:Y:S01]  /*106e0*/  F2FP.PACK_AB R101, R45, R2 ;  /* 0x000000022d65723e */ /* 0x020fe200000000ff */
[----:B------:R-:W-:Y:S02]  /*106f0*/  FFMA.FTZ R2, R123, R71, R2 ;  /* 0x000000477b027223 */ /* 0x000fe40000010002 */
[--C-:B------:R-:W-:Y:S02]  /*10700*/  FFMA.FTZ R50, R51, c[0x0][0x23c], -R4.reuse ;  /* 0x00008f0033327a23 */ /* 0x100fe40000010804 */
[--C-:B------:R-:W-:Y:S01]  /*10710*/  FFMA.FTZ R51, R54, c[0x0][0x23c], -R4.reuse ;  /* 0x00008f0036337a23 */ /* 0x100fe20000010804 */
[----:B------:R-:W5:Y:S01]  /*10720*/  MUFU.EX2 R41, R41 ;  /* 0x0000002900297308 */ /* 0x000f620000000800 */
[C---:B---3--:R-:W-:Y:S05]  /*10730*/  HMMA.16816.F32 R132, R100.reuse, R8, R132 ;  /* 0x000000086484723c */ /* 0x048fea0000001884 */
[----:B-1----:R-:W-:Y:S01]  /*10740*/  F2FP.PACK_AB R20, R76, R79 ;  /* 0x0000004f4c14723e */ /* 0x002fe200000000ff */
[--C-:B------:R-:W-:Y:S02]  /*10750*/  FFMA.FTZ R26, R64, c[0x0][0x23c], -R69.reuse ;  /* 0x00008f00401a7a23 */ /* 0x100fe40000010845 */
[C---:B------:R-:W-:Y:S01]  /*10760*/  HMMA.16816.F32 R128, R100.reuse, R10, R128 ;  /* 0x0000000a6480723c */ /* 0x040fe20000001880 */
[----:B------:R-:W-:Y:S01]  /*10770*/  MUFU.EX2 R49, R49 ;  /* 0x0000003100317308 */ /* 0x000fe20000000800 */
[----:B------:R-:W1:Y:S02]  /*10780*/  LDSM.16.MT88.4 R8, [R157+0x3800] ;  /* 0x003800009d08783b */ /* 0x000e640000004200 */
[----:B------:R-:W-:Y:S02]  /*10790*/  FFMA.FTZ R69, R65, c[0x0][0x23c], -R69 ;  /* 0x00008f0041457a23 */ /* 0x000fe40000010845 */
[----:B------:R-:W-:Y:S02]  /*107a0*/  FFMA.FTZ R63, R63, c[0x0][0x23c], -R4 ;  /* 0x00008f003f3f7a23 */ /* 0x000fe40000010804 */
[C---:B------:R-:W-:Y:S03]  /*107b0*/  HMMA.16816.F32 R140, R100.reuse, R96, R140 ;  /* 0x00000060648c723c */ /* 0x040fe6000000188c */
[----:B------:R-:W3:Y:S01]  /*107c0*/  MUFU.EX2 R52, R52 ;  /* 0x0000003400347308 */ /* 0x000ee20000000800 */
[----:B-----5:R-:W-:Y:S04]  /*107d0*/  F2FP.PACK_AB R21, R41, R48 ;  /* 0x000000302915723e */ /* 0x020fe800000000ff */
[----:B------:R-:W-:Y:S05]  /*107e0*/  HMMA.16816.F32 R136, R100, R98, R136 ;  /* 0x000000626488723c */ /* 0x000fea0000001888 */
[----:B------:R-:W5:Y:S10]  /*107f0*/  MUFU.EX2 R127, R127 ;  /* 0x0000007f007f7308 */ /* 0x000f740000000800 */
[----:B------:R-:W-:Y:S01]  /*10800*/  MUFU.EX2 R125, R125 ;  /* 0x0000007d007d7308 */ /* 0x000fe20000000800 */
[----:B---3--:R-:W-:Y:S09]  /*10810*/  F2FP.PACK_AB R23, R52, R49 ;  /* 0x000000313417723e */ /* 0x008ff200000000ff */
[----:B------:R-:W3:Y:S01]  /*10820*/  MUFU.EX2 R164, R164 ;  /* 0x000000a400a47308 */ /* 0x000ee20000000800 */
[C---:B----4-:R-:W-:Y:S08]  /*10830*/  HMMA.16816.F32 R140, R20.reuse, R12, R140 ;  /* 0x0000000c148c723c */ /* 0x050ff0000000188c */
[C---:B------:R-:W-:Y:S01]  /*10840*/  HMMA.16816.F32 R136, R20.reuse, R14, R136 ;  /* 0x0000000e1488723c */ /* 0x040fe20000001888 */
[----:B------:R-:W-:Y:S01]  /*10850*/  MUFU.EX2 R56, R56 ;  /* 0x0000003800387308 */ /* 0x000fe20000000800 */
[----:B------:R-:W4:Y:S06]  /*10860*/  LDSM.16.MT88.4 R12, [R158+0x3800] ;  /* 0x003800009e0c783b */ /* 0x000f2c0000004200 */
[C---:B--2---:R-:W-:Y:S03]  /*10870*/  HMMA.16816.F32 R132, R20.reuse, R16, R132 ;  /* 0x000000101484723c */ /* 0x044fe60000001884 */
[----:B------:R-:W2:Y:S05]  /*10880*/  MUFU.EX2 R57, R57 ;  /* 0x0000003900397308 */ /* 0x000eaa0000000800 */
[----:B------:R-:W-:Y:S01]  /*10890*/  HMMA.16816.F32 R128, R20, R18, R128 ;  /* 0x000000121480723c */ /* 0x000fe20000001880 */
[----:B------:R-:W1:Y:S04]  /*108a0*/  LDSM.16.MT88.4 R16, [R157+0x3c00] ;  /* 0x003c00009d10783b */ /* 0x000e680000004200 */
[----:B------:R-:W-:Y:S02]  /*108b0*/  MUFU.EX2 R60, R60 ;  /* 0x0000003c003c7308 */ /* 0x000fe40000000800 */
[----:B-----5:R-:W-:Y:S02]  /*108c0*/  F2FP.PACK_AB R20, R127, R75 ;  /* 0x0000004b7f14723e */ /* 0x020fe400000000ff */
[----:B---3--:R-:W-:Y:S06]  /*108d0*/  F2FP.PACK_AB R22, R164, R125 ;  /* 0x0000007da416723e */ /* 0x008fec00000000ff */
[----:B------:R-:W3:Y:S01]  /*108e0*/  MUFU.EX2 R27, R27 ;  /* 0x0000001b001b7308 */ /* 0x000ee20000000800 */
[----:B--2---:R-:W-:Y:S09]  /*108f0*/  F2FP.PACK_AB R21, R57, R56 ;  /* 0x000000383915723e */ /* 0x004ff200000000ff */
[----:B------:R-:W-:Y:S10]  /*10900*/  MUFU.EX2 R107, R107 ;  /* 0x0000006b006b7308 */ /* 0x000ff40000000800 */
[----:B------:R-:W2:Y:S01]  /*10910*/  MUFU.EX2 R106, R106 ;  /* 0x0000006a006a7308 */ /* 0x000ea20000000800 */
[----:B---3--:R-:W-:Y:S09]  /*10920*/  F2FP.PACK_AB R23, R27, R60 ;  /* 0x0000003c1b17723e */ /* 0x008ff200000000ff */
[----:B------:R-:W-:Y:S01]  /*10930*/  MUFU.EX2 R104, R104 ;  /* 0x0000006800687308 */ /* 0x000fe20000000800 */
[C---:B-1----:R-:W-:Y:S08]  /*10940*/  HMMA.16816.F32 R140, R20.reuse, R8, R140 ;  /* 0x00000008148c723c */ /* 0x042ff0000000188c */
        /* <DEDUP_REMOVED lines=24> */
[----:B------:R-:W-:Y:S04]  /*10ad0*/  LDSM.16.MT88.4 R8, [R157+0x4400] ;  /* 0x004400009d08783b */ /* 0x000fe80000004200 */
        /* <DEDUP_REMOVED lines=14> */
[C---:B-----5:R-:W-:Y:S03]  /*10bc0*/  HMMA.16816.F32 R132, R20.reuse, R16, R132 ;  /* 0x000000101484723c */ /* 0x060fe60000001884 */
[----:B------:R-:W-:Y:S04]  /*10bd0*/  MUFU.EX2 R43, R43 ;  /* 0x0000002b002b7308 */ /* 0x000fe80000000800 */
[----:B--2---:R-:W-:Y:S01]  /*10be0*/  F2FP.PACK_AB R16, R5, R32 ;  /* 0x000000200510723e */ /* 0x004fe200000000ff */
[----:B------:R-:W-:Y:S04]  /*10bf0*/  HMMA.16816.F32 R128, R20, R18, R128 ;  /* 0x000000121480723c */ /* 0x000fe80000001880 */
[----:B------:R-:W-:Y:S01]  /*10c00*/  FADD.FTZ R17, R81, R0 ;  /* 0x0000000051117221 */ /* 0x000fe20000010000 */
[----:B------:R-:W2:Y:S01]  /*10c10*/  MUFU.EX2 R46, R46 ;  /* 0x0000002e002e7308 */ /* 0x000ea20000000800 */
[----:B------:R-:W-:Y:S02]  /*10c20*/  FADD.FTZ R0, R45, R2 ;  /* 0x000000022d007221 */ /* 0x000fe40000010000 */
[----:B------:R-:W-:Y:S01]  /*10c30*/  FADD.FTZ R2, R78, R17 ;  /* 0x000000114e027221 */ /* 0x000fe20000010000 */
[----:B-1----:R-:W-:Y:S03]  /*10c40*/  F2FP.PACK_AB R18, R25, R24 ;  /* 0x000000181912723e */ /* 0x002fe600000000ff */
[----:B------:R-:W-:Y:S02]  /*10c50*/  FADD.FTZ R20, R77, R2 ;  /* 0x000000024d147221 */ /* 0x000fe40000010000 */
[----:B------:R-:W-:Y:S01]  /*10c60*/  FADD.FTZ R53, R53, R0 ;  /* 0x0000000035357221 */ /* 0x000fe20000010000 */
[----:B------:R-:W-:Y:S01]  /*10c70*/  MUFU.EX2 R47, R47 ;  /* 0x0000002f002f7308 */ /* 0x000fe20000000800 */
[----:B------:R-:W-:Y:S02]  /*10c80*/  FADD.FTZ R21, R79, R20 ;  /* 0x000000144f157221 */ /* 0x000fe40000010000 */
[----:B------:R-:W-:Y:S02]  /*10c90*/  FADD.FTZ R53, R44, R53 ;  /* 0x000000352c357221 */ /* 0x000fe40000010000 */
[--C-:B------:R-:W-:Y:S02]  /*10ca0*/  FFMA.FTZ R2, R58, c[0x0][0x23c], -R4.reuse ;  /* 0x00008f003a027a23 */ /* 0x100fe40000010804 */
[----:B------:R-:W-:Y:S03]  /*10cb0*/  FFMA.FTZ R45, R66, c[0x0][0x23c], -R4 ;  /* 0x00008f00422d7a23 */ /* 0x000fe60000010804 */
[----:B------:R-:W1:Y:S01]  /*10cc0*/  MUFU.EX2 R50, R50 ;  /* 0x0000003200327308 */ /* 0x000e620000000800 */
[----:B--2---:R-:W-:Y:S09]  /*10cd0*/  F2FP.PACK_AB R17, R46, R43 ;  /* 0x0000002b2e11723e */ /* 0x004ff200000000ff */
[----:B------:R-:W-:Y:S10]  /*10ce0*/  MUFU.EX2 R28, R28 ;  /* 0x0000001c001c7308 */ /* 0x000ff40000000800 */
[----:B------:R-:W2:Y:S01]  /*10cf0*/  MUFU.EX2 R29, R29 ;  /* 0x0000001d001d7308 */ /* 0x000ea20000000800 */
[----:B-1----:R-:W-:Y:S09]  /*10d00*/  F2FP.PACK_AB R19, R50, R47 ;  /* 0x0000002f3213723e */ /* 0x002ff200000000ff */
[----:B------:R-:W-:Y:S01]  /*10d10*/  MUFU.EX2 R33, R33 ;  /* 0x0000002100217308 */ /* 0x000fe20000000800 */
[C---:B---3--:R-:W-:Y:S08]  /*10d20*/  HMMA.16816.F32 R132, R16.reuse, R12, R132 ;  /* 0x0000000c1084723c */ /* 0x048ff00000001884 */
[C---:B------:R-:W-:Y:S01]  /*10d30*/  HMMA.16816.F32 R136, R16.reuse, R10, R136 ;  /* 0x0000000a1088723c */ /* 0x040fe20000001888 */
[----:B------:R-:W1:Y:S07]  /*10d40*/  MUFU.EX2 R40, R40 ;  /* 0x0000002800287308 */ /* 0x000e6e0000000800 */
[C---:B------:R-:W-:Y:S03]  /*10d50*/  HMMA.16816.F32 R128, R16.reuse, R14, R128 ;  /* 0x0000000e1080723c */ /* 0x040fe60000001880 */
[----:B------:R-:W-:Y:S05]  /*10d60*/  MUFU.EX2 R51, R51 ;  /* 0x0000003300337308 */ /* 0x000fea0000000800 */
[----:B------:R-:W-:Y:S05]  /*10d70*/  HMMA.16816.F32 R140, R16, R8, R140 ;  /* 0x00000008108c723c */ /* 0x000fea000000188c */
[----:B------:R-:W3:Y:S02]  /*10d80*/  MUFU.EX2 R0, R55 ;  /* 0x0000003700007308 */ /* 0x000ee40000000800 */
[----:B------:R-:W-:Y:S01]  /*10d90*/  FADD.FTZ R8, R48, R53 ;  /* 0x0000003530087221 */ /* 0x000fe20000010000 */
[----:B--2---:R-:W-:Y:S01]  /*10da0*/  F2FP.PACK_AB R16, R29, R28 ;  /* 0x0000001c1d10723e */ /* 0x004fe200000000ff */
[----:B------:R-:W-:Y:S02]  /*10db0*/  FADD.FTZ R9, R76, R21 ;  /* 0x000000154c097221 */ /* 0x000fe40000010000 */
[----:B------:R-:W2:Y:S01]  /*10dc0*/  LDSM.16.MT88.4 R20, [R157+0x4800] ;  /* 0x004800009d14783b */ /* 0x000ea20000004200 */
[----:B------:R-:W-:Y:S01]  /*10dd0*/  FADD.FTZ R8, R41, R8 ;  /* 0x0000000829087221 */ /* 0x000fe20000010000 */
[----:B-1----:R-:W-:Y:S01]  /*10de0*/  F2FP.PACK_AB R18, R40, R33 ;  /* 0x000000212812723e */ /* 0x002fe200000000ff */
[----:B------:R-:W-:Y:S01]  /*10df0*/  FADD.FTZ R44, R74, R9 ;  /* 0x000000094a2c7221 */ /* 0x000fe20000010000 */
[----:B------:R-:W-:Y:S01]  /*10e00*/  MUFU.EX2 R2, R2 ;  /* 0x0000000200027308 */ /* 0x000fe20000000800 */
[----:B------:R-:W-:Y:S02]  /*10e10*/  FADD.FTZ R9, R49, R8 ;  /* 0x0000000831097221 */ /* 0x000fe40000010000 */
[----:B------:R-:W-:Y:S02]  /*10e20*/  FADD.FTZ R8, R165, R44 ;  /* 0x0000002ca5087221 */ /* 0x000fe40000010000 */
[----:B------:R-:W-:Y:S02]  /*10e30*/  FFMA.FTZ R41, R59, c[0x0][0x23c], -R4 ;  /* 0x00008f003b297a23 */ /* 0x000fe40000010804 */
[----:B------:R-:W-:Y:S02]  /*10e40*/  FADD.FTZ R9, R52, R9 ;  /* 0x0000000934097221 */ /* 0x000fe40000010000 */
[----:B------:R-:W-:Y:S01]  /*10e50*/  FADD.FTZ R8, R75, R8 ;  /* 0x000000084b087221 */ /* 0x000fe20000010000 */
[----:B------:R-:W-:Y:S01]  /*10e60*/  MUFU.EX2 R6, R6 ;  /* 0x0000000600067308 */ /* 0x000fe20000000800 */
[----:B------:R-:W-:Y:S02]  /*10e70*/  FADD.FTZ R56, R56, R9 ;  /* 0x0000000938387221 */ /* 0x000fe40000010000 */
[----:B------:R-:W-:Y:S01]  /*10e80*/  FADD.FTZ R12, R127, R8 ;  /* 0x000000087f0c7221 */ /* 0x000fe20000010000 */
[----:B---3--:R-:W-:Y:S01]  /*10e90*/  F2FP.PACK_AB R17, R0, R51 ;  /* 0x000000330011723e */ /* 0x008fe200000000ff */
[----:B------:R-:W-:Y:S01]  /*10ea0*/  FADD.FTZ R57, R57, R56 ;  /* 0x0000003839397221 */ /* 0x000fe20000010000 */
[----:B------:R-:W1:Y:S01]  /*10eb0*/  LDSM.16.MT88.4 R8, [R158+0x4800] ;  /* 0x004800009e08783b */ /* 0x000e620000004200 */
[----:B------:R-:W-:Y:S01]  /*10ec0*/  FADD.FTZ R125, R125, R12 ;  /* 0x0000000c7d7d7221 */ /* 0x000fe20000010000 */
[----:B------:R-:W-:Y:S01]  /*10ed0*/  MOV R127, R68 ;  /* 0x00000044007f7202 */ /* 0x000fe20000000f00 */
[----:B------:R-:W-:Y:S01]  /*10ee0*/  FADD.FTZ R60, R60, R57 ;  /* 0x000000393c3c7221 */ /* 0x000fe20000010000 */
[----:B------:R-:W3:Y:S01]  /*10ef0*/  MUFU.EX2 R41, R41 ;  /* 0x0000002900297308 */ /* 0x000ee20000000800 */
[----:B------:R-:W-:Y:S01]  /*10f00*/  FADD.FTZ R164, R164, R125 ;  /* 0x0000007da4a47221 */ /* 0x000fe20000010000 */
[----:B------:R-:W-:Y:S01]  /*10f10*/  MOV R125, R70 ;  /* 0x00000046007d7202 */ /* 0x000fe20000000f00 */
[----:B------:R-:W-:Y:S01]  /*10f20*/  FADD.FTZ R60, R27, R60 ;  /* 0x0000003c1b3c7221 */ /* 0x000fe20000010000 */
[----:B------:R-:W4:Y:S01]  /*10f30*/  LDSM.16.MT88.4 R12, [R157+0x4c00] ;  /* 0x004c00009d0c783b */ /* 0x000f220000004200 */
[----:B------:R-:W-:Y:S02]  /*10f40*/  FADD.FTZ R49, R107, R164 ;  /* 0x000000a46b317221 */ /* 0x000fe40000010000 */
[----:B------:R-:W-:Y:S02]  /*10f50*/  FADD.FTZ R61, R61, R60 ;  /* 0x0000003c3d3d7221 */ /* 0x000fe40000010000 */
[--C-:B------:R-:W-:Y:S01]  /*10f60*/  FFMA.FTZ R44, R62, c[0x0][0x23c], -R4.reuse ;  /* 0x00008f003e2c7a23 */ /* 0x100fe20000010804 */
[----:B------:R-:W5:Y:S01]  /*10f70*/  MUFU.EX2 R7, R7 ;  /* 0x0000000700077308 */ /* 0x000f620000000800 */
        /* <DEDUP_REMOVED lines=9> */
[----:B------:R-:W-:Y:S02]  /*11010*/  FADD.FTZ R94, R94, R105 ;  /* 0x000000695e5e7221 */ /* 0x000fe40000010000 */
[----:B------:R-:W-:Y:S02]  /*11020*/  FADD.FTZ R38, R38, R31 ;  /* 0x0000001f26267221 */ /* 0x000fe40000010000 */
[----:B------:R-:W-:Y:S01]  /*11030*/  FADD.FTZ R73, R73, R94 ;  /* 0x0000005e49497221 */ /* 0x000fe20000010000 */
[----:B------:R-:W3:Y:S01]  /*11040*/  MUFU.EX2 R69, R69 ;  /* 0x0000004500457308 */ /* 0x000ee20000000800 */
[C---:B--2---:R-:W-:Y:S01]  /*11050*/  HMMA.16816.F32 R140, R16.reuse, R20, R140 ;  /* 0x00000014108c723c */ /* 0x044fe2000000188c */
[----:B------:R-:W-:Y:S02]  /*11060*/  FADD.FTZ R38, R35, R38 ;  /* 0x0000002623267221 */ /* 0x000fe40000010000 */
[----:B------:R-:W-:Y:S02]  /*11070*/  FADD.FTZ R36, R36, R73 ;  /* 0x0000004924247221 */ /* 0x000fe40000010000 */
[----:B------:R-:W-:Y:S02]  /*11080*/  FADD.FTZ R39, R39, R38 ;  /* 0x0000002627277221 */ /* 0x000fe40000010000 */
[----:B------:R-:W-:Y:S01]  /*11090*/  FADD.FTZ R37, R37, R36 ;  /* 0x0000002425257221 */ /* 0x000fe20000010000 */
[C---:B------:R-:W-:Y:S01]  /*110a0*/  HMMA.16816.F32 R136, R16.reuse, R22, R136 ;  /* 0x000000161088723c */ /* 0x040fe20000001888 */
[----:B------:R-:W-:Y:S01]  /*110b0*/  MUFU.EX2 R44, R44 ;  /* 0x0000002c002c7308 */ /* 0x000fe20000000800 */
[----:B------:R-:W2:Y:S02]  /*110c0*/  LDSM.16.MT88.4 R20, [R158+0x4c00] ;  /* 0x004c00009e14783b */ /* 0x000ea40000004200 */
[----:B------:R-:W-:Y:S02]  /*110d0*/  FADD.FTZ R42, R42, R39 ;  /* 0x000000272a2a7221 */ /* 0x000fe40000010000 */
[----:B------:R-:W-:Y:S02]  /*110e0*/  FADD.FTZ R32, R32, R37 ;  /* 0x0000002520207221 */ /* 0x000fe40000010000 */
[C---:B-1----:R-:W-:Y:S03]  /*110f0*/  HMMA.16816.F32 R132, R16.reuse, R8, R132 ;  /* 0x000000081084723c */ /* 0x042fe60000001884 */
[----:B------:R-:W1:Y:S01]  /*11100*/  MUFU.EX2 R27, R63 ;  /* 0x0000003f001b7308 */ /* 0x000e620000000800 */
[----:B------:R-:W-:Y:S02]  /*11110*/  FADD.FTZ R43, R43, R42 ;  /* 0x0000002a2b2b7221 */ /* 0x000fe40000010000 */
[----:B------:R-:W-:Y:S01]  /*11120*/  FADD.FTZ R5, R5, R32 ;  /* 0x0000002005057221 */ /* 0x000fe20000010000 */
[----:B-----5:R-:W-:Y:S01]  /*11130*/  F2FP.PACK_AB R8, R7, R6 ;  /* 0x000000060708723e */ /* 0x020fe200000000ff */
[----:B------:R-:W-:Y:S01]  /*11140*/  FADD.FTZ R46, R46, R43 ;  /* 0x0000002b2e2e7221 */ /* 0x000fe20000010000 */
[----:B------:R-:W-:Y:S03]  /*11150*/  HMMA.16816.F32 R128, R16, R10, R128 ;  /* 0x0000000a1080723c */ /* 0x000fe60000001880 */
[----:B------:R-:W-:Y:S01]  /*11160*/  FADD.FTZ R24, R24, R5 ;  /* 0x0000000518187221 */ /* 0x000fe20000010000 */
[----:B------:R-:W-:Y:S01]  /*11170*/  MUFU.EX2 R45, R45 ;  /* 0x0000002d002d7308 */ /* 0x000fe20000000800 */
[----:B------:R-:W-:Y:S02]  /*11180*/  FADD.FTZ R47, R47, R46 ;  /* 0x0000002e2f2f7221 */ /* 0x000fe40000010000 */
[----:B------:R-:W-:Y:S01]  /*11190*/  FADD.FTZ R25, R25, R24 ;  /* 0x0000001819197221 */ /* 0x000fe20000010000 */
[----:B---3--:R-:W-:Y:S01]  /*111a0*/  F2FP.PACK_AB R10, R69, R26 ;  /* 0x0000001a450a723e */ /* 0x008fe200000000ff */
[----:B------:R-:W-:Y:S04]  /*111b0*/  FADD.FTZ R50, R50, R47 ;  /* 0x0000002f32327221 */ /* 0x000fe80000010000 */
[----:B------:R-:W-:Y:S01]  /*111c0*/  FADD.FTZ R5, R51, R50 ;  /* 0x0000003233057221 */ /* 0x000fe20000010000 */
[----:B------:R-:W3:Y:S03]  /*111d0*/  MUFU.EX2 R4, R4 ;  /* 0x0000000400047308 */ /* 0x000ee60000000800 */
[----:B------:R-:W-:Y:S01]  /*111e0*/  FADD.FTZ R5, R0, R5 ;  /* 0x0000000500057221 */ /* 0x000fe20000010000 */
[----:B-1----:R-:W-:Y:S03]  /*111f0*/  F2FP.PACK_AB R9, R27, R44 ;  /* 0x0000002c1b09723e */ /* 0x002fe600000000ff */
[----:B------:R-:W-:Y:S04]  /*11200*/  FADD.FTZ R2, R2, R5 ;  /* 0x0000000502027221 */ /* 0x000fe80000010000 */
[----:B------:R-:W-:Y:S04]  /*11210*/  FADD.FTZ R41, R41, R2 ;  /* 0x0000000229297221 */ /* 0x000fe80000010000 */
[----:B------:R-:W-:Y:S04]  /*11220*/  FADD.FTZ R44, R44, R41 ;  /* 0x000000292c2c7221 */ /* 0x000fe80000010000 */
[----:B------:R-:W-:Y:S01]  /*11230*/  FADD.FTZ R44, R27, R44 ;  /* 0x0000002c1b2c7221 */ /* 0x000fe20000010000 */
[C---:B---3--:R-:W-:Y:S03]  /*11240*/  F2FP.PACK_AB R11, R4.reuse, R45 ;  /* 0x0000002d040b723e */ /* 0x048fe600000000ff */
[----:B------:R-:W-:Y:S04]  /*11250*/  FADD.FTZ R45, R45, R44 ;  /* 0x0000002c2d2d7221 */ /* 0x000fe80000010000 */
[----:B------:R-:W-:Y:S01]  /*11260*/  FADD.FTZ R123, R4, R45 ;  /* 0x0000002d047b7221 */ /* 0x000fe20000010000 */
[C---:B----4-:R-:W-:Y:S07]  /*11270*/  HMMA.16816.F32 R140, R8.reuse, R12, R140 ;  /* 0x0000000c088c723c */ /* 0x050fee000000188c */
[----:B------:R-:W-:Y:S01]  /*11280*/  FADD.FTZ R12, R28, R25 ;  /* 0x000000191c0c7221 */ /* 0x000fe20000010000 */
[C---:B------:R-:W-:Y:S04]  /*11290*/  HMMA.16816.F32 R136, R8.reuse, R14, R136 ;  /* 0x0000000e0888723c */ /* 0x040fe80000001888 */
[----:B------:R-:W-:Y:S04]  /*112a0*/  FADD.FTZ R12, R29, R12 ;  /* 0x0000000c1d0c7221 */ /* 0x000fe80000010000 */
[C---:B--2---:R-:W-:Y:S04]  /*112b0*/  HMMA.16816.F32 R132, R8.reuse, R20, R132 ;  /* 0x000000140884723c */ /* 0x044fe80000001884 */
[----:B------:R-:W-:Y:S04]  /*112c0*/  FADD.FTZ R33, R33, R12 ;  /* 0x0000000c21217221 */ /* 0x000fe80000010000 */
[----:B------:R-:W-:Y:S01]  /*112d0*/  FADD.FTZ R5, R40, R33 ;  /* 0x0000002128057221 */ /* 0x000fe20000010000 */
[----:B------:R-:W-:Y:S03]  /*112e0*/  HMMA.16816.F32 R128, R8, R22, R128 ;  /* 0x000000160880723c */ /* 0x000fe60000001880 */
[----:B------:R-:W-:Y:S04]  /*112f0*/  FADD.FTZ R6, R6, R5 ;  /* 0x0000000506067221 */ /* 0x000fe80000010000 */
[----:B------:R-:W-:Y:S05]  /*11300*/  FADD.FTZ R7, R7, R6 ;  /* 0x0000000607077221 */ /* 0x000fea0000010000 */
[----:B------:R-:W-:Y:S04]  /*11310*/  FADD.FTZ R26, R26, R7 ;  /* 0x000000071a1a7221 */ /* 0x000fe80000010000 */
[----:B------:R-:W-:Y:S01]  /*11320*/  FADD.FTZ R121, R69, R26 ;  /* 0x0000001a45797221 */ /* 0x000fe20000010000 */
[----:B------:R-:W-:-:S05]  /*11330*/  @P0 BRA `(.L_x_4576) ;  /* 0xffffcfa000000947 */ /* 0x000fca000383ffff */
.L_x_4572:
[----:B------:R-:W1:Y:S01]  /*11340*/  SHFL.BFLY PT, R4, R121, 0x2, 0x1f ;  /* 0x0c401f0079047f89 */ /* 0x000e6200000e0000 */
[----:B------:R-:W-:Y:S01]  /*11350*/  IMAD.MOV.U32 R5, RZ, RZ, 0x3f800000 ;  /* 0x3f800000ff057424 */ /* 0x000fe200078e00ff */
[----:B------:R-:W-:Y:S01]  /*11360*/  SHF.R.S32.HI R7, RZ, 0x1f, R150 ;  /* 0x0000001fff077819 */ /* 0x000fe20000011496 */
[----:B------:R-:W-:Y:S01]  /*11370*/  IMAD.MOV.U32 R6, RZ, RZ, 0x3f800000 ;  /* 0x3f800000ff067424 */ /* 0x000fe200078e00ff */
[----:B------:R-:W2:Y:S01]  /*11380*/  SHFL.BFLY PT, R0, R123, 0x2, 0x1f ;  /* 0x0c401f007b007f89 */ /* 0x000ea200000e0000 */
[----:B------:R-:W-:Y:S01]  /*11390*/  ULDC.U8 UR4, c[0x0][0x328] ;  /* 0x0000ca0000047ab9 */ /* 0x000fe20000000000 */
[----:B-1----:R-:W-:-:S02]  /*113a0*/  FADD.FTZ R4, R4, R121 ;  /* 0x0000007904047221 */ /* 0x002fc40000010000 */
[----:B--2---:R-:W-:-:S03]  /*113b0*/  FADD.FTZ R9, R0, R123 ;  /* 0x0000007b00097221 */ /* 0x004fc60000010000 */
[----:B------:R-:W1:Y:S04]  /*113c0*/  SHFL.BFLY PT, R3, R4, 0x1, 0x1f ;  /* 0x0c201f0004037f89 */ /* 0x000e6800000e0000 */
[----:B------:R-:W2:Y:S04]  /*113d0*/  SHFL.BFLY PT, R2, R9, 0x1, 0x1f ;  /* 0x0c201f0009027f89 */ /* 0x000ea800000e0000 */
[----:B------:R-:W3:Y:S01]  /*113e0*/  S2R R0, SR_TID.X ;  /* 0x0000000000007919 */ /* 0x000ee20000002100 */
[----:B-1----:R-:W-:Y:S01]  /*113f0*/  FADD.FTZ R3, R4, R3 ;  /* 0x0000000304037221 */ /* 0x002fe20000010000 */
[----:B------:R-:W-:Y:S01]  /*11400*/  LEA.HI R4, R7, R150, RZ, 0x3 ;  /* 0x0000009607047211 */ /* 0x000fe200078f18ff */
[----:B--2---:R-:W-:-:S03]  /*11410*/  FADD.FTZ R2, R9, R2 ;  /* 0x0000000209027221 */ /* 0x004fc60000010000 */
[----:B------:R-:W-:Y:S02]  /*11420*/  FSETP.NE.FTZ.AND P3, PT, R3, RZ, PT ;  /* 0x000000ff0300720b */ /* 0x000fe40003f75000 */
[----:B------:R-:W-:Y:S02]  /*11430*/  LOP3.LUT R7, R4, 0xfffffff8, RZ, 0xc0, !PT ;  /* 0xfffffff804077812 */ /* 0x000fe400078ec0ff */
[----:B------:R-:W-:Y:S02]  /*11440*/  FSETP.NE.FTZ.AND P2, PT, R2, RZ, PT ;  /* 0x000000ff0200720b */ /* 0x000fe40003f55000 */
[----:B------:R-:W-:-:S07]  /*11450*/  IADD3 R7, R150, -R7, RZ ;  /* 0x8000000796077210 */ /* 0x000fce0007ffe0ff */
        /* <DEDUP_REMOVED lines=8> */
[C---:B------:R-:W-:Y:S01]  /*114e0*/  FMUL.FTZ R132, R5.reuse, R132 ;  /* 0x0000008405847220 */ /* 0x040fe20000410000 */
[----:B------:R-:W4:Y:S01]  /*114f0*/  @P2 MUFU.LG2 R2, R2 ;  /* 0x0000000200022308 */ /* 0x000f220000000c00 */
        /* <DEDUP_REMOVED lines=8> */
[CC--:B------:R-:W-:Y:S01]  /*11580*/  LEA.HI R4, R5.reuse, R0.reuse, RZ, 0x2 ;  /* 0x0000000005047211 */ /* 0x0c0fe200078f10ff */
[C---:B------:R-:W-:Y:S01]  /*11590*/  FMUL.FTZ R139, R6.reuse, R139 ;  /* 0x0000008b068b7220 */ /* 0x040fe20000410000 */
[----:B------:R-:W-:Y:S01]  /*115a0*/  LEA.HI R5, R5, R0, RZ, 0x5 ;  /* 0x0000000005057211 */ /* 0x000fe200078f28ff */
[----:B------:R-:W-:Y:S01]  /*115b0*/  FMUL.FTZ R138, R6, R138 ;  /* 0x0000008a068a7220 */ /* 0x000fe20000410000 */
[----:B------:R-:W-:Y:S01]  /*115c0*/  LOP3.LUT R9, R4, 0xfffffffc, RZ, 0xc0, !PT ;  /* 0xfffffffc04097812 */ /* 0x000fe200078ec0ff */
[C---:B------:R-:W-:Y:S01]  /*115d0*/  FMUL.FTZ R135, R6.reuse, R135 ;  /* 0x0000008706877220 */ /* 0x040fe20000410000 */
[C---:B------:R-:W-:Y:S01]  /*115e0*/  LEA.HI R4, R7.reuse, R7, RZ, 0x1 ;  /* 0x0000000707047211 */ /* 0x040fe200078f08ff */
[C---:B------:R-:W-:Y:S01]  /*115f0*/  FMUL.FTZ R134, R6.reuse, R134 ;  /* 0x0000008606867220 */ /* 0x040fe20000410000 */
[----:B------:R-:W-:Y:S01]  /*11600*/  SHF.R.S32.HI R8, RZ, 0x5, R5 ;  /* 0x00000005ff087819 */ /* 0x000fe20000011405 */
[C---:B------:R-:W-:Y:S01]  /*11610*/  FMUL.FTZ R131, R6.reuse, R131 ;  /* 0x0000008306837220 */ /* 0x040fe20000410000 */
[----:B------:R-:W-:Y:S01]  /*11620*/  SHF.R.S32.HI R10, RZ, 0x1, R4 ;  /* 0x00000001ff0a7819 */ /* 0x000fe20000011404 */
[----:B------:R-:W-:Y:S01]  /*11630*/  FMUL.FTZ R130, R6, R130 ;  /* 0x0000008206827220 */ /* 0x000fe20000410000 */
[----:B------:R-:W-:Y:S01]  /*11640*/  LOP3.LUT R4, R4, 0x3fffffe, RZ, 0xc0, !PT ;  /* 0x03fffffe04047812 */ /* 0x000fe200078ec0ff */
[----:B------:R-:W-:Y:S01]  /*11650*/  IMAD.IADD R9, R0, 0x1, -R9 ;  /* 0x0000000100097824 */ /* 0x000fe200078e0a09 */
[C---:B------:R-:W-:Y:S01]  /*11660*/  LOP3.LUT P0, RZ, R10.reuse, 0x2, RZ, 0xc0, !PT ;  /* 0x000000020aff7812 */ /* 0x040fe2000780c0ff */
[----:B------:R-:W-:Y:S01]  /*11670*/  IMAD.SHL.U32 R6, R10, 0x40, RZ ;  /* 0x000000400a067824 */ /* 0x000fe200078e00ff */
[----:B------:R-:W-:Y:S01]  /*11680*/  IADD3 R4, R7, -R4, RZ ;  /* 0x8000000407047210 */ /* 0x000fe20007ffe0ff */
[----:B------:R-:W-:Y:S01]  /*11690*/  IMAD R9, R8, 0x100, R9 ;  /* 0x0000010008097824 */ /* 0x000fe200078e0209 */
[----:B------:R-:W-:Y:S01]  /*116a0*/  LOP3.LUT R10, R10, 0x1, RZ, 0xc0, !PT ;  /* 0x000000010a0a7812 */ /* 0x000fe200078ec0ff */
[----:B-1----:R-:W-:Y:S01]  /*116b0*/  @P3 FMUL.FTZ R3, R3, 0.69314718246459960938 ;  /* 0x3f31721803033820 */ /* 0x002fe20000410000 */
[----:B------:R-:W-:Y:S01]  /*116c0*/  LOP3.LUT R6, R6, 0xc0, RZ, 0xc0, !PT ;  /* 0x000000c006067812 */ /* 0x000fe200078ec0ff */
[----:B------:R-:W-:Y:S01]  /*116d0*/  IMAD R4, R4, 0x10, R9 ;  /* 0x0000001004047824 */ /* 0x000fe200078e0209 */
[----:B------:R-:W-:-:S02]  /*116e0*/  ISETP.NE.U32.AND P1, PT, R10, 0x1, PT ;  /* 0x000000010a00780c */ /* 0x000fc40003f25070 */
[----:B------:R-:W-:Y:S01]  /*116f0*/  LEA.HI R7, R6, R6, RZ, 0x1d ;  /* 0x0000000606077211 */ /* 0x000fe200078fe8ff */
[----:B------:R-:W-:Y:S01]  /*11700*/  IMAD.MOV.U32 R6, RZ, RZ, -0x10 ;  /* 0xfffffff0ff067424 */ /* 0x000fe200078e00ff */
[----:B------:R-:W-:Y:S02]  /*11710*/  F2FP.PACK_AB R142, R143, R142 ;  /* 0x0000008e8f8e723e */ /* 0x000fe400000000ff */
[----:B------:R-:W-:Y:S02]  /*11720*/  LEA R4, R4, R7, 0x1 ;  /* 0x0000000704047211 */ /* 0x000fe400078e08ff */
[----:B------:R-:W-:Y:S02]  /*11730*/  SEL R6, R6, 0x10, !P1 ;  /* 0x0000001006067807 */ /* 0x000fe40004800000 */
[----:B------:R-:W-:Y:S01]  /*11740*/  SHF.L.U32 R7, R4, 0x1, RZ ;  /* 0x0000000104077819 */ /* 0x000fe200000006ff */
[----:B------:R-:W-:Y:S01]  /*11750*/  IMAD.MOV.U32 R4, RZ, RZ, 0x7f800000 ;  /* 0x7f800000ff047424 */ /* 0x000fe200078e00ff */
[----:B------:R-:W-:Y:S01]  /*11760*/  F2FP.PACK_AB R138, R139, R138 ;  /* 0x0000008a8b8a723e */ /* 0x000fe200000000ff */
[----:B------:R-:W-:Y:S01]  /*11770*/  @P3 FFMA.FTZ R4, R68, c[0x0][0x238], R3 ;  /* 0x00008e0044043a23 */ /* 0x000fe20000010003 */
[C---:B------:R-:W-:Y:S01]  /*11780*/  IADD3 R9, R7.reuse, 0x20, RZ ;  /* 0x0000002007097810 */ /* 0x040fe20007ffe0ff */
[C---:B------:R-:W-:Y:S01]  /*11790*/  IMAD.IADD R11, R7.reuse, 0x1, R6 ;  /* 0x00000001070b7824 */ /* 0x040fe200078e0206 */
[----:B------:R-:W-:Y:S01]  /*117a0*/  @P0 IADD3 R9, R7, -0x20, RZ ;  /* 0xffffffe007090810 */ /* 0x000fe20007ffe0ff */
[----:B------:R-:W-:Y:S01]  /*117b0*/  STS [R7], R140 ;  /* 0x0000008c07007388 */ /* 0x000fe20000000800 */
[----:B------:R-:W-:-:S02]  /*117c0*/  F2FP.PACK_AB R134, R135, R134 ;  /* 0x000000868786723e */ /* 0x000fc400000000ff */
[----:B------:R-:W-:Y:S01]  /*117d0*/  F2FP.PACK_AB R128, R129, R128 ;  /* 0x000000808180723e */ /* 0x000fe200000000ff */
[----:B------:R4:W-:Y:S01]  /*117e0*/  STS [R7+0x200], R142 ;  /* 0x0002008e07007388 */ /* 0x0009e20000000800 */
[----:B------:R-:W-:Y:S02]  /*117f0*/  F2FP.PACK_AB R130, R131, R130 ;  /* 0x000000828382723e */ /* 0x000fe400000000ff */
[----:B------:R-:W-:Y:S01]  /*11800*/  IADD3 R13, R6, R9, RZ ;  /* 0x00000009060d7210 */ /* 0x000fe20007ffe0ff */
[----:B------:R1:W-:Y:S01]  /*11810*/  STS [R11], R136 ;  /* 0x000000880b007388 */ /* 0x0003e20000000800 */
[----:B------:R-:W-:Y:S02]  /*11820*/  ISETP.NE.AND P0, PT, RZ, UR4, PT ;  /* 0x00000004ff007c0c */ /* 0x000fe4000bf05270 */
[----:B------:R-:W-:Y:S01]  /*11830*/  MOV R6, 0x7f800000 ;  /* 0x7f80000000067802 */ /* 0x000fe20000000f00 */
[----:B------:R1:W-:Y:S04]  /*11840*/  STS [R11+0x200], R138 ;  /* 0x0002008a0b007388 */ /* 0x0003e80000000800 */
[----:B------:R1:W-:Y:S04]  /*11850*/  STS [R9], R132 ;  /* 0x0000008409007388 */ /* 0x0003e80000000800 */
[----:B------:R1:W-:Y:S04]  /*11860*/  STS [R9+0x200], R134 ;  /* 0x0002008609007388 */ /* 0x0003e80000000800 */
[----:B------:R1:W-:Y:S04]  /*11870*/  STS [R13], R128 ;  /* 0x000000800d007388 */ /* 0x0003e80000000800 */
[----:B------:R1:W-:Y:S01]  /*11880*/  STS [R13+0x200], R130 ;  /* 0x000200820d007388 */ /* 0x0003e20000000800 */
[----:B----4-:R-:W-:-:S04]  /*11890*/  @P2 FMUL.FTZ R7, R2, 0.69314718246459960938 ;  /* 0x3f31721802072820 */ /* 0x010fc80000410000 */
        /* <DEDUP_REMOVED lines=9> */
.L_x_4577:
[----:B------:R-:W2:Y:S04]  /*11930*/  S2R R3, SR_CTAID.Z ;  /* 0x0000000000037919 */ /* 0x000ea80000002700 */
[----:B------:R-:W2:Y:S02]  /*11940*/  S2R R2, SR_CTAID.Y ;  /* 0x0000000000027919 */ /* 0x000ea40000002600 */
[----:B--2---:R-:W-:-:S04]  /*11950*/  IMAD R7, R2, c[0x0][0x1c0], R3 ;  /* 0x0000700002077a24 */ /* 0x004fc800078e0203 */
[----:B------:R-:W-:Y:S02]  /*11960*/  IMAD R7, R7, c[0x0][0x214], RZ ;  /* 0x0000850007077a24 */ /* 0x000fe400078e02ff */
.L_x_4578:
[----:B------:R-:W-:Y:S01]  /*11970*/  BAR.SYNC.DEFER_BLOCKING 0x0 ;  /* 0x0000000000007b1d */ /* 0x000fe20000010000 */
[----:B------:R-:W-:Y:S01]  /*11980*/  LOP3.LUT R5, R5, 0xffffffe0, RZ, 0xc0, !PT ;  /* 0xffffffe005057812 */ /* 0x000fe200078ec0ff */
[----:B------:R-:W-:Y:S01]  /*11990*/  IMAD.WIDE.U32 R20, R148, c[0x0][0x1e8], RZ ;  /* 0x00007a0094147a25 */ /* 0x000fe200078e00ff */
[----:B-1----:R-:W-:Y:S02]  /*119a0*/  SHF.R.S32.HI R11, RZ, 0x1f, R8 ;  /* 0x0000001fff0b7819 */ /* 0x002fe40000011408 */
        /* <DEDUP_REMOVED lines=31> */
.L_x_4580:
[----:B------:R-:W-:Y:S05]  /*11ba0*/  BSYNC B0 ;  /* 0x0000000000007941 */ /* 0x000fea0003800000 */
.L_x_4579:
[----:B------:R-:W5:Y:S01]  /*11bb0*/  S2R R7, SR_CTAID.X ;  /* 0x0000000000077919 */ /* 0x000f620000002500 */
[----:B------:R-:W-:Y:S01]  /*11bc0*/  SHF.R.S32.HI R109, RZ, 0x1f, R108 ;  /* 0x0000001fff6d7819 */ /* 0x000fe2000001146c */
[----:B------:R-:W-:Y:S01]  /*11bd0*/  BSSY B0, `(.L_x_4581) ;  /* 0x000001e000007945 */ /* 0x000fe20003800000 */
[----:B----4-:R-:W-:Y:S01]  /*11be0*/  SHF.R.S32.HI R4, RZ, 0x1f, R3 ;  /* 0x0000001fff047819 */ /* 0x010fe20000011403 */
[----:B------:R-:W4:Y:S01]  /*11bf0*/  S2R R2, SR_TID.X ;  /* 0x0000000000027919 */ /* 0x000f220000002100 */
[----:B-----5:R-:W-:-:S04]  /*11c00*/  IMAD.SHL.U32 R7, R7, 0x40, RZ ;  /* 0x0000004007077824 */ /* 0x020fc800078e00ff */
[----:B------:R-:W-:Y:S01]  /*11c10*/  IMAD.WIDE.U32 R10, R7, c[0x0][0x1e8], R108 ;  /* 0x00007a00070a7a25 */ /* 0x000fe200078e006c */
[----:B------:R-:W-:Y:S02]  /*11c20*/  SHF.R.S32.HI R6, RZ, 0x1f, R7 ;  /* 0x0000001fff067819 */ /* 0x000fe40000011407 */
[----:B----4-:R-:W-:Y:S02]  /*11c30*/  SHF.R.S32.HI R9, RZ, 0x1f, R2 ;  /* 0x0000001fff097819 */ /* 0x010fe40000011402 */
[----:B------:R-:W-:Y:S01]  /*11c40*/  IADD3 R10, P0, R0, R10, RZ ;  /* 0x0000000a000a7210 */ /* 0x000fe20007f1e0ff */
[----:B------:R-:W-:Y:S01]  /*11c50*/  IMAD R6, R6, c[0x0][0x1e8], RZ ;  /* 0x00007a0006067a24 */ /* 0x000fe200078e02ff */
[----:B------:R-:W-:Y:S01]  /*11c60*/  LEA.HI R9, R9, R2, RZ, 0x2 ;  /* 0x0000000209097211 */ /* 0x000fe200078f10ff */
[----:B------:R-:W-:Y:S02]  /*11c70*/  IMAD R0, R4, c[0x0][0x1f0], RZ ;  /* 0x00007c0004007a24 */ /* 0x000fe400078e02ff */
[----:B------:R-:W-:Y:S01]  /*11c80*/  IMAD R5, R7, c[0x0][0x1ec], R6 ;  /* 0x00007b0007057a24 */ /* 0x000fe200078e0206 */
[----:B------:R-:W-:Y:S01]  /*11c90*/  SHF.R.S32.HI R2, RZ, 0x2, R9 ;  /* 0x00000002ff027819 */ /* 0x000fe20000011409 */
[----:B------:R-:W-:-:S02]  /*11ca0*/  IMAD.IADD R7, R146, 0x1, -R7 ;  /* 0x0000000192077824 */ /* 0x000fc400078e0a07 */
[C---:B------:R-:W-:Y:S01]  /*11cb0*/  IMAD R0, R3.reuse, c[0x0][0x1f4], R0 ;  /* 0x00007d0003007a24 */ /* 0x040fe200078e0200 */
[----:B------:R-:W-:Y:S02]  /*11cc0*/  IADD3.X R11, R148, R11, R5, P0, !PT ;  /* 0x0000000b940b7210 */ /* 0x000fe400007fe405 */
[----:B------:R-:W-:Y:S02]  /*11cd0*/  ISETP.GE.AND P0, PT, R108, c[0x0][0x220], PT ;  /* 0x000088006c007a0c */ /* 0x000fe40003f06270 */
[----:B------:R-:W-:Y:S01]  /*11ce0*/  SHF.R.S32.HI R2, RZ, 0x1f, R2 ;  /* 0x0000001fff027819 */ /* 0x000fe20000011402 */
[----:B------:R-:W-:Y:S01]  /*11cf0*/  IMAD.WIDE.U32 R10, R3, c[0x0][0x1f0], R10 ;  /* 0x00007c00030a7a25 */ /* 0x000fe200078e000a */
[----:B------:R-:W-:-:S03]  /*11d00*/  ISETP.GE.OR P1, PT, R150, R7, P0 ;  /* 0x000000079600720c */ /* 0x000fc60000726670 */
[----:B------:R-:W-:-:S10]  /*11d10*/  IMAD.IADD R5, R0, 0x1, R11 ;  /* 0x0000000100057824 */ /* 0x000fd400078e020b */
        /* <DEDUP_REMOVED lines=9> */
.L_x_4582:
[----:B------:R-:W-:Y:S05]  /*11db0*/  BSYNC B0 ;  /* 0x0000000000007941 */ /* 0x000fea0003800000 */
.L_x_4581:
        /* <DEDUP_REMOVED lines=14> */
.L_x_4583:
        /* <DEDUP_REMOVED lines=14> */
.L_x_5250:


//--------------------- .text._ZN5flash24flash_fwd_splitkv_kernelI23Flash_fwd_kernel_traitsILi32ELi64ELi128ELi4ELb0ELb0EN7cutlass6half_tE19Flash_kernel_traitsILi32ELi64ELi128ELi4ES3_EELb1ELb0ELb1ELb0ELb0ELb1ELb0ELb1EEEvNS_16Flash_fwd_paramsE --------------------------
	.section	.text._ZN5flash24flash_fwd_splitkv_kernelI23Flash_fwd_kernel_traitsILi32ELi64ELi128ELi4ELb0ELb0EN7cutlass6half_tE19Flash_kernel_traitsILi32ELi64ELi128ELi4ES3_EELb1ELb0ELb1ELb0ELb0ELb1ELb0ELb1EEEvNS_16Flash_fwd_paramsE,"ax",@progbits
	.sectioninfo	@"SHI_REGISTERS=189"
	.align	128
        .global         _ZN5flash24flash_fwd_splitkv_kernelI23Flash_fwd_kernel_traitsILi32ELi64ELi128ELi4ELb0ELb0EN7cutlass6half_tE19Flash_kernel_traitsILi32ELi64ELi128ELi4ES3_EELb1ELb0ELb1ELb0ELb0ELb1ELb0ELb1EEEvNS_16Flash_fwd_paramsE
        .type           _ZN5flash24flash_fwd_splitkv_kernelI23Flash_fwd_kernel_traitsILi32ELi64ELi128ELi4ELb0ELb0EN7cutlass6half_tE19Flash_kernel_traitsILi32ELi64ELi128ELi4ES3_EELb1ELb0ELb1ELb0ELb0ELb1ELb0ELb1EEEvNS_16Flash_fwd_paramsE,@function
        .size           _ZN5flash24flash_fwd_splitkv_kernelI23Flash_fwd_kernel_traitsILi32ELi64ELi128ELi4ELb0ELb0EN7cutlass6half_tE19Flash_kernel_traitsILi32ELi64ELi128ELi4ES3_EELb1ELb0ELb1ELb0ELb0ELb1ELb0ELb1EEEvNS_16Flash_fwd_paramsE,(.L_x_5251 - _ZN5flash24flash_fwd_splitkv_kernelI23Flash_fwd_kernel_traitsILi32ELi64ELi128ELi4ELb0ELb0EN7cutlass6half_tE19Flash_kernel_traitsILi32ELi64ELi128ELi4ES3_EELb1ELb0ELb1ELb0ELb0ELb1ELb0ELb1EEEvNS_16Flash_fwd_paramsE)
        .other          _ZN5flash24flash_fwd_splitkv_kernelI23Flash_fwd_kernel_traitsILi32ELi64ELi128ELi4ELb0ELb0EN7cutlass6half_tE19Flash_kernel_traitsILi32ELi64ELi128ELi4ES3_EELb1ELb0ELb1ELb0ELb0ELb1ELb0ELb1EEEvNS_16Flash_fwd_paramsE,@"STO_CUDA_ENTRY STV_DEFAULT"
_ZN5flash24flash_fwd_splitkv_kernelI23Flash_fwd_kernel_traitsILi32ELi64ELi128ELi4ELb0ELb0EN7cutlass6half_tE19Flash_kernel_traitsILi32ELi64ELi128ELi4ES3_EELb1ELb0ELb1ELb0ELb0ELb1ELb0ELb1EEEvNS_16Flash_fwd_paramsE:
.text._ZN5flash24flash_fwd_splitkv_kernelI23Flash_fwd_kernel_traitsILi32ELi64ELi128ELi4ELb0ELb0EN7cutlass6half_tE19Flash_kernel_traitsILi32ELi64ELi128ELi4ES3_EELb1ELb0ELb1ELb0ELb0ELb1ELb0ELb1EEEvNS_16Flash_fwd_paramsE:
        /* <DEDUP_REMOVED lines=36> */
.L_x_4584:
[----:B-1-34-:R-:W-:Y:S02]  /*0240*/  MOV R3, c[0x0][0x218] ;  /* 0x0000860000037a02 */ /* 0x01afe40000000f00 */
.L_x_4585:
        /* <DEDUP_REMOVED lines=40> */
[----:B-1----:R-:W-:Y:S01]  /*04d0*/  @P0 IMAD.WIDE.U32 R10, R117, c[0x0][0x1e8], RZ ;  /* 0x00007a00750a0a25 */ /* 0x002fe200078e00ff */
        /* <DEDUP_REMOVED lines=33> */
.L_x_4588:
[----:B------:R-:W-:Y:S05]  /*06f0*/  BSYNC B0 ;  /* 0x0000000000007941 */ /* 0x000fea0003800000 */
.L_x_4587:
        /* <DEDUP_REMOVED lines=15> */
.L_x_4590:
[----:B------:R-:W-:Y:S05]  /*07f0*/  BSYNC B0 ;  /* 0x0000000000007941 */ /* 0x000fea0003800000 */
.L_x_4589:
        /* <DEDUP_REMOVED lines=13> */
.L_x_4586:
        /* <DEDUP_REMOVED lines=44> */
[----:B------:R-:W-:Y:S02]  /*0b90*/  IABS R4, c[0x0][0x1c8] ;  /* 0x0000720000047a13 */ /* 0x000fe40000000000 */
[----:B------:R-:W-:Y:S02]  /*0ba0*/  IABS R3, R126 ;  /* 0x0000007e00037213 */ /* 0x000fe40000000000 */
[----:B------:R-:W1:Y:S08]  /*0bb0*/  I2F.RP R6, R4 ;  /* 0x0000000400067306 */ /* 0x000e700000209400 */
[----:B-1----:R-:W1:Y:S02]  /*0bc0*/  MUFU.RCP R8, R6 ;  /* 0x0000000600087308 */ /* 0x002e640000001000 */
[----:B-1----:R-:W-:-:S06]  /*0bd0*/  IADD3 R8, R8, 0xffffffe, RZ ;  /* 0x0ffffffe08087810 */ /* 0x002fcc0007ffe0ff */
[----:B-----5:R-:W1:Y:S02]  /*0be0*/  F2I.FTZ.U32.TRUNC.NTZ R9, R8 ;  /* 0x0000000800097305 */ /* 0x020e64000021f000 */
        /* <DEDUP_REMOVED lines=41> */
.L_x_4591:
        /* <DEDUP_REMOVED lines=16> */
.L_x_4593:
        /* <DEDUP_REMOVED lines=52> */
.L_x_4592:
[----:B------:R1:W5:Y:S01]  /*12c0*/  @P5 LDG.E R44, [R130.64] ;  /* 0x00000006822c5981 */ /* 0x000362000c1e1900 */
[----:B------:R-:W-:Y:S01]  /*12d0*/  ISETP.NE.AND P0, PT, R117, -0x1, PT ;  /* 0xffffffff7500780c */ /* 0x000fe20003f05270 */
[----:B-----5:R-:W-:Y:S01]  /*12e0*/  IMAD.MOV.U32 R9, RZ, RZ, 0x2 ;  /* 0x00000002ff097424 */ /* 0x020fe200078e00ff */
[----:B------:R-:W-:Y:S01]  /*12f0*/  MOV R15, c[0x0][0x230] ;  /* 0x00008c00000f7a02 */ /* 0x000fe20000000f00 */
[----:B------:R-:W-:Y:S01]  /*1300*/  IMAD.MOV.U32 R74, RZ, RZ, c[0x0][0x230] ;  /* 0x00008c00ff4a7624 */ /* 0x000fe200078e00ff */
[----:B------:R-:W-:Y:S01]  /*1310*/  SHF.R.S32.HI R10, RZ, 0x1f, R55 ;  /* 0x0000001fff0a7819 */ /* 0x000fe20000011437 */
[----:B------:R-:W-:Y:S01]  /*1320*/  IMAD.MOV.U32 R14, RZ, RZ, RZ ;  /* 0x000000ffff0e7224 */ /* 0x000fe200078e00ff */
[----:B------:R-:W-:Y:S01]  /*1330*/  SHF.R.S32.HI R83, RZ, 0x1f, R66 ;  /* 0x0000001fff537819 */ /* 0x000fe20000011442 */
[----:B------:R-:W-:Y:S01]  /*1340*/  IMAD.MOV.U32 R135, RZ, RZ, c[0x0][0x198] ;  /* 0x00006600ff877624 */ /* 0x000fe200078e00ff */
[CC--:B------:R-:W-:Y:S01]  /*1350*/  LEA.HI R62, R10.reuse, R55.reuse, RZ, 0x3 ;  /* 0x000000370a3e7211 */ /* 0x0c0fe200078f18ff */
[----:B------:R-:W-:Y:S01]  /*1360*/  IMAD.HI.U32 R74, R9, R74, R14 ;  /* 0x0000004a094a7227 */ /* 0x000fe200078e000e */
[----:B------:R-:W-:-:S02]  /*1370*/  LEA.HI R15, R10, R55, RZ, 0x2 ;  /* 0x000000370a0f7211 */ /* 0x000fc400078f10ff */
[----:B------:R-:W-:Y:S01]  /*1380*/  SHF.R.S32.HI R61, RZ, 0x3, R62 ;  /* 0x00000003ff3d7819 */ /* 0x000fe2000001143e */
[----:B------:R-:W-:Y:S01]  /*1390*/  @P0 IMAD.WIDE.U32 R8, R117, c[0x0][0x190], RZ ;  /* 0x0000640075080a25 */ /* 0x000fe200078e00ff */
[----:B------:R-:W-:Y:S02]  /*13a0*/  LOP3.LUT R72, R15, 0xfffffffc, RZ, 0xc0, !PT ;  /* 0xfffffffc0f487812 */ /* 0x000fe400078ec0ff */
[----:B------:R-:W-:Y:S01]  /*13b0*/  LEA.HI R60, R10, R55, RZ, 0x4 ;  /* 0x000000370a3c7211 */ /* 0x000fe200078f20ff */
[----:B------:R-:W-:Y:S01]  /*13c0*/  @!P0 IMAD R2, R63, c[0x0][0x178], RZ ;  /* 0x00005e003f028a24 */ /* 0x000fe200078e02ff */
[----:B------:R-:W-:Y:S01]  /*13d0*/  SHF.R.S32.HI R124, RZ, 0x2, R15 ;  /* 0x00000002ff7c7819 */ /* 0x000fe2000001140f */
[----:B------:R-:W-:Y:S01]  /*13e0*/  @P0 IMAD.MOV.U32 R16, RZ, RZ, R8 ;  /* 0x000000ffff100224 */ /* 0x000fe200078e0008 */
[----:B------:R-:W-:Y:S01]  /*13f0*/  LOP3.LUT R8, R60, 0xfffffff0, RZ, 0xc0, !PT ;  /* 0xfffffff03c087812 */ /* 0x000fe200078ec0ff */
[----:B------:R-:W-:Y:S01]  /*1400*/  IMAD.SHL.U32 R23, R61, 0x40, RZ ;  /* 0x000000403d177824 */ /* 0x000fe200078e00ff */
[----:B------:R-:W-:Y:S01]  /*1410*/  LEA.HI R83, R83, R66, RZ, 0x7 ;  /* 0x0000004253537211 */ /* 0x000fe200078f38ff */
[----:B------:R-:W-:Y:S01]  /*1420*/  IMAD.IADD R72, R55, 0x1, -R72 ;  /* 0x0000000137487824 */ /* 0x000fe200078e0a48 */
[----:B------:R-:W-:Y:S01]  /*1430*/  SHF.R.S32.HI R125, RZ, 0x1f, R124 ;  /* 0x0000001fff7d7819 */ /* 0x000fe2000001147c */
[----:B------:R-:W-:Y:S01]  /*1440*/  @!P0 IMAD.WIDE.U32 R20, R65, c[0x0][0x178], RZ ;  /* 0x00005e0041148a25 */ /* 0x000fe200078e00ff */
[----:B------:R-:W-:-:S02]  /*1450*/  LOP3.LUT R23, R23, 0xc0, RZ, 0xc0, !PT ;  /* 0x000000c017177812 */ /* 0x000fc400078ec0ff */
[----:B------:R-:W-:Y:S01]  /*1460*/  LEA.HI R15, R15, R124, RZ, 0x1 ;  /* 0x0000007c0f0f7211 */ /* 0x000fe200078f08ff */
[----:B------:R-:W-:Y:S01]  /*1470*/  @!P0 IMAD R2, R65, c[0x0][0x17c], R2 ;  /* 0x00005f0041028a24 */ /* 0x000fe200078e0202 */
[----:B------:R-:W-:Y:S01]  /*1480*/  SHF.R.U32.HI R106, RZ, 0x3, R23 ;  /* 0x00000003ff6a7819 */ /* 0x000fe20000011617 */
[----:B------:R-:W-:Y:S01]  /*1490*/  IMAD.SHL.U32 R84, R72, 0x8, RZ ;  /* 0x0000000848547824 */ /* 0x000fe200078e00ff */
[----:B------:R-:W-:Y:S01]  /*14a0*/  SHF.R.S32.HI R83, RZ, 0x7, R83 ;  /* 0x00000007ff537819 */ /* 0x000fe20000011453 */
[----:B------:R-:W-:Y:S01]  /*14b0*/  IMAD.IADD R59, R55, 0x1, -R8 ;  /* 0x00000001373b7824 */ /* 0x000fe200078e0a08 */
[----:B------:R-:W-:Y:S01]  /*14c0*/  LOP3.LUT R15, R15, 0x7fffffe, RZ, 0xc0, !PT ;  /* 0x07fffffe0f0f7812 */ /* 0x000fe200078ec0ff */
[----:B------:R-:W-:Y:S01]  /*14d0*/  @P0 IMAD R9, R117, c[0x0][0x194], R9 ;  /* 0x0000650075090a24 */ /* 0x000fe200078e0209 */
[----:B------:R-:W-:Y:S01]  /*14e0*/  @!P0 IADD3 R9, R21, R2, RZ ;  /* 0x0000000215098210 */ /* 0x000fe20007ffe0ff */
[----:B------:R-:W-:Y:S01]  /*14f0*/  @!P0 IMAD.MOV.U32 R16, RZ, RZ, R20 ;  /* 0x000000ffff108224 */ /* 0x000fe200078e0014 */
[----:B------:R-:W-:Y:S01]  /*1500*/  LOP3.LUT R21, R23, 0x18, R84, 0xf8, !PT ;  /* 0x0000001817157812 */ /* 0x000fe200078ef854 */
[----:B------:R-:W-:Y:S01]  /*1510*/  IMAD.WIDE R18, R19, 0x40, R124 ;  /* 0x0000004013127825 */ /* 0x000fe200078e027c */
[----:B------:R-:W-:-:S02]  /*1520*/  SHF.R.S32.HI R85, RZ, 0x1f, R84 ;  /* 0x0000001fff557819 */ /* 0x000fc40000011454 */
[----:B------:R-:W-:Y:S01]  /*1530*/  IADD3 R20, P0, R84, R6, RZ ;  /* 0x0000000654147210 */ /* 0x000fe20007f1e0ff */
[----:B------:R-:W-:Y:S01]  /*1540*/  IMAD R2, R4, c[0x0][0x1b8], RZ ;  /* 0x00006e0004027a24 */ /* 0x000fe200078e02ff */
[----:B------:R-:W-:Y:S01]  /*1550*/  LEA.HI R58, R59, R59, RZ, 0x1 ;  /* 0x0000003b3b3a7211 */ /* 0x000fe200078f08ff */
[----:B------:R-:W-:Y:S01]  /*1560*/  IMAD.IADD R8, R124, 0x1, -R15 ;  /* 0x000000017c087824 */ /* 0x000fe200078e0a0f */
[----:B------:R-:W-:Y:S01]  /*1570*/  LOP3.LUT R106, R21, R106, RZ, 0x3c, !PT ;  /* 0x0000006a156a7212 */ /* 0x000fe200078e3cff */
[----:B------:R-:W-:Y:S01]  /*1580*/  IMAD.X R21, R85, 0x1, R7, P0 ;  /* 0x0000000155157824 */ /* 0x000fe200000e0607 */
[----:B------:R-:W-:Y:S01]  /*1590*/  IADD3 R16, P3, R84, R16, RZ ;  /* 0x0000001054107210 */ /* 0x000fe20007f7e0ff */
[----:B------:R-:W-:Y:S01]  /*15a0*/  IMAD R7, R19, c[0x0][0x190], RZ ;  /* 0x0000640013077a24 */ /* 0x000fe200078e02ff */
[----:B------:R-:W-:Y:S01]  /*15b0*/  SHF.R.S32.HI R57, RZ, 0x1, R58 ;  /* 0x00000001ff397819 */ /* 0x000fe2000001143a */
[C---:B------:R-:W-:Y:S01]  /*15c0*/  IMAD R2, R5.reuse, c[0x0][0x1bc], R2 ;  /* 0x00006f0005027a24 */ /* 0x040fe200078e0202 */
[----:B------:R-:W-:Y:S01]  /*15d0*/  SHF.R.S32.HI R6, RZ, 0x1f, R58 ;  /* 0x0000001fff067819 */ /* 0x000fe2000001143a */
[----:B------:R-:W-:Y:S01]  /*15e0*/  IMAD R7, R18, c[0x0][0x194], R7 ;  /* 0x0000650012077a24 */ /* 0x000fe200078e0207 */
[----:B------:R-:W-:Y:S01]  /*15f0*/  IADD3 R120, P0, R84, R0, RZ ;  /* 0x0000000054787210 */ /* 0x000fe20007f1e0ff */
[----:B------:R-:W-:Y:S01]  /*1600*/  IMAD.WIDE.U32 R20, R5, c[0x0][0x1b8], R20 ;  /* 0x00006e0005147a25 */ /* 0x000fe200078e0014 */
[----:B------:R-:W-:-:S02]  /*1610*/  LEA.HI R53, R10, R55, RZ, 0x5 ;  /* 0x000000370a357211 */ /* 0x000fc400078f28ff */
[----:B------:R-:W-:Y:S01]  /*1620*/  IADD3 R68, P2, R124, R17, RZ ;  /* 0x000000117c447210 */ /* 0x000fe20007f5e0ff */
[----:B------:R-:W-:Y:S01]  /*1630*/  IMAD.SHL.U32 R72, R72, 0x4, RZ ;  /* 0x0000000448487824 */ /* 0x000fe200078e00ff */
[----:B------:R-:W-:Y:S01]  /*1640*/  IMNMX R83, RZ, R83, !PT ;  /* 0x00000053ff537217 */ /* 0x000fe20007800200 */
[----:B------:R-:W-:Y:S01]  /*1650*/  IMAD.IADD R21, R21, 0x1, R2 ;  /* 0x0000000115157824 */ /* 0x000fe200078e0202 */
[----:B------:R-:W-:Y:S01]  /*1660*/  IADD3.X R17, R85, R9, RZ, P3, !PT ;  /* 0x0000000955117210 */ /* 0x000fe20001ffe4ff */
[C---:B------:R-:W-:Y:S01]  /*1670*/  IMAD.X R3, R125.reuse, 0x1, R3, P2 ;  /* 0x000000017d037824 */ /* 0x040fe200010e0603 */
[----:B------:R-:W-:Y:S01]  /*1680*/  LEA.HI R6, R6, R57, RZ, 0x2 ;  /* 0x0000003906067211 */ /* 0x000fe200078f10ff */
[----:B------:R-:W-:Y:S01]  /*1690*/  IMAD R123, R125, c[0x0][0x198], RZ ;  /* 0x000066007d7b7a24 */ /* 0x000fe200078e02ff */
[----:B------:R-:W-:Y:S01]  /*16a0*/  IADD3.X R121, R85, R13, RZ, P0, !PT ;  /* 0x0000000d55797210 */ /* 0x000fe200007fe4ff */
[----:B------:R-:W-:Y:S01]  /*16b0*/  IMAD.WIDE.U32 R128, R18, c[0x0][0x190], R16 ;  /* 0x0000640012807a25 */ /* 0x000fe200078e0010 */
[----:B------:R-:W-:-:S02]  /*16c0*/  SHF.R.S32.HI R53, RZ, 0x5, R53 ;  /* 0x00000005ff357819 */ /* 0x000fc40000011435 */
[----:B------:R-:W-:Y:S01]  /*16d0*/  ISETP.GT.AND P0, PT, R52, R83, PT ;  /* 0x000000533400720c */ /* 0x000fe20003f04270 */
[----:B------:R-:W-:Y:S01]  /*16e0*/  IMAD R3, R3, c[0x0][0x1a0], RZ ;  /* 0x0000680003037a24 */ /* 0x000fe200078e02ff */
[----:B------:R-:W-:Y:S01]  /*16f0*/  SHF.R.S32.HI R71, RZ, 0x1, R74 ;  /* 0x00000001ff477819 */ /* 0x000fe2000001144a */
[----:B------:R-:W-:Y:S01]  /*1700*/  IMAD.IADD R129, R129, 0x1, R7 ;  /* 0x0000000181817824 */ /* 0x000fe200078e0207 */
[----:B------:R-:W-:Y:S01]  /*1710*/  SHF.R.S32.HI R127, RZ, 0x1f, R126 ;  /* 0x0000001fff7f7819 */ /* 0x000fe2000001147e */
[----:B------:R-:W-:Y:S01]  /*1720*/  IMAD R107, R68, c[0x0][0x1a4], R3 ;  /* 0x00006900446b7a24 */ /* 0x000fe200078e0203 */
[----:B------:R-:W-:Y:S01]  /*1730*/  LOP3.LUT R6, R6, 0xfffffffc, RZ, 0xc0, !PT ;  /* 0xfffffffc06067812 */ /* 0x000fe200078ec0ff */
[----:B------:R-:W-:Y:S01]  /*1740*/  IMAD R73, R124, R71, R72 ;  /* 0x000000477c497224 */ /* 0x000fe200078e0248 */
[----:B------:R-:W-:Y:S01]  /*1750*/  LEA R9, R53, R8, 0x3 ;  /* 0x0000000835097211 */ /* 0x000fe200078e18ff */
[----:B------:R-:W-:Y:S01]  /*1760*/  IMAD R7, R127, c[0x0][0x1a8], RZ ;  /* 0x00006a007f077a24 */ /* 0x000fe200078e02ff */
[----:B------:R-:W-:Y:S01]  /*1770*/  IADD3 R57, R57, -R6, RZ ;  /* 0x8000000639397210 */ /* 0x000fe20007ffe0ff */
[----:B------:R-:W-:Y:S01]  /*1780*/  IMAD.WIDE.U32 R68, R68, c[0x0][0x1a0], R20 ;  /* 0x0000680044447a25 */ /* 0x000fe200078e0014 */
[----:B------:R-:W-:-:S02]  /*1790*/  MOV R110, 0x5 ;  /* 0x00000005006e7802 */ /* 0x000fc40000000f00 */
[----:B------:R-:W-:Y:S01]  /*17a0*/  LOP3.LUT P2, RZ, R57, 0x2, RZ, 0xc0, !PT ;  /* 0x0000000239ff7812 */ /* 0x000fe2000784c0ff */
[----:B------:R-:W-:Y:S01]  /*17b0*/  IMAD.U32 R106, R9, 0x20, R106 ;  /* 0x00000020096a7824 */ /* 0x000fe200078e006a */
[-C--:B------:R-:W-:Y:S01]  /*17c0*/  SHF.L.U64.HI R111, R135, R110.reuse, c[0x0][0x19c] ;  /* 0x00006700876f7619 */ /* 0x080fe2000001026e */
[----:B------:R-:W-:Y:S01]  /*17d0*/  IMAD.MOV.U32 R9, RZ, RZ, 0x10 ;  /* 0x00000010ff097424 */ /* 0x000fe200078e00ff */
[--C-:B------:R-:W-:Y:S01]  /*17e0*/  SHF.R.S32.HI R70, RZ, 0x1f, R73.reuse ;  /* 0x0000001fff467819 */ /* 0x100fe20000011449 */
[----:B------:R-:W-:Y:S01]  /*17f0*/  IMAD.MOV.U32 R3, RZ, RZ, c[0x0][0x1a0] ;  /* 0x00006800ff037624 */ /* 0x000fe200078e00ff */
[----:B------:R-:W-:Y:S01]  /*1800*/  IADD3 R107, R69, R107, RZ ;  /* 0x0000006b456b7210 */ /* 0x000fe20007ffe0ff */
[----:B------:R-:W-:Y:S01]  /*1810*/  IMAD.IADD R72, R72, 0x1, R73 ;  /* 0x0000000148487824 */ /* 0x000fe200078e0249 */
[----:B------:R-:W-:Y:S01]  /*1820*/  SEL R9, R9, 0xfffffff0, !P2 ;  /* 0xfffffff009097807 */ /* 0x000fe20005000000 */
[----:B------:R-:W-:Y:S01]  /*1830*/  IMAD R7, R126, c[0x0][0x1ac], R7 ;  /* 0x00006b007e077a24 */ /* 0x000fe200078e0207 */
[C---:B------:R-:W-:Y:S01]  /*1840*/  SHF.L.U64.HI R113, R3.reuse, R110, c[0x0][0x1a4] ;  /* 0x0000690003717619 */ /* 0x040fe2000001026e */
[C---:B------:R-:W-:Y:S01]  /*1850*/  IMAD R123, R124.reuse, c[0x0][0x19c], R123 ;  /* 0x000067007c7b7a24 */ /* 0x040fe200078e027b */
[----:B------:R-:W-:Y:S01]  /*1860*/  SHF.L.U32 R138, R3, 0x5, RZ ;  /* 0x00000005038a7819 */ /* 0x000fe200000006ff */
[----:B------:R-:W-:Y:S01]  /*1870*/  IMAD.WIDE.U32 R120, R124, c[0x0][0x198], R120 ;  /* 0x000066007c787a25 */ /* 0x000fe200078e0078 */
[----:B------:R-:W-:-:S03]  /*1880*/  SHF.R.S32.HI R67, RZ, 0x1f, R72 ;  /* 0x0000001fff437819 */ /* 0x000fc60000011448 */
[----:B------:R-:W-:-:S04]  /*1890*/  IMAD.WIDE.U32 R128, R126, c[0x0][0x1a8], R128 ;  /* 0x00006a007e807a25 */ /* 0x000fc800078e0080 */
        /* <DEDUP_REMOVED lines=113> */
.L_x_4624:
        /* <DEDUP_REMOVED lines=94> */
.L_x_4598:
[----:B------:R-:W-:Y:S05]  /*2590*/  BSYNC B0 ;  /* 0x0000000000007941 */ /* 0x000fea0003800000 */
.L_x_4597:
        /* <DEDUP_REMOVED lines=61> */
.L_x_4600:
[----:B------:R-:W-:Y:S05]  /*2970*/  BSYNC B0 ;  /* 0x0000000000007941 */ /* 0x000fea0003800000 */
.L_x_4599:
        /* <DEDUP_REMOVED lines=61> */
.L_x_4602:
[----:B------:R-:W-:Y:S05]  /*2d50*/  BSYNC B0 ;  /* 0x0000000000007941 */ /* 0x000fea0003800000 */
.L_x_4601:
        /* <DEDUP_REMOVED lines=64> */
.L_x_4604:
[----:B------:R-:W-:Y:S05]  /*3160*/  BSYNC B0 ;  /* 0x0000000000007941 */ /* 0x000fea0003800000 */
.L_x_4603:
        /* <DEDUP_REMOVED lines=9> */
.L_x_4596:
        /* <DEDUP_REMOVED lines=92> */
.L_x_4609:
[----:B------:R-:W-:Y:S05]  /*37c0*/  BSYNC B0 ;  /* 0x0000000000007941 */ /* 0x000fea0003800000 */
.L_x_4608:
[----:B-----5:R2:W-:Y:S02]  /*37d0*/  STG.E.128 [R96.64], R32 ;  /* 0x0000002060007986 */ /* 0x0205e4000c101d06 */
.L_x_4607:
[----:B------:R-:W-:Y:S05]  /*37e0*/  BSYNC B1 ;  /* 0x0000000000017941 */ /* 0x000fea0003800000 */
.L_x_4606:
        /* <DEDUP_REMOVED lines=23> */
[----:B------:R-:W3:Y:S03]  /*3960*/  LDG.E.128 R28, [R16.64] ;  /* 0x00000006101c7981 */ /* 0x000ee6000c1e1d00 */
[----:B------:R-:W-:Y:S02]  /*3970*/  LEA.HI.X R145, R116, R105, R118, 0x1, P0 ;  /* 0x0000006974917211 */ /* 0x000fe400000f0c76 */
[----:B------:R-:W-:Y:S02]  /*3980*/  MOV R116, RZ ;  /* 0x000000ff00747202 */ /* 0x000fe40000000f00 */
[----:B------:R-:W-:Y:S02]  /*3990*/  @P5 IADD3 R116, RZ, -UR5, RZ ;  /* 0x80000005ff745c10 */ /* 0x000fe4000fffe0ff */
[----:B------:R-:W4:Y:S02]  /*39a0*/  LDG.E.128 R144, [R144.64] ;  /* 0x0000000690907981 */ /* 0x000f24000c1e1d00 */
[----:B------:R-:W-:Y:S04]  /*39b0*/  IADD3 R139, P0, R81, R116, RZ ;  /* 0x00000074518b7210 */ /* 0x000fe80007f1e0ff */
[----:B------:R-:W-:Y:S02]  /*39c0*/  LEA.HI.X.SX32 R116, R116, R80, 0x1, P0 ;  /* 0x0000005074747211 */ /* 0x000fe400000f0eff */
[C---:B------:R-:W-:Y:S04]  /*39d0*/  LEA R36, P0, R139.reuse, R108, 0x1 ;  /* 0x0000006c8b247211 */ /* 0x040fe800078008ff */
[----:B------:R-:W-:Y:S05]  /*39e0*/  LEA.HI.X R37, R139, R109, R116, 0x1, P0 ;  /* 0x0000006d8b257211 */ /* 0x000fea00000f0c74 */
[----:B--2---:R1:W2:Y:S02]  /*39f0*/  LDG.E.128 R48, [R36.64] ;  /* 0x0000000624307981 */ /* 0x0042a4000c1e1d00 */
[----:B-1----:R-:W-:Y:S02]  /*3a00*/  HADD2.F32 R36, -RZ, R47.H0_H0 ;  /* 0x2000002fff247230 */ /* 0x002fe40000004100 */
[----:B---3--:R-:W-:Y:S01]  /*3a10*/  HADD2.F32 R24, -RZ, R29.H0_H0 ;  /* 0x2000001dff187230 */ /* 0x008fe20000004100 */
[----:B------:R-:W-:Y:S02]  /*3a20*/  MOV R22, R28 ;  /* 0x0000001c00167202 */ /* 0x000fe40000000f00 */
[----:B------:R-:W-:Y:S02]  /*3a30*/  MOV R20, R30 ;  /* 0x0000001e00147202 */ /* 0x000fe40000000f00 */
[----:B------:R-:W-:Y:S01]  /*3a40*/  MOV R19, R31 ;  /* 0x0000001f00137202 */ /* 0x000fe20000000f00 */
[--C-:B------:R-:W-:Y:S02]  /*3a50*/  HADD2.F32 R28, -RZ, R22.reuse.H0_H0 ;  /* 0x20000016ff1c7230 */ /* 0x100fe40000004100 */
[----:B------:R-:W-:Y:S02]  /*3a60*/  HADD2.F32 R26, -RZ, R22.H1_H1 ;  /* 0x30000016ff1a7230 */ /* 0x000fe40000004100 */
[--C-:B----4-:R-:W-:Y:S02]  /*3a70*/  HADD2.F32 R27, -RZ, R144.reuse.H0_H0 ;  /* 0x20000090ff1b7230 */ /* 0x110fe40000004100 */
        /* <DEDUP_REMOVED lines=13> */
[--C-:B--2---:R-:W-:Y:S01]  /*3b50*/  HADD2.F32 R32, -RZ, R48.reuse.H0_H0 ;  /* 0x20000030ff207230 */ /* 0x104fe20000004100 */
        /* <DEDUP_REMOVED lines=39> */
.L_x_4613:
[----:B------:R-:W-:Y:S05]  /*3dd0*/  BSYNC B0 ;  /* 0x0000000000007941 */ /* 0x000fea0003800000 */
.L_x_4612:
[C---:B------:R-:W-:Y:S04]  /*3de0*/  LEA R2, P0, R136.reuse, R96, 0x1 ;  /* 0x0000006088027211 */ /* 0x040fe800078008ff */
[----:B------:R-:W-:Y:S05]  /*3df0*/  LEA.HI.X R3, R136, R97, R111, 0x1, P0 ;  /* 0x0000006188037211 */ /* 0x000fea00000f0c6f */
[----:B-----5:R3:W-:Y:S04]  /*3e00*/  STG.E.128 [R2.64], R32 ;  /* 0x0000002002007986 */ /* 0x0207e8000c101d06 */
.L_x_4611:
[----:B------:R-:W-:Y:S05]  /*3e10*/  BSYNC B1 ;  /* 0x0000000000017941 */ /* 0x000fea0003800000 */
.L_x_4610:
        /* <DEDUP_REMOVED lines=94> */
.L_x_4617:
[----:B------:R-:W-:Y:S05]  /*4400*/  BSYNC B0 ;  /* 0x0000000000007941 */ /* 0x000fea0003800000 */
.L_x_4616:
[C---:B------:R-:W-:Y:S04]  /*4410*/  LEA R2, P0, R134.reuse, R96, 0x1 ;  /* 0x0000006086027211 */ /* 0x040fe800078008ff */
[----:B------:R-:W-:Y:S05]  /*4420*/  LEA.HI.X R3, R134, R97, R88, 0x1, P0 ;  /* 0x0000006186037211 */ /* 0x000fea00000f0c58 */
[----:B-----5:R3:W-:Y:S04]  /*4430*/  STG.E.128 [R2.64], R32 ;  /* 0x0000002002007986 */ /* 0x0207e8000c101d06 */
.L_x_4615:
[----:B------:R-:W-:Y:S05]  /*4440*/  BSYNC B1 ;  /* 0x0000000000017941 */ /* 0x000fea0003800000 */
.L_x_4614:
        /* <DEDUP_REMOVED lines=94> */
.L_x_4621:
[----:B------:R-:W-:Y:S05]  /*4a30*/  BSYNC B0 ;  /* 0x0000000000007941 */ /* 0x000fea0003800000 */
.L_x_4620:
[----:B------:R-:W-:Y:S05]  /*4a40*/  MOV R3, 0xc0 ;  /* 0x000000c000037802 */ /* 0x000fea0000000f00 */
[C---:B------:R-:W-:Y:S04]  /*4a50*/  IMAD.WIDE.U32 R4, R3.reuse, c[0x0][0x198], R96 ;  /* 0x0000660003047a25 */ /* 0x040fe800078e0060 */
[----:B------:R-:W-:Y:S05]  /*4a60*/  IMAD R0, R3, c[0x0][0x19c], RZ ;  /* 0x0000670003007a24 */ /* 0x000fea00078e02ff */
[----:B------:R-:W-:Y:S05]  /*4a70*/  IADD3 R5, R5, R0, RZ ;  /* 0x0000000005057210 */ /* 0x000fea0007ffe0ff */
[----:B-----5:R3:W-:Y:S02]  /*4a80*/  STG.E.128 [R4.64], R32 ;  /* 0x0000002004007986 */ /* 0x0207e4000c101d06 */
.L_x_4619:
[----:B------:R-:W-:Y:S05]  /*4a90*/  BSYNC B1 ;  /* 0x0000000000017941 */ /* 0x000fea0003800000 */
.L_x_4618:
        /* <DEDUP_REMOVED lines=8> */
.L_x_4595:
        /* <DEDUP_REMOVED lines=26> */
.L_x_4605:
        /* <DEDUP_REMOVED lines=80> */
.L_x_4622:
        /* <DEDUP_REMOVED lines=8> */
.L_x_4623:
[----:B------:R-:W-:Y:S04]  /*5240*/  IADD3 R12, R12, -0x1, RZ ;  /* 0xffffffff0c0c7810 */ /* 0x000fe80007ffe0ff */
[----:B------:R-:W-:Y:S11]  /*5250*/  ISETP.GT.AND P0, PT, R12, R83, PT ;  /* 0x000000530c00720c */ /* 0x000ff60003f04270 */
[----:B------:R-:W-:Y:S02]  /*5260*/  @!UPT UIADD3 URZ, URZ, URZ, URZ ;  /* 0x0000003f3f3ff290 */ /* 0x000fe4000fffe03f */
[----:B------:R-:W-:-:S05]  /*5270*/  @P0 BRA `(.L_x_4624) ;  /* 0xffffcd3000000947 */ /* 0x000fca000383ffff */
.L_x_4594:
        /* <DEDUP_REMOVED lines=16> */
[----:B------:R-:W-:Y:S01]  /*5380*/  IMAD.IADD R11, R115, 0x1, -R54 ;  /* 0x00000001730b7824 */ /* 0x000fe200078e0a36 */
[----:B------:R-:W-:Y:S02]  /*5390*/  IADD3.X R0, R64, UR5, RZ, P0, !PT ;  /* 0x0000000540007c10 */ /* 0x000fe400087fe4ff */
[----:B------:R-:W-:Y:S02]  /*53a0*/  ISETP.NE.AND P0, PT, RZ, UR4, PT ;  /* 0x00000004ff007c0c */ /* 0x000fe4000bf05270 */
[----:B------:R-:W-:Y:S02]  /*53b0*/  LEA R24, P2, R5, c[0x0][0x160], 0x1 ;  /* 0x0000580005187a11 */ /* 0x000fe400078408ff */
[----:B------:R-:W-:-:S02]  /*53c0*/  LEA.HI.X R13, R128, c[0x0][0x164], R64, 0x1, P3 ;  /* 0x00005900800d7a11 */ /* 0x000fc400018f0c40 */
[----:B------:R-:W-:Y:S01]  /*53d0*/  LEA.HI.X R25, R5, c[0x0][0x164], R0, 0x1, P2 ;  /* 0x0000590005197a11 */ /* 0x000fe200010f0c00 */
[----:B------:R-:W-:Y:S01]  /*53e0*/  IMAD.SHL.U32 R0, R71, 0x20, RZ ;  /* 0x0000002047007824 */ /* 0x000fe200078e00ff */
[----:B---3--:R-:W-:-:S05]  /*53f0*/  IADD3 R2, R3, R66, R54 ;  /* 0x0000004203027210 */ /* 0x008fca0007ffe036 */
        /* <DEDUP_REMOVED lines=30> */
[--C-:B------:R-:W-:Y:S02]  /*55e0*/  HADD2.F32 R16, -RZ, R15.reuse.H0_H0 ;  /* 0x2000000fff107230 */ /* 0x100fe40000004100 */
[----:B------:R-:W-:-:S02]  /*55f0*/  HADD2.F32 R14, -RZ, R15.H1_H1 ;  /* 0x3000000fff0e7230 */ /* 0x000fc40000004100 */
[----:B------:R-:W-:Y:S02]  /*5600*/  HADD2.F32 R19, -RZ, R13.H0_H0 ;  /* 0x2000000dff137230 */ /* 0x000fe40000004100 */
        /* <DEDUP_REMOVED lines=32> */
.L_x_4631:
[----:B------:R-:W-:Y:S05]  /*5810*/  BSYNC B0 ;  /* 0x0000000000007941 */ /* 0x000fea0003800000 */
.L_x_4630:
[----:B-----5:R2:W-:Y:S02]  /*5820*/  STS.128 [R137], R12 ;  /* 0x0000000c89007388 */ /* 0x0205e40000000c00 */
.L_x_4629:
[----:B------:R-:W-:Y:S05]  /*5830*/  BSYNC B1 ;  /* 0x0000000000017941 */ /* 0x000fea0003800000 */
.L_x_4628:
        /* <DEDUP_REMOVED lines=59> */
.L_x_4634:
[----:B------:R-:W-:Y:S05]  /*5bf0*/  BSYNC B0 ;  /* 0x0000000000007941 */ /* 0x000fea0003800000 */
.L_x_4633:
[----:B-----5:R4:W-:Y:S01]  /*5c00*/  STS.128 [R137+0x800], R12 ;  /* 0x0008000c89007388 */ /* 0x0209e20000000c00 */
[----:B------:R-:W-:Y:S05]  /*5c10*/  BRA `(.L_x_4632) ;  /* 0x00000de000007947 */ /* 0x000fea0003800000 */
.L_x_4627:
        /* <DEDUP_REMOVED lines=25> */
[----:B------:R-:W3:Y:S01]  /*5db0*/  LDG.E.128 R16, [R16.64] ;  /* 0x0000000610107981 */ /* 0x000ee2000c1e1d00 */
[----:B------:R-:W-:Y:S02]  /*5dc0*/  LEA.HI.X R7, R4, c[0x0][0x2b4], R7, 0x1, P2 ;  /* 0x0000ad0004077a11 */ /* 0x000fe400010f0c07 */
[----:B------:R-:W-:-:S04]  /*5dd0*/  IADD3 R2, P2, R8, R3, RZ ;  /* 0x0000000308027210 */ /* 0x000fc80007f5e0ff */
[----:B------:R-:W4:Y:S01]  /*5de0*/  LDG.E.128 R4, [R6.64] ;  /* 0x0000000606047981 */ /* 0x000f22000c1e1d00 */
[----:B--2---:R-:W-:Y:S02]  /*5df0*/  LEA.HI.X.SX32 R13, R8, R67, 0x1, P2 ;  /* 0x00000043080d7211 */ /* 0x004fe400010f0eff */
[----:B------:R-:W-:-:S04]  /*5e00*/  LEA R12, P2, R2, c[0x0][0x2a8], 0x1 ;  /* 0x0000aa00020c7a11 */ /* 0x000fc800078408ff */
[----:B------:R-:W-:-:S06]  /*5e10*/  LEA.HI.X R13, R2, c[0x0][0x2ac], R13, 0x1, P2 ;  /* 0x0000ab00020d7a11 */ /* 0x000fcc00010f0c0d */
[----:B------:R-:W2:Y:S01]  /*5e20*/  LDG.E.128 R12, [R12.64] ;  /* 0x000000060c0c7981 */ /* 0x000ea2000c1e1d00 */
[----:B---3--:R-:W-:Y:S02]  /*5e30*/  HADD2.F32 R27, -RZ, R16.H0_H0 ;  /* 0x20000010ff1b7230 */ /* 0x008fe40000004100 */
[----:B------:R-:W-:Y:S02]  /*5e40*/  HADD2.F32 R29, -RZ, R17.H0_H0 ;  /* 0x20000011ff1d7230 */ /* 0x000fe40000004100 */
[--C-:B----4-:R-:W-:Y:S02]  /*5e50*/  HADD2.F32 R2, -RZ, R4.reuse.H0_H0 ;  /* 0x20000004ff027230 */ /* 0x110fe40000004100 */
        /* <DEDUP_REMOVED lines=57> */
.L_x_4638:
[----:B------:R-:W-:Y:S05]  /*61f0*/  BSYNC B0 ;  /* 0x0000000000007941 */ /* 0x000fea0003800000 */
.L_x_4637:
[----:B-----5:R3:W-:Y:S02]  /*6200*/  STS.128 [R137], R20 ;  /* 0x0000001489007388 */ /* 0x0207e40000000c00 */
.L_x_4636:
[----:B------:R-:W-:Y:S05]  /*6210*/  BSYNC B1 ;  /* 0x0000000000017941 */ /* 0x000fea0003800000 */
.L_x_4635:
        /* <DEDUP_REMOVED lines=61> */
[----:B----4-:R-:W-:Y:S01]  /*65f0*/  HADD2.F32 R2, -RZ, R13.H0_H0 ;  /* 0x2000000dff027230 */ /* 0x010fe20000004100 */
        /* <DEDUP_REMOVED lines=31> */
.L_x_4640:
[----:B------:R-:W-:Y:S05]  /*67f0*/  BSYNC B0 ;  /* 0x0000000000007941 */ /* 0x000fea0003800000 */
.L_x_4639:
[----:B-----5:R1:W-:Y:S01]  /*6800*/  STS.128 [R137+0x800], R16 ;  /* 0x0008001089007388 */ /* 0x0203e20000000c00 */
[----:B------:R-:W-:Y:S05]  /*6810*/  BRA `(.L_x_4632) ;  /* 0x000001e000007947 */ /* 0x000fea0003800000 */
.L_x_4626:
        /* <DEDUP_REMOVED lines=15> */
.L_x_4642:
[----:B------:R-:W-:Y:S05]  /*6910*/  BSYNC B0 ;  /* 0x0000000000007941 */ /* 0x000fea0003800000 */
.L_x_4641:
        /* <DEDUP_REMOVED lines=14> */
.L_x_4632:
[----:B------:R-:W-:Y:S05]  /*6a00*/  BSYNC B2 ;  /* 0x0000000000027941 */ /* 0x000fea0003800000 */
.L_x_4625:
[----:B------:R-:W-:Y:S01]  /*6a10*/  IADD3 R105, R52, -0x1, RZ ;  /* 0xffffffff34697810 */ /* 0x000fe20007ffe0ff */
[----:B------:R-:W-:Y:S01]  /*6a20*/  BSSY B0, `(.L_x_4643) ;  /* 0x0000011000007945 */ /* 0x000fe20003800000 */
[----:B------:R-:W-:-:S03]  /*6a30*/  LEA R142, P0, R120, c[0x0][0x168], 0x1 ;  /* 0x00005a00788e7a11 */ /* 0x000fc600078008ff */
[----:B----4-:R-:W-:Y:S01]  /*6a40*/  IMAD.SHL.U32 R3, R105, 0x80, RZ ;  /* 0x0000008069037824 */ /* 0x010fe200078e00ff */
        /* <DEDUP_REMOVED lines=14> */
.L_x_4644:
[----:B------:R-:W-:Y:S05]  /*6b30*/  BSYNC B0 ;  /* 0x0000000000007941 */ /* 0x000fea0003800000 */
.L_x_4643:
[----:B------:R-:W-:Y:S01]  /*6b40*/  ISETP.GE.AND P0, PT, R8, R5, PT ;  /* 0x000000050800720c */ /* 0x000fe20003f06270 */
[----:B------:R-:W-:-:S12]  /*6b50*/  BSSY B0, `(.L_x_4645) ;  /* 0x000000b000007945 */ /* 0x000fd80003800000 */
        /* <DEDUP_REMOVED lines=10> */
.L_x_4646:
[----:B------:R-:W-:Y:S05]  /*6c00*/  BSYNC B0 ;  /* 0x0000000000007941 */ /* 0x000fea0003800000 */
.L_x_4645:
        /* <DEDUP_REMOVED lines=15> */
.L_x_4648:
[----:B------:R-:W-:Y:S05]  /*6d00*/  BSYNC B0 ;  /* 0x0000000000007941 */ /* 0x000fea0003800000 */
.L_x_4647:
[----:B------:R-:W-:Y:S01]  /*6d10*/  IADD3 R2, R124, 0x60, RZ ;  /* 0x000000607c027810 */ /* 0x000fe20007ffe0ff */
[----:B------:R-:W-:Y:S01]  /*6d20*/  BSSY B0, `(.L_x_4649) ;  /* 0x0000014000007945 */ /* 0x000fe20003800000 */
[----:B------:R-:W-:Y:S02]  /*6d30*/  SHF.R.S32.HI R0, RZ, 0x1f, R55 ;  /* 0x0000001fff007819 */ /* 0x000fe40000011437 */
[----:B------:R-:W-:Y:S02]  /*6d40*/  ISETP.GE.AND P0, PT, R2, R5, PT ;  /* 0x000000050200720c */ /* 0x000fe40003f06270 */
        /* <DEDUP_REMOVED lines=10> */
[----:B------:R-:W-:-:S04]  /*6df0*/  UIMAD UR4, UR4, 0xc0, URZ ;  /* 0x000000c0040478a4 */ /* 0x000fc8000f8e023f */
[----:B------:R-:W-:-:S05]  /*6e00*/  IMAD.WIDE.U32 R10, R0, 0xc0, R118 ;  /* 0x000000c0000a7825 */ /* 0x000fca00078e0076 */
[----:B------:R-:W-:-:S05]  /*6e10*/  IADD3 R11, R11, UR4, RZ ;  /* 0x000000040b0b7c10 */ /* 0x000fca000fffe0ff */
[----:B------:R-:W-:Y:S01]  /*6e20*/  @!PT LDS RZ, [RZ] ;  /* 0x00000000fffff984 */ /* 0x000fe20000000800 */
[----:B------:R-:W-:Y:S01]  /*6e30*/  @!PT LDS RZ, [RZ] ;  /* 0x00000000fffff984 */ /* 0x000fe20000000800 */
[----:B------:R-:W-:Y:S01]  /*6e40*/  @!PT LDS RZ, [RZ] ;  /* 0x00000000fffff984 */ /* 0x000fe20000000800 */
[----:B------:R4:W-:Y:S02]  /*6e50*/  LDGSTS.E.BYPASS.LTC128B.128 [R137+0x2800], [R10.64] ;  /* 0x028000000a897fae */ /* 0x0009e4000b901d46 */
.L_x_4650:
[----:B------:R-:W-:Y:S05]  /*6e60*/  BSYNC B0 ;  /* 0x0000000000007941 */ /* 0x000fea0003800000 */
.L_x_4649:
[----:B------:R-:W-:Y:S01]  /*6e70*/  IMAD R0, R63, c[0x0][0x320], RZ ;  /* 0x0000c8003f007a24 */ /* 0x000fe200078e02ff */
[----:B------:R-:W0:Y:S01]  /*6e80*/  LDGDEPBAR ;  /* 0x00000000000079af */ /* 0x000e220000000000 */
[----:B------:R-:W-:-:S04]  /*6e90*/  IMAD.WIDE.U32 R126, R65, c[0x0][0x320], R126 ;  /* 0x0000c800417e7a25 */ /* 0x000fc800078e007e */
[----:B------:R-:W-:Y:S01]  /*6ea0*/  IMAD R0, R65, c[0x0][0x324], R0 ;  /* 0x0000c90041007a24 */ /* 0x000fe200078e0200 */
[----:B----4-:R-:W-:-:S03]  /*6eb0*/  LEA R10, P0, R126, c[0x0][0x318], 0x2 ;  /* 0x0000c6007e0a7a11 */ /* 0x010fc600078010ff */
[----:B------:R-:W-:-:S05]  /*6ec0*/  IMAD.IADD R0, R127, 0x1, R0 ;  /* 0x000000017f007824 */ /* 0x000fca00078e0200 */
[----:B------:R-:W-:-:S05]  /*6ed0*/  LEA.HI.X R11, R126, c[0x0][0x31c], R0, 0x2, P0 ;  /* 0x0000c7007e0b7a11 */ /* 0x000fca00000f1400 */
[----:B------:R-:W4:Y:S01]  /*6ee0*/  LDG.E R0, [R10.64] ;  /* 0x000000060a007981 */ /* 0x000f22000c1e1900 */
[----:B------:R-:W-:Y:S01]  /*6ef0*/  ISETP.GE.AND P2, PT, R124, R5, PT ;  /* 0x000000057c00720c */ /* 0x000fe20003f46270 */
[----:B------:R-:W4:Y:S01]  /*6f00*/  MUFU.RCP R97, c[0x0][0x238] ;  /* 0x00008e0000617b08 */ /* 0x000f220000001000 */
[----:B------:R-:W-:Y:S01]  /*6f10*/  SHF.R.S32.HI R139, RZ, 0x1f, R6 ;  /* 0x0000001fff8b7819 */ /* 0x000fe20000011406 */
[----:B------:R-:W-:Y:S01]  /*6f20*/  IMAD.SHL.U32 R103, R55, 0x2, RZ ;  /* 0x0000000237677824 */ /* 0x000fe200078e00ff */
[----:B------:R-:W-:-:S04]  /*6f30*/  DEPBAR.LE SB0, 0x0 ;  /* 0x000080000000791a */ /* 0x000fc80000000000 */
[----:B------:R-:W-:Y:S01]  /*6f40*/  BAR.SYNC.DEFER_BLOCKING 0x0 ;  /* 0x0000000000007b1d */ /* 0x000fe20000010000 */
[C---:B------:R-:W-:Y:S02]  /*6f50*/  LEA R164, P0, R68.reuse, c[0x0][0x170], 0x1 ;  /* 0x00005c0044a47a11 */ /* 0x040fe400078008ff */
        /* <DEDUP_REMOVED lines=8> */
[----:B----4-:R-:W-:Y:S01]  /*6fe0*/  FMUL.FTZ R97, R0, R97 ;  /* 0x0000006100617220 */ /* 0x010fe20000410000 */
        /* <DEDUP_REMOVED lines=10> */
.L_x_4652:
[----:B-1----:R-:W-:Y:S05]  /*7090*/  BSYNC B0 ;  /* 0x0000000000007941 */ /* 0x002fea0003800000 */
.L_x_4651:
        /* <DEDUP_REMOVED lines=13> */
.L_x_4654:
[----:B------:R-:W-:Y:S05]  /*7170*/  BSYNC B0 ;  /* 0x0000000000007941 */ /* 0x000fea0003800000 */
.L_x_4653:
        /* <DEDUP_REMOVED lines=15> */
.L_x_4656:
[----:B------:R-:W-:Y:S05]  /*7270*/  BSYNC B0 ;  /* 0x0000000000007941 */ /* 0x000fea0003800000 */
.L_x_4655:
        /* <DEDUP_REMOVED lines=16> */
.L_x_4658:
[----:B------:R-:W-:Y:S05]  /*7380*/  BSYNC B0 ;  /* 0x0000000000007941 */ /* 0x000fea0003800000 */
.L_x_4657:
[----:B------:R-:W-:Y:S01]  /*7390*/  LOP3.LUT R62, R62, 0xfffffff8, RZ, 0xc0, !PT ;  /* 0xfffffff83e3e7812 */ /* 0x000fe200078ec0ff */
[----:B------:R-:W-:Y:S01]  /*73a0*/  IMAD.SHL.U32 R13, R57, 0x40, RZ ;  /* 0x00000040390d7824 */ /* 0x000fe200078e00ff */
[----:B------:R-:W-:Y:S01]  /*73b0*/  SHF.R.S32.HI R15, RZ, 0x4, R60 ;  /* 0x00000004ff0f7819 */ /* 0x000fe2000001143c */
[----:B------:R-:W-:Y:S01]  /*73c0*/  IMAD R54, R53, 0x10, R54 ;  /* 0x0000001035367824 */ /* 0x000fe200078e0236 */
[----:B------:R-:W-:Y:S01]  /*73d0*/  SHF.R.S32.HI R2, RZ, 0x1f, R59 ;  /* 0x0000001fff027819 */ /* 0x000fe2000001143b */
[----:B------:R-:W-:Y:S01]  /*73e0*/  IMAD.IADD R55, R55, 0x1, -R62 ;  /* 0x0000000137377824 */ /* 0x000fe200078e0a3e */
[----:B------:R-:W-:Y:S01]  /*73f0*/  LEA.HI R60, R60, R15, RZ, 0x1 ;  /* 0x0000000f3c3c7211 */ /* 0x000fe200078f08ff */
[----:B------:R-:W-:Y:S01]  /*7400*/  IMAD.IADD R11, R3, 0x1, R103 ;  /* 0x00000001030b7824 */ /* 0x000fe200078e0267 */
[----:B------:R-:W-:Y:S01]  /*7410*/  LEA.HI R135, R2, R59, RZ, 0x3 ;  /* 0x0000003b02877211 */ /* 0x000fe200078f18ff */
[----:B------:R-:W0:Y:S01]  /*7420*/  LDGDEPBAR ;  /* 0x00000000000079af */ /* 0x000e220000000000 */
[----:B------:R-:W-:Y:S01]  /*7430*/  LEA.HI R0, R55, R55, RZ, 0x1 ;  /* 0x0000003737007211 */ /* 0x000fe200078f08ff */
[----:B------:R-:W-:Y:S01]  /*7440*/  I2F R8, R11 ;  /* 0x0000000b00087306 */ /* 0x000fe20000201400 */
[----:B------:R-:W-:Y:S01]  /*7450*/  LOP3.LUT R2, R60, 0xfffffffe, RZ, 0xc0, !PT ;  /* 0xfffffffe3c027812 */ /* 0x000fe200078ec0ff */
[----:B------:R-:W-:Y:S01]  /*7460*/  IMAD.SHL.U32 R135, R135, 0x20, RZ ;  /* 0x0000002087877824 */ /* 0x000fe200078e00ff */
[----:B------:R-:W-:-:S02]  /*7470*/  LOP3.LUT R94, R0, 0x3fffffe, RZ, 0xc0, !PT ;  /* 0x03fffffe005e7812 */ /* 0x000fc400078ec0ff */
[----:B------:R-:W-:Y:S01]  /*7480*/  SHF.R.S32.HI R0, RZ, 0x1, R0 ;  /* 0x00000001ff007819 */ /* 0x000fe20000011400 */
[----:B------:R-:W-:Y:S01]  /*7490*/  IMAD.IADD R15, R15, 0x1, -R2 ;  /* 0x000000010f0f7824 */ /* 0x000fe200078e0a02 */
[----:B------:R-:W-:Y:S01]  /*74a0*/  LOP3.LUT R13, R13, 0xc0, RZ, 0xc0, !PT ;  /* 0x000000c00d0d7812 */ /* 0x000fe200078ec0ff */
[----:B------:R-:W-:Y:S01]  /*74b0*/  IMAD.SHL.U32 R2, R61, 0x8, RZ ;  /* 0x000000083d027824 */ /* 0x000fe200078e00ff */
[----:B------:R-:W-:Y:S01]  /*74c0*/  LOP3.LUT R132, R58, 0x7fffffe, RZ, 0xc0, !PT ;  /* 0x07fffffe3a847812 */ /* 0x000fe200078ec0ff */
[C---:B-1----:R-:W-:Y:S01]  /*74d0*/  IMAD.SHL.U32 R5, R0.reuse, 0x40, RZ ;  /* 0x0000004000057824 */ /* 0x042fe200078e00ff */
[----:B------:R-:W-:Y:S01]  /*74e0*/  LOP3.LUT R135, R135, 0xffffff00, RZ, 0xc0, !PT ;  /* 0xffffff0087877812 */ /* 0x000fe200078ec0ff */
[----:B------:R-:W-:Y:S01]  /*74f0*/  IMAD.SHL.U32 R10, R15, 0x8, RZ ;  /* 0x000000080f0a7824 */ /* 0x000fe200078e00ff */
[----:B------:R-:W-:Y:S01]  /*7500*/  LOP3.LUT P0, RZ, R0, 0x2, RZ, 0xc0, !PT ;  /* 0x0000000200ff7812 */ /* 0x000fe2000780c0ff */
[----:B------:R-:W-:Y:S01]  /*7510*/  IMAD.IADD R132, R59, 0x1, -R132 ;  /* 0x000000013b847824 */ /* 0x000fe200078e0a84 */
[----:B------:R-:W-:Y:S01]  /*7520*/  LOP3.LUT R5, R5, 0xc0, RZ, 0xc0, !PT ;  /* 0x000000c005057812 */ /* 0x000fe200078ec0ff */
[----:B------:R-:W-:Y:S01]  /*7530*/  IMAD.IADD R94, R55, 0x1, -R94 ;  /* 0x00000001375e7824 */ /* 0x000fe200078e0a5e */
[----:B------:R-:W-:Y:S01]  /*7540*/  LOP3.LUT R10, R13, 0x8, R10, 0xf8, !PT ;  /* 0x000000080d0a7812 */ /* 0x000fe200078ef80a */
[----:B------:R-:W-:Y:S01]  /*7550*/  IMAD R7, R53, 0x200, R135 ;  /* 0x0000020035077824 */ /* 0x000fe200078e0287 */
[----:B------:R-:W-:Y:S01]  /*7560*/  LOP3.LUT R2, R5, 0x8, R2, 0xf8, !PT ;  /* 0x0000000805027812 */ /* 0x000fe200078ef802 */
[----:B------:R-:W-:Y:S01]  /*7570*/  IMAD R94, R15, 0x8, R94 ;  /* 0x000000080f5e7824 */ /* 0x000fe200078e025e */
[----:B------:R-:W-:Y:S01]  /*7580*/  SHF.R.U32.HI R13, RZ, 0x3, R13 ;  /* 0x00000003ff0d7819 */ /* 0x000fe2000001160d */
[C---:B------:R-:W-:Y:S01]  /*7590*/  IMAD R7, R132.reuse, 0x20, R7 ;  /* 0x0000002084077824 */ /* 0x040fe200078e0207 */
[----:B------:R-:W-:Y:S01]  /*75a0*/  SHF.R.U32.HI R5, RZ, 0x3, R5 ;  /* 0x00000003ff057819 */ /* 0x000fe20000011605 */
[----:B------:R-:W-:Y:S01]  /*75b0*/  IMAD R53, R132, 0x20, R135 ;  /* 0x0000002084357824 */ /* 0x000fe200078e0287 */
[----:B------:R-:W-:-:S02]  /*75c0*/  LOP3.LUT R10, R10, R13, RZ, 0x3c, !PT ;  /* 0x0000000d0a0a7212 */ /* 0x000fc400078e3cff */
[----:B------:R-:W-:Y:S02]  /*75d0*/  LOP3.LUT R5, R2, R5, RZ, 0x3c, !PT ;  /* 0x0000000502057212 */ /* 0x000fe400078e3cff */
[C---:B------:R-:W-:Y:S01]  /*75e0*/  IADD3 R129, R11.reuse, 0x11, RZ ;  /* 0x000000110b817810 */ /* 0x040fe20007ffe0ff */
[----:B------:R-:W-:Y:S01]  /*75f0*/  IMAD.IADD R96, R10, 0x1, R7 ;  /* 0x000000010a607824 */ /* 0x000fe200078e0207 */
[C---:B------:R-:W-:Y:S01]  /*7600*/  IADD3 R127, R11.reuse, 0x18, RZ ;  /* 0x000000180b7f7810 */ /* 0x040fe20007ffe0ff */
[----:B------:R-:W-:Y:S01]  /*7610*/  IMAD.U32 R94, R94, 0x20, R5 ;  /* 0x000000205e5e7824 */ /* 0x000fe200078e0005 */
[----:B------:R-:W-:Y:S01]  /*7620*/  I2F R130, R129 ;  /* 0x0000008100827306 */ /* 0x000fe20000201400 */
[----:B------:R-:W-:Y:S01]  /*7630*/  IMAD.SHL.U32 R96, R96, 0x2, RZ ;  /* 0x0000000260607824 */ /* 0x000fe200078e00ff */
[C---:B------:R-:W-:Y:S01]  /*7640*/  IADD3 R109, R11.reuse, 0x20, RZ ;  /* 0x000000200b6d7810 */ /* 0x040fe20007ffe0ff */
[----:B------:R-:W-:Y:S01]  /*7650*/  IMAD.SHL.U32 R94, R94, 0x2, RZ ;  /* 0x000000025e5e7824 */ /* 0x000fe200078e00ff */
[----:B------:R-:W-:Y:S01]  /*7660*/  IADD3 R125, R11, 0x19, RZ ;  /* 0x000000190b7d7810 */ /* 0x000fe20007ffe0ff */
        /* <DEDUP_REMOVED lines=15> */
[----:B---3--:R-:W3:Y:S01]  /*7760*/  LDSM.16.M88.4 R20, [R94+0x1400] ;  /* 0x001400005e14783b */ /* 0x008ee20000000200 */
[C---:B------:R-:W-:Y:S01]  /*7770*/  IADD3 R75, R11.reuse, 0x1, RZ ;  /* 0x000000010b4b7810 */ /* 0x040fe20007ffe0ff */
[----:B------:R-:W-:Y:S01]  /*7780*/  I2F R118, R127 ;  /* 0x0000007f00767306 */ /* 0x000fe20000201400 */
[C---:B------:R-:W-:Y:S01]  /*7790*/  IADD3 R73, R11.reuse, 0x8, RZ ;  /* 0x000000080b497810 */ /* 0x040fe20007ffe0ff */
[----:B------:R-:W5:Y:S01]  /*77a0*/  LDSM.16.M88.4 R44, [R93+0x400] ;  /* 0x000400005d2c783b */ /* 0x000f620000000200 */
[----:B------:R-:W-:-:S02]  /*77b0*/  IADD3 R67, R11, 0x9, RZ ;  /* 0x000000090b437810 */ /* 0x000fc40007ffe0ff */
[C---:B------:R-:W-:Y:S01]  /*77c0*/  IADD3 R71, R11.reuse, 0x10, RZ ;  /* 0x000000100b477810 */ /* 0x040fe20007ffe0ff */
[----:B------:R-:W-:Y:S01]  /*77d0*/  LDSM.16.M88.4 R36, [R93+0x800] ;  /* 0x000800005d24783b */ /* 0x000fe20000000200 */
[C---:B------:R-:W-:Y:S01]  /*77e0*/  IADD3 R65, R11.reuse, 0x39, RZ ;  /* 0x000000390b417810 */ /* 0x040fe20007ffe0ff */
        /* <DEDUP_REMOVED lines=16> */
[----:B------:R-:W-:Y:S01]  /*78f0*/  IADD3 R179, R11, 0x21, RZ ;  /* 0x000000210bb37810 */ /* 0x000fe20007ffe0ff */
[----:B------:R-:W-:Y:S02]  /*7900*/  I2F R114, R125 ;  /* 0x0000007d00727306 */ /* 0x000fe40000201400 */
[C---:B------:R-:W-:Y:S06]  /*7910*/  HMMA.16816.F32 R40, R12.reuse, R42, RZ ;  /* 0x0000002a0c28723c */ /* 0x040fec00000018ff */
[----:B------:R-:W-:Y:S02]  /*7920*/  I2F R108, R101 ;  /* 0x00000065006c7306 */ /* 0x000fe40000201400 */
[----:B---3--:R-:W-:Y:S06]  /*7930*/  HMMA.16816.F32 R28, R12, R20, RZ ;  /* 0x000000140c1c723c */ /* 0x008fec00000018ff */
[----:B------:R-:W-:Y:S02]  /*7940*/  I2F R92, R101 ;  /* 0x00000065005c7306 */ /* 0x000fe40000201400 */
[C---:B------:R-:W-:Y:S06]  /*7950*/  HMMA.16816.F32 R16, R4.reuse, R24, R16 ;  /* 0x000000180410723c */ /* 0x040fec0000001810 */
[----:B------:R-:W-:Y:S02]  /*7960*/  I2F R110, R81 ;  /* 0x00000051006e7306 */ /* 0x000fe40000201400 */
[----:B------:R-:W-:Y:S01]  /*7970*/  HMMA.16816.F32 R40, R4, R26, R40 ;  /* 0x0000001a0428723c */ /* 0x000fe20000001828 */
[----:B------:R-:W1:Y:S05]  /*7980*/  LDSM.16.M88.4 R24, [R94+0x1800] ;  /* 0x001800005e18783b */ /* 0x000e6a0000000200 */
[----:B------:R-:W-:Y:S02]  /*7990*/  I2F R100, R81 ;  /* 0x0000005100647306 */ /* 0x000fe40000201400 */
[----:B------:R-:W-:Y:S06]  /*79a0*/  HMMA.16816.F32 R20, R12, R22, RZ ;  /* 0x000000160c14723c */ /* 0x000fec00000018ff */
[----:B------:R-:W-:Y:S02]  /*79b0*/  I2F R104, R87 ;  /* 0x0000005700687306 */ /* 0x000fe40000201400 */
[----:B------:R-:W-:Y:S01]  /*79c0*/  FMUL.FTZ R16, R16, c[0x0][0x2ec] ;  /* 0x0000bb0010107a20 */ /* 0x000fe20000410000 */
[----:B-----5:R-:W-:Y:S01]  /*79d0*/  HMMA.16816.F32 R28, R4, R44, R28 ;  /* 0x0000002c041c723c */ /* 0x020fe2000000181c */
[----:B------:R-:W-:-:S02]  /*79e0*/  FMUL.FTZ R17, R17, c[0x0][0x2ec] ;  /* 0x0000bb0011117a20 */ /* 0x000fc40000410000 */
[----:B------:R-:W-:Y:S02]  /*79f0*/  FMUL.FTZ R18, R18, c[0x0][0x2ec] ;  /* 0x0000bb0012127a20 */ /* 0x000fe40000410000 */
        /* <DEDUP_REMOVED lines=8> */
[----:B------:R-:W3:Y:S05]  /*7a80*/  LDSM.16.M88.4 R44, [R94+0x2000] ;  /* 0x002000005e2c783b */ /* 0x000eea0000000200 */
[----:B------:R1:W5:Y:S03]  /*7a90*/  MUFU.TANH R50, R18 ;  /* 0x0000001200327308 */ /* 0x0003660000002400 */
[----:B------:R-:W-:-:S02]  /*7aa0*/  FMUL.FTZ R134, R28, c[0x0][0x2ec] ;  /* 0x0000bb001c867a20 */ /* 0x000fc40000410000 */
[----:B------:R-:W-:Y:S02]  /*7ab0*/  FMUL.FTZ R144, R29, c[0x0][0x2ec] ;  /* 0x0000bb001d907a20 */ /* 0x000fe40000410000 */
[----:B------:R-:W-:Y:S01]  /*7ac0*/  FMUL.FTZ R143, R30, c[0x0][0x2ec] ;  /* 0x0000bb001e8f7a20 */ /* 0x000fe20000410000 */
[----:B------:R-:W-:Y:S01]  /*7ad0*/  MUFU.TANH R131, R40 ;  /* 0x0000002800837308 */ /* 0x000fe20000002400 */
[----:B------:R-:W-:Y:S02]  /*7ae0*/  FMUL.FTZ R147, R31, c[0x0][0x2ec] ;  /* 0x0000bb001f937a20 */ /* 0x000fe40000410000 */
[----:B------:R-:W2:Y:S01]  /*7af0*/  LDSM.16.M88.4 R28, [R93+0xc00] ;  /* 0x000c00005d1c783b */ /* 0x000ea20000000200 */
[----:B-1----:R-:W-:Y:S04]  /*7b00*/  HMMA.16816.F32 R16, R12, R24, RZ ;  /* 0x000000180c10723c */ /* 0x002fe800000018ff */
[----:B------:R-:W-:Y:S02]  /*7b10*/  MUFU.TANH R91, R41 ;  /* 0x00000029005b7308 */ /* 0x000fe40000002400 */
[----:B------:R-:W-:-:S02]  /*7b20*/  FMUL.FTZ R20, R20, c[0x0][0x2ec] ;  /* 0x0000bb0014147a20 */ /* 0x000fc40000410000 */
[----:B------:R-:W-:Y:S02]  /*7b30*/  FMUL.FTZ R21, R21, c[0x0][0x2ec] ;  /* 0x0000bb0015157a20 */ /* 0x000fe40000410000 */
[----:B------:R-:W-:Y:S01]  /*7b40*/  FMUL.FTZ R163, R22, c[0x0][0x2ec] ;  /* 0x0000bb0016a37a20 */ /* 0x000fe20000410000 */
[----:B------:R-:W-:Y:S01]  /*7b50*/  HMMA.16816.F32 R24, R12, R26, RZ ;  /* 0x0000001a0c18723c */ /* 0x000fe200000018ff */
[----:B------:R-:W-:Y:S01]  /*7b60*/  MUFU.TANH R133, R42 ;  /* 0x0000002a00857308 */ /* 0x000fe20000002400 */
[----:B------:R-:W-:Y:S02]  /*7b70*/  FMUL.FTZ R155, R23, c[0x0][0x2ec] ;  /* 0x0000bb00179b7a20 */ /* 0x000fe40000410000 */
[----:B-----5:R-:W-:-:S05]  /*7b80*/  FFMA.FTZ R50, R97, R8, R50 ;  /* 0x0000000861327223 */ /* 0x020fca0000010032 */
[----:B------:R1:W-:Y:S04]  /*7b90*/  MUFU.TANH R89, R43 ;  /* 0x0000002b00597308 */ /* 0x0003e80000002400 */
[C---:B------:R-:W-:Y:S04]  /*7ba0*/  HMMA.16816.F32 R16, R4.reuse, R36, R16 ;  /* 0x000000240410723c */ /* 0x040fe80000001810 */
[----:B------:R-:W-:Y:S07]  /*7bb0*/  MUFU.TANH R159, R20 ;  /* 0x00000014009f7308 */ /* 0x000fee0000002400 */
[----:B------:R-:W-:Y:S01]  /*7bc0*/  HMMA.16816.F32 R24, R4, R38, R24 ;  /* 0x000000260418723c */ /* 0x000fe20000001818 */
[----:B------:R5:W4:Y:S07]  /*7bd0*/  MUFU.TANH R156, R21 ;  /* 0x00000015009c7308 */ /* 0x000b2e0000002400 */
[C---:B-1----:R-:W-:Y:S01]  /*7be0*/  HMMA.16816.F32 R40, R12.reuse, R32, RZ ;  /* 0x000000200c28723c */ /* 0x042fe200000018ff */
[----:B------:R-:W-:Y:S07]  /*7bf0*/  MUFU.TANH R144, R144 ;  /* 0x0000009000907308 */ /* 0x000fee0000002400 */
[----:B------:R-:W-:Y:S01]  /*7c00*/  HMMA.16816.F32 R32, R12, R34, RZ ;  /* 0x000000220c20723c */ /* 0x000fe200000018ff */
[----:B-----5:R-:W1:Y:S01]  /*7c10*/  LDSM.16.M88.4 R20, [R93+0x1000] ;  /* 0x001000005d14783b */ /* 0x020e620000000200 */
[----:B------:R-:W5:Y:S01]  /*7c20*/  MUFU.TANH R147, R147 ;  /* 0x0000009300937308 */ /* 0x000f620000002400 */
[----:B------:R-:W-:-:S02]  /*7c30*/  FMUL.FTZ R16, R16, c[0x0][0x2ec] ;  /* 0x0000bb0010107a20 */ /* 0x000fc40000410000 */
[----:B------:R-:W-:Y:S02]  /*7c40*/  FMUL.FTZ R18, R18, c[0x0][0x2ec] ;  /* 0x0000bb0012127a20 */ /* 0x000fe40000410000 */
[----:B----4-:R-:W-:Y:S01]  /*7c50*/  FFMA.FTZ R126, R97, R126, R156 ;  /* 0x0000007e617e7223 */ /* 0x010fe2000001009c */
[C---:B---3--:R-:W-:Y:S01]  /*7c60*/  HMMA.16816.F32 R36, R12.reuse, R44, RZ ;  /* 0x0000002c0c24723c */ /* 0x048fe200000018ff */
[----:B------:R-:W-:Y:S01]  /*7c70*/  FMUL.FTZ R24, R24, c[0x0][0x2ec] ;  /* 0x0000bb0018187a20 */ /* 0x000fe20000410000 */
[----:B------:R-:W3:Y:S01]  /*7c80*/  MUFU.TANH R163, R163 ;  /* 0x000000a300a37308 */ /* 0x000ee20000002400 */
[----:B------:R-:W-:Y:S02]  /*7c90*/  FMUL.FTZ R25, R25, c[0x0][0x2ec] ;  /* 0x0000bb0019197a20 */ /* 0x000fe40000410000 */
[----:B------:R-:W-:Y:S02]  /*7ca0*/  FMUL.FTZ R26, R26, c[0x0][0x2ec] ;  /* 0x0000bb001a1a7a20 */ /* 0x000fe40000410000 */
[----:B------:R-:W-:Y:S01]  /*7cb0*/  FMUL.FTZ R27, R27, c[0x0][0x2ec] ;  /* 0x0000bb001b1b7a20 */ /* 0x000fe20000410000 */
[----:B------:R-:W-:Y:S01]  /*7cc0*/  HMMA.16816.F32 R44, R12, R46, RZ ;  /* 0x0000002e0c2c723c */ /* 0x000fe200000018ff */
[----:B------:R-:W-:Y:S01]  /*7cd0*/  FMUL.FTZ R19, R19, c[0x0][0x2ec] ;  /* 0x0000bb0013137a20 */ /* 0x000fe20000410000 */
[----:B------:R-:W4:Y:S01]  /*7ce0*/  MUFU.TANH R153, R24 ;  /* 0x0000001800997308 */ /* 0x000f220000002400 */
[----:B-----5:R-:W-:-:S02]  /*7cf0*/  FFMA.FTZ R124, R97, R124, R147 ;  /* 0x0000007c617c7223 */ /* 0x020fc40000010093 */
[----:B------:R-:W-:-:S03]  /*7d00*/  FMUL.FTZ R17, R17, c[0x0][0x2ec] ;  /* 0x0000bb0011117a20 */ /* 0x000fc60000410000 */
[----:B--2---:R-:W-:Y:S02]  /*7d10*/  HMMA.16816.F32 R40, R4, R28, R40 ;  /* 0x0000001c0428723c */ /* 0x004fe40000001828 */
[----:B------:R-:W2:Y:S01]  /*7d20*/  MUFU.TANH R151, R25 ;  /* 0x0000001900977308 */ /* 0x000ea20000002400 */
[----:B---3--:R-:W-:-:S05]  /*7d30*/  FFMA.FTZ R118, R97, R118, R163 ;  /* 0x0000007661767223 */ /* 0x008fca00000100a3 */
[----:B------:R-:W-:Y:S01]  /*7d40*/  HMMA.16816.F32 R32, R4, R30, R32 ;  /* 0x0000001e0420723c */ /* 0x000fe20000001820 */
[----:B------:R-:W-:Y:S01]  /*7d50*/  LDSM.16.M88.4 R28, [R93+0x1400] ;  /* 0x001400005d1c783b */ /* 0x000fe20000000200 */
[----:B------:R-:W-:Y:S01]  /*7d60*/  MUFU.TANH R157, R26 ;  /* 0x0000001a009d7308 */ /* 0x000fe20000002400 */
[----:B----4-:R-:W-:-:S05]  /*7d70*/  FFMA.FTZ R153, R97, R92, R153 ;  /* 0x0000005c61997223 */ /* 0x010fca0000010099 */
[----:B-1----:R-:W-:Y:S02]  /*7d80*/  HMMA.16816.F32 R36, R4, R20, R36 ;  /* 0x000000140424723c */ /* 0x002fe40000001824 */
[----:B------:R1:W-:Y:S01]  /*7d90*/  MUFU.TANH R149, R27 ;  /* 0x0000001b00957308 */ /* 0x0003e20000002400 */
[----:B--2---:R-:W-:-:S05]  /*7da0*/  FFMA.FTZ R110, R97, R110, R151 ;  /* 0x0000006e616e7223 */ /* 0x004fca0000010097 */
[----:B------:R-:W-:Y:S01]  /*7db0*/  FMUL.FTZ R167, R42, c[0x0][0x2ec] ;  /* 0x0000bb002aa77a20 */ /* 0x000fe20000410000 */
[----:B------:R-:W-:Y:S01]  /*7dc0*/  HMMA.16816.F32 R44, R4, R22, R44 ;  /* 0x00000016042c723c */ /* 0x000fe2000000182c */
[----:B------:R-:W2:Y:S01]  /*7dd0*/  MUFU.TANH R16, R16 ;  /* 0x0000001000107308 */ /* 0x000ea20000002400 */
[----:B------:R-:W-:Y:S02]  /*7de0*/  FMUL.FTZ R41, R41, c[0x0][0x2ec] ;  /* 0x0000bb0029297a20 */ /* 0x000fe40000410000 */
[----:B------:R-:W-:Y:S02]  /*7df0*/  FMUL.FTZ R40, R40, c[0x0][0x2ec] ;  /* 0x0000bb0028287a20 */ /* 0x000fe40000410000 */
[----:B------:R-:W-:Y:S02]  /*7e00*/  FMUL.FTZ R43, R43, c[0x0][0x2ec] ;  /* 0x0000bb002b2b7a20 */ /* 0x000fe40000410000 */
[----:B------:R-:W-:Y:S01]  /*7e10*/  FMUL.FTZ R32, R32, c[0x0][0x2ec] ;  /* 0x0000bb0020207a20 */ /* 0x000fe20000410000 */
[----:B-1----:R-:W1:Y:S01]  /*7e20*/  LDSM.16.M88.4 R24, [R94+0x2400] ;  /* 0x002400005e18783b */ /* 0x002e620000000200 */
[----:B------:R-:W-:Y:S01]  /*7e30*/  FMUL.FTZ R33, R33, c[0x0][0x2ec] ;  /* 0x0000bb0021217a20 */ /* 0x000fe20000410000 */
[----:B------:R-:W3:Y:S01]  /*7e40*/  MUFU.TANH R161, R18 ;  /* 0x0000001200a17308 */ /* 0x000ee20000002400 */
[----:B------:R-:W-:-:S02]  /*7e50*/  FMUL.FTZ R34, R34, c[0x0][0x2ec] ;  /* 0x0000bb0022227a20 */ /* 0x000fc40000410000 */
[----:B------:R-:W-:Y:S02]  /*7e60*/  FMUL.FTZ R35, R35, c[0x0][0x2ec] ;  /* 0x0000bb0023237a20 */ /* 0x000fe40000410000 */
[----:B------:R-:W-:Y:S02]  /*7e70*/  FMUL.FTZ R36, R36, c[0x0][0x2ec] ;  /* 0x0000bb0024247a20 */ /* 0x000fe40000410000 */
[----:B------:R-:W-:Y:S01]  /*7e80*/  FMUL.FTZ R37, R37, c[0x0][0x2ec] ;  /* 0x0000bb0025257a20 */ /* 0x000fe20000410000 */
[----:B------:R-:W-:Y:S01]  /*7e90*/  MUFU.TANH R170, R32 ;  /* 0x0000002000aa7308 */ /* 0x000fe20000002400 */
[----:B------:R-:W-:Y:S02]  /*7ea0*/  FMUL.FTZ R38, R38, c[0x0][0x2ec] ;  /* 0x0000bb0026267a20 */ /* 0x000fe40000410000 */
[----:B------:R-:W-:Y:S02]  /*7eb0*/  FMUL.FTZ R39, R39, c[0x0][0x2ec] ;  /* 0x0000bb0027277a20 */ /* 0x000fe40000410000 */
[----:B--2---:R-:W-:-:S02]  /*7ec0*/  FFMA.FTZ R16, R97, R116, R16 ;  /* 0x0000007461107223 */ /* 0x004fc40000010010 */
[C---:B------:R-:W-:Y:S01]  /*7ed0*/  FFMA.FTZ R157, R97.reuse, R108, R157 ;  /* 0x0000006c619d7223 */ /* 0x040fe2000001009d */
[----:B------:R-:W-:Y:S01]  /*7ee0*/  MUFU.TANH R42, R33 ;  /* 0x00000021002a7308 */ /* 0x000fe20000002400 */
[C---:B---3--:R-:W-:Y:S02]  /*7ef0*/  FFMA.FTZ R161, R97.reuse, R112, R161 ;  /* 0x0000007061a17223 */ /* 0x048fe400000100a1 */
[----:B------:R-:W-:Y:S02]  /*7f00*/  FFMA.FTZ R149, R97, R100, R149 ;  /* 0x0000006461957223 */ /* 0x000fe40000010095 */
[----:B------:R-:W-:Y:S02]  /*7f10*/  FMUL.FTZ R160, R44, c[0x0][0x2ec] ;  /* 0x0000bb002ca07a20 */ /* 0x000fe40000410000 */
[----:B------:R-:W-:Y:S01]  /*7f20*/  FMUL.FTZ R46, R46, c[0x0][0x2ec] ;  /* 0x0000bb002e2e7a20 */ /* 0x000fe20000410000 */
[----:B------:R-:W-:Y:S01]  /*7f30*/  MUFU.TANH R168, R34 ;  /* 0x0000002200a87308 */ /* 0x000fe20000002400 */
[----:B------:R-:W-:Y:S01]  /*7f40*/  FMUL.FTZ R150, R45, c[0x0][0x2ec] ;  /* 0x0000bb002d967a20 */ /* 0x000fe20000410000 */
[----:B------:R-:W-:-:S06]  /*7f50*/  IADD3 R45, R11, 0x61, RZ ;  /* 0x000000610b2d7810 */ /* 0x000fcc0007ffe0ff */
[----:B------:R2:W-:Y:S01]  /*7f60*/  MUFU.TANH R145, R35 ;  /* 0x0000002300917308 */ /* 0x0005e20000002400 */
[C---:B-1----:R-:W-:Y:S07]  /*7f70*/  HMMA.16816.F32 R20, R12.reuse, R24, RZ ;  /* 0x000000180c14723c */ /* 0x042fee00000018ff */
[----:B------:R-:W-:Y:S01]  /*7f80*/  MUFU.TANH R146, R36 ;  /* 0x0000002400927308 */ /* 0x000fe20000002400 */
[----:B------:R-:W-:Y:S01]  /*7f90*/  IADD3 R25, R54, 0x1, R139 ;  /* 0x0000000136197810 */ /* 0x000fe20007ffe08b */
[----:B--2---:R-:W-:Y:S03]  /*7fa0*/  HMMA.16816.F32 R32, R12, R26, RZ ;  /* 0x0000001a0c20723c */ /* 0x004fe600000018ff */
[----:B------:R-:W-:-:S03]  /*7fb0*/  IADD3 R25, R56, R25, -R115 ;  /* 0x0000001938197210 */ /* 0x000fc60007ffe873 */
[----:B------:R-:W-:Y:S01]  /*7fc0*/  MUFU.TANH R154, R37 ;  /* 0x00000025009a7308 */ /* 0x000fe20000002400 */
[----:B------:R-:W-:-:S04]  /*7fd0*/  IADD3 R25, R25, c[0x0][0x2e8], RZ ;  /* 0x0000ba0019197a10 */ /* 0x000fc80007ffe0ff */
[----:B------:R-:W-:-:S03]  /*7fe0*/  IMNMX R0, R25, R56, PT ;  /* 0x0000003819007217 */ /* 0x000fc60003800200 */
[----:B------:R-:W-:Y:S01]  /*7ff0*/  MUFU.TANH R158, R38 ;  /* 0x00000026009e7308 */ /* 0x000fe20000002400 */
[-C--:B------:R-:W-:Y:S01]  /*8000*/  ISETP.GE.AND P6, PT, R129, R0.reuse, PT ;  /* 0x000000008100720c */ /* 0x080fe20003fc6270 */
[----:B------:R-:W-:Y:S01]  /*8010*/  HMMA.16816.F32 R20, R4, R28, R20 ;  /* 0x0000001c0414723c */ /* 0x000fe20000001814 */
[-C--:B------:R-:W-:Y:S02]  /*8020*/  ISETP.GE.AND P5, PT, R127, R0.reuse, PT ;  /* 0x000000007f00720c */ /* 0x080fe40003fa6270 */
[----:B------:R-:W-:-:S03]  /*8030*/  ISETP.GE.AND P2, PT, R125, R0, PT ;  /* 0x000000007d00720c */ /* 0x000fc60003f46270 */
[----:B------:R1:W-:Y:S01]  /*8040*/  MUFU.TANH R148, R39 ;  /* 0x0000002700947308 */ /* 0x0003e20000002400 */
[----:B------:R-:W-:Y:S01]  /*8050*/  IADD3 R29, R25, 0x8, RZ ;  /* 0x00000008191d7810 */ /* 0x000fe20007ffe0ff */
[----:B------:R-:W-:Y:S01]  /*8060*/  FMUL.FTZ R28, R47, c[0x0][0x2ec] ;  /* 0x0000bb002f1c7a20 */ /* 0x000fe20000410000 */
[----:B------:R-:W2:Y:S01]  /*8070*/  LDSM.16.M88.4 R24, [R94+0x2800] ;  /* 0x002800005e18783b */ /* 0x000ea20000000200 */
[----:B------:R-:W-:Y:S01]  /*8080*/  FFMA.FTZ R47, R97, R128, R159 ;  /* 0x00000080612f7223 */ /* 0x000fe2000001009f */
[----:B------:R-:W-:-:S03]  /*8090*/  IMNMX R2, R29, R56, PT ;  /* 0x000000381d027217 */ /* 0x000fc60003800200 */
[----:B------:R3:W-:Y:S01]  /*80a0*/  MUFU.TANH R162, R41 ;  /* 0x0000002900a27308 */ /* 0x0007e20000002400 */
[-C--:B------:R-:W-:Y:S02]  /*80b0*/  ISETP.GE.AND P4, PT, R129, R2.reuse, PT ;  /* 0x000000028100720c */ /* 0x080fe40003f86270 */
[-C--:B------:R-:W-:Y:S02]  /*80c0*/  ISETP.GE.AND P3, PT, R127, R2.reuse, PT ;  /* 0x000000027f00720c */ /* 0x080fe40003f66270 */
[----:B------:R-:W-:Y:S01]  /*80d0*/  FSEL R135, R124, -INF , !P4 ;  /* 0xff8000007c877808 */ /* 0x000fe20006000000 */
[----:B-1----:R-:W1:Y:S02]  /*80e0*/  LDSM.16.M88.4 R36, [R93+0x1800] ;  /* 0x001800005d24783b */ /* 0x002e640000000200 */
[----:B------:R-:W4:Y:S01]  /*80f0*/  MUFU.TANH R155, R155 ;  /* 0x0000009b009b7308 */ /* 0x000f220000002400 */
[----:B------:R-:W-:Y:S01]  /*8100*/  ISETP.GE.AND P4, PT, R109, R2, PT ;  /* 0x000000026d00720c */ /* 0x000fe20003f86270 */
[----:B------:R-:W-:Y:S01]  /*8110*/  FMUL.FTZ R20, R20, c[0x0][0x2ec] ;  /* 0x0000bb0014147a20 */ /* 0x000fe20000410000 */
[----:B------:R-:W-:Y:S01]  /*8120*/  FSEL R47, R47, -INF , !P5 ;  /* 0xff8000002f2f7808 */ /* 0x000fe20006800000 */
[----:B------:R-:W-:Y:S01]  /*8130*/  FMUL.FTZ R21, R21, c[0x0][0x2ec] ;  /* 0x0000bb0015157a20 */ /* 0x000fe20000410000 */
[----:B------:R-:W-:Y:S01]  /*8140*/  FSEL R127, R118, -INF , !P3 ;  /* 0xff800000767f7808 */ /* 0x000fe20005800000 */
[----:B---3--:R-:W-:-:S02]  /*8150*/  FFMA.FTZ R41, R97, R130, R144 ;  /* 0x0000008261297223 */ /* 0x008fc40000010090 */
[----:B------:R-:W-:Y:S01]  /*8160*/  I2F R98, R87 ;  /* 0x0000005700627306 */ /* 0x000fe20000201400 */
[----:B------:R-:W-:Y:S01]  /*8170*/  FMUL.FTZ R22, R22, c[0x0][0x2ec] ;  /* 0x0000bb0016167a20 */ /* 0x000fe20000410000 */
[-C--:B------:R-:W-:Y:S01]  /*8180*/  ISETP.GE.AND P5, PT, R101, R0.reuse, PT ;  /* 0x000000006500720c */ /* 0x080fe20003fa6270 */
[----:B------:R-:W-:Y:S01]  /*8190*/  FMUL.FTZ R118, R23, c[0x0][0x2ec] ;  /* 0x0000bb0017767a20 */ /* 0x000fe20000410000 */
[----:B------:R-:W-:Y:S01]  /*81a0*/  FSEL R41, R41, -INF , !P6 ;  /* 0xff80000029297808 */ /* 0x000fe20007000000 */
[----:B------:R-:W-:Y:S01]  /*81b0*/  IMAD.IADD R144, R10, 0x1, R53 ;  /* 0x000000010a907824 */ /* 0x000fe200078e0235 */
[----:B------:R-:W-:Y:S02]  /*81c0*/  ISETP.GE.AND P6, PT, R109, R0, PT ;  /* 0x000000006d00720c */ /* 0x000fe40003fc6270 */
[----:B------:R3:W-:Y:S01]  /*81d0*/  MUFU.TANH R109, R28 ;  /* 0x0000001c006d7308 */ /* 0x0007e20000002400 */
[-C--:B------:R-:W-:Y:S02]  /*81e0*/  ISETP.GE.AND P3, PT, R101, R2.reuse, PT ;  /* 0x000000026500720c */ /* 0x080fe40003f66270 */
[----:B------:R-:W-:Y:S01]  /*81f0*/  ISETP.GE.AND P0, PT, R125, R2, PT ;  /* 0x000000027d00720c */ /* 0x000fe20003f06270 */
[----:B----4-:R-:W-:Y:S01]  /*8200*/  FFMA.FTZ R125, R97, R114, R155 ;  /* 0x00000072617d7223 */ /* 0x010fe2000001009b */
[----:B------:R-:W-:-:S02]  /*8210*/  FSEL R129, R126, -INF , !P2 ;  /* 0xff8000007e817808 */ /* 0x000fc40005000000 */
[----:B------:R-:W-:Y:S01]  /*8220*/  ISETP.GE.AND P2, PT, R81, R0, PT ;  /* 0x000000005100720c */ /* 0x000fe20003f46270 */
[----:B------:R-:W4:Y:S01]  /*8230*/  MUFU.TANH R166, R40 ;  /* 0x0000002800a67308 */ /* 0x000f220000002400 */
[----:B------:R-:W-:Y:S02]  /*8240*/  FSEL R125, R125, -INF , !P0 ;  /* 0xff8000007d7d7808 */ /* 0x000fe40004000000 */
[----:B------:R-:W-:Y:S02]  /*8250*/  ISETP.GE.AND P0, PT, R81, R2, PT ;  /* 0x000000025100720c */ /* 0x000fe40003f06270 */
[----:B------:R-:W-:Y:S02]  /*8260*/  FSEL R147, R16, -INF , !P6 ;  /* 0xff80000010937808 */ /* 0x000fe40007000000 */
[----:B------:R-:W-:Y:S01]  /*8270*/  FSEL R16, R161, -INF , !P4 ;  /* 0xff800000a1107808 */ /* 0x000fe20006000000 */
[----:B---3--:R-:W-:Y:S01]  /*8280*/  HMMA.16816.F32 R28, R4, R30, R32 ;  /* 0x0000001e041c723c */ /* 0x008fe20000001820 */
[----:B------:R-:W3:Y:S01]  /*8290*/  MUFU.TANH R167, R167 ;  /* 0x000000a700a77308 */ /* 0x000ee20000002400 */
[----:B------:R-:W5:Y:S01]  /*82a0*/  LDSM.16.M88.4 R32, [R94+0x2c00] ;  /* 0x002c00005e20783b */ /* 0x000f620000000200 */
[----:B------:R-:W-:-:S02]  /*82b0*/  FSEL R163, R157, -INF , !P3 ;  /* 0xff8000009da37808 */ /* 0x000fc40005800000 */
[C---:B------:R-:W-:Y:S02]  /*82c0*/  ISETP.GE.AND P6, PT, R87.reuse, R0, PT ;  /* 0x000000005700720c */ /* 0x040fe40003fc6270 */
[----:B------:R-:W-:Y:S01]  /*82d0*/  ISETP.GE.AND P4, PT, R87, R2, PT ;  /* 0x000000025700720c */ /* 0x000fe20003f86270 */
[----:B----4-:R-:W-:Y:S01]  /*82e0*/  FFMA.FTZ R104, R97, R104, R166 ;  /* 0x0000006861687223 */ /* 0x010fe200000100a6 */
[----:B------:R-:W4:Y:S01]  /*82f0*/  I2F R102, R79 ;  /* 0x0000004f00667306 */ /* 0x000f220000201400 */
[----:B------:R-:W-:Y:S02]  /*8300*/  FSEL R108, R153, -INF , !P5 ;  /* 0xff800000996c7808 */ /* 0x000fe40006800000 */
[C---:B------:R-:W-:Y:S02]  /*8310*/  ISETP.GE.AND P5, PT, R79.reuse, R0, PT ;  /* 0x000000004f00720c */ /* 0x040fe40003fa6270 */
[----:B------:R-:W-:Y:S02]  /*8320*/  ISETP.GE.AND P3, PT, R79, R2, PT ;  /* 0x000000024f00720c */ /* 0x000fe40003f66270 */
[----:B------:R-:W-:Y:S01]  /*8330*/  FSEL R171, R110, -INF , !P2 ;  /* 0xff8000006eab7808 */ /* 0x000fe20005000000 */
[----:B------:R-:W-:Y:S01]  /*8340*/  I2F R88, R79 ;  /* 0x0000004f00587306 */ /* 0x000fe20000201400 */
[----:B---3--:R-:W-:Y:S01]  /*8350*/  FFMA.FTZ R81, R97, R98, R167 ;  /* 0x0000006261517223 */ /* 0x008fe200000100a7 */
[----:B------:R-:W-:-:S02]  /*8360*/  FSEL R161, R149, -INF , !P0 ;  /* 0xff80000095a17808 */ /* 0x000fc40004000000 */
[C---:B------:R-:W-:Y:S02]  /*8370*/  ISETP.GE.AND P2, PT, R77.reuse, R0, PT ;  /* 0x000000004d00720c */ /* 0x040fe40003f46270 */
[----:B------:R-:W-:Y:S01]  /*8380*/  ISETP.GE.AND P0, PT, R77, R2, PT ;  /* 0x000000024d00720c */ /* 0x000fe20003f06270 */
[----:B------:R-:W-:Y:S01]  /*8390*/  FMUL.FTZ R28, R28, c[0x0][0x2ec] ;  /* 0x0000bb001c1c7a20 */ /* 0x000fe20000410000 */
[----:B------:R-:W3:Y:S01]  /*83a0*/  MUFU.TANH R169, R43 ;  /* 0x0000002b00a97308 */ /* 0x000ee20000002400 */
[----:B----4-:R-:W-:Y:S01]  /*83b0*/  FFMA.FTZ R102, R97, R102, R162 ;  /* 0x0000006661667223 */ /* 0x010fe200000100a2 */
[----:B------:R-:W-:Y:S01]  /*83c0*/  FSEL R167, R104, -INF , !P6 ;  /* 0xff80000068a77808 */ /* 0x000fe20007000000 */
[----:B------:R-:W-:Y:S01]  /*83d0*/  FMUL.FTZ R29, R29, c[0x0][0x2ec] ;  /* 0x0000bb001d1d7a20 */ /* 0x000fe20000410000 */
[----:B------:R-:W-:Y:S02]  /*83e0*/  FSEL R81, R81, -INF , !P4 ;  /* 0xff80000051517808 */ /* 0x000fe40006000000 */
[----:B------:R-:W-:-:S02]  /*83f0*/  ISETP.GE.AND P6, PT, R75, R0, PT ;  /* 0x000000004b00720c */ /* 0x000fc40003fc6270 */
[----:B------:R-:W-:Y:S01]  /*8400*/  MUFU.TANH R101, R20 ;  /* 0x0000001400657308 */ /* 0x000fe20000002400 */
[----:B------:R-:W-:Y:S02]  /*8410*/  ISETP.GE.AND P4, PT, R75, R2, PT ;  /* 0x000000024b00720c */ /* 0x000fe40003f86270 */
[----:B------:R-:W-:Y:S02]  /*8420*/  FSEL R175, R102, -INF , !P5 ;  /* 0xff80000066af7808 */ /* 0x000fe40006800000 */
[----:B------:R-:W-:Y:S02]  /*8430*/  ISETP.GE.AND P5, PT, R73, R0, PT ;  /* 0x000000004900720c */ /* 0x000fe40003fa6270 */
[----:B------:R-:W-:Y:S01]  /*8440*/  IADD3 R40, R11, 0x59, RZ ;  /* 0x000000590b287810 */ /* 0x000fe20007ffe0ff */
[----:B------:R-:W-:Y:S01]  /*8450*/  MUFU.TANH R112, R21 ;  /* 0x0000001500707308 */ /* 0x000fe20000002400 */
[----:B---3--:R-:W-:Y:S01]  /*8460*/  FFMA.FTZ R157, R97, R88, R169 ;  /* 0x00000058619d7223 */ /* 0x008fe200000100a9 */
[----:B------:R-:W-:-:S02]  /*8470*/  IADD3 R43, R11, 0x60, RZ ;  /* 0x000000600b2b7810 */ /* 0x000fc40007ffe0ff */
[----:B------:R-:W-:Y:S02]  /*8480*/  IADD3 R87, R11, 0x71, RZ ;  /* 0x000000710b577810 */ /* 0x000fe40007ffe0ff */
[----:B------:R-:W-:Y:S02]  /*8490*/  FSEL R157, R157, -INF , !P3 ;  /* 0xff8000009d9d7808 */ /* 0x000fe40005800000 */
[----:B------:R2:W-:Y:S01]  /*84a0*/  MUFU.TANH R116, R22 ;  /* 0x0000001600747308 */ /* 0x0005e20000002400 */
[----:B------:R-:W-:Y:S02]  /*84b0*/  ISETP.GE.AND P3, PT, R73, R2, PT ;  /* 0x000000024900720c */ /* 0x000fe40003f66270 */
[----:B------:R-:W-:-:S05]  /*84c0*/  IADD3 R79, R11, 0x78, RZ ;  /* 0x000000780b4f7810 */ /* 0x000fca0007ffe0ff */
[----:B------:R-:W3:Y:S08]  /*84d0*/  I2F R90, R77 ;  /* 0x0000004d005a7306 */ /* 0x000ef00000201400 */
[----:B------:R-:W4:Y:S01]  /*84e0*/  I2F R86, R77 ;  /* 0x0000004d00567306 */ /* 0x000f220000201400 */
[C---:B--2---:R-:W-:Y:S07]  /*84f0*/  HMMA.16816.F32 R20, R12.reuse, R24, RZ ;  /* 0x000000180c14723c */ /* 0x044fee00000018ff */
[----:B------:R-:W2:Y:S01]  /*8500*/  I2F R82, R75 ;  /* 0x0000004b00527306 */ /* 0x000ea20000201400 */
[C---:B---3--:R-:W-:Y:S01]  /*8510*/  FFMA.FTZ R90, R97.reuse, R90, R170 ;  /* 0x0000005a615a7223 */ /* 0x048fe200000100aa */
[----:B------:R-:W-:Y:S06]  /*8520*/  HMMA.16816.F32 R24, R12, R26, RZ ;  /* 0x0000001a0c18723c */ /* 0x000fec00000018ff */
[----:B------:R-:W3:Y:S01]  /*8530*/  MUFU.TANH R99, R99 ;  /* 0x0000006300637308 */ /* 0x000ee20000002400 */
[----:B----4-:R-:W-:-:S05]  /*8540*/  FFMA.FTZ R153, R97, R86, R168 ;  /* 0x0000005661997223 */ /* 0x010fca00000100a8 */
[----:B------:R-:W-:Y:S01]  /*8550*/  FSEL R153, R153, -INF , !P0 ;  /* 0xff80000099997808 */ /* 0x000fe20004000000 */
[----:B--2---:R-:W-:Y:S01]  /*8560*/  FFMA.FTZ R83, R97, R82, R83 ;  /* 0x0000005261537223 */ /* 0x004fe20000010053 */
[----:B------:R2:W4:Y:S01]  /*8570*/  I2F R80, R73 ;  /* 0x0000004900507306 */ /* 0x0005220000201400 */
[----:B------:R-:W-:Y:S01]  /*8580*/  ISETP.GE.AND P0, PT, R67, R2, PT ;  /* 0x000000024300720c */ /* 0x000fe20003f06270 */
[----:B-1----:R-:W-:Y:S01]  /*8590*/  HMMA.16816.F32 R20, R4, R36, R20 ;  /* 0x000000240414723c */ /* 0x002fe20000001814 */
[----:B---3--:R-:W-:-:S05]  /*85a0*/  FFMA.FTZ R99, R97, R82, R99 ;  /* 0x0000005261637223 */ /* 0x008fca0000010063 */
[----:B------:R1:W3:Y:S01]  /*85b0*/  I2F R76, R67 ;  /* 0x00000043004c7306 */ /* 0x0002e20000201400 */
[----:B------:R-:W-:Y:S01]  /*85c0*/  FMUL.FTZ R36, R30, c[0x0][0x2ec] ;  /* 0x0000bb001e247a20 */ /* 0x000fe20000410000 */
[----:B------:R-:W-:Y:S01]  /*85d0*/  HMMA.16816.F32 R24, R4, R38, R24 ;  /* 0x000000260418723c */ /* 0x000fe20000001818 */
[----:B------:R-:W-:Y:S02]  /*85e0*/  FSEL R169, R99, -INF , !P4 ;  /* 0xff80000063a97808 */ /* 0x000fe40006000000 */
[----:B------:R-:W-:Y:S02]  /*85f0*/  ISETP.GE.AND P4, PT, R71, R2, PT ;  /* 0x000000024700720c */ /* 0x000fe40003f86270 */
[----:B--2---:R-:W-:Y:S01]  /*8600*/  FSEL R73, R90, -INF , !P2 ;  /* 0xff8000005a497808 */ /* 0x004fe20005000000 */
[----:B------:R2:W-:Y:S01]  /*8610*/  I2F R78, R71 ;  /* 0x00000047004e7306 */ /* 0x0005e20000201400 */
[----:B------:R-:W-:Y:S01]  /*8620*/  ISETP.GE.AND P2, PT, R67, R0, PT ;  /* 0x000000004300720c */ /* 0x000fe20003f46270 */
[-C--:B----4-:R-:W-:Y:S01]  /*8630*/  FFMA.FTZ R75, R97, R80.reuse, R131 ;  /* 0x00000050614b7223 */ /* 0x090fe20000010083 */
[----:B------:R-:W-:Y:S01]  /*8640*/  IADD3 R90, R93, 0xc00, RZ ;  /* 0x00000c005d5a7810 */ /* 0x000fe20007ffe0ff */
[----:B------:R-:W-:Y:S01]  /*8650*/  FFMA.FTZ R133, R97, R80, R133 ;  /* 0x0000005061857223 */ /* 0x000fe20000010085 */
[----:B-1----:R-:W-:-:S03]  /*8660*/  FSEL R67, R83, -INF , !P6 ;  /* 0xff80000053437808 */ /* 0x002fc60007000000 */
[----:B------:R-:W-:Y:S01]  /*8670*/  MUFU.TANH R77, R28 ;  /* 0x0000001c004d7308 */ /* 0x000fe20000002400 */
[----:B------:R-:W-:Y:S01]  /*8680*/  ISETP.GE.AND P6, PT, R71, R0, PT ;  /* 0x000000004700720c */ /* 0x000fe20003fc6270 */
[----:B------:R-:W-:Y:S01]  /*8690*/  FMUL.FTZ R20, R20, c[0x0][0x2ec] ;  /* 0x0000bb0014147a20 */ /* 0x000fe20000410000 */
[----:B------:R-:W-:Y:S01]  /*86a0*/  FSEL R75, R75, -INF , !P5 ;  /* 0xff8000004b4b7808 */ /* 0x000fe20006800000 */
[----:B------:R-:W-:Y:S01]  /*86b0*/  FMUL.FTZ R22, R22, c[0x0][0x2ec] ;  /* 0x0000bb0016167a20 */ /* 0x000fe20000410000 */
[----:B------:R-:W-:Y:S01]  /*86c0*/  FSEL R133, R133, -INF , !P3 ;  /* 0xff80000085857808 */ /* 0x000fe20005800000 */
[----:B---3--:R-:W-:Y:S01]  /*86d0*/  FFMA.FTZ R89, R97, R76, R89 ;  /* 0x0000004c61597223 */ /* 0x008fe20000010059 */
[----:B------:R-:W-:Y:S01]  /*86e0*/  ISETP.GE.AND P5, PT, R65, R0, PT ;  /* 0x000000004100720c */ /* 0x000fe20003fa6270 */
[----:B------:R1:W-:Y:S01]  /*86f0*/  MUFU.TANH R88, R29 ;  /* 0x0000001d00587308 */ /* 0x0003e20000002400 */
[----:B--2---:R-:W-:Y:S01]  /*8700*/  FMUL.FTZ R71, R31, c[0x0][0x2ec] ;  /* 0x0000bb001f477a20 */ /* 0x004fe20000410000 */
[----:B------:R-:W-:Y:S01]  /*8710*/  ISETP.GE.AND P3, PT, R65, R2, PT ;  /* 0x000000024100720c */ /* 0x000fe20003f66270 */
[----:B------:R-:W-:Y:S01]  /*8720*/  FFMA.FTZ R91, R97, R76, R91 ;  /* 0x0000004c615b7223 */ /* 0x000fe2000001005b */
[----:B------:R-:W-:Y:S01]  /*8730*/  FSEL R177, R89, -INF , !P0 ;  /* 0xff80000059b17808 */ /* 0x000fe20004000000 */
[----:B------:R-:W-:Y:S01]  /*8740*/  FMUL.FTZ R27, R27, c[0x0][0x2ec] ;  /* 0x0000bb001b1b7a20 */ /* 0x000fe20000410000 */
[----:B------:R-:W-:Y:S01]  /*8750*/  ISETP.GE.AND P0, PT, R59, R2, PT ;  /* 0x000000023b00720c */ /* 0x000fe20003f06270 */
[----:B------:R-:W-:Y:S01]  /*8760*/  FMUL.FTZ R24, R24, c[0x0][0x2ec] ;  /* 0x0000bb0018187a20 */ /* 0x000fe20000410000 */
[----:B------:R5:W-:Y:S01]  /*8770*/  MUFU.TANH R82, R36 ;  /* 0x0000002400527308 */ /* 0x000be20000002400 */
[----:B------:R-:W-:Y:S01]  /*8780*/  FSEL R131, R91, -INF , !P2 ;  /* 0xff8000005b837808 */ /* 0x000fe20005000000 */
[----:B------:R-:W-:Y:S01]  /*8790*/  FMUL.FTZ R26, R26, c[0x0][0x2ec] ;  /* 0x0000bb001a1a7a20 */ /* 0x000fe20000410000 */
[----:B------:R-:W-:-:S02]  /*87a0*/  ISETP.GE.AND P2, PT, R59, R0, PT ;  /* 0x000000003b00720c */ /* 0x000fc40003f46270 */
[C---:B------:R-:W-:Y:S02]  /*87b0*/  IADD3 R91, R93.reuse, 0x800, RZ ;  /* 0x000008005d5b7810 */ /* 0x040fe40007ffe0ff */
[----:B------:R-:W-:Y:S01]  /*87c0*/  IADD3 R89, R93, 0x1000, RZ ;  /* 0x000010005d597810 */ /* 0x000fe20007ffe0ff */
[----:B-1----:R-:W1:Y:S01]  /*87d0*/  LDSM.16.M88.4 R28, [R93+0x1c00] ;  /* 0x001c00005d1c783b */ /* 0x002e620000000200 */
[----:B------:R2:W3:Y:S01]  /*87e0*/  I2F R74, R65 ;  /* 0x00000041004a7306 */ /* 0x0004e20000201400 */
[----:B------:R-:W-:-:S04]  /*87f0*/  DEPBAR.LE SB0, 0x0 ;  /* 0x000080000000791a */ /* 0x000fc80000000000 */
[C---:B-----5:R-:W-:Y:S03]  /*8800*/  HMMA.16816.F32 R36, R12.reuse, R32, RZ ;  /* 0x000000200c24723c */ /* 0x060fe600000018ff */
[----:B------:R-:W-:Y:S05]  /*8810*/  I2F R66, R61 ;  /* 0x0000003d00427306 */ /* 0x000fea0000201400 */
[----:B------:R-:W-:Y:S03]  /*8820*/  HMMA.16816.F32 R12, R12, R34, RZ ;  /* 0x000000220c0c723c */ /* 0x000fe600000018ff */
[----:B------:R-:W-:Y:S01]  /*8830*/  MUFU.TANH R160, R160 ;  /* 0x000000a000a07308 */ /* 0x000fe20000002400 */
[----:B--2---:R-:W-:-:S02]  /*8840*/  FMUL.FTZ R65, R21, c[0x0][0x2ec] ;  /* 0x0000bb0015417a20 */ /* 0x004fc40000410000 */
[CC--:B---3--:R-:W-:Y:S02]  /*8850*/  FFMA.FTZ R21, R97.reuse, R74.reuse, R42 ;  /* 0x0000004a61157223 */ /* 0x0c8fe4000001002a */
[----:B------:R-:W-:Y:S02]  /*8860*/  FFMA.FTZ R145, R97, R74, R145 ;  /* 0x0000004a61917223 */ /* 0x000fe40000010091 */
[----:B------:R-:W-:Y:S01]  /*8870*/  FMUL.FTZ R42, R23, c[0x0][0x2ec] ;  /* 0x0000bb00172a7a20 */ /* 0x000fe20000410000 */
[----:B------:R-:W2:Y:S01]  /*8880*/  I2F R58, R49 ;  /* 0x00000031003a7306 */ /* 0x000ea20000201400 */
[----:B------:R-:W-:Y:S02]  /*8890*/  FSEL R21, R21, -INF , !P5 ;  /* 0xff80000015157808 */ /* 0x000fe40006800000 */
[----:B------:R-:W-:Y:S02]  /*88a0*/  ISETP.GE.AND P5, PT, R61, R0, PT ;  /* 0x000000003d00720c */ /* 0x000fe40003fa6270 */
[----:B------:R-:W-:-:S02]  /*88b0*/  FSEL R159, R145, -INF , !P3 ;  /* 0xff800000919f7808 */ /* 0x000fc40005800000 */
[----:B------:R-:W-:Y:S01]  /*88c0*/  ISETP.GE.AND P3, PT, R61, R2, PT ;  /* 0x000000023d00720c */ /* 0x000fe20003f66270 */
[----:B------:R-:W3:Y:S01]  /*88d0*/  I2F R72, R59 ;  /* 0x0000003b00487306 */ /* 0x000ee20000201400 */
[----:B-1----:R-:W-:Y:S07]  /*88e0*/  HMMA.16816.F32 R36, R4, R28, R36 ;  /* 0x0000001c0424723c */ /* 0x002fee0000001824 */
[----:B------:R-:W-:Y:S01]  /*88f0*/  I2F R44, R43 ;  /* 0x0000002b002c7306 */ /* 0x000fe20000201400 */
[----:B--2---:R-:W-:-:S02]  /*8900*/  FFMA.FTZ R112, R97, R58, R112 ;  /* 0x0000003a61707223 */ /* 0x004fc40000010070 */
[----:B------:R-:W-:Y:S01]  /*8910*/  FMUL.FTZ R28, R25, c[0x0][0x2ec] ;  /* 0x0000bb00191c7a20 */ /* 0x000fe20000410000 */
[----:B------:R-:W-:Y:S04]  /*8920*/  HMMA.16816.F32 R12, R4, R30, R12 ;  /* 0x0000001e040c723c */ /* 0x000fe8000000180c */
[----:B------:R-:W1:Y:S01]  /*8930*/  MUFU.TANH R20, R20 ;  /* 0x0000001400147308 */ /* 0x000e620000002400 */
[C---:B------:R-:W-:Y:S02]  /*8940*/  FFMA.FTZ R25, R97.reuse, R66, R160 ;  /* 0x0000004261197223 */ /* 0x040fe400000100a0 */
[CC--:B---3--:R-:W-:Y:S02]  /*8950*/  FFMA.FTZ R155, R97.reuse, R72.reuse, R158 ;  /* 0x00000048619b7223 */ /* 0x0c8fe4000001009e */
[----:B------:R-:W-:Y:S01]  /*8960*/  FFMA.FTZ R23, R97, R72, R146 ;  /* 0x0000004861177223 */ /* 0x000fe20000010092 */
[----:B------:R-:W-:-:S02]  /*8970*/  FSEL R25, R25, -INF , !P5 ;  /* 0xff80000019197808 */ /* 0x000fc40006800000 */
[----:B------:R-:W2:Y:S01]  /*8980*/  I2F R70, R63 ;  /* 0x0000003f00467306 */ /* 0x000ea20000201400 */
[-C--:B------:R-:W-:Y:S02]  /*8990*/  ISETP.GE.AND P5, PT, R49, R0.reuse, PT ;  /* 0x000000003100720c */ /* 0x080fe40003fa6270 */
[----:B------:R-:W-:Y:S02]  /*89a0*/  FSEL R155, R155, -INF , !P0 ;  /* 0xff8000009b9b7808 */ /* 0x000fe40004000000 */
[----:B------:R-:W-:Y:S02]  /*89b0*/  FSEL R5, R112, -INF , !P5 ;  /* 0xff80000070057808 */ /* 0x000fe40006800000 */
[----:B------:R-:W-:Y:S01]  /*89c0*/  ISETP.GE.AND P5, PT, R43, R0, PT ;  /* 0x000000002b00720c */ /* 0x000fe20003fa6270 */
[----:B------:R-:W3:Y:S01]  /*89d0*/  MUFU.TANH R46, R46 ;  /* 0x0000002e002e7308 */ /* 0x000ee20000002400 */
[----:B-1----:R-:W-:Y:S01]  /*89e0*/  FFMA.FTZ R20, R97, R44, R20 ;  /* 0x0000002c61147223 */ /* 0x002fe20000010014 */
[----:B------:R-:W-:Y:S01]  /*89f0*/  ISETP.GE.AND P0, PT, R63, R2, PT ;  /* 0x000000023f00720c */ /* 0x000fe20003f06270 */
[----:B------:R-:W-:Y:S01]  /*8a00*/  FMUL.FTZ R36, R36, c[0x0][0x2ec] ;  /* 0x0000bb0024247a20 */ /* 0x000fe20000410000 */
[----:B------:R-:W-:Y:S01]  /*8a10*/  FSEL R23, R23, -INF , !P2 ;  /* 0xff80000017177808 */ /* 0x000fe20005000000 */
[----:B------:R-:W-:Y:S01]  /*8a20*/  FMUL.FTZ R4, R37, c[0x0][0x2ec] ;  /* 0x0000bb0025047a20 */ /* 0x000fe20000410000 */
[----:B------:R-:W-:Y:S01]  /*8a30*/  FSEL R185, R20, -INF , !P5 ;  /* 0xff80000014b97808 */ /* 0x000fe20006800000 */
[----:B------:R-:W-:Y:S01]  /*8a40*/  FMUL.FTZ R20, R12, c[0x0][0x2ec] ;  /* 0x0000bb000c147a20 */ /* 0x000fe20000410000 */
[----:B------:R-:W1:Y:S01]  /*8a50*/  MUFU.TANH R150, R150 ;  /* 0x0000009600967308 */ /* 0x000e620000002400 */
[----:B--2---:R-:W-:Y:S01]  /*8a60*/  FFMA.FTZ R109, R97, R70, R109 ;  /* 0x00000046616d7223 */ /* 0x004fe2000001006d */
[-C--:B------:R-:W-:Y:S01]  /*8a70*/  ISETP.GE.AND P2, PT, R63, R0.reuse, PT ;  /* 0x000000003f00720c */ /* 0x080fe20003f46270 */
[----:B------:R-:W-:Y:S01]  /*8a80*/  FMUL.FTZ R12, R13, c[0x0][0x2ec] ;  /* 0x0000bb000d0c7a20 */ /* 0x000fe20000410000 */
[----:B------:R-:W-:Y:S01]  /*8a90*/  ISETP.GE.AND P5, PT, R152, R0, PT ;  /* 0x000000009800720c */ /* 0x000fe20003fa6270 */
[----:B------:R-:W-:Y:S01]  /*8aa0*/  FMUL.FTZ R6, R38, c[0x0][0x2ec] ;  /* 0x0000bb0026067a20 */ /* 0x000fe20000410000 */
[----:B------:R-:W-:Y:S01]  /*8ab0*/  FSEL R145, R109, -INF , !P0 ;  /* 0xff8000006d917808 */ /* 0x000fe20004000000 */
[----:B------:R-:W-:Y:S01]  /*8ac0*/  FMUL.FTZ R14, R14, c[0x0][0x2ec] ;  /* 0x0000bb000e0e7a20 */ /* 0x000fe20000410000 */
[----:B------:R-:W2:Y:S01]  /*8ad0*/  MUFU.TANH R134, R134 ;  /* 0x0000008600867308 */ /* 0x000ea20000002400 */
[----:B---3--:R-:W-:Y:S01]  /*8ae0*/  FFMA.FTZ R46, R97, R66, R46 ;  /* 0x00000042612e7223 */ /* 0x008fe2000001002e */
[----:B------:R-:W-:Y:S01]  /*8af0*/  ISETP.GE.AND P0, PT, R51, R2, PT ;  /* 0x000000023300720c */ /* 0x000fe20003f06270 */
[----:B------:R-:W-:-:S03]  /*8b00*/  FMUL.FTZ R15, R15, c[0x0][0x2ec] ;  /* 0x0000bb000f0f7a20 */ /* 0x000fc60000410000 */
[----:B------:R-:W-:Y:S02]  /*8b10*/  FSEL R151, R46, -INF , !P3 ;  /* 0xff8000002e977808 */ /* 0x000fe40005800000 */
[----:B------:R-:W3:Y:S01]  /*8b20*/  MUFU.TANH R143, R143 ;  /* 0x0000008f008f7308 */ /* 0x000ee20000002400 */
[----:B-1----:R-:W-:Y:S01]  /*8b30*/  FFMA.FTZ R61, R97, R70, R150 ;  /* 0x00000046613d7223 */ /* 0x002fe20000010096 */
[----:B------:R-:W-:-:S04]  /*8b40*/  ISETP.GE.AND P3, PT, R49, R2, PT ;  /* 0x000000023100720c */ /* 0x000fc80003f66270 */
[----:B------:R-:W-:Y:S02]  /*8b50*/  FSEL R61, R61, -INF , !P2 ;  /* 0xff8000003d3d7808 */ /* 0x000fe40005000000 */
[----:B------:R-:W1:Y:S01]  /*8b60*/  MUFU.TANH R118, R118 ;  /* 0x0000007600767308 */ /* 0x000e620000002400 */
[----:B--2---:R-:W-:Y:S01]  /*8b70*/  FFMA.FTZ R134, R97, R78, R134 ;  /* 0x0000004e61867223 */ /* 0x004fe20000010086 */
[----:B------:R-:W-:-:S04]  /*8b80*/  ISETP.GE.AND P2, PT, R51, R0, PT ;  /* 0x000000003300720c */ /* 0x000fc80003f46270 */
[----:B------:R-:W-:Y:S02]  /*8b90*/  FSEL R59, R134, -INF , !P6 ;  /* 0xff800000863b7808 */ /* 0x000fe40007000000 */
[----:B------:R-:W2:Y:S01]  /*8ba0*/  I2F R60, R51 ;  /* 0x00000033003c7306 */ /* 0x000ea20000201400 */
[----:B---3--:R-:W-:Y:S01]  /*8bb0*/  FFMA.FTZ R143, R97, R78, R143 ;  /* 0x0000004e618f7223 */ /* 0x008fe2000001008f */
[----:B------:R-:W-:-:S04]  /*8bc0*/  ISETP.GE.AND P6, PT, R55, R0, PT ;  /* 0x000000003700720c */ /* 0x000fc80003fc6270 */
[----:B------:R-:W-:Y:S02]  /*8bd0*/  FSEL R33, R143, -INF , !P4 ;  /* 0xff8000008f217808 */ /* 0x000fe40006000000 */
[----:B------:R-:W3:Y:S01]  /*8be0*/  I2F R18, R40 ;  /* 0x0000002800127306 */ /* 0x000ee20000201400 */
[----:B-1----:R-:W-:Y:S01]  /*8bf0*/  FFMA.FTZ R109, R97, R58, R118 ;  /* 0x0000003a616d7223 */ /* 0x002fe20000010076 */
[----:B------:R-:W-:-:S04]  /*8c00*/  ISETP.GE.AND P4, PT, R55, R2, PT ;  /* 0x000000023700720c */ /* 0x000fc80003f86270 */
[----:B------:R-:W-:Y:S02]  /*8c10*/  FSEL R109, R109, -INF , !P3 ;  /* 0xff8000006d6d7808 */ /* 0x000fe40005800000 */
[----:B------:R-:W1:Y:S01]  /*8c20*/  MUFU.TANH R71, R71 ;  /* 0x0000004700477308 */ /* 0x000e620000002400 */
[----:B--2---:R-:W-:Y:S01]  /*8c30*/  FFMA.FTZ R7, R97, R60, R77 ;  /* 0x0000003c61077223 */ /* 0x004fe2000001004d */
[----:B------:R-:W-:Y:S01]  /*8c40*/  ISETP.GE.AND P3, PT, R43, R2, PT ;  /* 0x000000022b00720c */ /* 0x000fe20003f66270 */
[----:B------:R-:W-:-:S03]  /*8c50*/  FFMA.FTZ R82, R97, R60, R82 ;  /* 0x0000003c61527223 */ /* 0x000fc60000010052 */
[----:B------:R-:W-:Y:S02]  /*8c60*/  FSEL R7, R7, -INF , !P2 ;  /* 0xff80000007077808 */ /* 0x000fe40005000000 */
[----:B------:R-:W2:Y:S01]  /*8c70*/  MUFU.TANH R22, R22 ;  /* 0x0000001600167308 */ /* 0x000ea20000002400 */
[----:B---3--:R-:W-:Y:S01]  /*8c80*/  FFMA.FTZ R88, R97, R18, R88 ;  /* 0x0000001261587223 */ /* 0x008fe20000010058 */
[----:B------:R-:W-:-:S06]  /*8c90*/  ISETP.GE.AND P2, PT, R45, R0, PT ;  /* 0x000000002d00720c */ /* 0x000fcc0003f46270 */
[----:B------:R-:W3:Y:S01]  /*8ca0*/  I2F R62, R55 ;  /* 0x00000037003e7306 */ /* 0x000ee20000201400 */
[----:B-1----:R-:W-:Y:S02]  /*8cb0*/  FFMA.FTZ R71, R97, R18, R71 ;  /* 0x0000001261477223 */ /* 0x002fe40000010047 */
[----:B------:R-:W-:-:S05]  /*8cc0*/  FMUL.FTZ R18, R39, c[0x0][0x2ec] ;  /* 0x0000bb0027127a20 */ /* 0x000fca0000410000 */
[----:B------:R-:W-:Y:S01]  /*8cd0*/  I2F R54, R45 ;  /* 0x0000002d00367306 */ /* 0x000fe20000201400 */
[----:B--2---:R-:W-:-:S05]  /*8ce0*/  FFMA.FTZ R22, R97, R44, R22 ;  /* 0x0000002c61167223 */ /* 0x004fca0000010016 */
[----:B------:R-:W-:Y:S02]  /*8cf0*/  FSEL R77, R22, -INF , !P3 ;  /* 0xff800000164d7808 */ /* 0x000fe40005800000 */
[----:B------:R-:W1:Y:S01]  /*8d00*/  MUFU.TANH R32, R65 ;  /* 0x0000004100207308 */ /* 0x000e620000002400 */
[C---:B---3--:R-:W-:Y:S01]  /*8d10*/  FFMA.FTZ R55, R97.reuse, R62, R154 ;  /* 0x0000003e61377223 */ /* 0x048fe2000001009a */
[----:B------:R-:W-:Y:S01]  /*8d20*/  ISETP.GE.AND P3, PT, R152, R2, PT ;  /* 0x000000029800720c */ /* 0x000fe20003f66270 */
[----:B------:R-:W-:-:S03]  /*8d30*/  FFMA.FTZ R148, R97, R62, R148 ;  /* 0x0000003e61947223 */ /* 0x000fc60000010094 */
[----:B------:R-:W-:Y:S02]  /*8d40*/  FSEL R55, R55, -INF , !P6 ;  /* 0xff80000037377808 */ /* 0x000fe40007000000 */
[----:B------:R-:W-:Y:S01]  /*8d50*/  I2F R130, R152 ;  /* 0x0000009800827306 */ /* 0x000fe20000201400 */
[----:B------:R-:W-:Y:S02]  /*8d60*/  FSEL R149, R148, -INF , !P4 ;  /* 0xff80000094957808 */ /* 0x000fe40006000000 */
[C---:B------:R-:W-:Y:S02]  /*8d70*/  ISETP.GE.AND P6, PT, R57.reuse, R0, PT ;  /* 0x000000003900720c */ /* 0x040fe40003fc6270 */
[----:B------:R-:W-:-:S03]  /*8d80*/  ISETP.GE.AND P4, PT, R57, R2, PT ;  /* 0x000000023900720c */ /* 0x000fc60003f86270 */
[----:B------:R-:W2:Y:S01]  /*8d90*/  MUFU.TANH R28, R28 ;  /* 0x0000001c001c7308 */ /* 0x000ea20000002400 */
[----:B-1----:R-:W-:-:S07]  /*8da0*/  FFMA.FTZ R32, R97, R54, R32 ;  /* 0x0000003661207223 */ /* 0x002fce0000010020 */
[----:B------:R-:W1:Y:S08]  /*8db0*/  MUFU.TANH R27, R27 ;  /* 0x0000001b001b7308 */ /* 0x000e700000002400 */
[----:B------:R-:W3:Y:S01]  /*8dc0*/  I2F R64, R57 ;  /* 0x0000003900407306 */ /* 0x000ee20000201400 */
[----:B--2---:R-:W-:-:S05]  /*8dd0*/  FFMA.FTZ R28, R97, R130, R28 ;  /* 0x00000082611c7223 */ /* 0x004fca000001001c */
[----:B------:R-:W-:Y:S02]  /*8de0*/  FSEL R78, R28, -INF , !P5 ;  /* 0xff8000001c4e7808 */ /* 0x000fe40006800000 */
[----:B------:R-:W-:Y:S01]  /*8df0*/  I2F R114, R173 ;  /* 0x000000ad00727306 */ /* 0x000fe20000201400 */
[----:B-1----:R-:W-:Y:S01]  /*8e00*/  FFMA.FTZ R27, R97, R130, R27 ;  /* 0x00000082611b7223 */ /* 0x002fe2000001001b */
[----:B------:R-:W-:-:S06]  /*8e10*/  ISETP.GE.AND P5, PT, R79, R0, PT ;  /* 0x000000004f00720c */ /* 0x000fcc0003fa6270 */
[----:B------:R-:W1:Y:S01]  /*8e20*/  MUFU.TANH R36, R36 ;  /* 0x0000002400247308 */ /* 0x000e620000002400 */
[CC--:B---3--:R-:W-:Y:S01]  /*8e30*/  FFMA.FTZ R63, R97.reuse, R64.reuse, R101 ;  /* 0x00000040613f7223 */ /* 0x0c8fe20000010065 */
[----:B------:R-:W-:Y:S01]  /*8e40*/  FSEL R101, R82, -INF , !P0 ;  /* 0xff80000052657808 */ /* 0x000fe20004000000 */
[----:B------:R-:W-:Y:S01]  /*8e50*/  FFMA.FTZ R116, R97, R64, R116 ;  /* 0x0000004061747223 */ /* 0x000fe20000010074 */
[----:B------:R-:W-:Y:S02]  /*8e60*/  FSEL R57, R32, -INF , !P2 ;  /* 0xff80000020397808 */ /* 0x000fe40005000000 */
[----:B------:R-:W-:Y:S02]  /*8e70*/  ISETP.GE.AND P0, PT, R45, R2, PT ;  /* 0x000000022d00720c */ /* 0x000fe40003f06270 */
[----:B------:R-:W-:Y:S01]  /*8e80*/  I2F R92, R87 ;  /* 0x00000057005c7306 */ /* 0x000fe20000201400 */
[----:B------:R-:W-:Y:S02]  /*8e90*/  ISETP.GE.AND P2, PT, R173, R0, PT ;  /* 0x00000000ad00720c */ /* 0x000fe40003f46270 */
[----:B------:R-:W-:-:S02]  /*8ea0*/  FSEL R45, R27, -INF , !P3 ;  /* 0xff8000001b2d7808 */ /* 0x000fc40005800000 */
[----:B------:R-:W-:Y:S02]  /*8eb0*/  ISETP.GE.AND P3, PT, R79, R2, PT ;  /* 0x000000024f00720c */ /* 0x000fe40003f66270 */
[----:B------:R-:W-:Y:S01]  /*8ec0*/  FSEL R63, R63, -INF , !P6 ;  /* 0xff8000003f3f7808 */ /* 0x000fe20007000000 */
[----:B------:R-:W-:Y:S01]  /*8ed0*/  MUFU.TANH R4, R4 ;  /* 0x0000000400047308 */ /* 0x000fe20000002400 */
[----:B-1----:R-:W-:Y:S01]  /*8ee0*/  FFMA.FTZ R36, R97, R114, R36 ;  /* 0x0000007261247223 */ /* 0x002fe20000010024 */
[----:B------:R-:W-:Y:S02]  /*8ef0*/  FSEL R143, R116, -INF , !P4 ;  /* 0xff800000748f7808 */ /* 0x000fe40006000000 */
[C---:B------:R-:W-:Y:S02]  /*8f00*/  ISETP.GE.AND P6, PT, R40.reuse, R0, PT ;  /* 0x000000002800720c */ /* 0x040fe40003fc6270 */
[----:B------:R-:W-:Y:S02]  /*8f10*/  ISETP.GE.AND P4, PT, R40, R2, PT ;  /* 0x000000022800720c */ /* 0x000fe40003f86270 */
[----:B------:R-:W-:Y:S01]  /*8f20*/  I2F R98, R181 ;  /* 0x000000b500627306 */ /* 0x000fe20000201400 */
[----:B------:R-:W-:-:S02]  /*8f30*/  FSEL R76, R36, -INF , !P2 ;  /* 0xff800000244c7808 */ /* 0x000fc40005000000 */
[-C--:B------:R-:W-:Y:S02]  /*8f40*/  ISETP.GE.AND P2, PT, R181, R0.reuse, PT ;  /* 0x00000000b500720c */ /* 0x080fe40003f46270 */
[----:B------:R-:W-:Y:S02]  /*8f50*/  FSEL R183, R88, -INF , !P6 ;  /* 0xff80000058b77808 */ /* 0x000fe40007000000 */
[----:B------:R-:W-:Y:S01]  /*8f60*/  FSEL R83, R71, -INF , !P4 ;  /* 0xff80000047537808 */ /* 0x000fe20006000000 */
[----:B------:R-:W1:Y:S01]  /*8f70*/  MUFU.TANH R12, R12 ;  /* 0x0000000c000c7308 */ /* 0x000e620000002400 */
[C---:B------:R-:W-:Y:S02]  /*8f80*/  ISETP.GE.AND P6, PT, R132.reuse, R0, PT ;  /* 0x000000008400720c */ /* 0x040fe40003fc6270 */
[----:B------:R-:W-:Y:S02]  /*8f90*/  ISETP.GE.AND P4, PT, R132, R2, PT ;  /* 0x000000028400720c */ /* 0x000fe40003f86270 */
[----:B------:R-:W-:-:S03]  /*8fa0*/  IADD3 R88, R93, 0x1400, RZ ;  /* 0x000014005d587810 */ /* 0x000fc60007ffe0ff */
[----:B------:R-:W2:Y:S08]  /*8fb0*/  MUFU.TANH R42, R42 ;  /* 0x0000002a002a7308 */ /* 0x000eb00000002400 */
[----:B------:R-:W-:Y:S01]  /*8fc0*/  I2F R56, R132 ;  /* 0x0000008400387306 */ /* 0x000fe20000201400 */
[----:B-1----:R-:W-:-:S05]  /*8fd0*/  FFMA.FTZ R12, R97, R98, R12 ;  /* 0x00000062610c7223 */ /* 0x002fca000001000c */
[----:B------:R-:W-:Y:S02]  /*8fe0*/  FSEL R40, R12, -INF , !P2 ;  /* 0xff8000000c287808 */ /* 0x000fe40005000000 */
[----:B------:R-:W1:Y:S01]  /*8ff0*/  MUFU.TANH R24, R24 ;  /* 0x0000001800187308 */ /* 0x000e620000002400 */
[----:B--2---:R-:W-:Y:S01]  /*9000*/  FFMA.FTZ R42, R97, R54, R42 ;  /* 0x00000036612a7223 */ /* 0x004fe2000001002a */
[----:B------:R-:W-:-:S04]  /*9010*/  ISETP.GE.AND P2, PT, R52, 0x2, PT ;  /* 0x000000023400780c */ /* 0x000fc80003f46270 */
[----:B------:R-:W-:Y:S02]  /*9020*/  FSEL R71, R42, -INF , !P0 ;  /* 0xff8000002a477808 */ /* 0x000fe40004000000 */
[----:B------:R-:W2:Y:S01]  /*9030*/  MUFU.TANH R26, R26 ;  /* 0x0000001a001a7308 */ /* 0x000ea20000002400 */
[----:B------:R-:W-:-:S07]  /*9040*/  ISETP.GE.AND P0, PT, R173, R2, PT ;  /* 0x00000002ad00720c */ /* 0x000fce0003f06270 */
[----:B------:R-:W3:Y:S01]  /*9050*/  MUFU.TANH R18, R18 ;  /* 0x0000001200127308 */ /* 0x000ee20000002400 */
[----:B-1----:R-:W-:-:S05]  /*9060*/  FFMA.FTZ R24, R97, R56, R24 ;  /* 0x0000003861187223 */ /* 0x002fca0000010018 */
[----:B------:R-:W-:Y:S02]  /*9070*/  FSEL R173, R24, -INF , !P6 ;  /* 0xff80000018ad7808 */ /* 0x000fe40007000000 */
[----:B------:R-:W1:Y:S01]  /*9080*/  MUFU.TANH R6, R6 ;  /* 0x0000000600067308 */ /* 0x000e620000002400 */
[----:B--2---:R-:W-:Y:S01]  /*9090*/  FFMA.FTZ R26, R97, R56, R26 ;  /* 0x00000038611a7223 */ /* 0x004fe2000001001a */
[----:B------:R-:W-:-:S04]  /*90a0*/  ISETP.GE.AND P6, PT, R87, R0, PT ;  /* 0x000000005700720c */ /* 0x000fc80003fc6270 */
[----:B------:R-:W-:Y:S02]  /*90b0*/  FSEL R49, R26, -INF , !P4 ;  /* 0xff8000001a317808 */ /* 0x000fe40006000000 */
[----:B------:R2:W-:Y:S01]  /*90c0*/  I2F R100, R79 ;  /* 0x0000004f00647306 */ /* 0x0005e20000201400 */
[----:B---3--:R-:W-:Y:S01]  /*90d0*/  FFMA.FTZ R18, R97, R92, R18 ;  /* 0x0000005c61127223 */ /* 0x008fe20000010012 */
[----:B------:R-:W-:Y:S02]  /*90e0*/  ISETP.GE.AND P4, PT, R87, R2, PT ;  /* 0x000000025700720c */ /* 0x000fe40003f86270 */
[----:B------:R-:W-:Y:S02]  /*90f0*/  IADD3 R87, R93, 0x1800, RZ ;  /* 0x000018005d577810 */ /* 0x000fe40007ffe0ff */
[----:B------:R-:W-:Y:S02]  /*9100*/  FSEL R35, R18, -INF , !P4 ;  /* 0xff80000012237808 */ /* 0x000fe40006000000 */
[----:B------:R-:W3:Y:S01]  /*9110*/  MUFU.TANH R20, R20 ;  /* 0x0000001400147308 */ /* 0x000ee20000002400 */
[----:B-1----:R-:W-:Y:S01]  /*9120*/  FFMA.FTZ R6, R97, R114, R6 ;  /* 0x0000007261067223 */ /* 0x002fe20000010006 */
[----:B------:R-:W-:-:S04]  /*9130*/  ISETP.GE.AND P4, PT, R11, R2, PT ;  /* 0x000000020b00720c */ /* 0x000fc80003f86270 */
[----:B------:R-:W-:Y:S01]  /*9140*/  FSEL R39, R6, -INF , !P0 ;  /* 0xff80000006277808 */ /* 0x000fe20004000000 */
[C---:B------:R-:W-:Y:S01]  /*9150*/  FFMA.FTZ R6, R97.reuse, R8, R48 ;  /* 0x0000000861067223 */ /* 0x040fe20000010030 */
[----:B------:R-:W1:Y:S01]  /*9160*/  MUFU.TANH R14, R14 ;  /* 0x0000000e000e7308 */ /* 0x000e620000002400 */
[----:B--2---:R-:W-:Y:S01]  /*9170*/  FFMA.FTZ R79, R97, R92, R4 ;  /* 0x0000005c614f7223 */ /* 0x004fe20000010004 */
[----:B------:R-:W-:Y:S02]  /*9180*/  ISETP.GE.AND P0, PT, R181, R2, PT ;  /* 0x00000002b500720c */ /* 0x000fe40003f06270 */
[----:B------:R-:W-:Y:S02]  /*9190*/  IADD3 R92, R93, 0x400, RZ ;  /* 0x000004005d5c7810 */ /* 0x000fe40007ffe0ff */
[----:B------:R-:W-:Y:S02]  /*91a0*/  FSEL R79, R79, -INF , !P6 ;  /* 0xff8000004f4f7808 */ /* 0x000fe40007000000 */
[----:B------:R-:W-:Y:S01]  /*91b0*/  I2F R104, R179 ;  /* 0x000000b300687306 */ /* 0x000fe20000201400 */
[----:B---3--:R-:W-:Y:S01]  /*91c0*/  FFMA.FTZ R20, R97, R100, R20 ;  /* 0x0000006461147223 */ /* 0x008fe20000010014 */
[----:B------:R-:W-:Y:S01]  /*91d0*/  BAR.SYNC.DEFER_BLOCKING 0x0 ;  /* 0x0000000000007b1d */ /* 0x000fe20000010000 */
[----:B------:R-:W-:-:S03]  /*91e0*/  ISETP.GE.AND P6, PT, R11, R0, PT ;  /* 0x000000000b00720c */ /* 0x000fc60003fc6270 */
[----:B------:R-:W-:Y:S02]  /*91f0*/  FSEL R43, R20, -INF , !P5 ;  /* 0xff800000142b7808 */ /* 0x000fe40006800000 */
[----:B------:R-:W-:Y:S01]  /*9200*/  I2F R86, R179 ;  /* 0x000000b300567306 */ /* 0x000fe20000201400 */
[----:B-1----:R-:W-:Y:S01]  /*9210*/  FFMA.FTZ R14, R97, R100, R14 ;  /* 0x00000064610e7223 */ /* 0x002fe2000001000e */
[C---:B------:R-:W-:Y:S02]  /*9220*/  ISETP.GE.AND P5, PT, R179.reuse, R0, PT ;  /* 0x00000000b300720c */ /* 0x040fe40003fa6270 */
[----:B------:R-:W-:Y:S02]  /*9230*/  FSEL R6, R6, -INF , !P6 ;  /* 0xff80000006067808 */ /* 0x000fe40007000000 */
[----:B------:R-:W-:Y:S02]  /*9240*/  FSEL R29, R14, -INF , !P3 ;  /* 0xff8000000e1d7808 */ /* 0x000fe40005800000 */
[----:B------:R-:W1:Y:S01]  /*9250*/  MUFU.TANH R15, R15 ;  /* 0x0000000f000f7308 */ /* 0x000e620000002400 */
[----:B------:R-:W-:-:S07]  /*9260*/  ISETP.GE.AND P3, PT, R179, R2, PT ;  /* 0x00000002b300720c */ /* 0x000fce0003f66270 */
[----:B------:R-:W2:Y:S08]  /*9270*/  MUFU.TANH R4, R17 ;  /* 0x0000001100047308 */ /* 0x000eb00000002400 */
[----:B------:R-:W3:Y:S01]  /*9280*/  MUFU.TANH R19, R19 ;  /* 0x0000001300137308 */ /* 0x000ee20000002400 */
[----:B-1----:R-:W-:-:S05]  /*9290*/  FFMA.FTZ R15, R97, R98, R15 ;  /* 0x00000062610f7223 */ /* 0x002fca000001000f */
[----:B------:R-:W-:Y:S01]  /*92a0*/  FSEL R28, R15, -INF , !P0 ;  /* 0xff8000000f1c7808 */ /* 0x000fe20004000000 */
[----:B--2---:R-:W-:Y:S01]  /*92b0*/  FFMA.FTZ R11, R97, R104, R4 ;  /* 0x00000068610b7223 */ /* 0x004fe20000010004 */
[----:B------:R-:W-:-:S04]  /*92c0*/  FSEL R4, R50, -INF , !P4 ;  /* 0xff80000032047808 */ /* 0x000fc80006000000 */
[----:B------:R-:W-:Y:S01]  /*92d0*/  FSEL R11, R11, -INF , !P5 ;  /* 0xff8000000b0b7808 */ /* 0x000fe20006800000 */
[----:B---3--:R-:W-:Y:S01]  /*92e0*/  FFMA.FTZ R19, R97, R86, R19 ;  /* 0x0000005661137223 */ /* 0x008fe20000010013 */
[----:B------:R-:W-:-:S04]  /*92f0*/  IADD3 R86, R93, 0x1c00, RZ ;  /* 0x00001c005d567810 */ /* 0x000fc80007ffe0ff */
        /* <DEDUP_REMOVED lines=61> */
.L_x_4660:
[----:B------:R-:W-:-:S05]  /*96d0*/  IMAD.MOV.U32 R15, RZ, RZ, c[0x0][0x198] ;  /* 0x00006600ff0f7624 */ /* 0x000fca00078e00ff */
[----:B------:R-:W-:-:S04]  /*96e0*/  LEA R15, -R15, RZ, 0x7 ;  /* 0x000000ff0f0f7211 */ /* 0x000fc800078e39ff */
[----:B------:R-:W-:Y:S02]  /*96f0*/  SHF.R.S32.HI R8, RZ, 0x1f, R15 ;  /* 0x0000001fff087819 */ /* 0x000fe4000001140f */
.L_x_4661:
        /* <DEDUP_REMOVED lines=48> */
.L_x_4663:
[----:B------:R-:W-:Y:S05]  /*9a00*/  BSYNC B0 ;  /* 0x0000000000007941 */ /* 0x000fea0003800000 */
.L_x_4662:
[----:B------:R-:W0:Y:S01]  /*9a10*/  LDGDEPBAR ;  /* 0x00000000000079af */ /* 0x000e220000000000 */
[----:B------:R-:W-:-:S04]  /*9a20*/  LEA R142, P0, R15, R142, 0x1 ;  /* 0x0000008e0f8e7211 */ /* 0x000fc800078008ff */
[----:B------:R-:W-:Y:S02]  /*9a30*/  LEA.HI.X R119, R15, R119, R8, 0x1, P0 ;  /* 0x000000770f777211 */ /* 0x000fe400000f0c08 */
.L_x_4659:
[----:B------:R-:W-:Y:S02]  /*9a40*/  FMNMX.FTZ R8, R6, R67, !PT ;  /* 0x0000004306087209 */ /* 0x000fe40007810000 */
[----:B------:R-:W-:Y:S02]  /*9a50*/  SHF.L.U32 R144, R144, 0x1, RZ ;  /* 0x0000000190907819 */ /* 0x000fe400000006ff */
[----:B------:R-:W-:-:S03]  /*9a60*/  FMNMX.FTZ R8, R75, R8, !PT ;  /* 0x000000084b087209 */ /* 0x000fc60007810000 */
[----:B--2---:R-:W-:Y:S01]  /*9a70*/  LDSM.16.MT88.4 R12, [R144+0x3400] ;  /* 0x00340000900c783b */ /* 0x004fe20000004200 */
        /* <DEDUP_REMOVED lines=35> */
[----:B------:R-:W-:Y:S02]  /*9cb0*/  FMNMX.FTZ R8, R127, R8, !PT ;  /* 0x000000087f087209 */ /* 0x000fe40007810000 */
[----:B--2---:R-:W-:Y:S02]  /*9cc0*/  FMNMX.FTZ R10, R3, R10, !PT ;  /* 0x0000000a030a7209 */ /* 0x004fe40007810000 */
[----:B------:R-:W-:-:S03]  /*9cd0*/  FMNMX.FTZ R3, R125, R8, !PT ;  /* 0x000000087d037209 */ /* 0x000fc60007810000 */
        /* <DEDUP_REMOVED lines=18> */
[----:B------:R-:W-:Y:S01]  /*9e00*/  LEA R147, R9, R144, 0x1 ;  /* 0x0000009009937211 */ /* 0x000fe200078e08ff */
        /* <DEDUP_REMOVED lines=9> */
[--C-:B-1----:R-:W-:Y:S01]  /*9ea0*/  FFMA.FTZ R26, R25, c[0x0][0x23c], -R44.reuse ;  /* 0x00008f00191a7a23 */ /* 0x102fe2000001082c */
        /* <DEDUP_REMOVED lines=8> */
[----:B--2---:R-:W-:Y:S01]  /*9f30*/  F2FP.PACK_AB R120, R74, R99 ;  /* 0x000000634a78723e */ /* 0x004fe200000000ff */
[----:B------:R-:W-:Y:S01]  /*9f40*/  LDSM.16.MT88.4 R8, [R147+0x3400] ;  /* 0x003400009308783b */ /* 0x000fe20000004200 */
        /* <DEDUP_REMOVED lines=56> */
[--C-:B------:R-:W-:Y:S02]  /*a2d0*/  FFMA.FTZ R73, R4, c[0x0][0x23c], -R30.reuse ;  /* 0x00008f0004497a23 */ /* 0x100fe4000001081e */
[--C-:B------:R-:W-:Y:S01]  /*a2e0*/  FFMA.FTZ R64, R169, c[0x0][0x23c], -R30.reuse ;  /* 0x00008f00a9407a23 */ /* 0x100fe2000001081e */
[----:B------:R-:W1:Y:S01]  /*a2f0*/  LDSM.16.MT88.4 R4, [R147+0x3000] ;  /* 0x003000009304783b */ /* 0x000e620000004200 */
        /* <DEDUP_REMOVED lines=9> */
[----:B------:R-:W3:Y:S01]  /*a390*/  LDSM.16.MT88.4 R16, [R144+0x3800] ;  /* 0x003800009010783b */ /* 0x000ee20000004200 */
[--C-:B------:R-:W-:Y:S02]  /*a3a0*/  FFMA.FTZ R48, R179, c[0x0][0x23c], -R30.reuse ;  /* 0x00008f00b3307a23 */ /* 0x100fe4000001081e */
[--C-:B------:R-:W-:Y:S02]  /*a3b0*/  FFMA.FTZ R57, R163, c[0x0][0x23c], -R30.reuse ;  /* 0x00008f00a3397a23 */ /* 0x100fe4000001081e */
[----:B------:R-:W-:Y:S01]  /*a3c0*/  MUFU.EX2 R66, R66 ;  /* 0x0000004200427308 */ /* 0x000fe20000000800 */
[----:B------:R-:W-:-:S02]  /*a3d0*/  FFMA.FTZ R62, R161, c[0x0][0x23c], -R30 ;  /* 0x00008f00a13e7a23 */ /* 0x000fc4000001081e */
[--C-:B------:R-:W-:Y:S02]  /*a3e0*/  FFMA.FTZ R72, R153, c[0x0][0x23c], -R30.reuse ;  /* 0x00008f0099487a23 */ /* 0x100fe4000001081e */
[--C-:B------:R-:W-:Y:S02]  /*a3f0*/  FFMA.FTZ R81, R81, c[0x0][0x23c], -R30.reuse ;  /* 0x00008f0051517a23 */ /* 0x100fe4000001081e */
[--C-:B------:R-:W-:Y:S01]  /*a400*/  FFMA.FTZ R70, R157, c[0x0][0x23c], -R30.reuse ;  /* 0x00008f009d467a23 */ /* 0x100fe2000001081e */
[----:B------:R-:W4:Y:S01]  /*a410*/  MUFU.EX2 R63, R63 ;  /* 0x0000003f003f7308 */ /* 0x000f220000000800 */
        /* <DEDUP_REMOVED lines=12> */
[----:B------:R-:W-:Y:S02]  /*a4e0*/  FFMA.FTZ R83, R83, c[0x0][0x23c], -R30 ;  /* 0x00008f0053537a23 */ /* 0x000fe4000001081e */
[----:B------:R-:W-:Y:S01]  /*a4f0*/  FADD.FTZ R73, R73, R64 ;  /* 0x0000004049497221 */ /* 0x000fe20000010000 */
[C---:B------:R-:W-:Y:S01]  /*a500*/  HMMA.16816.F32 R132, R120.reuse, R128, RZ ;  /* 0x000000807884723c */ /* 0x040fe200000018ff */
[----:B------:R-:W-:Y:S01]  /*a510*/  FFMA.FTZ R33, R173, c[0x0][0x23c], -R44 ;  /* 0x00008f00ad217a23 */ /* 0x000fe2000001082c */
[----:B------:R-:W-:Y:S01]  /*a520*/  MUFU.EX2 R59, R59 ;  /* 0x0000003b003b7308 */ /* 0x000fe20000000800 */
[----:B------:R-:W-:Y:S02]  /*a530*/  FADD.FTZ R66, R66, R73 ;  /* 0x0000004942427221 */ /* 0x000fe40000010000 */
[----:B------:R-:W-:Y:S02]  /*a540*/  FFMA.FTZ R77, R77, c[0x0][0x23c], -R30 ;  /* 0x00008f004d4d7a23 */ /* 0x000fe4000001081e */
[----:B------:R-:W-:Y:S01]  /*a550*/  FADD.FTZ R66, R63, R66 ;  /* 0x000000423f427221 */ /* 0x000fe20000010000 */
[----:B------:R-:W-:Y:S01]  /*a560*/  HMMA.16816.F32 R128, R120, R130, RZ ;  /* 0x000000827880723c */ /* 0x000fe200000018ff */
[--C-:B------:R-:W-:Y:S01]  /*a570*/  FFMA.FTZ R49, R49, c[0x0][0x23c], -R30.reuse ;  /* 0x00008f0031317a23 */ /* 0x100fe2000001081e */
        /* <DEDUP_REMOVED lines=9> */
[----:B------:R-:W-:Y:S01]  /*a610*/  F2FP.PACK_AB R4, R53, R58 ;  /* 0x0000003a3504723e */ /* 0x000fe200000000ff */
[----:B------:R-:W-:Y:S01]  /*a620*/  HMMA.16816.F32 R120, R120, R6, RZ ;  /* 0x000000067878723c */ /* 0x000fe200000018ff */
[----:B--2---:R-:W-:Y:S01]  /*a630*/  F2FP.PACK_AB R5, R56, R61 ;  /* 0x0000003d3805723e */ /* 0x004fe200000000ff */
[----:B------:R-:W1:Y:S01]  /*a640*/  MUFU.EX2 R48, R48 ;  /* 0x0000003000307308 */ /* 0x000e620000000800 */
[----:B------:R-:W-:-:S02]  /*a650*/  FADD.FTZ R58, R58, R75 ;  /* 0x0000004b3a3a7221 */ /* 0x000fc40000010000 */
[----:B------:R-:W-:Y:S02]  /*a660*/  FADD.FTZ R61, R61, R66 ;  /* 0x000000423d3d7221 */ /* 0x000fe40000010000 */
[----:B------:R-:W-:Y:S01]  /*a670*/  F2FP.PACK_AB R6, R46, R51 ;  /* 0x000000332e06723e */ /* 0x000fe200000000ff */
[----:B------:R-:W-:Y:S01]  /*a680*/  FADD.FTZ R58, R53, R58 ;  /* 0x0000003a353a7221 */ /* 0x000fe20000010000 */
[----:B----4-:R-:W-:Y:S01]  /*a690*/  F2FP.PACK_AB R7, R54, R59 ;  /* 0x0000003b3607723e */ /* 0x010fe200000000ff */
[----:B------:R-:W-:Y:S02]  /*a6a0*/  MUFU.EX2 R57, R57 ;  /* 0x0000003900397308 */ /* 0x000fe40000000800 */
[----:B------:R-:W-:-:S04]  /*a6b0*/  FADD.FTZ R51, R51, R58 ;  /* 0x0000003a33337221 */ /* 0x000fc80000010000 */
[C---:B------:R-:W-:Y:S01]  /*a6c0*/  HMMA.16816.F32 R132, R4.reuse, R12, R132 ;  /* 0x0000000c0484723c */ /* 0x040fe20000001884 */
[----:B------:R-:W-:Y:S01]  /*a6d0*/  FADD.FTZ R46, R46, R51 ;  /* 0x000000332e2e7221 */ /* 0x000fe20000010000 */
[----:B------:R-:W2:Y:S06]  /*a6e0*/  MUFU.EX2 R62, R62 ;  /* 0x0000003e003e7308 */ /* 0x000eac0000000800 */
[C---:B------:R-:W-:Y:S01]  /*a6f0*/  HMMA.16816.F32 R128, R4.reuse, R14, R128 ;  /* 0x0000000e0480723c */ /* 0x040fe20000001880 */
[----:B------:R-:W4:Y:S01]  /*a700*/  LDSM.16.MT88.4 R12, [R147+0x3800] ;  /* 0x00380000930c783b */ /* 0x000f220000004200 */
[----:B------:R-:W-:Y:S06]  /*a710*/  MUFU.EX2 R81, R81 ;  /* 0x0000005100517308 */ /* 0x000fec0000000800 */
[C---:B------:R-:W-:Y:S02]  /*a720*/  HMMA.16816.F32 R124, R4.reuse, R8, R124 ;  /* 0x00000008047c723c */ /* 0x040fe4000000187c */
[----:B------:R-:W5:Y:S06]  /*a730*/  MUFU.EX2 R70, R70 ;  /* 0x0000004600467308 */ /* 0x000f6c0000000800 */
[----:B------:R-:W-:Y:S01]  /*a740*/  HMMA.16816.F32 R120, R4, R10, R120 ;  /* 0x0000000a0478723c */ /* 0x000fe20000001878 */
[----:B------:R-:W5:Y:S01]  /*a750*/  LDSM.16.MT88.4 R8, [R144+0x3c00] ;  /* 0x003c00009008783b */ /* 0x000f620000004200 */
[----:B------:R-:W-:Y:S05]  /*a760*/  MUFU.EX2 R72, R72 ;  /* 0x0000004800487308 */ /* 0x000fea0000000800 */
[----:B------:R-:W-:Y:S01]  /*a770*/  F2FP.PACK_AB R4, R42, R47 ;  /* 0x0000002f2a04723e */ /* 0x000fe200000000ff */
[----:B------:R-:W-:Y:S01]  /*a780*/  FADD.FTZ R47, R47, R46 ;  /* 0x0000002e2f2f7221 */ /* 0x000fe20000010000 */
[----:B-1----:R-:W-:Y:S01]  /*a790*/  F2FP.PACK_AB R5, R48, R55 ;  /* 0x000000373005723e */ /* 0x002fe200000000ff */
[----:B------:R-:W1:Y:S01]  /*a7a0*/  MUFU.EX2 R153, R153 ;  /* 0x0000009900997308 */ /* 0x000e620000000800 */
[----:B------:R-:W-:Y:S01]  /*a7b0*/  F2FP.PACK_AB R6, R38, R41 ;  /* 0x000000292606723e */ /* 0x000fe200000000ff */
[----:B------:R-:W-:Y:S01]  /*a7c0*/  FADD.FTZ R42, R42, R47 ;  /* 0x0000002f2a2a7221 */ /* 0x000fe20000010000 */
[----:B--2---:R-:W-:-:S03]  /*a7d0*/  F2FP.PACK_AB R7, R62, R57 ;  /* 0x000000393e07723e */ /* 0x004fc600000000ff */
[----:B------:R-:W-:Y:S02]  /*a7e0*/  FADD.FTZ R41, R41, R42 ;  /* 0x0000002a29297221 */ /* 0x000fe40000010000 */
[----:B------:R-:W-:Y:S02]  /*a7f0*/  MUFU.EX2 R78, R78 ;  /* 0x0000004e004e7308 */ /* 0x000fe40000000800 */
[----:B---3--:R-:W-:Y:S01]  /*a800*/  HMMA.16816.F32 R132, R4, R16, R132 ;  /* 0x000000100484723c */ /* 0x008fe20000001884 */
[----:B------:R-:W-:-:S05]  /*a810*/  FADD.FTZ R38, R38, R41 ;  /* 0x0000002926267221 */ /* 0x000fca0000010000 */
[----:B------:R-:W2:Y:S02]  /*a820*/  MUFU.EX2 R149, R149 ;  /* 0x0000009500957308 */ /* 0x000ea40000000800 */
[C---:B------:R-:W-:Y:S01]  /*a830*/  HMMA.16816.F32 R128, R4.reuse, R18, R128 ;  /* 0x000000120480723c */ /* 0x040fe20000001880 */
[----:B------:R-:W3:Y:S05]  /*a840*/  LDSM.16.MT88.4 R16, [R147+0x3c00] ;  /* 0x003c00009310783b */ /* 0x000eea0000004200 */
[----:B------:R-:W-:Y:S02]  /*a850*/  MUFU.EX2 R80, R80 ;  /* 0x0000005000507308 */ /* 0x000fe40000000800 */
[C---:B----4-:R-:W-:Y:S06]  /*a860*/  HMMA.16816.F32 R124, R4.reuse, R12, R124 ;  /* 0x0000000c047c723c */ /* 0x050fec000000187c */
[----:B------:R-:W4:Y:S02]  /*a870*/  MUFU.EX2 R145, R145 ;  /* 0x0000009100917308 */ /* 0x000f240000000800 */
        /* <DEDUP_REMOVED lines=8> */
[----:B-1----:R-:W-:Y:S01]  /*a900*/  F2FP.PACK_AB R7, R153, R72 ;  /* 0x000000489907723e */ /* 0x002fe200000000ff */
[----:B------:R-:W1:Y:S02]  /*a910*/  MUFU.EX2 R23, R23 ;  /* 0x0000001700177308 */ /* 0x000e640000000800 */
[----:B------:R-:W-:-:S04]  /*a920*/  FADD.FTZ R34, R34, R37 ;  /* 0x0000002522227221 */ /* 0x000fc80000010000 */
[C---:B------:R-:W-:Y:S01]  /*a930*/  HMMA.16816.F32 R132, R4.reuse, R8, R132 ;  /* 0x000000080484723c */ /* 0x040fe20000001884 */
[----:B------:R-:W-:Y:S01]  /*a940*/  FADD.FTZ R31, R31, R34 ;  /* 0x000000221f1f7221 */ /* 0x000fe20000010000 */
[----:B------:R-:W-:Y:S06]  /*a950*/  MUFU.EX2 R22, R22 ;  /* 0x0000001600167308 */ /* 0x000fec0000000800 */
[C---:B------:R-:W-:Y:S01]  /*a960*/  HMMA.16816.F32 R128, R4.reuse, R10, R128 ;  /* 0x0000000a0480723c */ /* 0x040fe20000001880 */
[----:B------:R-:W5:Y:S01]  /*a970*/  LDSM.16.MT88.4 R8, [R147+0x4000] ;  /* 0x004000009308783b */ /* 0x000f620000004200 */
        /* <DEDUP_REMOVED lines=8> */
[----:B--2---:R-:W-:Y:S01]  /*aa00*/  F2FP.PACK_AB R5, R149, R78 ;  /* 0x0000004e9505723e */ /* 0x004fe200000000ff */
[----:B------:R-:W-:Y:S01]  /*aa10*/  MUFU.EX2 R98, R98 ;  /* 0x0000006200627308 */ /* 0x000fe20000000800 */
[----:B------:R-:W-:Y:S01]  /*aa20*/  F2FP.PACK_AB R6, R25, R26 ;  /* 0x0000001a1906723e */ /* 0x000fe200000000ff */
[----:B------:R-:W-:Y:S01]  /*aa30*/  FADD.FTZ R27, R27, R32 ;  /* 0x000000201b1b7221 */ /* 0x000fe20000010000 */
[----:B----4-:R-:W-:-:S03]  /*aa40*/  F2FP.PACK_AB R7, R145, R80 ;  /* 0x000000509107723e */ /* 0x010fc600000000ff */
[----:B------:R-:W-:Y:S02]  /*aa50*/  FADD.FTZ R26, R26, R27 ;  /* 0x0000001b1a1a7221 */ /* 0x000fe40000010000 */
[----:B------:R-:W2:Y:S02]  /*aa60*/  MUFU.EX2 R83, R83 ;  /* 0x0000005300537308 */ /* 0x000ea40000000800 */
[----:B------:R-:W-:Y:S01]  /*aa70*/  HMMA.16816.F32 R132, R4, R12, R132 ;  /* 0x0000000c0484723c */ /* 0x000fe20000001884 */
[----:B------:R-:W-:-:S05]  /*aa80*/  FADD.FTZ R25, R25, R26 ;  /* 0x0000001a19197221 */ /* 0x000fca0000010000 */
        /* <DEDUP_REMOVED lines=8> */
[----:B------:R-:W-:Y:S01]  /*ab10*/  MUFU.EX2 R50, R50 ;  /* 0x0000003200327308 */ /* 0x000fe20000000800 */
[----:B-1----:R-:W-:Y:S01]  /*ab20*/  F2FP.PACK_AB R4, R23, R24 ;  /* 0x000000181704723e */ /* 0x002fe200000000ff */
[----:B------:R-:W-:Y:S01]  /*ab30*/  FADD.FTZ R24, R24, R25 ;  /* 0x0000001918187221 */ /* 0x000fe20000010000 */
[----:B------:R-:W-:-:S02]  /*ab40*/  F2FP.PACK_AB R5, R82, R143 ;  /* 0x0000008f5205723e */ /* 0x000fc400000000ff */
[----:B------:R-:W-:Y:S01]  /*ab50*/  F2FP.PACK_AB R6, R21, R22 ;  /* 0x000000161506723e */ /* 0x000fe200000000ff */
[----:B------:R-:W-:Y:S01]  /*ab60*/  FADD.FTZ R23, R23, R24 ;  /* 0x0000001817177221 */ /* 0x000fe20000010000 */
[----:B--2---:R-:W-:Y:S01]  /*ab70*/  F2FP.PACK_AB R7, R83, R98 ;  /* 0x000000625307723e */ /* 0x004fe200000000ff */
[----:B------:R-:W-:Y:S02]  /*ab80*/  MUFU.EX2 R77, R77 ;  /* 0x0000004d004d7308 */ /* 0x000fe40000000800 */
[----:B------:R-:W-:-:S04]  /*ab90*/  FADD.FTZ R22, R22, R23 ;  /* 0x0000001716167221 */ /* 0x000fc80000010000 */
[C---:B---3--:R-:W-:Y:S01]  /*aba0*/  HMMA.16816.F32 R132, R4.reuse, R16, R132 ;  /* 0x000000100484723c */ /* 0x048fe20000001884 */
[----:B------:R-:W-:Y:S01]  /*abb0*/  FADD.FTZ R21, R21, R22 ;  /* 0x0000001615157221 */ /* 0x000fe20000010000 */
[----:B------:R-:W1:Y:S05]  /*abc0*/  MUFU.EX2 R64, R71 ;  /* 0x0000004700407308 */ /* 0x000e6a0000000800 */
[----:B------:R-:W-:Y:S01]  /*abd0*/  FADD.FTZ R16, R56, R61 ;  /* 0x0000003d38107221 */ /* 0x000fe20000010000 */
[----:B------:R-:W-:Y:S02]  /*abe0*/  HMMA.16816.F32 R128, R4, R18, R128 ;  /* 0x000000120480723c */ /* 0x000fe40000001880 */
[----:B------:R-:W-:Y:S01]  /*abf0*/  MUFU.EX2 R49, R49 ;  /* 0x0000003100317308 */ /* 0x000fe20000000800 */
[----:B------:R-:W-:-:S02]  /*ac00*/  FADD.FTZ R59, R59, R16 ;  /* 0x000000103b3b7221 */ /* 0x000fc40000010000 */
[----:B------:R-:W2:Y:S02]  /*ac10*/  LDSM.16.MT88.4 R16, [R147+0x4800] ;  /* 0x004800009310783b */ /* 0x000ea40000004200 */
[----:B------:R-:W-:Y:S01]  /*ac20*/  FADD.FTZ R54, R54, R59 ;  /* 0x0000003b36367221 */ /* 0x000fe20000010000 */
[----:B----4-:R-:W-:Y:S02]  /*ac30*/  HMMA.16816.F32 R124, R4, R12, R124 ;  /* 0x0000000c047c723c */ /* 0x010fe4000000187c */
[----:B------:R-:W3:Y:S01]  /*ac40*/  MUFU.EX2 R56, R45 ;  /* 0x0000002d00387308 */ /* 0x000ee20000000800 */
[----:B------:R-:W-:-:S04]  /*ac50*/  FADD.FTZ R55, R55, R54 ;  /* 0x0000003637377221 */ /* 0x000fc80000010000 */
[----:B------:R-:W-:Y:S01]  /*ac60*/  FADD.FTZ R48, R48, R55 ;  /* 0x0000003730307221 */ /* 0x000fe20000010000 */
[----:B------:R-:W-:Y:S01]  /*ac70*/  HMMA.16816.F32 R120, R4, R14, R120 ;  /* 0x0000000e0478723c */ /* 0x000fe20000001878 */
[----:B------:R-:W4:Y:S01]  /*ac80*/  LDSM.16.MT88.4 R12, [R144+0x4c00] ;  /* 0x004c0000900c783b */ /* 0x000f220000004200 */
[----:B------:R-:W-:Y:S01]  /*ac90*/  MUFU.EX2 R76, R76 ;  /* 0x0000004c004c7308 */ /* 0x000fe20000000800 */
[----:B------:R-:W-:-:S04]  /*aca0*/  FADD.FTZ R57, R57, R48 ;  /* 0x0000003039397221 */ /* 0x000fc80000010000 */
[----:B------:R-:W-:Y:S01]  /*acb0*/  F2FP.PACK_AB R4, R3, R20 ;  /* 0x000000140304723e */ /* 0x000fe200000000ff */
[----:B------:R-:W-:Y:S01]  /*acc0*/  FADD.FTZ R62, R62, R57 ;  /* 0x000000393e3e7221 */ /* 0x000fe20000010000 */
[----:B-1----:R-:W-:Y:S01]  /*acd0*/  F2FP.PACK_AB R5, R64, R77 ;  /* 0x0000004d4005723e */ /* 0x002fe200000000ff */
[----:B------:R-:W1:Y:S01]  /*ace0*/  MUFU.EX2 R79, R79 ;  /* 0x0000004f004f7308 */ /* 0x000e620000000800 */
[----:B------:R-:W-:Y:S01]  /*acf0*/  F2FP.PACK_AB R6, R50, R33 ;  /* 0x000000213206723e */ /* 0x000fe200000000ff */
[----:B------:R-:W-:Y:S01]  /*ad00*/  FADD.FTZ R20, R20, R21 ;  /* 0x0000001514147221 */ /* 0x000fe20000010000 */
[----:B---3--:R-:W-:-:S03]  /*ad10*/  F2FP.PACK_AB R7, R56, R49 ;  /* 0x000000313807723e */ /* 0x008fc600000000ff */
[----:B------:R-:W-:Y:S02]  /*ad20*/  FADD.FTZ R20, R3, R20 ;  /* 0x0000001403147221 */ /* 0x000fe40000010000 */
[----:B------:R-:W-:Y:S02]  /*ad30*/  MUFU.EX2 R39, R39 ;  /* 0x0000002700277308 */ /* 0x000fe40000000800 */
[----:B-----5:R-:W-:Y:S01]  /*ad40*/  HMMA.16816.F32 R132, R4, R8, R132 ;  /* 0x000000080484723c */ /* 0x020fe20000001884 */
[----:B------:R-:W-:-:S04]  /*ad50*/  FADD.FTZ R33, R33, R20 ;  /* 0x0000001421217221 */ /* 0x000fc80000010000 */
[----:B------:R-:W-:Y:S01]  /*ad60*/  FADD.FTZ R33, R50, R33 ;  /* 0x0000002132217221 */ /* 0x000fe20000010000 */
[----:B------:R-:W3:Y:S01]  /*ad70*/  MUFU.EX2 R38, R35 ;  /* 0x0000002300267308 */ /* 0x000ee20000000800 */
[----:B------:R-:W-:Y:S01]  /*ad80*/  FADD.FTZ R9, R81, R62 ;  /* 0x0000003e51097221 */ /* 0x000fe20000010000 */
[----:B------:R-:W-:Y:S03]  /*ad90*/  HMMA.16816.F32 R128, R4, R10, R128 ;  /* 0x0000000a0480723c */ /* 0x000fe60000001880 */
[----:B------:R-:W-:-:S03]  /*ada0*/  FADD.FTZ R9, R70, R9 ;  /* 0x0000000946097221 */ /* 0x000fc60000010000 */
[----:B------:R-:W-:Y:S01]  /*adb0*/  MUFU.EX2 R43, R43 ;  /* 0x0000002b002b7308 */ /* 0x000fe20000000800 */
[----:B------:R-:W-:Y:S01]  /*adc0*/  FADD.FTZ R72, R72, R9 ;  /* 0x0000000948487221 */ /* 0x000fe20000010000 */
[----:B--2---:R-:W-:Y:S01]  /*add0*/  HMMA.16816.F32 R124, R4, R16, R124 ;  /* 0x00000010047c723c */ /* 0x004fe2000000187c */
[----:B------:R-:W2:Y:S02]  /*ade0*/  LDSM.16.MT88.4 R8, [R147+0x4c00] ;  /* 0x004c00009308783b */ /* 0x000ea40000004200 */
[----:B------:R-:W-:-:S03]  /*adf0*/  FADD.FTZ R153, R153, R72 ;  /* 0x0000004899997221 */ /* 0x000fc60000010000 */
[----:B------:R-:W5:Y:S01]  /*ae00*/  MUFU.EX2 R40, R40 ;  /* 0x0000002800287308 */ /* 0x000f620000000800 */
[----:B------:R-:W-:Y:S01]  /*ae10*/  FADD.FTZ R78, R78, R153 ;  /* 0x000000994e4e7221 */ /* 0x000fe20000010000 */
[----:B------:R-:W-:Y:S03]  /*ae20*/  HMMA.16816.F32 R120, R4, R18, R120 ;  /* 0x000000120478723c */ /* 0x000fe60000001878 */
[----:B------:R-:W-:-:S03]  /*ae30*/  FADD.FTZ R149, R149, R78 ;  /* 0x0000004e95957221 */ /* 0x000fc60000010000 */
[----:B------:R-:W-:Y:S01]  /*ae40*/  MUFU.EX2 R29, R29 ;  /* 0x0000001d001d7308 */ /* 0x000fe20000000800 */
[----:B------:R-:W-:Y:S01]  /*ae50*/  FADD.FTZ R80, R80, R149 ;  /* 0x0000009550507221 */ /* 0x000fe20000010000 */
[----:B-1----:R-:W-:Y:S01]  /*ae60*/  F2FP.PACK_AB R4, R79, R76 ;  /* 0x0000004c4f04723e */ /* 0x002fe200000000ff */
[----:B------:R-:W-:Y:S01]  /*ae70*/  FADD.FTZ R76, R76, R33 ;  /* 0x000000214c4c7221 */ /* 0x000fe20000010000 */
[----:B---3--:R-:W-:Y:S01]  /*ae80*/  F2FP.PACK_AB R5, R38, R39 ;  /* 0x000000272605723e */ /* 0x008fe200000000ff */
[----:B------:R-:W-:Y:S02]  /*ae90*/  FADD.FTZ R80, R145, R80 ;  /* 0x0000005091507221 */ /* 0x000fe40000010000 */
[----:B------:R-:W-:Y:S01]  /*aea0*/  FADD.FTZ R76, R79, R76 ;  /* 0x0000004c4f4c7221 */ /* 0x000fe20000010000 */
[----:B------:R-:W1:Y:S01]  /*aeb0*/  MUFU.EX2 R28, R28 ;  /* 0x0000001c001c7308 */ /* 0x000e620000000800 */
[----:B------:R-:W-:Y:S01]  /*aec0*/  FADD.FTZ R143, R143, R80 ;  /* 0x000000508f8f7221 */ /* 0x000fe20000010000 */
[----:B-----5:R-:W-:Y:S01]  /*aed0*/  F2FP.PACK_AB R6, R40, R43 ;  /* 0x0000002b2806723e */ /* 0x020fe200000000ff */
[----:B------:R-:W-:-:S02]  /*aee0*/  FADD.FTZ R43, R43, R76 ;  /* 0x0000004c2b2b7221 */ /* 0x000fc40000010000 */
[----:B------:R-:W-:Y:S02]  /*aef0*/  FADD.FTZ R143, R82, R143 ;  /* 0x0000008f528f7221 */ /* 0x000fe40000010000 */
[----:B------:R-:W-:Y:S02]  /*af00*/  FADD.FTZ R99, R40, R43 ;  /* 0x0000002b28637221 */ /* 0x000fe40000010000 */
[----:B------:R-:W-:-:S04]  /*af10*/  FADD.FTZ R98, R98, R143 ;  /* 0x0000008f62627221 */ /* 0x000fc80000010000 */
[----:B------:R-:W-:Y:S01]  /*af20*/  FADD.FTZ R98, R83, R98 ;  /* 0x0000006253627221 */ /* 0x000fe20000010000 */
[----:B-1----:R-:W-:-:S03]  /*af30*/  F2FP.PACK_AB R7, R28, R29 ;  /* 0x0000001d1c07723e */ /* 0x002fc600000000ff */
[----:B------:R-:W-:-:S04]  /*af40*/  FADD.FTZ R77, R77, R98 ;  /* 0x000000624d4d7221 */ /* 0x000fc80000010000 */
[----:B------:R-:W-:Y:S01]  /*af50*/  FADD.FTZ R64, R64, R77 ;  /* 0x0000004d40407221 */ /* 0x000fe20000010000 */
[----:B----4-:R-:W-:Y:S03]  /*af60*/  HMMA.16816.F32 R132, R4, R12, R132 ;  /* 0x0000000c0484723c */ /* 0x010fe60000001884 */
        /* <DEDUP_REMOVED lines=73> */
.L_x_4665:
[----:B------:R-:W-:-:S05]  /*b400*/  IMAD.MOV.U32 R9, RZ, RZ, c[0x0][0x1a0] ;  /* 0x00006800ff097624 */ /* 0x000fca00078e00ff */
[----:B------:R-:W-:-:S04]  /*b410*/  LEA R9, -R9, RZ, 0x7 ;  /* 0x000000ff09097211 */ /* 0x000fc800078e39ff */
[----:B------:R-:W-:Y:S02]  /*b420*/  SHF.R.S32.HI R4, RZ, 0x1f, R9 ;  /* 0x0000001fff047819 */ /* 0x000fe40000011409 */
.L_x_4666:
[----:B------:R-:W-:Y:S01]  /*b430*/  ISETP.GE.AND P0, PT, R84, c[0x0][0x220], PT ;  /* 0x0000880054007a0c */ /* 0x000fe20003f06270 */
[----:B------:R-:W-:Y:S01]  /*b440*/  IMAD.SHL.U32 R54, R105, 0x80, RZ ;  /* 0x0000008069367824 */ /* 0x000fe200078e00ff */
[----:B------:R-:W-:-:S04]  /*b450*/  LEA R164, P5, R9, R164, 0x1 ;  /* 0x000000a409a47211 */ /* 0x000fc800078a08ff */
[C---:B------:R-:W-:Y:S02]  /*b460*/  LEA.HI.X R165, R9.reuse, R165, R4, 0x1, P5 ;  /* 0x000000a509a57211 */ /* 0x040fe400028f0c04 */
[C-C-:B------:R-:W-:Y:S02]  /*b470*/  LOP3.LUT R53, R54.reuse, 0x20, R103.reuse, 0xfe, !PT ;  /* 0x0000002036357812 */ /* 0x140fe400078efe67 */
[----:B------:R-:W-:Y:S02]  /*b480*/  LOP3.LUT R55, R54, 0x28, R103, 0xfe, !PT ;  /* 0x0000002836377812 */ /* 0x000fe400078efe67 */
[----:B------:R-:W-:Y:S01]  /*b490*/  I2F R66, R53 ;  /* 0x0000003500427306 */ /* 0x000fe20000201400 */
        /* <DEDUP_REMOVED lines=16> */
[----:B------:R-:W-:Y:S01]  /*b5a0*/  @!PT LDS RZ, [RZ] ;  /* 0x00000000fffff984 */ /* 0x000fe20000000800 */
[----:B------:R-:W-:Y:S01]  /*b5b0*/  @!PT LDS RZ, [RZ] ;  /* 0x00000000fffff984 */ /* 0x000fe20000000800 */
[----:B------:R-:W-:Y:S01]  /*b5c0*/  @!PT LDS RZ, [RZ] ;  /* 0x00000000fffff984 */ /* 0x000fe20000000800 */
[----:B------:R1:W-:Y:S01]  /*b5d0*/  @!P0 LDGSTS.E.BYPASS.LTC128B.128 [R137+0x3000], [R164.64] ;  /* 0x03000000a4898fae */ /* 0x0003e2000b901d46 */
[----:B------:R-:W-:Y:S01]  /*b5e0*/  @!P0 LEA R10, P4, R6, c[0x0][0x170], 0x1 ;  /* 0x00005c00060a8a11 */ /* 0x000fe200078808ff */
[----:B------:R-:W-:Y:S01]  /*b5f0*/  @!P0 IMAD.X R5, R4, 0x1, R5, P3 ;  /* 0x0000000104058824 */ /* 0x000fe200018e0605 */
[----:B------:R-:W-:Y:S01]  /*b600*/  @!P0 LEA R14, P3, R8, c[0x0][0x170], 0x1 ;  /* 0x00005c00080e8a11 */ /* 0x000fe200078608ff */
[----:B------:R-:W-:Y:S01]  /*b610*/  @P0 STS.128 [R137+0x3800], RZ ;  /* 0x003800ff89000388 */ /* 0x000fe20000000c00 */
[----:B------:R-:W-:Y:S01]  /*b620*/  @!P0 IADD3.X R12, R4, R13, R3, P2, !PT ;  /* 0x0000000d040c8210 */ /* 0x000fe200017fe403 */
[----:B------:R-:W-:Y:S01]  /*b630*/  I2F R98, R55 ;  /* 0x0000003700627306 */ /* 0x000fe20000201400 */
[----:B------:R-:W-:-:S02]  /*b640*/  @!P0 LEA.HI.X R11, R6, c[0x0][0x174], R107, 0x1, P4 ;  /* 0x00005d00060b8a11 */ /* 0x000fc400020f0c6b */
[C---:B------:R-:W-:Y:S02]  /*b650*/  @!P0 LEA R4, P2, R7.reuse, c[0x0][0x170], 0x1 ;  /* 0x00005c0007048a11 */ /* 0x040fe400078408ff */
        /* <DEDUP_REMOVED lines=8> */
[----:B------:R-:W-:Y:S02]  /*b6e0*/  ISETP.GE.AND P2, PT, R52, 0x3, PT ;  /* 0x000000033400780c */ /* 0x000fe40003f46270 */
[----:B------:R-:W-:Y:S01]  /*b6f0*/  I2F R64, R3 ;  /* 0x0000000300407306 */ /* 0x000fe20000201400 */
[----:B------:R-:W-:Y:S01]  /*b700*/  @!PT LDS RZ, [RZ] ;  /* 0x00000000fffff984 */ /* 0x000fe20000000800 */
[----:B------:R-:W-:Y:S01]  /*b710*/  @!PT LDS RZ, [RZ] ;  /* 0x00000000fffff984 */ /* 0x000fe20000000800 */
[----:B------:R-:W-:Y:S01]  /*b720*/  @!PT LDS RZ, [RZ] ;  /* 0x00000000fffff984 */ /* 0x000fe20000000800 */
[----:B------:R3:W-:Y:S01]  /*b730*/  @!P0 LDGSTS.E.BYPASS.LTC128B.128 [R137+0x4000], [R14.64] ;  /* 0x040000000e898fae */ /* 0x0007e2000b901d46 */
[----:B------:R-:W-:-:S02]  /*b740*/  ISETP.GE.AND P6, PT, R3, R0, PT ;  /* 0x000000000300720c */ /* 0x000fc40003fc6270 */
[----:B------:R-:W-:Y:S01]  /*b750*/  ISETP.GE.AND P5, PT, R3, R2, PT ;  /* 0x000000020300720c */ /* 0x000fe20003fa6270 */
[----:B------:R-:W-:Y:S01]  /*b760*/  @P0 STS.128 [R137+0x4800], RZ ;  /* 0x004800ff89000388 */ /* 0x000fe20000000c00 */
[C-C-:B------:R-:W-:Y:S02]  /*b770*/  LOP3.LUT R107, R54.reuse, 0x50, R103.reuse, 0xfe, !PT ;  /* 0x00000050366b7812 */ /* 0x140fe400078efe67 */
[C-C-:B------:R-:W-:Y:S01]  /*b780*/  LOP3.LUT R109, R54.reuse, 0x58, R103.reuse, 0xfe, !PT ;  /* 0x00000058366d7812 */ /* 0x140fe200078efe67 */
[----:B------:R-:W-:Y:S01]  /*b790*/  @!PT LDS RZ, [RZ] ;  /* 0x00000000fffff984 */ /* 0x000fe20000000800 */
[----:B------:R-:W-:Y:S01]  /*b7a0*/  @!PT LDS RZ, [RZ] ;  /* 0x00000000fffff984 */ /* 0x000fe20000000800 */
[----:B------:R-:W-:Y:S01]  /*b7b0*/  @!PT LDS RZ, [RZ] ;  /* 0x00000000fffff984 */ /* 0x000fe20000000800 */
[----:B------:R4:W-:Y:S01]  /*b7c0*/  @!P0 LDGSTS.E.BYPASS.LTC128B.128 [R137+0x4800], [R4.64] ;  /* 0x0480000004898fae */ /* 0x0009e2000b901d46 */
[----:B------:R-:W-:Y:S01]  /*b7d0*/  I2F R100, R107 ;  /* 0x0000006b00647306 */ /* 0x000fe20000201400 */
[C-C-:B------:R-:W-:Y:S02]  /*b7e0*/  LOP3.LUT R143, R54.reuse, 0x60, R103.reuse, 0xfe, !PT ;  /* 0x00000060368f7812 */ /* 0x140fe400078efe67 */
[----:B------:R-:W-:Y:S01]  /*b7f0*/  LDSM.16.M88.4 R156, [R96] ;  /* 0x00000000609c783b */ /* 0x000fe20000000200 */
[----:B------:R-:W-:-:S03]  /*b800*/  LOP3.LUT R145, R54, 0x68, R103, 0xfe, !PT ;  /* 0x0000006836917812 */ /* 0x000fc600078efe67 */
[----:B------:R-:W5:Y:S01]  /*b810*/  LDSM.16.M88.4 R40, [R94+0x1800] ;  /* 0x001800005e28783b */ /* 0x000f620000000200 */
[----:B------:R-:W-:Y:S03]  /*b820*/  I2F R102, R109 ;  /* 0x0000006d00667306 */ /* 0x000fe60000201400 */
[----:B------:R-:W1:Y:S04]  /*b830*/  LDSM.16.M88.4 R48, [R94+0x1400] ;  /* 0x001400005e30783b */ /* 0x000e680000000200 */
[----:B------:R-:W1:Y:S01]  /*b840*/  LDSM.16.M88.4 R60, [R94+0x1000] ;  /* 0x001000005e3c783b */ /* 0x000e620000000200 */
[----:B------:R-:W-:Y:S03]  /*b850*/  I2F R104, R143 ;  /* 0x0000008f00687306 */ /* 0x000fe60000201400 */
[----:B------:R-:W1:Y:S04]  /*b860*/  LDSM.16.M88.4 R32, [R94+0x1c00] ;  /* 0x001c00005e20783b */ /* 0x000e680000000200 */
[----:B------:R-:W-:Y:S01]  /*b870*/  LDSM.16.M88.4 R152, [R95] ;  /* 0x000000005f98783b */ /* 0x000fe20000000200 */
[----:B------:R-:W-:Y:S03]  /*b880*/  I2F R112, R145 ;  /* 0x0000009100707306 */ /* 0x000fe60000201400 */
[----:B------:R-:W3:Y:S04]  /*b890*/  LDSM.16.M88.4 R76, [R91] ;  /* 0x000000005b4c783b */ /* 0x000ee80000000200 */
[----:B------:R-:W3:Y:S04]  /*b8a0*/  LDSM.16.M88.4 R80, [R92] ;  /* 0x000000005c50783b */ /* 0x000ee80000000200 */
[----:B------:R-:W3:Y:S04]  /*b8b0*/  LDSM.16.M88.4 R148, [R93] ;  /* 0x000000005d94783b */ /* 0x000ee80000000200 */
[----:B------:R-:W3:Y:S04]  /*b8c0*/  LDSM.16.M88.4 R72, [R90] ;  /* 0x000000005a48783b */ /* 0x000ee80000000200 */
[----:B--2---:R-:W2:Y:S01]  /*b8d0*/  LDSM.16.M88.4 R8, [R94+0x2800] ;  /* 0x002800005e08783b */ /* 0x004ea20000000200 */
[C---:B-----5:R-:W-:Y:S03]  /*b8e0*/  HMMA.16816.F32 R44, R156.reuse, R40, RZ ;  /* 0x000000289c2c723c */ /* 0x060fe600000018ff */
[----:B------:R-:W5:Y:S04]  /*b8f0*/  LDSM.16.M88.4 R16, [R94+0x2400] ;  /* 0x002400005e10783b */ /* 0x000f680000000200 */
[----:B------:R-:W2:Y:S01]  /*b900*/  LDSM.16.M88.4 R24, [R94+0x2000] ;  /* 0x002000005e18783b */ /* 0x000ea20000000200 */
[C---:B------:R-:W-:Y:S03]  /*b910*/  HMMA.16816.F32 R40, R156.reuse, R42, RZ ;  /* 0x0000002a9c28723c */ /* 0x040fe600000018ff */
[----:B------:R-:W4:Y:S04]  /*b920*/  LDSM.16.M88.4 R160, [R94+0x2c00] ;  /* 0x002c00005ea0783b */ /* 0x000f280000000200 */
[----:B------:R-:W0:Y:S01]  /*b930*/  LDGDEPBAR ;  /* 0x00000000000079af */ /* 0x000e220000000000 */
[C---:B-1----:R-:W-:Y:S08]  /*b940*/  HMMA.16816.F32 R56, R156.reuse, R48, RZ ;  /* 0x000000309c38723c */ /* 0x042ff000000018ff */
[C---:B------:R-:W-:Y:S08]  /*b950*/  HMMA.16816.F32 R48, R156.reuse, R50, RZ ;  /* 0x000000329c30723c */ /* 0x040ff000000018ff */
[C---:B------:R-:W-:Y:S08]  /*b960*/  HMMA.16816.F32 R68, R156.reuse, R60, RZ ;  /* 0x0000003c9c44723c */ /* 0x040ff000000018ff */
[C---:B------:R-:W-:Y:S08]  /*b970*/  HMMA.16816.F32 R60, R156.reuse, R62, RZ ;  /* 0x0000003e9c3c723c */ /* 0x040ff000000018ff */
[C---:B------:R-:W-:Y:S08]  /*b980*/  HMMA.16816.F32 R36, R156.reuse, R32, RZ ;  /* 0x000000209c24723c */ /* 0x040ff000000018ff */
[----:B------:R-:W-:Y:S08]  /*b990*/  HMMA.16816.F32 R32, R156, R34, RZ ;  /* 0x000000229c20723c */ /* 0x000ff000000018ff */
[C---:B---3--:R-:W-:Y:S08]  /*b9a0*/  HMMA.16816.F32 R44, R152.reuse, R76, R44 ;  /* 0x0000004c982c723c */ /* 0x048ff0000000182c */
[C---:B------:R-:W-:Y:S01]  /*b9b0*/  HMMA.16816.F32 R40, R152.reuse, R78, R40 ;  /* 0x0000004e9828723c */ /* 0x040fe20000001828 */
[----:B------:R-:W1:Y:S07]  /*b9c0*/  LDSM.16.M88.4 R76, [R87] ;  /* 0x00000000574c783b */ /* 0x000e6e0000000200 */
[C---:B------:R-:W-:Y:S08]  /*b9d0*/  HMMA.16816.F32 R56, R152.reuse, R80, R56 ;  /* 0x000000509838723c */ /* 0x040ff00000001838 */
[C---:B------:R-:W-:Y:S01]  /*b9e0*/  HMMA.16816.F32 R48, R152.reuse, R82, R48 ;  /* 0x000000529830723c */ /* 0x040fe20000001830 */
[----:B------:R-:W3:Y:S07]  /*b9f0*/  LDSM.16.M88.4 R80, [R88] ;  /* 0x000000005850783b */ /* 0x000eee0000000200 */
[----:B------:R-:W-:Y:S01]  /*ba00*/  HMMA.16816.F32 R68, R152, R148, R68 ;  /* 0x000000949844723c */ /* 0x000fe20000001844 */
[----:B------:R-:W-:-:S07]  /*ba10*/  FMUL.FTZ R40, R40, c[0x0][0x2ec] ;  /* 0x0000bb0028287a20 */ /* 0x000fce0000410000 */
[C---:B------:R-:W-:Y:S01]  /*ba20*/  HMMA.16816.F32 R60, R152.reuse, R150, R60 ;  /* 0x00000096983c723c */ /* 0x040fe2000000183c */
[----:B------:R-:W1:Y:S01]  /*ba30*/  LDSM.16.M88.4 R148, [R89] ;  /* 0x000000005994783b */ /* 0x000e620000000200 */
[----:B------:R-:W-:Y:S02]  /*ba40*/  FMUL.FTZ R59, R59, c[0x0][0x2ec] ;  /* 0x0000bb003b3b7a20 */ /* 0x000fe40000410000 */
[----:B------:R-:W-:Y:S02]  /*ba50*/  FMUL.FTZ R58, R58, c[0x0][0x2ec] ;  /* 0x0000bb003a3a7a20 */ /* 0x000fe40000410000 */
[----:B------:R-:W-:Y:S02]  /*ba60*/  MUFU.TANH R114, R59 ;  /* 0x0000003b00727308 */ /* 0x000fe40000002400 */
[----:B------:R-:W-:Y:S01]  /*ba70*/  HMMA.16816.F32 R36, R152, R72, R36 ;  /* 0x000000489824723c */ /* 0x000fe20000001824 */
[----:B------:R-:W-:Y:S02]  /*ba80*/  FMUL.FTZ R50, R50, c[0x0][0x2ec] ;  /* 0x0000bb0032327a20 */ /* 0x000fe40000410000 */
[----:B------:R-:W-:-:S02]  /*ba90*/  FMUL.FTZ R48, R48, c[0x0][0x2ec] ;  /* 0x0000bb0030307a20 */ /* 0x000fc40000410000 */
[----:B------:R-:W-:Y:S01]  /*baa0*/  FMUL.FTZ R51, R51, c[0x0][0x2ec] ;  /* 0x0000bb0033337a20 */ /* 0x000fe20000410000 */
[----:B------:R-:W-:Y:S02]  /*bab0*/  MUFU.TANH R58, R58 ;  /* 0x0000003a003a7308 */ /* 0x000fe40000002400 */
[----:B------:R-:W-:Y:S01]  /*bac0*/  HMMA.16816.F32 R32, R152, R74, R32 ;  /* 0x0000004a9820723c */ /* 0x000fe20000001820 */
[----:B------:R-:W1:Y:S01]  /*bad0*/  LDSM.16.M88.4 R72, [R86] ;  /* 0x000000005648783b */ /* 0x000e620000000200 */
[----:B------:R-:W-:Y:S01]  /*bae0*/  FMUL.FTZ R106, R69, c[0x0][0x2ec] ;  /* 0x0000bb00456a7a20 */ /* 0x000fe20000410000 */
[----:B------:R-:W-:-:S04]  /*baf0*/  DEPBAR.LE SB0, 0x0 ;  /* 0x000080000000791a */ /* 0x000fc80000000000 */
[----:B------:R-:W-:Y:S01]  /*bb00*/  MUFU.TANH R50, R50 ;  /* 0x0000003200327308 */ /* 0x000fe20000002400 */
[C---:B--2---:R-:W-:Y:S01]  /*bb10*/  HMMA.16816.F32 R12, R156.reuse, R8, RZ ;  /* 0x000000089c0c723c */ /* 0x044fe200000018ff */
[----:B------:R-:W-:Y:S02]  /*bb20*/  FMUL.FTZ R108, R61, c[0x0][0x2ec] ;  /* 0x0000bb003d6c7a20 */ /* 0x000fe40000410000 */
[----:B------:R-:W-:Y:S02]  /*bb30*/  FMUL.FTZ R63, R63, c[0x0][0x2ec] ;  /* 0x0000bb003f3f7a20 */ /* 0x000fe40000410000 */
[----:B------:R-:W-:Y:S02]  /*bb40*/  FMUL.FTZ R60, R60, c[0x0][0x2ec] ;  /* 0x0000bb003c3c7a20 */ /* 0x000fe40000410000 */
[----:B------:R-:W-:Y:S01]  /*bb50*/  MUFU.TANH R106, R106 ;  /* 0x0000006a006a7308 */ /* 0x000fe20000002400 */
[----:B-----5:R-:W-:Y:S01]  /*bb60*/  HMMA.16816.F32 R20, R156, R16, RZ ;  /* 0x000000109c14723c */ /* 0x020fe200000018ff */
[----:B------:R-:W-:-:S02]  /*bb70*/  FMUL.FTZ R116, R37, c[0x0][0x2ec] ;  /* 0x0000bb0025747a20 */ /* 0x000fc40000410000 */
[----:B------:R-:W-:Y:S02]  /*bb80*/  FMUL.FTZ R39, R39, c[0x0][0x2ec] ;  /* 0x0000bb0027277a20 */ /* 0x000fe40000410000 */
[----:B------:R-:W-:Y:S02]  /*bb90*/  FMUL.FTZ R61, R56, c[0x0][0x2ec] ;  /* 0x0000bb00383d7a20 */ /* 0x000fe40000410000 */
[----:B------:R-:W-:Y:S01]  /*bba0*/  MUFU.TANH R108, R108 ;  /* 0x0000006c006c7308 */ /* 0x000fe20000002400 */
[----:B------:R-:W-:Y:S01]  /*bbb0*/  HMMA.16816.F32 R16, R156, R18, RZ ;  /* 0x000000129c10723c */ /* 0x000fe200000018ff */
[----:B------:R-:W-:Y:S02]  /*bbc0*/  FMUL.FTZ R33, R33, c[0x0][0x2ec] ;  /* 0x0000bb0021217a20 */ /* 0x000fe40000410000 */
[----:B------:R-:W-:Y:S02]  /*bbd0*/  FMUL.FTZ R32, R32, c[0x0][0x2ec] ;  /* 0x0000bb0020207a20 */ /* 0x000fe40000410000 */
[----:B------:R-:W-:-:S02]  /*bbe0*/  FMUL.FTZ R56, R57, c[0x0][0x2ec] ;  /* 0x0000bb0039387a20 */ /* 0x000fc40000410000 */
[----:B------:R-:W-:Y:S01]  /*bbf0*/  MUFU.TANH R170, R33 ;  /* 0x0000002100aa7308 */ /* 0x000fe20000002400 */
[C---:B------:R-:W-:Y:S01]  /*bc00*/  HMMA.16816.F32 R8, R156.reuse, R10, RZ ;  /* 0x0000000a9c08723c */ /* 0x040fe200000018ff */
[----:B------:R-:W-:Y:S02]  /*bc10*/  FMUL.FTZ R36, R36, c[0x0][0x2ec] ;  /* 0x0000bb0024247a20 */ /* 0x000fe40000410000 */
[----:B------:R-:W-:Y:S02]  /*bc20*/  FMUL.FTZ R62, R62, c[0x0][0x2ec] ;  /* 0x0000bb003e3e7a20 */ /* 0x000fe40000410000 */
[----:B------:R-:W-:Y:S02]  /*bc30*/  FMUL.FTZ R38, R38, c[0x0][0x2ec] ;  /* 0x0000bb0026267a20 */ /* 0x000fe40000410000 */
[----:B------:R-:W-:Y:S01]  /*bc40*/  MUFU.TANH R110, R63 ;  /* 0x0000003f006e7308 */ /* 0x000fe20000002400 */
[----:B------:R-:W-:Y:S01]  /*bc50*/  HMMA.16816.F32 R28, R156, R24, RZ ;  /* 0x000000189c1c723c */ /* 0x000fe200000018ff */
[----:B------:R-:W-:-:S06]  /*bc60*/  FMUL.FTZ R68, R68, c[0x0][0x2ec] ;  /* 0x0000bb0044447a20 */ /* 0x000fcc0000410000 */
[----:B------:R-:W-:Y:S01]  /*bc70*/  MUFU.TANH R116, R116 ;  /* 0x0000007400747308 */ /* 0x000fe20000002400 */
[C---:B------:R-:W-:Y:S07]  /*bc80*/  HMMA.16816.F32 R24, R156.reuse, R26, RZ ;  /* 0x0000001a9c18723c */ /* 0x040fee00000018ff */
[----:B------:R-:W-:Y:S01]  /*bc90*/  MUFU.TANH R118, R39 ;  /* 0x0000002700767308 */ /* 0x000fe20000002400 */
[C---:B----4-:R-:W-:Y:S07]  /*bca0*/  HMMA.16816.F32 R4, R156.reuse, R160, RZ ;  /* 0x000000a09c04723c */ /* 0x050fee00000018ff */
[----:B------:R-:W-:Y:S01]  /*bcb0*/  FMUL.FTZ R160, R47, c[0x0][0x2ec] ;  /* 0x0000bb002fa07a20 */ /* 0x000fe20000410000 */
[----:B------:R-:W-:Y:S01]  /*bcc0*/  HMMA.16816.F32 R156, R156, R162, RZ ;  /* 0x000000a29c9c723c */ /* 0x000fe200000018ff */
[----:B------:R2:W4:Y:S07]  /*bcd0*/  MUFU.TANH R47, R40 ;  /* 0x00000028002f7308 */ /* 0x00052e0000002400 */
[C---:B-1----:R-:W-:Y:S01]  /*bce0*/  HMMA.16816.F32 R12, R152.reuse, R76, R12 ;  /* 0x0000004c980c723c */ /* 0x042fe2000000180c */
[----:B------:R-:W-:Y:S06]  /*bcf0*/  MUFU.TANH R37, R32 ;  /* 0x0000002000257308 */ /* 0x000fec0000002400 */
[----:B------:R-:W-:Y:S01]  /*bd00*/  LOP3.LUT R77, R54, 0x8, R103, 0xfe, !PT ;  /* 0x00000008364d7812 */ /* 0x000fe200078efe67 */
[----:B---3--:R-:W-:Y:S01]  /*bd10*/  HMMA.16816.F32 R16, R152, R82, R16 ;  /* 0x000000529810723c */ /* 0x008fe20000001810 */
[----:B--2---:R-:W-:Y:S01]  /*bd20*/  FMUL.FTZ R40, R34, c[0x0][0x2ec] ;  /* 0x0000bb0022287a20 */ /* 0x004fe20000410000 */
[----:B------:R1:W-:Y:S01]  /*bd30*/  MUFU.TANH R69, R60 ;  /* 0x0000003c00457308 */ /* 0x0003e20000002400 */
[----:B------:R-:W-:-:S02]  /*bd40*/  FMUL.FTZ R34, R35, c[0x0][0x2ec] ;  /* 0x0000bb0023227a20 */ /* 0x000fc40000410000 */
[----:B----4-:R-:W-:Y:S02]  /*bd50*/  FFMA.FTZ R47, R97, R98, R47 ;  /* 0x00000062612f7223 */ /* 0x010fe4000001002f */
[C-C-:B------:R-:W-:Y:S01]  /*bd60*/  LOP3.LUT R83, R54.reuse, 0x78, R103.reuse, 0xfe, !PT ;  /* 0x0000007836537812 */ /* 0x140fe200078efe67 */
[C---:B------:R-:W-:Y:S02]  /*bd70*/  HMMA.16816.F32 R8, R152.reuse, R78, R8 ;  /* 0x0000004e9808723c */ /* 0x040fe40000001808 */
[----:B------:R-:W-:Y:S05]  /*bd80*/  MUFU.TANH R34, R34 ;  /* 0x0000002200227308 */ /* 0x000fea0000002400 */
[----:B------:R-:W-:Y:S01]  /*bd90*/  LOP3.LUT R79, R54, 0x10, R103, 0xfe, !PT ;  /* 0x00000010364f7812 */ /* 0x000fe200078efe67 */
[----:B------:R-:W-:Y:S01]  /*bda0*/  HMMA.16816.F32 R20, R152, R80, R20 ;  /* 0x000000509814723c */ /* 0x000fe20000001814 */
[----:B------:R-:W-:Y:S01]  /*bdb0*/  FMUL.FTZ R12, R12, c[0x0][0x2ec] ;  /* 0x0000bb000c0c7a20 */ /* 0x000fe20000410000 */
[----:B------:R-:W-:Y:S01]  /*bdc0*/  MUFU.TANH R56, R56 ;  /* 0x0000003800387308 */ /* 0x000fe20000002400 */
[----:B------:R-:W-:-:S02]  /*bdd0*/  FMUL.FTZ R174, R13, c[0x0][0x2ec] ;  /* 0x0000bb000dae7a20 */ /* 0x000fc40000410000 */
[----:B------:R-:W-:Y:S02]  /*bde0*/  FMUL.FTZ R14, R14, c[0x0][0x2ec] ;  /* 0x0000bb000e0e7a20 */ /* 0x000fe40000410000 */
[----:B------:R-:W-:Y:S01]  /*bdf0*/  FMUL.FTZ R178, R15, c[0x0][0x2ec] ;  /* 0x0000bb000fb27a20 */ /* 0x000fe20000410000 */
[C---:B------:R-:W-:Y:S01]  /*be00*/  HMMA.16816.F32 R28, R152.reuse, R148, R28 ;  /* 0x00000094981c723c */ /* 0x040fe2000000181c */
[----:B------:R-:W-:Y:S01]  /*be10*/  FMUL.FTZ R166, R17, c[0x0][0x2ec] ;  /* 0x0000bb0011a67a20 */ /* 0x000fe20000410000 */
[----:B------:R-:W-:Y:S01]  /*be20*/  MUFU.TANH R48, R48 ;  /* 0x0000003000307308 */ /* 0x000fe20000002400 */
[----:B------:R-:W-:Y:S01]  /*be30*/  FMUL.FTZ R16, R16, c[0x0][0x2ec] ;  /* 0x0000bb0010107a20 */ /* 0x000fe20000410000 */
[--C-:B------:R-:W-:Y:S01]  /*be40*/  LOP3.LUT R81, R54, 0x70, R103.reuse, 0xfe, !PT ;  /* 0x0000007036517812 */ /* 0x100fe200078efe67 */
[----:B------:R-:W-:Y:S02]  /*be50*/  FMUL.FTZ R176, R19, c[0x0][0x2ec] ;  /* 0x0000bb0013b07a20 */ /* 0x000fe40000410000 */
[----:B-1----:R-:W-:Y:S01]  /*be60*/  FMUL.FTZ R60, R49, c[0x0][0x2ec] ;  /* 0x0000bb00313c7a20 */ /* 0x002fe20000410000 */
[----:B------:R-:W-:Y:S01]  /*be70*/  HMMA.16816.F32 R156, R152, R74, R156 ;  /* 0x0000004a989c723c */ /* 0x000fe2000000189c */
[----:B------:R-:W-:Y:S01]  /*be80*/  FMUL.FTZ R13, R8, c[0x0][0x2ec] ;  /* 0x0000bb00080d7a20 */ /* 0x000fe20000410000 */
[----:B------:R-:W-:Y:S01]  /*be90*/  MUFU.TANH R17, R12 ;  /* 0x0000000c00117308 */ /* 0x000fe20000002400 */
[----:B------:R-:W-:Y:S01]  /*bea0*/  FMUL.FTZ R172, R9, c[0x0][0x2ec] ;  /* 0x0000bb0009ac7a20 */ /* 0x000fe20000410000 */
[----:B------:R-:W-:Y:S01]  /*beb0*/  LOP3.LUT R149, R54, 0x38, R103, 0xfe, !PT ;  /* 0x0000003836957812 */ /* 0x000fe200078efe67 */
[----:B------:R-:W-:-:S02]  /*bec0*/  FMUL.FTZ R10, R10, c[0x0][0x2ec] ;  /* 0x0000bb000a0a7a20 */ /* 0x000fc40000410000 */
[----:B------:R-:W-:Y:S01]  /*bed0*/  LOP3.LUT R75, R54, R103, RZ, 0xfc, !PT ;  /* 0x00000067364b7212 */ /* 0x000fe200078efcff */
[C---:B------:R-:W-:Y:S01]  /*bee0*/  HMMA.16816.F32 R24, R152.reuse, R150, R24 ;  /* 0x000000969818723c */ /* 0x040fe20000001818 */
[----:B------:R-:W-:Y:S01]  /*bef0*/  FMUL.FTZ R22, R22, c[0x0][0x2ec] ;  /* 0x0000bb0016167a20 */ /* 0x000fe20000410000 */
[----:B------:R-:W-:Y:S01]  /*bf00*/  MUFU.TANH R19, R14 ;  /* 0x0000000e00137308 */ /* 0x000fe20000002400 */
[----:B------:R-:W-:Y:S01]  /*bf10*/  IADD3 R33, R75, 0x9, RZ ;  /* 0x000000094b217810 */ /* 0x000fe20007ffe0ff */
[----:B------:R-:W-:Y:S01]  /*bf20*/  FMUL.FTZ R162, R21, c[0x0][0x2ec] ;  /* 0x0000bb0015a27a20 */ /* 0x000fe20000410000 */
[C---:B------:R-:W-:Y:S01]  /*bf30*/  IADD3 R9, R75.reuse, 0x31, RZ ;  /* 0x000000314b097810 */ /* 0x040fe20007ffe0ff */
[----:B------:R-:W-:Y:S01]  /*bf40*/  FMUL.FTZ R49, R44, c[0x0][0x2ec] ;  /* 0x0000bb002c317a20 */ /* 0x000fe20000410000 */
[C---:B------:R-:W-:Y:S01]  /*bf50*/  IADD3 R151, R75.reuse, 0x1, RZ ;  /* 0x000000014b977810 */ /* 0x040fe20007ffe0ff */
[----:B------:R-:W-:Y:S01]  /*bf60*/  HMMA.16816.F32 R4, R152, R72, R4 ;  /* 0x000000489804723c */ /* 0x000fe20000001804 */
[----:B------:R-:W-:Y:S01]  /*bf70*/  IADD3 R35, R75, 0x39, RZ ;  /* 0x000000394b237810 */ /* 0x000fe20007ffe0ff */
[----:B------:R-:W1:Y:S01]  /*bf80*/  I2F R8, R33 ;  /* 0x0000002100087306 */ /* 0x000e620000201400 */
[----:B------:R-:W-:Y:S01]  /*bf90*/  FMUL.FTZ R32, R31, c[0x0][0x2ec] ;  /* 0x0000bb001f207a20 */ /* 0x000fe20000410000 */
[----:B------:R-:W-:Y:S01]  /*bfa0*/  ISETP.GE.AND P4, PT, R151, R0, PT ;  /* 0x000000009700720c */ /* 0x000fe20003f86270 */
[----:B------:R-:W-:Y:S01]  /*bfb0*/  FMUL.FTZ R44, R45, c[0x0][0x2ec] ;  /* 0x0000bb002d2c7a20 */ /* 0x000fe20000410000 */
[----:B------:R-:W-:Y:S01]  /*bfc0*/  ISETP.GE.AND P3, PT, R151, R2, PT ;  /* 0x000000029700720c */ /* 0x000fe20003f66270 */
[----:B------:R-:W-:Y:S01]  /*bfd0*/  FMUL.FTZ R152, R70, c[0x0][0x2ec] ;  /* 0x0000bb0046987a20 */ /* 0x000fe20000410000 */
[----:B------:R-:W-:Y:S01]  /*bfe0*/  IADD3 R39, R75, 0x11, RZ ;  /* 0x000000114b277810 */ /* 0x000fe20007ffe0ff */
[----:B------:R-:W-:Y:S01]  /*bff0*/  FMUL.FTZ R70, R71, c[0x0][0x2ec] ;  /* 0x0000bb0047467a20 */ /* 0x000fe20000410000 */
[----:B------:R-:W-:Y:S01]  /*c000*/  I2F R82, R151 ;  /* 0x0000009700527306 */ /* 0x000fe20000201400 */
[----:B------:R-:W-:Y:S01]  /*c010*/  FMUL.FTZ R154, R41, c[0x0][0x2ec] ;  /* 0x0000bb00299a7a20 */ /* 0x000fe20000410000 */
[----:B------:R-:W-:Y:S01]  /*c020*/  LOP3.LUT R73, R54, 0x30, R103, 0xfe, !PT ;  /* 0x0000003036497812 */ /* 0x000fe200078efe67 */
[----:B------:R-:W-:-:S02]  /*c030*/  FMUL.FTZ R41, R42, c[0x0][0x2ec] ;  /* 0x0000bb002a297a20 */ /* 0x000fc40000410000 */
[----:B------:R-:W-:Y:S02]  /*c040*/  FMUL.FTZ R42, R43, c[0x0][0x2ec] ;  /* 0x0000bb002b2a7a20 */ /* 0x000fe40000410000 */
[----:B------:R-:W-:Y:S01]  /*c050*/  FMUL.FTZ R45, R46, c[0x0][0x2ec] ;  /* 0x0000bb002e2d7a20 */ /* 0x000fe20000410000 */
[----:B------:R-:W-:Y:S01]  /*c060*/  I2F R76, R151 ;  /* 0x00000097004c7306 */ /* 0x000fe20000201400 */
[----:B------:R-:W-:Y:S02]  /*c070*/  FMUL.FTZ R46, R28, c[0x0][0x2ec] ;  /* 0x0000bb001c2e7a20 */ /* 0x000fe40000410000 */
[----:B------:R-:W-:Y:S02]  /*c080*/  FMUL.FTZ R28, R29, c[0x0][0x2ec] ;  /* 0x0000bb001d1c7a20 */ /* 0x000fe40000410000 */
[----:B------:R-:W-:Y:S02]  /*c090*/  FMUL.FTZ R20, R20, c[0x0][0x2ec] ;  /* 0x0000bb0014147a20 */ /* 0x000fe40000410000 */
[----:B------:R-:W-:Y:S01]  /*c0a0*/  FMUL.FTZ R18, R18, c[0x0][0x2ec] ;  /* 0x0000bb0012127a20 */ /* 0x000fe20000410000 */
[----:B------:R-:W-:Y:S01]  /*c0b0*/  MUFU.TANH R70, R70 ;  /* 0x0000004600467308 */ /* 0x000fe20000002400 */
[----:B-1----:R-:W-:-:S02]  /*c0c0*/  FFMA.FTZ R8, R97, R8, R108 ;  /* 0x0000000861087223 */ /* 0x002fc4000001006c */
[----:B------:R-:W-:Y:S02]  /*c0d0*/  FMUL.FTZ R168, R23, c[0x0][0x2ec] ;  /* 0x0000bb0017a87a20 */ /* 0x000fe40000410000 */
[----:B------:R-:W-:Y:S02]  /*c0e0*/  FFMA.FTZ R48, R97, R64, R48 ;  /* 0x0000004061307223 */ /* 0x000fe40000010030 */
[----:B------:R-:W-:Y:S01]  /*c0f0*/  FMUL.FTZ R4, R4, c[0x0][0x2ec] ;  /* 0x0000bb0004047a20 */ /* 0x000fe20000410000 */
[----:B------:R-:W1:Y:S01]  /*c100*/  I2F R12, R33 ;  /* 0x00000021000c7306 */ /* 0x000e620000201400 */
[----:B------:R-:W-:Y:S02]  /*c110*/  FMUL.FTZ R156, R156, c[0x0][0x2ec] ;  /* 0x0000bb009c9c7a20 */ /* 0x000fe40000410000 */
[----:B------:R-:W-:Y:S02]  /*c120*/  FMUL.FTZ R24, R24, c[0x0][0x2ec] ;  /* 0x0000bb0018187a20 */ /* 0x000fe40000410000 */
[----:B------:R-:W-:-:S02]  /*c130*/  FMUL.FTZ R30, R30, c[0x0][0x2ec] ;  /* 0x0000bb001e1e7a20 */ /* 0x000fc40000410000 */
[----:B------:R-:W-:Y:S01]  /*c140*/  FMUL.FTZ R25, R25, c[0x0][0x2ec] ;  /* 0x0000bb0019197a20 */ /* 0x000fe20000410000 */
[----:B------:R-:W2:Y:S01]  /*c150*/  I2F R3, R9 ;  /* 0x0000000900037306 */ /* 0x000ea20000201400 */
[----:B------:R-:W-:Y:S02]  /*c160*/  FMUL.FTZ R159, R159, c[0x0][0x2ec] ;  /* 0x0000bb009f9f7a20 */ /* 0x000fe40000410000 */
[----:B------:R-:W-:-:S05]  /*c170*/  FMUL.FTZ R157, R157, c[0x0][0x2ec] ;  /* 0x0000bb009d9d7a20 */ /* 0x000fca0000410000 */
[----:B------:R-:W3:Y:S01]  /*c180*/  I2F R14, R9 ;  /* 0x00000009000e7306 */ /* 0x000ee20000201400 */
[----:B-1----:R-:W-:-:S07]  /*c190*/  FFMA.FTZ R110, R97, R12, R110 ;  /* 0x0000000c616e7223 */ /* 0x002fce000001006e */
[----:B------:R1:W4:Y:S01]  /*c1a0*/  MUFU.TANH R31, R22 ;  /* 0x00000016001f7308 */ /* 0x0003220000002400 */
[----:B--2---:R-:W-:-:S07]  /*c1b0*/  FFMA.FTZ R3, R97, R3, R116 ;  /* 0x0000000361037223 */ /* 0x004fce0000010074 */
[----:B------:R-:W-:Y:S01]  /*c1c0*/  MUFU.TANH R21, R16 ;  /* 0x0000001000157308 */ /* 0x000fe20000002400 */
[----:B---3--:R-:W-:-:S07]  /*c1d0*/  FFMA.FTZ R118, R97, R14, R118 ;  /* 0x0000000e61767223 */ /* 0x008fce0000010076 */
[----:B------:R2:W-:Y:S01]  /*c1e0*/  MUFU.TANH R15, R10 ;  /* 0x0000000a000f7308 */ /* 0x0005e20000002400 */
[C---:B-1----:R-:W-:Y:S02]  /*c1f0*/  FFMA.FTZ R22, R97.reuse, R82, R106 ;  /* 0x0000005261167223 */ /* 0x042fe4000001006a */
[----:B----4-:R-:W-:-:S03]  /*c200*/  FFMA.FTZ R31, R97, R100, R31 ;  /* 0x00000064611f7223 */ /* 0x010fc6000001001f */
[----:B------:R-:W-:Y:S02]  /*c210*/  FSEL R22, R22, -INF , !P4 ;  /* 0xff80000016167808 */ /* 0x000fe40006000000 */
[----:B------:R-:W1:Y:S01]  /*c220*/  I2F R43, R35 ;  /* 0x00000023002b7306 */ /* 0x000e620000201400 */
[----:B------:R-:W-:Y:S01]  /*c230*/  ISETP.GE.AND P4, PT, R33, R0, PT ;  /* 0x000000002100720c */ /* 0x000fe20003f86270 */
[----:B--2---:R-:W-:-:S06]  /*c240*/  FFMA.FTZ R10, R97, R76, R70 ;  /* 0x0000004c610a7223 */ /* 0x004fcc0000010046 */
[----:B------:R-:W2:Y:S01]  /*c250*/  I2F R16, R35 ;  /* 0x0000002300107306 */ /* 0x000ea20000201400 */
[----:B------:R-:W-:Y:S01]  /*c260*/  FMUL.FTZ R76, R5, c[0x0][0x2ec] ;  /* 0x0000bb00054c7a20 */ /* 0x000fe20000410000 */
[----:B------:R-:W-:Y:S01]  /*c270*/  LOP3.LUT R5, R54, R103, RZ, 0xfc, !PT ;  /* 0x0000006736057212 */ /* 0x000fe200078efcff */
[----:B------:R-:W-:Y:S01]  /*c280*/  FFMA.FTZ R70, R97, R104, R19 ;  /* 0x0000006861467223 */ /* 0x000fe20000010013 */
[----:B------:R-:W-:Y:S02]  /*c290*/  FSEL R10, R10, -INF , !P3 ;  /* 0xff8000000a0a7808 */ /* 0x000fe40005800000 */
[----:B------:R-:W-:Y:S01]  /*c2a0*/  ISETP.GE.AND P3, PT, R33, R2, PT ;  /* 0x000000022100720c */ /* 0x000fe20003f66270 */
[----:B-1----:R-:W-:Y:S01]  /*c2b0*/  FFMA.FTZ R43, R97, R43, R34 ;  /* 0x0000002b612b7223 */ /* 0x002fe20000010022 */
[----:B------:R-:W-:Y:S01]  /*c2c0*/  IADD3 R33, R75, 0x41, RZ ;  /* 0x000000414b217810 */ /* 0x000fe20007ffe0ff */
[----:B------:R1:W3:Y:S01]  /*c2d0*/  MUFU.TANH R23, R18 ;  /* 0x0000001200177308 */ /* 0x0002e20000002400 */
[----:B------:R-:W-:Y:S01]  /*c2e0*/  LOP3.LUT R19, R54, 0x38, R103, 0xfe, !PT ;  /* 0x0000003836137812 */ /* 0x000fe200078efe67 */
[----:B--2---:R-:W-:-:S06]  /*c2f0*/  FFMA.FTZ R14, R97, R16, R170 ;  /* 0x00000010610e7223 */ /* 0x004fcc00000100aa */
[----:B------:R-:W-:Y:S08]  /*c300*/  MUFU.TANH R28, R28 ;  /* 0x0000001c001c7308 */ /* 0x000ff00000002400 */
[----:B------:R-:W-:Y:S01]  /*c310*/  MUFU.TANH R29, R20 ;  /* 0x00000014001d7308 */ /* 0x000fe20000002400 */
[----:B-1----:R-:W-:Y:S01]  /*c320*/  FSEL R18, R8, -INF , !P4 ;  /* 0xff80000008127808 */ /* 0x002fe20006000000 */
[----:B---3--:R-:W-:Y:S01]  /*c330*/  FFMA.FTZ R23, R97, R102, R23 ;  /* 0x0000006661177223 */ /* 0x008fe20000010017 */
[----:B------:R-:W-:-:S02]  /*c340*/  FSEL R8, R110, -INF , !P3 ;  /* 0xff8000006e087808 */ /* 0x000fc40005800000 */
[C---:B------:R-:W-:Y:S02]  /*c350*/  ISETP.GE.AND P4, PT, R9.reuse, R0, PT ;  /* 0x000000000900720c */ /* 0x040fe40003f86270 */
[----:B------:R-:W-:Y:S01]  /*c360*/  ISETP.GE.AND P3, PT, R9, R2, PT ;  /* 0x000000020900720c */ /* 0x000fe20003f66270 */
[----:B------:R-:W1:Y:S01]  /*c370*/  I2F R12, R33 ;  /* 0x00000021000c7306 */ /* 0x000e620000201400 */
[----:B------:R-:W-:Y:S02]  /*c380*/  FSEL R16, R3, -INF , !P4 ;  /* 0xff80000003107808 */ /* 0x000fe40006000000 */
[----:B------:R-:W-:Y:S02]  /*c390*/  FSEL R118, R118, -INF , !P3 ;  /* 0xff80000076767808 */ /* 0x000fe40005800000 */
[C---:B------:R-:W-:Y:S02]  /*c3a0*/  ISETP.GE.AND P4, PT, R35.reuse, R0, PT ;  /* 0x000000002300720c */ /* 0x040fe40003f86270 */
[----:B------:R-:W-:Y:S01]  /*c3b0*/  ISETP.GE.AND P3, PT, R35, R2, PT ;  /* 0x000000022300720c */ /* 0x000fe20003f66270 */
[----:B------:R-:W-:Y:S01]  /*c3c0*/  MUFU.TANH R32, R32 ;  /* 0x0000002000207308 */ /* 0x000fe20000002400 */
[----:B------:R-:W-:-:S02]  /*c3d0*/  FSEL R14, R14, -INF , !P4 ;  /* 0xff8000000e0e7808 */ /* 0x000fc40006000000 */
[----:B------:R-:W-:Y:S02]  /*c3e0*/  FSEL R110, R43, -INF , !P3 ;  /* 0xff8000002b6e7808 */ /* 0x000fe40005800000 */
[C---:B------:R-:W-:Y:S02]  /*c3f0*/  ISETP.GE.AND P4, PT, R33.reuse, R0, PT ;  /* 0x000000002100720c */ /* 0x040fe40003f86270 */
[----:B------:R-:W-:Y:S01]  /*c400*/  ISETP.GE.AND P3, PT, R33, R2, PT ;  /* 0x000000022100720c */ /* 0x000fe20003f66270 */
[----:B------:R2:W3:Y:S01]  /*c410*/  I2F R20, R33 ;  /* 0x0000002100147306 */ /* 0x0004e20000201400 */
[----:B-1----:R-:W-:Y:S01]  /*c420*/  FFMA.FTZ R12, R97, R12, R28 ;  /* 0x0000000c610c7223 */ /* 0x002fe2000001001c */
[----:B------:R-:W-:Y:S02]  /*c430*/  IADD3 R43, R75, 0x21, RZ ;  /* 0x000000214b2b7810 */ /* 0x000fe40007ffe0ff */
[----:B------:R-:W-:Y:S02]  /*c440*/  LOP3.LUT R9, R54, 0x40, R103, 0xfe, !PT ;  /* 0x0000004036097812 */ /* 0x000fe400078efe67 */
[----:B------:R-:W-:-:S02]  /*c450*/  FSEL R12, R12, -INF , !P4 ;  /* 0xff8000000c0c7808 */ /* 0x000fc40006000000 */
[----:B------:R-:W1:Y:S01]  /*c460*/  I2F R34, R39 ;  /* 0x0000002700227306 */ /* 0x000e620000201400 */
[----:B------:R-:W-:Y:S02]  /*c470*/  ISETP.GE.AND P4, PT, R39, R0, PT ;  /* 0x000000002700720c */ /* 0x000fe40003f86270 */
[----:B------:R-:W-:Y:S02]  /*c480*/  LOP3.LUT R35, R54, 0x10, R103, 0xfe, !PT ;  /* 0x0000001036237812 */ /* 0x000fe400078efe67 */
[----:B--2---:R-:W-:-:S03]  /*c490*/  IADD3 R33, R75, 0x19, RZ ;  /* 0x000000194b217810 */ /* 0x004fc60007ffe0ff */
[----:B------:R-:W-:Y:S01]  /*c4a0*/  MUFU.TANH R60, R60 ;  /* 0x0000003c003c7308 */ /* 0x000fe20000002400 */
[----:B---3--:R-:W-:Y:S02]  /*c4b0*/  FFMA.FTZ R20, R97, R20, R32 ;  /* 0x0000001461147223 */ /* 0x008fe40000010020 */
[----:B------:R-:W-:Y:S01]  /*c4c0*/  FMUL.FTZ R32, R11, c[0x0][0x2ec] ;  /* 0x0000bb000b207a20 */ /* 0x000fe20000410000 */
[----:B------:R-:W-:Y:S02]  /*c4d0*/  LOP3.LUT R11, R54, 0x48, R103, 0xfe, !PT ;  /* 0x00000048360b7812 */ /* 0x000fe400078efe67 */
[----:B------:R-:W-:Y:S01]  /*c4e0*/  FSEL R116, R20, -INF , !P3 ;  /* 0xff80000014747808 */ /* 0x000fe20005800000 */
[CC--:B-1----:R-:W-:Y:S01]  /*c4f0*/  FFMA.FTZ R52, R97.reuse, R34.reuse, R56 ;  /* 0x0000002261347223 */ /* 0x0c2fe20000010038 */
[----:B------:R1:W-:Y:S01]  /*c500*/  MUFU.TANH R150, R51 ;  /* 0x0000003300967308 */ /* 0x0003e20000002400 */
[----:B------:R-:W-:Y:S01]  /*c510*/  FFMA.FTZ R114, R97, R34, R114 ;  /* 0x0000002261727223 */ /* 0x000fe20000010072 */
[----:B------:R-:W-:-:S02]  /*c520*/  ISETP.GE.AND P3, PT, R39, R2, PT ;  /* 0x000000022700720c */ /* 0x000fc40003f66270 */
[----:B------:R-:W-:Y:S02]  /*c530*/  FSEL R52, R52, -INF , !P4 ;  /* 0xff80000034347808 */ /* 0x000fe40006000000 */
[----:B------:R-:W-:Y:S02]  /*c540*/  FSEL R20, R114, -INF , !P3 ;  /* 0xff80000072147808 */ /* 0x000fe40005800000 */
[----:B------:R-:W2:Y:S01]  /*c550*/  I2F R28, R33 ;  /* 0x00000021001c7306 */ /* 0x000ea20000201400 */
[C---:B------:R-:W-:Y:S02]  /*c560*/  ISETP.GE.AND P3, PT, R53.reuse, R2, PT ;  /* 0x000000023500720c */ /* 0x040fe40003f66270 */
[----:B------:R-:W-:-:S05]  /*c570*/  ISETP.GE.AND P4, PT, R53, R0, PT ;  /* 0x000000003500720c */ /* 0x000fca0003f86270 */
[----:B------:R-:W-:Y:S01]  /*c580*/  MUFU.TANH R45, R45 ;  /* 0x0000002d002d7308 */ /* 0x000fe20000002400 */
[----:B-1----:R-:W-:-:S07]  /*c590*/  IADD3 R51, R75, 0x29, RZ ;  /* 0x000000294b337810 */ /* 0x002fce0007ffe0ff */
[----:B------:R-:W1:Y:S01]  /*c5a0*/  MUFU.TANH R49, R49 ;  /* 0x0000003100317308 */ /* 0x000e620000002400 */
[CC--:B--2---:R-:W-:Y:S02]  /*c5b0*/  FFMA.FTZ R60, R97.reuse, R28.reuse, R60 ;  /* 0x0000001c613c7223 */ /* 0x0c4fe4000001003c */
[----:B------:R-:W-:-:S05]  /*c5c0*/  FFMA.FTZ R34, R97, R28, R150 ;  /* 0x0000001c61227223 */ /* 0x000fca0000010096 */
[----:B------:R2:W-:Y:S08]  /*c5d0*/  MUFU.TANH R56, R32 ;  /* 0x0000002000387308 */ /* 0x0005f00000002400 */
[----:B------:R-:W-:Y:S01]  /*c5e0*/  MUFU.TANH R160, R160 ;  /* 0x000000a000a07308 */ /* 0x000fe20000002400 */
[----:B-1----:R-:W-:-:S05]  /*c5f0*/  FFMA.FTZ R170, R97, R66, R49 ;  /* 0x0000004261aa7223 */ /* 0x002fca0000010031 */
[----:B------:R-:W-:Y:S01]  /*c600*/  FSEL R170, R170, -INF , !P4 ;  /* 0xff800000aaaa7808 */ /* 0x000fe20006000000 */
[----:B--2---:R-:W-:Y:S01]  /*c610*/  FFMA.FTZ R32, R97, R64, R50 ;  /* 0x0000004061207223 */ /* 0x004fe20000010032 */
[----:B------:R-:W-:Y:S01]  /*c620*/  MUFU.TANH R44, R44 ;  /* 0x0000002c002c7308 */ /* 0x000fe20000002400 */
[----:B------:R-:W-:Y:S02]  /*c630*/  FSEL R64, R48, -INF , !P6 ;  /* 0xff80000030407808 */ /* 0x000fe40007000000 */
[----:B------:R-:W-:Y:S02]  /*c640*/  ISETP.GE.AND P6, PT, R33, R0, PT ;  /* 0x000000002100720c */ /* 0x000fe40003fc6270 */
[----:B------:R-:W-:Y:S01]  /*c650*/  FSEL R28, R32, -INF , !P5 ;  /* 0xff800000201c7808 */ /* 0x000fe20006800000 */
[----:B------:R-:W-:Y:S01]  /*c660*/  FFMA.FTZ R32, R97, R66, R45 ;  /* 0x0000004261207223 */ /* 0x000fe2000001002d */
[----:B------:R-:W-:Y:S01]  /*c670*/  IADD3 R45, R5, 0x51, RZ ;  /* 0x00000051052d7810 */ /* 0x000fe20007ffe0ff */
[----:B------:R-:W1:Y:S01]  /*c680*/  I2F R50, R43 ;  /* 0x0000002b00327306 */ /* 0x000e620000201400 */
[----:B------:R-:W-:Y:S01]  /*c690*/  FSEL R48, R60, -INF , !P6 ;  /* 0xff8000003c307808 */ /* 0x000fe20007000000 */
[----:B------:R-:W-:Y:S01]  /*c6a0*/  FFMA.FTZ R60, R97, R112, R15 ;  /* 0x00000070613c7223 */ /* 0x000fe2000001000f */
[----:B------:R-:W-:-:S02]  /*c6b0*/  FSEL R32, R32, -INF , !P3 ;  /* 0xff80000020207808 */ /* 0x000fc40005800000 */
[----:B------:R-:W-:Y:S02]  /*c6c0*/  ISETP.GE.AND P3, PT, R43, R2, PT ;  /* 0x000000022b00720c */ /* 0x000fe40003f66270 */
[----:B------:R-:W-:Y:S01]  /*c6d0*/  ISETP.GE.AND P6, PT, R55, R0, PT ;  /* 0x000000003700720c */ /* 0x000fe20003fc6270 */
[----:B------:R-:W2:Y:S01]  /*c6e0*/  MUFU.TANH R41, R41 ;  /* 0x0000002900297308 */ /* 0x000ea20000002400 */
[----:B------:R-:W-:Y:S02]  /*c6f0*/  ISETP.GE.AND P5, PT, R33, R2, PT ;  /* 0x000000022100720c */ /* 0x000fe40003fa6270 */
[----:B------:R-:W-:Y:S02]  /*c700*/  FSEL R180, R47, -INF , !P6 ;  /* 0xff8000002fb47808 */ /* 0x000fe40007000000 */
[----:B------:R-:W-:Y:S02]  /*c710*/  IADD3 R47, R5, 0x59, RZ ;  /* 0x00000059052f7810 */ /* 0x000fe40007ffe0ff */
[----:B------:R-:W-:Y:S01]  /*c720*/  ISETP.GE.AND P4, PT, R43, R0, PT ;  /* 0x000000002b00720c */ /* 0x000fe20003f86270 */
[----:B------:R-:W-:Y:S01]  /*c730*/  MUFU.TANH R42, R42 ;  /* 0x0000002a002a7308 */ /* 0x000fe20000002400 */
[CC--:B-1----:R-:W-:Y:S01]  /*c740*/  FFMA.FTZ R106, R97.reuse, R50.reuse, R160 ;  /* 0x00000032616a7223 */ /* 0x0c2fe200000100a0 */
[----:B------:R-:W-:Y:S01]  /*c750*/  FSEL R34, R34, -INF , !P5 ;  /* 0xff80000022227808 */ /* 0x000fe20006800000 */
[----:B------:R-:W-:Y:S01]  /*c760*/  FFMA.FTZ R44, R97, R50, R44 ;  /* 0x00000032612c7223 */ /* 0x000fe2000001002c */
[----:B------:R-:W-:-:S02]  /*c770*/  ISETP.GE.AND P5, PT, R55, R2, PT ;  /* 0x000000023700720c */ /* 0x000fc40003fa6270 */
[----:B------:R-:W-:Y:S02]  /*c780*/  FSEL R106, R106, -INF , !P3 ;  /* 0xff8000006a6a7808 */ /* 0x000fe40005800000 */
[----:B------:R-:W1:Y:S01]  /*c790*/  I2F R49, R51 ;  /* 0x0000003300317306 */ /* 0x000e620000201400 */
[----:B------:R-:W-:Y:S01]  /*c7a0*/  ISETP.GE.AND P3, PT, R107, R2, PT ;  /* 0x000000026b00720c */ /* 0x000fe20003f66270 */
[----:B--2---:R-:W-:Y:S01]  /*c7b0*/  FFMA.FTZ R160, R97, R98, R41 ;  /* 0x0000006261a07223 */ /* 0x004fe20000010029 */
[----:B------:R-:W-:Y:S01]  /*c7c0*/  FSEL R182, R44, -INF , !P4 ;  /* 0xff8000002cb67808 */ /* 0x000fe20006000000 */
[----:B------:R-:W-:Y:S01]  /*c7d0*/  FMUL.FTZ R44, R6, c[0x0][0x2ec] ;  /* 0x0000bb00062c7a20 */ /* 0x000fe20000410000 */
[----:B------:R-:W-:Y:S01]  /*c7e0*/  FSEL R108, R31, -INF , !P3 ;  /* 0xff8000001f6c7808 */ /* 0x000fe20005800000 */
[----:B------:R-:W-:Y:S01]  /*c7f0*/  FFMA.FTZ R6, R97, R100, R29 ;  /* 0x0000006461067223 */ /* 0x000fe2000001001d */
[----:B------:R-:W-:Y:S01]  /*c800*/  FSEL R160, R160, -INF , !P5 ;  /* 0xff800000a0a07808 */ /* 0x000fe20006800000 */
[----:B------:R-:W2:Y:S01]  /*c810*/  MUFU.TANH R154, R154 ;  /* 0x0000009a009a7308 */ /* 0x000ea20000002400 */
[----:B------:R-:W-:-:S02]  /*c820*/  ISETP.GE.AND P5, PT, R51, R2, PT ;  /* 0x000000023300720c */ /* 0x000fc40003fa6270 */
[-C--:B------:R-:W-:Y:S02]  /*c830*/  ISETP.GE.AND P4, PT, R107, R0.reuse, PT ;  /* 0x000000006b00720c */ /* 0x080fe40003f86270 */
[-C--:B------:R-:W-:Y:S02]  /*c840*/  ISETP.GE.AND P6, PT, R51, R0.reuse, PT ;  /* 0x000000003300720c */ /* 0x080fe40003fc6270 */
[----:B------:R-:W-:Y:S01]  /*c850*/  FSEL R6, R6, -INF , !P4 ;  /* 0xff80000006067808 */ /* 0x000fe20006000000 */
[----:B------:R-:W-:Y:S01]  /*c860*/  MUFU.TANH R39, R4 ;  /* 0x0000000400277308 */ /* 0x000fe20000002400 */
[----:B-1----:R-:W-:Y:S01]  /*c870*/  FFMA.FTZ R114, R97, R49, R42 ;  /* 0x0000003161727223 */ /* 0x002fe2000001002a */
[C---:B------:R-:W-:Y:S02]  /*c880*/  ISETP.GE.AND P4, PT, R45.reuse, R0, PT ;  /* 0x000000002d00720c */ /* 0x040fe40003f86270 */
[----:B------:R-:W-:Y:S02]  /*c890*/  ISETP.GE.AND P3, PT, R45, R2, PT ;  /* 0x000000022d00720c */ /* 0x000fe40003f66270 */
[----:B------:R-:W-:-:S02]  /*c8a0*/  FSEL R114, R114, -INF , !P5 ;  /* 0xff80000072727808 */ /* 0x000fc40006800000 */
[----:B------:R-:W-:Y:S01]  /*c8b0*/  MUFU.TANH R162, R162 ;  /* 0x000000a200a27308 */ /* 0x000fe20000002400 */
[----:B--2---:R-:W-:Y:S01]  /*c8c0*/  FFMA.FTZ R154, R97, R49, R154 ;  /* 0x00000031619a7223 */ /* 0x004fe2000001009a */
[C---:B------:R-:W-:Y:S02]  /*c8d0*/  ISETP.GE.AND P5, PT, R109.reuse, R2, PT ;  /* 0x000000026d00720c */ /* 0x040fe40003fa6270 */
[----:B------:R-:W-:Y:S02]  /*c8e0*/  LOP3.LUT R29, R54, 0x48, R103, 0xfe, !PT ;  /* 0x00000048361d7812 */ /* 0x000fe400078efe67 */
[----:B------:R-:W-:Y:S02]  /*c8f0*/  FSEL R186, R154, -INF , !P6 ;  /* 0xff8000009aba7808 */ /* 0x000fe40007000000 */
[----:B------:R1:W-:Y:S01]  /*c900*/  I2F R4, R45 ;  /* 0x0000002d00047306 */ /* 0x0003e20000201400 */
[----:B------:R-:W-:Y:S02]  /*c910*/  ISETP.GE.AND P6, PT, R109, R0, PT ;  /* 0x000000006d00720c */ /* 0x000fe40003fc6270 */
[----:B------:R-:W-:Y:S01]  /*c920*/  FSEL R82, R23, -INF , !P5 ;  /* 0xff80000017527808 */ /* 0x000fe20006800000 */
[----:B------:R-:W-:Y:S01]  /*c930*/  FFMA.FTZ R23, R97, R104, R17 ;  /* 0x0000006861177223 */ /* 0x000fe20000010011 */
[----:B------:R-:W-:-:S02]  /*c940*/  ISETP.GE.AND P5, PT, R47, R2, PT ;  /* 0x000000022f00720c */ /* 0x000fc40003fa6270 */
[----:B------:R-:W-:Y:S01]  /*c950*/  LOP3.LUT R43, R54, 0x8, R103, 0xfe, !PT ;  /* 0x00000008362b7812 */ /* 0x000fe200078efe67 */
[----:B------:R-:W-:Y:S08]  /*c960*/  MUFU.TANH R168, R168 ;  /* 0x000000a800a87308 */ /* 0x000ff00000002400 */
[----:B------:R-:W-:Y:S01]  /*c970*/  MUFU.TANH R166, R166 ;  /* 0x000000a600a67308 */ /* 0x000fe20000002400 */
[----:B-1----:R-:W-:-:S07]  /*c980*/  IADD3 R45, R5, 0x61, RZ ;  /* 0x00000061052d7810 */ /* 0x002fce0007ffe0ff */
[----:B------:R-:W-:Y:S08]  /*c990*/  MUFU.TANH R176, R176 ;  /* 0x000000b000b07308 */ /* 0x000ff00000002400 */
[----:B------:R-:W1:Y:S08]  /*c9a0*/  I2F R31, R47 ;  /* 0x0000002f001f7306 */ /* 0x000e700000201400 */
[----:B------:R-:W2:Y:S08]  /*c9b0*/  MUFU.TANH R13, R13 ;  /* 0x0000000d000d7308 */ /* 0x000eb00000002400 */
[----:B------:R3:W-:Y:S01]  /*c9c0*/  MUFU.TANH R42, R44 ;  /* 0x0000002c002a7308 */ /* 0x0007e20000002400 */
[----:B-1----:R-:W-:-:S02]  /*c9d0*/  FFMA.FTZ R166, R97, R31, R166 ;  /* 0x0000001f61a67223 */ /* 0x002fc400000100a6 */
[----:B------:R-:W-:-:S05]  /*c9e0*/  FFMA.FTZ R98, R97, R31, R176 ;  /* 0x0000001f61627223 */ /* 0x000fca00000100b0 */
[----:B------:R-:W-:Y:S01]  /*c9f0*/  MUFU.TANH R178, R178 ;  /* 0x000000b200b27308 */ /* 0x000fe20000002400 */
[----:B------:R-:W-:Y:S01]  /*ca00*/  FSEL R98, R98, -INF , !P5 ;  /* 0xff80000062627808 */ /* 0x000fe20006800000 */
[----:B--2---:R-:W-:Y:S01]  /*ca10*/  FFMA.FTZ R13, R97, R112, R13 ;  /* 0x00000070610d7223 */ /* 0x004fe2000001000d */
[----:B------:R-:W-:-:S04]  /*ca20*/  ISETP.GE.AND P5, PT, R145, R2, PT ;  /* 0x000000029100720c */ /* 0x000fc80003fa6270 */
[----:B------:R-:W-:Y:S01]  /*ca30*/  FSEL R60, R60, -INF , !P5 ;  /* 0xff8000003c3c7808 */ /* 0x000fe20006800000 */
[----:B---3--:R-:W-:Y:S01]  /*ca40*/  FMUL.FTZ R44, R7, c[0x0][0x2ec] ;  /* 0x0000bb00072c7a20 */ /* 0x008fe20000410000 */
[----:B------:R-:W1:Y:S01]  /*ca50*/  I2F R146, R81 ;  /* 0x0000005100927306 */ /* 0x000e620000201400 */
[CC--:B------:R-:W-:Y:S02]  /*ca60*/  FFMA.FTZ R7, R97.reuse, R4.reuse, R162 ;  /* 0x0000000461077223 */ /* 0x0c0fe400000100a2 */
[C---:B------:R-:W-:Y:S02]  /*ca70*/  FFMA.FTZ R4, R97.reuse, R4, R168 ;  /* 0x0000000461047223 */ /* 0x040fe400000100a8 */
[----:B------:R-:W-:Y:S01]  /*ca80*/  FFMA.FTZ R162, R97, R102, R21 ;  /* 0x0000006661a27223 */ /* 0x000fe20000010015 */
[----:B------:R-:W-:Y:S02]  /*ca90*/  FSEL R168, R7, -INF , !P4 ;  /* 0xff80000007a87808 */ /* 0x000fe40006000000 */
[----:B------:R-:W-:Y:S01]  /*caa0*/  FSEL R102, R4, -INF , !P3 ;  /* 0xff80000004667808 */ /* 0x000fe20005800000 */
[----:B------:R2:W-:Y:S01]  /*cab0*/  MUFU.TANH R31, R156 ;  /* 0x0000009c001f7308 */ /* 0x0005e20000002400 */
[----:B------:R-:W-:-:S02]  /*cac0*/  ISETP.GE.AND P4, PT, R143, R0, PT ;  /* 0x000000008f00720c */ /* 0x000fc40003f86270 */
[----:B------:R-:W-:Y:S02]  /*cad0*/  ISETP.GE.AND P3, PT, R143, R2, PT ;  /* 0x000000028f00720c */ /* 0x000fe40003f66270 */
[----:B------:R-:W-:Y:S02]  /*cae0*/  FSEL R162, R162, -INF , !P6 ;  /* 0xff800000a2a27808 */ /* 0x000fe40007000000 */
[----:B------:R-:W-:Y:S01]  /*caf0*/  ISETP.GE.AND P6, PT, R47, R0, PT ;  /* 0x000000002f00720c */ /* 0x000fe20003fc6270 */
[----:B------:R3:W4:Y:S01]  /*cb00*/  I2F R4, R45 ;  /* 0x0000002d00047306 */ /* 0x0007220000201400 */
[----:B------:R-:W-:Y:S01]  /*cb10*/  FSEL R104, R23, -INF , !P4 ;  /* 0xff80000017687808 */ /* 0x000fe20006000000 */
[CC--:B-1----:R-:W-:Y:S01]  /*cb20*/  FFMA.FTZ R50, R97.reuse, R146.reuse, R42 ;  /* 0x0000009261327223 */ /* 0x0c2fe2000001002a */
[----:B------:R-:W-:Y:S01]  /*cb30*/  FSEL R70, R70, -INF , !P3 ;  /* 0xff80000046467808 */ /* 0x000fe20005800000 */
[----:B------:R-:W-:Y:S01]  /*cb40*/  FMUL.FTZ R42, R158, c[0x0][0x2ec] ;  /* 0x0000bb009e2a7a20 */ /* 0x000fe20000410000 */
[----:B------:R-:W-:Y:S01]  /*cb50*/  FSEL R166, R166, -INF , !P6 ;  /* 0xff800000a6a67808 */ /* 0x000fe20007000000 */
[----:B------:R-:W-:Y:S01]  /*cb60*/  FFMA.FTZ R39, R97, R146, R39 ;  /* 0x0000009261277223 */ /* 0x000fe20000010027 */
[C---:B------:R-:W-:Y:S01]  /*cb70*/  ISETP.GE.AND P4, PT, R45.reuse, R0, PT ;  /* 0x000000002d00720c */ /* 0x040fe20003f86270 */
[----:B------:R-:W-:Y:S01]  /*cb80*/  MUFU.TANH R44, R44 ;  /* 0x0000002c002c7308 */ /* 0x000fe20000002400 */
[----:B------:R-:W-:-:S02]  /*cb90*/  ISETP.GE.AND P3, PT, R45, R2, PT ;  /* 0x000000022d00720c */ /* 0x000fc40003f66270 */
[----:B------:R-:W-:Y:S02]  /*cba0*/  ISETP.GE.AND P6, PT, R145, R0, PT ;  /* 0x000000009100720c */ /* 0x000fe40003fc6270 */
[----:B------:R-:W-:Y:S02]  /*cbb0*/  IADD3 R47, R5, 0x71, RZ ;  /* 0x00000071052f7810 */ /* 0x000fe40007ffe0ff */
[----:B--2---:R-:W-:Y:S01]  /*cbc0*/  FSEL R156, R13, -INF , !P6 ;  /* 0xff8000000d9c7808 */ /* 0x004fe20007000000 */
[----:B------:R-:W1:Y:S01]  /*cbd0*/  MUFU.TANH R174, R174 ;  /* 0x000000ae00ae7308 */ /* 0x000e620000002400 */
[----:B---3--:R-:W-:Y:S01]  /*cbe0*/  IADD3 R45, R5, 0x69, RZ ;  /* 0x00000069052d7810 */ /* 0x008fe20007ffe0ff */
[----:B----4-:R-:W-:Y:S01]  /*cbf0*/  FFMA.FTZ R66, R97, R4, R178 ;  /* 0x0000000461427223 */ /* 0x010fe200000100b2 */
[----:B------:R-:W-:Y:S02]  /*cc00*/  LOP3.LUT R21, R54, 0x30, R103, 0xfe, !PT ;  /* 0x0000003036157812 */ /* 0x000fe400078efe67 */
[----:B------:R-:W-:-:S02]  /*cc10*/  ISETP.GE.AND P6, PT, R45, R0, PT ;  /* 0x000000002d00720c */ /* 0x000fc40003fc6270 */
[-C--:B------:R-:W-:Y:S01]  /*cc20*/  ISETP.GE.AND P5, PT, R45, R2.reuse, PT ;  /* 0x000000022d00720c */ /* 0x080fe20003fa6270 */
[----:B------:R-:W2:Y:S01]  /*cc30*/  I2F R15, R45 ;  /* 0x0000002d000f7306 */ /* 0x000ea20000201400 */
[----:B------:R-:W-:Y:S02]  /*cc40*/  FSEL R66, R66, -INF , !P3 ;  /* 0xff80000042427808 */ /* 0x000fe40005800000 */
[-C--:B------:R-:W-:Y:S02]  /*cc50*/  ISETP.GE.AND P3, PT, R81, R2.reuse, PT ;  /* 0x000000025100720c */ /* 0x080fe40003f66270 */
[----:B------:R-:W-:Y:S02]  /*cc60*/  LOP3.LUT R23, R54, 0x40, R103, 0xfe, !PT ;  /* 0x0000004036177812 */ /* 0x000fe400078efe67 */
[----:B------:R-:W-:Y:S01]  /*cc70*/  FSEL R50, R50, -INF , !P3 ;  /* 0xff80000032327808 */ /* 0x000fe20005800000 */
[----:B------:R-:W3:Y:S01]  /*cc80*/  I2F R45, R47 ;  /* 0x0000002f002d7306 */ /* 0x000ee20000201400 */
[----:B------:R-:W-:Y:S01]  /*cc90*/  ISETP.GE.AND P3, PT, R47, R2, PT ;  /* 0x000000022f00720c */ /* 0x000fe20003f66270 */
[----:B-1----:R-:W-:-:S05]  /*cca0*/  FFMA.FTZ R174, R97, R4, R174 ;  /* 0x0000000461ae7223 */ /* 0x002fca00000100ae */
[----:B------:R-:W-:Y:S01]  /*ccb0*/  FSEL R4, R174, -INF , !P4 ;  /* 0xff800000ae047808 */ /* 0x000fe20006000000 */
[----:B------:R-:W-:Y:S01]  /*ccc0*/  I2F R78, R79 ;  /* 0x0000004f004e7306 */ /* 0x000fe20000201400 */
[----:B------:R-:W-:Y:S01]  /*ccd0*/  ISETP.GE.AND P4, PT, R81, R0, PT ;  /* 0x000000005100720c */ /* 0x000fe20003f86270 */
[----:B--2---:R-:W-:-:S03]  /*cce0*/  FFMA.FTZ R56, R97, R15, R56 ;  /* 0x0000000f61387223 */ /* 0x004fc60000010038 */
[----:B------:R-:W-:Y:S02]  /*ccf0*/  FSEL R112, R39, -INF , !P4 ;  /* 0xff80000027707808 */ /* 0x000fe40006000000 */
[----:B------:R-:W-:Y:S01]  /*cd00*/  ISETP.GE.AND P4, PT, R47, R0, PT ;  /* 0x000000002f00720c */ /* 0x000fe20003f86270 */
[----:B------:R-:W1:Y:S01]  /*cd10*/  MUFU.TANH R61, R61 ;  /* 0x0000003d003d7308 */ /* 0x000e620000002400 */
[----:B---3--:R-:W-:Y:S01]  /*cd20*/  FFMA.FTZ R44, R97, R45, R44 ;  /* 0x0000002d612c7223 */ /* 0x008fe2000001002c */
[----:B------:R-:W-:Y:S02]  /*cd30*/  FSEL R56, R56, -INF , !P5 ;  /* 0xff80000038387808 */ /* 0x000fe40006800000 */
[----:B------:R-:W-:Y:S02]  /*cd40*/  ISETP.GE.AND P5, PT, R83, R2, PT ;  /* 0x000000025300720c */ /* 0x000fe40003fa6270 */
[----:B------:R-:W-:Y:S02]  /*cd50*/  FSEL R44, R44, -INF , !P3 ;  /* 0xff8000002c2c7808 */ /* 0x000fe40005800000 */
[----:B------:R-:W-:Y:S01]  /*cd60*/  MUFU.TANH R46, R46 ;  /* 0x0000002e002e7308 */ /* 0x000fe20000002400 */
[----:B------:R-:W-:-:S02]  /*cd70*/  ISETP.GE.AND P3, PT, R79, R0, PT ;  /* 0x000000004f00720c */ /* 0x000fc40003f66270 */
[----:B------:R-:W-:-:S05]  /*cd80*/  IADD3 R39, R75, 0x49, RZ ;  /* 0x000000494b277810 */ /* 0x000fca0007ffe0ff */
[----:B------:R-:W2:Y:S01]  /*cd90*/  I2F R3, R9 ;  /* 0x0000000900037306 */ /* 0x000ea20000201400 */
[----:B-1----:R-:W-:-:S05]  /*cda0*/  FFMA.FTZ R61, R97, R78, R61 ;  /* 0x0000004e613d7223 */ /* 0x002fca000001003d */
[----:B------:R-:W-:Y:S02]  /*cdb0*/  FSEL R174, R61, -INF , !P3 ;  /* 0xff8000003dae7808 */ /* 0x000fe40005800000 */
[----:B------:R-:W1:Y:S01]  /*cdc0*/  MUFU.TANH R76, R76 ;  /* 0x0000004c004c7308 */ /* 0x000e620000002400 */
[----:B------:R-:W-:-:S07]  /*cdd0*/  ISETP.GE.AND P3, PT, R11, R0, PT ;  /* 0x000000000b00720c */ /* 0x000fce0003f66270 */
[----:B------:R-:W3:Y:S01]  /*cde0*/  I2F R148, R77 ;  /* 0x0000004d00947306 */ /* 0x000ee20000201400 */
[----:B--2---:R-:W-:-:S07]  /*cdf0*/  FFMA.FTZ R46, R97, R3, R46 ;  /* 0x00000003612e7223 */ /* 0x004fce000001002e */
[----:B------:R-:W2:Y:S01]  /*ce00*/  MUFU.TANH R172, R172 ;  /* 0x000000ac00ac7308 */ /* 0x000ea20000002400 */
[----:B-1----:R-:W-:Y:S01]  /*ce10*/  FFMA.FTZ R76, R97, R45, R76 ;  /* 0x0000002d614c7223 */ /* 0x002fe2000001004c */
[----:B------:R-:W-:-:S04]  /*ce20*/  IADD3 R45, R5, 0x79, RZ ;  /* 0x00000079052d7810 */ /* 0x000fc80007ffe0ff */
[----:B------:R-:W-:Y:S02]  /*ce30*/  FSEL R76, R76, -INF , !P4 ;  /* 0xff8000004c4c7808 */ /* 0x000fe40006000000 */
[----:B------:R1:W-:Y:S01]  /*ce40*/  I2F R184, R11 ;  /* 0x0000000b00b87306 */ /* 0x0003e20000201400 */
[----:B---3--:R-:W-:Y:S01]  /*ce50*/  FFMA.FTZ R69, R97, R148, R69 ;  /* 0x0000009461457223 */ /* 0x008fe20000010045 */
[----:B------:R-:W-:-:S04]  /*ce60*/  ISETP.GE.AND P4, PT, R77, R0, PT ;  /* 0x000000004d00720c */ /* 0x000fc80003f86270 */
[----:B------:R-:W-:Y:S02]  /*ce70*/  FSEL R78, R69, -INF , !P4 ;  /* 0xff800000454e7808 */ /* 0x000fe40006000000 */
[----:B------:R-:W3:Y:S01]  /*ce80*/  I2F R80, R83 ;  /* 0x0000005300507306 */ /* 0x000ee20000201400 */
[----:B--2---:R-:W-:Y:S01]  /*ce90*/  FFMA.FTZ R150, R97, R15, R172 ;  /* 0x0000000f61967223 */ /* 0x004fe200000100ac */
[----:B------:R-:W-:-:S04]  /*cea0*/  ISETP.GE.AND P4, PT, R9, R0, PT ;  /* 0x000000000900720c */ /* 0x000fc80003f86270 */
[----:B------:R-:W-:Y:S01]  /*ceb0*/  FSEL R150, R150, -INF , !P6 ;  /* 0xff80000096967808 */ /* 0x000fe20007000000 */
[----:B-1----:R-:W-:Y:S01]  /*cec0*/  FMUL.FTZ R11, R26, c[0x0][0x2ec] ;  /* 0x0000bb001a0b7a20 */ /* 0x002fe20000410000 */
[----:B------:R-:W1:Y:S01]  /*ced0*/  MUFU.TANH R42, R42 ;  /* 0x0000002a002a7308 */ /* 0x000e620000002400 */
[----:B------:R-:W-:Y:S02]  /*cee0*/  ISETP.GE.AND P6, PT, R83, R0, PT ;  /* 0x000000005300720c */ /* 0x000fe40003fc6270 */
[----:B------:R-:W-:Y:S02]  /*cef0*/  FSEL R46, R46, -INF , !P4 ;  /* 0xff8000002e2e7808 */ /* 0x000fe40006000000 */
[----:B------:R-:W-:Y:S01]  /*cf00*/  ISETP.GE.AND P4, PT, R29, R2, PT ;  /* 0x000000021d00720c */ /* 0x000fe20003f86270 */
[----:B---3--:R-:W-:Y:S02]  /*cf10*/  FFMA.FTZ R31, R97, R80, R31 ;  /* 0x00000050611f7223 */ /* 0x008fe4000001001f */
[----:B------:R-:W-:Y:S03]  /*cf20*/  I2F R100, R29 ;  /* 0x0000001d00647306 */ /* 0x000fe60000201400 */
[----:B------:R-:W-:-:S02]  /*cf30*/  FSEL R55, R31, -INF , !P6 ;  /* 0xff8000001f377808 */ /* 0x000fc40007000000 */
[----:B------:R-:W-:-:S03]  /*cf40*/  ISETP.GE.AND P6, PT, R73, R0, PT ;  /* 0x000000004900720c */ /* 0x000fc60003fc6270 */
[----:B------:R2:W3:Y:S01]  /*cf50*/  MUFU.TANH R3, R11 ;  /* 0x0000000b00037308 */ /* 0x0004e20000002400 */
[----:B-1----:R-:W-:-:S05]  /*cf60*/  FFMA.FTZ R42, R97, R80, R42 ;  /* 0x00000050612a7223 */ /* 0x002fca000001002a */
[----:B------:R-:W-:Y:S02]  /*cf70*/  FSEL R42, R42, -INF , !P5 ;  /* 0xff8000002a2a7808 */ /* 0x000fe40006800000 */
[----:B------:R-:W-:Y:S01]  /*cf80*/  I2F R72, R73 ;  /* 0x0000004900487306 */ /* 0x000fe20000201400 */
[----:B------:R-:W-:-:S07]  /*cf90*/  ISETP.GE.AND P5, PT, R149, R0, PT ;  /* 0x000000009500720c */ /* 0x000fce0003fa6270 */
[----:B------:R-:W1:Y:S01]  /*cfa0*/  MUFU.TANH R36, R36 ;  /* 0x0000002400247308 */ /* 0x000e620000002400 */
[----:B--2---:R-:W-:Y:S02]  /*cfb0*/  FMUL.FTZ R11, R27, c[0x0][0x2ec] ;  /* 0x0000bb001b0b7a20 */ /* 0x004fe40000410000 */
[----:B---3--:R-:W-:-:S05]  /*cfc0*/  FFMA.FTZ R3, R97, R100, R3 ;  /* 0x0000006461037223 */ /* 0x008fca0000010003 */
[----:B------:R-:W2:Y:S01]  /*cfd0*/  I2F R74, R149 ;  /* 0x00000095004a7306 */ /* 0x000ea20000201400 */
[----:B------:R-:W-:Y:S02]  /*cfe0*/  FSEL R148, R3, -INF , !P4 ;  /* 0xff80000003947808 */ /* 0x000fe40006000000 */
[----:B------:R-:W-:-:S05]  /*cff0*/  ISETP.GE.AND P4, PT, R75, R0, PT ;  /* 0x000000004b00720c */ /* 0x000fca0003f86270 */
[----:B------:R-:W3:Y:S01]  /*d000*/  MUFU.TANH R24, R24 ;  /* 0x0000001800187308 */ /* 0x000ee20000002400 */
[----:B-1----:R-:W-:-:S05]  /*d010*/  FFMA.FTZ R36, R97, R72, R36 ;  /* 0x0000004861247223 */ /* 0x002fca0000010024 */
[----:B------:R-:W-:Y:S02]  /*d020*/  FSEL R26, R36, -INF , !P6 ;  /* 0xff800000241a7808 */ /* 0x000fe40007000000 */
[----:B------:R-:W-:Y:S01]  /*d030*/  MUFU.TANH R62, R62 ;  /* 0x0000003e003e7308 */ /* 0x000fe20000002400 */
[----:B--2---:R-:W-:Y:S01]  /*d040*/  FFMA.FTZ R37, R97, R74, R37 ;  /* 0x0000004a61257223 */ /* 0x004fe20000010025 */
[----:B------:R-:W-:-:S04]  /*d050*/  ISETP.GE.AND P6, PT, R35, R2, PT ;  /* 0x000000022300720c */ /* 0x000fc80003fc6270 */
[----:B------:R-:W-:Y:S02]  /*d060*/  FSEL R36, R37, -INF , !P5 ;  /* 0xff80000025247808 */ /* 0x000fe40006800000 */
[----:B------:R-:W1:Y:S01]  /*d070*/  I2F R33, R35 ;  /* 0x0000002300217306 */ /* 0x000e620000201400 */
[----:B---3--:R-:W-:Y:S01]  /*d080*/  FFMA.FTZ R24, R97, R184, R24 ;  /* 0x000000b861187223 */ /* 0x008fe20000010018 */
[----:B------:R-:W-:-:S04]  /*d090*/  ISETP.GE.AND P5, PT, R43, R2, PT ;  /* 0x000000022b00720c */ /* 0x000fc80003fa6270 */
[----:B------:R-:W-:Y:S02]  /*d0a0*/  FSEL R72, R24, -INF , !P3 ;  /* 0xff80000018487808 */ /* 0x000fe40005800000 */
[----:B------:R-:W-:Y:S01]  /*d0b0*/  I2F R41, R43 ;  /* 0x0000002b00297306 */ /* 0x000fe20000201400 */
[----:B------:R-:W-:-:S07]  /*d0c0*/  ISETP.GE.AND P3, PT, R21, R2, PT ;  /* 0x000000021500720c */ /* 0x000fce0003f66270 */
[----:B------:R-:W-:Y:S01]  /*d0d0*/  MUFU.TANH R38, R38 ;  /* 0x0000002600267308 */ /* 0x000fe20000002400 */
[----:B-1----:R-:W-:-:S05]  /*d0e0*/  FFMA.FTZ R33, R97, R33, R58 ;  /* 0x0000002161217223 */ /* 0x002fca000001003a */
[----:B------:R-:W-:Y:S02]  /*d0f0*/  FSEL R24, R33, -INF , !P6 ;  /* 0xff80000021187808 */ /* 0x000fe40007000000 */
[----:B------:R-:W1:Y:S01]  /*d100*/  I2F R7, R21 ;  /* 0x0000001500077306 */ /* 0x000e620000201400 */
[----:B------:R-:W-:-:S07]  /*d110*/  ISETP.GE.AND P6, PT, R19, R2, PT ;  /* 0x000000021300720c */ /* 0x000fce0003fc6270 */
[----:B------:R-:W-:Y:S08]  /*d120*/  MUFU.TANH R40, R40 ;  /* 0x0000002800287308 */ /* 0x000ff00000002400 */
[----:B------:R-:W2:Y:S01]  /*d130*/  I2F R17, R19 ;  /* 0x0000001300117306 */ /* 0x000ea20000201400 */
[----:B-1----:R-:W-:-:S05]  /*d140*/  FFMA.FTZ R7, R97, R7, R38 ;  /* 0x0000000761077223 */ /* 0x002fca0000010026 */
[----:B------:R-:W-:Y:S02]  /*d150*/  FSEL R158, R7, -INF , !P3 ;  /* 0xff800000079e7808 */ /* 0x000fe40005800000 */
[----:B------:R-:W-:Y:S01]  /*d160*/  I2F R154, R23 ;  /* 0x00000017009a7306 */ /* 0x000fe20000201400 */
[----:B------:R-:W-:-:S07]  /*d170*/  ISETP.GE.AND P3, PT, R5, R2, PT ;  /* 0x000000020500720c */ /* 0x000fce0003f66270 */
[----:B------:R1:W3:Y:S01]  /*d180*/  MUFU.TANH R9, R30 ;  /* 0x0000001e00097308 */ /* 0x0002e20000002400 */
[----:B--2---:R-:W-:-:S07]  /*d190*/  FFMA.FTZ R17, R97, R17, R40 ;  /* 0x0000001161117223 */ /* 0x004fce0000010028 */
[----:B------:R-:W-:Y:S08]  /*d1a0*/  MUFU.TANH R152, R152 ;  /* 0x0000009800987308 */ /* 0x000ff00000002400 */
[----:B------:R-:W2:Y:S01]  /*d1b0*/  I2F R15, R5 ;  /* 0x00000005000f7306 */ /* 0x000ea20000201400 */
[C---:B-1----:R-:W-:Y:S02]  /*d1c0*/  FFMA.FTZ R30, R97.reuse, R41, R62 ;  /* 0x00000029611e7223 */ /* 0x042fe4000001003e */
[----:B---3--:R-:W-:Y:S01]  /*d1d0*/  FFMA.FTZ R9, R97, R154, R9 ;  /* 0x0000009a61097223 */ /* 0x008fe20000010009 */
[----:B------:R-:W-:-:S02]  /*d1e0*/  FSEL R154, R17, -INF , !P6 ;  /* 0xff800000119a7808 */ /* 0x000fc40007000000 */
[----:B------:R-:W-:Y:S02]  /*d1f0*/  FSEL R30, R30, -INF , !P5 ;  /* 0xff8000001e1e7808 */ /* 0x000fe40006800000 */
[----:B------:R-:W-:Y:S01]  /*d200*/  MUFU.TANH R68, R68 ;  /* 0x0000004400447308 */ /* 0x000fe20000002400 */
[----:B------:R-:W-:Y:S02]  /*d210*/  ISETP.GE.AND P5, PT, R23, R2, PT ;  /* 0x000000021700720c */ /* 0x000fe40003fa6270 */
[----:B------:R-:W-:-:S05]  /*d220*/  ISETP.GE.AND P6, PT, R39, R0, PT ;  /* 0x000000002700720c */ /* 0x000fca0003fc6270 */
[----:B------:R-:W1:Y:S01]  /*d230*/  I2F R13, R75 ;  /* 0x0000004b000d7306 */ /* 0x000e620000201400 */
[----:B--2---:R-:W-:Y:S01]  /*d240*/  FFMA.FTZ R15, R97, R15, R152 ;  /* 0x0000000f610f7223 */ /* 0x004fe20000010098 */
[----:B------:R-:W-:Y:S02]  /*d250*/  FSEL R152, R9, -INF , !P5 ;  /* 0xff80000009987808 */ /* 0x000fe40006800000 */
[----:B------:R-:W-:Y:S02]  /*d260*/  ISETP.GE.AND P5, PT, R45, R0, PT ;  /* 0x000000002d00720c */ /* 0x000fe40003fa6270 */
[----:B------:R-:W-:Y:S02]  /*d270*/  FSEL R74, R15, -INF , !P3 ;  /* 0xff8000000f4a7808 */ /* 0x000fe40005800000 */
[----:B------:R-:W-:Y:S01]  /*d280*/  I2F R146, R39 ;  /* 0x0000002700927306 */ /* 0x000fe20000201400 */
[----:B------:R-:W-:Y:S01]  /*d290*/  BAR.SYNC.DEFER_BLOCKING 0x0 ;  /* 0x0000000000007b1d */ /* 0x000fe20000010000 */
[----:B------:R-:W-:-:S06]  /*d2a0*/  ISETP.GE.AND P3, PT, R45, R2, PT ;  /* 0x000000022d00720c */ /* 0x000fcc0003f66270 */
[----:B------:R-:W2:Y:S01]  /*d2b0*/  MUFU.TANH R25, R25 ;  /* 0x0000001900197308 */ /* 0x000ea20000002400 */
[----:B-1----:R-:W-:-:S05]  /*d2c0*/  FFMA.FTZ R13, R97, R13, R68 ;  /* 0x0000000d610d7223 */ /* 0x002fca0000010044 */
[----:B------:R-:W-:Y:S02]  /*d2d0*/  FSEL R40, R13, -INF , !P4 ;  /* 0xff8000000d287808 */ /* 0x000fe40006000000 */
[----:B------:R-:W-:Y:S01]  /*d2e0*/  I2F R172, R45 ;  /* 0x0000002d00ac7306 */ /* 0x000fe20000201400 */
[----:B------:R-:W-:-:S07]  /*d2f0*/  ISETP.GE.AND P4, PT, R39, R2, PT ;  /* 0x000000022700720c */ /* 0x000fce0003f86270 */
[----:B------:R-:W1:Y:S01]  /*d300*/  MUFU.TANH R11, R11 ;  /* 0x0000000b000b7308 */ /* 0x000e620000002400 */
[----:B--2---:R-:W-:-:S05]  /*d310*/  FFMA.FTZ R0, R97, R146, R25 ;  /* 0x0000009261007223 */ /* 0x004fca0000010019 */
[----:B------:R-:W-:Y:S02]  /*d320*/  FSEL R0, R0, -INF , !P6 ;  /* 0xff80000000007808 */ /* 0x000fe40007000000 */
[----:B------:R-:W2:Y:S08]  /*d330*/  MUFU.TANH R3, R157 ;  /* 0x0000009d00037308 */ /* 0x000eb00000002400 */
[----:B------:R-:W3:Y:S01]  /*d340*/  MUFU.TANH R159, R159 ;  /* 0x0000009f009f7308 */ /* 0x000ee20000002400 */
[----:B-1----:R-:W-:-:S05]  /*d350*/  FFMA.FTZ R146, R97, R146, R11 ;  /* 0x0000009261927223 */ /* 0x002fca000001000b */
[----:B------:R-:W-:Y:S01]  /*d360*/  FSEL R146, R146, -INF , !P4 ;  /* 0xff80000092927808 */ /* 0x000fe20006000000 */
[----:B--2---:R-:W-:-:S05]  /*d370*/  FFMA.FTZ R3, R97, R172, R3 ;  /* 0x000000ac61037223 */ /* 0x004fca0000010003 */
[----:B------:R-:W-:Y:S01]  /*d380*/  FSEL R58, R3, -INF , !P5 ;  /* 0xff800000033a7808 */ /* 0x000fe20006800000 */
[----:B---3--:R-:W-:-:S05]  /*d390*/  FFMA.FTZ R45, R97, R172, R159 ;  /* 0x000000ac612d7223 */ /* 0x008fca000001009f */
[----:B------:R-:W-:Y:S01]  /*d3a0*/  FSEL R45, R45, -INF , !P3 ;  /* 0xff8000002d2d7808 */ /* 0x000fe20005800000 */
[----:B------:R-:W-:Y:S05]  /*d3b0*/  @!P2 BRA `(.L_x_4667) ;  /* 0x000007000000a947 */ /* 0x000fea0003800000 */
[----:B------:R-:W-:Y:S01]  /*d3c0*/  ULDC.64 UR6, c[0x0][0x118] ;  /* 0x0000460000067ab9 */ /* 0x000fe20000000a00 */
        /* <DEDUP_REMOVED lines=59> */
.L_x_4668:
[----:B------:R-:W-:-:S05]  /*d780*/  IMAD.MOV.U32 R5, RZ, RZ, c[0x0][0x198] ;  /* 0x00006600ff057624 */ /* 0x000fca00078e00ff */
[----:B------:R-:W-:-:S04]  /*d790*/  LEA R5, -R5, RZ, 0x7 ;  /* 0x000000ff05057211 */ /* 0x000fc800078e39ff */
[----:B------:R-:W-:Y:S02]  /*d7a0*/  SHF.R.S32.HI R38, RZ, 0x1f, R5 ;  /* 0x0000001fff267819 */ /* 0x000fe40000011405 */
.L_x_4669:
        /* <DEDUP_REMOVED lines=45> */
.L_x_4671:
[----:B------:R-:W-:Y:S05]  /*da80*/  BSYNC B0 ;  /* 0x0000000000007941 */ /* 0x000fea0003800000 */
.L_x_4670:
[----:B------:R-:W0:Y:S01]  /*da90*/  LDGDEPBAR ;  /* 0x00000000000079af */ /* 0x000e220000000000 */
[----:B------:R-:W-:-:S04]  /*daa0*/  LEA R142, P0, R5, R142, 0x1 ;  /* 0x0000008e058e7211 */ /* 0x000fc800078008ff */
[----:B------:R-:W-:Y:S02]  /*dab0*/  LEA.HI.X R119, R5, R119, R38, 0x1, P0 ;  /* 0x0000007705777211 */ /* 0x000fe400000f0c26 */
.L_x_4667:
        /* <DEDUP_REMOVED lines=59> */
[--C-:B-1----:R-:W-:Y:S01]  /*de70*/  FFMA.FTZ R68, R52, c[0x0][0x23c], -R59.reuse ;  /* 0x00008f0034447a23 */ /* 0x102fe2000001083b */
[----:B------:R-:W-:Y:S01]  /*de80*/  FSEL R6, R38, RZ, P2 ;  /* 0x000000ff26067208 */ /* 0x000fe20001000000 */
[--C-:B------:R-:W-:Y:S01]  /*de90*/  FFMA.FTZ R73, R18, c[0x0][0x23c], -R59.reuse ;  /* 0x00008f0012497a23 */ /* 0x100fe2000001083b */
[----:B------:R-:W-:Y:S01]  /*dea0*/  FMNMX.FTZ R3, R146, R3, !PT ;  /* 0x0000000392037209 */ /* 0x000fe20007810000 */
[--C-:B------:R-:W-:Y:S01]  /*deb0*/  FFMA.FTZ R52, R16, c[0x0][0x23c], -R59.reuse ;  /* 0x00008f0010347a23 */ /* 0x100fe2000001083b */
[----:B------:R-:W-:Y:S01]  /*dec0*/  MUFU.EX2 R41, R41 ;  /* 0x0000002900297308 */ /* 0x000fe20000000800 */
[----:B------:R-:W-:Y:S01]  /*ded0*/  FADD.FTZ R5, R65, -R6 ;  /* 0x8000000641057221 */ /* 0x000fe20000010000 */
[----:B------:R-:W-:Y:S01]  /*dee0*/  FMNMX.FTZ R3, R108, R3, !PT ;  /* 0x000000036c037209 */ /* 0x000fe20007810000 */
[----:B------:R-:W-:Y:S01]  /*def0*/  LDSM.16.MT88.4 R16, [R144+0x3000] ;  /* 0x003000009010783b */ /* 0x000fe20000004200 */
[----:B------:R-:W-:-:S02]  /*df00*/  FFMA.FTZ R39, R4, c[0x0][0x23c], -R59 ;  /* 0x00008f0004277a23 */ /* 0x000fc4000001083b */
[----:B------:R-:W-:Y:S01]  /*df10*/  FMNMX.FTZ R3, R102, R3, !PT ;  /* 0x0000000366037209 */ /* 0x000fe20007810000 */
[----:B------:R-:W-:Y:S01]  /*df20*/  FMUL.FTZ R83, R5, c[0x0][0x23c] ;  /* 0x00008f0005537a20 */ /* 0x000fe20000410000 */
        /* <DEDUP_REMOVED lines=36> */
[----:B------:R-:W-:-:S02]  /*e170*/  FFMA.FTZ R76, R76, c[0x0][0x23c], -R59 ;  /* 0x00008f004c4c7a23 */ /* 0x000fc4000001083b */
[----:B------:R-:W2:Y:S01]  /*e180*/  SHFL.BFLY PT, R2, R3, 0x2, 0x1f ;  /* 0x0c401f0003027f89 */ /* 0x000ea200000e0000 */
[----:B-1----:R-:W-:-:S04]  /*e190*/  FMUL.FTZ R12, R132, R83 ;  /* 0x00000053840c7220 */ /* 0x002fc80000410000 */
[----:B------:R-:W-:Y:S01]  /*e1a0*/  MUFU.EX2 R68, R68 ;  /* 0x0000004400447308 */ /* 0x000fe20000000800 */
[-C--:B------:R-:W-:Y:S02]  /*e1b0*/  FMUL.FTZ R13, R133, R83.reuse ;  /* 0x00000053850d7220 */ /* 0x080fe40000410000 */
[-C--:B------:R-:W-:Y:S02]  /*e1c0*/  FMUL.FTZ R128, R128, R83.reuse ;  /* 0x0000005380807220 */ /* 0x080fe40000410000 */
[-C--:B------:R-:W-:Y:S02]  /*e1d0*/  FMUL.FTZ R129, R129, R83.reuse ;  /* 0x0000005381817220 */ /* 0x080fe40000410000 */
[-C--:B------:R-:W-:Y:S01]  /*e1e0*/  FMUL.FTZ R29, R125, R83.reuse ;  /* 0x000000537d1d7220 */ /* 0x080fe20000410000 */
[----:B------:R-:W-:Y:S01]  /*e1f0*/  MUFU.EX2 R64, R64 ;  /* 0x0000004000407308 */ /* 0x000fe20000000800 */
[-C--:B------:R-:W-:Y:S02]  /*e200*/  FMUL.FTZ R120, R120, R83.reuse ;  /* 0x0000005378787220 */ /* 0x080fe40000410000 */
[----:B------:R-:W-:-:S05]  /*e210*/  FMUL.FTZ R121, R121, R83 ;  /* 0x0000005379797220 */ /* 0x000fca0000410000 */
[----:B------:R-:W1:Y:S01]  /*e220*/  MUFU.EX2 R63, R63 ;  /* 0x0000003f003f7308 */ /* 0x000e620000000800 */
[----:B--2---:R-:W-:Y:S01]  /*e230*/  FMNMX.FTZ R2, R3, R2, !PT ;  /* 0x0000000203027209 */ /* 0x004fe20007810000 */
[----:B------:R-:W-:-:S04]  /*e240*/  FFMA.FTZ R3, R162, c[0x0][0x23c], -R59 ;  /* 0x00008f00a2037a23 */ /* 0x000fc8000001083b */
[----:B------:R-:W2:Y:S02]  /*e250*/  SHFL.BFLY PT, R37, R2, 0x1, 0x1f ;  /* 0x0c201f0002257f89 */ /* 0x000ea400000e0000 */
[----:B------:R-:W-:Y:S08]  /*e260*/  MUFU.EX2 R62, R62 ;  /* 0x0000003e003e7308 */ /* 0x000ff00000000800 */
[----:B------:R-:W-:Y:S08]  /*e270*/  MUFU.EX2 R61, R61 ;  /* 0x0000003d003d7308 */ /* 0x000ff00000000800 */
[----:B------:R-:W-:Y:S01]  /*e280*/  MUFU.EX2 R57, R57 ;  /* 0x0000003900397308 */ /* 0x000fe20000000800 */
[----:B--2---:R-:W-:-:S07]  /*e290*/  FMNMX.FTZ R37, R2, R37, !PT ;  /* 0x0000002502257209 */ /* 0x004fce0007810000 */
[----:B------:R-:W-:Y:S01]  /*e2a0*/  MUFU.EX2 R54, R54 ;  /* 0x0000003600367308 */ /* 0x000fe20000000800 */
[----:B------:R-:W-:Y:S01]  /*e2b0*/  FFMA.FTZ R2, R166, c[0x0][0x23c], -R59 ;  /* 0x00008f00a6027a23 */ /* 0x000fe2000001083b */
        /* <DEDUP_REMOVED lines=10> */
[--C-:B------:R-:W-:Y:S01]  /*e360*/  FFMA.FTZ R75, R10, c[0x0][0x23c], -R47.reuse ;  /* 0x00008f000a4b7a23 */ /* 0x100fe2000001082f */
[----:B------:R-:W-:Y:S01]  /*e370*/  F2FP.PACK_AB R10, R73, R80 ;  /* 0x00000050490a723e */ /* 0x000fe200000000ff */
[--C-:B------:R-:W-:Y:S02]  /*e380*/  FFMA.FTZ R71, R30, c[0x0][0x23c], -R47.reuse ;  /* 0x00008f001e477a23 */ /* 0x100fe4000001082f */
[--C-:B------:R-:W-:Y:S01]  /*e390*/  FFMA.FTZ R74, R8, c[0x0][0x23c], -R47.reuse ;  /* 0x00008f00084a7a23 */ /* 0x100fe2000001082f */
[----:B------:R-:W-:Y:S01]  /*e3a0*/  F2FP.PACK_AB R8, R77, R100 ;  /* 0x000000644d08723e */ /* 0x000fe200000000ff */
[----:B------:R-:W-:Y:S01]  /*e3b0*/  MUFU.EX2 R78, R78 ;  /* 0x0000004e004e7308 */ /* 0x000fe20000000800 */
[----:B------:R-:W-:-:S02]  /*e3c0*/  FFMA.FTZ R72, R20, c[0x0][0x23c], -R47 ;  /* 0x00008f0014487a23 */ /* 0x000fc4000001082f */
[----:B------:R-:W3:Y:S01]  /*e3d0*/  LDSM.16.MT88.4 R20, [R144+0x3400] ;  /* 0x003400009014783b */ /* 0x000ee20000004200 */
[--C-:B------:R-:W-:Y:S02]  /*e3e0*/  FFMA.FTZ R65, R24, c[0x0][0x23c], -R47.reuse ;  /* 0x00008f0018417a23 */ /* 0x100fe4000001082f */
[--C-:B------:R-:W-:Y:S01]  /*e3f0*/  FFMA.FTZ R79, R28, c[0x0][0x23c], -R47.reuse ;  /* 0x00008f001c4f7a23 */ /* 0x100fe2000001082f */
[----:B------:R-:W4:Y:S01]  /*e400*/  LDSM.16.MT88.4 R24, [R147+0x3400] ;  /* 0x003400009318783b */ /* 0x000f220000004200 */
[----:B------:R-:W5:Y:S01]  /*e410*/  MUFU.EX2 R75, R75 ;  /* 0x0000004b004b7308 */ /* 0x000f620000000800 */
[--C-:B------:R-:W-:Y:S01]  /*e420*/  FFMA.FTZ R104, R34, c[0x0][0x23c], -R47.reuse ;  /* 0x00008f0022687a23 */ /* 0x100fe2000001082f */
[----:B-1----:R-:W-:Y:S01]  /*e430*/  F2FP.PACK_AB R34, R63, R64 ;  /* 0x000000403f22723e */ /* 0x002fe200000000ff */
[----:B------:R-:W-:Y:S02]  /*e440*/  FMUL.FTZ R28, R124, R83 ;  /* 0x000000537c1c7220 */ /* 0x000fe40000410000 */
[--C-:B------:R-:W-:Y:S01]  /*e450*/  FFMA.FTZ R109, R32, c[0x0][0x23c], -R47.reuse ;  /* 0x00008f00206d7a23 */ /* 0x100fe2000001082f */
[----:B------:R-:W-:Y:S01]  /*e460*/  F2FP.PACK_AB R32, R68, R69 ;  /* 0x000000454420723e */ /* 0x000fe200000000ff */
[--C-:B------:R-:W-:Y:S01]  /*e470*/  FFMA.FTZ R106, R106, c[0x0][0x23c], -R47.reuse ;  /* 0x00008f006a6a7a23 */ /* 0x100fe2000001082f */
[----:B------:R-:W-:Y:S01]  /*e480*/  MUFU.EX2 R71, R71 ;  /* 0x0000004700477308 */ /* 0x000fe20000000800 */
[----:B------:R-:W-:-:S02]  /*e490*/  FFMA.FTZ R107, R160, c[0x0][0x23c], -R47 ;  /* 0x00008f00a06b7a23 */ /* 0x000fc4000001082f */
[--C-:B------:R-:W-:Y:S02]  /*e4a0*/  FFMA.FTZ R114, R114, c[0x0][0x23c], -R47.reuse ;  /* 0x00008f0072727a23 */ /* 0x100fe4000001082f */
[--C-:B------:R-:W-:Y:S02]  /*e4b0*/  FFMA.FTZ R118, R118, c[0x0][0x23c], -R47.reuse ;  /* 0x00008f0076767a23 */ /* 0x100fe4000001082f */
[--C-:B------:R-:W-:Y:S01]  /*e4c0*/  FFMA.FTZ R125, R152, c[0x0][0x23c], -R47.reuse ;  /* 0x00008f00987d7a23 */ /* 0x100fe2000001082f */
[----:B------:R-:W1:Y:S01]  /*e4d0*/  MUFU.EX2 R74, R74 ;  /* 0x0000004a004a7308 */ /* 0x000e620000000800 */
[----:B-----5:R-:W-:Y:S01]  /*e4e0*/  F2FP.PACK_AB R9, R75, R78 ;  /* 0x0000004e4b09723e */ /* 0x020fe200000000ff */
[--C-:B------:R-:W-:Y:S02]  /*e4f0*/  FFMA.FTZ R116, R116, c[0x0][0x23c], -R47.reuse ;  /* 0x00008f0074747a23 */ /* 0x100fe4000001082f */
[--C-:B------:R-:W-:Y:S02]  /*e500*/  FFMA.FTZ R124, R148, c[0x0][0x23c], -R47.reuse ;  /* 0x00008f00947c7a23 */ /* 0x100fe4000001082f */
[----:B------:R-:W-:-:S02]  /*e510*/  FFMA.FTZ R108, R108, c[0x0][0x23c], -R47 ;  /* 0x00008f006c6c7a23 */ /* 0x000fc4000001082f */
[----:B------:R-:W5:Y:S01]  /*e520*/  MUFU.EX2 R81, R81 ;  /* 0x0000005100517308 */ /* 0x000f620000000800 */
[--C-:B------:R-:W-:Y:S02]  /*e530*/  FFMA.FTZ R133, R102, c[0x0][0x23c], -R47.reuse ;  /* 0x00008f0066857a23 */ /* 0x100fe4000001082f */
[--C-:B------:R-:W-:Y:S02]  /*e540*/  FFMA.FTZ R82, R82, c[0x0][0x23c], -R47.reuse ;  /* 0x00008f0052527a23 */ /* 0x100fe4000001082f */
[----:B------:R-:W-:Y:S02]  /*e550*/  FFMA.FTZ R143, R98, c[0x0][0x23c], -R47 ;  /* 0x00008f00628f7a23 */ /* 0x000fe4000001082f */
[----:B------:R-:W-:Y:S01]  /*e560*/  FFMA.FTZ R100, R99, R83, R100 ;  /* 0x0000005363647223 */ /* 0x000fe20000010064 */
[----:B-1----:R-:W-:Y:S01]  /*e570*/  F2FP.PACK_AB R11, R74, R71 ;  /* 0x000000474a0b723e */ /* 0x002fe200000000ff */
[----:B------:R-:W-:Y:S01]  /*e580*/  MUFU.EX2 R65, R65 ;  /* 0x0000004100417308 */ /* 0x000fe20000000800 */
[----:B------:R-:W-:-:S02]  /*e590*/  FFMA.FTZ R67, R156, c[0x0][0x23c], -R59 ;  /* 0x00008f009c437a23 */ /* 0x000fc4000001083b */
[----:B------:R-:W-:Y:S02]  /*e5a0*/  FADD.FTZ R77, R77, R100 ;  /* 0x000000644d4d7221 */ /* 0x000fe40000010000 */
[----:B------:R-:W-:Y:S02]  /*e5b0*/  FFMA.FTZ R70, R70, c[0x0][0x23c], -R47 ;  /* 0x00008f0046467a23 */ /* 0x000fe4000001082f */
[-C--:B-----5:R-:W-:Y:S01]  /*e5c0*/  FMUL.FTZ R14, R134, R81.reuse ;  /* 0x00000051860e7220 */ /* 0x0a0fe20000410000 */
        /* <DEDUP_REMOVED lines=14> */
[----:B------:R-:W-:Y:S01]  /*e6b0*/  FFMA.FTZ R78, R101, R81, R78 ;  /* 0x00000051654e7223 */ /* 0x000fe2000001004e */
[----:B------:R-:W-:Y:S01]  /*e6c0*/  LDSM.16.MT88.4 R128, [R144+0x4c00] ;  /* 0x004c00009080783b */ /* 0x000fe20000004200 */
[----:B------:R-:W-:-:S02]  /*e6d0*/  FADD.FTZ R80, R80, R77 ;  /* 0x0000004d50507221 */ /* 0x000fc40000010000 */
[----:B------:R-:W-:Y:S01]  /*e6e0*/  FADD.FTZ R78, R75, R78 ;  /* 0x0000004e4b4e7221 */ /* 0x000fe20000010000 */
[C---:B--2---:R-:W-:Y:S01]  /*e6f0*/  HMMA.16816.F32 R28, R8.reuse, R4, R28 ;  /* 0x00000004081c723c */ /* 0x044fe2000000181c */
[----:B------:R-:W-:Y:S01]  /*e700*/  FADD.FTZ R80, R73, R80 ;  /* 0x0000005049507221 */ /* 0x000fe20000010000 */
[----:B------:R-:W-:Y:S01]  /*e710*/  MUFU.EX2 R109, R109 ;  /* 0x0000006d006d7308 */ /* 0x000fe20000000800 */
[--C-:B------:R-:W-:Y:S02]  /*e720*/  FFMA.FTZ R60, R60, c[0x0][0x23c], -R47.reuse ;  /* 0x00008f003c3c7a23 */ /* 0x100fe4000001082f */
[----:B------:R-:W-:Y:S02]  /*e730*/  FFMA.FTZ R66, R66, c[0x0][0x23c], -R47 ;  /* 0x00008f0042427a23 */ /* 0x000fe4000001082f */
[----:B------:R-:W-:Y:S01]  /*e740*/  FFMA.FTZ R99, R58, c[0x0][0x23c], -R59 ;  /* 0x00008f003a637a23 */ /* 0x000fe2000001083b */
[----:B------:R-:W-:Y:S01]  /*e750*/  HMMA.16816.F32 R8, R8, R6, R120 ;  /* 0x000000060808723c */ /* 0x000fe20000001878 */
[----:B------:R-:W2:Y:S01]  /*e760*/  LDSM.16.MT88.4 R4, [R144+0x3800] ;  /* 0x003800009004783b */ /* 0x000ea20000004200 */
[----:B-1----:R-:W-:Y:S01]  /*e770*/  F2FP.PACK_AB R35, R104, R79 ;  /* 0x0000004f6823723e */ /* 0x002fe200000000ff */
[----:B------:R-:W1:Y:S04]  /*e780*/  MUFU.EX2 R106, R106 ;  /* 0x0000006a006a7308 */ /* 0x000e680000000800 */
[----:B------:R-:W-:-:S02]  /*e790*/  FFMA.FTZ R121, R158, c[0x0][0x23c], -R47 ;  /* 0x00008f009e797a23 */ /* 0x000fc4000001082f */
[----:B---3--:R-:W-:Y:S01]  /*e7a0*/  HMMA.16816.F32 R12, R32, R20, R12 ;  /* 0x00000014200c723c */ /* 0x008fe2000000180c */
[--C-:B------:R-:W-:Y:S01]  /*e7b0*/  FFMA.FTZ R120, R154, c[0x0][0x23c], -R47.reuse ;  /* 0x00008f009a787a23 */ /* 0x100fe2000001082f */
[----:B------:R-:W-:Y:S01]  /*e7c0*/  MUFU.EX2 R107, R107 ;  /* 0x0000006b006b7308 */ /* 0x000fe20000000800 */
[----:B------:R-:W-:Y:S02]  /*e7d0*/  FFMA.FTZ R123, R110, c[0x0][0x23c], -R47 ;  /* 0x00008f006e7b7a23 */ /* 0x000fe4000001082f */
[----:B------:R-:W-:-:S03]  /*e7e0*/  FFMA.FTZ R110, R150, c[0x0][0x23c], -R59 ;  /* 0x00008f00966e7a23 */ /* 0x000fc6000001083b */
        /* <DEDUP_REMOVED lines=9> */
[----:B-1----:R-:W-:Y:S01]  /*e880*/  F2FP.PACK_AB R33, R106, R109 ;  /* 0x0000006d6a21723e */ /* 0x002fe200000000ff */
[----:B------:R-:W-:Y:S01]  /*e890*/  MUFU.EX2 R121, R121 ;  /* 0x0000007900797308 */ /* 0x000fe20000000800 */
[----:B------:R-:W-:Y:S02]  /*e8a0*/  F2FP.PACK_AB R34, R54, R57 ;  /* 0x000000393622723e */ /* 0x000fe400000000ff */
[----:B-----5:R-:W-:-:S05]  /*e8b0*/  F2FP.PACK_AB R35, R114, R107 ;  /* 0x0000006b7223723e */ /* 0x020fca00000000ff */
[----:B------:R-:W1:Y:S02]  /*e8c0*/  MUFU.EX2 R118, R118 ;  /* 0x0000007600767308 */ /* 0x000e640000000800 */
[C---:B--2---:R-:W-:Y:S06]  /*e8d0*/  HMMA.16816.F32 R12, R32.reuse, R4, R12 ;  /* 0x00000004200c723c */ /* 0x044fec000000180c */
[----:B------:R-:W-:Y:S02]  /*e8e0*/  MUFU.EX2 R120, R120 ;  /* 0x0000007800787308 */ /* 0x000fe40000000800 */
[C---:B------:R-:W-:Y:S01]  /*e8f0*/  HMMA.16816.F32 R16, R32.reuse, R6, R16 ;  /* 0x000000062010723c */ /* 0x040fe20000001810 */
[----:B------:R-:W2:Y:S05]  /*e900*/  LDSM.16.MT88.4 R4, [R147+0x3c00] ;  /* 0x003c00009304783b */ /* 0x000eaa0000004200 */
[----:B------:R-:W5:Y:S02]  /*e910*/  MUFU.EX2 R123, R123 ;  /* 0x0000007b007b7308 */ /* 0x000f640000000800 */
[C---:B---3--:R-:W-:Y:S06]  /*e920*/  HMMA.16816.F32 R28, R32.reuse, R20, R28 ;  /* 0x00000014201c723c */ /* 0x048fec000000181c */
[----:B------:R-:W-:Y:S02]  /*e930*/  MUFU.EX2 R49, R49 ;  /* 0x0000003100317308 */ /* 0x000fe40000000800 */
[----:B------:R-:W-:Y:S01]  /*e940*/  HMMA.16816.F32 R24, R32, R22, R24 ;  /* 0x000000162018723c */ /* 0x000fe20000001818 */
[----:B------:R-:W3:Y:S05]  /*e950*/  LDSM.16.MT88.4 R20, [R144+0x4000] ;  /* 0x004000009014783b */ /* 0x000eea0000004200 */
[----:B------:R-:W2:Y:S01]  /*e960*/  MUFU.EX2 R46, R46 ;  /* 0x0000002e002e7308 */ /* 0x000ea20000000800 */
[----:B------:R-:W-:-:S02]  /*e970*/  F2FP.PACK_AB R32, R52, R53 ;  /* 0x000000353420723e */ /* 0x000fc400000000ff */
[----:B-1----:R-:W-:Y:S02]  /*e980*/  F2FP.PACK_AB R33, R118, R121 ;  /* 0x000000797621723e */ /* 0x002fe400000000ff */
[----:B------:R-:W-:Y:S02]  /*e990*/  F2FP.PACK_AB R34, R48, R51 ;  /* 0x000000333022723e */ /* 0x000fe400000000ff */
[----:B-----5:R-:W-:Y:S01]  /*e9a0*/  F2FP.PACK_AB R35, R123, R120 ;  /* 0x000000787b23723e */ /* 0x020fe200000000ff */
        /* <DEDUP_REMOVED lines=15> */
[----:B------:R-:W2:Y:S01]  /*eaa0*/  MUFU.EX2 R36, R36 ;  /* 0x0000002400247308 */ /* 0x000ea20000000800 */
[----:B-1----:R-:W-:-:S07]  /*eab0*/  F2FP.PACK_AB R35, R127, R124 ;  /* 0x0000007c7f23723e */ /* 0x002fce00000000ff */
[----:B------:R-:W-:Y:S01]  /*eac0*/  MUFU.EX2 R3, R3 ;  /* 0x0000000300037308 */ /* 0x000fe20000000800 */
[C---:B---3--:R-:W-:Y:S07]  /*ead0*/  HMMA.16816.F32 R12, R32.reuse, R20, R12 ;  /* 0x00000014200c723c */ /* 0x048fee000000180c */
[----:B------:R-:W1:Y:S01]  /*eae0*/  MUFU.EX2 R2, R2 ;  /* 0x0000000200027308 */ /* 0x000e620000000800 */
[C---:B------:R-:W-:Y:S01]  /*eaf0*/  HMMA.16816.F32 R16, R32.reuse, R22, R16 ;  /* 0x000000162010723c */ /* 0x040fe20000001810 */
[----:B------:R-:W3:Y:S06]  /*eb00*/  LDSM.16.MT88.4 R20, [R147+0x4400] ;  /* 0x004400009314783b */ /* 0x000eec0000004200 */
[----:B------:R-:W-:Y:S01]  /*eb10*/  MUFU.EX2 R108, R108 ;  /* 0x0000006c006c7308 */ /* 0x000fe20000000800 */
[C---:B----4-:R-:W-:Y:S07]  /*eb20*/  HMMA.16816.F32 R28, R32.reuse, R8, R28 ;  /* 0x00000008201c723c */ /* 0x050fee000000181c */
[----:B------:R-:W4:Y:S01]  /*eb30*/  MUFU.EX2 R133, R133 ;  /* 0x0000008500857308 */ /* 0x000f220000000800 */
[----:B--2---:R-:W-:Y:S01]  /*eb40*/  F2FP.PACK_AB R8, R36, R41 ;  /* 0x000000292408723e */ /* 0x004fe200000000ff */
[----:B------:R-:W-:Y:S06]  /*eb50*/  HMMA.16816.F32 R24, R32, R10, R24 ;  /* 0x0000000a2018723c */ /* 0x000fec0000001818 */
[----:B------:R-:W-:Y:S01]  /*eb60*/  MUFU.EX2 R82, R82 ;  /* 0x0000005200527308 */ /* 0x000fe20000000800 */
[----:B-1----:R-:W-:Y:S01]  /*eb70*/  F2FP.PACK_AB R10, R2, R3 ;  /* 0x00000003020a723e */ /* 0x002fe200000000ff */
[----:B------:R-:W-:-:S06]  /*eb80*/  FADD.FTZ R33, R71, R78 ;  /* 0x0000004e47217221 */ /* 0x000fcc0000010000 */
[----:B------:R-:W1:Y:S01]  /*eb90*/  MUFU.EX2 R143, R143 ;  /* 0x0000008f008f7308 */ /* 0x000e620000000800 */
[----:B----4-:R-:W-:Y:S01]  /*eba0*/  F2FP.PACK_AB R9, R133, R108 ;  /* 0x0000006c8509723e */ /* 0x010fe200000000ff */
[----:B------:R-:W-:Y:S02]  /*ebb0*/  FADD.FTZ R74, R74, R33 ;  /* 0x000000214a4a7221 */ /* 0x000fe40000010000 */
[----:B------:R-:W2:Y:S02]  /*ebc0*/  LDSM.16.MT88.4 R32, [R144+0x4800] ;  /* 0x004800009020783b */ /* 0x000ea40000004200 */
[----:B------:R-:W-:Y:S02]  /*ebd0*/  FADD.FTZ R65, R65, R74 ;  /* 0x0000004a41417221 */ /* 0x000fe40000010000 */
[----:B------:R-:W-:Y:S02]  /*ebe0*/  MUFU.EX2 R0, R0 ;  /* 0x0000000000007308 */ /* 0x000fe40000000800 */
[----:B------:R-:W-:-:S02]  /*ebf0*/  FADD.FTZ R72, R72, R65 ;  /* 0x0000004148487221 */ /* 0x000fc40000010000 */
[----:B------:R-:W-:Y:S02]  /*ec00*/  FFMA.FTZ R65, R56, c[0x0][0x23c], -R47 ;  /* 0x00008f0038417a23 */ /* 0x000fe4000001082f */
        /* <DEDUP_REMOVED lines=10> */
[----:B------:R-:W-:Y:S01]  /*ecb0*/  FADD.FTZ R107, R107, R106 ;  /* 0x0000006a6b6b7221 */ /* 0x000fe20000010000 */
[----:B------:R-:W4:Y:S01]  /*ecc0*/  MUFU.EX2 R110, R110 ;  /* 0x0000006e006e7308 */ /* 0x000f220000000800 */
[----:B------:R-:W-:Y:S02]  /*ecd0*/  FADD.FTZ R5, R68, R5 ;  /* 0x0000000544057221 */ /* 0x000fe40000010000 */
[----:B------:R-:W-:Y:S02]  /*ece0*/  FADD.FTZ R114, R114, R107 ;  /* 0x0000006b72727221 */ /* 0x000fe40000010000 */
[----:B------:R-:W-:Y:S01]  /*ecf0*/  FADD.FTZ R64, R64, R5 ;  /* 0x0000000540407221 */ /* 0x000fe20000010000 */
[----:B---3--:R-:W-:Y:S01]  /*ed00*/  HMMA.16816.F32 R28, R8, R20, R28 ;  /* 0x00000014081c723c */ /* 0x008fe2000000181c */
[----:B------:R-:W3:Y:S01]  /*ed10*/  LDSM.16.MT88.4 R4, [R147+0x4800] ;  /* 0x004800009304783b */ /* 0x000ee20000004200 */
[----:B------:R-:W-:Y:S01]  /*ed20*/  FADD.FTZ R121, R121, R114 ;  /* 0x0000007279797221 */ /* 0x000fe20000010000 */
[----:B------:R-:W-:Y:S01]  /*ed30*/  MUFU.EX2 R70, R70 ;  /* 0x0000004600467308 */ /* 0x000fe20000000800 */
[----:B------:R-:W-:-:S02]  /*ed40*/  FADD.FTZ R63, R63, R64 ;  /* 0x000000403f3f7221 */ /* 0x000fc40000010000 */
[----:B------:R-:W-:Y:S02]  /*ed50*/  FADD.FTZ R121, R118, R121 ;  /* 0x0000007976797221 */ /* 0x000fe40000010000 */
[----:B------:R-:W-:Y:S01]  /*ed60*/  FADD.FTZ R56, R62, R63 ;  /* 0x0000003f3e387221 */ /* 0x000fe20000010000 */
[----:B------:R-:W-:Y:S01]  /*ed70*/  HMMA.16816.F32 R24, R8, R22, R24 ;  /* 0x000000160818723c */ /* 0x000fe20000001818 */
[----:B------:R-:W-:Y:S01]  /*ed80*/  FADD.FTZ R120, R120, R121 ;  /* 0x0000007978787221 */ /* 0x000fe20000010000 */
[----:B------:R-:W5:Y:S01]  /*ed90*/  MUFU.EX2 R71, R66 ;  /* 0x0000004200477308 */ /* 0x000f620000000800 */
[----:B------:R-:W-:Y:S02]  /*eda0*/  FADD.FTZ R56, R61, R56 ;  /* 0x000000383d387221 */ /* 0x000fe40000010000 */
[----:B------:R-:W-:Y:S02]  /*edb0*/  FADD.FTZ R120, R123, R120 ;  /* 0x000000787b787221 */ /* 0x000fe40000010000 */
[----:B------:R-:W-:Y:S01]  /*edc0*/  FADD.FTZ R57, R57, R56 ;  /* 0x0000003839397221 */ /* 0x000fe20000010000 */
[----:B-1----:R-:W-:Y:S01]  /*edd0*/  F2FP.PACK_AB R8, R39, R0 ;  /* 0x000000002708723e */ /* 0x002fe200000000ff */
[----:B------:R-:W-:Y:S01]  /*ede0*/  FADD.FTZ R125, R125, R120 ;  /* 0x000000787d7d7221 */ /* 0x000fe20000010000 */
[----:B------:R-:W-:Y:S01]  /*edf0*/  MUFU.EX2 R60, R60 ;  /* 0x0000003c003c7308 */ /* 0x000fe20000000800 */
[----:B------:R-:W-:Y:S01]  /*ee00*/  FADD.FTZ R54, R54, R57 ;  /* 0x0000003936367221 */ /* 0x000fe20000010000 */
[----:B------:R-:W1:Y:S01]  /*ee10*/  LDSM.16.MT88.4 R120, [R147+0x4c00] ;  /* 0x004c00009378783b */ /* 0x000e620000004200 */
[----:B----4-:R-:W-:Y:S01]  /*ee20*/  F2FP.PACK_AB R10, R110, R67 ;  /* 0x000000436e0a723e */ /* 0x010fe200000000ff */
[----:B------:R-:W-:-:S02]  /*ee30*/  FADD.FTZ R125, R116, R125 ;  /* 0x0000007d747d7221 */ /* 0x000fc40000010000 */
[----:B------:R-:W-:Y:S02]  /*ee40*/  FADD.FTZ R53, R53, R54 ;  /* 0x0000003635357221 */ /* 0x000fe40000010000 */
[----:B------:R-:W4:Y:S01]  /*ee50*/  MUFU.EX2 R65, R65 ;  /* 0x0000004100417308 */ /* 0x000f220000000800 */
[----:B-----5:R-:W-:Y:S01]  /*ee60*/  F2FP.PACK_AB R9, R71, R70 ;  /* 0x000000464709723e */ /* 0x020fe200000000ff */
[----:B------:R-:W-:Y:S02]  /*ee70*/  FADD.FTZ R52, R52, R53 ;  /* 0x0000003534347221 */ /* 0x000fe40000010000 */
[----:B------:R-:W-:Y:S02]  /*ee80*/  FADD.FTZ R124, R124, R125 ;  /* 0x0000007d7c7c7221 */ /* 0x000fe40000010000 */
[----:B------:R-:W-:Y:S02]  /*ee90*/  FADD.FTZ R51, R51, R52 ;  /* 0x0000003433337221 */ /* 0x000fe40000010000 */
[----:B------:R-:W-:Y:S01]  /*eea0*/  FFMA.FTZ R20, R55, c[0x0][0x23c], -R59 ;  /* 0x00008f0037147a23 */ /* 0x000fe2000001083b */
[----:B------:R-:W-:Y:S01]  /*eeb0*/  MUFU.EX2 R112, R112 ;  /* 0x0000007000707308 */ /* 0x000fe20000000800 */
[----:B------:R-:W-:-:S02]  /*eec0*/  FADD.FTZ R48, R48, R51 ;  /* 0x0000003330307221 */ /* 0x000fc40000010000 */
[--C-:B------:R-:W-:Y:S02]  /*eed0*/  FFMA.FTZ R21, R50, c[0x0][0x23c], -R47.reuse ;  /* 0x00008f0032157a23 */ /* 0x100fe4000001082f */
[----:B------:R-:W-:Y:S01]  /*eee0*/  FADD.FTZ R49, R49, R48 ;  /* 0x0000003031317221 */ /* 0x000fe20000010000 */
[----:B----4-:R-:W-:Y:S01]  /*eef0*/  F2FP.PACK_AB R11, R65, R60 ;  /* 0x0000003c410b723e */ /* 0x010fe200000000ff */
[----:B------:R-:W-:Y:S01]  /*ef00*/  FFMA.FTZ R22, R44, c[0x0][0x23c], -R47 ;  /* 0x00008f002c167a23 */ /* 0x000fe2000001082f */
[----:B------:R-:W4:Y:S01]  /*ef10*/  MUFU.EX2 R83, R76 ;  /* 0x0000004c00537308 */ /* 0x000f220000000800 */
[----:B------:R-:W-:Y:S02]  /*ef20*/  FADD.FTZ R46, R46, R49 ;  /* 0x000000312e2e7221 */ /* 0x000fe40000010000 */
[----:B------:R-:W-:Y:S02]  /*ef30*/  FFMA.FTZ R23, R42, c[0x0][0x23c], -R47 ;  /* 0x00008f002a177a23 */ /* 0x000fe4000001082f */
[----:B------:R-:W-:Y:S01]  /*ef40*/  FADD.FTZ R43, R43, R46 ;  /* 0x0000002e2b2b7221 */ /* 0x000fe20000010000 */
[----:B--2---:R-:W-:Y:S01]  /*ef50*/  HMMA.16816.F32 R12, R8, R32, R12 ;  /* 0x00000020080c723c */ /* 0x004fe2000000180c */
[----:B------:R-:W-:Y:S01]  /*ef60*/  FADD.FTZ R127, R127, R124 ;  /* 0x0000007c7f7f7221 */ /* 0x000fe20000010000 */
[----:B------:R-:W-:Y:S01]  /*ef70*/  MUFU.EX2 R20, R20 ;  /* 0x0000001400147308 */ /* 0x000fe20000000800 */
[----:B------:R-:W-:-:S02]  /*ef80*/  FADD.FTZ R40, R40, R43 ;  /* 0x0000002b28287221 */ /* 0x000fc40000010000 */
[----:B------:R-:W-:Y:S02]  /*ef90*/  FADD.FTZ R108, R108, R127 ;  /* 0x0000007f6c6c7221 */ /* 0x000fe40000010000 */
[----:B------:R-:W-:Y:S01]  /*efa0*/  FFMA.FTZ R32, R45, c[0x0][0x23c], -R47 ;  /* 0x00008f002d207a23 */ /* 0x000fe2000001082f */
[C---:B---3--:R-:W-:Y:S01]  /*efb0*/  HMMA.16816.F32 R28, R8.reuse, R4, R28 ;  /* 0x00000004081c723c */ /* 0x048fe2000000181c */
[----:B------:R-:W-:Y:S01]  /*efc0*/  FADD.FTZ R41, R41, R40 ;  /* 0x0000002829297221 */ /* 0x000fe20000010000 */
[----:B------:R-:W2:Y:S03]  /*efd0*/  MUFU.EX2 R99, R99 ;  /* 0x0000006300637308 */ /* 0x000ea60000000800 */
[----:B------:R-:W-:Y:S02]  /*efe0*/  FADD.FTZ R36, R36, R41 ;  /* 0x0000002924247221 */ /* 0x000fe40000010000 */
[----:B----4-:R-:W-:Y:S01]  /*eff0*/  F2FP.PACK_AB R4, R83, R112 ;  /* 0x000000705304723e */ /* 0x010fe200000000ff */
[----:B------:R-:W-:Y:S01]  /*f000*/  HMMA.16816.F32 R16, R8, R34, R16 ;  /* 0x000000220810723c */ /* 0x000fe20000001810 */
[----:B------:R-:W-:Y:S01]  /*f010*/  FADD.FTZ R3, R3, R36 ;  /* 0x0000002403037221 */ /* 0x000fe20000010000 */
[----:B------:R-:W-:Y:S03]  /*f020*/  MUFU.EX2 R21, R21 ;  /* 0x0000001500157308 */ /* 0x000fe60000000800 */
[----:B------:R-:W-:-:S03]  /*f030*/  FADD.FTZ R3, R2, R3 ;  /* 0x0000000302037221 */ /* 0x000fc60000010000 */
[----:B------:R-:W-:Y:S01]  /*f040*/  HMMA.16816.F32 R24, R8, R6, R24 ;  /* 0x000000060818723c */ /* 0x000fe20000001818 */
[----:B------:R-:W-:Y:S01]  /*f050*/  FADD.FTZ R0, R0, R3 ;  /* 0x0000000300007221 */ /* 0x000fe20000010000 */
[----:B------:R-:W3:Y:S03]  /*f060*/  MUFU.EX2 R22, R22 ;  /* 0x0000001600167308 */ /* 0x000ee60000000800 */
[----:B------:R-:W-:Y:S02]  /*f070*/  FADD.FTZ R0, R39, R0 ;  /* 0x0000000027007221 */ /* 0x000fe40000010000 */
[----:B------:R-:W-:Y:S01]  /*f080*/  FADD.FTZ R9, R133, R108 ;  /* 0x0000006c85097221 */ /* 0x000fe20000010000 */
[----:B--2---:R-:W-:Y:S01]  /*f090*/  F2FP.PACK_AB R6, R99, R20 ;  /* 0x000000146306723e */ /* 0x004fe200000000ff */
[----:B------:R-:W-:Y:S01]  /*f0a0*/  FADD.FTZ R3, R67, R0 ;  /* 0x0000000043037221 */ /* 0x000fe20000010000 */
[----:B------:R-:W-:Y:S01]  /*f0b0*/  MUFU.EX2 R23, R23 ;  /* 0x0000001700177308 */ /* 0x000fe20000000800 */
[----:B------:R-:W-:Y:S01]  /*f0c0*/  FADD.FTZ R82, R82, R9 ;  /* 0x0000000952527221 */ /* 0x000fe20000010000 */
[----:B------:R-:W-:Y:S01]  /*f0d0*/  MOV R67, R37 ;  /* 0x0000002500437202 */ /* 0x000fe20000000f00 */
[----:B------:R-:W-:-:S02]  /*f0e0*/  FADD.FTZ R3, R110, R3 ;  /* 0x000000036e037221 */ /* 0x000fc40000010000 */
[----:B------:R-:W-:Y:S02]  /*f0f0*/  FADD.FTZ R143, R143, R82 ;  /* 0x000000528f8f7221 */ /* 0x000fe40000010000 */
[----:B------:R-:W-:Y:S01]  /*f100*/  FADD.FTZ R112, R112, R3 ;  /* 0x0000000370707221 */ /* 0x000fe20000010000 */
[----:B------:R-:W2:Y:S01]  /*f110*/  MUFU.EX2 R32, R32 ;  /* 0x0000002000207308 */ /* 0x000ea20000000800 */
[----:B------:R-:W-:Y:S01]  /*f120*/  FADD.FTZ R70, R70, R143 ;  /* 0x0000008f46467221 */ /* 0x000fe20000010000 */
[----:B---3--:R-:W-:Y:S01]  /*f130*/  F2FP.PACK_AB R5, R22, R21 ;  /* 0x000000151605723e */ /* 0x008fe200000000ff */
[----:B------:R-:W-:Y:S02]  /*f140*/  FADD.FTZ R83, R83, R112 ;  /* 0x0000007053537221 */ /* 0x000fe40000010000 */
[----:B------:R-:W-:Y:S02]  /*f150*/  FADD.FTZ R71, R71, R70 ;  /* 0x0000004647477221 */ /* 0x000fe40000010000 */
[----:B------:R-:W-:-:S02]  /*f160*/  FADD.FTZ R20, R20, R83 ;  /* 0x0000005314147221 */ /* 0x000fc40000010000 */
[----:B------:R-:W-:Y:S02]  /*f170*/  FADD.FTZ R0, R60, R71 ;  /* 0x000000473c007221 */ /* 0x000fe40000010000 */
[----:B------:R-:W-:Y:S02]  /*f180*/  FADD.FTZ R99, R99, R20 ;  /* 0x0000001463637221 */ /* 0x000fe40000010000 */
[----:B------:R-:W-:Y:S01]  /*f190*/  FADD.FTZ R0, R65, R0 ;  /* 0x0000000041007221 */ /* 0x000fe20000010000 */
[----:B------:R-:W-:Y:S02]  /*f1a0*/  MOV R65, R38 ;  /* 0x0000002600417202 */ /* 0x000fe40000000f00 */
[----:B--2---:R-:W-:Y:S01]  /*f1b0*/  F2FP.PACK_AB R7, R32, R23 ;  /* 0x000000172007723e */ /* 0x004fe200000000ff */
[----:B------:R-:W-:-:S04]  /*f1c0*/  FADD.FTZ R21, R21, R0 ;  /* 0x0000000015157221 */ /* 0x000fc80000010000 */
[----:B------:R-:W-:Y:S02]  /*f1d0*/  FADD.FTZ R22, R22, R21 ;  /* 0x0000001516167221 */ /* 0x000fe40000010000 */
[----:B------:R-:W-:Y:S02]  /*f1e0*/  HMMA.16816.F32 R132, R4, R128, R12 ;  /* 0x000000800484723c */ /* 0x000fe4000000180c */
[----:B------:R-:W-:-:S04]  /*f1f0*/  FADD.FTZ R23, R23, R22 ;  /* 0x0000001617177221 */ /* 0x000fc80000010000 */
[----:B------:R-:W-:Y:S02]  /*f200*/  FADD.FTZ R101, R32, R23 ;  /* 0x0000001720657221 */ /* 0x000fe40000010000 */
[C---:B-1----:R-:W-:Y:S08]  /*f210*/  HMMA.16816.F32 R124, R4.reuse, R120, R28 ;  /* 0x00000078047c723c */ /* 0x042ff0000000181c */
[C---:B------:R-:W-:Y:S08]  /*f220*/  HMMA.16816.F32 R128, R4.reuse, R130, R16 ;  /* 0x000000820480723c */ /* 0x040ff00000001810 */
[----:B------:R-:W-:Y:S08]  /*f230*/  HMMA.16816.F32 R120, R4, R122, R24 ;  /* 0x0000007a0478723c */ /* 0x000ff00000001818 */
.L_x_4664:
        /* <DEDUP_REMOVED lines=8> */
.L_x_4676:
        /* <DEDUP_REMOVED lines=64> */
.L_x_4673:
        /* <DEDUP_REMOVED lines=9> */
[----:B------:R-:W-:Y:S01]  /*f750*/  @!P2 LEA R150, P0, R153, R164, 0x1 ;  /* 0x000000a49996a211 */ /* 0x000fe200078008ff */
[----:B------:R-:W-:Y:S01]  /*f760*/  @P2 STS [R137+0x3004], RZ ;  /* 0x003004ff89002388 */ /* 0x000fe20000000800 */
[-C--:B------:R-:W-:Y:S02]  /*f770*/  @!P2 MOV R157, R100.reuse ;  /* 0x00000064009da202 */ /* 0x080fe40000000f00 */
[----:B------:R-:W-:Y:S01]  /*f780*/  @!P2 IADD3.X R100, R113, R100, RZ, P3, !PT ;  /* 0x000000647164a210 */ /* 0x000fe20001ffe4ff */
[----:B------:R-:W-:Y:S01]  /*f790*/  @!PT LDS RZ, [RZ] ;  /* 0x00000000fffff984 */ /* 0x000fe20000000800 */
[----:B------:R-:W-:Y:S01]  /*f7a0*/  @!PT LDS RZ, [RZ] ;  /* 0x00000000fffff984 */ /* 0x000fe20000000800 */
[----:B------:R-:W-:Y:S01]  /*f7b0*/  @!PT LDS RZ, [RZ] ;  /* 0x00000000fffff984 */ /* 0x000fe20000000800 */
[----:B------:R1:W-:Y:S01]  /*f7c0*/  @!P2 LDGSTS.E.BYPASS.LTC128B.128 [R137+0x3000], [R148.64] ;  /* 0x030000009489afae */ /* 0x0003e2000b901d46 */
[CC--:B------:R-:W-:Y:S01]  /*f7d0*/  @!P2 LEA R154, P3, R151.reuse, R164.reuse, 0x1 ;  /* 0x000000a4979aa211 */ /* 0x0c0fe200078608ff */
[----:B------:R-:W-:Y:S01]  /*f7e0*/  @!P2 IMAD.WIDE.U32 R156, R146, 0x60, R156 ;  /* 0x00000060929ca825 */ /* 0x000fe200078e009c */
[----:B------:R-:W-:Y:S02]  /*f7f0*/  @!P2 MOV R98, c[0x0][0x1a4] ;  /* 0x000069000062aa02 */ /* 0x000fe40000000f00 */
[-C--:B------:R-:W-:Y:S02]  /*f800*/  @!P2 LEA.HI.X R155, R151, R165.reuse, R100, 0x1, P3 ;  /* 0x000000a5979ba211 */ /* 0x080fe400018f0c64 */
[----:B------:R-:W-:Y:S01]  /*f810*/  @!P2 LEA.HI.X R151, R153, R165, R102, 0x1, P0 ;  /* 0x000000a59997a211 */ /* 0x000fe200000f0c66 */
[----:B------:R-:W-:Y:S01]  /*f820*/  @P2 STS.128 [R137+0x3800], RZ ;  /* 0x003800ff89002388 */ /* 0x000fe20000000c00 */
[----:B------:R-:W-:Y:S01]  /*f830*/  @!P2 LEA R152, P0, R156, R164, 0x1 ;  /* 0x000000a49c98a211 */ /* 0x000fe200078008ff */
[----:B------:R-:W-:Y:S01]  /*f840*/  @!P2 IMAD R98, R98, 0x60, RZ ;  /* 0x000000606262a824 */ /* 0x000fe200078e02ff */
[----:B------:R-:W-:Y:S04]  /*f850*/  MOV R164, R148 ;  /* 0x0000009400a47202 */ /* 0x000fe80000000f00 */
[----:B------:R-:W-:Y:S01]  /*f860*/  @!P2 IADD3 R98, R98, R157, RZ ;  /* 0x0000009d6262a210 */ /* 0x000fe20007ffe0ff */
[----:B------:R-:W-:Y:S01]  /*f870*/  @!PT LDS RZ, [RZ] ;  /* 0x00000000fffff984 */ /* 0x000fe20000000800 */
[----:B------:R-:W-:Y:S01]  /*f880*/  @!PT LDS RZ, [RZ] ;  /* 0x00000000fffff984 */ /* 0x000fe20000000800 */
[----:B------:R-:W-:Y:S01]  /*f890*/  @!PT LDS RZ, [RZ] ;  /* 0x00000000fffff984 */ /* 0x000fe20000000800 */
[----:B------:R1:W-:Y:S03]  /*f8a0*/  @!P2 LDGSTS.E.BYPASS.LTC128B.128 [R137+0x3800], [R154.64] ;  /* 0x038000009a89afae */ /* 0x0003e6000b901d46 */
[----:B------:R-:W-:Y:S02]  /*f8b0*/  @!P2 LEA.HI.X R153, R156, R165, R98, 0x1, P0 ;  /* 0x000000a59c99a211 */ /* 0x000fe400000f0c62 */
[----:B------:R-:W-:Y:S02]  /*f8c0*/  ISETP.GE.AND P0, PT, R105, 0x2, PT ;  /* 0x000000026900780c */ /* 0x000fe40003f06270 */
[----:B------:R-:W-:Y:S01]  /*f8d0*/  MOV R165, R149 ;  /* 0x0000009500a57202 */ /* 0x000fe20000000f00 */
        /* <DEDUP_REMOVED lines=18> */
[----:B------:R-:W2:Y:S08]  /*fa00*/  LDSM.16.M88.4 R40, [R94+0x1c00] ;  /* 0x001c00005e28783b */ /* 0x000eb00000000200 */
[----:B------:R-:W-:Y:S08]  /*fa10*/  LDSM.16.M88.4 R32, [R91] ;  /* 0x000000005b20783b */ /* 0x000ff00000000200 */
[----:B------:R-:W3:Y:S08]  /*fa20*/  LDSM.16.M88.4 R36, [R90] ;  /* 0x000000005a24783b */ /* 0x000ef00000000200 */
[----:B------:R-:W4:Y:S08]  /*fa30*/  LDSM.16.M88.4 R52, [R94+0x2000] ;  /* 0x002000005e34783b */ /* 0x000f300000000200 */
[----:B------:R-:W5:Y:S08]  /*fa40*/  LDSM.16.M88.4 R48, [R94+0x2400] ;  /* 0x002400005e30783b */ /* 0x000f700000000200 */
[----:B------:R-:W-:Y:S08]  /*fa50*/  LDSM.16.M88.4 R56, [R94+0x2800] ;  /* 0x002800005e38783b */ /* 0x000ff00000000200 */
[----:B------:R-:W1:Y:S08]  /*fa60*/  LDSM.16.M88.4 R76, [R94+0x2c00] ;  /* 0x002c00005e4c783b */ /* 0x000e700000000200 */
[----:B------:R-:W-:Y:S08]  /*fa70*/  LDSM.16.M88.4 R80, [R87] ;  /* 0x000000005750783b */ /* 0x000ff00000000200 */
[----:B------:R-:W1:Y:S01]  /*fa80*/  LDSM.16.M88.4 R72, [R86] ;  /* 0x000000005648783b */ /* 0x000e620000000200 */
        /* <DEDUP_REMOVED lines=45> */
[----:B------:R-:W5:Y:S03]  /*fd60*/  LDSM.16.M88.4 R32, [R89] ;  /* 0x000000005920783b */ /* 0x000f660000000200 */
        /* <DEDUP_REMOVED lines=26> */
[----:B------:R-:W5:Y:S01]  /*ff10*/  LDSM.16.M88.4 R40, [R88] ;  /* 0x000000005828783b */ /* 0x000f620000000200 */
        /* <DEDUP_REMOVED lines=157> */
.L_x_4675:
[----:B------:R2:W-:Y:S01]  /*108f0*/  @P2 STS [R137+0x1000], RZ ;  /* 0x001000ff89002388 */ /* 0x0005e20000000800 */
[CC--:B------:R-:W-:Y:S01]  /*10900*/  LEA R74, P5, R71.reuse, R142.reuse, 0x1 ;  /* 0x0000008e474a7211 */ /* 0x0c0fe200078a08ff */
[----:B------:R-:W-:Y:S01]  /*10910*/  @!P2 IMAD.MOV.U32 R69, RZ, RZ, c[0x0][0x19c] ;  /* 0x00006700ff45a624 */ /* 0x000fe200078e00ff */
[-C--:B------:R-:W-:Y:S01]  /*10920*/  @!P2 IADD3 R66, P0, R136, R71.reuse, RZ ;  /* 0x000000478842a210 */ /* 0x080fe20007f1e0ff */
[----:B------:R2:W-:Y:S01]  /*10930*/  @P2 STS [R137+0x1004], RZ ;  /* 0x001004ff89002388 */ /* 0x0005e20000000800 */
[----:B------:R-:W-:Y:S01]  /*10940*/  @!P2 LEA R67, P3, R68, R71, 0x6 ;  /* 0x000000474443a211 */ /* 0x000fe200078630ff */
        /* <DEDUP_REMOVED lines=38> */
.L_x_4674:
        /* <DEDUP_REMOVED lines=19> */
[----:B------:R5:W-:Y:S10]  /*10ce0*/  I2F R116, R67 ;  /* 0x0000004300747306 */ /* 0x000bf40000201400 */
[----:B------:R-:W1:Y:S10]  /*10cf0*/  I2F R74, R74 ;  /* 0x0000004a004a7306 */ /* 0x000e740000201400 */
[----:B------:R1:W1:Y:S01]  /*10d00*/  I2F R76, R75 ;  /* 0x0000004b004c7306 */ /* 0x0002620000201400 */
[C---:B-----5:R-:W-:Y:S09]  /*10d10*/  IADD3 R67, R71.reuse, 0x51, RZ ;  /* 0x0000005147437810 */ /* 0x060ff20007ffe0ff */
[----:B------:R5:W2:Y:S10]  /*10d20*/  I2F R78, R73 ;  /* 0x00000049004e7306 */ /* 0x000ab40000201400 */
[----:B------:R-:W2:Y:S01]  /*10d30*/  I2F R80, R80 ;  /* 0x0000005000507306 */ /* 0x000ea20000201400 */
[C---:B-1----:R-:W-:Y:S09]  /*10d40*/  IADD3 R75, R71.reuse, 0x28, RZ ;  /* 0x00000028474b7810 */ /* 0x042ff20007ffe0ff */
[----:B------:R-:W1:Y:S01]  /*10d50*/  I2F R82, R82 ;  /* 0x0000005200527306 */ /* 0x000e620000201400 */
[C---:B-----5:R-:W-:Y:S09]  /*10d60*/  IADD3 R73, R71.reuse, 0x29, RZ ;  /* 0x0000002947497810 */ /* 0x060ff20007ffe0ff */
[----:B------:R5:W1:Y:S10]  /*10d70*/  I2F R98, R79 ;  /* 0x0000004f00627306 */ /* 0x000a740000201400 */
[----:B------:R1:W1:Y:S10]  /*10d80*/  I2F R100, R77 ;  /* 0x0000004d00647306 */ /* 0x0002740000201400 */
[----:B------:R2:W2:Y:S01]  /*10d90*/  I2F R102, R75 ;  /* 0x0000004b00667306 */ /* 0x0004a20000201400 */
[C---:B-----5:R-:W-:Y:S09]  /*10da0*/  IADD3 R79, R71.reuse, 0x38, RZ ;  /* 0x00000038474f7810 */ /* 0x060ff20007ffe0ff */
[----:B------:R5:W3:Y:S01]  /*10db0*/  I2F R104, R73 ;  /* 0x0000004900687306 */ /* 0x000ae20000201400 */
[C---:B-1----:R-:W-:Y:S09]  /*10dc0*/  IADD3 R77, R71.reuse, 0x39, RZ ;  /* 0x00000039474d7810 */ /* 0x042ff20007ffe0ff */
[----:B------:R-:W1:Y:S01]  /*10dd0*/  I2F R106, R83 ;  /* 0x00000053006a7306 */ /* 0x000e620000201400 */
[C---:B--2---:R-:W-:Y:S09]  /*10de0*/  IADD3 R75, R71.reuse, 0x40, RZ ;  /* 0x00000040474b7810 */ /* 0x044ff20007ffe0ff */
[----:B------:R-:W2:Y:S01]  /*10df0*/  I2F R108, R81 ;  /* 0x00000051006c7306 */ /* 0x000ea20000201400 */
[----:B-----5:R-:W-:Y:S09]  /*10e00*/  IADD3 R73, R71, 0x41, RZ ;  /* 0x0000004147497810 */ /* 0x020ff20007ffe0ff */
[----:B------:R-:W5:Y:S10]  /*10e10*/  I2F R110, R79 ;  /* 0x0000004f006e7306 */ /* 0x000f740000201400 */
[----:B------:R-:W1:Y:S10]  /*10e20*/  I2F R112, R77 ;  /* 0x0000004d00707306 */ /* 0x000e740000201400 */
[----:B------:R-:W1:Y:S10]  /*10e30*/  I2F R114, R75 ;  /* 0x0000004b00727306 */ /* 0x000e740000201400 */
[----:B------:R-:W1:Y:S10]  /*10e40*/  I2F R66, R73 ;  /* 0x0000004900427306 */ /* 0x000e740000201400 */
[----:B------:R-:W1:Y:S01]  /*10e50*/  I2F R68, R68 ;  /* 0x0000004400447306 */ /* 0x000e620000201400 */
[CC--:B------:R-:W-:Y:S02]  /*10e60*/  FFMA.FTZ R0, R97.reuse, R69.reuse, R0 ;  /* 0x0000004561007223 */ /* 0x0c0fe40000010000 */
[C---:B------:R-:W-:Y:S02]  /*10e70*/  FFMA.FTZ R2, R97.reuse, R69, R2 ;  /* 0x0000004561027223 */ /* 0x040fe40000010002 */
[CC--:B---3--:R-:W-:Y:S01]  /*10e80*/  FFMA.FTZ R3, R97.reuse, R70.reuse, R3 ;  /* 0x0000004661037223 */ /* 0x0c8fe20000010003 */
[----:B------:R-:W-:Y:S01]  /*10e90*/  FMNMX.FTZ R148, R0, R109, !PT ;  /* 0x0000006d00947209 */ /* 0x000fe20007810000 */
[C---:B------:R-:W-:Y:S01]  /*10ea0*/  FFMA.FTZ R4, R97.reuse, R70, R4 ;  /* 0x0000004661047223 */ /* 0x040fe20000010004 */
[----:B------:R-:W-:Y:S01]  /*10eb0*/  FMNMX.FTZ R149, R2, R107, !PT ;  /* 0x0000006b02957209 */ /* 0x000fe20007810000 */
[CC--:B----4-:R-:W-:Y:S01]  /*10ec0*/  FFMA.FTZ R5, R97.reuse, R72.reuse, R5 ;  /* 0x0000004861057223 */ /* 0x0d0fe20000010005 */
[----:B------:R-:W3:Y:S01]  /*10ed0*/  I2F R70, R65 ;  /* 0x0000004100467306 */ /* 0x000ee20000201400 */
        /* <DEDUP_REMOVED lines=9> */
[----:B------:R4:W1:Y:S01]  /*10f70*/  I2F R72, R67 ;  /* 0x0000004300487306 */ /* 0x0008620000201400 */
        /* <DEDUP_REMOVED lines=22> */
[----:B------:R-:W-:Y:S01]  /*110e0*/  FFMA.FTZ R22, R97, R102, R22 ;  /* 0x0000006661167223 */ /* 0x000fe20000010016 */
[----:B----4-:R-:W-:Y:S01]  /*110f0*/  IADD3 R67, R71, 0x59, RZ ;  /* 0x0000005947437810 */ /* 0x010fe20007ffe0ff */
[----:B------:R-:W-:Y:S01]  /*11100*/  FFMA.FTZ R23, R97, R104, R23 ;  /* 0x0000006861177223 */ /* 0x000fe20000010017 */
[----:B------:R-:W-:Y:S01]  /*11110*/  FMNMX.FTZ R148, R19, R148, !PT ;  /* 0x0000009413947209 */ /* 0x000fe20007810000 */
[C---:B------:R-:W-:Y:S01]  /*11120*/  FFMA.FTZ R24, R97.reuse, R104, R24 ;  /* 0x0000006861187223 */ /* 0x040fe20000010018 */
[----:B------:R4:W-:Y:S01]  /*11130*/  I2F R76, R67 ;  /* 0x00000043004c7306 */ /* 0x0009e20000201400 */
[----:B------:R-:W-:Y:S01]  /*11140*/  FMNMX.FTZ R149, R18, R149, !PT ;  /* 0x0000009512957209 */ /* 0x000fe20007810000 */
[----:B-1----:R-:W-:Y:S01]  /*11150*/  FFMA.FTZ R25, R97, R106, R25 ;  /* 0x0000006a61197223 */ /* 0x002fe20000010019 */
[----:B------:R-:W-:Y:S01]  /*11160*/  FMNMX.FTZ R148, R21, R148, !PT ;  /* 0x0000009415947209 */ /* 0x000fe20007810000 */
[----:B------:R-:W-:Y:S01]  /*11170*/  FFMA.FTZ R26, R97, R106, R26 ;  /* 0x0000006a611a7223 */ /* 0x000fe2000001001a */
[----:B------:R-:W-:Y:S01]  /*11180*/  IADD3 R65, R71, 0x58, RZ ;  /* 0x0000005847417810 */ /* 0x000fe20007ffe0ff */
[----:B--2---:R-:W-:Y:S01]  /*11190*/  FFMA.FTZ R27, R97, R108, R27 ;  /* 0x0000006c611b7223 */ /* 0x004fe2000001001b */
[----:B------:R-:W-:Y:S01]  /*111a0*/  FMNMX.FTZ R148, R23, R148, !PT ;  /* 0x0000009417947209 */ /* 0x000fe20007810000 */
[C---:B------:R-:W-:Y:S01]  /*111b0*/  FFMA.FTZ R28, R97.reuse, R108, R28 ;  /* 0x0000006c611c7223 */ /* 0x040fe2000001001c */
[----:B------:R-:W-:Y:S01]  /*111c0*/  FMNMX.FTZ R149, R20, R149, !PT ;  /* 0x0000009514957209 */ /* 0x000fe20007810000 */
[----:B------:R1:W2:Y:S01]  /*111d0*/  I2F R74, R65 ;  /* 0x00000041004a7306 */ /* 0x0002a20000201400 */
[----:B-----5:R-:W-:Y:S01]  /*111e0*/  FFMA.FTZ R29, R97, R110, R29 ;  /* 0x0000006e611d7223 */ /* 0x020fe2000001001d */
        /* <DEDUP_REMOVED lines=19> */
[----:B------:R-:W-:Y:S01]  /*11320*/  FFMA.FTZ R39, R97, R116, R39 ;  /* 0x0000007461277223 */ /* 0x000fe20000010027 */
[----:B------:R-:W-:Y:S01]  /*11330*/  FMNMX.FTZ R148, R35, R148, !PT ;  /* 0x0000009423947209 */ /* 0x000fe20007810000 */
[----:B------:R-:W-:Y:S01]  /*11340*/  FFMA.FTZ R40, R97, R116, R40 ;  /* 0x0000007461287223 */ /* 0x000fe20000010028 */
[----:B-1----:R-:W-:Y:S01]  /*11350*/  IADD3 R65, R71, 0x60, RZ ;  /* 0x0000006047417810 */ /* 0x002fe20007ffe0ff */
[----:B---3--:R-:W-:Y:S01]  /*11360*/  FFMA.FTZ R41, R97, R70, R41 ;  /* 0x0000004661297223 */ /* 0x008fe20000010029 */
[----:B------:R-:W-:Y:S01]  /*11370*/  FMNMX.FTZ R148, R37, R148, !PT ;  /* 0x0000009425947209 */ /* 0x000fe20007810000 */
[----:B------:R-:W-:Y:S01]  /*11380*/  FFMA.FTZ R42, R97, R70, R42 ;  /* 0x00000046612a7223 */ /* 0x000fe2000001002a */
[----:B------:R-:W-:Y:S01]  /*11390*/  IADD3 R66, R71, 0x70, RZ ;  /* 0x0000007047427810 */ /* 0x000fe20007ffe0ff */
[----:B------:R-:W-:Y:S01]  /*113a0*/  FFMA.FTZ R43, R97, R72, R43 ;  /* 0x00000048612b7223 */ /* 0x000fe2000001002b */
[----:B------:R-:W1:Y:S01]  /*113b0*/  I2F R78, R65 ;  /* 0x00000041004e7306 */ /* 0x000e620000201400 */
[----:B------:R-:W-:Y:S01]  /*113c0*/  FMNMX.FTZ R148, R39, R148, !PT ;  /* 0x0000009427947209 */ /* 0x000fe20007810000 */
[C---:B------:R-:W-:Y:S01]  /*113d0*/  FFMA.FTZ R44, R97.reuse, R72, R44 ;  /* 0x00000048612c7223 */ /* 0x040fe2000001002c */
[----:B------:R-:W-:Y:S01]  /*113e0*/  FMNMX.FTZ R149, R28, R149, !PT ;  /* 0x000000951c957209 */ /* 0x000fe20007810000 */
[----:B--2---:R-:W-:Y:S01]  /*113f0*/  FFMA.FTZ R45, R97, R74, R45 ;  /* 0x0000004a612d7223 */ /* 0x004fe2000001002d */
[----:B------:R-:W-:Y:S01]  /*11400*/  FMNMX.FTZ R148, R41, R148, !PT ;  /* 0x0000009429947209 */ /* 0x000fe20007810000 */
[C---:B------:R-:W-:Y:S01]  /*11410*/  FFMA.FTZ R46, R97.reuse, R74, R46 ;  /* 0x0000004a612e7223 */ /* 0x040fe2000001002e */
[----:B------:R-:W-:Y:S01]  /*11420*/  FMNMX.FTZ R149, R30, R149, !PT ;  /* 0x000000951e957209 */ /* 0x000fe20007810000 */
[----:B------:R-:W-:Y:S01]  /*11430*/  FFMA.FTZ R47, R97, R76, R47 ;  /* 0x0000004c612f7223 */ /* 0x000fe2000001002f */
[----:B------:R-:W-:Y:S01]  /*11440*/  FMNMX.FTZ R148, R43, R148, !PT ;  /* 0x000000942b947209 */ /* 0x000fe20007810000 */
[----:B------:R-:W-:Y:S01]  /*11450*/  I2F R66, R66 ;  /* 0x0000004200427306 */ /* 0x000fe20000201400 */
[----:B------:R-:W-:Y:S01]  /*11460*/  FFMA.FTZ R48, R97, R76, R48 ;  /* 0x0000004c61307223 */ /* 0x000fe20000010030 */
[----:B------:R-:W-:Y:S02]  /*11470*/  FMNMX.FTZ R149, R32, R149, !PT ;  /* 0x0000009520957209 */ /* 0x000fe40007810000 */
[----:B------:R-:W-:Y:S02]  /*11480*/  FMNMX.FTZ R148, R45, R148, !PT ;  /* 0x000000942d947209 */ /* 0x000fe40007810000 */
[----:B----4-:R-:W-:Y:S02]  /*11490*/  IADD3 R67, R71, 0x69, RZ ;  /* 0x0000006947437810 */ /* 0x010fe40007ffe0ff */
[----:B------:R-:W-:Y:S02]  /*114a0*/  FMNMX.FTZ R148, R47, R148, !PT ;  /* 0x000000942f947209 */ /* 0x000fe40007810000 */
[----:B------:R2:W-:Y:S01]  /*114b0*/  I2F R98, R67 ;  /* 0x0000004300627306 */ /* 0x0005e20000201400 */
[----:B------:R-:W-:Y:S01]  /*114c0*/  FMNMX.FTZ R149, R34, R149, !PT ;  /* 0x0000009522957209 */ /* 0x000fe20007810000 */
[-C--:B-1----:R-:W-:Y:S01]  /*114d0*/  FFMA.FTZ R49, R97, R78.reuse, R49 ;  /* 0x0000004e61317223 */ /* 0x082fe20000010031 */
[----:B------:R-:W-:Y:S01]  /*114e0*/  IADD3 R65, R71, 0x68, RZ ;  /* 0x0000006847417810 */ /* 0x000fe20007ffe0ff */
[C---:B------:R-:W-:Y:S01]  /*114f0*/  FFMA.FTZ R50, R97.reuse, R78, R50 ;  /* 0x0000004e61327223 */ /* 0x040fe20000010032 */
[----:B------:R-:W-:Y:S01]  /*11500*/  FMNMX.FTZ R149, R36, R149, !PT ;  /* 0x0000009524957209 */ /* 0x000fe20007810000 */
[----:B------:R-:W-:Y:S01]  /*11510*/  FFMA.FTZ R51, R97, R80, R51 ;  /* 0x0000005061337223 */ /* 0x000fe20000010033 */
[----:B------:R-:W-:Y:S03]  /*11520*/  FMNMX.FTZ R148, R49, R148, !PT ;  /* 0x0000009431947209 */ /* 0x000fe60007810000 */
[----:B------:R1:W3:Y:S01]  /*11530*/  I2F R82, R65 ;  /* 0x0000004100527306 */ /* 0x0002e20000201400 */
[----:B------:R-:W-:Y:S01]  /*11540*/  FFMA.FTZ R52, R97, R80, R52 ;  /* 0x0000005061347223 */ /* 0x000fe20000010034 */
[----:B------:R-:W-:Y:S02]  /*11550*/  FMNMX.FTZ R149, R38, R149, !PT ;  /* 0x0000009526957209 */ /* 0x000fe40007810000 */
[----:B------:R-:W-:Y:S02]  /*11560*/  FMNMX.FTZ R148, R51, R148, !PT ;  /* 0x0000009433947209 */ /* 0x000fe40007810000 */
[----:B------:R-:W-:Y:S04]  /*11570*/  FMNMX.FTZ R149, R40, R149, !PT ;  /* 0x0000009528957209 */ /* 0x000fe80007810000 */
[----:B------:R-:W-:Y:S02]  /*11580*/  FMNMX.FTZ R149, R42, R149, !PT ;  /* 0x000000952a957209 */ /* 0x000fe40007810000 */
[C---:B--2---:R-:W-:Y:S02]  /*11590*/  IADD3 R67, R71.reuse, 0x78, RZ ;  /* 0x0000007847437810 */ /* 0x044fe40007ffe0ff */
[----:B------:R-:W-:Y:S02]  /*115a0*/  FMNMX.FTZ R149, R44, R149, !PT ;  /* 0x000000952c957209 */ /* 0x000fe40007810000 */
[----:B------:R-:W-:Y:S02]  /*115b0*/  I2F R70, R67 ;  /* 0x0000004300467306 */ /* 0x000fe40000201400 */
[----:B------:R-:W-:Y:S02]  /*115c0*/  FMNMX.FTZ R149, R46, R149, !PT ;  /* 0x000000952e957209 */ /* 0x000fe40007810000 */
[----:B-1----:R-:W-:Y:S01]  /*115d0*/  IADD3 R65, R71, 0x71, RZ ;  /* 0x0000007147417810 */ /* 0x002fe20007ffe0ff */
[CC--:B---3--:R-:W-:Y:S01]  /*115e0*/  FFMA.FTZ R53, R97.reuse, R82.reuse, R53 ;  /* 0x0000005261357223 */ /* 0x0c8fe20000010035 */
[----:B------:R-:W-:Y:S01]  /*115f0*/  FMNMX.FTZ R149, R48, R149, !PT ;  /* 0x0000009530957209 */ /* 0x000fe20007810000 */
[C---:B------:R-:W-:Y:S03]  /*11600*/  FFMA.FTZ R54, R97.reuse, R82, R54 ;  /* 0x0000005261367223 */ /* 0x040fe60000010036 */
[----:B------:R1:W2:Y:S01]  /*11610*/  I2F R68, R65 ;  /* 0x0000004100447306 */ /* 0x0002a20000201400 */
[CC--:B------:R-:W-:Y:S01]  /*11620*/  FFMA.FTZ R55, R97.reuse, R98.reuse, R55 ;  /* 0x0000006261377223 */ /* 0x0c0fe20000010037 */
[----:B------:R-:W-:Y:S01]  /*11630*/  FMNMX.FTZ R149, R50, R149, !PT ;  /* 0x0000009532957209 */ /* 0x000fe20007810000 */
[----:B------:R-:W-:Y:S01]  /*11640*/  FFMA.FTZ R56, R97, R98, R56 ;  /* 0x0000006261387223 */ /* 0x000fe20000010038 */
[----:B------:R-:W-:Y:S01]  /*11650*/  FMNMX.FTZ R148, R53, R148, !PT ;  /* 0x0000009435947209 */ /* 0x000fe20007810000 */
[CC--:B------:R-:W-:Y:S01]  /*11660*/  FFMA.FTZ R57, R97.reuse, R66.reuse, R57 ;  /* 0x0000004261397223 */ /* 0x0c0fe20000010039 */
[----:B------:R-:W-:Y:S01]  /*11670*/  FMNMX.FTZ R149, R52, R149, !PT ;  /* 0x0000009534957209 */ /* 0x000fe20007810000 */
[----:B------:R-:W-:Y:S01]  /*11680*/  FFMA.FTZ R58, R97, R66, R58 ;  /* 0x00000042613a7223 */ /* 0x000fe2000001003a */
[----:B------:R-:W-:Y:S02]  /*11690*/  FMNMX.FTZ R148, R55, R148, !PT ;  /* 0x0000009437947209 */ /* 0x000fe40007810000 */
[----:B------:R-:W-:Y:S02]  /*116a0*/  FMNMX.FTZ R149, R54, R149, !PT ;  /* 0x0000009536957209 */ /* 0x000fe40007810000 */
[----:B------:R-:W-:Y:S02]  /*116b0*/  FMNMX.FTZ R148, R57, R148, !PT ;  /* 0x0000009439947209 */ /* 0x000fe40007810000 */
[----:B-1----:R-:W-:Y:S01]  /*116c0*/  IADD3 R65, R71, 0x79, RZ ;  /* 0x0000007947417810 */ /* 0x002fe20007ffe0ff */
[CC--:B--2---:R-:W-:Y:S02]  /*116d0*/  FFMA.FTZ R59, R97.reuse, R68.reuse, R59 ;  /* 0x00000044613b7223 */ /* 0x0c4fe4000001003b */
[C---:B------:R-:W-:Y:S01]  /*116e0*/  FFMA.FTZ R60, R97.reuse, R68, R60 ;  /* 0x00000044613c7223 */ /* 0x040fe2000001003c */
[----:B------:R1:W2:Y:S01]  /*116f0*/  I2F R72, R65 ;  /* 0x0000004100487306 */ /* 0x0002a20000201400 */
[----:B------:R-:W-:Y:S01]  /*11700*/  FFMA.FTZ R61, R97, R70, R61 ;  /* 0x00000046613d7223 */ /* 0x000fe2000001003d */
[----:B------:R-:W-:Y:S01]  /*11710*/  FMNMX.FTZ R148, R59, R148, !PT ;  /* 0x000000943b947209 */ /* 0x000fe20007810000 */
[----:B------:R-:W-:Y:S03]  /*11720*/  FFMA.FTZ R62, R97, R70, R62 ;  /* 0x00000046613e7223 */ /* 0x000fe6000001003e */
[----:B------:R-:W-:Y:S02]  /*11730*/  FMNMX.FTZ R148, R61, R148, !PT ;  /* 0x000000943d947209 */ /* 0x000fe40007810000 */
[----:B-1----:R-:W-:Y:S01]  /*11740*/  FMNMX.FTZ R65, R56, R149, !PT ;  /* 0x0000009538417209 */ /* 0x002fe20007810000 */
[CC--:B--2---:R-:W-:Y:S02]  /*11750*/  FFMA.FTZ R63, R97.reuse, R72.reuse, R63 ;  /* 0x00000048613f7223 */ /* 0x0c4fe4000001003f */
[----:B------:R-:W-:Y:S01]  /*11760*/  FFMA.FTZ R64, R97, R72, R64 ;  /* 0x0000004861407223 */ /* 0x000fe20000010040 */
[----:B------:R-:W-:Y:S02]  /*11770*/  FMNMX.FTZ R65, R58, R65, !PT ;  /* 0x000000413a417209 */ /* 0x000fe40007810000 */
[----:B------:R-:W-:Y:S02]  /*11780*/  FMNMX.FTZ R116, R63, R148, !PT ;  /* 0x000000943f747209 */ /* 0x000fe40007810000 */
[----:B------:R-:W-:Y:S03]  /*11790*/  FMNMX.FTZ R65, R60, R65, !PT ;  /* 0x000000413c417209 */ /* 0x000fe60007810000 */
[----:B------:R-:W1:Y:S01]  /*117a0*/  SHFL.BFLY PT, R67, R116, 0x2, 0x1f ;  /* 0x0c401f0074437f89 */ /* 0x000e6200000e0000 */
        /* <DEDUP_REMOVED lines=13> */
[----:B------:R-:W-:Y:S01]  /*11880*/  FMUL.FTZ R72, R69, c[0x0][0x23c] ;  /* 0x00008f0045487a20 */ /* 0x000fe20000410000 */
[----:B--2---:R-:W-:Y:S03]  /*11890*/  FMNMX.FTZ R67, R68, R67, !PT ;  /* 0x0000004344437209 */ /* 0x004fe60007810000 */
[----:B------:R-:W1:Y:S01]  /*118a0*/  MUFU.EX2 R69, R72 ;  /* 0x0000004800457308 */ /* 0x000e620000000800 */
[--C-:B------:R-:W-:Y:S01]  /*118b0*/  FFMA.FTZ R5, R5, c[0x0][0x23c], -R66.reuse ;  /* 0x00008f0005057a23 */ /* 0x100fe20000010842 */
[----:B------:R-:W-:Y:S01]  /*118c0*/  FSETP.NEU.FTZ.AND P0, PT, R67, -INF , PT ;  /* 0xff8000004300780b */ /* 0x000fe20003f1d000 */
        /* <DEDUP_REMOVED lines=13> */
[C---:B-1----:R-:W-:Y:S02]  /*119a0*/  FMUL.FTZ R132, R69.reuse, R132 ;  /* 0x0000008445847220 */ /* 0x042fe40000410000 */
[C---:B------:R-:W-:Y:S02]  /*119b0*/  FMUL.FTZ R133, R69.reuse, R133 ;  /* 0x0000008545857220 */ /* 0x040fe40000410000 */
[C---:B------:R-:W-:Y:S01]  /*119c0*/  FMUL.FTZ R128, R69.reuse, R128 ;  /* 0x0000008045807220 */ /* 0x040fe20000410000 */
[----:B------:R1:W3:Y:S01]  /*119d0*/  MUFU.EX2 R98, R7 ;  /* 0x0000000700627308 */ /* 0x0002e20000000800 */
[C---:B------:R-:W-:Y:S02]  /*119e0*/  FMUL.FTZ R129, R69.reuse, R129 ;  /* 0x0000008145817220 */ /* 0x040fe40000410000 */
        /* <DEDUP_REMOVED lines=8> */
[----:B--2---:R-:W-:Y:S02]  /*11a70*/  FMUL.FTZ R3, R67, c[0x0][0x23c] ;  /* 0x00008f0043037a20 */ /* 0x004fe40000410000 */
[--C-:B------:R-:W-:Y:S01]  /*11a80*/  FFMA.FTZ R156, R39, c[0x0][0x23c], -R66.reuse ;  /* 0x00008f00279c7a23 */ /* 0x100fe20000010842 */
[----:B------:R-:W-:Y:S01]  /*11a90*/  MUFU.EX2 R0, R0 ;  /* 0x0000000000007308 */ /* 0x000fe20000000800 */
[--C-:B------:R-:W-:Y:S01]  /*11aa0*/  FFMA.FTZ R116, R47, c[0x0][0x23c], -R66.reuse ;  /* 0x00008f002f747a23 */ /* 0x100fe20000010842 */
[----:B------:R-:W-:Y:S01]  /*11ab0*/  FSEL R3, R3, RZ, P0 ;  /* 0x000000ff03037208 */ /* 0x000fe20000000000 */
[--C-:B------:R-:W-:Y:S01]  /*11ac0*/  FFMA.FTZ R163, R17, c[0x0][0x23c], -R66.reuse ;  /* 0x00008f0011a37a23 */ /* 0x100fe20000010842 */
[----:B------:R-:W-:Y:S01]  /*11ad0*/  ISETP.GT.AND P0, PT, R105, 0x1, PT ;  /* 0x000000016900780c */ /* 0x000fe20003f04270 */
[--C-:B------:R-:W-:Y:S01]  /*11ae0*/  FFMA.FTZ R159, R19, c[0x0][0x23c], -R66.reuse ;  /* 0x00008f00139f7a23 */ /* 0x100fe20000010842 */
[----:B------:R-:W-:Y:S01]  /*11af0*/  MOV R105, R118 ;  /* 0x0000007600697202 */ /* 0x000fe20000000f00 */
[--C-:B------:R-:W-:Y:S02]  /*11b00*/  FFMA.FTZ R41, R4, c[0x0][0x23c], -R3.reuse ;  /* 0x00008f0004297a23 */ /* 0x100fe40000010803 */
[--C-:B------:R-:W-:Y:S01]  /*11b10*/  FFMA.FTZ R45, R6, c[0x0][0x23c], -R3.reuse ;  /* 0x00008f00062d7a23 */ /* 0x100fe20000010803 */
[----:B------:R-:W-:Y:S01]  /*11b20*/  MUFU.EX2 R100, R9 ;  /* 0x0000000900647308 */ /* 0x000fe20000000800 */
[----:B-1----:R-:W1:Y:S01]  /*11b30*/  LDSM.16.MT88.4 R4, [R144+0x3000] ;  /* 0x003000009004783b */ /* 0x002e620000004200 */
[--C-:B------:R-:W-:Y:S02]  /*11b40*/  FFMA.FTZ R35, R12, c[0x0][0x23c], -R3.reuse ;  /* 0x00008f000c237a23 */ /* 0x100fe40000010803 */
[--C-:B------:R-:W-:Y:S02]  /*11b50*/  FFMA.FTZ R43, R14, c[0x0][0x23c], -R3.reuse ;  /* 0x00008f000e2b7a23 */ /* 0x100fe40000010803 */
[--C-:B------:R-:W-:Y:S01]  /*11b60*/  FFMA.FTZ R39, R10, c[0x0][0x23c], -R3.reuse ;  /* 0x00008f000a277a23 */ /* 0x100fe20000010803 */
[----:B---3--:R-:W-:Y:S01]  /*11b70*/  F2FP.PACK_AB R10, R98, R104 ;  /* 0x00000068620a723e */ /* 0x008fe200000000ff */
[--C-:B------:R-:W-:Y:S01]  /*11b80*/  FFMA.FTZ R2, R2, c[0x0][0x23c], -R3.reuse ;  /* 0x00008f0002027a23 */ /* 0x100fe20000010803 */
[----:B----4-:R-:W2:Y:S01]  /*11b90*/  LDSM.16.MT88.4 R12, [R144+0x3400] ;  /* 0x00340000900c783b */ /* 0x010ea20000004200 */
        /* <DEDUP_REMOVED lines=28> */
[----:B----4-:R-:W-:Y:S01]  /*11d60*/  F2FP.PACK_AB R9, R41, R2 ;  /* 0x000000022909723e */ /* 0x010fe200000000ff */
[----:B------:R-:W-:Y:S02]  /*11d70*/  FADD.FTZ R71, -R67, R107 ;  /* 0x0000006b43477221 */ /* 0x000fe40000010100 */
[--C-:B------:R-:W-:Y:S02]  /*11d80*/  FFMA.FTZ R107, R29, c[0x0][0x23c], -R66.reuse ;  /* 0x00008f001d6b7a23 */ /* 0x100fe40000010842 */
[--C-:B------:R-:W-:Y:S01]  /*11d90*/  FFMA.FTZ R29, R37, c[0x0][0x23c], -R66.reuse ;  /* 0x00008f00251d7a23 */ /* 0x100fe20000010842 */
[----:B------:R-:W-:Y:S01]  /*11da0*/  MUFU.EX2 R39, R39 ;  /* 0x0000002700277308 */ /* 0x000fe20000000800 */
[--C-:B------:R-:W-:Y:S01]  /*11db0*/  FFMA.FTZ R37, R8, c[0x0][0x23c], -R3.reuse ;  /* 0x00008f0008257a23 */ /* 0x100fe20000010803 */
[----:B------:R-:W-:Y:S01]  /*11dc0*/  F2FP.PACK_AB R8, R102, R0 ;  /* 0x000000006608723e */ /* 0x000fe200000000ff */
[----:B------:R-:W-:Y:S02]  /*11dd0*/  FMUL.FTZ R70, R71, c[0x0][0x23c] ;  /* 0x00008f0047467a20 */ /* 0x000fe40000410000 */
[----:B------:R-:W-:Y:S02]  /*11de0*/  FFMA.FTZ R33, R57, c[0x0][0x23c], -R66 ;  /* 0x00008f0039217a23 */ /* 0x000fe40000010842 */
[--C-:B------:R-:W-:Y:S02]  /*11df0*/  FFMA.FTZ R57, R34, c[0x0][0x23c], -R3.reuse ;  /* 0x00008f0022397a23 */ /* 0x100fe40000010803 */
[--C-:B------:R-:W-:Y:S01]  /*11e00*/  FFMA.FTZ R34, R46, c[0x0][0x23c], -R3.reuse ;  /* 0x00008f002e227a23 */ /* 0x100fe20000010803 */
[----:B------:R-:W4:Y:S01]  /*11e10*/  MUFU.EX2 R70, R70 ;  /* 0x0000004600467308 */ /* 0x000f220000000800 */
[----:B------:R-:W-:Y:S02]  /*11e20*/  FFMA.FTZ R0, R99, R69, R0 ;  /* 0x0000004563007223 */ /* 0x000fe40000010000 */
[--C-:B------:R-:W-:Y:S01]  /*11e30*/  FFMA.FTZ R58, R58, c[0x0][0x23c], -R3.reuse ;  /* 0x00008f003a3a7a23 */ /* 0x100fe20000010803 */
[----:B---3--:R-:W-:Y:S01]  /*11e40*/  F2FP.PACK_AB R18, R161, R76 ;  /* 0x0000004ca112723e */ /* 0x008fe200000000ff */
[----:B------:R-:W-:Y:S02]  /*11e50*/  FADD.FTZ R99, R102, R0 ;  /* 0x0000000066637221 */ /* 0x000fe40000010000 */
[----:B------:R-:W-:Y:S02]  /*11e60*/  FFMA.FTZ R62, R62, c[0x0][0x23c], -R3 ;  /* 0x00008f003e3e7a23 */ /* 0x000fe40000010803 */
[----:B------:R-:W-:Y:S01]  /*11e70*/  FADD.FTZ R99, R104, R99 ;  /* 0x0000006368637221 */ /* 0x000fe20000010000 */
[----:B------:R-:W3:Y:S10]  /*11e80*/  MUFU.EX2 R37, R37 ;  /* 0x0000002500257308 */ /* 0x000ef40000000800 */
[----:B------:R-:W5:Y:S01]  /*11e90*/  MUFU.EX2 R35, R35 ;  /* 0x0000002300237308 */ /* 0x000f620000000800 */
[C---:B----4-:R-:W-:Y:S02]  /*11ea0*/  FMUL.FTZ R134, R70.reuse, R134 ;  /* 0x0000008646867220 */ /* 0x050fe40000410000 */
[C---:B------:R-:W-:Y:S02]  /*11eb0*/  FMUL.FTZ R135, R70.reuse, R135 ;  /* 0x0000008746877220 */ /* 0x040fe40000410000 */
[C---:B------:R-:W-:Y:S05]  /*11ec0*/  FMUL.FTZ R130, R70.reuse, R130 ;  /* 0x0000008246827220 */ /* 0x040fea0000410000 */
[----:B------:R-:W-:Y:S01]  /*11ed0*/  MUFU.EX2 R43, R43 ;  /* 0x0000002b002b7308 */ /* 0x000fe20000000800 */
[C---:B------:R-:W-:Y:S02]  /*11ee0*/  FMUL.FTZ R131, R70.reuse, R131 ;  /* 0x0000008346837220 */ /* 0x040fe40000410000 */
[C---:B------:R-:W-:Y:S01]  /*11ef0*/  FMUL.FTZ R126, R70.reuse, R126 ;  /* 0x0000007e467e7220 */ /* 0x040fe20000410000 */
[----:B---3--:R-:W-:Y:S01]  /*11f00*/  F2FP.PACK_AB R11, R37, R45 ;  /* 0x0000002d250b723e */ /* 0x008fe200000000ff */
[C---:B------:R-:W-:Y:S02]  /*11f10*/  FMUL.FTZ R127, R70.reuse, R127 ;  /* 0x0000007f467f7220 */ /* 0x040fe40000410000 */
[C---:B------:R-:W-:Y:S02]  /*11f20*/  FMUL.FTZ R122, R70.reuse, R122 ;  /* 0x0000007a467a7220 */ /* 0x040fe40000410000 */
[----:B------:R-:W-:Y:S01]  /*11f30*/  FMUL.FTZ R123, R70, R123 ;  /* 0x0000007b467b7220 */ /* 0x000fe20000410000 */
[----:B------:R-:W3:Y:S01]  /*11f40*/  MUFU.EX2 R47, R47 ;  /* 0x0000002f002f7308 */ /* 0x000ee20000000800 */
[C---:B-1----:R-:W-:Y:S05]  /*11f50*/  HMMA.16816.F32 R132, R8.reuse, R4, R132 ;  /* 0x000000040884723c */ /* 0x042fea0000001884 */
[----:B-----5:R-:W-:Y:S01]  /*11f60*/  F2FP.PACK_AB R17, R35, R39 ;  /* 0x000000272311723e */ /* 0x020fe200000000ff */
[----:B------:R-:W-:Y:S02]  /*11f70*/  FFMA.FTZ R2, R101, R70, R2 ;  /* 0x0000004665027223 */ /* 0x000fe40000010002 */
[C---:B------:R-:W-:Y:S01]  /*11f80*/  HMMA.16816.F32 R128, R8.reuse, R6, R128 ;  /* 0x000000060880723c */ /* 0x040fe20000001880 */
[----:B------:R-:W-:Y:S01]  /*11f90*/  MUFU.EX2 R163, R163 ;  /* 0x000000a300a37308 */ /* 0x000fe20000000800 */
[----:B------:R-:W1:Y:S02]  /*11fa0*/  LDSM.16.MT88.4 R4, [R147+0x3400] ;  /* 0x003400009304783b */ /* 0x000e640000004200 */
[----:B------:R-:W-:Y:S02]  /*11fb0*/  FADD.FTZ R0, R41, R2 ;  /* 0x0000000229007221 */ /* 0x000fe40000010000 */
[--C-:B------:R-:W-:Y:S02]  /*11fc0*/  FFMA.FTZ R41, R52, c[0x0][0x23c], -R3.reuse ;  /* 0x00008f0034297a23 */ /* 0x100fe40000010803 */
[C---:B------:R-:W-:Y:S03]  /*11fd0*/  HMMA.16816.F32 R124, R8.reuse, R148, R124 ;  /* 0x00000094087c723c */ /* 0x040fe6000000187c */
[----:B------:R-:W4:Y:S01]  /*11fe0*/  MUFU.EX2 R159, R159 ;  /* 0x0000009f009f7308 */ /* 0x000f220000000800 */
[----:B------:R-:W-:Y:S01]  /*11ff0*/  FADD.FTZ R0, R45, R0 ;  /* 0x000000002d007221 */ /* 0x000fe20000010000 */
[----:B---3--:R-:W-:Y:S03]  /*12000*/  F2FP.PACK_AB R19, R47, R43 ;  /* 0x0000002b2f13723e */ /* 0x008fe600000000ff */
[----:B------:R-:W-:Y:S01]  /*12010*/  HMMA.16816.F32 R120, R8, R150, R120 ;  /* 0x000000960878723c */ /* 0x000fe20000001878 */
[----:B------:R-:W3:Y:S03]  /*12020*/  LDSM.16.MT88.4 R8, [R144+0x3800] ;  /* 0x003800009008783b */ /* 0x000ee60000004200 */
[--C-:B------:R-:W-:Y:S01]  /*12030*/  FFMA.FTZ R149, R48, c[0x0][0x23c], -R3.reuse ;  /* 0x00008f0030957a23 */ /* 0x100fe20000010803 */
[----:B------:R-:W-:Y:S01]  /*12040*/  MUFU.EX2 R155, R155 ;  /* 0x0000009b009b7308 */ /* 0x000fe20000000800 */
[--C-:B------:R-:W-:Y:S02]  /*12050*/  FFMA.FTZ R148, R20, c[0x0][0x23c], -R3.reuse ;  /* 0x00008f0014947a23 */ /* 0x100fe40000010803 */
[C---:B--2---:R-:W-:Y:S05]  /*12060*/  HMMA.16816.F32 R132, R16.reuse, R12, R132 ;  /* 0x0000000c1084723c */ /* 0x044fea0000001884 */
[----:B------:R-:W-:Y:S02]  /*12070*/  FFMA.FTZ R20, R61, c[0x0][0x23c], -R66 ;  /* 0x00008f003d147a23 */ /* 0x000fe40000010842 */
[----:B------:R-:W2:Y:S01]  /*12080*/  MUFU.EX2 R157, R157 ;  /* 0x0000009d009d7308 */ /* 0x000ea20000000800 */
[C---:B------:R-:W-:Y:S01]  /*12090*/  HMMA.16816.F32 R128, R16.reuse, R14, R128 ;  /* 0x0000000e1080723c */ /* 0x040fe20000001880 */
[----:B------:R-:W5:Y:S03]  /*120a0*/  LDSM.16.MT88.4 R12, [R147+0x3800] ;  /* 0x00380000930c783b */ /* 0x000f660000004200 */
[--C-:B------:R-:W-:Y:S02]  /*120b0*/  FFMA.FTZ R61, R44, c[0x0][0x23c], -R3.reuse ;  /* 0x00008f002c3d7a23 */ /* 0x100fe40000010803 */
[----:B------:R-:W-:Y:S02]  /*120c0*/  FADD.FTZ R0, R37, R0 ;  /* 0x0000000025007221 */ /* 0x000fe40000010000 */
[--C-:B------:R-:W-:Y:S01]  /*120d0*/  FFMA.FTZ R37, R60, c[0x0][0x23c], -R3.reuse ;  /* 0x00008f003c257a23 */ /* 0x100fe20000010803 */
[----:B------:R-:W-:Y:S01]  /*120e0*/  MUFU.EX2 R49, R49 ;  /* 0x0000003100317308 */ /* 0x000fe20000000800 */
[C---:B-1----:R-:W-:Y:S03]  /*120f0*/  HMMA.16816.F32 R124, R16.reuse, R4, R124 ;  /* 0x00000004107c723c */ /* 0x042fe6000000187c */
[----:B------:R-:W-:Y:S02]  /*12100*/  FADD.FTZ R2, R39, R0 ;  /* 0x0000000027027221 */ /* 0x000fe40000010000 */
[----:B------:R-:W-:Y:S02]  /*12110*/  FFMA.FTZ R66, R63, c[0x0][0x23c], -R66 ;  /* 0x00008f003f427a23 */ /* 0x000fe40000010842 */
[----:B------:R-:W-:Y:S01]  /*12120*/  FADD.FTZ R2, R35, R2 ;  /* 0x0000000223027221 */ /* 0x000fe20000010000 */
[----:B------:R-:W-:Y:S01]  /*12130*/  HMMA.16816.F32 R120, R16, R6, R120 ;  /* 0x000000061078723c */ /* 0x000fe20000001878 */
[----:B------:R-:W1:Y:S01]  /*12140*/  MUFU.EX2 R148, R148 ;  /* 0x0000009400947308 */ /* 0x000e620000000800 */
[----:B------:R-:W3:Y:S02]  /*12150*/  LDSM.16.MT88.4 R4, [R144+0x3c00] ;  /* 0x003c00009004783b */ /* 0x000ee40000004200 */
[--C-:B------:R-:W-:Y:S02]  /*12160*/  FFMA.FTZ R35, R56, c[0x0][0x23c], -R3.reuse ;  /* 0x00008f0038237a23 */ /* 0x100fe40000010803 */
[----:B------:R-:W-:Y:S01]  /*12170*/  FADD.FTZ R2, R43, R2 ;  /* 0x000000022b027221 */ /* 0x000fe20000010000 */
[----:B----4-:R-:W-:Y:S01]  /*12180*/  F2FP.PACK_AB R16, R159, R163 ;  /* 0x000000a39f10723e */ /* 0x010fe200000000ff */
[----:B------:R-:W-:Y:S01]  /*12190*/  FFMA.FTZ R3, R64, c[0x0][0x23c], -R3 ;  /* 0x00008f0040037a23 */ /* 0x000fe20000010803 */
[----:B--2---:R-:W-:Y:S02]  /*121a0*/  F2FP.PACK_AB R18, R157, R155 ;  /* 0x0000009b9d12723e */ /* 0x004fe400000000ff */
[----:B------:R-:W-:Y:S01]  /*121b0*/  MUFU.EX2 R22, R22 ;  /* 0x0000001600167308 */ /* 0x000fe20000000800 */
[----:B------:R-:W-:Y:S09]  /*121c0*/  FADD.FTZ R2, R47, R2 ;  /* 0x000000022f027221 */ /* 0x000ff20000010000 */
[----:B------:R-:W2:Y:S01]  /*121d0*/  MUFU.EX2 R51, R51 ;  /* 0x0000003300337308 */ /* 0x000ea20000000800 */
[C---:B-1----:R-:W-:Y:S01]  /*121e0*/  F2FP.PACK_AB R17, R148.reuse, R49 ;  /* 0x000000319411723e */ /* 0x042fe200000000ff */
[----:B------:R-:W-:Y:S04]  /*121f0*/  FADD.FTZ R49, R49, R2 ;  /* 0x0000000231317221 */ /* 0x000fe80000010000 */
[----:B------:R-:W-:Y:S04]  /*12200*/  FADD.FTZ R49, R148, R49 ;  /* 0x0000003194317221 */ /* 0x000fe80000010000 */
[----:B------:R-:W-:Y:S10]  /*12210*/  MUFU.EX2 R153, R153 ;  /* 0x0000009900997308 */ /* 0x000ff40000000800 */
[----:B------:R-:W1:Y:S01]  /*12220*/  MUFU.EX2 R109, R109 ;  /* 0x0000006d006d7308 */ /* 0x000e620000000800 */
[C---:B--2---:R-:W-:Y:S01]  /*12230*/  F2FP.PACK_AB R19, R51.reuse, R22 ;  /* 0x000000163313723e */ /* 0x044fe200000000ff */
[----:B------:R-:W-:Y:S04]  /*12240*/  FADD.FTZ R22, R22, R49 ;  /* 0x0000003116167221 */ /* 0x000fe80000010000 */
[----:B------:R-:W-:Y:S04]  /*12250*/  FADD.FTZ R22, R51, R22 ;  /* 0x0000001633167221 */ /* 0x000fe80000010000 */
[----:B------:R-:W-:Y:S01]  /*12260*/  MUFU.EX2 R107, R107 ;  /* 0x0000006b006b7308 */ /* 0x000fe20000000800 */
[C---:B---3--:R-:W-:Y:S08]  /*12270*/  HMMA.16816.F32 R132, R16.reuse, R8, R132 ;  /* 0x000000081084723c */ /* 0x048ff00000001884 */
[C---:B------:R-:W-:Y:S01]  /*12280*/  HMMA.16816.F32 R128, R16.reuse, R10, R128 ;  /* 0x0000000a1080723c */ /* 0x040fe20000001880 */
[----:B------:R-:W2:Y:S01]  /*12290*/  MUFU.EX2 R162, R162 ;  /* 0x000000a200a27308 */ /* 0x000ea20000000800 */
[----:B------:R-:W3:Y:S06]  /*122a0*/  LDSM.16.MT88.4 R8, [R147+0x3c00] ;  /* 0x003c00009308783b */ /* 0x000eec0000004200 */
[C---:B-----5:R-:W-:Y:S03]  /*122b0*/  HMMA.16816.F32 R124, R16.reuse, R12, R124 ;  /* 0x0000000c107c723c */ /* 0x060fe6000000187c */
[----:B------:R-:W-:Y:S05]  /*122c0*/  MUFU.EX2 R53, R53 ;  /* 0x0000003500357308 */ /* 0x000fea0000000800 */
[----:B------:R-:W-:Y:S01]  /*122d0*/  HMMA.16816.F32 R120, R16, R14, R120 ;  /* 0x0000000e1078723c */ /* 0x000fe20000001878 */
[----:B------:R-:W4:Y:S04]  /*122e0*/  LDSM.16.MT88.4 R12, [R144+0x4000] ;  /* 0x00400000900c783b */ /* 0x000f280000004200 */
[----:B------:R-:W5:Y:S02]  /*122f0*/  MUFU.EX2 R24, R24 ;  /* 0x0000001800187308 */ /* 0x000f640000000800 */
[----:B-1----:R-:W-:Y:S02]  /*12300*/  F2FP.PACK_AB R16, R109, R153 ;  /* 0x000000996d10723e */ /* 0x002fe400000000ff */
[----:B--2---:R-:W-:Y:S06]  /*12310*/  F2FP.PACK_AB R18, R162, R107 ;  /* 0x0000006ba212723e */ /* 0x004fec00000000ff */
[----:B------:R-:W-:Y:S10]  /*12320*/  MUFU.EX2 R55, R55 ;  /* 0x0000003700377308 */ /* 0x000ff40000000800 */
        /* <DEDUP_REMOVED lines=38> */
[----:B--2---:R-:W-:Y:S01]  /*12590*/  F2FP.PACK_AB R4, R68, R21 ;  /* 0x000000154404723e */ /* 0x004fe200000000ff */
[----:B------:R-:W-:Y:S05]  /*125a0*/  HMMA.16816.F32 R120, R16, R6, R120 ;  /* 0x000000061078723c */ /* 0x000fea0000001878 */
[----:B------:R-:W2:Y:S02]  /*125b0*/  MUFU.EX2 R61, R61 ;  /* 0x0000003d003d7308 */ /* 0x000ea40000000800 */
[----:B------:R-:W-:Y:S01]  /*125c0*/  FADD.FTZ R17, R98, R99 ;  /* 0x0000006362117221 */ /* 0x000fe20000010000 */
[----:B-1----:R-:W-:Y:S04]  /*125d0*/  F2FP.PACK_AB R6, R116, R23 ;  /* 0x000000177406723e */ /* 0x002fe800000000ff */
[----:B------:R-:W-:Y:S03]  /*125e0*/  FADD.FTZ R17, R100, R17 ;  /* 0x0000001164117221 */ /* 0x000fe60000010000 */
[----:B------:R-:W-:Y:S10]  /*125f0*/  MUFU.EX2 R34, R34 ;  /* 0x0000002200227308 */ /* 0x000ff40000000800 */
[----:B------:R-:W1:Y:S01]  /*12600*/  MUFU.EX2 R149, R149 ;  /* 0x0000009500957308 */ /* 0x000e620000000800 */
[C---:B--2---:R-:W-:Y:S01]  /*12610*/  F2FP.PACK_AB R5, R61.reuse, R32 ;  /* 0x000000203d05723e */ /* 0x044fe200000000ff */
[----:B------:R-:W-:Y:S04]  /*12620*/  FADD.FTZ R32, R32, R59 ;  /* 0x0000003b20207221 */ /* 0x000fe80000010000 */
[----:B------:R-:W-:Y:S04]  /*12630*/  FADD.FTZ R61, R61, R32 ;  /* 0x000000203d3d7221 */ /* 0x000fe80000010000 */
[----:B------:R-:W-:Y:S10]  /*12640*/  MUFU.EX2 R25, R25 ;  /* 0x0000001900197308 */ /* 0x000ff40000000800 */
[----:B------:R-:W-:Y:S01]  /*12650*/  MUFU.EX2 R152, R152 ;  /* 0x0000009800987308 */ /* 0x000fe20000000800 */
[C---:B-1----:R-:W-:Y:S01]  /*12660*/  F2FP.PACK_AB R7, R149.reuse, R34 ;  /* 0x000000229507723e */ /* 0x042fe200000000ff */
[----:B------:R-:W-:Y:S04]  /*12670*/  FADD.FTZ R34, R34, R61 ;  /* 0x0000003d22227221 */ /* 0x000fe80000010000 */
[----:B------:R-:W-:Y:S04]  /*12680*/  FADD.FTZ R149, R149, R34 ;  /* 0x0000002295957221 */ /* 0x000fe80000010000 */
[----:B------:R-:W-:Y:S01]  /*12690*/  MUFU.EX2 R27, R27 ;  /* 0x0000001b001b7308 */ /* 0x000fe20000000800 */
[C---:B---3--:R-:W-:Y:S07]  /*126a0*/  HMMA.16816.F32 R132, R4.reuse, R8, R132 ;  /* 0x000000080484723c */ /* 0x048fee0000001884 */
[----:B------:R-:W-:Y:S01]  /*126b0*/  FADD.FTZ R9, R78, R17 ;  /* 0x000000114e097221 */ /* 0x000fe20000010000 */
[C---:B----4-:R-:W-:Y:S01]  /*126c0*/  HMMA.16816.F32 R124, R4.reuse, R12, R124 ;  /* 0x0000000c047c723c */ /* 0x050fe2000000187c */
[----:B------:R-:W1:Y:S01]  /*126d0*/  MUFU.EX2 R154, R154 ;  /* 0x0000009a009a7308 */ /* 0x000e620000000800 */
[----:B------:R-:W2:Y:S02]  /*126e0*/  LDSM.16.MT88.4 R16, [R144+0x4800] ;  /* 0x004800009010783b */ /* 0x000ea40000004200 */
[----:B------:R-:W-:Y:S04]  /*126f0*/  FADD.FTZ R8, R76, R9 ;  /* 0x000000094c087221 */ /* 0x000fe80000010000 */
[C---:B------:R-:W-:Y:S03]  /*12700*/  HMMA.16816.F32 R120, R4.reuse, R14, R120 ;  /* 0x0000000e0478723c */ /* 0x040fe60000001878 */
[----:B------:R-:W-:Y:S01]  /*12710*/  MUFU.EX2 R36, R36 ;  /* 0x0000002400247308 */ /* 0x000fe20000000800 */
[----:B------:R-:W-:Y:S04]  /*12720*/  FADD.FTZ R8, R161, R8 ;  /* 0x00000008a1087221 */ /* 0x000fe80000010000 */
[----:B------:R-:W-:Y:S01]  /*12730*/  FADD.FTZ R8, R163, R8 ;  /* 0x00000008a3087221 */ /* 0x000fe20000010000 */
[----:B------:R-:W-:Y:S01]  /*12740*/  HMMA.16816.F32 R128, R4, R10, R128 ;  /* 0x0000000a0480723c */ /* 0x000fe20000001880 */
[----:B------:R-:W-:Y:S02]  /*12750*/  LDSM.16.MT88.4 R4, [R144+0x4c00] ;  /* 0x004c00009004783b */ /* 0x000fe40000004200 */
[----:B------:R-:W-:Y:S01]  /*12760*/  FADD.FTZ R12, R159, R8 ;  /* 0x000000089f0c7221 */ /* 0x000fe20000010000 */
[----:B------:R-:W3:Y:S03]  /*12770*/  MUFU.EX2 R41, R41 ;  /* 0x0000002900297308 */ /* 0x000ee60000000800 */
[----:B------:R-:W-:Y:S01]  /*12780*/  FADD.FTZ R12, R155, R12 ;  /* 0x0000000c9b0c7221 */ /* 0x000fe20000010000 */
[----:B-1----:R-:W-:Y:S01]  /*12790*/  F2FP.PACK_AB R14, R154, R27 ;  /* 0x0000001b9a0e723e */ /* 0x002fe200000000ff */
[----:B------:R-:W1:Y:S03]  /*127a0*/  LDSM.16.MT88.4 R8, [R147+0x4800] ;  /* 0x004800009308783b */ /* 0x000e660000004200 */
[----:B------:R-:W-:Y:S02]  /*127b0*/  FADD.FTZ R12, R157, R12 ;  /* 0x0000000c9d0c7221 */ /* 0x000fe40000010000 */
[----:B------:R-:W-:Y:S02]  /*127c0*/  MUFU.EX2 R0, R54 ;  /* 0x0000003600007308 */ /* 0x000fe40000000800 */
[----:B------:R-:W-:Y:S01]  /*127d0*/  FADD.FTZ R38, R153, R12 ;  /* 0x0000000c99267221 */ /* 0x000fe20000010000 */
[----:B------:R-:W-:Y:S03]  /*127e0*/  F2FP.PACK_AB R12, R152, R25 ;  /* 0x00000019980c723e */ /* 0x000fe600000000ff */
[----:B------:R-:W-:Y:S01]  /*127f0*/  FADD.FTZ R38, R109, R38 ;  /* 0x000000266d267221 */ /* 0x000fe20000010000 */
[----:B------:R-:W-:Y:S03]  /*12800*/  MOV R109, R65 ;  /* 0x00000041006d7202 */ /* 0x000fe60000000f00 */
[----:B------:R-:W4:Y:S01]  /*12810*/  MUFU.EX2 R35, R35 ;  /* 0x0000002300237308 */ /* 0x000f220000000800 */
[C---:B---3--:R-:W-:Y:S01]  /*12820*/  F2FP.PACK_AB R13, R41.reuse, R36 ;  /* 0x00000024290d723e */ /* 0x048fe200000000ff */
[----:B------:R-:W-:Y:S04]  /*12830*/  FADD.FTZ R36, R36, R149 ;  /* 0x0000009524247221 */ /* 0x000fe80000010000 */
[----:B------:R-:W-:Y:S04]  /*12840*/  FADD.FTZ R41, R41, R36 ;  /* 0x0000002429297221 */ /* 0x000fe80000010000 */
[----:B------:R-:W-:Y:S10]  /*12850*/  MUFU.EX2 R33, R33 ;  /* 0x0000002100217308 */ /* 0x000ff40000000800 */
[----:B------:R-:W3:Y:S01]  /*12860*/  MUFU.EX2 R160, R160 ;  /* 0x000000a000a07308 */ /* 0x000ee20000000800 */
[C---:B----4-:R-:W-:Y:S01]  /*12870*/  F2FP.PACK_AB R15, R35.reuse, R0 ;  /* 0x00000000230f723e */ /* 0x050fe200000000ff */
[----:B------:R-:W-:Y:S04]  /*12880*/  FADD.FTZ R0, R0, R41 ;  /* 0x0000002900007221 */ /* 0x000fe80000010000 */
[----:B------:R-:W-:Y:S04]  /*12890*/  FADD.FTZ R35, R35, R0 ;  /* 0x0000000023237221 */ /* 0x000fe80000010000 */
[----:B------:R-:W-:Y:S01]  /*128a0*/  MUFU.EX2 R20, R20 ;  /* 0x0000001400147308 */ /* 0x000fe20000000800 */
[C---:B--2---:R-:W-:Y:S07]  /*128b0*/  HMMA.16816.F32 R132, R12.reuse, R16, R132 ;  /* 0x000000100c84723c */ /* 0x044fee0000001884 */
[----:B------:R-:W-:Y:S01]  /*128c0*/  FADD.FTZ R17, R107, R38 ;  /* 0x000000266b117221 */ /* 0x000fe20000010000 */
[C---:B------:R-:W-:Y:S01]  /*128d0*/  HMMA.16816.F32 R128, R12.reuse, R18, R128 ;  /* 0x000000120c80723c */ /* 0x040fe20000001880 */
[----:B------:R-:W2:Y:S03]  /*128e0*/  MUFU.EX2 R63, R66 ;  /* 0x00000042003f7308 */ /* 0x000ea60000000800 */
[----:B------:R-:W-:Y:S01]  /*128f0*/  FADD.FTZ R17, R162, R17 ;  /* 0x00000011a2117221 */ /* 0x000fe20000010000 */
[----:B------:R-:W-:Y:S03]  /*12900*/  MOV R107, R67 ;  /* 0x00000043006b7202 */ /* 0x000fe60000000f00 */
[C---:B-1----:R-:W-:Y:S03]  /*12910*/  HMMA.16816.F32 R124, R12.reuse, R8, R124 ;  /* 0x000000080c7c723c */ /* 0x042fe6000000187c */
[----:B------:R-:W-:Y:S01]  /*12920*/  MUFU.EX2 R2, R58 ;  /* 0x0000003a00027308 */ /* 0x000fe20000000800 */
[----:B------:R-:W-:Y:S02]  /*12930*/  FADD.FTZ R24, R158, R17 ;  /* 0x000000119e187221 */ /* 0x000fe40000010000 */
[----:B------:R-:W1:Y:S01]  /*12940*/  LDSM.16.MT88.4 R16, [R147+0x4c00] ;  /* 0x004c00009310783b */ /* 0x000e620000004200 */
[----:B---3--:R-:W-:Y:S01]  /*12950*/  F2FP.PACK_AB R8, R160, R33 ;  /* 0x00000021a008723e */ /* 0x008fe200000000ff */
[----:B------:R-:W-:Y:S04]  /*12960*/  HMMA.16816.F32 R120, R12, R10, R120 ;  /* 0x0000000a0c78723c */ /* 0x000fe80000001878 */
[----:B------:R-:W-:Y:S01]  /*12970*/  FADD.FTZ R24, R31, R24 ;  /* 0x000000181f187221 */ /* 0x000fe20000010000 */
[----:B------:R-:W3:Y:S03]  /*12980*/  MUFU.EX2 R37, R37 ;  /* 0x0000002500257308 */ /* 0x000ee60000000800 */
        /* <DEDUP_REMOVED lines=9> */
[----:B---3--:R-:W-:Y:S01]  /*12a20*/  F2FP.PACK_AB R9, R37, R2 ;  /* 0x000000022509723e */ /* 0x008fe200000000ff */
[----:B------:R-:W-:Y:S02]  /*12a30*/  FADD.FTZ R2, R2, R35 ;  /* 0x0000002302027221 */ /* 0x000fe40000010000 */
[----:B------:R-:W-:Y:S02]  /*12a40*/  FADD.FTZ R25, R25, R116 ;  /* 0x0000007419197221 */ /* 0x000fe40000010000 */
[----:B------:R-:W-:Y:S02]  /*12a50*/  FADD.FTZ R37, R37, R2 ;  /* 0x0000000225257221 */ /* 0x000fe40000010000 */
[----:B------:R-:W-:Y:S04]  /*12a60*/  FADD.FTZ R152, R152, R25 ;  /* 0x0000001998987221 */ /* 0x000fe80000010000 */
[----:B------:R-:W-:Y:S04]  /*12a70*/  FADD.FTZ R27, R27, R152 ;  /* 0x000000981b1b7221 */ /* 0x000fe80000010000 */
[----:B------:R-:W-:Y:S04]  /*12a80*/  FADD.FTZ R154, R154, R27 ;  /* 0x0000001b9a9a7221 */ /* 0x000fe80000010000 */
[----:B------:R-:W-:Y:S01]  /*12a90*/  FADD.FTZ R33, R33, R154 ;  /* 0x0000009a21217221 */ /* 0x000fe20000010000 */
[C---:B--2---:R-:W-:Y:S01]  /*12aa0*/  F2FP.PACK_AB R11, R3.reuse, R22 ;  /* 0x00000016030b723e */ /* 0x044fe200000000ff */
[----:B------:R-:W-:Y:S02]  /*12ab0*/  FADD.FTZ R22, R22, R37 ;  /* 0x0000002516167221 */ /* 0x000fe40000010000 */
[----:B------:R-:W-:Y:S02]  /*12ac0*/  FADD.FTZ R33, R160, R33 ;  /* 0x00000021a0217221 */ /* 0x000fe40000010000 */
[----:B------:R-:W-:Y:S02]  /*12ad0*/  FADD.FTZ R101, R3, R22 ;  /* 0x0000001603657221 */ /* 0x000fe40000010000 */
[C---:B------:R-:W-:Y:S05]  /*12ae0*/  HMMA.16816.F32 R132, R8.reuse, R4, R132 ;  /* 0x000000040884723c */ /* 0x040fea0000001884 */
[----:B------:R-:W-:Y:S03]  /*12af0*/  FADD.FTZ R20, R20, R33 ;  /* 0x0000002114147221 */ /* 0x000fe60000010000 */
[C---:B------:R-:W-:Y:S04]  /*12b00*/  HMMA.16816.F32 R128, R8.reuse, R6, R128 ;  /* 0x000000060880723c */ /* 0x040fe80000001880 */
[----:B------:R-:W-:Y:S04]  /*12b10*/  FADD.FTZ R99, R63, R20 ;  /* 0x000000143f637221 */ /* 0x000fe80000010000 */
[C---:B-1----:R-:W-:Y:S08]  /*12b20*/  HMMA.16816.F32 R124, R8.reuse, R16, R124 ;  /* 0x00000010087c723c */ /* 0x042ff0000000187c */
[----:B------:R-:W-:Y:S01]  /*12b30*/  HMMA.16816.F32 R120, R8, R18, R120 ;  /* 0x000000120878723c */ /* 0x000fe20000001878 */
[----:B------:R-:W-:-:S07]  /*12b40*/  @P0 BRA `(.L_x_4676) ;  /* 0xffffc77000000947 */ /* 0x000fce000383ffff */
.L_x_4672:
[----:B------:R-:W1:Y:S01]  /*12b50*/  SHFL.BFLY PT, R0, R99, 0x2, 0x1f ;  /* 0x0c401f0063007f89 */ /* 0x000e6200000e0000 */
[----:B------:R-:W-:Y:S01]  /*12b60*/  IMAD.MOV.U32 R6, RZ, RZ, 0x3f800000 ;  /* 0x3f800000ff067424 */ /* 0x000fe200078e00ff */
[----:B------:R-:W-:-:S02]  /*12b70*/  ULDC.U8 UR4, c[0x0][0x328] ;  /* 0x0000ca0000047ab9 */ /* 0x000fc40000000000 */
        /* <DEDUP_REMOVED lines=18> */
[----:B------:R-:W-:Y:S01]  /*12ca0*/  IMAD.IADD R5, R0, 0x1, -R5 ;  /* 0x0000000100057824 */ /* 0x000fe200078e0a05 */
[----:B------:R-:W-:Y:S02]  /*12cb0*/  LEA.HI R8, R9, R2, RZ, 0x5 ;  /* 0x0000000209087211 */ /* 0x000fe400078f28ff */
[----:B------:R-:W-:-:S09]  /*12cc0*/  FSETP.NE.FTZ.AND P2, PT, R3, RZ, PT ;  /* 0x000000ff0300720b */ /* 0x000fd20003f55000 */
[----:B------:R-:W1:Y:S08]  /*12cd0*/  @P3 MUFU.RCP R6, R4 ;  /* 0x0000000400063308 */ /* 0x000e700000001000 */
        /* <DEDUP_REMOVED lines=15> */
[----:B------:R-:W-:Y:S01]  /*12dd0*/  LEA.HI R9, R5, R5, RZ, 0x1 ;  /* 0x0000000505097211 */ /* 0x000fe200078f08ff */
[----:B------:R-:W-:Y:S01]  /*12de0*/  FMUL.FTZ R134, R7, R134 ;  /* 0x0000008607867220 */ /* 0x000fe20000410000 */
[----:B------:R-:W-:Y:S01]  /*12df0*/  F2FP.PACK_AB R124, R125, R124 ;  /* 0x0000007c7d7c723e */ /* 0x000fe200000000ff */
[C---:B------:R-:W-:Y:S01]  /*12e00*/  FMUL.FTZ R131, R7.reuse, R131 ;  /* 0x0000008307837220 */ /* 0x040fe20000410000 */
[----:B------:R-:W-:Y:S01]  /*12e10*/  SHF.R.S32.HI R10, RZ, 0x1, R9 ;  /* 0x00000001ff0a7819 */ /* 0x000fe20000011409 */
[----:B------:R-:W-:Y:S01]  /*12e20*/  FMUL.FTZ R130, R7, R130 ;  /* 0x0000008207827220 */ /* 0x000fe20000410000 */
[----:B------:R-:W-:Y:S01]  /*12e30*/  LOP3.LUT R12, R9, 0x3fffffe, RZ, 0xc0, !PT ;  /* 0x03fffffe090c7812 */ /* 0x000fe200078ec0ff */
[C---:B------:R-:W-:Y:S01]  /*12e40*/  FMUL.FTZ R127, R7.reuse, R127 ;  /* 0x0000007f077f7220 */ /* 0x040fe20000410000 */
[----:B------:R-:W-:Y:S01]  /*12e50*/  LOP3.LUT P0, RZ, R10, 0x2, RZ, 0xc0, !PT ;  /* 0x000000020aff7812 */ /* 0x000fe2000780c0ff */
[----:B------:R-:W-:Y:S01]  /*12e60*/  FMUL.FTZ R126, R7, R126 ;  /* 0x0000007e077e7220 */ /* 0x000fe20000410000 */
[----:B------:R-:W-:Y:S01]  /*12e70*/  F2FP.PACK_AB R134, R135, R134 ;  /* 0x000000868786723e */ /* 0x000fe200000000ff */
[----:B------:R-:W-:Y:S01]  /*12e80*/  FMUL.FTZ R123, R7, R123 ;  /* 0x0000007b077b7220 */ /* 0x000fe20000410000 */
[----:B------:R-:W-:Y:S01]  /*12e90*/  F2FP.PACK_AB R130, R131, R130 ;  /* 0x000000828382723e */ /* 0x000fe200000000ff */
[----:B------:R-:W-:Y:S01]  /*12ea0*/  FMUL.FTZ R122, R7, R122 ;  /* 0x0000007a077a7220 */ /* 0x000fe20000410000 */
[----:B------:R-:W-:Y:S01]  /*12eb0*/  LOP3.LUT R7, R6, 0xfffffffc, RZ, 0xc0, !PT ;  /* 0xfffffffc06077812 */ /* 0x000fe200078ec0ff */
[----:B------:R-:W-:Y:S01]  /*12ec0*/  IMAD.SHL.U32 R9, R10, 0x40, RZ ;  /* 0x000000400a097824 */ /* 0x000fe200078e00ff */
[----:B------:R-:W-:Y:S01]  /*12ed0*/  SHF.R.S32.HI R6, RZ, 0x5, R8 ;  /* 0x00000005ff067819 */ /* 0x000fe20000011408 */
[----:B------:R-:W-:Y:S01]  /*12ee0*/  IMAD.IADD R12, R5, 0x1, -R12 ;  /* 0x00000001050c7824 */ /* 0x000fe200078e0a0c */
[----:B------:R-:W-:Y:S01]  /*12ef0*/  IADD3 R7, -R7, R2, RZ ;  /* 0x0000000207077210 */ /* 0x000fe20007ffe1ff */
[----:B-1----:R-:W-:Y:S01]  /*12f00*/  @P3 FMUL.FTZ R4, R4, 0.69314718246459960938 ;  /* 0x3f31721804043820 */ /* 0x002fe20000410000 */
[----:B------:R-:W-:-:S02]  /*12f10*/  LOP3.LUT R9, R9, 0xc0, RZ, 0xc0, !PT ;  /* 0x000000c009097812 */ /* 0x000fc400078ec0ff */
[----:B------:R-:W-:Y:S01]  /*12f20*/  LOP3.LUT R5, R10, 0x1, RZ, 0xc0, !PT ;  /* 0x000000010a057812 */ /* 0x000fe200078ec0ff */
[----:B------:R-:W-:Y:S01]  /*12f30*/  IMAD R7, R6, 0x100, R7 ;  /* 0x0000010006077824 */ /* 0x000fe200078e0207 */
[----:B------:R-:W-:Y:S02]  /*12f40*/  F2FP.PACK_AB R126, R127, R126 ;  /* 0x0000007e7f7e723e */ /* 0x000fe400000000ff */
[----:B------:R-:W-:Y:S01]  /*12f50*/  ISETP.NE.U32.AND P1, PT, R5, 0x1, PT ;  /* 0x000000010500780c */ /* 0x000fe20003f25070 */
[----:B------:R-:W-:Y:S01]  /*12f60*/  IMAD.MOV.U32 R5, RZ, RZ, -0x10 ;  /* 0xfffffff0ff057424 */ /* 0x000fe200078e00ff */
[----:B------:R-:W-:Y:S02]  /*12f70*/  LEA R7, R12, R7, 0x4 ;  /* 0x000000070c077211 */ /* 0x000fe400078e20ff */
[----:B------:R-:W-:Y:S02]  /*12f80*/  LEA.HI R12, R9, R9, RZ, 0x1d ;  /* 0x00000009090c7211 */ /* 0x000fe400078fe8ff */
[----:B------:R-:W-:-:S02]  /*12f90*/  SEL R10, R5, 0x10, !P1 ;  /* 0x00000010050a7807 */ /* 0x000fc40004800000 */
[----:B------:R-:W-:Y:S01]  /*12fa0*/  F2FP.PACK_AB R120, R121, R120 ;  /* 0x000000787978723e */ /* 0x000fe200000000ff */
[----:B------:R-:W-:Y:S01]  /*12fb0*/  IMAD.U32 R7, R7, 0x2, R12 ;  /* 0x0000000207077824 */ /* 0x000fe200078e000c */
[----:B------:R-:W-:Y:S01]  /*12fc0*/  F2FP.PACK_AB R122, R123, R122 ;  /* 0x0000007a7b7a723e */ /* 0x000fe200000000ff */
[----:B---3--:R-:W-:-:S03]  /*12fd0*/  @P2 FMUL.FTZ R12, R3, 0.69314718246459960938 ;  /* 0x3f317218030c2820 */ /* 0x008fc60000410000 */
[----:B------:R-:W-:-:S04]  /*12fe0*/  SHF.L.U32 R7, R7, 0x1, RZ ;  /* 0x0000000107077819 */ /* 0x000fc800000006ff */
[C---:B------:R-:W-:Y:S01]  /*12ff0*/  IADD3 R5, R7.reuse, 0x20, RZ ;  /* 0x0000002007057810 */ /* 0x040fe20007ffe0ff */
[C---:B------:R-:W-:Y:S01]  /*13000*/  IMAD.IADD R9, R7.reuse, 0x1, R10 ;  /* 0x0000000107097824 */ /* 0x040fe200078e020a */
[----:B------:R-:W-:Y:S01]  /*13010*/  @P0 IADD3 R5, R7, -0x20, RZ ;  /* 0xffffffe007050810 */ /* 0x000fe20007ffe0ff */
[----:B------:R-:W-:Y:S01]  /*13020*/  STS [R7], R132 ;  /* 0x0000008407007388 */ /* 0x000fe20000000800 */
        /* <DEDUP_REMOVED lines=11> */
[----:B-1----:R-:W-:-:S02]  /*130e0*/  IMAD.MOV.U32 R7, RZ, RZ, 0x7f800000 ;  /* 0x7f800000ff077424 */ /* 0x002fc400078e00ff */
[----:B------:R-:W-:Y:S01]  /*130f0*/  @P2 FFMA.FTZ R7, R67, c[0x0][0x238], R12 ;  /* 0x00008e0043072a23 */ /* 0x000fe2000001000c */
[----:B------:R-:W-:Y:S05]  /*13100*/  @!P0 BRA `(.L_x_4677) ;  /* 0x0000007000008947 */ /* 0x000fea0003800000 */
[----:B------:R-:W1:Y:S01]  /*13110*/  S2R R3, SR_CTAID.Y ;  /* 0x0000000000037919 */ /* 0x000e620000002600 */
[----:B------:R-:W-:-:S03]  /*13120*/  ISETP.NE.AND P0, PT, R117, -0x1, PT ;  /* 0xffffffff7500780c */ /* 0x000fc60003f05270 */
[----:B------:R-:W3:Y:S01]  /*13130*/  S2R R4, SR_CTAID.Z ;  /* 0x0000000000047919 */ /* 0x000ee20000002700 */
[----:B-1----:R-:W-:-:S05]  /*13140*/  IMAD R12, R3, c[0x0][0x214], RZ ;  /* 0x00008500030c7a24 */ /* 0x002fca00078e02ff */
[----:B--2---:R-:W-:-:S05]  /*13150*/  SEL R5, R12, R117, !P0 ;  /* 0x000000750c057207 */ /* 0x004fca0004000000 */
[----:B---3--:R-:W-:Y:S01]  /*13160*/  IMAD R5, R4, c[0x0][0x234], R5 ;  /* 0x00008d0004057a24 */ /* 0x008fe200078e0205 */
[----:B------:R-:W-:Y:S05]  /*13170*/  BRA `(.L_x_4678) ;  /* 0x0000004000007947 */ /* 0x000fea0003800000 */
.L_x_4677:
[----:B------:R-:W1:Y:S04]  /*13180*/  S2R R4, SR_CTAID.Z ;  /* 0x0000000000047919 */ /* 0x000e680000002700 */
[----:B------:R-:W1:Y:S02]  /*13190*/  S2R R3, SR_CTAID.Y ;  /* 0x0000000000037919 */ /* 0x000e640000002600 */
[----:B-12---:R-:W-:-:S04]  /*131a0*/  IMAD R5, R3, c[0x0][0x1c0], R4 ;  /* 0x0000700003057a24 */ /* 0x006fc800078e0204 */
[----:B------:R-:W-:Y:S02]  /*131b0*/  IMAD R5, R5, c[0x0][0x214], RZ ;  /* 0x0000850005057a24 */ /* 0x000fe400078e02ff */
.L_x_4678:
[----:B------:R-:W-:Y:S01]  /*131c0*/  BAR.SYNC.DEFER_BLOCKING 0x0 ;  /* 0x0000000000007b1d */ /* 0x000fe20000010000 */
[----:B------:R-:W-:Y:S01]  /*131d0*/  LOP3.LUT R9, R8, 0xffffffe0, RZ, 0xc0, !PT ;  /* 0xffffffe008097812 */ /* 0x000fe200078ec0ff */
[C---:B------:R-:W-:Y:S01]  /*131e0*/  IMAD.WIDE.U32 R20, R117.reuse, c[0x0][0x1e8], RZ ;  /* 0x00007a0075147a25 */ /* 0x040fe200078e00ff */
[----:B------:R-:W-:Y:S02]  /*131f0*/  SHF.R.S32.HI R11, RZ, 0x1f, R6 ;  /* 0x0000001fff0b7819 */ /* 0x000fe40000011406 */
[----:B------:R-:W-:Y:S01]  /*13200*/  SHF.R.S32.HI R8, RZ, 0x1f, R3 ;  /* 0x0000001fff087819 */ /* 0x000fe20000011403 */
[----:B------:R-:W-:Y:S01]  /*13210*/  IMAD.IADD R9, R2, 0x1, -R9 ;  /* 0x0000000102097824 */ /* 0x000fe200078e0a09 */
[----:B------:R-:W-:Y:S01]  /*13220*/  ISETP.NE.AND P0, PT, R117, -0x1, PT ;  /* 0xffffffff7500780c */ /* 0x000fe20003f05270 */
[----:B------:R-:W-:Y:S01]  /*13230*/  BSSY B0, `(.L_x_4679) ;  /* 0x000001c000007945 */ /* 0x000fe20003800000 */
[----:B------:R-:W-:Y:S01]  /*13240*/  LEA.HI R11, R11, R6, RZ, 0x2 ;  /* 0x000000060b0b7211 */ /* 0x000fe200078f10ff */
[----:B------:R-:W-:Y:S01]  /*13250*/  IMAD R8, R8, c[0x0][0x1e0], RZ ;  /* 0x0000780008087a24 */ /* 0x000fe200078e02ff */
[----:B------:R-:W-:Y:S01]  /*13260*/  LOP3.LUT P1, RZ, R9, 0x3, RZ, 0xc0, !PT ;  /* 0x0000000309ff7812 */ /* 0x000fe2000782c0ff */
[----:B------:R-:W-:Y:S01]  /*13270*/  IMAD R117, R117, c[0x0][0x1ec], R21 ;  /* 0x00007b0075757a24 */ /* 0x000fe200078e0215 */
[----:B------:R-:W-:Y:S01]  /*13280*/  LOP3.LUT R11, R11, 0xffffffc, RZ, 0xc0, !PT ;  /* 0x0ffffffc0b0b7812 */ /* 0x000fe200078ec0ff */
[----:B------:R-:W-:-:S02]  /*13290*/  IMAD R8, R3, c[0x0][0x1e4], R8 ;  /* 0x0000790003087a24 */ /* 0x000fc400078e0208 */
[----:B------:R-:W-:-:S04]  /*132a0*/  IMAD.WIDE.U32 R2, R3, c[0x0][0x1e0], RZ ;  /* 0x0000780003027a25 */ /* 0x000fc800078e00ff */
[----:B------:R-:W-:Y:S01]  /*132b0*/  IMAD.IADD R6, R6, 0x1, -R11 ;  /* 0x0000000106067824 */ /* 0x000fe200078e0a0b */
[----:B------:R-:W-:Y:S02]  /*132c0*/  SEL R20, R2, R20, !P0 ;  /* 0x0000001402147207 */ /* 0x000fe40004000000 */
[----:B------:R-:W-:Y:S01]  /*132d0*/  @!P0 IADD3 R117, R3, R8, RZ ;  /* 0x0000000803758210 */ /* 0x000fe20007ffe0ff */
[----:B------:R1:W2:Y:S01]  /*132e0*/  LDS.128 R12, [R137] ;  /* 0x00000000890c7984 */ /* 0x0002a20000000c00 */
[----:B------:R-:W-:-:S03]  /*132f0*/  IMAD R6, R6, 0x10, R139 ;  /* 0x0000001006067824 */ /* 0x000fc600078e028b */
        /* <DEDUP_REMOVED lines=15> */
.L_x_4680:
[----:B------:R-:W-:Y:S05]  /*133f0*/  BSYNC B0 ;  /* 0x0000000000007941 */ /* 0x000fea0003800000 */
.L_x_4679:
[----:B------:R-:W5:Y:S01]  /*13400*/  S2R R6, SR_CTAID.X ;  /* 0x0000000000067919 */ /* 0x000f620000002500 */
[----:B------:R-:W-:Y:S01]  /*13410*/  SHF.R.S32.HI R85, RZ, 0x1f, R84 ;  /* 0x0000001fff557819 */ /* 0x000fe20000011454 */
[----:B------:R-:W-:Y:S01]  /*13420*/  BSSY B0, `(.L_x_4681) ;  /* 0x000001a000007945 */ /* 0x000fe20003800000 */
[----:B------:R-:W-:Y:S02]  /*13430*/  ISETP.GE.AND P0, PT, R84, c[0x0][0x220], PT ;  /* 0x0000880054007a0c */ /* 0x000fe40003f06270 */
[----:B------:R-:W-:-:S05]  /*13440*/  SHF.R.S32.HI R3, RZ, 0x1f, R4 ;  /* 0x0000001fff037819 */ /* 0x000fca0000011404 */
[----:B------:R-:W-:-:S04]  /*13450*/  IMAD R3, R3, c[0x0][0x1f0], RZ ;  /* 0x00007c0003037a24 */ /* 0x000fc800078e02ff */
[----:B------:R-:W-:Y:S02]  /*13460*/  IMAD R3, R4, c[0x0][0x1f4], R3 ;  /* 0x00007d0004037a24 */ /* 0x000fe400078e0203 */
[----:B-----5:R-:W-:-:S04]  /*13470*/  IMAD.SHL.U32 R6, R6, 0x40, RZ ;  /* 0x0000004006067824 */ /* 0x020fc800078e00ff */
[C---:B----4-:R-:W-:Y:S01]  /*13480*/  IMAD.WIDE.U32 R8, R6.reuse, c[0x0][0x1e8], R84 ;  /* 0x00007a0006087a25 */ /* 0x050fe200078e0054 */
[----:B------:R-:W-:Y:S02]  /*13490*/  SHF.R.S32.HI R5, RZ, 0x1f, R6 ;  /* 0x0000001fff057819 */ /* 0x000fe40000011406 */
[----:B------:R-:W-:Y:S02]  /*134a0*/  IADD3 R115, -R6, R115, RZ ;  /* 0x0000007306737210 */ /* 0x000fe40007ffe1ff */
[----:B------:R-:W-:Y:S01]  /*134b0*/  IADD3 R20, P1, R20, R8, RZ ;  /* 0x0000000814147210 */ /* 0x000fe20007f3e0ff */
[----:B------:R-:W-:-:S04]  /*134c0*/  IMAD R5, R5, c[0x0][0x1e8], RZ ;  /* 0x00007a0005057a24 */ /* 0x000fc800078e02ff */
[----:B------:R-:W-:-:S05]  /*134d0*/  IMAD R2, R6, c[0x0][0x1ec], R5 ;  /* 0x00007b0006027a24 */ /* 0x000fca00078e0205 */
        /* <DEDUP_REMOVED lines=14> */
.L_x_4682:
[----:B------:R-:W-:Y:S05]  /*135c0*/  BSYNC B0 ;  /* 0x0000000000007941 */ /* 0x000fea0003800000 */
.L_x_4681:
        /* <DEDUP_REMOVED lines=14> */
.L_x_4683:
        /* <DEDUP_REMOVED lines=13> */
.L_x_5251:


//--------------------- .text._ZN5flash24flash_fwd_splitkv_kernelI23Flash_fwd_kernel_traitsILi32ELi64ELi128ELi4ELb0ELb0EN7cutlass6half_tE19Flash_kernel_traitsILi32ELi64ELi128ELi4ES3_EELb1ELb0ELb0ELb0ELb1ELb0ELb1ELb0EEEvNS_16Flash_fwd_paramsE --------------------------
	.section	.text._ZN5flash24flash_fwd_splitkv_kernelI23Flash_fwd_kernel_traitsILi32ELi64ELi128ELi4ELb0ELb0EN7cutlass6half_tE19Flash_kernel_traitsILi32ELi64ELi128ELi4ES3_EELb1ELb0ELb0ELb0ELb1ELb0ELb1ELb0EEEvNS_16Flash_fwd_paramsE,"ax",@progbits
	.sectioninfo	@"SHI_REGISTERS=162"
	.align	128
        .global         _ZN5flash24flash_fwd_splitkv_kernelI23Flash_fwd_kernel_traitsILi32ELi64ELi128ELi4ELb0ELb0EN7cutlass6half_tE19Flash_kernel_traitsILi32ELi64ELi128ELi4ES3_EELb1ELb0ELb0ELb0ELb1ELb0ELb1ELb0EEEvNS_16Flash_fwd_paramsE
        .type           _ZN5flash24flash_fwd_splitkv_kernelI23Flash_fwd_kernel_traitsILi32ELi64ELi128ELi4ELb0ELb0EN7cutlass6half_tE19Flash_kernel_traitsILi32ELi64ELi128ELi4ES3_EELb1ELb0ELb0ELb0ELb1ELb0ELb1ELb0EEEvNS_16Flash_fwd_paramsE,@function
        .size           _ZN5flash24flash_fwd_splitkv_kernelI23Flash_fwd_kernel_traitsILi32ELi64ELi128ELi4ELb0ELb0EN7cutlass6half_tE19Flash_kernel_traitsILi32ELi64ELi128ELi4ES3_EELb1ELb0ELb0ELb0ELb1ELb0ELb1ELb0EEEvNS_16Flash_fwd_paramsE,(.L_x_5252 - _ZN5flash24flash_fwd_splitkv_kernelI23Flash_fwd_kernel_traitsILi32ELi64ELi128ELi4ELb0ELb0EN7cutlass6half_tE19Flash_kernel_traitsILi32ELi64ELi128ELi4ES3_EELb1ELb0ELb0ELb0ELb1ELb0ELb1ELb0EEEvNS_16Flash_fwd_paramsE)
        .other          _ZN5flash24flash_fwd_splitkv_kernelI23Flash_fwd_kernel_traitsILi32ELi64ELi128ELi4ELb0ELb0EN7cutlass6half_tE19Flash_kernel_traitsILi32ELi64ELi128ELi4ES3_EELb1ELb0ELb0ELb0ELb1ELb0ELb1ELb0EEEvNS_16Flash_fwd_paramsE,@"STO_CUDA_ENTRY STV_DEFAULT"
_ZN5flash24flash_fwd_splitkv_kernelI23Flash_fwd_kernel_traitsILi32ELi64ELi128ELi4ELb0ELb0EN7cutlass6half_tE19Flash_kernel_traitsILi32ELi64ELi128ELi4ES3_EELb1ELb0ELb0ELb0ELb1ELb0ELb1ELb0EEEvNS_16Flash_fwd_paramsE:
.text._ZN5flash24flash_fwd_splitkv_kernelI23Flash_fwd_kernel_traitsILi32ELi64ELi128ELi4ELb0ELb0EN7cutlass6half_tE19Flash_kernel_traitsILi32ELi64ELi128ELi4ES3_EELb1ELb0ELb0ELb0ELb1ELb0ELb1ELb0EEEvNS_16Flash_fwd_paramsE:
[----:B------:R-:W-:Y:S02]  /*0000*/  MOV R1, c[0x0][0x28] ;  /* 0x00000a0000017a02 */ /* 0x000fe40000000f00 */
[----:B------:R-:W1:Y:S01]  /*0010*/  I2F.U32.RP R2, c[0x0][0x1c0] ;  /* 0x0000700000027b06 */ /* 0x000e620000209000 */
[----:B------:R-:W2:Y:S01]  /*0020*/  S2R R4, SR_CTAID.Z ;  /* 0x0000000000047919 */ /* 0x000ea20000002700 */
[----:B------:R-:W-:Y:S01]  /*0030*/  ISETP.NE.U32.AND P1, PT, RZ, c[0x0][0x1c0], PT ;  /* 0x00007000ff007a0c */ /* 0x000fe20003f25070 */
[----:B------:R-:W-:-:S05]  /*0040*/  ULDC.64 UR12, c[0x0][0x118] ;  /* 0x00004600000c7ab9 */ /* 0x000fca0000000a00 */
        /* <DEDUP_REMOVED lines=12> */
[----:B-1----:R-:W-:Y:S01]  /*0110*/  ISETP.NE.AND P3, PT, R2, RZ, PT ;  /* 0x000000ff0200720c */ /* 0x002fe20003f65270 */
[----:B------:R-:W-:-:S10]  /*0120*/  IMAD.MOV.U32 R2, RZ, RZ, -0x1 ;  /* 0xffffffffff027424 */ /* 0x000fd400078e00ff */
        /* <DEDUP_REMOVED lines=19> */
[----:B------:R-:W4:Y:S01]  /*0260*/  S2R R3, SR_CTAID.Y ;  /* 0x0000000000037919 */ /* 0x000f220000002600 */
[----:B-1----:R-:W-:-:S06]  /*0270*/  MOV R6, RZ ;  /* 0x000000ff00067202 */ /* 0x002fcc0000000f00 */
[----:B------:R1:W5:Y:S01]  /*0280*/  @P0 LDG.E R6, [R10.64] ;  /* 0x0000000c0a060981 */ /* 0x000362000c1e1900 */
[----:B------:R-:W-:-:S04]  /*0290*/  ISETP.NE.U32.AND P0, PT, RZ, c[0x0][0x248], PT ;  /* 0x00009200ff007a0c */ /* 0x000fc80003f05070 */
[----:B------:R-:W-:Y:S01]  /*02a0*/  ISETP.NE.AND.EX P0, PT, RZ, c[0x0][0x24c], PT, P0 ;  /* 0x00009300ff007a0c */ /* 0x000fe20003f05300 */
[----:B------:R-:W-:Y:S01]  /*02b0*/  IMAD.MOV R12, RZ, RZ, -R149 ;  /* 0x000000ffff0c7224 */ /* 0x000fe200078e0a95 */
[----:B-1----:R-:W1:Y:S03]  /*02c0*/  S2R R10, SR_CTAID.X ;  /* 0x00000000000a7919 */ /* 0x002e660000002500 */
        /* <DEDUP_REMOVED lines=8> */
.L_x_4684:
[----:B-1-34-:R-:W-:Y:S02]  /*0350*/  MOV R5, c[0x0][0x218] ;  /* 0x0000860000057a02 */ /* 0x01afe40000000f00 */
.L_x_4685:
        /* <DEDUP_REMOVED lines=66> */
[----:B------:R-:W-:Y:S01]  /*0780*/  SHF.R.S32.HI R2, RZ, 0x3, R2 ;  /* 0x00000003ff027819 */ /* 0x000fe20000011402 */
[----:B------:R-:W-:Y:S02]  /*0790*/  IMAD.IADD R32, R87, 0x1, -R32 ;  /* 0x0000000157207824 */ /* 0x000fe400078e0a20 */
[----:B------:R-:W-:Y:S01]  /*07a0*/  IMAD.IADD R0, R72, 0x1, -R0 ;  /* 0x0000000148007824 */ /* 0x000fe200078e0a00 */
[----:B------:R-:W-:Y:S01]  /*07b0*/  IADD3 R5, R2, 0x10, RZ ;  /* 0x0000001002057810 */ /* 0x000fe20007ffe0ff */
[----:B------:R-:W-:Y:S01]  /*07c0*/  IMAD R3, R4, c[0x0][0x22c], RZ ;  /* 0x00008b0004037a24 */ /* 0x000fe200078e02ff */
[-C--:B------:R-:W-:Y:S01]  /*07d0*/  ISETP.GE.OR P5, PT, R2, R32.reuse, P6 ;  /* 0x000000200200720c */ /* 0x080fe200037a6670 */
[----:B------:R-:W-:Y:S01]  /*07e0*/  IMAD.SHL.U32 R6, R0, 0x4, RZ ;  /* 0x0000000400067824 */ /* 0x000fe200078e00ff */
[----:B------:R-:W-:-:S02]  /*07f0*/  ISETP.GE.AND P1, PT, R5, R32, PT ;  /* 0x000000200500720c */ /* 0x000fc40003f26270 */
[----:B------:R-:W-:Y:S02]  /*0800*/  ISETP.GE.OR P4, PT, R5, R32, P6 ;  /* 0x000000200500720c */ /* 0x000fe40003786670 */
[----:B------:R-:W-:-:S05]  /*0810*/  SHF.R.S32.HI R7, RZ, 0x1f, R6 ;  /* 0x0000001fff077819 */ /* 0x000fca0000011406 */
[----:B------:R-:W-:-:S05]  /*0820*/  IMAD.WIDE R6, R2, 0x20, R6 ;  /* 0x0000002002067825 */ /* 0x000fca00078e0206 */
        /* <DEDUP_REMOVED lines=21> */
[----:B------:R-:W-:Y:S01]  /*0980*/  @!P3 IMAD.MOV.U32 R2, RZ, RZ, -0x800000 ;  /* 0xff800000ff02b424 */ /* 0x000fe200078e00ff */
[----:B------:R1:W-:Y:S04]  /*0990*/  @!P1 STG.E.128 [R8.64+0x1800], RZ ;  /* 0x001800ff08009986 */ /* 0x0003e8000c101d0c */
[----:B------:R1:W-:Y:S04]  /*09a0*/  @!P4 STG.E [R6.64+0x40], R3 ;  /* 0x000040030600c986 */ /* 0x0003e8000c10190c */
[----:B------:R1:W-:Y:S04]  /*09b0*/  @!P3 STG.E [R6.64+0x80], R2 ;  /* 0x000080020600b986 */ /* 0x0003e8000c10190c */
[----:B------:R1:W-:Y:S01]  /*09c0*/  @!P5 STG.E [R6.64], R4 ;  /* 0x000000040600d986 */ /* 0x0003e2000c10190c */
[----:B------:R-:W-:Y:S05]  /*09d0*/  @P6 EXIT ;  /* 0x000000000000694d */ /* 0x000fea0003800000 */
[----:B------:R-:W-:-:S05]  /*09e0*/  MOV R0, 0xff800000 ;  /* 0xff80000000007802 */ /* 0x000fca0000000f00 */
[----:B------:R-:W-:Y:S01]  /*09f0*/  STG.E [R6.64+0xc0], R0 ;  /* 0x0000c00006007986 */ /* 0x000fe2000c10190c */
[----:B------:R-:W-:Y:S05]  /*0a00*/  EXIT ;  /* 0x000000000000794d */ /* 0x000fea0003800000 */
.L_x_4686:
        /* <DEDUP_REMOVED lines=65> */
[----:B------:R-:W-:Y:S01]  /*0e20*/  ISETP.GT.U32.AND P0, PT, R0, R4, PT ;  /* 0x000000040000720c */ /* 0x000fe20003f04070 */
[----:B------:R-:W-:-:S04]  /*0e30*/  IMAD R3, R5, c[0x0][0x198], RZ ;  /* 0x0000660005037a24 */ /* 0x000fc800078e02ff */
[----:B------:R-:W-:-:S08]  /*0e40*/  IMAD R3, R8, c[0x0][0x19c], R3 ;  /* 0x0000670008037a24 */ /* 0x000fd000078e0203 */
[----:B------:R-:W-:Y:S01]  /*0e50*/  @!P0 IMAD.IADD R4, R4, 0x1, -R0 ;  /* 0x0000000104048824 */ /* 0x000fe200078e0a00 */
[----:B------:R-:W-:-:S04]  /*0e60*/  @!P0 IADD3 R9, R9, 0x1, RZ ;  /* 0x0000000109098810 */ /* 0x000fc80007ffe0ff */
[----:B------:R-:W-:Y:S02]  /*0e70*/  ISETP.GE.U32.AND P1, PT, R4, R0, PT ;  /* 0x000000000400720c */ /* 0x000fe40003f26070 */
[----:B------:R-:W-:-:S04]  /*0e80*/  LOP3.LUT R0, R12, c[0x0][0x1c8], RZ, 0x3c, !PT ;  /* 0x000072000c007a12 */ /* 0x000fc800078e3cff */
        /* <DEDUP_REMOVED lines=23> */
.L_x_4687:
        /* <DEDUP_REMOVED lines=18> */
.L_x_4689:
        /* <DEDUP_REMOVED lines=15> */
[----:B------:R-:W-:Y:S02]  /*1210*/  IMAD.MOV.U32 R15, RZ, RZ, R0 ;  /* 0x000000ffff0f7224 */ /* 0x000fe400078e0000 */
        /* <DEDUP_REMOVED lines=37> */
.L_x_4688:
[----:B------:R-:W-:Y:S01]  /*1470*/  ISETP.NE.AND P0, PT, R2, -0x1, PT ;  /* 0xffffffff0200780c */ /* 0x000fe20003f05270 */
[----:B------:R-:W-:Y:S01]  /*1480*/  IMAD.IADD R139, R87, 0x1, -R32 ;  /* 0x00000001578b7824 */ /* 0x000fe200078e0a20 */
[----:B------:R-:W-:Y:S01]  /*1490*/  IADD3 R144, R93, -0x1, RZ ;  /* 0xffffffff5d907810 */ /* 0x000fe20007ffe0ff */
[----:B------:R-:W-:Y:S02]  /*14a0*/  IMAD R0, R0, c[0x0][0x1b8], RZ ;  /* 0x00006e0000007a24 */ /* 0x000fe400078e02ff */
[----:B------:R-:W-:Y:S02]  /*14b0*/  IMAD.MOV.U32 R84, RZ, RZ, c[0x0][0x198] ;  /* 0x00006600ff547624 */ /* 0x000fe400078e00ff */
[----:B------:R-:W-:Y:S02]  /*14c0*/  IMAD R0, R9, c[0x0][0x1bc], R0 ;  /* 0x00006f0009007a24 */ /* 0x000fe400078e0200 */
[----:B------:R-:W-:-:S02]  /*14d0*/  IMAD.MOV.U32 R94, RZ, RZ, c[0x0][0x1a0] ;  /* 0x00006800ff5e7624 */ /* 0x000fc400078e00ff */
[----:B------:R-:W-:Y:S02]  /*14e0*/  IMAD.SHL.U32 R90, R72, 0x2, RZ ;  /* 0x00000002485a7824 */ /* 0x000fe400078e00ff */
[----:B-----5:R-:W-:Y:S01]  /*14f0*/  @!P0 SHF.R.S32.HI R3, RZ, 0x1f, R149 ;  /* 0x0000001fff038819 */ /* 0x020fe20000011495 */
[----:B------:R-:W-:Y:S02]  /*1500*/  @P0 IMAD.WIDE.U32 R14, R2, c[0x0][0x190], RZ ;  /* 0x00006400020e0a25 */ /* 0x000fe400078e00ff */
[----:B------:R-:W-:Y:S02]  /*1510*/  LOP3.LUT R90, R90, 0x6, RZ, 0xc0, !PT ;  /* 0x000000065a5a7812 */ /* 0x000fe400078ec0ff */
[----:B------:R-:W-:Y:S02]  /*1520*/  @!P0 IMAD R3, R3, c[0x0][0x178], RZ ;  /* 0x00005e0003038a24 */ /* 0x000fe400078e02ff */
[----:B------:R-:W-:Y:S01]  /*1530*/  @P0 IMAD R15, R2, c[0x0][0x194], R15 ;  /* 0x00006500020f0a24 */ /* 0x000fe200078e020f */
[----:B------:R-:W-:Y:S01]  /*1540*/  SHF.R.S32.HI R2, RZ, 0x1f, R72 ;  /* 0x0000001fff027819 */ /* 0x000fe20000011448 */
[----:B------:R-:W-:-:S03]  /*1550*/  @!P0 IMAD.WIDE.U32 R6, R149, c[0x0][0x178], RZ ;  /* 0x00005e0095068a25 */ /* 0x000fc600078e00ff */
[CC--:B------:R-:W-:Y:S01]  /*1560*/  LEA.HI R19, R2.reuse, R72.reuse, RZ, 0x2 ;  /* 0x0000004802137211 */ /* 0x0c0fe200078f10ff */
[----:B------:R-:W-:Y:S01]  /*1570*/  @!P0 IMAD R3, R149, c[0x0][0x17c], R3 ;  /* 0x00005f0095038a24 */ /* 0x000fe200078e0203 */
[CC--:B------:R-:W-:Y:S01]  /*1580*/  LEA.HI R33, R2.reuse, R72.reuse, RZ, 0x5 ;  /* 0x0000004802217211 */ /* 0x0c0fe200078f28ff */
[----:B------:R-:W-:Y:S01]  /*1590*/  @!P0 IMAD.MOV.U32 R14, RZ, RZ, R6 ;  /* 0x000000ffff0e8224 */ /* 0x000fe200078e0006 */
[----:B------:R-:W-:Y:S01]  /*15a0*/  LOP3.LUT R20, R19, 0xfffffffc, RZ, 0xc0, !PT ;  /* 0xfffffffc13147812 */ /* 0x000fe200078ec0ff */
[----:B------:R-:W-:Y:S01]  /*15b0*/  @!P0 IMAD.IADD R15, R7, 0x1, R3 ;  /* 0x00000001070f8824 */ /* 0x000fe200078e0203 */
[----:B------:R-:W-:Y:S02]  /*15c0*/  LEA.HI R3, R2, R72, RZ, 0x3 ;  /* 0x0000004802037211 */ /* 0x000fe400078f18ff */
[----:B------:R-:W-:Y:S01]  /*15d0*/  SHF.R.S32.HI R6, RZ, 0x2, R19 ;  /* 0x00000002ff067819 */ /* 0x000fe20000011413 */
[----:B------:R-:W-:Y:S01]  /*15e0*/  IMAD.IADD R20, R72, 0x1, -R20 ;  /* 0x0000000148147824 */ /* 0x000fe200078e0a14 */
[----:B------:R-:W-:-:S02]  /*15f0*/  SHF.R.S32.HI R140, RZ, 0x3, R3 ;  /* 0x00000003ff8c7819 */ /* 0x000fc40000011403 */
[----:B------:R-:W-:Y:S01]  /*1600*/  LEA.HI R19, R19, R6, RZ, 0x1 ;  /* 0x0000000613137211 */ /* 0x000fe200078f08ff */
[----:B------:R-:W-:Y:S01]  /*1610*/  IMAD.SHL.U32 R20, R20, 0x8, RZ ;  /* 0x0000000814147824 */ /* 0x000fe200078e00ff */
[----:B------:R-:W-:Y:S01]  /*1620*/  SHF.R.S32.HI R154, RZ, 0x5, R33 ;  /* 0x00000005ff9a7819 */ /* 0x000fe20000011421 */
[----:B------:R-:W-:Y:S01]  /*1630*/  IMAD.SHL.U32 R17, R140, 0x40, RZ ;  /* 0x000000408c117824 */ /* 0x000fe200078e00ff */
[----:B------:R-:W-:Y:S02]  /*1640*/  LOP3.LUT R19, R19, 0x7fffffe, RZ, 0xc0, !PT ;  /* 0x07fffffe13137812 */ /* 0x000fe400078ec0ff */
[----:B------:R-:W-:Y:S01]  /*1650*/  IADD3 R16, P1, R20, R16, RZ ;  /* 0x0000001014107210 */ /* 0x000fe20007f3e0ff */
[----:B------:R-:W-:Y:S01]  /*1660*/  IMAD R92, R154, 0x10, R32 ;  /* 0x000000109a5c7824 */ /* 0x000fe200078e0220 */
[----:B------:R-:W-:Y:S01]  /*1670*/  LOP3.LUT R17, R17, 0xc0, RZ, 0xc0, !PT ;  /* 0x000000c011117812 */ /* 0x000fe200078ec0ff */
[----:B------:R-:W-:Y:S01]  /*1680*/  IMAD.IADD R19, R6, 0x1, -R19 ;  /* 0x0000000106137824 */ /* 0x000fe200078e0a13 */
[----:B------:R-:W-:-:S02]  /*1690*/  IADD3 R18, P2, R20, R18, RZ ;  /* 0x0000001214127210 */ /* 0x000fc40007f5e0ff */
[--C-:B------:R-:W-:Y:S01]  /*16a0*/  LOP3.LUT R21, R17, 0x18, R20.reuse, 0xf8, !PT ;  /* 0x0000001811157812 */ /* 0x100fe200078ef814 */
[----:B------:R-:W-:Y:S01]  /*16b0*/  IMAD R145, R154, 0x8, R19 ;  /* 0x000000089a917824 */ /* 0x000fe200078e0213 */
[----:B------:R-:W-:Y:S02]  /*16c0*/  IADD3 R14, P0, R20, R14, RZ ;  /* 0x0000000e140e7210 */ /* 0x000fe40007f1e0ff */
[----:B------:R-:W-:Y:S02]  /*16d0*/  SHF.R.S32.HI R20, RZ, 0x1f, R20 ;  /* 0x0000001fff147819 */ /* 0x000fe40000011414 */
[----:B------:R-:W-:Y:S02]  /*16e0*/  SHF.R.U32.HI R17, RZ, 0x3, R17 ;  /* 0x00000003ff117819 */ /* 0x000fe40000011611 */
[----:B------:R-:W-:Y:S01]  /*16f0*/  SHF.R.S32.HI R7, RZ, 0x1f, R6 ;  /* 0x0000001fff077819 */ /* 0x000fe20000011406 */
[----:B------:R-:W-:Y:S01]  /*1700*/  IMAD.X R19, R20, 0x1, R4, P2 ;  /* 0x0000000114137824 */ /* 0x000fe200010e0604 */
[----:B------:R-:W-:Y:S01]  /*1710*/  IADD3 R4, R6, 0x20, RZ ;  /* 0x0000002006047810 */ /* 0x000fe20007ffe0ff */
[C---:B------:R-:W-:Y:S01]  /*1720*/  IMAD.X R15, R20.reuse, 0x1, R15, P0 ;  /* 0x00000001140f7824 */ /* 0x040fe200000e060f */
[----:B------:R-:W-:Y:S01]  /*1730*/  LOP3.LUT R21, R21, R17, RZ, 0x3c, !PT ;  /* 0x0000001115157212 */ /* 0x000fe200078e3cff */
[----:B------:R-:W-:Y:S01]  /*1740*/  IMAD.X R17, R20, 0x1, R13, P1 ;  /* 0x0000000114117824 */ /* 0x000fe200008e060d */
[----:B------:R-:W-:Y:S01]  /*1750*/  IADD3 R8, P0, R6, R8, RZ ;  /* 0x0000000806087210 */ /* 0x000fe20007f1e0ff */
[----:B------:R-:W-:Y:S01]  /*1760*/  IMAD.WIDE R10, R10, 0x40, R6 ;  /* 0x000000400a0a7825 */ /* 0x000fe200078e0206 */
[----:B------:R-:W-:-:S02]  /*1770*/  SHF.R.S32.HI R13, RZ, 0x1f, R12 ;  /* 0x0000001fff0d7819 */ /* 0x000fc4000001140c */
[-C--:B------:R-:W-:Y:S01]  /*1780*/  ISETP.GE.AND P2, PT, R6, R139.reuse, PT ;  /* 0x0000008b0600720c */ /* 0x080fe20003f46270 */
[C---:B------:R-:W-:Y:S01]  /*1790*/  IMAD.X R5, R7.reuse, 0x1, R5, P0 ;  /* 0x0000000107057824 */ /* 0x040fe200000e0605 */
[----:B------:R-:W-:Y:S01]  /*17a0*/  ISETP.GE.AND P4, PT, R4, R139, PT ;  /* 0x0000008b0400720c */ /* 0x000fe20003f86270 */
[----:B------:R-:W-:Y:S01]  /*17b0*/  IMAD R7, R7, c[0x0][0x198], RZ ;  /* 0x0000660007077a24 */ /* 0x000fe200078e02ff */
[----:B------:R-:W-:Y:S01]  /*17c0*/  LEA.HI R2, R2, R72, RZ, 0x4 ;  /* 0x0000004802027211 */ /* 0x000fe200078f20ff */
[----:B------:R-:W-:Y:S01]  /*17d0*/  IMAD R13, R13, c[0x0][0x1a8], RZ ;  /* 0x00006a000d0d7a24 */ /* 0x000fe200078e02ff */
[----:B------:R-:W-:Y:S01]  /*17e0*/  LEA.HI R147, R3, R140, RZ, 0x1 ;  /* 0x0000008c03937211 */ /* 0x000fe200078f08ff */
[----:B------:R-:W-:Y:S01]  /*17f0*/  IMAD R7, R6, c[0x0][0x19c], R7 ;  /* 0x0000670006077a24 */ /* 0x000fe200078e0207 */
[----:B------:R-:W-:Y:S01]  /*1800*/  LOP3.LUT R95, R2, 0xfffffff0, RZ, 0xc0, !PT ;  /* 0xfffffff0025f7812 */ /* 0x000fe200078ec0ff */
[----:B------:R-:W-:Y:S01]  /*1810*/  IMAD.WIDE.U32 R18, R6, c[0x0][0x198], R18 ;  /* 0x0000660006127a25 */ /* 0x000fe200078e0012 */
[----:B------:R-:W-:-:S02]  /*1820*/  SHF.R.S32.HI R2, RZ, 0x4, R2 ;  /* 0x00000004ff027819 */ /* 0x000fc40000011402 */
[----:B------:R-:W-:Y:S01]  /*1830*/  LOP3.LUT R147, R147, 0xfffffffe, RZ, 0xc0, !PT ;  /* 0xfffffffe93937812 */ /* 0x000fe200078ec0ff */
[C---:B------:R-:W-:Y:S02]  /*1840*/  IMAD R13, R12.reuse, c[0x0][0x1ac], R13 ;  /* 0x00006b000c0d7a24 */ /* 0x040fe400078e020d */
[----:B------:R-:W-:-:S04]  /*1850*/  IMAD.WIDE.U32 R14, R12, c[0x0][0x1a8], R14 ;  /* 0x00006a000c0e7a25 */ /* 0x000fc800078e000e */
[----:B------:R-:W-:Y:S02]  /*1860*/  IMAD.IADD R88, R19, 0x1, R7 ;  /* 0x0000000113587824 */ /* 0x000fe400078e0207 */
[----:B------:R-:W-:Y:S01]  /*1870*/  IMAD.WIDE.U32 R16, R9, c[0x0][0x1b8], R16 ;  /* 0x00006e0009107a25 */ /* 0x000fe200078e0010 */
[----:B------:R-:W-:-:S03]  /*1880*/  @!P4 IADD3 R9, P0, R10, 0x20, RZ ;  /* 0x000000200a09c810 */ /* 0x000fc60007f1e0ff */
[----:B------:R-:W-:Y:S02]  /*1890*/  @!P2 IMAD R7, R11, c[0x0][0x190], RZ ;  /* 0x000064000b07aa24 */ /* 0x000fe400078e02ff */
[----:B------:R-:W-:Y:S02]  /*18a0*/  IMAD.IADD R15, R15, 0x1, R13 ;  /* 0x000000010f0f7824 */ /* 0x000fe400078e020d */
[----:B------:R-:W-:Y:S02]  /*18b0*/  IMAD.MOV.U32 R89, RZ, RZ, R18 ;  /* 0x000000ffff597224 */ /* 0x000fe400078e0012 */
[----:B------:R-:W-:Y:S02]  /*18c0*/  IMAD.IADD R17, R17, 0x1, R0 ;  /* 0x0000000111117824 */ /* 0x000fe400078e0200 */
[C---:B------:R-:W-:Y:S02]  /*18d0*/  @!P2 IMAD R7, R10.reuse, c[0x0][0x194], R7 ;  /* 0x000065000a07aa24 */ /* 0x040fe400078e0207 */
[----:B------:R-:W-:-:S04]  /*18e0*/  @!P2 IMAD.WIDE.U32 R18, R10, c[0x0][0x190], R14 ;  /* 0x000064000a12aa25 */ /* 0x000fc800078e000e */
[----:B------:R-:W-:Y:S02]  /*18f0*/  IMAD.SHL.U32 R0, R144, 0x80, RZ ;  /* 0x0000008090007824 */ /* 0x000fe400078e00ff */
[----:B------:R-:W-:Y:S02]  /*1900*/  IMAD R142, R5, c[0x0][0x1a0], RZ ;  /* 0x00006800058e7a24 */ /* 0x000fe400078e02ff */
[----:B------:R-:W-:Y:S01]  /*1910*/  @!P4 IMAD.X R11, RZ, RZ, R11, P0 ;  /* 0x000000ffff0bc224 */ /* 0x000fe200000e060b */
[----:B------:R-:W-:Y:S01]  /*1920*/  @!P2 LEA R12, P0, R18, c[0x0][0x160], 0x1 ;  /* 0x00005800120caa11 */ /* 0x000fe200078008ff */
[----:B------:R-:W-:Y:S02]  /*1930*/  @!P2 IMAD.IADD R5, R19, 0x1, R7 ;  /* 0x000000011305a824 */ /* 0x000fe400078e0207 */
[----:B------:R-:W-:Y:S02]  /*1940*/  IMAD.IADD R7, R91, 0x1, -R0 ;  /* 0x000000015b077824 */ /* 0x000fe400078e0a00 */
[----:B------:R-:W-:Y:S01]  /*1950*/  IMAD R142, R8, c[0x0][0x1a4], R142 ;  /* 0x00006900088e7a24 */ /* 0x000fe200078e028e */
[----:B------:R-:W-:Y:S01]  /*1960*/  @!P2 LEA.HI.X R13, R18, c[0x0][0x164], R5, 0x1, P0 ;  /* 0x00005900120daa11 */ /* 0x000fe200000f0c05 */
[----:B------:R-:W-:Y:S01]  /*1970*/  IMAD.WIDE.U32 R16, R8, c[0x0][0x1a0], R16 ;  /* 0x0000680008107a25 */ /* 0x000fe200078e0010 */
[----:B------:R-:W-:-:S02]  /*1980*/  ISETP.GE.AND P1, PT, R4, R7, PT ;  /* 0x000000070400720c */ /* 0x000fc40003f26270 */
[-C--:B------:R-:W-:Y:S01]  /*1990*/  ISETP.GE.AND P5, PT, R6, R7.reuse, PT ;  /* 0x000000070600720c */ /* 0x080fe20003fa6270 */
[----:B------:R-:W-:Y:S01]  /*19a0*/  @!P4 IMAD R8, R11, c[0x0][0x190], RZ ;  /* 0x000064000b08ca24 */ /* 0x000fe200078e02ff */
[----:B------:R-:W-:Y:S01]  /*19b0*/  LEA R143, P0, R16, c[0x0][0x170], 0x1 ;  /* 0x00005c00108f7a11 */ /* 0x000fe200078008ff */
[----:B------:R-:W-:Y:S02]  /*19c0*/  IMAD.IADD R142, R17, 0x1, R142 ;  /* 0x00000001118e7824 */ /* 0x000fe400078e028e */
[C---:B------:R-:W-:Y:S02]  /*19d0*/  @!P4 IMAD R8, R9.reuse, c[0x0][0x194], R8 ;  /* 0x000065000908ca24 */ /* 0x040fe400078e0208 */
[----:B------:R-:W-:Y:S01]  /*19e0*/  @!P4 IMAD.WIDE.U32 R10, R9, c[0x0][0x190], R14 ;  /* 0x00006400090aca25 */ /* 0x000fe200078e000e */
[----:B------:R-:W-:Y:S02]  /*19f0*/  IADD3 R9, R6, 0x40, RZ ;  /* 0x0000004006097810 */ /* 0x000fe40007ffe0ff */
[----:B------:R-:W-:Y:S01]  /*1a00*/  LEA.HI.X R142, R16, c[0x0][0x174], R142, 0x1, P0 ;  /* 0x00005d00108e7a11 */ /* 0x000fe200000f0c8e */
[----:B------:R-:W-:Y:S01]  /*1a10*/  IMAD.U32 R145, R145, 0x20, R21 ;  /* 0x0000002091917824 */ /* 0x000fe200078e0015 */
[----:B------:R-:W-:Y:S01]  /*1a20*/  ISETP.GE.AND P0, PT, R9, R7, PT ;  /* 0x000000070900720c */ /* 0x000fe20003f06270 */
[----:B------:R-:W-:Y:S01]  /*1a30*/  @!P4 IMAD.IADD R8, R11, 0x1, R8 ;  /* 0x000000010b08c824 */ /* 0x000fe200078e0208 */
[----:B------:R-:W-:Y:S01]  /*1a40*/  @!P4 LEA R16, P3, R10, c[0x0][0x160], 0x1 ;  /* 0x000058000a10ca11 */ /* 0x000fe200078608ff */
[----:B------:R-:W-:-:S02]  /*1a50*/  IMAD.SHL.U32 R145, R145, 0x2, RZ ;  /* 0x0000000291917824 */ /* 0x000fc400078e00ff */
[----:B------:R-:W-:Y:S01]  /*1a60*/  IMAD.MOV.U32 R5, RZ, RZ, c[0x0][0x19c] ;  /* 0x00006700ff057624 */ /* 0x000fe200078e00ff */
[----:B------:R-:W-:Y:S01]  /*1a70*/  @!P4 LEA.HI.X R17, R10, c[0x0][0x164], R8, 0x1, P3 ;  /* 0x000059000a11ca11 */ /* 0x000fe200018f0c08 */
[----:B------:R-:W-:Y:S01]  /*1a80*/  IMAD.WIDE.U32 R18, R84, 0x40, RZ ;  /* 0x0000004054127825 */ /* 0x000fe200078e00ff */
[----:B------:R-:W-:Y:S01]  /*1a90*/  @!PT LDS RZ, [RZ] ;  /* 0x00000000fffff984 */ /* 0x000fe20000000800 */
[----:B------:R-:W-:Y:S01]  /*1aa0*/  @!PT LDS RZ, [RZ] ;  /* 0x00000000fffff984 */ /* 0x000fe20000000800 */
[----:B------:R-:W-:Y:S01]  /*1ab0*/  @!PT LDS RZ, [RZ] ;  /* 0x00000000fffff984 */ /* 0x000fe20000000800 */
[----:B------:R1:W-:Y:S03]  /*1ac0*/  @!P2 LDGSTS.E.BYPASS.LTC128B.128 [R145], [R12.64] ;  /* 0x000000000c91afae */ /* 0x0003e6000b901d4c */
[----:B------:R-:W-:Y:S01]  /*1ad0*/  IMAD.SHL.U32 R10, R5, 0x40, RZ ;  /* 0x00000040050a7824 */ /* 0x000fe200078e00ff */
[----:B------:R2:W-:Y:S01]  /*1ae0*/  @!P4 LDGSTS.E.BYPASS.LTC128B.128 [R145+0x800], [R16.64] ;  /* 0x008000001091cfae */ /* 0x0005e2000b901d4c */
[----:B------:R-:W-:Y:S02]  /*1af0*/  IMAD.IADD R95, R72, 0x1, -R95 ;  /* 0x00000001485f7824 */ /* 0x000fe400078e0a5f */
[----:B------:R-:W-:Y:S01]  /*1b00*/  IMAD.IADD R147, R140, 0x1, -R147 ;  /* 0x000000018c937824 */ /* 0x000fe200078e0a93 */
[----:B-1----:R-:W-:-:S04]  /*1b10*/  @!P1 LEA R12, P2, R84, R89, 0x5 ;  /* 0x00000059540c9211 */ /* 0x002fc800078428ff */
[----:B------:R-:W-:Y:S02]  /*1b20*/  @!P1 LEA.HI.X R11, R84, R88, R5, 0x5, P2 ;  /* 0x00000058540b9211 */ /* 0x000fe400010f2c05 */
[C---:B------:R-:W-:Y:S02]  /*1b30*/  @!P1 LEA R14, P3, R12.reuse, c[0x0][0x168], 0x1 ;  /* 0x00005a000c0e9a11 */ /* 0x040fe400078608ff */
[C---:B------:R-:W-:Y:S02]  /*1b40*/  @!P0 IADD3 R8, P2, R89.reuse, R18, RZ ;  /* 0x0000001259088210 */ /* 0x040fe40007f5e0ff */
[----:B------:R-:W-:Y:S02]  /*1b50*/  @!P1 LEA.HI.X R15, R12, c[0x0][0x16c], R11, 0x1, P3 ;  /* 0x00005b000c0f9a11 */ /* 0x000fe400018f0c0b */
[----:B------:R-:W-:Y:S02]  /*1b60*/  @!P0 IADD3.X R11, R88, R19, R10, P2, !PT ;  /* 0x00000013580b8210 */ /* 0x000fe400017fe40a */
[----:B------:R-:W-:-:S02]  /*1b70*/  @!P5 LEA R12, P3, R89, c[0x0][0x168], 0x1 ;  /* 0x00005a00590cda11 */ /* 0x000fc400078608ff */
[C---:B------:R-:W-:Y:S02]  /*1b80*/  @!P0 LEA R10, P4, R8.reuse, c[0x0][0x168], 0x1 ;  /* 0x00005a00080a8a11 */ /* 0x040fe400078808ff */
[----:B------:R-:W-:Y:S02]  /*1b90*/  @!P5 LEA.HI.X R13, R89, c[0x0][0x16c], R88, 0x1, P3 ;  /* 0x00005b00590dda11 */ /* 0x000fe400018f0c58 */
[----:B------:R-:W-:Y:S02]  /*1ba0*/  @!P0 LEA.HI.X R11, R8, c[0x0][0x16c], R11, 0x1, P4 ;  /* 0x00005b00080b8a11 */ /* 0x000fe400020f0c0b */
[CC--:B------:R-:W-:Y:S01]  /*1bb0*/  ISETP.GE.AND P4, PT, R6.reuse, R7.reuse, PT ;  /* 0x000000070600720c */ /* 0x0c0fe20003f86270 */
[----:B------:R1:W-:Y:S01]  /*1bc0*/  @!P5 LDGSTS.E.BYPASS.LTC128B.128 [R145+0x1000], [R12.64] ;  /* 0x010000000c91dfae */ /* 0x0003e2000b901d4c */
[----:B------:R-:W-:Y:S02]  /*1bd0*/  IADD3 R6, R6, 0x60, RZ ;  /* 0x0000006006067810 */ /* 0x000fe40007ffe0ff */
[----:B------:R-:W-:Y:S01]  /*1be0*/  LEA.HI R8, R2, R2, RZ, 0x1 ;  /* 0x0000000202087211 */ /* 0x000fe200078f08ff */
[----:B------:R3:W-:Y:S01]  /*1bf0*/  @!P1 LDGSTS.E.BYPASS.LTC128B.128 [R145+0x1800], [R14.64] ;  /* 0x018000000e919fae */ /* 0x0007e2000b901d4c */
[----:B------:R-:W-:-:S02]  /*1c00*/  ISETP.GE.AND P5, PT, R6, R7, PT ;  /* 0x000000070600720c */ /* 0x000fc40003fa6270 */
[-C--:B------:R-:W-:Y:S01]  /*1c10*/  ISETP.GE.AND P3, PT, R4, R7.reuse, PT ;  /* 0x000000070400720c */ /* 0x080fe20003f66270 */
[----:B------:R4:W-:Y:S01]  /*1c20*/  @!P0 LDGSTS.E.BYPASS.LTC128B.128 [R145+0x2000], [R10.64] ;  /* 0x020000000a918fae */ /* 0x0009e2000b901d4c */
[----:B------:R-:W-:Y:S02]  /*1c30*/  ISETP.GE.AND P2, PT, R9, R7, PT ;  /* 0x000000070900720c */ /* 0x000fe40003f46270 */
[----:B------:R-:W-:Y:S02]  /*1c40*/  LEA.HI R4, R95, R95, RZ, 0x1 ;  /* 0x0000005f5f047211 */ /* 0x000fe400078f08ff */
[----:B------:R-:W-:Y:S02]  /*1c50*/  LOP3.LUT R9, R3, 0xfffffff8, RZ, 0xc0, !PT ;  /* 0xfffffff803097812 */ /* 0x000fe400078ec0ff */
[----:B------:R-:W-:Y:S02]  /*1c60*/  LOP3.LUT R8, R8, 0xfffffffe, RZ, 0xc0, !PT ;  /* 0xfffffffe08087812 */ /* 0x000fe400078ec0ff */
[----:B------:R-:W-:Y:S01]  /*1c70*/  ISETP.GE.AND P1, PT, R6, R7, PT ;  /* 0x000000070600720c */ /* 0x000fe20003f26270 */
[----:B------:R-:W-:Y:S01]  /*1c80*/  IMAD.IADD R9, R72, 0x1, -R9 ;  /* 0x0000000148097824 */ /* 0x000fe200078e0a09 */
[----:B------:R-:W-:Y:S01]  /*1c90*/  SHF.R.S32.HI R7, RZ, 0x1f, R95 ;  /* 0x0000001fff077819 */ /* 0x000fe2000001145f */
[----:B------:R-:W-:Y:S01]  /*1ca0*/  IMAD.IADD R136, R2, 0x1, -R8 ;  /* 0x0000000102887824 */ /* 0x000fe200078e0a08 */
[----:B------:R-:W-:Y:S01]  /*1cb0*/  LOP3.LUT R6, R4, 0x7fffffe, RZ, 0xc0, !PT ;  /* 0x07fffffe04067812 */ /* 0x000fe200078ec0ff */
[----:B------:R-:W-:Y:S01]  /*1cc0*/  @!P5 IMAD R3, R5, 0x60, RZ ;  /* 0x000000600503d824 */ /* 0x000fe200078e02ff */
[----:B------:R-:W-:Y:S01]  /*1cd0*/  LEA.HI R2, R7, R95, RZ, 0x3 ;  /* 0x0000005f07027211 */ /* 0x000fe200078f18ff */
[----:B------:R-:W-:Y:S01]  /*1ce0*/  @!P5 IMAD.MOV.U32 R7, RZ, RZ, R88 ;  /* 0x000000ffff07d224 */ /* 0x000fe200078e0058 */
[----:B------:R-:W-:Y:S01]  /*1cf0*/  LEA.HI R146, R9, R9, RZ, 0x1 ;  /* 0x0000000909927211 */ /* 0x000fe200078f08ff */
[----:B------:R-:W-:Y:S01]  /*1d00*/  IMAD.IADD R95, R95, 0x1, -R6 ;  /* 0x000000015f5f7824 */ /* 0x000fe200078e0a06 */
[--C-:B------:R-:W-:Y:S01]  /*1d10*/  SHF.R.S32.HI R8, RZ, 0x1, R4.reuse ;  /* 0x00000001ff087819 */ /* 0x100fe20000011404 */
[----:B------:R-:W-:Y:S01]  /*1d20*/  @!P5 IMAD.MOV.U32 R6, RZ, RZ, R89 ;  /* 0x000000ffff06d224 */ /* 0x000fe200078e0059 */
[----:B------:R-:W-:Y:S01]  /*1d30*/  SHF.R.S32.HI R5, RZ, 0x1f, R4 ;  /* 0x0000001fff057819 */ /* 0x000fe20000011404 */
[----:B------:R-:W-:Y:S01]  /*1d40*/  IMAD.SHL.U32 R86, R2, 0x20, RZ ;  /* 0x0000002002567824 */ /* 0x000fe200078e00ff */
[----:B------:R-:W-:Y:S01]  /*1d50*/  SHF.R.S32.HI R148, RZ, 0x1, R146 ;  /* 0x00000001ff947819 */ /* 0x000fe20000011492 */
[----:B-1----:R-:W-:Y:S01]  /*1d60*/  @!P4 IMAD.MOV.U32 R12, RZ, RZ, R143 ;  /* 0x000000ffff0cc224 */ /* 0x002fe200078e008f */
[----:B------:R-:W-:Y:S01]  /*1d70*/  LOP3.LUT R146, R146, 0xfffffffe, RZ, 0xc0, !PT ;  /* 0xfffffffe92927812 */ /* 0x000fe200078ec0ff */
[----:B------:R-:W-:Y:S01]  /*1d80*/  @!P4 IMAD.MOV.U32 R13, RZ, RZ, R142 ;  /* 0x000000ffff0dc224 */ /* 0x000fe200078e008e */
[----:B------:R-:W-:Y:S01]  /*1d90*/  LEA.HI R5, R5, R8, RZ, 0x2 ;  /* 0x0000000805057211 */ /* 0x000fe200078f10ff */
[----:B----4-:R-:W-:Y:S01]  /*1da0*/  @!P5 IMAD.WIDE.U32 R10, R84, 0x60, R6 ;  /* 0x00000060540ad825 */ /* 0x010fe200078e0006 */
[----:B------:R-:W-:-:S03]  /*1db0*/  LOP3.LUT R86, R86, 0xffffff00, RZ, 0xc0, !PT ;  /* 0xffffff0056567812 */ /* 0x000fc600078ec0ff */
[----:B------:R-:W-:Y:S01]  /*1dc0*/  @!P5 IMAD.IADD R3, R11, 0x1, R3 ;  /* 0x000000010b03d824 */ /* 0x000fe200078e0203 */
[----:B------:R-:W-:Y:S01]  /*1dd0*/  @!P5 LEA R4, P0, R10, c[0x0][0x168], 0x1 ;  /* 0x00005a000a04da11 */ /* 0x000fe200078008ff */
[----:B------:R-:W-:Y:S01]  /*1de0*/  IMAD.IADD R146, R9, 0x1, -R146 ;  /* 0x0000000109927824 */ /* 0x000fe200078e0a92 */
[----:B------:R-:W-:Y:S01]  /*1df0*/  LOP3.LUT R9, R5, 0xfffffffc, RZ, 0xc0, !PT ;  /* 0xfffffffc05097812 */ /* 0x000fe200078ec0ff */
[----:B------:R-:W-:Y:S01]  /*1e00*/  IMAD.SHL.U32 R7, R148, 0x40, RZ ;  /* 0x0000004094077824 */ /* 0x000fe200078e00ff */
[----:B------:R-:W-:Y:S01]  /*1e10*/  @!P5 LEA.HI.X R5, R10, c[0x0][0x16c], R3, 0x1, P0 ;  /* 0x00005b000a05da11 */ /* 0x000fe200000f0c03 */
[----:B------:R-:W-:Y:S02]  /*1e20*/  IMAD.SHL.U32 R6, R147, 0x8, RZ ;  /* 0x0000000893067824 */ /* 0x000fe400078e00ff */
[----:B------:R-:W-:Y:S01]  /*1e30*/  IMAD.IADD R3, R8, 0x1, -R9 ;  /* 0x0000000108037824 */ /* 0x000fe200078e0a09 */
[----:B------:R-:W-:Y:S01]  /*1e40*/  LOP3.LUT R7, R7, 0xc0, RZ, 0xc0, !PT ;  /* 0x000000c007077812 */ /* 0x000fe200078ec0ff */
[----:B------:R1:W-:Y:S01]  /*1e50*/  @!P5 LDGSTS.E.BYPASS.LTC128B.128 [R145+0x2800], [R4.64] ;  /* 0x028000000491dfae */ /* 0x0003e2000b901d4c */
[----:B------:R-:W-:-:S02]  /*1e60*/  IMAD.MOV.U32 R8, RZ, RZ, 0x5 ;  /* 0x00000005ff087424 */ /* 0x000fc400078e00ff */
[----:B------:R-:W-:Y:S01]  /*1e70*/  LOP3.LUT R6, R7, 0x8, R6, 0xf8, !PT ;  /* 0x0000000807067812 */ /* 0x000fe200078ef806 */
[----:B------:R-:W0:Y:S01]  /*1e80*/  LDGDEPBAR ;  /* 0x00000000000079af */ /* 0x000e220000000000 */
[----:B------:R-:W-:Y:S01]  /*1e90*/  SHF.R.U32.HI R7, RZ, 0x3, R7 ;  /* 0x00000003ff077819 */ /* 0x000fe20000011607 */
[----:B------:R-:W-:Y:S02]  /*1ea0*/  IMAD.SHL.U32 R2, R3, 0x40, RZ ;  /* 0x0000004003027824 */ /* 0x000fe400078e00ff */
[----:B------:R-:W-:Y:S01]  /*1eb0*/  @!P1 IMAD.MOV.U32 R10, RZ, RZ, R143 ;  /* 0x000000ffff0a9224 */ /* 0x000fe200078e008f */
[----:B------:R-:W-:Y:S01]  /*1ec0*/  LOP3.LUT R9, R6, R7, RZ, 0x3c, !PT ;  /* 0x0000000706097212 */ /* 0x000fe200078e3cff */
[----:B------:R-:W-:Y:S01]  /*1ed0*/  IMAD.SHL.U32 R7, R136, 0x8, RZ ;  /* 0x0000000888077824 */ /* 0x000fe200078e00ff */
[----:B------:R-:W-:Y:S01]  /*1ee0*/  LOP3.LUT R2, R2, 0xc0, RZ, 0xc0, !PT ;  /* 0x000000c002027812 */ /* 0x000fe200078ec0ff */
[----:B------:R-:W-:Y:S02]  /*1ef0*/  IMAD.SHL.U32 R6, R94, 0x20, RZ ;  /* 0x000000205e067824 */ /* 0x000fe400078e00ff */
[----:B------:R-:W-:Y:S01]  /*1f00*/  @!P1 IMAD.MOV.U32 R11, RZ, RZ, R142 ;  /* 0x000000ffff0b9224 */ /* 0x000fe200078e008e */
[----:B------:R-:W-:Y:S01]  /*1f10*/  LOP3.LUT R7, R2, 0x8, R7, 0xf8, !PT ;  /* 0x0000000802077812 */ /* 0x000fe200078ef807 */
[----:B------:R-:W-:Y:S01]  /*1f20*/  IMAD R136, R136, 0x8, R146 ;  /* 0x0000000888887824 */ /* 0x000fe200078e0292 */
[----:B------:R-:W-:Y:S01]  /*1f30*/  SHF.R.U32.HI R2, RZ, 0x3, R2 ;  /* 0x00000003ff027819 */ /* 0x000fe20000011602 */
[----:B------:R-:W-:-:S03]  /*1f40*/  @!P1 IMAD.WIDE.U32 R10, R94, 0xc0, R10 ;  /* 0x000000c05e0a9825 */ /* 0x000fc600078e000a */
[----:B------:R-:W-:Y:S01]  /*1f50*/  LOP3.LUT R2, R7, R2, RZ, 0x3c, !PT ;  /* 0x0000000207027212 */ /* 0x000fe200078e3cff */
[----:B------:R-:W-:Y:S02]  /*1f60*/  IMAD R7, R154, 0x200, R86 ;  /* 0x000002009a077824 */ /* 0x000fe400078e0256 */
[----:B------:R-:W-:Y:S02]  /*1f70*/  IMAD.U32 R136, R136, 0x20, R9 ;  /* 0x0000002088887824 */ /* 0x000fe400078e0009 */
[----:B------:R-:W-:Y:S01]  /*1f80*/  IMAD R7, R95, 0x20, R7 ;  /* 0x000000205f077824 */ /* 0x000fe200078e0207 */
[----:B-1----:R-:W-:Y:S01]  /*1f90*/  SHF.L.U64.HI R4, R94, R8, c[0x0][0x1a4] ;  /* 0x000069005e047619 */ /* 0x002fe20000010208 */
[----:B------:R-:W-:-:S04]  /*1fa0*/  DEPBAR.LE SB0, 0x0 ;  /* 0x000080000000791a */ /* 0x000fc80000000000 */
[----:B------:R-:W-:Y:S01]  /*1fb0*/  BAR.SYNC.DEFER_BLOCKING 0x0 ;  /* 0x0000000000007b1d */ /* 0x000fe20000010000 */
[-C--:B------:R-:W-:Y:S01]  /*1fc0*/  @!P3 LEA R8, P0, R6, R143.reuse, 0x1 ;  /* 0x0000008f0608b211 */ /* 0x080fe200078008ff */
[----:B------:R-:W-:Y:S02]  /*1fd0*/  @!P1 IMAD.MOV.U32 R5, RZ, RZ, c[0x0][0x1a4] ;  /* 0x00006900ff059624 */ /* 0x000fe400078e00ff */
[----:B------:R-:W-:Y:S01]  /*1fe0*/  IMAD.IADD R138, R2, 0x1, R7 ;  /* 0x00000001028a7824 */ /* 0x000fe200078e0207 */
[----:B------:R-:W-:Y:S01]  /*1ff0*/  @!P3 LEA.HI.X R9, R6, R142, R4, 0x1, P0 ;  /* 0x0000008e0609b211 */ /* 0x000fe200000f0c04 */
[----:B------:R-:W-:Y:S02]  /*2000*/  @!P1 IMAD R5, R5, 0xc0, RZ ;  /* 0x000000c005059824 */ /* 0x000fe400078e02ff */
[----:B------:R-:W-:Y:S01]  /*2010*/  @!P1 IMAD.MOV.U32 R4, RZ, RZ, R10 ;  /* 0x000000ffff049224 */ /* 0x000fe200078e000a */
[----:B------:R-:W-:Y:S01]  /*2020*/  @!P2 LEA R10, P0, R94, R143, 0x7 ;  /* 0x0000008f5e0aa211 */ /* 0x000fe200078038ff */
[----:B------:R-:W-:-:S02]  /*2030*/  @!P2 IMAD.MOV.U32 R6, RZ, RZ, c[0x0][0x1a4] ;  /* 0x00006900ff06a624 */ /* 0x000fc400078e00ff */
[----:B------:R-:W-:Y:S02]  /*2040*/  @!P1 IMAD.IADD R5, R11, 0x1, R5 ;  /* 0x000000010b059824 */ /* 0x000fe400078e0205 */
[----:B------:R-:W-:Y:S01]  /*2050*/  IMAD.SHL.U32 R136, R136, 0x2, RZ ;  /* 0x0000000288887824 */ /* 0x000fe200078e00ff */
[----:B------:R-:W-:Y:S01]  /*2060*/  @!P2 LEA.HI.X R11, R94, R142, R6, 0x7, P0 ;  /* 0x0000008e5e0ba211 */ /* 0x000fe200000f3c06 */
[----:B------:R-:W-:Y:S01]  /*2070*/  IMAD.SHL.U32 R138, R138, 0x2, RZ ;  /* 0x000000028a8a7824 */ /* 0x000fe200078e00ff */
[----:B------:R-:W-:Y:S01]  /*2080*/  LOP3.LUT P0, RZ, R148, 0x2, RZ, 0xc0, !PT ;  /* 0x0000000294ff7812 */ /* 0x000fe2000780c0ff */
[----:B------:R-:W-:Y:S01]  /*2090*/  IMAD R86, R95, 0x20, R86 ;  /* 0x000000205f567824 */ /* 0x000fe200078e0256 */
[----:B------:R-:W-:Y:S01]  /*20a0*/  IADD3 R135, R136, 0x1020, RZ ;  /* 0x0000102088877810 */ /* 0x000fe20007ffe0ff */
[----:B------:R-:W-:Y:S04]  /*20b0*/  @P4 STS [R145+0x3000], RZ ;  /* 0x003000ff91004388 */ /* 0x000fe80000000800 */
        /* <DEDUP_REMOVED lines=24> */
[----:B------:R-:W-:Y:S01]  /*2240*/  SEL R3, R3, 0xfffffff0, !P1 ;  /* 0xfffffff003037807 */ /* 0x000fe20004800000 */
[----:B--2---:R-:W2:Y:S04]  /*2250*/  LDSM.16.M88.4 R16, [R136+0x1000] ;  /* 0x001000008810783b */ /* 0x004ea80000000200 */
[----:B------:R-:W-:Y:S01]  /*2260*/  IMAD R137, R3, 0x2, R138 ;  /* 0x0000000203897824 */ /* 0x000fe200078e028a */
[----:B------:R-:W-:Y:S04]  /*2270*/  LDSM.16.M88.4 R60, [R136+0x1800] ;  /* 0x00180000883c783b */ /* 0x000fe80000000200 */
[----:B------:R-:W-:Y:S04]  /*2280*/  LDSM.16.M88.4 R76, [R137] ;  /* 0x00000000894c783b */ /* 0x000fe80000000200 */
[----:B-1----:R-:W3:Y:S04]  /*2290*/  LDSM.16.M88.4 R8, [R136+0x1400] ;  /* 0x001400008808783b */ /* 0x002ee80000000200 */
[----:B------:R-:W-:Y:S01]  /*22a0*/  LDSM.16.M88.4 R52, [R136+0x1c00] ;  /* 0x001c00008834783b */ /* 0x000fe20000000200 */
[----:B----4-:R-:W-:-:S03]  /*22b0*/  IADD3 R4, R136, 0x1000, RZ ;  /* 0x0000100088047810 */ /* 0x010fc60007ffe0ff */
[----:B------:R-:W-:Y:S01]  /*22c0*/  LDSM.16.M88.4 R44, [R136+0x2000] ;  /* 0x00200000882c783b */ /* 0x000fe20000000200 */
[----:B------:R-:W-:-:S03]  /*22d0*/  @P0 IADD3 R135, R4, -0x20, RZ ;  /* 0xffffffe004870810 */ /* 0x000fc60007ffe0ff */
[----:B------:R-:W-:Y:S01]  /*22e0*/  LDSM.16.M88.4 R36, [R136+0x2400] ;  /* 0x002400008824783b */ /* 0x000fe20000000200 */
[----:B------:R-:W-:-:S03]  /*22f0*/  IADD3 R132, R135, 0x400, RZ ;  /* 0x0000040087847810 */ /* 0x000fc60007ffe0ff */
[----:B------:R-:W1:Y:S01]  /*2300*/  LDSM.16.M88.4 R24, [R135] ;  /* 0x000000008718783b */ /* 0x000e620000000200 */
[C---:B------:R-:W-:Y:S02]  /*2310*/  IADD3 R131, R135.reuse, 0x800, RZ ;  /* 0x0000080087837810 */ /* 0x040fe40007ffe0ff */
[C---:B------:R-:W-:Y:S01]  /*2320*/  IADD3 R130, R135.reuse, 0xc00, RZ ;  /* 0x00000c0087827810 */ /* 0x040fe20007ffe0ff */
[----:B------:R-:W4:Y:S01]  /*2330*/  LDSM.16.M88.4 R28, [R136+0x2800] ;  /* 0x00280000881c783b */ /* 0x000f220000000200 */
[C---:B------:R-:W-:Y:S02]  /*2340*/  IADD3 R129, R135.reuse, 0x1000, RZ ;  /* 0x0000100087817810 */ /* 0x040fe40007ffe0ff */
[----:B------:R-:W-:Y:S01]  /*2350*/  IADD3 R128, R135, 0x1400, RZ ;  /* 0x0000140087807810 */ /* 0x000fe20007ffe0ff */
[----:B------:R-:W4:Y:S01]  /*2360*/  LDSM.16.M88.4 R80, [R135+0x400] ;  /* 0x000400008750783b */ /* 0x000f220000000200 */
[C---:B--2---:R-:W-:Y:S03]  /*2370*/  HMMA.16816.F32 R4, R20.reuse, R16, RZ ;  /* 0x000000101404723c */ /* 0x044fe600000018ff */
[----:B------:R-:W2:Y:S04]  /*2380*/  LDSM.16.M88.4 R68, [R136+0x2c00] ;  /* 0x002c00008844783b */ /* 0x000ea80000000200 */
[----:B------:R-:W0:Y:S01]  /*2390*/  LDGDEPBAR ;  /* 0x00000000000079af */ /* 0x000e220000000000 */
[C---:B------:R-:W-:Y:S08]  /*23a0*/  HMMA.16816.F32 R16, R20.reuse, R18, RZ ;  /* 0x000000121410723c */ /* 0x040ff000000018ff */
[C---:B---3--:R-:W-:Y:S08]  /*23b0*/  HMMA.16816.F32 R12, R20.reuse, R8, RZ ;  /* 0x00000008140c723c */ /* 0x048ff000000018ff */
[----:B------:R-:W-:Y:S08]  /*23c0*/  HMMA.16816.F32 R8, R20, R10, RZ ;  /* 0x0000000a1408723c */ /* 0x000ff000000018ff */
[C---:B-1----:R-:W-:Y:S07]  /*23d0*/  HMMA.16816.F32 R4, R76.reuse, R24, R4 ;  /* 0x000000184c04723c */ /* 0x042fee0000001804 */
[----:B------:R-:W-:Y:S01]  /*23e0*/  LOP3.LUT R25, R33, 0xffffffe0, RZ, 0xc0, !PT ;  /* 0xffffffe021197812 */ /* 0x000fe200078ec0ff */
[----:B------:R-:W-:Y:S04]  /*23f0*/  HMMA.16816.F32 R16, R76, R26, R16 ;  /* 0x0000001a4c10723c */ /* 0x000fe80000001810 */
[----:B------:R-:W-:-:S02]  /*2400*/  IMAD.IADD R25, R72, 0x1, -R25 ;  /* 0x0000000148197824 */ /* 0x000fc400078e0a19 */
[----:B------:R-:W1:Y:S02]  /*2410*/  LDSM.16.M88.4 R72, [R135+0x800] ;  /* 0x000800008748783b */ /* 0x000e640000000200 */
[----:B------:R-:W-:Y:S01]  /*2420*/  HMMA.16816.F32 R64, R20, R60, RZ ;  /* 0x0000003c1440723c */ /* 0x000fe200000018ff */
[----:B------:R-:W-:-:S04]  /*2430*/  SHF.R.S32.HI R24, RZ, 0x1f, R25 ;  /* 0x0000001fff187819 */ /* 0x000fc80000011419 */
[----:B------:R-:W-:-:S03]  /*2440*/  LEA.HI R24, R24, R25, RZ, 0x2 ;  /* 0x0000001918187211 */ /* 0x000fc600078f10ff */
[----:B------:R-:W-:Y:S01]  /*2450*/  HMMA.16816.F32 R56, R20, R52, RZ ;  /* 0x000000341438723c */ /* 0x000fe200000018ff */
[----:B------:R-:W-:-:S04]  /*2460*/  SHF.R.S32.HI R155, RZ, 0x2, R24 ;  /* 0x00000002ff9b7819 */ /* 0x000fc80000011418 */
[----:B------:R-:W-:-:S03]  /*2470*/  IADD3 R92, R92, 0x1, R155 ;  /* 0x000000015c5c7810 */ /* 0x000fc60007ffe09b */
[----:B------:R-:W-:Y:S01]  /*2480*/  HMMA.16816.F32 R48, R20, R44, RZ ;  /* 0x0000002c1430723c */ /* 0x000fe200000018ff */
[----:B------:R-:W-:Y:S01]  /*2490*/  IADD3 R92, R91, R92, -R87 ;  /* 0x0000005c5b5c7210 */ /* 0x000fe20007ffe857 */
[----:B------:R-:W-:-:S03]  /*24a0*/  IMAD.IADD R87, R0, 0x1, R90 ;  /* 0x0000000100577824 */ /* 0x000fc600078e025a */
[----:B------:R-:W-:Y:S02]  /*24b0*/  IADD3 R92, R92, c[0x0][0x2e8], RZ ;  /* 0x0000ba005c5c7a10 */ /* 0x000fe40007ffe0ff */
[----:B------:R-:W-:Y:S01]  /*24c0*/  IADD3 R95, R87, 0x11, RZ ;  /* 0x00000011575f7810 */ /* 0x000fe20007ffe0ff */
[----:B------:R-:W-:Y:S01]  /*24d0*/  HMMA.16816.F32 R40, R20, R36, RZ ;  /* 0x000000241428723c */ /* 0x000fe200000018ff */
[C---:B------:R-:W-:Y:S02]  /*24e0*/  IADD3 R96, R92.reuse, 0x8, RZ ;  /* 0x000000085c607810 */ /* 0x040fe40007ffe0ff */
[-C--:B------:R-:W-:Y:S02]  /*24f0*/  IMNMX R92, R92, R91.reuse, PT ;  /* 0x0000005b5c5c7217 */ /* 0x080fe40003800200 */
[----:B------:R-:W-:-:S03]  /*2500*/  IMNMX R91, R96, R91, PT ;  /* 0x0000005b605b7217 */ /* 0x000fc60003800200 */
[----:B----4-:R-:W-:Y:S08]  /*2510*/  HMMA.16816.F32 R32, R20, R28, RZ ;  /* 0x0000001c1420723c */ /* 0x010ff000000018ff */
[----:B------:R-:W-:Y:S07]  /*2520*/  HMMA.16816.F32 R12, R76, R80, R12 ;  /* 0x000000504c0c723c */ /* 0x000fee000000180c */
[----:B------:R-:W-:Y:S01]  /*2530*/  SHF.R.S32.HI R81, RZ, 0x1f, R154 ;  /* 0x0000001fff517819 */ /* 0x000fe2000001149a */
[----:B------:R-:W-:Y:S01]  /*2540*/  HMMA.16816.F32 R60, R20, R62, RZ ;  /* 0x0000003e143c723c */ /* 0x000fe200000018ff */
[----:B------:R-:W-:-:S02]  /*2550*/  IADD3 R80, R87, 0x1, RZ ;  /* 0x0000000157507810 */ /* 0x000fc40007ffe0ff */
[----:B------:R-:W-:Y:S02]  /*2560*/  LEA.HI R81, R81, R154, RZ, 0x2 ;  /* 0x0000009a51517211 */ /* 0x000fe400078f10ff */
[C---:B------:R-:W-:Y:S02]  /*2570*/  ISETP.GE.AND P0, PT, R80.reuse, R92, PT ;  /* 0x0000005c5000720c */ /* 0x040fe40003f06270 */
[----:B------:R-:W-:Y:S01]  /*2580*/  LOP3.LUT R81, R81, 0xfffffffc, RZ, 0xc0, !PT ;  /* 0xfffffffc51517812 */ /* 0x000fe200078ec0ff */
[----:B------:R-:W-:Y:S01]  /*2590*/  HMMA.16816.F32 R52, R20, R54, RZ ;  /* 0x000000361434723c */ /* 0x000fe200000018ff */
[----:B------:R-:W-:Y:S02]  /*25a0*/  ISETP.GE.AND P5, PT, R80, R91, PT ;  /* 0x0000005b5000720c */ /* 0x000fe40003fa6270 */
[C---:B------:R-:W-:Y:S01]  /*25b0*/  IADD3 R80, R87.reuse, 0x8, RZ ;  /* 0x0000000857507810 */ /* 0x040fe20007ffe0ff */
[----:B------:R-:W-:Y:S01]  /*25c0*/  IMAD.IADD R154, R154, 0x1, -R81 ;  /* 0x000000019a9a7824 */ /* 0x000fe200078e0a51 */
[----:B------:R-:W-:-:S02]  /*25d0*/  IADD3 R81, R87, 0x9, RZ ;  /* 0x0000000957517810 */ /* 0x000fc40007ffe0ff */
[CC--:B------:R-:W-:Y:S01]  /*25e0*/  ISETP.GE.AND P4, PT, R80.reuse, R92.reuse, PT ;  /* 0x0000005c5000720c */ /* 0x0c0fe20003f86270 */
[C---:B------:R-:W-:Y:S01]  /*25f0*/  HMMA.16816.F32 R44, R20.reuse, R46, RZ ;  /* 0x0000002e142c723c */ /* 0x040fe200000018ff */
[-C--:B------:R-:W-:Y:S02]  /*2600*/  ISETP.GE.AND P2, PT, R80, R91.reuse, PT ;  /* 0x0000005b5000720c */ /* 0x080fe40003f46270 */
[----:B------:R-:W-:Y:S02]  /*2610*/  IADD3 R80, R87, 0x10, RZ ;  /* 0x0000001057507810 */ /* 0x000fe40007ffe0ff */
[C---:B------:R-:W-:Y:S02]  /*2620*/  ISETP.GE.AND P1, PT, R81.reuse, R92, PT ;  /* 0x0000005c5100720c */ /* 0x040fe40003f26270 */
[----:B------:R-:W-:Y:S01]  /*2630*/  ISETP.GE.AND P3, PT, R81, R91, PT ;  /* 0x0000005b5100720c */ /* 0x000fe20003f66270 */
[----:B------:R-:W-:Y:S01]  /*2640*/  HMMA.16816.F32 R36, R20, R38, RZ ;  /* 0x000000261424723c */ /* 0x000fe200000018ff */
[----:B------:R-:W-:-:S02]  /*2650*/  FSEL R81, R16, -INF , !P4 ;  /* 0xff80000010517808 */ /* 0x000fc40006000000 */
[----:B------:R-:W-:Y:S02]  /*2660*/  IADD3 R16, R87, 0x18, RZ ;  /* 0x0000001857107810 */ /* 0x000fe40007ffe0ff */
[C---:B------:R-:W-:Y:S02]  /*2670*/  ISETP.GE.AND P4, PT, R80.reuse, R91, PT ;  /* 0x0000005b5000720c */ /* 0x040fe40003f86270 */
[----:B------:R-:W-:Y:S01]  /*2680*/  FSEL R7, R7, -INF , !P5 ;  /* 0xff80000007077808 */ /* 0x000fe20006800000 */
[C---:B------:R-:W-:Y:S08]  /*2690*/  HMMA.16816.F32 R28, R20.reuse, R30, RZ ;  /* 0x0000001e141c723c */ /* 0x040ff000000018ff */
[C---:B--2---:R-:W-:Y:S08]  /*26a0*/  HMMA.16816.F32 R24, R20.reuse, R68, RZ ;  /* 0x000000441418723c */ /* 0x044ff000000018ff */
[----:B------:R-:W-:Y:S01]  /*26b0*/  HMMA.16816.F32 R20, R20, R70, RZ ;  /* 0x000000461414723c */ /* 0x000fe200000018ff */
[----:B------:R-:W2:Y:S07]  /*26c0*/  LDSM.16.M88.4 R68, [R135+0xc00] ;  /* 0x000c00008744783b */ /* 0x000eae0000000200 */
[C---:B------:R-:W-:Y:S07]  /*26d0*/  HMMA.16816.F32 R8, R76.reuse, R82, R8 ;  /* 0x000000524c08723c */ /* 0x040fee0000001808 */
[----:B------:R-:W-:Y:S01]  /*26e0*/  FSEL R82, R5, -INF , !P0 ;  /* 0xff80000005527808 */ /* 0x000fe20004000000 */
[----:B-1----:R-:W-:Y:S01]  /*26f0*/  HMMA.16816.F32 R64, R76, R72, R64 ;  /* 0x000000484c40723c */ /* 0x002fe20000001840 */
[----:B------:R-:W-:-:S02]  /*2700*/  ISETP.GE.AND P0, PT, R80, R92, PT ;  /* 0x0000005c5000720c */ /* 0x000fc40003f06270 */
[----:B------:R-:W-:Y:S02]  /*2710*/  FSEL R5, R18, -INF , !P2 ;  /* 0xff80000012057808 */ /* 0x000fe40005000000 */
[----:B------:R-:W-:Y:S02]  /*2720*/  FSEL R83, R17, -INF , !P1 ;  /* 0xff80000011537808 */ /* 0x000fe40004800000 */
[C---:B------:R-:W-:Y:S01]  /*2730*/  ISETP.GE.AND P2, PT, R95.reuse, R92, PT ;  /* 0x0000005c5f00720c */ /* 0x040fe20003f46270 */
[----:B------:R-:W-:Y:S01]  /*2740*/  HMMA.16816.F32 R60, R76, R74, R60 ;  /* 0x0000004a4c3c723c */ /* 0x000fe2000000183c */
[----:B------:R-:W-:Y:S02]  /*2750*/  ISETP.GE.AND P1, PT, R95, R91, PT ;  /* 0x0000005b5f00720c */ /* 0x000fe40003f26270 */
[----:B------:R-:W-:Y:S02]  /*2760*/  FSEL R73, R19, -INF , !P3 ;  /* 0xff80000013497808 */ /* 0x000fe40005800000 */
[----:B------:R-:W-:-:S02]  /*2770*/  FSEL R95, R12, -INF , !P0 ;  /* 0xff8000000c5f7808 */ /* 0x000fc40004000000 */
[C---:B------:R-:W-:Y:S02]  /*2780*/  ISETP.GE.AND P3, PT, R16.reuse, R92, PT ;  /* 0x0000005c1000720c */ /* 0x040fe40003f66270 */
[----:B------:R-:W-:Y:S02]  /*2790*/  ISETP.GE.AND P0, PT, R16, R91, PT ;  /* 0x0000005b1000720c */ /* 0x000fe40003f06270 */
[----:B------:R-:W1:Y:S01]  /*27a0*/  LDSM.16.M88.4 R16, [R135+0x1000] ;  /* 0x001000008710783b */ /* 0x000e620000000200 */
[----:B------:R-:W-:Y:S02]  /*27b0*/  IADD3 R72, R87, 0x19, RZ ;  /* 0x0000001957487810 */ /* 0x000fe40007ffe0ff */
[----:B------:R-:W-:Y:S02]  /*27c0*/  FSEL R105, R13, -INF , !P2 ;  /* 0xff8000000d697808 */ /* 0x000fe40005000000 */
[C---:B------:R-:W-:Y:S01]  /*27d0*/  IADD3 R12, R87.reuse, 0x20, RZ ;  /* 0x00000020570c7810 */ /* 0x040fe20007ffe0ff */
[----:B--2---:R-:W-:Y:S01]  /*27e0*/  HMMA.16816.F32 R56, R76, R68, R56 ;  /* 0x000000444c38723c */ /* 0x004fe20000001838 */
[----:B------:R-:W-:-:S02]  /*27f0*/  IADD3 R13, R87, 0x21, RZ ;  /* 0x00000021570d7810 */ /* 0x000fc40007ffe0ff */
[----:B------:R-:W-:Y:S02]  /*2800*/  FSEL R80, R14, -INF , !P4 ;  /* 0xff8000000e507808 */ /* 0x000fe40006000000 */
[----:B------:R-:W-:Y:S02]  /*2810*/  ISETP.GE.AND P4, PT, R72, R92, PT ;  /* 0x0000005c4800720c */ /* 0x000fe40003f86270 */
[----:B------:R-:W-:Y:S01]  /*2820*/  FSEL R75, R15, -INF , !P1 ;  /* 0xff8000000f4b7808 */ /* 0x000fe20004800000 */
[----:B------:R-:W-:Y:S01]  /*2830*/  HMMA.16816.F32 R52, R76, R70, R52 ;  /* 0x000000464c34723c */ /* 0x000fe20000001834 */
        /* <DEDUP_REMOVED lines=9> */
[----:B------:R-:W-:Y:S02]  /*28d0*/  ISETP.GE.AND P4, PT, R13, R91, PT ;  /* 0x0000005b0d00720c */ /* 0x000fe40003f86270 */
        /* <DEDUP_REMOVED lines=8> */
[----:B------:R-:W1:Y:S01]  /*2960*/  LDSM.16.M88.4 R8, [R135+0x1400] ;  /* 0x001400008708783b */ /* 0x000e620000000200 */
        /* <DEDUP_REMOVED lines=17> */
[----:B------:R-:W-:Y:S01]  /*2a80*/  IADD3 R16, R87, 0x39, RZ ;  /* 0x0000003957107810 */ /* 0x000fe20007ffe0ff */
[----:B------:R-:W2:Y:S01]  /*2a90*/  LDSM.16.M88.4 R12, [R135+0x1800] ;  /* 0x00180000870c783b */ /* 0x000ea20000000200 */
[----:B------:R-:W-:Y:S02]  /*2aa0*/  FSEL R108, R58, -INF , !P2 ;  /* 0xff8000003a6c7808 */ /* 0x000fe40005000000 */
[----:B------:R-:W-:Y:S02]  /*2ab0*/  FSEL R57, R57, -INF , !P1 ;  /* 0xff80000039397808 */ /* 0x000fe40004800000 */
[C---:B------:R-:W-:Y:S01]  /*2ac0*/  ISETP.GE.AND P2, PT, R16.reuse, R92, PT ;  /* 0x0000005c1000720c */ /* 0x040fe20003f46270 */
[----:B-1----:R-:W-:Y:S01]  /*2ad0*/  HMMA.16816.F32 R40, R76, R8, R40 ;  /* 0x000000084c28723c */ /* 0x002fe20000001828 */
[----:B------:R-:W-:Y:S02]  /*2ae0*/  ISETP.GE.AND P1, PT, R16, R91, PT ;  /* 0x0000005b1000720c */ /* 0x000fe40003f26270 */
[----:B------:R-:W-:-:S02]  /*2af0*/  IADD3 R16, R87, 0x40, RZ ;  /* 0x0000004057107810 */ /* 0x000fc40007ffe0ff */
[----:B------:R-:W-:Y:S02]  /*2b00*/  IADD3 R17, R87, 0x41, RZ ;  /* 0x0000004157117810 */ /* 0x000fe40007ffe0ff */
[----:B------:R-:W-:Y:S01]  /*2b10*/  FSEL R104, R59, -INF , !P3 ;  /* 0xff8000003b687808 */ /* 0x000fe20005800000 */
[----:B------:R-:W-:Y:S01]  /*2b20*/  HMMA.16816.F32 R36, R76, R10, R36 ;  /* 0x0000000a4c24723c */ /* 0x000fe20000001824 */
        /* <DEDUP_REMOVED lines=8> */
[----:B------:R-:W-:Y:S01]  /*2bb0*/  IADD3 R52, R87, 0x48, RZ ;  /* 0x0000004857347810 */ /* 0x000fe20007ffe0ff */
[----:B------:R-:W-:-:S04]  /*2bc0*/  DEPBAR.LE SB0, 0x0 ;  /* 0x000080000000791a */ /* 0x000fc80000000000 */
[----:B------:R-:W-:Y:S02]  /*2bd0*/  FSEL R100, R55, -INF , !P1 ;  /* 0xff80000037647808 */ /* 0x000fe40004800000 */
[----:B------:R-:W-:Y:S02]  /*2be0*/  IADD3 R9, R87, 0x49, RZ ;  /* 0x0000004957097810 */ /* 0x000fe40007ffe0ff */
[----:B------:R-:W-:Y:S01]  /*2bf0*/  ISETP.GE.AND P1, PT, R52, R92, PT ;  /* 0x0000005c3400720c */ /* 0x000fe20003f26270 */
[----:B--2---:R-:W-:Y:S01]  /*2c00*/  HMMA.16816.F32 R32, R76, R12, R32 ;  /* 0x0000000c4c20723c */ /* 0x004fe20000001820 */
[----:B------:R-:W-:Y:S02]  /*2c10*/  FSEL R8, R48, -INF , !P3 ;  /* 0xff80000030087808 */ /* 0x000fe40005800000 */
[----:B------:R-:W-:Y:S02]  /*2c20*/  ISETP.GE.AND P3, PT, R52, R91, PT ;  /* 0x0000005b3400720c */ /* 0x000fe40003f66270 */
[----:B------:R-:W-:-:S02]  /*2c30*/  FSEL R99, R50, -INF , !P0 ;  /* 0xff80000032637808 */ /* 0x000fc40004000000 */
[----:B------:R-:W-:Y:S01]  /*2c40*/  FSEL R49, R49, -INF , !P4 ;  /* 0xff80000031317808 */ /* 0x000fe20006000000 */
[----:B------:R-:W-:Y:S01]  /*2c50*/  HMMA.16816.F32 R28, R76, R14, R28 ;  /* 0x0000000e4c1c723c */ /* 0x000fe2000000181c */
[C---:B------:R-:W-:Y:S02]  /*2c60*/  IADD3 R48, R87.reuse, 0x50, RZ ;  /* 0x0000005057307810 */ /* 0x040fe40007ffe0ff */
[----:B------:R-:W-:Y:S02]  /*2c70*/  IADD3 R11, R87, 0x51, RZ ;  /* 0x00000051570b7810 */ /* 0x000fe40007ffe0ff */
[C---:B------:R-:W-:Y:S02]  /*2c80*/  ISETP.GE.AND P0, PT, R9.reuse, R92, PT ;  /* 0x0000005c0900720c */ /* 0x040fe40003f06270 */
[----:B------:R-:W-:Y:S02]  /*2c90*/  ISETP.GE.AND P4, PT, R9, R91, PT ;  /* 0x0000005b0900720c */ /* 0x000fe40003f86270 */
[----:B------:R-:W-:-:S02]  /*2ca0*/  FSEL R9, R44, -INF , !P1 ;  /* 0xff8000002c097808 */ /* 0x000fc40004800000 */
[----:B------:R-:W-:Y:S02]  /*2cb0*/  FSEL R96, R46, -INF , !P3 ;  /* 0xff8000002e607808 */ /* 0x000fe40005800000 */
[----:B------:R-:W-:Y:S02]  /*2cc0*/  IADD3 R44, R87, 0x58, RZ ;  /* 0x00000058572c7810 */ /* 0x000fe40007ffe0ff */
[----:B------:R-:W-:Y:S02]  /*2cd0*/  FSEL R97, R51, -INF , !P2 ;  /* 0xff80000033617808 */ /* 0x000fe40005000000 */
[C---:B------:R-:W-:Y:S02]  /*2ce0*/  ISETP.GE.AND P1, PT, R48.reuse, R91, PT ;  /* 0x0000005b3000720c */ /* 0x040fe40003f26270 */
[-C--:B------:R-:W-:Y:S02]  /*2cf0*/  ISETP.GE.AND P3, PT, R11, R92.reuse, PT ;  /* 0x0000005c0b00720c */ /* 0x080fe40003f66270 */
[----:B------:R-:W-:Y:S01]  /*2d00*/  ISETP.GE.AND P2, PT, R48, R92, PT ;  /* 0x0000005c3000720c */ /* 0x000fe20003f46270 */
[----:B-1----:R-:W-:Y:S01]  /*2d10*/  HMMA.16816.F32 R24, R76, R16, R24 ;  /* 0x000000104c18723c */ /* 0x002fe20000001818 */
[----:B------:R-:W-:-:S02]  /*2d20*/  IADD3 R13, R87, 0x59, RZ ;  /* 0x00000059570d7810 */ /* 0x000fc40007ffe0ff */
[----:B------:R-:W-:Y:S02]  /*2d30*/  FSEL R98, R47, -INF , !P4 ;  /* 0xff8000002f627808 */ /* 0x000fe40006000000 */
[----:B------:R-:W-:Y:S01]  /*2d40*/  FSEL R10, R45, -INF , !P0 ;  /* 0xff8000002d0a7808 */ /* 0x000fe20004000000 */
[----:B------:R-:W-:Y:S01]  /*2d50*/  BAR.SYNC.DEFER_BLOCKING 0x0 ;  /* 0x0000000000007b1d */ /* 0x000fe20000010000 */
[----:B------:R-:W-:Y:S01]  /*2d60*/  ISETP.GE.AND P4, PT, R44, R92, PT ;  /* 0x0000005c2c00720c */ /* 0x000fe20003f86270 */
[----:B------:R-:W-:Y:S01]  /*2d70*/  HMMA.16816.F32 R20, R76, R18, R20 ;  /* 0x000000124c14723c */ /* 0x000fe20000001814 */
[----:B------:R-:W-:Y:S02]  /*2d80*/  ISETP.GE.AND P0, PT, R11, R91, PT ;  /* 0x0000005b0b00720c */ /* 0x000fe40003f06270 */
[----:B------:R-:W-:Y:S02]  /*2d90*/  FSEL R65, R42, -INF , !P1 ;  /* 0xff8000002a417808 */ /* 0x000fe40004800000 */
        /* <DEDUP_REMOVED lines=8> */
[----:B------:R-:W-:Y:S02]  /*2e20*/  IADD3 R36, R87, 0x68, RZ ;  /* 0x0000006857247810 */ /* 0x000fe40007ffe0ff */
[----:B------:R-:W-:Y:S02]  /*2e30*/  FSEL R59, R43, -INF , !P0 ;  /* 0xff8000002b3b7808 */ /* 0x000fe40004000000 */
[C---:B------:R-:W-:Y:S02]  /*2e40*/  ISETP.GE.AND P0, PT, R13.reuse, R92, PT ;  /* 0x0000005c0d00720c */ /* 0x040fe40003f06270 */
[----:B------:R-:W-:Y:S02]  /*2e50*/  ISETP.GE.AND P4, PT, R13, R91, PT ;  /* 0x0000005b0d00720c */ /* 0x000fe40003f86270 */
        /* <DEDUP_REMOVED lines=17> */
[----:B------:R-:W-:Y:S02]  /*2f70*/  IADD3 R37, R87, 0x69, RZ ;  /* 0x0000006957257810 */ /* 0x000fe40007ffe0ff */
[----:B------:R-:W-:-:S02]  /*2f80*/  FSEL R102, R25, -INF , !P0 ;  /* 0xff80000019667808 */ /* 0x000fc40004000000 */
[----:B------:R-:W-:Y:S02]  /*2f90*/  ISETP.GT.AND P0, PT, R144, R141, PT ;  /* 0x0000008d9000720c */ /* 0x000fe40003f04270 */
[----:B------:R-:W-:Y:S02]  /*2fa0*/  FSEL R54, R34, -INF , !P4 ;  /* 0xff80000022367808 */ /* 0x000fe40006000000 */
[----:B------:R-:W-:Y:S02]  /*2fb0*/  ISETP.GE.AND P4, PT, R37, R92, PT ;  /* 0x0000005c2500720c */ /* 0x000fe40003f86270 */
[----:B------:R-:W-:Y:S02]  /*2fc0*/  FSEL R114, R24, -INF , !P1 ;  /* 0xff80000018727808 */ /* 0x000fe40004800000 */
[----:B------:R-:W-:Y:S02]  /*2fd0*/  FSEL R51, R29, -INF , !P4 ;  /* 0xff8000001d337808 */ /* 0x000fe40006000000 */
[----:B------:R-:W-:-:S02]  /*2fe0*/  FSEL R40, R26, -INF , !P3 ;  /* 0xff8000001a287808 */ /* 0x000fc40005800000 */
[-C--:B------:R-:W-:Y:S02]  /*2ff0*/  ISETP.GE.AND P2, PT, R37, R91.reuse, PT ;  /* 0x0000005b2500720c */ /* 0x080fe40003f46270 */
[----:B------:R-:W-:Y:S02]  /*3000*/  IADD3 R18, R87, 0x78, RZ ;  /* 0x0000007857127810 */ /* 0x000fe40007ffe0ff */
[-C--:B------:R-:W-:Y:S02]  /*3010*/  ISETP.GE.AND P4, PT, R17, R91.reuse, PT ;  /* 0x0000005b1100720c */ /* 0x080fe40003f86270 */
[C---:B------:R-:W-:Y:S02]  /*3020*/  ISETP.GE.AND P1, PT, R87.reuse, R92, PT ;  /* 0x0000005c5700720c */ /* 0x040fe40003f26270 */
[C---:B------:R-:W-:Y:S02]  /*3030*/  ISETP.GE.AND P3, PT, R87.reuse, R91, PT ;  /* 0x0000005b5700720c */ /* 0x040fe40003f66270 */
[----:B------:R-:W-:-:S02]  /*3040*/  IADD3 R87, R87, 0x79, RZ ;  /* 0x0000007957577810 */ /* 0x000fc40007ffe0ff */
[----:B------:R-:W-:Y:S02]  /*3050*/  FSEL R48, R31, -INF , !P2 ;  /* 0xff8000001f307808 */ /* 0x000fe40005000000 */
[----:B------:R-:W-:Y:S02]  /*3060*/  FSEL R36, R27, -INF , !P4 ;  /* 0xff8000001b247808 */ /* 0x000fe40006000000 */
[----:B------:R-:W-:Y:S01]  /*3070*/  FSEL R17, R4, -INF , !P1 ;  /* 0xff80000004117808 */ /* 0x000fe20004800000 */
[----:B------:R-:W-:Y:S01]  /*3080*/  IMAD.IADD R4, R2, 0x1, R86 ;  /* 0x0000000102047824 */ /* 0x000fe200078e0256 */
[----:B------:R-:W-:Y:S02]  /*3090*/  FSEL R6, R6, -INF , !P3 ;  /* 0xff80000006067808 */ /* 0x000fe40005800000 */
[C---:B------:R-:W-:Y:S02]  /*30a0*/  ISETP.GE.AND P5, PT, R18.reuse, R92, PT ;  /* 0x0000005c1200720c */ /* 0x040fe40003fa6270 */
[----:B------:R-:W-:-:S02]  /*30b0*/  ISETP.GE.AND P2, PT, R18, R91, PT ;  /* 0x0000005b1200720c */ /* 0x000fc40003f46270 */
[C---:B------:R-:W-:Y:S02]  /*30c0*/  ISETP.GE.AND P4, PT, R87.reuse, R92, PT ;  /* 0x0000005c5700720c */ /* 0x040fe40003f86270 */
[----:B------:R-:W-:Y:S02]  /*30d0*/  ISETP.GE.AND P1, PT, R87, R91, PT ;  /* 0x0000005b5700720c */ /* 0x000fe40003f26270 */
[----:B------:R-:W-:Y:S02]  /*30e0*/  @!P0 LEA R153, P3, R89, c[0x0][0x168], 0x1 ;  /* 0x00005a0059998a11 */ /* 0x000fe400078608ff */
[----:B------:R-:W-:Y:S02]  /*30f0*/  FSEL R45, R20, -INF , !P5 ;  /* 0xff800000142d7808 */ /* 0x000fe40006800000 */
[----:B------:R-:W-:Y:S02]  /*3100*/  FSEL R32, R22, -INF , !P2 ;  /* 0xff80000016207808 */ /* 0x000fe40005000000 */
[----:B------:R-:W-:-:S02]  /*3110*/  FSEL R42, R21, -INF , !P4 ;  /* 0xff800000152a7808 */ /* 0x000fc40006000000 */
[----:B------:R-:W-:Y:S02]  /*3120*/  FSEL R28, R23, -INF , !P1 ;  /* 0xff800000171c7808 */ /* 0x000fe40004800000 */
[----:B------:R-:W-:Y:S02]  /*3130*/  @!P0 LEA.HI.X R152, R89, c[0x0][0x16c], R88, 0x1, P3 ;  /* 0x00005b0059988a11 */ /* 0x000fe400018f0c58 */
[C---:B------:R-:W-:Y:S02]  /*3140*/  IADD3 R87, R135.reuse, 0x1800, RZ ;  /* 0x0000180087577810 */ /* 0x040fe40007ffe0ff */
[----:B------:R-:W-:Y:S01]  /*3150*/  IADD3 R86, R135, 0x1c00, RZ ;  /* 0x00001c0087567810 */ /* 0x000fe20007ffe0ff */
[----:B------:R-:W-:Y:S05]  /*3160*/  @!P0 BRA `(.L_x_4690) ;  /* 0x0000053000008947 */ /* 0x000fea0003800000 */
[----:B------:R-:W-:Y:S05]  /*3170*/  @!P6 BRA `(.L_x_4691) ;  /* 0x000003900000e947 */ /* 0x000fea0003800000 */
[----:B------:R-:W1:Y:S01]  /*3180*/  I2F.RP R24, R85 ;  /* 0x0000005500187306 */ /* 0x000e620000209400 */
[----:B------:R-:W-:Y:S02]  /*3190*/  IABS R20, R0 ;  /* 0x0000000000147213 */ /* 0x000fe40000000000 */
[----:B------:R-:W-:-:S02]  /*31a0*/  IADD3 R22, R0, -0x80, RZ ;  /* 0xffffff8000167810 */ /* 0x000fc40007ffe0ff */
[----:B------:R-:W-:Y:S02]  /*31b0*/  LOP3.LUT R0, R0, c[0x0][0x2d0], RZ, 0x3c, !PT ;  /* 0x0000b40000007a12 */ /* 0x000fe400078e3cff */
[----:B------:R-:W-:Y:S02]  /*31c0*/  IABS R18, R22 ;  /* 0x0000001600127213 */ /* 0x000fe40000000000 */
        /* <DEDUP_REMOVED lines=52> */
.L_x_4691:
[----:B------:R-:W-:-:S04]  /*3510*/  LEA R20, -R84, RZ, 0x7 ;  /* 0x000000ff54147211 */ /* 0x000fc800078e39ff */
[----:B------:R-:W-:Y:S02]  /*3520*/  SHF.R.S32.HI R18, RZ, 0x1f, R20 ;  /* 0x0000001fff127819 */ /* 0x000fe40000011414 */
.L_x_4692:
        /* <DEDUP_REMOVED lines=23> */
.L_x_4690:
[----:B------:R-:W-:Y:S02]  /*36a0*/  FMNMX.FTZ R0, R17, R82, !PT ;  /* 0x0000005211007209 */ /* 0x000fe40007810000 */
[----:B------:R-:W-:-:S02]  /*36b0*/  SHF.L.U32 R134, R4, 0x1, RZ ;  /* 0x0000000104867819 */ /* 0x000fc400000006ff */
[----:B------:R-:W-:Y:S02]  /*36c0*/  FMNMX.FTZ R0, R81, R0, !PT ;  /* 0x0000000051007209 */ /* 0x000fe40007810000 */
[----:B------:R-:W-:Y:S01]  /*36d0*/  LEA R133, R3, R134, 0x1 ;  /* 0x0000008603857211 */ /* 0x000fe200078e08ff */
[----:B------:R-:W-:Y:S01]  /*36e0*/  LDSM.16.MT88.4 R76, [R134+0x3000] ;  /* 0x00300000864c783b */ /* 0x000fe20000004200 */
[----:B------:R-:W-:Y:S02]  /*36f0*/  FMNMX.FTZ R0, R83, R0, !PT ;  /* 0x0000000053007209 */ /* 0x000fe40007810000 */
[----:B------:R-:W-:Y:S02]  /*3700*/  ISETP.GT.AND P3, PT, R144, R141, PT ;  /* 0x0000008d9000720c */ /* 0x000fe40003f64270 */
        /* <DEDUP_REMOVED lines=28> */
[----:B-1----:R-:W1:Y:S02]  /*38d0*/  SHFL.BFLY PT, R18, R0, 0x2, 0x1f ;  /* 0x0c401f0000127f89 */ /* 0x002e6400000e0000 */
        /* <DEDUP_REMOVED lines=63> */
[----:B------:R-:W-:Y:S01]  /*3cd0*/  FFMA.FTZ R27, R49, c[0x0][0x23c], -R43 ;  /* 0x00008f00311b7a23 */ /* 0x000fe2000001082b */
[----:B------:R-:W-:Y:S01]  /*3ce0*/  FMNMX.FTZ R0, R44, R0, !PT ;  /* 0x000000002c007209 */ /* 0x000fe20007810000 */
[----:B------:R-:W-:Y:S01]  /*3cf0*/  FADD.FTZ R109, R110, R109 ;  /* 0x0000006d6e6d7221 */ /* 0x000fe20000010000 */
[----:B--2---:R-:W-:Y:S01]  /*3d00*/  F2FP.PACK_AB R70, R64, R103 ;  /* 0x000000674046723e */ /* 0x004fe200000000ff */
[----:B------:R-:W-:Y:S01]  /*3d10*/  MUFU.EX2 R52, R52 ;  /* 0x0000003400347308 */ /* 0x000fe20000000800 */
[----:B------:R-:W-:Y:S01]  /*3d20*/  FMNMX.FTZ R0, R50, R0, !PT ;  /* 0x0000000032007209 */ /* 0x000fe20007810000 */
[----:B------:R-:W-:-:S02]  /*3d30*/  FADD.FTZ R109, R103, R109 ;  /* 0x0000006d676d7221 */ /* 0x000fc40000010000 */
[----:B------:R-:W-:Y:S01]  /*3d40*/  FFMA.FTZ R33, R33, c[0x0][0x23c], -R43 ;  /* 0x00008f0021217a23 */ /* 0x000fe2000001082b */
[----:B------:R-:W-:Y:S01]  /*3d50*/  FMNMX.FTZ R0, R48, R0, !PT ;  /* 0x0000000030007209 */ /* 0x000fe20007810000 */
[----:B------:R-:W-:Y:S02]  /*3d60*/  FADD.FTZ R109, R64, R109 ;  /* 0x0000006d406d7221 */ /* 0x000fe40000010000 */
        /* <DEDUP_REMOVED lines=14> */
[----:B-1----:R-:W-:-:S02]  /*3e50*/  FMNMX.FTZ R0, R0, R17, !PT ;  /* 0x0000001100007209 */ /* 0x002fc40007810000 */
[----:B------:R-:W-:Y:S04]  /*3e60*/  LDSM.16.MT88.4 R16, [R134+0x3800] ;  /* 0x003800008610783b */ /* 0x000fe80000004200 */
[----:B------:R-:W1:Y:S01]  /*3e70*/  SHFL.BFLY PT, R8, R0, 0x1, 0x1f ;  /* 0x0c201f0000087f89 */ /* 0x000e6200000e0000 */
[----:B------:R-:W-:Y:S08]  /*3e80*/  MUFU.EX2 R35, R35 ;  /* 0x0000002300237308 */ /* 0x000ff00000000800 */
[----:B------:R-:W-:Y:S08]  /*3e90*/  MUFU.EX2 R34, R34 ;  /* 0x0000002200227308 */ /* 0x000ff00000000800 */
[----:B------:R-:W-:Y:S01]  /*3ea0*/  MUFU.EX2 R31, R31 ;  /* 0x0000001f001f7308 */ /* 0x000fe20000000800 */
[----:B-1----:R-:W-:-:S07]  /*3eb0*/  FMNMX.FTZ R0, R0, R8, !PT ;  /* 0x0000000800007209 */ /* 0x002fce0007810000 */
[----:B------:R-:W-:Y:S01]  /*3ec0*/  MUFU.EX2 R30, R30 ;  /* 0x0000001e001e7308 */ /* 0x000fe20000000800 */
[----:B------:R-:W-:Y:S01]  /*3ed0*/  LDSM.16.MT88.4 R8, [R133+0x3400] ;  /* 0x003400008508783b */ /* 0x000fe20000004200 */
        /* <DEDUP_REMOVED lines=8> */
[----:B------:R-:W1:Y:S01]  /*3f60*/  LDSM.16.MT88.4 R4, [R133+0x3000] ;  /* 0x003000008504783b */ /* 0x000e620000004200 */
[--C-:B------:R-:W-:Y:S02]  /*3f70*/  FFMA.FTZ R95, R73, c[0x0][0x23c], -R29.reuse ;  /* 0x00008f00495f7a23 */ /* 0x100fe4000001081d */
        /* <DEDUP_REMOVED lines=20> */
[----:B------:R-:W-:Y:S02]  /*40c0*/  FFMA.FTZ R98, R98, c[0x0][0x23c], -R29 ;  /* 0x00008f0062627a23 */ /* 0x000fe4000001081d */
[----:B------:R-:W-:Y:S01]  /*40d0*/  MUFU.EX2 R67, R67 ;  /* 0x0000004300437308 */ /* 0x000fe20000000800 */
[----:B------:R-:W-:Y:S02]  /*40e0*/  FADD.FTZ R105, R106, R105 ;  /* 0x000000696a697221 */ /* 0x000fe40000010000 */
[--C-:B------:R-:W-:Y:S02]  /*40f0*/  FFMA.FTZ R65, R65, c[0x0][0x23c], -R29.reuse ;  /* 0x00008f0041417a23 */ /* 0x100fe4000001081d */
        /* <DEDUP_REMOVED lines=8> */
[--C-:B------:R-:W-:Y:S01]  /*4180*/  FFMA.FTZ R54, R54, c[0x0][0x23c], -R29.reuse ;  /* 0x00008f0036367a23 */ /* 0x100fe2000001081d */
[----:B------:R-:W-:Y:S01]  /*4190*/  MUFU.EX2 R62, R62 ;  /* 0x0000003e003e7308 */ /* 0x000fe20000000800 */
[--C-:B------:R-:W-:Y:S02]  /*41a0*/  FFMA.FTZ R44, R44, c[0x0][0x23c], -R29.reuse ;  /* 0x00008f002c2c7a23 */ /* 0x100fe4000001081d */
[--C-:B------:R-:W-:Y:S02]  /*41b0*/  FFMA.FTZ R50, R50, c[0x0][0x23c], -R29.reuse ;  /* 0x00008f0032327a23 */ /* 0x100fe4000001081d */
[----:B------:R-:W-:Y:S01]  /*41c0*/  FFMA.FTZ R48, R48, c[0x0][0x23c], -R29 ;  /* 0x00008f0030307a23 */ /* 0x000fe2000001081d */
[----:B------:R-:W-:Y:S01]  /*41d0*/  HMMA.16816.F32 R76, R68, R78, RZ ;  /* 0x0000004e444c723c */ /* 0x000fe200000018ff */
[--C-:B------:R-:W-:Y:S01]  /*41e0*/  FFMA.FTZ R96, R114, c[0x0][0x23c], -R43.reuse ;  /* 0x00008f0072607a23 */ /* 0x100fe2000001082b */
[----:B------:R-:W3:Y:S01]  /*41f0*/  MUFU.EX2 R56, R56 ;  /* 0x0000003800387308 */ /* 0x000ee20000000800 */
[----:B------:R-:W-:-:S02]  /*4200*/  FFMA.FTZ R60, R102, c[0x0][0x23c], -R43 ;  /* 0x00008f00663c7a23 */ /* 0x000fc4000001082b */
[--C-:B------:R-:W-:Y:S02]  /*4210*/  FFMA.FTZ R40, R40, c[0x0][0x23c], -R29.reuse ;  /* 0x00008f0028287a23 */ /* 0x100fe4000001081d */
[--C-:B------:R-:W-:Y:S01]  /*4220*/  FFMA.FTZ R36, R36, c[0x0][0x23c], -R29.reuse ;  /* 0x00008f0024247a23 */ /* 0x100fe2000001081d */
[----:B-1----:R-:W-:Y:S01]  /*4230*/  HMMA.16816.F32 R72, R68, R4, RZ ;  /* 0x000000044448723c */ /* 0x002fe200000018ff */
[--C-:B------:R-:W-:Y:S01]  /*4240*/  FFMA.FTZ R32, R32, c[0x0][0x23c], -R29.reuse ;  /* 0x00008f0020207a23 */ /* 0x100fe2000001081d */
[----:B------:R-:W1:Y:S01]  /*4250*/  MUFU.EX2 R55, R55 ;  /* 0x0000003700377308 */ /* 0x000e620000000800 */
[----:B------:R-:W-:-:S04]  /*4260*/  FFMA.FTZ R158, R28, c[0x0][0x23c], -R29 ;  /* 0x00008f001c9e7a23 */ /* 0x000fc8000001081d */
[----:B------:R-:W-:Y:S01]  /*4270*/  F2FP.PACK_AB R4, R53, R63 ;  /* 0x0000003f3504723e */ /* 0x000fe200000000ff */
[----:B------:R-:W-:Y:S01]  /*4280*/  HMMA.16816.F32 R68, R68, R6, RZ ;  /* 0x000000064444723c */ /* 0x000fe200000018ff */
[----:B--2---:R-:W-:Y:S01]  /*4290*/  F2FP.PACK_AB R5, R57, R67 ;  /* 0x000000433905723e */ /* 0x004fe200000000ff */
[----:B------:R-:W2:Y:S01]  /*42a0*/  MUFU.EX2 R49, R49 ;  /* 0x0000003100317308 */ /* 0x000ea20000000800 */
[----:B------:R-:W-:Y:S02]  /*42b0*/  FADD.FTZ R63, R63, R109 ;  /* 0x0000006d3f3f7221 */ /* 0x000fe40000010000 */
[----:B------:R-:W-:Y:S02]  /*42c0*/  FADD.FTZ R67, R67, R107 ;  /* 0x0000006b43437221 */ /* 0x000fe40000010000 */
[----:B------:R-:W-:Y:S01]  /*42d0*/  F2FP.PACK_AB R6, R47, R52 ;  /* 0x000000342f06723e */ /* 0x000fe200000000ff */
[----:B------:R-:W-:Y:S01]  /*42e0*/  FADD.FTZ R63, R53, R63 ;  /* 0x0000003f353f7221 */ /* 0x000fe20000010000 */
[----:B---3--:R-:W-:Y:S01]  /*42f0*/  F2FP.PACK_AB R7, R56, R62 ;  /* 0x0000003e3807723e */ /* 0x008fe200000000ff */
[----:B------:R-:W-:Y:S01]  /*4300*/  MUFU.EX2 R61, R61 ;  /* 0x0000003d003d7308 */ /* 0x000fe20000000800 */
[----:B------:R-:W-:-:S02]  /*4310*/  FADD.FTZ R67, R57, R67 ;  /* 0x0000004339437221 */ /* 0x000fc40000010000 */
[----:B------:R-:W-:Y:S02]  /*4320*/  FADD.FTZ R52, R52, R63 ;  /* 0x0000003f34347221 */ /* 0x000fe40000010000 */
[----:B------:R-:W-:Y:S01]  /*4330*/  FADD.FTZ R62, R62, R67 ;  /* 0x000000433e3e7221 */ /* 0x000fe20000010000 */
[----:B------:R-:W-:Y:S01]  /*4340*/  HMMA.16816.F32 R80, R4, R12, R80 ;  /* 0x0000000c0450723c */ /* 0x000fe20000001850 */
[----:B------:R-:W-:Y:S01]  /*4350*/  FADD.FTZ R52, R47, R52 ;  /* 0x000000342f347221 */ /* 0x000fe20000010000 */
[----:B------:R-:W3:Y:S01]  /*4360*/  MUFU.EX2 R66, R66 ;  /* 0x0000004200427308 */ /* 0x000ee20000000800 */
[----:B------:R-:W-:-:S04]  /*4370*/  FADD.FTZ R62, R56, R62 ;  /* 0x0000003e383e7221 */ /* 0x000fc80000010000 */
        /* <DEDUP_REMOVED lines=40> */
[C---:B------:R-:W-:Y:S01]  /*4600*/  F2FP.PACK_AB R7, R100.reuse, R101 ;  /* 0x000000656407723e */ /* 0x040fe200000000ff */
        /* <DEDUP_REMOVED lines=166> */
.L_x_4694:
[----:B------:R-:W-:-:S04]  /*5070*/  LEA R6, -R94, RZ, 0x7 ;  /* 0x000000ff5e067211 */ /* 0x000fc800078e39ff */
[----:B------:R-:W-:Y:S02]  /*5080*/  SHF.R.S32.HI R5, RZ, 0x1f, R6 ;  /* 0x0000001fff057819 */ /* 0x000fe40000011406 */
.L_x_4695:
[----:B------:R-:W-:Y:S01]  /*5090*/  LEA R143, P0, R6, R143, 0x1 ;  /* 0x0000008f068f7211 */ /* 0x000fe200078008ff */
[----:B------:R-:W-:Y:S02]  /*50a0*/  IMAD.SHL.U32 R4, R94, 0x40, RZ ;  /* 0x000000405e047824 */ /* 0x000fe400078e00ff */
[----:B------:R-:W-:Y:S01]  /*50b0*/  IMAD.MOV.U32 R3, RZ, RZ, 0x6 ;  /* 0x00000006ff037424 */ /* 0x000fe200078e00ff */
[----:B------:R-:W-:Y:S01]  /*50c0*/  LEA.HI.X R142, R6, R142, R5, 0x1, P0 ;  /* 0x0000008e068e7211 */ /* 0x000fe200000f0c05 */
[----:B------:R-:W-:Y:S01]  /*50d0*/  IMAD.MOV.U32 R10, RZ, RZ, R143 ;  /* 0x000000ffff0a7224 */ /* 0x000fe200078e008f */
[----:B------:R-:W-:Y:S01]  /*50e0*/  IADD3 R6, P0, R4, R143, RZ ;  /* 0x0000008f04067210 */ /* 0x000fe20007f1e0ff */
[----:B------:R-:W-:Y:S01]  /*50f0*/  IMAD.SHL.U32 R101, R144, 0x80, RZ ;  /* 0x0000008090657824 */ /* 0x000fe200078e00ff */
        /* <DEDUP_REMOVED lines=9> */
[----:B------:R1:W-:Y:S01]  /*5190*/  LDGSTS.E.BYPASS.LTC128B.128 [R145+0x3000], [R10.64] ;  /* 0x030000000a917fae */ /* 0x0003e2000b901d4c */
[----:B------:R-:W-:Y:S01]  /*51a0*/  ISETP.GE.AND P3, PT, R107, R91, PT ;  /* 0x0000005b6b00720c */ /* 0x000fe20003f66270 */
[--C-:B------:R-:W-:Y:S02]  /*51b0*/  IMAD.X R9, R7, 0x1, R94.reuse, P1 ;  /* 0x0000000107097824 */ /* 0x100fe400008e065e */
[----:B------:R2:W-:Y:S02]  /*51c0*/  LDGSTS.E.BYPASS.LTC128B.128 [R145+0x3800], [R6.64] ;  /* 0x0380000006917fae */ /* 0x0005e4000b901d4c */
[----:B------:R-:W-:Y:S01]  /*51d0*/  IMAD.X R5, R9, 0x1, R94, P0 ;  /* 0x0000000109057824 */ /* 0x000fe200000e065e */
[----:B------:R-:W-:Y:S01]  /*51e0*/  ISETP.GE.AND P0, PT, R107, R92, PT ;  /* 0x0000005c6b00720c */ /* 0x000fe20003f06270 */
[----:B------:R1:W-:Y:S04]  /*51f0*/  LDGSTS.E.BYPASS.LTC128B.128 [R145+0x4000], [R8.64] ;  /* 0x0400000008917fae */ /* 0x0003e8000b901d4c */
[----:B------:R2:W-:Y:S04]  /*5200*/  LDGSTS.E.BYPASS.LTC128B.128 [R145+0x4800], [R4.64] ;  /* 0x0480000004917fae */ /* 0x0005e8000b901d4c */
[----:B------:R-:W-:Y:S04]  /*5210*/  LDSM.16.M88.4 R56, [R138] ;  /* 0x000000008a38783b */ /* 0x000fe80000000200 */
[----:B------:R-:W3:Y:S04]  /*5220*/  LDSM.16.M88.4 R20, [R136+0x1000] ;  /* 0x001000008814783b */ /* 0x000ee80000000200 */
[----:B------:R-:W4:Y:S04]  /*5230*/  LDSM.16.M88.4 R12, [R136+0x1400] ;  /* 0x00140000880c783b */ /* 0x000f280000000200 */
[----:B------:R-:W-:Y:S04]  /*5240*/  LDSM.16.M88.4 R48, [R137] ;  /* 0x000000008930783b */ /* 0x000fe80000000200 */
[----:B------:R-:W-:Y:S04]  /*5250*/  LDSM.16.M88.4 R32, [R136+0x1c00] ;  /* 0x001c00008820783b */ /* 0x000fe80000000200 */
[----:B-1----:R-:W1:Y:S04]  /*5260*/  LDSM.16.M88.4 R8, [R135] ;  /* 0x000000008708783b */ /* 0x002e680000000200 */
[----:B--2---:R-:W2:Y:S04]  /*5270*/  LDSM.16.M88.4 R4, [R136+0x1800] ;  /* 0x001800008804783b */ /* 0x004ea80000000200 */
[----:B------:R-:W5:Y:S04]  /*5280*/  LDSM.16.M88.4 R52, [R132] ;  /* 0x000000008434783b */ /* 0x000f680000000200 */
[----:B------:R-:W1:Y:S04]  /*5290*/  LDSM.16.M88.4 R28, [R131] ;  /* 0x00000000831c783b */ /* 0x000e680000000200 */
[----:B------:R-:W1:Y:S04]  /*52a0*/  LDSM.16.M88.4 R60, [R136+0x2000] ;  /* 0x00200000883c783b */ /* 0x000e680000000200 */
[----:B------:R-:W2:Y:S01]  /*52b0*/  LDSM.16.M88.4 R44, [R130] ;  /* 0x00000000822c783b */ /* 0x000ea20000000200 */
[C---:B---3--:R-:W-:Y:S03]  /*52c0*/  HMMA.16816.F32 R24, R56.reuse, R20, RZ ;  /* 0x000000143818723c */ /* 0x048fe600000018ff */
[----:B------:R-:W3:Y:S04]  /*52d0*/  LDSM.16.M88.4 R40, [R129] ;  /* 0x000000008128783b */ /* 0x000ee80000000200 */
[----:B------:R-:W-:Y:S01]  /*52e0*/  LDSM.16.M88.4 R64, [R136+0x2800] ;  /* 0x002800008840783b */ /* 0x000fe20000000200 */
[C---:B------:R-:W-:Y:S03]  /*52f0*/  HMMA.16816.F32 R20, R56.reuse, R22, RZ ;  /* 0x000000163814723c */ /* 0x040fe600000018ff */
[----:B------:R-:W0:Y:S05]  /*5300*/  LDGDEPBAR ;  /* 0x00000000000079af */ /* 0x000e2a0000000000 */
[C---:B----4-:R-:W-:Y:S08]  /*5310*/  HMMA.16816.F32 R16, R56.reuse, R12, RZ ;  /* 0x0000000c3810723c */ /* 0x050ff000000018ff */
[----:B------:R-:W-:Y:S08]  /*5320*/  HMMA.16816.F32 R12, R56, R14, RZ ;  /* 0x0000000e380c723c */ /* 0x000ff000000018ff */
[C---:B-1----:R-:W-:Y:S08]  /*5330*/  HMMA.16816.F32 R24, R48.reuse, R8, R24 ;  /* 0x000000083018723c */ /* 0x042ff00000001818 */
[----:B------:R-:W-:Y:S08]  /*5340*/  HMMA.16816.F32 R20, R48, R10, R20 ;  /* 0x0000000a3014723c */ /* 0x000ff00000001814 */
[C---:B--2---:R-:W-:Y:S08]  /*5350*/  HMMA.16816.F32 R8, R56.reuse, R4, RZ ;  /* 0x000000043808723c */ /* 0x044ff000000018ff */
[----:B------:R-:W-:Y:S01]  /*5360*/  HMMA.16816.F32 R4, R56, R6, RZ ;  /* 0x000000063804723c */ /* 0x000fe200000018ff */
[----:B------:R-:W-:-:S02]  /*5370*/  FSEL R106, R24, -INF , !P0 ;  /* 0xff800000186a7808 */ /* 0x000fc40004000000 */
[----:B------:R-:W-:Y:S02]  /*5380*/  IADD3 R24, R107, 0x11, RZ ;  /* 0x000000116b187810 */ /* 0x000fe40007ffe0ff */
[----:B------:R-:W-:-:S03]  /*5390*/  FSEL R100, R26, -INF , !P3 ;  /* 0xff8000001a647808 */ /* 0x000fc60005800000 */
[----:B------:R-:W-:Y:S08]  /*53a0*/  HMMA.16816.F32 R36, R56, R32, RZ ;  /* 0x000000203824723c */ /* 0x000ff000000018ff */
[C---:B-----5:R-:W-:Y:S08]  /*53b0*/  HMMA.16816.F32 R16, R48.reuse, R52, R16 ;  /* 0x000000343010723c */ /* 0x060ff00000001810 */
[C---:B------:R-:W-:Y:S01]  /*53c0*/  HMMA.16816.F32 R12, R48.reuse, R54, R12 ;  /* 0x00000036300c723c */ /* 0x040fe2000000180c */
[----:B------:R-:W1:Y:S07]  /*53d0*/  LDSM.16.M88.4 R52, [R136+0x2400] ;  /* 0x002400008834783b */ /* 0x000e6e0000000200 */
[C---:B------:R-:W-:Y:S08]  /*53e0*/  HMMA.16816.F32 R8, R48.reuse, R28, R8 ;  /* 0x0000001c3008723c */ /* 0x040ff00000001808 */
[----:B------:R-:W-:Y:S08]  /*53f0*/  HMMA.16816.F32 R4, R48, R30, R4 ;  /* 0x0000001e3004723c */ /* 0x000ff00000001804 */
[C---:B------:R-:W-:Y:S08]  /*5400*/  HMMA.16816.F32 R28, R56.reuse, R60, RZ ;  /* 0x0000003c381c723c */ /* 0x040ff000000018ff */
[----:B------:R-:W-:Y:S08]  /*5410*/  HMMA.16816.F32 R32, R56, R34, RZ ;  /* 0x000000223820723c */ /* 0x000ff000000018ff */
[C---:B------:R-:W-:Y:S07]  /*5420*/  HMMA.16816.F32 R36, R48.reuse, R44, R36 ;  /* 0x0000002c3024723c */ /* 0x040fee0000001824 */
[----:B------:R-:W-:Y:S01]  /*5430*/  IADD3 R45, R107, 0x1, RZ ;  /* 0x000000016b2d7810 */ /* 0x000fe20007ffe0ff */
[----:B---3--:R-:W-:Y:S01]  /*5440*/  HMMA.16816.F32 R28, R48, R40, R28 ;  /* 0x00000028301c723c */ /* 0x008fe2000000181c */
[----:B------:R-:W-:-:S02]  /*5450*/  LOP3.LUT R44, R101, 0x8, R90, 0xfe, !PT ;  /* 0x00000008652c7812 */ /* 0x000fc400078efe5a */
[CC--:B------:R-:W-:Y:S02]  /*5460*/  ISETP.GE.AND P5, PT, R45.reuse, R92.reuse, PT ;  /* 0x0000005c2d00720c */ /* 0x0c0fe40003fa6270 */
[-C--:B------:R-:W-:Y:S02]  /*5470*/  ISETP.GE.AND P1, PT, R45, R91.reuse, PT ;  /* 0x0000005b2d00720c */ /* 0x080fe40003f26270 */
[C---:B------:R-:W-:Y:S01]  /*5480*/  ISETP.GE.AND P4, PT, R44.reuse, R92, PT ;  /* 0x0000005c2c00720c */ /* 0x040fe20003f86270 */
[----:B------:R-:W-:Y:S01]  /*5490*/  HMMA.16816.F32 R60, R56, R62, RZ ;  /* 0x0000003e383c723c */ /* 0x000fe200000018ff */
[----:B------:R-:W-:Y:S02]  /*54a0*/  ISETP.GE.AND P2, PT, R44, R91, PT ;  /* 0x0000005b2c00720c */ /* 0x000fe40003f46270 */
[----:B------:R-:W-:Y:S02]  /*54b0*/  FSEL R108, R25, -INF , !P5 ;  /* 0xff800000196c7808 */ /* 0x000fe40006800000 */
[----:B------:R-:W-:-:S02]  /*54c0*/  FSEL R105, R27, -INF , !P1 ;  /* 0xff8000001b697808 */ /* 0x000fc40004800000 */
[----:B------:R-:W-:Y:S01]  /*54d0*/  IADD3 R44, R107, 0x9, RZ ;  /* 0x000000096b2c7810 */ /* 0x000fe20007ffe0ff */
[----:B------:R-:W-:Y:S01]  /*54e0*/  HMMA.16816.F32 R32, R48, R46, R32 ;  /* 0x0000002e3020723c */ /* 0x000fe20000001820 */
[CC--:B------:R-:W-:Y:S02]  /*54f0*/  ISETP.GE.AND P5, PT, R24.reuse, R92.reuse, PT ;  /* 0x0000005c1800720c */ /* 0x0c0fe40003fa6270 */
[----:B------:R-:W-:Y:S02]  /*5500*/  ISETP.GE.AND P1, PT, R24, R91, PT ;  /* 0x0000005b1800720c */ /* 0x000fe40003f26270 */
[----:B------:R-:W2:Y:S01]  /*5510*/  LDSM.16.M88.4 R24, [R128] ;  /* 0x000000008018783b */ /* 0x000ea20000000200 */
[----:B------:R-:W-:Y:S02]  /*5520*/  ISETP.GE.AND P0, PT, R44, R92, PT ;  /* 0x0000005c2c00720c */ /* 0x000fe40003f06270 */
[----:B------:R-:W-:Y:S02]  /*5530*/  FSEL R110, R17, -INF , !P5 ;  /* 0xff800000116e7808 */ /* 0x000fe40006800000 */
[----:B------:R-:W-:-:S02]  /*5540*/  FSEL R41, R21, -INF , !P0 ;  /* 0xff80000015297808 */ /* 0x000fc40004000000 */
[----:B------:R-:W-:Y:S02]  /*5550*/  IADD3 R21, R107, 0x19, RZ ;  /* 0x000000196b157810 */ /* 0x000fe40007ffe0ff */
[----:B------:R-:W-:Y:S02]  /*5560*/  FSEL R117, R19, -INF , !P1 ;  /* 0xff80000013757808 */ /* 0x000fe40004800000 */
[C---:B------:R-:W-:Y:S01]  /*5570*/  ISETP.GE.AND P5, PT, R21.reuse, R92, PT ;  /* 0x0000005c1500720c */ /* 0x040fe20003fa6270 */
[----:B------:R-:W-:Y:S01]  /*5580*/  HMMA.16816.F32 R60, R48, R42, R60 ;  /* 0x0000002a303c723c */ /* 0x000fe2000000183c */
[-C--:B------:R-:W-:Y:S02]  /*5590*/  ISETP.GE.AND P1, PT, R21, R91.reuse, PT ;  /* 0x0000005b1500720c */ /* 0x080fe40003f26270 */
[----:B------:R-:W-:Y:S02]  /*55a0*/  IADD3 R19, R107, 0x21, RZ ;  /* 0x000000216b137810 */ /* 0x000fe40007ffe0ff */
[----:B------:R-:W-:-:S02]  /*55b0*/  ISETP.GE.AND P3, PT, R44, R91, PT ;  /* 0x0000005b2c00720c */ /* 0x000fc40003f66270 */
[----:B------:R-:W-:Y:S01]  /*55c0*/  FSEL R120, R13, -INF , !P5 ;  /* 0xff8000000d787808 */ /* 0x000fe20006800000 */
[C---:B-1----:R-:W-:Y:S01]  /*55d0*/  HMMA.16816.F32 R44, R56.reuse, R52, RZ ;  /* 0x00000034382c723c */ /* 0x042fe200000018ff */
[----:B------:R-:W-:Y:S02]  /*55e0*/  FSEL R104, R15, -INF , !P1 ;  /* 0xff8000000f687808 */ /* 0x000fe40004800000 */
[C---:B------:R-:W-:Y:S02]  /*55f0*/  ISETP.GE.AND P5, PT, R19.reuse, R92, PT ;  /* 0x0000005c1300720c */ /* 0x040fe40003fa6270 */
[----:B------:R-:W-:Y:S02]  /*5600*/  ISETP.GE.AND P1, PT, R19, R91, PT ;  /* 0x0000005b1300720c */ /* 0x000fe40003f26270 */
[----:B------:R-:W-:Y:S01]  /*5610*/  IADD3 R17, R107, 0x29, RZ ;  /* 0x000000296b117810 */ /* 0x000fe20007ffe0ff */
[----:B------:R-:W-:Y:S01]  /*5620*/  HMMA.16816.F32 R52, R56, R54, RZ ;  /* 0x000000363834723c */ /* 0x000fe200000018ff */
[----:B------:R-:W-:-:S02]  /*5630*/  FSEL R112, R9, -INF , !P5 ;  /* 0xff80000009707808 */ /* 0x000fc40006800000 */
[----:B------:R-:W-:Y:S02]  /*5640*/  FSEL R98, R11, -INF , !P1 ;  /* 0xff8000000b627808 */ /* 0x000fe40004800000 */
[C---:B------:R-:W-:Y:S02]  /*5650*/  ISETP.GE.AND P5, PT, R17.reuse, R92, PT ;  /* 0x0000005c1100720c */ /* 0x040fe40003fa6270 */
[----:B------:R-:W-:Y:S02]  /*5660*/  ISETP.GE.AND P1, PT, R17, R91, PT ;  /* 0x0000005b1100720c */ /* 0x000fe40003f26270 */
[----:B------:R-:W-:Y:S02]  /*5670*/  IADD3 R13, R107, 0x31, RZ ;  /* 0x000000316b0d7810 */ /* 0x000fe40007ffe0ff */
[----:B------:R-:W-:Y:S02]  /*5680*/  FSEL R121, R5, -INF , !P5 ;  /* 0xff80000005797808 */ /* 0x000fe40006800000 */
[----:B------:R-:W-:-:S02]  /*5690*/  FSEL R96, R7, -INF , !P1 ;  /* 0xff80000007607808 */ /* 0x000fc40004800000 */
[----:B------:R-:W-:Y:S01]  /*56a0*/  LOP3.LUT R40, R101, 0x10, R90, 0xfe, !PT ;  /* 0x0000001065287812 */ /* 0x000fe200078efe5a */
[C---:B--2---:R-:W-:Y:S01]  /*56b0*/  HMMA.16816.F32 R44, R48.reuse, R24, R44 ;  /* 0x00000018302c723c */ /* 0x044fe2000000182c */
[CC--:B------:R-:W-:Y:S02]  /*56c0*/  ISETP.GE.AND P5, PT, R13.reuse, R92.reuse, PT ;  /* 0x0000005c0d00720c */ /* 0x0c0fe40003fa6270 */
[----:B------:R-:W-:Y:S02]  /*56d0*/  ISETP.GE.AND P1, PT, R13, R91, PT ;  /* 0x0000005b0d00720c */ /* 0x000fe40003f26270 */
[----:B------:R-:W-:Y:S02]  /*56e0*/  IADD3 R9, R107, 0x39, RZ ;  /* 0x000000396b097810 */ /* 0x000fe40007ffe0ff */
[----:B------:R-:W-:Y:S01]  /*56f0*/  ISETP.GE.AND P0, PT, R40, R92, PT ;  /* 0x0000005c2800720c */ /* 0x000fe20003f06270 */
[----:B------:R-:W-:Y:S01]  /*5700*/  HMMA.16816.F32 R52, R48, R26, R52 ;  /* 0x0000001a3034723c */ /* 0x000fe20000001834 */
[----:B------:R-:W-:-:S02]  /*5710*/  FSEL R42, R37, -INF , !P5 ;  /* 0xff800000252a7808 */ /* 0x000fc40006800000 */
[----:B------:R-:W-:Y:S02]  /*5720*/  FSEL R95, R39, -INF , !P1 ;  /* 0xff800000275f7808 */ /* 0x000fe40004800000 */
[C---:B------:R-:W-:Y:S02]  /*5730*/  ISETP.GE.AND P5, PT, R9.reuse, R92, PT ;  /* 0x0000005c0900720c */ /* 0x040fe40003fa6270 */
[----:B------:R-:W-:Y:S02]  /*5740*/  ISETP.GE.AND P1, PT, R9, R91, PT ;  /* 0x0000005b0900720c */ /* 0x000fe40003f26270 */
[----:B------:R-:W-:Y:S02]  /*5750*/  IADD3 R5, R107, 0x41, RZ ;  /* 0x000000416b057810 */ /* 0x000fe40007ffe0ff */
[----:B------:R-:W-:Y:S02]  /*5760*/  LOP3.LUT R7, R101, 0x18, R90, 0xfe, !PT ;  /* 0x0000001865077812 */ /* 0x000fe400078efe5a */
[----:B------:R-:W-:-:S02]  /*5770*/  FSEL R43, R16, -INF , !P0 ;  /* 0xff800000102b7808 */ /* 0x000fc40004000000 */
[----:B------:R-:W-:Y:S02]  /*5780*/  FSEL R37, R33, -INF , !P5 ;  /* 0xff80000021257808 */ /* 0x000fe40006800000 */
[----:B------:R-:W-:Y:S02]  /*5790*/  FSEL R93, R35, -INF , !P1 ;  /* 0xff800000235d7808 */ /* 0x000fe40004800000 */
[-C--:B------:R-:W-:Y:S02]  /*57a0*/  ISETP.GE.AND P0, PT, R5, R91.reuse, PT ;  /* 0x0000005b0500720c */ /* 0x080fe40003f06270 */
[C---:B------:R-:W-:Y:S02]  /*57b0*/  ISETP.GE.AND P5, PT, R7.reuse, R92, PT ;  /* 0x0000005c0700720c */ /* 0x040fe40003fa6270 */
[----:B------:R-:W-:Y:S02]  /*57c0*/  ISETP.GE.AND P1, PT, R7, R91, PT ;  /* 0x0000005b0700720c */ /* 0x000fe40003f26270 */
[----:B------:R-:W-:-:S02]  /*57d0*/  FSEL R102, R23, -INF , !P3 ;  /* 0xff80000017667808 */ /* 0x000fc40005800000 */
[----:B------:R-:W-:Y:S02]  /*57e0*/  FSEL R39, R20, -INF , !P4 ;  /* 0xff80000014277808 */ /* 0x000fe40006000000 */
[----:B------:R-:W-:Y:S02]  /*57f0*/  FSEL R35, R22, -INF , !P2 ;  /* 0xff80000016237808 */ /* 0x000fe40005000000 */
[----:B------:R-:W1:Y:S01]  /*5800*/  LDSM.16.M88.4 R20, [R87] ;  /* 0x000000005714783b */ /* 0x000e620000000200 */
[----:B------:R-:W-:Y:S02]  /*5810*/  FSEL R94, R31, -INF , !P0 ;  /* 0xff8000001f5e7808 */ /* 0x000fe40004000000 */
[----:B------:R-:W-:Y:S02]  /*5820*/  FSEL R31, R12, -INF , !P5 ;  /* 0xff8000000c1f7808 */ /* 0x000fe40006800000 */
[----:B------:R-:W-:Y:S02]  /*5830*/  FSEL R24, R14, -INF , !P1 ;  /* 0xff8000000e187808 */ /* 0x000fe40004800000 */
[----:B------:R-:W2:Y:S01]  /*5840*/  LDSM.16.M88.4 R12, [R136+0x2c00] ;  /* 0x002c0000880c783b */ /* 0x000ea20000000200 */
[----:B------:R-:W-:-:S02]  /*5850*/  ISETP.GE.AND P4, PT, R5, R92, PT ;  /* 0x0000005c0500720c */ /* 0x000fc40003f86270 */
[--C-:B------:R-:W-:Y:S02]  /*5860*/  LOP3.LUT R7, R101, 0x20, R90.reuse, 0xfe, !PT ;  /* 0x0000002065077812 */ /* 0x100fe400078efe5a */
[----:B------:R-:W-:Y:S02]  /*5870*/  FSEL R29, R29, -INF , !P4 ;  /* 0xff8000001d1d7808 */ /* 0x000fe40006000000 */
[-C--:B------:R-:W-:Y:S02]  /*5880*/  ISETP.GE.AND P3, PT, R40, R91.reuse, PT ;  /* 0x0000005b2800720c */ /* 0x080fe40003f66270 */
[C---:B------:R-:W-:Y:S02]  /*5890*/  ISETP.GE.AND P2, PT, R7.reuse, R92, PT ;  /* 0x0000005c0700720c */ /* 0x040fe40003f46270 */
[----:B------:R-:W-:Y:S02]  /*58a0*/  ISETP.GE.AND P4, PT, R7, R91, PT ;  /* 0x0000005b0700720c */ /* 0x000fe40003f86270 */
[----:B------:R-:W-:-:S02]  /*58b0*/  LOP3.LUT R7, R101, 0x28, R90, 0xfe, !PT ;  /* 0x0000002865077812 */ /* 0x000fc400078efe5a */
[----:B------:R-:W-:Y:S02]  /*58c0*/  IADD3 R5, R107, 0x49, RZ ;  /* 0x000000496b057810 */ /* 0x000fe40007ffe0ff */
[----:B------:R-:W-:Y:S02]  /*58d0*/  FSEL R25, R18, -INF , !P3 ;  /* 0xff80000012197808 */ /* 0x000fe40005800000 */
[CC--:B------:R-:W-:Y:S01]  /*58e0*/  ISETP.GE.AND P0, PT, R7.reuse, R92.reuse, PT ;  /* 0x0000005c0700720c */ /* 0x0c0fe20003f06270 */
[----:B------:R-:W-:Y:S01]  /*58f0*/  HMMA.16816.F32 R16, R56, R64, RZ ;  /* 0x000000403810723c */ /* 0x000fe200000018ff */
[----:B------:R-:W-:Y:S02]  /*5900*/  ISETP.GE.AND P3, PT, R7, R91, PT ;  /* 0x0000005b0700720c */ /* 0x000fe40003f66270 */
[----:B------:R-:W-:Y:S02]  /*5910*/  ISETP.GE.AND P5, PT, R5, R92, PT ;  /* 0x0000005c0500720c */ /* 0x000fe40003fa6270 */
[----:B------:R-:W-:-:S02]  /*5920*/  FSEL R122, R8, -INF , !P2 ;  /* 0xff800000087a7808 */ /* 0x000fc40005000000 */
[----:B------:R-:W-:Y:S01]  /*5930*/  LOP3.LUT R7, R101, 0x30, R90, 0xfe, !PT ;  /* 0x0000003065077812 */ /* 0x000fe200078efe5a */
[----:B------:R-:W-:Y:S01]  /*5940*/  HMMA.16816.F32 R64, R56, R66, RZ ;  /* 0x000000423840723c */ /* 0x000fe200000018ff */
[-C--:B------:R-:W-:Y:S02]  /*5950*/  ISETP.GE.AND P2, PT, R5, R91.reuse, PT ;  /* 0x0000005b0500720c */ /* 0x080fe40003f46270 */
[----:B------:R-:W-:Y:S02]  /*5960*/  IADD3 R5, R107, 0x51, RZ ;  /* 0x000000516b057810 */ /* 0x000fe40007ffe0ff */
[----:B------:R-:W-:Y:S02]  /*5970*/  FSEL R26, R61, -INF , !P5 ;  /* 0xff8000003d1a7808 */ /* 0x000fe40006800000 */
[C---:B------:R-:W-:Y:S02]  /*5980*/  ISETP.GE.AND P1, PT, R7.reuse, R92, PT ;  /* 0x0000005c0700720c */ /* 0x040fe40003f26270 */
[----:B------:R-:W-:-:S02]  /*5990*/  ISETP.GE.AND P5, PT, R7, R91, PT ;  /* 0x0000005b0700720c */ /* 0x000fc40003fa6270 */
[----:B------:R-:W-:Y:S02]  /*59a0*/  FSEL R33, R10, -INF , !P4 ;  /* 0xff8000000a217808 */ /* 0x000fe40006000000 */
[----:B------:R-:W-:Y:S02]  /*59b0*/  LOP3.LUT R7, R101, 0x40, R90, 0xfe, !PT ;  /* 0x0000004065077812 */ /* 0x000fe400078efe5a */
[----:B------:R-:W-:Y:S01]  /*59c0*/  ISETP.GE.AND P4, PT, R5, R92, PT ;  /* 0x0000005c0500720c */ /* 0x000fe20003f86270 */
[----:B-1----:R-:W-:Y:S01]  /*59d0*/  HMMA.16816.F32 R16, R48, R20, R16 ;  /* 0x000000143010723c */ /* 0x002fe20000001810 */
[----:B------:R-:W-:Y:S02]  /*59e0*/  FSEL R116, R6, -INF , !P3 ;  /* 0xff80000006747808 */ /* 0x000fe40005800000 */
[----:B------:R-:W-:Y:S02]  /*59f0*/  FSEL R27, R45, -INF , !P4 ;  /* 0xff8000002d1b7808 */ /* 0x000fe40006000000 */
[----:B------:R-:W-:-:S02]  /*5a00*/  FSEL R36, R36, -INF , !P1 ;  /* 0xff80000024247808 */ /* 0x000fc40004800000 */
[----:B------:R-:W-:Y:S01]  /*5a10*/  FSEL R123, R4, -INF , !P0 ;  /* 0xff800000047b7808 */ /* 0x000fe20004000000 */
[----:B------:R-:W-:Y:S01]  /*5a20*/  HMMA.16816.F32 R64, R48, R22, R64 ;  /* 0x000000163040723c */ /* 0x000fe20000001840 */
[C---:B------:R-:W-:Y:S02]  /*5a30*/  ISETP.GE.AND P3, PT, R7.reuse, R92, PT ;  /* 0x0000005c0700720c */ /* 0x040fe40003f66270 */
[-C--:B------:R-:W-:Y:S02]  /*5a40*/  ISETP.GE.AND P4, PT, R7, R91.reuse, PT ;  /* 0x0000005b0700720c */ /* 0x080fe40003f86270 */
[----:B------:R-:W-:Y:S02]  /*5a50*/  ISETP.GE.AND P1, PT, R5, R91, PT ;  /* 0x0000005b0500720c */ /* 0x000fe40003f26270 */
[----:B------:R-:W1:Y:S01]  /*5a60*/  LDSM.16.M88.4 R4, [R86] ;  /* 0x000000005604783b */ /* 0x000e620000000200 */
[----:B------:R-:W-:Y:S01]  /*5a70*/  LOP3.LUT R8, R101, 0x38, R90, 0xfe, !PT ;  /* 0x0000003865087812 */ /* 0x000fe200078efe5a */
[----:B------:R-:W-:-:S04]  /*5a80*/  DEPBAR.LE SB0, 0x0 ;  /* 0x000080000000791a */ /* 0x000fc80000000000 */
        /* <DEDUP_REMOVED lines=8> */
[CC--:B------:R-:W-:Y:S02]  /*5b10*/  ISETP.GE.AND P5, PT, R9.reuse, R92.reuse, PT ;  /* 0x0000005c0900720c */ /* 0x0c0fe40003fa6270 */
[----:B------:R-:W-:Y:S02]  /*5b20*/  ISETP.GE.AND P1, PT, R9, R91, PT ;  /* 0x0000005b0900720c */ /* 0x000fe40003f26270 */
[----:B------:R-:W-:Y:S02]  /*5b30*/  ISETP.GE.AND P2, PT, R8, R92, PT ;  /* 0x0000005c0800720c */ /* 0x000fe40003f46270 */
[----:B------:R-:W-:-:S02]  /*5b40*/  LOP3.LUT R9, R101, 0x50, R90, 0xfe, !PT ;  /* 0x0000005065097812 */ /* 0x000fc400078efe5a */
[----:B------:R-:W-:Y:S02]  /*5b50*/  FSEL R113, R34, -INF , !P0 ;  /* 0xff80000022717808 */ /* 0x000fe40004000000 */
[----:B------:R-:W-:Y:S02]  /*5b60*/  FSEL R20, R53, -INF , !P2 ;  /* 0xff80000035147808 */ /* 0x000fe40005000000 */
[----:B------:R-:W-:Y:S02]  /*5b70*/  FSEL R28, R28, -INF , !P3 ;  /* 0xff8000001c1c7808 */ /* 0x000fe40005800000 */
[C---:B------:R-:W-:Y:S01]  /*5b80*/  ISETP.GE.AND P0, PT, R9.reuse, R92, PT ;  /* 0x0000005c0900720c */ /* 0x040fe20003f06270 */
[----:B------:R-:W-:Y:S01]  /*5b90*/  BAR.SYNC.DEFER_BLOCKING 0x0 ;  /* 0x0000000000007b1d */ /* 0x000fe20000010000 */
[-C--:B------:R-:W-:Y:S02]  /*5ba0*/  ISETP.GE.AND P2, PT, R9, R91.reuse, PT ;  /* 0x0000005b0900720c */ /* 0x080fe40003f46270 */
[----:B------:R-:W-:-:S02]  /*5bb0*/  ISETP.GE.AND P3, PT, R8, R91, PT ;  /* 0x0000005b0800720c */ /* 0x000fc40003f66270 */
[C---:B--2---:R-:W-:Y:S01]  /*5bc0*/  HMMA.16816.F32 R8, R56.reuse, R12, RZ ;  /* 0x0000000c3808723c */ /* 0x044fe200000018ff */
[----:B------:R-:W-:Y:S02]  /*5bd0*/  FSEL R109, R30, -INF , !P4 ;  /* 0xff8000001e6d7808 */ /* 0x000fe40006000000 */
[----:B------:R-:W-:Y:S02]  /*5be0*/  IADD3 R30, R107, 0x61, RZ ;  /* 0x000000616b1e7810 */ /* 0x000fe40007ffe0ff */
[C-C-:B------:R-:W-:Y:S02]  /*5bf0*/  LOP3.LUT R21, R101.reuse, 0x58, R90.reuse, 0xfe, !PT ;  /* 0x0000005865157812 */ /* 0x140fe400078efe5a */
[----:B------:R-:W-:Y:S01]  /*5c00*/  FSEL R22, R60, -INF , !P5 ;  /* 0xff8000003c167808 */ /* 0x000fe20006800000 */
[----:B------:R-:W-:Y:S01]  /*5c10*/  HMMA.16816.F32 R12, R56, R14, RZ ;  /* 0x0000000e380c723c */ /* 0x000fe200000018ff */
[----:B------:R-:W-:Y:S02]  /*5c20*/  ISETP.GE.AND P5, PT, R30, R92, PT ;  /* 0x0000005c1e00720c */ /* 0x000fe40003fa6270 */
[----:B------:R-:W-:-:S02]  /*5c30*/  LOP3.LUT R23, R101, 0x60, R90, 0xfe, !PT ;  /* 0x0000006065177812 */ /* 0x000fc400078efe5a */
[----:B------:R-:W-:Y:S02]  /*5c40*/  FSEL R61, R55, -INF , !P3 ;  /* 0xff800000373d7808 */ /* 0x000fe40005800000 */
[CC--:B------:R-:W-:Y:S02]  /*5c50*/  ISETP.GE.AND P4, PT, R21.reuse, R92.reuse, PT ;  /* 0x0000005c1500720c */ /* 0x0c0fe40003f86270 */
[-C--:B------:R-:W-:Y:S02]  /*5c60*/  ISETP.GE.AND P3, PT, R21, R91.reuse, PT ;  /* 0x0000005b1500720c */ /* 0x080fe40003f66270 */
[----:B------:R-:W-:Y:S02]  /*5c70*/  FSEL R103, R62, -INF , !P1 ;  /* 0xff8000003e677808 */ /* 0x000fe40004800000 */
[----:B------:R-:W-:Y:S02]  /*5c80*/  FSEL R21, R17, -INF , !P5 ;  /* 0xff80000011157808 */ /* 0x000fe40006800000 */
[C---:B------:R-:W-:Y:S01]  /*5c90*/  ISETP.GE.AND P1, PT, R23.reuse, R92, PT ;  /* 0x0000005c1700720c */ /* 0x040fe20003f26270 */
[----:B-1----:R-:W-:Y:S01]  /*5ca0*/  HMMA.16816.F32 R8, R48, R4, R8 ;  /* 0x000000043008723c */ /* 0x002fe20000001808 */
[----:B------:R-:W-:-:S02]  /*5cb0*/  ISETP.GE.AND P5, PT, R23, R91, PT ;  /* 0x0000005b1700720c */ /* 0x000fc40003fa6270 */
[----:B------:R-:W-:Y:S02]  /*5cc0*/  FSEL R23, R44, -INF , !P0 ;  /* 0xff8000002c177808 */ /* 0x000fe40004000000 */
[----:B------:R-:W-:Y:S02]  /*5cd0*/  ISETP.GE.AND P0, PT, R30, R91, PT ;  /* 0x0000005b1e00720c */ /* 0x000fe40003f06270 */
[----:B------:R-:W-:Y:S01]  /*5ce0*/  IADD3 R30, R107, 0x69, RZ ;  /* 0x000000696b1e7810 */ /* 0x000fe20007ffe0ff */
[----:B------:R-:W-:Y:S01]  /*5cf0*/  HMMA.16816.F32 R12, R48, R6, R12 ;  /* 0x00000006300c723c */ /* 0x000fe2000000180c */
[----:B------:R-:W-:Y:S02]  /*5d00*/  FSEL R53, R19, -INF , !P0 ;  /* 0xff80000013357808 */ /* 0x000fe40004000000 */
[C-C-:B------:R-:W-:Y:S02]  /*5d10*/  LOP3.LUT R19, R101.reuse, 0x70, R90.reuse, 0xfe, !PT ;  /* 0x0000007065137812 */ /* 0x140fe400078efe5a */
[----:B------:R-:W-:-:S02]  /*5d20*/  LOP3.LUT R17, R101, 0x68, R90, 0xfe, !PT ;  /* 0x0000006865117812 */ /* 0x000fc400078efe5a */
[----:B------:R-:W-:Y:S02]  /*5d30*/  FSEL R97, R54, -INF , !P3 ;  /* 0xff80000036617808 */ /* 0x000fe40005800000 */
[-C--:B------:R-:W-:Y:S02]  /*5d40*/  ISETP.GE.AND P3, PT, R19, R91.reuse, PT ;  /* 0x0000005b1300720c */ /* 0x080fe40003f66270 */
[----:B------:R-:W-:Y:S02]  /*5d50*/  FSEL R16, R16, -INF , !P1 ;  /* 0xff80000010107808 */ /* 0x000fe40004800000 */
[----:B------:R-:W-:Y:S02]  /*5d60*/  FSEL R99, R46, -INF , !P2 ;  /* 0xff8000002e637808 */ /* 0x000fe40005000000 */
[----:B------:R-:W-:Y:S02]  /*5d70*/  ISETP.GE.AND P1, PT, R30, R91, PT ;  /* 0x0000005b1e00720c */ /* 0x000fe40003f26270 */
[----:B------:R-:W-:-:S02]  /*5d80*/  ISETP.GE.AND P2, PT, R17, R92, PT ;  /* 0x0000005c1100720c */ /* 0x000fc40003f46270 */
[----:B------:R-:W-:Y:S02]  /*5d90*/  ISETP.GE.AND P0, PT, R17, R91, PT ;  /* 0x0000005b1100720c */ /* 0x000fe40003f06270 */
[----:B------:R-:W-:Y:S02]  /*5da0*/  LOP3.LUT R4, R101, 0x78, R90, 0xfe, !PT ;  /* 0x0000007865047812 */ /* 0x000fe400078efe5a */
[----:B------:R-:W-:Y:S02]  /*5db0*/  FSEL R17, R52, -INF , !P4 ;  /* 0xff80000034117808 */ /* 0x000fe40006000000 */
[----:B------:R-:W-:Y:S02]  /*5dc0*/  ISETP.GE.AND P4, PT, R30, R92, PT ;  /* 0x0000005c1e00720c */ /* 0x000fe40003f86270 */
[----:B------:R-:W-:Y:S02]  /*5dd0*/  FSEL R54, R10, -INF , !P3 ;  /* 0xff8000000a367808 */ /* 0x000fe40005800000 */
[----:B------:R-:W-:-:S02]  /*5de0*/  FSEL R90, R18, -INF , !P5 ;  /* 0xff800000125a7808 */ /* 0x000fc40006800000 */
[----:B------:R-:W-:Y:S02]  /*5df0*/  FSEL R67, R67, -INF , !P1 ;  /* 0xff80000043437808 */ /* 0x000fe40004800000 */
[----:B------:R-:W-:Y:S02]  /*5e00*/  ISETP.GT.AND P3, PT, R144, R141, PT ;  /* 0x0000008d9000720c */ /* 0x000fe40003f64270 */
[C---:B------:R-:W-:Y:S02]  /*5e10*/  ISETP.GE.AND P5, PT, R4.reuse, R92, PT ;  /* 0x0000005c0400720c */ /* 0x040fe40003fa6270 */
        /* <DEDUP_REMOVED lines=10> */
[----:B------:R-:W-:Y:S02]  /*5ec0*/  FSEL R92, R9, -INF , !P0 ;  /* 0xff800000095c7808 */ /* 0x000fe40004000000 */
        /* <DEDUP_REMOVED lines=8> */
[----:B------:R-:W-:Y:S05]  /*5f50*/  @!P6 BRA `(.L_x_4697) ;  /* 0x000003900000e947 */ /* 0x000fea0003800000 */
[----:B------:R-:W1:Y:S01]  /*5f60*/  I2F.RP R10, R85 ;  /* 0x00000055000a7306 */ /* 0x000e620000209400 */
[----:B------:R-:W-:Y:S02]  /*5f70*/  IABS R7, R101 ;  /* 0x0000006500077213 */ /* 0x000fe40000000000 */
[C---:B------:R-:W-:Y:S02]  /*5f80*/  IADD3 R9, R101.reuse, -0x80, RZ ;  /* 0xffffff8065097810 */ /* 0x040fe40007ffe0ff */
[----:B------:R-:W-:-:S02]  /*5f90*/  LOP3.LUT R101, R101, c[0x0][0x2d0], RZ, 0x3c, !PT ;  /* 0x0000b40065657a12 */ /* 0x000fc400078e3cff */
        /* <DEDUP_REMOVED lines=53> */
.L_x_4697:
[----:B------:R-:W-:-:S04]  /*62f0*/  LEA R8, -R84, RZ, 0x7 ;  /* 0x000000ff54087211 */ /* 0x000fc800078e39ff */
[----:B------:R-:W-:Y:S02]  /*6300*/  SHF.R.S32.HI R5, RZ, 0x1f, R8 ;  /* 0x0000001fff057819 */ /* 0x000fe40000011408 */
.L_x_4698:
        /* <DEDUP_REMOVED lines=9> */
[--C-:B------:R-:W-:Y:S01]  /*63a0*/  IMAD.X R7, R152, 0x1, R3.reuse, P0 ;  /* 0x0000000198077824 */ /* 0x100fe200000e0603 */
[----:B------:R-:W-:Y:S01]  /*63b0*/  IADD3 R4, P0, R8, R4, RZ ;  /* 0x0000000408047210 */ /* 0x000fe20007f1e0ff */
[----:B------:R-:W-:Y:S02]  /*63c0*/  IMAD.MOV.U32 R11, RZ, RZ, R152 ;  /* 0x000000ffff0b7224 */ /* 0x000fe400078e0098 */
[----:B------:R-:W-:-:S03]  /*63d0*/  IMAD.X R9, R7, 0x1, R3, P1 ;  /* 0x0000000107097824 */ /* 0x000fc600008e0603 */
[----:B------:R-:W-:Y:S01]  /*63e0*/  @!PT LDS RZ, [RZ] ;  /* 0x00000000fffff984 */ /* 0x000fe20000000800 */
[----:B------:R-:W-:Y:S01]  /*63f0*/  @!PT LDS RZ, [RZ] ;  /* 0x00000000fffff984 */ /* 0x000fe20000000800 */
[----:B------:R-:W-:Y:S01]  /*6400*/  @!PT LDS RZ, [RZ] ;  /* 0x00000000fffff984 */ /* 0x000fe20000000800 */
[----:B------:R1:W-:Y:S01]  /*6410*/  LDGSTS.E.BYPASS.LTC128B.128 [R145+0x1000], [R10.64] ;  /* 0x010000000a917fae */ /* 0x0003e2000b901d4c */
[----:B------:R-:W-:-:S03]  /*6420*/  IMAD.X R5, R9, 0x1, R3, P0 ;  /* 0x0000000109057824 */ /* 0x000fc600000e0603 */
[----:B------:R1:W-:Y:S04]  /*6430*/  LDGSTS.E.BYPASS.LTC128B.128 [R145+0x1800], [R6.64] ;  /* 0x0180000006917fae */ /* 0x0003e8000b901d4c */
[----:B------:R1:W-:Y:S04]  /*6440*/  LDGSTS.E.BYPASS.LTC128B.128 [R145+0x2000], [R8.64] ;  /* 0x0200000008917fae */ /* 0x0003e8000b901d4c */
[----:B------:R1:W-:Y:S04]  /*6450*/  LDGSTS.E.BYPASS.LTC128B.128 [R145+0x2800], [R4.64] ;  /* 0x0280000004917fae */ /* 0x0003e8000b901d4c */
[----:B------:R-:W0:Y:S02]  /*6460*/  LDGDEPBAR ;  /* 0x00000000000079af */ /* 0x000e240000000000 */
.L_x_4696:
        /* <DEDUP_REMOVED lines=102> */
[-C--:B------:R-:W-:Y:S01]  /*6ad0*/  FMUL.FTZ R13, R81, R112.reuse ;  /* 0x00000070510d7220 */ /* 0x080fe20000410000 */
        /* <DEDUP_REMOVED lines=9> */
[-C--:B------:R-:W-:Y:S01]  /*6b70*/  FMUL.FTZ R69, R69, R112.reuse ;  /* 0x0000007045457220 */ /* 0x080fe20000410000 */
[----:B------:R-:W-:Y:S01]  /*6b80*/  FMNMX.FTZ R39, R54, R39, !PT ;  /* 0x0000002736277209 */ /* 0x000fe20007810000 */
[----:B------:R-:W-:Y:S01]  /*6b90*/  FFMA.FTZ R111, R159, R112, R111 ;  /* 0x000000709f6f7223 */ /* 0x000fe2000001006f */
[----:B------:R-:W2:Y:S01]  /*6ba0*/  MUFU.EX2 R84, R84 ;  /* 0x0000005400547308 */ /* 0x000ea20000000800 */
[----:B-1----:R-:W-:Y:S01]  /*6bb0*/  F2FP.PACK_AB R32, R88, R89 ;  /* 0x000000595820723e */ /* 0x002fe200000000ff */
[----:B------:R-:W-:Y:S01]  /*6bc0*/  FFMA.FTZ R159, R58, c[0x0][0x23c], -R62 ;  /* 0x00008f003a9f7a23 */ /* 0x000fe2000001083e */
[----:B------:R-:W-:Y:S01]  /*6bd0*/  FMNMX.FTZ R39, R46, R39, !PT ;  /* 0x000000272e277209 */ /* 0x000fe20007810000 */
[----:B------:R-:W-:-:S03]  /*6be0*/  FADD.FTZ R111, R108, R111 ;  /* 0x0000006f6c6f7221 */ /* 0x000fc60000010000 */
[----:B------:R-:W-:Y:S01]  /*6bf0*/  FMNMX.FTZ R39, R45, R39, !PT ;  /* 0x000000272d277209 */ /* 0x000fe20007810000 */
[----:B------:R-:W1:Y:S01]  /*6c00*/  MUFU.EX2 R65, R65 ;  /* 0x0000004100417308 */ /* 0x000e620000000800 */
[----:B------:R-:W-:Y:S02]  /*6c10*/  FADD.FTZ R107, R107, R111 ;  /* 0x0000006f6b6b7221 */ /* 0x000fe40000010000 */
[----:B------:R-:W-:Y:S02]  /*6c20*/  FMNMX.FTZ R39, R44, R39, !PT ;  /* 0x000000272c277209 */ /* 0x000fe40007810000 */
[----:B------:R-:W-:-:S03]  /*6c30*/  FADD.FTZ R107, R101, R107 ;  /* 0x0000006b656b7221 */ /* 0x000fc60000010000 */
[----:B------:R-:W3:Y:S01]  /*6c40*/  SHFL.BFLY PT, R3, R39, 0x2, 0x1f ;  /* 0x0c401f0027037f89 */ /* 0x000ee200000e0000 */
[----:B--2---:R-:W-:Y:S01]  /*6c50*/  F2FP.PACK_AB R34, R84, R85 ;  /* 0x000000555422723e */ /* 0x004fe200000000ff */
[----:B------:R-:W-:Y:S01]  /*6c60*/  MUFU.EX2 R64, R64 ;  /* 0x0000004000407308 */ /* 0x000fe20000000800 */
[----:B------:R-:W-:-:S04]  /*6c70*/  FADD.FTZ R107, R89, R107 ;  /* 0x0000006b596b7221 */ /* 0x000fc80000010000 */
[----:B------:R-:W-:-:S03]  /*6c80*/  FADD.FTZ R88, R88, R107 ;  /* 0x0000006b58587221 */ /* 0x000fc60000010000 */
[----:B------:R-:W-:Y:S01]  /*6c90*/  MUFU.EX2 R59, R59 ;  /* 0x0000003b003b7308 */ /* 0x000fe20000000800 */
[----:B------:R-:W-:-:S04]  /*6ca0*/  FADD.FTZ R88, R85, R88 ;  /* 0x0000005855587221 */ /* 0x000fc80000010000 */
[----:B------:R-:W-:-:S03]  /*6cb0*/  FADD.FTZ R84, R84, R88 ;  /* 0x0000005854547221 */ /* 0x000fc60000010000 */
[----:B------:R-:W-:Y:S01]  /*6cc0*/  MUFU.EX2 R57, R57 ;  /* 0x0000003900397308 */ /* 0x000fe20000000800 */
[----:B-1----:R-:W-:Y:S01]  /*6cd0*/  FADD.FTZ R84, R65, R84 ;  /* 0x0000005441547221 */ /* 0x002fe20000010000 */
[----:B---3--:R-:W-:-:S06]  /*6ce0*/  FMNMX.FTZ R39, R39, R3, !PT ;  /* 0x0000000327277209 */ /* 0x008fcc0007810000 */
[----:B------:R-:W-:Y:S01]  /*6cf0*/  MUFU.EX2 R56, R56 ;  /* 0x0000003800387308 */ /* 0x000fe20000000800 */
[----:B------:R-:W1:Y:S07]  /*6d00*/  SHFL.BFLY PT, R3, R39, 0x1, 0x1f ;  /* 0x0c201f0027037f89 */ /* 0x000e6e00000e0000 */
[----:B------:R-:W-:Y:S08]  /*6d10*/  MUFU.EX2 R55, R55 ;  /* 0x0000003700377308 */ /* 0x000ff00000000800 */
[----:B------:R-:W-:Y:S08]  /*6d20*/  MUFU.EX2 R52, R52 ;  /* 0x0000003400347308 */ /* 0x000ff00000000800 */
[----:B------:R-:W-:Y:S01]  /*6d30*/  MUFU.EX2 R51, R51 ;  /* 0x0000003300337308 */ /* 0x000fe20000000800 */
[----:B-1----:R-:W-:Y:S01]  /*6d40*/  FMNMX.FTZ R39, R39, R3, !PT ;  /* 0x0000000327277209 */ /* 0x002fe20007810000 */
[----:B------:R-:W-:-:S02]  /*6d50*/  FFMA.FTZ R3, R16, c[0x0][0x23c], -R62 ;  /* 0x00008f0010037a23 */ /* 0x000fc4000001083e */
[----:B------:R-:W1:Y:S01]  /*6d60*/  LDSM.16.MT88.4 R16, [R134+0x3000] ;  /* 0x003000008610783b */ /* 0x000e620000004200 */
        /* <DEDUP_REMOVED lines=11> */
[----:B------:R2:W3:Y:S01]  /*6e20*/  MUFU.EX2 R110, R4 ;  /* 0x00000004006e7308 */ /* 0x0004e20000000800 */
[----:B------:R-:W-:-:S02]  /*6e30*/  FFMA.FTZ R102, R102, c[0x0][0x23c], -R48 ;  /* 0x00008f0066667a23 */ /* 0x000fc40000010830 */
[----:B------:R-:W-:Y:S02]  /*6e40*/  FFMA.FTZ R0, R21, c[0x0][0x23c], -R62 ;  /* 0x00008f0015007a23 */ /* 0x000fe4000001083e */
[----:B------:R-:W-:Y:S01]  /*6e50*/  LDSM.16.MT88.4 R20, [R134+0x3400] ;  /* 0x003400008614783b */ /* 0x000fe20000004200 */
[--C-:B------:R-:W-:Y:S02]  /*6e60*/  FFMA.FTZ R24, R24, c[0x0][0x23c], -R48.reuse ;  /* 0x00008f0018187a23 */ /* 0x100fe40000010830 */
[----:B------:R-:W-:Y:S01]  /*6e70*/  MUFU.EX2 R106, R106 ;  /* 0x0000006a006a7308 */ /* 0x000fe20000000800 */
[--C-:B------:R-:W-:Y:S02]  /*6e80*/  FFMA.FTZ R2, R25, c[0x0][0x23c], -R48.reuse ;  /* 0x00008f0019027a23 */ /* 0x100fe40000010830 */
[--C-:B------:R-:W-:Y:S02]  /*6e90*/  FFMA.FTZ R80, R117, c[0x0][0x23c], -R48.reuse ;  /* 0x00008f0075507a23 */ /* 0x100fe40000010830 */
[----:B------:R-:W-:-:S02]  /*6ea0*/  FFMA.FTZ R72, R104, c[0x0][0x23c], -R48 ;  /* 0x00008f0068487a23 */ /* 0x000fc40000010830 */
[----:B------:R-:W-:Y:S01]  /*6eb0*/  FFMA.FTZ R33, R33, c[0x0][0x23c], -R48 ;  /* 0x00008f0021217a23 */ /* 0x000fe20000010830 */
[----:B--2---:R-:W2:Y:S01]  /*6ec0*/  LDSM.16.MT88.4 R4, [R133+0x3000] ;  /* 0x003000008504783b */ /* 0x004ea20000004200 */
[----:B------:R-:W4:Y:S01]  /*6ed0*/  MUFU.EX2 R105, R105 ;  /* 0x0000006900697308 */ /* 0x000f220000000800 */
[-C--:B---3--:R-:W-:Y:S02]  /*6ee0*/  FMUL.FTZ R14, R82, R110.reuse ;  /* 0x0000006e520e7220 */ /* 0x088fe40000410000 */
[-C--:B------:R-:W-:Y:S02]  /*6ef0*/  FMUL.FTZ R15, R83, R110.reuse ;  /* 0x0000006e530f7220 */ /* 0x080fe40000410000 */
[-C--:B------:R-:W-:Y:S02]  /*6f00*/  FMUL.FTZ R78, R78, R110.reuse ;  /* 0x0000006e4e4e7220 */ /* 0x080fe40000410000 */
[-C--:B------:R-:W-:Y:S01]  /*6f10*/  FMUL.FTZ R79, R79, R110.reuse ;  /* 0x0000006e4f4f7220 */ /* 0x080fe20000410000 */
[----:B------:R-:W-:Y:S01]  /*6f20*/  MUFU.EX2 R100, R100 ;  /* 0x0000006400647308 */ /* 0x000fe20000000800 */
[----:B------:R-:W-:-:S02]  /*6f30*/  FMUL.FTZ R30, R74, R110 ;  /* 0x0000006e4a1e7220 */ /* 0x000fc40000410000 */
[-C--:B------:R-:W-:Y:S02]  /*6f40*/  FMUL.FTZ R31, R75, R110.reuse ;  /* 0x0000006e4b1f7220 */ /* 0x080fe40000410000 */
[-C--:B------:R-:W-:Y:S02]  /*6f50*/  FMUL.FTZ R70, R70, R110.reuse ;  /* 0x0000006e46467220 */ /* 0x080fe40000410000 */
[----:B------:R-:W-:Y:S01]  /*6f60*/  FMUL.FTZ R71, R71, R110 ;  /* 0x0000006e47477220 */ /* 0x000fe20000410000 */
[----:B------:R-:W3:Y:S01]  /*6f70*/  MUFU.EX2 R102, R102 ;  /* 0x0000006600667308 */ /* 0x000ee20000000800 */
[----:B----4-:R-:W-:Y:S01]  /*6f80*/  F2FP.PACK_AB R9, R105, R106 ;  /* 0x0000006a6909723e */ /* 0x010fe200000000ff */
[--C-:B------:R-:W-:Y:S02]  /*6f90*/  FFMA.FTZ R74, R115, c[0x0][0x23c], -R48.reuse ;  /* 0x00008f00734a7a23 */ /* 0x100fe40000010830 */
[--C-:B------:R-:W-:Y:S02]  /*6fa0*/  FFMA.FTZ R73, R95, c[0x0][0x23c], -R48.reuse ;  /* 0x00008f005f497a23 */ /* 0x100fe40000010830 */
[----:B------:R-:W-:-:S02]  /*6fb0*/  FFMA.FTZ R75, R113, c[0x0][0x23c], -R48 ;  /* 0x00008f00714b7a23 */ /* 0x000fc40000010830 */
[----:B------:R-:W4:Y:S01]  /*6fc0*/  MUFU.EX2 R2, R2 ;  /* 0x0000000200027308 */ /* 0x000f220000000800 */
[--C-:B------:R-:W-:Y:S02]  /*6fd0*/  FFMA.FTZ R81, R93, c[0x0][0x23c], -R48.reuse ;  /* 0x00008f005d517a23 */ /* 0x100fe40000010830 */
[--C-:B------:R-:W-:Y:S02]  /*6fe0*/  FFMA.FTZ R82, R94, c[0x0][0x23c], -R48.reuse ;  /* 0x00008f005e527a23 */ /* 0x100fe40000010830 */
[--C-:B------:R-:W-:Y:S02]  /*6ff0*/  FFMA.FTZ R95, R109, c[0x0][0x23c], -R48.reuse ;  /* 0x00008f006d5f7a23 */ /* 0x100fe40000010830 */
[--C-:B------:R-:W-:Y:S01]  /*7000*/  FFMA.FTZ R83, R103, c[0x0][0x23c], -R48.reuse ;  /* 0x00008f0067537a23 */ /* 0x100fe20000010830 */
[----:B---3--:R-:W-:Y:S01]  /*7010*/  F2FP.PACK_AB R11, R102, R100 ;  /* 0x00000064660b723e */ /* 0x008fe200000000ff */
[----:B------:R-:W3:Y:S01]  /*7020*/  MUFU.EX2 R80, R80 ;  /* 0x0000005000507308 */ /* 0x000ee20000000800 */
[----:B------:R-:W-:-:S02]  /*7030*/  FFMA.FTZ R94, R63, c[0x0][0x23c], -R48 ;  /* 0x00008f003f5e7a23 */ /* 0x000fc40000010830 */
[----:B------:R-:W-:Y:S02]  /*7040*/  FFMA.FTZ R106, R158, R110, R106 ;  /* 0x0000006e9e6a7223 */ /* 0x000fe4000001006a */
[----:B------:R-:W-:Y:S01]  /*7050*/  FFMA.FTZ R47, R47, c[0x0][0x23c], -R48 ;  /* 0x00008f002f2f7a23 */ /* 0x000fe20000010830 */
[C---:B-1----:R-:W-:Y:S01]  /*7060*/  HMMA.16816.F32 R12, R8.reuse, R16, R12 ;  /* 0x00000010080c723c */ /* 0x042fe2000000180c */
[----:B------:R-:W-:Y:S01]  /*7070*/  FADD.FTZ R105, R105, R106 ;  /* 0x0000006a69697221 */ /* 0x000fe20000010000 */
[----:B------:R-:W-:Y:S01]  /*7080*/  MUFU.EX2 R72, R72 ;  /* 0x0000004800487308 */ /* 0x000fe20000000800 */
[--C-:B------:R-:W-:Y:S02]  /*7090*/  FFMA.FTZ R97, R97, c[0x0][0x23c], -R48.reuse ;  /* 0x00008f0061617a23 */ /* 0x100fe40000010830 */
[----:B------:R-:W-:Y:S02]  /*70a0*/  FADD.FTZ R105, R100, R105 ;  /* 0x0000006964697221 */ /* 0x000fe40000010000 */
[----:B------:R-:W-:Y:S01]  /*70b0*/  FFMA.FTZ R66, R66, c[0x0][0x23c], -R48 ;  /* 0x00008f0042427a23 */ /* 0x000fe20000010830 */
[----:B------:R-:W-:Y:S01]  /*70c0*/  HMMA.16816.F32 R16, R8, R18, R76 ;  /* 0x000000120810723c */ /* 0x000fe2000000184c */
[----:B------:R-:W-:Y:S01]  /*70d0*/  FADD.FTZ R102, R102, R105 ;  /* 0x0000006966667221 */ /* 0x000fe20000010000 */
[----:B------:R-:W1:Y:S01]  /*70e0*/  MUFU.EX2 R76, R24 ;  /* 0x00000018004c7308 */ /* 0x000e620000000800 */
[----:B------:R-:W-:-:S02]  /*70f0*/  FFMA.FTZ R93, R118, c[0x0][0x23c], -R62 ;  /* 0x00008f00765d7a23 */ /* 0x000fc4000001083e */
[----:B----4-:R-:W-:Y:S02]  /*7100*/  FADD.FTZ R102, R2, R102 ;  /* 0x0000006602667221 */ /* 0x010fe40000010000 */
[----:B------:R-:W-:Y:S01]  /*7110*/  FFMA.FTZ R90, R90, c[0x0][0x23c], -R48 ;  /* 0x00008f005a5a7a23 */ /* 0x000fe20000010830 */
[C---:B--2---:R-:W-:Y:S01]  /*7120*/  HMMA.16816.F32 R28, R8.reuse, R4, R28 ;  /* 0x00000004081c723c */ /* 0x044fe2000000181c */
[----:B---3--:R-:W-:Y:S01]  /*7130*/  FADD.FTZ R102, R80, R102 ;  /* 0x0000006650667221 */ /* 0x008fe20000010000 */
[----:B------:R-:W-:Y:S01]  /*7140*/  MUFU.EX2 R74, R74 ;  /* 0x0000004a004a7308 */ /* 0x000fe20000000800 */
[----:B------:R-:W-:Y:S02]  /*7150*/  FFMA.FTZ R53, R53, c[0x0][0x23c], -R48 ;  /* 0x00008f0035357a23 */ /* 0x000fe40000010830 */
[----:B------:R-:W-:Y:S02]  /*7160*/  FFMA.FTZ R63, R114, c[0x0][0x23c], -R62 ;  /* 0x00008f00723f7a23 */ /* 0x000fe4000001083e */
[----:B------:R-:W-:Y:S01]  /*7170*/  FFMA.FTZ R158, R44, c[0x0][0x23c], -R48 ;  /* 0x00008f002c9e7a23 */ /* 0x000fe20000010830 */
[----:B------:R-:W-:Y:S01]  /*7180*/  HMMA.16816.F32 R8, R8, R6, R68 ;  /* 0x000000060808723c */ /* 0x000fe20000001844 */
[----:B------:R-:W-:Y:S01]  /*7190*/  LDSM.16.MT88.4 R4, [R134+0x3800] ;  /* 0x003800008604783b */ /* 0x000fe20000004200 */
[----:B------:R2:W-:Y:S01]  /*71a0*/  MUFU.EX2 R70, R33 ;  /* 0x0000002100467308 */ /* 0x0005e20000000800 */
[----:B-1----:R-:W-:Y:S01]  /*71b0*/  F2FP.PACK_AB R35, R72, R76 ;  /* 0x0000004c4823723e */ /* 0x002fe200000000ff */
[----:B------:R-:W-:Y:S01]  /*71c0*/  FADD.FTZ R76, R76, R102 ;  /* 0x000000664c4c7221 */ /* 0x000fe20000010000 */
[----:B------:R-:W1:Y:S02]  /*71d0*/  LDSM.16.MT88.4 R24, [R133+0x3400] ;  /* 0x003400008518783b */ /* 0x000e640000004200 */
[----:B------:R-:W-:-:S02]  /*71e0*/  FFMA.FTZ R68, R98, c[0x0][0x23c], -R48 ;  /* 0x00008f0062447a23 */ /* 0x000fc40000010830 */
[--C-:B------:R-:W-:Y:S01]  /*71f0*/  FFMA.FTZ R69, R116, c[0x0][0x23c], -R48.reuse ;  /* 0x00008f0074457a23 */ /* 0x100fe20000010830 */
[----:B------:R-:W-:Y:S01]  /*7200*/  MUFU.EX2 R73, R73 ;  /* 0x0000004900497308 */ /* 0x000fe20000000800 */
[--C-:B------:R-:W-:Y:S02]  /*7210*/  FFMA.FTZ R71, R96, c[0x0][0x23c], -R48.reuse ;  /* 0x00008f0060477a23 */ /* 0x100fe40000010830 */
[--C-:B------:R-:W-:Y:S02]  /*7220*/  FFMA.FTZ R96, R99, c[0x0][0x23c], -R48.reuse ;  /* 0x00008f0063607a23 */ /* 0x100fe40000010830 */
[----:B------:R-:W-:Y:S02]  /*7230*/  FFMA.FTZ R98, R61, c[0x0][0x23c], -R48 ;  /* 0x00008f003d627a23 */ /* 0x000fe40000010830 */
[----:B------:R-:W-:Y:S01]  /*7240*/  FADD.FTZ R76, R72, R76 ;  /* 0x0000004c484c7221 */ /* 0x000fe20000010000 */
[----:B--2---:R-:W-:Y:S01]  /*7250*/  F2FP.PACK_AB R33, R80, R2 ;  /* 0x000000025021723e */ /* 0x004fe200000000ff */
[----:B------:R-:W2:Y:S01]  /*7260*/  MUFU.EX2 R68, R68 ;  /* 0x0000004400447308 */ /* 0x000ea20000000800 */
[----:B------:R-:W-:-:S05]  /*7270*/  FFMA.FTZ R61, R92, c[0x0][0x23c], -R62 ;  /* 0x00008f005c3d7a23 */ /* 0x000fca000001083e */
[C---:B------:R-:W-:Y:S02]  /*7280*/  HMMA.16816.F32 R12, R32.reuse, R20, R12 ;  /* 0x00000014200c723c */ /* 0x040fe4000000180c */
[----:B------:R-:W-:Y:S06]  /*7290*/  MUFU.EX2 R69, R69 ;  /* 0x0000004500457308 */ /* 0x000fec0000000800 */
[C---:B------:R-:W-:Y:S01]  /*72a0*/  HMMA.16816.F32 R16, R32.reuse, R22, R16 ;  /* 0x000000162010723c */ /* 0x040fe20000001810 */
[----:B------:R-:W3:Y:S01]  /*72b0*/  LDSM.16.MT88.4 R20, [R133+0x3800] ;  /* 0x003800008514783b */ /* 0x000ee20000004200 */
[----:B------:R-:W4:Y:S08]  /*72c0*/  MUFU.EX2 R71, R71 ;  /* 0x0000004700477308 */ /* 0x000f300000000800 */
[----:B------:R-:W-:Y:S01]  /*72d0*/  MUFU.EX2 R75, R75 ;  /* 0x0000004b004b7308 */ /* 0x000fe20000000800 */
[C---:B-1----:R-:W-:Y:S07]  /*72e0*/  HMMA.16816.F32 R28, R32.reuse, R24, R28 ;  /* 0x00000018201c723c */ /* 0x042fee000000181c */
[----:B------:R-:W1:Y:S01]  /*72f0*/  MUFU.EX2 R81, R81 ;  /* 0x0000005100517308 */ /* 0x000e620000000800 */
[----:B------:R-:W-:Y:S01]  /*7300*/  HMMA.16816.F32 R24, R32, R26, R8 ;  /* 0x0000001a2018723c */ /* 0x000fe20000001808 */
[----:B------:R-:W5:Y:S06]  /*7310*/  LDSM.16.MT88.4 R8, [R134+0x3c00] ;  /* 0x003c00008608783b */ /* 0x000f6c0000004200 */
[----:B------:R-:W-:Y:S01]  /*7320*/  MUFU.EX2 R43, R43 ;  /* 0x0000002b002b7308 */ /* 0x000fe20000000800 */
[C---:B------:R-:W-:Y:S01]  /*7330*/  F2FP.PACK_AB R32, R64.reuse, R65 ;  /* 0x000000414020723e */ /* 0x040fe200000000ff */
[----:B------:R-:W-:Y:S01]  /*7340*/  FADD.FTZ R64, R64, R84 ;  /* 0x0000005440407221 */ /* 0x000fe20000010000 */
[----:B--2---:R-:W-:Y:S01]  /*7350*/  F2FP.PACK_AB R33, R68, R70 ;  /* 0x000000464421723e */ /* 0x004fe200000000ff */
[----:B------:R-:W-:Y:S01]  /*7360*/  FADD.FTZ R70, R70, R76 ;  /* 0x0000004c46467221 */ /* 0x000fe20000010000 */
[----:B------:R-:W-:Y:S01]  /*7370*/  F2FP.PACK_AB R34, R57, R59 ;  /* 0x0000003b3922723e */ /* 0x000fe200000000ff */
[----:B------:R-:W-:Y:S01]  /*7380*/  FADD.FTZ R64, R59, R64 ;  /* 0x000000403b407221 */ /* 0x000fe20000010000 */
[----:B----4-:R-:W-:Y:S01]  /*7390*/  F2FP.PACK_AB R35, R71, R69 ;  /* 0x000000454723723e */ /* 0x010fe200000000ff */
[----:B------:R-:W-:Y:S01]  /*73a0*/  MUFU.EX2 R42, R42 ;  /* 0x0000002a002a7308 */ /* 0x000fe20000000800 */
[----:B------:R-:W-:Y:S01]  /*73b0*/  FADD.FTZ R70, R68, R70 ;  /* 0x0000004644467221 */ /* 0x000fe20000010000 */
[----:B------:R-:W-:Y:S01]  /*73c0*/  LDSM.16.MT88.4 R76, [R134+0x4c00] ;  /* 0x004c0000864c783b */ /* 0x000fe20000004200 */
[----:B------:R-:W-:-:S02]  /*73d0*/  FADD.FTZ R64, R57, R64 ;  /* 0x0000004039407221 */ /* 0x000fc40000010000 */
[----:B------:R-:W-:Y:S01]  /*73e0*/  FADD.FTZ R70, R69, R70 ;  /* 0x0000004645467221 */ /* 0x000fe20000010000 */
[----:B------:R-:W-:Y:S02]  /*73f0*/  HMMA.16816.F32 R12, R32, R4, R12 ;  /* 0x00000004200c723c */ /* 0x000fe4000000180c */
[----:B------:R-:W-:Y:S01]  /*7400*/  MUFU.EX2 R95, R95 ;  /* 0x0000005f005f7308 */ /* 0x000fe20000000800 */
[----:B------:R-:W-:-:S04]  /*7410*/  FADD.FTZ R71, R71, R70 ;  /* 0x0000004647477221 */ /* 0x000fc80000010000 */
[----:B------:R-:W-:Y:S01]  /*7420*/  FADD.FTZ R71, R74, R71 ;  /* 0x000000474a477221 */ /* 0x000fe20000010000 */
        /* <DEDUP_REMOVED lines=12> */
[----:B------:R-:W2:Y:S01]  /*74f0*/  MUFU.EX2 R41, R41 ;  /* 0x0000002900297308 */ /* 0x000ea20000000800 */
[----:B------:R-:W-:Y:S01]  /*7500*/  F2FP.PACK_AB R34, R51, R52 ;  /* 0x000000343322723e */ /* 0x000fe200000000ff */
[----:B------:R-:W-:Y:S01]  /*7510*/  FADD.FTZ R56, R55, R56 ;  /* 0x0000003837387221 */ /* 0x000fe20000010000 */
[----:B-1----:R-:W-:Y:S01]  /*7520*/  F2FP.PACK_AB R35, R81, R75 ;  /* 0x0000004b5123723e */ /* 0x002fe200000000ff */
[----:B------:R-:W-:-:S02]  /*7530*/  FADD.FTZ R75, R75, R71 ;  /* 0x000000474b4b7221 */ /* 0x000fc40000010000 */
[----:B------:R-:W-:Y:S01]  /*7540*/  FADD.FTZ R56, R52, R56 ;  /* 0x0000003834387221 */ /* 0x000fe20000010000 */
[----:B------:R-:W-:Y:S01]  /*7550*/  LDSM.16.MT88.4 R68, [R133+0x4c00] ;  /* 0x004c00008544783b */ /* 0x000fe20000004200 */
[----:B------:R-:W-:Y:S01]  /*7560*/  MUFU.EX2 R38, R38 ;  /* 0x0000002600267308 */ /* 0x000fe20000000800 */
[----:B------:R-:W-:Y:S01]  /*7570*/  FADD.FTZ R75, R81, R75 ;  /* 0x0000004b514b7221 */ /* 0x000fe20000010000 */
[----:B-----5:R-:W-:Y:S01]  /*7580*/  HMMA.16816.F32 R12, R32, R8, R12 ;  /* 0x00000008200c723c */ /* 0x020fe2000000180c */
[----:B------:R-:W-:-:S04]  /*7590*/  FADD.FTZ R51, R51, R56 ;  /* 0x0000003833337221 */ /* 0x000fc80000010000 */
[----:B------:R-:W-:Y:S01]  /*75a0*/  FADD.FTZ R51, R50, R51 ;  /* 0x0000003332337221 */ /* 0x000fe20000010000 */
[----:B------:R-:W-:Y:S02]  /*75b0*/  MUFU.EX2 R37, R37 ;  /* 0x0000002500257308 */ /* 0x000fe40000000800 */
[C---:B------:R-:W-:Y:S01]  /*75c0*/  HMMA.16816.F32 R16, R32.reuse, R10, R16 ;  /* 0x0000000a2010723c */ /* 0x040fe20000001810 */
[----:B------:R-:W1:Y:S05]  /*75d0*/  LDSM.16.MT88.4 R8, [R133+0x4000] ;  /* 0x004000008508783b */ /* 0x000e6a0000004200 */
[----:B------:R-:W-:Y:S02]  /*75e0*/  MUFU.EX2 R36, R36 ;  /* 0x0000002400247308 */ /* 0x000fe40000000800 */
[C---:B--2---:R-:W-:Y:S06]  /*75f0*/  HMMA.16816.F32 R28, R32.reuse, R4, R28 ;  /* 0x00000004201c723c */ /* 0x044fec000000181c */
[----:B------:R-:W2:Y:S02]  /*7600*/  MUFU.EX2 R96, R96 ;  /* 0x0000006000607308 */ /* 0x000ea40000000800 */
[----:B------:R-:W-:Y:S01]  /*7610*/  HMMA.16816.F32 R24, R32, R6, R24 ;  /* 0x000000062018723c */ /* 0x000fe20000001818 */
[----:B------:R-:W5:Y:S05]  /*7620*/  LDSM.16.MT88.4 R4, [R134+0x4400] ;  /* 0x004400008604783b */ /* 0x000f6a0000004200 */
[----:B------:R-:W1:Y:S01]  /*7630*/  MUFU.EX2 R47, R47 ;  /* 0x0000002f002f7308 */ /* 0x000e620000000800 */
[C---:B------:R-:W-:Y:S01]  /*7640*/  F2FP.PACK_AB R32, R49.reuse, R50 ;  /* 0x000000323120723e */ /* 0x040fe200000000ff */
[----:B------:R-:W-:Y:S01]  /*7650*/  FADD.FTZ R49, R49, R51 ;  /* 0x0000003331317221 */ /* 0x000fe20000010000 */
[----:B----4-:R-:W-:Y:S01]  /*7660*/  F2FP.PACK_AB R33, R82, R95 ;  /* 0x0000005f5221723e */ /* 0x010fe200000000ff */
        /* <DEDUP_REMOVED lines=8> */
[----:B---3--:R-:W-:Y:S01]  /*76f0*/  HMMA.16816.F32 R12, R32, R20, R12 ;  /* 0x00000014200c723c */ /* 0x008fe2000000180c */
[----:B------:R-:W-:Y:S01]  /*7700*/  FADD.FTZ R42, R41, R42 ;  /* 0x0000002a292a7221 */ /* 0x000fe20000010000 */
[----:B------:R-:W3:Y:S01]  /*7710*/  MUFU.EX2 R98, R98 ;  /* 0x0000006200627308 */ /* 0x000ee20000000800 */
[----:B------:R-:W-:-:S04]  /*7720*/  FADD.FTZ R83, R94, R83 ;  /* 0x000000535e537221 */ /* 0x000fc80000010000 */
[----:B--2---:R-:W-:Y:S01]  /*7730*/  FADD.FTZ R83, R96, R83 ;  /* 0x0000005360537221 */ /* 0x004fe20000010000 */
[C---:B------:R-:W-:Y:S01]  /*7740*/  HMMA.16816.F32 R16, R32.reuse, R22, R16 ;  /* 0x000000162010723c */ /* 0x040fe20000001810 */
[----:B------:R-:W2:Y:S01]  /*7750*/  LDSM.16.MT88.4 R20, [R133+0x4400] ;  /* 0x004400008514783b */ /* 0x000ea20000004200 */
[----:B------:R4:W-:Y:S06]  /*7760*/  MUFU.EX2 R2, R66 ;  /* 0x0000004200027308 */ /* 0x0009ec0000000800 */
[C---:B-1----:R-:W-:Y:S02]  /*7770*/  HMMA.16816.F32 R28, R32.reuse, R8, R28 ;  /* 0x00000008201c723c */ /* 0x042fe4000000181c */
[----:B------:R-:W1:Y:S05]  /*7780*/  MUFU.EX2 R3, R3 ;  /* 0x0000000300037308 */ /* 0x000e6a0000000800 */
[C---:B------:R-:W-:Y:S01]  /*7790*/  F2FP.PACK_AB R8, R38.reuse, R41 ;  /* 0x000000292608723e */ /* 0x040fe200000000ff */
[----:B------:R-:W-:Y:S01]  /*77a0*/  HMMA.16816.F32 R24, R32, R10, R24 ;  /* 0x0000000a2018723c */ /* 0x000fe20000001818 */
[----:B------:R-:W-:Y:S01]  /*77b0*/  F2FP.PACK_AB R9, R47, R96 ;  /* 0x000000602f09723e */ /* 0x000fe200000000ff */
[----:B------:R-:W2:Y:S01]  /*77c0*/  LDSM.16.MT88.4 R32, [R134+0x4800] ;  /* 0x004800008620783b */ /* 0x000ea20000004200 */
[----:B----4-:R-:W-:Y:S01]  /*77d0*/  FFMA.FTZ R66, R67, c[0x0][0x23c], -R48 ;  /* 0x00008f0043427a23 */ /* 0x010fe20000010830 */
[----:B------:R-:W-:Y:S01]  /*77e0*/  MUFU.EX2 R0, R0 ;  /* 0x0000000000007308 */ /* 0x000fe20000000800 */
[----:B------:R-:W-:-:S02]  /*77f0*/  FADD.FTZ R38, R38, R42 ;  /* 0x0000002a26267221 */ /* 0x000fc40000010000 */
[----:B------:R-:W-:Y:S01]  /*7800*/  F2FP.PACK_AB R10, R36, R37 ;  /* 0x00000025240a723e */ /* 0x000fe200000000ff */
[----:B------:R-:W-:Y:S01]  /*7810*/  FADD.FTZ R47, R47, R83 ;  /* 0x000000532f2f7221 */ /* 0x000fe20000010000 */
[----:B---3--:R-:W-:Y:S01]  /*7820*/  F2FP.PACK_AB R11, R98, R97 ;  /* 0x00000061620b723e */ /* 0x008fe200000000ff */
[----:B------:R-:W-:Y:S02]  /*7830*/  FADD.FTZ R38, R37, R38 ;  /* 0x0000002625267221 */ /* 0x000fe40000010000 */
[----:B------:R-:W-:Y:S01]  /*7840*/  MUFU.EX2 R91, R91 ;  /* 0x0000005b005b7308 */ /* 0x000fe20000000800 */
[----:B------:R-:W-:Y:S02]  /*7850*/  FADD.FTZ R47, R97, R47 ;  /* 0x0000002f612f7221 */ /* 0x000fe40000010000 */
[----:B------:R-:W-:Y:S01]  /*7860*/  FADD.FTZ R36, R36, R38 ;  /* 0x0000002624247221 */ /* 0x000fe20000010000 */
[----:B-----5:R-:W-:Y:S01]  /*7870*/  HMMA.16816.F32 R12, R8, R4, R12 ;  /* 0x00000004080c723c */ /* 0x020fe2000000180c */
[----:B------:R-:W-:-:S02]  /*7880*/  FADD.FTZ R98, R98, R47 ;  /* 0x0000002f62627221 */ /* 0x000fc40000010000 */
[----:B-1----:R-:W-:Y:S01]  /*7890*/  FADD.FTZ R36, R3, R36 ;  /* 0x0000002403247221 */ /* 0x002fe20000010000 */
[----:B------:R-:W-:Y:S04]  /*78a0*/  MUFU.EX2 R93, R93 ;  /* 0x0000005d005d7308 */ /* 0x000fe80000000800 */
[C---:B------:R-:W-:Y:S01]  /*78b0*/  HMMA.16816.F32 R16, R8.reuse, R6, R16 ;  /* 0x000000060810723c */ /* 0x040fe20000001810 */
[----:B------:R-:W1:Y:S03]  /*78c0*/  LDSM.16.MT88.4 R4, [R133+0x4800] ;  /* 0x004800008504783b */ /* 0x000e660000004200 */
[----:B------:R-:W3:Y:S04]  /*78d0*/  MUFU.EX2 R90, R90 ;  /* 0x0000005a005a7308 */ /* 0x000ee80000000800 */
[C---:B--2---:R-:W-:Y:S04]  /*78e0*/  HMMA.16816.F32 R28, R8.reuse, R20, R28 ;  /* 0x00000014081c723c */ /* 0x044fe8000000181c */
[----:B------:R-:W2:Y:S03]  /*78f0*/  MUFU.EX2 R53, R53 ;  /* 0x0000003500357308 */ /* 0x000ea60000000800 */
[----:B------:R-:W-:Y:S01]  /*7900*/  FFMA.FTZ R20, R60, c[0x0][0x23c], -R62 ;  /* 0x00008f003c147a23 */ /* 0x000fe2000001083e */
[----:B------:R-:W-:Y:S01]  /*7910*/  HMMA.16816.F32 R24, R8, R22, R24 ;  /* 0x000000160818723c */ /* 0x000fe20000001818 */
[----:B------:R-:W-:-:S03]  /*7920*/  FFMA.FTZ R21, R54, c[0x0][0x23c], -R48 ;  /* 0x00008f0036157a23 */ /* 0x000fc60000010830 */
[----:B------:R-:W4:Y:S01]  /*7930*/  MUFU.EX2 R66, R66 ;  /* 0x0000004200427308 */ /* 0x000f220000000800 */
[----:B---3--:R-:W-:Y:S02]  /*7940*/  FADD.FTZ R98, R90, R98 ;  /* 0x000000625a627221 */ /* 0x008fe40000010000 */
[----:B------:R-:W-:Y:S01]  /*7950*/  F2FP.PACK_AB R8, R0, R3 ;  /* 0x000000030008723e */ /* 0x000fe200000000ff */
[--C-:B------:R-:W-:Y:S01]  /*7960*/  FFMA.FTZ R22, R46, c[0x0][0x23c], -R48.reuse ;  /* 0x00008f002e167a23 */ /* 0x100fe20000010830 */
[----:B------:R-:W-:Y:S01]  /*7970*/  F2FP.PACK_AB R10, R93, R91 ;  /* 0x0000005b5d0a723e */ /* 0x000fe200000000ff */
[----:B------:R-:W-:Y:S01]  /*7980*/  FFMA.FTZ R23, R45, c[0x0][0x23c], -R48 ;  /* 0x00008f002d177a23 */ /* 0x000fe20000010830 */
[C---:B--2---:R-:W-:Y:S01]  /*7990*/  F2FP.PACK_AB R9, R53.reuse, R90 ;  /* 0x0000005a3509723e */ /* 0x044fe200000000ff */
[----:B------:R-:W2:Y:S01]  /*79a0*/  MUFU.EX2 R63, R63 ;  /* 0x0000003f003f7308 */ /* 0x000ea20000000800 */
[----:B------:R-:W-:Y:S02]  /*79b0*/  FADD.FTZ R0, R0, R36 ;  /* 0x0000002400007221 */ /* 0x000fe40000010000 */
[----:B------:R-:W-:-:S02]  /*79c0*/  FADD.FTZ R53, R53, R98 ;  /* 0x0000006235357221 */ /* 0x000fc40000010000 */
[----:B------:R-:W-:Y:S01]  /*79d0*/  FADD.FTZ R0, R91, R0 ;  /* 0x000000005b007221 */ /* 0x000fe20000010000 */
[----:B----4-:R-:W-:Y:S02]  /*79e0*/  F2FP.PACK_AB R11, R66, R2 ;  /* 0x00000002420b723e */ /* 0x010fe400000000ff */
[----:B------:R-:W3:Y:S01]  /*79f0*/  MUFU.EX2 R61, R61 ;  /* 0x0000003d003d7308 */ /* 0x000ee20000000800 */
[----:B------:R-:W-:Y:S01]  /*7a00*/  FADD.FTZ R53, R2, R53 ;  /* 0x0000003502357221 */ /* 0x000fe20000010000 */
[----:B------:R-:W-:Y:S01]  /*7a10*/  MOV R2, R40 ;  /* 0x0000002800027202 */ /* 0x000fe20000000f00 */
[----:B------:R-:W-:Y:S01]  /*7a20*/  FADD.FTZ R93, R93, R0 ;  /* 0x000000005d5d7221 */ /* 0x000fe20000010000 */
[----:B------:R-:W-:Y:S01]  /*7a30*/  MOV R0, R39 ;  /* 0x0000002700007202 */ /* 0x000fe20000000f00 */
[----:B------:R-:W-:Y:S01]  /*7a40*/  FADD.FTZ R66, R66, R53 ;  /* 0x0000003542427221 */ /* 0x000fe20000010000 */
[----:B------:R-:W-:Y:S02]  /*7a50*/  HMMA.16816.F32 R12, R8, R32, R12 ;  /* 0x00000020080c723c */ /* 0x000fe4000000180c */
[----:B------:R-:W4:Y:S01]  /*7a60*/  MUFU.EX2 R20, R20 ;  /* 0x0000001400147308 */ /* 0x000f220000000800 */
[----:B--2---:R-:W-:-:S05]  /*7a70*/  FADD.FTZ R93, R63, R93 ;  /* 0x0000005d3f5d7221 */ /* 0x004fca0000010000 */
[----:B-1----:R-:W-:Y:S02]  /*7a80*/  HMMA.16816.F32 R28, R8, R4, R28 ;  /* 0x00000004081c723c */ /* 0x002fe4000000181c */
[----:B------:R-:W1:Y:S01]  /*7a90*/  MUFU.EX2 R159, R159 ;  /* 0x0000009f009f7308 */ /* 0x000e620000000800 */
[----:B---3--:R-:W-:-:S04]  /*7aa0*/  FADD.FTZ R93, R61, R93 ;  /* 0x0000005d3d5d7221 */ /* 0x008fc80000010000 */
[----:B------:R-:W-:Y:S01]  /*7ab0*/  F2FP.PACK_AB R4, R61, R63 ;  /* 0x0000003f3d04723e */ /* 0x000fe200000000ff */
[----:B------:R-:W-:Y:S02]  /*7ac0*/  HMMA.16816.F32 R16, R8, R34, R16 ;  /* 0x000000220810723c */ /* 0x000fe40000001810 */
[----:B------:R-:W2:Y:S01]  /*7ad0*/  MUFU.EX2 R21, R21 ;  /* 0x0000001500157308 */ /* 0x000ea20000000800 */
[----:B----4-:R-:W-:-:S05]  /*7ae0*/  FADD.FTZ R93, R20, R93 ;  /* 0x0000005d145d7221 */ /* 0x010fca0000010000 */
[----:B------:R-:W-:Y:S02]  /*7af0*/  HMMA.16816.F32 R24, R8, R6, R24 ;  /* 0x000000060818723c */ /* 0x000fe40000001818 */
[----:B------:R-:W3:Y:S05]  /*7b00*/  MUFU.EX2 R22, R22 ;  /* 0x0000001600167308 */ /* 0x000eea0000000800 */
[C---:B-1----:R-:W-:Y:S01]  /*7b10*/  F2FP.PACK_AB R6, R159.reuse, R20 ;  /* 0x000000149f06723e */ /* 0x042fe200000000ff */
[----:B------:R-:W-:Y:S02]  /*7b20*/  FADD.FTZ R159, R159, R93 ;  /* 0x0000005d9f9f7221 */ /* 0x000fe40000010000 */
[----:B------:R-:W1:Y:S01]  /*7b30*/  MUFU.EX2 R23, R23 ;  /* 0x0000001700177308 */ /* 0x000e620000000800 */
[----:B--2---:R-:W-:-:S07]  /*7b40*/  FADD.FTZ R66, R21, R66 ;  /* 0x0000004215427221 */ /* 0x004fce0000010000 */
[----:B------:R-:W2:Y:S01]  /*7b50*/  MUFU.EX2 R158, R158 ;  /* 0x0000009e009e7308 */ /* 0x000ea20000000800 */
[C---:B---3--:R-:W-:Y:S01]  /*7b60*/  F2FP.PACK_AB R5, R22.reuse, R21 ;  /* 0x000000151605723e */ /* 0x048fe200000000ff */
[----:B------:R-:W-:-:S04]  /*7b70*/  FADD.FTZ R66, R22, R66 ;  /* 0x0000004216427221 */ /* 0x000fc80000010000 */
[----:B-1----:R-:W-:Y:S01]  /*7b80*/  FADD.FTZ R66, R23, R66 ;  /* 0x0000004217427221 */ /* 0x002fe20000010000 */
[----:B--2---:R-:W-:-:S03]  /*7b90*/  F2FP.PACK_AB R7, R158, R23 ;  /* 0x000000179e07723e */ /* 0x004fc600000000ff */
[----:B------:R-:W-:-:S04]  /*7ba0*/  FADD.FTZ R158, R158, R66 ;  /* 0x000000429e9e7221 */ /* 0x000fc80000010000 */
[C---:B------:R-:W-:Y:S08]  /*7bb0*/  HMMA.16816.F32 R80, R4.reuse, R76, R12 ;  /* 0x0000004c0450723c */ /* 0x040ff0000000180c */
[C---:B------:R-:W-:Y:S08]  /*7bc0*/  HMMA.16816.F32 R72, R4.reuse, R68, R28 ;  /* 0x000000440448723c */ /* 0x040ff0000000181c */
[C---:B------:R-:W-:Y:S08]  /*7bd0*/  HMMA.16816.F32 R76, R4.reuse, R78, R16 ;  /* 0x0000004e044c723c */ /* 0x040ff00000001810 */
[----:B------:R-:W-:Y:S11]  /*7be0*/  HMMA.16816.F32 R68, R4, R70, R24 ;  /* 0x000000460444723c */ /* 0x000ff60000001818 */
[----:B------:R-:W-:Y:S08]  /*7bf0*/  @!UPT UIADD3 URZ, URZ, URZ, URZ ;  /* 0x0000003f3f3ff290 */ /* 0x000ff0000fffe03f */
.L_x_4693:
[----:B------:R-:W-:Y:S05]  /*7c00*/  @!P3 BRA `(.L_x_4699) ;  /* 0x000026200000b947 */ /* 0x000fea0003800000 */
[----:B------:R-:W-:Y:S01]  /*7c10*/  ULDC UR8, c[0x0][0x1a0] ;  /* 0x0000680000087ab9 */ /* 0x000fe20000000800 */
[----:B------:R-:W-:Y:S01]  /*7c20*/  IMAD.MOV.U32 R3, RZ, RZ, R0 ;  /* 0x000000ffff037224 */ /* 0x000fe200078e0000 */
[----:B------:R-:W-:Y:S01]  /*7c30*/  ULEA UR5, -UR8, URZ, 0x7 ;  /* 0x0000003f08057291 */ /* 0x000fe2000f8e393f */
[----:B------:R-:W-:Y:S01]  /*7c40*/  IMAD.MOV.U32 R84, RZ, RZ, R2 ;  /* 0x000000ffff547224 */ /* 0x000fe200078e0002 */
[----:B------:R-:W-:-:S02]  /*7c50*/  UMOV UR10, 0x6 ;  /* 0x00000006000a7882 */ /* 0x000fc40000000000 */
[----:B------:R-:W-:Y:S02]  /*7c60*/  USHF.R.S32.HI UR4, URZ, 0x1f, UR5 ;  /* 0x0000001f3f047899 */ /* 0x000fe40008011405 */
[----:B------:R-:W-:Y:S01]  /*7c70*/  ULDC UR9, c[0x0][0x1a4] ;  /* 0x0000690000097ab9 */ /* 0x000fe20000000800 */
[----:B------:R-:W-:Y:S01]  /*7c80*/  MOV R157, UR5 ;  /* 0x00000005009d7c02 */ /* 0x000fe20008000f00 */
[----:B------:R-:W-:Y:S02]  /*7c90*/  USHF.L.U64.HI UR9, UR8, UR10, UR9 ;  /* 0x0000000a08097299 */ /* 0x000fe40008010209 */
[----:B------:R-:W-:Y:S01]  /*7ca0*/  MOV R156, UR4 ;  /* 0x00000004009c7c02 */ /* 0x000fe20008000f00 */
[----:B------:R-:W-:Y:S02]  /*7cb0*/  USHF.L.U32 UR8, UR8, 0x6, URZ ;  /* 0x0000000608087899 */ /* 0x000fe4000800063f */
[----:B------:R-:W-:Y:S02]  /*7cc0*/  ULDC UR4, c[0x0][0x19c] ;  /* 0x0000670000047ab9 */ /* 0x000fe40000000800 */
.L_x_4703:
        /* <DEDUP_REMOVED lines=65> */
.L_x_4700:
        /* <DEDUP_REMOVED lines=16> */
[----:B------:R-:W-:Y:S04]  /*81e0*/  ISETP.GT.AND P0, PT, R144, R141, PT ;  /* 0x0000008d9000720c */ /* 0x000fe80003f04270 */
[----:B------:R2:W-:Y:S05]  /*81f0*/  LDGSTS.E.BYPASS.LTC128B.128 [R145+0x4800], [R4.64] ;  /* 0x0480000004917fae */ /* 0x0005ea000b901d4c */
[----:B------:R-:W-:Y:S05]  /*8200*/  LDSM.16.M88.4 R64, [R138] ;  /* 0x000000008a40783b */ /* 0x000fea0000000200 */
[----:B------:R-:W-:Y:S05]  /*8210*/  LDSM.16.M88.4 R16, [R136+0x1400] ;  /* 0x001400008810783b */ /* 0x000fea0000000200 */
[----:B------:R-:W-:Y:S05]  /*8220*/  LDSM.16.M88.4 R24, [R136+0x1800] ;  /* 0x001800008818783b */ /* 0x000fea0000000200 */
[----:B-1----:R-:W2:Y:S05]  /*8230*/  LDSM.16.M88.4 R8, [R136+0x1000] ;  /* 0x001000008808783b */ /* 0x002eaa0000000200 */
[----:B------:R-:W0:Y:S05]  /*8240*/  LDGDEPBAR ;  /* 0x00000000000079af */ /* 0x000e2a0000000000 */
[----:B------:R-:W1:Y:S05]  /*8250*/  LDSM.16.M88.4 R32, [R136+0x1c00] ;  /* 0x001c00008820783b */ /* 0x000e6a0000000200 */
[----:B------:R-:W3:Y:S05]  /*8260*/  LDSM.16.M88.4 R40, [R136+0x2000] ;  /* 0x002000008828783b */ /* 0x000eea0000000200 */
[----:B------:R-:W4:Y:S05]  /*8270*/  LDSM.16.M88.4 R48, [R136+0x2400] ;  /* 0x002400008830783b */ /* 0x000f2a0000000200 */
[----:B------:R-:W5:Y:S05]  /*8280*/  LDSM.16.M88.4 R56, [R136+0x2800] ;  /* 0x002800008838783b */ /* 0x000f6a0000000200 */
[----:B------:R-:W1:Y:S05]  /*8290*/  LDSM.16.M88.4 R88, [R136+0x2c00] ;  /* 0x002c00008858783b */ /* 0x000e6a0000000200 */
[----:B------:R-:W-:Y:S01]  /*82a0*/  LDSM.16.M88.4 R92, [R137] ;  /* 0x00000000895c783b */ /* 0x000fe20000000200 */
[C---:B--2---:R-:W-:Y:S04]  /*82b0*/  HMMA.16816.F32 R4, R64.reuse, R8, RZ ;  /* 0x000000084004723c */ /* 0x044fe800000018ff */
[----:B------:R-:W2:Y:S05]  /*82c0*/  LDSM.16.M88.4 R96, [R135] ;  /* 0x000000008760783b */ /* 0x000eaa0000000200 */
[----:B------:R-:W1:Y:S01]  /*82d0*/  LDSM.16.M88.4 R100, [R132] ;  /* 0x000000008464783b */ /* 0x000e620000000200 */
[C---:B------:R-:W-:Y:S04]  /*82e0*/  HMMA.16816.F32 R8, R64.reuse, R10, RZ ;  /* 0x0000000a4008723c */ /* 0x040fe800000018ff */
[----:B------:R-:W2:Y:S04]  /*82f0*/  LDSM.16.M88.4 R104, [R131] ;  /* 0x000000008368783b */ /* 0x000ea80000000200 */
[C---:B------:R-:W-:Y:S01]  /*8300*/  HMMA.16816.F32 R12, R64.reuse, R16, RZ ;  /* 0x00000010400c723c */ /* 0x040fe200000018ff */
[----:B------:R-:W2:Y:S05]  /*8310*/  LDSM.16.M88.4 R108, [R130] ;  /* 0x00000000826c783b */ /* 0x000eaa0000000200 */
[----:B------:R-:W2:Y:S02]  /*8320*/  LDSM.16.M88.4 R112, [R129] ;  /* 0x000000008170783b */ /* 0x000ea40000000200 */
[C---:B------:R-:W-:Y:S03]  /*8330*/  HMMA.16816.F32 R16, R64.reuse, R18, RZ ;  /* 0x000000124010723c */ /* 0x040fe600000018ff */
[----:B------:R-:W2:Y:S05]  /*8340*/  LDSM.16.M88.4 R116, [R128] ;  /* 0x000000008074783b */ /* 0x000eaa0000000200 */
[C---:B------:R-:W-:Y:S01]  /*8350*/  HMMA.16816.F32 R20, R64.reuse, R24, RZ ;  /* 0x000000184014723c */ /* 0x040fe200000018ff */
[----:B------:R-:W2:Y:S05]  /*8360*/  LDSM.16.M88.4 R120, [R87] ;  /* 0x000000005778783b */ /* 0x000eaa0000000200 */
[----:B------:R-:W2:Y:S02]  /*8370*/  LDSM.16.M88.4 R124, [R86] ;  /* 0x00000000567c783b */ /* 0x000ea40000000200 */
[C---:B------:R-:W-:Y:S01]  /*8380*/  HMMA.16816.F32 R24, R64.reuse, R26, RZ ;  /* 0x0000001a4018723c */ /* 0x040fe200000018ff */
[----:B------:R-:W-:Y:S04]  /*8390*/  DEPBAR.LE SB0, 0x0 ;  /* 0x000080000000791a */ /* 0x000fe80000000000 */
[----:B------:R-:W-:Y:S03]  /*83a0*/  BAR.SYNC.DEFER_BLOCKING 0x0 ;  /* 0x0000000000007b1d */ /* 0x000fe60000010000 */
[C---:B-1----:R-:W-:Y:S08]  /*83b0*/  HMMA.16816.F32 R28, R64.reuse, R32, RZ ;  /* 0x00000020401c723c */ /* 0x042ff000000018ff */
[C---:B------:R-:W-:Y:S08]  /*83c0*/  HMMA.16816.F32 R32, R64.reuse, R34, RZ ;  /* 0x000000224020723c */ /* 0x040ff000000018ff */
[C---:B---3--:R-:W-:Y:S08]  /*83d0*/  HMMA.16816.F32 R36, R64.reuse, R40, RZ ;  /* 0x000000284024723c */ /* 0x048ff000000018ff */
[C---:B------:R-:W-:Y:S08]  /*83e0*/  HMMA.16816.F32 R40, R64.reuse, R42, RZ ;  /* 0x0000002a4028723c */ /* 0x040ff000000018ff */
[C---:B----4-:R-:W-:Y:S08]  /*83f0*/  HMMA.16816.F32 R44, R64.reuse, R48, RZ ;  /* 0x00000030402c723c */ /* 0x050ff000000018ff */
[C---:B------:R-:W-:Y:S08]  /*8400*/  HMMA.16816.F32 R48, R64.reuse, R50, RZ ;  /* 0x000000324030723c */ /* 0x040ff000000018ff */
[C---:B-----5:R-:W-:Y:S08]  /*8410*/  HMMA.16816.F32 R52, R64.reuse, R56, RZ ;  /* 0x000000384034723c */ /* 0x060ff000000018ff */
[C---:B------:R-:W-:Y:S08]  /*8420*/  HMMA.16816.F32 R56, R64.reuse, R58, RZ ;  /* 0x0000003a4038723c */ /* 0x040ff000000018ff */
[C---:B------:R-:W-:Y:S08]  /*8430*/  HMMA.16816.F32 R60, R64.reuse, R88, RZ ;  /* 0x00000058403c723c */ /* 0x040ff000000018ff */
[----:B------:R-:W-:Y:S08]  /*8440*/  HMMA.16816.F32 R64, R64, R90, RZ ;  /* 0x0000005a4040723c */ /* 0x000ff000000018ff */
        /* <DEDUP_REMOVED lines=33> */
[----:B------:R-:W-:Y:S01]  /*8660*/  IMAD.MOV.U32 R2, RZ, RZ, c[0x0][0x2d0] ;  /* 0x0000b400ff027624 */ /* 0x000fe200078e00ff */
        /* <DEDUP_REMOVED lines=48> */
.L_x_4702:
        /* <DEDUP_REMOVED lines=20> */
.L_x_4701:
        /* <DEDUP_REMOVED lines=86> */
[----:B------:R-:W1:Y:S01]  /*9010*/  MUFU.EX2 R84, R84 ;  /* 0x0000005400547308 */ /* 0x000e620000000800 */
[----:B------:R-:W-:Y:S02]  /*9020*/  FFMA.FTZ R103, R24, c[0x0][0x23c], -R89 ;  /* 0x00008f0018677a23 */ /* 0x000fe40000010859 */
[--C-:B------:R-:W-:Y:S02]  /*9030*/  FFMA.FTZ R118, R14, c[0x0][0x23c], -R85.reuse ;  /* 0x00008f000e767a23 */ /* 0x100fe40000010855 */
[----:B------:R-:W-:Y:S02]  /*9040*/  FFMA.FTZ R112, R15, c[0x0][0x23c], -R85 ;  /* 0x00008f000f707a23 */ /* 0x000fe40000010855 */
[----:B------:R-:W2:Y:S01]  /*9050*/  LDSM.16.MT88.4 R12, [R134+0x3000] ;  /* 0x00300000860c783b */ /* 0x000ea20000004200 */
[----:B------:R-:W-:Y:S02]  /*9060*/  FFMA.FTZ R99, R25, c[0x0][0x23c], -R89 ;  /* 0x00008f0019637a23 */ /* 0x000fe40000010859 */
[----:B------:R-:W-:Y:S01]  /*9070*/  MUFU.EX2 R114, R114 ;  /* 0x0000007200727308 */ /* 0x000fe20000000800 */
[--C-:B------:R-:W-:Y:S02]  /*9080*/  FFMA.FTZ R105, R26, c[0x0][0x23c], -R85.reuse ;  /* 0x00008f001a697a23 */ /* 0x100fe40000010855 */
[----:B------:R-:W-:Y:S02]  /*9090*/  FFMA.FTZ R102, R27, c[0x0][0x23c], -R85 ;  /* 0x00008f001b667a23 */ /* 0x000fe40000010855 */
[----:B------:R-:W3:Y:S01]  /*90a0*/  LDSM.16.MT88.4 R24, [R133+0x3000] ;  /* 0x003000008518783b */ /* 0x000ee20000004200 */
        /* <DEDUP_REMOVED lines=19> */
[C---:B-1----:R-:W-:Y:S02]  /*91e0*/  FMUL.FTZ R8, R84.reuse, R76 ;  /* 0x0000004c54087220 */ /* 0x042fe40000410000 */
        /* <DEDUP_REMOVED lines=12> */
[----:B------:R-:W1:Y:S01]  /*92b0*/  MUFU.EX2 R115, R115 ;  /* 0x0000007300737308 */ /* 0x000e620000000800 */
        /* <DEDUP_REMOVED lines=11> */
[----:B------:R-:W2:Y:S01]  /*9370*/  MUFU.EX2 R119, R119 ;  /* 0x0000007700777308 */ /* 0x000ea20000000800 */
[C---:B------:R-:W-:Y:S02]  /*9380*/  FMUL.FTZ R4, R84.reuse, R80 ;  /* 0x0000005054047220 */ /* 0x040fe40000410000 */
[----:B------:R-:W-:Y:S01]  /*9390*/  FFMA.FTZ R116, R5, c[0x0][0x23c], -R89 ;  /* 0x00008f0005747a23 */ /* 0x000fe20000010859 */
[----:B-1----:R-:W-:Y:S01]  /*93a0*/  F2FP.PACK_AB R22, R115, R121 ;  /* 0x000000797316723e */ /* 0x002fe200000000ff */
        /* <DEDUP_REMOVED lines=22> */
[----:B------:R-:W2:Y:S01]  /*9510*/  MUFU.EX2 R120, R120 ;  /* 0x0000007800787308 */ /* 0x000ea20000000800 */
[----:B-1----:R-:W-:Y:S01]  /*9520*/  F2FP.PACK_AB R20, R116, R122 ;  /* 0x0000007a7414723e */ /* 0x002fe200000000ff */
[----:B------:R-:W-:Y:S04]  /*9530*/  FFMA.FTZ R122, R84, R159, R122 ;  /* 0x0000009f547a7223 */ /* 0x000fe8000001007a */
[----:B------:R-:W-:Y:S04]  /*9540*/  FADD.FTZ R122, R116, R122 ;  /* 0x0000007a747a7221 */ /* 0x000fe80000010000 */
[----:B------:R-:W-:Y:S01]  /*9550*/  MUFU.EX2 R113, R113 ;  /* 0x0000007100717308 */ /* 0x000fe20000000800 */
[----:B------:R-:W-:Y:S04]  /*9560*/  FADD.FTZ R121, R121, R122 ;  /* 0x0000007a79797221 */ /* 0x000fe80000010000 */
[----:B------:R-:W-:Y:S05]  /*9570*/  FADD.FTZ R121, R115, R121 ;  /* 0x0000007973797221 */ /* 0x000fea0000010000 */
[----:B------:R-:W1:Y:S01]  /*9580*/  MUFU.EX2 R110, R110 ;  /* 0x0000006e006e7308 */ /* 0x000e620000000800 */
[C---:B--2---:R-:W-:Y:S01]  /*9590*/  F2FP.PACK_AB R21, R120.reuse, R124 ;  /* 0x0000007c7815723e */ /* 0x044fe200000000ff */
[----:B------:R-:W-:Y:S04]  /*95a0*/  FFMA.FTZ R124, R3, R158, R124 ;  /* 0x0000009e037c7223 */ /* 0x000fe8000001007c */
[----:B------:R-:W-:Y:S04]  /*95b0*/  FADD.FTZ R124, R120, R124 ;  /* 0x0000007c787c7221 */ /* 0x000fe80000010000 */
[----:B------:R-:W-:Y:S01]  /*95c0*/  MUFU.EX2 R117, R117 ;  /* 0x0000007500757308 */ /* 0x000fe20000000800 */
[C---:B------:R-:W-:Y:S05]  /*95d0*/  HMMA.16816.F32 R4, R20.reuse, R12, R4 ;  /* 0x0000000c1404723c */ /* 0x040fea0000001804 */
[----:B------:R-:W-:Y:S02]  /*95e0*/  FADD.FTZ R123, R123, R124 ;  /* 0x0000007c7b7b7221 */ /* 0x000fe40000010000 */
[C---:B------:R-:W-:Y:S01]  /*95f0*/  FMUL.FTZ R12, R84.reuse, R72 ;  /* 0x00000048540c7220 */ /* 0x040fe20000410000 */
[C---:B------:R-:W-:Y:S01]  /*9600*/  HMMA.16816.F32 R8, R20.reuse, R14, R8 ;  /* 0x0000000e1408723c */ /* 0x040fe20000001808 */
[----:B------:R-:W2:Y:S03]  /*9610*/  MUFU.EX2 R108, R108 ;  /* 0x0000006c006c7308 */ /* 0x000ea60000000800 */
[----:B------:R-:W-:Y:S01]  /*9620*/  FMUL.FTZ R13, R84, R73 ;  /* 0x00000049540d7220 */ /* 0x000fe20000410000 */
[----:B------:R-:W-:Y:S01]  /*9630*/  MOV R84, R2 ;  /* 0x0000000200547202 */ /* 0x000fe20000000f00 */
[----:B------:R-:W-:Y:S02]  /*9640*/  FADD.FTZ R123, R119, R123 ;  /* 0x0000007b777b7221 */ /* 0x000fe40000010000 */
[C---:B------:R-:W-:Y:S03]  /*9650*/  FMUL.FTZ R14, R3.reuse, R74 ;  /* 0x0000004a030e7220 */ /* 0x040fe60000410000 */
[----:B------:R-:W-:Y:S01]  /*9660*/  MUFU.EX2 R109, R109 ;  /* 0x0000006d006d7308 */ /* 0x000fe20000000800 */
[----:B------:R-:W-:Y:S02]  /*9670*/  FMUL.FTZ R15, R3, R75 ;  /* 0x0000004b030f7220 */ /* 0x000fe40000410000 */
[----:B------:R-:W-:Y:S05]  /*9680*/  FFMA.FTZ R3, R60, c[0x0][0x23c], -R89 ;  /* 0x00008f003c037a23 */ /* 0x000fea0000010859 */
[C---:B---3--:R-:W-:Y:S02]  /*9690*/  HMMA.16816.F32 R12, R20.reuse, R24, R12 ;  /* 0x00000018140c723c */ /* 0x048fe4000000180c */
[----:B------:R-:W-:Y:S06]  /*96a0*/  MUFU.EX2 R104, R104 ;  /* 0x0000006800687308 */ /* 0x000fec0000000800 */
[----:B------:R-:W-:Y:S01]  /*96b0*/  HMMA.16816.F32 R16, R20, R26, R16 ;  /* 0x0000001a1410723c */ /* 0x000fe20000001810 */
[----:B------:R-:W3:Y:S03]  /*96c0*/  LDSM.16.MT88.4 R24, [R134+0x3800] ;  /* 0x003800008618783b */ /* 0x000ee60000004200 */
[----:B------:R-:W5:Y:S03]  /*96d0*/  MUFU.EX2 R106, R106 ;  /* 0x0000006a006a7308 */ /* 0x000f660000000800 */
[C---:B------:R-:W-:Y:S01]  /*96e0*/  F2FP.PACK_AB R20, R111.reuse, R114 ;  /* 0x000000726f14723e */ /* 0x040fe200000000ff */
[----:B------:R-:W-:Y:S01]  /*96f0*/  FADD.FTZ R114, R114, R121 ;  /* 0x0000007972727221 */ /* 0x000fe20000010000 */
[----:B------:R-:W-:Y:S03]  /*9700*/  F2FP.PACK_AB R21, R112, R118 ;  /* 0x000000767015723e */ /* 0x000fe600000000ff */
[----:B-1----:R-:W-:Y:S01]  /*9710*/  F2FP.PACK_AB R22, R110, R113 ;  /* 0x000000716e16723e */ /* 0x002fe200000000ff */
[----:B------:R-:W-:Y:S01]  /*9720*/  FADD.FTZ R118, R118, R123 ;  /* 0x0000007b76767221 */ /* 0x000fe20000010000 */
[----:B------:R-:W1:Y:S01]  /*9730*/  MUFU.EX2 R107, R107 ;  /* 0x0000006b006b7308 */ /* 0x000e620000000800 */
[----:B--2---:R-:W-:Y:S01]  /*9740*/  F2FP.PACK_AB R23, R108, R117 ;  /* 0x000000756c17723e */ /* 0x004fe200000000ff */
[----:B------:R-:W-:Y:S02]  /*9750*/  FADD.FTZ R114, R111, R114 ;  /* 0x000000726f727221 */ /* 0x000fe40000010000 */
[----:B------:R-:W-:Y:S02]  /*9760*/  FADD.FTZ R118, R112, R118 ;  /* 0x0000007670767221 */ /* 0x000fe40000010000 */
[----:B------:R-:W-:Y:S02]  /*9770*/  FADD.FTZ R113, R113, R114 ;  /* 0x0000007271717221 */ /* 0x000fe40000010000 */
[C---:B----4-:R-:W-:Y:S02]  /*9780*/  HMMA.16816.F32 R4, R20.reuse, R28, R4 ;  /* 0x0000001c1404723c */ /* 0x050fe40000001804 */
[----:B------:R-:W2:Y:S01]  /*9790*/  MUFU.EX2 R99, R99 ;  /* 0x0000006300637308 */ /* 0x000ea20000000800 */
[----:B------:R-:W-:Y:S02]  /*97a0*/  FADD.FTZ R117, R117, R118 ;  /* 0x0000007675757221 */ /* 0x000fe40000010000 */
[----:B------:R-:W-:Y:S02]  /*97b0*/  FADD.FTZ R113, R110, R113 ;  /* 0x000000716e717221 */ /* 0x000fe40000010000 */
[----:B------:R-:W-:Y:S01]  /*97c0*/  FADD.FTZ R117, R108, R117 ;  /* 0x000000756c757221 */ /* 0x000fe20000010000 */
[C---:B------:R-:W-:Y:S01]  /*97d0*/  HMMA.16816.F32 R8, R20.reuse, R30, R8 ;  /* 0x0000001e1408723c */ /* 0x040fe20000001808 */
[----:B------:R-:W4:Y:S03]  /*97e0*/  LDSM.16.MT88.4 R28, [R134+0x3c00] ;  /* 0x003c0000861c783b */ /* 0x000f260000004200 */
[----:B------:R-:W2:Y:S01]  /*97f0*/  MUFU.EX2 R105, R105 ;  /* 0x0000006900697308 */ /* 0x000ea20000000800 */
[----:B-----5:R-:W-:Y:S03]  /*9800*/  FADD.FTZ R117, R106, R117 ;  /* 0x000000756a757221 */ /* 0x020fe60000010000 */
[C---:B------:R-:W-:Y:S06]  /*9810*/  HMMA.16816.F32 R12, R20.reuse, R32, R12 ;  /* 0x00000020140c723c */ /* 0x040fec000000180c */
[----:B------:R-:W5:Y:S02]  /*9820*/  MUFU.EX2 R102, R102 ;  /* 0x0000006600667308 */ /* 0x000f640000000800 */
[----:B------:R-:W-:Y:S01]  /*9830*/  HMMA.16816.F32 R16, R20, R34, R16 ;  /* 0x000000221410723c */ /* 0x000fe20000001810 */
[----:B------:R-:W-:Y:S06]  /*9840*/  LDSM.16.MT88.4 R32, [R134+0x4000] ;  /* 0x004000008620783b */ /* 0x000fec0000004200 */
[C---:B------:R-:W-:Y:S01]  /*9850*/  F2FP.PACK_AB R20, R104.reuse, R109 ;  /* 0x0000006d6814723e */ /* 0x040fe200000000ff */
[----:B------:R-:W4:Y:S01]  /*9860*/  MUFU.EX2 R97, R97 ;  /* 0x0000006100617308 */ /* 0x000f220000000800 */
[----:B-1----:R-:W-:Y:S03]  /*9870*/  F2FP.PACK_AB R21, R107, R106 ;  /* 0x0000006a6b15723e */ /* 0x002fe600000000ff */
[----:B--2---:R-:W-:Y:S01]  /*9880*/  F2FP.PACK_AB R22, R99, R103 ;  /* 0x000000676316723e */ /* 0x004fe200000000ff */
        /* <DEDUP_REMOVED lines=154> */
.L_x_4699:
[----:B------:R-:W1:Y:S01]  /*a230*/  SHFL.BFLY PT, R4, R159, 0x2, 0x1f ;  /* 0x0c401f009f047f89 */ /* 0x000e6200000e0000 */
[----:B------:R-:W-:Y:S01]  /*a240*/  IMAD.MOV.U32 R9, RZ, RZ, 0x3f800000 ;  /* 0x3f800000ff097424 */ /* 0x000fe200078e00ff */
[----:B------:R-:W-:Y:S01]  /*a250*/  SHF.L.U32 R148, R148, 0x3, RZ ;  /* 0x0000000394947819 */ /* 0x000fe200000006ff */
[----:B------:R-:W-:Y:S01]  /*a260*/  IMAD.MOV.U32 R8, RZ, RZ, 0x3f800000 ;  /* 0x3f800000ff087424 */ /* 0x000fe200078e00ff */
[----:B------:R-:W2:Y:S01]  /*a270*/  S2R R5, SR_TID.X ;  /* 0x0000000000057919 */ /* 0x000ea20000002100 */
[----:B------:R-:W-:Y:S01]  /*a280*/  BSSY B0, `(.L_x_4704) ;  /* 0x0000076000007945 */ /* 0x000fe20003800000 */
[----:B------:R-:W-:-:S02]  /*a290*/  LEA R154, R154, R155, 0x4 ;  /* 0x0000009b9a9a7211 */ /* 0x000fc400078e20ff */
[----:B------:R-:W3:Y:S04]  /*a2a0*/  SHFL.BFLY PT, R3, R158, 0x2, 0x1f ;  /* 0x0c401f009e037f89 */ /* 0x000ee800000e0000 */
[----:B------:R-:W-:Y:S06]  /*a2b0*/  BAR.SYNC.DEFER_BLOCKING 0x0 ;  /* 0x0000000000007b1d */ /* 0x000fec0000010000 */
[----:B------:R-:W4:Y:S04]  /*a2c0*/  S2R R25, SR_CTAID.Z ;  /* 0x0000000000197919 */ /* 0x000f280000002700 */
[----:B------:R-:W5:Y:S01]  /*a2d0*/  S2R R24, SR_CTAID.Y ;  /* 0x0000000000187919 */ /* 0x000f620000002600 */
[----:B-1----:R-:W-:-:S03]  /*a2e0*/  FADD.FTZ R159, R4, R159 ;  /* 0x0000009f049f7221 */ /* 0x002fc60000010000 */
[----:B------:R-:W1:Y:S01]  /*a2f0*/  S2R R26, SR_CTAID.X ;  /* 0x00000000001a7919 */ /* 0x000e620000002500 */
[----:B--2---:R-:W-:-:S03]  /*a300*/  SHF.R.S32.HI R4, RZ, 0x1f, R5 ;  /* 0x0000001fff047819 */ /* 0x004fc60000011405 */
[----:B------:R-:W2:Y:S01]  /*a310*/  SHFL.BFLY PT, R7, R159, 0x1, 0x1f ;  /* 0x0c201f009f077f89 */ /* 0x000ea200000e0000 */
[----:B---3--:R-:W-:Y:S01]  /*a320*/  FADD.FTZ R158, R3, R158 ;  /* 0x0000009e039e7221 */ /* 0x008fe20000010000 */
[CC--:B------:R-:W-:Y:S02]  /*a330*/  LEA.HI R13, R4.reuse, R5.reuse, RZ, 0x2 ;  /* 0x00000005040d7211 */ /* 0x0c0fe400078f10ff */
[CC--:B------:R-:W-:Y:S02]  /*a340*/  LEA.HI R14, R4.reuse, R5.reuse, RZ, 0x6 ;  /* 0x00000005040e7211 */ /* 0x0c0fe400078f30ff */
[----:B------:R-:W3:Y:S01]  /*a350*/  SHFL.BFLY PT, R6, R158, 0x1, 0x1f ;  /* 0x0c201f009e067f89 */ /* 0x000ee200000e0000 */
[----:B------:R-:W-:Y:S02]  /*a360*/  SHF.R.S32.HI R11, RZ, 0x2, R13 ;  /* 0x00000002ff0b7819 */ /* 0x000fe4000001140d */
[----:B------:R-:W-:Y:S02]  /*a370*/  LEA.HI R3, R4, R5, RZ, 0x5 ;  /* 0x0000000504037211 */ /* 0x000fe400078f28ff */
[----:B------:R-:W-:-:S02]  /*a380*/  SHF.R.S32.HI R12, RZ, 0x1f, R11 ;  /* 0x0000001fff0c7819 */ /* 0x000fc4000001140b */
[----:B------:R-:W-:Y:S02]  /*a390*/  LOP3.LUT R13, R13, 0xfffffffc, RZ, 0xc0, !PT ;  /* 0xfffffffc0d0d7812 */ /* 0x000fe400078ec0ff */
[----:B------:R-:W-:Y:S01]  /*a3a0*/  LEA.HI R12, R12, R11, RZ, 0x3 ;  /* 0x0000000b0c0c7211 */ /* 0x000fe200078f18ff */
[----:B-----5:R-:W-:Y:S01]  /*a3b0*/  IMAD R24, R24, c[0x0][0x210], R149 ;  /* 0x0000840018187a24 */ /* 0x020fe200078e0295 */
[----:B------:R-:W-:Y:S01]  /*a3c0*/  SHF.L.U32 R14, R14, 0x2, RZ ;  /* 0x000000020e0e7819 */ /* 0x000fe200000006ff */
[----:B------:R-:W-:Y:S01]  /*a3d0*/  IMAD.IADD R13, R5, 0x1, -R13 ;  /* 0x00000001050d7824 */ /* 0x000fe200078e0a0d */
[----:B------:R-:W-:Y:S02]  /*a3e0*/  LOP3.LUT R12, R12, 0xfffffff8, RZ, 0xc0, !PT ;  /* 0xfffffff80c0c7812 */ /* 0x000fe400078ec0ff */
[----:B------:R-:W-:Y:S01]  /*a3f0*/  SHF.R.S32.HI R10, RZ, 0x5, R3 ;  /* 0x00000005ff0a7819 */ /* 0x000fe20000011403 */
[----:B--2---:R-:W-:Y:S01]  /*a400*/  FADD.FTZ R7, R159, R7 ;  /* 0x000000079f077221 */ /* 0x004fe20000010000 */
[----:B------:R-:W-:Y:S01]  /*a410*/  LOP3.LUT R14, R14, 0x3fffff00, RZ, 0xc0, !PT ;  /* 0x3fffff000e0e7812 */ /* 0x000fe200078ec0ff */
[----:B------:R-:W-:Y:S01]  /*a420*/  IMAD.IADD R11, R11, 0x1, -R12 ;  /* 0x000000010b0b7824 */ /* 0x000fe200078e0a0c */
[----:B------:R-:W-:Y:S01]  /*a430*/  LEA.HI R12, R4, R5, RZ, 0x4 ;  /* 0x00000005040c7211 */ /* 0x000fe200078f20ff */
[----:B------:R-:W-:Y:S01]  /*a440*/  IMAD R10, R10, 0x100, R13 ;  /* 0x000001000a0a7824 */ /* 0x000fe200078e020d */
[----:B------:R-:W-:-:S02]  /*a450*/  FSETP.NE.FTZ.AND P3, PT, R7, RZ, PT ;  /* 0x000000ff0700720b */ /* 0x000fc40003f75000 */
[----:B------:R-:W-:Y:S01]  /*a460*/  SHF.R.S32.HI R12, RZ, 0x4, R12 ;  /* 0x00000004ff0c7819 */ /* 0x000fe2000001140c */
[----:B---3--:R-:W-:Y:S01]  /*a470*/  FADD.FTZ R6, R158, R6 ;  /* 0x000000069e067221 */ /* 0x008fe20000010000 */
[----:B------:R-:W-:Y:S02]  /*a480*/  LEA.HI R13, R11, R11, RZ, 0x1 ;  /* 0x0000000b0b0d7211 */ /* 0x000fe400078f08ff */
[----:B------:R-:W-:Y:S02]  /*a490*/  LEA R147, R147, R14, 0x5 ;  /* 0x0000000e93937211 */ /* 0x000fe400078e28ff */
[----:B------:R-:W-:Y:S02]  /*a4a0*/  SHF.L.U32 R14, R12, 0x6, RZ ;  /* 0x000000060c0e7819 */ /* 0x000fe400000006ff */
[----:B------:R-:W-:Y:S02]  /*a4b0*/  SHF.R.S32.HI R12, RZ, 0x1, R13 ;  /* 0x00000001ff0c7819 */ /* 0x000fe4000001140d */
[----:B------:R-:W-:Y:S01]  /*a4c0*/  FSETP.NE.FTZ.AND P2, PT, R6, RZ, PT ;  /* 0x000000ff0600720b */ /* 0x000fe20003f55000 */
[----:B------:R-:W2:Y:S01]  /*a4d0*/  @P3 MUFU.RCP R9, R7 ;  /* 0x0000000700093308 */ /* 0x000ea20000001000 */
[----:B------:R-:W-:-:S02]  /*a4e0*/  LOP3.LUT R15, R13, 0x1fffffe, RZ, 0xc0, !PT ;  /* 0x01fffffe0d0f7812 */ /* 0x000fc400078ec0ff */
[----:B------:R-:W-:Y:S01]  /*a4f0*/  LOP3.LUT R13, R14, 0xc0, RZ, 0xc0, !PT ;  /* 0x000000c00e0d7812 */ /* 0x000fe200078ec0ff */
[C---:B------:R-:W-:Y:S01]  /*a500*/  IMAD.SHL.U32 R14, R12.reuse, 0x40, RZ ;  /* 0x000000400c0e7824 */ /* 0x040fe200078e00ff */
[----:B------:R-:W-:Y:S01]  /*a510*/  LOP3.LUT P0, RZ, R12, 0x2, RZ, 0xc0, !PT ;  /* 0x000000020cff7812 */ /* 0x000fe2000780c0ff */
[----:B------:R-:W-:Y:S01]  /*a520*/  IMAD.IADD R11, R11, 0x1, -R15 ;  /* 0x000000010b0b7824 */ /* 0x000fe200078e0a0f */
[----:B------:R-:W-:Y:S01]  /*a530*/  LOP3.LUT R148, R13, 0x18, R148, 0xf8, !PT ;  /* 0x000000180d947812 */ /* 0x000fe200078ef894 */
[----:B------:R-:W-:Y:S01]  /*a540*/  @P3 MUFU.LG2 R27, R7 ;  /* 0x00000007001b3308 */ /* 0x000fe20000000c00 */
[----:B------:R-:W-:Y:S02]  /*a550*/  LOP3.LUT R14, R14, 0xc0, RZ, 0xc0, !PT ;  /* 0x000000c00e0e7812 */ /* 0x000fe400078ec0ff */
[----:B------:R-:W-:Y:S02]  /*a560*/  LEA R11, R11, R10, 0x4 ;  /* 0x0000000a0b0b7211 */ /* 0x000fe400078e20ff */
[----:B------:R-:W-:-:S02]  /*a570*/  LEA.HI R14, R14, R14, RZ, 0x1d ;  /* 0x0000000e0e0e7211 */ /* 0x000fc400078fe8ff */
[----:B------:R-:W-:Y:S01]  /*a580*/  SHF.R.U32.HI R13, RZ, 0x3, R13 ;  /* 0x00000003ff0d7819 */ /* 0x000fe2000001160d */
[----:B------:R-:W3:Y:S01]  /*a590*/  @P2 MUFU.RCP R8, R6 ;  /* 0x0000000600082308 */ /* 0x000ee20000001000 */
[----:B------:R-:W-:Y:S01]  /*a5a0*/  LOP3.LUT R10, R12, 0x1, RZ, 0xc0, !PT ;  /* 0x000000010c0a7812 */ /* 0x000fe200078ec0ff */
[----:B------:R-:W-:Y:S01]  /*a5b0*/  IMAD.U32 R11, R11, 0x2, R14 ;  /* 0x000000020b0b7824 */ /* 0x000fe200078e000e */
[----:B------:R-:W-:Y:S01]  /*a5c0*/  LOP3.LUT R12, R148, R13, RZ, 0x3c, !PT ;  /* 0x0000000d940c7212 */ /* 0x000fe200078e3cff */
[----:B--2---:R-:W-:Y:S01]  /*a5d0*/  FMUL.FTZ R80, R9, R80 ;  /* 0x0000005009507220 */ /* 0x004fe20000410000 */
[----:B------:R-:W-:Y:S01]  /*a5e0*/  ISETP.NE.U32.AND P1, PT, R10, 0x1, PT ;  /* 0x000000010a00780c */ /* 0x000fe20003f25070 */
[----:B------:R-:W-:Y:S01]  /*a5f0*/  IMAD.SHL.U32 R10, R11, 0x4, RZ ;  /* 0x000000040b0a7824 */ /* 0x000fe200078e00ff */
[----:B------:R-:W-:Y:S01]  /*a600*/  MOV R13, 0xffffffe0 ;  /* 0xffffffe0000d7802 */ /* 0x000fe20000000f00 */
[C---:B------:R-:W-:Y:S01]  /*a610*/  FMUL.FTZ R81, R9.reuse, R81 ;  /* 0x0000005109517220 */ /* 0x040fe20000410000 */
[----:B------:R-:W-:Y:S01]  /*a620*/  LEA R146, R146, R147, 0x2 ;  /* 0x0000009392927211 */ /* 0x000fe200078e10ff */
[----:B------:R-:W-:Y:S01]  /*a630*/  FMUL.FTZ R76, R9, R76 ;  /* 0x0000004c094c7220 */ /* 0x000fe20000410000 */
[----:B------:R-:W-:Y:S01]  /*a640*/  SEL R13, R13, 0x20, !P1 ;  /* 0x000000200d0d7807 */ /* 0x000fe20004800000 */
[C---:B------:R-:W-:Y:S01]  /*a650*/  FMUL.FTZ R77, R9.reuse, R77 ;  /* 0x0000004d094d7220 */ /* 0x040fe20000410000 */
[----:B------:R2:W-:Y:S01]  /*a660*/  STS.64 [R11.X4], R80 ;  /* 0x000000500b007388 */ /* 0x0005e20000004a00 */
[----:B------:R-:W-:Y:S01]  /*a670*/  FMUL.FTZ R72, R9, R72 ;  /* 0x0000004809487220 */ /* 0x000fe20000410000 */
[----:B------:R-:W-:Y:S01]  /*a680*/  LOP3.LUT R3, R3, 0xffffffe0, RZ, 0xc0, !PT ;  /* 0xffffffe003037812 */ /* 0x000fe200078ec0ff */
[C---:B------:R-:W-:Y:S01]  /*a690*/  FMUL.FTZ R73, R9.reuse, R73 ;  /* 0x0000004909497220 */ /* 0x040fe20000410000 */
[----:B------:R-:W5:Y:S01]  /*a6a0*/  @P2 MUFU.LG2 R6, R6 ;  /* 0x0000000600062308 */ /* 0x000f620000000c00 */
[----:B------:R-:W-:Y:S01]  /*a6b0*/  FMUL.FTZ R68, R9, R68 ;  /* 0x0000004409447220 */ /* 0x000fe20000410000 */
[----:B------:R-:W-:Y:S01]  /*a6c0*/  IADD3 R3, -R3, R5, RZ ;  /* 0x0000000503037210 */ /* 0x000fe20007ffe1ff */
[----:B------:R-:W-:Y:S01]  /*a6d0*/  FMUL.FTZ R69, R9, R69 ;  /* 0x0000004509457220 */ /* 0x000fe20000410000 */
[----:B------:R-:W-:Y:S01]  /*a6e0*/  IADD3 R9, R10, 0x40, RZ ;  /* 0x000000400a097810 */ /* 0x000fe20007ffe0ff */
[----:B---3--:R-:W-:Y:S01]  /*a6f0*/  FMUL.FTZ R83, R8, R83 ;  /* 0x0000005308537220 */ /* 0x008fe20000410000 */
[----:B------:R-:W-:Y:S01]  /*a700*/  @P0 IADD3 R9, R10, -0x40, RZ ;  /* 0xffffffc00a090810 */ /* 0x000fe20007ffe0ff */
[C---:B------:R-:W-:Y:S01]  /*a710*/  FMUL.FTZ R82, R8.reuse, R82 ;  /* 0x0000005208527220 */ /* 0x040fe20000410000 */
[----:B------:R-:W-:Y:S01]  /*a720*/  LOP3.LUT P0, RZ, R3, 0x3, RZ, 0xc0, !PT ;  /* 0x0000000303ff7812 */ /* 0x000fe2000780c0ff */
[----:B------:R-:W-:Y:S01]  /*a730*/  FMUL.FTZ R79, R8, R79 ;  /* 0x0000004f084f7220 */ /* 0x000fe20000410000 */
[----:B-1----:R-:W-:Y:S01]  /*a740*/  SHF.L.U32 R26, R26, 0x6, RZ ;  /* 0x000000061a1a7819 */ /* 0x002fe200000006ff */
[----:B------:R-:W-:Y:S01]  /*a750*/  FMUL.FTZ R78, R8, R78 ;  /* 0x0000004e084e7220 */ /* 0x000fe20000410000 */
[----:B------:R2:W-:Y:S01]  /*a760*/  STS.64 [R11.X4+0x400], R82 ;  /* 0x000400520b007388 */ /* 0x0005e20000004a00 */
[----:B------:R-:W-:Y:S01]  /*a770*/  IMAD.IADD R10, R10, 0x1, R13 ;  /* 0x000000010a0a7824 */ /* 0x000fe200078e020d */
[----:B------:R-:W-:Y:S01]  /*a780*/  IADD3 R13, R13, R9, RZ ;  /* 0x000000090d0d7210 */ /* 0x000fe20007ffe0ff */
[----:B------:R-:W-:-:S02]  /*a790*/  FMUL.FTZ R75, R8, R75 ;  /* 0x0000004b084b7220 */ /* 0x000fc40000410000 */
[C---:B------:R-:W-:Y:S01]  /*a7a0*/  FMUL.FTZ R74, R8.reuse, R74 ;  /* 0x0000004a084a7220 */ /* 0x040fe20000410000 */
[----:B------:R2:W-:Y:S01]  /*a7b0*/  STS.64 [R10], R76 ;  /* 0x0000004c0a007388 */ /* 0x0005e20000000a00 */
[C---:B------:R-:W-:Y:S02]  /*a7c0*/  FMUL.FTZ R71, R8.reuse, R71 ;  /* 0x0000004708477220 */ /* 0x040fe40000410000 */
[----:B------:R-:W-:Y:S01]  /*a7d0*/  FMUL.FTZ R70, R8, R70 ;  /* 0x0000004608467220 */ /* 0x000fe20000410000 */
[----:B------:R2:W-:Y:S01]  /*a7e0*/  STS.64 [R10+0x400], R78 ;  /* 0x0004004e0a007388 */ /* 0x0005e20000000a00 */
[----:B------:R-:W-:Y:S01]  /*a7f0*/  IADD3 R8, R146, R12, RZ ;  /* 0x0000000c92087210 */ /* 0x000fe20007ffe0ff */
[----:B------:R-:W-:Y:S02]  /*a800*/  IMAD.MOV R7, RZ, RZ, -R149 ;  /* 0x000000ffff077224 */ /* 0x000fe400078e0a95 */
[----:B------:R2:W-:Y:S01]  /*a810*/  STS.64 [R9], R72 ;  /* 0x0000004809007388 */ /* 0x0005e20000000a00 */
[----:B------:R-:W-:-:S02]  /*a820*/  @P3 FMUL.FTZ R27, R27, 0.69314718246459960938 ;  /* 0x3f3172181b1b3820 */ /* 0x000fc40000410000 */
[----:B----4-:R-:W-:Y:S01]  /*a830*/  IMAD R7, R7, c[0x0][0x1c0], R25 ;  /* 0x0000700007077a24 */ /* 0x010fe200078e0219 */
[----:B------:R2:W-:Y:S01]  /*a840*/  STS.64 [R9+0x400], R74 ;  /* 0x0004004a09007388 */ /* 0x0005e20000000a00 */
[----:B-----5:R-:W-:Y:S02]  /*a850*/  @P2 FMUL.FTZ R6, R6, 0.69314718246459960938 ;  /* 0x3f31721806062820 */ /* 0x020fe40000410000 */
[----:B------:R-:W-:Y:S01]  /*a860*/  IMAD R7, R24, c[0x0][0x1c0], R7 ;  /* 0x0000700018077a24 */ /* 0x000fe200078e0207 */
[----:B------:R2:W-:Y:S01]  /*a870*/  STS.64 [R13], R68 ;  /* 0x000000440d007388 */ /* 0x0005e20000000a00 */
[----:B------:R-:W-:Y:S02]  /*a880*/  IMAD.MOV.U32 R3, RZ, RZ, -0x800000 ;  /* 0xff800000ff037424 */ /* 0x000fe400078e00ff */
[----:B------:R-:W-:Y:S01]  /*a890*/  IMAD.MOV.U32 R24, RZ, RZ, -0x800000 ;  /* 0xff800000ff187424 */ /* 0x000fe200078e00ff */
[----:B------:R2:W-:Y:S01]  /*a8a0*/  STS.64 [R13+0x400], R70 ;  /* 0x000400460d007388 */ /* 0x0005e20000000a00 */
[----:B------:R-:W-:-:S02]  /*a8b0*/  IMAD R7, R7, c[0x0][0x214], R26 ;  /* 0x0000850007077a24 */ /* 0x000fc400078e021a */
[----:B------:R-:W-:Y:S01]  /*a8c0*/  @P3 FFMA.FTZ R3, R2, c[0x0][0x238], R27 ;  /* 0x00008e0002033a23 */ /* 0x000fe2000001001b */
[----:B------:R-:W-:Y:S01]  /*a8d0*/  BAR.SYNC.DEFER_BLOCKING 0x0 ;  /* 0x0000000000007b1d */ /* 0x000fe20000010000 */
[----:B------:R-:W-:-:S05]  /*a8e0*/  @P2 FFMA.FTZ R24, R0, c[0x0][0x238], R6 ;  /* 0x00008e0000182a23 */ /* 0x000fca0000010006 */
[----:B------:R2:W1:Y:S04]  /*a8f0*/  LDS.128 R20, [R8.X4] ;  /* 0x0000000008147984 */ /* 0x0004680000004c00 */
        /* <DEDUP_REMOVED lines=14> */
.L_x_4705:
[----:B------:R-:W-:Y:S05]  /*a9e0*/  BSYNC B0 ;  /* 0x0000000000007941 */ /* 0x000fea0003800000 */
.L_x_4704:
[----:B------:R-:W-:Y:S01]  /*a9f0*/  LEA.HI R0, R4, R5, RZ, 0x3 ;  /* 0x0000000504007211 */ /* 0x000fe200078f18ff */
[----:B------:R-:W-:Y:S01]  /*aa00*/  IMAD R7, R7, c[0x0][0x22c], RZ ;  /* 0x00008b0007077a24 */ /* 0x000fe200078e02ff */
[----:B------:R-:W-:Y:S02]  /*aa10*/  IADD3 R2, R140, 0x10, RZ ;  /* 0x000000108c027810 */ /* 0x000fe40007ffe0ff */
[----:B------:R-:W-:Y:S02]  /*aa20*/  LOP3.LUT R0, R0, 0xfffffff8, RZ, 0xc0, !PT ;  /* 0xfffffff800007812 */ /* 0x000fe400078ec0ff */
[----:B------:R-:W-:-:S02]  /*aa30*/  ISETP.GE.AND P2, PT, R2, R139, PT ;  /* 0x0000008b0200720c */ /* 0x000fc40003f46270 */
[----:B------:R-:W-:Y:S01]  /*aa40*/  ISETP.GE.AND P3, PT, R140, R139, PT ;  /* 0x0000008b8c00720c */ /* 0x000fe20003f66270 */
[----:B------:R-:W-:-:S04]  /*aa50*/  IMAD.IADD R0, R5, 0x1, -R0 ;  /* 0x0000000105007824 */ /* 0x000fc800078e0a00 */
[----:B------:R-:W-:Y:S01]  /*aa60*/  IMAD.SHL.U32 R4, R0, 0x4, RZ ;  /* 0x0000000400047824 */ /* 0x000fe200078e00ff */
[----:B------:R-:W-:-:S04]  /*aa70*/  IADD3 R0, R140, 0x20, RZ ;  /* 0x000000208c007810 */ /* 0x000fc80007ffe0ff */
[----:B------:R-:W-:Y:S02]  /*aa80*/  SHF.R.S32.HI R5, RZ, 0x1f, R4 ;  /* 0x0000001fff057819 */ /* 0x000fe40000011404 */
[----:B------:R-:W-:-:S03]  /*aa90*/  ISETP.GE.AND P1, PT, R0, R139, PT ;  /* 0x0000008b0000720c */ /* 0x000fc60003f26270 */
[C---:B------:R-:W-:Y:S01]  /*aaa0*/  IMAD.WIDE R4, R140.reuse, 0x20, R4 ;  /* 0x000000208c047825 */ /* 0x040fe200078e0204 */
[----:B------:R-:W-:-:S04]  /*aab0*/  IADD3 R140, R140, 0x30, RZ ;  /* 0x000000308c8c7810 */ /* 0x000fc80007ffe0ff */
[----:B--2---:R-:W-:-:S04]  /*aac0*/  IADD3 R3, P0, R7, R4, RZ ;  /* 0x0000000407037210 */ /* 0x004fc80007f1e0ff */
[----:B------:R-:W-:Y:S02]  /*aad0*/  LEA.HI.X.SX32 R7, R7, R5, 0x1, P0 ;  /* 0x0000000507077211 */ /* 0x000fe400000f0eff */
[----:B------:R-:W-:-:S04]  /*aae0*/  LEA R2, P0, R3, c[0x0][0x1d8], 0x2 ;  /* 0x0000760003027a11 */ /* 0x000fc800078010ff */
[----:B------:R-:W-:Y:S02]  /*aaf0*/  LEA.HI.X R3, R3, c[0x0][0x1dc], R7, 0x2, P0 ;  /* 0x0000770003037a11 */ /* 0x000fe400000f1407 */
[----:B------:R-:W-:-:S03]  /*ab00*/  ISETP.GE.AND P0, PT, R140, R139, PT ;  /* 0x0000008b8c00720c */ /* 0x000fc60003f06270 */
[----:B---3--:R2:W-:Y:S04]  /*ab10*/  @!P2 STG.E.128 [R2.64+0x800], R16 ;  /* 0x000800100200a986 */ /* 0x0085e8000c101d0c */
[----:B----4-:R2:W-:Y:S04]  /*ab20*/  @!P1 STG.E.128 [R2.64+0x1000], R12 ;  /* 0x0010000c02009986 */ /* 0x0105e8000c101d0c */
[----:B-1----:R2:W-:Y:S04]  /*ab30*/  @!P3 STG.E.64 [R2.64], R20 ;  /* 0x000000140200b986 */ /* 0x0025e8000c101b0c */
[----:B------:R2:W-:Y:S01]  /*ab40*/  @!P3 STG.E.64 [R2.64+0x8], R22 ;  /* 0x000008160200b986 */ /* 0x0005e2000c101b0c */
[----:B------:R-:W-:Y:S05]  /*ab50*/  @P0 EXIT ;  /* 0x000000000000094d */ /* 0x000fea0003800000 */
[----:B------:R-:W-:Y:S01]  /*ab60*/  STG.E.128 [R2.64+0x1800], R8 ;  /* 0x0018000802007986 */ /* 0x000fe2000c101d0c */
[----:B------:R-:W-:Y:S05]  /*ab70*/  EXIT ;  /* 0x000000000000794d */ /* 0x000fea0003800000 */
.L_x_4706:
        /* <DEDUP_REMOVED lines=16> */
.L_x_5252:


//--------------------- .text._ZN5flash24flash_fwd_splitkv_kernelI23Flash_fwd_kernel_traitsILi32ELi64ELi128ELi4ELb0ELb0EN7cutlass6half_tE19Flash_kernel_traitsILi32ELi64ELi128ELi4ES3_EELb1ELb0ELb0ELb0ELb1ELb1ELb1ELb0EEEvNS_16Flash_fwd_paramsE --------------------------
	.section	.text._ZN5flash24flash_fwd_splitkv_kernelI23Flash_fwd_kernel_traitsILi32ELi64ELi128ELi4ELb0ELb0EN7cutlass6half_tE19Flash_kernel_traitsILi32ELi64ELi128ELi4ES3_EELb1ELb0ELb0ELb0ELb1ELb1ELb1ELb0EEEvNS_16Flash_fwd_paramsE,"ax",@progbits
	.sectioninfo	@"SHI_REGISTERS=192"
	.align	128
        .global         _ZN5flash24flash_fwd_splitkv_kernelI23Flash_fwd_kernel_traitsILi32ELi64ELi128ELi4ELb0ELb0EN7cutlass6half_tE19Flash_kernel_traitsILi32ELi64ELi128ELi4ES3_EELb1ELb0ELb0ELb0ELb1ELb1ELb1ELb0EEEvNS_16Flash_fwd_paramsE
        .type           _ZN5flash24flash_fwd_splitkv_kernelI23Flash_fwd_kernel_traitsILi32ELi64ELi128ELi4ELb0ELb0EN7cutlass6half_tE19Flash_kernel_traitsILi32ELi64ELi128ELi4ES3_EELb1ELb0ELb0ELb0ELb1ELb1ELb1ELb0EEEvNS_16Flash_fwd_paramsE,@function
        .size           _ZN5flash24flash_fwd_splitkv_kernelI23Flash_fwd_kernel_traitsILi32ELi64ELi128ELi4ELb0ELb0EN7cutlass6half_tE19Flash_kernel_traitsILi32ELi64ELi128ELi4ES3_EELb1ELb0ELb0ELb0ELb1ELb1ELb1ELb0EEEvNS_16Flash_fwd_paramsE,(.L_x_5253 - _ZN5flash24flash_fwd_splitkv_kernelI23Flash_fwd_kernel_traitsILi32ELi64ELi128ELi4ELb0ELb0EN7cutlass6half_tE19Flash_kernel_traitsILi32ELi64ELi128ELi4ES3_EELb1ELb0ELb0ELb0ELb1ELb1ELb1ELb0EEEvNS_16Flash_fwd_paramsE)
        .other          _ZN5flash24flash_fwd_splitkv_kernelI23Flash_fwd_kernel_traitsILi32ELi64ELi128ELi4ELb0ELb0EN7cutlass6half_tE19Flash_kernel_traitsILi32ELi64ELi128ELi4ES3_EELb1ELb0ELb0ELb0ELb1ELb1ELb1ELb0EEEvNS_16Flash_fwd_paramsE,@"STO_CUDA_ENTRY STV_DEFAULT"
_ZN5flash24flash_fwd_splitkv_kernelI23Flash_fwd_kernel_traitsILi32ELi64ELi128ELi4ELb0ELb0EN7cutlass6half_tE19Flash_kernel_traitsILi32ELi64ELi128ELi4ES3_EELb1ELb0ELb0ELb0ELb1ELb1ELb1ELb0EEEvNS_16Flash_fwd_paramsE:
.text._ZN5flash24flash_fwd_splitkv_kernelI23Flash_fwd_kernel_traitsILi32ELi64ELi128ELi4ELb0ELb0EN7cutlass6half_tE19Flash_kernel_traitsILi32ELi64ELi128ELi4ES3_EELb1ELb0ELb0ELb0ELb1ELb1ELb1ELb0EEEvNS_16Flash_fwd_paramsE:
[----:B------:R-:W-:Y:S02]  /*0000*/  MOV R1, c[0x0][0x28] ;  /* 0x00000a0000017a02 */ /* 0x000fe40000000f00 */
[----:B------:R-:W1:Y:S01]  /*0010*/  I2F.U32.RP R2, c[0x0][0x1c0] ;  /* 0x0000700000027b06 */ /* 0x000e620000209000 */
[----:B------:R-:W2:Y:S01]  /*0020*/  S2R R3, SR_CTAID.Z ;  /* 0x0000000000037919 */ /* 0x000ea20000002700 */
[----:B------:R-:W-:Y:S01]  /*0030*/  IMAD.MOV.U32 R4, RZ, RZ, RZ ;  /* 0x000000ffff047224 */ /* 0x000fe200078e00ff */
[----:B------:R-:W-:Y:S01]  /*0040*/  ISETP.NE.U32.AND P1, PT, RZ, c[0x0][0x1c0], PT ;  /* 0x00007000ff007a0c */ /* 0x000fe20003f25070 */
[----:B------:R-:W-:-:S04]  /*0050*/  ULDC.64 UR12, c[0x0][0x118] ;  /* 0x00004600000c7ab9 */ /* 0x000fc80000000a00 */
[----:B-1----:R-:W1:Y:S02]  /*0060*/  MUFU.RCP R5, R2 ;  /* 0x0000000200057308 */ /* 0x002e640000001000 */
[----:B-1----:R-:W-:Y:S01]  /*0070*/  IADD3 R5, R5, 0xffffffe, RZ ;  /* 0x0ffffffe05057810 */ /* 0x002fe20007ffe0ff */
[----:B------:R-:W1:Y:S05]  /*0080*/  LDC.U8 R2, c[0x0][0x312] ;  /* 0x0000c480ff027b82 */ /* 0x000e6a0000000000 */
[----:B------:R-:W3:Y:S02]  /*0090*/  F2I.FTZ.U32.TRUNC.NTZ R5, R5 ;  /* 0x0000000500057305 */ /* 0x000ee4000021f000 */
[----:B---3--:R-:W-:Y:S01]  /*00a0*/  IMAD.MOV R0, RZ, RZ, -R5 ;  /* 0x000000ffff007224 */ /* 0x008fe200078e0a05 */
[----:B-1----:R-:W-:-:S03]  /*00b0*/  ISETP.NE.AND P3, PT, R2, RZ, PT ;  /* 0x000000ff0200720c */ /* 0x002fc60003f65270 */
[----:B------:R-:W-:-:S04]  /*00c0*/  IMAD R7, R0, c[0x0][0x1c0], RZ ;  /* 0x0000700000077a24 */ /* 0x000fc800078e02ff */
[----:B------:R-:W-:-:S04]  /*00d0*/  IMAD.HI.U32 R4, R5, R7, R4 ;  /* 0x0000000705047227 */ /* 0x000fc800078e0004 */
[----:B------:R-:W-:Y:S02]  /*00e0*/  IMAD.MOV.U32 R5, RZ, RZ, -0x1 ;  /* 0xffffffffff057424 */ /* 0x000fe400078e00ff */
        /* <DEDUP_REMOVED lines=38> */
.L_x_4707:
[----:B-1-34-:R-:W-:Y:S02]  /*0350*/  MOV R4, c[0x0][0x218] ;  /* 0x0000860000047a02 */ /* 0x01afe40000000f00 */
.L_x_4708:
        /* <DEDUP_REMOVED lines=22> */
[----:B--2---:R-:W-:-:S04]  /*04c0*/  IADD3 R14, R14, 0xffffffe, RZ ;  /* 0x0ffffffe0e0e7810 */ /* 0x004fc80007ffe0ff */
[----:B------:R-:W2:Y:S02]  /*04d0*/  F2I.FTZ.U32.TRUNC.NTZ R15, R14 ;  /* 0x0000000e000f7305 */ /* 0x000ea4000021f000 */
[--C-:B--2---:R-:W-:Y:S02]  /*04e0*/  IMAD.MOV R3, RZ, RZ, -R15.reuse ;  /* 0x000000ffff037224 */ /* 0x104fe400078e0a0f */
[----:B------:R-:W-:Y:S02]  /*04f0*/  IMAD.MOV.U32 R14, RZ, RZ, RZ ;  /* 0x000000ffff0e7224 */ /* 0x000fe400078e00ff */
[----:B------:R-:W-:Y:S01]  /*0500*/  IMAD R4, R3, R6, RZ ;  /* 0x0000000603047224 */ /* 0x000fe200078e02ff */
[----:B------:R-:W-:Y:S02]  /*0510*/  IABS R3, R7 ;  /* 0x0000000700037213 */ /* 0x000fe40000000000 */
[----:B------:R-:W-:Y:S01]  /*0520*/  LOP3.LUT R7, R7, c[0x0][0x10], RZ, 0x3c, !PT ;  /* 0x0000040007077a12 */ /* 0x000fe200078e3cff */
[----:B------:R-:W-:-:S03]  /*0530*/  IMAD.HI.U32 R9, R15, R4, R14 ;  /* 0x000000040f097227 */ /* 0x000fc600078e000e */
[----:B------:R-:W-:Y:S01]  /*0540*/  ISETP.GE.AND P0, PT, R7, RZ, PT ;  /* 0x000000ff0700720c */ /* 0x000fe20003f06270 */
[----:B------:R-:W-:Y:S01]  /*0550*/  IMAD.MOV.U32 R4, RZ, RZ, R3 ;  /* 0x000000ffff047224 */ /* 0x000fe200078e0003 */
[----:B------:R-:W-:-:S03]  /*0560*/  IADD3 R7, R43, 0x7f, RZ ;  /* 0x0000007f2b077810 */ /* 0x000fc60007ffe0ff */
        /* <DEDUP_REMOVED lines=37> */
[-C--:B------:R-:W-:Y:S01]  /*07c0*/  ISETP.GE.OR P5, PT, R2, R49.reuse, P6 ;  /* 0x000000310200720c */ /* 0x080fe200037a6670 */
[----:B------:R-:W-:Y:S01]  /*07d0*/  IMAD.SHL.U32 R6, R3, 0x4, RZ ;  /* 0x0000000403067824 */ /* 0x000fe200078e00ff */
[CC--:B------:R-:W-:Y:S01]  /*07e0*/  ISETP.GE.AND P1, PT, R4.reuse, R49.reuse, PT ;  /* 0x000000310400720c */ /* 0x0c0fe20003f26270 */
[----:B------:R-:W-:Y:S01]  /*07f0*/  IMAD R3, R5, c[0x0][0x22c], RZ ;  /* 0x00008b0005037a24 */ /* 0x000fe200078e02ff */
[----:B------:R-:W-:-:S02]  /*0800*/  ISETP.GE.OR P4, PT, R4, R49, P6 ;  /* 0x000000310400720c */ /* 0x000fc40003786670 */
        /* <DEDUP_REMOVED lines=32> */
.L_x_4709:
        /* <DEDUP_REMOVED lines=27> */
[----:B-1----:R-:W-:Y:S02]  /*0bc0*/  IMAD.MOV R3, RZ, RZ, -R9 ;  /* 0x000000ffff037224 */ /* 0x002fe400078e0a09 */
[----:B------:R-:W-:Y:S02]  /*0bd0*/  IMAD.MOV.U32 R8, RZ, RZ, RZ ;  /* 0x000000ffff087224 */ /* 0x000fe400078e00ff */
[----:B-----5:R-:W-:-:S04]  /*0be0*/  IMAD R2, R3, R40, RZ ;  /* 0x0000002803027224 */ /* 0x020fc800078e02ff */
        /* <DEDUP_REMOVED lines=47> */
[----:B------:R-:W-:Y:S02]  /*0ee0*/  IMAD.MOV.U32 R18, RZ, RZ, R8 ;  /* 0x000000ffff127224 */ /* 0x000fe400078e0008 */
[----:B------:R-:W-:Y:S02]  /*0ef0*/  IMAD R2, R16, c[0x0][0x184], R15 ;  /* 0x0000610010027a24 */ /* 0x000fe400078e020f */
[----:B------:R-:W-:-:S03]  /*0f00*/  IMAD R13, R13, c[0x0][0x188], RZ ;  /* 0x000062000d0d7a24 */ /* 0x000fc600078e02ff */
[----:B------:R-:W-:Y:S01]  /*0f10*/  IADD3 R19, R9, R2, RZ ;  /* 0x0000000209137210 */ /* 0x000fe20007ffe0ff */
[C---:B------:R-:W-:Y:S01]  /*0f20*/  IMAD R9, R7.reuse, c[0x0][0x19c], R0 ;  /* 0x0000670007097a24 */ /* 0x040fe200078e0200 */
[----:B------:R-:W-:Y:S01]  /*0f30*/  SHF.R.S32.HI R0, RZ, 0x1f, R6 ;  /* 0x0000001fff007819 */ /* 0x000fe20000011406 */
[----:B------:R-:W-:Y:S02]  /*0f40*/  IMAD R13, R16, c[0x0][0x18c], R13 ;  /* 0x00006300100d7a24 */ /* 0x000fe400078e020d */
[----:B------:R-:W-:-:S04]  /*0f50*/  IMAD.WIDE.U32 R18, R7, c[0x0][0x198], R18 ;  /* 0x0000660007127a25 */ /* 0x000fc800078e0012 */
[----:B------:R-:W-:Y:S01]  /*0f60*/  IMAD.WIDE.U32 R16, R16, c[0x0][0x188], RZ ;  /* 0x0000620010107a25 */ /* 0x000fe200078e00ff */
[----:B------:R-:W-:-:S03]  /*0f70*/  IADD3 R19, R19, R9, RZ ;  /* 0x0000000913137210 */ /* 0x000fc60007ffe0ff */
[----:B------:R-:W-:Y:S02]  /*0f80*/  IMAD R9, R0, c[0x0][0x1b0], RZ ;  /* 0x00006c0000097a24 */ /* 0x000fe400078e02ff */
[----:B------:R-:W-:-:S04]  /*0f90*/  IMAD.WIDE.U32 R18, R6, c[0x0][0x1b0], R18 ;  /* 0x00006c0006127a25 */ /* 0x000fc800078e0012 */
[----:B------:R-:W-:Y:S02]  /*0fa0*/  IMAD R4, R6, c[0x0][0x1b4], R9 ;  /* 0x00006d0006047a24 */ /* 0x000fe400078e0209 */
[----:B------:R-:W-:-:S03]  /*0fb0*/  IMAD.IADD R13, R17, 0x1, R13 ;  /* 0x00000001110d7824 */ /* 0x000fc600078e020d */
[----:B------:R-:W-:Y:S01]  /*0fc0*/  IADD3 R4, R19, R4, RZ ;  /* 0x0000000413047210 */ /* 0x000fe20007ffe0ff */
[----:B------:R-:W-:Y:S05]  /*0fd0*/  BRA `(.L_x_4711) ;  /* 0x0000045000007947 */ /* 0x000fea0003800000 */
.L_x_4710:
        /* <DEDUP_REMOVED lines=17> */
.L_x_4712:
[----:B------:R-:W-:Y:S01]  /*10f0*/  IABS R6, c[0x0][0x1c8] ;  /* 0x0000720000067a13 */ /* 0x000fe20000000000 */
[----:B------:R-:W-:Y:S02]  /*1100*/  IMAD.MOV.U32 R14, RZ, RZ, RZ ;  /* 0x000000ffff0e7224 */ /* 0x000fe400078e00ff */
[----:B------:R-:W-:Y:S01]  /*1110*/  @P3 IMAD.IADD R13, R8, 0x1, R13 ;  /* 0x00000001080d3824 */ /* 0x000fe200078e020d */
        /* <DEDUP_REMOVED lines=11> */
[----:B------:R-:W-:-:S03]  /*11d0*/  MOV R15, R9 ;  /* 0x00000009000f7202 */ /* 0x000fc60000000f00 */
[----:B------:R-:W-:-:S04]  /*11e0*/  IMAD.HI.U32 R0, R14, R7, RZ ;  /* 0x000000070e007227 */ /* 0x000fc800078e00ff */
[----:B------:R-:W-:Y:S02]  /*11f0*/  IMAD.MOV R3, RZ, RZ, -R0 ;  /* 0x000000ffff037224 */ /* 0x000fe400078e0a00 */
[----:B------:R-:W-:Y:S02]  /*1200*/  IMAD.MOV.U32 R14, RZ, RZ, R4 ;  /* 0x000000ffff0e7224 */ /* 0x000fe400078e0004 */
[----:B------:R-:W-:Y:S01]  /*1210*/  IMAD R3, R6, R3, R7 ;  /* 0x0000000306037224 */ /* 0x000fe200078e0207 */
[----:B------:R-:W-:-:S04]  /*1220*/  LEA R7, R23, 0xffffff80, 0x7 ;  /* 0xffffff8017077811 */ /* 0x000fc800078e38ff */
        /* <DEDUP_REMOVED lines=14> */
[----:B------:R-:W-:-:S04]  /*1310*/  @!P0 LOP3.LUT R6, RZ, c[0x0][0x1c8], RZ, 0x33, !PT ;  /* 0x00007200ff068a12 */ /* 0x000fc800078e33ff */
        /* <DEDUP_REMOVED lines=17> */
.L_x_4711:
[----:B------:R-:W-:Y:S01]  /*1430*/  ISETP.NE.AND P0, PT, R5, -0x1, PT ;  /* 0xffffffff0500780c */ /* 0x000fe20003f05270 */
[----:B------:R-:W-:Y:S01]  /*1440*/  IMAD.IADD R144, R48, 0x1, -R49 ;  /* 0x0000000130907824 */ /* 0x000fe200078e0a31 */
[----:B------:R-:W-:Y:S01]  /*1450*/  IADD3 R151, R23, -0x1, RZ ;  /* 0xffffffff17977810 */ /* 0x000fe20007ffe0ff */
[----:B------:R-:W-:-:S04]  /*1460*/  IMAD R21, R0, c[0x0][0x1b8], RZ ;  /* 0x00006e0000157a24 */ /* 0x000fc800078e02ff */
[----:B------:R-:W-:-:S06]  /*1470*/  IMAD R0, R6, c[0x0][0x1bc], R21 ;  /* 0x00006f0006007a24 */ /* 0x000fcc00078e0215 */
[----:B-----5:R-:W-:Y:S01]  /*1480*/  @!P0 SHF.R.S32.HI R2, RZ, 0x1f, R155 ;  /* 0x0000001fff028819 */ /* 0x020fe2000001149b */
[----:B------:R-:W-:-:S04]  /*1490*/  @P0 IMAD.WIDE.U32 R14, R5, c[0x0][0x190], RZ ;  /* 0x00006400050e0a25 */ /* 0x000fc800078e00ff */
[----:B------:R-:W-:Y:S02]  /*14a0*/  @!P0 IMAD R2, R2, c[0x0][0x178], RZ ;  /* 0x00005e0002028a24 */ /* 0x000fe400078e02ff */
[----:B------:R-:W-:Y:S01]  /*14b0*/  @P0 IMAD R15, R5, c[0x0][0x194], R15 ;  /* 0x00006500050f0a24 */ /* 0x000fe200078e020f */
[----:B------:R-:W-:Y:S01]  /*14c0*/  SHF.R.S32.HI R5, RZ, 0x1f, R22 ;  /* 0x0000001fff057819 */ /* 0x000fe20000011416 */
[----:B------:R-:W-:-:S03]  /*14d0*/  @!P0 IMAD.WIDE.U32 R8, R155, c[0x0][0x178], RZ ;  /* 0x00005e009b088a25 */ /* 0x000fc600078e00ff */
[-C--:B------:R-:W-:Y:S01]  /*14e0*/  LEA.HI R19, R5, R22.reuse, RZ, 0x2 ;  /* 0x0000001605137211 */ /* 0x080fe200078f10ff */
[----:B------:R-:W-:Y:S01]  /*14f0*/  @!P0 IMAD R2, R155, c[0x0][0x17c], R2 ;  /* 0x00005f009b028a24 */ /* 0x000fe200078e0202 */
[-C--:B------:R-:W-:Y:S01]  /*1500*/  LEA.HI R51, R5, R22.reuse, RZ, 0x5 ;  /* 0x0000001605337211 */ /* 0x080fe200078f28ff */
[----:B------:R-:W-:Y:S01]  /*1510*/  @!P0 IMAD.MOV.U32 R14, RZ, RZ, R8 ;  /* 0x000000ffff0e8224 */ /* 0x000fe200078e0008 */
[----:B------:R-:W-:Y:S01]  /*1520*/  SHF.R.S32.HI R8, RZ, 0x2, R19 ;  /* 0x00000002ff087819 */ /* 0x000fe20000011413 */
[----:B------:R-:W-:Y:S01]  /*1530*/  @!P0 IMAD.IADD R15, R9, 0x1, R2 ;  /* 0x00000001090f8824 */ /* 0x000fe200078e0202 */
[----:B------:R-:W-:Y:S02]  /*1540*/  LEA.HI R2, R5, R22, RZ, 0x3 ;  /* 0x0000001605027211 */ /* 0x000fe400078f18ff */
[----:B------:R-:W-:Y:S02]  /*1550*/  LOP3.LUT R9, R19, 0xfffffffc, RZ, 0xc0, !PT ;  /* 0xfffffffc13097812 */ /* 0x000fe400078ec0ff */
[----:B------:R-:W-:-:S02]  /*1560*/  SHF.R.S32.HI R145, RZ, 0x3, R2 ;  /* 0x00000003ff917819 */ /* 0x000fc40000011402 */
[----:B------:R-:W-:Y:S01]  /*1570*/  LEA.HI R19, R19, R8, RZ, 0x1 ;  /* 0x0000000813137211 */ /* 0x000fe200078f08ff */
[----:B------:R-:W-:Y:S01]  /*1580*/  IMAD.IADD R20, R22, 0x1, -R9 ;  /* 0x0000000116147824 */ /* 0x000fe200078e0a09 */
[----:B------:R-:W-:Y:S01]  /*1590*/  SHF.R.S32.HI R160, RZ, 0x5, R51 ;  /* 0x00000005ffa07819 */ /* 0x000fe20000011433 */
[----:B------:R-:W-:Y:S01]  /*15a0*/  IMAD.SHL.U32 R17, R145, 0x40, RZ ;  /* 0x0000004091117824 */ /* 0x000fe200078e00ff */
[----:B------:R-:W-:Y:S01]  /*15b0*/  LOP3.LUT R19, R19, 0x7fffffe, RZ, 0xc0, !PT ;  /* 0x07fffffe13137812 */ /* 0x000fe200078ec0ff */
[----:B------:R-:W-:Y:S01]  /*15c0*/  IMAD.SHL.U32 R20, R20, 0x8, RZ ;  /* 0x0000000814147824 */ /* 0x000fe200078e00ff */
[--C-:B------:R-:W-:Y:S02]  /*15d0*/  SHF.R.S32.HI R9, RZ, 0x1f, R8.reuse ;  /* 0x0000001fff097819 */ /* 0x100fe40000011408 */
[----:B------:R-:W-:Y:S01]  /*15e0*/  LOP3.LUT R17, R17, 0xc0, RZ, 0xc0, !PT ;  /* 0x000000c011117812 */ /* 0x000fe200078ec0ff */
[----:B------:R-:W-:Y:S01]  /*15f0*/  IMAD.IADD R19, R8, 0x1, -R19 ;  /* 0x0000000108137824 */ /* 0x000fe200078e0a13 */
[C---:B------:R-:W-:Y:S01]  /*1600*/  IADD3 R16, P1, R20.reuse, R16, RZ ;  /* 0x0000001014107210 */ /* 0x040fe20007f3e0ff */
[----:B------:R-:W-:Y:S01]  /*1610*/  IMAD.WIDE R10, R11, 0x40, R8 ;  /* 0x000000400b0a7825 */ /* 0x000fe200078e0208 */
[----:B------:R-:W-:-:S02]  /*1620*/  IADD3 R18, P2, R20, R18, RZ ;  /* 0x0000001214127210 */ /* 0x000fc40007f5e0ff */
[--C-:B------:R-:W-:Y:S01]  /*1630*/  LOP3.LUT R24, R17, 0x18, R20.reuse, 0xf8, !PT ;  /* 0x0000001811187812 */ /* 0x100fe200078ef814 */
[----:B------:R-:W-:Y:S01]  /*1640*/  IMAD R153, R160, 0x8, R19 ;  /* 0x00000008a0997824 */ /* 0x000fe200078e0213 */
[----:B------:R-:W-:Y:S02]  /*1650*/  IADD3 R14, P0, R20, R14, RZ ;  /* 0x0000000e140e7210 */ /* 0x000fe40007f1e0ff */
[----:B------:R-:W-:Y:S02]  /*1660*/  SHF.R.S32.HI R20, RZ, 0x1f, R20 ;  /* 0x0000001fff147819 */ /* 0x000fe40000011414 */
[----:B------:R-:W-:Y:S02]  /*1670*/  SHF.R.U32.HI R17, RZ, 0x3, R17 ;  /* 0x00000003ff117819 */ /* 0x000fe40000011611 */
[----:B------:R-:W-:Y:S01]  /*1680*/  LEA.HI R5, R5, R22, RZ, 0x4 ;  /* 0x0000001605057211 */ /* 0x000fe200078f20ff */
[----:B------:R-:W-:Y:S01]  /*1690*/  IMAD.X R19, R20, 0x1, R4, P2 ;  /* 0x0000000114137824 */ /* 0x000fe200010e0604 */
[----:B------:R-:W-:Y:S01]  /*16a0*/  LOP3.LUT R24, R24, R17, RZ, 0x3c, !PT ;  /* 0x0000001118187212 */ /* 0x000fe200078e3cff */
[----:B------:R-:W-:Y:S01]  /*16b0*/  IMAD.X R15, R20, 0x1, R15, P0 ;  /* 0x00000001140f7824 */ /* 0x000fe200000e060f */
[----:B------:R-:W-:Y:S01]  /*16c0*/  IADD3 R4, P0, R8, R7, RZ ;  /* 0x0000000708047210 */ /* 0x000fe20007f1e0ff */
[----:B------:R-:W-:Y:S01]  /*16d0*/  IMAD.X R17, R20, 0x1, R13, P1 ;  /* 0x0000000114117824 */ /* 0x000fe200008e060d */
[----:B------:R-:W-:Y:S01]  /*16e0*/  SHF.R.S32.HI R13, RZ, 0x1f, R12 ;  /* 0x0000001fff0d7819 */ /* 0x000fe2000001140c */
[C---:B------:R-:W-:Y:S01]  /*16f0*/  IMAD.WIDE.U32 R18, R8.reuse, c[0x0][0x198], R18 ;  /* 0x0000660008127a25 */ /* 0x040fe200078e0012 */
[----:B------:R-:W-:-:S02]  /*1700*/  IADD3 R7, R8, 0x20, RZ ;  /* 0x0000002008077810 */ /* 0x000fc40007ffe0ff */
[-C--:B------:R-:W-:Y:S01]  /*1710*/  ISETP.GE.AND P2, PT, R8, R144.reuse, PT ;  /* 0x000000900800720c */ /* 0x080fe20003f46270 */
[----:B------:R-:W-:Y:S01]  /*1720*/  IMAD.X R3, R9, 0x1, R3, P0 ;  /* 0x0000000109037824 */ /* 0x000fe200000e0603 */
[----:B------:R-:W-:Y:S01]  /*1730*/  ISETP.GE.AND P4, PT, R7, R144, PT ;  /* 0x000000900700720c */ /* 0x000fe20003f86270 */
[----:B------:R-:W-:Y:S01]  /*1740*/  IMAD R9, R9, c[0x0][0x198], RZ ;  /* 0x0000660009097a24 */ /* 0x000fe200078e02ff */
[----:B------:R-:W-:Y:S01]  /*1750*/  LEA.HI R152, R2, R145, RZ, 0x1 ;  /* 0x0000009102987211 */ /* 0x000fe200078f08ff */
[----:B------:R-:W-:Y:S02]  /*1760*/  IMAD R13, R13, c[0x0][0x1a8], RZ ;  /* 0x00006a000d0d7a24 */ /* 0x000fe400078e02ff */
[----:B------:R-:W-:Y:S01]  /*1770*/  IMAD R9, R8, c[0x0][0x19c], R9 ;  /* 0x0000670008097a24 */ /* 0x000fe200078e0209 */
[----:B------:R-:W-:Y:S01]  /*1780*/  LOP3.LUT R152, R152, 0xfffffffe, RZ, 0xc0, !PT ;  /* 0xfffffffe98987812 */ /* 0x000fe200078ec0ff */
[C---:B------:R-:W-:Y:S02]  /*1790*/  IMAD R13, R12.reuse, c[0x0][0x1ac], R13 ;  /* 0x00006b000c0d7a24 */ /* 0x040fe400078e020d */
[----:B------:R-:W-:-:S04]  /*17a0*/  IMAD.WIDE.U32 R20, R12, c[0x0][0x1a8], R14 ;  /* 0x00006a000c147a25 */ /* 0x000fc800078e000e */
[----:B------:R-:W-:Y:S01]  /*17b0*/  IMAD.IADD R41, R19, 0x1, R9 ;  /* 0x0000000113297824 */ /* 0x000fe200078e0209 */
[----:B------:R-:W-:Y:S01]  /*17c0*/  @!P4 IADD3 R12, P0, R10, 0x20, RZ ;  /* 0x000000200a0cc810 */ /* 0x000fe20007f1e0ff */
[----:B------:R-:W-:-:S04]  /*17d0*/  IMAD.WIDE.U32 R16, R6, c[0x0][0x1b8], R16 ;  /* 0x00006e0006107a25 */ /* 0x000fc800078e0010 */
        /* <DEDUP_REMOVED lines=8> */
[----:B------:R-:W-:Y:S02]  /*1860*/  @!P2 IMAD.IADD R3, R19, 0x1, R6 ;  /* 0x000000011303a824 */ /* 0x000fe400078e0206 */
[----:B------:R-:W-:Y:S02]  /*1870*/  @!P4 IMAD.X R9, RZ, RZ, R11, P0 ;  /* 0x000000ffff09c224 */ /* 0x000fe400000e060b */
[----:B------:R-:W-:Y:S01]  /*1880*/  IMAD.MOV.U32 R14, RZ, RZ, R16 ;  /* 0x000000ffff0e7224 */ /* 0x000fe200078e0010 */
[----:B------:R-:W-:Y:S01]  /*1890*/  @!P2 LEA R16, P0, R18, c[0x0][0x160], 0x1 ;  /* 0x000058001210aa11 */ /* 0x000fe200078008ff */
[----:B------:R-:W-:-:S02]  /*18a0*/  IMAD.IADD R6, R43, 0x1, -R0 ;  /* 0x000000012b067824 */ /* 0x000fc400078e0a00 */
[----:B------:R-:W-:Y:S01]  /*18b0*/  IMAD R147, R4, c[0x0][0x1a4], R147 ;  /* 0x0000690004937a24 */ /* 0x000fe200078e0293 */
[----:B------:R-:W-:Y:S01]  /*18c0*/  @!P2 LEA.HI.X R17, R18, c[0x0][0x164], R3, 0x1, P0 ;  /* 0x000059001211aa11 */ /* 0x000fe200000f0c03 */
[----:B------:R-:W-:Y:S01]  /*18d0*/  IMAD.WIDE.U32 R14, R4, c[0x0][0x1a0], R14 ;  /* 0x00006800040e7a25 */ /* 0x000fe200078e000e */
[-C--:B------:R-:W-:Y:S02]  /*18e0*/  ISETP.GE.AND P1, PT, R7, R6.reuse, PT ;  /* 0x000000060700720c */ /* 0x080fe40003f26270 */
[----:B------:R-:W-:Y:S01]  /*18f0*/  ISETP.GE.AND P5, PT, R8, R6, PT ;  /* 0x000000060800720c */ /* 0x000fe20003fa6270 */
[----:B------:R-:W-:Y:S01]  /*1900*/  @!P4 IMAD R9, R9, c[0x0][0x190], RZ ;  /* 0x000064000909ca24 */ /* 0x000fe200078e02ff */
[----:B------:R-:W-:Y:S01]  /*1910*/  LEA R148, P0, R14, c[0x0][0x170], 0x1 ;  /* 0x00005c000e947a11 */ /* 0x000fe200078008ff */
[----:B------:R-:W-:Y:S02]  /*1920*/  @!P4 IMAD.MOV.U32 R10, RZ, RZ, R20 ;  /* 0x000000ffff0ac224 */ /* 0x000fe400078e0014 */
[----:B------:R-:W-:-:S02]  /*1930*/  @!P4 IMAD.MOV.U32 R11, RZ, RZ, R21 ;  /* 0x000000ffff0bc224 */ /* 0x000fc400078e0015 */
[----:B------:R-:W-:Y:S02]  /*1940*/  IMAD.U32 R153, R153, 0x20, R24 ;  /* 0x0000002099997824 */ /* 0x000fe400078e0018 */
[----:B------:R-:W-:Y:S02]  /*1950*/  IMAD.IADD R147, R15, 0x1, R147 ;  /* 0x000000010f937824 */ /* 0x000fe400078e0293 */
[C---:B------:R-:W-:Y:S02]  /*1960*/  @!P4 IMAD R9, R12.reuse, c[0x0][0x194], R9 ;  /* 0x000065000c09ca24 */ /* 0x040fe400078e0209 */
[----:B------:R-:W-:Y:S01]  /*1970*/  @!P4 IMAD.WIDE.U32 R12, R12, c[0x0][0x190], R10 ;  /* 0x000064000c0cca25 */ /* 0x000fe200078e000a */
[----:B------:R-:W-:Y:S02]  /*1980*/  IADD3 R11, R8, 0x40, RZ ;  /* 0x00000040080b7810 */ /* 0x000fe40007ffe0ff */
[----:B------:R-:W-:Y:S01]  /*1990*/  LEA.HI.X R147, R14, c[0x0][0x174], R147, 0x1, P0 ;  /* 0x00005d000e937a11 */ /* 0x000fe200000f0c93 */
[----:B------:R-:W-:Y:S01]  /*19a0*/  IMAD.SHL.U32 R153, R153, 0x2, RZ ;  /* 0x0000000299997824 */ /* 0x000fe200078e00ff */
[----:B------:R-:W-:Y:S01]  /*19b0*/  ISETP.GE.AND P0, PT, R11, R6, PT ;  /* 0x000000060b00720c */ /* 0x000fe20003f06270 */
[----:B------:R-:W-:Y:S01]  /*19c0*/  IMAD.MOV.U32 R3, RZ, RZ, c[0x0][0x198] ;  /* 0x00006600ff037624 */ /* 0x000fe200078e00ff */
[C---:B------:R-:W-:Y:S01]  /*19d0*/  @!P4 LEA R18, P3, R12.reuse, c[0x0][0x160], 0x1 ;  /* 0x000058000c12ca11 */ /* 0x040fe200078608ff */
[----:B------:R-:W-:Y:S01]  /*19e0*/  @!P4 IMAD.IADD R9, R13, 0x1, R9 ;  /* 0x000000010d09c824 */ /* 0x000fe200078e0209 */
[----:B------:R-:W-:Y:S01]  /*19f0*/  @!PT LDS RZ, [RZ] ;  /* 0x00000000fffff984 */ /* 0x000fe20000000800 */
[----:B------:R-:W-:Y:S01]  /*1a00*/  @!PT LDS RZ, [RZ] ;  /* 0x00000000fffff984 */ /* 0x000fe20000000800 */
[----:B------:R-:W-:Y:S01]  /*1a10*/  @!PT LDS RZ, [RZ] ;  /* 0x00000000fffff984 */ /* 0x000fe20000000800 */
[----:B------:R1:W-:Y:S01]  /*1a20*/  @!P2 LDGSTS.E.BYPASS.LTC128B.128 [R153], [R16.64] ;  /* 0x000000001099afae */ /* 0x0003e2000b901d4c */
[----:B------:R-:W-:Y:S01]  /*1a30*/  IMAD.MOV.U32 R4, RZ, RZ, c[0x0][0x19c] ;  /* 0x00006700ff047624 */ /* 0x000fe200078e00ff */
[C---:B------:R-:W-:Y:S01]  /*1a40*/  @!P1 LEA R13, P2, R3.reuse, R42, 0x5 ;  /* 0x0000002a030d9211 */ /* 0x040fe200078428ff */
[----:B------:R-:W-:Y:S01]  /*1a50*/  IMAD.WIDE.U32 R14, R3, 0x40, RZ ;  /* 0x00000040030e7825 */ /* 0x000fe200078e00ff */
[----:B------:R-:W-:-:S02]  /*1a60*/  @!P4 LEA.HI.X R19, R12, c[0x0][0x164], R9, 0x1, P3 ;  /* 0x000059000c13ca11 */ /* 0x000fc400018f0c09 */
[----:B------:R-:W-:Y:S01]  /*1a70*/  @!P1 LEA.HI.X R12, R3, R41, R4, 0x5, P2 ;  /* 0x00000029030c9211 */ /* 0x000fe200010f2c04 */
[----:B------:R-:W-:Y:S02]  /*1a80*/  IMAD.SHL.U32 R10, R4, 0x40, RZ ;  /* 0x00000040040a7824 */ /* 0x000fe400078e00ff */
[----:B------:R-:W-:Y:S01]  /*1a90*/  @!P0 IADD3 R9, P2, R42, R14, RZ ;  /* 0x0000000e2a098210 */ /* 0x000fe20007f5e0ff */
[----:B------:R2:W-:Y:S01]  /*1aa0*/  @!P4 LDGSTS.E.BYPASS.LTC128B.128 [R153+0x800], [R18.64] ;  /* 0x008000001299cfae */ /* 0x0005e2000b901d4c */
[----:B------:R-:W-:Y:S02]  /*1ab0*/  IMAD.IADD R152, R145, 0x1, -R152 ;  /* 0x0000000191987824 */ /* 0x000fe400078e0a98 */
[----:B------:R-:W-:Y:S01]  /*1ac0*/  @!P0 IADD3.X R10, R41, R15, R10, P2, !PT ;  /* 0x0000000f290a8210 */ /* 0x000fe200017fe40a */
[----:B------:R-:W-:Y:S01]  /*1ad0*/  IMAD.MOV.U32 R21, RZ, RZ, c[0x0][0x1a0] ;  /* 0x00006800ff157624 */ /* 0x000fe200078e00ff */
[----:B------:R-:W-:Y:S02]  /*1ae0*/  @!P0 LEA R14, P4, R9, c[0x0][0x168], 0x1 ;  /* 0x00005a00090e8a11 */ /* 0x000fe400078808ff */
[----:B------:R-:W-:-:S02]  /*1af0*/  ISETP.GE.AND P2, PT, R11, R6, PT ;  /* 0x000000060b00720c */ /* 0x000fc40003f46270 */
[----:B------:R-:W-:Y:S02]  /*1b00*/  @!P0 LEA.HI.X R15, R9, c[0x0][0x16c], R10, 0x1, P4 ;  /* 0x00005b00090f8a11 */ /* 0x000fe400020f0c0a */
[C---:B------:R-:W-:Y:S02]  /*1b10*/  IADD3 R9, R8.reuse, 0x60, RZ ;  /* 0x0000006008097810 */ /* 0x040fe40007ffe0ff */
[----:B------:R-:W-:Y:S02]  /*1b20*/  ISETP.GE.AND P4, PT, R8, R6, PT ;  /* 0x000000060800720c */ /* 0x000fe40003f86270 */
[----:B-1----:R-:W-:-:S04]  /*1b30*/  @!P1 LEA R16, P3, R13, c[0x0][0x168], 0x1 ;  /* 0x00005a000d109a11 */ /* 0x002fc800078608ff */
[----:B------:R-:W-:Y:S02]  /*1b40*/  @!P1 LEA.HI.X R17, R13, c[0x0][0x16c], R12, 0x1, P3 ;  /* 0x00005b000d119a11 */ /* 0x000fe400018f0c0c */
[----:B------:R-:W-:-:S04]  /*1b50*/  @!P5 LEA R12, P3, R42, c[0x0][0x168], 0x1 ;  /* 0x00005a002a0cda11 */ /* 0x000fc800078608ff */
[----:B------:R-:W-:Y:S02]  /*1b60*/  @!P5 LEA.HI.X R13, R42, c[0x0][0x16c], R41, 0x1, P3 ;  /* 0x00005b002a0dda11 */ /* 0x000fe400018f0c29 */
[-C--:B------:R-:W-:Y:S02]  /*1b70*/  ISETP.GE.AND P3, PT, R7, R6.reuse, PT ;  /* 0x000000060700720c */ /* 0x080fe40003f66270 */
[----:B------:R-:W-:Y:S01]  /*1b80*/  LOP3.LUT R7, R5, 0xfffffff0, RZ, 0xc0, !PT ;  /* 0xfffffff005077812 */ /* 0x000fe200078ec0ff */
[----:B------:R1:W-:Y:S01]  /*1b90*/  @!P5 LDGSTS.E.BYPASS.LTC128B.128 [R153+0x1000], [R12.64] ;  /* 0x010000000c99dfae */ /* 0x0003e2000b901d4c */
[----:B------:R-:W-:Y:S02]  /*1ba0*/  SHF.R.S32.HI R5, RZ, 0x4, R5 ;  /* 0x00000004ff057819 */ /* 0x000fe40000011405 */
[-C--:B------:R-:W-:Y:S01]  /*1bb0*/  ISETP.GE.AND P5, PT, R9, R6.reuse, PT ;  /* 0x000000060900720c */ /* 0x080fe20003fa6270 */
[----:B------:R-:W-:Y:S01]  /*1bc0*/  IMAD.IADD R20, R22, 0x1, -R7 ;  /* 0x0000000116147824 */ /* 0x000fe200078e0a07 */
[----:B------:R-:W-:Y:S01]  /*1bd0*/  LEA.HI R8, R5, R5, RZ, 0x1 ;  /* 0x0000000505087211 */ /* 0x000fe200078f08ff */
[----:B------:R2:W-:Y:S01]  /*1be0*/  @!P1 LDGSTS.E.BYPASS.LTC128B.128 [R153+0x1800], [R16.64] ;  /* 0x0180000010999fae */ /* 0x0005e2000b901d4c */
[----:B------:R-:W-:-:S02]  /*1bf0*/  ISETP.GE.AND P1, PT, R9, R6, PT ;  /* 0x000000060900720c */ /* 0x000fc40003f26270 */
[----:B------:R-:W-:Y:S01]  /*1c00*/  LOP3.LUT R8, R8, 0xfffffffe, RZ, 0xc0, !PT ;  /* 0xfffffffe08087812 */ /* 0x000fe200078ec0ff */
[----:B------:R3:W-:Y:S01]  /*1c10*/  @!P0 LDGSTS.E.BYPASS.LTC128B.128 [R153+0x2000], [R14.64] ;  /* 0x020000000e998fae */ /* 0x0007e2000b901d4c */
[-C--:B------:R-:W-:Y:S02]  /*1c20*/  LEA.HI R7, R20, R20.reuse, RZ, 0x1 ;  /* 0x0000001414077211 */ /* 0x080fe400078f08ff */
[----:B------:R-:W-:Y:S01]  /*1c30*/  SHF.R.S32.HI R11, RZ, 0x1f, R20 ;  /* 0x0000001fff0b7819 */ /* 0x000fe20000011414 */
[----:B------:R-:W-:Y:S01]  /*1c40*/  IMAD.IADD R141, R5, 0x1, -R8 ;  /* 0x00000001058d7824 */ /* 0x000fe200078e0a08 */
[----:B------:R-:W-:Y:S02]  /*1c50*/  LOP3.LUT R9, R7, 0x7fffffe, RZ, 0xc0, !PT ;  /* 0x07fffffe07097812 */ /* 0x000fe400078ec0ff */
[----:B------:R-:W-:Y:S02]  /*1c60*/  LOP3.LUT R5, R2, 0xfffffff8, RZ, 0xc0, !PT ;  /* 0xfffffff802057812 */ /* 0x000fe400078ec0ff */
[----:B------:R-:W-:Y:S01]  /*1c70*/  LEA.HI R6, R11, R20, RZ, 0x3 ;  /* 0x000000140b067211 */ /* 0x000fe200078f18ff */
[----:B------:R-:W-:Y:S01]  /*1c80*/  IMAD.IADD R20, R20, 0x1, -R9 ;  /* 0x0000000114147824 */ /* 0x000fe200078e0a09 */
[----:B------:R-:W-:Y:S01]  /*1c90*/  SHF.R.S32.HI R8, RZ, 0x1, R7 ;  /* 0x00000001ff087819 */ /* 0x000fe20000011407 */
[----:B------:R-:W-:Y:S01]  /*1ca0*/  IMAD.IADD R9, R22, 0x1, -R5 ;  /* 0x0000000116097824 */ /* 0x000fe200078e0a05 */
[----:B------:R-:W-:Y:S01]  /*1cb0*/  SHF.R.S32.HI R7, RZ, 0x1f, R7 ;  /* 0x0000001fff077819 */ /* 0x000fe20000011407 */
[----:B------:R-:W-:-:S02]  /*1cc0*/  @!P5 IMAD.MOV.U32 R5, RZ, RZ, R41 ;  /* 0x000000ffff05d224 */ /* 0x000fc400078e0029 */
[----:B------:R-:W-:Y:S01]  /*1cd0*/  @!P1 IMAD.MOV.U32 R149, RZ, RZ, R147 ;  /* 0x000000ffff959224 */ /* 0x000fe200078e0093 */
[----:B------:R-:W-:Y:S01]  /*1ce0*/  LEA.HI R150, R9, R9, RZ, 0x1 ;  /* 0x0000000909967211 */ /* 0x000fe200078f08ff */
[----:B-1----:R-:W-:Y:S01]  /*1cf0*/  @!P5 IMAD R13, R4, 0x60, RZ ;  /* 0x00000060040dd824 */ /* 0x002fe200078e02ff */
[----:B------:R-:W-:Y:S01]  /*1d00*/  LEA.HI R7, R7, R8, RZ, 0x2 ;  /* 0x0000000807077211 */ /* 0x000fe200078f10ff */
[----:B------:R-:W-:Y:S01]  /*1d10*/  @!P5 IMAD.MOV.U32 R4, RZ, RZ, R42 ;  /* 0x000000ffff04d224 */ /* 0x000fe200078e002a */
[----:B------:R-:W-:Y:S02]  /*1d20*/  SHF.R.S32.HI R154, RZ, 0x1, R150 ;  /* 0x00000001ff9a7819 */ /* 0x000fe40000011496 */
[----:B------:R-:W-:Y:S01]  /*1d30*/  LOP3.LUT R7, R7, 0xfffffffc, RZ, 0xc0, !PT ;  /* 0xfffffffc07077812 */ /* 0x000fe200078ec0ff */
[----:B------:R-:W-:Y:S01]  /*1d40*/  @!P5 IMAD.WIDE.U32 R10, R3, 0x60, R4 ;  /* 0x00000060030ad825 */ /* 0x000fe200078e0004 */
[----:B------:R-:W-:-:S03]  /*1d50*/  LOP3.LUT R150, R150, 0xfffffffe, RZ, 0xc0, !PT ;  /* 0xfffffffe96967812 */ /* 0x000fc600078ec0ff */
[----:B------:R-:W-:Y:S01]  /*1d60*/  @!P5 IMAD.IADD R2, R11, 0x1, R13 ;  /* 0x000000010b02d824 */ /* 0x000fe200078e020d */
[----:B------:R-:W-:Y:S01]  /*1d70*/  @!P5 LEA R12, P0, R10, c[0x0][0x168], 0x1 ;  /* 0x00005a000a0cda11 */ /* 0x000fe200078008ff */
[----:B------:R-:W-:Y:S02]  /*1d80*/  IMAD.SHL.U32 R5, R154, 0x40, RZ ;  /* 0x000000409a057824 */ /* 0x000fe400078e00ff */
[----:B------:R-:W-:Y:S01]  /*1d90*/  IMAD.SHL.U32 R4, R152, 0x8, RZ ;  /* 0x0000000898047824 */ /* 0x000fe200078e00ff */
[----:B------:R-:W-:Y:S01]  /*1da0*/  @!P5 LEA.HI.X R13, R10, c[0x0][0x16c], R2, 0x1, P0 ;  /* 0x00005b000a0dda11 */ /* 0x000fe200000f0c02 */
[----:B------:R-:W-:Y:S01]  /*1db0*/  IMAD.IADD R2, R8, 0x1, -R7 ;  /* 0x0000000108027824 */ /* 0x000fe200078e0a07 */
[----:B------:R-:W-:Y:S01]  /*1dc0*/  LOP3.LUT R5, R5, 0xc0, RZ, 0xc0, !PT ;  /* 0x000000c005057812 */ /* 0x000fe200078ec0ff */
[----:B------:R-:W-:Y:S02]  /*1dd0*/  IMAD.SHL.U32 R7, R6, 0x20, RZ ;  /* 0x0000002006077824 */ /* 0x000fe400078e00ff */
[----:B------:R1:W-:Y:S01]  /*1de0*/  @!P5 LDGSTS.E.BYPASS.LTC128B.128 [R153+0x2800], [R12.64] ;  /* 0x028000000c99dfae */ /* 0x0003e2000b901d4c */
[----:B------:R-:W-:Y:S01]  /*1df0*/  LOP3.LUT R4, R5, 0x8, R4, 0xf8, !PT ;  /* 0x0000000805047812 */ /* 0x000fe200078ef804 */
[----:B------:R-:W-:Y:S01]  /*1e00*/  IMAD.SHL.U32 R6, R2, 0x40, RZ ;  /* 0x0000004002067824 */ /* 0x000fe200078e00ff */
[----:B------:R-:W-:Y:S01]  /*1e10*/  SHF.R.U32.HI R5, RZ, 0x3, R5 ;  /* 0x00000003ff057819 */ /* 0x000fe20000011605 */
[----:B------:R-:W0:Y:S01]  /*1e20*/  LDGDEPBAR ;  /* 0x00000000000079af */ /* 0x000e220000000000 */
[----:B------:R-:W-:Y:S01]  /*1e30*/  IMAD.IADD R150, R9, 0x1, -R150 ;  /* 0x0000000109967824 */ /* 0x000fe200078e0a96 */
[----:B------:R-:W-:Y:S01]  /*1e40*/  LOP3.LUT R7, R7, 0xffffff00, RZ, 0xc0, !PT ;  /* 0xffffff0007077812 */ /* 0x000fe200078ec0ff */
[----:B------:R-:W-:Y:S01]  /*1e50*/  @!P1 IMAD.MOV.U32 R9, RZ, RZ, c[0x0][0x1a4] ;  /* 0x00006900ff099624 */ /* 0x000fe200078e00ff */
[----:B------:R-:W-:Y:S01]  /*1e60*/  LOP3.LUT R8, R4, R5, RZ, 0x3c, !PT ;  /* 0x0000000504087212 */ /* 0x000fe200078e3cff */
[----:B------:R-:W-:Y:S01]  /*1e70*/  IMAD.SHL.U32 R11, R141, 0x8, RZ ;  /* 0x000000088d0b7824 */ /* 0x000fe200078e00ff */
[----:B------:R-:W-:Y:S01]  /*1e80*/  LOP3.LUT R6, R6, 0xc0, RZ, 0xc0, !PT ;  /* 0x000000c006067812 */ /* 0x000fe200078ec0ff */
[----:B------:R-:W-:-:S02]  /*1e90*/  IMAD.MOV.U32 R10, RZ, RZ, 0x5 ;  /* 0x00000005ff0a7424 */ /* 0x000fc400078e00ff */
[----:B------:R-:W-:Y:S01]  /*1ea0*/  IMAD.SHL.U32 R5, R21, 0x20, RZ ;  /* 0x0000002015057824 */ /* 0x000fe200078e00ff */
[----:B------:R-:W-:Y:S01]  /*1eb0*/  LOP3.LUT R11, R6, 0x8, R11, 0xf8, !PT ;  /* 0x00000008060b7812 */ /* 0x000fe200078ef80b */
[----:B------:R-:W-:Y:S01]  /*1ec0*/  @!P1 IMAD R9, R9, 0xc0, RZ ;  /* 0x000000c009099824 */ /* 0x000fe200078e02ff */
[----:B------:R-:W-:Y:S01]  /*1ed0*/  SHF.L.U64.HI R4, R21, R10, c[0x0][0x1a4] ;  /* 0x0000690015047619 */ /* 0x000fe2000001020a */
[----:B------:R-:W-:Y:S01]  /*1ee0*/  IMAD R141, R141, 0x8, R150 ;  /* 0x000000088d8d7824 */ /* 0x000fe200078e0296 */
[----:B------:R-:W-:Y:S01]  /*1ef0*/  SHF.R.U32.HI R6, RZ, 0x3, R6 ;  /* 0x00000003ff067819 */ /* 0x000fe20000011606 */
[----:B------:R-:W-:Y:S01]  /*1f00*/  IMAD R139, R20, 0x20, R7 ;  /* 0x00000020148b7824 */ /* 0x000fe200078e0207 */
[----:B------:R-:W-:Y:S01]  /*1f10*/  @!P3 LEA R10, P0, R5, R148, 0x1 ;  /* 0x00000094050ab211 */ /* 0x000fe200078008ff */
[----:B------:R-:W-:Y:S01]  /*1f20*/  IMAD.U32 R141, R141, 0x20, R8 ;  /* 0x000000208d8d7824 */ /* 0x000fe200078e0008 */
[----:B------:R-:W-:Y:S02]  /*1f30*/  LOP3.LUT R6, R11, R6, RZ, 0x3c, !PT ;  /* 0x000000060b067212 */ /* 0x000fe400078e3cff */
[----:B------:R-:W-:Y:S01]  /*1f40*/  @!P3 LEA.HI.X R11, R5, R147, R4, 0x1, P0 ;  /* 0x00000093050bb211 */ /* 0x000fe200000f0c04 */
[----:B------:R-:W-:-:S02]  /*1f50*/  @!P2 IMAD.MOV.U32 R4, RZ, RZ, c[0x0][0x1a4] ;  /* 0x00006900ff04a624 */ /* 0x000fc400078e00ff */
[----:B-1----:R-:W-:Y:S01]  /*1f60*/  @!P1 IMAD.WIDE.U32 R12, R21, 0xc0, R148 ;  /* 0x000000c0150c9825 */ /* 0x002fe200078e0094 */
[----:B------:R-:W-:-:S04]  /*1f70*/  DEPBAR.LE SB0, 0x0 ;  /* 0x000080000000791a */ /* 0x000fc80000000000 */
[----:B------:R-:W-:Y:S01]  /*1f80*/  BAR.SYNC.DEFER_BLOCKING 0x0 ;  /* 0x0000000000007b1d */ /* 0x000fe20000010000 */
[----:B------:R-:W-:Y:S02]  /*1f90*/  @!P1 IMAD.IADD R9, R13, 0x1, R9 ;  /* 0x000000010d099824 */ /* 0x000fe400078e0209 */
[----:B------:R-:W-:Y:S02]  /*1fa0*/  IMAD R13, R160, 0x200, R7 ;  /* 0x00000200a00d7824 */ /* 0x000fe400078e0207 */
[----:B------:R-:W-:Y:S01]  /*1fb0*/  @!P1 IMAD.MOV.U32 R8, RZ, RZ, R12 ;  /* 0x000000ffff089224 */ /* 0x000fe200078e000c */
[C---:B------:R-:W-:Y:S01]  /*1fc0*/  @!P2 LEA R12, P0, R21.reuse, R148, 0x7 ;  /* 0x00000094150ca211 */ /* 0x040fe200078038ff */
[----:B------:R-:W-:Y:S02]  /*1fd0*/  IMAD R13, R20, 0x20, R13 ;  /* 0x00000020140d7824 */ /* 0x000fe400078e020d */
[----:B------:R-:W-:Y:S02]  /*1fe0*/  @!P4 IMAD.MOV.U32 R149, RZ, RZ, R147 ;  /* 0x000000ffff95c224 */ /* 0x000fe400078e0093 */
[----:B------:R-:W-:Y:S01]  /*1ff0*/  IMAD.IADD R143, R6, 0x1, R13 ;  /* 0x00000001068f7824 */ /* 0x000fe200078e020d */
[----:B------:R-:W-:Y:S01]  /*2000*/  @!P2 LEA.HI.X R13, R21, R147, R4, 0x7, P0 ;  /* 0x00000093150da211 */ /* 0x000fe200000f3c04 */
[----:B------:R-:W-:Y:S01]  /*2010*/  IMAD.SHL.U32 R141, R141, 0x2, RZ ;  /* 0x000000028d8d7824 */ /* 0x000fe200078e00ff */
[----:B------:R-:W-:Y:S01]  /*2020*/  LOP3.LUT P0, RZ, R154, 0x2, RZ, 0xc0, !PT ;  /* 0x000000029aff7812 */ /* 0x000fe2000780c0ff */
[----:B------:R-:W-:-:S02]  /*2030*/  IMAD.SHL.U32 R143, R143, 0x2, RZ ;  /* 0x000000028f8f7824 */ /* 0x000fc400078e00ff */
[----:B------:R-:W-:Y:S01]  /*2040*/  IMAD.MOV.U32 R4, RZ, RZ, 0x10 ;  /* 0x00000010ff047424 */ /* 0x000fe200078e00ff */
[----:B------:R-:W-:Y:S01]  /*2050*/  IADD3 R140, R141, 0x1020, RZ ;  /* 0x000010208d8c7810 */ /* 0x000fe20007ffe0ff */
[----:B------:R-:W-:Y:S01]  /*2060*/  IMAD.IADD R139, R6, 0x1, R139 ;  /* 0x00000001068b7824 */ /* 0x000fe200078e028b */
        /* <DEDUP_REMOVED lines=22> */
[----:B------:R-:W-:-:S02]  /*21d0*/  LOP3.LUT P1, RZ, R2, 0x2, RZ, 0xc0, !PT ;  /* 0x0000000202ff7812 */ /* 0x000fc4000782c0ff */
[----:B------:R-:W-:Y:S01]  /*21e0*/  IADD3 R2, R141, 0x1000, RZ ;  /* 0x000010008d027810 */ /* 0x000fe20007ffe0ff */
[----:B--2---:R-:W-:Y:S01]  /*21f0*/  LDSM.16.M88.4 R16, [R143] ;  /* 0x000000008f10783b */ /* 0x004fe20000000200 */
[----:B------:R-:W-:Y:S02]  /*2200*/  SEL R4, R4, 0xfffffff0, !P1 ;  /* 0xfffffff004047807 */ /* 0x000fe40004800000 */
[----:B------:R-:W-:Y:S01]  /*2210*/  @P0 IADD3 R140, R2, -0x20, RZ ;  /* 0xffffffe0028c0810 */ /* 0x000fe20007ffe0ff */
[----:B------:R-:W2:Y:S02]  /*2220*/  LDSM.16.M88.4 R24, [R141+0x1000] ;  /* 0x001000008d18783b */ /* 0x000ea40000000200 */
[----:B------:R-:W-:Y:S01]  /*2230*/  IMAD R142, R4, 0x2, R143 ;  /* 0x00000002048e7824 */ /* 0x000fe200078e028f */
[C---:B------:R-:W-:Y:S01]  /*2240*/  IADD3 R137, R140.reuse, 0x400, RZ ;  /* 0x000004008c897810 */ /* 0x040fe20007ffe0ff */
[----:B------:R-:W1:Y:S01]  /*2250*/  LDSM.16.M88.4 R32, [R141+0x1400] ;  /* 0x001400008d20783b */ /* 0x000e620000000200 */
[----:B------:R-:W-:-:S02]  /*2260*/  IADD3 R136, R140, 0x800, RZ ;  /* 0x000008008c887810 */ /* 0x000fc40007ffe0ff */
[C---:B------:R-:W-:Y:S01]  /*2270*/  IADD3 R135, R140.reuse, 0xc00, RZ ;  /* 0x00000c008c877810 */ /* 0x040fe20007ffe0ff */
[----:B------:R-:W-:Y:S01]  /*2280*/  LDSM.16.M88.4 R44, [R140+0x400] ;  /* 0x000400008c2c783b */ /* 0x000fe20000000200 */
[C---:B------:R-:W-:Y:S02]  /*2290*/  IADD3 R134, R140.reuse, 0x1000, RZ ;  /* 0x000010008c867810 */ /* 0x040fe40007ffe0ff */
[C---:B------:R-:W-:Y:S01]  /*22a0*/  IADD3 R133, R140.reuse, 0x1400, RZ ;  /* 0x000014008c857810 */ /* 0x040fe20007ffe0ff */
[----:B---3--:R-:W-:Y:S01]  /*22b0*/  LDSM.16.M88.4 R12, [R142] ;  /* 0x000000008e0c783b */ /* 0x008fe20000000200 */
[C---:B------:R-:W-:Y:S02]  /*22c0*/  IADD3 R132, R140.reuse, 0x1800, RZ ;  /* 0x000018008c847810 */ /* 0x040fe40007ffe0ff */
[----:B------:R-:W-:Y:S01]  /*22d0*/  IADD3 R86, R140, 0x1c00, RZ ;  /* 0x00001c008c567810 */ /* 0x000fe20007ffe0ff */
[----:B------:R-:W0:Y:S04]  /*22e0*/  LDGDEPBAR ;  /* 0x00000000000079af */ /* 0x000e280000000000 */
[----:B----4-:R-:W3:Y:S01]  /*22f0*/  LDSM.16.M88.4 R8, [R140] ;  /* 0x000000008c08783b */ /* 0x010ee20000000200 */
[C---:B--2---:R-:W-:Y:S08]  /*2300*/  HMMA.16816.F32 R36, R16.reuse, R24, RZ ;  /* 0x000000181024723c */ /* 0x044ff000000018ff */
[C---:B------:R-:W-:Y:S08]  /*2310*/  HMMA.16816.F32 R24, R16.reuse, R26, RZ ;  /* 0x0000001a1018723c */ /* 0x040ff000000018ff */
[----:B-1----:R-:W-:Y:S08]  /*2320*/  HMMA.16816.F32 R28, R16, R32, RZ ;  /* 0x00000020101c723c */ /* 0x002ff000000018ff */
[C---:B---3--:R-:W-:Y:S08]  /*2330*/  HMMA.16816.F32 R36, R12.reuse, R8, R36 ;  /* 0x000000080c24723c */ /* 0x048ff00000001824 */
[----:B------:R-:W-:Y:S01]  /*2340*/  HMMA.16816.F32 R24, R12, R10, R24 ;  /* 0x0000000a0c18723c */ /* 0x000fe20000001818 */
[----:B------:R-:W1:Y:S07]  /*2350*/  LDSM.16.M88.4 R8, [R141+0x1800] ;  /* 0x001800008d08783b */ /* 0x000e6e0000000200 */
[----:B------:R-:W-:Y:S08]  /*2360*/  HMMA.16816.F32 R32, R16, R34, RZ ;  /* 0x000000221020723c */ /* 0x000ff000000018ff */
[----:B------:R-:W-:Y:S01]  /*2370*/  FMUL.FTZ R5, R36, c[0x0][0x2ec] ;  /* 0x0000bb0024057a20 */ /* 0x000fe20000410000 */
[----:B------:R-:W-:Y:S01]  /*2380*/  HMMA.16816.F32 R28, R12, R44, R28 ;  /* 0x0000002c0c1c723c */ /* 0x000fe2000000181c */
[----:B------:R-:W-:-:S02]  /*2390*/  FMUL.FTZ R50, R37, c[0x0][0x2ec] ;  /* 0x0000bb0025327a20 */ /* 0x000fc40000410000 */
[----:B------:R-:W-:Y:S02]  /*23a0*/  FMUL.FTZ R2, R38, c[0x0][0x2ec] ;  /* 0x0000bb0026027a20 */ /* 0x000fe40000410000 */
[----:B------:R-:W-:Y:S01]  /*23b0*/  FMUL.FTZ R74, R39, c[0x0][0x2ec] ;  /* 0x0000bb00274a7a20 */ /* 0x000fe20000410000 */
[----:B------:R-:W-:Y:S01]  /*23c0*/  MUFU.TANH R5, R5 ;  /* 0x0000000500057308 */ /* 0x000fe20000002400 */
[----:B------:R-:W2:Y:S01]  /*23d0*/  LDSM.16.M88.4 R36, [R140+0x800] ;  /* 0x000800008c24783b */ /* 0x000ea20000000200 */
[----:B------:R-:W-:Y:S02]  /*23e0*/  FMUL.FTZ R24, R24, c[0x0][0x2ec] ;  /* 0x0000bb0018187a20 */ /* 0x000fe40000410000 */
[----:B------:R-:W-:Y:S02]  /*23f0*/  FMUL.FTZ R52, R25, c[0x0][0x2ec] ;  /* 0x0000bb0019347a20 */ /* 0x000fe40000410000 */
[----:B------:R-:W-:Y:S02]  /*2400*/  FMUL.FTZ R70, R26, c[0x0][0x2ec] ;  /* 0x0000bb001a467a20 */ /* 0x000fe40000410000 */
[----:B------:R3:W-:Y:S01]  /*2410*/  MUFU.TANH R54, R24 ;  /* 0x0000001800367308 */ /* 0x0007e20000002400 */
[----:B------:R-:W-:Y:S01]  /*2420*/  HMMA.16816.F32 R32, R12, R46, R32 ;  /* 0x0000002e0c20723c */ /* 0x000fe20000001820 */
[----:B------:R-:W-:-:S06]  /*2430*/  FMUL.FTZ R68, R27, c[0x0][0x2ec] ;  /* 0x0000bb001b447a20 */ /* 0x000fcc0000410000 */
[----:B------:R-:W4:Y:S01]  /*2440*/  MUFU.TANH R50, R50 ;  /* 0x0000003200327308 */ /* 0x000f220000002400 */
[C---:B-1----:R-:W-:Y:S01]  /*2450*/  HMMA.16816.F32 R44, R16.reuse, R8, RZ ;  /* 0x00000008102c723c */ /* 0x042fe200000018ff */
[----:B------:R-:W-:Y:S02]  /*2460*/  FMUL.FTZ R28, R28, c[0x0][0x2ec] ;  /* 0x0000bb001c1c7a20 */ /* 0x000fe40000410000 */
[----:B------:R-:W-:Y:S02]  /*2470*/  FMUL.FTZ R53, R29, c[0x0][0x2ec] ;  /* 0x0000bb001d357a20 */ /* 0x000fe40000410000 */
[----:B------:R-:W-:Y:S01]  /*2480*/  FMUL.FTZ R72, R30, c[0x0][0x2ec] ;  /* 0x0000bb001e487a20 */ /* 0x000fe20000410000 */
[----:B---3--:R-:W1:Y:S01]  /*2490*/  LDSM.16.M88.4 R24, [R141+0x1c00] ;  /* 0x001c00008d18783b */ /* 0x008e620000000200 */
[----:B------:R3:W-:Y:S01]  /*24a0*/  MUFU.TANH R55, R28 ;  /* 0x0000001c00377308 */ /* 0x0007e20000002400 */
[----:B------:R-:W-:Y:S01]  /*24b0*/  HMMA.16816.F32 R8, R16, R10, RZ ;  /* 0x0000000a1008723c */ /* 0x000fe200000018ff */
[----:B------:R-:W-:-:S07]  /*24c0*/  FMUL.FTZ R80, R31, c[0x0][0x2ec] ;  /* 0x0000bb001f507a20 */ /* 0x000fce0000410000 */
[----:B------:R-:W-:Y:S01]  /*24d0*/  FMUL.FTZ R32, R32, c[0x0][0x2ec] ;  /* 0x0000bb0020207a20 */ /* 0x000fe20000410000 */
[----:B------:R-:W1:Y:S01]  /*24e0*/  MUFU.TANH R74, R74 ;  /* 0x0000004a004a7308 */ /* 0x000e620000002400 */
[----:B------:R-:W-:Y:S02]  /*24f0*/  FMUL.FTZ R56, R33, c[0x0][0x2ec] ;  /* 0x0000bb0021387a20 */ /* 0x000fe40000410000 */
[----:B------:R-:W-:Y:S02]  /*2500*/  FMUL.FTZ R62, R34, c[0x0][0x2ec] ;  /* 0x0000bb00223e7a20 */ /* 0x000fe40000410000 */
[----:B------:R-:W-:Y:S01]  /*2510*/  FMUL.FTZ R64, R35, c[0x0][0x2ec] ;  /* 0x0000bb0023407a20 */ /* 0x000fe20000410000 */
[----:B---3--:R-:W3:Y:S01]  /*2520*/  LDSM.16.M88.4 R28, [R140+0xc00] ;  /* 0x000c00008c1c783b */ /* 0x008ee20000000200 */
[C---:B--2---:R-:W-:Y:S01]  /*2530*/  HMMA.16816.F32 R44, R12.reuse, R36, R44 ;  /* 0x000000240c2c723c */ /* 0x044fe2000000182c */
[----:B------:R2:W-:Y:S07]  /*2540*/  MUFU.TANH R57, R32 ;  /* 0x0000002000397308 */ /* 0x0005ee0000002400 */
[----:B------:R-:W-:Y:S01]  /*2550*/  HMMA.16816.F32 R8, R12, R38, R8 ;  /* 0x000000260c08723c */ /* 0x000fe20000001808 */
[----:B------:R-:W3:Y:S01]  /*2560*/  MUFU.TANH R70, R70 ;  /* 0x0000004600467308 */ /* 0x000ee20000002400 */
[----:B--2---:R-:W2:Y:S07]  /*2570*/  LDSM.16.M88.4 R32, [R141+0x2000] ;  /* 0x002000008d20783b */ /* 0x004eae0000000200 */
[----:B------:R-:W2:Y:S01]  /*2580*/  MUFU.TANH R52, R52 ;  /* 0x0000003400347308 */ /* 0x000ea20000002400 */
[----:B-1----:R-:W-:Y:S06]  /*2590*/  HMMA.16816.F32 R36, R16, R24, RZ ;  /* 0x000000181024723c */ /* 0x002fec00000018ff */
[----:B------:R-:W-:-:S02]  /*25a0*/  FMUL.FTZ R44, R44, c[0x0][0x2ec] ;  /* 0x0000bb002c2c7a20 */ /* 0x000fc40000410000 */
[----:B------:R-:W-:Y:S01]  /*25b0*/  FMUL.FTZ R59, R45, c[0x0][0x2ec] ;  /* 0x0000bb002d3b7a20 */ /* 0x000fe20000410000 */
[----:B------:R-:W1:Y:S01]  /*25c0*/  MUFU.TANH R68, R68 ;  /* 0x0000004400447308 */ /* 0x000e620000002400 */
[----:B------:R-:W-:Y:S01]  /*25d0*/  FMUL.FTZ R128, R46, c[0x0][0x2ec] ;  /* 0x0000bb002e807a20 */ /* 0x000fe20000410000 */
[----:B------:R-:W-:Y:S01]  /*25e0*/  HMMA.16816.F32 R24, R16, R26, RZ ;  /* 0x0000001a1018723c */ /* 0x000fe200000018ff */
[----:B------:R-:W-:Y:S02]  /*25f0*/  FMUL.FTZ R58, R47, c[0x0][0x2ec] ;  /* 0x0000bb002f3a7a20 */ /* 0x000fe40000410000 */
[----:B------:R-:W-:-:S03]  /*2600*/  FMUL.FTZ R8, R8, c[0x0][0x2ec] ;  /* 0x0000bb0008087a20 */ /* 0x000fc60000410000 */
[----:B------:R1:W-:Y:S01]  /*2610*/  MUFU.TANH R66, R44 ;  /* 0x0000002c00427308 */ /* 0x0003e20000002400 */
[----:B------:R-:W-:Y:S02]  /*2620*/  FMUL.FTZ R9, R9, c[0x0][0x2ec] ;  /* 0x0000bb0009097a20 */ /* 0x000fe40000410000 */
[----:B------:R-:W-:Y:S02]  /*2630*/  FMUL.FTZ R10, R10, c[0x0][0x2ec] ;  /* 0x0000bb000a0a7a20 */ /* 0x000fe40000410000 */
[----:B------:R-:W-:-:S03]  /*2640*/  FMUL.FTZ R88, R11, c[0x0][0x2ec] ;  /* 0x0000bb000b587a20 */ /* 0x000fc60000410000 */
[----:B------:R-:W-:Y:S01]  /*2650*/  MUFU.TANH R63, R8 ;  /* 0x00000008003f7308 */ /* 0x000fe20000002400 */
[C---:B---3--:R-:W-:Y:S01]  /*2660*/  HMMA.16816.F32 R36, R12.reuse, R28, R36 ;  /* 0x0000001c0c24723c */ /* 0x048fe20000001824 */
[----:B-1----:R-:W1:Y:S06]  /*2670*/  LDSM.16.M88.4 R44, [R140+0x1000] ;  /* 0x001000008c2c783b */ /* 0x002e6c0000000200 */
[----:B------:R-:W-:Y:S02]  /*2680*/  MUFU.TANH R60, R9 ;  /* 0x00000009003c7308 */ /* 0x000fe40000002400 */
[----:B------:R-:W-:Y:S06]  /*2690*/  HMMA.16816.F32 R24, R12, R30, R24 ;  /* 0x0000001e0c18723c */ /* 0x000fec0000001818 */
[----:B------:R3:W-:Y:S02]  /*26a0*/  MUFU.TANH R126, R10 ;  /* 0x0000000a007e7308 */ /* 0x0007e40000002400 */
[C---:B--2---:R-:W-:Y:S06]  /*26b0*/  HMMA.16816.F32 R28, R16.reuse, R32, RZ ;  /* 0x00000020101c723c */ /* 0x044fec00000018ff */
[----:B------:R-:W2:Y:S02]  /*26c0*/  MUFU.TANH R53, R53 ;  /* 0x0000003500357308 */ /* 0x000ea40000002400 */
[----:B------:R-:W-:Y:S01]  /*26d0*/  HMMA.16816.F32 R32, R16, R34, RZ ;  /* 0x000000221020723c */ /* 0x000fe200000018ff */
[----:B------:R-:W-:-:S02]  /*26e0*/  FMUL.FTZ R36, R36, c[0x0][0x2ec] ;  /* 0x0000bb0024247a20 */ /* 0x000fc40000410000 */
[----:B------:R-:W-:Y:S02]  /*26f0*/  FMUL.FTZ R37, R37, c[0x0][0x2ec] ;  /* 0x0000bb0025257a20 */ /* 0x000fe40000410000 */
[----:B------:R-:W-:Y:S01]  /*2700*/  FMUL.FTZ R38, R38, c[0x0][0x2ec] ;  /* 0x0000bb0026267a20 */ /* 0x000fe20000410000 */
[----:B---3--:R-:W3:Y:S01]  /*2710*/  LDSM.16.M88.4 R8, [R141+0x2400] ;  /* 0x002400008d08783b */ /* 0x008ee20000000200 */
[----:B------:R-:W-:Y:S01]  /*2720*/  MUFU.TANH R71, R36 ;  /* 0x0000002400477308 */ /* 0x000fe20000002400 */
[----:B------:R-:W-:Y:S01]  /*2730*/  FMUL.FTZ R67, R25, c[0x0][0x2ec] ;  /* 0x0000bb0019437a20 */ /* 0x000fe20000410000 */
[----:B------:R-:W-:Y:S01]  /*2740*/  LOP3.LUT R25, R51, 0xffffffe0, RZ, 0xc0, !PT ;  /* 0xffffffe033197812 */ /* 0x000fe200078ec0ff */
[----:B------:R-:W-:Y:S02]  /*2750*/  FMUL.FTZ R75, R24, c[0x0][0x2ec] ;  /* 0x0000bb00184b7a20 */ /* 0x000fe40000410000 */
[----:B------:R-:W-:Y:S02]  /*2760*/  FMUL.FTZ R124, R39, c[0x0][0x2ec] ;  /* 0x0000bb00277c7a20 */ /* 0x000fe40000410000 */
[----:B------:R-:W-:Y:S01]  /*2770*/  IMAD.IADD R25, R22, 0x1, -R25 ;  /* 0x0000000116197824 */ /* 0x000fe200078e0a19 */
[----:B------:R-:W-:Y:S01]  /*2780*/  MUFU.TANH R65, R37 ;  /* 0x0000002500417308 */ /* 0x000fe20000002400 */
[----:B------:R-:W-:-:S02]  /*2790*/  FMUL.FTZ R26, R26, c[0x0][0x2ec] ;  /* 0x0000bb001a1a7a20 */ /* 0x000fc40000410000 */
[----:B------:R-:W-:Y:S01]  /*27a0*/  FMUL.FTZ R104, R27, c[0x0][0x2ec] ;  /* 0x0000bb001b687a20 */ /* 0x000fe20000410000 */
[----:B------:R-:W-:Y:S01]  /*27b0*/  SHF.R.S32.HI R24, RZ, 0x1f, R25 ;  /* 0x0000001fff187819 */ /* 0x000fe20000011419 */
[C---:B-1----:R-:W-:Y:S03]  /*27c0*/  HMMA.16816.F32 R28, R12.reuse, R44, R28 ;  /* 0x0000002c0c1c723c */ /* 0x042fe6000000181c */
[----:B------:R-:W-:Y:S01]  /*27d0*/  LEA.HI R24, R24, R25, RZ, 0x2 ;  /* 0x0000001918187211 */ /* 0x000fe200078f10ff */
[----:B------:R1:W-:Y:S03]  /*27e0*/  MUFU.TANH R98, R38 ;  /* 0x0000002600627308 */ /* 0x0003e60000002400 */
[----:B------:R-:W-:Y:S01]  /*27f0*/  SHF.R.S32.HI R161, RZ, 0x2, R24 ;  /* 0x00000002ffa17819 */ /* 0x000fe20000011418 */
[----:B------:R-:W-:Y:S01]  /*2800*/  IMAD.SHL.U32 R45, R22, 0x2, RZ ;  /* 0x00000002162d7824 */ /* 0x000fe200078e00ff */
[----:B------:R-:W-:Y:S03]  /*2810*/  HMMA.16816.F32 R32, R12, R46, R32 ;  /* 0x0000002e0c20723c */ /* 0x000fe60000001820 */
[----:B------:R3:W-:Y:S01]  /*2820*/  MUFU.TANH R122, R26 ;  /* 0x0000001a007a7308 */ /* 0x0007e20000002400 */
[----:B------:R-:W-:-:S05]  /*2830*/  LOP3.LUT R45, R45, 0x6, RZ, 0xc0, !PT ;  /* 0x000000062d2d7812 */ /* 0x000fca00078ec0ff */
[----:B------:R-:W-:Y:S01]  /*2840*/  IMAD.IADD R22, R0, 0x1, R45 ;  /* 0x0000000100167824 */ /* 0x000fe200078e022d */
[----:B-1----:R-:W1:Y:S01]  /*2850*/  LDSM.16.M88.4 R36, [R140+0x1400] ;  /* 0x001400008c24783b */ /* 0x002e620000000200 */
[----:B------:R-:W1:Y:S03]  /*2860*/  MUFU.TANH R80, R80 ;  /* 0x0000005000507308 */ /* 0x000e660000002400 */
[----:B------:R-:W-:Y:S01]  /*2870*/  IADD3 R7, R22, 0x9, RZ ;  /* 0x0000000916077810 */ /* 0x000fe20007ffe0ff */
[----:B------:R-:W-:Y:S01]  /*2880*/  FMUL.FTZ R46, R28, c[0x0][0x2ec] ;  /* 0x0000bb001c2e7a20 */ /* 0x000fe20000410000 */
[----:B------:R-:W-:Y:S01]  /*2890*/  IADD3 R20, R22, 0x10, RZ ;  /* 0x0000001016147810 */ /* 0x000fe20007ffe0ff */
[----:B------:R-:W-:Y:S01]  /*28a0*/  IMAD R28, R160, 0x10, R49 ;  /* 0x00000010a01c7824 */ /* 0x000fe200078e0231 */
[----:B---3--:R-:W-:Y:S01]  /*28b0*/  HMMA.16816.F32 R24, R16, R8, RZ ;  /* 0x000000081018723c */ /* 0x008fe200000018ff */
[----:B------:R-:W-:Y:S01]  /*28c0*/  FMUL.FTZ R29, R29, c[0x0][0x2ec] ;  /* 0x0000bb001d1d7a20 */ /* 0x000fe20000410000 */
[----:B------:R-:W3:Y:S01]  /*28d0*/  MUFU.TANH R72, R72 ;  /* 0x0000004800487308 */ /* 0x000ee20000002400 */
[----:B------:R-:W-:Y:S01]  /*28e0*/  FMUL.FTZ R30, R30, c[0x0][0x2ec] ;  /* 0x0000bb001e1e7a20 */ /* 0x000fe20000410000 */
[----:B------:R-:W-:Y:S01]  /*28f0*/  IADD3 R28, R28, 0x1, R161 ;  /* 0x000000011c1c7810 */ /* 0x000fe20007ffe0a1 */
[----:B------:R-:W-:-:S02]  /*2900*/  FMUL.FTZ R120, R31, c[0x0][0x2ec] ;  /* 0x0000bb001f787a20 */ /* 0x000fc40000410000 */
[----:B------:R-:W-:Y:S01]  /*2910*/  SHF.R.S32.HI R9, RZ, 0x1f, R160 ;  /* 0x0000001fff097819 */ /* 0x000fe200000114a0 */
[----:B------:R-:W-:Y:S01]  /*2920*/  FMUL.FTZ R32, R32, c[0x0][0x2ec] ;  /* 0x0000bb0020207a20 */ /* 0x000fe20000410000 */
[----:B------:R-:W-:Y:S01]  /*2930*/  IADD3 R28, R43, R28, -R48 ;  /* 0x0000001c2b1c7210 */ /* 0x000fe20007ffe830 */
[----:B------:R-:W-:Y:S01]  /*2940*/  MUFU.TANH R76, R29 ;  /* 0x0000001d004c7308 */ /* 0x000fe20000002400 */
[----:B------:R-:W-:Y:S01]  /*2950*/  LEA.HI R9, R9, R160, RZ, 0x2 ;  /* 0x000000a009097211 */ /* 0x000fe200078f10ff */
[----:B------:R-:W-:Y:S01]  /*2960*/  FMUL.FTZ R33, R33, c[0x0][0x2ec] ;  /* 0x0000bb0021217a20 */ /* 0x000fe20000410000 */
[----:B------:R-:W-:Y:S01]  /*2970*/  IADD3 R44, R28, c[0x0][0x2e8], RZ ;  /* 0x0000ba001c2c7a10 */ /* 0x000fe20007ffe0ff */
[----:B------:R-:W-:Y:S01]  /*2980*/  FMUL.FTZ R34, R34, c[0x0][0x2ec] ;  /* 0x0000bb0022227a20 */ /* 0x000fe20000410000 */
[----:B------:R-:W-:Y:S01]  /*2990*/  IADD3 R8, R22, 0x1, RZ ;  /* 0x0000000116087810 */ /* 0x000fe20007ffe0ff */
[----:B------:R-:W-:Y:S01]  /*29a0*/  FMUL.FTZ R35, R35, c[0x0][0x2ec] ;  /* 0x0000bb0023237a20 */ /* 0x000fe20000410000 */
[C---:B------:R-:W-:Y:S01]  /*29b0*/  IADD3 R28, R44.reuse, 0x8, RZ ;  /* 0x000000082c1c7810 */ /* 0x040fe20007ffe0ff */
[----:B------:R2:W-:Y:S01]  /*29c0*/  MUFU.TANH R110, R30 ;  /* 0x0000001e006e7308 */ /* 0x0005e20000002400 */
[----:B------:R-:W-:-:S02]  /*29d0*/  IMNMX R44, R44, R43, PT ;  /* 0x0000002b2c2c7217 */ /* 0x000fc40003800200 */
[----:B------:R-:W-:Y:S02]  /*29e0*/  IMNMX R43, R28, R43, PT ;  /* 0x0000002b1c2b7217 */ /* 0x000fe40003800200 */
[----:B------:R-:W-:Y:S02]  /*29f0*/  LOP3.LUT R9, R9, 0xfffffffc, RZ, 0xc0, !PT ;  /* 0xfffffffc09097812 */ /* 0x000fe400078ec0ff */
[CC--:B------:R-:W-:Y:S01]  /*2a00*/  ISETP.GE.AND P2, PT, R8.reuse, R44.reuse, PT ;  /* 0x0000002c0800720c */ /* 0x0c0fe20003f46270 */
[----:B------:R-:W-:Y:S01]  /*2a10*/  MUFU.TANH R82, R32 ;  /* 0x0000002000527308 */ /* 0x000fe20000002400 */
[-C--:B------:R-:W-:Y:S01]  /*2a20*/  ISETP.GE.AND P5, PT, R8, R43.reuse, PT ;  /* 0x0000002b0800720c */ /* 0x080fe20003fa6270 */
[----:B------:R-:W-:Y:S01]  /*2a30*/  IMAD.IADD R160, R160, 0x1, -R9 ;  /* 0x00000001a0a07824 */ /* 0x000fe200078e0a09 */
[----:B------:R-:W-:Y:S02]  /*2a40*/  IADD3 R8, R22, 0x8, RZ ;  /* 0x0000000816087810 */ /* 0x000fe40007ffe0ff */
[CC--:B------:R-:W-:Y:S01]  /*2a50*/  ISETP.GE.AND P1, PT, R7.reuse, R44.reuse, PT ;  /* 0x0000002c0700720c */ /* 0x0c0fe20003f26270 */
[----:B-1----:R-:W-:Y:S01]  /*2a60*/  HMMA.16816.F32 R24, R12, R36, R24 ;  /* 0x000000240c18723c */ /* 0x002fe20000001818 */
[C---:B------:R-:W-:Y:S01]  /*2a70*/  ISETP.GE.AND P3, PT, R8.reuse, R44, PT ;  /* 0x0000002c0800720c */ /* 0x040fe20003f66270 */
[----:B--2---:R-:W1:Y:S01]  /*2a80*/  LDSM.16.M88.4 R28, [R141+0x2800] ;  /* 0x002800008d1c783b */ /* 0x004e620000000200 */
[-C--:B------:R-:W-:Y:S01]  /*2a90*/  ISETP.GE.AND P0, PT, R8, R43.reuse, PT ;  /* 0x0000002b0800720c */ /* 0x080fe20003f06270 */
[----:B------:R-:W-:Y:S01]  /*2aa0*/  MUFU.TANH R78, R33 ;  /* 0x00000021004e7308 */ /* 0x000fe20000002400 */
[----:B------:R-:W-:-:S02]  /*2ab0*/  ISETP.GE.AND P4, PT, R7, R43, PT ;  /* 0x0000002b0700720c */ /* 0x000fc40003f86270 */
[----:B----4-:R-:W-:Y:S01]  /*2ac0*/  FSEL R7, R50, -INF , !P2 ;  /* 0xff80000032077808 */ /* 0x010fe20005000000 */
[----:B------:R-:W-:Y:S01]  /*2ad0*/  HMMA.16816.F32 R8, R16, R10, RZ ;  /* 0x0000000a1008723c */ /* 0x000fe200000018ff */
[----:B------:R-:W2:Y:S01]  /*2ae0*/  LDSM.16.M88.4 R48, [R140+0x1800] ;  /* 0x001800008c30783b */ /* 0x000ea20000000200 */
[----:B------:R-:W-:Y:S02]  /*2af0*/  FSEL R74, R74, -INF , !P5 ;  /* 0xff8000004a4a7808 */ /* 0x000fe40006800000 */
[C---:B------:R-:W-:Y:S01]  /*2b00*/  ISETP.GE.AND P2, PT, R20.reuse, R44, PT ;  /* 0x0000002c1400720c */ /* 0x040fe20003f46270 */
[----:B------:R-:W-:Y:S01]  /*2b10*/  MUFU.TANH R118, R34 ;  /* 0x0000002200767308 */ /* 0x000fe20000002400 */
[----:B------:R-:W-:Y:S02]  /*2b20*/  ISETP.GE.AND P5, PT, R20, R43, PT ;  /* 0x0000002b1400720c */ /* 0x000fe40003fa6270 */
[----:B------:R-:W-:Y:S02]  /*2b30*/  IADD3 R20, R22, 0x11, RZ ;  /* 0x0000001116147810 */ /* 0x000fe40007ffe0ff */
[----:B------:R-:W-:-:S02]  /*2b40*/  FSEL R47, R54, -INF , !P3 ;  /* 0xff800000362f7808 */ /* 0x000fc40005800000 */
[----:B------:R-:W-:Y:S01]  /*2b50*/  FSEL R70, R70, -INF , !P0 ;  /* 0xff80000046467808 */ /* 0x000fe20004000000 */
[----:B------:R4:W-:Y:S01]  /*2b60*/  MUFU.TANH R114, R35 ;  /* 0x0000002300727308 */ /* 0x0009e20000002400 */
[CC--:B------:R-:W-:Y:S02]  /*2b70*/  ISETP.GE.AND P3, PT, R20.reuse, R44.reuse, PT ;  /* 0x0000002c1400720c */ /* 0x0c0fe40003f66270 */
[-C--:B------:R-:W-:Y:S01]  /*2b80*/  ISETP.GE.AND P0, PT, R20, R43.reuse, PT ;  /* 0x0000002b1400720c */ /* 0x080fe20003f06270 */
[----:B------:R-:W-:Y:S01]  /*2b90*/  FMUL.FTZ R25, R25, c[0x0][0x2ec] ;  /* 0x0000bb0019197a20 */ /* 0x000fe20000410000 */
[----:B------:R-:W-:Y:S01]  /*2ba0*/  IADD3 R20, R22, 0x18, RZ ;  /* 0x0000001816147810 */ /* 0x000fe20007ffe0ff */
[----:B------:R-:W-:Y:S01]  /*2bb0*/  FMUL.FTZ R26, R26, c[0x0][0x2ec] ;  /* 0x0000bb001a1a7a20 */ /* 0x000fe20000410000 */
[----:B------:R-:W-:Y:S01]  /*2bc0*/  FSEL R61, R52, -INF , !P1 ;  /* 0xff800000343d7808 */ /* 0x000fe20004800000 */
[----:B------:R-:W2:Y:S01]  /*2bd0*/  MUFU.TANH R128, R128 ;  /* 0x0000008000807308 */ /* 0x000ea20000002400 */
[----:B------:R-:W-:Y:S01]  /*2be0*/  FMUL.FTZ R52, R24, c[0x0][0x2ec] ;  /* 0x0000bb0018347a20 */ /* 0x000fe20000410000 */
[----:B------:R-:W-:Y:S01]  /*2bf0*/  FSEL R68, R68, -INF , !P4 ;  /* 0xff80000044447808 */ /* 0x000fe20006000000 */
[----:B------:R-:W-:Y:S01]  /*2c00*/  HMMA.16816.F32 R8, R12, R38, R8 ;  /* 0x000000260c08723c */ /* 0x000fe20000001808 */
[C---:B------:R-:W-:Y:S01]  /*2c10*/  ISETP.GE.AND P1, PT, R20.reuse, R44, PT ;  /* 0x0000002c1400720c */ /* 0x040fe20003f26270 */
[----:B------:R-:W-:Y:S01]  /*2c20*/  FMUL.FTZ R27, R27, c[0x0][0x2ec] ;  /* 0x0000bb001b1b7a20 */ /* 0x000fe20000410000 */
[----:B------:R-:W-:Y:S01]  /*2c30*/  ISETP.GE.AND P4, PT, R20, R43, PT ;  /* 0x0000002b1400720c */ /* 0x000fe20003f86270 */
[----:B----4-:R-:W4:Y:S01]  /*2c40*/  LDSM.16.M88.4 R32, [R141+0x2c00] ;  /* 0x002c00008d20783b */ /* 0x010f220000000200 */
[----:B------:R-:W2:Y:S01]  /*2c50*/  MUFU.TANH R62, R62 ;  /* 0x0000003e003e7308 */ /* 0x000ea20000002400 */
[----:B------:R-:W-:-:S02]  /*2c60*/  IADD3 R24, R22, 0x20, RZ ;  /* 0x0000002016187810 */ /* 0x000fc40007ffe0ff */
[----:B------:R-:W-:Y:S01]  /*2c70*/  IADD3 R20, R22, 0x19, RZ ;  /* 0x0000001916147810 */ /* 0x000fe20007ffe0ff */
[C---:B-1----:R-:W-:Y:S01]  /*2c80*/  HMMA.16816.F32 R36, R16.reuse, R28, RZ ;  /* 0x0000001c1024723c */ /* 0x042fe200000018ff */
[----:B------:R-:W-:Y:S02]  /*2c90*/  FSEL R69, R53, -INF , !P3 ;  /* 0xff80000035457808 */ /* 0x000fe40005800000 */
[----:B------:R-:W-:Y:S01]  /*2ca0*/  FSEL R80, R80, -INF , !P0 ;  /* 0xff80000050507808 */ /* 0x000fe20004000000 */
[----:B------:R-:W1:Y:S01]  /*2cb0*/  MUFU.TANH R56, R56 ;  /* 0x0000003800387308 */ /* 0x000e620000002400 */
[----:B------:R-:W-:Y:S02]  /*2cc0*/  FSEL R55, R55, -INF , !P2 ;  /* 0xff80000037377808 */ /* 0x000fe40005000000 */
[----:B---3--:R-:W-:Y:S01]  /*2cd0*/  FSEL R72, R72, -INF , !P5 ;  /* 0xff80000048487808 */ /* 0x008fe20006800000 */
[----:B------:R-:W-:Y:S01]  /*2ce0*/  HMMA.16816.F32 R28, R16, R30, RZ ;  /* 0x0000001e101c723c */ /* 0x000fe200000018ff */
[----:B------:R-:W-:-:S02]  /*2cf0*/  ISETP.GE.AND P3, PT, R24, R44, PT ;  /* 0x0000002c1800720c */ /* 0x000fc40003f66270 */
[-C--:B------:R-:W-:Y:S01]  /*2d00*/  ISETP.GE.AND P0, PT, R24, R43.reuse, PT ;  /* 0x0000002b1800720c */ /* 0x080fe20003f06270 */
[----:B------:R-:W3:Y:S01]  /*2d10*/  MUFU.TANH R64, R64 ;  /* 0x0000004000407308 */ /* 0x000ee20000002400 */
[----:B------:R-:W-:Y:S02]  /*2d20*/  ISETP.GE.AND P2, PT, R20, R44, PT ;  /* 0x0000002c1400720c */ /* 0x000fe40003f46270 */
[----:B------:R-:W-:Y:S01]  /*2d30*/  FMUL.FTZ R53, R8, c[0x0][0x2ec] ;  /* 0x0000bb0008357a20 */ /* 0x000fe20000410000 */
[----:B------:R-:W-:Y:S01]  /*2d40*/  ISETP.GE.AND P5, PT, R20, R43, PT ;  /* 0x0000002b1400720c */ /* 0x000fe20003fa6270 */
[----:B------:R-:W-:Y:S01]  /*2d50*/  FMUL.FTZ R108, R10, c[0x0][0x2ec] ;  /* 0x0000bb000a6c7a20 */ /* 0x000fe20000410000 */
[C---:B------:R-:W-:Y:S01]  /*2d60*/  IADD3 R24, R22.reuse, 0x29, RZ ;  /* 0x0000002916187810 */ /* 0x040fe20007ffe0ff */
[----:B------:R-:W-:Y:S01]  /*2d70*/  FMUL.FTZ R9, R9, c[0x0][0x2ec] ;  /* 0x0000bb0009097a20 */ /* 0x000fe20000410000 */
[----:B------:R-:W-:Y:S01]  /*2d80*/  IADD3 R20, R22, 0x21, RZ ;  /* 0x0000002116147810 */ /* 0x000fe20007ffe0ff */
[----:B------:R-:W1:Y:S01]  /*2d90*/  MUFU.TANH R59, R59 ;  /* 0x0000003b003b7308 */ /* 0x000e620000002400 */
[----:B------:R-:W-:Y:S01]  /*2da0*/  FSEL R79, R66, -INF , !P3 ;  /* 0xff800000424f7808 */ /* 0x000fe20005800000 */
[----:B------:R-:W-:Y:S01]  /*2db0*/  FMUL.FTZ R11, R11, c[0x0][0x2ec] ;  /* 0x0000bb000b0b7a20 */ /* 0x000fe20000410000 */
[----:B--2---:R-:W-:Y:S01]  /*2dc0*/  FSEL R128, R128, -INF , !P0 ;  /* 0xff80000080807808 */ /* 0x004fe20004000000 */
[----:B------:R-:W-:Y:S01]  /*2dd0*/  HMMA.16816.F32 R36, R12, R48, R36 ;  /* 0x000000300c24723c */ /* 0x000fe20000001824 */
[----:B------:R-:W-:-:S02]  /*2de0*/  FSEL R73, R57, -INF , !P1 ;  /* 0xff80000039497808 */ /* 0x000fc40004800000 */
[----:B------:R-:W-:Y:S01]  /*2df0*/  FSEL R62, R62, -INF , !P4 ;  /* 0xff8000003e3e7808 */ /* 0x000fe20006000000 */
[----:B------:R-:W2:Y:S01]  /*2e00*/  MUFU.TANH R58, R58 ;  /* 0x0000003a003a7308 */ /* 0x000ea20000002400 */
[CC--:B------:R-:W-:Y:S02]  /*2e10*/  ISETP.GE.AND P3, PT, R24.reuse, R44.reuse, PT ;  /* 0x0000002c1800720c */ /* 0x0c0fe40003f66270 */
[-C--:B------:R-:W-:Y:S01]  /*2e20*/  ISETP.GE.AND P0, PT, R24, R43.reuse, PT ;  /* 0x0000002b1800720c */ /* 0x080fe20003f06270 */
[----:B------:R-:W-:Y:S01]  /*2e30*/  HMMA.16816.F32 R28, R12, R50, R28 ;  /* 0x000000320c1c723c */ /* 0x000fe2000000181c */
[C---:B------:R-:W-:Y:S02]  /*2e40*/  ISETP.GE.AND P1, PT, R20.reuse, R44, PT ;  /* 0x0000002c1400720c */ /* 0x040fe40003f26270 */
[----:B------:R-:W-:Y:S01]  /*2e50*/  ISETP.GE.AND P4, PT, R20, R43, PT ;  /* 0x0000002b1400720c */ /* 0x000fe20003f86270 */
[----:B------:R4:W-:Y:S01]  /*2e60*/  MUFU.TANH R54, R25 ;  /* 0x0000001900367308 */ /* 0x0009e20000002400 */
[----:B------:R-:W-:-:S02]  /*2e70*/  IADD3 R24, R22, 0x30, RZ ;  /* 0x0000003016187810 */ /* 0x000fc40007ffe0ff */
[----:B-1----:R-:W-:Y:S02]  /*2e80*/  FSEL R77, R56, -INF , !P2 ;  /* 0xff800000384d7808 */ /* 0x002fe40005000000 */
[----:B---3--:R-:W-:Y:S02]  /*2e90*/  FSEL R20, R64, -INF , !P5 ;  /* 0xff80000040147808 */ /* 0x008fe40006800000 */
[----:B------:R-:W-:Y:S01]  /*2ea0*/  FSEL R49, R59, -INF , !P1 ;  /* 0xff8000003b317808 */ /* 0x000fe20004800000 */
[----:B------:R-:W1:Y:S01]  /*2eb0*/  MUFU.TANH R88, R88 ;  /* 0x0000005800587308 */ /* 0x000e620000002400 */
[----:B--2---:R-:W-:Y:S02]  /*2ec0*/  FSEL R56, R58, -INF , !P4 ;  /* 0xff8000003a387808 */ /* 0x004fe40006000000 */
[-C--:B------:R-:W-:Y:S01]  /*2ed0*/  ISETP.GE.AND P1, PT, R24, R44.reuse, PT ;  /* 0x0000002c1800720c */ /* 0x080fe20003f26270 */
[----:B------:R-:W-:Y:S01]  /*2ee0*/  FMUL.FTZ R36, R36, c[0x0][0x2ec] ;  /* 0x0000bb0024247a20 */ /* 0x000fe20000410000 */
[-C--:B------:R-:W-:Y:S01]  /*2ef0*/  ISETP.GE.AND P4, PT, R24, R43.reuse, PT ;  /* 0x0000002b1800720c */ /* 0x080fe20003f86270 */
[----:B------:R-:W-:Y:S01]  /*2f00*/  FMUL.FTZ R38, R38, c[0x0][0x2ec] ;  /* 0x0000bb0026267a20 */ /* 0x000fe20000410000 */
[C---:B------:R-:W-:Y:S01]  /*2f10*/  IADD3 R8, R22.reuse, 0x31, RZ ;  /* 0x0000003116087810 */ /* 0x040fe20007ffe0ff */
[----:B------:R-:W2:Y:S01]  /*2f20*/  MUFU.TANH R124, R124 ;  /* 0x0000007c007c7308 */ /* 0x000ea20000002400 */
[----:B----4-:R-:W-:Y:S01]  /*2f30*/  IADD3 R25, R22, 0x28, RZ ;  /* 0x0000002816197810 */ /* 0x010fe20007ffe0ff */
[----:B------:R-:W-:Y:S01]  /*2f40*/  FMUL.FTZ R39, R39, c[0x0][0x2ec] ;  /* 0x0000bb0027277a20 */ /* 0x000fe20000410000 */
[----:B------:R-:W-:Y:S01]  /*2f50*/  FSEL R71, R71, -INF , !P1 ;  /* 0xff80000047477808 */ /* 0x000fe20004800000 */
[----:B------:R-:W-:Y:S01]  /*2f60*/  FMUL.FTZ R57, R29, c[0x0][0x2ec] ;  /* 0x0000bb001d397a20 */ /* 0x000fe20000410000 */
[CC--:B------:R-:W-:Y:S01]  /*2f70*/  ISETP.GE.AND P2, PT, R25.reuse, R44.reuse, PT ;  /* 0x0000002c1900720c */ /* 0x0c0fe20003f46270 */
[----:B------:R-:W-:Y:S01]  /*2f80*/  FMUL.FTZ R91, R28, c[0x0][0x2ec] ;  /* 0x0000bb001c5b7a20 */ /* 0x000fe20000410000 */
[----:B------:R-:W-:Y:S01]  /*2f90*/  ISETP.GE.AND P5, PT, R25, R43, PT ;  /* 0x0000002b1900720c */ /* 0x000fe20003fa6270 */
[----:B------:R-:W-:Y:S01]  /*2fa0*/  MUFU.TANH R116, R26 ;  /* 0x0000001a00747308 */ /* 0x000fe20000002400 */
[----:B------:R-:W-:Y:S01]  /*2fb0*/  FSEL R63, R63, -INF , !P2 ;  /* 0xff8000003f3f7808 */ /* 0x000fe20005000000 */
[----:B------:R-:W-:Y:S01]  /*2fc0*/  FMUL.FTZ R30, R30, c[0x0][0x2ec] ;  /* 0x0000bb001e1e7a20 */ /* 0x000fe20000410000 */
[----:B------:R-:W-:Y:S01]  /*2fd0*/  FSEL R126, R126, -INF , !P5 ;  /* 0xff8000007e7e7808 */ /* 0x000fe20006800000 */
[----:B------:R-:W-:Y:S01]  /*2fe0*/  FMUL.FTZ R31, R31, c[0x0][0x2ec] ;  /* 0x0000bb001f1f7a20 */ /* 0x000fe20000410000 */
[----:B------:R-:W-:-:S02]  /*2ff0*/  ISETP.GE.AND P2, PT, R8, R44, PT ;  /* 0x0000002c0800720c */ /* 0x000fc40003f46270 */
[-C--:B------:R-:W-:Y:S01]  /*3000*/  ISETP.GE.AND P5, PT, R8, R43.reuse, PT ;  /* 0x0000002b0800720c */ /* 0x080fe20003fa6270 */
[----:B------:R3:W-:Y:S01]  /*3010*/  MUFU.TANH R112, R27 ;  /* 0x0000001b00707308 */ /* 0x0007e20000002400 */
[----:B------:R-:W-:Y:S02]  /*3020*/  IADD3 R8, R22, 0x39, RZ ;  /* 0x0000003916087810 */ /* 0x000fe40007ffe0ff */
[----:B------:R-:W-:Y:S02]  /*3030*/  FSEL R98, R98, -INF , !P4 ;  /* 0xff80000062627808 */ /* 0x000fe40006000000 */
[C---:B------:R-:W-:Y:S02]  /*3040*/  ISETP.GE.AND P1, PT, R8.reuse, R44, PT ;  /* 0x0000002c0800720c */ /* 0x040fe40003f26270 */
[----:B------:R-:W-:Y:S01]  /*3050*/  ISETP.GE.AND P4, PT, R8, R43, PT ;  /* 0x0000002b0800720c */ /* 0x000fe20003f86270 */
[----:B------:R-:W-:Y:S01]  /*3060*/  MUFU.TANH R48, R9 ;  /* 0x0000000900307308 */ /* 0x000fe20000002400 */
[----:B------:R-:W-:-:S02]  /*3070*/  IADD3 R10, R22, 0x38, RZ ;  /* 0x00000038160a7810 */ /* 0x000fc40007ffe0ff */
[----:B------:R-:W-:Y:S02]  /*3080*/  IADD3 R8, R22, 0x40, RZ ;  /* 0x0000004016087810 */ /* 0x000fe40007ffe0ff */
[----:B------:R-:W-:Y:S02]  /*3090*/  FSEL R81, R60, -INF , !P3 ;  /* 0xff8000003c517808 */ /* 0x000fe40005800000 */
[----:B-1----:R-:W-:Y:S01]  /*30a0*/  FSEL R88, R88, -INF , !P0 ;  /* 0xff80000058587808 */ /* 0x002fe20004000000 */
[----:B---3--:R-:W1:Y:S01]  /*30b0*/  LDSM.16.M88.4 R24, [R140+0x1c00] ;  /* 0x001c00008c18783b */ /* 0x008e620000000200 */
[----:B------:R-:W-:Y:S01]  /*30c0*/  FSEL R83, R65, -INF , !P2 ;  /* 0xff80000041537808 */ /* 0x000fe20005000000 */
[----:B------:R3:W-:Y:S01]  /*30d0*/  MUFU.TANH R106, R11 ;  /* 0x0000000b006a7308 */ /* 0x0007e20000002400 */
[----:B--2---:R-:W-:Y:S01]  /*30e0*/  FSEL R124, R124, -INF , !P5 ;  /* 0xff8000007c7c7808 */ /* 0x004fe20006800000 */
[----:B------:R-:W-:Y:S01]  /*30f0*/  FMUL.FTZ R65, R37, c[0x0][0x2ec] ;  /* 0x0000bb0025417a20 */ /* 0x000fe20000410000 */
[----:B------:R-:W-:Y:S01]  /*3100*/  ISETP.GE.AND P3, PT, R10, R44, PT ;  /* 0x0000002c0a00720c */ /* 0x000fe20003f66270 */
[----:B------:R-:W-:-:S04]  /*3110*/  DEPBAR.LE SB0, 0x0 ;  /* 0x000080000000791a */ /* 0x000fc80000000000 */
[-C--:B------:R-:W-:Y:S01]  /*3120*/  ISETP.GE.AND P0, PT, R10, R43.reuse, PT ;  /* 0x0000002b0a00720c */ /* 0x080fe20003f06270 */
[----:B------:R-:W2:Y:S01]  /*3130*/  MUFU.TANH R67, R67 ;  /* 0x0000004300437308 */ /* 0x000ea20000002400 */
[C---:B------:R-:W-:Y:S02]  /*3140*/  ISETP.GE.AND P2, PT, R8.reuse, R44, PT ;  /* 0x0000002c0800720c */ /* 0x040fe40003f46270 */
[----:B------:R-:W-:Y:S02]  /*3150*/  ISETP.GE.AND P5, PT, R8, R43, PT ;  /* 0x0000002b0800720c */ /* 0x000fe40003fa6270 */
[C---:B------:R-:W-:Y:S01]  /*3160*/  IADD3 R37, R22.reuse, 0x48, RZ ;  /* 0x0000004816257810 */ /* 0x040fe20007ffe0ff */
[----:B---3--:R-:W-:Y:S02]  /*3170*/  HMMA.16816.F32 R8, R16, R32, RZ ;  /* 0x000000201008723c */ /* 0x008fe400000018ff */
[----:B------:R-:W3:Y:S01]  /*3180*/  MUFU.TANH R104, R104 ;  /* 0x0000006800687308 */ /* 0x000ee20000002400 */
[----:B------:R-:W-:-:S02]  /*3190*/  IADD3 R50, R22, 0x41, RZ ;  /* 0x0000004116327810 */ /* 0x000fc40007ffe0ff */
[----:B------:R-:W-:Y:S02]  /*31a0*/  FSEL R122, R122, -INF , !P0 ;  /* 0xff8000007a7a7808 */ /* 0x000fe40004000000 */
[----:B------:R-:W-:Y:S01]  /*31b0*/  FSEL R110, R110, -INF , !P5 ;  /* 0xff8000006e6e7808 */ /* 0x000fe20006800000 */
[----:B------:R-:W-:Y:S02]  /*31c0*/  HMMA.16816.F32 R16, R16, R34, RZ ;  /* 0x000000221010723c */ /* 0x000fe400000018ff */
[----:B------:R-:W4:Y:S01]  /*31d0*/  MUFU.TANH R75, R75 ;  /* 0x0000004b004b7308 */ /* 0x000f220000002400 */
[----:B--2---:R-:W-:Y:S02]  /*31e0*/  FSEL R67, R67, -INF , !P1 ;  /* 0xff80000043437808 */ /* 0x004fe40004800000 */
[----:B------:R-:W-:Y:S02]  /*31f0*/  ISETP.GE.AND P1, PT, R37, R44, PT ;  /* 0x0000002c2500720c */ /* 0x000fe40003f26270 */
[----:B------:R-:W-:-:S02]  /*3200*/  ISETP.GE.AND P0, PT, R50, R43, PT ;  /* 0x0000002b3200720c */ /* 0x000fc40003f06270 */
[----:B------:R-:W-:Y:S01]  /*3210*/  IADD3 R32, R22, 0x50, RZ ;  /* 0x0000005016207810 */ /* 0x000fe20007ffe0ff */
[----:B------:R-:W2:Y:S01]  /*3220*/  MUFU.TANH R46, R46 ;  /* 0x0000002e002e7308 */ /* 0x000ea20000002400 */
[----:B---3--:R-:W-:Y:S02]  /*3230*/  FSEL R104, R104, -INF , !P4 ;  /* 0xff80000068687808 */ /* 0x008fe40006000000 */
[----:B------:R-:W-:Y:S02]  /*3240*/  ISETP.GE.AND P4, PT, R37, R43, PT ;  /* 0x0000002b2500720c */ /* 0x000fe40003f86270 */
[----:B------:R-:W-:Y:S01]  /*3250*/  IADD3 R37, R22, 0x49, RZ ;  /* 0x0000004916257810 */ /* 0x000fe20007ffe0ff */
[----:B-1----:R-:W-:Y:S02]  /*3260*/  HMMA.16816.F32 R8, R12, R24, R8 ;  /* 0x000000180c08723c */ /* 0x002fe40000001808 */
[----:B------:R-:W1:Y:S01]  /*3270*/  MUFU.TANH R120, R120 ;  /* 0x0000007800787308 */ /* 0x000e620000002400 */
[----:B----4-:R-:W-:-:S02]  /*3280*/  FSEL R75, R75, -INF , !P3 ;  /* 0xff8000004b4b7808 */ /* 0x010fc40005800000 */
[-C--:B------:R-:W-:Y:S02]  /*3290*/  ISETP.GE.AND P3, PT, R50, R44.reuse, PT ;  /* 0x0000002c3200720c */ /* 0x080fe40003f66270 */
[C---:B------:R-:W-:Y:S01]  /*32a0*/  ISETP.GE.AND P5, PT, R37.reuse, R43, PT ;  /* 0x0000002b2500720c */ /* 0x040fe20003fa6270 */
[----:B------:R-:W-:Y:S02]  /*32b0*/  HMMA.16816.F32 R16, R12, R26, R16 ;  /* 0x0000001a0c10723c */ /* 0x000fe40000001810 */
[----:B------:R-:W3:Y:S01]  /*32c0*/  MUFU.TANH R52, R52 ;  /* 0x0000003400347308 */ /* 0x000ee20000002400 */
[----:B--2---:R-:W-:Y:S02]  /*32d0*/  FSEL R33, R46, -INF , !P2 ;  /* 0xff8000002e217808 */ /* 0x004fe40005000000 */
[----:B------:R-:W-:Y:S02]  /*32e0*/  ISETP.GE.AND P2, PT, R37, R44, PT ;  /* 0x0000002c2500720c */ /* 0x000fe40003f46270 */
[----:B------:R-:W-:-:S02]  /*32f0*/  IADD3 R24, R22, 0x58, RZ ;  /* 0x0000005816187810 */ /* 0x000fc40007ffe0ff */
[----:B------:R-:W-:Y:S01]  /*3300*/  IADD3 R28, R22, 0x51, RZ ;  /* 0x00000051161c7810 */ /* 0x000fe20007ffe0ff */
[----:B------:R-:W2:Y:S01]  /*3310*/  MUFU.TANH R36, R36 ;  /* 0x0000002400247308 */ /* 0x000ea20000002400 */
[----:B------:R-:W-:Y:S02]  /*3320*/  FSEL R85, R76, -INF , !P3 ;  /* 0xff8000004c557808 */ /* 0x000fe40005800000 */
[----:B-1----:R-:W-:Y:S02]  /*3330*/  FSEL R120, R120, -INF , !P0 ;  /* 0xff80000078787808 */ /* 0x002fe40004000000 */
[----:B------:R-:W-:Y:S02]  /*3340*/  FSEL R29, R78, -INF , !P2 ;  /* 0xff8000004e1d7808 */ /* 0x000fe40005000000 */
[----:B------:R-:W-:Y:S01]  /*3350*/  FSEL R114, R114, -INF , !P5 ;  /* 0xff80000072727808 */ /* 0x000fe20006800000 */
[----:B------:R-:W1:Y:S01]  /*3360*/  MUFU.TANH R53, R53 ;  /* 0x0000003500357308 */ /* 0x000e620000002400 */
[CC--:B------:R-:W-:Y:S01]  /*3370*/  ISETP.GE.AND P3, PT, R32.reuse, R44.reuse, PT ;  /* 0x0000002c2000720c */ /* 0x0c0fe20003f66270 */
[----:B------:R-:W-:Y:S01]  /*3380*/  FMUL.FTZ R93, R9, c[0x0][0x2ec] ;  /* 0x0000bb00095d7a20 */ /* 0x000fe20000410000 */
[-C--:B------:R-:W-:Y:S01]  /*3390*/  ISETP.GE.AND P0, PT, R32, R43.reuse, PT ;  /* 0x0000002b2000720c */ /* 0x080fe20003f06270 */
[----:B------:R-:W-:Y:S01]  /*33a0*/  FMUL.FTZ R50, R10, c[0x0][0x2ec] ;  /* 0x0000bb000a327a20 */ /* 0x000fe20000410000 */
[-C--:B------:R-:W-:Y:S01]  /*33b0*/  ISETP.GE.AND P2, PT, R24, R44.reuse, PT ;  /* 0x0000002c1800720c */ /* 0x080fe20003f46270 */
[----:B------:R-:W-:Y:S01]  /*33c0*/  FMUL.FTZ R8, R8, c[0x0][0x2ec] ;  /* 0x0000bb0008087a20 */ /* 0x000fe20000410000 */
[-C--:B------:R-:W-:Y:S01]  /*33d0*/  ISETP.GE.AND P5, PT, R24, R43.reuse, PT ;  /* 0x0000002b1800720c */ /* 0x080fe20003fa6270 */
[----:B------:R-:W4:Y:S01]  /*33e0*/  MUFU.TANH R108, R108 ;  /* 0x0000006c006c7308 */ /* 0x000f220000002400 */
[----:B------:R-:W-:Y:S01]  /*33f0*/  FSEL R25, R82, -INF , !P1 ;  /* 0xff80000052197808 */ /* 0x000fe20004800000 */
[----:B------:R-:W-:Y:S01]  /*3400*/  FMUL.FTZ R11, R11, c[0x0][0x2ec] ;  /* 0x0000bb000b0b7a20 */ /* 0x000fe20000410000 */
[----:B------:R-:W-:Y:S01]  /*3410*/  FSEL R118, R118, -INF , !P4 ;  /* 0xff80000076767808 */ /* 0x000fe20006000000 */
[----:B------:R-:W-:Y:S01]  /*3420*/  FMUL.FTZ R16, R16, c[0x0][0x2ec] ;  /* 0x0000bb0010107a20 */ /* 0x000fe20000410000 */
[----:B------:R-:W-:Y:S01]  /*3430*/  IADD3 R24, R22, 0x59, RZ ;  /* 0x0000005916187810 */ /* 0x000fe20007ffe0ff */
[----:B------:R-:W-:Y:S01]  /*3440*/  FMUL.FTZ R18, R18, c[0x0][0x2ec] ;  /* 0x0000bb0012127a20 */ /* 0x000fe20000410000 */
[C---:B------:R-:W-:Y:S01]  /*3450*/  ISETP.GE.AND P1, PT, R28.reuse, R44, PT ;  /* 0x0000002c1c00720c */ /* 0x040fe20003f26270 */
[----:B------:R-:W1:Y:S01]  /*3460*/  MUFU.TANH R57, R57 ;  /* 0x0000003900397308 */ /* 0x000e620000002400 */
[----:B------:R-:W-:Y:S01]  /*3470*/  ISETP.GE.AND P4, PT, R28, R43, PT ;  /* 0x0000002b1c00720c */ /* 0x000fe20003f86270 */
[----:B------:R-:W-:Y:S01]  /*3480*/  FMUL.FTZ R17, R17, c[0x0][0x2ec] ;  /* 0x0000bb0011117a20 */ /* 0x000fe20000410000 */
[----:B------:R-:W-:Y:S01]  /*3490*/  IADD3 R28, R22, 0x60, RZ ;  /* 0x00000060161c7810 */ /* 0x000fe20007ffe0ff */
[----:B------:R-:W-:Y:S01]  /*34a0*/  FMUL.FTZ R19, R19, c[0x0][0x2ec] ;  /* 0x0000bb0013137a20 */ /* 0x000fe20000410000 */
[----:B---3--:R-:W-:-:S02]  /*34b0*/  FSEL R89, R52, -INF , !P3 ;  /* 0xff80000034597808 */ /* 0x008fc40005800000 */
[----:B------:R-:W-:Y:S01]  /*34c0*/  FSEL R116, R116, -INF , !P0 ;  /* 0xff80000074747808 */ /* 0x000fe20004000000 */
[----:B------:R-:W-:Y:S01]  /*34d0*/  MUFU.TANH R65, R65 ;  /* 0x0000004100417308 */ /* 0x000fe20000002400 */
[CC--:B------:R-:W-:Y:S02]  /*34e0*/  ISETP.GE.AND P3, PT, R24.reuse, R44.reuse, PT ;  /* 0x0000002c1800720c */ /* 0x0c0fe40003f66270 */
[----:B------:R-:W-:Y:S02]  /*34f0*/  ISETP.GE.AND P0, PT, R24, R43, PT ;  /* 0x0000002b1800720c */ /* 0x000fe40003f06270 */
[----:B------:R-:W-:Y:S02]  /*3500*/  FSEL R95, R54, -INF , !P1 ;  /* 0xff800000365f7808 */ /* 0x000fe40004800000 */
[----:B------:R-:W-:Y:S01]  /*3510*/  IADD3 R13, R22, 0x68, RZ ;  /* 0x00000068160d7810 */ /* 0x000fe20007ffe0ff */
[----:B------:R-:W3:Y:S01]  /*3520*/  MUFU.TANH R100, R38 ;  /* 0x0000002600647308 */ /* 0x000ee20000002400 */
[----:B------:R-:W-:-:S02]  /*3530*/  ISETP.GE.AND P1, PT, R28, R44, PT ;  /* 0x0000002c1c00720c */ /* 0x000fc40003f26270 */
[----:B------:R-:W-:Y:S02]  /*3540*/  IADD3 R12, R22, 0x69, RZ ;  /* 0x00000069160c7810 */ /* 0x000fe40007ffe0ff */
[----:B------:R-:W-:Y:S02]  /*3550*/  FSEL R9, R48, -INF , !P3 ;  /* 0xff80000030097808 */ /* 0x000fe40005800000 */
[----:B------:R-:W-:Y:S01]  /*3560*/  FSEL R106, R106, -INF , !P0 ;  /* 0xff8000006a6a7808 */ /* 0x000fe20004000000 */
[----:B------:R-:W3:Y:S01]  /*3570*/  MUFU.TANH R92, R39 ;  /* 0x00000027005c7308 */ /* 0x000ee20000002400 */
[C---:B------:R-:W-:Y:S02]  /*3580*/  ISETP.GE.AND P3, PT, R13.reuse, R44, PT ;  /* 0x0000002c0d00720c */ /* 0x040fe40003f66270 */
[----:B------:R-:W-:Y:S02]  /*3590*/  ISETP.GE.AND P0, PT, R13, R43, PT ;  /* 0x0000002b0d00720c */ /* 0x000fe40003f06270 */
[----:B------:R-:W-:-:S02]  /*35a0*/  IADD3 R24, R22, 0x61, RZ ;  /* 0x0000006116187810 */ /* 0x000fc40007ffe0ff */
[----:B--2---:R-:W-:Y:S01]  /*35b0*/  FSEL R13, R36, -INF , !P1 ;  /* 0xff800000240d7808 */ /* 0x004fe20004800000 */
[----:B------:R-:W2:Y:S01]  /*35c0*/  MUFU.TANH R91, R91 ;  /* 0x0000005b005b7308 */ /* 0x000ea20000002400 */
[----:B-1----:R-:W-:Y:S02]  /*35d0*/  FSEL R101, R53, -INF , !P2 ;  /* 0xff80000035657808 */ /* 0x002fe40005000000 */
[----:B------:R-:W-:Y:S02]  /*35e0*/  ISETP.GE.AND P1, PT, R12, R44, PT ;  /* 0x0000002c0c00720c */ /* 0x000fe40003f26270 */
[----:B------:R-:W-:Y:S02]  /*35f0*/  FSEL R112, R112, -INF , !P4 ;  /* 0xff80000070707808 */ /* 0x000fe40006000000 */
[----:B----4-:R-:W-:Y:S01]  /*3600*/  FSEL R108, R108, -INF , !P5 ;  /* 0xff8000006c6c7808 */ /* 0x010fe20006800000 */
[----:B------:R-:W1:Y:S01]  /*3610*/  MUFU.TANH R64, R30 ;  /* 0x0000001e00407308 */ /* 0x000e620000002400 */
[----:B------:R-:W-:-:S02]  /*3620*/  ISETP.GE.AND P4, PT, R28, R43, PT ;  /* 0x0000002b1c00720c */ /* 0x000fc40003f86270 */
[C---:B------:R-:W-:Y:S02]  /*3630*/  ISETP.GE.AND P2, PT, R24.reuse, R44, PT ;  /* 0x0000002c1800720c */ /* 0x040fe40003f46270 */
[----:B------:R-:W-:Y:S02]  /*3640*/  ISETP.GE.AND P5, PT, R24, R43, PT ;  /* 0x0000002b1800720c */ /* 0x000fe40003fa6270 */
[----:B------:R-:W-:Y:S01]  /*3650*/  IADD3 R10, R22, 0x70, RZ ;  /* 0x00000070160a7810 */ /* 0x000fe20007ffe0ff */
[----:B------:R-:W4:Y:S01]  /*3660*/  MUFU.TANH R58, R31 ;  /* 0x0000001f003a7308 */ /* 0x000f220000002400 */
[----:B------:R-:W-:Y:S02]  /*3670*/  FSEL R57, R57, -INF , !P1 ;  /* 0xff80000039397808 */ /* 0x000fe40004800000 */
[----:B------:R-:W-:Y:S02]  /*3680*/  ISETP.GT.AND P1, PT, R151, R146, PT ;  /* 0x000000929700720c */ /* 0x000fe40003f24270 */
[----:B---3--:R-:W-:-:S02]  /*3690*/  FSEL R100, R100, -INF , !P4 ;  /* 0xff80000064647808 */ /* 0x008fc40006000000 */
[----:B------:R-:W-:Y:S01]  /*36a0*/  FSEL R65, R65, -INF , !P2 ;  /* 0xff80000041417808 */ /* 0x000fe20005000000 */
[----:B------:R3:W3:Y:S01]  /*36b0*/  MUFU.TANH R99, R8 ;  /* 0x0000000800637308 */ /* 0x0006e20000002400 */
[----:B------:R-:W-:Y:S02]  /*36c0*/  FSEL R92, R92, -INF , !P5 ;  /* 0xff8000005c5c7808 */ /* 0x000fe40006800000 */
[----:B--2---:R-:W-:Y:S02]  /*36d0*/  FSEL R91, R91, -INF , !P3 ;  /* 0xff8000005b5b7808 */ /* 0x004fe40005800000 */
[----:B-1----:R-:W-:Y:S02]  /*36e0*/  FSEL R64, R64, -INF , !P0 ;  /* 0xff80000040407808 */ /* 0x002fe40004000000 */
[----:B------:R-:W-:Y:S01]  /*36f0*/  ISETP.GE.AND P4, PT, R12, R43, PT ;  /* 0x0000002b0c00720c */ /* 0x000fe20003f86270 */
[----:B------:R-:W1:Y:S01]  /*3700*/  MUFU.TANH R93, R93 ;  /* 0x0000005d005d7308 */ /* 0x000e620000002400 */
[----:B------:R-:W-:-:S02]  /*3710*/  ISETP.GE.AND P2, PT, R10, R44, PT ;  /* 0x0000002c0a00720c */ /* 0x000fc40003f46270 */
[----:B------:R-:W-:Y:S02]  /*3720*/  ISETP.GE.AND P5, PT, R10, R43, PT ;  /* 0x0000002b0a00720c */ /* 0x000fe40003fa6270 */
[----:B----4-:R-:W-:-:S03]  /*3730*/  FSEL R58, R58, -INF , !P4 ;  /* 0xff8000003a3a7808 */ /* 0x010fc60006000000 */
[----:B------:R-:W2:Y:S01]  /*3740*/  MUFU.TANH R50, R50 ;  /* 0x0000003200327308 */ /* 0x000ea20000002400 */
[----:B---3--:R-:W-:Y:S02]  /*3750*/  IADD3 R8, R22, 0x71, RZ ;  /* 0x0000007116087810 */ /* 0x008fe40007ffe0ff */
[----:B------:R-:W-:Y:S02]  /*3760*/  FSEL R99, R99, -INF , !P2 ;  /* 0xff80000063637808 */ /* 0x000fe40005000000 */
[C---:B------:R-:W-:Y:S02]  /*3770*/  ISETP.GE.AND P3, PT, R8.reuse, R44, PT ;  /* 0x0000002c0800720c */ /* 0x040fe40003f66270 */
[----:B------:R-:W-:Y:S01]  /*3780*/  ISETP.GE.AND P0, PT, R8, R43, PT ;  /* 0x0000002b0800720c */ /* 0x000fe20003f06270 */
[----:B------:R-:W3:Y:S01]  /*3790*/  MUFU.TANH R46, R11 ;  /* 0x0000000b002e7308 */ /* 0x000ee20000002400 */
[----:B------:R-:W-:Y:S02]  /*37a0*/  IADD3 R8, R22, 0x78, RZ ;  /* 0x0000007816087810 */ /* 0x000fe40007ffe0ff */
[----:B-1----:R-:W-:-:S02]  /*37b0*/  FSEL R93, R93, -INF , !P3 ;  /* 0xff8000005d5d7808 */ /* 0x002fc40005800000 */
[CC--:B------:R-:W-:Y:S02]  /*37c0*/  ISETP.GE.AND P4, PT, R8.reuse, R44.reuse, PT ;  /* 0x0000002c0800720c */ /* 0x0c0fe40003f86270 */
[-C--:B------:R-:W-:Y:S01]  /*37d0*/  ISETP.GE.AND P2, PT, R8, R43.reuse, PT ;  /* 0x0000002b0800720c */ /* 0x080fe20003f46270 */
[----:B------:R-:W1:Y:S01]  /*37e0*/  MUFU.TANH R53, R16 ;  /* 0x0000001000357308 */ /* 0x000e620000002400 */
[----:B--2---:R-:W-:Y:S02]  /*37f0*/  FSEL R50, R50, -INF , !P5 ;  /* 0xff80000032327808 */ /* 0x004fe40006800000 */
[C---:B------:R-:W-:Y:S02]  /*3800*/  ISETP.GE.AND P5, PT, R22.reuse, R44, PT ;  /* 0x0000002c1600720c */ /* 0x040fe40003fa6270 */
[C---:B------:R-:W-:Y:S02]  /*3810*/  ISETP.GE.AND P3, PT, R22.reuse, R43, PT ;  /* 0x0000002b1600720c */ /* 0x040fe40003f66270 */
[----:B------:R-:W-:Y:S01]  /*3820*/  IADD3 R22, R22, 0x79, RZ ;  /* 0x0000007916167810 */ /* 0x000fe20007ffe0ff */
[----:B------:R-:W2:Y:S01]  /*3830*/  MUFU.TANH R34, R18 ;  /* 0x0000001200227308 */ /* 0x000ea20000002400 */
[----:B---3--:R-:W-:Y:S01]  /*3840*/  FSEL R46, R46, -INF , !P0 ;  /* 0xff8000002e2e7808 */ /* 0x008fe20004000000 */
[----:B------:R-:W-:Y:S01]  /*3850*/  BAR.SYNC.DEFER_BLOCKING 0x0 ;  /* 0x0000000000007b1d */ /* 0x000fe20000010000 */
[----:B------:R-:W-:-:S02]  /*3860*/  @!P1 LEA R158, P0, R42, c[0x0][0x168], 0x1 ;  /* 0x00005a002a9e9a11 */ /* 0x000fc400078008ff */
[----:B------:R-:W-:Y:S02]  /*3870*/  FSEL R6, R5, -INF , !P5 ;  /* 0xff80000005067808 */ /* 0x000fe40006800000 */
[----:B------:R-:W-:Y:S01]  /*3880*/  @!P1 LEA.HI.X R159, R42, c[0x0][0x16c], R41, 0x1, P0 ;  /* 0x00005b002a9f9a11 */ /* 0x000fe200000f0c29 */
[----:B------:R-:W3:Y:S01]  /*3890*/  MUFU.TANH R2, R2 ;  /* 0x0000000200027308 */ /* 0x000ee20000002400 */
[----:B-1----:R-:W-:Y:S02]  /*38a0*/  FSEL R53, R53, -INF , !P4 ;  /* 0xff80000035357808 */ /* 0x002fe40006000000 */
[----:B------:R-:W-:-:S05]  /*38b0*/  ISETP.GE.AND P4, PT, R22, R44, PT ;  /* 0x0000002c1600720c */ /* 0x000fca0003f86270 */
[----:B------:R-:W1:Y:S01]  /*38c0*/  MUFU.TANH R51, R17 ;  /* 0x0000001100337308 */ /* 0x000e620000002400 */
[----:B--2---:R-:W-:Y:S02]  /*38d0*/  FSEL R34, R34, -INF , !P2 ;  /* 0xff80000022227808 */ /* 0x004fe40005000000 */
[----:B------:R-:W-:-:S05]  /*38e0*/  ISETP.GE.AND P2, PT, R22, R43, PT ;  /* 0x0000002b1600720c */ /* 0x000fca0003f46270 */
[----:B------:R-:W2:Y:S01]  /*38f0*/  MUFU.TANH R30, R19 ;  /* 0x00000013001e7308 */ /* 0x000ea20000002400 */
[----:B---3--:R-:W-:Y:S02]  /*3900*/  FSEL R5, R2, -INF , !P3 ;  /* 0xff80000002057808 */ /* 0x008fe40005800000 */
        /* <DEDUP_REMOVED lines=8> */
[----:B------:R-:W-:Y:S02]  /*3990*/  LOP3.LUT R0, R0, c[0x0][0x2d0], RZ, 0x3c, !PT ;  /* 0x0000b40000007a12 */ /* 0x000fe400078e3cff */
[----:B------:R-:W-:Y:S02]  /*39a0*/  LOP3.LUT R12, R12, c[0x0][0x2d0], RZ, 0x3c, !PT ;  /* 0x0000b4000c0c7a12 */ /* 0x000fe400078e3cff */
        /* <DEDUP_REMOVED lines=50> */
.L_x_4714:
[----:B------:R-:W-:-:S04]  /*3cd0*/  LEA R14, -R3, RZ, 0x7 ;  /* 0x000000ff030e7211 */ /* 0x000fc800078e39ff */
[----:B------:R-:W-:Y:S02]  /*3ce0*/  SHF.R.S32.HI R2, RZ, 0x1f, R14 ;  /* 0x0000001fff027819 */ /* 0x000fe4000001140e */
.L_x_4715:
        /* <DEDUP_REMOVED lines=21> */
.L_x_4713:
        /* <DEDUP_REMOVED lines=117> */
[----:B------:R-:W2:Y:S05]  /*4590*/  SHFL.BFLY PT, R7, R0, 0x2, 0x1f ;  /* 0x0c401f0000077f89 */ /* 0x000eaa00000e0000 */
        /* <DEDUP_REMOVED lines=10> */
[C---:B------:R-:W-:Y:S01]  /*4640*/  FSETP.NEU.FTZ.AND P0, PT, R0.reuse, -INF , PT ;  /* 0xff8000000000780b */ /* 0x040fe20003f1d000 */
[----:B------:R-:W-:-:S06]  /*4650*/  FMUL.FTZ R33, R0, c[0x0][0x23c] ;  /* 0x00008f0000217a20 */ /* 0x000fcc0000410000 */
[----:B------:R-:W-:Y:S01]  /*4660*/  MUFU.EX2 R31, R31 ;  /* 0x0000001f001f7308 */ /* 0x000fe20000000800 */
[----:B------:R-:W-:-:S05]  /*4670*/  FSEL R33, R33, RZ, P0 ;  /* 0x000000ff21217208 */ /* 0x000fca0000000000 */
[--C-:B------:R-:W-:Y:S02]  /*4680*/  FFMA.FTZ R94, R5, c[0x0][0x23c], -R33.reuse ;  /* 0x00008f00055e7a23 */ /* 0x100fe40000010821 */
[----:B------:R-:W2:Y:S01]  /*4690*/  LDSM.16.MT88.4 R4, [R138+0x3000] ;  /* 0x003000008a04783b */ /* 0x000ea20000004200 */
[--C-:B------:R-:W-:Y:S01]  /*46a0*/  FFMA.FTZ R89, R74, c[0x0][0x23c], -R33.reuse ;  /* 0x00008f004a597a23 */ /* 0x100fe20000010821 */
[----:B------:R-:W-:Y:S01]  /*46b0*/  MUFU.EX2 R26, R26 ;  /* 0x0000001a001a7308 */ /* 0x000fe20000000800 */
[--C-:B------:R-:W-:Y:S01]  /*46c0*/  FFMA.FTZ R96, R70, c[0x0][0x23c], -R33.reuse ;  /* 0x00008f0046607a23 */ /* 0x100fe20000010821 */
[----:B-1----:R-:W-:Y:S01]  /*46d0*/  F2FP.PACK_AB R70, R84, R87 ;  /* 0x000000575446723e */ /* 0x002fe200000000ff */
[--C-:B------:R-:W-:Y:S01]  /*46e0*/  FFMA.FTZ R85, R68, c[0x0][0x23c], -R33.reuse ;  /* 0x00008f0044557a23 */ /* 0x100fe20000010821 */
[----:B------:R-:W-:Y:S01]  /*46f0*/  F2FP.PACK_AB R68, R97, R102 ;  /* 0x000000666144723e */ /* 0x000fe200000000ff */
[--C-:B------:R-:W-:Y:S02]  /*4700*/  FFMA.FTZ R67, R62, c[0x0][0x23c], -R33.reuse ;  /* 0x00008f003e437a23 */ /* 0x100fe40000010821 */
[--C-:B------:R-:W-:Y:S01]  /*4710*/  FFMA.FTZ R90, R72, c[0x0][0x23c], -R33.reuse ;  /* 0x00008f00485a7a23 */ /* 0x100fe20000010821 */
[----:B------:R-:W-:Y:S01]  /*4720*/  MUFU.EX2 R94, R94 ;  /* 0x0000005e005e7308 */ /* 0x000fe20000000800 */
[----:B------:R-:W-:-:S02]  /*4730*/  FFMA.FTZ R63, R80, c[0x0][0x23c], -R33 ;  /* 0x00008f00503f7a23 */ /* 0x000fc40000010821 */
[--C-:B------:R-:W-:Y:S02]  /*4740*/  FFMA.FTZ R62, R20, c[0x0][0x23c], -R33.reuse ;  /* 0x00008f00143e7a23 */ /* 0x100fe40000010821 */
[----:B------:R-:W-:Y:S02]  /*4750*/  FFMA.FTZ R20, R65, c[0x0][0x23c], -R52 ;  /* 0x00008f0041147a23 */ /* 0x000fe40000010834 */
        /* <DEDUP_REMOVED lines=21> */
[----:B---3--:R-:W-:Y:S01]  /*48b0*/  F2FP.PACK_AB R71, R85, R96 ;  /* 0x000000605547723e */ /* 0x008fe200000000ff */
[----:B------:R-:W1:Y:S01]  /*48c0*/  MUFU.EX2 R63, R63 ;  /* 0x0000003f003f7308 */ /* 0x000e620000000800 */
[----:B------:R-:W-:-:S02]  /*48d0*/  FADD.FTZ R102, R102, R97 ;  /* 0x0000006166667221 */ /* 0x000fc40000010000 */
        /* <DEDUP_REMOVED lines=10> */
[----:B------:R-:W3:Y:S01]  /*4980*/  MUFU.EX2 R62, R62 ;  /* 0x0000003e003e7308 */ /* 0x000ee20000000800 */
[----:B------:R-:W-:-:S02]  /*4990*/  FFMA.FTZ R165, R30, c[0x0][0x23c], -R33 ;  /* 0x00008f001ea57a23 */ /* 0x000fc40000010821 */
[----:B------:R-:W-:-:S03]  /*49a0*/  FFMA.FTZ R106, R93, c[0x0][0x23c], -R52 ;  /* 0x00008f005d6a7a23 */ /* 0x000fc60000010834 */
[C---:B--2---:R-:W-:Y:S02]  /*49b0*/  HMMA.16816.F32 R72, R68.reuse, R4, RZ ;  /* 0x000000044448723c */ /* 0x044fe400000018ff */
[----:B------:R-:W-:Y:S05]  /*49c0*/  MUFU.EX2 R61, R61 ;  /* 0x0000003d003d7308 */ /* 0x000fea0000000800 */
[----:B------:R-:W-:Y:S01]  /*49d0*/  F2FP.PACK_AB R4, R59, R66 ;  /* 0x000000423b04723e */ /* 0x000fe200000000ff */
[----:B------:R-:W-:Y:S01]  /*49e0*/  HMMA.16816.F32 R68, R68, R6, RZ ;  /* 0x000000064444723c */ /* 0x000fe200000018ff */
[----:B-1----:R-:W-:Y:S01]  /*49f0*/  F2FP.PACK_AB R5, R63, R90 ;  /* 0x0000005a3f05723e */ /* 0x002fe200000000ff */
[----:B------:R-:W1:Y:S05]  /*4a00*/  MUFU.EX2 R56, R56 ;  /* 0x0000003800387308 */ /* 0x000e6a0000000800 */
[----:B------:R-:W-:-:S02]  /*4a10*/  F2FP.PACK_AB R6, R55, R60 ;  /* 0x0000003c3706723e */ /* 0x000fc400000000ff */
[----:B---3--:R-:W-:Y:S01]  /*4a20*/  F2FP.PACK_AB R7, R62, R67 ;  /* 0x000000433e07723e */ /* 0x008fe200000000ff */
[----:B------:R-:W-:Y:S06]  /*4a30*/  MUFU.EX2 R65, R65 ;  /* 0x0000004100417308 */ /* 0x000fec0000000800 */
[C---:B------:R-:W-:Y:S02]  /*4a40*/  HMMA.16816.F32 R80, R4.reuse, R12, R80 ;  /* 0x0000000c0450723c */ /* 0x040fe40000001850 */
        /* <DEDUP_REMOVED lines=15> */
[C---:B------:R-:W-:Y:S06]  /*4b40*/  HMMA.16816.F32 R80, R4.reuse, R16, R80 ;  /* 0x000000100450723c */ /* 0x040fec0000001850 */
[----:B------:R-:W2:Y:S02]  /*4b50*/  MUFU.EX2 R101, R101 ;  /* 0x0000006500657308 */ /* 0x000ea40000000800 */
[C---:B------:R-:W-:Y:S01]  /*4b60*/  HMMA.16816.F32 R76, R4.reuse, R18, R76 ;  /* 0x00000012044c723c */ /* 0x040fe2000000184c */
[----:B------:R-:W2:Y:S05]  /*4b70*/  LDSM.16.MT88.4 R16, [R138+0x3c00] ;  /* 0x003c00008a10783b */ /* 0x000eaa0000004200 */
        /* <DEDUP_REMOVED lines=9> */
[----:B-1----:R-:W-:Y:S01]  /*4c10*/  F2FP.PACK_AB R7, R104, R95 ;  /* 0x0000005f6807723e */ /* 0x002fe200000000ff */
[----:B------:R-:W1:Y:S06]  /*4c20*/  MUFU.EX2 R24, R24 ;  /* 0x0000001800187308 */ /* 0x000e6c0000000800 */
[C---:B-----5:R-:W-:Y:S02]  /*4c30*/  HMMA.16816.F32 R80, R4.reuse, R8, R80 ;  /* 0x000000080450723c */ /* 0x060fe40000001850 */
[----:B------:R-:W-:Y:S06]  /*4c40*/  MUFU.EX2 R27, R27 ;  /* 0x0000001b001b7308 */ /* 0x000fec0000000800 */
[C---:B------:R-:W-:Y:S01]  /*4c50*/  HMMA.16816.F32 R76, R4.reuse, R10, R76 ;  /* 0x0000000a044c723c */ /* 0x040fe2000000184c */
[----:B------:R-:W4:Y:S01]  /*4c60*/  LDSM.16.MT88.4 R8, [R138+0x4000] ;  /* 0x004000008a08783b */ /* 0x000f220000004200 */
[----:B------:R-:W-:Y:S06]  /*4c70*/  MUFU.EX2 R22, R22 ;  /* 0x0000001600167308 */ /* 0x000fec0000000800 */
[C---:B--2---:R-:W-:Y:S02]  /*4c80*/  HMMA.16816.F32 R72, R4.reuse, R16, R72 ;  /* 0x000000100448723c */ /* 0x044fe40000001848 */
[----:B------:R-:W-:Y:S06]  /*4c90*/  MUFU.EX2 R116, R116 ;  /* 0x0000007400747308 */ /* 0x000fec0000000800 */
[----:B------:R-:W-:Y:S01]  /*4ca0*/  HMMA.16816.F32 R68, R4, R18, R68 ;  /* 0x000000120444723c */ /* 0x000fe20000001844 */
[----:B------:R-:W2:Y:S01]  /*4cb0*/  LDSM.16.MT88.4 R16, [R139+0x4400] ;  /* 0x004400008b10783b */ /* 0x000ea20000004200 */
[----:B------:R-:W5:Y:S05]  /*4cc0*/  MUFU.EX2 R105, R105 ;  /* 0x0000006900697308 */ /* 0x000f6a0000000800 */
        /* <DEDUP_REMOVED lines=9> */
[----:B------:R-:W2:Y:S05]  /*4d60*/  LDSM.16.MT88.4 R12, [R138+0x4400] ;  /* 0x004400008a0c783b */ /* 0x000eaa0000004200 */
[----:B------:R-:W1:Y:S02]  /*4d70*/  MUFU.EX2 R20, R20 ;  /* 0x0000001400147308 */ /* 0x000e640000000800 */
[C---:B----4-:R-:W-:Y:S06]  /*4d80*/  HMMA.16816.F32 R72, R4.reuse, R8, R72 ;  /* 0x000000080448723c */ /* 0x050fec0000001848 */
[----:B------:R-:W-:Y:S01]  /*4d90*/  MUFU.EX2 R36, R36 ;  /* 0x0000002400247308 */ /* 0x000fe20000000800 */
[----:B------:R-:W-:Y:S01]  /*4da0*/  FADD.FTZ R9, R94, R89 ;  /* 0x000000595e097221 */ /* 0x000fe20000010000 */
[----:B------:R-:W-:Y:S01]  /*4db0*/  HMMA.16816.F32 R68, R4, R10, R68 ;  /* 0x0000000a0444723c */ /* 0x000fe20000001844 */
[----:B------:R-:W-:-:S02]  /*4dc0*/  FADD.FTZ R89, R87, R102 ;  /* 0x0000006657597221 */ /* 0x000fc40000010000 */
[----:B------:R-:W-:Y:S02]  /*4dd0*/  FADD.FTZ R96, R96, R9 ;  /* 0x0000000960607221 */ /* 0x000fe40000010000 */
[----:B------:R-:W4:Y:S01]  /*4de0*/  LDSM.16.MT88.4 R8, [R139+0x4800] ;  /* 0x004800008b08783b */ /* 0x000f220000004200 */
[----:B------:R-:W-:Y:S01]  /*4df0*/  FADD.FTZ R89, R84, R89 ;  /* 0x0000005954597221 */ /* 0x000fe20000010000 */
[----:B-1----:R-:W-:Y:S01]  /*4e00*/  F2FP.PACK_AB R4, R24, R29 ;  /* 0x0000001d1804723e */ /* 0x002fe200000000ff */
[----:B------:R-:W-:Y:S01]  /*4e10*/  FADD.FTZ R85, R85, R96 ;  /* 0x0000006055557221 */ /* 0x000fe20000010000 */
[----:B-----5:R-:W-:Y:S01]  /*4e20*/  F2FP.PACK_AB R5, R105, R116 ;  /* 0x000000746905723e */ /* 0x020fe200000000ff */
[----:B------:R-:W-:Y:S01]  /*4e30*/  FADD.FTZ R66, R66, R89 ;  /* 0x0000005942427221 */ /* 0x000fe20000010000 */
[----:B------:R-:W-:Y:S01]  /*4e40*/  F2FP.PACK_AB R6, R22, R27 ;  /* 0x0000001b1606723e */ /* 0x000fe200000000ff */
[----:B------:R-:W-:Y:S01]  /*4e50*/  FADD.FTZ R90, R90, R85 ;  /* 0x000000555a5a7221 */ /* 0x000fe20000010000 */
[----:B---3--:R-:W-:Y:S01]  /*4e60*/  F2FP.PACK_AB R7, R108, R107 ;  /* 0x0000006b6c07723e */ /* 0x008fe200000000ff */
[----:B------:R-:W-:Y:S02]  /*4e70*/  MUFU.EX2 R57, R57 ;  /* 0x0000003900397308 */ /* 0x000fe40000000800 */
        /* <DEDUP_REMOVED lines=10> */
[----:B------:R-:W2:Y:S01]  /*4f20*/  LDSM.16.MT88.4 R16, [R138+0x4800] ;  /* 0x004800008a10783b */ /* 0x000ea20000004200 */
[----:B------:R-:W-:Y:S02]  /*4f30*/  FADD.FTZ R56, R56, R61 ;  /* 0x0000003d38387221 */ /* 0x000fe40000010000 */
[----:B------:R-:W-:Y:S01]  /*4f40*/  FADD.FTZ R55, R55, R60 ;  /* 0x0000003c37377221 */ /* 0x000fe20000010000 */
[----:B------:R-:W-:Y:S01]  /*4f50*/  HMMA.16816.F32 R72, R4, R12, R72 ;  /* 0x0000000c0448723c */ /* 0x000fe20000001848 */
[----:B------:R-:W-:Y:S01]  /*4f60*/  MUFU.EX2 R64, R64 ;  /* 0x0000004000407308 */ /* 0x000fe20000000800 */
[----:B------:R-:W-:Y:S02]  /*4f70*/  FADD.FTZ R65, R65, R56 ;  /* 0x0000003841417221 */ /* 0x000fe40000010000 */
[----:B------:R-:W-:Y:S02]  /*4f80*/  FADD.FTZ R54, R54, R55 ;  /* 0x0000003736367221 */ /* 0x000fe40000010000 */
[----:B------:R-:W-:-:S02]  /*4f90*/  FADD.FTZ R65, R88, R65 ;  /* 0x0000004158417221 */ /* 0x000fc40000010000 */
[----:B------:R-:W-:Y:S01]  /*4fa0*/  FADD.FTZ R49, R49, R54 ;  /* 0x0000003631317221 */ /* 0x000fe20000010000 */
[----:B------:R-:W3:Y:S01]  /*4fb0*/  MUFU.EX2 R59, R58 ;  /* 0x0000003a003b7308 */ /* 0x000ee20000000800 */
[----:B------:R-:W-:Y:S02]  /*4fc0*/  HMMA.16816.F32 R68, R4, R14, R68 ;  /* 0x0000000e0444723c */ /* 0x000fe40000001844 */
[----:B------:R-:W-:-:S04]  /*4fd0*/  FADD.FTZ R12, R48, R49 ;  /* 0x00000031300c7221 */ /* 0x000fc80000010000 */
[----:B------:R-:W-:Y:S01]  /*4fe0*/  FADD.FTZ R12, R47, R12 ;  /* 0x0000000c2f0c7221 */ /* 0x000fe20000010000 */
[----:B------:R-:W-:Y:S01]  /*4ff0*/  F2FP.PACK_AB R4, R20, R25 ;  /* 0x000000191404723e */ /* 0x000fe200000000ff */
[----:B------:R-:W-:Y:S01]  /*5000*/  MUFU.EX2 R99, R99 ;  /* 0x0000006300637308 */ /* 0x000fe20000000800 */
[----:B-1----:R-:W-:Y:S02]  /*5010*/  F2FP.PACK_AB R5, R87, R100 ;  /* 0x000000645705723e */ /* 0x002fe400000000ff */
[----:B------:R-:W-:Y:S02]  /*5020*/  F2FP.PACK_AB R6, R57, R36 ;  /* 0x000000243906723e */ /* 0x000fe400000000ff */
[----:B---3--:R-:W-:-:S03]  /*5030*/  F2FP.PACK_AB R7, R59, R64 ;  /* 0x000000403b07723e */ /* 0x008fc600000000ff */
[----:B------:R-:W1:Y:S04]  /*5040*/  MUFU.EX2 R106, R106 ;  /* 0x0000006a006a7308 */ /* 0x000e680000000800 */
[C---:B----4-:R-:W-:Y:S04]  /*5050*/  HMMA.16816.F32 R80, R4.reuse, R8, R80 ;  /* 0x000000080450723c */ /* 0x050fe80000001850 */
[----:B------:R-:W-:Y:S03]  /*5060*/  MUFU.EX2 R48, R50 ;  /* 0x0000003200307308 */ /* 0x000fe60000000800 */
[----:B------:R-:W-:Y:S01]  /*5070*/  FADD.FTZ R9, R39, R12 ;  /* 0x0000000c27097221 */ /* 0x000fe20000010000 */
[----:B--2---:R-:W-:Y:S01]  /*5080*/  HMMA.16816.F32 R72, R4, R16, R72 ;  /* 0x000000100448723c */ /* 0x004fe20000001848 */
[----:B------:R-:W-:Y:S01]  /*5090*/  FADD.FTZ R8, R98, R65 ;  /* 0x0000004162087221 */ /* 0x000fe20000010000 */
[----:B------:R-:W2:Y:S01]  /*50a0*/  LDSM.16.MT88.4 R12, [R139+0x4c00] ;  /* 0x004c00008b0c783b */ /* 0x000ea20000004200 */
[----:B------:R-:W-:Y:S01]  /*50b0*/  FADD.FTZ R38, R38, R9 ;  /* 0x0000000926267221 */ /* 0x000fe20000010000 */
[----:B------:R-:W3:Y:S01]  /*50c0*/  MUFU.EX2 R39, R46 ;  /* 0x0000002e00277308 */ /* 0x000ee20000000800 */
[----:B------:R-:W-:-:S02]  /*50d0*/  FADD.FTZ R8, R91, R8 ;  /* 0x000000085b087221 */ /* 0x000fc40000010000 */
[----:B------:R-:W-:Y:S01]  /*50e0*/  FADD.FTZ R37, R37, R38 ;  /* 0x0000002625257221 */ /* 0x000fe20000010000 */
[C---:B------:R-:W-:Y:S01]  /*50f0*/  HMMA.16816.F32 R76, R4.reuse, R10, R76 ;  /* 0x0000000a044c723c */ /* 0x040fe2000000184c */
        /* <DEDUP_REMOVED lines=112> */
.L_x_4717:
[----:B------:R-:W-:-:S04]  /*5800*/  LEA R6, -R21, RZ, 0x7 ;  /* 0x000000ff15067211 */ /* 0x000fc800078e39ff */
[----:B------:R-:W-:Y:S02]  /*5810*/  SHF.R.S32.HI R4, RZ, 0x1f, R6 ;  /* 0x0000001fff047819 */ /* 0x000fe40000011406 */
.L_x_4718:
[C---:B------:R-:W-:Y:S01]  /*5820*/  LEA R148, P0, R6.reuse, R148, 0x1 ;  /* 0x0000009406947211 */ /* 0x040fe200078008ff */
        /* <DEDUP_REMOVED lines=15> */
[C---:B------:R-:W-:Y:S01]  /*5920*/  ISETP.GE.AND P3, PT, R88.reuse, R44, PT ;  /* 0x0000002c5800720c */ /* 0x040fe20003f66270 */
[--C-:B------:R-:W-:Y:S01]  /*5930*/  IMAD.X R33, R25, 0x1, R4.reuse, P1 ;  /* 0x0000000119217824 */ /* 0x100fe200008e0604 */
[----:B------:R-:W-:Y:S01]  /*5940*/  ISETP.GE.AND P1, PT, R88, R43, PT ;  /* 0x0000002b5800720c */ /* 0x000fe20003f26270 */
[----:B------:R2:W-:Y:S02]  /*5950*/  LDGSTS.E.BYPASS.LTC128B.128 [R153+0x3800], [R24.64] ;  /* 0x0380000018997fae */ /* 0x0005e4000b901d4c */
[----:B------:R-:W-:Y:S02]  /*5960*/  IMAD.X R37, R33, 0x1, R4, P0 ;  /* 0x0000000121257824 */ /* 0x000fe400000e0604 */
[----:B------:R3:W-:Y:S04]  /*5970*/  LDGSTS.E.BYPASS.LTC128B.128 [R153+0x4000], [R32.64] ;  /* 0x0400000020997fae */ /* 0x0007e8000b901d4c */
[----:B------:R4:W-:Y:S04]  /*5980*/  LDGSTS.E.BYPASS.LTC128B.128 [R153+0x4800], [R36.64] ;  /* 0x0480000024997fae */ /* 0x0009e8000b901d4c */
[----:B------:R-:W-:Y:S04]  /*5990*/  LDSM.16.M88.4 R28, [R143] ;  /* 0x000000008f1c783b */ /* 0x000fe80000000200 */
[----:B------:R-:W5:Y:S04]  /*59a0*/  LDSM.16.M88.4 R12, [R141+0x1000] ;  /* 0x001000008d0c783b */ /* 0x000f680000000200 */
[----:B------:R-:W-:Y:S04]  /*59b0*/  LDSM.16.M88.4 R20, [R142] ;  /* 0x000000008e14783b */ /* 0x000fe80000000200 */
[----:B------:R-:W-:Y:S04]  /*59c0*/  LDSM.16.M88.4 R8, [R140] ;  /* 0x000000008c08783b */ /* 0x000fe80000000200 */
[----:B------:R-:W3:Y:S04]  /*59d0*/  LDSM.16.M88.4 R4, [R141+0x1400] ;  /* 0x001400008d04783b */ /* 0x000ee80000000200 */
[----:B--2---:R-:W2:Y:S04]  /*59e0*/  LDSM.16.M88.4 R24, [R137] ;  /* 0x000000008918783b */ /* 0x004ea80000000200 */
[----:B----4-:R-:W-:Y:S04]  /*59f0*/  LDSM.16.M88.4 R36, [R135] ;  /* 0x000000008724783b */ /* 0x010fe80000000200 */
[----:B------:R-:W0:Y:S01]  /*5a00*/  LDGDEPBAR ;  /* 0x00000000000079af */ /* 0x000e220000000000 */
[C---:B-----5:R-:W-:Y:S08]  /*5a10*/  HMMA.16816.F32 R16, R28.reuse, R12, RZ ;  /* 0x0000000c1c10723c */ /* 0x060ff000000018ff */
        /* <DEDUP_REMOVED lines=9> */
[----:B------:R2:W4:Y:S01]  /*5ab0*/  MUFU.TANH R54, R16 ;  /* 0x0000001000367308 */ /* 0x0005220000002400 */
[----:B------:R-:W-:Y:S02]  /*5ac0*/  FMUL.FTZ R57, R18, c[0x0][0x2ec] ;  /* 0x0000bb0012397a20 */ /* 0x000fe40000410000 */
[----:B------:R-:W-:Y:S02]  /*5ad0*/  FMUL.FTZ R55, R19, c[0x0][0x2ec] ;  /* 0x0000bb0013377a20 */ /* 0x000fe40000410000 */
[----:B------:R-:W-:Y:S02]  /*5ae0*/  FMUL.FTZ R12, R12, c[0x0][0x2ec] ;  /* 0x0000bb000c0c7a20 */ /* 0x000fe40000410000 */
[----:B------:R-:W-:Y:S01]  /*5af0*/  FMUL.FTZ R59, R13, c[0x0][0x2ec] ;  /* 0x0000bb000d3b7a20 */ /* 0x000fe20000410000 */
[----:B------:R-:W5:Y:S01]  /*5b00*/  MUFU.TANH R57, R57 ;  /* 0x0000003900397308 */ /* 0x000f620000002400 */
[----:B------:R-:W-:Y:S02]  /*5b10*/  FMUL.FTZ R49, R14, c[0x0][0x2ec] ;  /* 0x0000bb000e317a20 */ /* 0x000fe40000410000 */
[----:B------:R-:W-:Y:S01]  /*5b20*/  FMUL.FTZ R62, R15, c[0x0][0x2ec] ;  /* 0x0000bb000f3e7a20 */ /* 0x000fe20000410000 */
[----:B------:R-:W-:Y:S04]  /*5b30*/  HMMA.16816.F32 R4, R20, R26, R4 ;  /* 0x0000001a1404723c */ /* 0x000fe80000001804 */
[----:B------:R1:W-:Y:S01]  /*5b40*/  MUFU.TANH R47, R12 ;  /* 0x0000000c002f7308 */ /* 0x0003e20000002400 */
[----:B--2---:R-:W2:Y:S01]  /*5b50*/  LDSM.16.M88.4 R16, [R136] ;  /* 0x000000008810783b */ /* 0x004ea20000000200 */
[----:B----4-:R-:W-:-:S02]  /*5b60*/  FSEL R87, R54, -INF , !P3 ;  /* 0xff80000036577808 */ /* 0x010fc40005800000 */
[C---:B---3--:R-:W-:Y:S01]  /*5b70*/  HMMA.16816.F32 R24, R28.reuse, R8, RZ ;  /* 0x000000081c18723c */ /* 0x048fe200000018ff */
[----:B------:R-:W-:Y:S02]  /*5b80*/  FMUL.FTZ R33, R33, c[0x0][0x2ec] ;  /* 0x0000bb0021217a20 */ /* 0x000fe40000410000 */
[----:B------:R-:W-:Y:S01]  /*5b90*/  FMUL.FTZ R35, R35, c[0x0][0x2ec] ;  /* 0x0000bb0023237a20 */ /* 0x000fe20000410000 */
[----:B------:R-:W3:Y:S01]  /*5ba0*/  MUFU.TANH R46, R46 ;  /* 0x0000002e002e7308 */ /* 0x000ee20000002400 */
[----:B------:R-:W-:Y:S01]  /*5bb0*/  FMUL.FTZ R32, R32, c[0x0][0x2ec] ;  /* 0x0000bb0020207a20 */ /* 0x000fe20000410000 */
[----:B-----5:R-:W-:Y:S01]  /*5bc0*/  FSEL R85, R57, -INF , !P1 ;  /* 0xff80000039557808 */ /* 0x020fe20004800000 */
[----:B------:R-:W-:Y:S01]  /*5bd0*/  FMUL.FTZ R34, R34, c[0x0][0x2ec] ;  /* 0x0000bb0022227a20 */ /* 0x000fe20000410000 */
[----:B------:R-:W-:Y:S01]  /*5be0*/  HMMA.16816.F32 R8, R28, R10, RZ ;  /* 0x0000000a1c08723c */ /* 0x000fe200000018ff */
[----:B-1----:R-:W1:Y:S03]  /*5bf0*/  LDSM.16.M88.4 R12, [R141+0x1c00] ;  /* 0x001c00008d0c783b */ /* 0x002e660000000200 */
[----:B------:R-:W-:Y:S04]  /*5c00*/  MUFU.TANH R60, R33 ;  /* 0x00000021003c7308 */ /* 0x000fe80000002400 */
[----:B------:R-:W-:-:S02]  /*5c10*/  FMUL.FTZ R63, R5, c[0x0][0x2ec] ;  /* 0x0000bb00053f7a20 */ /* 0x000fc40000410000 */
[----:B------:R-:W-:Y:S02]  /*5c20*/  FMUL.FTZ R124, R7, c[0x0][0x2ec] ;  /* 0x0000bb00077c7a20 */ /* 0x000fe40000410000 */
[----:B------:R-:W-:Y:S01]  /*5c30*/  FMUL.FTZ R52, R4, c[0x0][0x2ec] ;  /* 0x0000bb0004347a20 */ /* 0x000fe20000410000 */
[----:B------:R-:W-:Y:S01]  /*5c40*/  MUFU.TANH R61, R35 ;  /* 0x00000023003d7308 */ /* 0x000fe20000002400 */
[----:B------:R-:W-:Y:S02]  /*5c50*/  FMUL.FTZ R53, R6, c[0x0][0x2ec] ;  /* 0x0000bb0006357a20 */ /* 0x000fe40000410000 */
[----:B------:R-:W4:Y:S05]  /*5c60*/  LDSM.16.M88.4 R4, [R141+0x2000] ;  /* 0x002000008d04783b */ /* 0x000f2a0000000200 */
[----:B------:R-:W-:Y:S01]  /*5c70*/  MUFU.TANH R50, R32 ;  /* 0x0000002000327308 */ /* 0x000fe20000002400 */
[C---:B--2---:R-:W-:Y:S07]  /*5c80*/  HMMA.16816.F32 R24, R20.reuse, R16, R24 ;  /* 0x000000101418723c */ /* 0x044fee0000001818 */
[----:B------:R4:W-:Y:S01]  /*5c90*/  MUFU.TANH R51, R34 ;  /* 0x0000002200337308 */ /* 0x0009e20000002400 */
[----:B------:R-:W-:Y:S07]  /*5ca0*/  HMMA.16816.F32 R8, R20, R18, R8 ;  /* 0x000000121408723c */ /* 0x000fee0000001808 */
[----:B------:R-:W2:Y:S01]  /*5cb0*/  MUFU.TANH R55, R55 ;  /* 0x0000003700377308 */ /* 0x000ea20000002400 */
[C---:B-1----:R-:W-:Y:S07]  /*5cc0*/  HMMA.16816.F32 R16, R28.reuse, R12, RZ ;  /* 0x0000000c1c10723c */ /* 0x042fee00000018ff */
[----:B------:R-:W1:Y:S01]  /*5cd0*/  MUFU.TANH R59, R59 ;  /* 0x0000003b003b7308 */ /* 0x000e620000002400 */
[----:B------:R-:W-:Y:S01]  /*5ce0*/  HMMA.16816.F32 R12, R28, R14, RZ ;  /* 0x0000000e1c0c723c */ /* 0x000fe200000018ff */
[----:B------:R-:W-:-:S06]  /*5cf0*/  FMUL.FTZ R25, R25, c[0x0][0x2ec] ;  /* 0x0000bb0019197a20 */ /* 0x000fcc0000410000 */
[----:B------:R-:W5:Y:S01]  /*5d00*/  MUFU.TANH R62, R62 ;  /* 0x0000003e003e7308 */ /* 0x000f620000002400 */
[----:B------:R-:W-:Y:S02]  /*5d10*/  FMUL.FTZ R120, R27, c[0x0][0x2ec] ;  /* 0x0000bb001b787a20 */ /* 0x000fe40000410000 */
[----:B------:R-:W-:Y:S02]  /*5d20*/  FMUL.FTZ R56, R24, c[0x0][0x2ec] ;  /* 0x0000bb0018387a20 */ /* 0x000fe40000410000 */
[----:B------:R-:W-:Y:S01]  /*5d30*/  FMUL.FTZ R58, R26, c[0x0][0x2ec] ;  /* 0x0000bb001a3a7a20 */ /* 0x000fe20000410000 */
[----:B----4-:R-:W-:Y:S01]  /*5d40*/  HMMA.16816.F32 R32, R28, R4, RZ ;  /* 0x000000041c20723c */ /* 0x010fe200000018ff */
[----:B------:R-:W-:Y:S01]  /*5d50*/  FMUL.FTZ R9, R9, c[0x0][0x2ec] ;  /* 0x0000bb0009097a20 */ /* 0x000fe20000410000 */
[----:B------:R4:W-:Y:S01]  /*5d60*/  MUFU.TANH R64, R25 ;  /* 0x0000001900407308 */ /* 0x0009e20000002400 */
[----:B------:R-:W-:-:S05]  /*5d70*/  FMUL.FTZ R11, R11, c[0x0][0x2ec] ;  /* 0x0000bb000b0b7a20 */ /* 0x000fca0000410000 */
[C---:B------:R-:W-:Y:S02]  /*5d80*/  HMMA.16816.F32 R16, R20.reuse, R36, R16 ;  /* 0x000000241410723c */ /* 0x040fe40000001810 */
[----:B------:R-:W-:Y:S05]  /*5d90*/  MUFU.TANH R65, R9 ;  /* 0x0000000900417308 */ /* 0x000fea0000002400 */
[----:B------:R-:W-:Y:S01]  /*5da0*/  FMUL.FTZ R36, R8, c[0x0][0x2ec] ;  /* 0x0000bb0008247a20 */ /* 0x000fe20000410000 */
[----:B------:R-:W-:Y:S01]  /*5db0*/  HMMA.16816.F32 R12, R20, R38, R12 ;  /* 0x00000026140c723c */ /* 0x000fe2000000180c */
[----:B------:R-:W-:Y:S01]  /*5dc0*/  FMUL.FTZ R37, R10, c[0x0][0x2ec] ;  /* 0x0000bb000a257a20 */ /* 0x000fe20000410000 */
[----:B------:R1:W-:Y:S01]  /*5dd0*/  MUFU.TANH R118, R11 ;  /* 0x0000000b00767308 */ /* 0x0003e20000002400 */
[----:B----4-:R-:W4:Y:S05]  /*5de0*/  LDSM.16.M88.4 R24, [R134] ;  /* 0x000000008618783b */ /* 0x010f2a0000000200 */
[----:B------:R-:W-:Y:S02]  /*5df0*/  HMMA.16816.F32 R4, R28, R6, RZ ;  /* 0x000000061c04723c */ /* 0x000fe400000018ff */
[----:B------:R-:W2:Y:S06]  /*5e00*/  MUFU.TANH R63, R63 ;  /* 0x0000003f003f7308 */ /* 0x000eac0000002400 */
[----:B------:R-:W-:Y:S01]  /*5e10*/  FMUL.FTZ R17, R17, c[0x0][0x2ec] ;  /* 0x0000bb0011117a20 */ /* 0x000fe20000410000 */
[----:B-1----:R-:W1:Y:S01]  /*5e20*/  LDSM.16.M88.4 R8, [R141+0x2400] ;  /* 0x002400008d08783b */ /* 0x002e620000000200 */
[----:B------:R-:W-:-:S02]  /*5e30*/  FMUL.FTZ R19, R19, c[0x0][0x2ec] ;  /* 0x0000bb0013137a20 */ /* 0x000fc40000410000 */
[----:B------:R-:W-:Y:S01]  /*5e40*/  MUFU.TANH R66, R17 ;  /* 0x0000001100427308 */ /* 0x000fe20000002400 */
[----:B------:R-:W-:Y:S02]  /*5e50*/  FMUL.FTZ R38, R16, c[0x0][0x2ec] ;  /* 0x0000bb0010267a20 */ /* 0x000fe40000410000 */
[----:B------:R-:W-:Y:S02]  /*5e60*/  FMUL.FTZ R126, R18, c[0x0][0x2ec] ;  /* 0x0000bb00127e7a20 */ /* 0x000fe40000410000 */
[----:B------:R-:W-:Y:S02]  /*5e70*/  FMUL.FTZ R13, R13, c[0x0][0x2ec] ;  /* 0x0000bb000d0d7a20 */ /* 0x000fe40000410000 */
[----:B------:R-:W-:Y:S01]  /*5e80*/  FMUL.FTZ R108, R15, c[0x0][0x2ec] ;  /* 0x0000bb000f6c7a20 */ /* 0x000fe20000410000 */
[----:B------:R2:W-:Y:S01]  /*5e90*/  MUFU.TANH R112, R19 ;  /* 0x0000001300707308 */ /* 0x0005e20000002400 */
[----:B------:R-:W-:Y:S02]  /*5ea0*/  FMUL.FTZ R39, R12, c[0x0][0x2ec] ;  /* 0x0000bb000c277a20 */ /* 0x000fe40000410000 */
[----:B------:R-:W-:-:S05]  /*5eb0*/  FMUL.FTZ R122, R14, c[0x0][0x2ec] ;  /* 0x0000bb000e7a7a20 */ /* 0x000fca0000410000 */
[----:B------:R1:W-:Y:S01]  /*5ec0*/  MUFU.TANH R90, R13 ;  /* 0x0000000d005a7308 */ /* 0x0003e20000002400 */
[C---:B----4-:R-:W-:Y:S01]  /*5ed0*/  HMMA.16816.F32 R32, R20.reuse, R24, R32 ;  /* 0x000000181420723c */ /* 0x050fe20000001820 */
[----:B--2---:R-:W2:Y:S06]  /*5ee0*/  LDSM.16.M88.4 R16, [R133] ;  /* 0x000000008510783b */ /* 0x004eac0000000200 */
[----:B------:R-:W4:Y:S01]  /*5ef0*/  MUFU.TANH R124, R124 ;  /* 0x0000007c007c7308 */ /* 0x000f220000002400 */
[----:B------:R-:W-:Y:S01]  /*5f00*/  HMMA.16816.F32 R4, R20, R26, R4 ;  /* 0x0000001a1404723c */ /* 0x000fe20000001804 */
[----:B------:R-:W3:Y:S06]  /*5f10*/  LDSM.16.M88.4 R24, [R141+0x2800] ;  /* 0x002800008d18783b */ /* 0x000eec0000000200 */
[----:B------:R-:W2:Y:S01]  /*5f20*/  MUFU.TANH R120, R120 ;  /* 0x0000007800787308 */ /* 0x000ea20000002400 */
[C---:B-1----:R-:W-:Y:S07]  /*5f30*/  HMMA.16816.F32 R12, R28.reuse, R8, RZ ;  /* 0x000000081c0c723c */ /* 0x042fee00000018ff */
[----:B------:R-:W1:Y:S01]  /*5f40*/  MUFU.TANH R108, R108 ;  /* 0x0000006c006c7308 */ /* 0x000e620000002400 */
[----:B------:R-:W-:Y:S01]  /*5f50*/  HMMA.16816.F32 R8, R28, R10, RZ ;  /* 0x0000000a1c08723c */ /* 0x000fe200000018ff */
[----:B------:R-:W-:-:S06]  /*5f60*/  FMUL.FTZ R33, R33, c[0x0][0x2ec] ;  /* 0x0000bb0021217a20 */ /* 0x000fcc0000410000 */
[----:B------:R-:W-:Y:S01]  /*5f70*/  MUFU.TANH R49, R49 ;  /* 0x0000003100317308 */ /* 0x000fe20000002400 */
[----:B------:R-:W-:Y:S02]  /*5f80*/  FMUL.FTZ R35, R35, c[0x0][0x2ec] ;  /* 0x0000bb0023237a20 */ /* 0x000fe40000410000 */
[----:B------:R-:W-:Y:S02]  /*5f90*/  FMUL.FTZ R67, R32, c[0x0][0x2ec] ;  /* 0x0000bb0020437a20 */ /* 0x000fe40000410000 */
[----:B------:R-:W-:Y:S02]  /*5fa0*/  FMUL.FTZ R116, R34, c[0x0][0x2ec] ;  /* 0x0000bb0022747a20 */ /* 0x000fe40000410000 */
[----:B------:R-:W-:Y:S01]  /*5fb0*/  FMUL.FTZ R92, R5, c[0x0][0x2ec] ;  /* 0x0000bb00055c7a20 */ /* 0x000fe20000410000 */
[----:B------:R-:W1:Y:S01]  /*5fc0*/  MUFU.TANH R109, R33 ;  /* 0x00000021006d7308 */ /* 0x000e620000002400 */
[----:B------:R-:W-:Y:S01]  /*5fd0*/  FMUL.FTZ R89, R4, c[0x0][0x2ec] ;  /* 0x0000bb0004597a20 */ /* 0x000fe20000410000 */
[C-C-:B------:R-:W-:Y:S01]  /*5fe0*/  LOP3.LUT R5, R84.reuse, 0x8, R45.reuse, 0xfe, !PT ;  /* 0x0000000854057812 */ /* 0x140fe200078efe2d */
[----:B------:R-:W-:Y:S01]  /*5ff0*/  FMUL.FTZ R7, R7, c[0x0][0x2ec] ;  /* 0x0000bb0007077a20 */ /* 0x000fe20000410000 */
[----:B------:R-:W-:Y:S01]  /*6000*/  LOP3.LUT R4, R84, 0x10, R45, 0xfe, !PT ;  /* 0x0000001054047812 */ /* 0x000fe200078efe2d */
[----:B------:R-:W-:Y:S01]  /*6010*/  FMUL.FTZ R114, R6, c[0x0][0x2ec] ;  /* 0x0000bb0006727a20 */ /* 0x000fe20000410000 */
[C---:B------:R-:W-:Y:S01]  /*6020*/  ISETP.GE.AND P0, PT, R5.reuse, R44, PT ;  /* 0x0000002c0500720c */ /* 0x040fe20003f06270 */
[----:B--2---:R-:W-:Y:S01]  /*6030*/  HMMA.16816.F32 R12, R20, R16, R12 ;  /* 0x00000010140c723c */ /* 0x004fe2000000180c */
[----:B------:R2:W1:Y:S01]  /*6040*/  MUFU.TANH R100, R35 ;  /* 0x0000002300647308 */ /* 0x0004620000002400 */
[----:B------:R-:W-:-:S02]  /*6050*/  ISETP.GE.AND P2, PT, R5, R43, PT ;  /* 0x0000002b0500720c */ /* 0x000fc40003f46270 */
[CC--:B------:R-:W-:Y:S02]  /*6060*/  ISETP.GE.AND P5, PT, R4.reuse, R44.reuse, PT ;  /* 0x0000002c0400720c */ /* 0x0c0fe40003fa6270 */
[-C--:B------:R-:W-:Y:S02]  /*6070*/  ISETP.GE.AND P4, PT, R4, R43.reuse, PT ;  /* 0x0000002b0400720c */ /* 0x080fe40003f86270 */
[C---:B------:R-:W-:Y:S01]  /*6080*/  IADD3 R16, R88.reuse, 0x1, RZ ;  /* 0x0000000158107810 */ /* 0x040fe20007ffe0ff */
[----:B------:R-:W-:Y:S01]  /*6090*/  HMMA.16816.F32 R8, R20, R18, R8 ;  /* 0x000000121408723c */ /* 0x000fe20000001808 */
[----:B------:R1:W-:Y:S01]  /*60a0*/  MUFU.TANH R94, R7 ;  /* 0x00000007005e7308 */ /* 0x0003e20000002400 */
[----:B------:R-:W-:Y:S02]  /*60b0*/  IADD3 R17, R88, 0x29, RZ ;  /* 0x0000002958117810 */ /* 0x000fe40007ffe0ff */
[C---:B------:R-:W-:Y:S02]  /*60c0*/  ISETP.GE.AND P3, PT, R16.reuse, R44, PT ;  /* 0x0000002c1000720c */ /* 0x040fe40003f66270 */
[----:B------:R-:W-:-:S02]  /*60d0*/  ISETP.GE.AND P1, PT, R16, R43, PT ;  /* 0x0000002b1000720c */ /* 0x000fc40003f26270 */
[----:B------:R-:W-:Y:S01]  /*60e0*/  IADD3 R16, R88, 0x9, RZ ;  /* 0x0000000958107810 */ /* 0x000fe20007ffe0ff */
[----:B--2---:R-:W2:Y:S01]  /*60f0*/  LDSM.16.M88.4 R32, [R132] ;  /* 0x000000008420783b */ /* 0x004ea20000000200 */
[----:B---3--:R-:W-:Y:S01]  /*6100*/  FSEL R91, R46, -INF , !P3 ;  /* 0xff8000002e5b7808 */ /* 0x008fe20005800000 */
[----:B------:R-:W3:Y:S01]  /*6110*/  MUFU.TANH R92, R92 ;  /* 0x0000005c005c7308 */ /* 0x000ee20000002400 */
[----:B------:R-:W-:Y:S02]  /*6120*/  FSEL R162, R55, -INF , !P1 ;  /* 0xff80000037a27808 */ /* 0x000fe40004800000 */
[CC--:B------:R-:W-:Y:S01]  /*6130*/  ISETP.GE.AND P3, PT, R16.reuse, R44.reuse, PT ;  /* 0x0000002c1000720c */ /* 0x0c0fe20003f66270 */
[----:B------:R-:W-:Y:S01]  /*6140*/  FMUL.FTZ R54, R13, c[0x0][0x2ec] ;  /* 0x0000bb000d367a20 */ /* 0x000fe20000410000 */
[-C--:B------:R-:W-:Y:S01]  /*6150*/  ISETP.GE.AND P1, PT, R16, R43.reuse, PT ;  /* 0x0000002b1000720c */ /* 0x080fe20003f26270 */
[----:B------:R-:W-:Y:S01]  /*6160*/  FMUL.FTZ R15, R15, c[0x0][0x2ec] ;  /* 0x0000bb000f0f7a20 */ /* 0x000fe20000410000 */
[----:B------:R-:W-:Y:S01]  /*6170*/  IADD3 R13, R88, 0x11, RZ ;  /* 0x00000011580d7810 */ /* 0x000fe20007ffe0ff */
[----:B------:R-:W-:Y:S01]  /*6180*/  FMUL.FTZ R12, R12, c[0x0][0x2ec] ;  /* 0x0000bb000c0c7a20 */ /* 0x000fe20000410000 */
[----:B------:R-:W-:Y:S01]  /*6190*/  FSEL R55, R59, -INF , !P3 ;  /* 0xff8000003b377808 */ /* 0x000fe20005800000 */
[----:B------:R-:W-:Y:S01]  /*61a0*/  MUFU.TANH R46, R15 ;  /* 0x0000000f002e7308 */ /* 0x000fe20000002400 */
[----:B-----5:R-:W-:Y:S01]  /*61b0*/  FSEL R98, R62, -INF , !P1 ;  /* 0xff8000003e627808 */ /* 0x020fe20004800000 */
[----:B------:R-:W-:Y:S01]  /*61c0*/  FMUL.FTZ R110, R14, c[0x0][0x2ec] ;  /* 0x0000bb000e6e7a20 */ /* 0x000fe20000410000 */
[CC--:B------:R-:W-:Y:S01]  /*61d0*/  ISETP.GE.AND P3, PT, R13.reuse, R44.reuse, PT ;  /* 0x0000002c0d00720c */ /* 0x0c0fe20003f66270 */
[C---:B-1----:R-:W-:Y:S01]  /*61e0*/  HMMA.16816.F32 R4, R28.reuse, R24, RZ ;  /* 0x000000181c04723c */ /* 0x042fe200000018ff */
[-C--:B------:R-:W-:Y:S01]  /*61f0*/  ISETP.GE.AND P1, PT, R13, R43.reuse, PT ;  /* 0x0000002b0d00720c */ /* 0x080fe20003f26270 */
[----:B------:R-:W-:Y:S01]  /*6200*/  FMUL.FTZ R59, R9, c[0x0][0x2ec] ;  /* 0x0000bb00093b7a20 */ /* 0x000fe20000410000 */
[----:B------:R-:W-:Y:S01]  /*6210*/  IADD3 R16, R88, 0x19, RZ ;  /* 0x0000001958107810 */ /* 0x000fe20007ffe0ff */
[----:B------:R1:W-:Y:S01]  /*6220*/  MUFU.TANH R57, R12 ;  /* 0x0000000c00397308 */ /* 0x0003e20000002400 */
[----:B------:R-:W-:Y:S01]  /*6230*/  FSEL R95, R60, -INF , !P3 ;  /* 0xff8000003c5f7808 */ /* 0x000fe20005800000 */
[----:B------:R-:W-:Y:S01]  /*6240*/  FMUL.FTZ R62, R11, c[0x0][0x2ec] ;  /* 0x0000bb000b3e7a20 */ /* 0x000fe20000410000 */
[----:B------:R-:W-:Y:S01]  /*6250*/  FSEL R130, R61, -INF , !P1 ;  /* 0xff8000003d827808 */ /* 0x000fe20004800000 */
[----:B------:R-:W-:Y:S01]  /*6260*/  HMMA.16816.F32 R24, R28, R26, RZ ;  /* 0x0000001a1c18723c */ /* 0x000fe200000018ff */
[----:B------:R-:W-:Y:S01]  /*6270*/  ISETP.GE.AND P3, PT, R16, R44, PT ;  /* 0x0000002c1000720c */ /* 0x000fe20003f66270 */
[----:B------:R-:W-:Y:S01]  /*6280*/  FMUL.FTZ R106, R10, c[0x0][0x2ec] ;  /* 0x0000bb000a6a7a20 */ /* 0x000fe20000410000 */
[----:B------:R-:W-:Y:S01]  /*6290*/  IADD3 R13, R88, 0x21, RZ ;  /* 0x00000021580d7810 */ /* 0x000fe20007ffe0ff */
[----:B------:R-:W5:Y:S01]  /*62a0*/  MUFU.TANH R54, R54 ;  /* 0x0000003600367308 */ /* 0x000f620000002400 */
[----:B------:R-:W-:Y:S01]  /*62b0*/  ISETP.GE.AND P1, PT, R16, R43, PT ;  /* 0x0000002b1000720c */ /* 0x000fe20003f26270 */
[----:B------:R-:W-:Y:S01]  /*62c0*/  FMUL.FTZ R8, R8, c[0x0][0x2ec] ;  /* 0x0000bb0008087a20 */ /* 0x000fe20000410000 */
[----:B------:R-:W-:-:S02]  /*62d0*/  FSEL R63, R63, -INF , !P3 ;  /* 0xff8000003f3f7808 */ /* 0x000fc40005800000 */
[----:B----4-:R-:W-:Y:S02]  /*62e0*/  FSEL R124, R124, -INF , !P1 ;  /* 0xff8000007c7c7808 */ /* 0x010fe40004800000 */
[CC--:B------:R-:W-:Y:S01]  /*62f0*/  ISETP.GE.AND P3, PT, R13.reuse, R44.reuse, PT ;  /* 0x0000002c0d00720c */ /* 0x0c0fe20003f66270 */
[----:B------:R-:W4:Y:S01]  /*6300*/  MUFU.TANH R59, R59 ;  /* 0x0000003b003b7308 */ /* 0x000f220000002400 */
[-C--:B------:R-:W-:Y:S02]  /*6310*/  ISETP.GE.AND P1, PT, R13, R43.reuse, PT ;  /* 0x0000002b0d00720c */ /* 0x080fe40003f26270 */
[----:B-1----:R-:W1:Y:S01]  /*6320*/  LDSM.16.M88.4 R12, [R141+0x2c00] ;  /* 0x002c00008d0c783b */ /* 0x002e620000000200 */
[----:B------:R-:W-:Y:S01]  /*6330*/  FSEL R9, R64, -INF , !P3 ;  /* 0xff80000040097808 */ /* 0x000fe20005800000 */
[----:B--2---:R-:W-:Y:S01]  /*6340*/  HMMA.16816.F32 R4, R20, R32, R4 ;  /* 0x000000201404723c */ /* 0x004fe20000001804 */
[----:B------:R-:W-:Y:S02]  /*6350*/  FSEL R120, R120, -INF , !P1 ;  /* 0xff80000078787808 */ /* 0x000fe40004800000 */
[C---:B------:R-:W-:Y:S01]  /*6360*/  ISETP.GE.AND P3, PT, R17.reuse, R44, PT ;  /* 0x0000002c1100720c */ /* 0x040fe20003f66270 */
[----:B------:R-:W2:Y:S01]  /*6370*/  MUFU.TANH R62, R62 ;  /* 0x0000003e003e7308 */ /* 0x000ea20000002400 */
[----:B------:R-:W-:-:S02]  /*6380*/  ISETP.GE.AND P1, PT, R17, R43, PT ;  /* 0x0000002b1100720c */ /* 0x000fc40003f26270 */
[----:B------:R-:W-:Y:S01]  /*6390*/  IADD3 R16, R88, 0x31, RZ ;  /* 0x0000003158107810 */ /* 0x000fe20007ffe0ff */
[----:B------:R-:W-:Y:S01]  /*63a0*/  HMMA.16816.F32 R24, R20, R34, R24 ;  /* 0x000000221418723c */ /* 0x000fe20000001818 */
[----:B------:R-:W-:Y:S02]  /*63b0*/  FSEL R99, R65, -INF , !P3 ;  /* 0xff80000041637808 */ /* 0x000fe40005800000 */
[----:B------:R-:W-:Y:S01]  /*63c0*/  FSEL R118, R118, -INF , !P1 ;  /* 0xff80000076767808 */ /* 0x000fe20004800000 */
[----:B------:R-:W-:Y:S01]  /*63d0*/  MUFU.TANH R52, R52 ;  /* 0x0000003400347308 */ /* 0x000fe20000002400 */
[C---:B------:R-:W-:Y:S02]  /*63e0*/  ISETP.GE.AND P3, PT, R16.reuse, R44, PT ;  /* 0x0000002c1000720c */ /* 0x040fe40003f66270 */
[----:B------:R-:W-:Y:S02]  /*63f0*/  ISETP.GE.AND P1, PT, R16, R43, PT ;  /* 0x0000002b1000720c */ /* 0x000fe40003f26270 */
[----:B------:R-:W-:-:S02]  /*6400*/  IADD3 R16, R88, 0x39, RZ ;  /* 0x0000003958107810 */ /* 0x000fc40007ffe0ff */
[----:B------:R-:W-:Y:S01]  /*6410*/  FSEL R107, R66, -INF , !P3 ;  /* 0xff800000426b7808 */ /* 0x000fe20005800000 */
[----:B------:R-:W-:Y:S01]  /*6420*/  MUFU.TANH R53, R53 ;  /* 0x0000003500357308 */ /* 0x000fe20000002400 */
[----:B------:R-:W-:Y:S02]  /*6430*/  FSEL R112, R112, -INF , !P1 ;  /* 0xff80000070707808 */ /* 0x000fe40004800000 */
[CC--:B------:R-:W-:Y:S01]  /*6440*/  ISETP.GE.AND P3, PT, R16.reuse, R44.reuse, PT ;  /* 0x0000002c1000720c */ /* 0x0c0fe20003f66270 */
[----:B------:R-:W-:Y:S01]  /*6450*/  FMUL.FTZ R5, R5, c[0x0][0x2ec] ;  /* 0x0000bb0005057a20 */ /* 0x000fe20000410000 */
[-C--:B------:R-:W-:Y:S01]  /*6460*/  ISETP.GE.AND P1, PT, R16, R43.reuse, PT ;  /* 0x0000002b1000720c */ /* 0x080fe20003f26270 */
[----:B------:R-:W-:Y:S01]  /*6470*/  FMUL.FTZ R60, R7, c[0x0][0x2ec] ;  /* 0x0000bb00073c7a20 */ /* 0x000fe20000410000 */
[----:B------:R-:W2:Y:S01]  /*6480*/  LDSM.16.M88.4 R16, [R86] ;  /* 0x000000005610783b */ /* 0x000ea20000000200 */
[----:B------:R-:W-:Y:S01]  /*6490*/  IADD3 R11, R88, 0x41, RZ ;  /* 0x00000041580b7810 */ /* 0x000fe20007ffe0ff */
[----:B------:R-:W-:Y:S01]  /*64a0*/  MUFU.TANH R56, R56 ;  /* 0x0000003800387308 */ /* 0x000fe20000002400 */
[----:B------:R-:W-:Y:S01]  /*64b0*/  FSEL R105, R90, -INF , !P3 ;  /* 0xff8000005a697808 */ /* 0x000fe20005800000 */
[----:B------:R-:W-:Y:S01]  /*64c0*/  FMUL.FTZ R4, R4, c[0x0][0x2ec] ;  /* 0x0000bb0004047a20 */ /* 0x000fe20000410000 */
[----:B------:R-:W-:Y:S01]  /*64d0*/  FSEL R108, R108, -INF , !P1 ;  /* 0xff8000006c6c7808 */ /* 0x000fe20004800000 */
[----:B------:R-:W-:Y:S01]  /*64e0*/  FMUL.FTZ R103, R25, c[0x0][0x2ec] ;  /* 0x0000bb0019677a20 */ /* 0x000fe20000410000 */
[----:B------:R-:W-:Y:S01]  /*64f0*/  ISETP.GE.AND P3, PT, R11, R44, PT ;  /* 0x0000002c0b00720c */ /* 0x000fe20003f66270 */
[----:B------:R-:W-:Y:S01]  /*6500*/  FMUL.FTZ R27, R27, c[0x0][0x2ec] ;  /* 0x0000bb001b1b7a20 */ /* 0x000fe20000410000 */
[----:B------:R-:W-:Y:S01]  /*6510*/  ISETP.GE.AND P1, PT, R11, R43, PT ;  /* 0x0000002b0b00720c */ /* 0x000fe20003f26270 */
[----:B------:R-:W2:Y:S01]  /*6520*/  MUFU.TANH R5, R5 ;  /* 0x0000000500057308 */ /* 0x000ea20000002400 */
[----:B-1----:R-:W-:Y:S01]  /*6530*/  HMMA.16816.F32 R32, R28, R12, RZ ;  /* 0x0000000c1c20723c */ /* 0x002fe200000018ff */
[----:B------:R-:W-:Y:S01]  /*6540*/  IADD3 R11, R88, 0x49, RZ ;  /* 0x00000049580b7810 */ /* 0x000fe20007ffe0ff */
[----:B------:R-:W-:Y:S01]  /*6550*/  FMUL.FTZ R96, R6, c[0x0][0x2ec] ;  /* 0x0000bb0006607a20 */ /* 0x000fe20000410000 */
[----:B------:R-:W-:Y:S01]  /*6560*/  FSEL R109, R109, -INF , !P3 ;  /* 0xff8000006d6d7808 */ /* 0x000fe20005800000 */
[----:B------:R-:W-:-:S04]  /*6570*/  DEPBAR.LE SB0, 0x0 ;  /* 0x000080000000791a */ /* 0x000fc80000000000 */
[----:B------:R-:W-:Y:S01]  /*6580*/  HMMA.16816.F32 R12, R28, R14, RZ ;  /* 0x0000000e1c0c723c */ /* 0x000fe200000018ff */
[----:B------:R-:W-:Y:S01]  /*6590*/  FSEL R100, R100, -INF , !P1 ;  /* 0xff80000064647808 */ /* 0x000fe20004800000 */
[----:B------:R-:W1:Y:S01]  /*65a0*/  MUFU.TANH R60, R60 ;  /* 0x0000003c003c7308 */ /* 0x000e620000002400 */
[C---:B------:R-:W-:Y:S02]  /*65b0*/  ISETP.GE.AND P3, PT, R11.reuse, R44, PT ;  /* 0x0000002c0b00720c */ /* 0x040fe40003f66270 */
[----:B------:R-:W-:Y:S02]  /*65c0*/  ISETP.GE.AND P1, PT, R11, R43, PT ;  /* 0x0000002b0b00720c */ /* 0x000fe40003f26270 */
[----:B------:R-:W-:Y:S02]  /*65d0*/  IADD3 R7, R88, 0x51, RZ ;  /* 0x0000005158077810 */ /* 0x000fe40007ffe0ff */
[----:B---3--:R-:W-:Y:S01]  /*65e0*/  FSEL R11, R92, -INF , !P3 ;  /* 0xff8000005c0b7808 */ /* 0x008fe20005800000 */
[----:B------:R-:W3:Y:S01]  /*65f0*/  MUFU.TANH R103, R103 ;  /* 0x0000006700677308 */ /* 0x000ee20000002400 */
[----:B------:R-:W-:-:S02]  /*6600*/  FSEL R94, R94, -INF , !P1 ;  /* 0xff8000005e5e7808 */ /* 0x000fc40004800000 */
[CC--:B------:R-:W-:Y:S02]  /*6610*/  ISETP.GE.AND P3, PT, R7.reuse, R44.reuse, PT ;  /* 0x0000002c0700720c */ /* 0x0c0fe40003f66270 */
[----:B------:R-:W-:Y:S02]  /*6620*/  ISETP.GE.AND P1, PT, R7, R43, PT ;  /* 0x0000002b0700720c */ /* 0x000fe40003f26270 */
[----:B------:R-:W-:Y:S01]  /*6630*/  IADD3 R7, R88, 0x59, RZ ;  /* 0x0000005958077810 */ /* 0x000fe20007ffe0ff */
[----:B------:R-:W1:Y:S01]  /*6640*/  MUFU.TANH R27, R27 ;  /* 0x0000001b001b7308 */ /* 0x000e620000002400 */
[----:B-----5:R-:W-:Y:S02]  /*6650*/  FSEL R25, R54, -INF , !P3 ;  /* 0xff80000036197808 */ /* 0x020fe40005800000 */
[----:B------:R-:W-:Y:S01]  /*6660*/  FSEL R66, R46, -INF , !P1 ;  /* 0xff8000002e427808 */ /* 0x000fe20004800000 */
[----:B--2---:R-:W-:Y:S01]  /*6670*/  HMMA.16816.F32 R32, R20, R16, R32 ;  /* 0x000000101420723c */ /* 0x004fe20000001820 */
[----:B------:R-:W-:-:S02]  /*6680*/  ISETP.GE.AND P3, PT, R7, R44, PT ;  /* 0x0000002c0700720c */ /* 0x000fc40003f66270 */
[-C--:B------:R-:W-:Y:S01]  /*6690*/  ISETP.GE.AND P1, PT, R7, R43.reuse, PT ;  /* 0x0000002b0700720c */ /* 0x080fe20003f26270 */
[----:B------:R-:W2:Y:S01]  /*66a0*/  MUFU.TANH R58, R58 ;  /* 0x0000003a003a7308 */ /* 0x000ea20000002400 */
[----:B------:R-:W-:Y:S02]  /*66b0*/  IADD3 R61, R88, 0x61, RZ ;  /* 0x00000061583d7810 */ /* 0x000fe40007ffe0ff */
[----:B----4-:R-:W-:Y:S01]  /*66c0*/  FSEL R7, R59, -INF , !P3 ;  /* 0xff8000003b077808 */ /* 0x010fe20005800000 */
[----:B------:R-:W-:Y:S01]  /*66d0*/  HMMA.16816.F32 R12, R20, R18, R12 ;  /* 0x00000012140c723c */ /* 0x000fe2000000180c */
[----:B------:R-:W-:Y:S02]  /*66e0*/  FSEL R62, R62, -INF , !P1 ;  /* 0xff8000003e3e7808 */ /* 0x000fe40004800000 */
[C---:B------:R-:W-:Y:S01]  /*66f0*/  ISETP.GE.AND P3, PT, R61.reuse, R44, PT ;  /* 0x0000002c3d00720c */ /* 0x040fe20003f66270 */
[----:B------:R-:W4:Y:S01]  /*6700*/  MUFU.TANH R36, R36 ;  /* 0x0000002400247308 */ /* 0x000f220000002400 */
[----:B------:R-:W-:-:S02]  /*6710*/  ISETP.GE.AND P1, PT, R61, R43, PT ;  /* 0x0000002b3d00720c */ /* 0x000fc40003f26270 */
[----:B------:R-:W-:Y:S01]  /*6720*/  IADD3 R28, R88, 0x69, RZ ;  /* 0x00000069581c7810 */ /* 0x000fe20007ffe0ff */
[----:B------:R-:W-:Y:S01]  /*6730*/  FMUL.FTZ R18, R26, c[0x0][0x2ec] ;  /* 0x0000bb001a127a20 */ /* 0x000fe20000410000 */
[----:B------:R-:W-:Y:S02]  /*6740*/  FSEL R5, R5, -INF , !P3 ;  /* 0xff80000005057808 */ /* 0x000fe40005800000 */
[----:B-1----:R-:W-:Y:S01]  /*6750*/  FSEL R54, R60, -INF , !P1 ;  /* 0xff8000003c367808 */ /* 0x002fe20004800000 */
[----:B------:R-:W-:Y:S01]  /*6760*/  MUFU.TANH R37, R37 ;  /* 0x0000002500257308 */ /* 0x000fe20000002400 */
[--C-:B------:R-:W-:Y:S02]  /*6770*/  LOP3.LUT R10, R84, 0x18, R45.reuse, 0xfe, !PT ;  /* 0x00000018540a7812 */ /* 0x100fe400078efe2d */
[CC--:B------:R-:W-:Y:S01]  /*6780*/  ISETP.GE.AND P3, PT, R28.reuse, R44.reuse, PT ;  /* 0x0000002c1c00720c */ /* 0x0c0fe20003f66270 */
[----:B------:R-:W-:Y:S01]  /*6790*/  FMUL.FTZ R33, R33, c[0x0][0x2ec] ;  /* 0x0000bb0021217a20 */ /* 0x000fe20000410000 */
[-C--:B------:R-:W-:Y:S01]  /*67a0*/  ISETP.GE.AND P1, PT, R28, R43.reuse, PT ;  /* 0x0000002b1c00720c */ /* 0x080fe20003f26270 */
[----:B------:R-:W-:Y:S01]  /*67b0*/  FMUL.FTZ R32, R32, c[0x0][0x2ec] ;  /* 0x0000bb0020207a20 */ /* 0x000fe20000410000 */
[--C-:B------:R-:W-:Y:S01]  /*67c0*/  LOP3.LUT R17, R84, 0x20, R45.reuse, 0xfe, !PT ;  /* 0x0000002054117812 */ /* 0x100fe200078efe2d */
[----:B------:R-:W-:Y:S01]  /*67d0*/  MUFU.TANH R39, R39 ;  /* 0x0000002700277308 */ /* 0x000fe20000002400 */
[----:B---3--:R-:W-:Y:S01]  /*67e0*/  FSEL R103, R103, -INF , !P3 ;  /* 0xff80000067677808 */ /* 0x008fe20005800000 */
[----:B------:R-:W-:Y:S01]  /*67f0*/  FMUL.FTZ R34, R34, c[0x0][0x2ec] ;  /* 0x0000bb0022227a20 */ /* 0x000fe20000410000 */
[----:B------:R-:W-:Y:S01]  /*6800*/  FSEL R46, R27, -INF , !P1 ;  /* 0xff8000001b2e7808 */ /* 0x000fe20004800000 */
[----:B------:R-:W-:Y:S01]  /*6810*/  FMUL.FTZ R59, R12, c[0x0][0x2ec] ;  /* 0x0000bb000c3b7a20 */ /* 0x000fe20000410000 */
[----:B------:R-:W-:Y:S01]  /*6820*/  LOP3.LUT R16, R84, 0x28, R45, 0xfe, !PT ;  /* 0x0000002854107812 */ /* 0x000fe200078efe2d */
[----:B------:R-:W-:Y:S01]  /*6830*/  FMUL.FTZ R12, R13, c[0x0][0x2ec] ;  /* 0x0000bb000d0c7a20 */ /* 0x000fe20000410000 */
[C---:B------:R-:W-:Y:S01]  /*6840*/  ISETP.GE.AND P3, PT, R10.reuse, R44, PT ;  /* 0x0000002c0a00720c */ /* 0x040fe20003f66270 */
[----:B------:R-:W1:Y:S01]  /*6850*/  MUFU.TANH R122, R122 ;  /* 0x0000007a007a7308 */ /* 0x000e620000002400 */
[----:B------:R-:W-:-:S02]  /*6860*/  ISETP.GE.AND P1, PT, R10, R43, PT ;  /* 0x0000002b0a00720c */ /* 0x000fc40003f26270 */
[----:B------:R-:W-:Y:S02]  /*6870*/  FSEL R47, R47, -INF , !P0 ;  /* 0xff8000002f2f7808 */ /* 0x000fe40004000000 */
[----:B------:R-:W-:Y:S02]  /*6880*/  FSEL R6, R49, -INF , !P2 ;  /* 0xff80000031067808 */ /* 0x000fe40005000000 */
[C---:B------:R-:W-:Y:S01]  /*6890*/  ISETP.GE.AND P0, PT, R17.reuse, R44, PT ;  /* 0x0000002c1100720c */ /* 0x040fe20003f06270 */
[----:B------:R-:W3:Y:S01]  /*68a0*/  MUFU.TANH R67, R67 ;  /* 0x0000004300437308 */ /* 0x000ee20000002400 */
[----:B------:R-:W-:Y:S02]  /*68b0*/  ISETP.GE.AND P2, PT, R17, R43, PT ;  /* 0x0000002b1100720c */ /* 0x000fe40003f46270 */
[----:B------:R-:W-:Y:S01]  /*68c0*/  FSEL R17, R50, -INF , !P5 ;  /* 0xff80000032117808 */ /* 0x000fe20006800000 */
[----:B------:R-:W-:Y:S01]  /*68d0*/  FMUL.FTZ R50, R35, c[0x0][0x2ec] ;  /* 0x0000bb0023327a20 */ /* 0x000fe20000410000 */
[----:B------:R-:W-:-:S02]  /*68e0*/  LOP3.LUT R19, R84, 0x30, R45, 0xfe, !PT ;  /* 0x0000003054137812 */ /* 0x000fc400078efe2d */
[-C--:B------:R-:W-:Y:S01]  /*68f0*/  ISETP.GE.AND P5, PT, R16, R44.reuse, PT ;  /* 0x0000002c1000720c */ /* 0x080fe20003fa6270 */
[----:B------:R-:W-:Y:S01]  /*6900*/  MUFU.TANH R116, R116 ;  /* 0x0000007400747308 */ /* 0x000fe20000002400 */
[C-C-:B------:R-:W-:Y:S02]  /*6910*/  LOP3.LUT R20, R84.reuse, 0x38, R45.reuse, 0xfe, !PT ;  /* 0x0000003854147812 */ /* 0x140fe400078efe2d */
[----:B------:R-:W-:Y:S02]  /*6920*/  LOP3.LUT R22, R84, 0x40, R45, 0xfe, !PT ;  /* 0x0000004054167812 */ /* 0x000fe400078efe2d */
[----:B------:R-:W-:Y:S02]  /*6930*/  FSEL R21, R52, -INF , !P3 ;  /* 0xff80000034157808 */ /* 0x000fe40005800000 */
[----:B------:R-:W-:Y:S01]  /*6940*/  ISETP.GE.AND P3, PT, R19, R44, PT ;  /* 0x0000002c1300720c */ /* 0x000fe20003f66270 */
[----:B------:R-:W5:Y:S01]  /*6950*/  MUFU.TANH R38, R38 ;  /* 0x0000002600267308 */ /* 0x000f620000002400 */
[----:B--2---:R-:W-:-:S02]  /*6960*/  FSEL R166, R58, -INF , !P2 ;  /* 0xff8000003aa67808 */ /* 0x004fc40005000000 */
[----:B----4-:R-:W-:Y:S02]  /*6970*/  FSEL R23, R36, -INF , !P5 ;  /* 0xff80000024177808 */ /* 0x010fe40006800000 */
[----:B------:R-:W-:Y:S02]  /*6980*/  ISETP.GE.AND P2, PT, R20, R43, PT ;  /* 0x0000002b1400720c */ /* 0x000fe40003f46270 */
[----:B------:R-:W-:Y:S01]  /*6990*/  ISETP.GE.AND P5, PT, R22, R44, PT ;  /* 0x0000002c1600720c */ /* 0x000fe20003fa6270 */
[----:B------:R-:W-:Y:S01]  /*69a0*/  MUFU.TANH R126, R126 ;  /* 0x0000007e007e7308 */ /* 0x000fe20000002400 */
[----:B------:R-:W-:Y:S02]  /*69b0*/  LOP3.LUT R26, R84, 0x50, R45, 0xfe, !PT ;  /* 0x00000050541a7812 */ /* 0x000fe400078efe2d */
[----:B-1----:R-:W-:Y:S02]  /*69c0*/  FSEL R122, R122, -INF , !P2 ;  /* 0xff8000007a7a7808 */ /* 0x002fe40005000000 */
[----:B---3--:R-:W-:-:S02]  /*69d0*/  FSEL R29, R67, -INF , !P5 ;  /* 0xff800000431d7808 */ /* 0x008fc40006800000 */
[----:B------:R-:W-:Y:S01]  /*69e0*/  ISETP.GE.AND P2, PT, R26, R43, PT ;  /* 0x0000002b1a00720c */ /* 0x000fe20003f46270 */
[----:B------:R-:W1:Y:S01]  /*69f0*/  MUFU.TANH R110, R110 ;  /* 0x0000006e006e7308 */ /* 0x000e620000002400 */
[----:B-----5:R-:W-:-:S07]  /*6a00*/  FSEL R27, R38, -INF , !P3 ;  /* 0xff800000261b7808 */ /* 0x020fce0005800000 */
[----:B------:R2:W-:Y:S08]  /*6a10*/  MUFU.TANH R10, R4 ;  /* 0x00000004000a7308 */ /* 0x0005f00000002400 */
[----:B------:R-:W3:Y:S01]  /*6a20*/  MUFU.TANH R89, R89 ;  /* 0x0000005900597308 */ /* 0x000ee20000002400 */
[----:B-1----:R-:W-:Y:S02]  /*6a30*/  FSEL R110, R110, -INF , !P2 ;  /* 0xff8000006e6e7808 */ /* 0x002fe40005000000 */
[----:B--2---:R-:W-:-:S05]  /*6a40*/  FSEL R4, R51, -INF , !P4 ;  /* 0xff80000033047808 */ /* 0x004fca0006000000 */
[----:B------:R-:W1:Y:S01]  /*6a50*/  MUFU.TANH R114, R114 ;  /* 0x0000007200727308 */ /* 0x000e620000002400 */
[-C--:B------:R-:W-:Y:S01]  /*6a60*/  ISETP.GE.AND P4, PT, R16, R43.reuse, PT ;  /* 0x0000002b1000720c */ /* 0x080fe20003f86270 */
[----:B------:R-:W-:Y:S01]  /*6a70*/  FMUL.FTZ R16, R24, c[0x0][0x2ec] ;  /* 0x0000bb0018107a20 */ /* 0x000fe20000410000 */
[----:B------:R-:W-:Y:S02]  /*6a80*/  FSEL R24, R53, -INF , !P1 ;  /* 0xff80000035187808 */ /* 0x000fe40004800000 */
[----:B------:R-:W-:Y:S02]  /*6a90*/  ISETP.GE.AND P1, PT, R19, R43, PT ;  /* 0x0000002b1300720c */ /* 0x000fe40003f26270 */
[----:B------:R-:W-:Y:S01]  /*6aa0*/  FSEL R19, R56, -INF , !P0 ;  /* 0xff80000038137808 */ /* 0x000fe20004000000 */
[----:B------:R-:W2:Y:S01]  /*6ab0*/  MUFU.TANH R8, R8 ;  /* 0x0000000800087308 */ /* 0x000ea20000002400 */
[----:B------:R-:W-:Y:S02]  /*6ac0*/  FSEL R128, R37, -INF , !P4 ;  /* 0xff80000025807808 */ /* 0x000fe40006000000 */
[----:B------:R-:W-:-:S02]  /*6ad0*/  ISETP.GE.AND P0, PT, R20, R44, PT ;  /* 0x0000002c1400720c */ /* 0x000fc40003f06270 */
[----:B------:R-:W-:Y:S02]  /*6ae0*/  ISETP.GE.AND P4, PT, R22, R43, PT ;  /* 0x0000002b1600720c */ /* 0x000fe40003f86270 */
[C-C-:B------:R-:W-:Y:S01]  /*6af0*/  LOP3.LUT R22, R84.reuse, 0x58, R45.reuse, 0xfe, !PT ;  /* 0x0000005854167812 */ /* 0x140fe200078efe2d */
[----:B------:R-:W4:Y:S01]  /*6b00*/  MUFU.TANH R106, R106 ;  /* 0x0000006a006a7308 */ /* 0x000f220000002400 */
[----:B------:R-:W-:Y:S02]  /*6b10*/  LOP3.LUT R20, R84, 0x48, R45, 0xfe, !PT ;  /* 0x0000004854147812 */ /* 0x000fe400078efe2d */
[----:B------:R-:W-:Y:S02]  /*6b20*/  FSEL R39, R39, -INF , !P0 ;  /* 0xff80000027277808 */ /* 0x000fe40004000000 */
[----:B------:R-:W-:Y:S02]  /*6b30*/  FSEL R116, R116, -INF , !P4 ;  /* 0xff80000074747808 */ /* 0x000fe40006000000 */
[-C--:B------:R-:W-:Y:S01]  /*6b40*/  ISETP.GE.AND P0, PT, R26, R44.reuse, PT ;  /* 0x0000002c1a00720c */ /* 0x080fe20003f06270 */
[----:B------:R-:W5:Y:S01]  /*6b50*/  MUFU.TANH R96, R96 ;  /* 0x0000006000607308 */ /* 0x000f620000002400 */
[----:B------:R-:W-:-:S02]  /*6b60*/  ISETP.GE.AND P5, PT, R22, R44, PT ;  /* 0x0000002c1600720c */ /* 0x000fc40003fa6270 */
[-C--:B------:R-:W-:Y:S02]  /*6b70*/  ISETP.GE.AND P4, PT, R22, R43.reuse, PT ;  /* 0x0000002b1600720c */ /* 0x080fe40003f86270 */
[----:B------:R-:W-:Y:S02]  /*6b80*/  ISETP.GE.AND P3, PT, R20, R44, PT ;  /* 0x0000002c1400720c */ /* 0x000fe40003f66270 */
[----:B------:R-:W-:Y:S01]  /*6b90*/  FSEL R126, R126, -INF , !P1 ;  /* 0xff8000007e7e7808 */ /* 0x000fe20004800000 */
[----:B------:R-:W4:Y:S01]  /*6ba0*/  MUFU.TANH R59, R59 ;  /* 0x0000003b003b7308 */ /* 0x000f220000002400 */
[--C-:B------:R-:W-:Y:S02]  /*6bb0*/  LOP3.LUT R22, R84, 0x68, R45.reuse, 0xfe, !PT ;  /* 0x0000006854167812 */ /* 0x100fe400078efe2d */
[----:B------:R-:W-:Y:S02]  /*6bc0*/  ISETP.GE.AND P1, PT, R20, R43, PT ;  /* 0x0000002b1400720c */ /* 0x000fe40003f26270 */
[----:B------:R-:W-:-:S02]  /*6bd0*/  LOP3.LUT R26, R84, 0x60, R45, 0xfe, !PT ;  /* 0x00000060541a7812 */ /* 0x000fc400078efe2d */
[----:B---3--:R-:W-:Y:S01]  /*6be0*/  FSEL R13, R89, -INF , !P3 ;  /* 0xff800000590d7808 */ /* 0x008fe20005800000 */
[----:B------:R3:W-:Y:S01]  /*6bf0*/  MUFU.TANH R20, R33 ;  /* 0x0000002100147308 */ /* 0x0007e20000002400 */
[-C--:B------:R-:W-:Y:S02]  /*6c00*/  ISETP.GE.AND P2, PT, R22, R43.reuse, PT ;  /* 0x0000002b1600720c */ /* 0x080fe40003f46270 */
[----:B------:R-:W-:Y:S02]  /*6c10*/  ISETP.GE.AND P3, PT, R26, R44, PT ;  /* 0x0000002c1a00720c */ /* 0x000fe40003f66270 */
[----:B-1----:R-:W-:Y:S02]  /*6c20*/  FSEL R114, R114, -INF , !P1 ;  /* 0xff80000072727808 */ /* 0x002fe40004800000 */
[----:B--2---:R-:W-:Y:S01]  /*6c30*/  FSEL R35, R8, -INF , !P5 ;  /* 0xff80000008237808 */ /* 0x004fe20006800000 */
[----:B------:R-:W1:Y:S01]  /*6c40*/  MUFU.TANH R16, R16 ;  /* 0x0000001000107308 */ /* 0x000e620000002400 */
[----:B------:R-:W-:Y:S01]  /*6c50*/  ISETP.GE.AND P1, PT, R26, R43, PT ;  /* 0x0000002b1a00720c */ /* 0x000fe20003f26270 */
[----:B------:R-:W-:Y:S01]  /*6c60*/  FMUL.FTZ R8, R15, c[0x0][0x2ec] ;  /* 0x0000bb000f087a20 */ /* 0x000fe20000410000 */
[----:B----4-:R-:W-:-:S02]  /*6c70*/  FSEL R106, R106, -INF , !P4 ;  /* 0xff8000006a6a7808 */ /* 0x010fc40006000000 */
[----:B------:R-:W-:Y:S02]  /*6c80*/  FSEL R31, R10, -INF , !P3 ;  /* 0xff8000000a1f7808 */ /* 0x000fe40005800000 */
[----:B-----5:R-:W-:Y:S01]  /*6c90*/  FSEL R96, R96, -INF , !P1 ;  /* 0xff80000060607808 */ /* 0x020fe20004800000 */
[----:B------:R-:W2:Y:S01]  /*6ca0*/  MUFU.TANH R18, R18 ;  /* 0x0000001200127308 */ /* 0x000ea20000002400 */
[----:B---3--:R-:W-:Y:S01]  /*6cb0*/  FSEL R33, R57, -INF , !P0 ;  /* 0xff80000039217808 */ /* 0x008fe20004000000 */
[----:B------:R-:W-:Y:S01]  /*6cc0*/  BAR.SYNC.DEFER_BLOCKING 0x0 ;  /* 0x0000000000007b1d */ /* 0x000fe20000010000 */
[-C--:B------:R-:W-:Y:S02]  /*6cd0*/  ISETP.GE.AND P0, PT, R22, R44.reuse, PT ;  /* 0x0000002c1600720c */ /* 0x080fe40003f06270 */
[C-C-:B------:R-:W-:Y:S02]  /*6ce0*/  LOP3.LUT R22, R84.reuse, 0x70, R45.reuse, 0xfe, !PT ;  /* 0x0000007054167812 */ /* 0x140fe400078efe2d */
[----:B------:R-:W-:Y:S01]  /*6cf0*/  LOP3.LUT R45, R84, 0x78, R45, 0xfe, !PT ;  /* 0x00000078542d7812 */ /* 0x000fe200078efe2d */
[----:B------:R-:W3:Y:S01]  /*6d00*/  MUFU.TANH R101, R32 ;  /* 0x0000002000657308 */ /* 0x000ee20000002400 */
[----:B------:R-:W-:-:S02]  /*6d10*/  ISETP.GE.AND P5, PT, R22, R44, PT ;  /* 0x0000002c1600720c */ /* 0x000fc40003fa6270 */
[-C--:B------:R-:W-:Y:S01]  /*6d20*/  ISETP.GE.AND P4, PT, R22, R43.reuse, PT ;  /* 0x0000002b1600720c */ /* 0x080fe20003f86270 */
[----:B------:R-:W-:Y:S01]  /*6d30*/  FMUL.FTZ R22, R14, c[0x0][0x2ec] ;  /* 0x0000bb000e167a20 */ /* 0x000fe20000410000 */
[C---:B------:R-:W-:Y:S02]  /*6d40*/  ISETP.GE.AND P3, PT, R45.reuse, R44, PT ;  /* 0x0000002c2d00720c */ /* 0x040fe40003f66270 */
[----:B------:R-:W-:Y:S01]  /*6d50*/  ISETP.GE.AND P1, PT, R45, R43, PT ;  /* 0x0000002b2d00720c */ /* 0x000fe20003f26270 */
[----:B------:R-:W4:Y:S01]  /*6d60*/  MUFU.TANH R12, R12 ;  /* 0x0000000c000c7308 */ /* 0x000f220000002400 */
[----:B------:R-:W-:Y:S02]  /*6d70*/  FSEL R59, R59, -INF , !P3 ;  /* 0xff8000003b3b7808 */ /* 0x000fe40005800000 */
[----:B------:R-:W-:Y:S02]  /*6d80*/  ISETP.GT.AND P3, PT, R151, R146, PT ;  /* 0x000000929700720c */ /* 0x000fe40003f64270 */
[----:B------:R-:W-:-:S02]  /*6d90*/  IADD3 R14, R88, 0x71, RZ ;  /* 0x00000071580e7810 */ /* 0x000fc40007ffe0ff */
[----:B-1----:R-:W-:Y:S01]  /*6da0*/  FSEL R67, R16, -INF , !P0 ;  /* 0xff80000010437808 */ /* 0x002fe20004000000 */
[----:B------:R-:W1:Y:S01]  /*6db0*/  MUFU.TANH R56, R34 ;  /* 0x0000002200387308 */ /* 0x000e620000002400 */
[----:B------:R-:W-:Y:S02]  /*6dc0*/  ISETP.GE.AND P0, PT, R14, R44, PT ;  /* 0x0000002c0e00720c */ /* 0x000fe40003f06270 */
[----:B------:R-:W-:Y:S02]  /*6dd0*/  IADD3 R10, R88, 0x79, RZ ;  /* 0x00000079580a7810 */ /* 0x000fe40007ffe0ff */
[----:B--2---:R-:W-:Y:S02]  /*6de0*/  FSEL R88, R18, -INF , !P2 ;  /* 0xff80000012587808 */ /* 0x004fe40005000000 */
[----:B---3--:R-:W-:Y:S01]  /*6df0*/  FSEL R101, R101, -INF , !P5 ;  /* 0xff80000065657808 */ /* 0x008fe20006800000 */
[----:B------:R-:W2:Y:S01]  /*6e00*/  MUFU.TANH R50, R50 ;  /* 0x0000003200327308 */ /* 0x000ea20000002400 */
[----:B------:R-:W-:-:S02]  /*6e10*/  FSEL R89, R20, -INF , !P0 ;  /* 0xff80000014597808 */ /* 0x000fc40004000000 */
[-C--:B------:R-:W-:Y:S02]  /*6e20*/  ISETP.GE.AND P2, PT, R14, R43.reuse, PT ;  /* 0x0000002b0e00720c */ /* 0x080fe40003f46270 */
[C---:B------:R-:W-:Y:S02]  /*6e30*/  ISETP.GE.AND P5, PT, R10.reuse, R44, PT ;  /* 0x0000002c0a00720c */ /* 0x040fe40003fa6270 */
[----:B------:R-:W-:Y:S01]  /*6e40*/  ISETP.GE.AND P0, PT, R10, R43, PT ;  /* 0x0000002b0a00720c */ /* 0x000fe20003f06270 */
[----:B------:R-:W3:Y:S01]  /*6e50*/  MUFU.TANH R45, R22 ;  /* 0x00000016002d7308 */ /* 0x000ee20000002400 */
[----:B----4-:R-:W-:Y:S02]  /*6e60*/  FSEL R57, R12, -INF , !P5 ;  /* 0xff8000000c397808 */ /* 0x010fe40006800000 */
[----:B-1----:R-:W-:-:S05]  /*6e70*/  FSEL R56, R56, -INF , !P4 ;  /* 0xff80000038387808 */ /* 0x002fca0006000000 */
[----:B------:R-:W1:Y:S01]  /*6e80*/  MUFU.TANH R8, R8 ;  /* 0x0000000800087308 */ /* 0x000e620000002400 */
[----:B--2---:R-:W-:Y:S02]  /*6e90*/  FSEL R50, R50, -INF , !P2 ;  /* 0xff80000032327808 */ /* 0x004fe40005000000 */
[----:B---3--:R-:W-:Y:S02]  /*6ea0*/  FSEL R45, R45, -INF , !P1 ;  /* 0xff8000002d2d7808 */ /* 0x008fe40004800000 */
[----:B-1----:R-:W-:Y:S01]  /*6eb0*/  FSEL R44, R8, -INF , !P0 ;  /* 0xff800000082c7808 */ /* 0x002fe20004000000 */
        /* <DEDUP_REMOVED lines=58> */
.L_x_4720:
[----:B------:R-:W-:-:S04]  /*7260*/  LEA R36, -R3, RZ, 0x7 ;  /* 0x000000ff03247211 */ /* 0x000fc800078e39ff */
[----:B------:R-:W-:Y:S02]  /*7270*/  SHF.R.S32.HI R8, RZ, 0x1f, R36 ;  /* 0x0000001fff087819 */ /* 0x000fe40000011424 */
.L_x_4721:
        /* <DEDUP_REMOVED lines=20> */
.L_x_4719:
        /* <DEDUP_REMOVED lines=74> */
[--C-:B------:R-:W-:Y:S02]  /*7860*/  FFMA.FTZ R52, R39, c[0x0][0x23c], -R64.reuse ;  /* 0x00008f0027347a23 */ /* 0x100fe40000010840 */
[--C-:B------:R-:W-:Y:S01]  /*7870*/  FFMA.FTZ R36, R7, c[0x0][0x23c], -R64.reuse ;  /* 0x00008f0007247a23 */ /* 0x100fe20000010840 */
[----:B------:R-:W-:Y:S01]  /*7880*/  FSEL R7, R40, RZ, P1 ;  /* 0x000000ff28077208 */ /* 0x000fe20000800000 */
[--C-:B------:R-:W-:Y:S02]  /*7890*/  FFMA.FTZ R104, R47, c[0x0][0x23c], -R64.reuse ;  /* 0x00008f002f687a23 */ /* 0x100fe40000010840 */
[----:B------:R-:W-:Y:S01]  /*78a0*/  FFMA.FTZ R92, R17, c[0x0][0x23c], -R64 ;  /* 0x00008f00115c7a23 */ /* 0x000fe20000010840 */
[----:B------:R-:W-:Y:S01]  /*78b0*/  MUFU.EX2 R52, R52 ;  /* 0x0000003400347308 */ /* 0x000fe20000000800 */
[----:B------:R-:W-:-:S02]  /*78c0*/  FADD.FTZ R2, R2, -R7 ;  /* 0x8000000702027221 */ /* 0x000fc40000010000 */
[--C-:B------:R-:W-:Y:S02]  /*78d0*/  FFMA.FTZ R84, R19, c[0x0][0x23c], -R64.reuse ;  /* 0x00008f0013547a23 */ /* 0x100fe40000010840 */
[----:B------:R-:W2:Y:S01]  /*78e0*/  LDSM.16.MT88.4 R16, [R139+0x3000] ;  /* 0x003000008b10783b */ /* 0x000ea20000004200 */
[--C-:B------:R-:W-:Y:S02]  /*78f0*/  FFMA.FTZ R97, R87, c[0x0][0x23c], -R64.reuse ;  /* 0x00008f0057617a23 */ /* 0x100fe40000010840 */
[--C-:B------:R-:W-:Y:S01]  /*7900*/  FFMA.FTZ R87, R55, c[0x0][0x23c], -R64.reuse ;  /* 0x00008f0037577a23 */ /* 0x100fe20000010840 */
[----:B------:R-:W-:Y:S01]  /*7910*/  MUFU.EX2 R104, R104 ;  /* 0x0000006800687308 */ /* 0x000fe20000000800 */
[--C-:B------:R-:W-:Y:S02]  /*7920*/  FFMA.FTZ R55, R99, c[0x0][0x23c], -R64.reuse ;  /* 0x00008f0063377a23 */ /* 0x100fe40000010840 */
[--C-:B------:R-:W-:Y:S02]  /*7930*/  FFMA.FTZ R65, R95, c[0x0][0x23c], -R64.reuse ;  /* 0x00008f005f417a23 */ /* 0x100fe40000010840 */
[----:B------:R-:W-:Y:S01]  /*7940*/  FMUL.FTZ R99, R2, c[0x0][0x23c] ;  /* 0x00008f0002637a20 */ /* 0x000fe20000410000 */
[----:B-1----:R-:W-:Y:S01]  /*7950*/  FMNMX.FTZ R39, R3, R8, !PT ;  /* 0x0000000803277209 */ /* 0x002fe20007810000 */
[--C-:B------:R-:W-:Y:S01]  /*7960*/  FFMA.FTZ R93, R91, c[0x0][0x23c], -R64.reuse ;  /* 0x00008f005b5d7a23 */ /* 0x100fe20000010840 */
[----:B------:R-:W-:Y:S01]  /*7970*/  MUFU.EX2 R97, R97 ;  /* 0x0000006100617308 */ /* 0x000fe20000000800 */
[----:B------:R-:W-:Y:S01]  /*7980*/  FFMA.FTZ R90, R21, c[0x0][0x23c], -R64 ;  /* 0x00008f00155a7a23 */ /* 0x000fe20000010840 */
[C---:B------:R-:W-:Y:S01]  /*7990*/  FSETP.NEU.FTZ.AND P0, PT, R39.reuse, -INF , PT ;  /* 0xff8000002700780b */ /* 0x040fe20003f1d000 */
[----:B------:R-:W-:-:S02]  /*79a0*/  FMUL.FTZ R47, R39, c[0x0][0x23c] ;  /* 0x00008f00272f7a20 */ /* 0x000fc40000410000 */
[--C-:B------:R-:W-:Y:S01]  /*79b0*/  FFMA.FTZ R60, R23, c[0x0][0x23c], -R64.reuse ;  /* 0x00008f00173c7a23 */ /* 0x100fe20000010840 */
[----:B------:R-:W-:Y:S01]  /*79c0*/  FSEL R7, R39, RZ, P0 ;  /* 0x000000ff27077208 */ /* 0x000fe20000000000 */
[----:B------:R-:W-:Y:S01]  /*79d0*/  LDSM.16.MT88.4 R20, [R139+0x3400] ;  /* 0x003400008b14783b */ /* 0x000fe20000004200 */
[----:B------:R-:W-:Y:S01]  /*79e0*/  FSEL R47, R47, RZ, P0 ;  /* 0x000000ff2f2f7208 */ /* 0x000fe20000000000 */
[----:B------:R-:W1:Y:S01]  /*79f0*/  MUFU.EX2 R93, R93 ;  /* 0x0000005d005d7308 */ /* 0x000e620000000800 */
[----:B------:R-:W-:Y:S02]  /*7a00*/  FFMA.FTZ R61, R9, c[0x0][0x23c], -R64 ;  /* 0x00008f00093d7a23 */ /* 0x000fe40000010840 */
[----:B------:R-:W-:Y:S02]  /*7a10*/  FADD.FTZ R7, R0, -R7 ;  /* 0x8000000700077221 */ /* 0x000fe40000010000 */
[--C-:B------:R-:W-:Y:S02]  /*7a20*/  FFMA.FTZ R102, R85, c[0x0][0x23c], -R47.reuse ;  /* 0x00008f0055667a23 */ /* 0x100fe4000001082f */
[----:B------:R-:W-:Y:S01]  /*7a30*/  FFMA.FTZ R85, R6, c[0x0][0x23c], -R47 ;  /* 0x00008f0006557a23 */ /* 0x000fe2000001082f */
[----:B------:R-:W3:Y:S01]  /*7a40*/  MUFU.EX2 R87, R87 ;  /* 0x0000005700577308 */ /* 0x000ee20000000800 */
[----:B------:R-:W-:-:S02]  /*7a50*/  FMUL.FTZ R95, R7, c[0x0][0x23c] ;  /* 0x00008f00075f7a20 */ /* 0x000fc40000410000 */
[--C-:B------:R-:W-:Y:S02]  /*7a60*/  FFMA.FTZ R0, R5, c[0x0][0x23c], -R64.reuse ;  /* 0x00008f0005007a23 */ /* 0x100fe40000010840 */
[--C-:B------:R-:W-:Y:S02]  /*7a70*/  FFMA.FTZ R2, R4, c[0x0][0x23c], -R47.reuse ;  /* 0x00008f0004027a23 */ /* 0x100fe4000001082f */
[----:B------:R-:W4:Y:S01]  /*7a80*/  LDSM.16.MT88.4 R4, [R138+0x3000] ;  /* 0x003000008a04783b */ /* 0x000f220000004200 */
[--C-:B------:R-:W-:Y:S01]  /*7a90*/  FFMA.FTZ R91, R162, c[0x0][0x23c], -R47.reuse ;  /* 0x00008f00a25b7a23 */ /* 0x100fe2000001082f */
[----:B------:R-:W-:Y:S01]  /*7aa0*/  MUFU.EX2 R102, R102 ;  /* 0x0000006600667308 */ /* 0x000fe20000000800 */
[----:B------:R-:W-:Y:S01]  /*7ab0*/  FFMA.FTZ R98, R98, c[0x0][0x23c], -R47 ;  /* 0x00008f0062627a23 */ /* 0x000fe2000001082f */
[----:B-1----:R-:W-:Y:S01]  /*7ac0*/  F2FP.PACK_AB R8, R93, R97 ;  /* 0x000000615d08723e */ /* 0x002fe200000000ff */
[--C-:B------:R-:W-:Y:S02]  /*7ad0*/  FFMA.FTZ R43, R13, c[0x0][0x23c], -R64.reuse ;  /* 0x00008f000d2b7a23 */ /* 0x100fe40000010840 */
[----:B------:R-:W-:Y:S01]  /*7ae0*/  FFMA.FTZ R42, R11, c[0x0][0x23c], -R64 ;  /* 0x00008f000b2a7a23 */ /* 0x000fe20000010840 */
[----:B---3--:R-:W-:-:S02]  /*7af0*/  F2FP.PACK_AB R10, R87, R104 ;  /* 0x00000068570a723e */ /* 0x008fc400000000ff */
[----:B------:R-:W1:Y:S01]  /*7b00*/  MUFU.EX2 R91, R91 ;  /* 0x0000005b005b7308 */ /* 0x000e620000000800 */
[--C-:B------:R-:W-:Y:S02]  /*7b10*/  FFMA.FTZ R49, R29, c[0x0][0x23c], -R64.reuse ;  /* 0x00008f001d317a23 */ /* 0x100fe40000010840 */
[--C-:B------:R-:W-:Y:S02]  /*7b20*/  FFMA.FTZ R63, R63, c[0x0][0x23c], -R64.reuse ;  /* 0x00008f003f3f7a23 */ /* 0x100fe40000010840 */
[----:B------:R-:W-:Y:S02]  /*7b30*/  FFMA.FTZ R32, R24, c[0x0][0x23c], -R47 ;  /* 0x00008f0018207a23 */ /* 0x000fe4000001082f */
[--C-:B------:R-:W-:Y:S01]  /*7b40*/  FFMA.FTZ R58, R27, c[0x0][0x23c], -R64.reuse ;  /* 0x00008f001b3a7a23 */ /* 0x100fe20000010840 */
[----:B------:R-:W-:Y:S01]  /*7b50*/  MUFU.EX2 R85, R85 ;  /* 0x0000005500557308 */ /* 0x000fe20000000800 */
[--C-:B------:R-:W-:Y:S02]  /*7b60*/  FFMA.FTZ R38, R25, c[0x0][0x23c], -R64.reuse ;  /* 0x00008f0019267a23 */ /* 0x100fe40000010840 */
[--C-:B------:R-:W-:Y:S01]  /*7b70*/  FFMA.FTZ R3, R31, c[0x0][0x23c], -R64.reuse ;  /* 0x00008f001f037a23 */ /* 0x100fe20000010840 */
[----:B------:R-:W3:Y:S01]  /*7b80*/  LDSM.16.MT88.4 R24, [R138+0x3400] ;  /* 0x003400008a18783b */ /* 0x000ee20000004200 */
[----:B------:R-:W-:-:S02]  /*7b90*/  FFMA.FTZ R41, R33, c[0x0][0x23c], -R64 ;  /* 0x00008f0021297a23 */ /* 0x000fc40000010840 */
[--C-:B------:R-:W-:Y:S01]  /*7ba0*/  FFMA.FTZ R37, R35, c[0x0][0x23c], -R64.reuse ;  /* 0x00008f0023257a23 */ /* 0x100fe20000010840 */
[----:B------:R-:W5:Y:S01]  /*7bb0*/  MUFU.EX2 R98, R98 ;  /* 0x0000006200627308 */ /* 0x000f620000000800 */
[----:B-1----:R-:W-:Y:S01]  /*7bc0*/  F2FP.PACK_AB R9, R91, R102 ;  /* 0x000000665b09723e */ /* 0x002fe200000000ff */
[----:B------:R-:W-:Y:S02]  /*7bd0*/  FFMA.FTZ R166, R166, c[0x0][0x23c], -R47 ;  /* 0x00008f00a6a67a23 */ /* 0x000fe4000001082f */
[--C-:B------:R-:W-:Y:S02]  /*7be0*/  FFMA.FTZ R53, R107, c[0x0][0x23c], -R64.reuse ;  /* 0x00008f006b357a23 */ /* 0x100fe40000010840 */
[--C-:B------:R-:W-:Y:S02]  /*7bf0*/  FFMA.FTZ R51, R105, c[0x0][0x23c], -R64.reuse ;  /* 0x00008f0069337a23 */ /* 0x100fe40000010840 */
[----:B------:R-:W1:Y:S01]  /*7c00*/  MUFU.EX2 R99, R99 ;  /* 0x0000006300637308 */ /* 0x000e620000000800 */
[----:B------:R-:W-:-:S02]  /*7c10*/  FFMA.FTZ R48, R109, c[0x0][0x23c], -R64 ;  /* 0x00008f006d307a23 */ /* 0x000fc40000010840 */
[--C-:B------:R-:W-:Y:S02]  /*7c20*/  FFMA.FTZ R105, R94, c[0x0][0x23c], -R47.reuse ;  /* 0x00008f005e697a23 */ /* 0x100fe4000001082f */
[--C-:B------:R-:W-:Y:S02]  /*7c30*/  FFMA.FTZ R94, R101, c[0x0][0x23c], -R64.reuse ;  /* 0x00008f00655e7a23 */ /* 0x100fe40000010840 */
[--C-:B------:R-:W-:Y:S01]  /*7c40*/  FFMA.FTZ R101, R66, c[0x0][0x23c], -R47.reuse ;  /* 0x00008f0042657a23 */ /* 0x100fe2000001082f */
[----:B------:R-:W2:Y:S01]  /*7c50*/  MUFU.EX2 R95, R95 ;  /* 0x0000005f005f7308 */ /* 0x000ea20000000800 */
[----:B-----5:R-:W-:Y:S01]  /*7c60*/  F2FP.PACK_AB R11, R98, R85 ;  /* 0x00000055620b723e */ /* 0x020fe200000000ff */
[--C-:B------:R-:W-:Y:S02]  /*7c70*/  FFMA.FTZ R66, R106, c[0x0][0x23c], -R47.reuse ;  /* 0x00008f006a427a23 */ /* 0x100fe4000001082f */
[----:B------:R-:W-:Y:S02]  /*7c80*/  FFMA.FTZ R107, R62, c[0x0][0x23c], -R47 ;  /* 0x00008f003e6b7a23 */ /* 0x000fe4000001082f */
[----:B------:R-:W-:-:S02]  /*7c90*/  FFMA.FTZ R67, R67, c[0x0][0x23c], -R64 ;  /* 0x00008f0043437a23 */ /* 0x000fc40000010840 */
[-C--:B-1----:R-:W-:Y:S01]  /*7ca0*/  FMUL.FTZ R12, R80, R99.reuse ;  /* 0x00000063500c7220 */ /* 0x082fe20000410000 */
[----:B------:R-:W-:Y:S01]  /*7cb0*/  MUFU.EX2 R92, R92 ;  /* 0x0000005c005c7308 */ /* 0x000fe20000000800 */
[-C--:B------:R-:W-:Y:S02]  /*7cc0*/  FMUL.FTZ R13, R81, R99.reuse ;  /* 0x00000063510d7220 */ /* 0x080fe40000410000 */
[-C--:B------:R-:W-:Y:S02]  /*7cd0*/  FMUL.FTZ R76, R76, R99.reuse ;  /* 0x000000634c4c7220 */ /* 0x080fe40000410000 */
[----:B------:R-:W-:Y:S02]  /*7ce0*/  FMUL.FTZ R77, R77, R99 ;  /* 0x000000634d4d7220 */ /* 0x000fe40000410000 */
[-C--:B--2---:R-:W-:Y:S01]  /*7cf0*/  FMUL.FTZ R14, R82, R95.reuse ;  /* 0x0000005f520e7220 */ /* 0x084fe20000410000 */
[----:B------:R-:W-:Y:S01]  /*7d00*/  MUFU.EX2 R65, R65 ;  /* 0x0000004100417308 */ /* 0x000fe20000000800 */
[----:B------:R-:W-:-:S02]  /*7d10*/  FMUL.FTZ R15, R83, R95 ;  /* 0x0000005f530f7220 */ /* 0x000fc40000410000 */
[-C--:B------:R-:W-:Y:S02]  /*7d20*/  FMUL.FTZ R78, R78, R95.reuse ;  /* 0x0000005f4e4e7220 */ /* 0x080fe40000410000 */
[----:B------:R-:W-:Y:S02]  /*7d30*/  FMUL.FTZ R79, R79, R95 ;  /* 0x0000005f4f4f7220 */ /* 0x000fe40000410000 */
[-C--:B------:R-:W-:Y:S01]  /*7d40*/  FMUL.FTZ R29, R73, R99.reuse ;  /* 0x00000063491d7220 */ /* 0x080fe20000410000 */
[----:B------:R-:W-:Y:S01]  /*7d50*/  HMMA.16816.F32 R12, R8, R16, R12 ;  /* 0x00000010080c723c */ /* 0x000fe2000000180c */
[--C-:B------:R-:W-:Y:S01]  /*7d60*/  FFMA.FTZ R81, R130, c[0x0][0x23c], -R47.reuse ;  /* 0x00008f0082517a23 */ /* 0x100fe2000001082f */
[----:B------:R-:W-:Y:S01]  /*7d70*/  MUFU.EX2 R90, R90 ;  /* 0x0000005a005a7308 */ /* 0x000fe20000000800 */
[----:B------:R-:W-:Y:S02]  /*7d80*/  FFMA.FTZ R73, R124, c[0x0][0x23c], -R47 ;  /* 0x00008f007c497a23 */ /* 0x000fe4000001082f */
[----:B------:R-:W-:-:S02]  /*7d90*/  FMUL.FTZ R28, R72, R99 ;  /* 0x00000063481c7220 */ /* 0x000fc40000410000 */
[-C--:B------:R-:W-:Y:S01]  /*7da0*/  FMUL.FTZ R30, R74, R95.reuse ;  /* 0x0000005f4a1e7220 */ /* 0x080fe20000410000 */
[C---:B------:R-:W-:Y:S01]  /*7db0*/  HMMA.16816.F32 R16, R8.reuse, R18, R76 ;  /* 0x000000120810723c */ /* 0x040fe2000000184c */
[----:B------:R-:W-:Y:S01]  /*7dc0*/  FMUL.FTZ R31, R75, R95 ;  /* 0x0000005f4b1f7220 */ /* 0x000fe20000410000 */
[----:B------:R-:W1:Y:S01]  /*7dd0*/  MUFU.EX2 R63, R63 ;  /* 0x0000003f003f7308 */ /* 0x000e620000000800 */
[-C--:B------:R-:W-:Y:S02]  /*7de0*/  FMUL.FTZ R68, R68, R99.reuse ;  /* 0x0000006344447220 */ /* 0x080fe40000410000 */
[----:B------:R-:W-:Y:S02]  /*7df0*/  FMUL.FTZ R69, R69, R99 ;  /* 0x0000006345457220 */ /* 0x000fe40000410000 */
[-C--:B------:R-:W-:Y:S01]  /*7e00*/  FMUL.FTZ R70, R70, R95.reuse ;  /* 0x0000005f46467220 */ /* 0x080fe20000410000 */
[----:B----4-:R-:W-:Y:S01]  /*7e10*/  HMMA.16816.F32 R28, R8, R4, R28 ;  /* 0x00000004081c723c */ /* 0x010fe2000000181c */
[----:B------:R-:W-:Y:S01]  /*7e20*/  FMUL.FTZ R71, R71, R95 ;  /* 0x0000005f47477220 */ /* 0x000fe20000410000 */
[----:B------:R-:W-:Y:S01]  /*7e30*/  MUFU.EX2 R2, R2 ;  /* 0x0000000200027308 */ /* 0x000fe20000000800 */
[----:B------:R-:W-:-:S02]  /*7e40*/  FFMA.FTZ R75, R126, c[0x0][0x23c], -R47 ;  /* 0x00008f007e4b7a23 */ /* 0x000fc4000001082f */
[--C-:B------:R-:W-:Y:S02]  /*7e50*/  FFMA.FTZ R72, R112, c[0x0][0x23c], -R47.reuse ;  /* 0x00008f0070487a23 */ /* 0x100fe4000001082f */
[--C-:B------:R-:W-:Y:S01]  /*7e60*/  FFMA.FTZ R74, R122, c[0x0][0x23c], -R47.reuse ;  /* 0x00008f007a4a7a23 */ /* 0x100fe2000001082f */
[----:B------:R-:W-:Y:S01]  /*7e70*/  HMMA.16816.F32 R8, R8, R6, R68 ;  /* 0x000000060808723c */ /* 0x000fe20000001844 */
[----:B------:R-:W2:Y:S01]  /*7e80*/  LDSM.16.MT88.4 R4, [R139+0x3800] ;  /* 0x003800008b04783b */ /* 0x000ea20000004200 */
[----:B------:R-:W4:Y:S01]  /*7e90*/  MUFU.EX2 R81, R81 ;  /* 0x0000005100517308 */ /* 0x000f220000000800 */
[----:B-1----:R-:W-:Y:S01]  /*7ea0*/  F2FP.PACK_AB R34, R63, R90 ;  /* 0x0000005a3f22723e */ /* 0x002fe200000000ff */
[--C-:B------:R-:W-:Y:S02]  /*7eb0*/  FFMA.FTZ R83, R108, c[0x0][0x23c], -R47.reuse ;  /* 0x00008f006c537a23 */ /* 0x100fe4000001082f */
[----:B------:R-:W-:Y:S02]  /*7ec0*/  FFMA.FTZ R108, R103, c[0x0][0x23c], -R64 ;  /* 0x00008f00676c7a23 */ /* 0x000fe40000010840 */
[----:B------:R-:W-:-:S02]  /*7ed0*/  FFMA.FTZ R68, R120, c[0x0][0x23c], -R47 ;  /* 0x00008f0078447a23 */ /* 0x000fc4000001082f */
[----:B------:R1:W-:Y:S01]  /*7ee0*/  MUFU.EX2 R76, R32 ;  /* 0x00000020004c7308 */ /* 0x0003e20000000800 */
[--C-:B------:R-:W-:Y:S02]  /*7ef0*/  FFMA.FTZ R69, R128, c[0x0][0x23c], -R47.reuse ;  /* 0x00008f0080457a23 */ /* 0x100fe4000001082f */
[--C-:B------:R-:W-:Y:S02]  /*7f00*/  FFMA.FTZ R70, R118, c[0x0][0x23c], -R47.reuse ;  /* 0x00008f0076467a23 */ /* 0x100fe4000001082f */
[--C-:B------:R-:W-:Y:S02]  /*7f10*/  FFMA.FTZ R103, R116, c[0x0][0x23c], -R47.reuse ;  /* 0x00008f0074677a23 */ /* 0x100fe4000001082f */
[--C-:B------:R-:W-:Y:S01]  /*7f20*/  FFMA.FTZ R80, R100, c[0x0][0x23c], -R47.reuse ;  /* 0x00008f0064507a23 */ /* 0x100fe2000001082f */
[----:B------:R-:W5:Y:S01]  /*7f30*/  MUFU.EX2 R73, R73 ;  /* 0x0000004900497308 */ /* 0x000f620000000800 */
[----:B----4-:R-:W-:Y:S01]  /*7f40*/  F2FP.PACK_AB R33, R81, R2 ;  /* 0x000000025121723e */ /* 0x010fe200000000ff */
[----:B------:R-:W-:-:S02]  /*7f50*/  FFMA.FTZ R82, R114, c[0x0][0x23c], -R47 ;  /* 0x00008f0072527a23 */ /* 0x000fc4000001082f */
[----:B------:R-:W-:Y:S02]  /*7f60*/  FFMA.FTZ R100, R110, c[0x0][0x23c], -R47 ;  /* 0x00008f006e647a23 */ /* 0x000fe4000001082f */
[----:B------:R-:W-:Y:S01]  /*7f70*/  FFMA.FTZ R164, R164, R99, R97 ;  /* 0x00000063a4a47223 */ /* 0x000fe20000010061 */
[----:B-1----:R-:W-:Y:S01]  /*7f80*/  F2FP.PACK_AB R32, R65, R92 ;  /* 0x0000005c4120723e */ /* 0x002fe200000000ff */
[----:B------:R-:W-:Y:S01]  /*7f90*/  MUFU.EX2 R84, R84 ;  /* 0x0000005400547308 */ /* 0x000fe20000000800 */
[----:B------:R-:W-:Y:S02]  /*7fa0*/  FFMA.FTZ R78, R165, R95, R102 ;  /* 0x0000005fa54e7223 */ /* 0x000fe40000010066 */
[----:B------:R-:W-:Y:S02]  /*7fb0*/  FADD.FTZ R93, R93, R164 ;  /* 0x000000a45d5d7221 */ /* 0x000fe40000010000 */
[----:B------:R-:W-:Y:S01]  /*7fc0*/  FADD.FTZ R78, R91, R78 ;  /* 0x0000004e5b4e7221 */ /* 0x000fe20000010000 */
[----:B-----5:R-:W-:-:S02]  /*7fd0*/  F2FP.PACK_AB R35, R73, R76 ;  /* 0x0000004c4923723e */ /* 0x020fc400000000ff */
[----:B------:R-:W1:Y:S01]  /*7fe0*/  MUFU.EX2 R61, R61 ;  /* 0x0000003d003d7308 */ /* 0x000e620000000800 */
[----:B------:R-:W-:Y:S02]  /*7ff0*/  FADD.FTZ R104, R104, R93 ;  /* 0x0000005d68687221 */ /* 0x000fe40000010000 */
[----:B------:R-:W-:Y:S02]  /*8000*/  FADD.FTZ R77, R85, R78 ;  /* 0x0000004e554d7221 */ /* 0x000fe40000010000 */
[----:B------:R-:W-:Y:S01]  /*8010*/  FADD.FTZ R87, R87, R104 ;  /* 0x0000006857577221 */ /* 0x000fe20000010000 */
[----:B------:R-:W-:Y:S01]  /*8020*/  HMMA.16816.F32 R12, R32, R20, R12 ;  /* 0x00000014200c723c */ /* 0x000fe2000000180c */
[----:B------:R-:W-:Y:S01]  /*8030*/  FADD.FTZ R77, R98, R77 ;  /* 0x0000004d624d7221 */ /* 0x000fe20000010000 */
[----:B------:R-:W-:Y:S01]  /*8040*/  MUFU.EX2 R60, R60 ;  /* 0x0000003c003c7308 */ /* 0x000fe20000000800 */
[----:B------:R-:W-:Y:S02]  /*8050*/  FADD.FTZ R92, R92, R87 ;  /* 0x000000575c5c7221 */ /* 0x000fe40000010000 */
[----:B------:R-:W-:-:S02]  /*8060*/  FFMA.FTZ R62, R96, c[0x0][0x23c], -R47 ;  /* 0x00008f00603e7a23 */ /* 0x000fc4000001082f */
[----:B------:R-:W-:Y:S01]  /*8070*/  FADD.FTZ R65, R65, R92 ;  /* 0x0000005c41417221 */ /* 0x000fe20000010000 */
[C---:B------:R-:W-:Y:S01]  /*8080*/  HMMA.16816.F32 R16, R32.reuse, R22, R16 ;  /* 0x000000162010723c */ /* 0x040fe20000001810 */
[----:B------:R-:W4:Y:S01]  /*8090*/  LDSM.16.MT88.4 R20, [R138+0x3800] ;  /* 0x003800008a14783b */ /* 0x000f220000004200 */
[----:B------:R-:W5:Y:S01]  /*80a0*/  MUFU.EX2 R55, R55 ;  /* 0x0000003700377308 */ /* 0x000f620000000800 */
[----:B------:R-:W-:Y:S02]  /*80b0*/  FADD.FTZ R90, R90, R65 ;  /* 0x000000415a5a7221 */ /* 0x000fe40000010000 */
[--C-:B------:R-:W-:Y:S02]  /*80c0*/  FFMA.FTZ R54, R54, c[0x0][0x23c], -R47.reuse ;  /* 0x00008f0036367a23 */ /* 0x100fe4000001082f */
[----:B------:R-:W-:Y:S01]  /*80d0*/  FADD.FTZ R63, R63, R90 ;  /* 0x0000005a3f3f7221 */ /* 0x000fe20000010000 */
[----:B---3--:R-:W-:Y:S01]  /*80e0*/  HMMA.16816.F32 R28, R32, R24, R28 ;  /* 0x00000018201c723c */ /* 0x008fe2000000181c */
[--C-:B------:R-:W-:Y:S01]  /*80f0*/  FFMA.FTZ R88, R88, c[0x0][0x23c], -R47.reuse ;  /* 0x00008f0058587a23 */ /* 0x100fe2000001082f */
[----:B------:R-:W-:Y:S01]  /*8100*/  MUFU.EX2 R71, R166 ;  /* 0x000000a600477308 */ /* 0x000fe20000000800 */
[----:B------:R-:W-:-:S02]  /*8110*/  FFMA.FTZ R46, R46, c[0x0][0x23c], -R47 ;  /* 0x00008f002e2e7a23 */ /* 0x000fc4000001082f */
[----:B------:R-:W-:Y:S02]  /*8120*/  FFMA.FTZ R89, R89, c[0x0][0x23c], -R64 ;  /* 0x00008f0059597a23 */ /* 0x000fe40000010840 */
[----:B------:R-:W-:Y:S01]  /*8130*/  FFMA.FTZ R165, R44, c[0x0][0x23c], -R47 ;  /* 0x00008f002ca57a23 */ /* 0x000fe2000001082f */
[----:B------:R-:W-:Y:S01]  /*8140*/  HMMA.16816.F32 R24, R32, R26, R8 ;  /* 0x0000001a2018723c */ /* 0x000fe20000001808 */
[----:B------:R-:W3:Y:S01]  /*8150*/  LDSM.16.MT88.4 R8, [R139+0x3c00] ;  /* 0x003c00008b08783b */ /* 0x000ee20000004200 */
[----:B------:R-:W2:Y:S05]  /*8160*/  MUFU.EX2 R68, R68 ;  /* 0x0000004400447308 */ /* 0x000eaa0000000800 */
[----:B-1----:R-:W-:Y:S01]  /*8170*/  F2FP.PACK_AB R32, R61, R84 ;  /* 0x000000543d20723e */ /* 0x002fe200000000ff */
[----:B------:R-:W-:Y:S01]  /*8180*/  FADD.FTZ R84, R84, R63 ;  /* 0x0000003f54547221 */ /* 0x000fe20000010000 */
[----:B-----5:R-:W-:Y:S01]  /*8190*/  F2FP.PACK_AB R34, R55, R60 ;  /* 0x0000003c3722723e */ /* 0x020fe200000000ff */
[----:B------:R-:W-:Y:S02]  /*81a0*/  MUFU.EX2 R69, R69 ;  /* 0x0000004500457308 */ /* 0x000fe40000000800 */
[----:B------:R-:W-:-:S04]  /*81b0*/  FADD.FTZ R61, R61, R84 ;  /* 0x000000543d3d7221 */ /* 0x000fc80000010000 */
[----:B------:R-:W-:Y:S02]  /*81c0*/  FADD.FTZ R60, R60, R61 ;  /* 0x0000003d3c3c7221 */ /* 0x000fe40000010000 */
[----:B------:R-:W1:Y:S01]  /*81d0*/  MUFU.EX2 R70, R70 ;  /* 0x0000004600467308 */ /* 0x000e620000000800 */
[----:B--2---:R-:W-:Y:S01]  /*81e0*/  F2FP.PACK_AB R33, R68, R71 ;  /* 0x000000474421723e */ /* 0x004fe200000000ff */
[----:B------:R-:W-:-:S06]  /*81f0*/  FADD.FTZ R55, R55, R60 ;  /* 0x0000003c37377221 */ /* 0x000fcc0000010000 */
[----:B------:R-:W-:Y:S01]  /*8200*/  MUFU.EX2 R58, R58 ;  /* 0x0000003a003a7308 */ /* 0x000fe20000000800 */
[----:B-1----:R-:W-:-:S07]  /*8210*/  F2FP.PACK_AB R35, R70, R69 ;  /* 0x000000454623723e */ /* 0x002fce00000000ff */
[----:B------:R-:W1:Y:S01]  /*8220*/  MUFU.EX2 R53, R53 ;  /* 0x0000003500357308 */ /* 0x000e620000000800 */
[C---:B------:R-:W-:Y:S07]  /*8230*/  HMMA.16816.F32 R12, R32.reuse, R4, R12 ;  /* 0x00000004200c723c */ /* 0x040fee000000180c */
[----:B------:R-:W2:Y:S01]  /*8240*/  MUFU.EX2 R51, R51 ;  /* 0x0000003300337308 */ /* 0x000ea20000000800 */
[C---:B------:R-:W-:Y:S01]  /*8250*/  HMMA.16816.F32 R16, R32.reuse, R6, R16 ;  /* 0x000000062010723c */ /* 0x040fe20000001810 */
[----:B------:R-:W5:Y:S06]  /*8260*/  LDSM.16.MT88.4 R4, [R138+0x3c00] ;  /* 0x003c00008a04783b */ /* 0x000f6c0000004200 */
[----:B------:R-:W-:Y:S01]  /*8270*/  MUFU.EX2 R75, R75 ;  /* 0x0000004b004b7308 */ /* 0x000fe20000000800 */
[C---:B----4-:R-:W-:Y:S07]  /*8280*/  HMMA.16816.F32 R28, R32.reuse, R20, R28 ;  /* 0x00000014201c723c */ /* 0x050fee000000181c */
[----:B------:R-:W4:Y:S01]  /*8290*/  MUFU.EX2 R72, R72 ;  /* 0x0000004800487308 */ /* 0x000f220000000800 */
[----:B------:R-:W-:Y:S01]  /*82a0*/  HMMA.16816.F32 R24, R32, R22, R24 ;  /* 0x000000162018723c */ /* 0x000fe20000001818 */
[----:B------:R-:W5:Y:S06]  /*82b0*/  LDSM.16.MT88.4 R20, [R139+0x4000] ;  /* 0x004000008b14783b */ /* 0x000f6c0000004200 */
[----:B------:R-:W-:Y:S01]  /*82c0*/  MUFU.EX2 R74, R74 ;  /* 0x0000004a004a7308 */ /* 0x000fe20000000800 */
[----:B-1----:R-:W-:Y:S01]  /*82d0*/  F2FP.PACK_AB R32, R53, R58 ;  /* 0x0000003a3520723e */ /* 0x002fe200000000ff */
[----:B------:R-:W-:Y:S01]  /*82e0*/  FADD.FTZ R58, R58, R55 ;  /* 0x000000373a3a7221 */ /* 0x000fe20000010000 */
[----:B--2---:R-:W-:-:S05]  /*82f0*/  F2FP.PACK_AB R34, R51, R52 ;  /* 0x000000343322723e */ /* 0x004fca00000000ff */
[----:B------:R-:W1:Y:S01]  /*8300*/  MUFU.EX2 R83, R83 ;  /* 0x0000005300537308 */ /* 0x000e620000000800 */
[----:B----4-:R-:W-:Y:S01]  /*8310*/  F2FP.PACK_AB R33, R72, R75 ;  /* 0x0000004b4821723e */ /* 0x010fe200000000ff */
[----:B------:R-:W-:-:S06]  /*8320*/  FADD.FTZ R53, R53, R58 ;  /* 0x0000003a35357221 */ /* 0x000fcc0000010000 */
        /* <DEDUP_REMOVED lines=8> */
[C---:B-----5:R-:W-:Y:S07]  /*83b0*/  HMMA.16816.F32 R28, R32.reuse, R4, R28 ;  /* 0x00000004201c723c */ /* 0x060fee000000181c */
        /* <DEDUP_REMOVED lines=14> */
[C---:B--2---:R-:W-:Y:S07]  /*84a0*/  HMMA.16816.F32 R28, R32.reuse, R8, R28 ;  /* 0x00000008201c723c */ /* 0x044fee000000181c */
[----:B------:R-:W2:Y:S01]  /*84b0*/  MUFU.EX2 R36, R36 ;  /* 0x0000002400247308 */ /* 0x000ea20000000800 */
[----:B-1----:R-:W-:Y:S01]  /*84c0*/  F2FP.PACK_AB R8, R38, R41 ;  /* 0x000000292608723e */ /* 0x002fe200000000ff */
[C---:B------:R-:W-:Y:S06]  /*84d0*/  HMMA.16816.F32 R24, R32.reuse, R10, R24 ;  /* 0x0000000a2018723c */ /* 0x040fec0000001818 */
[----:B------:R-:W-:Y:S02]  /*84e0*/  MUFU.EX2 R100, R100 ;  /* 0x0000006400647308 */ /* 0x000fe40000000800 */
[----:B------:R-:W-:Y:S01]  /*84f0*/  HMMA.16816.F32 R16, R32, R22, R16 ;  /* 0x000000162010723c */ /* 0x000fe20000001810 */
[----:B------:R-:W1:Y:S05]  /*8500*/  LDSM.16.MT88.4 R20, [R138+0x4400] ;  /* 0x004400008a14783b */ /* 0x000e6a0000004200 */
[----:B------:R-:W3:Y:S01]  /*8510*/  MUFU.EX2 R101, R101 ;  /* 0x0000006500657308 */ /* 0x000ee20000000800 */
[----:B--2---:R-:W-:Y:S01]  /*8520*/  F2FP.PACK_AB R10, R36, R37 ;  /* 0x00000025240a723e */ /* 0x004fe200000000ff */
[----:B------:R-:W2:Y:S06]  /*8530*/  LDSM.16.MT88.4 R32, [R139+0x4800] ;  /* 0x004800008b20783b */ /* 0x000eac0000004200 */
[----:B------:R-:W-:Y:S08]  /*8540*/  MUFU.EX2 R66, R66 ;  /* 0x0000004200427308 */ /* 0x000ff00000000800 */
[----:B------:R-:W5:Y:S01]  /*8550*/  MUFU.EX2 R107, R107 ;  /* 0x0000006b006b7308 */ /* 0x000f620000000800 */
[----:B---3--:R-:W-:-:S07]  /*8560*/  F2FP.PACK_AB R9, R101, R100 ;  /* 0x000000646509723e */ /* 0x008fce00000000ff */
[----:B------:R-:W-:Y:S01]  /*8570*/  MUFU.EX2 R3, R3 ;  /* 0x0000000300037308 */ /* 0x000fe20000000800 */
[----:B-----5:R-:W-:-:S07]  /*8580*/  F2FP.PACK_AB R11, R107, R66 ;  /* 0x000000426b0b723e */ /* 0x020fce00000000ff */
[----:B------:R-:W3:Y:S01]  /*8590*/  MUFU.EX2 R0, R0 ;  /* 0x0000000000007308 */ /* 0x000ee20000000800 */
[C---:B----4-:R-:W-:Y:S07]  /*85a0*/  HMMA.16816.F32 R12, R8.reuse, R4, R12 ;  /* 0x00000004080c723c */ /* 0x050fee000000180c */
[----:B------:R-:W-:Y:S01]  /*85b0*/  MUFU.EX2 R67, R67 ;  /* 0x0000004300437308 */ /* 0x000fe20000000800 */
[----:B------:R-:W-:Y:S01]  /*85c0*/  FADD.FTZ R4, R2, R77 ;  /* 0x0000004d02047221 */ /* 0x000fe20000010000 */
[----:B------:R-:W-:Y:S06]  /*85d0*/  HMMA.16816.F32 R16, R8, R6, R16 ;  /* 0x000000060810723c */ /* 0x000fec0000001810 */
[----:B------:R-:W4:Y:S01]  /*85e0*/  MUFU.EX2 R108, R108 ;  /* 0x0000006c006c7308 */ /* 0x000f220000000800 */
        /* <DEDUP_REMOVED lines=9> */
[----:B------:R-:W2:Y:S01]  /*8680*/  MUFU.EX2 R85, R54 ;  /* 0x0000003600557308 */ /* 0x000ea20000000800 */
[----:B------:R-:W-:Y:S02]  /*8690*/  FADD.FTZ R68, R68, R71 ;  /* 0x0000004744447221 */ /* 0x000fe40000010000 */
[----:B------:R-:W-:Y:S02]  /*86a0*/  FFMA.FTZ R20, R59, c[0x0][0x23c], -R64 ;  /* 0x00008f003b147a23 */ /* 0x000fe40000010840 */
[----:B------:R-:W-:Y:S01]  /*86b0*/  FADD.FTZ R69, R69, R68 ;  /* 0x0000004445457221 */ /* 0x000fe20000010000 */
[----:B---3--:R-:W-:Y:S01]  /*86c0*/  F2FP.PACK_AB R8, R0, R3 ;  /* 0x000000030008723e */ /* 0x008fe200000000ff */
[----:B------:R-:W-:Y:S01]  /*86d0*/  FFMA.FTZ R21, R57, c[0x0][0x23c], -R64 ;  /* 0x00008f0039157a23 */ /* 0x000fe20000010840 */
[----:B------:R-:W-:Y:S01]  /*86e0*/  MUFU.EX2 R2, R88 ;  /* 0x0000005800027308 */ /* 0x000fe20000000800 */
[----:B------:R-:W-:Y:S01]  /*86f0*/  FADD.FTZ R70, R70, R69 ;  /* 0x0000004546467221 */ /* 0x000fe20000010000 */
[----:B----4-:R-:W-:Y:S01]  /*8700*/  F2FP.PACK_AB R10, R108, R67 ;  /* 0x000000436c0a723e */ /* 0x010fe200000000ff */
[----:B------:R-:W-:-:S02]  /*8710*/  FFMA.FTZ R22, R56, c[0x0][0x23c], -R47 ;  /* 0x00008f0038167a23 */ /* 0x000fc4000001082f */
[----:B------:R-:W-:Y:S02]  /*8720*/  FADD.FTZ R75, R75, R70 ;  /* 0x000000464b4b7221 */ /* 0x000fe40000010000 */
[----:B------:R-:W3:Y:S01]  /*8730*/  LDSM.16.MT88.4 R68, [R138+0x4c00] ;  /* 0x004c00008a44783b */ /* 0x000ee20000004200 */
[----:B------:R4:W4:Y:S01]  /*8740*/  MUFU.EX2 R65, R46 ;  /* 0x0000002e00417308 */ /* 0x0009220000000800 */
[----:B------:R-:W-:Y:S01]  /*8750*/  FADD.FTZ R75, R72, R75 ;  /* 0x0000004b484b7221 */ /* 0x000fe20000010000 */
[----:B--2---:R-:W-:Y:S01]  /*8760*/  F2FP.PACK_AB R9, R85, R62 ;  /* 0x0000003e5509723e */ /* 0x004fe200000000ff */
[----:B------:R-:W-:Y:S02]  /*8770*/  FFMA.FTZ R23, R50, c[0x0][0x23c], -R47 ;  /* 0x00008f0032177a23 */ /* 0x000fe4000001082f */
[----:B------:R-:W-:-:S03]  /*8780*/  FADD.FTZ R74, R74, R75 ;  /* 0x0000004b4a4a7221 */ /* 0x000fc60000010000 */
[----:B------:R-:W-:Y:S01]  /*8790*/  MUFU.EX2 R94, R94 ;  /* 0x0000005e005e7308 */ /* 0x000fe20000000800 */
[----:B------:R-:W-:-:S04]  /*87a0*/  FADD.FTZ R74, R83, R74 ;  /* 0x0000004a534a7221 */ /* 0x000fc80000010000 */
[----:B------:R-:W-:Y:S02]  /*87b0*/  FADD.FTZ R103, R103, R74 ;  /* 0x0000004a67677221 */ /* 0x000fe40000010000 */
[----:B----4-:R-:W-:Y:S01]  /*87c0*/  FADD.FTZ R46, R52, R53 ;  /* 0x00000035342e7221 */ /* 0x010fe20000010000 */
[----:B------:R-:W-:Y:S01]  /*87d0*/  F2FP.PACK_AB R11, R65, R2 ;  /* 0x00000002410b723e */ /* 0x000fe200000000ff */
        /* <DEDUP_REMOVED lines=13> */
[----:B------:R-:W4:Y:S01]  /*88b0*/  MUFU.EX2 R21, R21 ;  /* 0x0000001500157308 */ /* 0x000f220000000800 */
[----:B------:R-:W-:Y:S02]  /*88c0*/  FADD.FTZ R42, R42, R43 ;  /* 0x0000002b2a2a7221 */ /* 0x000fe40000010000 */
[----:B------:R-:W-:Y:S02]  /*88d0*/  FADD.FTZ R101, R101, R100 ;  /* 0x0000006465657221 */ /* 0x000fe40000010000 */
[----:B------:R-:W-:Y:S01]  /*88e0*/  FADD.FTZ R41, R41, R42 ;  /* 0x0000002a29297221 */ /* 0x000fe20000010000 */
[----:B------:R-:W-:Y:S01]  /*88f0*/  HMMA.16816.F32 R16, R8, R34, R16 ;  /* 0x000000220810723c */ /* 0x000fe20000001810 */
[----:B------:R-:W-:Y:S01]  /*8900*/  FADD.FTZ R66, R66, R101 ;  /* 0x0000006542427221 */ /* 0x000fe20000010000 */
[----:B------:R-:W-:Y:S01]  /*8910*/  MUFU.EX2 R22, R22 ;  /* 0x0000001600167308 */ /* 0x000fe20000000800 */
[----:B------:R-:W-:Y:S01]  /*8920*/  FADD.FTZ R38, R38, R41 ;  /* 0x0000002926267221 */ /* 0x000fe20000010000 */
[----:B--2---:R-:W-:Y:S01]  /*8930*/  F2FP.PACK_AB R4, R89, R94 ;  /* 0x0000005e5904723e */ /* 0x004fe200000000ff */
[----:B------:R-:W-:-:S02]  /*8940*/  FADD.FTZ R107, R107, R66 ;  /* 0x000000426b6b7221 */ /* 0x000fc40000010000 */
[----:B------:R-:W-:Y:S01]  /*8950*/  FADD.FTZ R37, R37, R38 ;  /* 0x0000002625257221 */ /* 0x000fe20000010000 */
[----:B------:R-:W-:Y:S01]  /*8960*/  HMMA.16816.F32 R24, R8, R6, R24 ;  /* 0x000000060818723c */ /* 0x000fe20000001818 */
[----:B------:R-:W-:Y:S01]  /*8970*/  FADD.FTZ R62, R62, R107 ;  /* 0x0000006b3e3e7221 */ /* 0x000fe20000010000 */
[----:B------:R-:W2:Y:S01]  /*8980*/  MUFU.EX2 R23, R23 ;  /* 0x0000001700177308 */ /* 0x000ea20000000800 */
[----:B------:R-:W-:Y:S02]  /*8990*/  FADD.FTZ R36, R36, R37 ;  /* 0x0000002524247221 */ /* 0x000fe40000010000 */
[----:B------:R-:W-:Y:S02]  /*89a0*/  FADD.FTZ R85, R85, R62 ;  /* 0x0000003e55557221 */ /* 0x000fe40000010000 */
[----:B------:R-:W-:Y:S01]  /*89b0*/  FADD.FTZ R3, R3, R36 ;  /* 0x0000002403037221 */ /* 0x000fe20000010000 */
[----:B----4-:R-:W-:Y:S01]  /*89c0*/  F2FP.PACK_AB R6, R21, R20 ;  /* 0x000000141506723e */ /* 0x010fe200000000ff */
[----:B------:R-:W-:Y:S01]  /*89d0*/  FADD.FTZ R2, R2, R85 ;  /* 0x0000005502027221 */ /* 0x000fe20000010000 */
[----:B------:R-:W-:Y:S01]  /*89e0*/  MUFU.EX2 R32, R32 ;  /* 0x0000002000207308 */ /* 0x000fe20000000800 */
[----:B------:R-:W-:-:S02]  /*89f0*/  FADD.FTZ R0, R0, R3 ;  /* 0x0000000300007221 */ /* 0x000fc40000010000 */
[----:B------:R-:W-:Y:S01]  /*8a00*/  FADD.FTZ R65, R65, R2 ;  /* 0x0000000241417221 */ /* 0x000fe20000010000 */
[----:B------:R-:W-:Y:S01]  /*8a10*/  MOV R2, R40 ;  /* 0x0000002800027202 */ /* 0x000fe20000000f00 */
[----:B------:R-:W-:Y:S01]  /*8a20*/  FADD.FTZ R3, R67, R0 ;  /* 0x0000000043037221 */ /* 0x000fe20000010000 */
[----:B------:R-:W-:Y:S02]  /*8a30*/  MOV R0, R39 ;  /* 0x0000002700007202 */ /* 0x000fe40000000f00 */
[----:B------:R-:W4:Y:S01]  /*8a40*/  MUFU.EX2 R165, R165 ;  /* 0x000000a500a57308 */ /* 0x000f220000000800 */
[----:B--2---:R-:W-:Y:S01]  /*8a50*/  F2FP.PACK_AB R5, R23, R22 ;  /* 0x000000161705723e */ /* 0x004fe200000000ff */
[----:B------:R-:W-:Y:S02]  /*8a60*/  FADD.FTZ R3, R108, R3 ;  /* 0x000000036c037221 */ /* 0x000fe40000010000 */
[----:B------:R-:W-:Y:S02]  /*8a70*/  FADD.FTZ R22, R22, R65 ;  /* 0x0000004116167221 */ /* 0x000fe40000010000 */
[----:B------:R-:W-:-:S02]  /*8a80*/  FADD.FTZ R94, R94, R3 ;  /* 0x000000035e5e7221 */ /* 0x000fc40000010000 */
[----:B------:R-:W-:Y:S02]  /*8a90*/  FADD.FTZ R23, R23, R22 ;  /* 0x0000001617177221 */ /* 0x000fe40000010000 */
[----:B------:R-:W-:-:S04]  /*8aa0*/  FADD.FTZ R89, R89, R94 ;  /* 0x0000005e59597221 */ /* 0x000fc80000010000 */
[----:B------:R-:W-:Y:S01]  /*8ab0*/  FADD.FTZ R20, R20, R89 ;  /* 0x0000005914147221 */ /* 0x000fe20000010000 */
[----:B----4-:R-:W-:Y:S01]  /*8ac0*/  F2FP.PACK_AB R7, R165, R32 ;  /* 0x00000020a507723e */ /* 0x010fe200000000ff */
[----:B------:R-:W-:Y:S02]  /*8ad0*/  FADD.FTZ R32, R32, R23 ;  /* 0x0000001720207221 */ /* 0x000fe40000010000 */
[----:B------:R-:W-:Y:S02]  /*8ae0*/  FADD.FTZ R164, R21, R20 ;  /* 0x0000001415a47221 */ /* 0x000fe40000010000 */
[----:B------:R-:W-:Y:S02]  /*8af0*/  FADD.FTZ R165, R165, R32 ;  /* 0x00000020a5a57221 */ /* 0x000fe40000010000 */
[C---:B-1----:R-:W-:Y:S08]  /*8b00*/  HMMA.16816.F32 R80, R4.reuse, R76, R12 ;  /* 0x0000004c0450723c */ /* 0x042ff0000000180c */
[C---:B---3--:R-:W-:Y:S08]  /*8b10*/  HMMA.16816.F32 R72, R4.reuse, R68, R28 ;  /* 0x000000440448723c */ /* 0x048ff0000000181c */
[C---:B------:R-:W-:Y:S08]  /*8b20*/  HMMA.16816.F32 R76, R4.reuse, R78, R16 ;  /* 0x0000004e044c723c */ /* 0x040ff00000001810 */
[----:B------:R-:W-:Y:S11]  /*8b30*/  HMMA.16816.F32 R68, R4, R70, R24 ;  /* 0x000000460444723c */ /* 0x000ff60000001818 */
[----:B------:R-:W-:Y:S08]  /*8b40*/  @!UPT UIADD3 URZ, URZ, URZ, URZ ;  /* 0x0000003f3f3ff290 */ /* 0x000ff0000fffe03f */
.L_x_4716:
        /* <DEDUP_REMOVED lines=13> */
.L_x_4726:
        /* <DEDUP_REMOVED lines=65> */
.L_x_4723:
        /* <DEDUP_REMOVED lines=52> */
[----:B------:R2:W2:Y:S01]  /*9370*/  MUFU.TANH R119, R2 ;  /* 0x0000000200777308 */ /* 0x0004a20000002400 */
[----:B----4-:R-:W-:Y:S02]  /*9380*/  FMUL.FTZ R166, R7, c[0x0][0x2ec] ;  /* 0x0000bb0007a67a20 */ /* 0x010fe40000410000 */
[----:B------:R-:W-:Y:S01]  /*9390*/  FMUL.FTZ R167, R4, c[0x0][0x2ec] ;  /* 0x0000bb0004a77a20 */ /* 0x000fe20000410000 */
[C---:B-1----:R-:W-:Y:S03]  /*93a0*/  HMMA.16816.F32 R12, R124.reuse, R88, R12 ;  /* 0x000000587c0c723c */ /* 0x042fe6000000180c */
[----:B------:R-:W-:Y:S03]  /*93b0*/  FMUL.FTZ R149, R8, c[0x0][0x2ec] ;  /* 0x0000bb0008957a20 */ /* 0x000fe60000410000 */
[----:B------:R1:W4:Y:S01]  /*93c0*/  MUFU.TANH R115, R0 ;  /* 0x0000000000737308 */ /* 0x0003220000002400 */
[----:B------:R-:W-:Y:S01]  /*93d0*/  FMUL.FTZ R170, R9, c[0x0][0x2ec] ;  /* 0x0000bb0009aa7a20 */ /* 0x000fe20000410000 */
[C---:B------:R-:W-:Y:S01]  /*93e0*/  HMMA.16816.F32 R16, R124.reuse, R90, R16 ;  /* 0x0000005a7c10723c */ /* 0x040fe20000001810 */
[----:B------:R-:W5:Y:S07]  /*93f0*/  LDSM.16.M88.4 R88, [R135] ;  /* 0x000000008758783b */ /* 0x000f6e0000000200 */
[----:B------:R4:W4:Y:S01]  /*9400*/  MUFU.TANH R107, R149 ;  /* 0x00000095006b7308 */ /* 0x0009220000002400 */
[C---:B------:R-:W-:Y:S03]  /*9410*/  HMMA.16816.F32 R20, R124.reuse, R92, R20 ;  /* 0x0000005c7c14723c */ /* 0x040fe60000001814 */
[----:B--2---:R-:W-:Y:S05]  /*9420*/  FMUL.FTZ R2, R10, c[0x0][0x2ec] ;  /* 0x0000bb000a027a20 */ /* 0x004fea0000410000 */
[C---:B------:R-:W-:Y:S01]  /*9430*/  HMMA.16816.F32 R24, R124.reuse, R94, R24 ;  /* 0x0000005e7c18723c */ /* 0x040fe20000001818 */
[----:B------:R2:W2:Y:S01]  /*9440*/  MUFU.TANH R9, R2 ;  /* 0x0000000200097308 */ /* 0x0004a20000002400 */
[----:B------:R-:W2:Y:S02]  /*9450*/  LDSM.16.M88.4 R92, [R134] ;  /* 0x00000000865c783b */ /* 0x000ea40000000200 */
[----:B---3--:R-:W-:Y:S02]  /*9460*/  FMUL.FTZ R168, R13, c[0x0][0x2ec] ;  /* 0x0000bb000da87a20 */ /* 0x008fe40000410000 */
[----:B-1----:R-:W-:Y:S02]  /*9470*/  FMUL.FTZ R0, R11, c[0x0][0x2ec] ;  /* 0x0000bb000b007a20 */ /* 0x002fe40000410000 */
[----:B------:R-:W-:Y:S03]  /*9480*/  FMUL.FTZ R169, R12, c[0x0][0x2ec] ;  /* 0x0000bb000ca97a20 */ /* 0x000fe60000410000 */
[----:B------:R1:W3:Y:S01]  /*9490*/  MUFU.TANH R10, R0 ;  /* 0x00000000000a7308 */ /* 0x0002e20000002400 */
[----:B----4-:R-:W-:Y:S09]  /*94a0*/  FMUL.FTZ R149, R16, c[0x0][0x2ec] ;  /* 0x0000bb0010957a20 */ /* 0x010ff20000410000 */
[----:B------:R4:W3:Y:S03]  /*94b0*/  MUFU.TANH R11, R149 ;  /* 0x00000095000b7308 */ /* 0x0008e60000002400 */
[----:B------:R-:W-:Y:S01]  /*94c0*/  FMUL.FTZ R172, R26, c[0x0][0x2ec] ;  /* 0x0000bb001aac7a20 */ /* 0x000fe20000410000 */
[C---:B-----5:R-:W-:Y:S03]  /*94d0*/  HMMA.16816.F32 R28, R124.reuse, R88, R28 ;  /* 0x000000587c1c723c */ /* 0x060fe6000000181c */
[----:B--2---:R-:W-:Y:S03]  /*94e0*/  FMUL.FTZ R2, R18, c[0x0][0x2ec] ;  /* 0x0000bb0012027a20 */ /* 0x004fe60000410000 */
[----:B------:R2:W2:Y:S02]  /*94f0*/  MUFU.TANH R100, R168 ;  /* 0x000000a800647308 */ /* 0x0004a40000002400 */
[C---:B------:R-:W-:Y:S01]  /*9500*/  HMMA.16816.F32 R32, R124.reuse, R90, R32 ;  /* 0x0000005a7c20723c */ /* 0x040fe20000001820 */
[----:B------:R-:W5:Y:S03]  /*9510*/  LDSM.16.M88.4 R88, [R133] ;  /* 0x000000008558783b */ /* 0x000f660000000200 */
[----:B-1----:R-:W-:Y:S04]  /*9520*/  FMUL.FTZ R0, R19, c[0x0][0x2ec] ;  /* 0x0000bb0013007a20 */ /* 0x002fe80000410000 */
[----:B------:R1:W1:Y:S01]  /*9530*/  MUFU.TANH R128, R2 ;  /* 0x0000000200807308 */ /* 0x0002620000002400 */
[C---:B------:R-:W-:Y:S03]  /*9540*/  HMMA.16816.F32 R36, R124.reuse, R92, R36 ;  /* 0x0000005c7c24723c */ /* 0x040fe60000001824 */
[----:B----4-:R-:W-:Y:S04]  /*9550*/  FMUL.FTZ R149, R23, c[0x0][0x2ec] ;  /* 0x0000bb0017957a20 */ /* 0x010fe80000410000 */
[----:B------:R-:W-:Y:S01]  /*9560*/  FMUL.FTZ R173, R28, c[0x0][0x2ec] ;  /* 0x0000bb001cad7a20 */ /* 0x000fe20000410000 */
[C---:B------:R-:W-:Y:S01]  /*9570*/  HMMA.16816.F32 R40, R124.reuse, R94, R40 ;  /* 0x0000005e7c28723c */ /* 0x040fe20000001828 */
[----:B------:R4:W3:Y:S01]  /*9580*/  MUFU.TANH R113, R166 ;  /* 0x000000a600717308 */ /* 0x0008e20000002400 */
[----:B------:R-:W3:Y:S02]  /*9590*/  LDSM.16.M88.4 R92, [R132] ;  /* 0x00000000845c783b */ /* 0x000ee40000000200 */
[----:B------:R-:W-:Y:S02]  /*95a0*/  FMUL.FTZ R171, R29, c[0x0][0x2ec] ;  /* 0x0000bb001dab7a20 */ /* 0x000fe40000410000 */
[----:B--2---:R-:W-:Y:S02]  /*95b0*/  FMUL.FTZ R168, R22, c[0x0][0x2ec] ;  /* 0x0000bb0016a87a20 */ /* 0x004fe40000410000 */
[----:B------:R-:W-:Y:S03]  /*95c0*/  FMUL.FTZ R176, R30, c[0x0][0x2ec] ;  /* 0x0000bb001eb07a20 */ /* 0x000fe60000410000 */
[----:B------:R2:W2:Y:S01]  /*95d0*/  MUFU.TANH R22, R149 ;  /* 0x0000009500167308 */ /* 0x0004a20000002400 */
[----:B------:R-:W-:Y:S02]  /*95e0*/  FMUL.FTZ R174, R31, c[0x0][0x2ec] ;  /* 0x0000bb001fae7a20 */ /* 0x000fe40000410000 */
[----:B------:R-:W-:Y:S02]  /*95f0*/  FMUL.FTZ R179, R33, c[0x0][0x2ec] ;  /* 0x0000bb0021b37a20 */ /* 0x000fe40000410000 */
[----:B-1----:R-:W-:Y:S02]  /*9600*/  FMUL.FTZ R2, R24, c[0x0][0x2ec] ;  /* 0x0000bb0018027a20 */ /* 0x002fe40000410000 */
[----:B------:R-:W-:Y:S02]  /*9610*/  FMUL.FTZ R180, R34, c[0x0][0x2ec] ;  /* 0x0000bb0022b47a20 */ /* 0x000fe40000410000 */
[----:B------:R-:W-:Y:S01]  /*9620*/  FMUL.FTZ R178, R35, c[0x0][0x2ec] ;  /* 0x0000bb0023b27a20 */ /* 0x000fe20000410000 */
[----:B------:R1:W1:Y:S01]  /*9630*/  MUFU.TANH R19, R2 ;  /* 0x0000000200137308 */ /* 0x0002620000002400 */
[----:B------:R-:W-:Y:S01]  /*9640*/  FMUL.FTZ R183, R36, c[0x0][0x2ec] ;  /* 0x0000bb0024b77a20 */ /* 0x000fe20000410000 */
[C---:B-----5:R-:W-:Y:S03]  /*9650*/  HMMA.16816.F32 R44, R124.reuse, R88, R44 ;  /* 0x000000587c2c723c */ /* 0x060fe6000000182c */
[----:B----4-:R-:W-:Y:S02]  /*9660*/  FMUL.FTZ R166, R15, c[0x0][0x2ec] ;  /* 0x0000bb000fa67a20 */ /* 0x010fe40000410000 */
[----:B------:R-:W-:Y:S03]  /*9670*/  FMUL.FTZ R175, R41, c[0x0][0x2ec] ;  /* 0x0000bb0029af7a20 */ /* 0x000fe60000410000 */
[----:B------:R4:W4:Y:S01]  /*9680*/  MUFU.TANH R15, R0 ;  /* 0x00000000000f7308 */ /* 0x0009220000002400 */
[C---:B------:R-:W-:Y:S01]  /*9690*/  HMMA.16816.F32 R48, R124.reuse, R90, R48 ;  /* 0x0000005a7c30723c */ /* 0x040fe20000001830 */
[----:B------:R-:W5:Y:S01]  /*96a0*/  LDSM.16.M88.4 R88, [R86] ;  /* 0x000000005658783b */ /* 0x000f620000000200 */
[----:B------:R-:W-:Y:S04]  /*96b0*/  DEPBAR.LE SB0, 0x0 ;  /* 0x000080000000791a */ /* 0x000fe80000000000 */
[----:B------:R-:W-:Y:S02]  /*96c0*/  FMUL.FTZ R181, R37, c[0x0][0x2ec] ;  /* 0x0000bb0025b57a20 */ /* 0x000fe40000410000 */
[----:B------:R-:W-:Y:S01]  /*96d0*/  FMUL.FTZ R184, R38, c[0x0][0x2ec] ;  /* 0x0000bb0026b87a20 */ /* 0x000fe20000410000 */
[----:B------:R5:W5:Y:S01]  /*96e0*/  MUFU.TANH R96, R170 ;  /* 0x000000aa00607308 */ /* 0x000b620000002400 */
[----:B------:R-:W-:Y:S01]  /*96f0*/  BAR.SYNC.DEFER_BLOCKING 0x0 ;  /* 0x0000000000007b1d */ /* 0x000fe20000010000 */
[C---:B---3--:R-:W-:Y:S05]  /*9700*/  HMMA.16816.F32 R52, R124.reuse, R92, R52 ;  /* 0x0000005c7c34723c */ /* 0x048fea0000001834 */
[----:B--2---:R-:W-:Y:S02]  /*9710*/  FMUL.FTZ R149, R45, c[0x0][0x2ec] ;  /* 0x0000bb002d957a20 */ /* 0x004fe40000410000 */
[----:B-1----:R-:W-:Y:S01]  /*9720*/  FMUL.FTZ R2, R46, c[0x0][0x2ec] ;  /* 0x0000bb002e027a20 */ /* 0x002fe20000410000 */
[----:B------:R1:W2:Y:S01]  /*9730*/  MUFU.TANH R121, R167 ;  /* 0x000000a700797308 */ /* 0x0002a20000002400 */
[C---:B------:R-:W-:Y:S03]  /*9740*/  HMMA.16816.F32 R56, R124.reuse, R94, R56 ;  /* 0x0000005e7c38723c */ /* 0x040fe60000001838 */
[----:B----4-:R-:W-:Y:S02]  /*9750*/  FMUL.FTZ R0, R43, c[0x0][0x2ec] ;  /* 0x0000bb002b007a20 */ /* 0x010fe40000410000 */
[----:B------:R-:W-:Y:S02]  /*9760*/  FMUL.FTZ R187, R44, c[0x0][0x2ec] ;  /* 0x0000bb002cbb7a20 */ /* 0x000fe40000410000 */
[----:B------:R-:W-:Y:S02]  /*9770*/  FMUL.FTZ R186, R47, c[0x0][0x2ec] ;  /* 0x0000bb002fba7a20 */ /* 0x000fe40000410000 */
[----:B------:R3:W4:Y:S03]  /*9780*/  MUFU.TANH R41, R149 ;  /* 0x0000009500297308 */ /* 0x0007260000002400 */
[----:B------:R-:W-:Y:S02]  /*9790*/  FMUL.FTZ R185, R48, c[0x0][0x2ec] ;  /* 0x0000bb0030b97a20 */ /* 0x000fe40000410000 */
[----:B-----5:R-:W-:Y:S02]  /*97a0*/  FMUL.FTZ R170, R17, c[0x0][0x2ec] ;  /* 0x0000bb0011aa7a20 */ /* 0x020fe40000410000 */
[----:B------:R-:W-:Y:S02]  /*97b0*/  FMUL.FTZ R188, R49, c[0x0][0x2ec] ;  /* 0x0000bb0031bc7a20 */ /* 0x000fe40000410000 */
[----:B------:R-:W-:Y:S01]  /*97c0*/  FMUL.FTZ R182, R39, c[0x0][0x2ec] ;  /* 0x0000bb0027b67a20 */ /* 0x000fe20000410000 */
[----:B------:R5:W2:Y:S01]  /*97d0*/  MUFU.TANH R18, R0 ;  /* 0x0000000000127308 */ /* 0x000aa20000002400 */
[----:B------:R-:W-:Y:S01]  /*97e0*/  FMUL.FTZ R177, R40, c[0x0][0x2ec] ;  /* 0x0000bb0028b17a20 */ /* 0x000fe20000410000 */
[C---:B------:R-:W-:Y:S03]  /*97f0*/  HMMA.16816.F32 R60, R124.reuse, R88, R60 ;  /* 0x000000587c3c723c */ /* 0x040fe6000000183c */
[----:B-1----:R-:W-:Y:S02]  /*9800*/  FMUL.FTZ R167, R14, c[0x0][0x2ec] ;  /* 0x0000bb000ea77a20 */ /* 0x002fe40000410000 */
[----:B------:R-:W-:Y:S03]  /*9810*/  FMUL.FTZ R189, R56, c[0x0][0x2ec] ;  /* 0x0000bb0038bd7a20 */ /* 0x000fe60000410000 */
[----:B------:R1:W1:Y:S01]  /*9820*/  MUFU.TANH R131, R2 ;  /* 0x0000000200837308 */ /* 0x0002620000002400 */
[----:B------:R-:W-:Y:S03]  /*9830*/  HMMA.16816.F32 R64, R124, R90, R64 ;  /* 0x0000005a7c40723c */ /* 0x000fe60000001840 */
[----:B---3--:R-:W-:Y:S06]  /*9840*/  FMUL.FTZ R149, R50, c[0x0][0x2ec] ;  /* 0x0000bb0032957a20 */ /* 0x008fec0000410000 */
[----:B------:R3:W2:Y:S03]  /*9850*/  MUFU.TANH R120, R169 ;  /* 0x000000a900787308 */ /* 0x0006a60000002400 */
[----:B-----5:R-:W-:Y:S07]  /*9860*/  FMUL.FTZ R0, R52, c[0x0][0x2ec] ;  /* 0x0000bb0034007a20 */ /* 0x020fee0000410000 */
[----:B------:R5:W2:Y:S01]  /*9870*/  MUFU.TANH R130, R149 ;  /* 0x0000009500827308 */ /* 0x000aa20000002400 */
[----:B-1----:R-:W-:Y:S04]  /*9880*/  FMUL.FTZ R2, R51, c[0x0][0x2ec] ;  /* 0x0000bb0033027a20 */ /* 0x002fe80000410000 */
[----:B------:R-:W-:Y:S05]  /*9890*/  FMUL.FTZ R3, R67, c[0x0][0x2ec] ;  /* 0x0000bb0043037a20 */ /* 0x000fea0000410000 */
[----:B------:R1:W1:Y:S01]  /*98a0*/  MUFU.TANH R17, R187 ;  /* 0x000000bb00117308 */ /* 0x0002620000002400 */
[----:B---3--:R-:W-:Y:S09]  /*98b0*/  FMUL.FTZ R169, R21, c[0x0][0x2ec] ;  /* 0x0000bb0015a97a20 */ /* 0x008ff20000410000 */
[----:B------:R3:W2:Y:S01]  /*98c0*/  MUFU.TANH R129, R186 ;  /* 0x000000ba00817308 */ /* 0x0006a20000002400 */
[----:B-----5:R-:W-:Y:S09]  /*98d0*/  FMUL.FTZ R149, R58, c[0x0][0x2ec] ;  /* 0x0000bb003a957a20 */ /* 0x020ff20000410000 */
[----:B------:R5:W2:Y:S01]  /*98e0*/  MUFU.TANH R111, R185 ;  /* 0x000000b9006f7308 */ /* 0x000aa20000002400 */
[----:B-1----:R-:W-:Y:S09]  /*98f0*/  FMUL.FTZ R187, R53, c[0x0][0x2ec] ;  /* 0x0000bb0035bb7a20 */ /* 0x002ff20000410000 */
        /* <DEDUP_REMOVED lines=28> */
[----:B------:R-:W2:Y:S01]  /*9ac0*/  MUFU.TANH R166, R166 ;  /* 0x000000a600a67308 */ /* 0x000ea20000002400 */
[----:B-1----:R-:W-:Y:S09]  /*9ad0*/  FMUL.FTZ R2, R65, c[0x0][0x2ec] ;  /* 0x0000bb0041027a20 */ /* 0x002ff20000410000 */
[----:B------:R-:W1:Y:S01]  /*9ae0*/  MUFU.TANH R167, R167 ;  /* 0x000000a700a77308 */ /* 0x000e620000002400 */
[----:B---3--:R-:W-:Y:S09]  /*9af0*/  FMUL.FTZ R0, R66, c[0x0][0x2ec] ;  /* 0x0000bb0042007a20 */ /* 0x008ff20000410000 */
        /* <DEDUP_REMOVED lines=22> */
[----:B------:R-:W1:Y:S10]  /*9c60*/  MUFU.TANH R149, R149 ;  /* 0x0000009500957308 */ /* 0x000e740000002400 */
[----:B------:R1:W1:Y:S10]  /*9c70*/  MUFU.TANH R97, R2 ;  /* 0x0000000200617308 */ /* 0x0002740000002400 */
[----:B------:R1:W1:Y:S10]  /*9c80*/  MUFU.TANH R84, R0 ;  /* 0x0000000000547308 */ /* 0x0002740000002400 */
[----:B------:R-:W1:Y:S01]  /*9c90*/  MUFU.TANH R3, R3 ;  /* 0x0000000300037308 */ /* 0x000e620000002400 */
[----:B------:R-:W-:-:S05]  /*9ca0*/  @!P0 BRA `(.L_x_4724) ;  /* 0x0000053000008947 */ /* 0x000fca0003800000 */
[----:B--234-:R-:W-:Y:S02]  /*9cb0*/  ULDC UR7, c[0x0][0x198] ;  /* 0x0000660000077ab9 */ /* 0x01cfe40000000800 */
[----:B------:R-:W-:Y:S04]  /*9cc0*/  ULEA UR6, -UR7, URZ, 0x7 ;  /* 0x0000003f07067291 */ /* 0x000fe8000f8e393f */
[----:B------:R-:W-:Y:S02]  /*9cd0*/  USHF.R.S32.HI UR5, URZ, 0x1f, UR6 ;  /* 0x0000001f3f057899 */ /* 0x000fe40008011406 */
[----:B------:R-:W-:Y:S04]  /*9ce0*/  MOV R20, UR6 ;  /* 0x0000000600147c02 */ /* 0x000fe80008000f00 */
[----:B-1----:R-:W-:Y:S01]  /*9cf0*/  MOV R2, UR5 ;  /* 0x0000000500027c02 */ /* 0x002fe20008000f00 */
        /* <DEDUP_REMOVED lines=60> */
.L_x_4725:
        /* <DEDUP_REMOVED lines=18> */
.L_x_4724:
        /* <DEDUP_REMOVED lines=11> */
[----:B------:R-:W-:Y:S04]  /*a290*/  FMNMX.FTZ R23, R120, R23, !PT ;  /* 0x0000001778177209 */ /* 0x000fe80007810000 */
        /* <DEDUP_REMOVED lines=71> */
[----:B------:R-:W-:Y:S01]  /*a710*/  FADD.FTZ R4, -R0, R85 ;  /* 0x0000005500047221 */ /* 0x000fe20000010100 */
[----:B------:R-:W-:Y:S01]  /*a720*/  MOV R85, R0 ;  /* 0x0000000000557202 */ /* 0x000fe20000000f00 */
[--C-:B------:R-:W-:Y:S01]  /*a730*/  FFMA.FTZ R64, R41, c[0x0][0x23c], -R90.reuse ;  /* 0x00008f0029407a23 */ /* 0x100fe2000001085a */
[----:B------:R-:W-:Y:S01]  /*a740*/  FSEL R51, R51, RZ, P0 ;  /* 0x000000ff33337208 */ /* 0x000fe20000000000 */
[----:B------:R-:W1:Y:S01]  /*a750*/  MUFU.EX2 R21, R21 ;  /* 0x0000001500157308 */ /* 0x000e620000000800 */
[----:B------:R-:W-:Y:S01]  /*a760*/  LDSM.16.MT88.4 R40, [R138+0x3800] ;  /* 0x003800008a28783b */ /* 0x000fe20000004200 */
[--C-:B------:R-:W-:Y:S01]  /*a770*/  FFMA.FTZ R95, R11, c[0x0][0x23c], -R90.reuse ;  /* 0x00008f000b5f7a23 */ /* 0x100fe2000001085a */
[----:B------:R-:W-:Y:S01]  /*a780*/  ISETP.GT.AND P0, PT, R151, R146, PT ;  /* 0x000000929700720c */ /* 0x000fe20003f04270 */
        /* <DEDUP_REMOVED lines=10> */
[----:B------:R-:W2:Y:S01]  /*a830*/  LDSM.16.MT88.4 R12, [R139+0x3000] ;  /* 0x003000008b0c783b */ /* 0x000ea20000004200 */
[----:B------:R-:W-:Y:S02]  /*a840*/  FMUL.FTZ R20, R4, c[0x0][0x23c] ;  /* 0x00008f0004147a20 */ /* 0x000fe40000410000 */
[----:B-1----:R-:W-:Y:S02]  /*a850*/  FMUL.FTZ R8, R21, R76 ;  /* 0x0000004c15087220 */ /* 0x002fe40000410000 */
[--C-:B------:R-:W-:Y:S02]  /*a860*/  FFMA.FTZ R108, R113, c[0x0][0x23c], -R51.reuse ;  /* 0x00008f00716c7a23 */ /* 0x100fe40000010833 */
[--C-:B------:R-:W-:Y:S02]  /*a870*/  FFMA.FTZ R113, R9, c[0x0][0x23c], -R51.reuse ;  /* 0x00008f0009717a23 */ /* 0x100fe40000010833 */
[----:B------:R-:W1:Y:S01]  /*a880*/  MUFU.EX2 R20, R20 ;  /* 0x0000001400147308 */ /* 0x000e620000000800 */
[C---:B------:R-:W-:Y:S02]  /*a890*/  FMUL.FTZ R9, R21.reuse, R77 ;  /* 0x0000004d15097220 */ /* 0x040fe40000410000 */
[C---:B------:R-:W-:Y:S02]  /*a8a0*/  FMUL.FTZ R4, R21.reuse, R80 ;  /* 0x0000005015047220 */ /* 0x040fe40000410000 */
[C---:B------:R-:W-:Y:S02]  /*a8b0*/  FMUL.FTZ R5, R21.reuse, R81 ;  /* 0x0000005115057220 */ /* 0x040fe40000410000 */
[--C-:B------:R-:W-:Y:S02]  /*a8c0*/  FFMA.FTZ R88, R16, c[0x0][0x23c], -R90.reuse ;  /* 0x00008f0010587a23 */ /* 0x100fe4000001085a */
[----:B------:R-:W-:Y:S01]  /*a8d0*/  FMUL.FTZ R16, R21, R68 ;  /* 0x0000004415107220 */ /* 0x000fe20000410000 */
[----:B------:R-:W-:Y:S01]  /*a8e0*/  MUFU.EX2 R108, R108 ;  /* 0x0000006c006c7308 */ /* 0x000fe20000000800 */
[--C-:B------:R-:W-:Y:S02]  /*a8f0*/  FFMA.FTZ R65, R19, c[0x0][0x23c], -R90.reuse ;  /* 0x00008f0013417a23 */ /* 0x100fe4000001085a */
[--C-:B------:R-:W-:Y:S02]  /*a900*/  FFMA.FTZ R55, R18, c[0x0][0x23c], -R51.reuse ;  /* 0x00008f0012377a23 */ /* 0x100fe40000010833 */
[--C-:B------:R-:W-:Y:S02]  /*a910*/  FFMA.FTZ R61, R17, c[0x0][0x23c], -R90.reuse ;  /* 0x00008f00113d7a23 */ /* 0x100fe4000001085a */
[----:B------:R-:W-:Y:S02]  /*a920*/  FMUL.FTZ R17, R21, R69 ;  /* 0x0000004515117220 */ /* 0x000fe40000410000 */
[--C-:B------:R-:W-:Y:S01]  /*a930*/  FFMA.FTZ R66, R22, c[0x0][0x23c], -R51.reuse ;  /* 0x00008f0016427a23 */ /* 0x100fe20000010833 */
[----:B------:R-:W-:Y:S01]  /*a940*/  MUFU.EX2 R112, R112 ;  /* 0x0000007000707308 */ /* 0x000fe20000000800 */
[--C-:B------:R-:W-:Y:S02]  /*a950*/  FFMA.FTZ R121, R121, c[0x0][0x23c], -R90.reuse ;  /* 0x00008f0079797a23 */ /* 0x100fe4000001085a */
[--C-:B------:R-:W-:Y:S02]  /*a960*/  FFMA.FTZ R116, R119, c[0x0][0x23c], -R90.reuse ;  /* 0x00008f0077747a23 */ /* 0x100fe4000001085a */
[C---:B-1----:R-:W-:Y:S02]  /*a970*/  FMUL.FTZ R10, R20.reuse, R78 ;  /* 0x0000004e140a7220 */ /* 0x042fe40000410000 */
[C---:B------:R-:W-:Y:S02]  /*a980*/  FMUL.FTZ R11, R20.reuse, R79 ;  /* 0x0000004f140b7220 */ /* 0x040fe40000410000 */
[----:B------:R-:W-:Y:S01]  /*a990*/  LDSM.16.MT88.4 R76, [R139+0x4c00] ;  /* 0x004c00008b4c783b */ /* 0x000fe20000004200 */
[----:B------:R-:W-:Y:S01]  /*a9a0*/  MUFU.EX2 R121, R121 ;  /* 0x0000007900797308 */ /* 0x000fe20000000800 */
[C---:B------:R-:W-:Y:S02]  /*a9b0*/  FMUL.FTZ R18, R20.reuse, R70 ;  /* 0x0000004614127220 */ /* 0x040fe40000410000 */
[C---:B------:R-:W-:Y:S02]  /*a9c0*/  FMUL.FTZ R19, R20.reuse, R71 ;  /* 0x0000004714137220 */ /* 0x040fe40000410000 */
[C---:B------:R-:W-:Y:S02]  /*a9d0*/  FMUL.FTZ R6, R20.reuse, R82 ;  /* 0x0000005214067220 */ /* 0x040fe40000410000 */
[----:B------:R-:W-:Y:S02]  /*a9e0*/  FMUL.FTZ R7, R20, R83 ;  /* 0x0000005314077220 */ /* 0x000fe40000410000 */
[--C-:B------:R-:W-:Y:S01]  /*a9f0*/  FFMA.FTZ R119, R115, c[0x0][0x23c], -R51.reuse ;  /* 0x00008f0073777a23 */ /* 0x100fe20000010833 */
[----:B------:R-:W1:Y:S01]  /*aa00*/  MUFU.EX2 R116, R116 ;  /* 0x0000007400747308 */ /* 0x000e620000000800 */
        /* <DEDUP_REMOVED lines=30> */
[----:B------:R-:W-:Y:S02]  /*abf0*/  FFMA.FTZ R109, R109, c[0x0][0x23c], -R90 ;  /* 0x00008f006d6d7a23 */ /* 0x000fe4000001085a */
[----:B------:R-:W-:Y:S01]  /*ac00*/  FFMA.FTZ R106, R106, c[0x0][0x23c], -R51 ;  /* 0x00008f006a6a7a23 */ /* 0x000fe20000010833 */
[----:B------:R-:W3:Y:S01]  /*ac10*/  MUFU.EX2 R96, R96 ;  /* 0x0000006000607308 */ /* 0x000ee20000000800 */
[----:B------:R-:W-:Y:S02]  /*ac20*/  FFMA.FTZ R119, R20, R165, R119 ;  /* 0x000000a514777223 */ /* 0x000fe40000010077 */
[----:B------:R-:W-:Y:S01]  /*ac30*/  FFMA.FTZ R121, R21, R164, R121 ;  /* 0x000000a415797223 */ /* 0x000fe20000010079 */
[----:B-1----:R-:W-:Y:S01]  /*ac40*/  F2FP.PACK_AB R27, R104, R113 ;  /* 0x00000071681b723e */ /* 0x002fe200000000ff */
[----:B------:R-:W-:Y:S02]  /*ac50*/  FADD.FTZ R108, R108, R119 ;  /* 0x000000776c6c7221 */ /* 0x000fe40000010000 */
[----:B------:R-:W-:Y:S02]  /*ac60*/  FADD.FTZ R116, R116, R121 ;  /* 0x0000007974747221 */ /* 0x000fe40000010000 */
[----:B------:R-:W-:Y:S01]  /*ac70*/  FADD.FTZ R113, R113, R108 ;  /* 0x0000006c71717221 */ /* 0x000fe20000010000 */
[----:B------:R-:W1:Y:S01]  /*ac80*/  MUFU.EX2 R100, R100 ;  /* 0x0000006400647308 */ /* 0x000e620000000800 */
[C---:B--2---:R-:W-:Y:S05]  /*ac90*/  HMMA.16816.F32 R4, R24.reuse, R12, R4 ;  /* 0x0000000c1804723c */ /* 0x044fea0000001804 */
[----:B------:R-:W-:Y:S02]  /*aca0*/  FADD.FTZ R113, R104, R113 ;  /* 0x0000007168717221 */ /* 0x000fe40000010000 */
        /* <DEDUP_REMOVED lines=8> */
[--C-:B------:R-:W-:Y:S02]  /*ad30*/  FFMA.FTZ R72, R111, c[0x0][0x23c], -R90.reuse ;  /* 0x00008f006f487a23 */ /* 0x100fe4000001085a */
[----:B------:R-:W-:Y:S02]  /*ad40*/  FFMA.FTZ R75, R123, c[0x0][0x23c], -R90 ;  /* 0x00008f007b4b7a23 */ /* 0x000fe4000001085a */
[--C-:B------:R-:W-:Y:S01]  /*ad50*/  FFMA.FTZ R74, R130, c[0x0][0x23c], -R51.reuse ;  /* 0x00008f00824a7a23 */ /* 0x100fe20000010833 */
[C---:B------:R-:W-:Y:S02]  /*ad60*/  HMMA.16816.F32 R12, R24.reuse, R28, R12 ;  /* 0x0000001c180c723c */ /* 0x040fe4000000180c */
[----:B------:R-:W-:Y:S01]  /*ad70*/  MUFU.EX2 R94, R94 ;  /* 0x0000005e005e7308 */ /* 0x000fe20000000800 */
[----:B------:R-:W-:Y:S02]  /*ad80*/  FFMA.FTZ R111, R122, c[0x0][0x23c], -R51 ;  /* 0x00008f007a6f7a23 */ /* 0x000fe40000010833 */
[----:B------:R-:W-:Y:S02]  /*ad90*/  FADD.FTZ R115, R115, R116 ;  /* 0x0000007473737221 */ /* 0x000fe40000010000 */
[--C-:B------:R-:W-:Y:S01]  /*ada0*/  FFMA.FTZ R20, R99, c[0x0][0x23c], -R90.reuse ;  /* 0x00008f0063147a23 */ /* 0x100fe2000001085a */
[----:B------:R-:W-:Y:S01]  /*adb0*/  HMMA.16816.F32 R16, R24, R30, R16 ;  /* 0x0000001e1810723c */ /* 0x000fe20000001810 */
[----:B------:R-:W4:Y:S03]  /*adc0*/  LDSM.16.MT88.4 R28, [R139+0x3800] ;  /* 0x003800008b1c783b */ /* 0x000f260000004200 */
[----:B------:R-:W5:Y:S01]  /*add0*/  MUFU.EX2 R89, R89 ;  /* 0x0000005900597308 */ /* 0x000f620000000800 */
[----:B------:R-:W-:Y:S02]  /*ade0*/  FADD.FTZ R112, R112, R115 ;  /* 0x0000007370707221 */ /* 0x000fe40000010000 */
[----:B---3--:R-:W-:Y:S01]  /*adf0*/  F2FP.PACK_AB R24, R96, R107 ;  /* 0x0000006b6018723e */ /* 0x008fe200000000ff */
[----:B------:R-:W-:Y:S01]  /*ae00*/  FFMA.FTZ R99, R101, c[0x0][0x23c], -R90 ;  /* 0x00008f0065637a23 */ /* 0x000fe2000001085a */
[----:B-1----:R-:W-:Y:S03]  /*ae10*/  F2FP.PACK_AB R25, R93, R100 ;  /* 0x000000645d19723e */ /* 0x002fe600000000ff */
[----:B--2---:R-:W-:Y:S01]  /*ae20*/  F2FP.PACK_AB R26, R92, R95 ;  /* 0x0000005f5c1a723e */ /* 0x004fe200000000ff */
[----:B------:R-:W-:Y:S01]  /*ae30*/  FADD.FTZ R100, R100, R113 ;  /* 0x0000007164647221 */ /* 0x000fe20000010000 */
[----:B------:R-:W-:Y:S01]  /*ae40*/  MUFU.EX2 R91, R91 ;  /* 0x0000005b005b7308 */ /* 0x000fe20000000800 */
[----:B------:R-:W-:Y:S02]  /*ae50*/  FADD.FTZ R107, R107, R112 ;  /* 0x000000706b6b7221 */ /* 0x000fe40000010000 */
[----:B------:R-:W-:Y:S02]  /*ae60*/  FADD.FTZ R93, R93, R100 ;  /* 0x000000645d5d7221 */ /* 0x000fe40000010000 */
[----:B------:R-:W-:Y:S02]  /*ae70*/  FADD.FTZ R96, R96, R107 ;  /* 0x0000006b60607221 */ /* 0x000fe40000010000 */
[--C-:B------:R-:W-:Y:S02]  /*ae80*/  FFMA.FTZ R102, R102, c[0x0][0x23c], -R51.reuse ;  /* 0x00008f0066667a23 */ /* 0x100fe40000010833 */
[----:B------:R-:W-:Y:S01]  /*ae90*/  FADD.FTZ R95, R95, R96 ;  /* 0x000000605f5f7221 */ /* 0x000fe20000010000 */
[----:B------:R-:W1:Y:S01]  /*aea0*/  MUFU.EX2 R88, R88 ;  /* 0x0000005800587308 */ /* 0x000e620000000800 */
[----:B------:R-:W-:Y:S02]  /*aeb0*/  FFMA.FTZ R98, R98, c[0x0][0x23c], -R51 ;  /* 0x00008f0062627a23 */ /* 0x000fe40000010833 */
[----:B------:R-:W-:Y:S01]  /*aec0*/  FADD.FTZ R68, R92, R95 ;  /* 0x0000005f5c447221 */ /* 0x000fe20000010000 */
[----:B-----5:R-:W-:Y:S01]  /*aed0*/  F2FP.PACK_AB R27, R89, R94 ;  /* 0x0000005e591b723e */ /* 0x020fe200000000ff */
[----:B------:R-:W-:Y:S02]  /*aee0*/  FADD.FTZ R94, R94, R93 ;  /* 0x0000005d5e5e7221 */ /* 0x000fe40000010000 */
[----:B------:R-:W-:Y:S02]  /*aef0*/  FFMA.FTZ R149, R149, c[0x0][0x23c], -R90 ;  /* 0x00008f0095957a23 */ /* 0x000fe4000001085a */
[----:B------:R-:W-:Y:S01]  /*af00*/  FADD.FTZ R94, R89, R94 ;  /* 0x0000005e595e7221 */ /* 0x000fe20000010000 */
        /* <DEDUP_REMOVED lines=8> */
[----:B------:R-:W-:Y:S04]  /*af90*/  LDSM.16.MT88.4 R36, [R139+0x4000] ;  /* 0x004000008b24783b */ /* 0x000fe80000004200 */
[----:B------:R-:W5:Y:S02]  /*afa0*/  MUFU.EX2 R60, R60 ;  /* 0x0000003c003c7308 */ /* 0x000f640000000800 */
[----:B-1----:R-:W-:Y:S01]  /*afb0*/  F2FP.PACK_AB R24, R88, R91 ;  /* 0x0000005b5818723e */ /* 0x002fe200000000ff */
[----:B------:R-:W-:Y:S01]  /*afc0*/  FADD.FTZ R91, R91, R68 ;  /* 0x000000445b5b7221 */ /* 0x000fe20000010000 */
[----:B--2---:R-:W-:Y:S03]  /*afd0*/  F2FP.PACK_AB R25, R66, R67 ;  /* 0x000000434219723e */ /* 0x004fe600000000ff */
        /* <DEDUP_REMOVED lines=21> */
[--C-:B------:R-:W-:Y:S01]  /*b130*/  FFMA.FTZ R42, R114, c[0x0][0x23c], -R51.reuse ;  /* 0x00008f00722a7a23 */ /* 0x100fe20000010833 */
[----:B-1----:R-:W-:Y:S03]  /*b140*/  F2FP.PACK_AB R25, R54, R57 ;  /* 0x000000393619723e */ /* 0x002fe600000000ff */
[--C-:B------:R-:W-:Y:S02]  /*b150*/  FFMA.FTZ R43, R105, c[0x0][0x23c], -R90.reuse ;  /* 0x00008f00692b7a23 */ /* 0x100fe4000001085a */
[--C-:B------:R-:W-:Y:S01]  /*b160*/  FFMA.FTZ R114, R103, c[0x0][0x23c], -R90.reuse ;  /* 0x00008f0067727a23 */ /* 0x100fe2000001085a */
[----:B------:R-:W-:Y:S01]  /*b170*/  MUFU.EX2 R52, R52 ;  /* 0x0000003400347308 */ /* 0x000fe20000000800 */
[----:B------:R-:W-:Y:S02]  /*b180*/  FFMA.FTZ R103, R110, c[0x0][0x23c], -R51 ;  /* 0x00008f006e677a23 */ /* 0x000fe40000010833 */
[----:B------:R-:W-:Y:S02]  /*b190*/  FFMA.FTZ R90, R97, c[0x0][0x23c], -R90 ;  /* 0x00008f00615a7a23 */ /* 0x000fe4000001085a */
[----:B------:R-:W-:Y:S04]  /*b1a0*/  FADD.FTZ R59, R59, R60 ;  /* 0x0000003c3b3b7221 */ /* 0x000fe80000010000 */
[----:B------:R-:W-:Y:S01]  /*b1b0*/  FADD.FTZ R56, R56, R59 ;  /* 0x0000003b38387221 */ /* 0x000fe20000010000 */
[----:B------:R-:W1:Y:S01]  /*b1c0*/  MUFU.EX2 R47, R47 ;  /* 0x0000002f002f7308 */ /* 0x000e620000000800 */
[C---:B-----5:R-:W-:Y:S02]  /*b1d0*/  F2FP.PACK_AB R26, R48.reuse, R53 ;  /* 0x00000035301a723e */ /* 0x060fe400000000ff */
[----:B------:R-:W-:Y:S04]  /*b1e0*/  FADD.FTZ R53, R53, R56 ;  /* 0x0000003835357221 */ /* 0x000fe80000010000 */
[----:B------:R-:W-:Y:S03]  /*b1f0*/  FADD.FTZ R48, R48, R53 ;  /* 0x0000003530307221 */ /* 0x000fe60000010000 */
        /* <DEDUP_REMOVED lines=41> */
[----:B----4-:R-:W-:Y:S09]  /*b490*/  F2FP.PACK_AB R26, R75, R72 ;  /* 0x000000484b1a723e */ /* 0x010ff200000000ff */
[----:B------:R-:W-:Y:S10]  /*b4a0*/  MUFU.EX2 R109, R109 ;  /* 0x0000006d006d7308 */ /* 0x000ff40000000800 */
[----:B------:R-:W2:Y:S01]  /*b4b0*/  MUFU.EX2 R40, R40 ;  /* 0x0000002800287308 */ /* 0x000ea20000000800 */
[----:B-1----:R-:W-:Y:S09]  /*b4c0*/  F2FP.PACK_AB R27, R111, R74 ;  /* 0x0000004a6f1b723e */ /* 0x002ff200000000ff */
[----:B------:R-:W-:Y:S01]  /*b4d0*/  MUFU.EX2 R41, R41 ;  /* 0x0000002900297308 */ /* 0x000fe20000000800 */
[C---:B------:R-:W-:Y:S07]  /*b4e0*/  HMMA.16816.F32 R4, R24.reuse, R28, R4 ;  /* 0x0000001c1804723c */ /* 0x040fee0000001804 */
[----:B------:R-:W-:Y:S01]  /*b4f0*/  FADD.FTZ R29, R67, R94 ;  /* 0x0000005e431d7221 */ /* 0x000fe20000010000 */
[C---:B------:R-:W-:Y:S01]  /*b500*/  HMMA.16816.F32 R8, R24.reuse, R30, R8 ;  /* 0x0000001e1808723c */ /* 0x040fe20000001808 */
[----:B------:R-:W1:Y:S03]  /*b510*/  MUFU.EX2 R42, R42 ;  /* 0x0000002a002a7308 */ /* 0x000e660000000800 */
[----:B------:R-:W-:Y:S02]  /*b520*/  FADD.FTZ R66, R66, R29 ;  /* 0x0000001d42427221 */ /* 0x000fe40000010000 */
[----:B------:R-:W4:Y:S02]  /*b530*/  LDSM.16.MT88.4 R28, [R138+0x4800] ;  /* 0x004800008a1c783b */ /* 0x000f240000004200 */
[C---:B-----5:R-:W-:Y:S03]  /*b540*/  HMMA.16816.F32 R12, R24.reuse, R36, R12 ;  /* 0x00000024180c723c */ /* 0x060fe6000000180c */
[----:B------:R-:W-:Y:S01]  /*b550*/  MUFU.EX2 R43, R43 ;  /* 0x0000002b002b7308 */ /* 0x000fe20000000800 */
[----:B------:R-:W-:Y:S03]  /*b560*/  FADD.FTZ R63, R63, R66 ;  /* 0x000000423f3f7221 */ /* 0x000fe60000010000 */
[----:B------:R-:W-:Y:S01]  /*b570*/  FFMA.FTZ R36, R84, c[0x0][0x23c], -R51 ;  /* 0x00008f0054247a23 */ /* 0x000fe20000010833 */
        /* <DEDUP_REMOVED lines=46> */
[----:B------:R-:W-:Y:S04]  /*b860*/  FADD.FTZ R93, R93, R106 ;  /* 0x0000006a5d5d7221 */ /* 0x000fe80000010000 */
[----:B------:R-:W-:Y:S01]  /*b870*/  FADD.FTZ R93, R92, R93 ;  /* 0x0000005d5c5d7221 */ /* 0x000fe20000010000 */
[C---:B-1----:R-:W-:Y:S03]  /*b880*/  F2FP.PACK_AB R71, R51.reuse, R36 ;  /* 0x000000243347723e */ /* 0x042fe600000000ff */
[----:B------:R-:W-:Y:S04]  /*b890*/  FADD.FTZ R36, R36, R93 ;  /* 0x0000005d24247221 */ /* 0x000fe80000010000 */
[----:B------:R-:W-:Y:S01]  /*b8a0*/  FADD.FTZ R165, R51, R36 ;  /* 0x0000002433a57221 */ /* 0x000fe20000010000 */
[C---:B------:R-:W-:Y:S08]  /*b8b0*/  HMMA.16816.F32 R80, R68.reuse, R76, R4 ;  /* 0x0000004c4450723c */ /* 0x040ff00000001804 */
[C---:B------:R-:W-:Y:S07]  /*b8c0*/  HMMA.16816.F32 R76, R68.reuse, R78, R8 ;  /* 0x0000004e444c723c */ /* 0x040fee0000001808 */
[----:B------:R-:W-:Y:S01]  /*b8d0*/  FADD.FTZ R9, R43, R40 ;  /* 0x000000282b097221 */ /* 0x000fe20000010000 */
[C---:B---3--:R-:W-:Y:S04]  /*b8e0*/  HMMA.16816.F32 R72, R68.reuse, R32, R12 ;  /* 0x000000204448723c */ /* 0x048fe8000000180c */
[----:B------:R-:W-:Y:S04]  /*b8f0*/  FADD.FTZ R9, R114, R9 ;  /* 0x0000000972097221 */ /* 0x000fe80000010000 */
[----:B------:R-:W-:Y:S04]  /*b900*/  HMMA.16816.F32 R68, R68, R34, R16 ;  /* 0x000000224444723c */ /* 0x000fe80000001810 */
[----:B------:R-:W-:Y:S04]  /*b910*/  FADD.FTZ R20, R20, R9 ;  /* 0x0000000914147221 */ /* 0x000fe80000010000 */
[----:B------:R-:W-:Y:S04]  /*b920*/  FADD.FTZ R20, R99, R20 ;  /* 0x0000001463147221 */ /* 0x000fe80000010000 */
[----:B------:R-:W-:Y:S04]  /*b930*/  FADD.FTZ R67, R67, R20 ;  /* 0x0000001443437221 */ /* 0x000fe80000010000 */
[----:B------:R-:W-:Y:S01]  /*b940*/  FADD.FTZ R164, R90, R67 ;  /* 0x000000435aa47221 */ /* 0x000fe20000010000 */
[----:B------:R-:W-:-:S05]  /*b950*/  @P0 BRA `(.L_x_4726) ;  /* 0xffffd2c000000947 */ /* 0x000fca000383ffff */
.L_x_4722:
[----:B------:R-:W1:Y:S01]  /*b960*/  SHFL.BFLY PT, R3, R164, 0x2, 0x1f ;  /* 0x0c401f00a4037f89 */ /* 0x000e6200000e0000 */
[----:B------:R-:W-:Y:S01]  /*b970*/  IMAD.MOV.U32 R9, RZ, RZ, 0x3f800000 ;  /* 0x3f800000ff097424 */ /* 0x000fe200078e00ff */
[----:B------:R-:W-:Y:S01]  /*b980*/  SHF.L.U32 R154, R154, 0x3, RZ ;  /* 0x000000039a9a7819 */ /* 0x000fe200000006ff */
[----:B------:R-:W-:Y:S01]  /*b990*/  IMAD.MOV R30, RZ, RZ, -R155 ;  /* 0x000000ffff1e7224 */ /* 0x000fe200078e0a9b */
[----:B------:R-:W2:Y:S01]  /*b9a0*/  SHFL.BFLY PT, R4, R165, 0x2, 0x1f ;  /* 0x0c401f00a5047f89 */ /* 0x000ea200000e0000 */
[----:B------:R-:W-:Y:S01]  /*b9b0*/  BSSY B0, `(.L_x_4727) ;  /* 0x0000076000007945 */ /* 0x000fe20003800000 */
[----:B------:R-:W-:-:S02]  /*b9c0*/  LEA R161, R160, R161, 0x4 ;  /* 0x000000a1a0a17211 */ /* 0x000fc400078e20ff */
[----:B------:R-:W3:Y:S04]  /*b9d0*/  S2R R5, SR_TID.X ;  /* 0x0000000000057919 */ /* 0x000ee80000002100 */
[----:B------:R-:W-:Y:S06]  /*b9e0*/  BAR.SYNC.DEFER_BLOCKING 0x0 ;  /* 0x0000000000007b1d */ /* 0x000fec0000010000 */
[----:B------:R-:W4:Y:S04]  /*b9f0*/  S2R R29, SR_CTAID.Z ;  /* 0x00000000001d7919 */ /* 0x000f280000002700 */
[----:B------:R-:W5:Y:S01]  /*ba00*/  S2R R28, SR_CTAID.Y ;  /* 0x00000000001c7919 */ /* 0x000f620000002600 */
        /* <DEDUP_REMOVED lines=9> */
[----:B----4-:R-:W-:Y:S01]  /*baa0*/  IMAD R29, R30, c[0x0][0x1c0], R29 ;  /* 0x000070001e1d7a24 */ /* 0x010fe200078e021d */
[----:B------:R-:W-:Y:S02]  /*bab0*/  SHF.R.S32.HI R12, RZ, 0x1f, R11 ;  /* 0x0000001fff0c7819 */ /* 0x000fe4000001140b */
[----:B------:R-:W-:Y:S01]  /*bac0*/  SHF.L.U32 R15, R15, 0x2, RZ ;  /* 0x000000020f0f7819 */ /* 0x000fe200000006ff */
[----:B------:R-:W-:Y:S01]  /*bad0*/  IMAD.IADD R13, R5, 0x1, -R14 ;  /* 0x00000001050d7824 */ /* 0x000fe200078e0a0e */
[----:B------:R-:W-:Y:S01]  /*bae0*/  LEA.HI R12, R12, R11, RZ, 0x3 ;  /* 0x0000000b0c0c7211 */ /* 0x000fe200078f18ff */
[----:B-----5:R-:W-:Y:S01]  /*baf0*/  IMAD R28, R28, c[0x0][0x210], R155 ;  /* 0x000084001c1c7a24 */ /* 0x020fe200078e029b */
[----:B------:R-:W-:-:S02]  /*bb00*/  LOP3.LUT R15, R15, 0x3fffff00, RZ, 0xc0, !PT ;  /* 0x3fffff000f0f7812 */ /* 0x000fc400078ec0ff */
[----:B------:R-:W-:Y:S01]  /*bb10*/  LOP3.LUT R12, R12, 0xfffffff8, RZ, 0xc0, !PT ;  /* 0xfffffff80c0c7812 */ /* 0x000fe200078ec0ff */
[----:B-1----:R-:W-:Y:S01]  /*bb20*/  FADD.FTZ R7, R8, R7 ;  /* 0x0000000708077221 */ /* 0x002fe20000010000 */
[----:B------:R-:W-:Y:S01]  /*bb30*/  LEA R15, R152, R15, 0x5 ;  /* 0x0000000f980f7211 */ /* 0x000fe200078e28ff */
[----:B------:R-:W-:Y:S02]  /*bb40*/  IMAD.MOV.U32 R8, RZ, RZ, 0x3f800000 ;  /* 0x3f800000ff087424 */ /* 0x000fe400078e00ff */
[----:B--2---:R-:W-:Y:S01]  /*bb50*/  FADD.FTZ R6, R3, R6 ;  /* 0x0000000603067221 */ /* 0x004fe20000010000 */
[CC--:B------:R-:W-:Y:S01]  /*bb60*/  LEA.HI R3, R4.reuse, R5.reuse, RZ, 0x5 ;  /* 0x0000000504037211 */ /* 0x0c0fe200078f28ff */
[----:B------:R-:W-:Y:S01]  /*bb70*/  IMAD.IADD R11, R11, 0x1, -R12 ;  /* 0x000000010b0b7824 */ /* 0x000fe200078e0a0c */
[----:B------:R-:W-:Y:S01]  /*bb80*/  LEA.HI R12, R4, R5, RZ, 0x4 ;  /* 0x00000005040c7211 */ /* 0x000fe200078f20ff */
[----:B------:R-:W-:Y:S01]  /*bb90*/  IMAD R28, R28, c[0x0][0x1c0], R29 ;  /* 0x000070001c1c7a24 */ /* 0x000fe200078e021d */
[----:B------:R-:W-:-:S02]  /*bba0*/  SHF.R.S32.HI R10, RZ, 0x5, R3 ;  /* 0x00000005ff0a7819 */ /* 0x000fc40000011403 */
[----:B------:R-:W-:Y:S02]  /*bbb0*/  SHF.R.S32.HI R12, RZ, 0x4, R12 ;  /* 0x00000004ff0c7819 */ /* 0x000fe4000001140c */
[----:B------:R-:W-:Y:S01]  /*bbc0*/  FSETP.NE.FTZ.AND P3, PT, R7, RZ, PT ;  /* 0x000000ff0700720b */ /* 0x000fe20003f75000 */
[----:B------:R-:W-:Y:S01]  /*bbd0*/  IMAD R10, R10, 0x100, R13 ;  /* 0x000001000a0a7824 */ /* 0x000fe200078e020d */
[----:B------:R-:W-:Y:S02]  /*bbe0*/  LEA.HI R13, R11, R11, RZ, 0x1 ;  /* 0x0000000b0b0d7211 */ /* 0x000fe400078f08ff */
[----:B------:R-:W-:Y:S02]  /*bbf0*/  SHF.L.U32 R14, R12, 0x6, RZ ;  /* 0x000000060c0e7819 */ /* 0x000fe400000006ff */
[----:B------:R-:W-:Y:S02]  /*bc00*/  FSETP.NE.FTZ.AND P2, PT, R6, RZ, PT ;  /* 0x000000ff0600720b */ /* 0x000fe40003f55000 */
[----:B------:R-:W-:-:S02]  /*bc10*/  SHF.R.S32.HI R12, RZ, 0x1, R13 ;  /* 0x00000001ff0c7819 */ /* 0x000fc4000001140d */
[----:B------:R-:W-:Y:S02]  /*bc20*/  LOP3.LUT R16, R13, 0x1fffffe, RZ, 0xc0, !PT ;  /* 0x01fffffe0d107812 */ /* 0x000fe400078ec0ff */
[----:B------:R-:W-:Y:S01]  /*bc30*/  LOP3.LUT R13, R14, 0xc0, RZ, 0xc0, !PT ;  /* 0x000000c00e0d7812 */ /* 0x000fe200078ec0ff */
[C---:B------:R-:W-:Y:S01]  /*bc40*/  IMAD.SHL.U32 R14, R12.reuse, 0x40, RZ ;  /* 0x000000400c0e7824 */ /* 0x040fe200078e00ff */
[----:B------:R-:W1:Y:S01]  /*bc50*/  @P3 MUFU.RCP R9, R7 ;  /* 0x0000000700093308 */ /* 0x000e620000001000 */
[----:B------:R-:W-:Y:S01]  /*bc60*/  IMAD.IADD R11, R11, 0x1, -R16 ;  /* 0x000000010b0b7824 */ /* 0x000fe200078e0a10 */
[----:B------:R-:W-:Y:S02]  /*bc70*/  LOP3.LUT P0, RZ, R12, 0x2, RZ, 0xc0, !PT ;  /* 0x000000020cff7812 */ /* 0x000fe4000780c0ff */
[----:B------:R-:W-:Y:S02]  /*bc80*/  LOP3.LUT R14, R14, 0xc0, RZ, 0xc0, !PT ;  /* 0x000000c00e0e7812 */ /* 0x000fe400078ec0ff */
[----:B------:R-:W-:-:S02]  /*bc90*/  LEA R11, R11, R10, 0x4 ;  /* 0x0000000a0b0b7211 */ /* 0x000fc400078e20ff */
[----:B------:R-:W2:Y:S01]  /*bca0*/  @P2 MUFU.RCP R8, R6 ;  /* 0x0000000600082308 */ /* 0x000ea20000001000 */
[----:B------:R-:W-:Y:S02]  /*bcb0*/  LEA.HI R14, R14, R14, RZ, 0x1d ;  /* 0x0000000e0e0e7211 */ /* 0x000fe400078fe8ff */
[----:B------:R-:W-:Y:S02]  /*bcc0*/  LOP3.LUT R10, R12, 0x1, RZ, 0xc0, !PT ;  /* 0x000000010c0a7812 */ /* 0x000fe400078ec0ff */
[----:B------:R-:W-:Y:S01]  /*bcd0*/  MOV R12, 0xffffffe0 ;  /* 0xffffffe0000c7802 */ /* 0x000fe20000000f00 */
[----:B------:R-:W-:Y:S01]  /*bce0*/  IMAD.U32 R11, R11, 0x2, R14 ;  /* 0x000000020b0b7824 */ /* 0x000fe200078e000e */
[----:B------:R-:W-:Y:S01]  /*bcf0*/  ISETP.NE.U32.AND P1, PT, R10, 0x1, PT ;  /* 0x000000010a00780c */ /* 0x000fe20003f25070 */
[----:B-1----:R-:W-:Y:S01]  /*bd00*/  FMUL.FTZ R80, R9, R80 ;  /* 0x0000005009507220 */ /* 0x002fe20000410000 */
[----:B------:R-:W-:Y:S01]  /*bd10*/  LOP3.LUT R32, R3, 0xffffffe0, RZ, 0xc0, !PT ;  /* 0xffffffe003207812 */ /* 0x000fe200078ec0ff */
[----:B------:R-:W-:Y:S01]  /*bd20*/  IMAD.SHL.U32 R10, R11, 0x4, RZ ;  /* 0x000000040b0a7824 */ /* 0x000fe200078e00ff */
[----:B------:R-:W-:Y:S01]  /*bd30*/  SEL R12, R12, 0x20, !P1 ;  /* 0x000000200c0c7807 */ /* 0x000fe20004800000 */
[C---:B------:R-:W-:Y:S01]  /*bd40*/  FMUL.FTZ R81, R9.reuse, R81 ;  /* 0x0000005109517220 */ /* 0x040fe20000410000 */
[----:B------:R-:W1:Y:S01]  /*bd50*/  @P3 MUFU.LG2 R7, R7 ;  /* 0x0000000700073308 */ /* 0x000e620000000c00 */
[C---:B------:R-:W-:Y:S01]  /*bd60*/  FMUL.FTZ R76, R9.reuse, R76 ;  /* 0x0000004c094c7220 */ /* 0x040fe20000410000 */
[----:B------:R-:W-:Y:S01]  /*bd70*/  IADD3 R32, -R32, R5, RZ ;  /* 0x0000000520207210 */ /* 0x000fe20007ffe1ff */
[C---:B------:R-:W-:Y:S01]  /*bd80*/  FMUL.FTZ R77, R9.reuse, R77 ;  /* 0x0000004d094d7220 */ /* 0x040fe20000410000 */
[----:B------:R-:W-:Y:S01]  /*bd90*/  STS.64 [R11.X4], R80 ;  /* 0x000000500b007388 */ /* 0x000fe20000004a00 */
[----:B------:R-:W-:Y:S01]  /*bda0*/  FMUL.FTZ R72, R9, R72 ;  /* 0x0000004809487220 */ /* 0x000fe20000410000 */
[----:B------:R-:W-:Y:S01]  /*bdb0*/  LOP3.LUT R154, R13, 0x18, R154, 0xf8, !PT ;  /* 0x000000180d9a7812 */ /* 0x000fe200078ef89a */
[C---:B------:R-:W-:Y:S01]  /*bdc0*/  FMUL.FTZ R73, R9.reuse, R73 ;  /* 0x0000004909497220 */ /* 0x040fe20000410000 */
[----:B------:R-:W3:Y:S01]  /*bdd0*/  @P2 MUFU.LG2 R6, R6 ;  /* 0x0000000600062308 */ /* 0x000ee20000000c00 */
[C---:B------:R-:W-:Y:S01]  /*bde0*/  FMUL.FTZ R68, R9.reuse, R68 ;  /* 0x0000004409447220 */ /* 0x040fe20000410000 */
[----:B------:R-:W-:Y:S01]  /*bdf0*/  SHF.R.U32.HI R13, RZ, 0x3, R13 ;  /* 0x00000003ff0d7819 */ /* 0x000fe2000001160d */
[----:B------:R-:W-:Y:S01]  /*be00*/  FMUL.FTZ R69, R9, R69 ;  /* 0x0000004509457220 */ /* 0x000fe20000410000 */
[----:B------:R-:W-:Y:S01]  /*be10*/  IADD3 R9, R10, 0x40, RZ ;  /* 0x000000400a097810 */ /* 0x000fe20007ffe0ff */
[----:B--2---:R-:W-:Y:S01]  /*be20*/  FMUL.FTZ R83, R8, R83 ;  /* 0x0000005308537220 */ /* 0x004fe20000410000 */
[----:B------:R-:W-:Y:S01]  /*be30*/  @P0 IADD3 R9, R10, -0x40, RZ ;  /* 0xffffffc00a090810 */ /* 0x000fe20007ffe0ff */
[----:B------:R-:W-:Y:S01]  /*be40*/  FMUL.FTZ R82, R8, R82 ;  /* 0x0000005208527220 */ /* 0x000fe20000410000 */
[----:B------:R-:W-:Y:S01]  /*be50*/  LOP3.LUT P0, RZ, R32, 0x3, RZ, 0xc0, !PT ;  /* 0x0000000320ff7812 */ /* 0x000fe2000780c0ff */
[----:B------:R-:W-:Y:S01]  /*be60*/  FMUL.FTZ R79, R8, R79 ;  /* 0x0000004f084f7220 */ /* 0x000fe20000410000 */
[----:B------:R-:W-:Y:S01]  /*be70*/  IADD3 R31, R12, R9, RZ ;  /* 0x000000090c1f7210 */ /* 0x000fe20007ffe0ff */
[----:B------:R-:W-:Y:S01]  /*be80*/  FMUL.FTZ R78, R8, R78 ;  /* 0x0000004e084e7220 */ /* 0x000fe20000410000 */
[----:B------:R3:W-:Y:S01]  /*be90*/  STS.64 [R11.X4+0x400], R82 ;  /* 0x000400520b007388 */ /* 0x0007e20000004a00 */
[----:B------:R-:W-:Y:S01]  /*bea0*/  IMAD.IADD R10, R10, 0x1, R12 ;  /* 0x000000010a0a7824 */ /* 0x000fe200078e020c */
[----:B------:R-:W-:Y:S01]  /*beb0*/  LEA R150, R150, R15, 0x2 ;  /* 0x0000000f96967211 */ /* 0x000fe200078e10ff */
[----:B------:R-:W-:Y:S01]  /*bec0*/  FMUL.FTZ R75, R8, R75 ;  /* 0x0000004b084b7220 */ /* 0x000fe20000410000 */
[----:B------:R-:W-:Y:S01]  /*bed0*/  LOP3.LUT R13, R154, R13, RZ, 0x3c, !PT ;  /* 0x0000000d9a0d7212 */ /* 0x000fe200078e3cff */
[C---:B------:R-:W-:Y:S01]  /*bee0*/  FMUL.FTZ R74, R8.reuse, R74 ;  /* 0x0000004a084a7220 */ /* 0x040fe20000410000 */
[----:B------:R-:W-:Y:S01]  /*bef0*/  STS.64 [R10], R76 ;  /* 0x0000004c0a007388 */ /* 0x000fe20000000a00 */
[----:B------:R-:W-:-:S02]  /*bf00*/  FMUL.FTZ R71, R8, R71 ;  /* 0x0000004708477220 */ /* 0x000fc40000410000 */
[----:B------:R-:W-:Y:S01]  /*bf10*/  FMUL.FTZ R70, R8, R70 ;  /* 0x0000004608467220 */ /* 0x000fe20000410000 */
[----:B------:R2:W-:Y:S01]  /*bf20*/  STS.64 [R10+0x400], R78 ;  /* 0x0004004e0a007388 */ /* 0x0005e20000000a00 */
[----:B------:R-:W-:Y:S01]  /*bf30*/  IADD3 R8, R150, R13, RZ ;  /* 0x0000000d96087210 */ /* 0x000fe20007ffe0ff */
[----:B-1----:R-:W-:Y:S02]  /*bf40*/  @P3 FMUL.FTZ R7, R7, 0.69314718246459960938 ;  /* 0x3f31721807073820 */ /* 0x002fe40000410000 */
[----:B------:R-:W-:Y:S01]  /*bf50*/  STS.64 [R9], R72 ;  /* 0x0000004809007388 */ /* 0x000fe20000000a00 */
[----:B------:R-:W-:Y:S02]  /*bf60*/  IMAD.MOV.U32 R3, RZ, RZ, -0x800000 ;  /* 0xff800000ff037424 */ /* 0x000fe400078e00ff */
[----:B------:R-:W-:Y:S01]  /*bf70*/  @P3 FFMA.FTZ R3, R2, c[0x0][0x238], R7 ;  /* 0x00008e0002033a23 */ /* 0x000fe20000010007 */
[----:B------:R1:W-:Y:S04]  /*bf80*/  STS.64 [R9+0x400], R74 ;  /* 0x0004004a09007388 */ /* 0x0003e80000000a00 */
[----:B------:R-:W-:Y:S04]  /*bf90*/  STS.64 [R31], R68 ;  /* 0x000000441f007388 */ /* 0x000fe80000000a00 */
[----:B------:R-:W-:Y:S01]  /*bfa0*/  STS.64 [R31+0x400], R70 ;  /* 0x000400461f007388 */ /* 0x000fe20000000a00 */
[----:B---3--:R-:W-:-:S03]  /*bfb0*/  @P2 FMUL.FTZ R11, R6, 0.69314718246459960938 ;  /* 0x3f317218060b2820 */ /* 0x008fc60000410000 */
[----:B------:R-:W-:Y:S06]  /*bfc0*/  BAR.SYNC.DEFER_BLOCKING 0x0 ;  /* 0x0000000000007b1d */ /* 0x000fec0000010000 */
[----:B--2---:R-:W1:Y:S04]  /*bfd0*/  S2R R10, SR_CTAID.X ;  /* 0x00000000000a7919 */ /* 0x004e680000002500 */
        /* <DEDUP_REMOVED lines=19> */
.L_x_4728:
[----:B------:R-:W-:Y:S05]  /*c110*/  BSYNC B0 ;  /* 0x0000000000007941 */ /* 0x000fea0003800000 */
.L_x_4727:
[----:B------:R-:W-:Y:S01]  /*c120*/  LEA.HI R0, R4, R5, RZ, 0x3 ;  /* 0x0000000504007211 */ /* 0x000fe200078f18ff */
[----:B------:R-:W-:Y:S01]  /*c130*/  IMAD R28, R28, c[0x0][0x22c], RZ ;  /* 0x00008b001c1c7a24 */ /* 0x000fe200078e02ff */
[----:B----4-:R-:W-:Y:S02]  /*c140*/  IADD3 R3, R145, 0x20, RZ ;  /* 0x0000002091037810 */ /* 0x010fe40007ffe0ff */
[----:B------:R-:W-:Y:S02]  /*c150*/  LOP3.LUT R0, R0, 0xfffffff8, RZ, 0xc0, !PT ;  /* 0xfffffff800007812 */ /* 0x000fe400078ec0ff */
[----:B------:R-:W-:-:S02]  /*c160*/  ISETP.GE.AND P1, PT, R3, R144, PT ;  /* 0x000000900300720c */ /* 0x000fc40003f26270 */
[----:B------:R-:W-:Y:S01]  /*c170*/  ISETP.GE.AND P3, PT, R145, R144, PT ;  /* 0x000000909100720c */ /* 0x000fe20003f66270 */
[----:B------:R-:W-:Y:S01]  /*c180*/  IMAD.IADD R0, R5, 0x1, -R0 ;  /* 0x0000000105007824 */ /* 0x000fe200078e0a00 */
[----:B------:R-:W-:-:S03]  /*c190*/  IADD3 R5, R145, 0x10, RZ ;  /* 0x0000001091057810 */ /* 0x000fc60007ffe0ff */
[----:B------:R-:W-:Y:S01]  /*c1a0*/  IMAD.SHL.U32 R6, R0, 0x4, RZ ;  /* 0x0000000400067824 */ /* 0x000fe200078e00ff */
[----:B------:R-:W-:-:S04]  /*c1b0*/  ISETP.GE.AND P2, PT, R5, R144, PT ;  /* 0x000000900500720c */ /* 0x000fc80003f46270 */
        /* <DEDUP_REMOVED lines=15> */
.L_x_4729:
        /* <DEDUP_REMOVED lines=13> */
.L_x_5253:


//--------------------- .text._ZN5flash24flash_fwd_splitkv_kernelI23Flash_fwd_kernel_traitsILi32ELi64ELi128ELi4ELb0ELb0EN7cutlass6half_tE19Flash_kernel_traitsILi32ELi64ELi128ELi4ES3_EELb1ELb0ELb1ELb0ELb0ELb0ELb1ELb0EEEvNS_16Flash_fwd_paramsE --------------------------
	.section	.text._ZN5flash24flash_fwd_splitkv_kernelI23Flash_fwd_kernel_traitsILi32ELi64ELi128ELi4ELb0ELb0EN7cutlass6half_tE19Flash_kernel_traitsILi32ELi64ELi128ELi4ES3_EELb1ELb0ELb1ELb0ELb0ELb0ELb1ELb0EEEvNS_16Flash_fwd_paramsE,"ax",@progbits
	.sectioninfo	@"SHI_REGISTERS=166"
	.align	128
        .global         _ZN5flash24flash_fwd_splitkv_kernelI23Flash_fwd_kernel_traitsILi32ELi64ELi128ELi4ELb0ELb0EN7cutlass6half_tE19Flash_kernel_traitsILi32ELi64ELi128ELi4ES3_EELb1ELb0ELb1ELb0ELb0ELb0ELb1ELb0EEEvNS_16Flash_fwd_paramsE
        .type           _ZN5flash24flash_fwd_splitkv_kernelI23Flash_fwd_kernel_traitsILi32ELi64ELi128ELi4ELb0ELb0EN7cutlass6half_tE19Flash_kernel_traitsILi32ELi64ELi128ELi4ES3_EELb1ELb0ELb1ELb0ELb0ELb0ELb1ELb0EEEvNS_16Flash_fwd_paramsE,@function
        .size           _ZN5flash24flash_fwd_splitkv_kernelI23Flash_fwd_kernel_traitsILi32ELi64ELi128ELi4ELb0ELb0EN7cutlass6half_tE19Flash_kernel_traitsILi32ELi64ELi128ELi4ES3_EELb1ELb0ELb1ELb0ELb0ELb0ELb1ELb0EEEvNS_16Flash_fwd_paramsE,(.L_x_5254 - _ZN5flash24flash_fwd_splitkv_kernelI23Flash_fwd_kernel_traitsILi32ELi64ELi128ELi4ELb0ELb0EN7cutlass6half_tE19Flash_kernel_traitsILi32ELi64ELi128ELi4ES3_EELb1ELb0ELb1ELb0ELb0ELb0ELb1ELb0EEEvNS_16Flash_fwd_paramsE)
        .other          _ZN5flash24flash_fwd_splitkv_kernelI23Flash_fwd_kernel_traitsILi32ELi64ELi128ELi4ELb0ELb0EN7cutlass6half_tE19Flash_kernel_traitsILi32ELi64ELi128ELi4ES3_EELb1ELb0ELb1ELb0ELb0ELb0ELb1ELb0EEEvNS_16Flash_fwd_paramsE,@"STO_CUDA_ENTRY STV_DEFAULT"
_ZN5flash24flash_fwd_splitkv_kernelI23Flash_fwd_kernel_traitsILi32ELi64ELi128ELi4ELb0ELb0EN7cutlass6half_tE19Flash_kernel_traitsILi32ELi64ELi128ELi4ES3_EELb1ELb0ELb1ELb0ELb0ELb0ELb1ELb0EEEvNS_16Flash_fwd_paramsE:
.text._ZN5flash24flash_fwd_splitkv_kernelI23Flash_fwd_kernel_traitsILi32ELi64ELi128ELi4ELb0ELb0EN7cutlass6half_tE19Flash_kernel_traitsILi32ELi64ELi128ELi4ES3_EELb1ELb0ELb1ELb0ELb0ELb0ELb1ELb0EEEvNS_16Flash_fwd_paramsE:
        /* <DEDUP_REMOVED lines=34> */
[----:B------:R1:W2:Y:S09]  /*0220*/  @P2 LDG.E R9, [R90.64] ;  /* 0x000000065a092981 */ /* 0x0002b2000c1e1900 */
[----:B------:R3:W5:Y:S04]  /*0230*/  @!P1 LDG.E R6, [R10.64] ;  /* 0x000000060a069981 */ /* 0x000768000c1e1900 */
[----:B-1----:R-:W2:Y:S01]  /*0240*/  @P2 LDG.E R90, [R90.64+0x4] ;  /* 0x000004065a5a2981 */ /* 0x002ea2000c1e1900 */
[----:B------:R-:W-:Y:S01]  /*0250*/  MOV R4, RZ ;  /* 0x000000ff00047202 */ /* 0x000fe20000000f00 */
[----:B------:R-:W-:-:S02]  /*0260*/  @P0 IMAD.WIDE R2, R148, R0, c[0x0][0x250] ;  /* 0x0000940094020625 */ /* 0x000fc400078e0200 */
[----:B------:R-:W1:Y:S04]  /*0270*/  S2R R20, SR_CTAID.X ;  /* 0x0000000000147919 */ /* 0x000e680000002500 */
[----:B------:R4:W5:Y:S01]  /*0280*/  @P0 LDG.E R4, [R2.64] ;  /* 0x0000000602040981 */ /* 0x000962000c1e1900 */
[----:B------:R-:W-:-:S04]  /*0290*/  ISETP.NE.U32.AND P0, PT, RZ, c[0x0][0x248], PT ;  /* 0x00009200ff007a0c */ /* 0x000fc80003f05070 */
[----:B------:R-:W-:Y:S01]  /*02a0*/  ISETP.NE.AND.EX P0, PT, RZ, c[0x0][0x24c], PT, P0 ;  /* 0x00009300ff007a0c */ /* 0x000fe20003f05300 */
[----:B------:R-:W-:Y:S01]  /*02b0*/  IMAD.MOV R14, RZ, RZ, -R148 ;  /* 0x000000ffff0e7224 */ /* 0x000fe200078e0a94 */
[----:B----4-:R-:W4:Y:S03]  /*02c0*/  S2R R2, SR_CTAID.Y ;  /* 0x0000000000027919 */ /* 0x010f260000002600 */
        /* <DEDUP_REMOVED lines=8> */
.L_x_4730:
[----:B-1-34-:R-:W-:Y:S02]  /*0350*/  MOV R5, c[0x0][0x218] ;  /* 0x0000860000057a02 */ /* 0x01afe40000000f00 */
.L_x_4731:
        /* <DEDUP_REMOVED lines=14> */
[----:B------:R-:W2:Y:S02]  /*0440*/  S2R R121, SR_TID.X ;  /* 0x0000000000797919 */ /* 0x000ea40000002100 */
[----:B-1----:R-:W1:Y:S02]  /*0450*/  I2F.RP R10, R7 ;  /* 0x00000007000a7306 */ /* 0x002e640000209400 */
        /* <DEDUP_REMOVED lines=9> */
[----:B------:R-:W-:Y:S02]  /*04f0*/  IADD3 R8, R76, 0x7f, RZ ;  /* 0x0000007f4c087810 */ /* 0x000fe40007ffe0ff */
        /* <DEDUP_REMOVED lines=33> */
[----:B--2---:R-:W-:Y:S01]  /*0710*/  SHF.R.S32.HI R0, RZ, 0x1f, R121 ;  /* 0x0000001fff007819 */ /* 0x004fe20000011479 */
[----:B------:R-:W-:-:S03]  /*0720*/  IMAD R2, R2, c[0x0][0x210], R148 ;  /* 0x0000840002027a24 */ /* 0x000fc600078e0294 */
        /* <DEDUP_REMOVED lines=16> */
[C---:B------:R-:W-:Y:S02]  /*0830*/  ISETP.GE.OR P5, PT, R0.reuse, R24, P6 ;  /* 0x000000180000720c */ /* 0x040fe400037a6670 */
[----:B------:R-:W-:-:S02]  /*0840*/  IADD3 R4, R0, 0x20, RZ ;  /* 0x0000002000047810 */ /* 0x000fc40007ffe0ff */
[C---:B------:R-:W-:Y:S02]  /*0850*/  IADD3 R5, P0, R3.reuse, R8, RZ ;  /* 0x0000000803057210 */ /* 0x040fe40007f1e0ff */
[----:B------:R-:W-:Y:S02]  /*0860*/  ISETP.GE.OR P4, PT, R6, R24, P6 ;  /* 0x000000180600720c */ /* 0x000fe40003786670 */
[----:B------:R-:W-:Y:S02]  /*0870*/  LEA.HI.X.SX32 R3, R3, R9, 0x1, P0 ;  /* 0x0000000903037211 */ /* 0x000fe400000f0eff */
[----:B------:R-:W-:Y:S02]  /*0880*/  LEA R8, P0, R5, c[0x0][0x1d8], 0x2 ;  /* 0x0000760005087a11 */ /* 0x000fe400078010ff */
        /* <DEDUP_REMOVED lines=8> */
[----:B------:R-:W-:Y:S02]  /*0910*/  ISETP.GE.OR P5, PT, R4, R24, P6 ;  /* 0x000000180400720c */ /* 0x000fe400037a6670 */
[----:B------:R-:W-:-:S02]  /*0920*/  IADD3 R2, P2, R2, R0, RZ ;  /* 0x0000000002027210 */ /* 0x000fc40007f5e0ff */
        /* <DEDUP_REMOVED lines=18> */
.L_x_4732:
[----:B--2---:R-:W-:Y:S01]  /*0a50*/  ISETP.NE.U32.AND P0, PT, RZ, c[0x0][0x2b8], PT ;  /* 0x0000ae00ff007a0c */ /* 0x004fe20003f05070 */
        /* <DEDUP_REMOVED lines=20> */
[----:B------:R-:W-:-:S04]  /*0ba0*/  LOP3.LUT R150, R151, R150, RZ, 0x3c, !PT ;  /* 0x0000009697967212 */ /* 0x000fc800078e3cff */
[----:B------:R-:W-:-:S07]  /*0bb0*/  LOP3.LUT R151, R151, R150, RZ, 0x3c, !PT ;  /* 0x0000009697977212 */ /* 0x000fce00078e3cff */
        /* <DEDUP_REMOVED lines=75> */
.L_x_4733:
        /* <DEDUP_REMOVED lines=17> */
.L_x_4735:
        /* <DEDUP_REMOVED lines=53> */
.L_x_4734:
[----:B------:R-:W-:Y:S01]  /*14d0*/  ISETP.NE.AND P0, PT, R9, -0x1, PT ;  /* 0xffffffff0900780c */ /* 0x000fe20003f05270 */
[----:B------:R-:W-:Y:S01]  /*14e0*/  IMAD R0, R0, c[0x0][0x1b8], RZ ;  /* 0x00006e0000007a24 */ /* 0x000fe200078e02ff */
[----:B------:R-:W-:Y:S01]  /*14f0*/  SHF.R.S32.HI R153, RZ, 0x1f, R121 ;  /* 0x0000001fff997819 */ /* 0x000fe20000011479 */
[----:B------:R-:W-:Y:S01]  /*1500*/  BSSY B0, `(.L_x_4736) ;  /* 0x0000064000007945 */ /* 0x000fe20003800000 */
[----:B------:R-:W-:Y:S01]  /*1510*/  IADD3 R125, -R24, R90, RZ ;  /* 0x0000005a187d7210 */ /* 0x000fe20007ffe1ff */
[----:B------:R-:W-:Y:S01]  /*1520*/  IMAD R0, R18, c[0x0][0x1bc], R0 ;  /* 0x00006f0012007a24 */ /* 0x000fe200078e0200 */
[CC--:B-----5:R-:W-:Y:S02]  /*1530*/  LEA.HI R3, R153.reuse, R121.reuse, RZ, 0x2 ;  /* 0x0000007999037211 */ /* 0x0e0fe400078f10ff */
[----:B------:R-:W-:-:S02]  /*1540*/  LEA.HI R146, R153, R121, RZ, 0x3 ;  /* 0x0000007999927211 */ /* 0x000fc400078f18ff */
[----:B------:R-:W-:Y:S02]  /*1550*/  LOP3.LUT R147, R3, 0xfffffffc, RZ, 0xc0, !PT ;  /* 0xfffffffc03937812 */ /* 0x000fe400078ec0ff */
[----:B------:R-:W-:Y:S01]  /*1560*/  SHF.R.S32.HI R11, RZ, 0x3, R146 ;  /* 0x00000003ff0b7819 */ /* 0x000fe20000011492 */
[----:B------:R-:W-:Y:S01]  /*1570*/  @!P0 IMAD.WIDE.U32 R28, R148, c[0x0][0x178], RZ ;  /* 0x00005e00941c8a25 */ /* 0x000fe200078e00ff */
[----:B------:R-:W-:Y:S02]  /*1580*/  @!P0 SHF.R.S32.HI R4, RZ, 0x1f, R148 ;  /* 0x0000001fff048819 */ /* 0x000fe40000011494 */
[----:B------:R-:W-:Y:S01]  /*1590*/  LEA.HI R8, R153, R121, RZ, 0x4 ;  /* 0x0000007999087211 */ /* 0x000fe200078f20ff */
[----:B------:R-:W-:Y:S01]  /*15a0*/  IMAD.IADD R147, R121, 0x1, -R147 ;  /* 0x0000000179937824 */ /* 0x000fe200078e0a93 */
[----:B------:R-:W-:Y:S01]  /*15b0*/  LEA.HI R7, R146, R11, RZ, 0x1 ;  /* 0x0000000b92077211 */ /* 0x000fe200078f08ff */
[----:B------:R-:W-:Y:S01]  /*15c0*/  @!P0 IMAD R4, R4, c[0x0][0x178], RZ ;  /* 0x00005e0004048a24 */ /* 0x000fe200078e02ff */
[----:B------:R-:W-:Y:S01]  /*15d0*/  LOP3.LUT R89, R8, 0xfffffff0, RZ, 0xc0, !PT ;  /* 0xfffffff008597812 */ /* 0x000fe200078ec0ff */
[----:B------:R-:W-:Y:S01]  /*15e0*/  @P0 IMAD.WIDE.U32 R16, R9, c[0x0][0x190], RZ ;  /* 0x0000640009100a25 */ /* 0x000fe200078e00ff */
[----:B------:R-:W-:-:S02]  /*15f0*/  LOP3.LUT R7, R7, 0xfffffffe, RZ, 0xc0, !PT ;  /* 0xfffffffe07077812 */ /* 0x000fc400078ec0ff */
[----:B------:R-:W-:Y:S01]  /*1600*/  SHF.R.S32.HI R12, RZ, 0x2, R3 ;  /* 0x00000002ff0c7819 */ /* 0x000fe20000011403 */
[----:B------:R-:W-:Y:S01]  /*1610*/  @!P0 IMAD R4, R148, c[0x0][0x17c], R4 ;  /* 0x00005f0094048a24 */ /* 0x000fe200078e0204 */
[----:B------:R-:W-:Y:S01]  /*1620*/  LOP3.LUT R146, R146, 0xfffffff8, RZ, 0xc0, !PT ;  /* 0xfffffff892927812 */ /* 0x000fe200078ec0ff */
[----:B------:R-:W-:Y:S01]  /*1630*/  @!P0 IMAD.MOV.U32 R16, RZ, RZ, R28 ;  /* 0x000000ffff108224 */ /* 0x000fe200078e001c */
[----:B------:R-:W-:Y:S01]  /*1640*/  SHF.R.S32.HI R13, RZ, 0x1f, R12 ;  /* 0x0000001fff0d7819 */ /* 0x000fe2000001140c */
[----:B------:R-:W-:Y:S01]  /*1650*/  IMAD.SHL.U32 R147, R147, 0x8, RZ ;  /* 0x0000000893937824 */ /* 0x000fe200078e00ff */
[----:B------:R-:W-:Y:S01]  /*1660*/  LEA.HI R145, R3, R12, RZ, 0x1 ;  /* 0x0000000c03917211 */ /* 0x000fe200078f08ff */
[----:B------:R-:W-:Y:S01]  /*1670*/  @P0 IMAD R9, R9, c[0x0][0x194], R17 ;  /* 0x0000650009090a24 */ /* 0x000fe200078e0211 */
[----:B------:R-:W-:Y:S01]  /*1680*/  LEA.HI R153, R153, R121, RZ, 0x5 ;  /* 0x0000007999997211 */ /* 0x000fe200078f28ff */
[----:B------:R-:W-:Y:S01]  /*1690*/  @!P0 IMAD.IADD R9, R29, 0x1, R4 ;  /* 0x000000011d098824 */ /* 0x000fe200078e0204 */
[----:B------:R-:W-:Y:S01]  /*16a0*/  IADD3 R26, P2, R147, R26, RZ ;  /* 0x0000001a931a7210 */ /* 0x000fe20007f5e0ff */
[----:B------:R-:W-:Y:S01]  /*16b0*/  IMAD.IADD R89, R121, 0x1, -R89 ;  /* 0x0000000179597824 */ /* 0x000fe200078e0a59 */
[----:B------:R-:W-:Y:S01]  /*16c0*/  SHF.R.S32.HI R10, RZ, 0x1f, R147 ;  /* 0x0000001fff0a7819 */ /* 0x000fe20000011493 */
[----:B------:R-:W-:Y:S01]  /*16d0*/  IMAD.IADD R7, R11, 0x1, -R7 ;  /* 0x000000010b077824 */ /* 0x000fe200078e0a07 */
[----:B------:R-:W-:Y:S01]  /*16e0*/  IADD3 R16, P0, R147, R16, RZ ;  /* 0x0000001093107210 */ /* 0x000fe20007f1e0ff */
[----:B------:R-:W-:Y:S01]  /*16f0*/  IMAD.SHL.U32 R11, R11, 0x40, RZ ;  /* 0x000000400b0b7824 */ /* 0x000fe200078e00ff */
[----:B------:R-:W-:Y:S01]  /*1700*/  IADD3 R22, P3, R147, R22, RZ ;  /* 0x0000001693167210 */ /* 0x000fe20007f7e0ff */
[C---:B------:R-:W-:Y:S01]  /*1710*/  IMAD.X R27, R10.reuse, 0x1, R6, P2 ;  /* 0x000000010a1b7824 */ /* 0x040fe200010e0606 */
[----:B------:R-:W-:Y:S01]  /*1720*/  LOP3.LUT R145, R145, 0x7fffffe, RZ, 0xc0, !PT ;  /* 0x07fffffe91917812 */ /* 0x000fe200078ec0ff */
[C---:B------:R-:W-:Y:S01]  /*1730*/  IMAD.X R17, R10.reuse, 0x1, R9, P0 ;  /* 0x000000010a117824 */ /* 0x040fe200000e0609 */
[----:B------:R-:W-:Y:S01]  /*1740*/  IADD3.X R23, R10, R5, RZ, P3, !PT ;  /* 0x000000050a177210 */ /* 0x000fe20001ffe4ff */
[----:B------:R-:W-:Y:S01]  /*1750*/  IMAD.WIDE.U32 R18, R18, c[0x0][0x1b8], R26 ;  /* 0x00006e0012127a25 */ /* 0x000fe200078e001a */
[----:B------:R-:W-:-:S02]  /*1760*/  LEA.HI R10, R89, R89, RZ, 0x1 ;  /* 0x00000059590a7211 */ /* 0x000fc400078f08ff */
[----:B------:R-:W-:Y:S01]  /*1770*/  LOP3.LUT R11, R11, 0xc0, RZ, 0xc0, !PT ;  /* 0x000000c00b0b7812 */ /* 0x000fe200078ec0ff */
[----:B------:R-:W-:Y:S01]  /*1780*/  IMAD.IADD R146, R121, 0x1, -R146 ;  /* 0x0000000179927824 */ /* 0x000fe200078e0a92 */
[C---:B------:R-:W-:Y:S01]  /*1790*/  IADD3 R74, P0, R12.reuse, R74, RZ ;  /* 0x0000004a0c4a7210 */ /* 0x040fe20007f1e0ff */
[----:B------:R-:W-:Y:S01]  /*17a0*/  IMAD.IADD R145, R12, 0x1, -R145 ;  /* 0x000000010c917824 */ /* 0x000fe200078e0a91 */
[----:B------:R-:W-:Y:S01]  /*17b0*/  SHF.R.S32.HI R3, RZ, 0x1, R10 ;  /* 0x00000001ff037819 */ /* 0x000fe2000001140a */
[----:B------:R-:W-:Y:S01]  /*17c0*/  IMAD.IADD R19, R19, 0x1, R0 ;  /* 0x0000000113137824 */ /* 0x000fe200078e0200 */
[----:B------:R-:W-:Y:S01]  /*17d0*/  SHF.R.S32.HI R9, RZ, 0x1f, R10 ;  /* 0x0000001fff097819 */ /* 0x000fe2000001140a */
[----:B------:R-:W-:Y:S01]  /*17e0*/  IMAD.X R2, R13, 0x1, R2, P0 ;  /* 0x000000010d027824 */ /* 0x000fe200000e0602 */
[----:B------:R-:W-:Y:S01]  /*17f0*/  LOP3.LUT R15, R11, 0x18, R147, 0xf8, !PT ;  /* 0x000000180b0f7812 */ /* 0x000fe200078ef893 */
[----:B------:R-:W-:Y:S01]  /*1800*/  IMAD R68, R13, c[0x0][0x198], RZ ;  /* 0x000066000d447a24 */ /* 0x000fe200078e02ff */
[----:B------:R-:W-:Y:S01]  /*1810*/  SHF.R.U32.HI R11, RZ, 0x3, R11 ;  /* 0x00000003ff0b7819 */ /* 0x000fe2000001160b */
[----:B------:R-:W-:Y:S01]  /*1820*/  IMAD R2, R2, c[0x0][0x1a0], RZ ;  /* 0x0000680002027a24 */ /* 0x000fe200078e02ff */
[----:B------:R-:W-:Y:S01]  /*1830*/  LEA.HI R9, R9, R3, RZ, 0x2 ;  /* 0x0000000309097211 */ /* 0x000fe200078f10ff */
[----:B------:R-:W-:Y:S01]  /*1840*/  IMAD.MOV.U32 R0, RZ, RZ, 0x10 ;  /* 0x00000010ff007424 */ /* 0x000fe200078e00ff */
[----:B------:R-:W-:Y:S01]  /*1850*/  SHF.R.S32.HI R155, RZ, 0x5, R153 ;  /* 0x00000005ff9b7819 */ /* 0x000fe20000011499 */
[----:B------:R-:W-:Y:S01]  /*1860*/  IMAD R77, R74, c[0x0][0x1a4], R2 ;  /* 0x000069004a4d7a24 */ /* 0x000fe200078e0202 */
[----:B------:R-:W-:Y:S01]  /*1870*/  ISETP.GE.AND P0, PT, R12, R125, PT ;  /* 0x0000007d0c00720c */ /* 0x000fe20003f06270 */
[----:B------:R-:W-:Y:S01]  /*1880*/  IMAD.WIDE.U32 R74, R74, c[0x0][0x1a0], R18 ;  /* 0x000068004a4a7a25 */ /* 0x000fe200078e0012 */
[----:B------:R-:W-:-:S02]  /*1890*/  LOP3.LUT R5, R15, R11, RZ, 0x3c, !PT ;  /* 0x0000000b0f057212 */ /* 0x000fc400078e3cff */
[----:B------:R-:W-:Y:S01]  /*18a0*/  LOP3.LUT R9, R9, 0xfffffffc, RZ, 0xc0, !PT ;  /* 0xfffffffc09097812 */ /* 0x000fe200078ec0ff */
[----:B------:R-:W-:Y:S01]  /*18b0*/  IMAD R145, R155, 0x8, R145 ;  /* 0x000000089b917824 */ /* 0x000fe200078e0291 */
[----:B------:R-:W-:Y:S01]  /*18c0*/  SHF.R.S32.HI R15, RZ, 0x1f, R14 ;  /* 0x0000001fff0f7819 */ /* 0x000fe2000001140e */
[----:B------:R-:W-:Y:S01]  /*18d0*/  IMAD R68, R12, c[0x0][0x19c], R68 ;  /* 0x000067000c447a24 */ /* 0x000fe200078e0244 */
[----:B------:R-:W-:Y:S01]  /*18e0*/  LEA.HI R4, R146, R146, RZ, 0x1 ;  /* 0x0000009292047211 */ /* 0x000fe200078f08ff */
[----:B------:R-:W-:Y:S01]  /*18f0*/  IMAD.IADD R9, R3, 0x1, -R9 ;  /* 0x0000000103097824 */ /* 0x000fe200078e0a09 */
[----:B------:R-:W-:Y:S01]  /*1900*/  LEA R145, R145, R5, 0x5 ;  /* 0x0000000591917211 */ /* 0x000fe200078e28ff */
[----:B------:R-:W-:Y:S01]  /*1910*/  IMAD R18, R15, c[0x0][0x1a8], RZ ;  /* 0x00006a000f127a24 */ /* 0x000fe200078e02ff */
[----:B------:R-:W-:Y:S01]  /*1920*/  LOP3.LUT R6, R4, 0xfffffffe, RZ, 0xc0, !PT ;  /* 0xfffffffe04067812 */ /* 0x000fe200078ec0ff */
[----:B------:R-:W-:Y:S01]  /*1930*/  IMAD.WIDE.U32 R22, R12, c[0x0][0x198], R22 ;  /* 0x000066000c167a25 */ /* 0x000fe200078e0016 */
[----:B------:R-:W-:-:S02]  /*1940*/  LOP3.LUT R153, R153, 0xffffffe0, RZ, 0xc0, !PT ;  /* 0xffffffe099997812 */ /* 0x000fc400078ec0ff */
[----:B------:R-:W-:Y:S01]  /*1950*/  LOP3.LUT P2, RZ, R9, 0x2, RZ, 0xc0, !PT ;  /* 0x0000000209ff7812 */ /* 0x000fe2000784c0ff */
[C---:B------:R-:W-:Y:S01]  /*1960*/  IMAD R18, R14.reuse, c[0x0][0x1ac], R18 ;  /* 0x00006b000e127a24 */ /* 0x040fe200078e0212 */
[----:B------:R-:W-:Y:S01]  /*1970*/  SHF.R.S32.HI R8, RZ, 0x4, R8 ;  /* 0x00000004ff087819 */ /* 0x000fe20000011408 */
[----:B------:R-:W-:Y:S01]  /*1980*/  IMAD.WIDE.U32 R16, R14, c[0x0][0x1a8], R16 ;  /* 0x00006a000e107a25 */ /* 0x000fe200078e0010 */
[----:B------:R-:W-:Y:S02]  /*1990*/  SHF.R.S32.HI R4, RZ, 0x1, R4 ;  /* 0x00000001ff047819 */ /* 0x000fe40000011404 */
[----:B------:R-:W-:Y:S01]  /*19a0*/  SEL R0, R0, 0xfffffff0, !P2 ;  /* 0xfffffff000007807 */ /* 0x000fe20005000000 */
[----:B------:R-:W-:-:S04]  /*19b0*/  IMAD.WIDE R20, R20, 0x40, R12 ;  /* 0x0000004014147825 */ /* 0x000fc800078e020c */
[----:B------:R-:W-:Y:S02]  /*19c0*/  IMAD.IADD R146, R146, 0x1, -R6 ;  /* 0x0000000192927824 */ /* 0x000fe400078e0a06 */
[----:B------:R-:W-:Y:S02]  /*19d0*/  IMAD.IADD R68, R23, 0x1, R68 ;  /* 0x0000000117447824 */ /* 0x000fe400078e0244 */
[----:B------:R-:W-:Y:S02]  /*19e0*/  IMAD.MOV.U32 R71, RZ, RZ, R22 ;  /* 0x000000ffff477224 */ /* 0x000fe400078e0016 */
        /* <DEDUP_REMOVED lines=21> */
.L_x_4737:
[----:B------:R-:W-:Y:S05]  /*1b40*/  BSYNC B0 ;  /* 0x0000000000007941 */ /* 0x000fea0003800000 */
.L_x_4736:
        /* <DEDUP_REMOVED lines=20> */
.L_x_4739:
[----:B------:R-:W-:Y:S05]  /*1c90*/  BSYNC B0 ;  /* 0x0000000000007941 */ /* 0x000fea0003800000 */
.L_x_4738:
        /* <DEDUP_REMOVED lines=17> */
.L_x_4741:
[----:B------:R-:W-:Y:S05]  /*1db0*/  BSYNC B0 ;  /* 0x0000000000007941 */ /* 0x000fea0003800000 */
.L_x_4740:
        /* <DEDUP_REMOVED lines=18> */
.L_x_4743:
[----:B------:R-:W-:Y:S05]  /*1ee0*/  BSYNC B0 ;  /* 0x0000000000007941 */ /* 0x000fea0003800000 */
.L_x_4742:
        /* <DEDUP_REMOVED lines=16> */
.L_x_4745:
[----:B------:R-:W-:Y:S05]  /*1ff0*/  BSYNC B0 ;  /* 0x0000000000007941 */ /* 0x000fea0003800000 */
.L_x_4744:
        /* <DEDUP_REMOVED lines=19> */
.L_x_4747:
[----:B------:R-:W-:Y:S05]  /*2130*/  BSYNC B0 ;  /* 0x0000000000007941 */ /* 0x000fea0003800000 */
.L_x_4746:
        /* <DEDUP_REMOVED lines=13> */
[----:B------:R-:W-:Y:S01]  /*2210*/  SHF.R.S32.HI R12, RZ, 0x1f, R153 ;  /* 0x0000001fff0c7819 */ /* 0x000fe20000011499 */
[----:B------:R-:W-:Y:S01]  /*2220*/  IMAD.SHL.U32 R121, R121, 0x2, RZ ;  /* 0x0000000279797824 */ /* 0x000fe200078e00ff */
[----:B------:R-:W-:Y:S02]  /*2230*/  LEA R96, P0, R74, c[0x0][0x170], 0x1 ;  /* 0x00005c004a607a11 */ /* 0x000fe400078008ff */
[----:B------:R-:W-:Y:S01]  /*2240*/  LEA.HI R153, R12, R153, RZ, 0x2 ;  /* 0x000000990c997211 */ /* 0x000fe200078f10ff */
[----:B------:R-:W-:Y:S01]  /*2250*/  BSSY B0, `(.L_x_4748) ;  /* 0x0000014000007945 */ /* 0x000fe20003800000 */
[----:B------:R-:W-:Y:S02]  /*2260*/  LOP3.LUT R121, R121, 0x6, RZ, 0xc0, !PT ;  /* 0x0000000679797812 */ /* 0x000fe400078ec0ff */
        /* <DEDUP_REMOVED lines=18> */
.L_x_4749:
[----:B-1----:R-:W-:Y:S05]  /*2390*/  BSYNC B0 ;  /* 0x0000000000007941 */ /* 0x002fea0003800000 */
.L_x_4748:
        /* <DEDUP_REMOVED lines=16> */
.L_x_4751:
[----:B------:R-:W-:Y:S05]  /*24a0*/  BSYNC B0 ;  /* 0x0000000000007941 */ /* 0x000fea0003800000 */
.L_x_4750:
        /* <DEDUP_REMOVED lines=14> */
.L_x_4753:
[----:B------:R-:W-:Y:S05]  /*2590*/  BSYNC B0 ;  /* 0x0000000000007941 */ /* 0x000fea0003800000 */
.L_x_4752:
        /* <DEDUP_REMOVED lines=17> */
.L_x_4755:
[----:B------:R-:W-:Y:S05]  /*26b0*/  BSYNC B0 ;  /* 0x0000000000007941 */ /* 0x000fea0003800000 */
.L_x_4754:
[----:B-1----:R-:W-:Y:S01]  /*26c0*/  LEA.HI R3, R8, R8, RZ, 0x1 ;  /* 0x0000000808037211 */ /* 0x002fe200078f08ff */
[----:B------:R-:W-:Y:S01]  /*26d0*/  IMAD.SHL.U32 R154, R9, 0x40, RZ ;  /* 0x00000040099a7824 */ /* 0x000fe200078e00ff */
[----:B------:R-:W-:Y:S01]  /*26e0*/  SHF.R.S32.HI R2, RZ, 0x1f, R89 ;  /* 0x0000001fff027819 */ /* 0x000fe20000011459 */
[----:B------:R-:W-:Y:S01]  /*26f0*/  IMAD.SHL.U32 R5, R7, 0x8, RZ ;  /* 0x0000000807057824 */ /* 0x000fe200078e00ff */
[----:B------:R-:W-:Y:S01]  /*2700*/  LOP3.LUT R3, R3, 0xfffffffe, RZ, 0xc0, !PT ;  /* 0xfffffffe03037812 */ /* 0x000fe200078ec0ff */
[----:B------:R-:W-:Y:S01]  /*2710*/  IMAD R98, R155, 0x10, R24 ;  /* 0x000000109b627824 */ /* 0x000fe200078e0218 */
[----:B------:R-:W-:Y:S01]  /*2720*/  LEA.HI R2, R2, R89, RZ, 0x3 ;  /* 0x0000005902027211 */ /* 0x000fe200078f18ff */
[----:B------:R-:W-:Y:S01]  /*2730*/  IMAD.IADD R87, R69, 0x1, R121 ;  /* 0x0000000145577824 */ /* 0x000fe200078e0279 */
[----:B------:R-:W-:Y:S01]  /*2740*/  LOP3.LUT R154, R154, 0xc0, RZ, 0xc0, !PT ;  /* 0x000000c09a9a7812 */ /* 0x000fe200078ec0ff */
[----:B------:R-:W-:Y:S01]  /*2750*/  IMAD.IADD R8, R8, 0x1, -R3 ;  /* 0x0000000108087824 */ /* 0x000fe200078e0a03 */
        /* <DEDUP_REMOVED lines=8> */
[----:B------:R-:W-:Y:S01]  /*27e0*/  LOP3.LUT R2, R2, 0xffffff00, RZ, 0xc0, !PT ;  /* 0xffffff0002027812 */ /* 0x000fe200078ec0ff */
[----:B------:R-:W-:Y:S01]  /*27f0*/  IMAD R115, R8, 0x8, R146 ;  /* 0x0000000808737824 */ /* 0x000fe200078e0292 */
[----:B------:R-:W-:Y:S01]  /*2800*/  LOP3.LUT R5, R3, 0x8, R5, 0xf8, !PT ;  /* 0x0000000803057812 */ /* 0x000fe200078ef805 */
[----:B------:R-:W1:Y:S01]  /*2810*/  I2F R51, R86 ;  /* 0x0000005600337306 */ /* 0x000e620000201400 */
[----:B------:R-:W-:Y:S01]  /*2820*/  LOP3.LUT R7, R154, 0x8, R7, 0xf8, !PT ;  /* 0x000000089a077812 */ /* 0x000fe200078ef807 */
[----:B------:R-:W-:Y:S01]  /*2830*/  IMAD R6, R155, 0x200, R2 ;  /* 0x000002009b067824 */ /* 0x000fe200078e0202 */
[----:B------:R-:W-:Y:S01]  /*2840*/  SHF.R.U32.HI R3, RZ, 0x3, R3 ;  /* 0x00000003ff037819 */ /* 0x000fe20000011603 */
[----:B------:R-:W0:Y:S01]  /*2850*/  LDGDEPBAR ;  /* 0x00000000000079af */ /* 0x000e220000000000 */
[----:B------:R-:W-:Y:S01]  /*2860*/  SHF.R.U32.HI R154, RZ, 0x3, R154 ;  /* 0x00000003ff9a7819 */ /* 0x000fe2000001169a */
[----:B------:R-:W-:Y:S01]  /*2870*/  IMAD R6, R89, 0x20, R6 ;  /* 0x0000002059067824 */ /* 0x000fe200078e0206 */
[----:B------:R-:W-:Y:S01]  /*2880*/  LOP3.LUT R3, R5, R3, RZ, 0x3c, !PT ;  /* 0x0000000305037212 */ /* 0x000fe200078e3cff */
[----:B------:R-:W5:Y:S01]  /*2890*/  I2F R48, R86 ;  /* 0x0000005600307306 */ /* 0x000f620000201400 */
[----:B------:R-:W-:Y:S01]  /*28a0*/  LOP3.LUT R154, R7, R154, RZ, 0x3c, !PT ;  /* 0x0000009a079a7212 */ /* 0x000fe200078e3cff */
[----:B------:R-:W-:Y:S01]  /*28b0*/  IMAD R89, R89, 0x20, R2 ;  /* 0x0000002059597824 */ /* 0x000fe200078e0202 */
[----:B------:R-:W-:Y:S01]  /*28c0*/  IADD3 R50, R87, 0x20, RZ ;  /* 0x0000002057327810 */ /* 0x000fe20007ffe0ff */
[----:B------:R-:W-:Y:S01]  /*28d0*/  IMAD.U32 R115, R115, 0x20, R3 ;  /* 0x0000002073737824 */ /* 0x000fe200078e0003 */
[----:B------:R-:W-:Y:S01]  /*28e0*/  IADD3 R98, R98, 0x1, R153 ;  /* 0x0000000162627810 */ /* 0x000fe20007ffe099 */
[C---:B------:R-:W-:Y:S01]  /*28f0*/  IMAD.IADD R117, R154.reuse, 0x1, R6 ;  /* 0x000000019a757824 */ /* 0x040fe200078e0206 */
[----:B------:R-:W-:Y:S01]  /*2900*/  IADD3 R49, R87, 0x21, RZ ;  /* 0x0000002157317810 */ /* 0x000fe20007ffe0ff */
[----:B------:R-:W-:Y:S01]  /*2910*/  IMAD.SHL.U32 R115, R115, 0x2, RZ ;  /* 0x0000000273737824 */ /* 0x000fe200078e00ff */
[----:B------:R-:W2:Y:S01]  /*2920*/  I2F R85, R50 ;  /* 0x0000003200557306 */ /* 0x000ea20000201400 */
[----:B------:R-:W-:Y:S01]  /*2930*/  IMAD.SHL.U32 R117, R117, 0x2, RZ ;  /* 0x0000000275757824 */ /* 0x000fe200078e00ff */
[----:B------:R-:W-:Y:S01]  /*2940*/  IADD3 R88, R87, 0x28, RZ ;  /* 0x0000002857587810 */ /* 0x000fe20007ffe0ff */
[----:B------:R-:W-:Y:S01]  /*2950*/  IMAD.IADD R154, R154, 0x1, R89 ;  /* 0x000000019a9a7824 */ /* 0x000fe200078e0259 */
[----:B------:R-:W-:Y:S01]  /*2960*/  LDSM.16.M88.4 R20, [R115+0x1c00] ;  /* 0x001c00007314783b */ /* 0x000fe20000000200 */
[C---:B------:R-:W-:Y:S01]  /*2970*/  IADD3 R8, R115.reuse, 0x1000, RZ ;  /* 0x0000100073087810 */ /* 0x040fe20007ffe0ff */
[----:B------:R-:W-:Y:S01]  /*2980*/  IMAD R116, R0, 0x2, R117 ;  /* 0x0000000200747824 */ /* 0x000fe200078e0275 */
[----:B------:R-:W-:Y:S01]  /*2990*/  IADD3 R114, R115, 0x1020, RZ ;  /* 0x0000102073727810 */ /* 0x000fe20007ffe0ff */
[----:B------:R-:W3:Y:S01]  /*29a0*/  LDSM.16.M88.4 R44, [R117] ;  /* 0x00000000752c783b */ /* 0x000ee20000000200 */
[----:B------:R-:W-:Y:S01]  /*29b0*/  @P0 IADD3 R114, R8, -0x20, RZ ;  /* 0xffffffe008720810 */ /* 0x000fe20007ffe0ff */
[----:B------:R-:W4:Y:S01]  /*29c0*/  I2F R83, R50 ;  /* 0x0000003200537306 */ /* 0x000f220000201400 */
[----:B------:R-:W-:Y:S01]  /*29d0*/  IADD3 R98, R76, R98, -R90 ;  /* 0x000000624c627210 */ /* 0x000fe20007ffe85a */
[----:B------:R-:W1:Y:S01]  /*29e0*/  LDSM.16.M88.4 R60, [R115+0x1400] ;  /* 0x00140000733c783b */ /* 0x000e620000000200 */
[----:B------:R-:W-:-:S02]  /*29f0*/  IADD3 R82, R87, 0x29, RZ ;  /* 0x0000002957527810 */ /* 0x000fc40007ffe0ff */
[----:B------:R-:W-:Y:S01]  /*2a00*/  IADD3 R98, R98, c[0x0][0x2e8], RZ ;  /* 0x0000ba0062627a10 */ /* 0x000fe20007ffe0ff */
[----:B------:R-:W1:Y:S01]  /*2a10*/  LDSM.16.M88.4 R4, [R115+0x1800] ;  /* 0x001800007304783b */ /* 0x000e620000000200 */
[----:B------:R-:W-:Y:S01]  /*2a20*/  IADD3 R93, R87, 0x30, RZ ;  /* 0x00000030575d7810 */ /* 0x000fe20007ffe0ff */
[----:B------:R-:W1:Y:S01]  /*2a30*/  I2F R79, R49 ;  /* 0x00000031004f7306 */ /* 0x000e620000201400 */
[C---:B------:R-:W-:Y:S01]  /*2a40*/  IADD3 R2, R98.reuse, 0x8, RZ ;  /* 0x0000000862027810 */ /* 0x040fe20007ffe0ff */
[----:B------:R-:W-:Y:S01]  /*2a50*/  LDSM.16.M88.4 R36, [R116] ;  /* 0x000000007424783b */ /* 0x000fe20000000200 */
[-C--:B------:R-:W-:Y:S02]  /*2a60*/  IMNMX R98, R98, R76.reuse, PT ;  /* 0x0000004c62627217 */ /* 0x080fe40003800200 */
[----:B------:R-:W-:Y:S01]  /*2a70*/  IMNMX R2, R2, R76, PT ;  /* 0x0000004c02027217 */ /* 0x000fe20003800200 */
[----:B------:R-:W2:Y:S01]  /*2a80*/  LDSM.16.M88.4 R52, [R114+0x400] ;  /* 0x000400007234783b */ /* 0x000ea20000000200 */
[C---:B------:R-:W-:Y:S01]  /*2a90*/  ISETP.GE.AND P6, PT, R86.reuse, R98, PT ;  /* 0x000000625600720c */ /* 0x040fe20003fc6270 */
[----:B------:R-:W-:Y:S01]  /*2aa0*/  I2F R81, R88 ;  /* 0x0000005800517306 */ /* 0x000fe20000201400 */
[----:B------:R-:W-:Y:S01]  /*2ab0*/  ISETP.GE.AND P4, PT, R86, R2, PT ;  /* 0x000000025600720c */ /* 0x000fe20003f86270 */
[----:B------:R-:W2:Y:S01]  /*2ac0*/  LDSM.16.M88.4 R28, [R114+0x800] ;  /* 0x00080000721c783b */ /* 0x000ea20000000200 */
[----:B------:R-:W-:-:S02]  /*2ad0*/  ISETP.GE.AND P5, PT, R50, R98, PT ;  /* 0x000000623200720c */ /* 0x000fc40003fa6270 */
[----:B------:R-:W-:Y:S01]  /*2ae0*/  ISETP.GE.AND P3, PT, R50, R2, PT ;  /* 0x000000023200720c */ /* 0x000fe20003f66270 */
[----:B------:R-:W2:Y:S01]  /*2af0*/  LDSM.16.M88.4 R64, [R115+0x1000] ;  /* 0x001000007340783b */ /* 0x000ea20000000200 */
[C---:B------:R-:W-:Y:S01]  /*2b00*/  ISETP.GE.AND P2, PT, R49.reuse, R98, PT ;  /* 0x000000623100720c */ /* 0x040fe20003f46270 */
[----:B------:R-:W-:Y:S01]  /*2b10*/  I2F R3, R87 ;  /* 0x0000005700037306 */ /* 0x000fe20000201400 */
[----:B------:R-:W-:Y:S01]  /*2b20*/  ISETP.GE.AND P0, PT, R49, R2, PT ;  /* 0x000000023100720c */ /* 0x000fe20003f06270 */
[----:B------:R-:W2:Y:S01]  /*2b30*/  LDSM.16.M88.4 R32, [R114+0xc00] ;  /* 0x000c00007220783b */ /* 0x000ea20000000200 */
[C---:B------:R-:W-:Y:S02]  /*2b40*/  IADD3 R94, R87.reuse, 0x38, RZ ;  /* 0x00000038575e7810 */ /* 0x040fe40007ffe0ff */
[C---:B------:R-:W-:Y:S01]  /*2b50*/  IADD3 R84, R87.reuse, 0x39, RZ ;  /* 0x0000003957547810 */ /* 0x040fe20007ffe0ff */
[----:B------:R-:W2:Y:S01]  /*2b60*/  LDSM.16.M88.4 R40, [R115+0x2000] ;  /* 0x002000007328783b */ /* 0x000ea20000000200 */
[C---:B------:R-:W-:Y:S01]  /*2b70*/  IADD3 R99, R87.reuse, 0x41, RZ ;  /* 0x0000004157637810 */ /* 0x040fe20007ffe0ff */
[----:B------:R-:W-:Y:S01]  /*2b80*/  I2F R78, R94 ;  /* 0x0000005e004e7306 */ /* 0x000fe20000201400 */
[C---:B------:R-:W-:Y:S01]  /*2b90*/  IADD3 R101, R87.reuse, 0x48, RZ ;  /* 0x0000004857657810 */ /* 0x040fe20007ffe0ff */
[----:B------:R-:W2:Y:S01]  /*2ba0*/  LDSM.16.M88.4 R56, [R114] ;  /* 0x000000007238783b */ /* 0x000ea20000000200 */
[----:B------:R-:W-:-:S02]  /*2bb0*/  IADD3 R91, R87, 0x40, RZ ;  /* 0x00000040575b7810 */ /* 0x000fc40007ffe0ff */
[----:B------:R-:W-:Y:S01]  /*2bc0*/  IADD3 R102, R87, 0x49, RZ ;  /* 0x0000004957667810 */ /* 0x000fe20007ffe0ff */
[C---:B--23--:R-:W-:Y:S01]  /*2bd0*/  HMMA.16816.F32 R24, R44.reuse, R20, RZ ;  /* 0x000000142c18723c */ /* 0x04cfe200000018ff */
[C---:B------:R-:W-:Y:S01]  /*2be0*/  IADD3 R113, R114.reuse, 0x400, RZ ;  /* 0x0000040072717810 */ /* 0x040fe20007ffe0ff */
[----:B------:R-:W-:Y:S01]  /*2bf0*/  I2F R80, R94 ;  /* 0x0000005e00507306 */ /* 0x000fe20000201400 */
[C---:B------:R-:W-:Y:S02]  /*2c00*/  IADD3 R112, R114.reuse, 0x800, RZ ;  /* 0x0000080072707810 */ /* 0x040fe40007ffe0ff */
[C---:B------:R-:W-:Y:S02]  /*2c10*/  IADD3 R111, R114.reuse, 0xc00, RZ ;  /* 0x00000c00726f7810 */ /* 0x040fe40007ffe0ff */
[----:B------:R-:W-:Y:S01]  /*2c20*/  SHF.R.S32.HI R20, RZ, 0x1f, R155 ;  /* 0x0000001fff147819 */ /* 0x000fe2000001149b */
[----:B-1----:R-:W-:Y:S01]  /*2c30*/  HMMA.16816.F32 R12, R44, R62, RZ ;  /* 0x0000003e2c0c723c */ /* 0x002fe200000018ff */
[----:B------:R-:W-:Y:S01]  /*2c40*/  IADD3 R110, R114, 0x1000, RZ ;  /* 0x00001000726e7810 */ /* 0x000fe20007ffe0ff */
[----:B------:R-:W-:Y:S01]  /*2c50*/  I2F R63, R88 ;  /* 0x00000058003f7306 */ /* 0x000fe20000201400 */
[----:B------:R-:W-:-:S02]  /*2c60*/  LEA.HI R20, R20, R155, RZ, 0x2 ;  /* 0x0000009b14147211 */ /* 0x000fc400078f10ff */
[----:B------:R-:W-:Y:S02]  /*2c70*/  IADD3 R109, R114, 0x1400, RZ ;  /* 0x00001400726d7810 */ /* 0x000fe40007ffe0ff */
[----:B------:R-:W-:Y:S01]  /*2c80*/  LOP3.LUT R20, R20, 0xfffffffc, RZ, 0xc0, !PT ;  /* 0xfffffffc14147812 */ /* 0x000fe200078ec0ff */
[----:B------:R-:W-:Y:S01]  /*2c90*/  HMMA.16816.F32 R8, R44, R4, RZ ;  /* 0x000000042c08723c */ /* 0x000fe200000018ff */
[----:B------:R-:W-:Y:S01]  /*2ca0*/  IADD3 R108, R114, 0x1800, RZ ;  /* 0x00001800726c7810 */ /* 0x000fe20007ffe0ff */
[----:B------:R-:W-:Y:S02]  /*2cb0*/  I2F R62, R82 ;  /* 0x00000052003e7306 */ /* 0x000fe40000201400 */
[----:B------:R-:W-:-:S04]  /*2cc0*/  IMAD.IADD R155, R155, 0x1, -R20 ;  /* 0x000000019b9b7824 */ /* 0x000fc800078e0a14 */
[C---:B------:R-:W-:Y:S02]  /*2cd0*/  HMMA.16816.F32 R4, R44.reuse, R6, RZ ;  /* 0x000000062c04723c */ /* 0x040fe400000018ff */
[----:B------:R-:W-:Y:S06]  /*2ce0*/  I2F R95, R99 ;  /* 0x00000063005f7306 */ /* 0x000fec0000201400 */
[----:B------:R-:W-:Y:S02]  /*2cf0*/  HMMA.16816.F32 R20, R44, R22, RZ ;  /* 0x000000162c14723c */ /* 0x000fe400000018ff */
[----:B------:R-:W-:Y:S06]  /*2d00*/  I2F R89, R91 ;  /* 0x0000005b00597306 */ /* 0x000fec0000201400 */
[C---:B------:R-:W-:Y:S02]  /*2d10*/  HMMA.16816.F32 R12, R36.reuse, R54, R12 ;  /* 0x00000036240c723c */ /* 0x040fe4000000180c */
[----:B------:R-:W-:Y:S06]  /*2d20*/  I2F R54, R93 ;  /* 0x0000005d00367306 */ /* 0x000fec0000201400 */
[C---:B------:R-:W-:Y:S02]  /*2d30*/  HMMA.16816.F32 R8, R36.reuse, R28, R8 ;  /* 0x0000001c2408723c */ /* 0x040fe40000001808 */
[----:B------:R-:W-:Y:S06]  /*2d40*/  I2F R55, R93 ;  /* 0x0000005d00377306 */ /* 0x000fec0000201400 */
[----:B------:R-:W-:Y:S01]  /*2d50*/  HMMA.16816.F32 R4, R36, R30, R4 ;  /* 0x0000001e2404723c */ /* 0x000fe20000001804 */
[----:B------:R-:W1:Y:S01]  /*2d60*/  LDSM.16.M88.4 R28, [R114+0x1000] ;  /* 0x00100000721c783b */ /* 0x000e620000000200 */
[----:B------:R-:W-:Y:S06]  /*2d70*/  I2F R92, R91 ;  /* 0x0000005b005c7306 */ /* 0x000fec0000201400 */
[----:B----4-:R-:W-:Y:S01]  /*2d80*/  HMMA.16816.F32 R16, R44, R64, RZ ;  /* 0x000000402c10723c */ /* 0x010fe200000018ff */
[C---:B------:R-:W-:Y:S01]  /*2d90*/  FFMA.FTZ R13, R118.reuse, R51, R13 ;  /* 0x00000033760d7223 */ /* 0x040fe2000001000d */
[----:B------:R-:W2:Y:S01]  /*2da0*/  I2F R65, R49 ;  /* 0x0000003100417306 */ /* 0x000ea20000201400 */
[----:B-----5:R-:W-:-:S03]  /*2db0*/  FFMA.FTZ R15, R118, R48, R15 ;  /* 0x00000030760f7223 */ /* 0x020fc6000001000f */
[----:B------:R-:W-:Y:S02]  /*2dc0*/  FSEL R13, R13, -INF , !P6 ;  /* 0xff8000000d0d7808 */ /* 0x000fe40007000000 */
[C---:B------:R-:W-:Y:S01]  /*2dd0*/  HMMA.16816.F32 R24, R36.reuse, R32, R24 ;  /* 0x000000202418723c */ /* 0x040fe20000001818 */
[C---:B------:R-:W-:Y:S01]  /*2de0*/  FFMA.FTZ R8, R118.reuse, R85, R8 ;  /* 0x0000005576087223 */ /* 0x040fe20000010008 */
[----:B------:R-:W3:Y:S01]  /*2df0*/  I2F R64, R82 ;  /* 0x0000005200407306 */ /* 0x000ee20000201400 */
[C---:B------:R-:W-:Y:S01]  /*2e00*/  FFMA.FTZ R10, R118.reuse, R83, R10 ;  /* 0x00000053760a7223 */ /* 0x040fe2000001000a */
[----:B------:R-:W-:Y:S01]  /*2e10*/  FSEL R86, R15, -INF , !P4 ;  /* 0xff8000000f567808 */ /* 0x000fe20006000000 */
[----:B------:R-:W-:Y:S01]  /*2e20*/  FFMA.FTZ R9, R118, R79, R9 ;  /* 0x0000004f76097223 */ /* 0x000fe20000010009 */
[----:B------:R-:W-:Y:S02]  /*2e30*/  ISETP.GE.AND P6, PT, R88, R98, PT ;  /* 0x000000625800720c */ /* 0x000fe40003fc6270 */
[----:B------:R-:W-:Y:S01]  /*2e40*/  HMMA.16816.F32 R20, R36, R34, R20 ;  /* 0x000000222414723c */ /* 0x000fe20000001814 */
[----:B------:R-:W4:Y:S01]  /*2e50*/  LDSM.16.M88.4 R32, [R115+0x2400] ;  /* 0x002400007320783b */ /* 0x000f220000000200 */
[----:B--2---:R-:W-:Y:S01]  /*2e60*/  FFMA.FTZ R11, R118, R65, R11 ;  /* 0x00000041760b7223 */ /* 0x004fe2000001000b */
[----:B------:R-:W-:Y:S01]  /*2e70*/  ISETP.GE.AND P4, PT, R88, R2, PT ;  /* 0x000000025800720c */ /* 0x000fe20003f86270 */
[----:B------:R-:W-:Y:S01]  /*2e80*/  FFMA.FTZ R4, R118, R81, R4 ;  /* 0x0000005176047223 */ /* 0x000fe20000010004 */
[----:B------:R-:W-:Y:S01]  /*2e90*/  FSEL R15, R8, -INF , !P5 ;  /* 0xff800000080f7808 */ /* 0x000fe20006800000 */
[----:B------:R-:W-:Y:S01]  /*2ea0*/  FFMA.FTZ R6, R118, R63, R6 ;  /* 0x0000003f76067223 */ /* 0x000fe20000010006 */
[----:B------:R-:W-:Y:S01]  /*2eb0*/  FSEL R85, R10, -INF , !P3 ;  /* 0xff8000000a557808 */ /* 0x000fe20005800000 */
[C---:B------:R-:W-:Y:S01]  /*2ec0*/  HMMA.16816.F32 R48, R44.reuse, R40, RZ ;  /* 0x000000282c30723c */ /* 0x040fe200000018ff */
[----:B------:R-:W-:Y:S01]  /*2ed0*/  ISETP.GE.AND P5, PT, R82, R98, PT ;  /* 0x000000625200720c */ /* 0x000fe20003fa6270 */
[----:B------:R-:W-:Y:S01]  /*2ee0*/  FFMA.FTZ R62, R118, R62, R5 ;  /* 0x0000003e763e7223 */ /* 0x000fe20000010005 */
[----:B------:R-:W-:Y:S01]  /*2ef0*/  ISETP.GE.AND P3, PT, R82, R2, PT ;  /* 0x000000025200720c */ /* 0x000fe20003f66270 */
[C---:B---3--:R-:W-:Y:S01]  /*2f00*/  FFMA.FTZ R81, R118.reuse, R64, R7 ;  /* 0x0000004076517223 */ /* 0x048fe20000010007 */
[----:B------:R-:W-:Y:S01]  /*2f10*/  FSEL R90, R9, -INF , !P2 ;  /* 0xff800000095a7808 */ /* 0x000fe20005000000 */
[----:B------:R-:W-:Y:S01]  /*2f20*/  I2F R88, R99 ;  /* 0x0000006300587306 */ /* 0x000fe20000201400 */
[----:B------:R-:W-:Y:S01]  /*2f30*/  FSEL R82, R11, -INF , !P0 ;  /* 0xff8000000b527808 */ /* 0x000fe20004000000 */
[----:B------:R-:W-:Y:S01]  /*2f40*/  HMMA.16816.F32 R40, R44, R42, RZ ;  /* 0x0000002a2c28723c */ /* 0x000fe200000018ff */
[C---:B------:R-:W-:Y:S01]  /*2f50*/  ISETP.GE.AND P2, PT, R93.reuse, R98, PT ;  /* 0x000000625d00720c */ /* 0x040fe20003f46270 */
[C---:B------:R-:W-:Y:S01]  /*2f60*/  FFMA.FTZ R24, R118.reuse, R54, R24 ;  /* 0x0000003676187223 */ /* 0x040fe20000010018 */
[----:B------:R-:W-:Y:S01]  /*2f70*/  ISETP.GE.AND P0, PT, R93, R2, PT ;  /* 0x000000025d00720c */ /* 0x000fe20003f06270 */
[----:B------:R-:W-:Y:S01]  /*2f80*/  FFMA.FTZ R55, R118, R55, R26 ;  /* 0x0000003776377223 */ /* 0x000fe2000001001a */
[----:B------:R-:W-:Y:S01]  /*2f90*/  FSEL R93, R4, -INF , !P6 ;  /* 0xff800000045d7808 */ /* 0x000fe20007000000 */
[----:B------:R-:W-:Y:S01]  /*2fa0*/  I2F R54, R102 ;  /* 0x0000006600367306 */ /* 0x000fe20000201400 */
[----:B------:R-:W-:Y:S01]  /*2fb0*/  FSEL R83, R6, -INF , !P4 ;  /* 0xff80000006537808 */ /* 0x000fe20006000000 */
[C---:B------:R-:W-:Y:S01]  /*2fc0*/  HMMA.16816.F32 R16, R36.reuse, R56, R16 ;  /* 0x000000382410723c */ /* 0x040fe20000001810 */
[----:B------:R-:W2:Y:S01]  /*2fd0*/  LDSM.16.M88.4 R4, [R114+0x1400] ;  /* 0x001400007204783b */ /* 0x000ea20000000200 */
[----:B------:R-:W-:Y:S01]  /*2fe0*/  ISETP.GE.AND P6, PT, R94, R98, PT ;  /* 0x000000625e00720c */ /* 0x000fe20003fc6270 */
[----:B------:R-:W-:Y:S01]  /*2ff0*/  FFMA.FTZ R20, R118, R78, R20 ;  /* 0x0000004e76147223 */ /* 0x000fe20000010014 */
[----:B------:R-:W-:Y:S01]  /*3000*/  ISETP.GE.AND P4, PT, R94, R2, PT ;  /* 0x000000025e00720c */ /* 0x000fe20003f86270 */
[----:B------:R-:W-:Y:S01]  /*3010*/  FFMA.FTZ R22, R118, R80, R22 ;  /* 0x0000005076167223 */ /* 0x000fe20000010016 */
[----:B------:R-:W3:Y:S01]  /*3020*/  I2F R57, R84 ;  /* 0x0000005400397306 */ /* 0x000ee20000201400 */
[----:B------:R-:W-:Y:S01]  /*3030*/  FSEL R94, R62, -INF , !P5 ;  /* 0xff8000003e5e7808 */ /* 0x000fe20006800000 */
[----:B-1----:R-:W-:Y:S01]  /*3040*/  HMMA.16816.F32 R48, R36, R28, R48 ;  /* 0x0000001c2430723c */ /* 0x002fe20000001830 */
[----:B------:R-:W-:-:S02]  /*3050*/  FSEL R81, R81, -INF , !P3 ;  /* 0xff80000051517808 */ /* 0x000fc40005800000 */
[C---:B------:R-:W-:Y:S02]  /*3060*/  ISETP.GE.AND P5, PT, R84.reuse, R98, PT ;  /* 0x000000625400720c */ /* 0x040fe40003fa6270 */
[----:B------:R-:W-:Y:S01]  /*3070*/  ISETP.GE.AND P3, PT, R84, R2, PT ;  /* 0x000000025400720c */ /* 0x000fe20003f66270 */
[----:B------:R-:W1:Y:S01]  /*3080*/  I2F R56, R84 ;  /* 0x0000005400387306 */ /* 0x000e620000201400 */
[----:B------:R-:W-:Y:S01]  /*3090*/  FSEL R26, R24, -INF , !P2 ;  /* 0xff800000181a7808 */ /* 0x000fe20005000000 */
[----:B------:R-:W-:Y:S01]  /*30a0*/  HMMA.16816.F32 R40, R36, R30, R40 ;  /* 0x0000001e2428723c */ /* 0x000fe20000001828 */
[----:B------:R-:W-:Y:S02]  /*30b0*/  FSEL R24, R20, -INF , !P6 ;  /* 0xff80000014187808 */ /* 0x000fe40007000000 */
[----:B------:R-:W-:Y:S02]  /*30c0*/  FSEL R79, R22, -INF , !P4 ;  /* 0xff800000164f7808 */ /* 0x000fe40006000000 */
[C---:B------:R-:W-:Y:S01]  /*30d0*/  ISETP.GE.AND P6, PT, R99.reuse, R98, PT ;  /* 0x000000626300720c */ /* 0x040fe20003fc6270 */
[----:B------:R-:W5:Y:S01]  /*30e0*/  I2F R28, R101 ;  /* 0x00000065001c7306 */ /* 0x000f620000201400 */
[----:B---3--:R-:W-:Y:S01]  /*30f0*/  FFMA.FTZ R21, R118, R57, R21 ;  /* 0x0000003976157223 */ /* 0x008fe20000010015 */
[----:B----4-:R-:W-:Y:S01]  /*3100*/  HMMA.16816.F32 R8, R44, R32, RZ ;  /* 0x000000202c08723c */ /* 0x010fe200000018ff */
[----:B------:R-:W-:-:S02]  /*3110*/  ISETP.GE.AND P4, PT, R99, R2, PT ;  /* 0x000000026300720c */ /* 0x000fc40003f86270 */
[----:B------:R-:W-:Y:S02]  /*3120*/  IADD3 R30, R87, 0x50, RZ ;  /* 0x00000050571e7810 */ /* 0x000fe40007ffe0ff */
[----:B------:R-:W-:Y:S01]  /*3130*/  FSEL R100, R21, -INF , !P5 ;  /* 0xff80000015647808 */ /* 0x000fe20006800000 */
[----:B------:R-:W3:Y:S01]  /*3140*/  I2F R29, R101 ;  /* 0x00000065001d7306 */ /* 0x000ee20000201400 */
[C---:B-1----:R-:W-:Y:S01]  /*3150*/  FFMA.FTZ R23, R118.reuse, R56, R23 ;  /* 0x0000003876177223 */ /* 0x042fe20000010017 */
[C---:B------:R-:W-:Y:S01]  /*3160*/  HMMA.16816.F32 R64, R44.reuse, R66, RZ ;  /* 0x000000422c40723c */ /* 0x040fe200000018ff */
[C---:B------:R-:W-:Y:S01]  /*3170*/  FFMA.FTZ R49, R118.reuse, R88, R49 ;  /* 0x0000005876317223 */ /* 0x040fe20000010031 */
[----:B------:R-:W-:Y:S01]  /*3180*/  ISETP.GE.AND P5, PT, R101, R98, PT ;  /* 0x000000626500720c */ /* 0x000fe20003fa6270 */
[C---:B------:R-:W-:Y:S01]  /*3190*/  FFMA.FTZ R51, R118.reuse, R95, R51 ;  /* 0x0000005f76337223 */ /* 0x040fe20000010033 */
[----:B------:R-:W-:Y:S01]  /*31a0*/  FSEL R80, R23, -INF , !P3 ;  /* 0xff80000017507808 */ /* 0x000fe20005800000 */
[C---:B------:R-:W-:Y:S01]  /*31b0*/  FFMA.FTZ R89, R118.reuse, R89, R48 ;  /* 0x0000005976597223 */ /* 0x040fe20000010030 */
[----:B------:R-:W-:Y:S01]  /*31c0*/  ISETP.GE.AND P3, PT, R101, R2, PT ;  /* 0x000000026500720c */ /* 0x000fe20003f66270 */
[----:B------:R-:W1:Y:S01]  /*31d0*/  I2F R32, R102 ;  /* 0x0000006600207306 */ /* 0x000e620000201400 */
[----:B------:R-:W-:Y:S01]  /*31e0*/  HMMA.16816.F32 R60, R44, R60, RZ ;  /* 0x0000003c2c3c723c */ /* 0x000fe200000018ff */
[C---:B-----5:R-:W-:Y:S01]  /*31f0*/  FFMA.FTZ R28, R118.reuse, R28, R40 ;  /* 0x0000001c761c7223 */ /* 0x060fe20000010028 */
[----:B------:R-:W-:Y:S01]  /*3200*/  IADD3 R31, R87, 0x1, RZ ;  /* 0x00000001571f7810 */ /* 0x000fe20007ffe0ff */
[----:B------:R-:W4:Y:S01]  /*3210*/  LDSM.16.M88.4 R20, [R115+0x2800] ;  /* 0x002800007314783b */ /* 0x000f220000000200 */
[----:B------:R-:W-:Y:S01]  /*3220*/  FSEL R104, R49, -INF , !P6 ;  /* 0xff80000031687808 */ /* 0x000fe20007000000 */
[----:B------:R-:W-:Y:S01]  /*3230*/  FFMA.FTZ R50, R118, R92, R50 ;  /* 0x0000005c76327223 */ /* 0x000fe20000010032 */
[----:B------:R-:W-:Y:S01]  /*3240*/  FSEL R103, R28, -INF , !P5 ;  /* 0xff8000001c677808 */ /* 0x000fe20006800000 */
[----:B---3--:R-:W-:Y:S01]  /*3250*/  FFMA.FTZ R29, R118, R29, R42 ;  /* 0x0000001d761d7223 */ /* 0x008fe2000001002a */
[----:B--2---:R-:W-:Y:S01]  /*3260*/  HMMA.16816.F32 R8, R36, R4, R8 ;  /* 0x000000042408723c */ /* 0x004fe20000001808 */
[----:B------:R-:W-:Y:S01]  /*3270*/  I2F R33, R30 ;  /* 0x0000001e00217306 */ /* 0x000fe20000201400 */
[----:B------:R-:W-:Y:S01]  /*3280*/  ISETP.GE.AND P6, PT, R30, R98, PT ;  /* 0x000000621e00720c */ /* 0x000fe20003fc6270 */
[----:B------:R-:W-:Y:S01]  /*3290*/  FFMA.FTZ R41, R118, R54, R41 ;  /* 0x0000003676297223 */ /* 0x000fe20000010029 */
[----:B------:R-:W-:-:S02]  /*32a0*/  FSEL R57, R29, -INF , !P3 ;  /* 0xff8000001d397808 */ /* 0x000fc40005800000 */
[C---:B------:R-:W-:Y:S01]  /*32b0*/  ISETP.GE.AND P5, PT, R31.reuse, R98, PT ;  /* 0x000000621f00720c */ /* 0x040fe20003fa6270 */
[----:B-1----:R-:W-:Y:S01]  /*32c0*/  FFMA.FTZ R32, R118, R32, R43 ;  /* 0x0000002076207223 */ /* 0x002fe2000001002b */
[C---:B------:R-:W-:Y:S01]  /*32d0*/  HMMA.16816.F32 R64, R36.reuse, R58, R64 ;  /* 0x0000003a2440723c */ /* 0x040fe20000001840 */
[----:B------:R-:W1:Y:S01]  /*32e0*/  I2F R48, R30 ;  /* 0x0000001e00307306 */ /* 0x000e620000201400 */
[-C--:B------:R-:W-:Y:S02]  /*32f0*/  ISETP.GE.AND P3, PT, R31, R2.reuse, PT ;  /* 0x000000021f00720c */ /* 0x080fe40003f66270 */
[----:B------:R-:W-:Y:S02]  /*3300*/  FSEL R84, R55, -INF , !P0 ;  /* 0xff80000037547808 */ /* 0x000fe40004000000 */
[-C--:B------:R-:W-:Y:S02]  /*3310*/  ISETP.GE.AND P0, PT, R91, R2.reuse, PT ;  /* 0x000000025b00720c */ /* 0x080fe40003f06270 */
[----:B------:R-:W-:Y:S01]  /*3320*/  FSEL R59, R51, -INF , !P4 ;  /* 0xff800000333b7808 */ /* 0x000fe20006000000 */
[----:B------:R-:W2:Y:S01]  /*3330*/  I2F R4, R31 ;  /* 0x0000001f00047306 */ /* 0x000ea20000201400 */
[----:B------:R-:W-:Y:S01]  /*3340*/  ISETP.GE.AND P4, PT, R30, R2, PT ;  /* 0x000000021e00720c */ /* 0x000fe20003f86270 */
[----:B------:R-:W-:Y:S01]  /*3350*/  HMMA.16816.F32 R60, R36, R52, R60 ;  /* 0x00000034243c723c */ /* 0x000fe2000000183c */
[----:B------:R-:W-:-:S02]  /*3360*/  IADD3 R5, R87, 0x8, RZ ;  /* 0x0000000857057810 */ /* 0x000fc40007ffe0ff */
[----:B------:R-:W-:Y:S02]  /*3370*/  ISETP.GE.AND P2, PT, R91, R98, PT ;  /* 0x000000625b00720c */ /* 0x000fe40003f46270 */
[----:B------:R-:W-:Y:S01]  /*3380*/  FSEL R78, R50, -INF , !P0 ;  /* 0xff800000324e7808 */ /* 0x000fe20004000000 */
[----:B------:R-:W3:Y:S01]  /*3390*/  I2F R55, R5 ;  /* 0x0000000500377306 */ /* 0x000ee20000201400 */
[----:B------:R-:W-:Y:S01]  /*33a0*/  FSEL R101, R89, -INF , !P2 ;  /* 0xff80000059657808 */ /* 0x000fe20005000000 */
[----:B-1----:R-:W-:Y:S01]  /*33b0*/  FFMA.FTZ R10, R118, R48, R10 ;  /* 0x00000030760a7223 */ /* 0x002fe2000001000a */
[----:B------:R-:W-:Y:S01]  /*33c0*/  ISETP.GE.AND P0, PT, R102, R2, PT ;  /* 0x000000026600720c */ /* 0x000fe20003f06270 */
[----:B------:R-:W-:Y:S01]  /*33d0*/  FFMA.FTZ R8, R118, R33, R8 ;  /* 0x0000002176087223 */ /* 0x000fe20000010008 */
[----:B------:R-:W-:Y:S01]  /*33e0*/  ISETP.GE.AND P2, PT, R102, R98, PT ;  /* 0x000000626600720c */ /* 0x000fe20003f46270 */
[----:B------:R-:W-:Y:S01]  /*33f0*/  LDSM.16.M88.4 R48, [R114+0x1800] ;  /* 0x001800007230783b */ /* 0x000fe20000000200 */
[C---:B------:R-:W-:Y:S01]  /*3400*/  IADD3 R40, R87.reuse, 0x9, RZ ;  /* 0x0000000957287810 */ /* 0x040fe20007ffe0ff */
[----:B--2---:R-:W-:Y:S01]  /*3410*/  FFMA.FTZ R17, R118, R4, R17 ;  /* 0x0000000476117223 */ /* 0x004fe20000010011 */
[----:B------:R-:W-:Y:S01]  /*3420*/  IADD3 R53, R87, 0x10, RZ ;  /* 0x0000001057357810 */ /* 0x000fe20007ffe0ff */
[----:B------:R-:W1:Y:S01]  /*3430*/  LDSM.16.M88.4 R28, [R115+0x2c00] ;  /* 0x002c0000731c783b */ /* 0x000e620000000200 */
[----:B------:R-:W-:Y:S01]  /*3440*/  FSEL R58, R32, -INF , !P0 ;  /* 0xff800000203a7808 */ /* 0x000fe20004000000 */
[----:B------:R-:W2:Y:S01]  /*3450*/  I2F R52, R40 ;  /* 0x0000002800347306 */ /* 0x000ea20000201400 */
[----:B------:R-:W-:Y:S01]  /*3460*/  FSEL R106, R41, -INF , !P2 ;  /* 0xff800000296a7808 */ /* 0x000fe20005000000 */
[----:B------:R-:W-:Y:S01]  /*3470*/  HMMA.16816.F32 R32, R44, R34, RZ ;  /* 0x000000222c20723c */ /* 0x000fe200000018ff */
[C---:B------:R-:W-:Y:S01]  /*3480*/  ISETP.GE.AND P2, PT, R5.reuse, R98, PT ;  /* 0x000000620500720c */ /* 0x040fe20003f46270 */
[----:B---3--:R-:W-:Y:S01]  /*3490*/  FFMA.FTZ R64, R118, R55, R64 ;  /* 0x0000003776407223 */ /* 0x008fe20000010040 */
[----:B------:R-:W-:-:S02]  /*34a0*/  ISETP.GE.AND P0, PT, R5, R2, PT ;  /* 0x000000020500720c */ /* 0x000fc40003f06270 */
[----:B------:R-:W-:Y:S01]  /*34b0*/  FSEL R56, R10, -INF , !P4 ;  /* 0xff8000000a387808 */ /* 0x000fe20006000000 */
[----:B------:R-:W3:Y:S01]  /*34c0*/  I2F R5, R53 ;  /* 0x0000003500057306 */ /* 0x000ee20000201400 */
[----:B------:R-:W-:Y:S02]  /*34d0*/  IADD3 R10, R87, 0x11, RZ ;  /* 0x00000011570a7810 */ /* 0x000fe40007ffe0ff */
[----:B------:R-:W-:Y:S01]  /*34e0*/  FSEL R105, R8, -INF , !P6 ;  /* 0xff80000008697808 */ /* 0x000fe20007000000 */
[C---:B------:R-:W-:Y:S01]  /*34f0*/  FFMA.FTZ R8, R118.reuse, R4, R19 ;  /* 0x0000000476087223 */ /* 0x040fe20000010013 */
[----:B------:R-:W-:Y:S01]  /*3500*/  FSEL R89, R17, -INF , !P5 ;  /* 0xff80000011597808 */ /* 0x000fe20006800000 */
[----:B------:R-:W-:Y:S01]  /*3510*/  FFMA.FTZ R17, R118, R55, R66 ;  /* 0x0000003776117223 */ /* 0x000fe20000010042 */
[----:B------:R-:W-:Y:S01]  /*3520*/  FSEL R64, R64, -INF , !P2 ;  /* 0xff80000040407808 */ /* 0x000fe20005000000 */
[----:B------:R5:W1:Y:S01]  /*3530*/  I2F R4, R10 ;  /* 0x0000000a00047306 */ /* 0x000a620000201400 */
[----:B------:R-:W-:Y:S01]  /*3540*/  ISETP.GE.AND P2, PT, R10, R98, PT ;  /* 0x000000620a00720c */ /* 0x000fe20003f46270 */
[----:B--2---:R-:W-:Y:S01]  /*3550*/  FFMA.FTZ R65, R118, R52, R65 ;  /* 0x0000003476417223 */ /* 0x004fe20000010041 */
[----:B------:R-:W-:-:S02]  /*3560*/  FSEL R17, R17, -INF , !P0 ;  /* 0xff80000011117808 */ /* 0x000fc40004000000 */
[----:B------:R-:W-:Y:S02]  /*3570*/  ISETP.GE.AND P0, PT, R10, R2, PT ;  /* 0x000000020a00720c */ /* 0x000fe40003f06270 */
[----:B------:R-:W-:Y:S01]  /*3580*/  ISETP.GE.AND P6, PT, R40, R98, PT ;  /* 0x000000622800720c */ /* 0x000fe20003fc6270 */
[----:B---3--:R-:W-:Y:S01]  /*3590*/  FFMA.FTZ R60, R118, R5, R60 ;  /* 0x00000005763c7223 */ /* 0x008fe2000001003c */
[----:B------:R-:W-:Y:S01]  /*35a0*/  ISETP.GE.AND P4, PT, R40, R2, PT ;  /* 0x000000022800720c */ /* 0x000fe20003f86270 */
[----:B------:R-:W-:Y:S01]  /*35b0*/  HMMA.16816.F32 R32, R36, R6, R32 ;  /* 0x000000062420723c */ /* 0x000fe20000001820 */
[----:B------:R-:W-:Y:S02]  /*35c0*/  IADD3 R19, R87, 0x18, RZ ;  /* 0x0000001857137810 */ /* 0x000fe40007ffe0ff */
[C---:B------:R-:W-:Y:S02]  /*35d0*/  ISETP.GE.AND P5, PT, R53.reuse, R98, PT ;  /* 0x000000623500720c */ /* 0x040fe40003fa6270 */
[----:B------:R-:W-:Y:S01]  /*35e0*/  FSEL R8, R8, -INF , !P3 ;  /* 0xff80000008087808 */ /* 0x000fe20005800000 */
[----:B-----5:R-:W-:Y:S01]  /*35f0*/  FFMA.FTZ R10, R118, R52, R67 ;  /* 0x00000034760a7223 */ /* 0x020fe20000010043 */
[----:B------:R-:W-:Y:S01]  /*3600*/  ISETP.GE.AND P3, PT, R53, R2, PT ;  /* 0x000000023500720c */ /* 0x000fe20003f66270 */
[----:B----4-:R-:W-:Y:S01]  /*3610*/  HMMA.16816.F32 R40, R44, R20, RZ ;  /* 0x000000142c28723c */ /* 0x010fe200000018ff */
[----:B------:R-:W-:Y:S01]  /*3620*/  FSEL R65, R65, -INF , !P6 ;  /* 0xff80000041417808 */ /* 0x000fe20007000000 */
[----:B------:R2:W3:Y:S01]  /*3630*/  I2F R66, R19 ;  /* 0x0000001300427306 */ /* 0x0004e20000201400 */
[----:B------:R-:W-:Y:S01]  /*3640*/  FSEL R10, R10, -INF , !P4 ;  /* 0xff8000000a0a7808 */ /* 0x000fe20006000000 */
[----:B-1----:R-:W-:Y:S01]  /*3650*/  FFMA.FTZ R61, R118, R4, R61 ;  /* 0x00000004763d7223 */ /* 0x002fe2000001003d */
[----:B------:R-:W-:-:S02]  /*3660*/  ISETP.GE.AND P6, PT, R19, R98, PT ;  /* 0x000000621300720c */ /* 0x000fc40003fc6270 */
[----:B------:R-:W-:Y:S01]  /*3670*/  ISETP.GE.AND P4, PT, R19, R2, PT ;  /* 0x000000021300720c */ /* 0x000fe20003f86270 */
[C---:B------:R-:W-:Y:S01]  /*3680*/  HMMA.16816.F32 R52, R44.reuse, R28, RZ ;  /* 0x0000001c2c34723c */ /* 0x040fe200000018ff */
[C---:B------:R-:W-:Y:S02]  /*3690*/  IADD3 R91, R87.reuse, 0x51, RZ ;  /* 0x00000051575b7810 */ /* 0x040fe40007ffe0ff */
[----:B------:R-:W-:Y:S02]  /*36a0*/  IADD3 R88, R87, 0x58, RZ ;  /* 0x0000005857587810 */ /* 0x000fe40007ffe0ff */
[----:B------:R-:W1:Y:S01]  /*36b0*/  I2F R67, R91 ;  /* 0x0000005b00437306 */ /* 0x000e620000201400 */
[----:B------:R-:W-:Y:S02]  /*36c0*/  FSEL R61, R61, -INF , !P2 ;  /* 0xff8000003d3d7808 */ /* 0x000fe40005000000 */
[----:B------:R-:W-:Y:S01]  /*36d0*/  HMMA.16816.F32 R20, R44, R22, RZ ;  /* 0x000000162c14723c */ /* 0x000fe200000018ff */
[----:B------:R-:W-:Y:S01]  /*36e0*/  ISETP.GE.AND P2, PT, R88, R98, PT ;  /* 0x000000625800720c */ /* 0x000fe20003f46270 */
[----:B--2---:R-:W-:-:S02]  /*36f0*/  FFMA.FTZ R19, R118, R5, R62 ;  /* 0x0000000576137223 */ /* 0x004fc4000001003e */
[CC--:B---3--:R-:W-:Y:S01]  /*3700*/  FFMA.FTZ R62, R118.reuse, R66.reuse, R12 ;  /* 0x00000042763e7223 */ /* 0x0c8fe2000001000c */
[----:B------:R-:W-:Y:S01]  /*3710*/  IADD3 R12, R87, 0x61, RZ ;  /* 0x00000061570c7810 */ /* 0x000fe20007ffe0ff */
[----:B------:R-:W-:Y:S01]  /*3720*/  FFMA.FTZ R66, R118, R66, R14 ;  /* 0x0000004276427223 */ /* 0x000fe2000001000e */
[----:B------:R-:W-:Y:S01]  /*3730*/  FSEL R19, R19, -INF , !P3 ;  /* 0xff80000013137808 */ /* 0x000fe20005800000 */
[----:B------:R-:W-:Y:S01]  /*3740*/  HMMA.16816.F32 R28, R44, R30, RZ ;  /* 0x0000001e2c1c723c */ /* 0x000fe200000018ff */
[----:B------:R-:W2:Y:S01]  /*3750*/  I2F R46, R88 ;  /* 0x00000058002e7306 */ /* 0x000ea20000201400 */
[----:B------:R-:W-:Y:S02]  /*3760*/  ISETP.GE.AND P3, PT, R91, R2, PT ;  /* 0x000000025b00720c */ /* 0x000fe40003f66270 */
[----:B------:R-:W-:Y:S01]  /*3770*/  FSEL R62, R62, -INF , !P6 ;  /* 0xff8000003e3e7808 */ /* 0x000fe20007000000 */
[-C--:B-1----:R-:W-:Y:S01]  /*3780*/  FFMA.FTZ R14, R118, R67.reuse, R9 ;  /* 0x00000043760e7223 */ /* 0x082fe20000010009 */
[----:B------:R-:W-:Y:S01]  /*3790*/  FSEL R9, R66, -INF , !P4 ;  /* 0xff80000042097808 */ /* 0x000fe20006000000 */
[----:B------:R-:W-:Y:S01]  /*37a0*/  FFMA.FTZ R67, R118, R67, R11 ;  /* 0x0000004376437223 */ /* 0x000fe2000001000b */
[----:B------:R-:W-:Y:S01]  /*37b0*/  FSEL R45, R60, -INF , !P5 ;  /* 0xff8000003c2d7808 */ /* 0x000fe20006800000 */
[----:B------:R-:W-:Y:S01]  /*37c0*/  FFMA.FTZ R60, R118, R4, R63 ;  /* 0x00000004763c7223 */ /* 0x000fe2000001003f */
[----:B------:R-:W-:Y:S01]  /*37d0*/  HMMA.16816.F32 R40, R36, R48, R40 ;  /* 0x000000302428723c */ /* 0x000fe20000001828 */
[----:B------:R-:W1:Y:S01]  /*37e0*/  LDSM.16.M88.4 R4, [R114+0x1c00] ;  /* 0x001c00007204783b */ /* 0x000e620000000200 */
[C---:B------:R-:W-:Y:S01]  /*37f0*/  IADD3 R44, R87.reuse, 0x59, RZ ;  /* 0x00000059572c7810 */ /* 0x040fe20007ffe0ff */
[----:B------:R-:W3:Y:S01]  /*3800*/  I2F R49, R12 ;  /* 0x0000000c00317306 */ /* 0x000ee20000201400 */
[----:B------:R-:W-:Y:S01]  /*3810*/  IADD3 R63, R87, 0x60, RZ ;  /* 0x00000060573f7810 */ /* 0x000fe20007ffe0ff */
[----:B------:R-:W-:-:S04]  /*3820*/  DEPBAR.LE SB0, 0x0 ;  /* 0x000080000000791a */ /* 0x000fc80000000000 */
[-C--:B------:R-:W-:Y:S01]  /*3830*/  ISETP.GE.AND P5, PT, R91, R98.reuse, PT ;  /* 0x000000625b00720c */ /* 0x080fe20003fa6270 */
[----:B------:R-:W-:Y:S01]  /*3840*/  HMMA.16816.F32 R20, R36, R50, R20 ;  /* 0x000000322414723c */ /* 0x000fe20000001814 */
[----:B------:R-:W4:Y:S01]  /*3850*/  I2F R47, R44 ;  /* 0x0000002c002f7306 */ /* 0x000f220000201400 */
[----:B------:R-:W-:Y:S01]  /*3860*/  ISETP.GE.AND P6, PT, R44, R98, PT ;  /* 0x000000622c00720c */ /* 0x000fe20003fc6270 */
[----:B--2---:R-:W-:Y:S01]  /*3870*/  FFMA.FTZ R34, R118, R46, R34 ;  /* 0x0000002e76227223 */ /* 0x004fe20000010022 */
[----:B------:R-:W-:Y:S02]  /*3880*/  ISETP.GE.AND P4, PT, R44, R2, PT ;  /* 0x000000022c00720c */ /* 0x000fe40003f86270 */
[----:B------:R-:W-:Y:S01]  /*3890*/  FSEL R11, R14, -INF , !P5 ;  /* 0xff8000000e0b7808 */ /* 0x000fe20006800000 */
[----:B------:R-:W-:Y:S01]  /*38a0*/  FFMA.FTZ R14, R118, R46, R32 ;  /* 0x0000002e760e7223 */ /* 0x000fe20000010020 */
[----:B------:R-:W-:Y:S01]  /*38b0*/  ISETP.GE.AND P5, PT, R63, R98, PT ;  /* 0x000000623f00720c */ /* 0x000fe20003fa6270 */
[----:B------:R2:W5:Y:S01]  /*38c0*/  I2F R48, R63 ;  /* 0x0000003f00307306 */ /* 0x0005620000201400 */
[----:B------:R-:W-:-:S02]  /*38d0*/  FSEL R60, R60, -INF , !P0 ;  /* 0xff8000003c3c7808 */ /* 0x000fc40004000000 */
[-C--:B------:R-:W-:Y:S02]  /*38e0*/  ISETP.GE.AND P0, PT, R88, R2.reuse, PT ;  /* 0x000000025800720c */ /* 0x080fe40003f06270 */
[----:B------:R-:W-:Y:S01]  /*38f0*/  FSEL R14, R14, -INF , !P2 ;  /* 0xff8000000e0e7808 */ /* 0x000fe20005000000 */
[----:B---3--:R-:W-:Y:S01]  /*3900*/  FFMA.FTZ R41, R118, R49, R41 ;  /* 0x0000003176297223 */ /* 0x008fe20000010029 */
[----:B------:R-:W-:Y:S01]  /*3910*/  FSEL R51, R34, -INF , !P0 ;  /* 0xff80000022337808 */ /* 0x000fe20004000000 */
[CC--:B----4-:R-:W-:Y:S01]  /*3920*/  FFMA.FTZ R33, R118.reuse, R47.reuse, R33 ;  /* 0x0000002f76217223 */ /* 0x0d0fe20000010021 */
[----:B------:R-:W-:Y:S01]  /*3930*/  FSEL R44, R67, -INF , !P3 ;  /* 0xff800000432c7808 */ /* 0x000fe20005800000 */
[C---:B------:R-:W-:Y:S01]  /*3940*/  FFMA.FTZ R47, R118.reuse, R47, R35 ;  /* 0x0000002f762f7223 */ /* 0x040fe20000010023 */
[----:B------:R-:W-:Y:S01]  /*3950*/  ISETP.GE.AND P3, PT, R63, R2, PT ;  /* 0x000000023f00720c */ /* 0x000fe20003f66270 */
[----:B------:R-:W-:Y:S01]  /*3960*/  FFMA.FTZ R43, R118, R49, R43 ;  /* 0x00000031762b7223 */ /* 0x000fe2000001002b */
[----:B------:R-:W-:Y:S01]  /*3970*/  BAR.SYNC.DEFER_BLOCKING 0x0 ;  /* 0x0000000000007b1d */ /* 0x000fe20000010000 */
[----:B------:R-:W-:-:S02]  /*3980*/  ISETP.GE.AND P2, PT, R12, R98, PT ;  /* 0x000000620c00720c */ /* 0x000fc40003f46270 */
[----:B--2---:R-:W-:Y:S01]  /*3990*/  IADD3 R63, R87, 0x68, RZ ;  /* 0x00000068573f7810 */ /* 0x004fe20007ffe0ff */
[----:B-----5:R-:W-:Y:S01]  /*39a0*/  FFMA.FTZ R40, R118, R48, R40 ;  /* 0x0000003076287223 */ /* 0x020fe20000010028 */
[----:B------:R-:W-:Y:S02]  /*39b0*/  ISETP.GE.AND P0, PT, R12, R2, PT ;  /* 0x000000020c00720c */ /* 0x000fe40003f06270 */
[----:B------:R-:W2:Y:S01]  /*39c0*/  I2F R32, R63 ;  /* 0x0000003f00207306 */ /* 0x000ea20000201400 */
[----:B------:R-:W-:Y:S01]  /*39d0*/  FSEL R12, R33, -INF , !P6 ;  /* 0xff800000210c7808 */ /* 0x000fe20007000000 */
[----:B-1----:R-:W-:Y:S01]  /*39e0*/  HMMA.16816.F32 R52, R36, R4, R52 ;  /* 0x000000042434723c */ /* 0x002fe20000001834 */
[C---:B------:R-:W-:Y:S02]  /*39f0*/  IADD3 R33, R87.reuse, 0x70, RZ ;  /* 0x0000007057217810 */ /* 0x040fe40007ffe0ff */
[----:B------:R-:W-:Y:S02]  /*3a00*/  IADD3 R35, R87, 0x69, RZ ;  /* 0x0000006957237810 */ /* 0x000fe40007ffe0ff */
[----:B------:R-:W-:-:S02]  /*3a10*/  ISETP.GE.AND P6, PT, R63, R98, PT ;  /* 0x000000623f00720c */ /* 0x000fc40003fc6270 */
[----:B------:R-:W-:Y:S01]  /*3a20*/  FFMA.FTZ R4, R118, R48, R42 ;  /* 0x0000003076047223 */ /* 0x000fe2000001002a */
[----:B------:R-:W1:Y:S01]  /*3a30*/  I2F R34, R35 ;  /* 0x0000002300227306 */ /* 0x000e620000201400 */
[----:B------:R-:W-:Y:S02]  /*3a40*/  FSEL R47, R47, -INF , !P4 ;  /* 0xff8000002f2f7808 */ /* 0x000fe40006000000 */
[----:B------:R-:W-:Y:S02]  /*3a50*/  ISETP.GE.AND P4, PT, R63, R2, PT ;  /* 0x000000023f00720c */ /* 0x000fe40003f86270 */
[----:B------:R-:W-:Y:S01]  /*3a60*/  FSEL R49, R4, -INF , !P3 ;  /* 0xff80000004317808 */ /* 0x000fe20005800000 */
[CC--:B--2---:R-:W-:Y:S01]  /*3a70*/  FFMA.FTZ R20, R118.reuse, R32.reuse, R20 ;  /* 0x0000002076147223 */ /* 0x0c4fe20000010014 */
[----:B------:R-:W-:Y:S01]  /*3a80*/  HMMA.16816.F32 R4, R36, R6, R28 ;  /* 0x000000062404723c */ /* 0x000fe2000000181c */
[----:B------:R2:W3:Y:S01]  /*3a90*/  I2F R48, R33 ;  /* 0x0000002100307306 */ /* 0x0004e20000201400 */
[----:B------:R-:W-:Y:S01]  /*3aa0*/  FFMA.FTZ R46, R118, R32, R22 ;  /* 0x00000020762e7223 */ /* 0x000fe20000010016 */
[----:B------:R-:W-:-:S02]  /*3ab0*/  FSEL R66, R40, -INF , !P5 ;  /* 0xff80000028427808 */ /* 0x000fc40006800000 */
[----:B------:R-:W-:Y:S02]  /*3ac0*/  IADD3 R22, R87, 0x79, RZ ;  /* 0x0000007957167810 */ /* 0x000fe40007ffe0ff */
[----:B------:R-:W-:Y:S02]  /*3ad0*/  FSEL R63, R41, -INF , !P2 ;  /* 0xff800000293f7808 */ /* 0x000fe40005000000 */
[----:B------:R-:W-:Y:S01]  /*3ae0*/  FSEL R40, R43, -INF , !P0 ;  /* 0xff8000002b287808 */ /* 0x000fe20004000000 */
[C---:B-1----:R-:W-:Y:S01]  /*3af0*/  FFMA.FTZ R23, R118.reuse, R34, R23 ;  /* 0x0000002276177223 */ /* 0x042fe20000010017 */
[C---:B------:R-:W-:Y:S01]  /*3b00*/  ISETP.GE.AND P2, PT, R33.reuse, R98, PT ;  /* 0x000000622100720c */ /* 0x040fe20003f46270 */
[----:B------:R-:W-:Y:S01]  /*3b10*/  FFMA.FTZ R99, R118, R34, R21 ;  /* 0x0000002276637223 */ /* 0x000fe20000010015 */
[----:B------:R-:W-:Y:S02]  /*3b20*/  ISETP.GE.AND P0, PT, R33, R2, PT ;  /* 0x000000022100720c */ /* 0x000fe40003f06270 */
[----:B------:R-:W-:-:S02]  /*3b30*/  IADD3 R41, R87, 0x78, RZ ;  /* 0x0000007857297810 */ /* 0x000fc40007ffe0ff */
[----:B--2---:R-:W-:Y:S01]  /*3b40*/  FSEL R33, R20, -INF , !P6 ;  /* 0xff80000014217808 */ /* 0x004fe20007000000 */
[CC--:B---3--:R-:W-:Y:S01]  /*3b50*/  FFMA.FTZ R52, R118.reuse, R48.reuse, R52 ;  /* 0x0000003076347223 */ /* 0x0c8fe20000010034 */
[----:B------:R-:W1:Y:S01]  /*3b60*/  I2F R20, R22 ;  /* 0x0000001600147306 */ /* 0x000e620000201400 */
[----:B------:R-:W-:Y:S01]  /*3b70*/  IADD3 R42, R87, 0x71, RZ ;  /* 0x00000071572a7810 */ /* 0x000fe20007ffe0ff */
[----:B------:R-:W-:Y:S01]  /*3b80*/  FFMA.FTZ R38, R118, R48, R54 ;  /* 0x0000003076267223 */ /* 0x000fe20000010036 */
[C---:B------:R-:W-:Y:S02]  /*3b90*/  ISETP.GE.AND P5, PT, R35.reuse, R98, PT ;  /* 0x000000622300720c */ /* 0x040fe40003fa6270 */
[----:B------:R-:W-:Y:S02]  /*3ba0*/  ISETP.GE.AND P3, PT, R35, R2, PT ;  /* 0x000000022300720c */ /* 0x000fe40003f66270 */
[----:B------:R-:W-:Y:S01]  /*3bb0*/  IADD3 R21, R87, 0x31, RZ ;  /* 0x0000003157157810 */ /* 0x000fe20007ffe0ff */
[----:B------:R-:W2:Y:S01]  /*3bc0*/  I2F R28, R41 ;  /* 0x00000029001c7306 */ /* 0x000ea20000201400 */
[----:B------:R-:W-:-:S02]  /*3bd0*/  FSEL R46, R46, -INF , !P4 ;  /* 0xff8000002e2e7808 */ /* 0x000fc40006000000 */
[C---:B------:R-:W-:Y:S02]  /*3be0*/  ISETP.GE.AND P6, PT, R42.reuse, R98, PT ;  /* 0x000000622a00720c */ /* 0x040fe40003fc6270 */
[----:B------:R-:W-:Y:S02]  /*3bf0*/  ISETP.GE.AND P4, PT, R42, R2, PT ;  /* 0x000000022a00720c */ /* 0x000fe40003f86270 */
[----:B------:R-:W-:Y:S01]  /*3c00*/  FSEL R95, R52, -INF , !P2 ;  /* 0xff800000345f7808 */ /* 0x000fe20005000000 */
[----:B------:R-:W3:Y:S01]  /*3c10*/  I2F R35, R42 ;  /* 0x0000002a00237306 */ /* 0x000ee20000201400 */
[----:B------:R-:W-:Y:S01]  /*3c20*/  FSEL R38, R38, -INF , !P0 ;  /* 0xff80000026267808 */ /* 0x000fe20004000000 */
[----:B-1----:R-:W-:Y:S01]  /*3c30*/  FFMA.FTZ R48, R118, R20, R5 ;  /* 0x0000001476307223 */ /* 0x002fe20000010005 */
[----:B------:R-:W-:Y:S01]  /*3c40*/  ISETP.GE.AND P2, PT, R22, R98, PT ;  /* 0x000000621600720c */ /* 0x000fe20003f46270 */
[----:B------:R-:W-:Y:S01]  /*3c50*/  FFMA.FTZ R7, R118, R20, R7 ;  /* 0x0000001476077223 */ /* 0x000fe20000010007 */
[----:B------:R-:W-:-:S02]  /*3c60*/  ISETP.GE.AND P0, PT, R22, R2, PT ;  /* 0x000000021600720c */ /* 0x000fc40003f06270 */
[----:B------:R-:W-:Y:S01]  /*3c70*/  FSEL R48, R48, -INF , !P2 ;  /* 0xff80000030307808 */ /* 0x000fe20005000000 */
[----:B------:R-:W1:Y:S01]  /*3c80*/  I2F R22, R21 ;  /* 0x0000001500167306 */ /* 0x000e620000201400 */
[----:B------:R-:W-:Y:S01]  /*3c90*/  ISETP.GT.AND P2, PT, R122, R126, PT ;  /* 0x0000007e7a00720c */ /* 0x000fe20003f44270 */
[CC--:B--2---:R-:W-:Y:S01]  /*3ca0*/  FFMA.FTZ R4, R118.reuse, R28.reuse, R4 ;  /* 0x0000001c76047223 */ /* 0x0c4fe20000010004 */
[----:B------:R-:W-:Y:S01]  /*3cb0*/  FSEL R99, R99, -INF , !P5 ;  /* 0xff80000063637808 */ /* 0x000fe20006800000 */
[C---:B------:R-:W-:Y:S01]  /*3cc0*/  FFMA.FTZ R6, R118.reuse, R28, R6 ;  /* 0x0000001c76067223 */ /* 0x040fe20000010006 */
[----:B------:R-:W-:Y:S02]  /*3cd0*/  ISETP.GE.AND P5, PT, R41, R98, PT ;  /* 0x000000622900720c */ /* 0x000fe40003fa6270 */
[----:B------:R-:W-:Y:S01]  /*3ce0*/  FSEL R28, R7, -INF , !P0 ;  /* 0xff800000071c7808 */ /* 0x000fe20004000000 */
[CC--:B---3--:R-:W-:Y:S01]  /*3cf0*/  FFMA.FTZ R53, R118.reuse, R35.reuse, R53 ;  /* 0x0000002376357223 */ /* 0x0c8fe20000010035 */
[----:B------:R-:W-:Y:S01]  /*3d00*/  FSEL R42, R23, -INF , !P3 ;  /* 0xff800000172a7808 */ /* 0x000fe20005800000 */
[----:B------:R-:W-:Y:S01]  /*3d10*/  FFMA.FTZ R34, R118, R35, R55 ;  /* 0x0000002376227223 */ /* 0x000fe20000010037 */
[----:B------:R-:W2:Y:S01]  /*3d20*/  I2F R23, R21 ;  /* 0x0000001500177306 */ /* 0x000ea20000201400 */
[----:B------:R-:W-:-:S02]  /*3d30*/  ISETP.GE.AND P3, PT, R41, R2, PT ;  /* 0x000000022900720c */ /* 0x000fc40003f66270 */
[----:B------:R-:W-:Y:S01]  /*3d40*/  FSEL R43, R4, -INF , !P5 ;  /* 0xff800000042b7808 */ /* 0x000fe20006800000 */
[-C--:B------:R-:W-:Y:S01]  /*3d50*/  FFMA.FTZ R4, R118, R3.reuse, R18 ;  /* 0x0000000376047223 */ /* 0x080fe20000010012 */
[----:B------:R-:W-:Y:S01]  /*3d60*/  FSEL R29, R6, -INF , !P3 ;  /* 0xff800000061d7808 */ /* 0x000fe20005800000 */
[C---:B------:R-:W-:Y:S01]  /*3d70*/  FFMA.FTZ R6, R118.reuse, R3, R16 ;  /* 0x0000000376067223 */ /* 0x040fe20000010010 */
[----:B------:R-:W-:Y:S01]  /*3d80*/  FSEL R88, R53, -INF , !P6 ;  /* 0xff80000035587808 */ /* 0x000fe20007000000 */
[----:B-1----:R-:W-:Y:S01]  /*3d90*/  FFMA.FTZ R27, R118, R22, R27 ;  /* 0x00000016761b7223 */ /* 0x002fe2000001001b */
[----:B------:R-:W-:Y:S02]  /*3da0*/  FSEL R34, R34, -INF , !P4 ;  /* 0xff80000022227808 */ /* 0x000fe40006000000 */
[C---:B------:R-:W-:Y:S02]  /*3db0*/  ISETP.GE.AND P6, PT, R87.reuse, R98, PT ;  /* 0x000000625700720c */ /* 0x040fe40003fc6270 */
[----:B------:R-:W-:-:S02]  /*3dc0*/  ISETP.GE.AND P4, PT, R87, R2, PT ;  /* 0x000000025700720c */ /* 0x000fc40003f86270 */
[C---:B------:R-:W-:Y:S01]  /*3dd0*/  ISETP.GE.AND P5, PT, R21.reuse, R98, PT ;  /* 0x000000621500720c */ /* 0x040fe20003fa6270 */
[----:B--2---:R-:W-:Y:S01]  /*3de0*/  FFMA.FTZ R5, R118, R23, R25 ;  /* 0x0000001776057223 */ /* 0x004fe20000010019 */
[----:B------:R-:W-:Y:S02]  /*3df0*/  ISETP.GE.AND P3, PT, R21, R2, PT ;  /* 0x000000021500720c */ /* 0x000fe40003f66270 */
[----:B------:R-:W-:Y:S02]  /*3e00*/  IADD3 R3, R114, 0x1c00, RZ ;  /* 0x00001c0072037810 */ /* 0x000fe40007ffe0ff */
        /* <DEDUP_REMOVED lines=64> */
.L_x_4757:
[----:B------:R-:W-:-:S04]  /*4210*/  LEA R18, -R70, RZ, 0x7 ;  /* 0x000000ff46127211 */ /* 0x000fc800078e39ff */
[----:B------:R-:W-:Y:S02]  /*4220*/  SHF.R.S32.HI R16, RZ, 0x1f, R18 ;  /* 0x0000001fff107819 */ /* 0x000fe40000011412 */
.L_x_4758:
        /* <DEDUP_REMOVED lines=49> */
.L_x_4760:
[----:B------:R-:W-:Y:S05]  /*4540*/  BSYNC B0 ;  /* 0x0000000000007941 */ /* 0x000fea0003800000 */
.L_x_4759:
[----:B------:R-:W0:Y:S01]  /*4550*/  LDGDEPBAR ;  /* 0x00000000000079af */ /* 0x000e220000000000 */
[----:B------:R-:W-:-:S04]  /*4560*/  IADD3 R71, P0, R18, R71, RZ ;  /* 0x0000004712477210 */ /* 0x000fc80007f1e0ff */
[----:B------:R-:W-:Y:S02]  /*4570*/  IADD3.X R68, R16, R68, RZ, P0, !PT ;  /* 0x0000004410447210 */ /* 0x000fe400007fe4ff */
.L_x_4756:
        /* <DEDUP_REMOVED lines=73> */
[--C-:B--2---:R-:W-:Y:S01]  /*4a10*/  FFMA.FTZ R22, R14, c[0x0][0x23c], -R50.reuse ;  /* 0x00008f000e167a23 */ /* 0x104fe20000010832 */
        /* <DEDUP_REMOVED lines=20> */
[----:B--2---:R-:W-:Y:S01]  /*4b60*/  F2FP.PACK_AB R130, R87, R89 ;  /* 0x000000595782723e */ /* 0x004fe200000000ff */
[----:B------:R-:W2:Y:S01]  /*4b70*/  MUFU.EX2 R55, R55 ;  /* 0x0000003700377308 */ /* 0x000ea20000000800 */
[----:B------:R-:W-:Y:S01]  /*4b80*/  FMNMX.FTZ R69, R49, R69, !PT ;  /* 0x0000004531457209 */ /* 0x000fe20007810000 */
[--C-:B------:R-:W-:Y:S02]  /*4b90*/  FFMA.FTZ R26, R103, c[0x0][0x23c], -R50.reuse ;  /* 0x00008f00671a7a23 */ /* 0x100fe40000010832 */
[----:B------:R-:W-:Y:S01]  /*4ba0*/  FFMA.FTZ R25, R106, c[0x0][0x23c], -R50 ;  /* 0x00008f006a197a23 */ /* 0x000fe20000010832 */
[----:B------:R-:W-:Y:S01]  /*4bb0*/  FMNMX.FTZ R69, R40, R69, !PT ;  /* 0x0000004528457209 */ /* 0x000fe20007810000 */
[----:B------:R-:W-:-:S02]  /*4bc0*/  FADD.FTZ R91, R92, R91 ;  /* 0x0000005b5c5b7221 */ /* 0x000fc40000010000 */
[----:B------:R-:W-:Y:S01]  /*4bd0*/  MUFU.EX2 R54, R54 ;  /* 0x0000003600367308 */ /* 0x000fe20000000800 */
[----:B------:R-:W-:Y:S01]  /*4be0*/  FMNMX.FTZ R69, R46, R69, !PT ;  /* 0x000000452e457209 */ /* 0x000fe20007810000 */
[----:B------:R-:W-:Y:S02]  /*4bf0*/  FADD.FTZ R91, R89, R91 ;  /* 0x0000005b595b7221 */ /* 0x000fe40000010000 */
[----:B------:R-:W-:Y:S01]  /*4c00*/  FFMA.FTZ R24, R105, c[0x0][0x23c], -R50 ;  /* 0x00008f0069187a23 */ /* 0x000fe20000010832 */
[----:B------:R-:W-:Y:S01]  /*4c10*/  FMNMX.FTZ R69, R42, R69, !PT ;  /* 0x000000452a457209 */ /* 0x000fe20007810000 */
[----:B------:R-:W-:Y:S02]  /*4c20*/  FADD.FTZ R87, R87, R91 ;  /* 0x0000005b57577221 */ /* 0x000fe40000010000 */
[----:B------:R-:W-:Y:S01]  /*4c30*/  MUFU.EX2 R53, R53 ;  /* 0x0000003500357308 */ /* 0x000fe20000000800 */
[----:B------:R-:W-:Y:S01]  /*4c40*/  FMNMX.FTZ R69, R38, R69, !PT ;  /* 0x0000004526457209 */ /* 0x000fe20007810000 */
[----:B-1----:R-:W-:-:S02]  /*4c50*/  FADD.FTZ R87, R64, R87 ;  /* 0x0000005740577221 */ /* 0x002fc40000010000 */
[--C-:B------:R-:W-:Y:S01]  /*4c60*/  FFMA.FTZ R33, R33, c[0x0][0x23c], -R50.reuse ;  /* 0x00008f0021217a23 */ /* 0x100fe20000010832 */
[----:B------:R-:W-:Y:S01]  /*4c70*/  FMNMX.FTZ R69, R34, R69, !PT ;  /* 0x0000004522457209 */ /* 0x000fe20007810000 */
[----:B--2---:R-:W-:Y:S02]  /*4c80*/  FADD.FTZ R87, R55, R87 ;  /* 0x0000005737577221 */ /* 0x004fe40000010000 */
[----:B------:R-:W-:Y:S01]  /*4c90*/  MUFU.EX2 R52, R52 ;  /* 0x0000003400347308 */ /* 0x000fe20000000800 */
[----:B------:R-:W-:Y:S01]  /*4ca0*/  FMNMX.FTZ R69, R29, R69, !PT ;  /* 0x000000451d457209 */ /* 0x000fe20007810000 */
[--C-:B------:R-:W-:Y:S02]  /*4cb0*/  FFMA.FTZ R43, R43, c[0x0][0x23c], -R50.reuse ;  /* 0x00008f002b2b7a23 */ /* 0x100fe40000010832 */
[----:B------:R-:W-:Y:S01]  /*4cc0*/  FFMA.FTZ R119, R48, c[0x0][0x23c], -R50 ;  /* 0x00008f0030777a23 */ /* 0x000fe20000010832 */
        /* <DEDUP_REMOVED lines=16> */
[----:B------:R-:W-:Y:S02]  /*4dd0*/  FSEL R30, R30, RZ, P0 ;  /* 0x000000ff1e1e7208 */ /* 0x000fe40000000000 */
[----:B------:R-:W-:-:S03]  /*4de0*/  LEA R157, P0, R71, c[0x0][0x168], 0x1 ;  /* 0x00005a00479d7a11 */ /* 0x000fc600078008ff */
[----:B------:R-:W-:Y:S01]  /*4df0*/  FFMA.FTZ R94, R4, c[0x0][0x23c], -R30 ;  /* 0x00008f00045e7a23 */ /* 0x000fe2000001081e */
[----:B------:R-:W-:Y:S01]  /*4e00*/  LEA.HI.X R156, R71, c[0x0][0x16c], R68, 0x1, P0 ;  /* 0x00005b00479c7a11 */ /* 0x000fe200000f0c44 */
[----:B------:R-:W1:Y:S01]  /*4e10*/  LDSM.16.MT88.4 R4, [R158+0x3000] ;  /* 0x003000009e04783b */ /* 0x000e620000004200 */
[--C-:B------:R-:W-:Y:S01]  /*4e20*/  FFMA.FTZ R93, R8, c[0x0][0x23c], -R30.reuse ;  /* 0x00008f00085d7a23 */ /* 0x100fe2000001081e */
[----:B------:R-:W-:Y:S01]  /*4e30*/  MUFU.EX2 R26, R26 ;  /* 0x0000001a001a7308 */ /* 0x000fe20000000800 */
[--C-:B------:R-:W-:Y:S02]  /*4e40*/  FFMA.FTZ R90, R17, c[0x0][0x23c], -R30.reuse ;  /* 0x00008f00115a7a23 */ /* 0x100fe4000001081e */
[--C-:B------:R-:W-:Y:S02]  /*4e50*/  FFMA.FTZ R66, R10, c[0x0][0x23c], -R30.reuse ;  /* 0x00008f000a427a23 */ /* 0x100fe4000001081e */
[--C-:B------:R-:W-:Y:S02]  /*4e60*/  FFMA.FTZ R62, R9, c[0x0][0x23c], -R30.reuse ;  /* 0x00008f00093e7a23 */ /* 0x100fe4000001081e */
[----:B------:R-:W2:Y:S01]  /*4e70*/  LDSM.16.MT88.4 R8, [R158+0x3400] ;  /* 0x003400009e08783b */ /* 0x000ea20000004200 */
[----:B------:R-:W-:Y:S01]  /*4e80*/  MUFU.EX2 R94, R94 ;  /* 0x0000005e005e7308 */ /* 0x000fe20000000800 */
[----:B------:R-:W-:-:S02]  /*4e90*/  FFMA.FTZ R65, R19, c[0x0][0x23c], -R30 ;  /* 0x00008f0013417a23 */ /* 0x000fc4000001081e */
[--C-:B------:R-:W-:Y:S01]  /*4ea0*/  FFMA.FTZ R60, R60, c[0x0][0x23c], -R30.reuse ;  /* 0x00008f003c3c7a23 */ /* 0x100fe2000001081e */
[----:B------:R-:W3:Y:S01]  /*4eb0*/  LDSM.16.MT88.4 R16, [R154+0x3800] ;  /* 0x003800009a10783b */ /* 0x000ee20000004200 */
[--C-:B------:R-:W-:Y:S02]  /*4ec0*/  FFMA.FTZ R61, R86, c[0x0][0x23c], -R30.reuse ;  /* 0x00008f00563d7a23 */ /* 0x100fe4000001081e */
[--C-:B------:R-:W-:Y:S01]  /*4ed0*/  FFMA.FTZ R85, R85, c[0x0][0x23c], -R30.reuse ;  /* 0x00008f0055557a23 */ /* 0x100fe2000001081e */
[----:B------:R-:W4:Y:S01]  /*4ee0*/  MUFU.EX2 R93, R93 ;  /* 0x0000005d005d7308 */ /* 0x000f220000000800 */
[--C-:B------:R-:W-:Y:S02]  /*4ef0*/  FFMA.FTZ R63, R82, c[0x0][0x23c], -R30.reuse ;  /* 0x00008f00523f7a23 */ /* 0x100fe4000001081e */
[--C-:B------:R-:W-:Y:S02]  /*4f00*/  FFMA.FTZ R67, R83, c[0x0][0x23c], -R30.reuse ;  /* 0x00008f0053437a23 */ /* 0x100fe4000001081e */
[----:B------:R-:W-:-:S02]  /*4f10*/  FFMA.FTZ R81, R81, c[0x0][0x23c], -R30 ;  /* 0x00008f0051517a23 */ /* 0x000fc4000001081e */
[--C-:B------:R-:W-:Y:S01]  /*4f20*/  FFMA.FTZ R83, R84, c[0x0][0x23c], -R30.reuse ;  /* 0x00008f0054537a23 */ /* 0x100fe2000001081e */
[----:B------:R-:W5:Y:S01]  /*4f30*/  MUFU.EX2 R90, R90 ;  /* 0x0000005a005a7308 */ /* 0x000f620000000800 */
        /* <DEDUP_REMOVED lines=8> */
[----:B------:R-:W-:Y:S02]  /*4fc0*/  FFMA.FTZ R58, R58, c[0x0][0x23c], -R30 ;  /* 0x00008f003a3a7a23 */ /* 0x000fe4000001081e */
[----:B------:R-:W-:Y:S01]  /*4fd0*/  MUFU.EX2 R65, R65 ;  /* 0x0000004100417308 */ /* 0x000fe20000000800 */
[----:B------:R-:W-:Y:S02]  /*4fe0*/  FADD.FTZ R93, R94, R93 ;  /* 0x0000005d5e5d7221 */ /* 0x000fe40000010000 */
[----:B------:R-:W-:Y:S02]  /*4ff0*/  FFMA.FTZ R57, R95, c[0x0][0x23c], -R50 ;  /* 0x00008f005f397a23 */ /* 0x000fe40000010832 */
[----:B-----5:R-:W-:Y:S02]  /*5000*/  FADD.FTZ R93, R90, R93 ;  /* 0x0000005d5a5d7221 */ /* 0x020fe40000010000 */
[----:B------:R-:W-:Y:S01]  /*5010*/  FFMA.FTZ R56, R56, c[0x0][0x23c], -R30 ;  /* 0x00008f0038387a23 */ /* 0x000fe2000001081e */
[C---:B-1----:R-:W-:Y:S01]  /*5020*/  F2FP.PACK_AB R131, R66.reuse, R90 ;  /* 0x0000005a4283723e */ /* 0x042fe200000000ff */
[----:B------:R-:W1:Y:S01]  /*5030*/  MUFU.EX2 R60, R60 ;  /* 0x0000003c003c7308 */ /* 0x000e620000000800 */
[----:B------:R-:W-:-:S02]  /*5040*/  FADD.FTZ R93, R66, R93 ;  /* 0x0000005d425d7221 */ /* 0x000fc40000010000 */
[--C-:B------:R-:W-:Y:S02]  /*5050*/  FFMA.FTZ R44, R44, c[0x0][0x23c], -R30.reuse ;  /* 0x00008f002c2c7a23 */ /* 0x100fe4000001081e */
[--C-:B------:R-:W-:Y:S01]  /*5060*/  FFMA.FTZ R51, R51, c[0x0][0x23c], -R30.reuse ;  /* 0x00008f0033337a23 */ /* 0x100fe2000001081e */
        /* <DEDUP_REMOVED lines=10> */
[----:B------:R-:W-:Y:S02]  /*5110*/  FFMA.FTZ R38, R38, c[0x0][0x23c], -R30 ;  /* 0x00008f0026267a23 */ /* 0x000fe4000001081e */
[----:B------:R-:W-:Y:S01]  /*5120*/  FFMA.FTZ R47, R88, c[0x0][0x23c], -R50 ;  /* 0x00008f00582f7a23 */ /* 0x000fe20000010832 */
[C---:B------:R-:W-:Y:S01]  /*5130*/  HMMA.16816.F32 R132, R128.reuse, R4, RZ ;  /* 0x000000048084723c */ /* 0x040fe200000018ff */
[--C-:B------:R-:W-:Y:S01]  /*5140*/  FFMA.FTZ R34, R34, c[0x0][0x23c], -R30.reuse ;  /* 0x00008f0022227a23 */ /* 0x100fe2000001081e */
[----:B------:R-:W-:Y:S01]  /*5150*/  MUFU.EX2 R85, R85 ;  /* 0x0000005500557308 */ /* 0x000fe20000000800 */
[--C-:B------:R-:W-:Y:S02]  /*5160*/  FFMA.FTZ R29, R29, c[0x0][0x23c], -R30.reuse ;  /* 0x00008f001d1d7a23 */ /* 0x100fe4000001081e */
[----:B------:R-:W-:Y:S02]  /*5170*/  FFMA.FTZ R120, R28, c[0x0][0x23c], -R30 ;  /* 0x00008f001c787a23 */ /* 0x000fe4000001081e */
[----:B------:R-:W-:Y:S01]  /*5180*/  F2FP.PACK_AB R4, R55, R64 ;  /* 0x000000403704723e */ /* 0x000fe200000000ff */
[----:B------:R-:W-:Y:S01]  /*5190*/  HMMA.16816.F32 R128, R128, R6, RZ ;  /* 0x000000068080723c */ /* 0x000fe200000018ff */
[----:B-1----:R-:W-:Y:S01]  /*51a0*/  F2FP.PACK_AB R5, R60, R65 ;  /* 0x000000413c05723e */ /* 0x002fe200000000ff */
[----:B------:R-:W1:Y:S01]  /*51b0*/  MUFU.EX2 R63, R63 ;  /* 0x0000003f003f7308 */ /* 0x000e620000000800 */
[----:B------:R-:W-:-:S04]  /*51c0*/  FADD.FTZ R65, R65, R93 ;  /* 0x0000005d41417221 */ /* 0x000fc80000010000 */
        /* <DEDUP_REMOVED lines=9> */
[----:B------:R-:W4:Y:S06]  /*5260*/  MUFU.EX2 R81, R81 ;  /* 0x0000005100517308 */ /* 0x000f2c0000000800 */
[C---:B------:R-:W-:Y:S01]  /*5270*/  HMMA.16816.F32 R136, R4.reuse, R14, R136 ;  /* 0x0000000e0488723c */ /* 0x040fe20000001888 */
[----:B------:R-:W5:Y:S01]  /*5280*/  LDSM.16.MT88.4 R12, [R158+0x3800] ;  /* 0x003800009e0c783b */ /* 0x000f620000004200 */
[----:B------:R-:W1:Y:S06]  /*5290*/  MUFU.EX2 R83, R83 ;  /* 0x0000005300537308 */ /* 0x000e6c0000000800 */
[C---:B--2---:R-:W-:Y:S02]  /*52a0*/  HMMA.16816.F32 R132, R4.reuse, R8, R132 ;  /* 0x000000080484723c */ /* 0x044fe40000001884 */
[----:B------:R-:W2:Y:S06]  /*52b0*/  MUFU.EX2 R82, R82 ;  /* 0x0000005200527308 */ /* 0x000eac0000000800 */
        /* <DEDUP_REMOVED lines=12> */
[----:B------:R-:W-:Y:S01]  /*5380*/  MUFU.EX2 R25, R25 ;  /* 0x0000001900197308 */ /* 0x000fe20000000800 */
        /* <DEDUP_REMOVED lines=11> */
[----:B------:R-:W4:Y:S01]  /*5440*/  MUFU.EX2 R59, R59 ;  /* 0x0000003b003b7308 */ /* 0x000f220000000800 */
[----:B--2---:R-:W-:Y:S01]  /*5450*/  FADD.FTZ R81, R82, R81 ;  /* 0x0000005152517221 */ /* 0x004fe20000010000 */
[C---:B-----5:R-:W-:Y:S06]  /*5460*/  HMMA.16816.F32 R132, R4.reuse, R12, R132 ;  /* 0x0000000c0484723c */ /* 0x060fec0000001884 */
[----:B------:R-:W-:Y:S02]  /*5470*/  MUFU.EX2 R78, R78 ;  /* 0x0000004e004e7308 */ /* 0x000fe40000000800 */
[----:B------:R-:W-:Y:S01]  /*5480*/  HMMA.16816.F32 R128, R4, R14, R128 ;  /* 0x0000000e0480723c */ /* 0x000fe20000001880 */
[----:B------:R-:W2:Y:S05]  /*5490*/  LDSM.16.MT88.4 R12, [R154+0x4000] ;  /* 0x004000009a0c783b */ /* 0x000eaa0000004200 */
[----:B------:R-:W5:Y:S01]  /*54a0*/  MUFU.EX2 R58, R58 ;  /* 0x0000003a003a7308 */ /* 0x000f620000000800 */
[----:B------:R-:W-:-:S02]  /*54b0*/  F2FP.PACK_AB R4, R36, R37 ;  /* 0x000000252404723e */ /* 0x000fc400000000ff */
[----:B------:R-:W-:Y:S02]  /*54c0*/  F2FP.PACK_AB R5, R82, R83 ;  /* 0x000000535205723e */ /* 0x000fe400000000ff */
[----:B------:R-:W-:Y:S01]  /*54d0*/  F2FP.PACK_AB R6, R32, R35 ;  /* 0x000000232006723e */ /* 0x000fe200000000ff */
[----:B------:R-:W-:Y:S01]  /*54e0*/  FADD.FTZ R35, R35, R39 ;  /* 0x0000002723237221 */ /* 0x000fe20000010000 */
[----:B-1----:R-:W-:Y:S01]  /*54f0*/  F2FP.PACK_AB R7, R80, R84 ;  /* 0x000000545007723e */ /* 0x002fe200000000ff */
[----:B------:R-:W1:Y:S01]  /*5500*/  MUFU.EX2 R24, R24 ;  /* 0x0000001800187308 */ /* 0x000e620000000800 */
[----:B------:R-:W-:Y:S02]  /*5510*/  FADD.FTZ R84, R84, R81 ;  /* 0x0000005154547221 */ /* 0x000fe40000010000 */
[----:B------:R-:W-:Y:S02]  /*5520*/  FADD.FTZ R35, R32, R35 ;  /* 0x0000002320237221 */ /* 0x000fe40000010000 */
[----:B------:R-:W-:Y:S01]  /*5530*/  FADD.FTZ R84, R80, R84 ;  /* 0x0000005450547221 */ /* 0x000fe20000010000 */
[C---:B------:R-:W-:Y:S02]  /*5540*/  HMMA.16816.F32 R140, R4.reuse, R8, R140 ;  /* 0x00000008048c723c */ /* 0x040fe4000000188c */
        /* <DEDUP_REMOVED lines=11> */
[----:B----4-:R-:W-:Y:S01]  /*5600*/  F2FP.PACK_AB R5, R59, R86 ;  /* 0x000000563b05723e */ /* 0x010fe200000000ff */
[----:B------:R-:W4:Y:S01]  /*5610*/  MUFU.EX2 R44, R44 ;  /* 0x0000002c002c7308 */ /* 0x000f220000000800 */
[----:B------:R-:W-:Y:S01]  /*5620*/  F2FP.PACK_AB R6, R25, R26 ;  /* 0x0000001a1906723e */ /* 0x000fe200000000ff */
[----:B------:R-:W-:Y:S01]  /*5630*/  FADD.FTZ R86, R86, R84 ;  /* 0x0000005456567221 */ /* 0x000fe20000010000 */
[----:B-----5:R-:W-:Y:S01]  /*5640*/  F2FP.PACK_AB R7, R58, R78 ;  /* 0x0000004e3a07723e */ /* 0x020fe200000000ff */
        /* <DEDUP_REMOVED lines=8> */
[----:B------:R-:W2:Y:S01]  /*56d0*/  MUFU.EX2 R95, R95 ;  /* 0x0000005f005f7308 */ /* 0x000ea20000000800 */
[----:B-1----:R-:W-:Y:S01]  /*56e0*/  FADD.FTZ R26, R24, R26 ;  /* 0x0000001a181a7221 */ /* 0x002fe20000010000 */
[C---:B------:R-:W-:Y:S01]  /*56f0*/  HMMA.16816.F32 R136, R4.reuse, R14, R136 ;  /* 0x0000000e0488723c */ /* 0x040fe20000001888 */
[----:B------:R-:W1:Y:S05]  /*5700*/  LDSM.16.MT88.4 R12, [R158+0x4400] ;  /* 0x004400009e0c783b */ /* 0x000e6a0000004200 */
[----:B------:R-:W5:Y:S02]  /*5710*/  MUFU.EX2 R20, R20 ;  /* 0x0000001400147308 */ /* 0x000f640000000800 */
[C---:B------:R-:W-:Y:S06]  /*5720*/  HMMA.16816.F32 R132, R4.reuse, R8, R132 ;  /* 0x000000080484723c */ /* 0x040fec0000001884 */
[----:B------:R-:W1:Y:S02]  /*5730*/  MUFU.EX2 R0, R0 ;  /* 0x0000000000007308 */ /* 0x000e640000000800 */
[----:B------:R-:W-:Y:S01]  /*5740*/  HMMA.16816.F32 R128, R4, R10, R128 ;  /* 0x0000000a0480723c */ /* 0x000fe20000001880 */
[----:B------:R-:W1:Y:S05]  /*5750*/  LDSM.16.MT88.4 R8, [R154+0x4800] ;  /* 0x004800009a08783b */ /* 0x000e6a0000004200 */
[----:B------:R-:W-:Y:S01]  /*5760*/  MUFU.EX2 R33, R33 ;  /* 0x0000002100217308 */ /* 0x000fe20000000800 */
[C---:B------:R-:W-:Y:S01]  /*5770*/  F2FP.PACK_AB R4, R23.reuse, R24 ;  /* 0x000000181704723e */ /* 0x040fe200000000ff */
[----:B------:R-:W-:Y:S01]  /*5780*/  FADD.FTZ R23, R23, R26 ;  /* 0x0000001a17177221 */ /* 0x000fe20000010000 */
[----:B----4-:R-:W-:Y:S01]  /*5790*/  F2FP.PACK_AB R5, R44, R56 ;  /* 0x000000382c05723e */ /* 0x010fe200000000ff */
[----:B------:R-:W-:Y:S01]  /*57a0*/  FADD.FTZ R56, R56, R78 ;  /* 0x0000004e38387221 */ /* 0x000fe20000010000 */
[----:B------:R-:W-:Y:S01]  /*57b0*/  F2FP.PACK_AB R6, R21, R22 ;  /* 0x000000161506723e */ /* 0x000fe200000000ff */
[----:B------:R-:W-:Y:S01]  /*57c0*/  FADD.FTZ R23, R22, R23 ;  /* 0x0000001716177221 */ /* 0x000fe20000010000 */
[----:B--2---:R-:W-:Y:S01]  /*57d0*/  F2FP.PACK_AB R7, R95, R51 ;  /* 0x000000335f07723e */ /* 0x004fe200000000ff */
[----:B------:R-:W-:Y:S01]  /*57e0*/  MUFU.EX2 R79, R79 ;  /* 0x0000004f004f7308 */ /* 0x000fe20000000800 */
[----:B------:R-:W-:-:S02]  /*57f0*/  FADD.FTZ R56, R44, R56 ;  /* 0x000000382c387221 */ /* 0x000fc40000010000 */
[----:B------:R-:W-:Y:S02]  /*5800*/  FADD.FTZ R21, R21, R23 ;  /* 0x0000001715157221 */ /* 0x000fe40000010000 */
[----:B------:R-:W-:Y:S01]  /*5810*/  FADD.FTZ R51, R51, R56 ;  /* 0x0000003833337221 */ /* 0x000fe20000010000 */
[----:B---3--:R-:W-:Y:S01]  /*5820*/  HMMA.16816.F32 R140, R4, R16, R140 ;  /* 0x00000010048c723c */ /* 0x008fe2000000188c */
[----:B-----5:R-:W-:Y:S01]  /*5830*/  FADD.FTZ R21, R20, R21 ;  /* 0x0000001514157221 */ /* 0x020fe20000010000 */
[----:B------:R-:W-:Y:S01]  /*5840*/  MUFU.EX2 R49, R49 ;  /* 0x0000003100317308 */ /* 0x000fe20000000800 */
[----:B------:R-:W-:-:S05]  /*5850*/  FADD.FTZ R51, R95, R51 ;  /* 0x000000335f337221 */ /* 0x000fca0000010000 */
[C---:B------:R-:W-:Y:S01]  /*5860*/  HMMA.16816.F32 R136, R4.reuse, R18, R136 ;  /* 0x000000120488723c */ /* 0x040fe20000001888 */
[----:B------:R-:W2:Y:S01]  /*5870*/  LDSM.16.MT88.4 R16, [R158+0x4800] ;  /* 0x004800009e10783b */ /* 0x000ea20000004200 */
[----:B------:R-:W3:Y:S06]  /*5880*/  MUFU.EX2 R40, R40 ;  /* 0x0000002800287308 */ /* 0x000eec0000000800 */
[C---:B-1----:R-:W-:Y:S02]  /*5890*/  HMMA.16816.F32 R132, R4.reuse, R12, R132 ;  /* 0x0000000c0484723c */ /* 0x042fe40000001884 */
[----:B------:R-:W-:Y:S06]  /*58a0*/  MUFU.EX2 R46, R46 ;  /* 0x0000002e002e7308 */ /* 0x000fec0000000800 */
[----:B------:R-:W-:Y:S01]  /*58b0*/  HMMA.16816.F32 R128, R4, R14, R128 ;  /* 0x0000000e0480723c */ /* 0x000fe20000001880 */
[----:B------:R-:W1:Y:S01]  /*58c0*/  LDSM.16.MT88.4 R12, [R154+0x4c00] ;  /* 0x004c00009a0c783b */ /* 0x000e620000004200 */
[----:B------:R-:W4:Y:S05]  /*58d0*/  MUFU.EX2 R42, R42 ;  /* 0x0000002a002a7308 */ /* 0x000f2a0000000800 */
[C---:B------:R-:W-:Y:S01]  /*58e0*/  F2FP.PACK_AB R4, R0.reuse, R20 ;  /* 0x000000140004723e */ /* 0x040fe200000000ff */
[----:B------:R-:W-:Y:S01]  /*58f0*/  FADD.FTZ R0, R0, R21 ;  /* 0x0000001500007221 */ /* 0x000fe20000010000 */
[----:B---3--:R-:W-:Y:S01]  /*5900*/  F2FP.PACK_AB R5, R40, R49 ;  /* 0x000000312805723e */ /* 0x008fe200000000ff */
[----:B------:R-:W3:Y:S01]  /*5910*/  MUFU.EX2 R57, R57 ;  /* 0x0000003900397308 */ /* 0x000ee20000000800 */
[----:B------:R-:W-:Y:S01]  /*5920*/  F2FP.PACK_AB R6, R79, R33 ;  /* 0x000000214f06723e */ /* 0x000fe200000000ff */
[----:B------:R-:W-:-:S02]  /*5930*/  FADD.FTZ R49, R49, R51 ;  /* 0x0000003331317221 */ /* 0x000fc40000010000 */
[----:B------:R-:W-:Y:S02]  /*5940*/  FADD.FTZ R0, R33, R0 ;  /* 0x0000000021007221 */ /* 0x000fe40000010000 */
[----:B------:R-:W-:Y:S01]  /*5950*/  FADD.FTZ R49, R40, R49 ;  /* 0x0000003128317221 */ /* 0x000fe20000010000 */
[----:B----4-:R-:W-:Y:S01]  /*5960*/  F2FP.PACK_AB R7, R42, R46 ;  /* 0x0000002e2a07723e */ /* 0x010fe200000000ff */
[----:B------:R-:W4:Y:S02]  /*5970*/  MUFU.EX2 R38, R38 ;  /* 0x0000002600267308 */ /* 0x000f240000000800 */
[----:B------:R-:W-:Y:S02]  /*5980*/  FADD.FTZ R46, R46, R49 ;  /* 0x000000312e2e7221 */ /* 0x000fe40000010000 */
[----:B------:R-:W-:Y:S02]  /*5990*/  FADD.FTZ R79, R79, R0 ;  /* 0x000000004f4f7221 */ /* 0x000fe40000010000 */
[----:B------:R-:W-:Y:S01]  /*59a0*/  FADD.FTZ R46, R42, R46 ;  /* 0x0000002e2a2e7221 */ /* 0x000fe20000010000 */
[C---:B------:R-:W-:Y:S01]  /*59b0*/  HMMA.16816.F32 R140, R4.reuse, R8, R140 ;  /* 0x00000008048c723c */ /* 0x040fe2000000188c */
[----:B---3--:R-:W-:Y:S01]  /*59c0*/  FADD.FTZ R79, R57, R79 ;  /* 0x0000004f394f7221 */ /* 0x008fe20000010000 */
[----:B------:R-:W3:Y:S06]  /*59d0*/  MUFU.EX2 R47, R47 ;  /* 0x0000002f002f7308 */ /* 0x000eec0000000800 */
[----:B------:R-:W-:Y:S01]  /*59e0*/  HMMA.16816.F32 R136, R4, R10, R136 ;  /* 0x0000000a0488723c */ /* 0x000fe20000001888 */
[----:B------:R-:W5:Y:S01]  /*59f0*/  LDSM.16.MT88.4 R8, [R158+0x4c00] ;  /* 0x004c00009e08783b */ /* 0x000f620000004200 */
[----:B------:R-:W1:Y:S01]  /*5a00*/  MUFU.EX2 R43, R43 ;  /* 0x0000002b002b7308 */ /* 0x000e620000000800 */
[----:B----4-:R-:W-:-:S05]  /*5a10*/  FADD.FTZ R46, R38, R46 ;  /* 0x0000002e262e7221 */ /* 0x010fca0000010000 */
[----:B--2---:R-:W-:Y:S02]  /*5a20*/  HMMA.16816.F32 R132, R4, R16, R132 ;  /* 0x000000100484723c */ /* 0x004fe40000001884 */
[----:B------:R-:W2:Y:S01]  /*5a30*/  MUFU.EX2 R119, R119 ;  /* 0x0000007700777308 */ /* 0x000ea20000000800 */
[----:B---3--:R-:W-:-:S05]  /*5a40*/  FADD.FTZ R79, R47, R79 ;  /* 0x0000004f2f4f7221 */ /* 0x008fca0000010000 */
[----:B------:R-:W-:Y:S02]  /*5a50*/  HMMA.16816.F32 R128, R4, R18, R128 ;  /* 0x000000120480723c */ /* 0x000fe40000001880 */
[----:B------:R-:W3:Y:S01]  /*5a60*/  MUFU.EX2 R34, R34 ;  /* 0x0000002200227308 */ /* 0x000ee20000000800 */
[----:B-1----:R-:W-:-:S04]  /*5a70*/  FADD.FTZ R79, R43, R79 ;  /* 0x0000004f2b4f7221 */ /* 0x002fc80000010000 */
[----:B------:R-:W-:-:S03]  /*5a80*/  F2FP.PACK_AB R4, R47, R57 ;  /* 0x000000392f04723e */ /* 0x000fc600000000ff */
[----:B------:R-:W1:Y:S01]  /*5a90*/  MUFU.EX2 R29, R29 ;  /* 0x0000001d001d7308 */ /* 0x000e620000000800 */
[C---:B--2---:R-:W-:Y:S01]  /*5aa0*/  F2FP.PACK_AB R6, R119.reuse, R43 ;  /* 0x0000002b7706723e */ /* 0x044fe200000000ff */
[----:B------:R-:W-:-:S06]  /*5ab0*/  FADD.FTZ R119, R119, R79 ;  /* 0x0000004f77777221 */ /* 0x000fcc0000010000 */
        /* <DEDUP_REMOVED lines=8> */
[C---:B-----5:R-:W-:Y:S08]  /*5b40*/  HMMA.16816.F32 R132, R4.reuse, R8, R132 ;  /* 0x000000080484723c */ /* 0x060ff00000001884 */
[----:B------:R-:W-:Y:S01]  /*5b50*/  HMMA.16816.F32 R128, R4, R10, R128 ;  /* 0x0000000a0480723c */ /* 0x000fe20000001880 */
[----:B------:R-:W-:Y:S06]  /*5b60*/  @!UPT UIADD3 URZ, URZ, URZ, URZ ;  /* 0x0000003f3f3ff290 */ /* 0x000fec000fffe03f */
[----:B------:R-:W-:Y:S11]  /*5b70*/  @!P2 BRA `(.L_x_4761) ;  /* 0x00003a900000a947 */ /* 0x000ff60003800000 */
[----:B------:R-:W-:-:S04]  /*5b80*/  DEPBAR.LE SB0, 0x0 ;  /* 0x000080000000791a */ /* 0x000fc80000000000 */
[----:B------:R-:W-:Y:S02]  /*5b90*/  IADD3 R122, R72, -0x2, RZ ;  /* 0xfffffffe487a7810 */ /* 0x000fe40007ffe0ff */
[----:B------:R-:W-:Y:S01]  /*5ba0*/  MOV R0, c[0x0][0x1a0] ;  /* 0x0000680000007a02 */ /* 0x000fe20000000f00 */
        /* <DEDUP_REMOVED lines=60> */
.L_x_4762:
[----:B------:R-:W-:-:S04]  /*5f70*/  LEA R6, -R0, RZ, 0x7 ;  /* 0x000000ff00067211 */ /* 0x000fc800078e39ff */
[----:B------:R-:W-:Y:S02]  /*5f80*/  SHF.R.S32.HI R5, RZ, 0x1f, R6 ;  /* 0x0000001fff057819 */ /* 0x000fe40000011406 */
.L_x_4763:
[----:B------:R-:W-:Y:S02]  /*5f90*/  ISETP.GE.AND P0, PT, R147, c[0x0][0x220], PT ;  /* 0x0000880093007a0c */ /* 0x000fe40003f06270 */
[----:B------:R-:W-:-:S04]  /*5fa0*/  LEA R96, P5, R6, R96, 0x1 ;  /* 0x0000006006607211 */ /* 0x000fc800078a08ff */
[----:B------:R-:W-:-:S07]  /*5fb0*/  LEA.HI.X R97, R6, R97, R5, 0x1, P5 ;  /* 0x0000006106617211 */ /* 0x000fce00028f0c05 */
[----:B------:R-:W-:Y:S01]  /*5fc0*/  @!P0 IMAD.MOV.U32 R4, RZ, RZ, c[0x0][0x1a4] ;  /* 0x00006900ff048624 */ /* 0x000fe200078e00ff */
[-C--:B------:R-:W-:Y:S01]  /*5fd0*/  @!P0 LEA R8, P4, R0, R74.reuse, 0x6 ;  /* 0x0000004a00088211 */ /* 0x080fe200078830ff */
[----:B------:R-:W-:Y:S01]  /*5fe0*/  @!P0 IMAD.MOV.U32 R76, RZ, RZ, R74 ;  /* 0x000000ffff4c8224 */ /* 0x000fe200078e004a */
[----:B------:R-:W-:Y:S01]  /*5ff0*/  @!P0 IADD3 R7, P3, P2, R6, R74, R152 ;  /* 0x0000004a06078210 */ /* 0x000fe20007a7e098 */
[----:B------:R-:W-:Y:S01]  /*6000*/  @!P0 IMAD.MOV.U32 R14, RZ, RZ, R96 ;  /* 0x000000ffff0e8224 */ /* 0x000fe200078e0060 */
[CC--:B------:R-:W-:Y:S01]  /*6010*/  @!P0 LEA.HI.X R4, R0.reuse, R77.reuse, R4, 0x6, P4 ;  /* 0x0000004d00048211 */ /* 0x0c0fe200020f3404 */
[----:B------:R-:W-:Y:S01]  /*6020*/  @!P0 IMAD.WIDE.U32 R10, R0, 0x60, R76 ;  /* 0x00000060000a8825 */ /* 0x000fe200078e004c */
[----:B------:R-:W-:Y:S01]  /*6030*/  @!P0 IADD3.X R76, R5, R77, R149, P3, P2 ;  /* 0x0000004d054c8210 */ /* 0x000fe20001fe4495 */
[----:B------:R-:W-:Y:S01]  /*6040*/  @P0 STS [R145+0x3000], RZ ;  /* 0x003000ff91000388 */ /* 0x000fe20000000800 */
[C---:B------:R-:W-:Y:S01]  /*6050*/  @!P0 IADD3 R8, P3, R6.reuse, R8, RZ ;  /* 0x0000000806088210 */ /* 0x040fe20007f7e0ff */
[----:B------:R-:W-:Y:S01]  /*6060*/  @!P0 IMAD.MOV.U32 R0, RZ, RZ, c[0x0][0x1a4] ;  /* 0x00006900ff008624 */ /* 0x000fe200078e00ff */
[----:B------:R-:W-:Y:S01]  /*6070*/  @!P0 IADD3 R9, P2, R6, R10, RZ ;  /* 0x0000000a06098210 */ /* 0x000fe20007f5e0ff */
[----:B------:R-:W-:Y:S01]  /*6080*/  @!P0 IMAD.MOV.U32 R15, RZ, RZ, R97 ;  /* 0x000000ffff0f8224 */ /* 0x000fe200078e0061 */
[----:B------:R-:W-:Y:S01]  /*6090*/  @!P0 LEA R12, P4, R7, c[0x0][0x170], 0x1 ;  /* 0x00005c00070c8a11 */ /* 0x000fe200078808ff */
[----:B------:R-:W-:Y:S01]  /*60a0*/  @!P0 IMAD R0, R0, 0x60, RZ ;  /* 0x0000006000008824 */ /* 0x000fe200078e02ff */
[----:B------:R-:W-:Y:S01]  /*60b0*/  @P0 STS [R145+0x3004], RZ ;  /* 0x003004ff91000388 */ /* 0x000fe20000000800 */
[----:B------:R-:W-:Y:S01]  /*60c0*/  @!P0 IMAD.X R4, R5, 0x1, R4, P3 ;  /* 0x0000000105048824 */ /* 0x000fe200018e0604 */
[----:B------:R-:W-:-:S02]  /*60d0*/  @!P0 LEA R10, P3, R8, c[0x0][0x170], 0x1 ;  /* 0x00005c00080a8a11 */ /* 0x000fc400078608ff */
[----:B------:R-:W-:Y:S01]  /*60e0*/  @!P0 IADD3.X R0, R5, R11, R0, P2, !PT ;  /* 0x0000000b05008210 */ /* 0x000fe200017fe400 */
[----:B------:R-:W-:Y:S01]  /*60f0*/  @P0 STS.64 [R145+0x3008], RZ ;  /* 0x003008ff91000388 */ /* 0x000fe20000000a00 */
[----:B------:R-:W-:Y:S02]  /*6100*/  @!P0 LEA.HI.X R13, R7, c[0x0][0x174], R76, 0x1, P4 ;  /* 0x00005d00070d8a11 */ /* 0x000fe400020f0c4c */
[C---:B------:R-:W-:Y:S01]  /*6110*/  @!P0 LEA R6, P2, R9.reuse, c[0x0][0x170], 0x1 ;  /* 0x00005c0009068a11 */ /* 0x040fe200078408ff */
[----:B------:R-:W-:Y:S01]  /*6120*/  @!PT LDS RZ, [RZ] ;  /* 0x00000000fffff984 */ /* 0x000fe20000000800 */
[----:B------:R-:W-:Y:S01]  /*6130*/  @!PT LDS RZ, [RZ] ;  /* 0x00000000fffff984 */ /* 0x000fe20000000800 */
[----:B------:R-:W-:Y:S01]  /*6140*/  @!PT LDS RZ, [RZ] ;  /* 0x00000000fffff984 */ /* 0x000fe20000000800 */
[----:B------:R1:W-:Y:S01]  /*6150*/  @!P0 LDGSTS.E.BYPASS.LTC128B.128 [R145+0x3000], [R14.64] ;  /* 0x030000000e918fae */ /* 0x0003e2000b901d46 */
[----:B------:R-:W-:Y:S02]  /*6160*/  @!P0 LEA.HI.X R11, R8, c[0x0][0x174], R4, 0x1, P3 ;  /* 0x00005d00080b8a11 */ /* 0x000fe400018f0c04 */
[----:B------:R-:W-:Y:S01]  /*6170*/  @!P0 LEA.HI.X R7, R9, c[0x0][0x174], R0, 0x1, P2 ;  /* 0x00005d0009078a11 */ /* 0x000fe200010f0c00 */
        /* <DEDUP_REMOVED lines=19> */
[----:B--2---:R-:W2:Y:S04]  /*62b0*/  LDSM.16.M88.4 R8, [R117] ;  /* 0x000000007508783b */ /* 0x004ea80000000200 */
[----:B------:R-:W4:Y:S04]  /*62c0*/  LDSM.16.M88.4 R32, [R115+0x2000] ;  /* 0x002000007320783b */ /* 0x000f280000000200 */
[----:B------:R-:W5:Y:S04]  /*62d0*/  LDSM.16.M88.4 R24, [R115+0x2400] ;  /* 0x002400007318783b */ /* 0x000f680000000200 */
[----:B------:R-:W1:Y:S04]  /*62e0*/  LDSM.16.M88.4 R16, [R115+0x2800] ;  /* 0x002800007310783b */ /* 0x000e680000000200 */
[----:B------:R-:W1:Y:S04]  /*62f0*/  LDSM.16.M88.4 R72, [R115+0x2c00] ;  /* 0x002c00007348783b */ /* 0x000e680000000200 */
[----:B------:R-:W-:Y:S04]  /*6300*/  LDSM.16.M88.4 R88, [R116] ;  /* 0x000000007458783b */ /* 0x000fe80000000200 */
[----:B------:R-:W1:Y:S04]  /*6310*/  LDSM.16.M88.4 R80, [R112] ;  /* 0x000000007050783b */ /* 0x000e680000000200 */
[----:B------:R-:W1:Y:S04]  /*6320*/  LDSM.16.M88.4 R84, [R113] ;  /* 0x000000007154783b */ /* 0x000e680000000200 */
[----:B------:R-:W1:Y:S04]  /*6330*/  LDSM.16.M88.4 R76, [R110] ;  /* 0x000000006e4c783b */ /* 0x000e680000000200 */
[----:B------:R-:W1:Y:S01]  /*6340*/  LDSM.16.M88.4 R92, [R114] ;  /* 0x00000000725c783b */ /* 0x000e620000000200 */
[C---:B--2---:R-:W-:Y:S03]  /*6350*/  HMMA.16816.F32 R52, R8.reuse, R48, RZ ;  /* 0x000000300834723c */ /* 0x044fe600000018ff */
[----:B------:R-:W0:Y:S05]  /*6360*/  LDGDEPBAR ;  /* 0x00000000000079af */ /* 0x000e2a0000000000 */
[C---:B------:R-:W-:Y:S08]  /*6370*/  HMMA.16816.F32 R48, R8.reuse, R50, RZ ;  /* 0x000000320830723c */ /* 0x040ff000000018ff */
[C---:B------:R-:W-:Y:S08]  /*6380*/  HMMA.16816.F32 R60, R8.reuse, R56, RZ ;  /* 0x00000038083c723c */ /* 0x040ff000000018ff */
[C---:B------:R-:W-:Y:S08]  /*6390*/  HMMA.16816.F32 R56, R8.reuse, R58, RZ ;  /* 0x0000003a0838723c */ /* 0x040ff000000018ff */
[C---:B---3--:R-:W-:Y:S08]  /*63a0*/  HMMA.16816.F32 R4, R8.reuse, R64, RZ ;  /* 0x000000400804723c */ /* 0x048ff000000018ff */
[C---:B------:R-:W-:Y:S08]  /*63b0*/  HMMA.16816.F32 R44, R8.reuse, R40, RZ ;  /* 0x00000028082c723c */ /* 0x040ff000000018ff */
[C---:B----4-:R-:W-:Y:S08]  /*63c0*/  HMMA.16816.F32 R36, R8.reuse, R32, RZ ;  /* 0x000000200824723c */ /* 0x050ff000000018ff */
[C---:B-----5:R-:W-:Y:S08]  /*63d0*/  HMMA.16816.F32 R28, R8.reuse, R24, RZ ;  /* 0x00000018081c723c */ /* 0x060ff000000018ff */
        /* <DEDUP_REMOVED lines=15> */
[C---:B------:R-:W-:Y:S08]  /*64d0*/  HMMA.16816.F32 R36, R88.reuse, R76, R36 ;  /* 0x0000004c5824723c */ /* 0x040ff00000001824 */
[----:B------:R-:W-:Y:S01]  /*64e0*/  HMMA.16816.F32 R32, R88, R78, R32 ;  /* 0x0000004e5820723c */ /* 0x000fe20000001820 */
[----:B------:R-:W4:Y:S01]  /*64f0*/  LDSM.16.M88.4 R76, [R111] ;  /* 0x000000006f4c783b */ /* 0x000f220000000200 */
[----:B------:R-:W-:-:S06]  /*6500*/  DEPBAR.LE SB0, 0x0 ;  /* 0x000080000000791a */ /* 0x000fcc0000000000 */
[C---:B------:R-:W-:Y:S07]  /*6510*/  HMMA.16816.F32 R4, R88.reuse, R92, R4 ;  /* 0x0000005c5804723c */ /* 0x040fee0000001804 */
[----:B------:R-:W-:Y:S01]  /*6520*/  IMAD.SHL.U32 R92, R122, 0x80, RZ ;  /* 0x000000807a5c7824 */ /* 0x000fe200078e00ff */
[----:B-1----:R-:W-:Y:S04]  /*6530*/  HMMA.16816.F32 R28, R88, R72, R28 ;  /* 0x00000048581c723c */ /* 0x002fe8000000181c */
[----:B------:R-:W-:-:S02]  /*6540*/  LOP3.LUT R103, R92, 0x50, R121, 0xfe, !PT ;  /* 0x000000505c677812 */ /* 0x000fc400078efe79 */
[C-C-:B------:R-:W-:Y:S02]  /*6550*/  LOP3.LUT R105, R92.reuse, 0x60, R121.reuse, 0xfe, !PT ;  /* 0x000000605c697812 */ /* 0x140fe400078efe79 */
[C---:B------:R-:W-:Y:S01]  /*6560*/  LOP3.LUT R73, R92.reuse, R121, RZ, 0xfc, !PT ;  /* 0x000000795c497212 */ /* 0x040fe200078efcff */
[C---:B--2---:R-:W-:Y:S01]  /*6570*/  HMMA.16816.F32 R12, R88.reuse, R80, R12 ;  /* 0x00000050580c723c */ /* 0x044fe2000000180c */
[----:B------:R-:W1:Y:S01]  /*6580*/  I2F R99, R103 ;  /* 0x0000006700637306 */ /* 0x000e620000201400 */
[C-C-:B------:R-:W-:Y:S02]  /*6590*/  LOP3.LUT R72, R92.reuse, 0x58, R121.reuse, 0xfe, !PT ;  /* 0x000000585c487812 */ /* 0x140fe400078efe79 */
[C-C-:B------:R-:W-:Y:S02]  /*65a0*/  LOP3.LUT R106, R92.reuse, 0x68, R121.reuse, 0xfe, !PT ;  /* 0x000000685c6a7812 */ /* 0x140fe400078efe79 */
[----:B------:R-:W-:Y:S02]  /*65b0*/  LOP3.LUT R107, R92, 0x70, R121, 0xfe, !PT ;  /* 0x000000705c6b7812 */ /* 0x000fe400078efe79 */
[----:B------:R-:W-:Y:S01]  /*65c0*/  IADD3 R80, R73, 0x1, RZ ;  /* 0x0000000149507810 */ /* 0x000fe20007ffe0ff */
[----:B------:R-:W-:Y:S01]  /*65d0*/  HMMA.16816.F32 R24, R88, R74, R24 ;  /* 0x0000004a5818723c */ /* 0x000fe20000001818 */
[----:B------:R-:W-:Y:S02]  /*65e0*/  I2F R104, R72 ;  /* 0x0000004800687306 */ /* 0x000fe40000201400 */
[----:B------:R-:W-:-:S02]  /*65f0*/  ISETP.GE.AND P4, PT, R80, R2, PT ;  /* 0x000000025000720c */ /* 0x000fc40003f86270 */
[----:B------:R-:W-:-:S03]  /*6600*/  ISETP.GE.AND P5, PT, R80, R98, PT ;  /* 0x000000625000720c */ /* 0x000fc60003fa6270 */
[----:B------:R-:W-:Y:S01]  /*6610*/  HMMA.16816.F32 R64, R88, R94, R64 ;  /* 0x0000005e5840723c */ /* 0x000fe20000001840 */
[----:B------:R-:W2:Y:S01]  /*6620*/  I2F R75, R80 ;  /* 0x00000050004b7306 */ /* 0x000ea20000201400 */
[----:B-1----:R-:W-:-:S05]  /*6630*/  FFMA.FTZ R30, R118, R99, R30 ;  /* 0x00000063761e7223 */ /* 0x002fca000001001e */
[C-C-:B------:R-:W-:Y:S01]  /*6640*/  LOP3.LUT R94, R92.reuse, 0x40, R121.reuse, 0xfe, !PT ;  /* 0x000000405c5e7812 */ /* 0x140fe200078efe79 */
[C---:B---3--:R-:W-:Y:S01]  /*6650*/  HMMA.16816.F32 R20, R88.reuse, R84, R20 ;  /* 0x000000545814723c */ /* 0x048fe20000001814 */
[----:B------:R-:W1:Y:S01]  /*6660*/  I2F R81, R80 ;  /* 0x0000005000517306 */ /* 0x000e620000201400 */
[----:B------:R-:W-:Y:S02]  /*6670*/  LOP3.LUT R95, R92, 0x48, R121, 0xfe, !PT ;  /* 0x000000485c5f7812 */ /* 0x000fe400078efe79 */
[C---:B------:R-:W-:Y:S02]  /*6680*/  ISETP.GE.AND P2, PT, R94.reuse, R98, PT ;  /* 0x000000625e00720c */ /* 0x040fe40003f46270 */
[----:B------:R-:W-:Y:S02]  /*6690*/  ISETP.GE.AND P3, PT, R94, R2, PT ;  /* 0x000000025e00720c */ /* 0x000fe40003f66270 */
[----:B------:R-:W-:Y:S01]  /*66a0*/  IADD3 R85, R73, 0x9, RZ ;  /* 0x0000000949557810 */ /* 0x000fe20007ffe0ff */
[----:B------:R-:W-:Y:S01]  /*66b0*/  HMMA.16816.F32 R8, R88, R82, R8 ;  /* 0x000000525808723c */ /* 0x000fe20000001808 */
[----:B------:R3:W5:Y:S02]  /*66c0*/  I2F R0, R94 ;  /* 0x0000005e00007306 */ /* 0x0007640000201400 */
[----:B------:R-:W-:-:S04]  /*66d0*/  ISETP.GE.AND P6, PT, R85, R98, PT ;  /* 0x000000625500720c */ /* 0x000fc80003fc6270 */
[C---:B--2---:R-:W-:Y:S01]  /*66e0*/  FFMA.FTZ R82, R118.reuse, R75, R5 ;  /* 0x0000004b76527223 */ /* 0x044fe20000010005 */
[C---:B------:R-:W-:Y:S01]  /*66f0*/  HMMA.16816.F32 R16, R88.reuse, R86, R16 ;  /* 0x000000565810723c */ /* 0x040fe20000001810 */
[----:B------:R-:W2:Y:S01]  /*6700*/  I2F R83, R85 ;  /* 0x0000005500537306 */ /* 0x000ea20000201400 */
[C---:B------:R-:W-:Y:S01]  /*6710*/  IADD3 R75, R73.reuse, 0x19, RZ ;  /* 0x00000019494b7810 */ /* 0x040fe20007ffe0ff */
[----:B-1----:R-:W-:Y:S01]  /*6720*/  FFMA.FTZ R7, R118, R81, R7 ;  /* 0x0000005176077223 */ /* 0x002fe20000010007 */
[C---:B------:R-:W-:Y:S02]  /*6730*/  IADD3 R81, R73.reuse, 0x21, RZ ;  /* 0x0000002149517810 */ /* 0x040fe40007ffe0ff */
[----:B------:R-:W-:Y:S02]  /*6740*/  FSEL R82, R82, -INF , !P5 ;  /* 0xff80000052527808 */ /* 0x000fe40006800000 */
[----:B----4-:R-:W-:Y:S01]  /*6750*/  HMMA.16816.F32 R44, R88, R76, R44 ;  /* 0x0000004c582c723c */ /* 0x010fe2000000182c */
[----:B---3--:R-:W-:Y:S01]  /*6760*/  IADD3 R94, R73, 0x11, RZ ;  /* 0x00000011495e7810 */ /* 0x008fe20007ffe0ff */
[----:B------:R-:W1:Y:S01]  /*6770*/  I2F R76, R85 ;  /* 0x00000055004c7306 */ /* 0x000e620000201400 */
[----:B------:R-:W-:Y:S01]  /*6780*/  FSEL R7, R7, -INF , !P4 ;  /* 0xff80000007077808 */ /* 0x000fe20006000000 */
[----:B-----5:R-:W-:Y:S01]  /*6790*/  FFMA.FTZ R36, R118, R0, R36 ;  /* 0x0000000076247223 */ /* 0x020fe20000010024 */
[----:B------:R-:W-:-:S02]  /*67a0*/  ISETP.GE.AND P4, PT, R94, R98, PT ;  /* 0x000000625e00720c */ /* 0x000fc40003f86270 */
[-C--:B------:R-:W-:Y:S01]  /*67b0*/  ISETP.GE.AND P5, PT, R85, R2.reuse, PT ;  /* 0x000000025500720c */ /* 0x080fe20003fa6270 */
[----:B------:R-:W-:Y:S01]  /*67c0*/  HMMA.16816.F32 R40, R88, R78, R40 ;  /* 0x0000004e5828723c */ /* 0x000fe20000001828 */
[----:B--2---:R-:W-:Y:S01]  /*67d0*/  FFMA.FTZ R77, R118, R83, R65 ;  /* 0x00000053764d7223 */ /* 0x004fe20000010041 */
[----:B------:R-:W2:Y:S01]  /*67e0*/  I2F R87, R94 ;  /* 0x0000005e00577306 */ /* 0x000ea20000201400 */
[----:B------:R-:W-:Y:S02]  /*67f0*/  FSEL R159, R36, -INF , !P2 ;  /* 0xff800000249f7808 */ /* 0x000fe40005000000 */
[----:B------:R-:W-:Y:S02]  /*6800*/  IADD3 R36, R73, 0x51, RZ ;  /* 0x0000005149247810 */ /* 0x000fe40007ffe0ff */
[----:B------:R-:W-:Y:S02]  /*6810*/  FSEL R77, R77, -INF , !P6 ;  /* 0xff8000004d4d7808 */ /* 0x000fe40007000000 */
[----:B------:R-:W-:Y:S01]  /*6820*/  ISETP.GE.AND P6, PT, R94, R2, PT ;  /* 0x000000025e00720c */ /* 0x000fe20003fc6270 */
[----:B------:R-:W3:Y:S01]  /*6830*/  I2F R5, R94 ;  /* 0x0000005e00057306 */ /* 0x000ee20000201400 */
[----:B-1----:R-:W-:-:S02]  /*6840*/  FFMA.FTZ R67, R118, R76, R67 ;  /* 0x0000004c76437223 */ /* 0x002fc40000010043 */
[----:B------:R-:W-:Y:S01]  /*6850*/  FFMA.FTZ R85, R118, R0, R38 ;  /* 0x0000000076557223 */ /* 0x000fe20000010026 */
[----:B------:R-:W-:-:S04]  /*6860*/  LOP3.LUT R0, R92, 0x10, R121, 0xfe, !PT ;  /* 0x000000105c007812 */ /* 0x000fc800078efe79 */
[----:B------:R-:W1:Y:S01]  /*6870*/  I2F R65, R75 ;  /* 0x0000004b00417306 */ /* 0x000e620000201400 */
[C---:B--2---:R-:W-:Y:S01]  /*6880*/  FFMA.FTZ R61, R118.reuse, R87, R61 ;  /* 0x00000057763d7223 */ /* 0x044fe2000001003d */
[----:B------:R-:W-:Y:S02]  /*6890*/  FSEL R85, R85, -INF , !P3 ;  /* 0xff80000055557808 */ /* 0x000fe40005800000 */
[----:B------:R-:W-:Y:S02]  /*68a0*/  ISETP.GE.AND P3, PT, R103, R2, PT ;  /* 0x000000026700720c */ /* 0x000fe40003f66270 */
[----:B------:R-:W-:Y:S01]  /*68b0*/  FSEL R124, R61, -INF , !P4 ;  /* 0xff8000003d7c7808 */ /* 0x000fe20006000000 */
[----:B---3--:R-:W-:Y:S01]  /*68c0*/  FFMA.FTZ R102, R118, R5, R63 ;  /* 0x0000000576667223 */ /* 0x008fe2000001003f */
[C---:B------:R-:W-:Y:S01]  /*68d0*/  IADD3 R63, R73.reuse, 0x29, RZ ;  /* 0x00000029493f7810 */ /* 0x040fe20007ffe0ff */
[----:B------:R-:W2:Y:S01]  /*68e0*/  I2F R80, R81 ;  /* 0x0000005100507306 */ /* 0x000ea20000201400 */
[----:B------:R-:W-:-:S02]  /*68f0*/  IADD3 R61, R73, 0x31, RZ ;  /* 0x00000031493d7810 */ /* 0x000fc40007ffe0ff */
[----:B------:R-:W-:Y:S02]  /*6900*/  ISETP.GE.AND P4, PT, R75, R2, PT ;  /* 0x000000024b00720c */ /* 0x000fe40003f86270 */
[----:B------:R-:W-:Y:S01]  /*6910*/  FSEL R102, R102, -INF , !P6 ;  /* 0xff80000066667808 */ /* 0x000fe20007000000 */
[----:B-1----:R-:W-:Y:S01]  /*6920*/  FFMA.FTZ R94, R118, R65, R59 ;  /* 0x00000041765e7223 */ /* 0x002fe2000001003b */
[-C--:B------:R-:W-:Y:S01]  /*6930*/  ISETP.GE.AND P6, PT, R81, R98.reuse, PT ;  /* 0x000000625100720c */ /* 0x080fe20003fc6270 */
[----:B------:R-:W1:Y:S01]  /*6940*/  I2F R83, R63 ;  /* 0x0000003f00537306 */ /* 0x000e620000201400 */
[----:B------:R-:W-:Y:S02]  /*6950*/  FSEL R5, R67, -INF , !P5 ;  /* 0xff80000043057808 */ /* 0x000fe40006800000 */
[----:B------:R-:W-:Y:S02]  /*6960*/  FSEL R94, R94, -INF , !P4 ;  /* 0xff8000005e5e7808 */ /* 0x000fe40006000000 */
[----:B------:R-:W-:-:S02]  /*6970*/  ISETP.GE.AND P5, PT, R75, R98, PT ;  /* 0x000000624b00720c */ /* 0x000fc40003fa6270 */
[----:B------:R-:W-:Y:S01]  /*6980*/  ISETP.GE.AND P4, PT, R63, R98, PT ;  /* 0x000000623f00720c */ /* 0x000fe20003f86270 */
[----:B------:R-:W3:Y:S01]  /*6990*/  I2F R65, R61 ;  /* 0x0000003d00417306 */ /* 0x000ee20000201400 */
[----:B--2---:R-:W-:Y:S01]  /*69a0*/  FFMA.FTZ R53, R118, R80, R53 ;  /* 0x0000005076357223 */ /* 0x004fe20000010035 */
[----:B------:R-:W-:-:S04]  /*69b0*/  LOP3.LUT R67, R92, 0x78, R121, 0xfe, !PT ;  /* 0x000000785c437812 */ /* 0x000fc800078efe79 */
[----:B------:R-:W-:Y:S02]  /*69c0*/  FSEL R53, R53, -INF , !P6 ;  /* 0xff80000035357808 */ /* 0x000fe40007000000 */
[----:B------:R-:W2:Y:S01]  /*69d0*/  I2F R100, R75 ;  /* 0x0000004b00647306 */ /* 0x000ea20000201400 */
[----:B-1----:R-:W-:Y:S01]  /*69e0*/  FFMA.FTZ R49, R118, R83, R49 ;  /* 0x0000005376317223 */ /* 0x002fe20000010031 */
[----:B------:R-:W-:-:S04]  /*69f0*/  ISETP.GE.AND P6, PT, R63, R2, PT ;  /* 0x000000023f00720c */ /* 0x000fc80003fc6270 */
[----:B------:R-:W-:Y:S02]  /*6a00*/  FSEL R123, R49, -INF , !P4 ;  /* 0xff800000317b7808 */ /* 0x000fe40006000000 */
[----:B------:R-:W1:Y:S01]  /*6a10*/  I2F R76, R81 ;  /* 0x00000051004c7306 */ /* 0x000e620000201400 */
[----:B---3--:R-:W-:Y:S01]  /*6a20*/  FFMA.FTZ R45, R118, R65, R45 ;  /* 0x00000041762d7223 */ /* 0x008fe2000001002d */
[----:B------:R-:W-:-:S04]  /*6a30*/  ISETP.GE.AND P4, PT, R61, R98, PT ;  /* 0x000000623d00720c */ /* 0x000fc80003f86270 */
[----:B------:R-:W-:Y:S02]  /*6a40*/  FSEL R87, R45, -INF , !P4 ;  /* 0xff8000002d577808 */ /* 0x000fe40006000000 */
[----:B------:R-:W3:Y:S01]  /*6a50*/  I2F R75, R63 ;  /* 0x0000003f004b7306 */ /* 0x000ee20000201400 */
[----:B------:R-:W-:Y:S01]  /*6a60*/  IADD3 R45, R73, 0x49, RZ ;  /* 0x00000049492d7810 */ /* 0x000fe20007ffe0ff */
[----:B--2---:R-:W-:Y:S01]  /*6a70*/  FFMA.FTZ R57, R118, R100, R57 ;  /* 0x0000006476397223 */ /* 0x004fe20000010039 */
[----:B------:R-:W-:-:S04]  /*6a80*/  ISETP.GE.AND P4, PT, R61, R2, PT ;  /* 0x000000023d00720c */ /* 0x000fc80003f86270 */
[----:B------:R-:W-:Y:S01]  /*6a90*/  FSEL R57, R57, -INF , !P5 ;  /* 0xff80000039397808 */ /* 0x000fe20006800000 */
[----:B------:R-:W2:Y:S01]  /*6aa0*/  I2F R63, R61 ;  /* 0x0000003d003f7306 */ /* 0x000ea20000201400 */
[----:B-1----:R-:W-:Y:S01]  /*6ab0*/  FFMA.FTZ R76, R118, R76, R55 ;  /* 0x0000004c764c7223 */ /* 0x002fe20000010037 */
[----:B------:R-:W-:Y:S02]  /*6ac0*/  ISETP.GE.AND P5, PT, R81, R2, PT ;  /* 0x000000025100720c */ /* 0x000fe40003fa6270 */
[----:B------:R-:W-:Y:S02]  /*6ad0*/  IADD3 R55, R73, 0x41, RZ ;  /* 0x0000004149377810 */ /* 0x000fe40007ffe0ff */
[----:B------:R-:W-:Y:S02]  /*6ae0*/  FSEL R100, R76, -INF , !P5 ;  /* 0xff8000004c647808 */ /* 0x000fe40006800000 */
[----:B------:R1:W4:Y:S01]  /*6af0*/  I2F R93, R95 ;  /* 0x0000005f005d7306 */ /* 0x0003220000201400 */
[----:B---3--:R-:W-:Y:S01]  /*6b00*/  FFMA.FTZ R75, R118, R75, R51 ;  /* 0x0000004b764b7223 */ /* 0x008fe20000010033 */
[----:B------:R-:W-:-:S02]  /*6b10*/  ISETP.GE.AND P5, PT, R95, R98, PT ;  /* 0x000000625f00720c */ /* 0x000fc40003fa6270 */
[----:B------:R-:W-:Y:S02]  /*6b20*/  ISETP.GE.AND P2, PT, R55, R98, PT ;  /* 0x000000623700720c */ /* 0x000fe40003f46270 */
[----:B------:R-:W-:Y:S02]  /*6b30*/  FSEL R101, R75, -INF , !P6 ;  /* 0xff8000004b657808 */ /* 0x000fe40007000000 */
[----:B------:R-:W3:Y:S01]  /*6b40*/  I2F R49, R45 ;  /* 0x0000002d00317306 */ /* 0x000ee20000201400 */
[C---:B--2---:R-:W-:Y:S01]  /*6b50*/  FFMA.FTZ R47, R118.reuse, R63, R47 ;  /* 0x0000003f762f7223 */ /* 0x044fe2000001002f */
[----:B------:R-:W-:Y:S01]  /*6b60*/  ISETP.GE.AND P6, PT, R95, R2, PT ;  /* 0x000000025f00720c */ /* 0x000fe20003fc6270 */
[----:B------:R-:W-:Y:S01]  /*6b70*/  FFMA.FTZ R61, R118, R104, R26 ;  /* 0x00000068763d7223 */ /* 0x000fe2000001001a */
[C-C-:B------:R-:W-:Y:S02]  /*6b80*/  LOP3.LUT R26, R92.reuse, 0x28, R121.reuse, 0xfe, !PT ;  /* 0x000000285c1a7812 */ /* 0x140fe400078efe79 */
[----:B------:R-:W-:-:S02]  /*6b90*/  LOP3.LUT R81, R92, 0x8, R121, 0xfe, !PT ;  /* 0x000000085c517812 */ /* 0x000fc400078efe79 */
[----:B-1----:R-:W-:Y:S01]  /*6ba0*/  FSEL R95, R47, -INF , !P4 ;  /* 0xff8000002f5f7808 */ /* 0x002fe20006000000 */
[CC--:B----4-:R-:W-:Y:S01]  /*6bb0*/  FFMA.FTZ R32, R118.reuse, R93.reuse, R32 ;  /* 0x0000005d76207223 */ /* 0x0d0fe20000010020 */
[----:B------:R-:W1:Y:S01]  /*6bc0*/  I2F R47, R36 ;  /* 0x00000024002f7306 */ /* 0x000e620000201400 */
[----:B------:R-:W-:Y:S01]  /*6bd0*/  FFMA.FTZ R76, R118, R93, R34 ;  /* 0x0000005d764c7223 */ /* 0x000fe20000010022 */
[-C--:B------:R-:W-:Y:S02]  /*6be0*/  ISETP.GE.AND P4, PT, R103, R98.reuse, PT ;  /* 0x000000626700720c */ /* 0x080fe40003f86270 */
[----:B------:R-:W-:Y:S01]  /*6bf0*/  FSEL R34, R32, -INF , !P5 ;  /* 0xff80000020227808 */ /* 0x000fe20006800000 */
[CC--:B---3--:R-:W-:Y:S01]  /*6c00*/  FFMA.FTZ R33, R118.reuse, R49.reuse, R33 ;  /* 0x0000003176217223 */ /* 0x0c8fe20000010021 */
[----:B------:R-:W-:Y:S02]  /*6c10*/  ISETP.GE.AND P5, PT, R45, R98, PT ;  /* 0x000000622d00720c */ /* 0x000fe40003fa6270 */
[----:B------:R-:W2:Y:S01]  /*6c20*/  I2F R51, R55 ;  /* 0x0000003700337306 */ /* 0x000ea20000201400 */
[----:B------:R-:W-:Y:S01]  /*6c30*/  FFMA.FTZ R75, R118, R49, R35 ;  /* 0x00000031764b7223 */ /* 0x000fe20000010023 */
[----:B------:R-:W-:Y:S01]  /*6c40*/  FSEL R76, R76, -INF , !P6 ;  /* 0xff8000004c4c7808 */ /* 0x000fe20007000000 */
[----:B------:R-:W-:Y:S01]  /*6c50*/  FFMA.FTZ R35, R118, R99, R28 ;  /* 0x0000006376237223 */ /* 0x000fe2000001001c */
[----:B------:R-:W-:-:S02]  /*6c60*/  FSEL R33, R33, -INF , !P5 ;  /* 0xff80000021217808 */ /* 0x000fc40006800000 */
[----:B------:R-:W-:Y:S02]  /*6c70*/  ISETP.GE.AND P5, PT, R45, R2, PT ;  /* 0x000000022d00720c */ /* 0x000fe40003fa6270 */
[----:B------:R-:W-:Y:S01]  /*6c80*/  IADD3 R45, R73, 0x59, RZ ;  /* 0x00000059492d7810 */ /* 0x000fe20007ffe0ff */
[-C--:B-1----:R-:W-:Y:S01]  /*6c90*/  FFMA.FTZ R28, R118, R47.reuse, R29 ;  /* 0x0000002f761c7223 */ /* 0x082fe2000001001d */
[----:B------:R-:W-:Y:S01]  /*6ca0*/  FSEL R29, R35, -INF , !P4 ;  /* 0xff800000231d7808 */ /* 0x000fe20006000000 */
[----:B------:R-:W1:Y:S01]  /*6cb0*/  I2F R74, R105 ;  /* 0x00000069004a7306 */ /* 0x000e620000201400 */
[----:B------:R-:W-:Y:S01]  /*6cc0*/  ISETP.GE.AND P4, PT, R36, R98, PT ;  /* 0x000000622400720c */ /* 0x000fe20003f86270 */
[C---:B------:R-:W-:Y:S01]  /*6cd0*/  FFMA.FTZ R65, R118.reuse, R47, R31 ;  /* 0x0000002f76417223 */ /* 0x040fe2000001001f */
[----:B------:R-:W-:Y:S01]  /*6ce0*/  FSEL R75, R75, -INF , !P5 ;  /* 0xff8000004b4b7808 */ /* 0x000fe20006800000 */
[----:B------:R-:W-:Y:S01]  /*6cf0*/  FFMA.FTZ R31, R118, R104, R24 ;  /* 0x00000068761f7223 */ /* 0x000fe20000010018 */
[----:B------:R-:W-:Y:S01]  /*6d00*/  FSEL R28, R28, -INF , !P4 ;  /* 0xff8000001c1c7808 */ /* 0x000fe20006000000 */
[-C--:B--2---:R-:W-:Y:S01]  /*6d10*/  FFMA.FTZ R38, R118, R51.reuse, R37 ;  /* 0x0000003376267223 */ /* 0x084fe20000010025 */
[----:B------:R-:W-:Y:S01]  /*6d20*/  ISETP.GE.AND P4, PT, R36, R2, PT ;  /* 0x000000022400720c */ /* 0x000fe20003f86270 */
[----:B------:R-:W2:Y:S01]  /*6d30*/  I2F R49, R45 ;  /* 0x0000002d00317306 */ /* 0x000ea20000201400 */
[----:B------:R-:W-:Y:S01]  /*6d40*/  FFMA.FTZ R39, R118, R51, R39 ;  /* 0x0000003376277223 */ /* 0x000fe20000010027 */
[----:B------:R-:W-:-:S02]  /*6d50*/  IADD3 R36, R73, 0x61, RZ ;  /* 0x0000006149247810 */ /* 0x000fc40007ffe0ff */
[----:B------:R-:W-:Y:S02]  /*6d60*/  FSEL R38, R38, -INF , !P2 ;  /* 0xff80000026267808 */ /* 0x000fe40005000000 */
[----:B------:R-:W-:Y:S02]  /*6d70*/  ISETP.GE.AND P2, PT, R55, R2, PT ;  /* 0x000000023700720c */ /* 0x000fe40003f46270 */
[----:B------:R-:W3:Y:S01]  /*6d80*/  I2F R47, R36 ;  /* 0x00000024002f7306 */ /* 0x000ee20000201400 */
[----:B------:R-:W-:Y:S01]  /*6d90*/  ISETP.GE.AND P5, PT, R105, R98, PT ;  /* 0x000000626900720c */ /* 0x000fe20003fa6270 */
[----:B-1----:R-:W-:Y:S01]  /*6da0*/  FFMA.FTZ R55, R118, R74, R22 ;  /* 0x0000004a76377223 */ /* 0x002fe20000010016 */
[----:B------:R-:W-:Y:S02]  /*6db0*/  FSEL R80, R39, -INF , !P2 ;  /* 0xff80000027507808 */ /* 0x000fe40005000000 */
[-C--:B------:R-:W-:Y:S02]  /*6dc0*/  ISETP.GE.AND P2, PT, R72, R98.reuse, PT ;  /* 0x000000624800720c */ /* 0x080fe40003f46270 */
[----:B------:R-:W-:Y:S01]  /*6dd0*/  FSEL R65, R65, -INF , !P4 ;  /* 0xff80000041417808 */ /* 0x000fe20006000000 */
[CC--:B--2---:R-:W-:Y:S01]  /*6de0*/  FFMA.FTZ R24, R118.reuse, R49.reuse, R25 ;  /* 0x0000003176187223 */ /* 0x0c4fe20000010019 */
[----:B------:R-:W-:Y:S01]  /*6df0*/  FSEL R25, R31, -INF , !P2 ;  /* 0xff8000001f197808 */ /* 0x000fe20005000000 */
[----:B------:R-:W1:Y:S01]  /*6e00*/  I2F R84, R106 ;  /* 0x0000006a00547306 */ /* 0x000e620000201400 */
[-C--:B------:R-:W-:Y:S01]  /*6e10*/  ISETP.GE.AND P2, PT, R45, R98.reuse, PT ;  /* 0x000000622d00720c */ /* 0x080fe20003f46270 */
[----:B------:R-:W-:Y:S01]  /*6e20*/  FFMA.FTZ R63, R118, R49, R27 ;  /* 0x00000031763f7223 */ /* 0x000fe2000001001b */
[----:B------:R-:W-:-:S02]  /*6e30*/  ISETP.GE.AND P4, PT, R106, R98, PT ;  /* 0x000000626a00720c */ /* 0x000fc40003f86270 */
[----:B------:R-:W-:Y:S01]  /*6e40*/  FSEL R24, R24, -INF , !P2 ;  /* 0xff80000018187808 */ /* 0x000fe20005000000 */
[CC--:B---3--:R-:W-:Y:S01]  /*6e50*/  FFMA.FTZ R51, R118.reuse, R47.reuse, R23 ;  /* 0x0000002f76337223 */ /* 0x0c8fe20000010017 */
[----:B------:R-:W-:Y:S01]  /*6e60*/  ISETP.GE.AND P2, PT, R45, R2, PT ;  /* 0x000000022d00720c */ /* 0x000fe20003f46270 */
[C---:B------:R-:W-:Y:S01]  /*6e70*/  FFMA.FTZ R45, R118.reuse, R74, R20 ;  /* 0x0000004a762d7223 */ /* 0x040fe20000010014 */
[----:B------:R-:W-:Y:S01]  /*6e80*/  IADD3 R49, R73, 0x69, RZ ;  /* 0x0000006949317810 */ /* 0x000fe20007ffe0ff */
[----:B------:R-:W-:Y:S01]  /*6e90*/  FFMA.FTZ R20, R118, R47, R21 ;  /* 0x0000002f76147223 */ /* 0x000fe20000010015 */
[----:B------:R-:W2:Y:S01]  /*6ea0*/  I2F R86, R107 ;  /* 0x0000006b00567306 */ /* 0x000ea20000201400 */
[----:B------:R-:W-:Y:S02]  /*6eb0*/  ISETP.GE.AND P6, PT, R72, R2, PT ;  /* 0x000000024800720c */ /* 0x000fe40003fc6270 */
[----:B------:R-:W-:Y:S02]  /*6ec0*/  FSEL R21, R45, -INF , !P5 ;  /* 0xff8000002d157808 */ /* 0x000fe40006800000 */
[----:B------:R-:W-:Y:S01]  /*6ed0*/  ISETP.GE.AND P5, PT, R36, R98, PT ;  /* 0x000000622400720c */ /* 0x000fe20003fa6270 */
[----:B-1----:R-:W-:Y:S01]  /*6ee0*/  FFMA.FTZ R16, R118, R84, R16 ;  /* 0x0000005476107223 */ /* 0x002fe20000010010 */
[----:B------:R-:W-:Y:S01]  /*6ef0*/  FSEL R72, R30, -INF , !P3 ;  /* 0xff8000001e487808 */ /* 0x000fe20005800000 */
[----:B------:R1:W3:Y:S01]  /*6f00*/  I2F R45, R49 ;  /* 0x00000031002d7306 */ /* 0x0002e20000201400 */
[----:B------:R-:W-:-:S02]  /*6f10*/  FSEL R20, R20, -INF , !P5 ;  /* 0xff80000014147808 */ /* 0x000fc40006800000 */
[----:B------:R-:W-:Y:S02]  /*6f20*/  ISETP.GE.AND P5, PT, R36, R2, PT ;  /* 0x000000022400720c */ /* 0x000fe40003fa6270 */
[----:B------:R-:W-:Y:S02]  /*6f30*/  FSEL R103, R16, -INF , !P4 ;  /* 0xff80000010677808 */ /* 0x000fe40006000000 */
[----:B------:R-:W-:Y:S01]  /*6f40*/  FSEL R51, R51, -INF , !P5 ;  /* 0xff80000033337808 */ /* 0x000fe20006800000 */
[----:B------:R-:W-:Y:S01]  /*6f50*/  I2F R59, R67 ;  /* 0x00000043003b7306 */ /* 0x000fe20000201400 */
[C---:B------:R-:W-:Y:S01]  /*6f60*/  ISETP.GE.AND P5, PT, R49.reuse, R98, PT ;  /* 0x000000623100720c */ /* 0x040fe20003fa6270 */
[C---:B--2---:R-:W-:Y:S01]  /*6f70*/  FFMA.FTZ R36, R118.reuse, R86, R14 ;  /* 0x0000005676247223 */ /* 0x044fe2000001000e */
[----:B------:R-:W-:Y:S01]  /*6f80*/  ISETP.GE.AND P4, PT, R49, R2, PT ;  /* 0x000000023100720c */ /* 0x000fe20003f86270 */
[----:B------:R-:W-:Y:S01]  /*6f90*/  FFMA.FTZ R12, R118, R86, R12 ;  /* 0x00000056760c7223 */ /* 0x000fe2000001000c */
[----:B------:R-:W-:-:S02]  /*6fa0*/  ISETP.GE.AND P3, PT, R105, R2, PT ;  /* 0x000000026900720c */ /* 0x000fc40003f66270 */
[----:B------:R-:W-:Y:S01]  /*6fb0*/  FSEL R61, R61, -INF , !P6 ;  /* 0xff8000003d3d7808 */ /* 0x000fe20007000000 */
[C---:B-1----:R-:W-:Y:S01]  /*6fc0*/  FFMA.FTZ R49, R118.reuse, R84, R18 ;  /* 0x0000005476317223 */ /* 0x042fe20000010012 */
[----:B------:R-:W-:Y:S01]  /*6fd0*/  IADD3 R18, R73, 0x71, RZ ;  /* 0x0000007149127810 */ /* 0x000fe20007ffe0ff */
[-C--:B---3--:R-:W-:Y:S01]  /*6fe0*/  FFMA.FTZ R17, R118, R45.reuse, R17 ;  /* 0x0000002d76117223 */ /* 0x088fe20000010011 */
[----:B------:R-:W-:Y:S01]  /*6ff0*/  I2F R37, R0 ;  /* 0x0000000000257306 */ /* 0x000fe20000201400 */
[-C--:B------:R-:W-:Y:S01]  /*7000*/  ISETP.GE.AND P6, PT, R106, R2.reuse, PT ;  /* 0x000000026a00720c */ /* 0x080fe20003fc6270 */
[----:B------:R-:W-:Y:S01]  /*7010*/  FFMA.FTZ R45, R118, R45, R19 ;  /* 0x0000002d762d7223 */ /* 0x000fe20000010013 */
[C-C-:B------:R-:W-:Y:S02]  /*7020*/  LOP3.LUT R39, R92.reuse, 0x18, R121.reuse, 0xfe, !PT ;  /* 0x000000185c277812 */ /* 0x140fe400078efe79 */
[----:B------:R-:W-:Y:S02]  /*7030*/  LOP3.LUT R27, R92, 0x30, R121, 0xfe, !PT ;  /* 0x000000305c1b7812 */ /* 0x000fe400078efe79 */
[----:B------:R-:W-:Y:S01]  /*7040*/  FSEL R55, R55, -INF , !P3 ;  /* 0xff80000037377808 */ /* 0x000fe20005800000 */
[----:B------:R-:W1:Y:S01]  /*7050*/  I2F R47, R18 ;  /* 0x00000012002f7306 */ /* 0x000e620000201400 */
[----:B------:R-:W-:-:S02]  /*7060*/  ISETP.GE.AND P3, PT, R107, R2, PT ;  /* 0x000000026b00720c */ /* 0x000fc40003f66270 */
[----:B------:R-:W-:Y:S02]  /*7070*/  FSEL R63, R63, -INF , !P2 ;  /* 0xff8000003f3f7808 */ /* 0x000fe40005000000 */
[-C--:B------:R-:W-:Y:S02]  /*7080*/  ISETP.GE.AND P2, PT, R107, R98.reuse, PT ;  /* 0x000000626b00720c */ /* 0x080fe40003f46270 */
[----:B------:R-:W-:Y:S01]  /*7090*/  FSEL R49, R49, -INF , !P6 ;  /* 0xff80000031317808 */ /* 0x000fe20007000000 */
[----:B------:R-:W2:Y:S01]  /*70a0*/  I2F R31, R26 ;  /* 0x0000001a001f7306 */ /* 0x000ea20000201400 */
[----:B------:R-:W-:Y:S02]  /*70b0*/  FSEL R99, R17, -INF , !P5 ;  /* 0xff80000011637808 */ /* 0x000fe40006800000 */
[C---:B------:R-:W-:Y:S02]  /*70c0*/  ISETP.GE.AND P6, PT, R67.reuse, R98, PT ;  /* 0x000000624300720c */ /* 0x040fe40003fc6270 */
[----:B------:R-:W-:-:S02]  /*70d0*/  ISETP.GE.AND P5, PT, R67, R2, PT ;  /* 0x000000024300720c */ /* 0x000fc40003fa6270 */
[----:B------:R-:W-:Y:S01]  /*70e0*/  LOP3.LUT R74, R92, 0x38, R121, 0xfe, !PT ;  /* 0x000000385c4a7812 */ /* 0x000fe200078efe79 */
[----:B------:R3:W-:Y:S01]  /*70f0*/  I2F R83, R81 ;  /* 0x0000005100537306 */ /* 0x0007e20000201400 */
[----:B------:R-:W-:Y:S01]  /*7100*/  FSEL R45, R45, -INF , !P4 ;  /* 0xff8000002d2d7808 */ /* 0x000fe20006000000 */
[----:B-1----:R-:W-:Y:S01]  /*7110*/  FFMA.FTZ R67, R118, R47, R13 ;  /* 0x0000002f76437223 */ /* 0x002fe2000001000d */
[----:B------:R-:W-:Y:S02]  /*7120*/  FSEL R36, R36, -INF , !P3 ;  /* 0xff80000024247808 */ /* 0x000fe40005800000 */
[--C-:B------:R-:W-:Y:S02]  /*7130*/  LOP3.LUT R35, R92, 0x20, R121.reuse, 0xfe, !PT ;  /* 0x000000205c237812 */ /* 0x100fe400078efe79 */
[-C--:B------:R-:W-:Y:S01]  /*7140*/  ISETP.GE.AND P4, PT, R81, R98.reuse, PT ;  /* 0x000000625100720c */ /* 0x080fe20003f86270 */
[----:B------:R-:W1:Y:S01]  /*7150*/  I2F R32, R39 ;  /* 0x0000002700207306 */ /* 0x000e620000201400 */
[----:B------:R-:W-:Y:S01]  /*7160*/  ISETP.GE.AND P3, PT, R18, R98, PT ;  /* 0x000000621200720c */ /* 0x000fe20003f66270 */
[----:B--2---:R-:W-:Y:S01]  /*7170*/  FFMA.FTZ R31, R118, R31, R48 ;  /* 0x0000001f761f7223 */ /* 0x004fe20000010030 */
[----:B------:R-:W-:-:S02]  /*7180*/  LOP3.LUT R14, R92, 0x8, R121, 0xfe, !PT ;  /* 0x000000085c0e7812 */ /* 0x000fc400078efe79 */
[----:B------:R-:W-:Y:S02]  /*7190*/  FSEL R67, R67, -INF , !P3 ;  /* 0xff80000043437808 */ /* 0x000fe40005800000 */
[----:B------:R-:W-:Y:S01]  /*71a0*/  ISETP.GE.AND P3, PT, R18, R2, PT ;  /* 0x000000021200720c */ /* 0x000fe20003f66270 */
[----:B------:R-:W2:Y:S01]  /*71b0*/  I2F R22, R27 ;  /* 0x0000001b00167306 */ /* 0x000ea20000201400 */
[----:B---3--:R-:W-:Y:S01]  /*71c0*/  FSEL R81, R12, -INF , !P2 ;  /* 0xff8000000c517808 */ /* 0x008fe20005000000 */
[----:B------:R-:W-:Y:S01]  /*71d0*/  FFMA.FTZ R18, R118, R37, R60 ;  /* 0x0000002576127223 */ /* 0x000fe2000001003c */
[----:B------:R-:W-:Y:S01]  /*71e0*/  ISETP.GE.AND P2, PT, R0, R98, PT ;  /* 0x000000620000720c */ /* 0x000fe20003f46270 */
[----:B------:R-:W-:Y:S01]  /*71f0*/  FFMA.FTZ R0, R118, R47, R15 ;  /* 0x0000002f76007223 */ /* 0x000fe2000001000f */
[--C-:B------:R-:W-:Y:S01]  /*7200*/  LOP3.LUT R15, R92, 0x18, R121.reuse, 0xfe, !PT ;  /* 0x000000185c0f7812 */ /* 0x100fe200078efe79 */
[-C--:B------:R-:W-:Y:S01]  /*7210*/  FFMA.FTZ R47, R118, R59.reuse, R8 ;  /* 0x0000003b762f7223 */ /* 0x080fe20000010008 */
[----:B------:R-:W-:Y:S01]  /*7220*/  LOP3.LUT R19, R92, 0x10, R121, 0xfe, !PT ;  /* 0x000000105c137812 */ /* 0x000fe200078efe79 */
[----:B------:R-:W3:Y:S01]  /*7230*/  I2F R23, R74 ;  /* 0x0000004a00177306 */ /* 0x000ee20000201400 */
[C---:B------:R-:W-:Y:S01]  /*7240*/  FFMA.FTZ R59, R118.reuse, R59, R10 ;  /* 0x0000003b763b7223 */ /* 0x040fe2000001000a */
[----:B------:R-:W-:Y:S01]  /*7250*/  IADD3 R10, R73, 0x39, RZ ;  /* 0x00000039490a7810 */ /* 0x000fe20007ffe0ff */
[----:B-1----:R-:W-:Y:S01]  /*7260*/  FFMA.FTZ R32, R118, R32, R56 ;  /* 0x0000002076207223 */ /* 0x002fe20000010038 */
[----:B------:R-:W-:-:S02]  /*7270*/  FSEL R0, R0, -INF , !P3 ;  /* 0xff80000000007808 */ /* 0x000fc40005800000 */
[----:B------:R-:W-:Y:S02]  /*7280*/  ISETP.GE.AND P3, PT, R39, R98, PT ;  /* 0x000000622700720c */ /* 0x000fe40003f66270 */
[----:B------:R1:W4:Y:S01]  /*7290*/  I2F R30, R35 ;  /* 0x00000023001e7306 */ /* 0x0003220000201400 */
[----:B------:R-:W-:Y:S01]  /*72a0*/  FSEL R47, R47, -INF , !P6 ;  /* 0xff8000002f2f7808 */ /* 0x000fe20007000000 */
[----:B--2---:R-:W-:Y:S01]  /*72b0*/  FFMA.FTZ R44, R118, R22, R44 ;  /* 0x00000016762c7223 */ /* 0x004fe2000001002c */
[----:B------:R-:W-:Y:S02]  /*72c0*/  FSEL R37, R59, -INF , !P5 ;  /* 0xff8000003b257808 */ /* 0x000fe40006800000 */
[-C--:B------:R-:W-:Y:S02]  /*72d0*/  ISETP.GE.AND P6, PT, R35, R98.reuse, PT ;  /* 0x000000622300720c */ /* 0x080fe40003fc6270 */
[----:B------:R-:W-:Y:S01]  /*72e0*/  ISETP.GE.AND P5, PT, R26, R98, PT ;  /* 0x000000621a00720c */ /* 0x000fe20003fa6270 */
[----:B------:R-:W-:Y:S01]  /*72f0*/  I2F R16, R73 ;  /* 0x0000004900107306 */ /* 0x000fe20000201400 */
[----:B------:R-:W-:Y:S01]  /*7300*/  IADD3 R39, R73, 0x79, RZ ;  /* 0x0000007949277810 */ /* 0x000fe20007ffe0ff */
[----:B---3--:R-:W-:Y:S01]  /*7310*/  FFMA.FTZ R40, R118, R23, R40 ;  /* 0x0000001776287223 */ /* 0x008fe20000010028 */
[----:B------:R-:W-:-:S02]  /*7320*/  FSEL R22, R31, -INF , !P5 ;  /* 0xff8000001f167808 */ /* 0x000fc40006800000 */
[----:B------:R-:W-:Y:S02]  /*7330*/  LOP3.LUT R31, R92, 0x20, R121, 0xfe, !PT ;  /* 0x000000205c1f7812 */ /* 0x000fe400078efe79 */
[----:B------:R-:W-:Y:S01]  /*7340*/  FSEL R18, R18, -INF , !P2 ;  /* 0xff80000012127808 */ /* 0x000fe20005000000 */
[----:B------:R-:W2:Y:S01]  /*7350*/  I2F R17, R73 ;  /* 0x0000004900117306 */ /* 0x000ea20000201400 */
[----:B-1----:R-:W-:Y:S01]  /*7360*/  FFMA.FTZ R35, R118, R83, R64 ;  /* 0x0000005376237223 */ /* 0x002fe20000010040 */
[----:B------:R-:W-:Y:S02]  /*7370*/  ISETP.GE.AND P5, PT, R14, R2, PT ;  /* 0x000000020e00720c */ /* 0x000fe40003fa6270 */
[-C--:B------:R-:W-:Y:S02]  /*7380*/  ISETP.GE.AND P2, PT, R74, R98.reuse, PT ;  /* 0x000000624a00720c */ /* 0x080fe40003f46270 */
[----:B------:R-:W-:Y:S02]  /*7390*/  FSEL R35, R35, -INF , !P4 ;  /* 0xff80000023237808 */ /* 0x000fe40006000000 */
[----:B------:R-:W1:Y:S01]  /*73a0*/  I2F R60, R10 ;  /* 0x0000000a003c7306 */ /* 0x000e620000201400 */
[----:B------:R-:W-:Y:S01]  /*73b0*/  ISETP.GE.AND P4, PT, R27, R98, PT ;  /* 0x000000621b00720c */ /* 0x000fe20003f86270 */
[----:B----4-:R-:W-:Y:S01]  /*73c0*/  FFMA.FTZ R27, R118, R30, R52 ;  /* 0x0000001e761b7223 */ /* 0x010fe20000010034 */
[----:B------:R-:W-:-:S02]  /*73d0*/  FSEL R30, R32, -INF , !P3 ;  /* 0xff800000201e7808 */ /* 0x000fc40005800000 */
[----:B------:R-:W-:Y:S02]  /*73e0*/  ISETP.GE.AND P3, PT, R73, R98, PT ;  /* 0x000000624900720c */ /* 0x000fe40003f66270 */
[----:B------:R-:W-:Y:S01]  /*73f0*/  FSEL R27, R27, -INF , !P6 ;  /* 0xff8000001b1b7808 */ /* 0x000fe20007000000 */
[----:B------:R-:W3:Y:S01]  /*7400*/  I2F R56, R39 ;  /* 0x0000002700387306 */ /* 0x000ee20000201400 */
[----:B--2---:R-:W-:Y:S01]  /*7410*/  FFMA.FTZ R6, R118, R17, R6 ;  /* 0x0000001176067223 */ /* 0x004fe20000010006 */
[----:B------:R-:W-:Y:S02]  /*7420*/  ISETP.GE.AND P6, PT, R73, R2, PT ;  /* 0x000000024900720c */ /* 0x000fe40003fc6270 */
[----:B------:R-:W-:Y:S02]  /*7430*/  LOP3.LUT R32, R92, 0x30, R121, 0xfe, !PT ;  /* 0x000000305c207812 */ /* 0x000fe400078efe79 */
[----:B------:R-:W-:Y:S02]  /*7440*/  FSEL R6, R6, -INF , !P6 ;  /* 0xff80000006067808 */ /* 0x000fe40007000000 */
[----:B------:R-:W2:Y:S01]  /*7450*/  I2F R26, R10 ;  /* 0x0000000a001a7306 */ /* 0x000ea20000201400 */
[----:B-1----:R-:W-:Y:S01]  /*7460*/  FFMA.FTZ R41, R118, R60, R41 ;  /* 0x0000003c76297223 */ /* 0x002fe20000010029 */
[----:B------:R-:W-:-:S06]  /*7470*/  ISETP.GE.AND P6, PT, R10, R2, PT ;  /* 0x000000020a00720c */ /* 0x000fcc0003fc6270 */
[----:B------:R1:W4:Y:S01]  /*7480*/  I2F R12, R14 ;  /* 0x0000000e000c7306 */ /* 0x0003220000201400 */
[CC--:B---3--:R-:W-:Y:S02]  /*7490*/  FFMA.FTZ R59, R118.reuse, R56.reuse, R9 ;  /* 0x00000038763b7223 */ /* 0x0c8fe40000010009 */
[----:B------:R-:W-:-:S05]  /*74a0*/  FFMA.FTZ R11, R118, R56, R11 ;  /* 0x00000038760b7223 */ /* 0x000fca000001000b */
[----:B------:R-:W3:Y:S01]  /*74b0*/  I2F R23, R31 ;  /* 0x0000001f00177306 */ /* 0x000ee20000201400 */
[----:B--2---:R-:W-:-:S05]  /*74c0*/  FFMA.FTZ R26, R118, R26, R43 ;  /* 0x0000001a761a7223 */ /* 0x004fca000001002b */
[----:B------:R-:W-:Y:S02]  /*74d0*/  FSEL R106, R26, -INF , !P6 ;  /* 0xff8000001a6a7808 */ /* 0x000fe40007000000 */
[----:B------:R-:W2:Y:S01]  /*74e0*/  I2F R8, R15 ;  /* 0x0000000f00087306 */ /* 0x000ea20000201400 */
[----:B-1----:R-:W-:Y:S01]  /*74f0*/  FSEL R14, R44, -INF , !P4 ;  /* 0xff8000002c0e7808 */ /* 0x002fe20006000000 */
[C---:B----4-:R-:W-:Y:S01]  /*7500*/  FFMA.FTZ R66, R118.reuse, R12, R66 ;  /* 0x0000000c76427223 */ /* 0x050fe20000010042 */
[----:B------:R-:W-:Y:S01]  /*7510*/  BAR.SYNC.DEFER_BLOCKING 0x0 ;  /* 0x0000000000007b1d */ /* 0x000fe20000010000 */
[----:B------:R-:W-:Y:S01]  /*7520*/  ISETP.GE.AND P4, PT, R19, R2, PT ;  /* 0x000000021300720c */ /* 0x000fe20003f86270 */
[----:B---3--:R-:W-:-:S04]  /*7530*/  FFMA.FTZ R23, R118, R23, R54 ;  /* 0x0000001776177223 */ /* 0x008fc80000010036 */
[----:B------:R1:W-:Y:S01]  /*7540*/  I2F R13, R19 ;  /* 0x00000013000d7306 */ /* 0x0003e20000201400 */
[----:B--2---:R-:W-:-:S07]  /*7550*/  FFMA.FTZ R26, R118, R8, R58 ;  /* 0x00000008761a7223 */ /* 0x004fce000001003a */
[----:B------:R-:W2:Y:S01]  /*7560*/  I2F R9, R32 ;  /* 0x0000002000097306 */ /* 0x000ea20000201400 */
[----:B------:R-:W-:Y:S02]  /*7570*/  FSEL R8, R66, -INF , !P5 ;  /* 0xff80000042087808 */ /* 0x000fe40006800000 */
[----:B------:R-:W-:Y:S01]  /*7580*/  ISETP.GE.AND P5, PT, R32, R2, PT ;  /* 0x000000022000720c */ /* 0x000fe20003fa6270 */
[----:B-1----:R-:W-:Y:S01]  /*7590*/  FFMA.FTZ R19, R118, R16, R4 ;  /* 0x0000001076137223 */ /* 0x002fe20000010004 */
[----:B------:R-:W-:Y:S02]  /*75a0*/  FSEL R16, R40, -INF , !P2 ;  /* 0xff80000028107808 */ /* 0x000fe40005000000 */
[----:B------:R-:W-:Y:S02]  /*75b0*/  ISETP.GE.AND P2, PT, R10, R98, PT ;  /* 0x000000620a00720c */ /* 0x000fe40003f46270 */
[----:B------:R-:W-:Y:S02]  /*75c0*/  FSEL R19, R19, -INF , !P3 ;  /* 0xff80000013137808 */ /* 0x000fe40005800000 */
[----:B------:R-:W-:Y:S01]  /*75d0*/  ISETP.GE.AND P3, PT, R15, R2, PT ;  /* 0x000000020f00720c */ /* 0x000fe20003f66270 */
[----:B--2---:R-:W-:Y:S01]  /*75e0*/  FFMA.FTZ R9, R118, R9, R46 ;  /* 0x0000000976097223 */ /* 0x004fe2000001002e */
[----:B------:R-:W-:-:S02]  /*75f0*/  FSEL R15, R41, -INF , !P2 ;  /* 0xff800000290f7808 */ /* 0x000fc40005000000 */
[C-C-:B------:R-:W-:Y:S02]  /*7600*/  LOP3.LUT R4, R92.reuse, 0x28, R121.reuse, 0xfe, !PT ;  /* 0x000000285c047812 */ /* 0x140fe400078efe79 */
[----:B------:R-:W-:Y:S02]  /*7610*/  ISETP.GE.AND P2, PT, R39, R98, PT ;  /* 0x000000622700720c */ /* 0x000fe40003f46270 */
[----:B------:R-:W-:Y:S01]  /*7620*/  LOP3.LUT R10, R92, 0x38, R121, 0xfe, !PT ;  /* 0x000000385c0a7812 */ /* 0x000fe200078efe79 */
[----:B------:R1:W2:Y:S01]  /*7630*/  I2F R17, R4 ;  /* 0x0000000400117306 */ /* 0x0002a20000201400 */
[----:B------:R-:W-:Y:S02]  /*7640*/  FSEL R59, R59, -INF , !P2 ;  /* 0xff8000003b3b7808 */ /* 0x000fe40005000000 */
[-C--:B------:R-:W-:Y:S02]  /*7650*/  ISETP.GE.AND P2, PT, R31, R2.reuse, PT ;  /* 0x000000021f00720c */ /* 0x080fe40003f46270 */
[----:B------:R-:W-:-:S02]  /*7660*/  ISETP.GE.AND P6, PT, R4, R2, PT ;  /* 0x000000020400720c */ /* 0x000fc40003fc6270 */
[----:B------:R-:W-:Y:S01]  /*7670*/  FSEL R32, R23, -INF , !P2 ;  /* 0xff80000017207808 */ /* 0x000fe20005000000 */
[----:B------:R-:W3:Y:S01]  /*7680*/  I2F R12, R10 ;  /* 0x0000000a000c7306 */ /* 0x000ee20000201400 */
[----:B------:R-:W-:Y:S02]  /*7690*/  ISETP.GT.AND P2, PT, R122, R126, PT ;  /* 0x0000007e7a00720c */ /* 0x000fe40003f44270 */
[----:B------:R-:W-:Y:S02]  /*76a0*/  FSEL R26, R26, -INF , !P3 ;  /* 0xff8000001a1a7808 */ /* 0x000fe40005800000 */
[----:B------:R-:W-:Y:S02]  /*76b0*/  ISETP.GE.AND P3, PT, R39, R2, PT ;  /* 0x000000022700720c */ /* 0x000fe40003f66270 */
[----:B------:R-:W-:Y:S01]  /*76c0*/  FSEL R104, R9, -INF , !P5 ;  /* 0xff80000009687808 */ /* 0x000fe20006800000 */
[C---:B-1----:R-:W-:Y:S02]  /*76d0*/  FFMA.FTZ R4, R118.reuse, R13, R62 ;  /* 0x0000000d76047223 */ /* 0x042fe4000001003e */
[----:B--2---:R-:W-:Y:S01]  /*76e0*/  FFMA.FTZ R17, R118, R17, R50 ;  /* 0x0000001176117223 */ /* 0x004fe20000010032 */
[----:B------:R-:W-:-:S02]  /*76f0*/  FSEL R50, R11, -INF , !P3 ;  /* 0xff8000000b327808 */ /* 0x000fc40005800000 */
[----:B------:R-:W-:Y:S02]  /*7700*/  FSEL R4, R4, -INF , !P4 ;  /* 0xff80000004047808 */ /* 0x000fe40006000000 */
[----:B------:R-:W-:Y:S01]  /*7710*/  ISETP.GE.AND P4, PT, R10, R2, PT ;  /* 0x000000020a00720c */ /* 0x000fe20003f86270 */
[----:B---3--:R-:W-:Y:S01]  /*7720*/  FFMA.FTZ R12, R118, R12, R42 ;  /* 0x0000000c760c7223 */ /* 0x008fe2000001002a */
[----:B------:R-:W-:-:S04]  /*7730*/  FSEL R107, R17, -INF , !P6 ;  /* 0xff800000116b7808 */ /* 0x000fc80007000000 */
[----:B------:R-:W-:Y:S01]  /*7740*/  FSEL R105, R12, -INF , !P4 ;  /* 0xff8000000c697808 */ /* 0x000fe20006000000 */
[----:B------:R-:W-:Y:S05]  /*7750*/  @!P2 BRA `(.L_x_4764) ;  /* 0x000007200000a947 */ /* 0x000fea0003800000 */
[----:B------:R-:W-:Y:S01]  /*7760*/  ULDC.64 UR6, c[0x0][0x118] ;  /* 0x0000460000067ab9 */ /* 0x000fe20000000a00 */
[----:B------:R-:W-:Y:S01]  /*7770*/  MOV R2, c[0x0][0x198] ;  /* 0x0000660000027a02 */ /* 0x000fe20000000f00 */
[----:B------:R-:W-:Y:S05]  /*7780*/  @!P1 BRA `(.L_x_4765) ;  /* 0x000003b000009947 */ /* 0x000fea0003800000 */
[----:B------:R-:W-:Y:S02]  /*7790*/  IABS R9, c[0x0][0x2d0] ;  /* 0x0000b40000097a13 */ /* 0x000fe40000000000 */
[----:B------:R-:W-:Y:S02]  /*77a0*/  IABS R13, R92 ;  /* 0x0000005c000d7213 */ /* 0x000fe40000000000 */
[----:B------:R-:W1:Y:S01]  /*77b0*/  I2F.RP R40, R9 ;  /* 0x0000000900287306 */ /* 0x000e620000209400 */
[C---:B------:R-:W-:Y:S02]  /*77c0*/  IADD3 R17, R92.reuse, -0x80, RZ ;  /* 0xffffff805c117810 */ /* 0x040fe40007ffe0ff */
[----:B------:R-:W-:-:S02]  /*77d0*/  LOP3.LUT R92, R92, c[0x0][0x2d0], RZ, 0x3c, !PT ;  /* 0x0000b4005c5c7a12 */ /* 0x000fc400078e3cff */
        /* <DEDUP_REMOVED lines=35> */
[----:B------:R1:W2:Y:S01]  /*7a10*/  LDG.E R10, [R40.64] ;  /* 0x00000006280a7981 */ /* 0x0002a2000c1e1900 */
        /* <DEDUP_REMOVED lines=18> */
.L_x_4765:
[----:B------:R-:W-:-:S04]  /*7b40*/  LEA R10, -R2, RZ, 0x7 ;  /* 0x000000ff020a7211 */ /* 0x000fc800078e39ff */
[----:B------:R-:W-:Y:S02]  /*7b50*/  SHF.R.S32.HI R9, RZ, 0x1f, R10 ;  /* 0x0000001fff097819 */ /* 0x000fe4000001140a */
.L_x_4766:
[----:B------:R-:W-:Y:S01]  /*7b60*/  @!P0 IMAD.MOV.U32 R13, RZ, RZ, c[0x0][0x19c] ;  /* 0x00006700ff0d8624 */ /* 0x000fe200078e00ff */
[-C--:B------:R-:W-:Y:S01]  /*7b70*/  @!P0 LEA R17, P4, R2, R71.reuse, 0x6 ;  /* 0x0000004702118211 */ /* 0x080fe200078830ff */
[----:B------:R1:W-:Y:S01]  /*7b80*/  @P0 STS [R145+0x1000], RZ ;  /* 0x001000ff91000388 */ /* 0x0003e20000000800 */
[C---:B------:R-:W-:Y:S01]  /*7b90*/  @!P0 IADD3 R12, P6, P5, R10.reuse, R71, R144 ;  /* 0x000000470a0c8210 */ /* 0x040fe20007dde090 */
[----:B------:R-:W-:Y:S01]  /*7ba0*/  BSSY B0, `(.L_x_4767) ;  /* 0x000002a000007945 */ /* 0x000fe20003800000 */
[----:B------:R-:W-:Y:S01]  /*7bb0*/  @!P0 IADD3 R17, P3, R10, R17, RZ ;  /* 0x000000110a118210 */ /* 0x000fe20007f7e0ff */
[----:B------:R1:W-:Y:S01]  /*7bc0*/  @P0 STS [R145+0x1004], RZ ;  /* 0x001004ff91000388 */ /* 0x0003e20000000800 */
[-C--:B------:R-:W-:Y:S02]  /*7bd0*/  @!P0 LEA.HI.X R13, R2, R68.reuse, R13, 0x6, P4 ;  /* 0x00000044020d8211 */ /* 0x080fe400020f340d */
[----:B------:R-:W-:Y:S01]  /*7be0*/  @!P0 LEA R42, P4, R10, R157, 0x1 ;  /* 0x0000009d0a2a8211 */ /* 0x000fe200078808ff */
[----:B------:R1:W-:Y:S01]  /*7bf0*/  @P0 STS.64 [R145+0x1008], RZ ;  /* 0x001008ff91000388 */ /* 0x0003e20000000a00 */
[C---:B------:R-:W-:Y:S01]  /*7c00*/  @!P0 IADD3.X R11, R9.reuse, R68, R127, P6, P5 ;  /* 0x00000044090b8210 */ /* 0x040fe200037ea47f */
[----:B------:R-:W-:Y:S01]  /*7c10*/  @!P0 IMAD.X R13, R9, 0x1, R13, P3 ;  /* 0x00000001090d8824 */ /* 0x000fe200018e060d */
[----:B------:R-:W-:-:S02]  /*7c20*/  @!P0 LEA R40, P5, R12, c[0x0][0x168], 0x1 ;  /* 0x00005a000c288a11 */ /* 0x000fc400078a08ff */
[C---:B------:R-:W-:Y:S02]  /*7c30*/  @!P0 LEA R78, P3, R17.reuse, c[0x0][0x168], 0x1 ;  /* 0x00005a00114e8a11 */ /* 0x040fe400078608ff */
        /* <DEDUP_REMOVED lines=32> */
.L_x_4768:
[----:B------:R-:W-:Y:S05]  /*7e40*/  BSYNC B0 ;  /* 0x0000000000007941 */ /* 0x000fea0003800000 */
.L_x_4767:
[----:B------:R-:W0:Y:S01]  /*7e50*/  LDGDEPBAR ;  /* 0x00000000000079af */ /* 0x000e220000000000 */
[----:B------:R-:W-:-:S04]  /*7e60*/  LEA R157, P0, R10, R157, 0x1 ;  /* 0x0000009d0a9d7211 */ /* 0x000fc800078008ff */
[----:B------:R-:W-:Y:S02]  /*7e70*/  LEA.HI.X R156, R10, R156, R9, 0x1, P0 ;  /* 0x0000009c0a9c7211 */ /* 0x000fe400000f0c09 */
.L_x_4764:
        /* <DEDUP_REMOVED lines=96> */
[----:B-1----:R-:W-:Y:S01]  /*8480*/  F2FP.PACK_AB R10, R83, R88 ;  /* 0x00000058530a723e */ /* 0x002fe200000000ff */
        /* <DEDUP_REMOVED lines=10> */
[----:B------:R-:W-:-:S05]  /*8530*/  FMNMX.FTZ R41, R50, R41, !PT ;  /* 0x0000002932297209 */ /* 0x000fca0007810000 */
[----:B------:R-:W3:Y:S01]  /*8540*/  SHFL.BFLY PT, R2, R41, 0x2, 0x1f ;  /* 0x0c401f0029027f89 */ /* 0x000ee200000e0000 */
[----:B-1----:R-:W-:Y:S01]  /*8550*/  F2FP.PACK_AB R34, R73, R74 ;  /* 0x0000004a4922723e */ /* 0x002fe200000000ff */
[----:B------:R-:W-:Y:S08]  /*8560*/  MUFU.EX2 R68, R68 ;  /* 0x0000004400447308 */ /* 0x000ff00000000800 */
[----:B------:R-:W-:Y:S08]  /*8570*/  MUFU.EX2 R64, R64 ;  /* 0x0000004000407308 */ /* 0x000ff00000000800 */
[----:B------:R-:W-:Y:S01]  /*8580*/  MUFU.EX2 R62, R62 ;  /* 0x0000003e003e7308 */ /* 0x000fe20000000800 */
[----:B---3--:R-:W-:-:S07]  /*8590*/  FMNMX.FTZ R41, R41, R2, !PT ;  /* 0x0000000229297209 */ /* 0x008fce0007810000 */
[----:B------:R-:W-:Y:S01]  /*85a0*/  MUFU.EX2 R60, R60 ;  /* 0x0000003c003c7308 */ /* 0x000fe20000000800 */
[----:B------:R-:W1:Y:S07]  /*85b0*/  SHFL.BFLY PT, R2, R41, 0x1, 0x1f ;  /* 0x0c201f0029027f89 */ /* 0x000e6e00000e0000 */
        /* <DEDUP_REMOVED lines=16> */
[----:B------:R-:W-:Y:S01]  /*86c0*/  FADD.FTZ R6, R70, -R6 ;  /* 0x8000000646067221 */ /* 0x000fe20000010000 */
[----:B------:R-:W-:Y:S01]  /*86d0*/  MUFU.EX2 R87, R87 ;  /* 0x0000005700577308 */ /* 0x000fe20000000800 */
[----:B------:R-:W-:Y:S02]  /*86e0*/  FADD.FTZ R5, R69, -R5 ;  /* 0x8000000545057221 */ /* 0x000fe40000010000 */
[----:B------:R-:W-:-:S02]  /*86f0*/  FMUL.FTZ R6, R6, c[0x0][0x23c] ;  /* 0x00008f0006067a20 */ /* 0x000fc40000410000 */
[----:B------:R-:W-:Y:S02]  /*8700*/  FMUL.FTZ R5, R5, c[0x0][0x23c] ;  /* 0x00008f0005057a20 */ /* 0x000fe40000410000 */
[--C-:B------:R-:W-:Y:S01]  /*8710*/  FFMA.FTZ R69, R4, c[0x0][0x23c], -R52.reuse ;  /* 0x00008f0004457a23 */ /* 0x100fe20000010834 */
[----:B------:R-:W1:Y:S01]  /*8720*/  MUFU.EX2 R93, R6 ;  /* 0x00000006005d7308 */ /* 0x000e620000000800 */
[--C-:B------:R-:W-:Y:S01]  /*8730*/  FFMA.FTZ R82, R8, c[0x0][0x23c], -R52.reuse ;  /* 0x00008f0008527a23 */ /* 0x100fe20000010834 */
[----:B------:R-:W-:Y:S01]  /*8740*/  F2FP.PACK_AB R8, R89, R92 ;  /* 0x0000005c5908723e */ /* 0x000fe200000000ff */
[--C-:B------:R-:W-:Y:S02]  /*8750*/  FFMA.FTZ R79, R102, c[0x0][0x23c], -R52.reuse ;  /* 0x00008f00664f7a23 */ /* 0x100fe40000010834 */
[--C-:B------:R-:W-:Y:S02]  /*8760*/  FFMA.FTZ R90, R26, c[0x0][0x23c], -R52.reuse ;  /* 0x00008f001a5a7a23 */ /* 0x100fe40000010834 */
[--C-:B------:R-:W-:Y:S01]  /*8770*/  FFMA.FTZ R94, R94, c[0x0][0x23c], -R52.reuse ;  /* 0x00008f005e5e7a23 */ /* 0x100fe20000010834 */
[----:B------:R3:W4:Y:S01]  /*8780*/  MUFU.EX2 R91, R5 ;  /* 0x00000005005b7308 */ /* 0x0007220000000800 */
[----:B------:R-:W-:Y:S01]  /*8790*/  LDSM.16.MT88.4 R24, [R158+0x3400] ;  /* 0x003400009e18783b */ /* 0x000fe20000004200 */
[--C-:B------:R-:W-:Y:S01]  /*87a0*/  FFMA.FTZ R102, R32, c[0x0][0x23c], -R52.reuse ;  /* 0x00008f0020667a23 */ /* 0x100fe20000010834 */
[----:B------:R-:W-:Y:S01]  /*87b0*/  F2FP.PACK_AB R32, R77, R78 ;  /* 0x0000004e4d20723e */ /* 0x000fe200000000ff */
[----:B------:R-:W-:-:S02]  /*87c0*/  FFMA.FTZ R98, R100, c[0x0][0x23c], -R52 ;  /* 0x00008f0064627a23 */ /* 0x000fc40000010834 */
[----:B------:R-:W-:Y:S02]  /*87d0*/  FFMA.FTZ R100, R107, c[0x0][0x23c], -R52 ;  /* 0x00008f006b647a23 */ /* 0x000fe40000010834 */
[----:B------:R-:W5:Y:S01]  /*87e0*/  MUFU.EX2 R86, R86 ;  /* 0x0000005600567308 */ /* 0x000f620000000800 */
[-C--:B-12---:R-:W-:Y:S02]  /*87f0*/  FMUL.FTZ R12, R140, R93.reuse ;  /* 0x0000005d8c0c7220 */ /* 0x086fe40000410000 */
[-C--:B------:R-:W-:Y:S02]  /*8800*/  FMUL.FTZ R13, R141, R93.reuse ;  /* 0x0000005d8d0d7220 */ /* 0x080fe40000410000 */
[-C--:B------:R-:W-:Y:S02]  /*8810*/  FMUL.FTZ R136, R136, R93.reuse ;  /* 0x0000005d88887220 */ /* 0x080fe40000410000 */
[----:B------:R-:W-:Y:S01]  /*8820*/  FMUL.FTZ R137, R137, R93 ;  /* 0x0000005d89897220 */ /* 0x000fe20000410000 */
[----:B---3--:R-:W1:Y:S01]  /*8830*/  LDSM.16.MT88.4 R4, [R158+0x3000] ;  /* 0x003000009e04783b */ /* 0x008e620000004200 */
[----:B------:R-:W-:Y:S01]  /*8840*/  MUFU.EX2 R82, R82 ;  /* 0x0000005200527308 */ /* 0x000fe20000000800 */
[----:B----4-:R-:W-:-:S02]  /*8850*/  FMUL.FTZ R14, R142, R91 ;  /* 0x0000005b8e0e7220 */ /* 0x010fc40000410000 */
[-C--:B------:R-:W-:Y:S02]  /*8860*/  FMUL.FTZ R15, R143, R91.reuse ;  /* 0x0000005b8f0f7220 */ /* 0x080fe40000410000 */
[----:B------:R-:W-:Y:S01]  /*8870*/  FMUL.FTZ R138, R138, R91 ;  /* 0x0000005b8a8a7220 */ /* 0x000fe20000410000 */
[----:B-----5:R-:W-:Y:S02]  /*8880*/  F2FP.PACK_AB R9, R86, R87 ;  /* 0x000000575609723e */ /* 0x020fe400000000ff */
[----:B------:R-:W2:Y:S01]  /*8890*/  MUFU.EX2 R84, R84 ;  /* 0x0000005400547308 */ /* 0x000ea20000000800 */
[----:B------:R-:W-:Y:S02]  /*88a0*/  FMUL.FTZ R139, R139, R91 ;  /* 0x0000005b8b8b7220 */ /* 0x000fe40000410000 */
[-C--:B------:R-:W-:Y:S02]  /*88b0*/  FMUL.FTZ R28, R132, R93.reuse ;  /* 0x0000005d841c7220 */ /* 0x080fe40000410000 */
[----:B------:R-:W-:-:S02]  /*88c0*/  FMUL.FTZ R29, R133, R93 ;  /* 0x0000005d851d7220 */ /* 0x000fc40000410000 */
[-C--:B------:R-:W-:Y:S01]  /*88d0*/  FMUL.FTZ R30, R134, R91.reuse ;  /* 0x0000005b861e7220 */ /* 0x080fe20000410000 */
[----:B------:R-:W-:Y:S01]  /*88e0*/  MUFU.EX2 R69, R69 ;  /* 0x0000004500457308 */ /* 0x000fe20000000800 */
[----:B------:R-:W-:Y:S02]  /*88f0*/  FMUL.FTZ R31, R135, R91 ;  /* 0x0000005b871f7220 */ /* 0x000fe40000410000 */
[-C--:B------:R-:W-:Y:S02]  /*8900*/  FMUL.FTZ R128, R128, R93.reuse ;  /* 0x0000005d80807220 */ /* 0x080fe40000410000 */
[----:B------:R-:W-:Y:S02]  /*8910*/  FMUL.FTZ R129, R129, R93 ;  /* 0x0000005d81817220 */ /* 0x000fe40000410000 */
[-C--:B------:R-:W-:Y:S01]  /*8920*/  FMUL.FTZ R130, R130, R91.reuse ;  /* 0x0000005b82827220 */ /* 0x080fe20000410000 */
[----:B--2---:R-:W-:Y:S01]  /*8930*/  F2FP.PACK_AB R11, R84, R82 ;  /* 0x00000052540b723e */ /* 0x004fe200000000ff */
[----:B------:R-:W-:Y:S01]  /*8940*/  FMUL.FTZ R131, R131, R91 ;  /* 0x0000005b83837220 */ /* 0x000fe20000410000 */
[----:B------:R-:W2:Y:S01]  /*8950*/  MUFU.EX2 R79, R79 ;  /* 0x0000004f004f7308 */ /* 0x000ea20000000800 */
[----:B------:R-:W-:-:S02]  /*8960*/  FFMA.FTZ R101, R101, c[0x0][0x23c], -R52 ;  /* 0x00008f0065657a23 */ /* 0x000fc40000010834 */
[----:B------:R-:W-:Y:S02]  /*8970*/  FFMA.FTZ R70, R103, c[0x0][0x23c], -R66 ;  /* 0x00008f0067467a23 */ /* 0x000fe40000010842 */
[C---:B------:R-:W-:Y:S01]  /*8980*/  HMMA.16816.F32 R12, R8.reuse, R16, R12 ;  /* 0x00000010080c723c */ /* 0x040fe2000000180c */
[--C-:B------:R-:W-:Y:S02]  /*8990*/  FFMA.FTZ R104, R104, c[0x0][0x23c], -R52.reuse ;  /* 0x00008f0068687a23 */ /* 0x100fe40000010834 */
[----:B------:R-:W-:Y:S01]  /*89a0*/  MUFU.EX2 R90, R90 ;  /* 0x0000005a005a7308 */ /* 0x000fe20000000800 */
[--C-:B------:R-:W-:Y:S02]  /*89b0*/  FFMA.FTZ R103, R95, c[0x0][0x23c], -R52.reuse ;  /* 0x00008f005f677a23 */ /* 0x100fe40000010834 */
[--C-:B------:R-:W-:Y:S02]  /*89c0*/  FFMA.FTZ R105, R105, c[0x0][0x23c], -R52.reuse ;  /* 0x00008f0069697a23 */ /* 0x100fe40000010834 */
[----:B------:R-:W-:Y:S01]  /*89d0*/  HMMA.16816.F32 R16, R8, R18, R136 ;  /* 0x000000120810723c */ /* 0x000fe20000001888 */
[----:B------:R-:W-:Y:S01]  /*89e0*/  FFMA.FTZ R106, R106, c[0x0][0x23c], -R52 ;  /* 0x00008f006a6a7a23 */ /* 0x000fe20000010834 */
[----:B------:R-:W-:Y:S01]  /*89f0*/  LDSM.16.MT88.4 R136, [R154+0x4c00] ;  /* 0x004c00009a88783b */ /* 0x000fe20000004200 */
[----:B------:R-:W3:Y:S01]  /*8a00*/  MUFU.EX2 R94, R94 ;  /* 0x0000005e005e7308 */ /* 0x000ee20000000800 */
[----:B--2---:R-:W-:Y:S01]  /*8a10*/  F2FP.PACK_AB R33, R79, R69 ;  /* 0x000000454f21723e */ /* 0x004fe200000000ff */
[----:B------:R-:W-:-:S02]  /*8a20*/  FFMA.FTZ R95, R99, c[0x0][0x23c], -R66 ;  /* 0x00008f00635f7a23 */ /* 0x000fc40000010842 */
[--C-:B------:R-:W-:Y:S01]  /*8a30*/  FFMA.FTZ R85, R85, c[0x0][0x23c], -R52.reuse ;  /* 0x00008f0055557a23 */ /* 0x100fe20000010834 */
[C---:B-1----:R-:W-:Y:S01]  /*8a40*/  HMMA.16816.F32 R28, R8.reuse, R4, R28 ;  /* 0x00000004081c723c */ /* 0x042fe2000000181c */
[--C-:B------:R-:W-:Y:S02]  /*8a50*/  FFMA.FTZ R80, R80, c[0x0][0x23c], -R52.reuse ;  /* 0x00008f0050507a23 */ /* 0x100fe40000010834 */
[----:B------:R-:W-:Y:S01]  /*8a60*/  MUFU.EX2 R102, R102 ;  /* 0x0000006600667308 */ /* 0x000fe20000000800 */
[--C-:B------:R-:W-:Y:S02]  /*8a70*/  FFMA.FTZ R76, R76, c[0x0][0x23c], -R52.reuse ;  /* 0x00008f004c4c7a23 */ /* 0x100fe40000010834 */
[----:B------:R-:W-:Y:S02]  /*8a80*/  FFMA.FTZ R99, R75, c[0x0][0x23c], -R52 ;  /* 0x00008f004b637a23 */ /* 0x000fe40000010834 */
[----:B------:R-:W-:Y:S01]  /*8a90*/  HMMA.16816.F32 R8, R8, R6, R128 ;  /* 0x000000060808723c */ /* 0x000fe20000001880 */
[----:B------:R-:W1:Y:S01]  /*8aa0*/  LDSM.16.MT88.4 R4, [R154+0x3800] ;  /* 0x003800009a04783b */ /* 0x000e620000004200 */
[----:B------:R-:W-:Y:S01]  /*8ab0*/  FFMA.FTZ R92, R119, R93, R92 ;  /* 0x0000005d775c7223 */ /* 0x000fe2000001005c */
[----:B---3--:R-:W-:Y:S01]  /*8ac0*/  F2FP.PACK_AB R35, R94, R90 ;  /* 0x0000005a5e23723e */ /* 0x008fe200000000ff */
[----:B------:R-:W2:Y:S01]  /*8ad0*/  MUFU.EX2 R98, R98 ;  /* 0x0000006200627308 */ /* 0x000ea20000000800 */
[----:B------:R-:W-:Y:S01]  /*8ae0*/  FFMA.FTZ R87, R120, R91, R87 ;  /* 0x0000005b78577223 */ /* 0x000fe20000010057 */
[----:B------:R-:W-:Y:S01]  /*8af0*/  LDSM.16.MT88.4 R128, [R158+0x4c00] ;  /* 0x004c00009e80783b */ /* 0x000fe20000004200 */
[----:B------:R-:W-:-:S02]  /*8b00*/  FADD.FTZ R92, R89, R92 ;  /* 0x0000005c595c7221 */ /* 0x000fc40000010000 */
[----:B------:R-:W-:Y:S01]  /*8b10*/  FADD.FTZ R86, R86, R87 ;  /* 0x0000005756567221 */ /* 0x000fe20000010000 */
[C---:B------:R-:W-:Y:S01]  /*8b20*/  HMMA.16816.F32 R12, R32.reuse, R20, R12 ;  /* 0x00000014200c723c */ /* 0x040fe2000000180c */
[----:B------:R-:W-:Y:S01]  /*8b30*/  FADD.FTZ R88, R88, R92 ;  /* 0x0000005c58587221 */ /* 0x000fe20000010000 */
[----:B------:R-:W-:Y:S01]  /*8b40*/  MUFU.EX2 R100, R100 ;  /* 0x0000006400647308 */ /* 0x000fe20000000800 */
[----:B------:R-:W-:Y:S02]  /*8b50*/  FADD.FTZ R86, R82, R86 ;  /* 0x0000005652567221 */ /* 0x000fe40000010000 */
[----:B------:R-:W-:Y:S02]  /*8b60*/  FFMA.FTZ R75, R81, c[0x0][0x23c], -R66 ;  /* 0x00008f00514b7a23 */ /* 0x000fe40000010842 */
[--C-:B------:R-:W-:Y:S01]  /*8b70*/  FFMA.FTZ R72, R72, c[0x0][0x23c], -R52.reuse ;  /* 0x00008f0048487a23 */ /* 0x100fe20000010834 */
[----:B------:R-:W-:Y:S01]  /*8b80*/  HMMA.16816.F32 R16, R32, R22, R16 ;  /* 0x000000162010723c */ /* 0x000fe20000001810 */
[----:B------:R-:W3:Y:S01]  /*8b90*/  LDSM.16.MT88.4 R20, [R158+0x3800] ;  /* 0x003800009e14783b */ /* 0x000ee20000004200 */
[----:B------:R-:W4:Y:S01]  /*8ba0*/  MUFU.EX2 R101, R101 ;  /* 0x0000006500657308 */ /* 0x000f220000000800 */
[----:B------:R-:W-:-:S02]  /*8bb0*/  FFMA.FTZ R65, R65, c[0x0][0x23c], -R52 ;  /* 0x00008f0041417a23 */ /* 0x000fc40000010834 */
[--C-:B------:R-:W-:Y:S02]  /*8bc0*/  FFMA.FTZ R61, R61, c[0x0][0x23c], -R52.reuse ;  /* 0x00008f003d3d7a23 */ /* 0x100fe40000010834 */
[----:B------:R-:W-:Y:S01]  /*8bd0*/  FFMA.FTZ R81, R63, c[0x0][0x23c], -R52 ;  /* 0x00008f003f517a23 */ /* 0x000fe20000010834 */
        /* <DEDUP_REMOVED lines=8> */
[----:B------:R-:W1:Y:S01]  /*8c60*/  MUFU.EX2 R103, R103 ;  /* 0x0000006700677308 */ /* 0x000e620000000800 */
[----:B------:R-:W-:Y:S01]  /*8c70*/  FADD.FTZ R77, R77, R88 ;  /* 0x000000584d4d7221 */ /* 0x000fe20000010000 */
[----:B------:R-:W-:Y:S01]  /*8c80*/  MOV R69, R41 ;  /* 0x0000002900457202 */ /* 0x000fe20000000f00 */
[----:B------:R-:W-:-:S02]  /*8c90*/  FADD.FTZ R84, R79, R84 ;  /* 0x000000544f547221 */ /* 0x000fc40000010000 */
[----:B------:R-:W-:Y:S01]  /*8ca0*/  F2FP.PACK_AB R32, R68, R71 ;  /* 0x000000474420723e */ /* 0x000fe200000000ff */
[----:B------:R-:W-:Y:S01]  /*8cb0*/  FADD.FTZ R77, R74, R77 ;  /* 0x0000004d4a4d7221 */ /* 0x000fe20000010000 */
[----:B--2---:R-:W-:Y:S01]  /*8cc0*/  F2FP.PACK_AB R33, R98, R102 ;  /* 0x000000666221723e */ /* 0x004fe200000000ff */
[----:B------:R-:W-:Y:S01]  /*8cd0*/  MUFU.EX2 R105, R105 ;  /* 0x0000006900697308 */ /* 0x000fe20000000800 */
[----:B------:R-:W-:Y:S01]  /*8ce0*/  F2FP.PACK_AB R34, R62, R64 ;  /* 0x000000403e22723e */ /* 0x000fe200000000ff */
[----:B------:R-:W-:Y:S01]  /*8cf0*/  FADD.FTZ R90, R90, R84 ;  /* 0x000000545a5a7221 */ /* 0x000fe20000010000 */
[----:B----4-:R-:W-:Y:S01]  /*8d00*/  F2FP.PACK_AB R35, R101, R100 ;  /* 0x000000646523723e */ /* 0x010fe200000000ff */
[----:B------:R-:W-:Y:S02]  /*8d10*/  FADD.FTZ R73, R73, R77 ;  /* 0x0000004d49497221 */ /* 0x000fe40000010000 */
[----:B------:R-:W-:Y:S02]  /*8d20*/  FADD.FTZ R90, R94, R90 ;  /* 0x0000005a5e5a7221 */ /* 0x000fe40000010000 */
        /* <DEDUP_REMOVED lines=8> */
[C---:B------:R-:W-:Y:S01]  /*8db0*/  HMMA.16816.F32 R16, R32.reuse, R6, R16 ;  /* 0x000000062010723c */ /* 0x040fe20000001810 */
[----:B------:R-:W1:Y:S01]  /*8dc0*/  LDSM.16.MT88.4 R4, [R158+0x3c00] ;  /* 0x003c00009e04783b */ /* 0x000e620000004200 */
[----:B------:R-:W-:Y:S02]  /*8dd0*/  FADD.FTZ R102, R100, R102 ;  /* 0x0000006664667221 */ /* 0x000fe40000010000 */
[----:B------:R-:W-:Y:S02]  /*8de0*/  FADD.FTZ R68, R62, R68 ;  /* 0x000000443e447221 */ /* 0x000fe40000010000 */
[----:B------:R-:W-:Y:S01]  /*8df0*/  MUFU.EX2 R85, R85 ;  /* 0x0000005500557308 */ /* 0x000fe20000000800 */
[----:B------:R-:W-:Y:S01]  /*8e00*/  FADD.FTZ R101, R101, R102 ;  /* 0x0000006665657221 */ /* 0x000fe20000010000 */
[----:B---3--:R-:W-:Y:S01]  /*8e10*/  HMMA.16816.F32 R28, R32, R20, R28 ;  /* 0x00000014201c723c */ /* 0x008fe2000000181c */
[----:B------:R-:W-:-:S02]  /*8e20*/  FFMA.FTZ R55, R55, c[0x0][0x23c], -R52 ;  /* 0x00008f0037377a23 */ /* 0x000fc40000010834 */
[----:B-----5:R-:W-:Y:S02]  /*8e30*/  FADD.FTZ R101, R104, R101 ;  /* 0x0000006568657221 */ /* 0x020fe40000010000 */
[--C-:B------:R-:W-:Y:S01]  /*8e40*/  FFMA.FTZ R51, R51, c[0x0][0x23c], -R52.reuse ;  /* 0x00008f0033337a23 */ /* 0x100fe20000010834 */
[----:B------:R-:W3:Y:S01]  /*8e50*/  MUFU.EX2 R80, R80 ;  /* 0x0000005000507308 */ /* 0x000ee20000000800 */
[--C-:B------:R-:W-:Y:S01]  /*8e60*/  FFMA.FTZ R49, R49, c[0x0][0x23c], -R52.reuse ;  /* 0x00008f0031317a23 */ /* 0x100fe20000010834 */
[----:B------:R-:W-:Y:S01]  /*8e70*/  HMMA.16816.F32 R24, R32, R22, R24 ;  /* 0x000000162018723c */ /* 0x000fe20000001818 */
[----:B------:R-:W4:Y:S01]  /*8e80*/  LDSM.16.MT88.4 R20, [R154+0x4000] ;  /* 0x004000009a14783b */ /* 0x000f220000004200 */
[----:B------:R-:W-:Y:S02]  /*8e90*/  FFMA.FTZ R45, R45, c[0x0][0x23c], -R52 ;  /* 0x00008f002d2d7a23 */ /* 0x000fe40000010834 */
[C---:B------:R-:W-:Y:S02]  /*8ea0*/  FADD.FTZ R101, R103.reuse, R101 ;  /* 0x0000006567657221 */ /* 0x040fe40000010000 */
[----:B------:R-:W-:Y:S01]  /*8eb0*/  MUFU.EX2 R76, R76 ;  /* 0x0000004c004c7308 */ /* 0x000fe20000000800 */
        /* <DEDUP_REMOVED lines=13> */
[----:B------:R-:W5:Y:S01]  /*8f90*/  MUFU.EX2 R44, R44 ;  /* 0x0000002c002c7308 */ /* 0x000f620000000800 */
[----:B------:R-:W-:Y:S02]  /*8fa0*/  FFMA.FTZ R119, R59, c[0x0][0x23c], -R66 ;  /* 0x00008f003b777a23 */ /* 0x000fe40000010842 */
[----:B------:R-:W-:Y:S02]  /*8fb0*/  FADD.FTZ R56, R54, R56 ;  /* 0x0000003836387221 */ /* 0x000fe40000010000 */
[--C-:B------:R-:W-:Y:S01]  /*8fc0*/  FFMA.FTZ R0, R0, c[0x0][0x23c], -R52.reuse ;  /* 0x00008f0000007a23 */ /* 0x100fe20000010834 */
[----:B------:R-:W-:Y:S01]  /*8fd0*/  HMMA.16816.F32 R16, R32, R10, R16 ;  /* 0x0000000a2010723c */ /* 0x000fe20000001810 */
[----:B------:R-:W5:Y:S01]  /*8fe0*/  LDSM.16.MT88.4 R8, [R158+0x4000] ;  /* 0x004000009e08783b */ /* 0x000f620000004200 */
[----:B------:R-:W-:Y:S01]  /*8ff0*/  MUFU.EX2 R40, R40 ;  /* 0x0000002800287308 */ /* 0x000fe20000000800 */
[----:B------:R-:W-:-:S05]  /*9000*/  FFMA.FTZ R120, R50, c[0x0][0x23c], -R52 ;  /* 0x00008f0032787a23 */ /* 0x000fca0000010834 */
[C---:B-1----:R-:W-:Y:S02]  /*9010*/  HMMA.16816.F32 R28, R32.reuse, R4, R28 ;  /* 0x00000004201c723c */ /* 0x042fe4000000181c */
[----:B------:R-:W-:Y:S06]  /*9020*/  MUFU.EX2 R39, R39 ;  /* 0x0000002700277308 */ /* 0x000fec0000000800 */
[----:B------:R-:W-:Y:S01]  /*9030*/  HMMA.16816.F32 R24, R32, R6, R24 ;  /* 0x000000062018723c */ /* 0x000fe20000001818 */
[----:B------:R-:W1:Y:S01]  /*9040*/  LDSM.16.MT88.4 R4, [R154+0x4400] ;  /* 0x004400009a04783b */ /* 0x000e620000004200 */
[----:B------:R-:W-:Y:S05]  /*9050*/  MUFU.EX2 R38, R38 ;  /* 0x0000002600267308 */ /* 0x000fea0000000800 */
[C---:B------:R-:W-:Y:S01]  /*9060*/  F2FP.PACK_AB R32, R53.reuse, R54 ;  /* 0x000000363520723e */ /* 0x040fe200000000ff */
[----:B------:R-:W-:Y:S01]  /*9070*/  FADD.FTZ R53, R53, R56 ;  /* 0x0000003835357221 */ /* 0x000fe20000010000 */
[----:B---3--:R-:W-:Y:S01]  /*9080*/  F2FP.PACK_AB R33, R80, R85 ;  /* 0x000000555021723e */ /* 0x008fe200000000ff */
[----:B------:R-:W3:Y:S01]  /*9090*/  MUFU.EX2 R72, R72 ;  /* 0x0000004800487308 */ /* 0x000ee20000000800 */
[----:B------:R-:W-:Y:S01]  /*90a0*/  F2FP.PACK_AB R34, R46, R48 ;  /* 0x000000302e22723e */ /* 0x000fe200000000ff */
[----:B------:R-:W-:Y:S01]  /*90b0*/  FADD.FTZ R85, R85, R105 ;  /* 0x0000006955557221 */ /* 0x000fe20000010000 */
[----:B--2---:R-:W-:Y:S01]  /*90c0*/  F2FP.PACK_AB R35, R99, R76 ;  /* 0x0000004c6323723e */ /* 0x004fe200000000ff */
[----:B------:R-:W-:-:S02]  /*90d0*/  FADD.FTZ R53, R48, R53 ;  /* 0x0000003530357221 */ /* 0x000fc40000010000 */
[----:B------:R-:W-:Y:S02]  /*90e0*/  FADD.FTZ R85, R80, R85 ;  /* 0x0000005550557221 */ /* 0x000fe40000010000 */
[----:B------:R-:W2:Y:S01]  /*90f0*/  MUFU.EX2 R65, R65 ;  /* 0x0000004100417308 */ /* 0x000ea20000000800 */
[----:B------:R-:W-:Y:S01]  /*9100*/  FADD.FTZ R46, R46, R53 ;  /* 0x000000352e2e7221 */ /* 0x000fe20000010000 */
[C---:B----4-:R-:W-:Y:S01]  /*9110*/  HMMA.16816.F32 R12, R32.reuse, R20, R12 ;  /* 0x00000014200c723c */ /* 0x050fe2000000180c */
[----:B------:R-:W-:Y:S02]  /*9120*/  FADD.FTZ R76, R76, R85 ;  /* 0x000000554c4c7221 */ /* 0x000fe40000010000 */
[----:B-----5:R-:W-:Y:S02]  /*9130*/  FADD.FTZ R46, R44, R46 ;  /* 0x0000002e2c2e7221 */ /* 0x020fe40000010000 */
[----:B------:R-:W-:Y:S01]  /*9140*/  FADD.FTZ R76, R99, R76 ;  /* 0x0000004c634c7221 */ /* 0x000fe20000010000 */
[----:B------:R-:W-:Y:S02]  /*9150*/  MUFU.EX2 R61, R61 ;  /* 0x0000003d003d7308 */ /* 0x000fe40000000800 */
[----:B------:R-:W-:Y:S01]  /*9160*/  HMMA.16816.F32 R16, R32, R22, R16 ;  /* 0x000000162010723c */ /* 0x000fe20000001810 */
[----:B------:R-:W4:Y:S01]  /*9170*/  LDSM.16.MT88.4 R20, [R158+0x4400] ;  /* 0x004400009e14783b */ /* 0x000f220000004200 */
[----:B---3--:R-:W-:-:S04]  /*9180*/  FADD.FTZ R76, R72, R76 ;  /* 0x0000004c484c7221 */ /* 0x008fc80000010000 */
[----:B------:R-:W3:Y:S02]  /*9190*/  MUFU.EX2 R81, R81 ;  /* 0x0000005100517308 */ /* 0x000ee40000000800 */
[C---:B------:R-:W-:Y:S06]  /*91a0*/  HMMA.16816.F32 R28, R32.reuse, R8, R28 ;  /* 0x00000008201c723c */ /* 0x040fec000000181c */
[----:B------:R-:W5:Y:S01]  /*91b0*/  MUFU.EX2 R2, R2 ;  /* 0x0000000200027308 */ /* 0x000f620000000800 */
[C---:B------:R-:W-:Y:S01]  /*91c0*/  F2FP.PACK_AB R8, R40.reuse, R44 ;  /* 0x0000002c2808723e */ /* 0x040fe200000000ff */
[----:B------:R-:W-:Y:S01]  /*91d0*/  HMMA.16816.F32 R24, R32, R10, R24 ;  /* 0x0000000a2018723c */ /* 0x000fe20000001818 */
[----:B--2---:R-:W-:Y:S01]  /*91e0*/  F2FP.PACK_AB R9, R65, R72 ;  /* 0x000000484109723e */ /* 0x004fe200000000ff */
[----:B------:R-:W2:Y:S01]  /*91f0*/  LDSM.16.MT88.4 R32, [R154+0x4800] ;  /* 0x004800009a20783b */ /* 0x000ea20000004200 */
[----:B------:R-:W-:-:S02]  /*9200*/  FADD.FTZ R40, R40, R46 ;  /* 0x0000002e28287221 */ /* 0x000fc40000010000 */
[----:B------:R-:W-:Y:S01]  /*9210*/  FADD.FTZ R65, R65, R76 ;  /* 0x0000004c41417221 */ /* 0x000fe20000010000 */
[----:B------:R-:W2:Y:S01]  /*9220*/  MUFU.EX2 R43, R43 ;  /* 0x0000002b002b7308 */ /* 0x000ea20000000800 */
[C---:B------:R-:W-:Y:S01]  /*9230*/  F2FP.PACK_AB R10, R38.reuse, R39 ;  /* 0x00000027260a723e */ /* 0x040fe200000000ff */
[----:B------:R-:W-:Y:S01]  /*9240*/  FADD.FTZ R40, R39, R40 ;  /* 0x0000002827287221 */ /* 0x000fe20000010000 */
[----:B---3--:R-:W-:Y:S01]  /*9250*/  F2FP.PACK_AB R11, R81, R61 ;  /* 0x0000003d510b723e */ /* 0x008fe200000000ff */
[----:B------:R-:W-:Y:S02]  /*9260*/  FADD.FTZ R65, R61, R65 ;  /* 0x000000413d417221 */ /* 0x000fe40000010000 */
[----:B------:R-:W-:Y:S02]  /*9270*/  FADD.FTZ R38, R38, R40 ;  /* 0x0000002826267221 */ /* 0x000fe40000010000 */
[----:B------:R-:W-:Y:S01]  /*9280*/  MUFU.EX2 R70, R70 ;  /* 0x0000004600467308 */ /* 0x000fe20000000800 */
[----:B------:R-:W-:Y:S01]  /*9290*/  FADD.FTZ R81, R81, R65 ;  /* 0x0000004151517221 */ /* 0x000fe20000010000 */
[----:B-1----:R-:W-:Y:S01]  /*92a0*/  HMMA.16816.F32 R12, R8, R4, R12 ;  /* 0x00000004080c723c */ /* 0x002fe2000000180c */
[----:B-----5:R-:W-:-:S05]  /*92b0*/  FADD.FTZ R38, R2, R38 ;  /* 0x0000002602267221 */ /* 0x020fca0000010000 */
[----:B------:R-:W1:Y:S02]  /*92c0*/  MUFU.EX2 R95, R95 ;  /* 0x0000005f005f7308 */ /* 0x000e640000000800 */
[C---:B------:R-:W-:Y:S01]  /*92d0*/  HMMA.16816.F32 R16, R8.reuse, R6, R16 ;  /* 0x000000060810723c */ /* 0x040fe20000001810 */
[----:B------:R-:W3:Y:S05]  /*92e0*/  LDSM.16.MT88.4 R4, [R158+0x4800] ;  /* 0x004800009e04783b */ /* 0x000eea0000004200 */
[----:B------:R-:W5:Y:S02]  /*92f0*/  MUFU.EX2 R55, R55 ;  /* 0x0000003700377308 */ /* 0x000f640000000800 */
[C---:B----4-:R-:W-:Y:S06]  /*9300*/  HMMA.16816.F32 R28, R8.reuse, R20, R28 ;  /* 0x00000014081c723c */ /* 0x050fec000000181c */
[----:B------:R-:W4:Y:S01]  /*9310*/  MUFU.EX2 R51, R51 ;  /* 0x0000003300337308 */ /* 0x000f220000000800 */
[----:B------:R-:W-:Y:S01]  /*9320*/  FFMA.FTZ R20, R47, c[0x0][0x23c], -R66 ;  /* 0x00008f002f147a23 */ /* 0x000fe20000010842 */
[----:B------:R-:W-:Y:S01]  /*9330*/  HMMA.16816.F32 R24, R8, R22, R24 ;  /* 0x000000160818723c */ /* 0x000fe20000001818 */
[----:B------:R-:W-:-:S05]  /*9340*/  FFMA.FTZ R21, R36, c[0x0][0x23c], -R52 ;  /* 0x00008f0024157a23 */ /* 0x000fca0000010834 */
[----:B------:R-:W3:Y:S01]  /*9350*/  MUFU.EX2 R49, R49 ;  /* 0x0000003100317308 */ /* 0x000ee20000000800 */
[----:B--2---:R-:W-:Y:S01]  /*9360*/  F2FP.PACK_AB R8, R43, R2 ;  /* 0x000000022b08723e */ /* 0x004fe200000000ff */
[----:B------:R-:W-:Y:S01]  /*9370*/  FFMA.FTZ R22, R37, c[0x0][0x23c], -R52 ;  /* 0x00008f0025167a23 */ /* 0x000fe20000010834 */
[----:B-1----:R-:W-:Y:S01]  /*9380*/  F2FP.PACK_AB R10, R95, R70 ;  /* 0x000000465f0a723e */ /* 0x002fe200000000ff */
[----:B-----5:R-:W-:Y:S02]  /*9390*/  FADD.FTZ R81, R55, R81 ;  /* 0x0000005137517221 */ /* 0x020fe40000010000 */
[----:B------:R-:W-:Y:S02]  /*93a0*/  FADD.FTZ R43, R43, R38 ;  /* 0x000000262b2b7221 */ /* 0x000fe40000010000 */
[----:B------:R-:W1:Y:S01]  /*93b0*/  MUFU.EX2 R45, R45 ;  /* 0x0000002d002d7308 */ /* 0x000e620000000800 */
[C---:B----4-:R-:W-:Y:S01]  /*93c0*/  F2FP.PACK_AB R9, R51.reuse, R55 ;  /* 0x000000373309723e */ /* 0x050fe200000000ff */
[----:B------:R-:W-:-:S02]  /*93d0*/  FADD.FTZ R51, R51, R81 ;  /* 0x0000005133337221 */ /* 0x000fc40000010000 */
[----:B------:R-:W-:Y:S01]  /*93e0*/  FADD.FTZ R43, R70, R43 ;  /* 0x0000002b462b7221 */ /* 0x000fe20000010000 */
[----:B------:R-:W-:-:S03]  /*93f0*/  MOV R70, R42 ;  /* 0x0000002a00467202 */ /* 0x000fc60000000f00 */
[----:B------:R-:W2:Y:S01]  /*9400*/  MUFU.EX2 R75, R75 ;  /* 0x0000004b004b7308 */ /* 0x000ea20000000800 */
[----:B---3--:R-:W-:Y:S02]  /*9410*/  FADD.FTZ R51, R49, R51 ;  /* 0x0000003331337221 */ /* 0x008fe40000010000 */
[----:B------:R-:W-:Y:S01]  /*9420*/  FADD.FTZ R95, R95, R43 ;  /* 0x0000002b5f5f7221 */ /* 0x000fe20000010000 */
[----:B-1----:R-:W-:-:S04]  /*9430*/  F2FP.PACK_AB R11, R45, R49 ;  /* 0x000000312d0b723e */ /* 0x002fc800000000ff */
[----:B------:R-:W1:Y:S01]  /*9440*/  MUFU.EX2 R63, R63 ;  /* 0x0000003f003f7308 */ /* 0x000e620000000800 */
[----:B------:R-:W-:Y:S02]  /*9450*/  FADD.FTZ R45, R45, R51 ;  /* 0x000000332d2d7221 */ /* 0x000fe40000010000 */
[----:B------:R-:W-:Y:S01]  /*9460*/  HMMA.16816.F32 R12, R8, R32, R12 ;  /* 0x00000020080c723c */ /* 0x000fe2000000180c */
[----:B--2---:R-:W-:-:S04]  /*9470*/  FADD.FTZ R95, R75, R95 ;  /* 0x0000005f4b5f7221 */ /* 0x004fc80000010000 */
[----:B------:R-:W2:Y:S03]  /*9480*/  MUFU.EX2 R20, R20 ;  /* 0x0000001400147308 */ /* 0x000ea60000000800 */
[C---:B------:R-:W-:Y:S05]  /*9490*/  HMMA.16816.F32 R28, R8.reuse, R4, R28 ;  /* 0x00000004081c723c */ /* 0x040fea000000181c */
[----:B------:R-:W3:Y:S01]  /*94a0*/  MUFU.EX2 R119, R119 ;  /* 0x0000007700777308 */ /* 0x000ee20000000800 */
[C---:B-1----:R-:W-:Y:S01]  /*94b0*/  FADD.FTZ R95, R63.reuse, R95 ;  /* 0x0000005f3f5f7221 */ /* 0x042fe20000010000 */
[----:B------:R-:W-:Y:S01]  /*94c0*/  F2FP.PACK_AB R4, R63, R75 ;  /* 0x0000004b3f04723e */ /* 0x000fe200000000ff */
[----:B------:R-:W-:Y:S05]  /*94d0*/  HMMA.16816.F32 R16, R8, R34, R16 ;  /* 0x000000220810723c */ /* 0x000fea0000001810 */
[----:B------:R-:W1:Y:S01]  /*94e0*/  MUFU.EX2 R21, R21 ;  /* 0x0000001500157308 */ /* 0x000e620000000800 */
[----:B--2---:R-:W-:-:S02]  /*94f0*/  FADD.FTZ R95, R20, R95 ;  /* 0x0000005f145f7221 */ /* 0x004fc40000010000 */
[----:B------:R-:W-:Y:S05]  /*9500*/  HMMA.16816.F32 R24, R8, R6, R24 ;  /* 0x000000060818723c */ /* 0x000fea0000001818 */
[----:B------:R-:W2:Y:S02]  /*9510*/  MUFU.EX2 R0, R0 ;  /* 0x0000000000007308 */ /* 0x000ea40000000800 */
[C---:B---3--:R-:W-:Y:S01]  /*9520*/  F2FP.PACK_AB R6, R119.reuse, R20 ;  /* 0x000000147706723e */ /* 0x048fe200000000ff */
[----:B------:R-:W-:-:S05]  /*9530*/  FADD.FTZ R119, R119, R95 ;  /* 0x0000005f77777221 */ /* 0x000fca0000010000 */
        /* <DEDUP_REMOVED lines=11> */
[----:B------:R-:W-:Y:S11]  /*95f0*/  HMMA.16816.F32 R128, R4, R130, R24 ;  /* 0x000000820480723c */ /* 0x000ff60000001818 */
[----:B------:R-:W-:Y:S07]  /*9600*/  @!UPT UIADD3 URZ, URZ, URZ, URZ ;  /* 0x0000003f3f3ff290 */ /* 0x000fee000fffe03f */
.L_x_4761:
[----:B------:R-:W-:Y:S01]  /*9610*/  ULDC.64 UR4, c[0x0][0x118] ;  /* 0x0000460000047ab9 */ /* 0x000fe20000000a00 */
[----:B------:R-:W-:Y:S05]  /*9620*/  @!P2 BRA `(.L_x_4769) ;  /* 0x000030c00000a947 */ /* 0x000fea0003800000 */
[----:B------:R-:W-:Y:S01]  /*9630*/  IMAD.MOV.U32 R161, RZ, RZ, c[0x0][0x1a0] ;  /* 0x00006800ffa17624 */ /* 0x000fe200078e00ff */
[----:B------:R-:W-:-:S02]  /*9640*/  MOV R123, R69 ;  /* 0x00000045007b7202 */ /* 0x000fc40000000f00 */
[----:B------:R-:W-:Y:S01]  /*9650*/  MOV R124, R70 ;  /* 0x00000046007c7202 */ /* 0x000fe20000000f00 */
[----:B------:R-:W-:-:S05]  /*9660*/  IMAD.U32 R160, R161, -0x80, RZ ;  /* 0xffffff80a1a07824 */ /* 0x000fca00078e00ff */
[----:B------:R-:W-:Y:S02]  /*9670*/  SHF.R.S32.HI R159, RZ, 0x1f, R160 ;  /* 0x0000001fff9f7819 */ /* 0x000fe400000114a0 */
.L_x_4773:
        /* <DEDUP_REMOVED lines=51> */
[----:B------:R1:W2:Y:S03]  /*99b0*/  LDG.E R4, [R4.64] ;  /* 0x0000000404047981 */ /* 0x0002a6000c1e1900 */
        /* <DEDUP_REMOVED lines=13> */
.L_x_4770:
[----:B------:R-:W-:Y:S02]  /*9a90*/  ISETP.GE.AND P2, PT, R147, c[0x0][0x220], PT ;  /* 0x0000880093007a0c */ /* 0x000fe40003f46270 */
[C---:B------:R-:W-:Y:S04]  /*9aa0*/  LEA R162, P4, R8.reuse, R96, 0x1 ;  /* 0x0000006008a27211 */ /* 0x040fe800078808ff */
[-CC-:B------:R-:W-:Y:S07]  /*9ab0*/  LEA.HI.X R163, R8, R97.reuse, R4.reuse, 0x1, P4 ;  /* 0x0000006108a37211 */ /* 0x180fee00020f0c04 */
[----:B------:R-:W-:Y:S01]  /*9ac0*/  @P2 STS [R145+0x3000], RZ ;  /* 0x003000ff91002388 */ /* 0x000fe20000000800 */
[-C--:B------:R-:W-:Y:S01]  /*9ad0*/  @!P2 IADD3 R5, P3, R152, R8.reuse, RZ ;  /* 0x000000089805a210 */ /* 0x080fe20007f7e0ff */
[----:B------:R-:W-:Y:S01]  /*9ae0*/  @!P2 IMAD.MOV.U32 R9, RZ, RZ, R4 ;  /* 0x000000ffff09a224 */ /* 0x000fe200078e0004 */
[C---:B------:R-:W-:Y:S01]  /*9af0*/  @!P2 LEA R6, P0, R161.reuse, R8, 0x6 ;  /* 0x00000008a106a211 */ /* 0x040fe200078030ff */
[----:B------:R-:W-:Y:S01]  /*9b00*/  @P2 STS [R145+0x3004], RZ ;  /* 0x003004ff91002388 */ /* 0x000fe20000000800 */
[----:B------:R-:W-:Y:S02]  /*9b10*/  @!P2 IMAD.MOV.U32 R2, RZ, RZ, c[0x0][0x1a4] ;  /* 0x00006900ff02a624 */ /* 0x000fe400078e00ff */
[C---:B------:R-:W-:Y:S01]  /*9b20*/  @!P2 IMAD.WIDE.U32 R8, R161.reuse, 0x60, R8 ;  /* 0x00000060a108a825 */ /* 0x040fe200078e0008 */
[----:B------:R-:W-:Y:S02]  /*9b30*/  @P2 STS.64 [R145+0x3008], RZ ;  /* 0x003008ff91002388 */ /* 0x000fe40000000a00 */
[----:B------:R-:W-:Y:S01]  /*9b40*/  @!P2 LEA.HI.X R2, R161, R4, R2, 0x6, P0 ;  /* 0x00000004a102a211 */ /* 0x000fe200000f3402 */
[----:B------:R-:W-:Y:S01]  /*9b50*/  @!P2 IMAD.X R4, R149, 0x1, R4, P3 ;  /* 0x000000019504a824 */ /* 0x000fe200018e0604 */
[----:B------:R-:W-:Y:S01]  /*9b60*/  @!PT LDS RZ, [RZ] ;  /* 0x00000000fffff984 */ /* 0x000fe20000000800 */
[----:B------:R-:W-:Y:S01]  /*9b70*/  @!PT LDS RZ, [RZ] ;  /* 0x00000000fffff984 */ /* 0x000fe20000000800 */
[----:B------:R-:W-:Y:S01]  /*9b80*/  @!PT LDS RZ, [RZ] ;  /* 0x00000000fffff984 */ /* 0x000fe20000000800 */
[----:B------:R1:W-:Y:S01]  /*9b90*/  @!P2 LDGSTS.E.BYPASS.LTC128B.128 [R145+0x3000], [R162.64] ;  /* 0x03000000a291afae */ /* 0x0003e2000b901d44 */
[CC--:B------:R-:W-:Y:S01]  /*9ba0*/  @!P2 LEA R12, P3, R5.reuse, R96.reuse, 0x1 ;  /* 0x00000060050ca211 */ /* 0x0c0fe200078608ff */
[----:B------:R-:W-:Y:S01]  /*9bb0*/  @!P2 IMAD.MOV.U32 R0, RZ, RZ, c[0x0][0x1a4] ;  /* 0x00006900ff00a624 */ /* 0x000fe200078e00ff */
[-C--:B------:R-:W-:Y:S01]  /*9bc0*/  @!P2 LEA R10, P0, R6, R96.reuse, 0x1 ;  /* 0x00000060060aa211 */ /* 0x080fe200078008ff */
[----:B------:R-:W-:Y:S01]  /*9bd0*/  @P2 STS.128 [R145+0x3800], RZ ;  /* 0x003800ff91002388 */ /* 0x000fe20000000c00 */
[-C--:B------:R-:W-:Y:S01]  /*9be0*/  @!P2 LEA.HI.X R13, R5, R97.reuse, R4, 0x1, P3 ;  /* 0x00000061050da211 */ /* 0x080fe200018f0c04 */
[----:B------:R-:W-:Y:S01]  /*9bf0*/  @!P2 IMAD R0, R0, 0x60, RZ ;  /* 0x000000600000a824 */ /* 0x000fe200078e02ff */
[-C--:B------:R-:W-:Y:S02]  /*9c00*/  @!P2 LEA.HI.X R11, R6, R97.reuse, R2, 0x1, P0 ;  /* 0x00000061060ba211 */ /* 0x080fe400000f0c02 */
[----:B------:R-:W-:Y:S01]  /*9c10*/  @!P2 LEA R4, P0, R8, R96, 0x1 ;  /* 0x000000600804a211 */ /* 0x000fe200078008ff */
        /* <DEDUP_REMOVED lines=11> */
[----:B------:R-:W-:Y:S03]  /*9cd0*/  ISETP.GT.AND P0, PT, R122, R126, PT ;  /* 0x0000007e7a00720c */ /* 0x000fe60003f04270 */
        /* <DEDUP_REMOVED lines=8> */
[----:B------:R-:W-:Y:S04]  /*9d60*/  LDSM.16.M88.4 R24, [R115+0x1800] ;  /* 0x001800007318783b */ /* 0x000fe80000000200 */
[----:B---3--:R-:W4:Y:S04]  /*9d70*/  LDSM.16.M88.4 R8, [R115+0x1000] ;  /* 0x001000007308783b */ /* 0x008f280000000200 */
[----:B------:R-:W3:Y:S04]  /*9d80*/  LDSM.16.M88.4 R32, [R115+0x1c00] ;  /* 0x001c00007320783b */ /* 0x000ee80000000200 */
[----:B------:R-:W5:Y:S04]  /*9d90*/  LDSM.16.M88.4 R40, [R115+0x2000] ;  /* 0x002000007328783b */ /* 0x000f680000000200 */
[----:B------:R-:W1:Y:S04]  /*9da0*/  LDSM.16.M88.4 R48, [R115+0x2400] ;  /* 0x002400007330783b */ /* 0x000e680000000200 */
[----:B------:R-:W1:Y:S04]  /*9db0*/  LDSM.16.M88.4 R56, [R115+0x2800] ;  /* 0x002800007338783b */ /* 0x000e680000000200 */
[----:B------:R-:W1:Y:S04]  /*9dc0*/  LDSM.16.M88.4 R104, [R115+0x2c00] ;  /* 0x002c00007368783b */ /* 0x000e680000000200 */
[----:B------:R-:W-:Y:S04]  /*9dd0*/  LDSM.16.M88.4 R68, [R116] ;  /* 0x000000007444783b */ /* 0x000fe80000000200 */
[----:B------:R-:W1:Y:S01]  /*9de0*/  LDSM.16.M88.4 R100, [R114] ;  /* 0x000000007264783b */ /* 0x000e620000000200 */
[C---:B--2---:R-:W-:Y:S03]  /*9df0*/  HMMA.16816.F32 R12, R64.reuse, R16, RZ ;  /* 0x00000010400c723c */ /* 0x044fe600000018ff */
[----:B------:R-:W2:Y:S04]  /*9e00*/  LDSM.16.M88.4 R96, [R113] ;  /* 0x000000007160783b */ /* 0x000ea80000000200 */
[----:B------:R-:W1:Y:S01]  /*9e10*/  LDSM.16.M88.4 R92, [R112] ;  /* 0x00000000705c783b */ /* 0x000e620000000200 */
[C---:B----4-:R-:W-:Y:S03]  /*9e20*/  HMMA.16816.F32 R4, R64.reuse, R8, RZ ;  /* 0x000000084004723c */ /* 0x050fe600000018ff */
[----:B------:R-:W4:Y:S04]  /*9e30*/  LDSM.16.M88.4 R88, [R111] ;  /* 0x000000006f58783b */ /* 0x000f280000000200 */
[----:B------:R-:W1:Y:S01]  /*9e40*/  LDSM.16.M88.4 R84, [R110] ;  /* 0x000000006e54783b */ /* 0x000e620000000200 */
[C---:B------:R-:W-:Y:S03]  /*9e50*/  HMMA.16816.F32 R8, R64.reuse, R10, RZ ;  /* 0x0000000a4008723c */ /* 0x040fe600000018ff */
[----:B------:R-:W1:Y:S04]  /*9e60*/  LDSM.16.M88.4 R80, [R109] ;  /* 0x000000006d50783b */ /* 0x000e680000000200 */
[----:B------:R-:W1:Y:S01]  /*9e70*/  LDSM.16.M88.4 R76, [R108] ;  /* 0x000000006c4c783b */ /* 0x000e620000000200 */
[C---:B------:R-:W-:Y:S03]  /*9e80*/  HMMA.16816.F32 R16, R64.reuse, R18, RZ ;  /* 0x000000124010723c */ /* 0x040fe600000018ff */
[----:B------:R-:W1:Y:S01]  /*9e90*/  LDSM.16.M88.4 R72, [R3] ;  /* 0x000000000348783b */ /* 0x000e620000000200 */
[----:B------:R-:W-:Y:S04]  /*9ea0*/  DEPBAR.LE SB0, 0x0 ;  /* 0x000080000000791a */ /* 0x000fe80000000000 */
[----:B------:R-:W-:Y:S01]  /*9eb0*/  BAR.SYNC.DEFER_BLOCKING 0x0 ;  /* 0x0000000000007b1d */ /* 0x000fe20000010000 */
        /* <DEDUP_REMOVED lines=11> */
[----:B------:R-:W-:Y:S08]  /*9f70*/  HMMA.16816.F32 R64, R64, R106, RZ ;  /* 0x0000006a4040723c */ /* 0x000ff000000018ff */
[C---:B------:R-:W-:Y:S08]  /*9f80*/  HMMA.16816.F32 R4, R68.reuse, R100, R4 ;  /* 0x000000644404723c */ /* 0x040ff00000001804 */
[C---:B------:R-:W-:Y:S08]  /*9f90*/  HMMA.16816.F32 R8, R68.reuse, R102, R8 ;  /* 0x000000664408723c */ /* 0x040ff00000001808 */
[C---:B--2---:R-:W-:Y:S07]  /*9fa0*/  HMMA.16816.F32 R12, R68.reuse, R96, R12 ;  /* 0x00000060440c723c */ /* 0x044fee000000180c */
[----:B------:R-:W-:Y:S01]  /*9fb0*/  IMAD.MOV.U32 R96, RZ, RZ, R162 ;  /* 0x000000ffff607224 */ /* 0x000fe200078e00a2 */
[C---:B------:R-:W-:Y:S04]  /*9fc0*/  HMMA.16816.F32 R16, R68.reuse, R98, R16 ;  /* 0x000000624410723c */ /* 0x040fe80000001810 */
[----:B------:R-:W-:Y:S04]  /*9fd0*/  IMAD.MOV.U32 R97, RZ, RZ, R163 ;  /* 0x000000ffff617224 */ /* 0x000fe800078e00a3 */
        /* <DEDUP_REMOVED lines=68> */
[----:B-1----:R-:W-:Y:S05]  /*a420*/  IMAD.WIDE.U32 R72, R0, c[0x0][0x198], RZ ;  /* 0x0000660000487a25 */ /* 0x002fea00078e00ff */
[----:B------:R-:W-:Y:S01]  /*a430*/  IADD3 R73, R73, R2, RZ ;  /* 0x0000000249497210 */ /* 0x000fe20007ffe0ff */
[----:B--2---:R-:W-:Y:S04]  /*a440*/  IMAD.IADD R68, R68, 0x1, -R70 ;  /* 0x0000000144447824 */ /* 0x004fe800078e0a46 */
[----:B------:R-:W-:Y:S01]  /*a450*/  IMAD.WIDE.U32 R72, R68, c[0x0][0x180], R72 ;  /* 0x0000600044487a25 */ /* 0x000fe200078e0048 */
[----:B------:R-:W-:Y:S05]  /*a460*/  SHF.R.S32.HI R0, RZ, 0x1f, R68 ;  /* 0x0000001fff007819 */ /* 0x000fea0000011444 */
[----:B------:R-:W-:Y:S04]  /*a470*/  IMAD R0, R0, c[0x0][0x180], RZ ;  /* 0x0000600000007a24 */ /* 0x000fe800078e02ff */
[----:B------:R-:W-:Y:S02]  /*a480*/  IMAD R0, R68, c[0x0][0x184], R0 ;  /* 0x0000610044007a24 */ /* 0x000fe400078e0200 */
[----:B------:R-:W-:Y:S02]  /*a490*/  IMAD.MOV.U32 R68, RZ, RZ, R72 ;  /* 0x000000ffff447224 */ /* 0x000fe400078e0048 */
[----:B------:R-:W-:Y:S02]  /*a4a0*/  IMAD.IADD R2, R73, 0x1, R0 ;  /* 0x0000000149027824 */ /* 0x000fe400078e0200 */
.L_x_4772:
[----:B------:R1:W-:Y:S01]  /*a4b0*/  @P2 STS [R145+0x1000], RZ ;  /* 0x001000ff91002388 */ /* 0x0003e20000000800 */
[-C--:B------:R-:W-:Y:S01]  /*a4c0*/  LEA R76, P5, R68, R157.reuse, 0x1 ;  /* 0x0000009d444c7211 */ /* 0x080fe200078a08ff */
        /* <DEDUP_REMOVED lines=18> */
[CC--:B------:R-:W-:Y:S01]  /*a5f0*/  @!P2 LEA R78, P3, R71.reuse, R157.reuse, 0x1 ;  /* 0x0000009d474ea211 */ /* 0x0c0fe200078608ff */
        /* <DEDUP_REMOVED lines=23> */
.L_x_4771:
[----:B------:R-:W-:Y:S04]  /*a770*/  LEA R86, R122, R121, 0x7 ;  /* 0x000000797a567211 */ /* 0x000fe800078e38ff */
[----:B------:R-:W2:Y:S01]  /*a780*/  I2F R0, R86 ;  /* 0x0000005600007306 */ /* 0x000ea20000201400 */
[C---:B-1----:R-:W-:Y:S02]  /*a790*/  IADD3 R77, R86.reuse, 0x29, RZ ;  /* 0x00000029564d7810 */ /* 0x042fe40007ffe0ff */
        /* <DEDUP_REMOVED lines=20> */
[----:B------:R-:W-:Y:S03]  /*a8e0*/  IADD3 R85, R86, 0x49, RZ ;  /* 0x0000004956557810 */ /* 0x000fe60007ffe0ff */
        /* <DEDUP_REMOVED lines=14> */
[----:B------:R-:W4:Y:S10]  /*a9d0*/  I2F R84, R84 ;  /* 0x0000005400547306 */ /* 0x000f340000201400 */
[----:B------:R-:W5:Y:S01]  /*a9e0*/  I2F R85, R85 ;  /* 0x0000005500557306 */ /* 0x000f620000201400 */
[CC--:B--2---:R-:W-:Y:S02]  /*a9f0*/  FFMA.FTZ R4, R118.reuse, R0.reuse, R4 ;  /* 0x0000000076047223 */ /* 0x0c4fe40000010004 */
[----:B------:R-:W-:Y:S01]  /*aa00*/  FFMA.FTZ R6, R118, R0, R6 ;  /* 0x0000000076067223 */ /* 0x000fe20000010006 */
[----:B------:R-:W-:Y:S01]  /*aa10*/  IADD3 R0, R86, 0x50, RZ ;  /* 0x0000005056007810 */ /* 0x000fe20007ffe0ff */
[CC--:B-1----:R-:W-:Y:S02]  /*aa20*/  FFMA.FTZ R5, R118.reuse, R2.reuse, R5 ;  /* 0x0000000276057223 */ /* 0x0c2fe40000010005 */
[----:B------:R-:W-:Y:S01]  /*aa30*/  FFMA.FTZ R7, R118, R2, R7 ;  /* 0x0000000276077223 */ /* 0x000fe20000010007 */
[----:B------:R-:W-:Y:S01]  /*aa40*/  FMNMX.FTZ R2, R4, R124, !PT ;  /* 0x0000007c04027209 */ /* 0x000fe20007810000 */
[CC--:B------:R-:W-:Y:S01]  /*aa50*/  FFMA.FTZ R8, R118.reuse, R68.reuse, R8 ;  /* 0x0000004476087223 */ /* 0x0c0fe20000010008 */
[----:B------:R-:W1:Y:S01]  /*aa60*/  I2F R0, R0 ;  /* 0x0000000000007306 */ /* 0x000e620000201400 */
[C---:B------:R-:W-:Y:S01]  /*aa70*/  FFMA.FTZ R10, R118.reuse, R68, R10 ;  /* 0x00000044760a7223 */ /* 0x040fe2000001000a */
[----:B------:R-:W-:Y:S01]  /*aa80*/  FMNMX.FTZ R87, R5, R2, !PT ;  /* 0x0000000205577209 */ /* 0x000fe20007810000 */
[----:B---3--:R-:W-:Y:S01]  /*aa90*/  FFMA.FTZ R9, R118, R69, R9 ;  /* 0x0000004576097223 */ /* 0x008fe20000010009 */
[----:B------:R-:W-:Y:S01]  /*aaa0*/  FMNMX.FTZ R68, R6, R123, !PT ;  /* 0x0000007b06447209 */ /* 0x000fe20007810000 */
[----:B------:R-:W-:Y:S01]  /*aab0*/  FFMA.FTZ R11, R118, R69, R11 ;  /* 0x00000045760b7223 */ /* 0x000fe2000001000b */
[----:B------:R-:W-:Y:S01]  /*aac0*/  FMNMX.FTZ R87, R8, R87, !PT ;  /* 0x0000005708577209 */ /* 0x000fe20007810000 */
[C---:B----4-:R-:W-:Y:S01]  /*aad0*/  FFMA.FTZ R12, R118.reuse, R70, R12 ;  /* 0x00000046760c7223 */ /* 0x050fe2000001000c */
[----:B------:R-:W-:Y:S01]  /*aae0*/  FMNMX.FTZ R68, R7, R68, !PT ;  /* 0x0000004407447209 */ /* 0x000fe20007810000 */
[C---:B------:R-:W-:Y:S01]  /*aaf0*/  FFMA.FTZ R14, R118.reuse, R70, R14 ;  /* 0x00000046760e7223 */ /* 0x040fe2000001000e */
[----:B------:R-:W-:Y:S01]  /*ab00*/  FMNMX.FTZ R87, R9, R87, !PT ;  /* 0x0000005709577209 */ /* 0x000fe20007810000 */
[-C--:B-----5:R-:W-:Y:S01]  /*ab10*/  FFMA.FTZ R13, R118, R71.reuse, R13 ;  /* 0x00000047760d7223 */ /* 0x0a0fe2000001000d */
[----:B------:R-:W-:Y:S01]  /*ab20*/  FMNMX.FTZ R69, R10, R68, !PT ;  /* 0x000000440a457209 */ /* 0x000fe20007810000 */
[----:B------:R-:W-:Y:S01]  /*ab30*/  FFMA.FTZ R15, R118, R71, R15 ;  /* 0x00000047760f7223 */ /* 0x000fe2000001000f */
[----:B------:R-:W-:Y:S01]  /*ab40*/  FMNMX.FTZ R87, R12, R87, !PT ;  /* 0x000000570c577209 */ /* 0x000fe20007810000 */
[CC--:B------:R-:W-:Y:S01]  /*ab50*/  FFMA.FTZ R16, R118.reuse, R72.reuse, R16 ;  /* 0x0000004876107223 */ /* 0x0c0fe20000010010 */
        /* <DEDUP_REMOVED lines=34> */
[----:B------:R-:W2:Y:S01]  /*ad80*/  I2F R2, R2 ;  /* 0x0000000200027306 */ /* 0x000ea20000201400 */
[----:B------:R-:W-:Y:S01]  /*ad90*/  FMNMX.FTZ R87, R29, R87, !PT ;  /* 0x000000571d577209 */ /* 0x000fe20007810000 */
[-C--:B------:R-:W-:Y:S01]  /*ada0*/  FFMA.FTZ R33, R118, R81.reuse, R33 ;  /* 0x0000005176217223 */ /* 0x080fe20000010021 */
[----:B------:R-:W-:Y:S01]  /*adb0*/  IADD3 R69, R86, 0x59, RZ ;  /* 0x0000005956457810 */ /* 0x000fe20007ffe0ff */
[----:B------:R-:W-:Y:S01]  /*adc0*/  FFMA.FTZ R35, R118, R81, R35 ;  /* 0x0000005176237223 */ /* 0x000fe20000010023 */
[----:B------:R-:W-:Y:S01]  /*add0*/  FMNMX.FTZ R87, R32, R87, !PT ;  /* 0x0000005720577209 */ /* 0x000fe20007810000 */
[-C--:B------:R-:W-:Y:S01]  /*ade0*/  FFMA.FTZ R36, R118, R82.reuse, R36 ;  /* 0x0000005276247223 */ /* 0x080fe20000010024 */
[----:B------:R-:W-:Y:S01]  /*adf0*/  IADD3 R70, R86, 0x60, RZ ;  /* 0x0000006056467810 */ /* 0x000fe20007ffe0ff */
[----:B------:R-:W-:Y:S01]  /*ae00*/  FFMA.FTZ R38, R118, R82, R38 ;  /* 0x0000005276267223 */ /* 0x000fe20000010026 */
[----:B------:R-:W-:Y:S01]  /*ae10*/  IADD3 R71, R86, 0x61, RZ ;  /* 0x0000006156477810 */ /* 0x000fe20007ffe0ff */
[----:B------:R-:W3:Y:S01]  /*ae20*/  I2F R68, R68 ;  /* 0x0000004400447306 */ /* 0x000ee20000201400 */
[-C--:B------:R-:W-:Y:S01]  /*ae30*/  FFMA.FTZ R37, R118, R83.reuse, R37 ;  /* 0x0000005376257223 */ /* 0x080fe20000010025 */
[----:B------:R-:W-:Y:S01]  /*ae40*/  FMNMX.FTZ R73, R26, R72, !PT ;  /* 0x000000481a497209 */ /* 0x000fe20007810000 */
[----:B------:R-:W-:Y:S01]  /*ae50*/  FFMA.FTZ R39, R118, R83, R39 ;  /* 0x0000005376277223 */ /* 0x000fe20000010027 */
[----:B------:R-:W-:Y:S01]  /*ae60*/  IADD3 R72, R86, 0x68, RZ ;  /* 0x0000006856487810 */ /* 0x000fe20007ffe0ff */
[CC--:B------:R-:W-:Y:S01]  /*ae70*/  FFMA.FTZ R40, R118.reuse, R84.reuse, R40 ;  /* 0x0000005476287223 */ /* 0x0c0fe20000010028 */
[----:B------:R-:W-:Y:S01]  /*ae80*/  FMNMX.FTZ R73, R27, R73, !PT ;  /* 0x000000491b497209 */ /* 0x000fe20007810000 */
[C---:B------:R-:W-:Y:S01]  /*ae90*/  FFMA.FTZ R42, R118.reuse, R84, R42 ;  /* 0x00000054762a7223 */ /* 0x040fe2000001002a */
[----:B------:R-:W-:Y:S01]  /*aea0*/  FMNMX.FTZ R87, R33, R87, !PT ;  /* 0x0000005721577209 */ /* 0x000fe20007810000 */
[CC--:B------:R-:W-:Y:S01]  /*aeb0*/  FFMA.FTZ R41, R118.reuse, R85.reuse, R41 ;  /* 0x0000005576297223 */ /* 0x0c0fe20000010029 */
[----:B------:R-:W4:Y:S01]  /*aec0*/  I2F R69, R69 ;  /* 0x0000004500457306 */ /* 0x000f220000201400 */
[----:B------:R-:W-:Y:S01]  /*aed0*/  FFMA.FTZ R43, R118, R85, R43 ;  /* 0x00000055762b7223 */ /* 0x000fe2000001002b */
[----:B------:R-:W-:Y:S01]  /*aee0*/  FMNMX.FTZ R87, R36, R87, !PT ;  /* 0x0000005724577209 */ /* 0x000fe20007810000 */
[-C--:B-1----:R-:W-:Y:S01]  /*aef0*/  FFMA.FTZ R44, R118, R0.reuse, R44 ;  /* 0x00000000762c7223 */ /* 0x082fe2000001002c */
[----:B------:R-:W-:Y:S01]  /*af00*/  FMNMX.FTZ R74, R30, R73, !PT ;  /* 0x000000491e4a7209 */ /* 0x000fe20007810000 */
[----:B------:R-:W-:Y:S01]  /*af10*/  FFMA.FTZ R46, R118, R0, R46 ;  /* 0x00000000762e7223 */ /* 0x000fe2000001002e */
[----:B------:R-:W-:Y:S01]  /*af20*/  IADD3 R73, R86, 0x69, RZ ;  /* 0x0000006956497810 */ /* 0x000fe20007ffe0ff */
[C---:B--2---:R-:W-:Y:S01]  /*af30*/  FFMA.FTZ R45, R118.reuse, R2, R45 ;  /* 0x00000002762d7223 */ /* 0x044fe2000001002d */
[----:B------:R-:W-:Y:S01]  /*af40*/  FMNMX.FTZ R74, R31, R74, !PT ;  /* 0x0000004a1f4a7209 */ /* 0x000fe20007810000 */
[----:B------:R-:W-:Y:S01]  /*af50*/  FFMA.FTZ R47, R118, R2, R47 ;  /* 0x00000002762f7223 */ /* 0x000fe2000001002f */
[----:B------:R-:W1:Y:S01]  /*af60*/  I2F R70, R70 ;  /* 0x0000004600467306 */ /* 0x000e620000201400 */
[----:B------:R-:W-:Y:S02]  /*af70*/  IADD3 R2, R86, 0x78, RZ ;  /* 0x0000007856027810 */ /* 0x000fe40007ffe0ff */
[----:B------:R-:W-:Y:S01]  /*af80*/  FMNMX.FTZ R75, R34, R74, !PT ;  /* 0x0000004a224b7209 */ /* 0x000fe20007810000 */
[-C--:B---3--:R-:W-:Y:S01]  /*af90*/  FFMA.FTZ R48, R118, R68.reuse, R48 ;  /* 0x0000004476307223 */ /* 0x088fe20000010030 */
[----:B------:R-:W-:Y:S01]  /*afa0*/  IADD3 R74, R86, 0x70, RZ ;  /* 0x00000070564a7810 */ /* 0x000fe20007ffe0ff */
[----:B------:R-:W-:Y:S01]  /*afb0*/  FFMA.FTZ R50, R118, R68, R50 ;  /* 0x0000004476327223 */ /* 0x000fe20000010032 */
[----:B------:R-:W-:Y:S02]  /*afc0*/  FMNMX.FTZ R75, R35, R75, !PT ;  /* 0x0000004b234b7209 */ /* 0x000fe40007810000 */
[----:B------:R-:W-:Y:S01]  /*afd0*/  IADD3 R68, R86, 0x79, RZ ;  /* 0x0000007956447810 */ /* 0x000fe20007ffe0ff */
[----:B------:R-:W2:Y:S01]  /*afe0*/  I2F R71, R71 ;  /* 0x0000004700477306 */ /* 0x000ea20000201400 */
[----:B------:R-:W-:Y:S02]  /*aff0*/  FMNMX.FTZ R76, R38, R75, !PT ;  /* 0x0000004b264c7209 */ /* 0x000fe40007810000 */
[----:B------:R-:W-:Y:S01]  /*b000*/  IADD3 R75, R86, 0x71, RZ ;  /* 0x00000071564b7810 */ /* 0x000fe20007ffe0ff */
[CC--:B----4-:R-:W-:Y:S01]  /*b010*/  FFMA.FTZ R49, R118.reuse, R69.reuse, R49 ;  /* 0x0000004576317223 */ /* 0x0d0fe20000010031 */
[----:B------:R-:W-:Y:S01]  /*b020*/  FMNMX.FTZ R76, R39, R76, !PT ;  /* 0x0000004c274c7209 */ /* 0x000fe20007810000 */
[----:B------:R-:W-:Y:S01]  /*b030*/  FFMA.FTZ R51, R118, R69, R51 ;  /* 0x0000004576337223 */ /* 0x000fe20000010033 */
[----:B------:R-:W-:Y:S02]  /*b040*/  FMNMX.FTZ R87, R37, R87, !PT ;  /* 0x0000005725577209 */ /* 0x000fe40007810000 */
[----:B------:R-:W-:Y:S01]  /*b050*/  FMNMX.FTZ R76, R42, R76, !PT ;  /* 0x0000004c2a4c7209 */ /* 0x000fe20007810000 */
[----:B------:R-:W3:Y:S01]  /*b060*/  I2F R72, R72 ;  /* 0x0000004800487306 */ /* 0x000ee20000201400 */
[----:B------:R-:W-:Y:S02]  /*b070*/  FMNMX.FTZ R87, R40, R87, !PT ;  /* 0x0000005728577209 */ /* 0x000fe40007810000 */
[----:B------:R-:W-:Y:S01]  /*b080*/  FMNMX.FTZ R76, R43, R76, !PT ;  /* 0x0000004c2b4c7209 */ /* 0x000fe20007810000 */
[CC--:B-1----:R-:W-:Y:S01]  /*b090*/  FFMA.FTZ R52, R118.reuse, R70.reuse, R52 ;  /* 0x0000004676347223 */ /* 0x0c2fe20000010034 */
[----:B------:R-:W-:Y:S01]  /*b0a0*/  FMNMX.FTZ R87, R41, R87, !PT ;  /* 0x0000005729577209 */ /* 0x000fe20007810000 */
[----:B------:R-:W-:Y:S01]  /*b0b0*/  FFMA.FTZ R54, R118, R70, R54 ;  /* 0x0000004676367223 */ /* 0x000fe20000010036 */
[----:B------:R-:W-:Y:S02]  /*b0c0*/  FMNMX.FTZ R76, R46, R76, !PT ;  /* 0x0000004c2e4c7209 */ /* 0x000fe40007810000 */
[----:B------:R-:W-:Y:S01]  /*b0d0*/  FMNMX.FTZ R87, R44, R87, !PT ;  /* 0x000000572c577209 */ /* 0x000fe20007810000 */
[----:B------:R-:W1:Y:S01]  /*b0e0*/  I2F R73, R73 ;  /* 0x0000004900497306 */ /* 0x000e620000201400 */
[----:B------:R-:W-:Y:S02]  /*b0f0*/  FMNMX.FTZ R76, R47, R76, !PT ;  /* 0x0000004c2f4c7209 */ /* 0x000fe40007810000 */
[----:B------:R-:W-:Y:S01]  /*b100*/  FMNMX.FTZ R87, R45, R87, !PT ;  /* 0x000000572d577209 */ /* 0x000fe20007810000 */
[-C--:B--2---:R-:W-:Y:S01]  /*b110*/  FFMA.FTZ R53, R118, R71.reuse, R53 ;  /* 0x0000004776357223 */ /* 0x084fe20000010035 */
[----:B------:R-:W-:Y:S01]  /*b120*/  FMNMX.FTZ R76, R50, R76, !PT ;  /* 0x0000004c324c7209 */ /* 0x000fe20007810000 */
[----:B------:R-:W-:Y:S01]  /*b130*/  FFMA.FTZ R55, R118, R71, R55 ;  /* 0x0000004776377223 */ /* 0x000fe20000010037 */
[----:B------:R-:W-:Y:S02]  /*b140*/  FMNMX.FTZ R87, R48, R87, !PT ;  /* 0x0000005730577209 */ /* 0x000fe40007810000 */
[----:B------:R-:W-:Y:S01]  /*b150*/  FMNMX.FTZ R76, R51, R76, !PT ;  /* 0x0000004c334c7209 */ /* 0x000fe20007810000 */
[----:B------:R-:W2:Y:S01]  /*b160*/  I2F R74, R74 ;  /* 0x0000004a004a7306 */ /* 0x000ea20000201400 */
[----:B------:R-:W-:Y:S02]  /*b170*/  FMNMX.FTZ R87, R49, R87, !PT ;  /* 0x0000005731577209 */ /* 0x000fe40007810000 */
[----:B------:R-:W-:Y:S01]  /*b180*/  FMNMX.FTZ R76, R54, R76, !PT ;  /* 0x0000004c364c7209 */ /* 0x000fe20007810000 */
[-C--:B---3--:R-:W-:Y:S01]  /*b190*/  FFMA.FTZ R56, R118, R72.reuse, R56 ;  /* 0x0000004876387223 */ /* 0x088fe20000010038 */
[----:B------:R-:W-:Y:S01]  /*b1a0*/  FMNMX.FTZ R87, R52, R87, !PT ;  /* 0x0000005734577209 */ /* 0x000fe20007810000 */
[----:B------:R-:W-:Y:S01]  /*b1b0*/  FFMA.FTZ R58, R118, R72, R58 ;  /* 0x00000048763a7223 */ /* 0x000fe2000001003a */
[----:B------:R-:W-:Y:S02]  /*b1c0*/  FMNMX.FTZ R76, R55, R76, !PT ;  /* 0x0000004c374c7209 */ /* 0x000fe40007810000 */
[----:B------:R-:W-:Y:S01]  /*b1d0*/  FMNMX.FTZ R87, R53, R87, !PT ;  /* 0x0000005735577209 */ /* 0x000fe20007810000 */
[----:B------:R-:W3:Y:S01]  /*b1e0*/  I2F R0, R75 ;  /* 0x0000004b00007306 */ /* 0x000ee20000201400 */
[----:B------:R-:W-:Y:S02]  /*b1f0*/  FMNMX.FTZ R76, R58, R76, !PT ;  /* 0x0000004c3a4c7209 */ /* 0x000fe40007810000 */
[----:B------:R-:W-:Y:S01]  /*b200*/  FMNMX.FTZ R87, R56, R87, !PT ;  /* 0x0000005738577209 */ /* 0x000fe20007810000 */
[CC--:B-1----:R-:W-:Y:S02]  /*b210*/  FFMA.FTZ R57, R118.reuse, R73.reuse, R57 ;  /* 0x0000004976397223 */ /* 0x0c2fe40000010039 */
[C---:B------:R-:W-:Y:S03]  /*b220*/  FFMA.FTZ R59, R118.reuse, R73, R59 ;  /* 0x00000049763b7223 */ /* 0x040fe6000001003b */
[----:B------:R-:W-:Y:S01]  /*b230*/  FMNMX.FTZ R87, R57, R87, !PT ;  /* 0x0000005739577209 */ /* 0x000fe20007810000 */
[----:B------:R-:W1:Y:S01]  /*b240*/  I2F R2, R2 ;  /* 0x0000000200027306 */ /* 0x000e620000201400 */
[CC--:B--2---:R-:W-:Y:S02]  /*b250*/  FFMA.FTZ R60, R118.reuse, R74.reuse, R60 ;  /* 0x0000004a763c7223 */ /* 0x0c4fe4000001003c */
[----:B------:R-:W-:Y:S03]  /*b260*/  FFMA.FTZ R62, R118, R74, R62 ;  /* 0x0000004a763e7223 */ /* 0x000fe6000001003e */
[----:B------:R-:W-:Y:S04]  /*b270*/  FMNMX.FTZ R87, R60, R87, !PT ;  /* 0x000000573c577209 */ /* 0x000fe80007810000 */
[----:B------:R-:W2:Y:S01]  /*b280*/  I2F R68, R68 ;  /* 0x0000004400447306 */ /* 0x000ea20000201400 */
[CC--:B---3--:R-:W-:Y:S02]  /*b290*/  FFMA.FTZ R61, R118.reuse, R0.reuse, R61 ;  /* 0x00000000763d7223 */ /* 0x0c8fe4000001003d */
[----:B------:R-:W-:Y:S01]  /*b2a0*/  FFMA.FTZ R63, R118, R0, R63 ;  /* 0x00000000763f7223 */ /* 0x000fe2000001003f */
[----:B------:R-:W-:Y:S02]  /*b2b0*/  FMNMX.FTZ R0, R59, R76, !PT ;  /* 0x0000004c3b007209 */ /* 0x000fe40007810000 */
[----:B------:R-:W-:Y:S01]  /*b2c0*/  LDSM.16.MT88.4 R76, [R154+0x3000] ;  /* 0x003000009a4c783b */ /* 0x000fe20000004200 */
[----:B------:R-:W-:Y:S02]  /*b2d0*/  FMNMX.FTZ R87, R61, R87, !PT ;  /* 0x000000573d577209 */ /* 0x000fe40007810000 */
[----:B------:R-:W-:Y:S01]  /*b2e0*/  FMNMX.FTZ R0, R62, R0, !PT ;  /* 0x000000003e007209 */ /* 0x000fe20007810000 */
[CC--:B-1----:R-:W-:Y:S02]  /*b2f0*/  FFMA.FTZ R64, R118.reuse, R2.reuse, R64 ;  /* 0x0000000276407223 */ /* 0x0c2fe40000010040 */
[----:B------:R-:W-:Y:S01]  /*b300*/  FFMA.FTZ R66, R118, R2, R66 ;  /* 0x0000000276427223 */ /* 0x000fe20000010042 */
[----:B------:R-:W-:Y:S02]  /*b310*/  FMNMX.FTZ R0, R63, R0, !PT ;  /* 0x000000003f007209 */ /* 0x000fe40007810000 */
[----:B------:R-:W-:Y:S02]  /*b320*/  FMNMX.FTZ R69, R64, R87, !PT ;  /* 0x0000005740457209 */ /* 0x000fe40007810000 */
[----:B------:R-:W-:Y:S01]  /*b330*/  FMNMX.FTZ R0, R66, R0, !PT ;  /* 0x0000000042007209 */ /* 0x000fe20007810000 */
[CC--:B--2---:R-:W-:Y:S02]  /*b340*/  FFMA.FTZ R65, R118.reuse, R68.reuse, R65 ;  /* 0x0000004476417223 */ /* 0x0c4fe40000010041 */
        /* <DEDUP_REMOVED lines=28> */
[C---:B------:R-:W-:Y:S01]  /*b510*/  FMUL.FTZ R130, R72.reuse, R130 ;  /* 0x0000008248827220 */ /* 0x040fe20000410000 */
        /* <DEDUP_REMOVED lines=20> */
[----:B------:R-:W-:Y:S02]  /*b660*/  FFMA.FTZ R6, R15, c[0x0][0x23c], -R4 ;  /* 0x00008f000f067a23 */ /* 0x000fe40000010804 */
[----:B------:R-:W-:Y:S02]  /*b670*/  FFMA.FTZ R24, R45, c[0x0][0x23c], -R68 ;  /* 0x00008f002d187a23 */ /* 0x000fe40000010844 */
[----:B------:R-:W-:Y:S02]  /*b680*/  FFMA.FTZ R45, R14, c[0x0][0x23c], -R4 ;  /* 0x00008f000e2d7a23 */ /* 0x000fe40000010804 */
[----:B------:R-:W-:Y:S01]  /*b690*/  LDSM.16.MT88.4 R12, [R154+0x3400] ;  /* 0x003400009a0c783b */ /* 0x000fe20000004200 */
[--C-:B------:R-:W-:Y:S02]  /*b6a0*/  FFMA.FTZ R86, R28, c[0x0][0x23c], -R68.reuse ;  /* 0x00008f001c567a23 */ /* 0x100fe40000010844 */
[----:B------:R-:W-:Y:S01]  /*b6b0*/  MUFU.EX2 R2, R2 ;  /* 0x0000000200027308 */ /* 0x000fe20000000800 */
[----:B------:R-:W-:Y:S02]  /*b6c0*/  FFMA.FTZ R28, R49, c[0x0][0x23c], -R68 ;  /* 0x00008f00311c7a23 */ /* 0x000fe40000010844 */
[----:B------:R-:W-:Y:S01]  /*b6d0*/  FFMA.FTZ R49, R18, c[0x0][0x23c], -R4 ;  /* 0x00008f0012317a23 */ /* 0x000fe20000010804 */
[----:B-1----:R-:W-:Y:S01]  /*b6e0*/  F2FP.PACK_AB R82, R94, R99 ;  /* 0x000000635e52723e */ /* 0x002fe200000000ff */
[--C-:B------:R-:W-:Y:S02]  /*b6f0*/  FFMA.FTZ R75, R32, c[0x0][0x23c], -R68.reuse ;  /* 0x00008f00204b7a23 */ /* 0x100fe40000010844 */
[----:B------:R-:W-:Y:S02]  /*b700*/  FFMA.FTZ R32, R53, c[0x0][0x23c], -R68 ;  /* 0x00008f0035207a23 */ /* 0x000fe40000010844 */
[----:B------:R-:W-:Y:S01]  /*b710*/  FFMA.FTZ R53, R19, c[0x0][0x23c], -R4 ;  /* 0x00008f0013357a23 */ /* 0x000fe20000010804 */
[----:B------:R-:W-:Y:S01]  /*b720*/  MUFU.EX2 R52, R52 ;  /* 0x0000003400347308 */ /* 0x000fe20000000800 */
[----:B------:R-:W-:Y:S01]  /*b730*/  LDSM.16.MT88.4 R16, [R158+0x3400] ;  /* 0x003400009e10783b */ /* 0x000fe20000004200 */
[C---:B------:R-:W-:Y:S02]  /*b740*/  FMUL.FTZ R140, R71.reuse, R140 ;  /* 0x0000008c478c7220 */ /* 0x040fe40000410000 */
[C---:B------:R-:W-:Y:S02]  /*b750*/  FMUL.FTZ R141, R71.reuse, R141 ;  /* 0x0000008d478d7220 */ /* 0x040fe40000410000 */
[C---:B------:R-:W-:Y:S02]  /*b760*/  FMUL.FTZ R142, R72.reuse, R142 ;  /* 0x0000008e488e7220 */ /* 0x040fe40000410000 */
[C---:B------:R-:W-:Y:S02]  /*b770*/  FMUL.FTZ R143, R72.reuse, R143 ;  /* 0x0000008f488f7220 */ /* 0x040fe40000410000 */
[----:B------:R-:W-:Y:S01]  /*b780*/  MUFU.EX2 R95, R95 ;  /* 0x0000005f005f7308 */ /* 0x000fe20000000800 */
[C---:B------:R-:W-:Y:S02]  /*b790*/  FMUL.FTZ R136, R71.reuse, R136 ;  /* 0x0000008847887220 */ /* 0x040fe40000410000 */
[----:B------:R-:W-:Y:S02]  /*b7a0*/  FMUL.FTZ R137, R71, R137 ;  /* 0x0000008947897220 */ /* 0x000fe40000410000 */
        /* <DEDUP_REMOVED lines=17> */
[----:B------:R-:W3:Y:S01]  /*b8c0*/  LDSM.16.MT88.4 R8, [R158+0x3000] ;  /* 0x003000009e08783b */ /* 0x000ee20000004200 */
[----:B-1----:R-:W-:Y:S01]  /*b8d0*/  F2FP.PACK_AB R20, R93, R95 ;  /* 0x0000005f5d14723e */ /* 0x002fe200000000ff */
[--C-:B------:R-:W-:Y:S02]  /*b8e0*/  FFMA.FTZ R84, R33, c[0x0][0x23c], -R68.reuse ;  /* 0x00008f0021547a23 */ /* 0x100fe40000010844 */
[----:B------:R-:W-:Y:S02]  /*b8f0*/  FFMA.FTZ R33, R56, c[0x0][0x23c], -R68 ;  /* 0x00008f0038217a23 */ /* 0x000fe40000010844 */
[----:B------:R-:W-:Y:S01]  /*b900*/  FFMA.FTZ R56, R22, c[0x0][0x23c], -R4 ;  /* 0x00008f0016387a23 */ /* 0x000fe20000010804 */
[----:B------:R-:W1:Y:S01]  /*b910*/  MUFU.EX2 R48, R48 ;  /* 0x0000003000307308 */ /* 0x000e620000000800 */
[----:B------:R-:W-:Y:S02]  /*b920*/  FFMA.FTZ R37, R57, c[0x0][0x23c], -R68 ;  /* 0x00008f0039257a23 */ /* 0x000fe40000010844 */
[--C-:B------:R-:W-:Y:S02]  /*b930*/  FFMA.FTZ R57, R23, c[0x0][0x23c], -R4.reuse ;  /* 0x00008f0017397a23 */ /* 0x100fe40000010804 */
[----:B------:R-:W-:Y:S02]  /*b940*/  FFMA.FTZ R27, R27, c[0x0][0x23c], -R4 ;  /* 0x00008f001b1b7a23 */ /* 0x000fe40000010804 */
[----:B------:R-:W-:Y:S02]  /*b950*/  FFMA.FTZ R5, R44, c[0x0][0x23c], -R68 ;  /* 0x00008f002c057a23 */ /* 0x000fe40000010844 */
[----:B------:R-:W-:Y:S01]  /*b960*/  FFMA.FTZ R34, R34, c[0x0][0x23c], -R4 ;  /* 0x00008f0022227a23 */ /* 0x000fe20000010804 */
[----:B------:R-:W4:Y:S01]  /*b970*/  MUFU.EX2 R7, R7 ;  /* 0x0000000700077308 */ /* 0x000f220000000800 */
[----:B------:R-:W-:Y:S02]  /*b980*/  FFMA.FTZ R41, R60, c[0x0][0x23c], -R68 ;  /* 0x00008f003c297a23 */ /* 0x000fe40000010844 */
[----:B------:R-:W-:Y:S01]  /*b990*/  FFMA.FTZ R60, R26, c[0x0][0x23c], -R4 ;  /* 0x00008f001a3c7a23 */ /* 0x000fe20000010804 */
[----:B--2---:R-:W-:Y:S01]  /*b9a0*/  F2FP.PACK_AB R80, R98, R0 ;  /* 0x000000006250723e */ /* 0x004fe200000000ff */
[----:B------:R-:W-:Y:S02]  /*b9b0*/  FFMA.FTZ R44, R61, c[0x0][0x23c], -R68 ;  /* 0x00008f003d2c7a23 */ /* 0x000fe40000010844 */
        /* <DEDUP_REMOVED lines=15> */
[----:B------:R-:W-:Y:S01]  /*bab0*/  FFMA.FTZ R0, R119, R71, R0 ;  /* 0x0000004777007223 */ /* 0x000fe20000010000 */
[----:B------:R-:W1:Y:S01]  /*bac0*/  MUFU.EX2 R6, R6 ;  /* 0x0000000600067308 */ /* 0x000e620000000800 */
[C---:B---3--:R-:W-:Y:S05]  /*bad0*/  HMMA.16816.F32 R132, R80.reuse, R8, R132 ;  /* 0x000000085084723c */ /* 0x048fea0000001884 */
[----:B--2---:R-:W-:Y:S01]  /*bae0*/  F2FP.PACK_AB R22, R90, R92 ;  /* 0x0000005c5a16723e */ /* 0x004fe200000000ff */
[----:B------:R-:W-:Y:S02]  /*baf0*/  FADD.FTZ R98, R98, R0 ;  /* 0x0000000062627221 */ /* 0x000fe40000010000 */
[C---:B------:R-:W-:Y:S01]  /*bb00*/  HMMA.16816.F32 R128, R80.reuse, R10, R128 ;  /* 0x0000000a5080723c */ /* 0x040fe20000001880 */
[----:B------:R-:W-:Y:S01]  /*bb10*/  MUFU.EX2 R49, R49 ;  /* 0x0000003100317308 */ /* 0x000fe20000000800 */
[----:B------:R-:W2:Y:S02]  /*bb20*/  LDSM.16.MT88.4 R8, [R154+0x3800] ;  /* 0x003800009a08783b */ /* 0x000ea40000004200 */
[----:B------:R-:W-:Y:S02]  /*bb30*/  FFMA.FTZ R0, R55, c[0x0][0x23c], -R4 ;  /* 0x00008f0037007a23 */ /* 0x000fe40000010804 */
[----:B------:R-:W-:Y:S02]  /*bb40*/  FFMA.FTZ R2, R120, R72, R2 ;  /* 0x0000004878027223 */ /* 0x000fe40000010002 */
[C---:B------:R-:W-:Y:S03]  /*bb50*/  HMMA.16816.F32 R140, R80.reuse, R76, R140 ;  /* 0x0000004c508c723c */ /* 0x040fe6000000188c */
[----:B------:R-:W3:Y:S01]  /*bb60*/  MUFU.EX2 R53, R53 ;  /* 0x0000003500357308 */ /* 0x000ee20000000800 */
[----:B------:R-:W-:Y:S02]  /*bb70*/  FADD.FTZ R2, R48, R2 ;  /* 0x0000000230027221 */ /* 0x000fe40000010000 */
[----:B------:R-:W-:Y:S01]  /*bb80*/  FADD.FTZ R99, R99, R98 ;  /* 0x0000006263637221 */ /* 0x000fe20000010000 */
[----:B-1----:R-:W-:Y:S01]  /*bb90*/  F2FP.PACK_AB R21, R6, R45 ;  /* 0x0000002d0615723e */ /* 0x002fe200000000ff */
[----:B------:R-:W-:Y:S04]  /*bba0*/  HMMA.16816.F32 R136, R80, R78, R136 ;  /* 0x0000004e5088723c */ /* 0x000fe80000001888 */
[----:B------:R-:W-:Y:S01]  /*bbb0*/  FADD.FTZ R52, R52, R2 ;  /* 0x0000000234347221 */ /* 0x000fe20000010000 */
[----:B------:R-:W-:Y:S01]  /*bbc0*/  MUFU.EX2 R91, R91 ;  /* 0x0000005b005b7308 */ /* 0x000fe20000000800 */
[----:B------:R-:W-:Y:S02]  /*bbd0*/  FFMA.FTZ R2, R58, c[0x0][0x23c], -R4 ;  /* 0x00008f003a027a23 */ /* 0x000fe40000010804 */
[----:B------:R-:W-:Y:S04]  /*bbe0*/  FADD.FTZ R52, R7, R52 ;  /* 0x0000003407347221 */ /* 0x000fe80000010000 */
[----:B------:R-:W-:Y:S02]  /*bbf0*/  FADD.FTZ R52, R45, R52 ;  /* 0x000000342d347221 */ /* 0x000fe40000010000 */
[----:B------:R-:W-:Y:S01]  /*bc00*/  FFMA.FTZ R45, R59, c[0x0][0x23c], -R4 ;  /* 0x00008f003b2d7a23 */ /* 0x000fe20000010804 */
        /* <DEDUP_REMOVED lines=8> */
[C---:B------:R-:W-:Y:S05]  /*bc90*/  HMMA.16816.F32 R140, R20.reuse, R12, R140 ;  /* 0x0000000c148c723c */ /* 0x040fea000000188c */
[----:B------:R-:W-:Y:S02]  /*bca0*/  FADD.FTZ R92, R92, R95 ;  /* 0x0000005f5c5c7221 */ /* 0x000fe40000010000 */
[----:B------:R-:W-:Y:S01]  /*bcb0*/  FADD.FTZ R53, R53, R6 ;  /* 0x0000000635357221 */ /* 0x000fe20000010000 */
[C---:B------:R-:W-:Y:S01]  /*bcc0*/  HMMA.16816.F32 R136, R20.reuse, R14, R136 ;  /* 0x0000000e1488723c */ /* 0x040fe20000001888 */
[----:B------:R-:W3:Y:S01]  /*bcd0*/  MUFU.EX2 R88, R88 ;  /* 0x0000005800587308 */ /* 0x000ee20000000800 */
[----:B------:R-:W4:Y:S02]  /*bce0*/  LDSM.16.MT88.4 R12, [R158+0x3800] ;  /* 0x003800009e0c783b */ /* 0x000f240000004200 */
[----:B------:R-:W-:Y:S02]  /*bcf0*/  FADD.FTZ R92, R90, R92 ;  /* 0x0000005c5a5c7221 */ /* 0x000fe40000010000 */
[--C-:B------:R-:W-:Y:S02]  /*bd00*/  FFMA.FTZ R26, R64, c[0x0][0x23c], -R68.reuse ;  /* 0x00008f00401a7a23 */ /* 0x100fe40000010844 */
[C---:B------:R-:W-:Y:S03]  /*bd10*/  HMMA.16816.F32 R132, R20.reuse, R16, R132 ;  /* 0x000000101484723c */ /* 0x040fe60000001884 */
[----:B------:R-:W5:Y:S01]  /*bd20*/  MUFU.EX2 R56, R56 ;  /* 0x0000003800387308 */ /* 0x000f620000000800 */
[----:B------:R-:W-:Y:S02]  /*bd30*/  FFMA.FTZ R68, R65, c[0x0][0x23c], -R68 ;  /* 0x00008f0041447a23 */ /* 0x000fe40000010844 */
[--C-:B------:R-:W-:Y:S02]  /*bd40*/  FFMA.FTZ R48, R62, c[0x0][0x23c], -R4.reuse ;  /* 0x00008f003e307a23 */ /* 0x100fe40000010804 */
[----:B------:R-:W-:Y:S01]  /*bd50*/  HMMA.16816.F32 R128, R20, R18, R128 ;  /* 0x000000121480723c */ /* 0x000fe20000001880 */
[----:B------:R-:W2:Y:S03]  /*bd60*/  LDSM.16.MT88.4 R16, [R154+0x3c00] ;  /* 0x003c00009a10783b */ /* 0x000ea60000004200 */
[--C-:B------:R-:W-:Y:S01]  /*bd70*/  FFMA.FTZ R49, R66, c[0x0][0x23c], -R4.reuse ;  /* 0x00008f0042317a23 */ /* 0x100fe20000010804 */
[----:B------:R-:W4:Y:S01]  /*bd80*/  MUFU.EX2 R57, R57 ;  /* 0x0000003900397308 */ /* 0x000f220000000800 */
[----:B------:R-:W-:Y:S01]  /*bd90*/  FFMA.FTZ R63, R63, c[0x0][0x23c], -R4 ;  /* 0x00008f003f3f7a23 */ /* 0x000fe20000010804 */
[----:B-1----:R-:W-:Y:S01]  /*bda0*/  F2FP.PACK_AB R20, R89, R91 ;  /* 0x0000005b5914723e */ /* 0x002fe200000000ff */
[----:B------:R-:W-:Y:S01]  /*bdb0*/  FADD.FTZ R91, R91, R92 ;  /* 0x0000005c5b5b7221 */ /* 0x000fe20000010000 */
[----:B---3--:R-:W-:Y:S03]  /*bdc0*/  F2FP.PACK_AB R22, R88, R87 ;  /* 0x000000575816723e */ /* 0x008fe600000000ff */
[----:B------:R-:W-:Y:S02]  /*bdd0*/  FADD.FTZ R91, R89, R91 ;  /* 0x0000005b595b7221 */ /* 0x000fe40000010000 */
[----:B------:R-:W-:Y:S01]  /*bde0*/  FFMA.FTZ R4, R67, c[0x0][0x23c], -R4 ;  /* 0x00008f0043047a23 */ /* 0x000fe20000010804 */
[----:B------:R-:W-:Y:S01]  /*bdf0*/  MUFU.EX2 R60, R60 ;  /* 0x0000003c003c7308 */ /* 0x000fe20000000800 */
[----:B------:R-:W-:Y:S02]  /*be00*/  FADD.FTZ R91, R87, R91 ;  /* 0x0000005b575b7221 */ /* 0x000fe40000010000 */
[----:B-----5:R-:W-:Y:S02]  /*be10*/  FADD.FTZ R53, R56, R53 ;  /* 0x0000003538357221 */ /* 0x020fe40000010000 */
[----:B------:R-:W-:Y:S05]  /*be20*/  FADD.FTZ R88, R88, R91 ;  /* 0x0000005b58587221 */ /* 0x000fea0000010000 */
[----:B------:R-:W1:Y:S01]  /*be30*/  MUFU.EX2 R27, R27 ;  /* 0x0000001b001b7308 */ /* 0x000e620000000800 */
[C---:B----4-:R-:W-:Y:S01]  /*be40*/  F2FP.PACK_AB R21, R57.reuse, R56 ;  /* 0x000000383915723e */ /* 0x050fe200000000ff */
[----:B------:R-:W-:Y:S08]  /*be50*/  FADD.FTZ R53, R57, R53 ;  /* 0x0000003539357221 */ /* 0x000ff00000010000 */
[----:B------:R-:W3:Y:S10]  /*be60*/  MUFU.EX2 R86, R86 ;  /* 0x0000005600567308 */ /* 0x000ef40000000800 */
[----:B------:R-:W4:Y:S01]  /*be70*/  MUFU.EX2 R85, R85 ;  /* 0x0000005500557308 */ /* 0x000f220000000800 */
[C---:B-1----:R-:W-:Y:S01]  /*be80*/  F2FP.PACK_AB R23, R27.reuse, R60 ;  /* 0x0000003c1b17723e */ /* 0x042fe200000000ff */
        /* <DEDUP_REMOVED lines=35> */
[----:B------:R-:W-:Y:S05]  /*c0c0*/  MUFU.EX2 R38, R38 ;  /* 0x0000002600267308 */ /* 0x000fea0000000800 */
[----:B------:R-:W-:Y:S01]  /*c0d0*/  HMMA.16816.F32 R128, R20, R10, R128 ;  /* 0x0000000a1480723c */ /* 0x000fe20000001880 */
[----:B------:R-:W2:Y:S04]  /*c0e0*/  LDSM.16.MT88.4 R8, [R154+0x4400] ;  /* 0x004400009a08783b */ /* 0x000ea80000004200 */
[----:B------:R-:W3:Y:S02]  /*c0f0*/  MUFU.EX2 R35, R35 ;  /* 0x0000002300237308 */ /* 0x000ee40000000800 */
[C---:B-----5:R-:W-:Y:S01]  /*c100*/  F2FP.PACK_AB R20, R73.reuse, R74 ;  /* 0x0000004a4914723e */ /* 0x060fe200000000ff */
[----:B------:R-:W-:Y:S01]  /*c110*/  FADD.FTZ R73, R73, R84 ;  /* 0x0000005449497221 */ /* 0x000fe20000010000 */
[----:B-1----:R-:W-:Y:S03]  /*c120*/  F2FP.PACK_AB R22, R40, R36 ;  /* 0x000000242816723e */ /* 0x002fe600000000ff */
[----:B------:R-:W-:Y:S03]  /*c130*/  FADD.FTZ R73, R36, R73 ;  /* 0x0000004924497221 */ /* 0x000fe60000010000 */
[----:B------:R-:W-:Y:S01]  /*c140*/  MUFU.EX2 R39, R39 ;  /* 0x0000002700277308 */ /* 0x000fe20000000800 */
[----:B------:R-:W-:Y:S09]  /*c150*/  FADD.FTZ R40, R40, R73 ;  /* 0x0000004928287221 */ /* 0x000ff20000010000 */
[----:B------:R-:W1:Y:S01]  /*c160*/  MUFU.EX2 R42, R42 ;  /* 0x0000002a002a7308 */ /* 0x000e620000000800 */
[C---:B---3--:R-:W-:Y:S01]  /*c170*/  F2FP.PACK_AB R21, R35.reuse, R38 ;  /* 0x000000262315723e */ /* 0x048fe200000000ff */
[----:B------:R-:W-:Y:S04]  /*c180*/  FADD.FTZ R38, R38, R34 ;  /* 0x0000002226267221 */ /* 0x000fe80000010000 */
[----:B------:R-:W-:Y:S04]  /*c190*/  FADD.FTZ R38, R35, R38 ;  /* 0x0000002623267221 */ /* 0x000fe80000010000 */
[----:B------:R-:W3:Y:S10]  /*c1a0*/  MUFU.EX2 R5, R5 ;  /* 0x0000000500057308 */ /* 0x000ef40000000800 */
[----:B------:R-:W5:Y:S01]  /*c1b0*/  MUFU.EX2 R24, R24 ;  /* 0x0000001800187308 */ /* 0x000f620000000800 */
[C---:B-1----:R-:W-:Y:S01]  /*c1c0*/  F2FP.PACK_AB R23, R42.reuse, R39 ;  /* 0x000000272a17723e */ /* 0x042fe200000000ff */
[----:B------:R-:W-:Y:S04]  /*c1d0*/  FADD.FTZ R39, R39, R38 ;  /* 0x0000002627277221 */ /* 0x000fe80000010000 */
[----:B------:R-:W-:Y:S04]  /*c1e0*/  FADD.FTZ R39, R42, R39 ;  /* 0x000000272a277221 */ /* 0x000fe80000010000 */
[----:B------:R-:W1:Y:S01]  /*c1f0*/  MUFU.EX2 R25, R25 ;  /* 0x0000001900197308 */ /* 0x000e620000000800 */
[C---:B------:R-:W-:Y:S03]  /*c200*/  HMMA.16816.F32 R140, R20.reuse, R12, R140 ;  /* 0x0000000c148c723c */ /* 0x040fe6000000188c */
[----:B---3--:R-:W-:Y:S05]  /*c210*/  FADD.FTZ R40, R5, R40 ;  /* 0x0000002805287221 */ /* 0x008fea0000010000 */
[C---:B------:R-:W-:Y:S01]  /*c220*/  HMMA.16816.F32 R136, R20.reuse, R14, R136 ;  /* 0x0000000e1488723c */ /* 0x040fe20000001888 */
[----:B------:R-:W3:Y:S01]  /*c230*/  MUFU.EX2 R28, R28 ;  /* 0x0000001c001c7308 */ /* 0x000ee20000000800 */
        /* <DEDUP_REMOVED lines=8> */
[----:B-1----:R-:W-:Y:S01]  /*c2c0*/  FADD.FTZ R24, R25, R24 ;  /* 0x0000001819187221 */ /* 0x002fe20000010000 */
[C---:B---3--:R-:W-:Y:S03]  /*c2d0*/  F2FP.PACK_AB R18, R28.reuse, R25 ;  /* 0x000000191c12723e */ /* 0x048fe600000000ff */
[----:B------:R-:W-:Y:S03]  /*c2e0*/  FADD.FTZ R28, R28, R24 ;  /* 0x000000181c1c7221 */ /* 0x000fe60000010000 */
[----:B------:R-:W1:Y:S01]  /*c2f0*/  MUFU.EX2 R47, R47 ;  /* 0x0000002f002f7308 */ /* 0x000e620000000800 */
[----:B----4-:R-:W-:Y:S09]  /*c300*/  FADD.FTZ R39, R43, R39 ;  /* 0x000000272b277221 */ /* 0x010ff20000010000 */
[----:B------:R-:W3:Y:S01]  /*c310*/  MUFU.EX2 R50, R50 ;  /* 0x0000003200327308 */ /* 0x000ee20000000800 */
[C---:B--2---:R-:W-:Y:S01]  /*c320*/  F2FP.PACK_AB R17, R46.reuse, R43 ;  /* 0x0000002b2e11723e */ /* 0x044fe200000000ff */
[----:B------:R-:W-:Y:S08]  /*c330*/  FADD.FTZ R46, R46, R39 ;  /* 0x000000272e2e7221 */ /* 0x000ff00000010000 */
[----:B------:R-:W2:Y:S01]  /*c340*/  MUFU.EX2 R29, R29 ;  /* 0x0000001d001d7308 */ /* 0x000ea20000000800 */
[----:B-1----:R-:W-:Y:S09]  /*c350*/  FADD.FTZ R46, R47, R46 ;  /* 0x0000002e2f2e7221 */ /* 0x002ff20000010000 */
[----:B------:R-:W1:Y:S01]  /*c360*/  MUFU.EX2 R32, R32 ;  /* 0x0000002000207308 */ /* 0x000e620000000800 */
[C---:B---3--:R-:W-:Y:S01]  /*c370*/  F2FP.PACK_AB R19, R50.reuse, R47 ;  /* 0x0000002f3213723e */ /* 0x048fe200000000ff */
[----:B------:R-:W-:Y:S08]  /*c380*/  FADD.FTZ R50, R50, R46 ;  /* 0x0000002e32327221 */ /* 0x000ff00000010000 */
[----:B------:R-:W-:Y:S01]  /*c390*/  MUFU.EX2 R33, R33 ;  /* 0x0000002100217308 */ /* 0x000fe20000000800 */
[C---:B------:R-:W-:Y:S05]  /*c3a0*/  HMMA.16816.F32 R140, R16.reuse, R8, R140 ;  /* 0x00000008108c723c */ /* 0x040fea000000188c */
[----:B--2---:R-:W-:Y:S03]  /*c3b0*/  FADD.FTZ R28, R29, R28 ;  /* 0x0000001c1d1c7221 */ /* 0x004fe60000010000 */
[C---:B------:R-:W-:Y:S01]  /*c3c0*/  HMMA.16816.F32 R136, R16.reuse, R10, R136 ;  /* 0x0000000a1088723c */ /* 0x040fe20000001888 */
[----:B------:R-:W2:Y:S01]  /*c3d0*/  MUFU.EX2 R37, R37 ;  /* 0x0000002500257308 */ /* 0x000ea20000000800 */
[----:B------:R-:W3:Y:S06]  /*c3e0*/  LDSM.16.MT88.4 R8, [R158+0x4800] ;  /* 0x004800009e08783b */ /* 0x000eec0000004200 */
[C---:B------:R-:W-:Y:S03]  /*c3f0*/  HMMA.16816.F32 R132, R16.reuse, R12, R132 ;  /* 0x0000000c1084723c */ /* 0x040fe60000001884 */
[----:B------:R-:W4:Y:S05]  /*c400*/  MUFU.EX2 R51, R51 ;  /* 0x0000003300337308 */ /* 0x000f2a0000000800 */
[----:B------:R-:W-:Y:S01]  /*c410*/  HMMA.16816.F32 R128, R16, R14, R128 ;  /* 0x0000000e1080723c */ /* 0x000fe20000001880 */
[----:B------:R-:W3:Y:S04]  /*c420*/  LDSM.16.MT88.4 R12, [R154+0x4c00] ;  /* 0x004c00009a0c783b */ /* 0x000ee80000004200 */
[----:B------:R-:W5:Y:S02]  /*c430*/  MUFU.EX2 R0, R0 ;  /* 0x0000000000007308 */ /* 0x000f640000000800 */
[C---:B-1----:R-:W-:Y:S01]  /*c440*/  F2FP.PACK_AB R16, R32.reuse, R29 ;  /* 0x0000001d2010723e */ /* 0x042fe200000000ff */
[----:B------:R-:W-:Y:S01]  /*c450*/  FADD.FTZ R32, R32, R28 ;  /* 0x0000001c20207221 */ /* 0x000fe20000010000 */
[----:B--2---:R-:W-:Y:S03]  /*c460*/  F2FP.PACK_AB R18, R37, R33 ;  /* 0x000000212512723e */ /* 0x004fe600000000ff */
[----:B------:R-:W-:Y:S03]  /*c470*/  FADD.FTZ R32, R33, R32 ;  /* 0x0000002021207221 */ /* 0x000fe60000010000 */
[----:B------:R-:W1:Y:S01]  /*c480*/  MUFU.EX2 R2, R2 ;  /* 0x0000000200027308 */ /* 0x000e620000000800 */
[----:B------:R-:W-:Y:S02]  /*c490*/  FADD.FTZ R37, R37, R32 ;  /* 0x0000002025257221 */ /* 0x000fe40000010000 */
[----:B----4-:R-:W-:Y:S07]  /*c4a0*/  FADD.FTZ R50, R51, R50 ;  /* 0x0000003233327221 */ /* 0x010fee0000010000 */
[----:B------:R-:W2:Y:S01]  /*c4b0*/  MUFU.EX2 R45, R45 ;  /* 0x0000002d002d7308 */ /* 0x000ea20000000800 */
[C---:B-----5:R-:W-:Y:S01]  /*c4c0*/  F2FP.PACK_AB R17, R0.reuse, R51 ;  /* 0x000000330011723e */ /* 0x060fe200000000ff */
[----:B------:R-:W-:Y:S08]  /*c4d0*/  FADD.FTZ R0, R0, R50 ;  /* 0x0000003200007221 */ /* 0x000ff00000010000 */
[----:B------:R-:W4:Y:S01]  /*c4e0*/  MUFU.EX2 R41, R41 ;  /* 0x0000002900297308 */ /* 0x000f220000000800 */
[----:B-1----:R-:W-:Y:S09]  /*c4f0*/  FADD.FTZ R0, R2, R0 ;  /* 0x0000000002007221 */ /* 0x002ff20000010000 */
[----:B------:R-:W1:Y:S01]  /*c500*/  MUFU.EX2 R44, R44 ;  /* 0x0000002c002c7308 */ /* 0x000e620000000800 */
[C---:B--2---:R-:W-:Y:S01]  /*c510*/  F2FP.PACK_AB R19, R45.reuse, R2 ;  /* 0x000000022d13723e */ /* 0x044fe200000000ff */
[----:B------:R-:W-:Y:S08]  /*c520*/  FADD.FTZ R45, R45, R0 ;  /* 0x000000002d2d7221 */ /* 0x000ff00000010000 */
[----:B------:R-:W2:Y:S01]  /*c530*/  MUFU.EX2 R26, R26 ;  /* 0x0000001a001a7308 */ /* 0x000ea20000000800 */
[C---:B------:R-:W-:Y:S03]  /*c540*/  HMMA.16816.F32 R140, R16.reuse, R20, R140 ;  /* 0x00000014108c723c */ /* 0x040fe6000000188c */
[----:B----4-:R-:W-:Y:S05]  /*c550*/  FADD.FTZ R37, R41, R37 ;  /* 0x0000002529257221 */ /* 0x010fea0000010000 */
[C---:B------:R-:W-:Y:S01]  /*c560*/  HMMA.16816.F32 R136, R16.reuse, R22, R136 ;  /* 0x000000161088723c */ /* 0x040fe20000001888 */
[----:B------:R-:W4:Y:S01]  /*c570*/  MUFU.EX2 R68, R68 ;  /* 0x0000004400447308 */ /* 0x000f220000000800 */
[----:B------:R-:W5:Y:S02]  /*c580*/  LDSM.16.MT88.4 R20, [R158+0x4c00] ;  /* 0x004c00009e14783b */ /* 0x000f640000004200 */
[----:B-1----:R-:W-:Y:S04]  /*c590*/  FADD.FTZ R37, R44, R37 ;  /* 0x000000252c257221 */ /* 0x002fe80000010000 */
[C---:B---3--:R-:W-:Y:S03]  /*c5a0*/  HMMA.16816.F32 R132, R16.reuse, R8, R132 ;  /* 0x000000081084723c */ /* 0x048fe60000001884 */
[----:B------:R-:W1:Y:S01]  /*c5b0*/  MUFU.EX2 R48, R48 ;  /* 0x0000003000307308 */ /* 0x000e620000000800 */
[----:B--2---:R-:W-:Y:S04]  /*c5c0*/  FADD.FTZ R37, R26, R37 ;  /* 0x000000251a257221 */ /* 0x004fe80000010000 */
[----:B------:R-:W-:Y:S05]  /*c5d0*/  HMMA.16816.F32 R128, R16, R10, R128 ;  /* 0x0000000a1080723c */ /* 0x000fea0000001880 */
[----:B------:R-:W2:Y:S01]  /*c5e0*/  MUFU.EX2 R27, R63 ;  /* 0x0000003f001b7308 */ /* 0x000ea20000000800 */
[C---:B----4-:R-:W-:Y:S01]  /*c5f0*/  F2FP.PACK_AB R6, R68.reuse, R26 ;  /* 0x0000001a4406723e */ /* 0x050fe200000000ff */
[----:B------:R-:W-:Y:S08]  /*c600*/  FADD.FTZ R119, R68, R37 ;  /* 0x0000002544777221 */ /* 0x000ff00000010000 */
[----:B------:R-:W3:Y:S01]  /*c610*/  MUFU.EX2 R49, R49 ;  /* 0x0000003100317308 */ /* 0x000ee20000000800 */
[----:B-1----:R-:W-:Y:S09]  /*c620*/  FADD.FTZ R45, R48, R45 ;  /* 0x0000002d302d7221 */ /* 0x002ff20000010000 */
[----:B------:R1:W4:Y:S01]  /*c630*/  MUFU.EX2 R120, R4 ;  /* 0x0000000400787308 */ /* 0x0003220000000800 */
[C---:B--2---:R-:W-:Y:S01]  /*c640*/  F2FP.PACK_AB R5, R27.reuse, R48 ;  /* 0x000000301b05723e */ /* 0x044fe200000000ff */
[----:B------:R-:W-:Y:S04]  /*c650*/  FADD.FTZ R45, R27, R45 ;  /* 0x0000002d1b2d7221 */ /* 0x000fe80000010000 */
[----:B---3--:R-:W-:Y:S01]  /*c660*/  FADD.FTZ R45, R49, R45 ;  /* 0x0000002d312d7221 */ /* 0x008fe20000010000 */
[----:B-1----:R-:W-:Y:S02]  /*c670*/  F2FP.PACK_AB R4, R44, R41 ;  /* 0x000000292c04723e */ /* 0x002fe400000000ff */
[C---:B----4-:R-:W-:Y:S01]  /*c680*/  F2FP.PACK_AB R7, R120.reuse, R49 ;  /* 0x000000317807723e */ /* 0x050fe200000000ff */
[----:B------:R-:W-:Y:S06]  /*c690*/  FADD.FTZ R120, R120, R45 ;  /* 0x0000002d78787221 */ /* 0x000fec0000010000 */
[C---:B------:R-:W-:Y:S08]  /*c6a0*/  HMMA.16816.F32 R140, R4.reuse, R12, R140 ;  /* 0x0000000c048c723c */ /* 0x040ff0000000188c */
[C---:B------:R-:W-:Y:S08]  /*c6b0*/  HMMA.16816.F32 R136, R4.reuse, R14, R136 ;  /* 0x0000000e0488723c */ /* 0x040ff00000001888 */
[C---:B-----5:R-:W-:Y:S08]  /*c6c0*/  HMMA.16816.F32 R132, R4.reuse, R20, R132 ;  /* 0x000000140484723c */ /* 0x060ff00000001884 */
[----:B------:R-:W-:Y:S01]  /*c6d0*/  HMMA.16816.F32 R128, R4, R22, R128 ;  /* 0x000000160480723c */ /* 0x000fe20000001880 */
[----:B------:R-:W-:-:S07]  /*c6e0*/  @P0 BRA `(.L_x_4773) ;  /* 0xffffcf9000000947 */ /* 0x000fce000383ffff */
.L_x_4769:
        /* <DEDUP_REMOVED lines=8> */
[----:B------:R-:W-:Y:S01]  /*c770*/  BAR.SYNC.DEFER_BLOCKING 0x0 ;  /* 0x0000000000007b1d */ /* 0x000fe20000010000 */
[----:B-1----:R-:W-:Y:S02]  /*c780*/  FADD.FTZ R119, R2, R119 ;  /* 0x0000007702777221 */ /* 0x002fe40000010000 */
[----:B--2---:R-:W-:-:S03]  /*c790*/  FADD.FTZ R120, R0, R120 ;  /* 0x0000007800787221 */ /* 0x004fc60000010000 */
[----:B------:R-:W1:Y:S01]  /*c7a0*/  SHFL.BFLY PT, R5, R119, 0x1, 0x1f ;  /* 0x0c201f0077057f89 */ /* 0x000e6200000e0000 */
[----:B---3--:R-:W-:-:S03]  /*c7b0*/  SHF.R.S32.HI R2, RZ, 0x1f, R3 ;  /* 0x0000001fff027819 */ /* 0x008fc60000011403 */
[----:B------:R-:W2:Y:S01]  /*c7c0*/  SHFL.BFLY PT, R4, R120, 0x1, 0x1f ;  /* 0x0c201f0078047f89 */ /* 0x000ea200000e0000 */
[----:B----4-:R-:W-:Y:S02]  /*c7d0*/  SHF.R.S32.HI R9, RZ, 0x1f, R13 ;  /* 0x0000001fff097819 */ /* 0x010fe4000001140d */
[----:B------:R-:W-:Y:S02]  /*c7e0*/  LEA.HI R10, R2, R3, RZ, 0x2 ;  /* 0x00000003020a7211 */ /* 0x000fe400078f10ff */
[----:B------:R-:W-:Y:S02]  /*c7f0*/  LEA.HI R9, R9, R13, RZ, 0x3 ;  /* 0x0000000d09097211 */ /* 0x000fe400078f18ff */
[----:B------:R-:W-:Y:S02]  /*c800*/  LOP3.LUT R12, R10, 0xfffffffc, RZ, 0xc0, !PT ;  /* 0xfffffffc0a0c7812 */ /* 0x000fe400078ec0ff */
[----:B------:R-:W-:Y:S02]  /*c810*/  LOP3.LUT R8, R9, 0xfffffff8, RZ, 0xc0, !PT ;  /* 0xfffffff809087812 */ /* 0x000fe400078ec0ff */
[----:B------:R-:W-:Y:S01]  /*c820*/  LEA.HI R0, R2, R3, RZ, 0x5 ;  /* 0x0000000302007211 */ /* 0x000fe200078f28ff */
[----:B------:R-:W-:Y:S01]  /*c830*/  IMAD.IADD R12, R3, 0x1, -R12 ;  /* 0x00000001030c7824 */ /* 0x000fe200078e0a0c */
[----:B------:R-:W-:-:S02]  /*c840*/  SHF.R.S32.HI R10, RZ, 0x2, R10 ;  /* 0x00000002ff0a7819 */ /* 0x000fc4000001140a */
[----:B------:R-:W-:Y:S02]  /*c850*/  IADD3 R8, -R8, R13, RZ ;  /* 0x0000000d08087210 */ /* 0x000fe40007ffe1ff */
[----:B------:R-:W-:Y:S01]  /*c860*/  SHF.R.S32.HI R11, RZ, 0x5, R0 ;  /* 0x00000005ff0b7819 */ /* 0x000fe20000011400 */
[----:B-1----:R-:W-:Y:S01]  /*c870*/  FADD.FTZ R5, R119, R5 ;  /* 0x0000000577057221 */ /* 0x002fe20000010000 */
[----:B------:R-:W-:Y:S02]  /*c880*/  SHF.R.S32.HI R13, RZ, 0x1f, R10 ;  /* 0x0000001fff0d7819 */ /* 0x000fe4000001140a */
[----:B------:R-:W-:Y:S01]  /*c890*/  LEA.HI R14, R2, R3, RZ, 0x6 ;  /* 0x00000003020e7211 */ /* 0x000fe200078f30ff */
[----:B------:R-:W-:Y:S01]  /*c8a0*/  IMAD R11, R11, 0x100, R12 ;  /* 0x000001000b0b7824 */ /* 0x000fe200078e020c */
[----:B------:R-:W-:Y:S01]  /*c8b0*/  LEA.HI R13, R13, R10, RZ, 0x3 ;  /* 0x0000000a0d0d7211 */ /* 0x000fe200078f18ff */
[----:B--2---:R-:W-:Y:S01]  /*c8c0*/  FADD.FTZ R4, R120, R4 ;  /* 0x0000000478047221 */ /* 0x004fe20000010000 */
[----:B------:R-:W-:Y:S01]  /*c8d0*/  SHF.R.S32.HI R12, RZ, 0x3, R9 ;  /* 0x00000003ff0c7819 */ /* 0x000fe20000011409 */
[----:B------:R-:W-:Y:S01]  /*c8e0*/  IMAD.SHL.U32 R14, R14, 0x4, RZ ;  /* 0x000000040e0e7824 */ /* 0x000fe200078e00ff */
[----:B------:R-:W-:-:S02]  /*c8f0*/  LOP3.LUT R13, R13, 0xfffffff8, RZ, 0xc0, !PT ;  /* 0xfffffff80d0d7812 */ /* 0x000fc400078ec0ff */
[----:B------:R-:W-:Y:S02]  /*c900*/  LEA.HI R16, R9, R12, RZ, 0x1 ;  /* 0x0000000c09107211 */ /* 0x000fe400078f08ff */
[----:B------:R-:W-:Y:S02]  /*c910*/  LEA.HI R15, R2, R3, RZ, 0x4 ;  /* 0x00000003020f7211 */ /* 0x000fe400078f20ff */
[----:B------:R-:W-:Y:S02]  /*c920*/  IADD3 R10, R10, -R13, RZ ;  /* 0x8000000d0a0a7210 */ /* 0x000fe40007ffe0ff */
[----:B------:R-:W-:Y:S02]  /*c930*/  FSETP.NE.FTZ.AND P3, PT, R5, RZ, PT ;  /* 0x000000ff0500720b */ /* 0x000fe40003f75000 */
[----:B------:R-:W-:Y:S02]  /*c940*/  LOP3.LUT R16, R16, 0xfffffffe, RZ, 0xc0, !PT ;  /* 0xfffffffe10107812 */ /* 0x000fe400078ec0ff */
[----:B------:R-:W-:-:S02]  /*c950*/  SHF.R.S32.HI R15, RZ, 0x4, R15 ;  /* 0x00000004ff0f7819 */ /* 0x000fc4000001140f */
[----:B------:R-:W-:Y:S01]  /*c960*/  LEA.HI R13, R10, R10, RZ, 0x1 ;  /* 0x0000000a0a0d7211 */ /* 0x000fe200078f08ff */
[----:B------:R-:W-:Y:S01]  /*c970*/  IMAD.IADD R16, R12, 0x1, -R16 ;  /* 0x000000010c107824 */ /* 0x000fe200078e0a10 */
[----:B------:R-:W-:Y:S02]  /*c980*/  FSETP.NE.FTZ.AND P2, PT, R4, RZ, PT ;  /* 0x000000ff0400720b */ /* 0x000fe40003f55000 */
[----:B------:R-:W-:Y:S01]  /*c990*/  LEA.HI R9, R8, R8, RZ, 0x1 ;  /* 0x0000000808097211 */ /* 0x000fe200078f08ff */
[----:B------:R-:W-:Y:S01]  /*c9a0*/  IMAD.SHL.U32 R8, R15, 0x40, RZ ;  /* 0x000000400f087824 */ /* 0x000fe200078e00ff */
[----:B------:R-:W-:Y:S01]  /*c9b0*/  LOP3.LUT R14, R14, 0x3fffff00, RZ, 0xc0, !PT ;  /* 0x3fffff000e0e7812 */ /* 0x000fe200078ec0ff */
[----:B------:R-:W1:Y:S01]  /*c9c0*/  @P3 MUFU.RCP R7, R5 ;  /* 0x0000000500073308 */ /* 0x000e620000001000 */
[----:B------:R-:W-:Y:S02]  /*c9d0*/  SHF.R.S32.HI R15, RZ, 0x1, R13 ;  /* 0x00000001ff0f7819 */ /* 0x000fe4000001140d */
[----:B------:R-:W-:-:S02]  /*c9e0*/  SHF.R.S32.HI R9, RZ, 0x1, R9 ;  /* 0x00000001ff097819 */ /* 0x000fc40000011409 */
[----:B------:R-:W-:Y:S01]  /*c9f0*/  LEA R16, R16, R14, 0x5 ;  /* 0x0000000e10107211 */ /* 0x000fe200078e28ff */
[----:B------:R-:W-:Y:S01]  /*ca00*/  IMAD.SHL.U32 R14, R15, 0x40, RZ ;  /* 0x000000400f0e7824 */ /* 0x000fe200078e00ff */
[----:B------:R-:W-:Y:S01]  /*ca10*/  LOP3.LUT R13, R13, 0x1fffffe, RZ, 0xc0, !PT ;  /* 0x01fffffe0d0d7812 */ /* 0x000fe200078ec0ff */
[----:B------:R-:W-:Y:S01]  /*ca20*/  IMAD.SHL.U32 R9, R9, 0x8, RZ ;  /* 0x0000000809097824 */ /* 0x000fe200078e00ff */
[----:B------:R-:W-:Y:S01]  /*ca30*/  LOP3.LUT R8, R8, 0xc0, RZ, 0xc0, !PT ;  /* 0x000000c008087812 */ /* 0x000fe200078ec0ff */
[----:B------:R-:W2:Y:S01]  /*ca40*/  @P2 MUFU.RCP R6, R4 ;  /* 0x0000000400062308 */ /* 0x000ea20000001000 */
[----:B------:R-:W-:Y:S01]  /*ca50*/  LOP3.LUT R14, R14, 0xc0, RZ, 0xc0, !PT ;  /* 0x000000c00e0e7812 */ /* 0x000fe200078ec0ff */
[----:B------:R-:W-:Y:S01]  /*ca60*/  IMAD.IADD R13, R10, 0x1, -R13 ;  /* 0x000000010a0d7824 */ /* 0x000fe200078e0a0d */
[----:B------:R-:W-:Y:S02]  /*ca70*/  LOP3.LUT R9, R8, 0x18, R9, 0xf8, !PT ;  /* 0x0000001808097812 */ /* 0x000fe400078ef809 */
[----:B------:R-:W-:Y:S01]  /*ca80*/  SHF.R.U32.HI R8, RZ, 0x3, R8 ;  /* 0x00000003ff087819 */ /* 0x000fe20000011608 */
[----:B------:R-:W-:Y:S01]  /*ca90*/  IMAD R11, R13, 0x10, R11 ;  /* 0x000000100d0b7824 */ /* 0x000fe200078e020b */
[----:B------:R-:W-:Y:S01]  /*caa0*/  LEA.HI R14, R14, R14, RZ, 0x1d ;  /* 0x0000000e0e0e7211 */ /* 0x000fe200078fe8ff */
[----:B-1----:R-:W-:Y:S01]  /*cab0*/  FMUL.FTZ R140, R7, R140 ;  /* 0x0000008c078c7220 */ /* 0x002fe20000410000 */
[----:B------:R-:W-:Y:S01]  /*cac0*/  LOP3.LUT P0, RZ, R15, 0x2, RZ, 0xc0, !PT ;  /* 0x000000020fff7812 */ /* 0x000fe2000780c0ff */
[----:B------:R-:W-:Y:S01]  /*cad0*/  FMUL.FTZ R141, R7, R141 ;  /* 0x0000008d078d7220 */ /* 0x000fe20000410000 */
[----:B------:R-:W-:Y:S01]  /*cae0*/  LOP3.LUT R10, R15, 0x1, RZ, 0xc0, !PT ;  /* 0x000000010f0a7812 */ /* 0x000fe200078ec0ff */
[----:B------:R-:W-:Y:S01]  /*caf0*/  FMUL.FTZ R136, R7, R136 ;  /* 0x0000008807887220 */ /* 0x000fe20000410000 */
[----:B------:R-:W-:Y:S01]  /*cb00*/  LOP3.LUT R8, R9, R8, RZ, 0x3c, !PT ;  /* 0x0000000809087212 */ /* 0x000fe200078e3cff */
[----:B------:R-:W-:Y:S01]  /*cb10*/  FMUL.FTZ R137, R7, R137 ;  /* 0x0000008907897220 */ /* 0x000fe20000410000 */
[----:B------:R-:W-:Y:S01]  /*cb20*/  LEA R9, R11, R14, 0x1 ;  /* 0x0000000e0b097211 */ /* 0x000fe200078e08ff */
[C---:B------:R-:W-:Y:S01]  /*cb30*/  FMUL.FTZ R132, R7.reuse, R132 ;  /* 0x0000008407847220 */ /* 0x040fe20000410000 */
[----:B------:R-:W-:Y:S01]  /*cb40*/  ISETP.NE.U32.AND P1, PT, R10, 0x1, PT ;  /* 0x000000010a00780c */ /* 0x000fe20003f25070 */
[C---:B------:R-:W-:Y:S01]  /*cb50*/  FMUL.FTZ R133, R7.reuse, R133 ;  /* 0x0000008507857220 */ /* 0x040fe20000410000 */
[----:B------:R-:W-:Y:S01]  /*cb60*/  LEA R146, R146, R16, 0x2 ;  /* 0x0000001092927211 */ /* 0x000fe200078e10ff */
[----:B------:R-:W-:Y:S01]  /*cb70*/  IMAD.MOV.U32 R10, RZ, RZ, -0x20 ;  /* 0xffffffe0ff0a7424 */ /* 0x000fe200078e00ff */
[----:B------:R-:W-:Y:S01]  /*cb80*/  STS.64 [R9.X4], R140 ;  /* 0x0000008c09007388 */ /* 0x000fe20000004a00 */
[C---:B------:R-:W-:Y:S01]  /*cb90*/  FMUL.FTZ R128, R7.reuse, R128 ;  /* 0x0000008007807220 */ /* 0x040fe20000410000 */
[----:B------:R-:W-:Y:S01]  /*cba0*/  LOP3.LUT R0, R0, 0xffffffe0, RZ, 0xc0, !PT ;  /* 0xffffffe000007812 */ /* 0x000fe200078ec0ff */
[----:B------:R-:W-:Y:S01]  /*cbb0*/  FMUL.FTZ R129, R7, R129 ;  /* 0x0000008107817220 */ /* 0x000fe20000410000 */
[----:B------:R-:W-:Y:S01]  /*cbc0*/  SEL R10, R10, 0x20, !P1 ;  /* 0x000000200a0a7807 */ /* 0x000fe20004800000 */
[----:B------:R-:W-:Y:S01]  /*cbd0*/  IMAD.SHL.U32 R7, R9, 0x4, RZ ;  /* 0x0000000409077824 */ /* 0x000fe200078e00ff */
[----:B------:R-:W1:Y:S01]  /*cbe0*/  S2R R13, SR_CTAID.Z ;  /* 0x00000000000d7919 */ /* 0x000e620000002700 */
[C---:B--2---:R-:W-:Y:S01]  /*cbf0*/  FMUL.FTZ R143, R6.reuse, R143 ;  /* 0x0000008f068f7220 */ /* 0x044fe20000410000 */
[----:B------:R-:W2:Y:S01]  /*cc00*/  @P2 MUFU.LG2 R4, R4 ;  /* 0x0000000400042308 */ /* 0x000ea20000000c00 */
[C---:B------:R-:W-:Y:S01]  /*cc10*/  FMUL.FTZ R142, R6.reuse, R142 ;  /* 0x0000008e068e7220 */ /* 0x040fe20000410000 */
[----:B------:R-:W3:Y:S01]  /*cc20*/  S2R R14, SR_CTAID.X ;  /* 0x00000000000e7919 */ /* 0x000ee20000002500 */
[----:B------:R-:W-:Y:S01]  /*cc30*/  FMUL.FTZ R139, R6, R139 ;  /* 0x0000008b068b7220 */ /* 0x000fe20000410000 */
[----:B------:R-:W-:Y:S01]  /*cc40*/  LEA.HI R2, R2, R3, RZ, 0x3 ;  /* 0x0000000302027211 */ /* 0x000fe200078f18ff */
[C---:B------:R-:W-:Y:S01]  /*cc50*/  FMUL.FTZ R138, R6.reuse, R138 ;  /* 0x0000008a068a7220 */ /* 0x040fe20000410000 */
[----:B------:R-:W-:Y:S01]  /*cc60*/  STS.64 [R9.X4+0x400], R142 ;  /* 0x0004008e09007388 */ /* 0x000fe20000004a00 */
[----:B------:R-:W-:Y:S01]  /*cc70*/  FMUL.FTZ R135, R6, R135 ;  /* 0x0000008706877220 */ /* 0x000fe20000410000 */
[----:B------:R-:W-:Y:S01]  /*cc80*/  LOP3.LUT R2, R2, 0xfffffff8, RZ, 0xc0, !PT ;  /* 0xfffffff802027812 */ /* 0x000fe200078ec0ff */
[----:B------:R-:W-:-:S02]  /*cc90*/  FMUL.FTZ R134, R6, R134 ;  /* 0x0000008606867220 */ /* 0x000fc40000410000 */
[----:B------:R-:W-:Y:S01]  /*cca0*/  FMUL.FTZ R131, R6, R131 ;  /* 0x0000008306837220 */ /* 0x000fe20000410000 */
[----:B------:R-:W-:Y:S01]  /*ccb0*/  IADD3 R2, -R2, R3, RZ ;  /* 0x0000000302027210 */ /* 0x000fe20007ffe1ff */
[----:B------:R-:W-:Y:S01]  /*ccc0*/  FMUL.FTZ R130, R6, R130 ;  /* 0x0000008206827220 */ /* 0x000fe20000410000 */
[----:B------:R-:W-:Y:S01]  /*ccd0*/  IADD3 R6, R146, R8, RZ ;  /* 0x0000000892067210 */ /* 0x000fe20007ffe0ff */
[C---:B------:R-:W-:Y:S01]  /*cce0*/  IMAD.IADD R11, R7.reuse, 0x1, R10 ;  /* 0x00000001070b7824 */ /* 0x040fe200078e020a */
[----:B------:R-:W-:Y:S01]  /*ccf0*/  IADD3 R8, R7, 0x40, RZ ;  /* 0x0000004007087810 */ /* 0x000fe20007ffe0ff */
[----:B------:R-:W-:Y:S01]  /*cd00*/  IMAD.IADD R0, R3, 0x1, -R0 ;  /* 0x0000000103007824 */ /* 0x000fe200078e0a00 */
[----:B------:R-:W-:Y:S01]  /*cd10*/  @P0 IADD3 R8, R7, -0x40, RZ ;  /* 0xffffffc007080810 */ /* 0x000fe20007ffe0ff */
[----:B--2---:R-:W-:Y:S01]  /*cd20*/  @P2 FMUL.FTZ R4, R4, 0.69314718246459960938 ;  /* 0x3f31721804042820 */ /* 0x004fe20000410000 */
[----:B------:R-:W-:Y:S02]  /*cd30*/  STS.64 [R11], R136 ;  /* 0x000000880b007388 */ /* 0x000fe40000000a00 */
[----:B------:R-:W-:Y:S01]  /*cd40*/  LOP3.LUT P0, RZ, R0, 0x3, RZ, 0xc0, !PT ;  /* 0x0000000300ff7812 */ /* 0x000fe2000780c0ff */
[----:B------:R-:W-:Y:S01]  /*cd50*/  IMAD.IADD R10, R10, 0x1, R8 ;  /* 0x000000010a0a7824 */ /* 0x000fe200078e0208 */
[----:B------:R-:W-:Y:S01]  /*cd60*/  STS.64 [R11+0x400], R138 ;  /* 0x0004008a0b007388 */ /* 0x000fe20000000a00 */
[----:B------:R-:W-:Y:S01]  /*cd70*/  MOV R0, 0xff800000 ;  /* 0xff80000000007802 */ /* 0x000fe20000000f00 */
[----:B---3--:R-:W-:-:S02]  /*cd80*/  IMAD.SHL.U32 R14, R14, 0x40, RZ ;  /* 0x000000400e0e7824 */ /* 0x008fc400078e00ff */
[----:B------:R-:W-:Y:S04]  /*cd90*/  STS.64 [R8], R132 ;  /* 0x0000008408007388 */ /* 0x000fe80000000a00 */
[----:B------:R-:W-:Y:S04]  /*cda0*/  STS.64 [R8+0x400], R134 ;  /* 0x0004008608007388 */ /* 0x000fe80000000a00 */
[----:B------:R-:W-:Y:S04]  /*cdb0*/  STS.64 [R10], R128 ;  /* 0x000000800a007388 */ /* 0x000fe80000000a00 */
[----:B------:R-:W-:Y:S04]  /*cdc0*/  STS.64 [R10+0x400], R130 ;  /* 0x000400820a007388 */ /* 0x000fe80000000a00 */
[----:B------:R-:W-:Y:S06]  /*cdd0*/  BAR.SYNC.DEFER_BLOCKING 0x0 ;  /* 0x0000000000007b1d */ /* 0x000fec0000010000 */
[----:B------:R-:W2:Y:S04]  /*cde0*/  S2R R7, SR_CTAID.Y ;  /* 0x0000000000077919 */ /* 0x000ea80000002600 */
[----:B------:R-:W3:Y:S04]  /*cdf0*/  LDS.128 R20, [R6.X4] ;  /* 0x0000000006147984 */ /* 0x000ee80000004c00 */
[----:B------:R-:W4:Y:S01]  /*ce00*/  LDS.128 R16, [R6.X4+0x800] ;  /* 0x0008000006107984 */ /* 0x000f220000004c00 */
[----:B--2---:R-:W-:-:S03]  /*ce10*/  IMAD R7, R7, c[0x0][0x210], R148 ;  /* 0x0000840007077a24 */ /* 0x004fc600078e0294 */
[----:B------:R-:W2:Y:S04]  /*ce20*/  LDS.128 R8, [R6.X4+0x1000] ;  /* 0x0010000006087984 */ /* 0x000ea80000004c00 */
[----:B------:R5:W1:Y:S02]  /*ce30*/  LDS.128 R24, [R6.X4+0x1800] ;  /* 0x0018000006187984 */ /* 0x000a640000004c00 */
[----:B-----5:R5:W1:Y:S02]  /*ce40*/  @P3 MUFU.LG2 R6, R5 ;  /* 0x0000000500063308 */ /* 0x020a640000000c00 */
[----:B-----5:R-:W-:Y:S01]  /*ce50*/  IADD3 R5, -R148, RZ, RZ ;  /* 0x000000ff94057210 */ /* 0x020fe20007ffe1ff */
[----:B-1----:R-:W-:-:S04]  /*ce60*/  @P3 FMUL.FTZ R6, R6, 0.69314718246459960938 ;  /* 0x3f31721806063820 */ /* 0x002fc80000410000 */
[----:B------:R-:W-:Y:S02]  /*ce70*/  IMAD R5, R5, c[0x0][0x1c0], R13 ;  /* 0x0000700005057a24 */ /* 0x000fe400078e020d */
[----:B------:R-:W-:Y:S02]  /*ce80*/  @P3 FFMA.FTZ R0, R70, c[0x0][0x238], R6 ;  /* 0x00008e0046003a23 */ /* 0x000fe40000010006 */
[----:B------:R-:W-:Y:S02]  /*ce90*/  IMAD R5, R7, c[0x0][0x1c0], R5 ;  /* 0x0000700007057a24 */ /* 0x000fe400078e0205 */
[----:B------:R-:W-:Y:S02]  /*cea0*/  IMAD.MOV.U32 R7, RZ, RZ, -0x800000 ;  /* 0xff800000ff077424 */ /* 0x000fe400078e00ff */
[----:B------:R-:W-:Y:S02]  /*ceb0*/  IMAD R5, R5, c[0x0][0x214], R14 ;  /* 0x0000850005057a24 */ /* 0x000fe400078e020e */
[----:B------:R-:W-:-:S02]  /*cec0*/  @P2 FFMA.FTZ R7, R69, c[0x0][0x238], R4 ;  /* 0x00008e0045072a23 */ /* 0x000fc40000010004 */
[----:B------:R-:W-:Y:S01]  /*ced0*/  IMAD.SHL.U32 R6, R2, 0x4, RZ ;  /* 0x0000000402067824 */ /* 0x000fe200078e00ff */
[----:B------:R-:W-:Y:S05]  /*cee0*/  @P0 BRA `(.L_x_4775) ;  /* 0x000000a000000947 */ /* 0x000fea0003800000 */
[----:B--234-:R-:W-:Y:S02]  /*cef0*/  IADD3 R4, R155, 0x8, RZ ;  /* 0x000000089b047810 */ /* 0x01cfe40007ffe0ff */
        /* <DEDUP_REMOVED lines=9> */
.L_x_4775:
[----:B--234-:R-:W-:Y:S05]  /*cf90*/  BSYNC B0 ;  /* 0x0000000000007941 */ /* 0x01cfea0003800000 */
.L_x_4774:
[--C-:B-1----:R-:W-:Y:S01]  /*cfa0*/  SHF.R.S32.HI R7, RZ, 0x1f, R6.reuse ;  /* 0x0000001fff077819 */ /* 0x102fe20000011406 */
        /* <DEDUP_REMOVED lines=21> */
.L_x_4776:
        /* <DEDUP_REMOVED lines=16> */
.L_x_5254:


//--------------------- .text._ZN5flash24flash_fwd_splitkv_kernelI23Flash_fwd_kernel_traitsILi32ELi64ELi128ELi4ELb0ELb0EN7cutlass6half_tE19Flash_kernel_traitsILi32ELi64ELi128ELi4ES3_EELb1ELb0ELb1ELb0ELb0ELb1ELb1ELb0EEEvNS_16Flash_fwd_paramsE --------------------------
	.section	.text._ZN5flash24flash_fwd_splitkv_kernelI23Flash_fwd_kernel_traitsILi32ELi64ELi128ELi4ELb0ELb0EN7cutlass6half_tE19Flash_kernel_traitsILi32ELi64ELi128ELi4ES3_EELb1ELb0ELb1ELb0ELb0ELb1ELb1ELb0EEEvNS_16Flash_fwd_paramsE,"ax",@progbits
	.sectioninfo	@"SHI_REGISTERS=203"
	.align	128
        .global         _ZN5flash24flash_fwd_splitkv_kernelI23Flash_fwd_kernel_traitsILi32ELi64ELi128ELi4ELb0ELb0EN7cutlass6half_tE19Flash_kernel_traitsILi32ELi64ELi128ELi4ES3_EELb1ELb0ELb1ELb0ELb0ELb1ELb1ELb0EEEvNS_16Flash_fwd_paramsE
        .type           _ZN5flash24flash_fwd_splitkv_kernelI23Flash_fwd_kernel_traitsILi32ELi64ELi128ELi4ELb0ELb0EN7cutlass6half_tE19Flash_kernel_traitsILi32ELi64ELi128ELi4ES3_EELb1ELb0ELb1ELb0ELb0ELb1ELb1ELb0EEEvNS_16Flash_fwd_paramsE,@function
        .size           _ZN5flash24flash_fwd_splitkv_kernelI23Flash_fwd_kernel_traitsILi32ELi64ELi128ELi4ELb0ELb0EN7cutlass6half_tE19Flash_kernel_traitsILi32ELi64ELi128ELi4ES3_EELb1ELb0ELb1ELb0ELb0ELb1ELb1ELb0EEEvNS_16Flash_fwd_paramsE,(.L_x_5255 - _ZN5flash24flash_fwd_splitkv_kernelI23Flash_fwd_kernel_traitsILi32ELi64ELi128ELi4ELb0ELb0EN7cutlass6half_tE19Flash_kernel_traitsILi32ELi64ELi128ELi4ES3_EELb1ELb0ELb1ELb0ELb0ELb1ELb1ELb0EEEvNS_16Flash_fwd_paramsE)
        .other          _ZN5flash24flash_fwd_splitkv_kernelI23Flash_fwd_kernel_traitsILi32ELi64ELi128ELi4ELb0ELb0EN7cutlass6half_tE19Flash_kernel_traitsILi32ELi64ELi128ELi4ES3_EELb1ELb0ELb1ELb0ELb0ELb1ELb1ELb0EEEvNS_16Flash_fwd_paramsE,@"STO_CUDA_ENTRY STV_DEFAULT"
_ZN5flash24flash_fwd_splitkv_kernelI23Flash_fwd_kernel_traitsILi32ELi64ELi128ELi4ELb0ELb0EN7cutlass6half_tE19Flash_kernel_traitsILi32ELi64ELi128ELi4ES3_EELb1ELb0ELb1ELb0ELb0ELb1ELb1ELb0EEEvNS_16Flash_fwd_paramsE:
.text._ZN5flash24flash_fwd_splitkv_kernelI23Flash_fwd_kernel_traitsILi32ELi64ELi128ELi4ELb0ELb0EN7cutlass6half_tE19Flash_kernel_traitsILi32ELi64ELi128ELi4ES3_EELb1ELb0ELb1ELb0ELb0ELb1ELb1ELb0EEEvNS_16Flash_fwd_paramsE:
        /* <DEDUP_REMOVED lines=53> */
.L_x_4777:
[----:B-1-34-:R-:W-:Y:S02]  /*0350*/  MOV R4, c[0x0][0x218] ;  /* 0x0000860000047a02 */ /* 0x01afe40000000f00 */
.L_x_4778:
        /* <DEDUP_REMOVED lines=25> */
[----:B--2---:R-:W-:-:S04]  /*04f0*/  IADD3 R10, R10, 0xffffffe, RZ ;  /* 0x0ffffffe0a0a7810 */ /* 0x004fc80007ffe0ff */
[----:B------:R-:W2:Y:S02]  /*0500*/  F2I.FTZ.U32.TRUNC.NTZ R11, R10 ;  /* 0x0000000a000b7305 */ /* 0x000ea4000021f000 */
[----:B--2---:R-:W-:Y:S02]  /*0510*/  IMAD.MOV R4, RZ, RZ, -R11 ;  /* 0x000000ffff047224 */ /* 0x004fe400078e0a0b */
[----:B------:R-:W-:Y:S02]  /*0520*/  IMAD.MOV.U32 R10, RZ, RZ, RZ ;  /* 0x000000ffff0a7224 */ /* 0x000fe400078e00ff */
[----:B------:R-:W-:-:S04]  /*0530*/  IMAD R4, R4, R5, RZ ;  /* 0x0000000504047224 */ /* 0x000fc800078e02ff */
[----:B------:R-:W-:Y:S01]  /*0540*/  IMAD.HI.U32 R4, R11, R4, R10 ;  /* 0x000000040b047227 */ /* 0x000fe200078e000a */
[----:B------:R-:W-:-:S05]  /*0550*/  IADD3 R11, R125, 0x7f, RZ ;  /* 0x0000007f7d0b7810 */ /* 0x000fca0007ffe0ff */
        /* <DEDUP_REMOVED lines=9> */
[----:B------:R-:W-:Y:S02]  /*05f0*/  IADD3 R5, R4, c[0x0][0x2e8], R125 ;  /* 0x0000ba0004057a10 */ /* 0x000fe40007ffe07d */
[----:B------:R-:W-:Y:S02]  /*0600*/  SHF.R.S32.HI R4, RZ, 0x1f, R11 ;  /* 0x0000001fff047819 */ /* 0x000fe4000001140b */
[----:B------:R-:W-:Y:S02]  /*0610*/  SHF.R.S32.HI R20, RZ, 0x1f, R5 ;  /* 0x0000001fff147819 */ /* 0x000fe40000011405 */
[----:B------:R-:W-:Y:S02]  /*0620*/  LEA.HI R4, R4, R11, RZ, 0x7 ;  /* 0x0000000b04047211 */ /* 0x000fe400078f38ff */
[----:B------:R-:W-:Y:S02]  /*0630*/  @P2 IADD3 R10, R10, 0x1, RZ ;  /* 0x000000010a0a2810 */ /* 0x000fe40007ffe0ff */
[----:B------:R-:W-:-:S02]  /*0640*/  LEA.HI R20, R20, R5, RZ, 0x7 ;  /* 0x0000000514147211 */ /* 0x000fc400078f38ff */
        /* <DEDUP_REMOVED lines=37> */
[-C--:B------:R-:W-:Y:S02]  /*08a0*/  ISETP.GE.AND P0, PT, R7, R24.reuse, PT ;  /* 0x000000180700720c */ /* 0x080fe40003f06270 */
[----:B------:R-:W-:Y:S01]  /*08b0*/  SHF.R.S32.HI R0, RZ, 0x1f, R2 ;  /* 0x0000001fff007819 */ /* 0x000fe20000011402 */
[----:B------:R1:W-:Y:S01]  /*08c0*/  @!P5 STG.E.128 [R4.64], RZ ;  /* 0x000000ff0400d986 */ /* 0x0003e2000c101d06 */
[----:B------:R-:W-:Y:S02]  /*08d0*/  ISETP.NE.OR P0, PT, R101, RZ, P0 ;  /* 0x000000ff6500720c */ /* 0x000fe40000705670 */
[-C--:B------:R-:W-:Y:S01]  /*08e0*/  ISETP.GE.OR P5, PT, R7, R24.reuse, P6 ;  /* 0x000000180700720c */ /* 0x080fe200037a6670 */
[----:B------:R1:W-:Y:S01]  /*08f0*/  @!P4 STG.E.128 [R4.64+0x800], RZ ;  /* 0x000800ff0400c986 */ /* 0x0003e2000c101d06 */
[----:B------:R-:W-:Y:S02]  /*0900*/  IADD3 R2, P2, R2, R3, RZ ;  /* 0x0000000302027210 */ /* 0x000fe40007f5e0ff */
[----:B------:R-:W-:-:S02]  /*0910*/  ISETP.GE.OR P6, PT, R9, R24, P6 ;  /* 0x000000180900720c */ /* 0x000fc400037c6670 */
[----:B------:R-:W-:Y:S02]  /*0920*/  LEA.HI.X.SX32 R3, R3, R0, 0x1, P2 ;  /* 0x0000000003037211 */ /* 0x000fe400010f0eff */
[C---:B------:R-:W-:Y:S02]  /*0930*/  LEA R6, P2, R2.reuse, c[0x0][0x208], 0x2 ;  /* 0x0000820002067a11 */ /* 0x040fe400078410ff */
[----:B------:R-:W-:Y:S01]  /*0940*/  ISETP.NE.OR P1, PT, R101, RZ, P1 ;  /* 0x000000ff6500720c */ /* 0x000fe20000f25670 */
[----:B------:R-:W-:Y:S01]  /*0950*/  @!P0 IMAD.MOV.U32 R0, RZ, RZ, -0x800000 ;  /* 0xff800000ff008424 */ /* 0x000fe200078e00ff */
        /* <DEDUP_REMOVED lines=14> */
.L_x_4779:
        /* <DEDUP_REMOVED lines=21> */
[----:B-1---5:R-:W1:Y:S01]  /*0b90*/  I2F.RP R4, R21 ;  /* 0x0000001500047306 */ /* 0x022e620000209400 */
        /* <DEDUP_REMOVED lines=66> */
[C---:B------:R-:W-:Y:S02]  /*0fc0*/  IMAD R7, R14.reuse, c[0x0][0x1b4], R7 ;  /* 0x00006d000e077a24 */ /* 0x040fe400078e0207 */
[----:B------:R-:W-:-:S04]  /*0fd0*/  IMAD.WIDE.U32 R30, R14, c[0x0][0x1b0], R12 ;  /* 0x00006c000e1e7a25 */ /* 0x000fc800078e000c */
[----:B------:R-:W-:Y:S01]  /*0fe0*/  IMAD.IADD R2, R31, 0x1, R7 ;  /* 0x000000011f027824 */ /* 0x000fe200078e0207 */
[----:B------:R-:W-:Y:S05]  /*0ff0*/  BRA `(.L_x_4781) ;  /* 0x0000041000007947 */ /* 0x000fea0003800000 */
.L_x_4780:
        /* <DEDUP_REMOVED lines=16> */
.L_x_4782:
[----:B------:R-:W-:Y:S01]  /*1100*/  IABS R3, c[0x0][0x1c8] ;  /* 0x0000720000037a13 */ /* 0x000fe20000000000 */
[----:B------:R-:W-:-:S03]  /*1110*/  @P4 IMAD.IADD R8, R6, 0x1, R7 ;  /* 0x0000000106084824 */ /* 0x000fc600078e0207 */
[----:B------:R-:W1:Y:S01]  /*1120*/  I2F.RP R5, R3 ;  /* 0x0000000300057306 */ /* 0x000e620000209400 */
[----:B------:R-:W-:-:S04]  /*1130*/  @P4 IMAD.WIDE.U32 R32, R8, c[0x0][0x1a0], RZ ;  /* 0x0000680008204a25 */ /* 0x000fc800078e00ff */
[----:B------:R-:W-:-:S03]  /*1140*/  @P4 IMAD R8, R8, c[0x0][0x1a4], R33 ;  /* 0x0000690008084a24 */ /* 0x000fc600078e0221 */
[----:B-1----:R-:W1:Y:S02]  /*1150*/  MUFU.RCP R12, R5 ;  /* 0x00000005000c7308 */ /* 0x002e640000001000 */
[----:B-1----:R-:W-:Y:S02]  /*1160*/  IADD3 R12, R12, 0xffffffe, RZ ;  /* 0x0ffffffe0c0c7810 */ /* 0x002fe40007ffe0ff */
        /* <DEDUP_REMOVED lines=42> */
.L_x_4781:
[----:B------:R-:W-:Y:S01]  /*1410*/  ISETP.NE.AND P0, PT, R9, -0x1, PT ;  /* 0xffffffff0900780c */ /* 0x000fe20003f05270 */
[----:B------:R-:W-:Y:S01]  /*1420*/  IMAD.IADD R107, R135, 0x1, -R24 ;  /* 0x00000001876b7824 */ /* 0x000fe200078e0a18 */
[----:B------:R-:W-:Y:S01]  /*1430*/  SHF.R.S32.HI R142, RZ, 0x1f, R101 ;  /* 0x0000001fff8e7819 */ /* 0x000fe20000011465 */
[----:B------:R-:W-:Y:S01]  /*1440*/  BSSY B0, `(.L_x_4783) ;  /* 0x0000063000007945 */ /* 0x000fe20003800000 */
[----:B------:R-:W-:Y:S02]  /*1450*/  SHF.R.S32.HI R19, RZ, 0x1f, R18 ;  /* 0x0000001fff137819 */ /* 0x000fe40000011412 */
[CC--:B------:R-:W-:Y:S02]  /*1460*/  LEA.HI R7, R142.reuse, R101.reuse, RZ, 0x2 ;  /* 0x000000658e077211 */ /* 0x0c0fe400078f10ff */
[----:B------:R-:W-:Y:S02]  /*1470*/  LEA.HI R13, R142, R101, RZ, 0x3 ;  /* 0x000000658e0d7211 */ /* 0x000fe400078f18ff */
[----:B------:R-:W-:-:S02]  /*1480*/  LOP3.LUT R6, R7, 0xfffffffc, RZ, 0xc0, !PT ;  /* 0xfffffffc07067812 */ /* 0x000fc400078ec0ff */
[----:B------:R-:W-:Y:S01]  /*1490*/  SHF.R.S32.HI R12, RZ, 0x3, R13 ;  /* 0x00000003ff0c7819 */ /* 0x000fe2000001140d */
[C---:B------:R-:W-:Y:S01]  /*14a0*/  @P0 IMAD.WIDE.U32 R10, R9.reuse, c[0x0][0x190], RZ ;  /* 0x00006400090a0a25 */ /* 0x040fe200078e00ff */
[----:B-----5:R-:W-:Y:S02]  /*14b0*/  @!P0 SHF.R.S32.HI R4, RZ, 0x1f, R121 ;  /* 0x0000001fff048819 */ /* 0x020fe40000011479 */
[----:B------:R-:W-:Y:S01]  /*14c0*/  LEA.HI R92, R142, R101, RZ, 0x4 ;  /* 0x000000658e5c7211 */ /* 0x000fe200078f20ff */
[----:B------:R-:W-:Y:S01]  /*14d0*/  @P0 IMAD R9, R9, c[0x0][0x194], R11 ;  /* 0x0000650009090a24 */ /* 0x000fe200078e020b */
[----:B------:R-:W-:Y:S01]  /*14e0*/  LEA.HI R11, R13, R12, RZ, 0x1 ;  /* 0x0000000c0d0b7211 */ /* 0x000fe200078f08ff */
[----:B------:R-:W-:Y:S01]  /*14f0*/  @!P0 IMAD R4, R4, c[0x0][0x178], RZ ;  /* 0x00005e0004048a24 */ /* 0x000fe200078e02ff */
[----:B------:R-:W-:Y:S01]  /*1500*/  SHF.R.S32.HI R16, RZ, 0x2, R7 ;  /* 0x00000002ff107819 */ /* 0x000fe20000011407 */
[----:B------:R-:W-:Y:S01]  /*1510*/  @!P0 IMAD.WIDE.U32 R22, R121, c[0x0][0x178], RZ ;  /* 0x00005e0079168a25 */ /* 0x000fe200078e00ff */
[----:B------:R-:W-:-:S02]  /*1520*/  LOP3.LUT R11, R11, 0xfffffffe, RZ, 0xc0, !PT ;  /* 0xfffffffe0b0b7812 */ /* 0x000fc400078ec0ff */
[----:B------:R-:W-:Y:S01]  /*1530*/  SHF.R.S32.HI R17, RZ, 0x1f, R16 ;  /* 0x0000001fff117819 */ /* 0x000fe20000011410 */
[----:B------:R-:W-:Y:S01]  /*1540*/  @!P0 IMAD R4, R121, c[0x0][0x17c], R4 ;  /* 0x00005f0079048a24 */ /* 0x000fe200078e0204 */
[----:B------:R-:W-:Y:S01]  /*1550*/  LEA.HI R142, R142, R101, RZ, 0x5 ;  /* 0x000000658e8e7211 */ /* 0x000fe200078f28ff */
[----:B------:R-:W-:Y:S02]  /*1560*/  IMAD.IADD R119, R101, 0x1, -R6 ;  /* 0x0000000165777824 */ /* 0x000fe400078e0a06 */
[----:B------:R-:W-:Y:S01]  /*1570*/  @!P0 IMAD.IADD R9, R23, 0x1, R4 ;  /* 0x0000000117098824 */ /* 0x000fe200078e0204 */
[----:B------:R-:W-:Y:S01]  /*1580*/  LOP3.LUT R4, R13, 0xfffffff8, RZ, 0xc0, !PT ;  /* 0xfffffff80d047812 */ /* 0x000fe200078ec0ff */
[----:B------:R-:W-:Y:S01]  /*1590*/  IMAD.SHL.U32 R119, R119, 0x8, RZ ;  /* 0x0000000877777824 */ /* 0x000fe200078e00ff */
[----:B------:R-:W-:Y:S01]  /*15a0*/  SHF.R.S32.HI R143, RZ, 0x5, R142 ;  /* 0x00000005ff8f7819 */ /* 0x000fe2000001148e */
[----:B------:R-:W-:Y:S01]  /*15b0*/  IMAD.IADD R6, R12, 0x1, -R11 ;  /* 0x000000010c067824 */ /* 0x000fe200078e0a0b */
[----:B------:R-:W-:Y:S01]  /*15c0*/  LOP3.LUT R142, R142, 0xffffffe0, RZ, 0xc0, !PT ;  /* 0xffffffe08e8e7812 */ /* 0x000fe200078ec0ff */
[----:B------:R-:W-:Y:S01]  /*15d0*/  IMAD.IADD R117, R101, 0x1, -R4 ;  /* 0x0000000165757824 */ /* 0x000fe200078e0a04 */
[C---:B------:R-:W-:Y:S01]  /*15e0*/  IADD3 R30, P3, R119.reuse, R30, RZ ;  /* 0x0000001e771e7210 */ /* 0x040fe20007f7e0ff */
[----:B------:R-:W-:Y:S01]  /*15f0*/  @!P0 IMAD.MOV.U32 R10, RZ, RZ, R22 ;  /* 0x000000ffff0a8224 */ /* 0x000fe200078e0016 */
[----:B------:R-:W-:Y:S01]  /*1600*/  SHF.R.S32.HI R11, RZ, 0x1f, R119 ;  /* 0x0000001fff0b7819 */ /* 0x000fe20000011477 */
[----:B------:R-:W-:Y:S01]  /*1610*/  IMAD.SHL.U32 R12, R12, 0x40, RZ ;  /* 0x000000400c0c7824 */ /* 0x000fe200078e00ff */
[----:B------:R-:W-:Y:S01]  /*1620*/  IADD3 R32, P2, R119, R32, RZ ;  /* 0x0000002077207210 */ /* 0x000fe20007f5e0ff */
[----:B------:R-:W-:Y:S01]  /*1630*/  IMAD.WIDE R26, R27, 0x40, R16 ;  /* 0x000000401b1a7825 */ /* 0x000fe200078e0210 */
[----:B------:R-:W-:-:S02]  /*1640*/  LEA.HI R4, R117, R117, RZ, 0x1 ;  /* 0x0000007575047211 */ /* 0x000fc400078f08ff */
[----:B------:R-:W-:Y:S01]  /*1650*/  IADD3 R10, P0, R119, R10, RZ ;  /* 0x0000000a770a7210 */ /* 0x000fe20007f1e0ff */
[C---:B------:R-:W-:Y:S01]  /*1660*/  IMAD.X R31, R11.reuse, 0x1, R2, P3 ;  /* 0x000000010b1f7824 */ /* 0x040fe200018e0602 */
[----:B------:R-:W-:Y:S01]  /*1670*/  LOP3.LUT R2, R92, 0xfffffff0, RZ, 0xc0, !PT ;  /* 0xfffffff05c027812 */ /* 0x000fe200078ec0ff */
[C---:B------:R-:W-:Y:S01]  /*1680*/  IMAD.X R33, R11.reuse, 0x1, R8, P2 ;  /* 0x000000010b217824 */ /* 0x040fe200010e0608 */
[----:B------:R-:W-:Y:S01]  /*1690*/  LOP3.LUT R8, R4, 0xfffffffe, RZ, 0xc0, !PT ;  /* 0xfffffffe04087812 */ /* 0x000fe200078ec0ff */
[----:B------:R-:W-:Y:S01]  /*16a0*/  IMAD.X R11, R11, 0x1, R9, P0 ;  /* 0x000000010b0b7824 */ /* 0x000fe200000e0609 */
[----:B------:R-:W-:Y:S01]  /*16b0*/  IADD3 R22, P0, R16, R5, RZ ;  /* 0x0000000510167210 */ /* 0x000fe20007f1e0ff */
[----:B------:R-:W-:Y:S01]  /*16c0*/  IMAD.IADD R137, R101, 0x1, -R2 ;  /* 0x0000000165897824 */ /* 0x000fe200078e0a02 */
[----:B------:R-:W-:Y:S01]  /*16d0*/  LOP3.LUT R12, R12, 0xc0, RZ, 0xc0, !PT ;  /* 0x000000c00c0c7812 */ /* 0x000fe200078ec0ff */
[----:B------:R-:W-:Y:S01]  /*16e0*/  IMAD.IADD R117, R117, 0x1, -R8 ;  /* 0x0000000175757824 */ /* 0x000fe200078e0a08 */
[----:B------:R-:W-:Y:S01]  /*16f0*/  IADD3.X R3, R17, R3, RZ, P0, !PT ;  /* 0x0000000311037210 */ /* 0x000fe200007fe4ff */
[----:B------:R-:W-:Y:S01]  /*1700*/  IMAD R9, R0, c[0x0][0x1b8], RZ ;  /* 0x00006e0000097a24 */ /* 0x000fe200078e02ff */
[----:B------:R-:W-:Y:S01]  /*1710*/  LEA.HI R8, R137, R137, RZ, 0x1 ;  /* 0x0000008989087211 */ /* 0x000fe200078f08ff */
[C---:B------:R-:W-:Y:S01]  /*1720*/  IMAD.WIDE.U32 R64, R16.reuse, c[0x0][0x198], R30 ;  /* 0x0000660010407a25 */ /* 0x040fe200078e001e */
[----:B------:R-:W-:-:S02]  /*1730*/  ISETP.GE.AND P0, PT, R16, R107, PT ;  /* 0x0000006b1000720c */ /* 0x000fc40003f06270 */
[--C-:B------:R-:W-:Y:S01]  /*1740*/  SHF.R.S32.HI R5, RZ, 0x1, R8.reuse ;  /* 0x00000001ff057819 */ /* 0x100fe20000011408 */
[C---:B------:R-:W-:Y:S01]  /*1750*/  IMAD R0, R14.reuse, c[0x0][0x1bc], R9 ;  /* 0x00006f000e007a24 */ /* 0x040fe200078e0209 */
[----:B------:R-:W-:Y:S01]  /*1760*/  SHF.R.S32.HI R134, RZ, 0x1f, R8 ;  /* 0x0000001fff867819 */ /* 0x000fe20000011408 */
[----:B------:R-:W-:Y:S01]  /*1770*/  IMAD.WIDE.U32 R14, R14, c[0x0][0x1b8], R32 ;  /* 0x00006e000e0e7a25 */ /* 0x000fe200078e0020 */
[----:B------:R-:W-:Y:S02]  /*1780*/  LEA.HI R9, R7, R16, RZ, 0x1 ;  /* 0x0000001007097211 */ /* 0x000fe400078f08ff */
[----:B------:R-:W-:Y:S01]  /*1790*/  LEA.HI R134, R134, R5, RZ, 0x2 ;  /* 0x0000000586867211 */ /* 0x000fe200078f10ff */
[----:B------:R-:W-:Y:S01]  /*17a0*/  IMAD R3, R3, c[0x0][0x1a0], RZ ;  /* 0x0000680003037a24 */ /* 0x000fe200078e02ff */
[----:B------:R-:W-:Y:S01]  /*17b0*/  LOP3.LUT R9, R9, 0x7fffffe, RZ, 0xc0, !PT ;  /* 0x07fffffe09097812 */ /* 0x000fe200078ec0ff */
[----:B------:R-:W-:Y:S01]  /*17c0*/  IMAD R7, R17, c[0x0][0x198], RZ ;  /* 0x0000660011077a24 */ /* 0x000fe200078e02ff */
[----:B------:R-:W-:Y:S01]  /*17d0*/  LOP3.LUT R13, R12, 0x18, R119, 0xf8, !PT ;  /* 0x000000180c0d7812 */ /* 0x000fe200078ef877 */
[----:B------:R-:W-:Y:S01]  /*17e0*/  IMAD.IADD R15, R15, 0x1, R0 ;  /* 0x000000010f0f7824 */ /* 0x000fe200078e0200 */
[----:B------:R-:W-:Y:S01]  /*17f0*/  LOP3.LUT R134, R134, 0xfffffffc, RZ, 0xc0, !PT ;  /* 0xfffffffc86867812 */ /* 0x000fe200078ec0ff */
[----:B------:R-:W-:Y:S01]  /*1800*/  IMAD.IADD R28, R16, 0x1, -R9 ;  /* 0x00000001101c7824 */ /* 0x000fe200078e0a09 */
[----:B------:R-:W-:Y:S01]  /*1810*/  SHF.R.U32.HI R12, RZ, 0x3, R12 ;  /* 0x00000003ff0c7819 */ /* 0x000fe2000001160c */
[----:B------:R-:W-:Y:S01]  /*1820*/  IMAD R25, R22, c[0x0][0x1a4], R3 ;  /* 0x0000690016197a24 */ /* 0x000fe200078e0203 */
[----:B------:R-:W-:Y:S01]  /*1830*/  MOV R3, 0x10 ;  /* 0x0000001000037802 */ /* 0x000fe20000000f00 */
[----:B------:R-:W-:Y:S01]  /*1840*/  IMAD.IADD R134, R5, 0x1, -R134 ;  /* 0x0000000105867824 */ /* 0x000fe200078e0a86 */
[----:B------:R-:W-:Y:S01]  /*1850*/  LOP3.LUT R12, R13, R12, RZ, 0x3c, !PT ;  /* 0x0000000c0d0c7212 */ /* 0x000fe200078e3cff */
[----:B------:R-:W-:Y:S01]  /*1860*/  IMAD R115, R143, 0x8, R28 ;  /* 0x000000088f737824 */ /* 0x000fe200078e021c */
[----:B------:R-:W-:Y:S01]  /*1870*/  SHF.R.S32.HI R92, RZ, 0x4, R92 ;  /* 0x00000004ff5c7819 */ /* 0x000fe2000001145c */
[----:B------:R-:W-:Y:S01]  /*1880*/  IMAD R13, R19, c[0x0][0x1a8], RZ ;  /* 0x00006a00130d7a24 */ /* 0x000fe200078e02ff */
[----:B------:R-:W-:Y:S01]  /*1890*/  LOP3.LUT P2, RZ, R134, 0x2, RZ, 0xc0, !PT ;  /* 0x0000000286ff7812 */ /* 0x000fe2000784c0ff */
[----:B------:R-:W-:Y:S01]  /*18a0*/  IMAD R2, R16, c[0x0][0x19c], R7 ;  /* 0x0000670010027a24 */ /* 0x000fe200078e0207 */
[----:B------:R-:W-:Y:S01]  /*18b0*/  SHF.R.S32.HI R4, RZ, 0x1, R4 ;  /* 0x00000001ff047819 */ /* 0x000fe20000011404 */
[----:B------:R-:W-:Y:S01]  /*18c0*/  IMAD.U32 R115, R115, 0x20, R12 ;  /* 0x0000002073737824 */ /* 0x000fe200078e000c */
[----:B------:R-:W-:Y:S01]  /*18d0*/  SEL R3, R3, 0xfffffff0, !P2 ;  /* 0xfffffff003037807 */ /* 0x000fe20005000000 */
[----:B------:R-:W-:-:S04]  /*18e0*/  IMAD.WIDE.U32 R22, R22, c[0x0][0x1a0], R14 ;  /* 0x0000680016167a25 */ /* 0x000fc800078e000e */
[C---:B------:R-:W-:Y:S02]  /*18f0*/  IMAD R13, R18.reuse, c[0x0][0x1ac], R13 ;  /* 0x00006b00120d7a24 */ /* 0x040fe400078e020d */
[----:B------:R-:W-:-:S04]  /*1900*/  IMAD.WIDE.U32 R10, R18, c[0x0][0x1a8], R10 ;  /* 0x00006a00120a7a25 */ /* 0x000fc800078e000a */
        /* <DEDUP_REMOVED lines=22> */
.L_x_4784:
[----:B------:R-:W-:Y:S05]  /*1a70*/  BSYNC B0 ;  /* 0x0000000000007941 */ /* 0x000fea0003800000 */
.L_x_4783:
        /* <DEDUP_REMOVED lines=20> */
.L_x_4786:
[----:B------:R-:W-:Y:S05]  /*1bc0*/  BSYNC B0 ;  /* 0x0000000000007941 */ /* 0x000fea0003800000 */
.L_x_4785:
        /* <DEDUP_REMOVED lines=17> */
.L_x_4788:
[----:B------:R-:W-:Y:S05]  /*1ce0*/  BSYNC B0 ;  /* 0x0000000000007941 */ /* 0x000fea0003800000 */
.L_x_4787:
        /* <DEDUP_REMOVED lines=18> */
.L_x_4790:
[----:B------:R-:W-:Y:S05]  /*1e10*/  BSYNC B0 ;  /* 0x0000000000007941 */ /* 0x000fea0003800000 */
.L_x_4789:
[----:B----4-:R-:W-:Y:S01]  /*1e20*/  IADD3 R12, R16, 0x40, RZ ;  /* 0x00000040100c7810 */ /* 0x010fe20007ffe0ff */
        /* <DEDUP_REMOVED lines=15> */
.L_x_4792:
[----:B------:R-:W-:Y:S05]  /*1f20*/  BSYNC B0 ;  /* 0x0000000000007941 */ /* 0x000fea0003800000 */
.L_x_4791:
[----:B-1----:R-:W-:Y:S01]  /*1f30*/  IADD3 R10, R16, 0x60, RZ ;  /* 0x00000060100a7810 */ /* 0x002fe20007ffe0ff */
        /* <DEDUP_REMOVED lines=11> */
[----:B--2---:R-:W-:-:S04]  /*1ff0*/  LEA R28, P0, R30, c[0x0][0x168], 0x1 ;  /* 0x00005a001e1c7a11 */ /* 0x004fc800078008ff */
[----:B------:R-:W-:-:S05]  /*2000*/  LEA.HI.X R29, R30, c[0x0][0x16c], R0, 0x1, P0 ;  /* 0x00005b001e1d7a11 */ /* 0x000fca00000f0c00 */
[----:B------:R-:W-:Y:S01]  /*2010*/  @!PT LDS RZ, [RZ] ;  /* 0x00000000fffff984 */ /* 0x000fe20000000800 */
[----:B------:R-:W-:Y:S01]  /*2020*/  @!PT LDS RZ, [RZ] ;  /* 0x00000000fffff984 */ /* 0x000fe20000000800 */
[----:B------:R-:W-:Y:S01]  /*2030*/  @!PT LDS RZ, [RZ] ;  /* 0x00000000fffff984 */ /* 0x000fe20000000800 */
[----:B------:R2:W-:Y:S04]  /*2040*/  LDGSTS.E.BYPASS.LTC128B.128 [R115+0x2800], [R28.64] ;  /* 0x028000001c737fae */ /* 0x0005e8000b901d46 */
.L_x_4794:
[----:B------:R-:W-:Y:S05]  /*2050*/  BSYNC B0 ;  /* 0x0000000000007941 */ /* 0x000fea0003800000 */
.L_x_4793:
[----:B------:R-:W-:Y:S01]  /*2060*/  SHF.R.S32.HI R0, RZ, 0x1f, R121 ;  /* 0x0000001fff007819 */ /* 0x000fe20000011479 */
[----:B------:R-:W-:Y:S01]  /*2070*/  IMAD.WIDE.U32 R18, R121, c[0x0][0x320], R18 ;  /* 0x0000c80079127a25 */ /* 0x000fe200078e0012 */
[----:B------:R-:W0:Y:S03]  /*2080*/  LDGDEPBAR ;  /* 0x00000000000079af */ /* 0x000e260000000000 */
[----:B------:R-:W-:Y:S01]  /*2090*/  IMAD R0, R0, c[0x0][0x320], RZ ;  /* 0x0000c80000007a24 */ /* 0x000fe200078e02ff */
[----:B--2---:R-:W-:-:S03]  /*20a0*/  LEA R28, P0, R18, c[0x0][0x318], 0x2 ;  /* 0x0000c600121c7a11 */ /* 0x004fc600078010ff */
[----:B------:R-:W-:-:S04]  /*20b0*/  IMAD R0, R121, c[0x0][0x324], R0 ;  /* 0x0000c90079007a24 */ /* 0x000fc800078e0200 */
[----:B------:R-:W-:-:S05]  /*20c0*/  IMAD.IADD R0, R19, 0x1, R0 ;  /* 0x0000000113007824 */ /* 0x000fca00078e0200 */
[----:B------:R-:W-:-:S05]  /*20d0*/  LEA.HI.X R29, R18, c[0x0][0x31c], R0, 0x2, P0 ;  /* 0x0000c700121d7a11 */ /* 0x000fca00000f1400 */
[----:B------:R-:W2:Y:S01]  /*20e0*/  LDG.E R0, [R28.64] ;  /* 0x000000061c007981 */ /* 0x000ea2000c1e1900 */
[----:B------:R-:W-:Y:S01]  /*20f0*/  ISETP.GE.AND P2, PT, R16, R5, PT ;  /* 0x000000051000720c */ /* 0x000fe20003f46270 */
[----:B------:R-:W2:Y:S01]  /*2100*/  MUFU.RCP R95, c[0x0][0x238] ;  /* 0x00008e00005f7b08 */ /* 0x000ea20000001000 */
[----:B------:R-:W-:-:S04]  /*2110*/  DEPBAR.LE SB0, 0x0 ;  /* 0x000080000000791a */ /* 0x000fc80000000000 */
[----:B------:R-:W-:Y:S01]  /*2120*/  BAR.SYNC.DEFER_BLOCKING 0x0 ;  /* 0x0000000000007b1d */ /* 0x000fe20000010000 */
[----:B------:R-:W-:Y:S01]  /*2130*/  SHF.R.S32.HI R7, RZ, 0x1f, R142 ;  /* 0x0000001fff077819 */ /* 0x000fe2000001148e */
[----:B------:R-:W-:Y:S01]  /*2140*/  IMAD.SHL.U32 R101, R101, 0x2, RZ ;  /* 0x0000000265657824 */ /* 0x000fe200078e00ff */
[C---:B------:R-:W-:Y:S02]  /*2150*/  LEA R160, P0, R22.reuse, c[0x0][0x170], 0x1 ;  /* 0x00005c0016a07a11 */ /* 0x040fe400078008ff */
        /* <DEDUP_REMOVED lines=8> */
[----:B--2---:R-:W-:Y:S01]  /*21e0*/  FMUL.FTZ R95, R0, R95 ;  /* 0x0000005f005f7220 */ /* 0x004fe20000410000 */
        /* <DEDUP_REMOVED lines=10> */
.L_x_4796:
[----:B-1----:R-:W-:Y:S05]  /*2290*/  BSYNC B0 ;  /* 0x0000000000007941 */ /* 0x002fea0003800000 */
.L_x_4795:
        /* <DEDUP_REMOVED lines=16> */
.L_x_4798:
[----:B------:R-:W-:Y:S05]  /*23a0*/  BSYNC B0 ;  /* 0x0000000000007941 */ /* 0x000fea0003800000 */
.L_x_4797:
        /* <DEDUP_REMOVED lines=14> */
.L_x_4800:
[----:B------:R-:W-:Y:S05]  /*2490*/  BSYNC B0 ;  /* 0x0000000000007941 */ /* 0x000fea0003800000 */
.L_x_4799:
        /* <DEDUP_REMOVED lines=15> */
.L_x_4802:
[----:B------:R-:W-:Y:S05]  /*2590*/  BSYNC B0 ;  /* 0x0000000000007941 */ /* 0x000fea0003800000 */
.L_x_4801:
[----:B------:R-:W-:Y:S01]  /*25a0*/  LEA.HI R5, R92, R92, RZ, 0x1 ;  /* 0x0000005c5c057211 */ /* 0x000fe200078f08ff */
[----:B------:R-:W-:Y:S01]  /*25b0*/  IMAD.SHL.U32 R7, R4, 0x40, RZ ;  /* 0x0000004004077824 */ /* 0x000fe200078e00ff */
[----:B------:R-:W-:Y:S01]  /*25c0*/  SHF.R.S32.HI R0, RZ, 0x1f, R137 ;  /* 0x0000001fff007819 */ /* 0x000fe20000011489 */
[----:B------:R-:W-:Y:S01]  /*25d0*/  IMAD.SHL.U32 R134, R134, 0x40, RZ ;  /* 0x0000004086867824 */ /* 0x000fe200078e00ff */
[----:B------:R-:W-:Y:S01]  /*25e0*/  LOP3.LUT R5, R5, 0xfffffffe, RZ, 0xc0, !PT ;  /* 0xfffffffe05057812 */ /* 0x000fe200078ec0ff */
[----:B------:R-:W-:Y:S01]  /*25f0*/  IMAD.SHL.U32 R6, R6, 0x8, RZ ;  /* 0x0000000806067824 */ /* 0x000fe200078e00ff */
[----:B------:R-:W-:Y:S01]  /*2600*/  LEA.HI R0, R0, R137, RZ, 0x3 ;  /* 0x0000008900007211 */ /* 0x000fe200078f18ff */
[----:B------:R-:W-:Y:S01]  /*2610*/  IMAD.IADD R53, R26, 0x1, R101 ;  /* 0x000000011a357824 */ /* 0x000fe200078e0265 */
[----:B------:R-:W-:Y:S01]  /*2620*/  LOP3.LUT R7, R7, 0xc0, RZ, 0xc0, !PT ;  /* 0x000000c007077812 */ /* 0x000fe200078ec0ff */
[----:B------:R-:W-:Y:S01]  /*2630*/  IMAD.IADD R92, R92, 0x1, -R5 ;  /* 0x000000015c5c7824 */ /* 0x000fe200078e0a05 */
[----:B------:R-:W-:Y:S01]  /*2640*/  LOP3.LUT R134, R134, 0xc0, RZ, 0xc0, !PT ;  /* 0x000000c086867812 */ /* 0x000fe200078ec0ff */
[----:B------:R-:W-:Y:S01]  /*2650*/  IMAD.SHL.U32 R0, R0, 0x20, RZ ;  /* 0x0000002000007824 */ /* 0x000fe200078e00ff */
[----:B------:R-:W-:Y:S01]  /*2660*/  LOP3.LUT R6, R7, 0x8, R6, 0xf8, !PT ;  /* 0x0000000807067812 */ /* 0x000fe200078ef806 */
[----:B------:R-:W-:Y:S01]  /*2670*/  IMAD.SHL.U32 R5, R92, 0x8, RZ ;  /* 0x000000085c057824 */ /* 0x000fe200078e00ff */
[----:B------:R-:W-:Y:S01]  /*2680*/  LOP3.LUT R8, R8, 0x7fffffe, RZ, 0xc0, !PT ;  /* 0x07fffffe08087812 */ /* 0x000fe200078ec0ff */
[----:B------:R-:W-:Y:S01]  /*2690*/  IMAD R92, R92, 0x8, R117 ;  /* 0x000000085c5c7824 */ /* 0x000fe200078e0275 */
[----:B------:R-:W-:Y:S01]  /*26a0*/  SHF.R.U32.HI R7, RZ, 0x3, R7 ;  /* 0x00000003ff077819 */ /* 0x000fe20000011607 */
[----:B------:R-:W0:Y:S01]  /*26b0*/  LDGDEPBAR ;  /* 0x00000000000079af */ /* 0x000e220000000000 */
[----:B------:R-:W-:Y:S01]  /*26c0*/  LOP3.LUT R0, R0, 0xffffff00, RZ, 0xc0, !PT ;  /* 0xffffff0000007812 */ /* 0x000fe200078ec0ff */
[----:B------:R-:W-:Y:S01]  /*26d0*/  IMAD.IADD R137, R137, 0x1, -R8 ;  /* 0x0000000189897824 */ /* 0x000fe200078e0a08 */
[----:B------:R-:W-:Y:S01]  /*26e0*/  LOP3.LUT R5, R134, 0x8, R5, 0xf8, !PT ;  /* 0x0000000886057812 */ /* 0x000fe200078ef805 */
[----:B------:R-:W-:Y:S01]  /*26f0*/  I2F R52, R53 ;  /* 0x0000003500347306 */ /* 0x000fe20000201400 */
[----:B------:R-:W-:-:S02]  /*2700*/  SHF.R.U32.HI R134, RZ, 0x3, R134 ;  /* 0x00000003ff867819 */ /* 0x000fc40000011686 */
[----:B------:R-:W-:Y:S01]  /*2710*/  LOP3.LUT R7, R6, R7, RZ, 0x3c, !PT ;  /* 0x0000000706077212 */ /* 0x000fe200078e3cff */
[----:B------:R-:W-:Y:S01]  /*2720*/  IMAD R6, R143, 0x200, R0 ;  /* 0x000002008f067824 */ /* 0x000fe200078e0200 */
[----:B------:R-:W-:Y:S02]  /*2730*/  LOP3.LUT R134, R5, R134, RZ, 0x3c, !PT ;  /* 0x0000008605867212 */ /* 0x000fe400078e3cff */
[----:B------:R-:W-:Y:S01]  /*2740*/  LOP3.LUT P0, RZ, R4, 0x2, RZ, 0xc0, !PT ;  /* 0x0000000204ff7812 */ /* 0x000fe2000780c0ff */
[----:B------:R-:W-:Y:S01]  /*2750*/  IMAD R5, R137, 0x20, R6 ;  /* 0x0000002089057824 */ /* 0x000fe200078e0206 */
[C---:B------:R-:W-:Y:S01]  /*2760*/  IADD3 R131, R53.reuse, 0x20, RZ ;  /* 0x0000002035837810 */ /* 0x040fe20007ffe0ff */
[----:B------:R-:W-:Y:S01]  /*2770*/  IMAD.U32 R92, R92, 0x20, R7 ;  /* 0x000000205c5c7824 */ /* 0x000fe200078e0007 */
[C---:B------:R-:W-:Y:S01]  /*2780*/  IADD3 R129, R53.reuse, 0x21, RZ ;  /* 0x0000002135817810 */ /* 0x040fe20007ffe0ff */
[----:B------:R-:W-:Y:S01]  /*2790*/  IMAD.IADD R94, R134, 0x1, R5 ;  /* 0x00000001865e7824 */ /* 0x000fe200078e0205 */
[C---:B------:R-:W-:Y:S01]  /*27a0*/  IADD3 R133, R53.reuse, 0x19, RZ ;  /* 0x0000001935857810 */ /* 0x040fe20007ffe0ff */
[----:B------:R-:W-:Y:S01]  /*27b0*/  IMAD.SHL.U32 R92, R92, 0x2, RZ ;  /* 0x000000025c5c7824 */ /* 0x000fe200078e00ff */
[----:B------:R-:W-:Y:S01]  /*27c0*/  I2F R130, R131 ;  /* 0x0000008300827306 */ /* 0x000fe20000201400 */
[----:B------:R-:W-:Y:S01]  /*27d0*/  IMAD.SHL.U32 R94, R94, 0x2, RZ ;  /* 0x000000025e5e7824 */ /* 0x000fe200078e00ff */
[----:B------:R-:W-:Y:S01]  /*27e0*/  IADD3 R127, R53, 0x28, RZ ;  /* 0x00000028357f7810 */ /* 0x000fe20007ffe0ff */
[----:B------:R-:W-:Y:S01]  /*27f0*/  IMAD R137, R137, 0x20, R0 ;  /* 0x0000002089897824 */ /* 0x000fe200078e0200 */
[----:B------:R-:W-:Y:S01]  /*2800*/  LDSM.16.M88.4 R28, [R92+0x1000] ;  /* 0x001000005c1c783b */ /* 0x000fe20000000200 */
[C---:B------:R-:W-:Y:S01]  /*2810*/  IADD3 R4, R92.reuse, 0x1000, RZ ;  /* 0x000010005c047810 */ /* 0x040fe20007ffe0ff */
[----:B------:R-:W-:Y:S01]  /*2820*/  IMAD R93, R3, 0x2, R94 ;  /* 0x00000002035d7824 */ /* 0x000fe200078e025e */
[----:B------:R-:W-:Y:S01]  /*2830*/  IADD3 R91, R92, 0x1020, RZ ;  /* 0x000010205c5b7810 */ /* 0x000fe20007ffe0ff */
[----:B-1----:R-:W1:Y:S01]  /*2840*/  LDSM.16.M88.4 R8, [R94] ;  /* 0x000000005e08783b */ /* 0x002e620000000200 */
[----:B------:R-:W-:Y:S01]  /*2850*/  @P0 IADD3 R91, R4, -0x20, RZ ;  /* 0xffffffe0045b0810 */ /* 0x000fe20007ffe0ff */
[----:B------:R-:W-:Y:S01]  /*2860*/  I2F R124, R131 ;  /* 0x00000083007c7306 */ /* 0x000fe20000201400 */
[C---:B------:R-:W-:Y:S01]  /*2870*/  IADD3 R105, R53.reuse, 0x29, RZ ;  /* 0x0000002935697810 */ /* 0x040fe20007ffe0ff */
[----:B------:R-:W-:Y:S01]  /*2880*/  LDSM.16.M88.4 R4, [R93] ;  /* 0x000000005d04783b */ /* 0x000fe20000000200 */
[C---:B------:R-:W-:Y:S01]  /*2890*/  IADD3 R103, R53.reuse, 0x30, RZ ;  /* 0x0000003035677810 */ /* 0x040fe20007ffe0ff */
[----:B------:R-:W-:Y:S01]  /*28a0*/  IMAD.IADD R144, R134, 0x1, R137 ;  /* 0x0000000186907824 */ /* 0x000fe200078e0289 */
[C---:B------:R-:W-:Y:S01]  /*28b0*/  IADD3 R99, R53.reuse, 0x38, RZ ;  /* 0x0000003835637810 */ /* 0x040fe20007ffe0ff */
[----:B------:R-:W-:Y:S01]  /*28c0*/  LDSM.16.M88.4 R44, [R91] ;  /* 0x000000005b2c783b */ /* 0x000fe20000000200 */
        /* <DEDUP_REMOVED lines=10> */
[----:B------:R-:W2:Y:S01]  /*2970*/  LDSM.16.M88.4 R36, [R91+0x400] ;  /* 0x000400005b24783b */ /* 0x000ea20000000200 */
[C---:B------:R-:W-:Y:S02]  /*2980*/  IADD3 R65, R53.reuse, 0x1, RZ ;  /* 0x0000000135417810 */ /* 0x040fe40007ffe0ff */
[C---:B------:R-:W-:Y:S01]  /*2990*/  IADD3 R61, R53.reuse, 0x8, RZ ;  /* 0x00000008353d7810 */ /* 0x040fe20007ffe0ff */
[----:B------:R-:W3:Y:S01]  /*29a0*/  LDSM.16.M88.4 R48, [R91+0x800] ;  /* 0x000800005b30783b */ /* 0x000ee20000000200 */
[C---:B------:R-:W-:Y:S01]  /*29b0*/  IADD3 R57, R53.reuse, 0x9, RZ ;  /* 0x0000000935397810 */ /* 0x040fe20007ffe0ff */
[----:B------:R-:W-:Y:S01]  /*29c0*/  I2F R132, R133 ;  /* 0x0000008500847306 */ /* 0x000fe20000201400 */
[----:B------:R-:W-:-:S02]  /*29d0*/  IADD3 R137, R53, 0x59, RZ ;  /* 0x0000005935897810 */ /* 0x000fc40007ffe0ff */
[C---:B------:R-:W-:Y:S02]  /*29e0*/  IADD3 R59, R53.reuse, 0x10, RZ ;  /* 0x00000010353b7810 */ /* 0x040fe40007ffe0ff */
[C---:B------:R-:W-:Y:S02]  /*29f0*/  IADD3 R139, R53.reuse, 0x51, RZ ;  /* 0x00000051358b7810 */ /* 0x040fe40007ffe0ff */
[----:B------:R-:W-:Y:S01]  /*2a00*/  IADD3 R145, R53, 0x60, RZ ;  /* 0x0000006035917810 */ /* 0x000fe20007ffe0ff */
[----:B------:R-:W-:Y:S01]  /*2a10*/  I2F R128, R133 ;  /* 0x0000008500807306 */ /* 0x000fe20000201400 */
[C---:B-1----:R-:W-:Y:S07]  /*2a20*/  HMMA.16816.F32 R32, R8.reuse, R28, RZ ;  /* 0x0000001c0820723c */ /* 0x042fee00000018ff */
[----:B------:R-:W-:Y:S01]  /*2a30*/  I2F R116, R127 ;  /* 0x0000007f00747306 */ /* 0x000fe20000201400 */
[C---:B------:R-:W-:Y:S07]  /*2a40*/  HMMA.16816.F32 R28, R8.reuse, R30, RZ ;  /* 0x0000001e081c723c */ /* 0x040fee00000018ff */
[----:B------:R-:W-:Y:S01]  /*2a50*/  I2F R112, R127 ;  /* 0x0000007f00707306 */ /* 0x000fe20000201400 */
[----:B-----5:R-:W-:Y:S07]  /*2a60*/  HMMA.16816.F32 R12, R8, R40, RZ ;  /* 0x00000028080c723c */ /* 0x020fee00000018ff */
[----:B------:R-:W-:Y:S01]  /*2a70*/  I2F R108, R105 ;  /* 0x00000069006c7306 */ /* 0x000fe20000201400 */
[C---:B------:R-:W-:Y:S07]  /*2a80*/  HMMA.16816.F32 R32, R4.reuse, R44, R32 ;  /* 0x0000002c0420723c */ /* 0x040fee0000001820 */
[----:B------:R-:W-:Y:S01]  /*2a90*/  I2F R72, R105 ;  /* 0x0000006900487306 */ /* 0x000fe20000201400 */
[C---:B------:R-:W-:Y:S01]  /*2aa0*/  HMMA.16816.F32 R28, R4.reuse, R46, R28 ;  /* 0x0000002e041c723c */ /* 0x040fe2000000181c */
[----:B------:R-:W-:Y:S06]  /*2ab0*/  LDSM.16.M88.4 R44, [R91+0xc00] ;  /* 0x000c00005b2c783b */ /* 0x000fec0000000200 */
[----:B------:R-:W-:Y:S01]  /*2ac0*/  I2F R104, R103 ;  /* 0x0000006700687306 */ /* 0x000fe20000201400 */
[----:B--2---:R-:W-:Y:S07]  /*2ad0*/  HMMA.16816.F32 R12, R4, R36, R12 ;  /* 0x00000024040c723c */ /* 0x004fee000000180c */
[----:B------:R-:W-:Y:S01]  /*2ae0*/  I2F R100, R103 ;  /* 0x0000006700647306 */ /* 0x000fe20000201400 */
[----:B------:R-:W-:Y:S01]  /*2af0*/  FMUL.FTZ R32, R32, c[0x0][0x2ec] ;  /* 0x0000bb0020207a20 */ /* 0x000fe20000410000 */
[----:B------:R-:W-:Y:S01]  /*2b00*/  HMMA.16816.F32 R40, R8, R42, RZ ;  /* 0x0000002a0828723c */ /* 0x000fe200000018ff */
[----:B------:R-:W-:-:S05]  /*2b10*/  FMUL.FTZ R33, R33, c[0x0][0x2ec] ;  /* 0x0000bb0021217a20 */ /* 0x000fca0000410000 */
[----:B------:R-:W-:Y:S01]  /*2b20*/  I2F R102, R99 ;  /* 0x0000006300667306 */ /* 0x000fe20000201400 */
[----:B------:R-:W-:Y:S02]  /*2b30*/  FMUL.FTZ R34, R34, c[0x0][0x2ec] ;  /* 0x0000bb0022227a20 */ /* 0x000fe40000410000 */
[----:B------:R-:W-:Y:S02]  /*2b40*/  FMUL.FTZ R75, R35, c[0x0][0x2ec] ;  /* 0x0000bb00234b7a20 */ /* 0x000fe40000410000 */
[----:B------:R-:W-:Y:S02]  /*2b50*/  FMUL.FTZ R69, R28, c[0x0][0x2ec] ;  /* 0x0000bb001c457a20 */ /* 0x000fe40000410000 */
[----:B------:R-:W-:Y:S01]  /*2b60*/  FMUL.FTZ R71, R29, c[0x0][0x2ec] ;  /* 0x0000bb001d477a20 */ /* 0x000fe20000410000 */
[----:B------:R-:W-:Y:S01]  /*2b70*/  MUFU.TANH R54, R32 ;  /* 0x0000002000367308 */ /* 0x000fe20000002400 */
[----:B------:R-:W-:Y:S02]  /*2b80*/  FMUL.FTZ R73, R30, c[0x0][0x2ec] ;  /* 0x0000bb001e497a20 */ /* 0x000fe40000410000 */
[----:B------:R-:W-:-:S02]  /*2b90*/  FMUL.FTZ R83, R31, c[0x0][0x2ec] ;  /* 0x0000bb001f537a20 */ /* 0x000fc40000410000 */
[----:B------:R-:W1:Y:S01]  /*2ba0*/  LDSM.16.M88.4 R28, [R92+0x1c00] ;  /* 0x001c00005c1c783b */ /* 0x000e620000000200 */
[----:B------:R-:W-:Y:S02]  /*2bb0*/  FMUL.FTZ R12, R12, c[0x0][0x2ec] ;  /* 0x0000bb000c0c7a20 */ /* 0x000fe40000410000 */
[----:B------:R-:W-:Y:S01]  /*2bc0*/  MUFU.TANH R67, R33 ;  /* 0x0000002100437308 */ /* 0x000fe20000002400 */
[----:B------:R-:W-:Y:S02]  /*2bd0*/  FMUL.FTZ R13, R13, c[0x0][0x2ec] ;  /* 0x0000bb000d0d7a20 */ /* 0x000fe40000410000 */
[----:B------:R-:W-:Y:S01]  /*2be0*/  FMUL.FTZ R14, R14, c[0x0][0x2ec] ;  /* 0x0000bb000e0e7a20 */ /* 0x000fe20000410000 */
[----:B------:R-:W-:Y:S01]  /*2bf0*/  HMMA.16816.F32 R40, R4, R38, R40 ;  /* 0x000000260428723c */ /* 0x000fe20000001828 */
[----:B------:R-:W2:Y:S03]  /*2c00*/  LDSM.16.M88.4 R36, [R92+0x2000] ;  /* 0x002000005c24783b */ /* 0x000ea60000000200 */
[----:B------:R5:W-:Y:S08]  /*2c10*/  MUFU.TANH R55, R34 ;  /* 0x0000002200377308 */ /* 0x000bf00000002400 */
[----:B------:R-:W-:Y:S01]  /*2c20*/  MUFU.TANH R87, R12 ;  /* 0x0000000c00577308 */ /* 0x000fe20000002400 */
[C---:B-----5:R-:W-:Y:S07]  /*2c30*/  HMMA.16816.F32 R32, R8.reuse, R16, RZ ;  /* 0x000000100820723c */ /* 0x060fee00000018ff */
[----:B------:R-:W-:Y:S04]  /*2c40*/  MUFU.TANH R106, R13 ;  /* 0x0000000d006a7308 */ /* 0x000fe80000002400 */
[----:B------:R-:W-:Y:S01]  /*2c50*/  FMUL.FTZ R40, R40, c[0x0][0x2ec] ;  /* 0x0000bb0028287a20 */ /* 0x000fe20000410000 */
[----:B------:R-:W-:Y:S03]  /*2c60*/  HMMA.16816.F32 R16, R8, R18, RZ ;  /* 0x000000120810723c */ /* 0x000fe600000018ff */
[----:B------:R1:W-:Y:S01]  /*2c70*/  MUFU.TANH R89, R14 ;  /* 0x0000000e00597308 */ /* 0x0003e20000002400 */
[----:B------:R-:W-:-:S02]  /*2c80*/  FMUL.FTZ R41, R41, c[0x0][0x2ec] ;  /* 0x0000bb0029297a20 */ /* 0x000fc40000410000 */
[----:B------:R-:W-:Y:S02]  /*2c90*/  FMUL.FTZ R42, R42, c[0x0][0x2ec] ;  /* 0x0000bb002a2a7a20 */ /* 0x000fe40000410000 */
[----:B------:R-:W-:-:S03]  /*2ca0*/  FMUL.FTZ R43, R43, c[0x0][0x2ec] ;  /* 0x0000bb002b2b7a20 */ /* 0x000fc60000410000 */
[----:B------:R-:W-:Y:S01]  /*2cb0*/  MUFU.TANH R110, R40 ;  /* 0x00000028006e7308 */ /* 0x000fe20000002400 */
[----:B---3--:R-:W-:Y:S07]  /*2cc0*/  HMMA.16816.F32 R32, R4, R48, R32 ;  /* 0x000000300420723c */ /* 0x008fee0000001820 */
[----:B------:R-:W-:Y:S01]  /*2cd0*/  MUFU.TANH R138, R41 ;  /* 0x00000029008a7308 */ /* 0x000fe20000002400 */
[----:B------:R-:W-:-:S04]  /*2ce0*/  FMUL.FTZ R48, R15, c[0x0][0x2ec] ;  /* 0x0000bb000f307a20 */ /* 0x000fc80000410000 */
[----:B------:R-:W-:Y:S03]  /*2cf0*/  HMMA.16816.F32 R16, R4, R50, R16 ;  /* 0x000000320410723c */ /* 0x000fe60000001810 */
[----:B------:R-:W-:Y:S01]  /*2d00*/  MUFU.TANH R114, R42 ;  /* 0x0000002a00727308 */ /* 0x000fe20000002400 */
[----:B------:R-:W-:-:S03]  /*2d10*/  IADD3 R49, R53, 0x11, RZ ;  /* 0x0000001135317810 */ /* 0x000fc60007ffe0ff */
[----:B------:R-:W-:Y:S01]  /*2d20*/  IADD3 R51, R53, 0x18, RZ ;  /* 0x0000001835337810 */ /* 0x000fe20007ffe0ff */
[C---:B-1----:R-:W-:Y:S03]  /*2d30*/  HMMA.16816.F32 R12, R8.reuse, R28, RZ ;  /* 0x0000001c080c723c */ /* 0x042fe600000018ff */
[----:B------:R2:W1:Y:S05]  /*2d40*/  MUFU.TANH R146, R43 ;  /* 0x0000002b00927308 */ /* 0x00046a0000002400 */
[----:B------:R-:W-:Y:S01]  /*2d50*/  HMMA.16816.F32 R28, R8, R30, RZ ;  /* 0x0000001e081c723c */ /* 0x000fe200000018ff */
[----:B------:R-:W-:-:S02]  /*2d60*/  FMUL.FTZ R148, R32, c[0x0][0x2ec] ;  /* 0x0000bb0020947a20 */ /* 0x000fc40000410000 */
[----:B------:R-:W-:Y:S01]  /*2d70*/  I2F R96, R99 ;  /* 0x0000006300607306 */ /* 0x000fe20000201400 */
[----:B------:R-:W-:Y:S02]  /*2d80*/  FMUL.FTZ R147, R33, c[0x0][0x2ec] ;  /* 0x0000bb0021937a20 */ /* 0x000fe40000410000 */
[----:B------:R-:W-:Y:S02]  /*2d90*/  FMUL.FTZ R149, R34, c[0x0][0x2ec] ;  /* 0x0000bb0022957a20 */ /* 0x000fe40000410000 */
[----:B------:R-:W-:Y:S02]  /*2da0*/  FMUL.FTZ R150, R35, c[0x0][0x2ec] ;  /* 0x0000bb0023967a20 */ /* 0x000fe40000410000 */
[----:B------:R-:W-:Y:S01]  /*2db0*/  FMUL.FTZ R16, R16, c[0x0][0x2ec] ;  /* 0x0000bb0010107a20 */ /* 0x000fe20000410000 */
[----:B------:R-:W3:Y:S01]  /*2dc0*/  LDSM.16.M88.4 R32, [R91+0x1000] ;  /* 0x001000005b20783b */ /* 0x000ee20000000200 */
[----:B------:R-:W-:Y:S01]  /*2dd0*/  FMUL.FTZ R153, R17, c[0x0][0x2ec] ;  /* 0x0000bb0011997a20 */ /* 0x000fe20000410000 */
[----:B--2---:R-:W-:Y:S01]  /*2de0*/  HMMA.16816.F32 R40, R8, R36, RZ ;  /* 0x000000240828723c */ /* 0x004fe200000018ff */
[----:B------:R2:W-:Y:S01]  /*2df0*/  MUFU.TANH R159, R16 ;  /* 0x00000010009f7308 */ /* 0x0005e20000002400 */
[----:B------:R-:W-:-:S02]  /*2e00*/  FMUL.FTZ R168, R18, c[0x0][0x2ec] ;  /* 0x0000bb0012a87a20 */ /* 0x000fc40000410000 */
[----:B------:R-:W-:Y:S02]  /*2e10*/  FMUL.FTZ R165, R19, c[0x0][0x2ec] ;  /* 0x0000bb0013a57a20 */ /* 0x000fe40000410000 */
[----:B-1----:R-:W-:Y:S02]  /*2e20*/  FFMA.FTZ R128, R95, R128, R146 ;  /* 0x000000805f807223 */ /* 0x002fe40000010092 */
[C---:B------:R-:W-:Y:S01]  /*2e30*/  HMMA.16816.F32 R12, R4.reuse, R44, R12 ;  /* 0x0000002c040c723c */ /* 0x040fe2000000180c */
[----:B------:R-:W-:Y:S07]  /*2e40*/  MUFU.TANH R148, R148 ;  /* 0x0000009400947308 */ /* 0x000fee0000002400 */
[----:B------:R-:W-:Y:S01]  /*2e50*/  HMMA.16816.F32 R28, R4, R46, R28 ;  /* 0x0000002e041c723c */ /* 0x000fe2000000181c */
[----:B--2---:R-:W1:Y:S01]  /*2e60*/  LDSM.16.M88.4 R16, [R92+0x2400] ;  /* 0x002400005c10783b */ /* 0x004e620000000200 */
[----:B------:R-:W2:Y:S06]  /*2e70*/  MUFU.TANH R149, R149 ;  /* 0x0000009500957308 */ /* 0x000eac0000002400 */
[----:B------:R-:W-:Y:S01]  /*2e80*/  HMMA.16816.F32 R44, R8, R38, RZ ;  /* 0x00000026082c723c */ /* 0x000fe200000018ff */
[----:B------:R-:W5:Y:S01]  /*2e90*/  LDSM.16.M88.4 R36, [R91+0x1400] ;  /* 0x001400005b24783b */ /* 0x000f620000000200 */
[----:B------:R-:W4:Y:S06]  /*2ea0*/  MUFU.TANH R147, R147 ;  /* 0x0000009300937308 */ /* 0x000f2c0000002400 */
[----:B------:R-:W-:-:S02]  /*2eb0*/  FMUL.FTZ R158, R12, c[0x0][0x2ec] ;  /* 0x0000bb000c9e7a20 */ /* 0x000fc40000410000 */
[----:B------:R-:W-:Y:S01]  /*2ec0*/  FMUL.FTZ R12, R13, c[0x0][0x2ec] ;  /* 0x0000bb000d0c7a20 */ /* 0x000fe20000410000 */
[----:B------:R-:W4:Y:S01]  /*2ed0*/  MUFU.TANH R150, R150 ;  /* 0x0000009600967308 */ /* 0x000f220000002400 */
[----:B------:R-:W-:Y:S01]  /*2ee0*/  IMAD R13, R143, 0x10, R24 ;  /* 0x000000108f0d7824 */ /* 0x000fe200078e0218 */
[----:B---3--:R-:W-:Y:S01]  /*2ef0*/  HMMA.16816.F32 R40, R4, R32, R40 ;  /* 0x000000200428723c */ /* 0x008fe20000001828 */
[----:B------:R-:W-:Y:S02]  /*2f00*/  FMUL.FTZ R14, R14, c[0x0][0x2ec] ;  /* 0x0000bb000e0e7a20 */ /* 0x000fe40000410000 */
[----:B------:R-:W-:Y:S01]  /*2f10*/  FMUL.FTZ R28, R28, c[0x0][0x2ec] ;  /* 0x0000bb001c1c7a20 */ /* 0x000fe20000410000 */
[----:B------:R-:W-:Y:S01]  /*2f20*/  IADD3 R66, R13, 0x1, R142 ;  /* 0x000000010d427810 */ /* 0x000fe20007ffe08e */
[----:B------:R-:W-:Y:S01]  /*2f30*/  FMUL.FTZ R157, R29, c[0x0][0x2ec] ;  /* 0x0000bb001d9d7a20 */ /* 0x000fe20000410000 */
[----:B------:R-:W3:Y:S01]  /*2f40*/  MUFU.TANH R168, R168 ;  /* 0x000000a800a87308 */ /* 0x000ee20000002400 */
[----:B------:R-:W-:Y:S01]  /*2f50*/  FMUL.FTZ R164, R30, c[0x0][0x2ec] ;  /* 0x0000bb001ea47a20 */ /* 0x000fe20000410000 */
[----:B------:R-:W-:Y:S01]  /*2f60*/  IADD3 R66, R125, R66, -R135 ;  /* 0x000000427d427210 */ /* 0x000fe20007ffe887 */
[----:B------:R-:W-:-:S02]  /*2f70*/  FMUL.FTZ R167, R31, c[0x0][0x2ec] ;  /* 0x0000bb001fa77a20 */ /* 0x000fc40000410000 */
[----:B------:R-:W-:Y:S01]  /*2f80*/  HMMA.16816.F32 R44, R4, R34, R44 ;  /* 0x00000022042c723c */ /* 0x000fe2000000182c */
[C---:B--2---:R-:W-:Y:S01]  /*2f90*/  FFMA.FTZ R149, R95.reuse, R124, R149 ;  /* 0x0000007c5f957223 */ /* 0x044fe20000010095 */
[----:B------:R-:W-:Y:S01]  /*2fa0*/  IADD3 R66, R66, c[0x0][0x2e8], RZ ;  /* 0x0000ba0042427a10 */ /* 0x000fe20007ffe0ff */
[C---:B----4-:R-:W-:Y:S01]  /*2fb0*/  FFMA.FTZ R126, R95.reuse, R126, R147 ;  /* 0x0000007e5f7e7223 */ /* 0x050fe20000010093 */
[----:B------:R1:W-:Y:S01]  /*2fc0*/  MUFU.TANH R155, R28 ;  /* 0x0000001c009b7308 */ /* 0x0003e20000002400 */
[C---:B------:R-:W-:Y:S01]  /*2fd0*/  FFMA.FTZ R150, R95.reuse, R118, R150 ;  /* 0x000000765f967223 */ /* 0x040fe20000010096 */
[C---:B------:R-:W-:Y:S01]  /*2fe0*/  IADD3 R0, R66.reuse, 0x8, RZ ;  /* 0x0000000842007810 */ /* 0x040fe20007ffe0ff */
[----:B------:R-:W-:Y:S01]  /*2ff0*/  FFMA.FTZ R13, R95, R132, R138 ;  /* 0x000000845f0d7223 */ /* 0x000fe2000001008a */
[-C--:B------:R-:W-:Y:S01]  /*3000*/  IMNMX R66, R66, R125.reuse, PT ;  /* 0x0000007d42427217 */ /* 0x080fe20003800200 */
[----:B------:R-:W-:Y:S01]  /*3010*/  FMUL.FTZ R15, R15, c[0x0][0x2ec] ;  /* 0x0000bb000f0f7a20 */ /* 0x000fe20000410000 */
[----:B------:R-:W-:Y:S01]  /*3020*/  IMNMX R0, R0, R125, PT ;  /* 0x0000007d00007217 */ /* 0x000fe20003800200 */
[----:B------:R-:W-:Y:S01]  /*3030*/  FFMA.FTZ R125, R95, R130, R148 ;  /* 0x000000825f7d7223 */ /* 0x000fe20000010094 */
[----:B------:R-:W2:Y:S01]  /*3040*/  MUFU.TANH R153, R153 ;  /* 0x0000009900997308 */ /* 0x000ea20000002400 */
[C---:B------:R-:W-:Y:S01]  /*3050*/  ISETP.GE.AND P5, PT, R131.reuse, R66, PT ;  /* 0x000000428300720c */ /* 0x040fe20003fa6270 */
[----:B------:R-:W-:Y:S01]  /*3060*/  FMUL.FTZ R40, R40, c[0x0][0x2ec] ;  /* 0x0000bb0028287a20 */ /* 0x000fe20000410000 */
[----:B------:R-:W-:Y:S01]  /*3070*/  ISETP.GE.AND P3, PT, R131, R0, PT ;  /* 0x000000008300720c */ /* 0x000fe20003f66270 */
[----:B------:R-:W-:Y:S01]  /*3080*/  FMUL.FTZ R41, R41, c[0x0][0x2ec] ;  /* 0x0000bb0029297a20 */ /* 0x000fe20000410000 */
[C---:B------:R-:W-:Y:S01]  /*3090*/  ISETP.GE.AND P2, PT, R129.reuse, R66, PT ;  /* 0x000000428100720c */ /* 0x040fe20003f46270 */
[----:B------:R-:W-:Y:S01]  /*30a0*/  FMUL.FTZ R42, R42, c[0x0][0x2ec] ;  /* 0x0000bb002a2a7a20 */ /* 0x000fe20000410000 */
[----:B------:R-:W-:Y:S01]  /*30b0*/  ISETP.GE.AND P0, PT, R129, R0, PT ;  /* 0x000000008100720c */ /* 0x000fe20003f06270 */
[----:B-1----:R-:W-:Y:S01]  /*30c0*/  HMMA.16816.F32 R28, R8, R16, RZ ;  /* 0x00000010081c723c */ /* 0x002fe200000018ff */
[----:B------:R-:W1:Y:S01]  /*30d0*/  MUFU.TANH R165, R165 ;  /* 0x000000a500a57308 */ /* 0x000e620000002400 */
[----:B------:R-:W-:Y:S01]  /*30e0*/  FMUL.FTZ R43, R43, c[0x0][0x2ec] ;  /* 0x0000bb002b2b7a20 */ /* 0x000fe20000410000 */
[----:B------:R-:W-:Y:S01]  /*30f0*/  ISETP.GE.AND P6, PT, R133, R66, PT ;  /* 0x000000428500720c */ /* 0x000fe20003fc6270 */
[----:B---3--:R-:W-:Y:S01]  /*3100*/  FFMA.FTZ R112, R95, R112, R168 ;  /* 0x000000705f707223 */ /* 0x008fe200000100a8 */
[----:B------:R-:W-:Y:S01]  /*3110*/  ISETP.GE.AND P4, PT, R133, R0, PT ;  /* 0x000000008500720c */ /* 0x000fe20003f86270 */
[----:B------:R-:W-:Y:S01]  /*3120*/  FMUL.FTZ R44, R44, c[0x0][0x2ec] ;  /* 0x0000bb002c2c7a20 */ /* 0x000fe20000410000 */
[----:B------:R-:W-:Y:S01]  /*3130*/  SHF.R.S32.HI R16, RZ, 0x1f, R143 ;  /* 0x0000001fff107819 */ /* 0x000fe2000001148f */
[----:B--2---:R-:W-:Y:S01]  /*3140*/  FFMA.FTZ R108, R95, R108, R153 ;  /* 0x0000006c5f6c7223 */ /* 0x004fe20000010099 */
[----:B------:R-:W-:Y:S01]  /*3150*/  MUFU.TANH R151, R40 ;  /* 0x0000002800977308 */ /* 0x000fe20000002400 */
[----:B------:R-:W-:Y:S01]  /*3160*/  FSEL R125, R125, -INF , !P5 ;  /* 0xff8000007d7d7808 */ /* 0x000fe20006800000 */
[----:B------:R-:W-:Y:S01]  /*3170*/  FMUL.FTZ R46, R46, c[0x0][0x2ec] ;  /* 0x0000bb002e2e7a20 */ /* 0x000fe20000410000 */
[----:B------:R-:W-:Y:S01]  /*3180*/  LEA.HI R16, R16, R143, RZ, 0x2 ;  /* 0x0000008f10107211 */ /* 0x000fe200078f10ff */
[----:B------:R-:W-:Y:S01]  /*3190*/  FMUL.FTZ R45, R45, c[0x0][0x2ec] ;  /* 0x0000bb002d2d7a20 */ /* 0x000fe20000410000 */
[----:B------:R-:W-:Y:S01]  /*31a0*/  FSEL R152, R149, -INF , !P3 ;  /* 0xff80000095987808 */ /* 0x000fe20005800000 */
[----:B------:R-:W-:Y:S01]  /*31b0*/  FFMA.FTZ R102, R95, R102, R155 ;  /* 0x000000665f667223 */ /* 0x000fe2000001009b */
[----:B------:R-:W-:Y:S01]  /*31c0*/  LOP3.LUT R16, R16, 0xfffffffc, RZ, 0xc0, !PT ;  /* 0xfffffffc10107812 */ /* 0x000fe200078ec0ff */
[----:B------:R-:W-:Y:S01]  /*31d0*/  MUFU.TANH R156, R41 ;  /* 0x00000029009c7308 */ /* 0x000fe20000002400 */
[----:B------:R-:W-:Y:S01]  /*31e0*/  ISETP.GE.AND P5, PT, R105, R66, PT ;  /* 0x000000426900720c */ /* 0x000fe20003fa6270 */
[----:B-1----:R-:W-:Y:S01]  /*31f0*/  FFMA.FTZ R72, R95, R72, R165 ;  /* 0x000000485f487223 */ /* 0x002fe200000100a5 */
[----:B------:R-:W-:Y:S01]  /*3200*/  ISETP.GE.AND P3, PT, R105, R0, PT ;  /* 0x000000006900720c */ /* 0x000fe20003f66270 */
[----:B------:R-:W-:Y:S01]  /*3210*/  IMAD.IADD R143, R143, 0x1, -R16 ;  /* 0x000000018f8f7824 */ /* 0x000fe200078e0a10 */
[----:B------:R-:W-:Y:S01]  /*3220*/  FSEL R105, R126, -INF , !P2 ;  /* 0xff8000007e697808 */ /* 0x000fe20005000000 */
[----:B------:R-:W-:Y:S01]  /*3230*/  FMUL.FTZ R47, R47, c[0x0][0x2ec] ;  /* 0x0000bb002f2f7a20 */ /* 0x000fe20000410000 */
[----:B-----5:R-:W-:Y:S01]  /*3240*/  HMMA.16816.F32 R32, R4, R36, R28 ;  /* 0x000000240420723c */ /* 0x020fe2000000181c */
[----:B------:R-:W-:Y:S01]  /*3250*/  MUFU.TANH R169, R42 ;  /* 0x0000002a00a97308 */ /* 0x000fe20000002400 */
[----:B------:R-:W-:-:S02]  /*3260*/  FSEL R150, R150, -INF , !P0 ;  /* 0xff80000096967808 */ /* 0x000fc40004000000 */
[C---:B------:R-:W-:Y:S02]  /*3270*/  ISETP.GE.AND P2, PT, R103.reuse, R66, PT ;  /* 0x000000426700720c */ /* 0x040fe40003f46270 */
[----:B------:R-:W-:Y:S01]  /*3280*/  ISETP.GE.AND P0, PT, R103, R0, PT ;  /* 0x000000006700720c */ /* 0x000fe20003f06270 */
[----:B------:R-:W-:Y:S01]  /*3290*/  FFMA.FTZ R103, R95, R116, R159 ;  /* 0x000000745f677223 */ /* 0x000fe2000001009f */
[----:B------:R-:W-:Y:S01]  /*32a0*/  HMMA.16816.F32 R28, R8, R18, RZ ;  /* 0x00000012081c723c */ /* 0x000fe200000018ff */
[----:B------:R-:W1:Y:S01]  /*32b0*/  LDSM.16.M88.4 R16, [R92+0x2800] ;  /* 0x002800005c10783b */ /* 0x000e620000000200 */
[----:B------:R2:W-:Y:S01]  /*32c0*/  MUFU.TANH R163, R43 ;  /* 0x0000002b00a37308 */ /* 0x0005e20000002400 */
[----:B------:R-:W-:Y:S02]  /*32d0*/  FSEL R13, R13, -INF , !P6 ;  /* 0xff8000000d0d7808 */ /* 0x000fe40007000000 */
[----:B------:R-:W-:Y:S02]  /*32e0*/  FSEL R128, R128, -INF , !P4 ;  /* 0xff80000080807808 */ /* 0x000fe40006000000 */
[----:B------:R-:W-:-:S02]  /*32f0*/  ISETP.GE.AND P6, PT, R127, R66, PT ;  /* 0x000000427f00720c */ /* 0x000fc40003fc6270 */
[----:B------:R-:W-:Y:S01]  /*3300*/  ISETP.GE.AND P4, PT, R127, R0, PT ;  /* 0x000000007f00720c */ /* 0x000fe20003f86270 */
[----:B------:R-:W-:Y:S01]  /*3310*/  MUFU.TANH R158, R158 ;  /* 0x0000009e009e7308 */ /* 0x000fe20000002400 */
[----:B------:R-:W-:Y:S02]  /*3320*/  FSEL R103, R103, -INF , !P6 ;  /* 0xff80000067677808 */ /* 0x000fe40007000000 */
[----:B------:R-:W-:Y:S02]  /*3330*/  FSEL R148, R112, -INF , !P4 ;  /* 0xff80000070947808 */ /* 0x000fe40006000000 */
[C---:B------:R-:W-:Y:S01]  /*3340*/  ISETP.GE.AND P6, PT, R99.reuse, R66, PT ;  /* 0x000000426300720c */ /* 0x040fe20003fc6270 */
[----:B------:R-:W-:Y:S01]  /*3350*/  FMUL.FTZ R32, R32, c[0x0][0x2ec] ;  /* 0x0000bb0020207a20 */ /* 0x000fe20000410000 */
[----:B------:R-:W-:Y:S01]  /*3360*/  ISETP.GE.AND P4, PT, R99, R0, PT ;  /* 0x000000006300720c */ /* 0x000fe20003f86270 */
[----:B------:R-:W3:Y:S01]  /*3370*/  MUFU.TANH R154, R14 ;  /* 0x0000000e009a7308 */ /* 0x000ee20000002400 */
[----:B--2---:R-:W2:Y:S01]  /*3380*/  LDSM.16.M88.4 R40, [R91+0x1800] ;  /* 0x001800005b28783b */ /* 0x004ea20000000200 */
[----:B------:R-:W-:Y:S01]  /*3390*/  FMUL.FTZ R33, R33, c[0x0][0x2ec] ;  /* 0x0000bb0021217a20 */ /* 0x000fe20000410000 */
[----:B------:R-:W-:Y:S01]  /*33a0*/  FSEL R99, R108, -INF , !P5 ;  /* 0xff8000006c637808 */ /* 0x000fe20006800000 */
[----:B------:R-:W-:Y:S01]  /*33b0*/  FMUL.FTZ R34, R34, c[0x0][0x2ec] ;  /* 0x0000bb0022227a20 */ /* 0x000fe20000410000 */
[----:B------:R-:W-:Y:S01]  /*33c0*/  FSEL R72, R72, -INF , !P3 ;  /* 0xff80000048487808 */ /* 0x000fe20005800000 */
[----:B------:R-:W-:Y:S01]  /*33d0*/  HMMA.16816.F32 R28, R4, R38, R28 ;  /* 0x00000026041c723c */ /* 0x000fe2000000181c */
[----:B------:R-:W-:Y:S01]  /*33e0*/  FMUL.FTZ R35, R35, c[0x0][0x2ec] ;  /* 0x0000bb0023237a20 */ /* 0x000fe20000410000 */
[----:B------:R-:W-:Y:S01]  /*33f0*/  I2F R98, R97 ;  /* 0x0000006100627306 */ /* 0x000fe20000201400 */
[----:B------:R-:W-:-:S02]  /*3400*/  ISETP.GE.AND P5, PT, R97, R66, PT ;  /* 0x000000426100720c */ /* 0x000fc40003fa6270 */
[----:B------:R-:W-:Y:S02]  /*3410*/  ISETP.GE.AND P3, PT, R97, R0, PT ;  /* 0x000000006100720c */ /* 0x000fe40003f66270 */
[----:B------:R-:W-:Y:S02]  /*3420*/  FSEL R127, R102, -INF , !P6 ;  /* 0xff800000667f7808 */ /* 0x000fe40007000000 */
[----:B------:R-:W-:Y:S01]  /*3430*/  ISETP.GE.AND P6, PT, R79, R66, PT ;  /* 0x000000424f00720c */ /* 0x000fe20003fc6270 */
[----:B------:R4:W-:Y:S01]  /*3440*/  I2F R90, R97 ;  /* 0x00000061005a7306 */ /* 0x0009e20000201400 */
[----:B---3--:R-:W-:Y:S01]  /*3450*/  FFMA.FTZ R100, R95, R100, R154 ;  /* 0x000000645f647223 */ /* 0x008fe2000001009a */
[C---:B------:R-:W-:Y:S02]  /*3460*/  IADD3 R129, R53.reuse, 0x68, RZ ;  /* 0x0000006835817810 */ /* 0x040fe40007ffe0ff */
[----:B------:R-:W-:Y:S02]  /*3470*/  IADD3 R135, R53, 0x58, RZ ;  /* 0x0000005835877810 */ /* 0x000fe40007ffe0ff */
[----:B------:R-:W-:Y:S01]  /*3480*/  FSEL R100, R100, -INF , !P0 ;  /* 0xff80000064647808 */ /* 0x000fe20004000000 */
[----:B-1----:R-:W-:Y:S01]  /*3490*/  HMMA.16816.F32 R36, R8, R16, RZ ;  /* 0x000000100824723c */ /* 0x002fe200000018ff */
[----:B------:R-:W1:Y:S01]  /*34a0*/  MUFU.TANH R164, R164 ;  /* 0x000000a400a47308 */ /* 0x000e620000002400 */
[----:B------:R-:W-:-:S02]  /*34b0*/  ISETP.GE.AND P0, PT, R85, R0, PT ;  /* 0x000000005500720c */ /* 0x000fc40003f06270 */
[C---:B------:R-:W-:Y:S02]  /*34c0*/  IADD3 R155, R53.reuse, 0x79, RZ ;  /* 0x00000079359b7810 */ /* 0x040fe40007ffe0ff */
[----:B------:R-:W-:Y:S01]  /*34d0*/  IADD3 R131, R53, 0x69, RZ ;  /* 0x0000006935837810 */ /* 0x000fe20007ffe0ff */
[----:B------:R-:W-:Y:S01]  /*34e0*/  FMUL.FTZ R28, R28, c[0x0][0x2ec] ;  /* 0x0000bb001c1c7a20 */ /* 0x000fe20000410000 */
[----:B------:R-:W-:Y:S01]  /*34f0*/  HMMA.16816.F32 R16, R8, R18, RZ ;  /* 0x000000120810723c */ /* 0x000fe200000018ff */
[----:B----4-:R-:W-:Y:S01]  /*3500*/  FFMA.FTZ R97, R95, R104, R158 ;  /* 0x000000685f617223 */ /* 0x010fe2000001009e */
[----:B------:R-:W-:Y:S01]  /*3510*/  MUFU.TANH R159, R32 ;  /* 0x00000020009f7308 */ /* 0x000fe20000002400 */
[----:B------:R-:W-:Y:S01]  /*3520*/  FMUL.FTZ R29, R29, c[0x0][0x2ec] ;  /* 0x0000bb001d1d7a20 */ /* 0x000fe20000410000 */
[----:B------:R-:W-:Y:S02]  /*3530*/  IADD3 R153, R53, 0x71, RZ ;  /* 0x0000007135997810 */ /* 0x000fe40007ffe0ff */
[----:B------:R-:W-:-:S02]  /*3540*/  FSEL R97, R97, -INF , !P2 ;  /* 0xff80000061617808 */ /* 0x000fc40005000000 */
[----:B------:R-:W-:Y:S01]  /*3550*/  ISETP.GE.AND P2, PT, R85, R66, PT ;  /* 0x000000425500720c */ /* 0x000fe20003f46270 */
[----:B-1----:R-:W-:Y:S01]  /*3560*/  FFMA.FTZ R146, R95, R96, R164 ;  /* 0x000000605f927223 */ /* 0x002fe200000100a4 */
[----:B------:R-:W-:Y:S04]  /*3570*/  MUFU.TANH R149, R33 ;  /* 0x0000002100957308 */ /* 0x000fe80000002400 */
[----:B------:R-:W-:Y:S02]  /*3580*/  FSEL R146, R146, -INF , !P4 ;  /* 0xff80000092927808 */ /* 0x000fe40006000000 */
[----:B------:R-:W-:Y:S01]  /*3590*/  ISETP.GE.AND P4, PT, R79, R0, PT ;  /* 0x000000004f00720c */ /* 0x000fe20003f86270 */
[C---:B--2---:R-:W-:Y:S01]  /*35a0*/  HMMA.16816.F32 R36, R4.reuse, R40, R36 ;  /* 0x000000280424723c */ /* 0x044fe20000001824 */
[----:B------:R-:W-:Y:S06]  /*35b0*/  MUFU.TANH R158, R34 ;  /* 0x00000022009e7308 */ /* 0x000fec0000002400 */
[----:B------:R-:W-:Y:S01]  /*35c0*/  FMUL.FTZ R40, R30, c[0x0][0x2ec] ;  /* 0x0000bb001e287a20 */ /* 0x000fe20000410000 */
[----:B------:R-:W-:Y:S01]  /*35d0*/  HMMA.16816.F32 R16, R4, R42, R16 ;  /* 0x0000002a0410723c */ /* 0x000fe20000001810 */
[----:B------:R1:W-:Y:S01]  /*35e0*/  MUFU.TANH R154, R35 ;  /* 0x00000023009a7308 */ /* 0x0003e20000002400 */
[----:B------:R-:W-:-:S07]  /*35f0*/  FMUL.FTZ R41, R31, c[0x0][0x2ec] ;  /* 0x0000bb001f297a20 */ /* 0x000fce0000410000 */
[----:B------:R-:W2:Y:S07]  /*3600*/  I2F R88, R85 ;  /* 0x0000005500587306 */ /* 0x000eae0000201400 */
[----:B------:R-:W-:Y:S01]  /*3610*/  FMUL.FTZ R37, R37, c[0x0][0x2ec] ;  /* 0x0000bb0025257a20 */ /* 0x000fe20000410000 */
[----:B------:R-:W3:Y:S01]  /*3620*/  I2F R86, R85 ;  /* 0x0000005500567306 */ /* 0x000ee20000201400 */
[----:B-1----:R-:W1:Y:S01]  /*3630*/  LDSM.16.M88.4 R32, [R92+0x2c00] ;  /* 0x002c00005c20783b */ /* 0x002e620000000200 */
[----:B------:R-:W-:-:S02]  /*3640*/  FMUL.FTZ R39, R39, c[0x0][0x2ec] ;  /* 0x0000bb0027277a20 */ /* 0x000fc40000410000 */
[----:B------:R-:W-:-:S03]  /*3650*/  FMUL.FTZ R36, R36, c[0x0][0x2ec] ;  /* 0x0000bb0024247a20 */ /* 0x000fc60000410000 */
[----:B------:R-:W-:Y:S01]  /*3660*/  FMUL.FTZ R17, R17, c[0x0][0x2ec] ;  /* 0x0000bb0011117a20 */ /* 0x000fe20000410000 */
[----:B------:R-:W4:Y:S01]  /*3670*/  MUFU.TANH R157, R157 ;  /* 0x0000009d009d7308 */ /* 0x000f220000002400 */
[----:B--2---:R-:W-:Y:S01]  /*3680*/  FFMA.FTZ R88, R95, R88, R151 ;  /* 0x000000585f587223 */ /* 0x004fe20000010097 */
[----:B------:R-:W-:-:S04]  /*3690*/  IADD3 R151, R53, 0x31, RZ ;  /* 0x0000003135977810 */ /* 0x000fc80007ffe0ff */
[----:B------:R-:W-:Y:S02]  /*36a0*/  FSEL R133, R88, -INF , !P2 ;  /* 0xff80000058857808 */ /* 0x000fe40005000000 */
[----:B------:R-:W2:Y:S01]  /*36b0*/  MUFU.TANH R167, R167 ;  /* 0x000000a700a77308 */ /* 0x000ea20000002400 */
[----:B---3--:R-:W-:Y:S01]  /*36c0*/  FFMA.FTZ R116, R95, R86, R169 ;  /* 0x000000565f747223 */ /* 0x008fe200000100a9 */
[----:B------:R-:W-:Y:S02]  /*36d0*/  ISETP.GE.AND P2, PT, R77, R66, PT ;  /* 0x000000424d00720c */ /* 0x000fe40003f46270 */
[----:B------:R-:W-:Y:S02]  /*36e0*/  IADD3 R85, R53, 0x78, RZ ;  /* 0x0000007835557810 */ /* 0x000fe40007ffe0ff */
[----:B------:R-:W-:Y:S02]  /*36f0*/  FSEL R116, R116, -INF , !P0 ;  /* 0xff80000074747808 */ /* 0x000fe40004000000 */
[----:B------:R-:W3:Y:S01]  /*3700*/  I2F R82, R79 ;  /* 0x0000004f00527306 */ /* 0x000ee20000201400 */
[----:B----4-:R-:W-:Y:S01]  /*3710*/  FFMA.FTZ R98, R95, R98, R157 ;  /* 0x000000625f627223 */ /* 0x010fe2000001009d */
[----:B------:R-:W-:-:S02]  /*3720*/  ISETP.GE.AND P0, PT, R77, R0, PT ;  /* 0x000000004d00720c */ /* 0x000fc40003f06270 */
[----:B------:R-:W-:-:S04]  /*3730*/  IADD3 R88, R91, 0xc00, RZ ;  /* 0x00000c005b587810 */ /* 0x000fc80007ffe0ff */
[----:B------:R4:W5:Y:S01]  /*3740*/  I2F R84, R79 ;  /* 0x0000004f00547306 */ /* 0x0009620000201400 */
[----:B--2---:R-:W-:-:S05]  /*3750*/  FFMA.FTZ R90, R95, R90, R167 ;  /* 0x0000005a5f5a7223 */ /* 0x004fca00000100a7 */
[----:B------:R-:W-:Y:S02]  /*3760*/  FSEL R118, R90, -INF , !P3 ;  /* 0xff8000005a767808 */ /* 0x000fe40005800000 */
[----:B------:R-:W-:Y:S01]  /*3770*/  I2F R80, R81 ;  /* 0x0000005100507306 */ /* 0x000fe20000201400 */
[----:B------:R-:W-:Y:S01]  /*3780*/  ISETP.GE.AND P3, PT, R81, R0, PT ;  /* 0x000000005100720c */ /* 0x000fe20003f66270 */
[----:B---3--:R-:W-:-:S05]  /*3790*/  FFMA.FTZ R82, R95, R82, R156 ;  /* 0x000000525f527223 */ /* 0x008fca000001009c */
[----:B------:R-:W-:Y:S01]  /*37a0*/  FSEL R147, R82, -INF , !P6 ;  /* 0xff80000052937808 */ /* 0x000fe20007000000 */
[----:B------:R-:W-:Y:S01]  /*37b0*/  I2F R76, R81 ;  /* 0x00000051004c7306 */ /* 0x000fe20000201400 */
[----:B----4-:R-:W-:Y:S01]  /*37c0*/  FSEL R79, R98, -INF , !P5 ;  /* 0xff800000624f7808 */ /* 0x010fe20006800000 */
[----:B-----5:R-:W-:Y:S01]  /*37d0*/  FFMA.FTZ R84, R95, R84, R163 ;  /* 0x000000545f547223 */ /* 0x020fe200000100a3 */
[-C--:B------:R-:W-:Y:S02]  /*37e0*/  ISETP.GE.AND P5, PT, R81, R66.reuse, PT ;  /* 0x000000425100720c */ /* 0x080fe40003fa6270 */
[C---:B------:R-:W-:Y:S02]  /*37f0*/  ISETP.GE.AND P6, PT, R63.reuse, R66, PT ;  /* 0x000000423f00720c */ /* 0x040fe40003fc6270 */
[----:B------:R-:W-:Y:S01]  /*3800*/  FSEL R112, R84, -INF , !P4 ;  /* 0xff80000054707808 */ /* 0x000fe20006000000 */
[----:B------:R-:W-:Y:S01]  /*3810*/  MUFU.TANH R162, R44 ;  /* 0x0000002c00a27308 */ /* 0x000fe20000002400 */
[----:B------:R-:W-:-:S02]  /*3820*/  ISETP.GE.AND P4, PT, R63, R0, PT ;  /* 0x000000003f00720c */ /* 0x000fc40003f86270 */
[----:B------:R-:W-:-:S05]  /*3830*/  IADD3 R84, R91, 0x1c00, RZ ;  /* 0x00001c005b547810 */ /* 0x000fca0007ffe0ff */
[----:B------:R-:W2:Y:S08]  /*3840*/  MUFU.TANH R171, R46 ;  /* 0x0000002e00ab7308 */ /* 0x000eb00000002400 */
[----:B------:R-:W-:Y:S08]  /*3850*/  I2F R78, R77 ;  /* 0x0000004d004e7306 */ /* 0x000ff00000201400 */
[----:B------:R-:W3:Y:S01]  /*3860*/  MUFU.TANH R166, R45 ;  /* 0x0000002d00a67308 */ /* 0x000ee20000002400 */
[----:B--2---:R-:W-:-:S05]  /*3870*/  FFMA.FTZ R108, R95, R76, R171 ;  /* 0x0000004c5f6c7223 */ /* 0x004fca00000100ab */
[----:B------:R-:W-:Y:S02]  /*3880*/  FSEL R108, R108, -INF , !P3 ;  /* 0xff8000006c6c7808 */ /* 0x000fe40005800000 */
[----:B------:R-:W-:Y:S01]  /*3890*/  I2F R74, R77 ;  /* 0x0000004d004a7306 */ /* 0x000fe20000201400 */
[----:B------:R-:W-:-:S07]  /*38a0*/  ISETP.GE.AND P3, PT, R65, R0, PT ;  /* 0x000000004100720c */ /* 0x000fce0003f66270 */
[----:B------:R-:W-:Y:S01]  /*38b0*/  MUFU.TANH R77, R28 ;  /* 0x0000001c004d7308 */ /* 0x000fe20000002400 */
[----:B---3--:R-:W-:Y:S01]  /*38c0*/  FFMA.FTZ R78, R95, R78, R166 ;  /* 0x0000004e5f4e7223 */ /* 0x008fe200000100a6 */
[----:B------:R-:W-:-:S06]  /*38d0*/  IADD3 R45, R53, 0x61, RZ ;  /* 0x00000061352d7810 */ /* 0x000fcc0007ffe0ff */
[----:B------:R2:W-:Y:S08]  /*38e0*/  MUFU.TANH R81, R29 ;  /* 0x0000001d00517308 */ /* 0x0005f00000002400 */
[----:B------:R-:W3:Y:S01]  /*38f0*/  I2F R62, R63 ;  /* 0x0000003f003e7306 */ /* 0x000ee20000201400 */
[----:B--2---:R-:W2:Y:S07]  /*3900*/  LDSM.16.M88.4 R28, [R91+0x1c00] ;  /* 0x001c00005b1c783b */ /* 0x004eae0000000200 */
[----:B------:R4:W5:Y:S01]  /*3910*/  I2F R68, R63 ;  /* 0x0000003f00447306 */ /* 0x0009620000201400 */
[----:B------:R-:W-:-:S04]  /*3920*/  DEPBAR.LE SB0, 0x0 ;  /* 0x000080000000791a */ /* 0x000fc80000000000 */
[----:B---3--:R-:W-:-:S03]  /*3930*/  FFMA.FTZ R62, R95, R62, R159 ;  /* 0x0000003e5f3e7223 */ /* 0x008fc6000001009f */
[----:B------:R-:W3:Y:S01]  /*3940*/  I2F R70, R65 ;  /* 0x0000004100467306 */ /* 0x000ee20000201400 */
[----:B----4-:R-:W-:-:S07]  /*3950*/  FFMA.FTZ R63, R95, R80, R162 ;  /* 0x000000505f3f7223 */ /* 0x010fce00000100a2 */
[----:B------:R-:W-:Y:S01]  /*3960*/  MUFU.TANH R76, R40 ;  /* 0x00000028004c7308 */ /* 0x000fe20000002400 */
[----:B-----5:R-:W-:Y:S01]  /*3970*/  FFMA.FTZ R68, R95, R68, R158 ;  /* 0x000000445f447223 */ /* 0x020fe2000001009e */
[----:B------:R-:W-:Y:S02]  /*3980*/  FSEL R63, R63, -INF , !P5 ;  /* 0xff8000003f3f7808 */ /* 0x000fe40006800000 */
[----:B------:R-:W-:Y:S01]  /*3990*/  ISETP.GE.AND P5, PT, R65, R66, PT ;  /* 0x000000424100720c */ /* 0x000fe20003fa6270 */
[----:B---3--:R-:W-:Y:S01]  /*39a0*/  FFMA.FTZ R67, R95, R70, R67 ;  /* 0x000000465f437223 */ /* 0x008fe20000010043 */
[----:B------:R-:W-:Y:S02]  /*39b0*/  FSEL R65, R78, -INF , !P2 ;  /* 0xff8000004e417808 */ /* 0x000fe40005000000 */
[----:B------:R-:W3:Y:S01]  /*39c0*/  MUFU.TANH R170, R47 ;  /* 0x0000002f00aa7308 */ /* 0x000ee20000002400 */
[----:B------:R-:W-:Y:S02]  /*39d0*/  ISETP.GE.AND P2, PT, R61, R66, PT ;  /* 0x000000423d00720c */ /* 0x000fe40003f46270 */
[----:B------:R-:W-:-:S02]  /*39e0*/  FSEL R102, R68, -INF , !P4 ;  /* 0xff80000044667808 */ /* 0x000fc40006000000 */
[----:B------:R-:W-:-:S03]  /*39f0*/  ISETP.GE.AND P4, PT, R57, R0, PT ;  /* 0x000000003900720c */ /* 0x000fc60003f86270 */
[----:B------:R1:W-:Y:S08]  /*3a00*/  MUFU.TANH R78, R41 ;  /* 0x00000029004e7308 */ /* 0x0003f00000002400 */
[----:B------:R-:W4:Y:S01]  /*3a10*/  MUFU.TANH R75, R75 ;  /* 0x0000004b004b7308 */ /* 0x000f220000002400 */
[----:B---3--:R-:W-:Y:S01]  /*3a20*/  FFMA.FTZ R74, R95, R74, R170 ;  /* 0x0000004a5f4a7223 */ /* 0x008fe200000100aa */
[----:B------:R-:W-:-:S04]  /*3a30*/  IADD3 R47, R53, 0x70, RZ ;  /* 0x00000070352f7810 */ /* 0x000fc80007ffe0ff */
[----:B------:R-:W-:Y:S01]  /*3a40*/  FSEL R104, R74, -INF , !P0 ;  /* 0xff8000004a687808 */ /* 0x000fe20004000000 */
[----:B-1----:R-:W-:Y:S01]  /*3a50*/  HMMA.16816.F32 R40, R8, R32, RZ ;  /* 0x000000200828723c */ /* 0x002fe200000018ff */
[----:B------:R1:W-:Y:S01]  /*3a60*/  I2F R60, R61 ;  /* 0x0000003d003c7306 */ /* 0x0003e20000201400 */
[----:B------:R-:W-:-:S05]  /*3a70*/  ISETP.GE.AND P0, PT, R61, R0, PT ;  /* 0x000000003d00720c */ /* 0x000fca0003f06270 */
[----:B------:R-:W-:Y:S01]  /*3a80*/  FSEL R33, R67, -INF , !P5 ;  /* 0xff80000043217808 */ /* 0x000fe20006800000 */
[----:B------:R-:W-:Y:S01]  /*3a90*/  HMMA.16816.F32 R8, R8, R34, RZ ;  /* 0x000000220808723c */ /* 0x000fe200000018ff */
[----:B------:R-:W3:Y:S01]  /*3aa0*/  MUFU.TANH R69, R69 ;  /* 0x0000004500457308 */ /* 0x000ee20000002400 */
[----:B----4-:R-:W-:Y:S01]  /*3ab0*/  FFMA.FTZ R70, R95, R70, R75 ;  /* 0x000000465f467223 */ /* 0x010fe2000001004b */
[----:B------:R-:W-:Y:S02]  /*3ac0*/  FSEL R75, R62, -INF , !P6 ;  /* 0xff8000003e4b7808 */ /* 0x000fe40007000000 */
[-C--:B------:R-:W-:Y:S02]  /*3ad0*/  ISETP.GE.AND P6, PT, R57, R66.reuse, PT ;  /* 0x000000423900720c */ /* 0x080fe40003fc6270 */
[----:B------:R-:W-:Y:S02]  /*3ae0*/  ISETP.GE.AND P5, PT, R59, R66, PT ;  /* 0x000000423b00720c */ /* 0x000fe40003fa6270 */
[----:B------:R-:W4:Y:S01]  /*3af0*/  MUFU.TANH R73, R73 ;  /* 0x0000004900497308 */ /* 0x000f220000002400 */
[----:B-1----:R-:W-:Y:S01]  /*3b00*/  FMUL.FTZ R61, R38, c[0x0][0x2ec] ;  /* 0x0000bb00263d7a20 */ /* 0x002fe20000410000 */
[----:B------:R-:W-:-:S02]  /*3b10*/  FSEL R38, R70, -INF , !P3 ;  /* 0xff80000046267808 */ /* 0x000fc40005800000 */
[----:B------:R-:W-:-:S03]  /*3b20*/  ISETP.GE.AND P3, PT, R59, R0, PT ;  /* 0x000000003b00720c */ /* 0x000fc60003f66270 */
[----:B--2---:R-:W-:Y:S01]  /*3b30*/  HMMA.16816.F32 R40, R4, R28, R40 ;  /* 0x0000001c0428723c */ /* 0x004fe20000001828 */
[----:B------:R-:W-:Y:S01]  /*3b40*/  I2F R58, R57 ;  /* 0x00000039003a7306 */ /* 0x000fe20000201400 */
[----:B---3--:R-:W-:-:S06]  /*3b50*/  FFMA.FTZ R69, R95, R60, R69 ;  /* 0x0000003c5f457223 */ /* 0x008fcc0000010045 */
[----:B------:R-:W-:Y:S01]  /*3b60*/  HMMA.16816.F32 R8, R4, R30, R8 ;  /* 0x0000001e0408723c */ /* 0x000fe20000001808 */
[----:B------:R-:W1:Y:S01]  /*3b70*/  MUFU.TANH R71, R71 ;  /* 0x0000004700477308 */ /* 0x000e620000002400 */
[----:B----4-:R-:W-:-:S05]  /*3b80*/  FFMA.FTZ R62, R95, R60, R73 ;  /* 0x0000003c5f3e7223 */ /* 0x010fca0000010049 */
[----:B------:R-:W-:Y:S02]  /*3b90*/  FSEL R62, R62, -INF , !P0 ;  /* 0xff8000003e3e7808 */ /* 0x000fe40004000000 */
[----:B------:R-:W-:Y:S01]  /*3ba0*/  I2F R50, R51 ;  /* 0x0000003300327306 */ /* 0x000fe20000201400 */
[----:B------:R-:W-:-:S06]  /*3bb0*/  ISETP.GE.AND P0, PT, R49, R0, PT ;  /* 0x000000003100720c */ /* 0x000fcc0003f06270 */
[----:B------:R-:W-:Y:S01]  /*3bc0*/  FMUL.FTZ R40, R40, c[0x0][0x2ec] ;  /* 0x0000bb0028287a20 */ /* 0x000fe20000410000 */
[----:B------:R2:W-:Y:S01]  /*3bd0*/  MUFU.TANH R32, R37 ;  /* 0x0000002500207308 */ /* 0x0005e20000002400 */
[----:B-1----:R-:W-:Y:S02]  /*3be0*/  FFMA.FTZ R35, R95, R58, R71 ;  /* 0x0000003a5f237223 */ /* 0x002fe40000010047 */
[----:B------:R-:W-:Y:S02]  /*3bf0*/  FMUL.FTZ R6, R41, c[0x0][0x2ec] ;  /* 0x0000bb0029067a20 */ /* 0x000fe40000410000 */
[----:B------:R-:W-:Y:S01]  /*3c00*/  FMUL.FTZ R30, R42, c[0x0][0x2ec] ;  /* 0x0000bb002a1e7a20 */ /* 0x000fe20000410000 */
[----:B------:R-:W-:Y:S01]  /*3c10*/  FSEL R35, R35, -INF , !P6 ;  /* 0xff80000023237808 */ /* 0x000fe20007000000 */
[----:B------:R-:W-:Y:S01]  /*3c20*/  FMUL.FTZ R8, R8, c[0x0][0x2ec] ;  /* 0x0000bb0008087a20 */ /* 0x000fe20000410000 */
[----:B------:R1:W-:Y:S01]  /*3c30*/  I2F R14, R49 ;  /* 0x00000031000e7306 */ /* 0x0003e20000201400 */
[----:B------:R-:W-:Y:S01]  /*3c40*/  ISETP.GE.AND P6, PT, R51, R66, PT ;  /* 0x000000423300720c */ /* 0x000fe20003fc6270 */
[----:B------:R-:W-:-:S02]  /*3c50*/  FMUL.FTZ R31, R43, c[0x0][0x2ec] ;  /* 0x0000bb002b1f7a20 */ /* 0x000fc40000410000 */
[----:B------:R-:W-:Y:S01]  /*3c60*/  FMUL.FTZ R10, R10, c[0x0][0x2ec] ;  /* 0x0000bb000a0a7a20 */ /* 0x000fe20000410000 */
[----:B--2---:R-:W-:-:S03]  /*3c70*/  FSEL R37, R69, -INF , !P2 ;  /* 0xff80000045257808 */ /* 0x004fc60005000000 */
[----:B------:R-:W2:Y:S01]  /*3c80*/  I2F R134, R137 ;  /* 0x0000008900867306 */ /* 0x000ea20000201400 */
[----:B------:R-:W-:Y:S01]  /*3c90*/  ISETP.GE.AND P2, PT, R49, R66, PT ;  /* 0x000000423100720c */ /* 0x000fe20003f46270 */
[----:B-1----:R-:W-:-:S06]  /*3ca0*/  FMUL.FTZ R49, R16, c[0x0][0x2ec] ;  /* 0x0000bb0010317a20 */ /* 0x002fcc0000410000 */
[----:B------:R-:W-:Y:S08]  /*3cb0*/  I2F R130, R129 ;  /* 0x0000008100827306 */ /* 0x000ff00000201400 */
[----:B------:R1:W3:Y:S01]  /*3cc0*/  MUFU.TANH R28, R49 ;  /* 0x00000031001c7308 */ /* 0x0002e20000002400 */
[CC--:B--2---:R-:W-:Y:S02]  /*3cd0*/  FFMA.FTZ R5, R95.reuse, R134.reuse, R81 ;  /* 0x000000865f057223 */ /* 0x0c4fe40000010051 */
[----:B------:R-:W-:-:S05]  /*3ce0*/  FFMA.FTZ R78, R95, R134, R78 ;  /* 0x000000865f4e7223 */ /* 0x000fca000001004e */
[----:B------:R-:W2:Y:S01]  /*3cf0*/  MUFU.TANH R83, R83 ;  /* 0x0000005300537308 */ /* 0x000ea20000002400 */
[----:B-1----:R-:W-:-:S07]  /*3d00*/  FFMA.FTZ R49, R95, R50, R110 ;  /* 0x000000325f317223 */ /* 0x002fce000001006e */
[----:B------:R-:W1:Y:S01]  /*3d10*/  MUFU.TANH R48, R48 ;  /* 0x0000003000307308 */ /* 0x000e620000002400 */
[----:B---3--:R-:W-:Y:S01]  /*3d20*/  FFMA.FTZ R28, R95, R130, R28 ;  /* 0x000000825f1c7223 */ /* 0x008fe2000001001c */
[----:B------:R-:W-:Y:S02]  /*3d30*/  FSEL R49, R49, -INF , !P6 ;  /* 0xff80000031317808 */ /* 0x000fe40007000000 */
[----:B------:R-:W-:Y:S01]  /*3d40*/  ISETP.GE.AND P6, PT, R137, R66, PT ;  /* 0x000000428900720c */ /* 0x000fe20003fc6270 */
[----:B--2---:R-:W-:-:S03]  /*3d50*/  FFMA.FTZ R83, R95, R58, R83 ;  /* 0x0000003a5f537223 */ /* 0x004fc60000010053 */
[----:B------:R-:W-:Y:S01]  /*3d60*/  I2F R46, R47 ;  /* 0x0000002f002e7306 */ /* 0x000fe20000201400 */
[----:B------:R-:W-:Y:S02]  /*3d70*/  FSEL R5, R5, -INF , !P6 ;  /* 0xff80000005057808 */ /* 0x000fe40007000000 */
[----:B------:R-:W-:Y:S02]  /*3d80*/  ISETP.GE.AND P6, PT, R129, R66, PT ;  /* 0x000000428100720c */ /* 0x000fe40003fc6270 */
[----:B------:R-:W-:-:S03]  /*3d90*/  FSEL R16, R83, -INF , !P4 ;  /* 0xff80000053107808 */ /* 0x000fc60006000000 */
[----:B------:R-:W2:Y:S01]  /*3da0*/  MUFU.TANH R4, R40 ;  /* 0x0000002800047308 */ /* 0x000ea20000002400 */
[----:B------:R-:W-:Y:S01]  /*3db0*/  FSEL R71, R28, -INF , !P6 ;  /* 0xff8000001c477808 */ /* 0x000fe20007000000 */
[----:B------:R-:W-:Y:S01]  /*3dc0*/  FMUL.FTZ R28, R9, c[0x0][0x2ec] ;  /* 0x0000bb00091c7a20 */ /* 0x000fe20000410000 */
[----:B------:R-:W-:Y:S01]  /*3dd0*/  ISETP.GE.AND P4, PT, R51, R0, PT ;  /* 0x000000003300720c */ /* 0x000fe20003f86270 */
[----:B-1----:R-:W-:Y:S01]  /*3de0*/  FFMA.FTZ R74, R95, R14, R48 ;  /* 0x0000000e5f4a7223 */ /* 0x002fe20000010030 */
[----:B------:R-:W-:Y:S01]  /*3df0*/  ISETP.GE.AND P6, PT, R153, R66, PT ;  /* 0x000000429900720c */ /* 0x000fe20003fc6270 */
[----:B------:R-:W-:Y:S02]  /*3e00*/  FMUL.FTZ R51, R18, c[0x0][0x2ec] ;  /* 0x0000bb0012337a20 */ /* 0x000fe40000410000 */
[----:B------:R-:W1:Y:S01]  /*3e10*/  I2F R56, R59 ;  /* 0x0000003b00387306 */ /* 0x000e620000201400 */
[----:B------:R-:W-:Y:S01]  /*3e20*/  FSEL R74, R74, -INF , !P0 ;  /* 0xff8000004a4a7808 */ /* 0x000fe20004000000 */
[----:B------:R-:W-:Y:S01]  /*3e30*/  FFMA.FTZ R18, R95, R50, R114 ;  /* 0x000000325f127223 */ /* 0x000fe20000010072 */
[----:B------:R-:W-:Y:S01]  /*3e40*/  ISETP.GE.AND P0, PT, R135, R0, PT ;  /* 0x000000008700720c */ /* 0x000fe20003f06270 */
[----:B------:R-:W-:-:S03]  /*3e50*/  FMUL.FTZ R9, R11, c[0x0][0x2ec] ;  /* 0x0000bb000b097a20 */ /* 0x000fc60000410000 */
[----:B------:R-:W-:Y:S01]  /*3e60*/  FSEL R18, R18, -INF , !P4 ;  /* 0xff80000012127808 */ /* 0x000fe20006000000 */
[----:B------:R-:W3:Y:S01]  /*3e70*/  I2F R44, R135 ;  /* 0x00000087002c7306 */ /* 0x000ee20000201400 */
[----:B--2---:R-:W-:Y:S01]  /*3e80*/  FFMA.FTZ R81, R95, R46, R4 ;  /* 0x0000002e5f517223 */ /* 0x004fe20000010004 */
[----:B------:R-:W-:-:S06]  /*3e90*/  ISETP.GE.AND P4, PT, R137, R0, PT ;  /* 0x000000008900720c */ /* 0x000fcc0003f86270 */
[----:B------:R-:W-:Y:S01]  /*3ea0*/  I2F R138, R45 ;  /* 0x0000002d008a7306 */ /* 0x000fe20000201400 */
[-C--:B-1----:R-:W-:Y:S01]  /*3eb0*/  FFMA.FTZ R29, R95, R56.reuse, R87 ;  /* 0x000000385f1d7223 */ /* 0x082fe20000010057 */
[----:B------:R-:W-:Y:S01]  /*3ec0*/  IADD3 R87, R91, 0x1000, RZ ;  /* 0x000010005b577810 */ /* 0x000fe20007ffe0ff */
[----:B------:R-:W-:Y:S02]  /*3ed0*/  FFMA.FTZ R89, R95, R56, R89 ;  /* 0x000000385f597223 */ /* 0x000fe40000010059 */
[----:B------:R-:W-:Y:S01]  /*3ee0*/  FMUL.FTZ R56, R19, c[0x0][0x2ec] ;  /* 0x0000bb0013387a20 */ /* 0x000fe20000410000 */
[----:B------:R-:W-:Y:S02]  /*3ef0*/  FSEL R29, R29, -INF , !P5 ;  /* 0xff8000001d1d7808 */ /* 0x000fe40006800000 */
[----:B------:R1:W2:Y:S01]  /*3f00*/  MUFU.TANH R57, R39 ;  /* 0x0000002700397308 */ /* 0x0002a20000002400 */
[----:B---3--:R-:W-:Y:S01]  /*3f10*/  FFMA.FTZ R7, R95, R44, R77 ;  /* 0x0000002c5f077223 */ /* 0x008fe2000001004d */
[----:B------:R-:W-:Y:S01]  /*3f20*/  ISETP.GE.AND P5, PT, R139, R66, PT ;  /* 0x000000428b00720c */ /* 0x000fe20003fa6270 */
[----:B------:R-:W-:-:S05]  /*3f30*/  FFMA.FTZ R76, R95, R44, R76 ;  /* 0x0000002c5f4c7223 */ /* 0x000fca000001004c */
[----:B------:R-:W3:Y:S01]  /*3f40*/  I2F R136, R139 ;  /* 0x0000008b00887306 */ /* 0x000ee20000201400 */
[----:B------:R-:W-:Y:S02]  /*3f50*/  FSEL R114, R76, -INF , !P0 ;  /* 0xff8000004c727808 */ /* 0x000fe40004000000 */
[----:B------:R-:W-:Y:S01]  /*3f60*/  ISETP.GE.AND P0, PT, R45, R0, PT ;  /* 0x000000002d00720c */ /* 0x000fe20003f06270 */
[----:B-1----:R-:W-:-:S04]  /*3f70*/  FFMA.FTZ R39, R95, R14, R106 ;  /* 0x0000000e5f277223 */ /* 0x002fc8000001006a */
[----:B------:R-:W-:Y:S01]  /*3f80*/  I2F R96, R85 ;  /* 0x0000005500607306 */ /* 0x000fe20000201400 */
[----:B--2---:R-:W-:Y:S01]  /*3f90*/  FFMA.FTZ R76, R95, R138, R57 ;  /* 0x0000008a5f4c7223 */ /* 0x004fe20000010039 */
[----:B------:R-:W-:Y:S02]  /*3fa0*/  FSEL R14, R89, -INF , !P3 ;  /* 0xff800000590e7808 */ /* 0x000fe40005800000 */
[----:B------:R-:W-:Y:S02]  /*3fb0*/  FSEL R39, R39, -INF , !P2 ;  /* 0xff80000027277808 */ /* 0x000fe40005000000 */
[----:B------:R-:W-:Y:S01]  /*3fc0*/  ISETP.GE.AND P2, PT, R135, R66, PT ;  /* 0x000000428700720c */ /* 0x000fe20003f46270 */
[CC--:B---3--:R-:W-:Y:S01]  /*3fd0*/  FFMA.FTZ R19, R95.reuse, R136.reuse, R149 ;  /* 0x000000885f137223 */ /* 0x0c8fe20000010095 */
[----:B------:R-:W-:Y:S01]  /*3fe0*/  MUFU.TANH R8, R8 ;  /* 0x0000000800087308 */ /* 0x000fe20000002400 */
[----:B------:R-:W-:Y:S01]  /*3ff0*/  FFMA.FTZ R110, R95, R136, R154 ;  /* 0x000000885f6e7223 */ /* 0x000fe2000001009a */
[----:B------:R-:W-:-:S02]  /*4000*/  FSEL R7, R7, -INF , !P2 ;  /* 0xff80000007077808 */ /* 0x000fc40005000000 */
[----:B------:R-:W-:Y:S02]  /*4010*/  ISETP.GE.AND P2, PT, R45, R66, PT ;  /* 0x000000422d00720c */ /* 0x000fe40003f46270 */
[-C--:B------:R-:W-:Y:S02]  /*4020*/  ISETP.GE.AND P3, PT, R139, R0.reuse, PT ;  /* 0x000000008b00720c */ /* 0x080fe40003f66270 */
[----:B------:R-:W-:Y:S01]  /*4030*/  I2F R90, R155 ;  /* 0x0000009b005a7306 */ /* 0x000fe20000201400 */
[----:B------:R-:W-:Y:S02]  /*4040*/  FSEL R76, R76, -INF , !P0 ;  /* 0xff8000004c4c7808 */ /* 0x000fe40004000000 */
[----:B------:R-:W-:Y:S02]  /*4050*/  ISETP.GE.AND P0, PT, R47, R0, PT ;  /* 0x000000002f00720c */ /* 0x000fe40003f06270 */
[----:B------:R-:W-:Y:S02]  /*4060*/  FSEL R19, R19, -INF , !P5 ;  /* 0xff80000013137808 */ /* 0x000fe40006800000 */
[----:B------:R-:W-:Y:S01]  /*4070*/  FSEL R110, R110, -INF , !P3 ;  /* 0xff8000006e6e7808 */ /* 0x000fe20005800000 */
[----:B------:R-:W1:Y:S01]  /*4080*/  MUFU.TANH R4, R28 ;  /* 0x0000001c00047308 */ /* 0x000e620000002400 */
[----:B------:R-:W-:-:S02]  /*4090*/  ISETP.GE.AND P5, PT, R145, R66, PT ;  /* 0x000000429100720c */ /* 0x000fc40003fa6270 */
[-C--:B------:R-:W-:Y:S02]  /*40a0*/  ISETP.GE.AND P3, PT, R145, R0.reuse, PT ;  /* 0x000000009100720c */ /* 0x080fe40003f66270 */
[----:B------:R-:W-:Y:S02]  /*40b0*/  FSEL R106, R78, -INF , !P4 ;  /* 0xff8000004e6a7808 */ /* 0x000fe40006000000 */
[----:B------:R-:W-:Y:S01]  /*40c0*/  ISETP.GE.AND P4, PT, R129, R0, PT ;  /* 0x000000008100720c */ /* 0x000fe20003f86270 */
[----:B------:R-:W-:Y:S01]  /*40d0*/  I2F R132, R145 ;  /* 0x0000009100847306 */ /* 0x000fe20000201400 */
[----:B------:R-:W-:-:S07]  /*40e0*/  IADD3 R89, R91, 0x800, RZ ;  /* 0x000008005b597810 */ /* 0x000fce0007ffe0ff */
[----:B------:R-:W2:Y:S01]  /*40f0*/  MUFU.TANH R36, R36 ;  /* 0x0000002400247308 */ /* 0x000ea20000002400 */
[C---:B-1----:R-:W-:Y:S02]  /*4100*/  FFMA.FTZ R45, R95.reuse, R90, R4 ;  /* 0x0000005a5f2d7223 */ /* 0x042fe40000010004 */
[----:B------:R-:W-:-:S05]  /*4110*/  FFMA.FTZ R4, R95, R52, R55 ;  /* 0x000000345f047223 */ /* 0x000fca0000010037 */
[----:B------:R-:W1:Y:S08]  /*4120*/  MUFU.TANH R34, R61 ;  /* 0x0000003d00227308 */ /* 0x000e700000002400 */
[----:B------:R3:W-:Y:S01]  /*4130*/  MUFU.TANH R48, R17 ;  /* 0x0000001100307308 */ /* 0x0007e20000002400 */
[----:B--2---:R-:W-:-:S05]  /*4140*/  FFMA.FTZ R36, R95, R132, R36 ;  /* 0x000000845f247223 */ /* 0x004fca0000010024 */
[----:B------:R-:W-:Y:S02]  /*4150*/  FSEL R57, R36, -INF , !P5 ;  /* 0xff80000024397808 */ /* 0x000fe40006800000 */
[----:B------:R-:W2:Y:S01]  /*4160*/  I2F R124, R131 ;  /* 0x00000083007c7306 */ /* 0x000ea20000201400 */
[----:B-1----:R-:W-:Y:S01]  /*4170*/  FFMA.FTZ R34, R95, R132, R34 ;  /* 0x000000845f227223 */ /* 0x002fe20000010022 */
[----:B------:R-:W-:-:S04]  /*4180*/  ISETP.GE.AND P5, PT, R131, R66, PT ;  /* 0x000000428300720c */ /* 0x000fc80003fa6270 */
[----:B------:R-:W-:Y:S02]  /*4190*/  FSEL R82, R34, -INF , !P3 ;  /* 0xff80000022527808 */ /* 0x000fe40005800000 */
[----:B------:R-:W1:Y:S01]  /*41a0*/  MUFU.TANH R51, R51 ;  /* 0x0000003300337308 */ /* 0x000e620000002400 */
[----:B---3--:R-:W-:Y:S01]  /*41b0*/  FFMA.FTZ R17, R95, R138, R32 ;  /* 0x0000008a5f117223 */ /* 0x008fe20000010020 */
[----:B------:R-:W-:-:S04]  /*41c0*/  ISETP.GE.AND P3, PT, R131, R0, PT ;  /* 0x000000008300720c */ /* 0x000fc80003f66270 */
[----:B------:R-:W-:Y:S02]  /*41d0*/  FSEL R17, R17, -INF , !P2 ;  /* 0xff80000011117808 */ /* 0x000fe40005000000 */
[----:B------:R-:W3:Y:S01]  /*41e0*/  MUFU.TANH R50, R56 ;  /* 0x0000003800327308 */ /* 0x000ee20000002400 */
[----:B------:R-:W-:Y:S01]  /*41f0*/  ISETP.GE.AND P2, PT, R47, R66, PT ;  /* 0x000000422f00720c */ /* 0x000fe20003f46270 */
[C---:B------:R-:W-:Y:S02]  /*4200*/  FFMA.FTZ R47, R95.reuse, R96, R8 ;  /* 0x000000605f2f7223 */ /* 0x040fe40000010008 */
[----:B--2---:R-:W-:Y:S01]  /*4210*/  FFMA.FTZ R48, R95, R124, R48 ;  /* 0x0000007c5f307223 */ /* 0x004fe20000010030 */
[----:B------:R-:W-:Y:S02]  /*4220*/  FSEL R81, R81, -INF , !P2 ;  /* 0xff80000051517808 */ /* 0x000fe40005000000 */
[----:B------:R-:W-:Y:S01]  /*4230*/  ISETP.GE.AND P2, PT, R155, R66, PT ;  /* 0x000000429b00720c */ /* 0x000fe20003f46270 */
[----:B------:R-:W-:Y:S01]  /*4240*/  I2F R126, R153 ;  /* 0x00000099007e7306 */ /* 0x000fe20000201400 */
[----:B-1----:R-:W-:Y:S01]  /*4250*/  FFMA.FTZ R51, R95, R130, R51 ;  /* 0x000000825f337223 */ /* 0x002fe20000010033 */
[----:B------:R-:W-:-:S02]  /*4260*/  FSEL R61, R48, -INF , !P5 ;  /* 0xff800000303d7808 */ /* 0x000fc40006800000 */
[----:B------:R-:W-:Y:S02]  /*4270*/  FSEL R45, R45, -INF , !P2 ;  /* 0xff8000002d2d7808 */ /* 0x000fe40005000000 */
[----:B------:R-:W-:Y:S02]  /*4280*/  ISETP.GT.AND P2, PT, R120, R109, PT ;  /* 0x0000006d7800720c */ /* 0x000fe40003f44270 */
[----:B------:R-:W1:Y:S01]  /*4290*/  MUFU.TANH R6, R6 ;  /* 0x0000000600067308 */ /* 0x000e620000002400 */
[----:B---3--:R-:W-:Y:S01]  /*42a0*/  FFMA.FTZ R50, R95, R124, R50 ;  /* 0x0000007c5f327223 */ /* 0x008fe20000010032 */
[----:B------:R-:W-:Y:S02]  /*42b0*/  FSEL R60, R51, -INF , !P4 ;  /* 0xff800000333c7808 */ /* 0x000fe40006000000 */
[----:B------:R-:W-:Y:S02]  /*42c0*/  ISETP.GE.AND P4, PT, R153, R0, PT ;  /* 0x000000009900720c */ /* 0x000fe40003f86270 */
[----:B------:R-:W-:-:S02]  /*42d0*/  FSEL R56, R50, -INF , !P3 ;  /* 0xff80000032387808 */ /* 0x000fc40005800000 */
[----:B------:R-:W2:Y:S01]  /*42e0*/  MUFU.TANH R30, R30 ;  /* 0x0000001e001e7308 */ /* 0x000ea20000002400 */
[C---:B------:R-:W-:Y:S02]  /*42f0*/  ISETP.GE.AND P5, PT, R85.reuse, R66, PT ;  /* 0x000000425500720c */ /* 0x040fe40003fa6270 */
[----:B------:R-:W-:Y:S02]  /*4300*/  ISETP.GE.AND P3, PT, R85, R0, PT ;  /* 0x000000005500720c */ /* 0x000fe40003f66270 */
[----:B------:R-:W-:Y:S02]  /*4310*/  FSEL R47, R47, -INF , !P5 ;  /* 0xff8000002f2f7808 */ /* 0x000fe40006800000 */
[----:B------:R-:W-:Y:S01]  /*4320*/  ISETP.GE.AND P5, PT, R151, R66, PT ;  /* 0x000000429700720c */ /* 0x000fe20003fa6270 */
[----:B------:R-:W3:Y:S01]  /*4330*/  MUFU.TANH R31, R31 ;  /* 0x0000001f001f7308 */ /* 0x000ee20000002400 */
[----:B-1----:R-:W-:Y:S01]  /*4340*/  FFMA.FTZ R6, R95, R126, R6 ;  /* 0x0000007e5f067223 */ /* 0x002fe20000010006 */
[----:B------:R-:W-:-:S04]  /*4350*/  IADD3 R85, R91, 0x1800, RZ ;  /* 0x000018005b557810 */ /* 0x000fc80007ffe0ff */
[----:B------:R-:W-:Y:S01]  /*4360*/  FSEL R73, R6, -INF , !P6 ;  /* 0xff80000006497808 */ /* 0x000fe20007000000 */
[C---:B------:R-:W-:Y:S01]  /*4370*/  FFMA.FTZ R6, R95.reuse, R52, R54 ;  /* 0x000000345f067223 */ /* 0x040fe20000010036 */
[----:B------:R-:W1:Y:S01]  /*4380*/  MUFU.TANH R10, R10 ;  /* 0x0000000a000a7308 */ /* 0x000e620000002400 */
[----:B--2---:R-:W-:Y:S01]  /*4390*/  FFMA.FTZ R30, R95, R46, R30 ;  /* 0x0000002e5f1e7223 */ /* 0x004fe2000001001e */
[----:B------:R-:W-:-:S04]  /*43a0*/  ISETP.GE.AND P6, PT, R53, R66, PT ;  /* 0x000000423500720c */ /* 0x000fc80003fc6270 */
[----:B------:R-:W-:Y:S02]  /*43b0*/  FSEL R50, R30, -INF , !P0 ;  /* 0xff8000001e327808 */ /* 0x000fe40004000000 */
[----:B------:R-:W2:Y:S01]  /*43c0*/  MUFU.TANH R9, R9 ;  /* 0x0000000900097308 */ /* 0x000ea20000002400 */
[----:B---3--:R-:W-:Y:S01]  /*43d0*/  FFMA.FTZ R31, R95, R126, R31 ;  /* 0x0000007e5f1f7223 */ /* 0x008fe2000001001f */
[----:B------:R-:W-:Y:S02]  /*43e0*/  ISETP.GE.AND P0, PT, R155, R0, PT ;  /* 0x000000009b00720c */ /* 0x000fe40003f06270 */
[----:B------:R-:W-:Y:S02]  /*43f0*/  FSEL R6, R6, -INF , !P6 ;  /* 0xff80000006067808 */ /* 0x000fe40007000000 */
[----:B------:R-:W-:Y:S02]  /*4400*/  FSEL R44, R31, -INF , !P4 ;  /* 0xff8000001f2c7808 */ /* 0x000fe40006000000 */
[----:B------:R-:W-:Y:S01]  /*4410*/  MUFU.TANH R12, R12 ;  /* 0x0000000c000c7308 */ /* 0x000fe20000002400 */
[----:B-1----:R-:W-:Y:S01]  /*4420*/  FFMA.FTZ R10, R95, R96, R10 ;  /* 0x000000605f0a7223 */ /* 0x002fe2000001000a */
[----:B------:R-:W-:Y:S01]  /*4430*/  BAR.SYNC.DEFER_BLOCKING 0x0 ;  /* 0x0000000000007b1d */ /* 0x000fe20000010000 */
[----:B------:R-:W-:-:S03]  /*4440*/  ISETP.GE.AND P4, PT, R53, R0, PT ;  /* 0x000000003500720c */ /* 0x000fc60003f86270 */
[----:B------:R-:W-:Y:S02]  /*4450*/  FSEL R40, R10, -INF , !P3 ;  /* 0xff8000000a287808 */ /* 0x000fe40005800000 */
[----:B------:R-:W1:Y:S01]  /*4460*/  I2F R86, R151 ;  /* 0x0000009700567306 */ /* 0x000e620000201400 */
[----:B--2---:R-:W-:Y:S01]  /*4470*/  FFMA.FTZ R9, R95, R90, R9 ;  /* 0x0000005a5f097223 */ /* 0x004fe20000010009 */
[----:B------:R-:W-:Y:S02]  /*4480*/  ISETP.GE.AND P3, PT, R151, R0, PT ;  /* 0x000000009700720c */ /* 0x000fe40003f66270 */
[----:B------:R-:W-:Y:S02]  /*4490*/  IADD3 R90, R91, 0x400, RZ ;  /* 0x000004005b5a7810 */ /* 0x000fe40007ffe0ff */
[----:B------:R-:W-:Y:S02]  /*44a0*/  FSEL R34, R9, -INF , !P0 ;  /* 0xff80000009227808 */ /* 0x000fe40004000000 */
[----:B------:R-:W-:Y:S01]  /*44b0*/  I2F R80, R151 ;  /* 0x0000009700507306 */ /* 0x000fe20000201400 */
[----:B------:R-:W-:-:S07]  /*44c0*/  FSEL R4, R4, -INF , !P4 ;  /* 0xff80000004047808 */ /* 0x000fce0006000000 */
[----:B------:R-:W2:Y:S01]  /*44d0*/  MUFU.TANH R8, R15 ;  /* 0x0000000f00087308 */ /* 0x000ea20000002400 */
[----:B-1----:R-:W-:Y:S01]  /*44e0*/  FFMA.FTZ R12, R95, R86, R12 ;  /* 0x000000565f0c7223 */ /* 0x002fe2000001000c */
[----:B------:R-:W-:-:S04]  /*44f0*/  IADD3 R86, R91, 0x1400, RZ ;  /* 0x000014005b567810 */ /* 0x000fc80007ffe0ff */
[----:B------:R-:W-:Y:S01]  /*4500*/  FSEL R9, R12, -INF , !P5 ;  /* 0xff8000000c097808 */ /* 0x000fe20006800000 */
[----:B--2---:R-:W-:-:S05]  /*4510*/  FFMA.FTZ R80, R95, R80, R8 ;  /* 0x000000505f507223 */ /* 0x004fca0000010008 */
        /* <DEDUP_REMOVED lines=60> */
.L_x_4804:
[----:B------:R-:W-:-:S04]  /*48e0*/  LEA R15, -R27, RZ, 0x7 ;  /* 0x000000ff1b0f7211 */ /* 0x000fc800078e39ff */
[----:B------:R-:W-:Y:S02]  /*48f0*/  SHF.R.S32.HI R11, RZ, 0x1f, R15 ;  /* 0x0000001fff0b7819 */ /* 0x000fe4000001140f */
.L_x_4805:
        /* <DEDUP_REMOVED lines=49> */
.L_x_4807:
[----:B------:R-:W-:Y:S05]  /*4c10*/  BSYNC B0 ;  /* 0x0000000000007941 */ /* 0x000fea0003800000 */
.L_x_4806:
[----:B------:R-:W0:Y:S01]  /*4c20*/  LDGDEPBAR ;  /* 0x00000000000079af */ /* 0x000e220000000000 */
[----:B------:R-:W-:-:S04]  /*4c30*/  IADD3 R64, P0, R15, R64, RZ ;  /* 0x000000400f407210 */ /* 0x000fc80007f1e0ff */
[----:B------:R-:W-:Y:S02]  /*4c40*/  IADD3.X R2, R11, R2, RZ, P0, !PT ;  /* 0x000000020b027210 */ /* 0x000fe400007fe4ff */
.L_x_4803:
        /* <DEDUP_REMOVED lines=62> */
[----:B------:R-:W2:Y:S02]  /*5030*/  SHFL.BFLY PT, R8, R15, 0x2, 0x1f ;  /* 0x0c401f000f087f89 */ /* 0x000ea400000e0000 */
[----:B--2---:R-:W-:-:S05]  /*5040*/  FMNMX.FTZ R8, R15, R8, !PT ;  /* 0x000000080f087209 */ /* 0x004fca0007810000 */
[----:B------:R-:W2:Y:S02]  /*5050*/  SHFL.BFLY PT, R67, R8, 0x1, 0x1f ;  /* 0x0c201f0008437f89 */ /* 0x000ea400000e0000 */
[----:B--2---:R-:W-:Y:S02]  /*5060*/  FMNMX.FTZ R67, R8, R67, !PT ;  /* 0x0000004308437209 */ /* 0x004fe40007810000 */
[----:B------:R-:W-:Y:S02]  /*5070*/  FMNMX.FTZ R8, R34, R11, !PT ;  /* 0x0000000b22087209 */ /* 0x000fe40007810000 */
[C---:B------:R-:W-:Y:S01]  /*5080*/  FSETP.NEU.FTZ.AND P0, PT, R67.reuse, -INF , PT ;  /* 0xff8000004300780b */ /* 0x040fe20003f1d000 */
[----:B-1----:R-:W-:Y:S02]  /*5090*/  FMUL.FTZ R52, R67, c[0x0][0x23c] ;  /* 0x00008f0043347a20 */ /* 0x002fe40000410000 */
        /* <DEDUP_REMOVED lines=9> */
[----:B------:R-:W-:Y:S01]  /*5130*/  LDSM.16.MT88.4 R132, [R144+0x3000] ;  /* 0x003000009084783b */ /* 0x000fe20000004200 */
[----:B------:R-:W-:-:S02]  /*5140*/  FFMA.FTZ R77, R33, c[0x0][0x23c], -R52 ;  /* 0x00008f00214d7a23 */ /* 0x000fc40000010834 */
[--C-:B------:R-:W-:Y:S01]  /*5150*/  FFMA.FTZ R33, R147, c[0x0][0x23c], -R52.reuse ;  /* 0x00008f0093217a23 */ /* 0x100fe20000010834 */
[----:B------:R-:W-:Y:S01]  /*5160*/  LEA R147, R3, R144, 0x1 ;  /* 0x0000009003937211 */ /* 0x000fe200078e08ff */
[--C-:B------:R-:W-:Y:S01]  /*5170*/  FFMA.FTZ R32, R63, c[0x0][0x23c], -R52.reuse ;  /* 0x00008f003f207a23 */ /* 0x100fe20000010834 */
[----:B-1----:R-:W-:Y:S01]  /*5180*/  FMNMX.FTZ R6, R8, R11, !PT ;  /* 0x0000000b08067209 */ /* 0x002fe20007810000 */
[--C-:B------:R-:W-:Y:S01]  /*5190*/  FFMA.FTZ R30, R75, c[0x0][0x23c], -R52.reuse ;  /* 0x00008f004b1e7a23 */ /* 0x100fe20000010834 */
[----:B------:R-:W1:Y:S01]  /*51a0*/  MUFU.EX2 R77, R77 ;  /* 0x0000004d004d7308 */ /* 0x000e620000000800 */
[--C-:B------:R-:W-:Y:S02]  /*51b0*/  FFMA.FTZ R78, R37, c[0x0][0x23c], -R52.reuse ;  /* 0x00008f00254e7a23 */ /* 0x100fe40000010834 */
[----:B------:R-:W2:Y:S01]  /*51c0*/  SHFL.BFLY PT, R9, R6, 0x1, 0x1f ;  /* 0x0c201f0006097f89 */ /* 0x000ea200000e0000 */
[--C-:B------:R-:W-:Y:S02]  /*51d0*/  FFMA.FTZ R28, R7, c[0x0][0x23c], -R52.reuse ;  /* 0x00008f00071c7a23 */ /* 0x100fe40000010834 */
[----:B------:R-:W-:-:S02]  /*51e0*/  FFMA.FTZ R27, R5, c[0x0][0x23c], -R52 ;  /* 0x00008f00051b7a23 */ /* 0x000fc40000010834 */
        /* <DEDUP_REMOVED lines=11> */
[--C-:B------:R-:W-:Y:S01]  /*52a0*/  FFMA.FTZ R3, R17, c[0x0][0x23c], -R52.reuse ;  /* 0x00008f0011037a23 */ /* 0x100fe20000010834 */
[----:B--2---:R-:W-:Y:S01]  /*52b0*/  FMNMX.FTZ R65, R6, R9, !PT ;  /* 0x0000000906417209 */ /* 0x004fe20007810000 */
[--C-:B------:R-:W-:Y:S01]  /*52c0*/  FFMA.FTZ R43, R105, c[0x0][0x23c], -R52.reuse ;  /* 0x00008f00692b7a23 */ /* 0x100fe20000010834 */
[----:B------:R-:W-:Y:S01]  /*52d0*/  LDSM.16.MT88.4 R8, [R147+0x3400] ;  /* 0x003400009308783b */ /* 0x000fe20000004200 */
[--C-:B------:R-:W-:Y:S01]  /*52e0*/  FFMA.FTZ R48, R103, c[0x0][0x23c], -R52.reuse ;  /* 0x00008f0067307a23 */ /* 0x100fe20000010834 */
[C---:B------:R-:W-:Y:S01]  /*52f0*/  FSETP.NEU.FTZ.AND P0, PT, R65.reuse, -INF , PT ;  /* 0xff8000004100780b */ /* 0x040fe20003f1d000 */
[----:B------:R-:W-:Y:S01]  /*5300*/  FMUL.FTZ R35, R65, c[0x0][0x23c] ;  /* 0x00008f0041237a20 */ /* 0x000fe20000410000 */
[----:B---3--:R-:W-:Y:S01]  /*5310*/  F2FP.PACK_AB R126, R69, R78 ;  /* 0x0000004e457e723e */ /* 0x008fe200000000ff */
[----:B------:R-:W-:Y:S01]  /*5320*/  MUFU.EX2 R68, R68 ;  /* 0x0000004400447308 */ /* 0x000fe20000000800 */
[----:B------:R-:W-:-:S02]  /*5330*/  FFMA.FTZ R41, R99, c[0x0][0x23c], -R52 ;  /* 0x00008f0063297a23 */ /* 0x000fc40000010834 */
[----:B------:R-:W-:Y:S01]  /*5340*/  FSEL R35, R35, RZ, P0 ;  /* 0x000000ff23237208 */ /* 0x000fe20000000000 */
[--C-:B------:R-:W-:Y:S02]  /*5350*/  FFMA.FTZ R37, R79, c[0x0][0x23c], -R52.reuse ;  /* 0x00008f004f257a23 */ /* 0x100fe40000010834 */
[----:B------:R-:W-:Y:S02]  /*5360*/  FFMA.FTZ R46, R97, c[0x0][0x23c], -R52 ;  /* 0x00008f00612e7a23 */ /* 0x000fe40000010834 */
[--C-:B------:R-:W-:Y:S01]  /*5370*/  FFMA.FTZ R96, R4, c[0x0][0x23c], -R35.reuse ;  /* 0x00008f0004607a23 */ /* 0x100fe20000010823 */
[----:B------:R-:W-:Y:S01]  /*5380*/  MUFU.EX2 R58, R58 ;  /* 0x0000003a003a7308 */ /* 0x000fe20000000800 */
[--C-:B------:R-:W-:Y:S01]  /*5390*/  FFMA.FTZ R75, R38, c[0x0][0x23c], -R35.reuse ;  /* 0x00008f00264b7a23 */ /* 0x100fe20000010823 */
[----:B------:R-:W1:Y:S01]  /*53a0*/  LDSM.16.MT88.4 R4, [R147+0x3000] ;  /* 0x003000009304783b */ /* 0x000e620000004200 */
[--C-:B------:R-:W-:Y:S02]  /*53b0*/  FFMA.FTZ R80, R62, c[0x0][0x23c], -R35.reuse ;  /* 0x00008f003e507a23 */ /* 0x100fe40000010823 */
[----:B------:R-:W-:-:S02]  /*53c0*/  FFMA.FTZ R63, R16, c[0x0][0x23c], -R35 ;  /* 0x00008f00103f7a23 */ /* 0x000fc40000010823 */
[--C-:B------:R-:W-:Y:S01]  /*53d0*/  FFMA.FTZ R70, R14, c[0x0][0x23c], -R35.reuse ;  /* 0x00008f000e467a23 */ /* 0x100fe20000010823 */
[----:B------:R-:W-:Y:S01]  /*53e0*/  MUFU.EX2 R96, R96 ;  /* 0x0000006000607308 */ /* 0x000fe20000000800 */
[----:B------:R-:W2:Y:S01]  /*53f0*/  LDSM.16.MT88.4 R12, [R144+0x3400] ;  /* 0x00340000900c783b */ /* 0x000ea20000004200 */
[--C-:B------:R-:W-:Y:S02]  /*5400*/  FFMA.FTZ R57, R74, c[0x0][0x23c], -R35.reuse ;  /* 0x00008f004a397a23 */ /* 0x100fe40000010823 */
        /* <DEDUP_REMOVED lines=9> */
[----:B------:R-:W-:Y:S02]  /*54a0*/  FFMA.FTZ R38, R71, c[0x0][0x23c], -R52 ;  /* 0x00008f0047267a23 */ /* 0x000fe40000010834 */
[--C-:B------:R-:W-:Y:S02]  /*54b0*/  FFMA.FTZ R100, R100, c[0x0][0x23c], -R35.reuse ;  /* 0x00008f0064647a23 */ /* 0x100fe40000010823 */
[----:B------:R-:W-:-:S02]  /*54c0*/  FFMA.FTZ R71, R154, c[0x0][0x23c], -R35 ;  /* 0x00008f009a477a23 */ /* 0x000fc40000010823 */
[--C-:B------:R-:W-:Y:S01]  /*54d0*/  FFMA.FTZ R79, R146, c[0x0][0x23c], -R35.reuse ;  /* 0x00008f00924f7a23 */ /* 0x100fe20000010823 */
[----:B------:R-:W5:Y:S01]  /*54e0*/  MUFU.EX2 R63, R63 ;  /* 0x0000003f003f7308 */ /* 0x000f620000000800 */
[----:B----4-:R-:W-:Y:S01]  /*54f0*/  F2FP.PACK_AB R125, R75, R96 ;  /* 0x000000604b7d723e */ /* 0x010fe200000000ff */
[--C-:B------:R-:W-:Y:S01]  /*5500*/  FFMA.FTZ R118, R118, c[0x0][0x23c], -R35.reuse ;  /* 0x00008f0076767a23 */ /* 0x100fe20000010823 */
[----:B------:R-:W-:Y:S01]  /*5510*/  LEA R146, P0, R64, c[0x0][0x168], 0x1 ;  /* 0x00005a0040927a11 */ /* 0x000fe200078008ff */
[--C-:B------:R-:W-:Y:S02]  /*5520*/  FFMA.FTZ R116, R116, c[0x0][0x23c], -R35.reuse ;  /* 0x00008f0074747a23 */ /* 0x100fe40000010823 */
[--C-:B------:R-:W-:Y:S01]  /*5530*/  FFMA.FTZ R83, R112, c[0x0][0x23c], -R35.reuse ;  /* 0x00008f0070537a23 */ /* 0x100fe20000010823 */
[----:B------:R-:W-:Y:S01]  /*5540*/  LEA.HI.X R145, R64, c[0x0][0x16c], R2, 0x1, P0 ;  /* 0x00005b0040917a11 */ /* 0x000fe200000f0c02 */
[----:B------:R-:W-:Y:S01]  /*5550*/  MUFU.EX2 R49, R49 ;  /* 0x0000003100317308 */ /* 0x000fe20000000800 */
[----:B------:R-:W-:-:S02]  /*5560*/  FFMA.FTZ R97, R108, c[0x0][0x23c], -R35 ;  /* 0x00008f006c617a23 */ /* 0x000fc40000010823 */
[--C-:B------:R-:W-:Y:S02]  /*5570*/  FFMA.FTZ R104, R104, c[0x0][0x23c], -R35.reuse ;  /* 0x00008f0068687a23 */ /* 0x100fe40000010823 */
[--C-:B------:R-:W-:Y:S02]  /*5580*/  FFMA.FTZ R102, R102, c[0x0][0x23c], -R35.reuse ;  /* 0x00008f0066667a23 */ /* 0x100fe40000010823 */
[--C-:B------:R-:W-:Y:S01]  /*5590*/  FFMA.FTZ R99, R110, c[0x0][0x23c], -R35.reuse ;  /* 0x00008f006e637a23 */ /* 0x100fe20000010823 */
[----:B-----5:R-:W-:Y:S01]  /*55a0*/  F2FP.PACK_AB R127, R63, R80 ;  /* 0x000000503f7f723e */ /* 0x020fe200000000ff */
[----:B------:R-:W-:Y:S01]  /*55b0*/  MUFU.EX2 R70, R70 ;  /* 0x0000004600467308 */ /* 0x000fe20000000800 */
[--C-:B------:R-:W-:Y:S02]  /*55c0*/  FFMA.FTZ R103, R114, c[0x0][0x23c], -R35.reuse ;  /* 0x00008f0072677a23 */ /* 0x100fe40000010823 */
[----:B------:R-:W-:Y:S02]  /*55d0*/  FFMA.FTZ R108, R106, c[0x0][0x23c], -R35 ;  /* 0x00008f006a6c7a23 */ /* 0x000fe40000010823 */
[----:B------:R-:W-:Y:S01]  /*55e0*/  FADD.FTZ R77, R98, R77 ;  /* 0x0000004d624d7221 */ /* 0x000fe20000010000 */
[----:B------:R-:W-:Y:S01]  /*55f0*/  HMMA.16816.F32 R136, R124, R132, RZ ;  /* 0x000000847c88723c */ /* 0x000fe200000018ff */
[----:B------:R-:W-:Y:S01]  /*5600*/  FADD.FTZ R75, R96, R75 ;  /* 0x0000004b604b7221 */ /* 0x000fe20000010000 */
[----:B------:R-:W4:Y:S01]  /*5610*/  MUFU.EX2 R57, R57 ;  /* 0x0000003900397308 */ /* 0x000f220000000800 */
[----:B------:R-:W-:-:S02]  /*5620*/  FADD.FTZ R78, R78, R77 ;  /* 0x0000004d4e4e7221 */ /* 0x000fc40000010000 */
[----:B------:R-:W-:Y:S02]  /*5630*/  FADD.FTZ R80, R80, R75 ;  /* 0x0000004b50507221 */ /* 0x000fe40000010000 */
[----:B------:R-:W-:Y:S01]  /*5640*/  FADD.FTZ R69, R69, R78 ;  /* 0x0000004e45457221 */ /* 0x000fe20000010000 */
[C---:B------:R-:W-:Y:S01]  /*5650*/  HMMA.16816.F32 R132, R124.reuse, R134, RZ ;  /* 0x000000867c84723c */ /* 0x040fe200000018ff */
[----:B------:R-:W-:Y:S01]  /*5660*/  FADD.FTZ R63, R63, R80 ;  /* 0x000000503f3f7221 */ /* 0x000fe20000010000 */
[----:B------:R-:W-:Y:S01]  /*5670*/  MUFU.EX2 R62, R62 ;  /* 0x0000003e003e7308 */ /* 0x000fe20000000800 */
[--C-:B------:R-:W-:Y:S02]  /*5680*/  FFMA.FTZ R106, R73, c[0x0][0x23c], -R52.reuse ;  /* 0x00008f00496a7a23 */ /* 0x100fe40000010834 */
[----:B------:R-:W-:Y:S02]  /*5690*/  FFMA.FTZ R61, R61, c[0x0][0x23c], -R52 ;  /* 0x00008f003d3d7a23 */ /* 0x000fe40000010834 */
[--C-:B------:R-:W-:Y:S01]  /*56a0*/  FFMA.FTZ R82, R82, c[0x0][0x23c], -R35.reuse ;  /* 0x00008f0052527a23 */ /* 0x100fe20000010823 */
[----:B-1----:R-:W-:Y:S01]  /*56b0*/  HMMA.16816.F32 R128, R124, R4, RZ ;  /* 0x000000047c80723c */ /* 0x002fe200000018ff */
[--C-:B------:R-:W-:Y:S01]  /*56c0*/  FFMA.FTZ R73, R76, c[0x0][0x23c], -R35.reuse ;  /* 0x00008f004c497a23 */ /* 0x100fe20000010823 */
[----:B------:R-:W1:Y:S01]  /*56d0*/  MUFU.EX2 R55, R55 ;  /* 0x0000003700377308 */ /* 0x000e620000000800 */
[----:B------:R-:W-:-:S02]  /*56e0*/  FFMA.FTZ R60, R60, c[0x0][0x23c], -R35 ;  /* 0x00008f003c3c7a23 */ /* 0x000fc40000010823 */
[----:B------:R-:W-:Y:S02]  /*56f0*/  FFMA.FTZ R56, R56, c[0x0][0x23c], -R35 ;  /* 0x00008f0038387a23 */ /* 0x000fe40000010823 */
[----:B------:R-:W-:Y:S01]  /*5700*/  F2FP.PACK_AB R4, R51, R68 ;  /* 0x000000443304723e */ /* 0x000fe200000000ff */
[----:B------:R-:W-:Y:S01]  /*5710*/  HMMA.16816.F32 R124, R124, R6, RZ ;  /* 0x000000067c7c723c */ /* 0x000fe200000018ff */
[----:B----4-:R-:W-:Y:S01]  /*5720*/  F2FP.PACK_AB R5, R57, R70 ;  /* 0x000000463905723e */ /* 0x010fe200000000ff */
[----:B------:R-:W-:Y:S01]  /*5730*/  MUFU.EX2 R54, R54 ;  /* 0x0000003600367308 */ /* 0x000fe20000000800 */
[----:B------:R-:W-:Y:S02]  /*5740*/  FADD.FTZ R68, R68, R69 ;  /* 0x0000004544447221 */ /* 0x000fe40000010000 */
[----:B------:R-:W-:Y:S02]  /*5750*/  FADD.FTZ R70, R70, R63 ;  /* 0x0000003f46467221 */ /* 0x000fe40000010000 */
        /* <DEDUP_REMOVED lines=11> */
[--C-:B------:R-:W-:Y:S02]  /*5810*/  FFMA.FTZ R81, R81, c[0x0][0x23c], -R52.reuse ;  /* 0x00008f0051517a23 */ /* 0x100fe40000010834 */
[----:B------:R-:W-:Y:S01]  /*5820*/  FFMA.FTZ R47, R47, c[0x0][0x23c], -R52 ;  /* 0x00008f002f2f7a23 */ /* 0x000fe20000010834 */
[----:B------:R-:W-:Y:S01]  /*5830*/  HMMA.16816.F32 R132, R4, R14, R132 ;  /* 0x0000000e0484723c */ /* 0x000fe20000001884 */
[----:B------:R-:W2:Y:S01]  /*5840*/  LDSM.16.MT88.4 R12, [R147+0x3800] ;  /* 0x00380000930c783b */ /* 0x000ea20000004200 */
[----:B------:R-:W4:Y:S01]  /*5850*/  MUFU.EX2 R41, R41 ;  /* 0x0000002900297308 */ /* 0x000f220000000800 */
[----:B------:R-:W-:-:S02]  /*5860*/  FFMA.FTZ R44, R44, c[0x0][0x23c], -R35 ;  /* 0x00008f002c2c7a23 */ /* 0x000fc40000010823 */
[----:B------:R-:W-:Y:S02]  /*5870*/  FFMA.FTZ R34, R34, c[0x0][0x23c], -R35 ;  /* 0x00008f0022227a23 */ /* 0x000fe40000010823 */
[----:B------:R-:W-:Y:S01]  /*5880*/  FFMA.FTZ R45, R45, c[0x0][0x23c], -R52 ;  /* 0x00008f002d2d7a23 */ /* 0x000fe20000010834 */
[C---:B------:R-:W-:Y:S02]  /*5890*/  HMMA.16816.F32 R128, R4.reuse, R8, R128 ;  /* 0x000000080480723c */ /* 0x040fe40000001880 */
[----:B------:R-:W-:Y:S06]  /*58a0*/  MUFU.EX2 R74, R74 ;  /* 0x0000004a004a7308 */ /* 0x000fec0000000800 */
[----:B------:R-:W-:Y:S01]  /*58b0*/  HMMA.16816.F32 R124, R4, R10, R124 ;  /* 0x0000000a047c723c */ /* 0x000fe2000000187c */
[----:B------:R-:W5:Y:S01]  /*58c0*/  LDSM.16.MT88.4 R8, [R144+0x3c00] ;  /* 0x003c00009008783b */ /* 0x000f620000004200 */
[----:B------:R-:W3:Y:S05]  /*58d0*/  MUFU.EX2 R53, R53 ;  /* 0x0000003500357308 */ /* 0x000eea0000000800 */
[----:B-1----:R-:W-:Y:S01]  /*58e0*/  F2FP.PACK_AB R4, R43, R54 ;  /* 0x000000362b04723e */ /* 0x002fe200000000ff */
[----:B------:R-:W-:Y:S01]  /*58f0*/  FADD.FTZ R54, R54, R49 ;  /* 0x0000003136367221 */ /* 0x000fe20000010000 */
[----:B----4-:R-:W-:Y:S01]  /*5900*/  F2FP.PACK_AB R6, R41, R48 ;  /* 0x000000302906723e */ /* 0x010fe200000000ff */
[----:B------:R-:W-:Y:S01]  /*5910*/  MUFU.EX2 R59, R59 ;  /* 0x0000003b003b7308 */ /* 0x000fe20000000800 */
[----:B------:R-:W-:-:S02]  /*5920*/  FFMA.FTZ R49, R50, c[0x0][0x23c], -R35 ;  /* 0x00008f0032317a23 */ /* 0x000fc40000010823 */
[----:B------:R-:W-:-:S04]  /*5930*/  FADD.FTZ R43, R43, R54 ;  /* 0x000000362b2b7221 */ /* 0x000fc80000010000 */
[----:B------:R-:W-:Y:S01]  /*5940*/  FADD.FTZ R48, R48, R43 ;  /* 0x0000002b30307221 */ /* 0x000fe20000010000 */
[----:B------:R-:W1:Y:S01]  /*5950*/  MUFU.EX2 R72, R72 ;  /* 0x0000004800487308 */ /* 0x000e620000000800 */
[----:B---3--:R-:W-:Y:S01]  /*5960*/  F2FP.PACK_AB R5, R53, R74 ;  /* 0x0000004a3505723e */ /* 0x008fe200000000ff */
[----:B------:R-:W-:Y:S02]  /*5970*/  FADD.FTZ R74, R74, R55 ;  /* 0x000000374a4a7221 */ /* 0x000fe40000010000 */
[----:B------:R-:W-:Y:S02]  /*5980*/  FADD.FTZ R41, R41, R48 ;  /* 0x0000003029297221 */ /* 0x000fe40000010000 */
[----:B------:R-:W-:Y:S02]  /*5990*/  FADD.FTZ R74, R53, R74 ;  /* 0x0000004a354a7221 */ /* 0x000fe40000010000 */
[----:B------:R-:W-:Y:S01]  /*59a0*/  MUFU.EX2 R46, R46 ;  /* 0x0000002e002e7308 */ /* 0x000fe20000000800 */
[----:B-1----:R-:W-:-:S07]  /*59b0*/  F2FP.PACK_AB R7, R72, R59 ;  /* 0x0000003b4807723e */ /* 0x002fce00000000ff */
[----:B------:R-:W1:Y:S01]  /*59c0*/  MUFU.EX2 R39, R39 ;  /* 0x0000002700277308 */ /* 0x000e620000000800 */
[C---:B------:R-:W-:Y:S07]  /*59d0*/  HMMA.16816.F32 R136, R4.reuse, R16, R136 ;  /* 0x000000100488723c */ /* 0x040fee0000001888 */
[----:B------:R-:W-:Y:S01]  /*59e0*/  MUFU.EX2 R42, R42 ;  /* 0x0000002a002a7308 */ /* 0x000fe20000000800 */
[C---:B------:R-:W-:Y:S01]  /*59f0*/  HMMA.16816.F32 R132, R4.reuse, R18, R132 ;  /* 0x000000120484723c */ /* 0x040fe20000001884 */
[----:B------:R-:W3:Y:S06]  /*5a00*/  LDSM.16.MT88.4 R16, [R147+0x3c00] ;  /* 0x003c00009310783b */ /* 0x000eec0000004200 */
[----:B------:R-:W4:Y:S01]  /*5a10*/  MUFU.EX2 R37, R37 ;  /* 0x0000002500257308 */ /* 0x000f220000000800 */
[C---:B--2---:R-:W-:Y:S07]  /*5a20*/  HMMA.16816.F32 R128, R4.reuse, R12, R128 ;  /* 0x0000000c0480723c */ /* 0x044fee0000001880 */
[----:B------:R-:W-:Y:S01]  /*5a30*/  MUFU.EX2 R100, R100 ;  /* 0x0000006400647308 */ /* 0x000fe20000000800 */
[----:B------:R-:W-:Y:S01]  /*5a40*/  HMMA.16816.F32 R124, R4, R14, R124 ;  /* 0x0000000e047c723c */ /* 0x000fe2000000187c */
[----:B------:R-:W2:Y:S06]  /*5a50*/  LDSM.16.MT88.4 R12, [R144+0x4000] ;  /* 0x00400000900c783b */ /* 0x000eac0000004200 */
[----:B------:R-:W5:Y:S01]  /*5a60*/  MUFU.EX2 R71, R71 ;  /* 0x0000004700477308 */ /* 0x000f620000000800 */
[----:B-1----:R-:W-:Y:S01]  /*5a70*/  F2FP.PACK_AB R4, R39, R46 ;  /* 0x0000002e2704723e */ /* 0x002fe200000000ff */
[----:B------:R-:W-:Y:S01]  /*5a80*/  FADD.FTZ R46, R46, R41 ;  /* 0x000000292e2e7221 */ /* 0x000fe20000010000 */
[----:B----4-:R-:W-:-:S05]  /*5a90*/  F2FP.PACK_AB R6, R37, R42 ;  /* 0x0000002a2506723e */ /* 0x010fca00000000ff */
        /* <DEDUP_REMOVED lines=8> */
[C---:B------:R-:W-:Y:S01]  /*5b20*/  HMMA.16816.F32 R132, R4.reuse, R10, R132 ;  /* 0x0000000a0484723c */ /* 0x040fe20000001884 */
[----:B------:R-:W4:Y:S06]  /*5b30*/  LDSM.16.MT88.4 R8, [R147+0x4000] ;  /* 0x004000009308783b */ /* 0x000f2c0000004200 */
[----:B------:R-:W5:Y:S01]  /*5b40*/  MUFU.EX2 R31, R31 ;  /* 0x0000001f001f7308 */ /* 0x000f620000000800 */
[C---:B---3--:R-:W-:Y:S07]  /*5b50*/  HMMA.16816.F32 R128, R4.reuse, R16, R128 ;  /* 0x000000100480723c */ /* 0x048fee0000001880 */
[----:B------:R-:W-:Y:S01]  /*5b60*/  MUFU.EX2 R116, R116 ;  /* 0x0000007400747308 */ /* 0x000fe20000000800 */
[----:B------:R-:W-:Y:S01]  /*5b70*/  HMMA.16816.F32 R124, R4, R18, R124 ;  /* 0x00000012047c723c */ /* 0x000fe2000000187c */
[----:B------:R-:W3:Y:S06]  /*5b80*/  LDSM.16.MT88.4 R16, [R144+0x4400] ;  /* 0x004400009010783b */ /* 0x000eec0000004200 */
[----:B------:R-:W2:Y:S01]  /*5b90*/  MUFU.EX2 R83, R83 ;  /* 0x0000005300537308 */ /* 0x000ea20000000800 */
[----:B-1----:R-:W-:-:S02]  /*5ba0*/  F2FP.PACK_AB R4, R33, R36 ;  /* 0x000000242104723e */ /* 0x002fc400000000ff */
[----:B-----5:R-:W-:-:S05]  /*5bb0*/  F2FP.PACK_AB R6, R31, R32 ;  /* 0x000000201f06723e */ /* 0x020fca00000000ff */
[----:B------:R-:W-:Y:S08]  /*5bc0*/  MUFU.EX2 R97, R97 ;  /* 0x0000006100617308 */ /* 0x000ff00000000800 */
[----:B------:R-:W1:Y:S01]  /*5bd0*/  MUFU.EX2 R104, R104 ;  /* 0x0000006800687308 */ /* 0x000e620000000800 */
[----:B--2---:R-:W-:-:S07]  /*5be0*/  F2FP.PACK_AB R5, R83, R116 ;  /* 0x000000745305723e */ /* 0x004fce00000000ff */
[----:B------:R-:W-:Y:S01]  /*5bf0*/  MUFU.EX2 R30, R30 ;  /* 0x0000001e001e7308 */ /* 0x000fe20000000800 */
[----:B-1----:R-:W-:-:S07]  /*5c00*/  F2FP.PACK_AB R7, R104, R97 ;  /* 0x000000616807723e */ /* 0x002fce00000000ff */
[----:B------:R-:W1:Y:S01]  /*5c10*/  MUFU.EX2 R29, R29 ;  /* 0x0000001d001d7308 */ /* 0x000e620000000800 */
[C---:B------:R-:W-:Y:S07]  /*5c20*/  HMMA.16816.F32 R136, R4.reuse, R12, R136 ;  /* 0x0000000c0488723c */ /* 0x040fee0000001888 */
[----:B------:R-:W-:Y:S01]  /*5c30*/  MUFU.EX2 R28, R28 ;  /* 0x0000001c001c7308 */ /* 0x000fe20000000800 */
[C---:B------:R-:W-:Y:S01]  /*5c40*/  HMMA.16816.F32 R132, R4.reuse, R14, R132 ;  /* 0x0000000e0484723c */ /* 0x040fe20000001884 */
[----:B------:R-:W2:Y:S06]  /*5c50*/  LDSM.16.MT88.4 R12, [R147+0x4400] ;  /* 0x00440000930c783b */ /* 0x000eac0000004200 */
[----:B------:R-:W5:Y:S01]  /*5c60*/  MUFU.EX2 R27, R27 ;  /* 0x0000001b001b7308 */ /* 0x000f620000000800 */
[C---:B----4-:R-:W-:Y:S07]  /*5c70*/  HMMA.16816.F32 R128, R4.reuse, R8, R128 ;  /* 0x000000080480723c */ /* 0x050fee0000001880 */
[----:B------:R-:W-:Y:S01]  /*5c80*/  MUFU.EX2 R102, R102 ;  /* 0x0000006600667308 */ /* 0x000fe20000000800 */
[----:B------:R-:W-:Y:S01]  /*5c90*/  HMMA.16816.F32 R124, R4, R10, R124 ;  /* 0x0000000a047c723c */ /* 0x000fe2000000187c */
[----:B------:R-:W4:Y:S06]  /*5ca0*/  LDSM.16.MT88.4 R8, [R144+0x4800] ;  /* 0x004800009008783b */ /* 0x000f2c0000004200 */
[----:B------:R-:W3:Y:S01]  /*5cb0*/  MUFU.EX2 R99, R99 ;  /* 0x0000006300637308 */ /* 0x000ee20000000800 */
[----:B-1----:R-:W-:-:S02]  /*5cc0*/  F2FP.PACK_AB R4, R29, R30 ;  /* 0x0000001e1d04723e */ /* 0x002fc400000000ff */
[----:B-----5:R-:W-:-:S05]  /*5cd0*/  F2FP.PACK_AB R6, R27, R28 ;  /* 0x0000001c1b06723e */ /* 0x020fca00000000ff */
        /* <DEDUP_REMOVED lines=13> */
[----:B------:R-:W-:Y:S01]  /*5db0*/  FADD.FTZ R13, R59, R74 ;  /* 0x0000004a3b0d7221 */ /* 0x000fe20000010000 */
[----:B------:R-:W-:Y:S06]  /*5dc0*/  HMMA.16816.F32 R124, R4, R14, R124 ;  /* 0x0000000e047c723c */ /* 0x000fec000000187c */
[----:B------:R-:W2:Y:S01]  /*5dd0*/  MUFU.EX2 R73, R73 ;  /* 0x0000004900497308 */ /* 0x000ea20000000800 */
[----:B------:R-:W-:Y:S01]  /*5de0*/  FADD.FTZ R13, R72, R13 ;  /* 0x0000000d480d7221 */ /* 0x000fe20000010000 */
[----:B-1----:R-:W-:-:S03]  /*5df0*/  F2FP.PACK_AB R4, R3, R26 ;  /* 0x0000001a0304723e */ /* 0x002fc600000000ff */
[----:B------:R-:W-:Y:S01]  /*5e00*/  FADD.FTZ R100, R100, R13 ;  /* 0x0000000d64647221 */ /* 0x000fe20000010000 */
[----:B-----5:R-:W-:Y:S02]  /*5e10*/  F2FP.PACK_AB R6, R61, R38 ;  /* 0x000000263d06723e */ /* 0x020fe400000000ff */
[----:B------:R-:W-:Y:S01]  /*5e20*/  MUFU.EX2 R60, R60 ;  /* 0x0000003c003c7308 */ /* 0x000fe20000000800 */
[----:B------:R-:W-:Y:S01]  /*5e30*/  LDSM.16.MT88.4 R12, [R144+0x4c00] ;  /* 0x004c0000900c783b */ /* 0x000fe20000004200 */
[----:B------:R-:W-:-:S04]  /*5e40*/  FADD.FTZ R100, R71, R100 ;  /* 0x0000006447647221 */ /* 0x000fc80000010000 */
[----:B------:R-:W-:Y:S02]  /*5e50*/  FADD.FTZ R79, R79, R100 ;  /* 0x000000644f4f7221 */ /* 0x000fe40000010000 */
        /* <DEDUP_REMOVED lines=11> */
[----:B----4-:R-:W-:Y:S01]  /*5f10*/  HMMA.16816.F32 R136, R4, R8, R136 ;  /* 0x000000080488723c */ /* 0x010fe20000001888 */
[----:B------:R-:W-:Y:S02]  /*5f20*/  MUFU.EX2 R47, R47 ;  /* 0x0000002f002f7308 */ /* 0x000fe40000000800 */
[----:B------:R-:W-:-:S04]  /*5f30*/  FADD.FTZ R102, R99, R102 ;  /* 0x0000006663667221 */ /* 0x000fc80000010000 */
[----:B------:R-:W-:Y:S01]  /*5f40*/  FADD.FTZ R9, R39, R46 ;  /* 0x0000002e27097221 */ /* 0x000fe20000010000 */
[C---:B------:R-:W-:Y:S01]  /*5f50*/  HMMA.16816.F32 R132, R4.reuse, R10, R132 ;  /* 0x0000000a0484723c */ /* 0x040fe20000001884 */
[----:B------:R-:W-:Y:S01]  /*5f60*/  FFMA.FTZ R39, R40, c[0x0][0x23c], -R35 ;  /* 0x00008f0028277a23 */ /* 0x000fe20000010823 */
[----:B------:R-:W2:Y:S01]  /*5f70*/  MUFU.EX2 R50, R45 ;  /* 0x0000002d00327308 */ /* 0x000ea20000000800 */
[----:B------:R-:W-:Y:S02]  /*5f80*/  FADD.FTZ R42, R42, R9 ;  /* 0x000000092a2a7221 */ /* 0x000fe40000010000 */
[----:B------:R-:W4:Y:S01]  /*5f90*/  LDSM.16.MT88.4 R8, [R147+0x4c00] ;  /* 0x004c00009308783b */ /* 0x000f220000004200 */
[----:B------:R-:W-:Y:S02]  /*5fa0*/  FADD.FTZ R103, R103, R102 ;  /* 0x0000006667677221 */ /* 0x000fe40000010000 */
[----:B------:R-:W-:Y:S01]  /*5fb0*/  FADD.FTZ R37, R37, R42 ;  /* 0x0000002a25257221 */ /* 0x000fe20000010000 */
[----:B---3--:R-:W-:Y:S01]  /*5fc0*/  HMMA.16816.F32 R128, R4, R16, R128 ;  /* 0x000000100480723c */ /* 0x008fe20000001880 */
[----:B------:R-:W-:Y:S01]  /*5fd0*/  MUFU.EX2 R43, R49 ;  /* 0x00000031002b7308 */ /* 0x000fe20000000800 */
[----:B------:R-:W-:-:S02]  /*5fe0*/  FADD.FTZ R103, R108, R103 ;  /* 0x000000676c677221 */ /* 0x000fc40000010000 */
[----:B------:R-:W-:Y:S02]  /*5ff0*/  FADD.FTZ R36, R36, R37 ;  /* 0x0000002524247221 */ /* 0x000fe40000010000 */
[----:B------:R-:W-:Y:S02]  /*6000*/  FADD.FTZ R82, R82, R103 ;  /* 0x0000006752527221 */ /* 0x000fe40000010000 */
[----:B------:R-:W-:Y:S01]  /*6010*/  FADD.FTZ R33, R33, R36 ;  /* 0x0000002421217221 */ /* 0x000fe20000010000 */
[----:B------:R-:W3:Y:S01]  /*6020*/  MUFU.EX2 R44, R44 ;  /* 0x0000002c002c7308 */ /* 0x000ee20000000800 */
[----:B------:R-:W-:Y:S01]  /*6030*/  HMMA.16816.F32 R124, R4, R18, R124 ;  /* 0x00000012047c723c */ /* 0x000fe2000000187c */
[----:B------:R-:W-:Y:S02]  /*6040*/  FADD.FTZ R73, R73, R82 ;  /* 0x0000005249497221 */ /* 0x000fe40000010000 */
[----:B------:R-:W-:Y:S02]  /*6050*/  FADD.FTZ R32, R32, R33 ;  /* 0x0000002120207221 */ /* 0x000fe40000010000 */
[----:B------:R-:W-:-:S02]  /*6060*/  FADD.FTZ R60, R60, R73 ;  /* 0x000000493c3c7221 */ /* 0x000fc40000010000 */
[----:B------:R-:W-:Y:S01]  /*6070*/  FADD.FTZ R31, R31, R32 ;  /* 0x000000201f1f7221 */ /* 0x000fe20000010000 */
[----:B------:R-:W-:Y:S01]  /*6080*/  MUFU.EX2 R39, R39 ;  /* 0x0000002700277308 */ /* 0x000fe20000000800 */
[----:B-1----:R-:W-:Y:S01]  /*6090*/  F2FP.PACK_AB R4, R106, R81 ;  /* 0x000000516a04723e */ /* 0x002fe200000000ff */
[----:B------:R-:W-:Y:S01]  /*60a0*/  FADD.FTZ R60, R51, R60 ;  /* 0x0000003c333c7221 */ /* 0x000fe20000010000 */
[----:B--2---:R-:W-:Y:S01]  /*60b0*/  F2FP.PACK_AB R6, R50, R47 ;  /* 0x0000002f3206723e */ /* 0x004fe200000000ff */
[----:B------:R-:W-:Y:S01]  /*60c0*/  FADD.FTZ R30, R30, R31 ;  /* 0x0000001f1e1e7221 */ /* 0x000fe20000010000 */
[----:B---3--:R-:W-:-:S03]  /*60d0*/  F2FP.PACK_AB R5, R44, R43 ;  /* 0x0000002b2c05723e */ /* 0x008fc600000000ff */
[----:B------:R-:W1:Y:S01]  /*60e0*/  MUFU.EX2 R34, R34 ;  /* 0x0000002200227308 */ /* 0x000e620000000800 */
[----:B------:R-:W-:Y:S02]  /*60f0*/  FADD.FTZ R29, R29, R30 ;  /* 0x0000001e1d1d7221 */ /* 0x000fe40000010000 */
        /* <DEDUP_REMOVED lines=8> */
[----:B----4-:R-:W-:Y:S02]  /*6180*/  HMMA.16816.F32 R128, R4, R8, R128 ;  /* 0x000000080480723c */ /* 0x010fe40000001880 */
[----:B------:R-:W-:-:S05]  /*6190*/  FADD.FTZ R99, R34, R39 ;  /* 0x0000002722637221 */ /* 0x000fca0000010000 */
        /* <DEDUP_REMOVED lines=8> */
[----:B------:R-:W-:Y:S01]  /*6220*/  FADD.FTZ R97, R50, R47 ;  /* 0x0000002f32617221 */ /* 0x000fe20000010000 */
[----:B------:R-:W-:Y:S03]  /*6230*/  @!UPT UIADD3 URZ, URZ, URZ, URZ ;  /* 0x0000003f3f3ff290 */ /* 0x000fe6000fffe03f */
        /* <DEDUP_REMOVED lines=63> */
.L_x_4809:
[----:B------:R-:W-:-:S04]  /*6630*/  LEA R6, -R3, RZ, 0x7 ;  /* 0x000000ff03067211 */ /* 0x000fc800078e39ff */
[----:B------:R-:W-:Y:S02]  /*6640*/  SHF.R.S32.HI R5, RZ, 0x1f, R6 ;  /* 0x0000001fff057819 */ /* 0x000fe40000011406 */
.L_x_4810:
[----:B------:R-:W-:Y:S01]  /*6650*/  ISETP.GE.AND P0, PT, R119, c[0x0][0x220], PT ;  /* 0x0000880077007a0c */ /* 0x000fe20003f06270 */
[----:B------:R-:W-:Y:S01]  /*6660*/  IMAD.SHL.U32 R96, R120, 0x80, RZ ;  /* 0x0000008078607824 */ /* 0x000fe200078e00ff */
[----:B------:R-:W-:-:S04]  /*6670*/  LEA R160, P5, R6, R160, 0x1 ;  /* 0x000000a006a07211 */ /* 0x000fc800078a08ff */
[----:B------:R-:W-:Y:S02]  /*6680*/  LEA.HI.X R161, R6, R161, R5, 0x1, P5 ;  /* 0x000000a106a17211 */ /* 0x000fe400028f0c05 */
[C-C-:B------:R-:W-:Y:S02]  /*6690*/  LOP3.LUT R103, R96.reuse, 0x48, R101.reuse, 0xfe, !PT ;  /* 0x0000004860677812 */ /* 0x140fe400078efe65 */
[----:B------:R-:W-:Y:S02]  /*66a0*/  LOP3.LUT R105, R96, 0x50, R101, 0xfe, !PT ;  /* 0x0000005060697812 */ /* 0x000fe400078efe65 */
[----:B------:R-:W-:Y:S01]  /*66b0*/  I2F R100, R103 ;  /* 0x0000006700647306 */ /* 0x000fe20000201400 */
        /* <DEDUP_REMOVED lines=9> */
[C---:B------:R-:W-:Y:S01]  /*6750*/  @!P0 IADD3 R9, P3, R6.reuse, R9, RZ ;  /* 0x0000000906098210 */ /* 0x040fe20007f7e0ff */
[----:B------:R-:W-:Y:S01]  /*6760*/  @!P0 IMAD.MOV.U32 R3, RZ, RZ, c[0x0][0x1a4] ;  /* 0x00006900ff038624 */ /* 0x000fe200078e00ff */
[----:B------:R-:W-:Y:S01]  /*6770*/  @!P0 IADD3 R8, P2, R6, R10, RZ ;  /* 0x0000000a06088210 */ /* 0x000fe20007f5e0ff */
[----:B------:R-:W-:Y:S01]  /*6780*/  @P0 STS.64 [R115+0x3008], RZ ;  /* 0x003008ff73000388 */ /* 0x000fe20000000a00 */
[----:B------:R-:W-:Y:S01]  /*6790*/  @!P0 LEA R12, P4, R7, c[0x0][0x170], 0x1 ;  /* 0x00005c00070c8a11 */ /* 0x000fe200078808ff */
[----:B------:R-:W-:Y:S01]  /*67a0*/  @!P0 IMAD R3, R3, 0x60, RZ ;  /* 0x0000006003038824 */ /* 0x000fe200078e02ff */
[----:B------:R-:W-:Y:S01]  /*67b0*/  I2F R102, R105 ;  /* 0x0000006900667306 */ /* 0x000fe20000201400 */
        /* <DEDUP_REMOVED lines=18> */
[----:B------:R-:W-:Y:S01]  /*68e0*/  I2F R98, R3 ;  /* 0x0000000300627306 */ /* 0x000fe20000201400 */
[----:B------:R-:W-:Y:S01]  /*68f0*/  @!PT LDS RZ, [RZ] ;  /* 0x00000000fffff984 */ /* 0x000fe20000000800 */
[----:B------:R-:W-:Y:S01]  /*6900*/  @!PT LDS RZ, [RZ] ;  /* 0x00000000fffff984 */ /* 0x000fe20000000800 */
[----:B------:R-:W-:Y:S01]  /*6910*/  @!PT LDS RZ, [RZ] ;  /* 0x00000000fffff984 */ /* 0x000fe20000000800 */
[----:B------:R2:W-:Y:S01]  /*6920*/  @!P0 LDGSTS.E.BYPASS.LTC128B.128 [R115+0x4000], [R14.64] ;  /* 0x040000000e738fae */ /* 0x0005e2000b901d46 */
[----:B------:R-:W-:-:S02]  /*6930*/  ISETP.GE.AND P3, PT, R3, R66, PT ;  /* 0x000000420300720c */ /* 0x000fc40003f66270 */
[----:B------:R-:W-:Y:S01]  /*6940*/  ISETP.GE.AND P4, PT, R3, R0, PT ;  /* 0x000000000300720c */ /* 0x000fe20003f86270 */
        /* <DEDUP_REMOVED lines=9> */
[----:B------:R-:W-:Y:S04]  /*69e0*/  LDSM.16.M88.4 R156, [R93] ;  /* 0x000000005d9c783b */ /* 0x000fe80000000200 */
[----:B------:R-:W1:Y:S04]  /*69f0*/  LDSM.16.M88.4 R80, [R89] ;  /* 0x000000005950783b */ /* 0x000e680000000200 */
[----:B------:R-:W1:Y:S04]  /*6a00*/  LDSM.16.M88.4 R60, [R92+0x1000] ;  /* 0x001000005c3c783b */ /* 0x000e680000000200 */
[----:B------:R-:W1:Y:S04]  /*6a10*/  LDSM.16.M88.4 R28, [R92+0x2000] ;  /* 0x002000005c1c783b */ /* 0x000e680000000200 */
[----:B------:R-:W1:Y:S04]  /*6a20*/  LDSM.16.M88.4 R20, [R92+0x2400] ;  /* 0x002400005c14783b */ /* 0x000e680000000200 */
[----:B--2---:R-:W2:Y:S04]  /*6a30*/  LDSM.16.M88.4 R12, [R92+0x2800] ;  /* 0x002800005c0c783b */ /* 0x004ea80000000200 */
[----:B------:R-:W3:Y:S01]  /*6a40*/  LDSM.16.M88.4 R72, [R92+0x2c00] ;  /* 0x002c00005c48783b */ /* 0x000ee20000000200 */
[C---:B----4-:R-:W-:Y:S03]  /*6a50*/  HMMA.16816.F32 R48, R4.reuse, R44, RZ ;  /* 0x0000002c0430723c */ /* 0x050fe600000018ff */
[----:B------:R-:W4:Y:S04]  /*6a60*/  LDSM.16.M88.4 R148, [R90] ;  /* 0x000000005a94783b */ /* 0x000f280000000200 */
[----:B------:R-:W2:Y:S01]  /*6a70*/  LDSM.16.M88.4 R76, [R88] ;  /* 0x00000000584c783b */ /* 0x000ea20000000200 */
[C---:B------:R-:W-:Y:S03]  /*6a80*/  HMMA.16816.F32 R44, R4.reuse, R46, RZ ;  /* 0x0000002e042c723c */ /* 0x040fe600000018ff */
[----:B------:R-:W2:Y:S04]  /*6a90*/  LDSM.16.M88.4 R152, [R91] ;  /* 0x000000005b98783b */ /* 0x000ea80000000200 */
[----:B------:R-:W0:Y:S01]  /*6aa0*/  LDGDEPBAR ;  /* 0x00000000000079af */ /* 0x000e220000000000 */
[C---:B-----5:R-:W-:Y:S08]  /*6ab0*/  HMMA.16816.F32 R56, R4.reuse, R52, RZ ;  /* 0x000000340438723c */ /* 0x060ff000000018ff */
[C---:B------:R-:W-:Y:S08]  /*6ac0*/  HMMA.16816.F32 R52, R4.reuse, R54, RZ ;  /* 0x000000360434723c */ /* 0x040ff000000018ff */
[C---:B-1----:R-:W-:Y:S08]  /*6ad0*/  HMMA.16816.F32 R40, R4.reuse, R36, RZ ;  /* 0x000000240428723c */ /* 0x042ff000000018ff */
[----:B------:R-:W-:Y:S08]  /*6ae0*/  HMMA.16816.F32 R36, R4, R38, RZ ;  /* 0x000000260424723c */ /* 0x000ff000000018ff */
[C---:B------:R-:W-:Y:S08]  /*6af0*/  HMMA.16816.F32 R48, R156.reuse, R80, R48 ;  /* 0x000000509c30723c */ /* 0x040ff00000001830 */
[----:B------:R-:W-:Y:S01]  /*6b00*/  HMMA.16816.F32 R44, R156, R82, R44 ;  /* 0x000000529c2c723c */ /* 0x000fe2000000182c */
[----:B------:R-:W1:Y:S07]  /*6b10*/  LDSM.16.M88.4 R80, [R85] ;  /* 0x000000005550783b */ /* 0x000e6e0000000200 */
[C---:B------:R-:W-:Y:S08]  /*6b20*/  HMMA.16816.F32 R68, R4.reuse, R60, RZ ;  /* 0x0000003c0444723c */ /* 0x040ff000000018ff */
[----:B------:R-:W-:Y:S01]  /*6b30*/  HMMA.16816.F32 R32, R4, R28, RZ ;  /* 0x0000001c0420723c */ /* 0x000fe200000018ff */
[----:B------:R-:W-:-:S04]  /*6b40*/  FMUL.FTZ R49, R49, c[0x0][0x2ec] ;  /* 0x0000bb0031317a20 */ /* 0x000fc80000410000 */
[----:B------:R-:W-:Y:S03]  /*6b50*/  MUFU.TANH R118, R49 ;  /* 0x0000003100767308 */ /* 0x000fe60000002400 */
[C---:B------:R-:W-:Y:S01]  /*6b60*/  HMMA.16816.F32 R24, R4.reuse, R20, RZ ;  /* 0x000000140418723c */ /* 0x040fe200000018ff */
[----:B------:R-:W-:Y:S02]  /*6b70*/  FMUL.FTZ R168, R44, c[0x0][0x2ec] ;  /* 0x0000bb002ca87a20 */ /* 0x000fe40000410000 */
[----:B------:R-:W-:Y:S02]  /*6b80*/  FMUL.FTZ R45, R45, c[0x0][0x2ec] ;  /* 0x0000bb002d2d7a20 */ /* 0x000fe40000410000 */
[----:B------:R-:W-:Y:S02]  /*6b90*/  FMUL.FTZ R47, R47, c[0x0][0x2ec] ;  /* 0x0000bb002f2f7a20 */ /* 0x000fe40000410000 */
[----:B------:R-:W-:Y:S01]  /*6ba0*/  MUFU.TANH R116, R45 ;  /* 0x0000002d00747308 */ /* 0x000fe20000002400 */
[C---:B--2---:R-:W-:Y:S07]  /*6bb0*/  HMMA.16816.F32 R16, R4.reuse, R12, RZ ;  /* 0x0000000c0410723c */ /* 0x044fee00000018ff */
[----:B------:R-:W-:Y:S01]  /*6bc0*/  MUFU.TANH R168, R168 ;  /* 0x000000a800a87308 */ /* 0x000fe20000002400 */
[C---:B------:R-:W-:Y:S08]  /*6bd0*/  HMMA.16816.F32 R60, R4.reuse, R62, RZ ;  /* 0x0000003e043c723c */ /* 0x040ff000000018ff */
[C---:B------:R-:W-:Y:S08]  /*6be0*/  HMMA.16816.F32 R28, R4.reuse, R30, RZ ;  /* 0x0000001e041c723c */ /* 0x040ff000000018ff */
[C---:B------:R-:W-:Y:S08]  /*6bf0*/  HMMA.16816.F32 R20, R4.reuse, R22, RZ ;  /* 0x000000160414723c */ /* 0x040ff000000018ff */
[C---:B------:R-:W-:Y:S08]  /*6c00*/  HMMA.16816.F32 R12, R4.reuse, R14, RZ ;  /* 0x0000000e040c723c */ /* 0x040ff000000018ff */
[C---:B---3--:R-:W-:Y:S08]  /*6c10*/  HMMA.16816.F32 R8, R4.reuse, R72, RZ ;  /* 0x000000480408723c */ /* 0x048ff000000018ff */
[----:B------:R-:W-:Y:S01]  /*6c20*/  HMMA.16816.F32 R4, R4, R74, RZ ;  /* 0x0000004a0404723c */ /* 0x000fe200000018ff */
[----:B------:R-:W2:Y:S07]  /*6c30*/  LDSM.16.M88.4 R72, [R87] ;  /* 0x000000005748783b */ /* 0x000eae0000000200 */
[C---:B----4-:R-:W-:Y:S08]  /*6c40*/  HMMA.16816.F32 R56, R156.reuse, R148, R56 ;  /* 0x000000949c38723c */ /* 0x050ff00000001838 */
[C---:B------:R-:W-:Y:S01]  /*6c50*/  HMMA.16816.F32 R52, R156.reuse, R150, R52 ;  /* 0x000000969c34723c */ /* 0x040fe20000001834 */
[----:B------:R-:W3:Y:S07]  /*6c60*/  LDSM.16.M88.4 R148, [R86] ;  /* 0x000000005694783b */ /* 0x000eee0000000200 */
[C---:B------:R-:W-:Y:S08]  /*6c70*/  HMMA.16816.F32 R40, R156.reuse, R76, R40 ;  /* 0x0000004c9c28723c */ /* 0x040ff00000001828 */
[----:B------:R-:W-:Y:S01]  /*6c80*/  HMMA.16816.F32 R36, R156, R78, R36 ;  /* 0x0000004e9c24723c */ /* 0x000fe20000001824 */
[----:B------:R-:W4:Y:S01]  /*6c90*/  LDSM.16.M88.4 R76, [R84] ;  /* 0x00000000544c783b */ /* 0x000f220000000200 */
[----:B------:R-:W-:Y:S01]  /*6ca0*/  FMUL.FTZ R104, R57, c[0x0][0x2ec] ;  /* 0x0000bb0039687a20 */ /* 0x000fe20000410000 */
[----:B------:R-:W-:-:S04]  /*6cb0*/  DEPBAR.LE SB0, 0x0 ;  /* 0x000080000000791a */ /* 0x000fc80000000000 */
[----:B------:R-:W-:Y:S01]  /*6cc0*/  FMUL.FTZ R166, R58, c[0x0][0x2ec] ;  /* 0x0000bb003aa67a20 */ /* 0x000fe20000410000 */
[C---:B------:R-:W-:Y:S01]  /*6cd0*/  HMMA.16816.F32 R68, R156.reuse, R152, R68 ;  /* 0x000000989c44723c */ /* 0x040fe20000001844 */
[----:B------:R-:W-:Y:S01]  /*6ce0*/  MUFU.TANH R104, R104 ;  /* 0x0000006800687308 */ /* 0x000fe20000002400 */
[----:B------:R-:W-:Y:S02]  /*6cf0*/  FMUL.FTZ R58, R59, c[0x0][0x2ec] ;  /* 0x0000bb003b3a7a20 */ /* 0x000fe40000410000 */
[----:B------:R-:W-:Y:S02]  /*6d00*/  FMUL.FTZ R53, R53, c[0x0][0x2ec] ;  /* 0x0000bb0035357a20 */ /* 0x000fe40000410000 */
[----:B------:R-:W-:Y:S01]  /*6d10*/  FMUL.FTZ R57, R52, c[0x0][0x2ec] ;  /* 0x0000bb0034397a20 */ /* 0x000fe20000410000 */
[----:B------:R-:W-:Y:S01]  /*6d20*/  LOP3.LUT R153, R96, 0x18, R101, 0xfe, !PT ;  /* 0x0000001860997812 */ /* 0x000fe200078efe65 */
[----:B-1----:R-:W-:Y:S01]  /*6d30*/  HMMA.16816.F32 R16, R156, R80, R16 ;  /* 0x000000509c10723c */ /* 0x002fe20000001810 */
[----:B------:R-:W-:Y:S01]  /*6d40*/  FMUL.FTZ R43, R43, c[0x0][0x2ec] ;  /* 0x0000bb002b2b7a20 */ /* 0x000fe20000410000 */
[----:B------:R-:W-:Y:S01]  /*6d50*/  MUFU.TANH R58, R58 ;  /* 0x0000003a003a7308 */ /* 0x000fe20000002400 */
[----:B------:R-:W-:-:S02]  /*6d60*/  FMUL.FTZ R52, R54, c[0x0][0x2ec] ;  /* 0x0000bb0036347a20 */ /* 0x000fc40000410000 */
[----:B------:R-:W-:Y:S02]  /*6d70*/  FMUL.FTZ R54, R48, c[0x0][0x2ec] ;  /* 0x0000bb0030367a20 */ /* 0x000fe40000410000 */
[----:B------:R-:W-:Y:S01]  /*6d80*/  FMUL.FTZ R48, R50, c[0x0][0x2ec] ;  /* 0x0000bb0032307a20 */ /* 0x000fe20000410000 */
[C---:B------:R-:W-:Y:S01]  /*6d90*/  HMMA.16816.F32 R60, R156.reuse, R154, R60 ;  /* 0x0000009a9c3c723c */ /* 0x040fe2000000183c */
[----:B------:R-:W-:Y:S01]  /*6da0*/  FMUL.FTZ R50, R51, c[0x0][0x2ec] ;  /* 0x0000bb0033327a20 */ /* 0x000fe20000410000 */
[----:B------:R1:W-:Y:S01]  /*6db0*/  MUFU.TANH R44, R43 ;  /* 0x0000002b002c7308 */ /* 0x0003e20000002400 */
[----:B------:R-:W-:Y:S01]  /*6dc0*/  FMUL.FTZ R55, R55, c[0x0][0x2ec] ;  /* 0x0000bb0037377a20 */ /* 0x000fe20000410000 */
[C-C-:B------:R-:W-:Y:S01]  /*6dd0*/  LOP3.LUT R81, R96.reuse, 0x78, R101.reuse, 0xfe, !PT ;  /* 0x0000007860517812 */ /* 0x140fe200078efe65 */
[----:B------:R-:W-:Y:S01]  /*6de0*/  FMUL.FTZ R41, R41, c[0x0][0x2ec] ;  /* 0x0000bb0029297a20 */ /* 0x000fe20000410000 */
[----:B------:R-:W-:Y:S01]  /*6df0*/  LOP3.LUT R51, R96, 0x38, R101, 0xfe, !PT ;  /* 0x0000003860337812 */ /* 0x000fe200078efe65 */
[----:B------:R-:W-:Y:S01]  /*6e00*/  FMUL.FTZ R170, R37, c[0x0][0x2ec] ;  /* 0x0000bb0025aa7a20 */ /* 0x000fe20000410000 */
[----:B------:R-:W-:Y:S01]  /*6e10*/  HMMA.16816.F32 R12, R156, R82, R12 ;  /* 0x000000529c0c723c */ /* 0x000fe2000000180c */
[----:B------:R-:W-:Y:S01]  /*6e20*/  FMUL.FTZ R164, R70, c[0x0][0x2ec] ;  /* 0x0000bb0046a47a20 */ /* 0x000fe20000410000 */
[----:B------:R-:W-:Y:S01]  /*6e30*/  MUFU.TANH R110, R53 ;  /* 0x00000035006e7308 */ /* 0x000fe20000002400 */
[----:B------:R-:W-:-:S02]  /*6e40*/  FMUL.FTZ R70, R71, c[0x0][0x2ec] ;  /* 0x0000bb0047467a20 */ /* 0x000fc40000410000 */
[----:B------:R-:W-:Y:S02]  /*6e50*/  FMUL.FTZ R56, R56, c[0x0][0x2ec] ;  /* 0x0000bb0038387a20 */ /* 0x000fe40000410000 */
[----:B------:R-:W-:Y:S01]  /*6e60*/  FMUL.FTZ R36, R36, c[0x0][0x2ec] ;  /* 0x0000bb0024247a20 */ /* 0x000fe20000410000 */
[C---:B--2---:R-:W-:Y:S01]  /*6e70*/  HMMA.16816.F32 R32, R156.reuse, R72, R32 ;  /* 0x000000489c20723c */ /* 0x044fe20000001820 */
[----:B------:R-:W-:Y:S01]  /*6e80*/  FMUL.FTZ R200, R19, c[0x0][0x2ec] ;  /* 0x0000bb0013c87a20 */ /* 0x000fe20000410000 */
[----:B------:R-:W-:Y:S01]  /*6e90*/  MUFU.TANH R70, R70 ;  /* 0x0000004600467308 */ /* 0x000fe20000002400 */
[----:B------:R-:W-:Y:S01]  /*6ea0*/  FMUL.FTZ R194, R17, c[0x0][0x2ec] ;  /* 0x0000bb0011c27a20 */ /* 0x000fe20000410000 */
[--C-:B------:R-:W-:Y:S01]  /*6eb0*/  LOP3.LUT R83, R96, 0x8, R101.reuse, 0xfe, !PT ;  /* 0x0000000860537812 */ /* 0x100fe200078efe65 */
[----:B------:R-:W-:Y:S02]  /*6ec0*/  FMUL.FTZ R16, R16, c[0x0][0x2ec] ;  /* 0x0000bb0010107a20 */ /* 0x000fe40000410000 */
[----:B------:R-:W-:Y:S01]  /*6ed0*/  FMUL.FTZ R18, R18, c[0x0][0x2ec] ;  /* 0x0000bb0012127a20 */ /* 0x000fe20000410000 */
[----:B---3--:R-:W-:Y:S01]  /*6ee0*/  HMMA.16816.F32 R20, R156, R150, R20 ;  /* 0x000000969c14723c */ /* 0x008fe20000001814 */
[----:B------:R-:W-:Y:S01]  /*6ef0*/  FMUL.FTZ R61, R61, c[0x0][0x2ec] ;  /* 0x0000bb003d3d7a20 */ /* 0x000fe20000410000 */
[----:B------:R-:W-:Y:S01]  /*6f00*/  MUFU.TANH R50, R50 ;  /* 0x0000003200327308 */ /* 0x000fe20000002400 */
[----:B------:R-:W-:Y:S01]  /*6f10*/  LOP3.LUT R73, R96, 0x58, R101, 0xfe, !PT ;  /* 0x0000005860497812 */ /* 0x000fe200078efe65 */
[----:B------:R-:W-:-:S02]  /*6f20*/  FMUL.FTZ R39, R39, c[0x0][0x2ec] ;  /* 0x0000bb0027277a20 */ /* 0x000fc40000410000 */
[----:B------:R-:W-:Y:S01]  /*6f30*/  FMUL.FTZ R40, R40, c[0x0][0x2ec] ;  /* 0x0000bb0028287a20 */ /* 0x000fe20000410000 */
[--C-:B------:R-:W-:Y:S01]  /*6f40*/  LOP3.LUT R151, R96, 0x70, R101.reuse, 0xfe, !PT ;  /* 0x0000007060977812 */ /* 0x100fe200078efe65 */
[C---:B------:R-:W-:Y:S01]  /*6f50*/  HMMA.16816.F32 R24, R156.reuse, R148, R24 ;  /* 0x000000949c18723c */ /* 0x040fe20000001818 */
[----:B------:R-:W-:Y:S01]  /*6f60*/  FMUL.FTZ R17, R12, c[0x0][0x2ec] ;  /* 0x0000bb000c117a20 */ /* 0x000fe20000410000 */
[----:B------:R-:W-:Y:S01]  /*6f70*/  MUFU.TANH R80, R61 ;  /* 0x0000003d00507308 */ /* 0x000fe20000002400 */
[----:B------:R-:W-:Y:S02]  /*6f80*/  FMUL.FTZ R192, R13, c[0x0][0x2ec] ;  /* 0x0000bb000dc07a20 */ /* 0x000fe40000410000 */
[----:B------:R-:W-:Y:S02]  /*6f90*/  FMUL.FTZ R13, R14, c[0x0][0x2ec] ;  /* 0x0000bb000e0d7a20 */ /* 0x000fe40000410000 */
[----:B------:R-:W-:Y:S01]  /*6fa0*/  LOP3.LUT R149, R96, 0x68, R101, 0xfe, !PT ;  /* 0x0000006860957812 */ /* 0x000fe200078efe65 */
[----:B----4-:R-:W-:Y:S01]  /*6fb0*/  HMMA.16816.F32 R4, R156, R78, R4 ;  /* 0x0000004e9c04723c */ /* 0x010fe20000001804 */
[----:B------:R-:W-:Y:S01]  /*6fc0*/  FMUL.FTZ R35, R35, c[0x0][0x2ec] ;  /* 0x0000bb0023237a20 */ /* 0x000fe20000410000 */
[----:B------:R-:W-:Y:S01]  /*6fd0*/  MUFU.TANH R112, R55 ;  /* 0x0000003700707308 */ /* 0x000fe20000002400 */
[----:B------:R-:W-:-:S02]  /*6fe0*/  FMUL.FTZ R34, R34, c[0x0][0x2ec] ;  /* 0x0000bb0022227a20 */ /* 0x000fc40000410000 */
[----:B------:R-:W-:Y:S02]  /*6ff0*/  FMUL.FTZ R190, R33, c[0x0][0x2ec] ;  /* 0x0000bb0021be7a20 */ /* 0x000fe40000410000 */
[----:B------:R-:W-:Y:S01]  /*7000*/  LOP3.LUT R79, R96, R101, RZ, 0xfc, !PT ;  /* 0x00000065604f7212 */ /* 0x000fe200078efcff */
[C---:B------:R-:W-:Y:S01]  /*7010*/  HMMA.16816.F32 R28, R156.reuse, R74, R28 ;  /* 0x0000004a9c1c723c */ /* 0x040fe2000000181c */
[----:B------:R-:W-:Y:S01]  /*7020*/  FMUL.FTZ R196, R23, c[0x0][0x2ec] ;  /* 0x0000bb0017c47a20 */ /* 0x000fe20000410000 */
[----:B------:R2:W-:Y:S01]  /*7030*/  MUFU.TANH R188, R35 ;  /* 0x0000002300bc7308 */ /* 0x0005e20000002400 */
[C---:B------:R-:W-:Y:S01]  /*7040*/  IADD3 R155, R79.reuse, 0x1, RZ ;  /* 0x000000014f9b7810 */ /* 0x040fe20007ffe0ff */
[----:B------:R-:W-:Y:S01]  /*7050*/  FMUL.FTZ R20, R20, c[0x0][0x2ec] ;  /* 0x0000bb0014147a20 */ /* 0x000fe20000410000 */
[----:B------:R-:W-:Y:S01]  /*7060*/  IADD3 R19, R79, 0x9, RZ ;  /* 0x000000094f137810 */ /* 0x000fe20007ffe0ff */
[----:B------:R-:W-:Y:S01]  /*7070*/  FMUL.FTZ R32, R32, c[0x0][0x2ec] ;  /* 0x0000bb0020207a20 */ /* 0x000fe20000410000 */
[----:B------:R-:W-:Y:S01]  /*7080*/  ISETP.GE.AND P6, PT, R155, R66, PT ;  /* 0x000000429b00720c */ /* 0x000fe20003fc6270 */
[----:B------:R-:W-:Y:S01]  /*7090*/  HMMA.16816.F32 R8, R156, R76, R8 ;  /* 0x0000004c9c08723c */ /* 0x000fe20000001808 */
[----:B------:R-:W-:Y:S01]  /*70a0*/  FMUL.FTZ R27, R27, c[0x0][0x2ec] ;  /* 0x0000bb001b1b7a20 */ /* 0x000fe20000410000 */
[----:B------:R-:W-:Y:S01]  /*70b0*/  I2F R78, R155 ;  /* 0x0000009b004e7306 */ /* 0x000fe20000201400 */
[----:B------:R-:W-:Y:S01]  /*70c0*/  ISETP.GE.AND P5, PT, R155, R0, PT ;  /* 0x000000009b00720c */ /* 0x000fe20003fa6270 */
[----:B------:R-:W-:Y:S01]  /*70d0*/  FMUL.FTZ R24, R24, c[0x0][0x2ec] ;  /* 0x0000bb0018187a20 */ /* 0x000fe20000410000 */
[----:B------:R-:W-:Y:S01]  /*70e0*/  ISETP.GE.AND P2, PT, R19, R66, PT ;  /* 0x000000421300720c */ /* 0x000fe20003f46270 */
[----:B------:R-:W-:Y:S01]  /*70f0*/  FMUL.FTZ R26, R26, c[0x0][0x2ec] ;  /* 0x0000bb001a1a7a20 */ /* 0x000fe20000410000 */
[C---:B-1----:R-:W-:Y:S01]  /*7100*/  IADD3 R43, R79.reuse, 0x19, RZ ;  /* 0x000000194f2b7810 */ /* 0x042fe20007ffe0ff */
[----:B------:R-:W-:Y:S01]  /*7110*/  FMUL.FTZ R158, R68, c[0x0][0x2ec] ;  /* 0x0000bb00449e7a20 */ /* 0x000fe20000410000 */
[----:B------:R-:W-:Y:S01]  /*7120*/  IADD3 R45, R79, 0x49, RZ ;  /* 0x000000494f2d7810 */ /* 0x000fe20007ffe0ff */
[----:B------:R-:W-:Y:S01]  /*7130*/  FMUL.FTZ R68, R69, c[0x0][0x2ec] ;  /* 0x0000bb0045447a20 */ /* 0x000fe20000410000 */
[----:B------:R-:W1:Y:S01]  /*7140*/  I2F R76, R155 ;  /* 0x0000009b004c7306 */ /* 0x000e620000201400 */
[----:B--2---:R-:W-:Y:S01]  /*7150*/  IADD3 R35, R79, 0x11, RZ ;  /* 0x000000114f237810 */ /* 0x004fe20007ffe0ff */
[----:B------:R-:W-:Y:S01]  /*7160*/  FMUL.FTZ R69, R60, c[0x0][0x2ec] ;  /* 0x0000bb003c457a20 */ /* 0x000fe20000410000 */
[C-C-:B------:R-:W-:Y:S01]  /*7170*/  LOP3.LUT R75, R96.reuse, 0x60, R101.reuse, 0xfe, !PT ;  /* 0x00000060604b7812 */ /* 0x140fe200078efe65 */
[----:B------:R-:W-:Y:S01]  /*7180*/  FMUL.FTZ R60, R63, c[0x0][0x2ec] ;  /* 0x0000bb003f3c7a20 */ /* 0x000fe20000410000 */
[----:B------:R-:W-:Y:S01]  /*7190*/  LOP3.LUT R77, R96, 0x10, R101, 0xfe, !PT ;  /* 0x00000010604d7812 */ /* 0x000fe200078efe65 */
[----:B------:R-:W-:-:S02]  /*71a0*/  FMUL.FTZ R156, R25, c[0x0][0x2ec] ;  /* 0x0000bb00199c7a20 */ /* 0x000fc40000410000 */
[----:B------:R-:W2:Y:S01]  /*71b0*/  MUFU.TANH R68, R68 ;  /* 0x0000004400447308 */ /* 0x000ea20000002400 */
[----:B------:R-:W-:Y:S02]  /*71c0*/  FMUL.FTZ R186, R31, c[0x0][0x2ec] ;  /* 0x0000bb001fba7a20 */ /* 0x000fe40000410000 */
[----:B------:R-:W-:Y:S02]  /*71d0*/  FMUL.FTZ R33, R28, c[0x0][0x2ec] ;  /* 0x0000bb001c217a20 */ /* 0x000fe40000410000 */
[----:B------:R-:W-:Y:S02]  /*71e0*/  FMUL.FTZ R30, R30, c[0x0][0x2ec] ;  /* 0x0000bb001e1e7a20 */ /* 0x000fe40000410000 */
[----:B------:R-:W-:Y:S01]  /*71f0*/  FMUL.FTZ R28, R29, c[0x0][0x2ec] ;  /* 0x0000bb001d1c7a20 */ /* 0x000fe20000410000 */
[----:B------:R-:W3:Y:S01]  /*7200*/  I2F R12, R19 ;  /* 0x00000013000c7306 */ /* 0x000ee20000201400 */
[----:B-1----:R-:W-:Y:S02]  /*7210*/  FFMA.FTZ R14, R95, R76, R70 ;  /* 0x0000004c5f0e7223 */ /* 0x002fe40000010046 */
[----:B------:R-:W-:-:S02]  /*7220*/  FMUL.FTZ R4, R4, c[0x0][0x2ec] ;  /* 0x0000bb0004047a20 */ /* 0x000fc40000410000 */
[----:B------:R-:W-:Y:S01]  /*7230*/  FMUL.FTZ R49, R10, c[0x0][0x2ec] ;  /* 0x0000bb000a317a20 */ /* 0x000fe20000410000 */
[----:B------:R-:W-:Y:S01]  /*7240*/  FSEL R14, R14, -INF , !P5 ;  /* 0xff8000000e0e7808 */ /* 0x000fe20006800000 */
[----:B------:R-:W-:Y:S01]  /*7250*/  FMUL.FTZ R6, R6, c[0x0][0x2ec] ;  /* 0x0000bb0006067a20 */ /* 0x000fe20000410000 */
[----:B------:R-:W-:Y:S01]  /*7260*/  MUFU.TANH R23, R16 ;  /* 0x0000001000177308 */ /* 0x000fe20000002400 */
[----:B--2---:R-:W-:Y:S01]  /*7270*/  FFMA.FTZ R68, R95, R78, R68 ;  /* 0x0000004e5f447223 */ /* 0x004fe20000010044 */
[----:B------:R-:W-:Y:S01]  /*7280*/  ISETP.GE.AND P5, PT, R35, R66, PT ;  /* 0x000000422300720c */ /* 0x000fe20003fa6270 */
[----:B------:R-:W-:Y:S02]  /*7290*/  FMUL.FTZ R9, R9, c[0x0][0x2ec] ;  /* 0x0000bb0009097a20 */ /* 0x000fe40000410000 */
[----:B------:R-:W-:Y:S01]  /*72a0*/  FMUL.FTZ R15, R15, c[0x0][0x2ec] ;  /* 0x0000bb000f0f7a20 */ /* 0x000fe20000410000 */
[----:B------:R-:W-:Y:S01]  /*72b0*/  FSEL R184, R68, -INF , !P6 ;  /* 0xff80000044b87808 */ /* 0x000fe20007000000 */
[----:B------:R-:W-:Y:S01]  /*72c0*/  FMUL.FTZ R5, R5, c[0x0][0x2ec] ;  /* 0x0000bb0005057a20 */ /* 0x000fe20000410000 */
[----:B------:R-:W1:Y:S01]  /*72d0*/  I2F R16, R35 ;  /* 0x0000002300107306 */ /* 0x000e620000201400 */
[----:B---3--:R-:W-:Y:S01]  /*72e0*/  FFMA.FTZ R12, R95, R12, R80 ;  /* 0x0000000c5f0c7223 */ /* 0x008fe20000010050 */
[----:B------:R-:W-:Y:S01]  /*72f0*/  ISETP.GE.AND P6, PT, R19, R0, PT ;  /* 0x000000001300720c */ /* 0x000fe20003fc6270 */
[----:B------:R-:W-:-:S02]  /*7300*/  FMUL.FTZ R62, R62, c[0x0][0x2ec] ;  /* 0x0000bb003e3e7a20 */ /* 0x000fc40000410000 */
[----:B------:R-:W-:Y:S01]  /*7310*/  FMUL.FTZ R42, R42, c[0x0][0x2ec] ;  /* 0x0000bb002a2a7a20 */ /* 0x000fe20000410000 */
[----:B------:R-:W-:Y:S01]  /*7320*/  FSEL R182, R12, -INF , !P2 ;  /* 0xff8000000cb67808 */ /* 0x000fe20005000000 */
[----:B------:R-:W-:Y:S01]  /*7330*/  FMUL.FTZ R7, R7, c[0x0][0x2ec] ;  /* 0x0000bb0007077a20 */ /* 0x000fe20000410000 */
[----:B------:R-:W-:Y:S01]  /*7340*/  MUFU.TANH R60, R60 ;  /* 0x0000003c003c7308 */ /* 0x000fe20000002400 */
[----:B------:R-:W-:Y:S01]  /*7350*/  ISETP.GE.AND P2, PT, R35, R0, PT ;  /* 0x000000002300720c */ /* 0x000fe20003f46270 */
[----:B------:R-:W-:-:S06]  /*7360*/  FMUL.FTZ R38, R38, c[0x0][0x2ec] ;  /* 0x0000bb0026267a20 */ /* 0x000fcc0000410000 */
[----:B------:R-:W2:Y:S01]  /*7370*/  I2F R3, R19 ;  /* 0x0000001300037306 */ /* 0x000ea20000201400 */
[----:B-1----:R-:W-:-:S05]  /*7380*/  FFMA.FTZ R16, R95, R16, R104 ;  /* 0x000000105f107223 */ /* 0x002fca0000010068 */
[----:B------:R-:W-:Y:S02]  /*7390*/  FSEL R180, R16, -INF , !P5 ;  /* 0xff80000010b47808 */ /* 0x000fe40006800000 */
[----:B------:R-:W-:Y:S01]  /*73a0*/  MUFU.TANH R198, R27 ;  /* 0x0000001b00c67308 */ /* 0x000fe20000002400 */
[----:B------:R-:W-:-:S07]  /*73b0*/  ISETP.GE.AND P5, PT, R43, R0, PT ;  /* 0x000000002b00720c */ /* 0x000fce0003fa6270 */
[----:B------:R-:W-:Y:S01]  /*73c0*/  MUFU.TANH R27, R18 ;  /* 0x00000012001b7308 */ /* 0x000fe20000002400 */
[----:B--2---:R-:W-:-:S05]  /*73d0*/  FFMA.FTZ R12, R95, R3, R60 ;  /* 0x000000035f0c7223 */ /* 0x004fca000001003c */
[----:B------:R-:W-:Y:S02]  /*73e0*/  FSEL R12, R12, -INF , !P6 ;  /* 0xff8000000c0c7808 */ /* 0x000fe40007000000 */
[----:B------:R1:W2:Y:S01]  /*73f0*/  I2F R18, R35 ;  /* 0x0000002300127306 */ /* 0x0002a20000201400 */
[----:B------:R-:W-:-:S07]  /*7400*/  ISETP.GE.AND P6, PT, R43, R66, PT ;  /* 0x000000422b00720c */ /* 0x000fce0003fc6270 */
[----:B------:R-:W3:Y:S01]  /*7410*/  I2F R19, R43 ;  /* 0x0000002b00137306 */ /* 0x000ee20000201400 */
[----:B-1----:R-:W-:-:S07]  /*7420*/  IADD3 R35, R79, 0x21, RZ ;  /* 0x000000214f237810 */ /* 0x002fce0007ffe0ff */
[----:B------:R-:W-:Y:S01]  /*7430*/  MUFU.TANH R25, R20 ;  /* 0x0000001400197308 */ /* 0x000fe20000002400 */
[C---:B--2---:R-:W-:Y:S02]  /*7440*/  FFMA.FTZ R58, R95.reuse, R18, R58 ;  /* 0x000000125f3a7223 */ /* 0x044fe4000001003a */
[----:B---3--:R-:W-:-:S05]  /*7450*/  FFMA.FTZ R19, R95, R19, R110 ;  /* 0x000000135f137223 */ /* 0x008fca000001006e */
[----:B------:R-:W1:Y:S01]  /*7460*/  I2F R20, R35 ;  /* 0x0000002300147306 */ /* 0x000e620000201400 */
[----:B------:R-:W-:Y:S02]  /*7470*/  FSEL R178, R19, -INF , !P6 ;  /* 0xff80000013b27808 */ /* 0x000fe40007000000 */
[----:B------:R-:W-:-:S05]  /*7480*/  ISETP.GE.AND P6, PT, R35, R0, PT ;  /* 0x000000002300720c */ /* 0x000fca0003fc6270 */
[----:B------:R2:W3:Y:S01]  /*7490*/  I2F R16, R35 ;  /* 0x0000002300107306 */ /* 0x0004e20000201400 */
[----:B------:R-:W-:-:S07]  /*74a0*/  LOP3.LUT R19, R96, 0x20, R101, 0xfe, !PT ;  /* 0x0000002060137812 */ /* 0x000fce00078efe65 */
[----:B------:R-:W4:Y:S01]  /*74b0*/  I2F R3, R43 ;  /* 0x0000002b00037306 */ /* 0x000f220000201400 */
[----:B-1----:R-:W-:Y:S01]  /*74c0*/  FFMA.FTZ R118, R95, R20, R118 ;  /* 0x000000145f767223 */ /* 0x002fe20000010076 */
[----:B------:R-:W-:Y:S02]  /*74d0*/  FSEL R20, R58, -INF , !P2 ;  /* 0xff8000003a147808 */ /* 0x000fe40005000000 */
[----:B------:R-:W-:Y:S02]  /*74e0*/  ISETP.GE.AND P2, PT, R35, R66, PT ;  /* 0x000000422300720c */ /* 0x000fe40003f46270 */
[----:B--2---:R-:W-:Y:S02]  /*74f0*/  IADD3 R35, R79, 0x31, RZ ;  /* 0x000000314f237810 */ /* 0x004fe40007ffe0ff */
[----:B------:R-:W-:Y:S01]  /*7500*/  MUFU.TANH R31, R24 ;  /* 0x00000018001f7308 */ /* 0x000fe20000002400 */
[----:B---3--:R-:W-:Y:S01]  /*7510*/  FFMA.FTZ R16, R95, R16, R50 ;  /* 0x000000105f107223 */ /* 0x008fe20000010032 */
[----:B------:R-:W-:-:S04]  /*7520*/  FSEL R176, R118, -INF , !P2 ;  /* 0xff80000076b07808 */ /* 0x000fc80005000000 */
[----:B------:R-:W-:Y:S01]  /*7530*/  FSEL R162, R16, -INF , !P6 ;  /* 0xff80000010a27808 */ /* 0x000fe20007000000 */
[----:B----4-:R-:W-:Y:S01]  /*7540*/  FFMA.FTZ R3, R95, R3, R112 ;  /* 0x000000035f037223 */ /* 0x010fe20000010070 */
[----:B------:R-:W-:Y:S01]  /*7550*/  IADD3 R43, R79, 0x29, RZ ;  /* 0x000000294f2b7810 */ /* 0x000fe20007ffe0ff */
[----:B------:R-:W-:Y:S01]  /*7560*/  MUFU.TANH R152, R41 ;  /* 0x0000002900987308 */ /* 0x000fe20000002400 */
[----:B------:R-:W-:Y:S02]  /*7570*/  ISETP.GE.AND P6, PT, R103, R66, PT ;  /* 0x000000426700720c */ /* 0x000fe40003fc6270 */
[----:B------:R-:W-:-:S05]  /*7580*/  ISETP.GE.AND P2, PT, R43, R0, PT ;  /* 0x000000002b00720c */ /* 0x000fca0003f46270 */
[----:B------:R-:W1:Y:S08]  /*7590*/  I2F R18, R43 ;  /* 0x0000002b00127306 */ /* 0x000e700000201400 */
[----:B------:R-:W2:Y:S08]  /*75a0*/  I2F R24, R35 ;  /* 0x0000002300187306 */ /* 0x000eb00000201400 */
[----:B------:R3:W-:Y:S01]  /*75b0*/  MUFU.TANH R148, R47 ;  /* 0x0000002f00947308 */ /* 0x0007e20000002400 */
[----:B-1----:R-:W-:-:S07]  /*75c0*/  FFMA.FTZ R116, R95, R18, R116 ;  /* 0x000000125f747223 */ /* 0x002fce0000010074 */
[----:B------:R1:W4:Y:S01]  /*75d0*/  MUFU.TANH R41, R34 ;  /* 0x0000002200297308 */ /* 0x0003220000002400 */
[----:B--2---:R-:W-:Y:S01]  /*75e0*/  FFMA.FTZ R24, R95, R24, R152 ;  /* 0x000000185f187223 */ /* 0x004fe20000010098 */
[----:B---3--:R-:W-:-:S06]  /*75f0*/  IADD3 R47, R79, 0x41, RZ ;  /* 0x000000414f2f7810 */ /* 0x008fcc0007ffe0ff */
[----:B------:R-:W-:Y:S01]  /*7600*/  MUFU.TANH R190, R190 ;  /* 0x000000be00be7308 */ /* 0x000fe20000002400 */
[----:B-1----:R-:W-:-:S07]  /*7610*/  FMUL.FTZ R34, R21, c[0x0][0x2ec] ;  /* 0x0000bb0015227a20 */ /* 0x002fce0000410000 */
[----:B------:R-:W1:Y:S01]  /*7620*/  I2F R16, R47 ;  /* 0x0000002f00107306 */ /* 0x000e620000201400 */
[----:B------:R-:W-:Y:S02]  /*7630*/  FMUL.FTZ R21, R22, c[0x0][0x2ec] ;  /* 0x0000bb0016157a20 */ /* 0x000fe40000410000 */
[----:B----4-:R-:W-:-:S05]  /*7640*/  FFMA.FTZ R41, R95, R98, R41 ;  /* 0x000000625f297223 */ /* 0x010fca0000010029 */
[----:B------:R-:W2:Y:S08]  /*7650*/  I2F R22, R43 ;  /* 0x0000002b00167306 */ /* 0x000eb00000201400 */
[----:B------:R-:W3:Y:S01]  /*7660*/  MUFU.TANH R33, R33 ;  /* 0x0000002100217308 */ /* 0x000ee20000002400 */
[----:B-1----:R-:W-:-:S07]  /*7670*/  FFMA.FTZ R118, R95, R16, R188 ;  /* 0x000000105f767223 */ /* 0x002fce00000100bc */
[----:B------:R1:W-:Y:S01]  /*7680*/  MUFU.TANH R37, R32 ;  /* 0x0000002000257308 */ /* 0x0003e20000002400 */
[----:B--2---:R-:W-:Y:S01]  /*7690*/  FFMA.FTZ R22, R95, R22, R148 ;  /* 0x000000165f167223 */ /* 0x004fe20000010094 */
[----:B------:R-:W-:Y:S02]  /*76a0*/  FSEL R148, R41, -INF , !P4 ;  /* 0xff80000029947808 */ /* 0x000fe40006000000 */
[----:B------:R-:W-:Y:S02]  /*76b0*/  ISETP.GE.AND P4, PT, R47, R66, PT ;  /* 0x000000422f00720c */ /* 0x000fe40003f86270 */
[----:B------:R-:W-:Y:S01]  /*76c0*/  FSEL R112, R22, -INF , !P2 ;  /* 0xff80000016707808 */ /* 0x000fe20005000000 */
[C---:B------:R-:W-:Y:S01]  /*76d0*/  FFMA.FTZ R22, R95.reuse, R102, R31 ;  /* 0x000000665f167223 */ /* 0x040fe2000001001f */
[----:B------:R-:W2:Y:S01]  /*76e0*/  MUFU.TANH R30, R30 ;  /* 0x0000001e001e7308 */ /* 0x000ea20000002400 */
[----:B---3--:R-:W-:Y:S01]  /*76f0*/  FFMA.FTZ R33, R95, R100, R33 ;  /* 0x000000645f217223 */ /* 0x008fe20000010021 */
[----:B------:R-:W-:-:S02]  /*7700*/  ISETP.GE.AND P2, PT, R103, R0, PT ;  /* 0x000000006700720c */ /* 0x000fc40003f46270 */
[----:B-1----:R-:W-:-:S04]  /*7710*/  FSEL R32, R3, -INF , !P5 ;  /* 0xff80000003207808 */ /* 0x002fc80006800000 */
[----:B------:R-:W-:Y:S01]  /*7720*/  MUFU.TANH R28, R28 ;  /* 0x0000001c001c7308 */ /* 0x000fe20000002400 */
[----:B------:R-:W-:Y:S01]  /*7730*/  ISETP.GE.AND P5, PT, R43, R66, PT ;  /* 0x000000422b00720c */ /* 0x000fe20003fa6270 */
[----:B------:R-:W-:-:S03]  /*7740*/  FMUL.FTZ R43, R8, c[0x0][0x2ec] ;  /* 0x0000bb00082b7a20 */ /* 0x000fc60000410000 */
[----:B------:R-:W-:Y:S02]  /*7750*/  FSEL R174, R116, -INF , !P5 ;  /* 0xff80000074ae7808 */ /* 0x000fe40006800000 */
[----:B------:R-:W-:Y:S01]  /*7760*/  ISETP.GE.AND P5, PT, R35, R66, PT ;  /* 0x000000422300720c */ /* 0x000fe20003fa6270 */
[----:B------:R-:W1:Y:S01]  /*7770*/  I2F R18, R35 ;  /* 0x0000002300127306 */ /* 0x000e620000201400 */
[----:B--2---:R-:W-:Y:S01]  /*7780*/  FFMA.FTZ R116, R95, R100, R30 ;  /* 0x000000645f747223 */ /* 0x004fe2000001001e */
[----:B------:R-:W-:Y:S02]  /*7790*/  FSEL R30, R33, -INF , !P6 ;  /* 0xff800000211e7808 */ /* 0x000fe40007000000 */
[----:B------:R-:W-:Y:S01]  /*77a0*/  FSEL R172, R24, -INF , !P5 ;  /* 0xff80000018ac7808 */ /* 0x000fe20006800000 */
[----:B------:R-:W-:Y:S01]  /*77b0*/  FFMA.FTZ R24, R95, R16, R190 ;  /* 0x000000105f187223 */ /* 0x000fe200000100be */
[----:B------:R-:W-:Y:S02]  /*77c0*/  ISETP.GE.AND P5, PT, R35, R0, PT ;  /* 0x000000002300720c */ /* 0x000fe40003fa6270 */
[----:B------:R-:W2:Y:S01]  /*77d0*/  I2F R8, R45 ;  /* 0x0000002d00087306 */ /* 0x000ea20000201400 */
[----:B------:R-:W-:-:S02]  /*77e0*/  ISETP.GE.AND P6, PT, R45, R66, PT ;  /* 0x000000422d00720c */ /* 0x000fc40003fc6270 */
[----:B------:R-:W-:Y:S02]  /*77f0*/  FSEL R24, R24, -INF , !P4 ;  /* 0xff80000018187808 */ /* 0x000fe40006000000 */
[----:B------:R-:W-:Y:S02]  /*7800*/  ISETP.GE.AND P4, PT, R47, R0, PT ;  /* 0x000000002f00720c */ /* 0x000fe40003f86270 */
[----:B------:R-:W-:Y:S01]  /*7810*/  IADD3 R47, R79, 0x51, RZ ;  /* 0x000000514f2f7810 */ /* 0x000fe20007ffe0ff */
[----:B------:R-:W3:Y:S01]  /*7820*/  MUFU.TANH R186, R186 ;  /* 0x000000ba00ba7308 */ /* 0x000ee20000002400 */
[----:B-1----:R-:W-:Y:S01]  /*7830*/  FFMA.FTZ R18, R95, R18, R44 ;  /* 0x000000125f127223 */ /* 0x002fe2000001002c */
[----:B------:R-:W-:Y:S02]  /*7840*/  FSEL R116, R116, -INF , !P2 ;  /* 0xff80000074747808 */ /* 0x000fe40005000000 */
[----:B------:R-:W-:Y:S02]  /*7850*/  ISETP.GE.AND P2, PT, R73, R0, PT ;  /* 0x000000004900720c */ /* 0x000fe40003f46270 */
[----:B------:R-:W-:-:S02]  /*7860*/  FSEL R152, R18, -INF , !P5 ;  /* 0xff80000012987808 */ /* 0x000fc40006800000 */
[----:B------:R-:W1:Y:S01]  /*7870*/  MUFU.TANH R29, R26 ;  /* 0x0000001a001d7308 */ /* 0x000e620000002400 */
[----:B--2---:R-:W-:Y:S01]  /*7880*/  FFMA.FTZ R28, R95, R8, R28 ;  /* 0x000000085f1c7223 */ /* 0x004fe2000001001c */
[----:B------:R-:W-:Y:S02]  /*7890*/  ISETP.GE.AND P5, PT, R105, R66, PT ;  /* 0x000000426900720c */ /* 0x000fe40003fa6270 */
[----:B------:R-:W-:Y:S02]  /*78a0*/  FSEL R118, R118, -INF , !P4 ;  /* 0xff80000076767808 */ /* 0x000fe40006000000 */
[----:B------:R-:W-:Y:S02]  /*78b0*/  FSEL R28, R28, -INF , !P6 ;  /* 0xff8000001c1c7808 */ /* 0x000fe40007000000 */
[----:B------:R-:W-:Y:S01]  /*78c0*/  MUFU.TANH R156, R156 ;  /* 0x0000009c009c7308 */ /* 0x000fe20000002400 */
[----:B---3--:R-:W-:Y:S01]  /*78d0*/  FFMA.FTZ R110, R95, R8, R186 ;  /* 0x000000085f6e7223 */ /* 0x008fe200000100ba */
[----:B------:R-:W-:-:S02]  /*78e0*/  ISETP.GE.AND P6, PT, R45, R0, PT ;  /* 0x000000002d00720c */ /* 0x000fc40003fc6270 */
[----:B------:R-:W-:Y:S02]  /*78f0*/  FSEL R22, R22, -INF , !P5 ;  /* 0xff80000016167808 */ /* 0x000fe40006800000 */
[----:B------:R-:W-:Y:S02]  /*7900*/  FSEL R110, R110, -INF , !P6 ;  /* 0xff8000006e6e7808 */ /* 0x000fe40007000000 */
[----:B------:R2:W3:Y:S01]  /*7910*/  I2F R16, R47 ;  /* 0x0000002f00107306 */ /* 0x0004e20000201400 */
[----:B------:R-:W-:Y:S01]  /*7920*/  ISETP.GE.AND P6, PT, R47, R66, PT ;  /* 0x000000422f00720c */ /* 0x000fe20003fc6270 */
[----:B-1----:R-:W-:Y:S01]  /*7930*/  FFMA.FTZ R104, R95, R102, R29 ;  /* 0x000000665f687223 */ /* 0x002fe2000001001d */
[----:B------:R-:W-:Y:S01]  /*7940*/  ISETP.GE.AND P5, PT, R47, R0, PT ;  /* 0x000000002f00720c */ /* 0x000fe20003fa6270 */
[----:B------:R-:W-:Y:S01]  /*7950*/  FFMA.FTZ R26, R95, R98, R37 ;  /* 0x000000625f1a7223 */ /* 0x000fe20000010025 */
[----:B------:R-:W-:Y:S02]  /*7960*/  IADD3 R45, R79, 0x61, RZ ;  /* 0x000000614f2d7810 */ /* 0x000fe40007ffe0ff */
[----:B------:R-:W-:Y:S01]  /*7970*/  ISETP.GE.AND P4, PT, R73, R66, PT ;  /* 0x000000424900720c */ /* 0x000fe20003f86270 */
[----:B------:R-:W1:Y:S01]  /*7980*/  I2F R74, R75 ;  /* 0x0000004b004a7306 */ /* 0x000e620000201400 */
[----:B------:R-:W-:-:S02]  /*7990*/  FSEL R26, R26, -INF , !P3 ;  /* 0xff8000001a1a7808 */ /* 0x000fc40005800000 */
[----:B------:R-:W-:Y:S02]  /*79a0*/  ISETP.GE.AND P3, PT, R105, R0, PT ;  /* 0x000000006900720c */ /* 0x000fe40003f66270 */
[----:B------:R-:W-:Y:S02]  /*79b0*/  LOP3.LUT R37, R96, 0x30, R101, 0xfe, !PT ;  /* 0x0000003060257812 */ /* 0x000fe400078efe65 */
[----:B------:R-:W-:Y:S01]  /*79c0*/  FSEL R104, R104, -INF , !P3 ;  /* 0xff80000068687808 */ /* 0x000fe20005800000 */
[----:B------:R-:W-:Y:S01]  /*79d0*/  MUFU.TANH R194, R194 ;  /* 0x000000c200c27308 */ /* 0x000fe20000002400 */
[----:B--2---:R-:W-:Y:S01]  /*79e0*/  IADD3 R47, R79, 0x59, RZ ;  /* 0x000000594f2f7810 */ /* 0x004fe20007ffe0ff */
[----:B---3--:R-:W-:Y:S01]  /*79f0*/  FFMA.FTZ R18, R95, R16, R156 ;  /* 0x000000105f127223 */ /* 0x008fe2000001009c */
[----:B------:R-:W-:Y:S01]  /*7a00*/  ISETP.GE.AND P3, PT, R75, R66, PT ;  /* 0x000000424b00720c */ /* 0x000fe20003f66270 */
[----:B------:R-:W-:-:S03]  /*7a10*/  FFMA.FTZ R98, R95, R16, R198 ;  /* 0x000000105f627223 */ /* 0x000fc600000100c6 */
[----:B------:R-:W-:Y:S01]  /*7a20*/  FSEL R18, R18, -INF , !P6 ;  /* 0xff80000012127808 */ /* 0x000fe20007000000 */
[----:B------:R-:W2:Y:S01]  /*7a30*/  I2F R8, R45 ;  /* 0x0000002d00087306 */ /* 0x000ea20000201400 */
[----:B-1----:R-:W-:Y:S01]  /*7a40*/  FFMA.FTZ R70, R95, R74, R27 ;  /* 0x0000004a5f467223 */ /* 0x002fe2000001001b */
[----:B------:R-:W-:Y:S01]  /*7a50*/  ISETP.GE.AND P6, PT, R75, R0, PT ;  /* 0x000000004b00720c */ /* 0x000fe20003fc6270 */
[----:B------:R-:W-:Y:S01]  /*7a60*/  FFMA.FTZ R23, R95, R74, R23 ;  /* 0x0000004a5f177223 */ /* 0x000fe20000010017 */
[----:B------:R-:W-:Y:S01]  /*7a70*/  IADD3 R27, R79, 0x69, RZ ;  /* 0x000000694f1b7810 */ /* 0x000fe20007ffe0ff */
[----:B------:R-:W-:Y:S01]  /*7a80*/  FMUL.FTZ R74, R11, c[0x0][0x2ec] ;  /* 0x0000bb000b4a7a20 */ /* 0x000fe20000410000 */
[----:B------:R-:W-:Y:S02]  /*7a90*/  FSEL R70, R70, -INF , !P6 ;  /* 0xff80000046467808 */ /* 0x000fe40007000000 */
[----:B------:R-:W-:Y:S01]  /*7aa0*/  MUFU.TANH R34, R34 ;  /* 0x0000002200227308 */ /* 0x000fe20000002400 */
[----:B------:R-:W-:-:S02]  /*7ab0*/  ISETP.GE.AND P6, PT, R45, R66, PT ;  /* 0x000000422d00720c */ /* 0x000fc40003fc6270 */
[----:B------:R-:W-:Y:S02]  /*7ac0*/  FSEL R98, R98, -INF , !P5 ;  /* 0xff80000062627808 */ /* 0x000fe40006800000 */
[----:B------:R-:W-:-:S03]  /*7ad0*/  ISETP.GE.AND P5, PT, R149, R66, PT ;  /* 0x000000429500720c */ /* 0x000fc60003fa6270 */
[----:B------:R-:W1:Y:S01]  /*7ae0*/  I2F R29, R47 ;  /* 0x0000002f001d7306 */ /* 0x000e620000201400 */
[----:B--2---:R-:W-:-:S07]  /*7af0*/  FFMA.FTZ R194, R95, R8, R194 ;  /* 0x000000085fc27223 */ /* 0x004fce00000100c2 */
[----:B------:R-:W2:Y:S08]  /*7b00*/  I2F R72, R73 ;  /* 0x0000004900487306 */ /* 0x000eb00000201400 */
[----:B------:R-:W3:Y:S01]  /*7b10*/  MUFU.TANH R21, R21 ;  /* 0x0000001500157308 */ /* 0x000ee20000002400 */
[----:B-1----:R-:W-:-:S07]  /*7b20*/  FFMA.FTZ R10, R95, R29, R34 ;  /* 0x0000001d5f0a7223 */ /* 0x002fce0000010022 */
[----:B------:R-:W1:Y:S01]  /*7b30*/  MUFU.TANH R200, R200 ;  /* 0x000000c800c87308 */ /* 0x000e620000002400 */
[----:B--2---:R-:W-:-:S05]  /*7b40*/  FFMA.FTZ R16, R95, R72, R25 ;  /* 0x000000485f107223 */ /* 0x004fca0000010019 */
[----:B------:R-:W-:Y:S02]  /*7b50*/  FSEL R16, R16, -INF , !P4 ;  /* 0xff80000010107808 */ /* 0x000fe40006000000 */
[----:B------:R-:W2:Y:S01]  /*7b60*/  MUFU.TANH R196, R196 ;  /* 0x000000c400c47308 */ /* 0x000ea20000002400 */
[----:B---3--:R-:W-:Y:S01]  /*7b70*/  FFMA.FTZ R21, R95, R72, R21 ;  /* 0x000000485f157223 */ /* 0x008fe20000010015 */
[----:B------:R-:W-:Y:S02]  /*7b80*/  ISETP.GE.AND P4, PT, R149, R0, PT ;  /* 0x000000009500720c */ /* 0x000fe40003f86270 */
[----:B------:R-:W-:Y:S02]  /*7b90*/  FSEL R72, R23, -INF , !P3 ;  /* 0xff80000017487808 */ /* 0x000fe40005800000 */
[----:B------:R-:W-:Y:S02]  /*7ba0*/  FSEL R80, R21, -INF , !P2 ;  /* 0xff80000015507808 */ /* 0x000fe40005000000 */
[----:B------:R-:W-:Y:S01]  /*7bb0*/  I2F R108, R151 ;  /* 0x00000097006c7306 */ /* 0x000fe20000201400 */
[----:B-1----:R-:W-:Y:S01]  /*7bc0*/  FFMA.FTZ R68, R95, R8, R200 ;  /* 0x000000085f447223 */ /* 0x002fe200000100c8 */
[----:B------:R-:W-:-:S02]  /*7bd0*/  FSEL R8, R194, -INF , !P6 ;  /* 0xff800000c2087808 */ /* 0x000fc40007000000 */
[----:B------:R-:W-:Y:S02]  /*7be0*/  ISETP.GE.AND P6, PT, R45, R0, PT ;  /* 0x000000002d00720c */ /* 0x000fe40003fc6270 */
[----:B------:R-:W-:Y:S02]  /*7bf0*/  ISETP.GE.AND P2, PT, R47, R66, PT ;  /* 0x000000422f00720c */ /* 0x000fe40003f46270 */
[----:B------:R-:W1:Y:S01]  /*7c00*/  MUFU.TANH R43, R43 ;  /* 0x0000002b002b7308 */ /* 0x000e620000002400 */
[----:B--2---:R-:W-:Y:S01]  /*7c10*/  FFMA.FTZ R78, R95, R29, R196 ;  /* 0x0000001d5f4e7223 */ /* 0x004fe200000100c4 */
[----:B------:R-:W-:Y:S02]  /*7c20*/  FSEL R10, R10, -INF , !P2 ;  /* 0xff8000000a0a7808 */ /* 0x000fe40005000000 */
[----:B------:R-:W-:Y:S02]  /*7c30*/  ISETP.GE.AND P2, PT, R47, R0, PT ;  /* 0x000000002f00720c */ /* 0x000fe40003f46270 */
[----:B------:R-:W-:-:S02]  /*7c40*/  FSEL R68, R68, -INF , !P6 ;  /* 0xff80000044447808 */ /* 0x000fc40007000000 */
[----:B------:R2:W3:Y:S01]  /*7c50*/  MUFU.TANH R34, R49 ;  /* 0x0000003100227308 */ /* 0x0004e20000002400 */
[----:B------:R-:W-:Y:S02]  /*7c60*/  FSEL R78, R78, -INF , !P2 ;  /* 0xff8000004e4e7808 */ /* 0x000fe40005000000 */
[-C--:B------:R-:W-:Y:S02]  /*7c70*/  ISETP.GE.AND P2, PT, R151, R66.reuse, PT ;  /* 0x000000429700720c */ /* 0x080fe40003f46270 */
[----:B------:R-:W-:Y:S02]  /*7c80*/  ISETP.GE.AND P6, PT, R81, R66, PT ;  /* 0x000000425100720c */ /* 0x000fe40003fc6270 */
[----:B------:R-:W-:Y:S01]  /*7c90*/  ISETP.GE.AND P3, PT, R151, R0, PT ;  /* 0x000000009700720c */ /* 0x000fe20003f66270 */
[----:B------:R-:W-:Y:S01]  /*7ca0*/  I2F R106, R149 ;  /* 0x00000095006a7306 */ /* 0x000fe20000201400 */
[----:B-1----:R-:W-:Y:S01]  /*7cb0*/  FFMA.FTZ R43, R95, R108, R43 ;  /* 0x0000006c5f2b7223 */ /* 0x002fe2000001002b */
[----:B------:R-:W-:-:S02]  /*7cc0*/  LOP3.LUT R29, R96, 0x8, R101, 0xfe, !PT ;  /* 0x00000008601d7812 */ /* 0x000fc400078efe65 */
[----:B------:R-:W-:-:S04]  /*7cd0*/  LOP3.LUT R23, R96, 0x10, R101, 0xfe, !PT ;  /* 0x0000001060177812 */ /* 0x000fc800078efe65 */
[----:B------:R-:W-:Y:S01]  /*7ce0*/  I2F R114, R81 ;  /* 0x0000005100727306 */ /* 0x000fe20000201400 */
[----:B--2---:R-:W-:Y:S01]  /*7cf0*/  IADD3 R49, R79, 0x71, RZ ;  /* 0x000000714f317810 */ /* 0x004fe20007ffe0ff */
[----:B---3--:R-:W-:Y:S01]  /*7d00*/  FFMA.FTZ R34, R95, R108, R34 ;  /* 0x0000006c5f227223 */ /* 0x008fe20000010022 */
[----:B------:R-:W-:Y:S02]  /*7d10*/  FSEL R108, R43, -INF , !P2 ;  /* 0xff8000002b6c7808 */ /* 0x000fe40005000000 */
[----:B------:R-:W-:Y:S02]  /*7d20*/  ISETP.GE.AND P2, PT, R49, R66, PT ;  /* 0x000000423100720c */ /* 0x000fe40003f46270 */
[----:B------:R-:W-:Y:S01]  /*7d30*/  LOP3.LUT R43, R96, 0x28, R101, 0xfe, !PT ;  /* 0x00000028602b7812 */ /* 0x000fe200078efe65 */
[----:B------:R-:W1:Y:S08]  /*7d40*/  MUFU.TANH R17, R17 ;  /* 0x0000001100117308 */ /* 0x000e700000002400 */
[----:B------:R-:W2:Y:S08]  /*7d50*/  MUFU.TANH R4, R4 ;  /* 0x0000000400047308 */ /* 0x000eb00000002400 */
[----:B------:R3:W-:Y:S01]  /*7d60*/  MUFU.TANH R44, R9 ;  /* 0x00000009002c7308 */ /* 0x0007e20000002400 */
[----:B-1----:R-:W-:-:S05]  /*7d70*/  FFMA.FTZ R17, R95, R106, R17 ;  /* 0x0000006a5f117223 */ /* 0x002fca0000010011 */
[----:B------:R-:W-:Y:S02]  /*7d80*/  FSEL R156, R17, -INF , !P5 ;  /* 0xff800000119c7808 */ /* 0x000fe40006800000 */
[----:B------:R-:W1:Y:S01]  /*7d90*/  I2F R45, R49 ;  /* 0x00000031002d7306 */ /* 0x000e620000201400 */
[----:B--2---:R-:W-:Y:S01]  /*7da0*/  FFMA.FTZ R4, R95, R114, R4 ;  /* 0x000000725f047223 */ /* 0x004fe20000010004 */
[----:B------:R-:W-:Y:S02]  /*7db0*/  ISETP.GE.AND P5, PT, R81, R0, PT ;  /* 0x000000005100720c */ /* 0x000fe40003fa6270 */
[--C-:B------:R-:W-:Y:S02]  /*7dc0*/  LOP3.LUT R17, R96, 0x18, R101.reuse, 0xfe, !PT ;  /* 0x0000001860117812 */ /* 0x100fe400078efe65 */
[----:B------:R-:W-:Y:S02]  /*7dd0*/  FSEL R55, R4, -INF , !P6 ;  /* 0xff80000004377808 */ /* 0x000fe40007000000 */
[----:B------:R-:W2:Y:S01]  /*7de0*/  MUFU.TANH R6, R6 ;  /* 0x0000000600067308 */ /* 0x000ea20000002400 */
[----:B---3--:R-:W-:-:S02]  /*7df0*/  LOP3.LUT R9, R96, 0x38, R101, 0xfe, !PT ;  /* 0x0000003860097812 */ /* 0x008fc400078efe65 */
[----:B------:R-:W-:-:S05]  /*7e00*/  ISETP.GE.AND P6, PT, R19, R66, PT ;  /* 0x000000421300720c */ /* 0x000fca0003fc6270 */
[----:B------:R-:W3:Y:S01]  /*7e10*/  MUFU.TANH R13, R13 ;  /* 0x0000000d000d7308 */ /* 0x000ee20000002400 */
[----:B-1----:R-:W-:-:S05]  /*7e20*/  FFMA.FTZ R44, R95, R45, R44 ;  /* 0x0000002d5f2c7223 */ /* 0x002fca000001002c */
[----:B------:R-:W-:Y:S02]  /*7e30*/  FSEL R76, R44, -INF , !P2 ;  /* 0xff8000002c4c7808 */ /* 0x000fe40005000000 */
[----:B------:R-:W-:Y:S01]  /*7e40*/  I2F R150, R77 ;  /* 0x0000004d00967306 */ /* 0x000fe20000201400 */
[----:B--2---:R-:W-:Y:S01]  /*7e50*/  FFMA.FTZ R6, R95, R114, R6 ;  /* 0x000000725f067223 */ /* 0x004fe20000010006 */
[----:B------:R-:W-:-:S04]  /*7e60*/  ISETP.GE.AND P2, PT, R77, R66, PT ;  /* 0x000000424d00720c */ /* 0x000fc80003f46270 */
[----:B------:R-:W-:Y:S02]  /*7e70*/  FSEL R44, R6, -INF , !P5 ;  /* 0xff800000062c7808 */ /* 0x000fe40006800000 */
[----:B------:R-:W1:Y:S01]  /*7e80*/  MUFU.TANH R56, R56 ;  /* 0x0000003800387308 */ /* 0x000e620000002400 */
[----:B---3--:R-:W-:-:S05]  /*7e90*/  FFMA.FTZ R60, R95, R106, R13 ;  /* 0x0000006a5f3c7223 */ /* 0x008fca000001000d */
[----:B------:R-:W-:Y:S02]  /*7ea0*/  FSEL R60, R60, -INF , !P4 ;  /* 0xff8000003c3c7808 */ /* 0x000fe40006000000 */
[----:B------:R-:W-:Y:S01]  /*7eb0*/  MUFU.TANH R192, R192 ;  /* 0x000000c000c07308 */ /* 0x000fe20000002400 */
[----:B------:R-:W-:-:S07]  /*7ec0*/  ISETP.GE.AND P4, PT, R27, R66, PT ;  /* 0x000000421b00720c */ /* 0x000fce0003f86270 */
[----:B------:R-:W2:Y:S01]  /*7ed0*/  I2F R47, R27 ;  /* 0x0000001b002f7306 */ /* 0x000ea20000201400 */
[----:B-1----:R-:W-:-:S05]  /*7ee0*/  FFMA.FTZ R6, R95, R150, R56 ;  /* 0x000000965f067223 */ /* 0x002fca0000010038 */
[----:B------:R-:W-:Y:S02]  /*7ef0*/  FSEL R6, R6, -INF , !P2 ;  /* 0xff80000006067808 */ /* 0x000fe40005000000 */
[----:B------:R1:W3:Y:S01]  /*7f00*/  MUFU.TANH R50, R15 ;  /* 0x0000000f00327308 */ /* 0x0002e20000002400 */
[----:B------:R-:W-:-:S07]  /*7f10*/  ISETP.GE.AND P2, PT, R9, R66, PT ;  /* 0x000000420900720c */ /* 0x000fce0003f46270 */
[----:B------:R-:W-:Y:S01]  /*7f20*/  MUFU.TANH R54, R54 ;  /* 0x0000003600367308 */ /* 0x000fe20000002400 */
[----:B--2---:R-:W-:-:S05]  /*7f30*/  FFMA.FTZ R106, R95, R47, R192 ;  /* 0x0000002f5f6a7223 */ /* 0x004fca00000100c0 */
[----:B------:R-:W-:Y:S02]  /*7f40*/  FSEL R106, R106, -INF , !P4 ;  /* 0xff8000006a6a7808 */ /* 0x000fe40006000000 */
[----:B------:R2:W4:Y:S01]  /*7f50*/  I2F R3, R19 ;  /* 0x0000001300037306 */ /* 0x0005220000201400 */
[C-C-:B-1----:R-:W-:Y:S01]  /*7f60*/  LOP3.LUT R15, R96.reuse, 0x28, R101.reuse, 0xfe, !PT ;  /* 0x00000028600f7812 */ /* 0x142fe200078efe65 */
[----:B---3--:R-:W-:Y:S01]  /*7f70*/  FFMA.FTZ R50, R95, R47, R50 ;  /* 0x0000002f5f327223 */ /* 0x008fe20000010032 */
[----:B------:R-:W-:Y:S02]  /*7f80*/  LOP3.LUT R47, R96, 0x20, R101, 0xfe, !PT ;  /* 0x00000020602f7812 */ /* 0x000fe400078efe65 */
[----:B------:R-:W-:Y:S02]  /*7f90*/  ISETP.GE.AND P5, PT, R15, R66, PT ;  /* 0x000000420f00720c */ /* 0x000fe40003fa6270 */
[----:B------:R-:W-:Y:S01]  /*7fa0*/  ISETP.GE.AND P4, PT, R27, R0, PT ;  /* 0x000000001b00720c */ /* 0x000fe20003f86270 */
[----:B------:R-:W-:Y:S03]  /*7fb0*/  MUFU.TANH R36, R36 ;  /* 0x0000002400247308 */ /* 0x000fe60000002400 */
[----:B------:R-:W-:-:S02]  /*7fc0*/  FSEL R58, R50, -INF , !P4 ;  /* 0xff800000323a7808 */ /* 0x000fc40006000000 */
[----:B------:R-:W-:Y:S02]  /*7fd0*/  FSEL R50, R34, -INF , !P3 ;  /* 0xff80000022327808 */ /* 0x000fe40005800000 */
[----:B------:R-:W-:Y:S01]  /*7fe0*/  ISETP.GE.AND P3, PT, R49, R0, PT ;  /* 0x000000003100720c */ /* 0x000fe20003f66270 */
[----:B------:R1:W3:Y:S01]  /*7ff0*/  I2F R33, R9 ;  /* 0x0000000900217306 */ /* 0x0002e20000201400 */
[----:B--2---:R-:W-:Y:S01]  /*8000*/  IADD3 R19, R79, 0x39, RZ ;  /* 0x000000394f137810 */ /* 0x004fe20007ffe0ff */
[----:B----4-:R-:W-:Y:S01]  /*8010*/  FFMA.FTZ R54, R95, R3, R54 ;  /* 0x000000035f367223 */ /* 0x010fe20000010036 */
[----:B------:R-:W-:Y:S02]  /*8020*/  LOP3.LUT R49, R96, 0x30, R101, 0xfe, !PT ;  /* 0x0000003060317812 */ /* 0x000fe400078efe65 */
[----:B------:R-:W-:-:S03]  /*8030*/  ISETP.GE.AND P4, PT, R83, R66, PT ;  /* 0x000000425300720c */ /* 0x000fc60003f86270 */
[----:B------:R-:W-:Y:S08]  /*8040*/  MUFU.TANH R170, R170 ;  /* 0x000000aa00aa7308 */ /* 0x000ff00000002400 */
[----:B------:R2:W4:Y:S01]  /*8050*/  I2F R35, R15 ;  /* 0x0000000f00237306 */ /* 0x0005220000201400 */
[----:B-1----:R-:W-:Y:S02]  /*8060*/  FMUL.FTZ R9, R46, c[0x0][0x2ec] ;  /* 0x0000bb002e097a20 */ /* 0x002fe40000410000 */
[----:B---3--:R-:W-:-:S05]  /*8070*/  FFMA.FTZ R36, R95, R33, R36 ;  /* 0x000000215f247223 */ /* 0x008fca0000010024 */
[----:B------:R-:W1:Y:S01]  /*8080*/  I2F R4, R19 ;  /* 0x0000001300047306 */ /* 0x000e620000201400 */
[----:B------:R-:W-:Y:S02]  /*8090*/  FSEL R36, R36, -INF , !P2 ;  /* 0xff80000024247808 */ /* 0x000fe40005000000 */
[----:B------:R-:W-:Y:S02]  /*80a0*/  ISETP.GE.AND P2, PT, R19, R66, PT ;  /* 0x000000421300720c */ /* 0x000fe40003f46270 */
[----:B--2---:R-:W-:-:S03]  /*80b0*/  IADD3 R15, R79, 0x79, RZ ;  /* 0x000000794f0f7810 */ /* 0x004fc60007ffe0ff */
[----:B------:R-:W-:Y:S01]  /*80c0*/  MUFU.TANH R5, R5 ;  /* 0x0000000500057308 */ /* 0x000fe20000002400 */
[----:B----4-:R-:W-:Y:S01]  /*80d0*/  FFMA.FTZ R35, R95, R35, R168 ;  /* 0x000000235f237223 */ /* 0x010fe200000100a8 */
[----:B------:R-:W-:Y:S02]  /*80e0*/  FSEL R168, R54, -INF , !P6 ;  /* 0xff80000036a87808 */ /* 0x000fe40007000000 */
[----:B------:R-:W-:Y:S02]  /*80f0*/  ISETP.GE.AND P6, PT, R79, R0, PT ;  /* 0x000000004f00720c */ /* 0x000fe40003fc6270 */
[----:B------:R-:W-:Y:S01]  /*8100*/  FSEL R54, R35, -INF , !P5 ;  /* 0xff80000023367808 */ /* 0x000fe20006800000 */
[----:B-1----:R-:W-:Y:S01]  /*8110*/  FFMA.FTZ R4, R95, R4, R170 ;  /* 0x000000045f047223 */ /* 0x002fe200000100aa */
[----:B------:R-:W1:Y:S01]  /*8120*/  I2F R188, R15 ;  /* 0x0000000f00bc7306 */ /* 0x000e620000201400 */
[----:B------:R-:W-:-:S03]  /*8130*/  ISETP.GE.AND P5, PT, R29, R0, PT ;  /* 0x000000001d00720c */ /* 0x000fc60003fa6270 */
[----:B------:R-:W-:Y:S02]  /*8140*/  FSEL R46, R4, -INF , !P2 ;  /* 0xff800000042e7808 */ /* 0x000fe40005000000 */
[----:B------:R-:W-:Y:S02]  /*8150*/  ISETP.GE.AND P2, PT, R15, R66, PT ;  /* 0x000000420f00720c */ /* 0x000fe40003f46270 */
[----:B------:R-:W2:Y:S08]  /*8160*/  MUFU.TANH R74, R74 ;  /* 0x0000004a004a7308 */ /* 0x000eb00000002400 */
[----:B------:R-:W-:Y:S01]  /*8170*/  I2F R56, R19 ;  /* 0x0000001300387306 */ /* 0x000fe20000201400 */
[----:B-1----:R-:W-:-:S07]  /*8180*/  FFMA.FTZ R5, R95, R188, R5 ;  /* 0x000000bc5f057223 */ /* 0x002fce0000010005 */
[----:B------:R-:W1:Y:S01]  /*8190*/  MUFU.TANH R3, R39 ;  /* 0x0000002700037308 */ /* 0x000e620000002400 */
[----:B--2---:R-:W-:-:S05]  /*81a0*/  FFMA.FTZ R45, R95, R45, R74 ;  /* 0x0000002d5f2d7223 */ /* 0x004fca000001004a */
[----:B------:R-:W-:Y:S02]  /*81b0*/  FSEL R45, R45, -INF , !P3 ;  /* 0xff8000002d2d7808 */ /* 0x000fe40005800000 */
[----:B------:R-:W-:Y:S01]  /*81c0*/  MUFU.TANH R48, R48 ;  /* 0x0000003000307308 */ /* 0x000fe20000002400 */
[----:B------:R-:W-:-:S07]  /*81d0*/  ISETP.GE.AND P3, PT, R153, R66, PT ;  /* 0x000000429900720c */ /* 0x000fce0003f66270 */
[----:B------:R-:W2:Y:S01]  /*81e0*/  I2F R27, R47 ;  /* 0x0000002f001b7306 */ /* 0x000ea20000201400 */
[----:B-1----:R-:W-:Y:S01]  /*81f0*/  FFMA.FTZ R150, R95, R56, R3 ;  /* 0x000000385f967223 */ /* 0x002fe20000010003 */
[----:B------:R-:W-:Y:S02]  /*8200*/  FSEL R56, R5, -INF , !P2 ;  /* 0xff80000005387808 */ /* 0x000fe40005000000 */
[----:B------:R-:W-:-:S04]  /*8210*/  ISETP.GE.AND P2, PT, R47, R0, PT ;  /* 0x000000002f00720c */ /* 0x000fc80003f46270 */
[----:B------:R-:W-:Y:S08]  /*8220*/  I2F R82, R83 ;  /* 0x0000005300527306 */ /* 0x000ff00000201400 */
[----:B------:R-:W-:Y:S01]  /*8230*/  I2F R154, R153 ;  /* 0x00000099009a7306 */ /* 0x000fe20000201400 */
[----:B--2---:R-:W-:-:S07]  /*8240*/  FFMA.FTZ R27, R95, R27, R48 ;  /* 0x0000001b5f1b7223 */ /* 0x004fce0000010030 */
[----:B------:R-:W1:Y:S08]  /*8250*/  MUFU.TANH R69, R69 ;  /* 0x0000004500457308 */ /* 0x000e700000002400 */
[----:B------:R-:W2:Y:S08]  /*8260*/  MUFU.TANH R57, R57 ;  /* 0x0000003900397308 */ /* 0x000eb00000002400 */
[----:B------:R-:W-:Y:S01]  /*8270*/  I2F R34, R43 ;  /* 0x0000002b00227306 */ /* 0x000fe20000201400 */
[----:B-1----:R-:W-:-:S05]  /*8280*/  FFMA.FTZ R69, R95, R82, R69 ;  /* 0x000000525f457223 */ /* 0x002fca0000010045 */
[----:B------:R-:W-:Y:S02]  /*8290*/  FSEL R74, R69, -INF , !P4 ;  /* 0xff800000454a7808 */ /* 0x000fe40006000000 */
[----:B------:R-:W1:Y:S01]  /*82a0*/  MUFU.TANH R9, R9 ;  /* 0x0000000900097308 */ /* 0x000e620000002400 */
[----:B--2---:R-:W-:Y:S01]  /*82b0*/  FFMA.FTZ R57, R95, R154, R57 ;  /* 0x0000009a5f397223 */ /* 0x004fe20000010039 */
[----:B------:R-:W-:-:S04]  /*82c0*/  ISETP.GE.AND P4, PT, R37, R66, PT ;  /* 0x000000422500720c */ /* 0x000fc80003f86270 */
[----:B------:R-:W-:Y:S02]  /*82d0*/  FSEL R186, R57, -INF , !P3 ;  /* 0xff80000039ba7808 */ /* 0x000fe40005800000 */
[----:B------:R-:W-:Y:S01]  /*82e0*/  MUFU.TANH R158, R158 ;  /* 0x0000009e009e7308 */ /* 0x000fe20000002400 */
[----:B------:R-:W-:-:S07]  /*82f0*/  ISETP.GE.AND P3, PT, R79, R66, PT ;  /* 0x000000424f00720c */ /* 0x000fce0003f66270 */
[----:B------:R-:W-:Y:S01]  /*8300*/  MUFU.TANH R164, R164 ;  /* 0x000000a400a47308 */ /* 0x000fe20000002400 */
[----:B-1----:R-:W-:Y:S01]  /*8310*/  FFMA.FTZ R9, R95, R34, R9 ;  /* 0x000000225f097223 */ /* 0x002fe20000010009 */
[----:B------:R-:W-:Y:S02]  /*8320*/  FSEL R34, R27, -INF , !P2 ;  /* 0xff8000001b227808 */ /* 0x000fe40005000000 */
[----:B------:R-:W-:-:S04]  /*8330*/  ISETP.GT.AND P2, PT, R120, R109, PT ;  /* 0x0000006d7800720c */ /* 0x000fc80003f44270 */
[----:B------:R-:W-:Y:S08]  /*8340*/  MUFU.TANH R40, R40 ;  /* 0x0000002800287308 */ /* 0x000ff00000002400 */
[----:B------:R-:W1:Y:S08]  /*8350*/  I2F R41, R37 ;  /* 0x0000002500297306 */ /* 0x000e700000201400 */
[----:B------:R-:W2:Y:S08]  /*8360*/  I2F R31, R79 ;  /* 0x0000004f001f7306 */ /* 0x000eb00000201400 */
[----:B------:R-:W3:Y:S01]  /*8370*/  I2F R25, R79 ;  /* 0x0000004f00197306 */ /* 0x000ee20000201400 */
        /* <DEDUP_REMOVED lines=10> */
[----:B------:R-:W-:Y:S01]  /*8420*/  MUFU.TANH R166, R166 ;  /* 0x000000a600a67308 */ /* 0x000fe20000002400 */
[----:B------:R-:W-:-:S04]  /*8430*/  ISETP.GE.AND P6, PT, R19, R0, PT ;  /* 0x000000001300720c */ /* 0x000fc80003fc6270 */
[----:B------:R-:W-:Y:S02]  /*8440*/  FSEL R150, R150, -INF , !P6 ;  /* 0xff80000096967808 */ /* 0x000fe40007000000 */
[----:B------:R-:W-:Y:S01]  /*8450*/  ISETP.GE.AND P6, PT, R43, R0, PT ;  /* 0x000000002b00720c */ /* 0x000fe20003fc6270 */
[----:B------:R-:W-:Y:S01]  /*8460*/  MUFU.TANH R52, R52 ;  /* 0x0000003400347308 */ /* 0x000fe20000002400 */
[----:B-1----:R-:W-:Y:S02]  /*8470*/  FFMA.FTZ R21, R95, R21, R62 ;  /* 0x000000155f157223 */ /* 0x002fe4000001003e */
[----:B------:R-:W-:-:S05]  /*8480*/  FSEL R164, R9, -INF , !P6 ;  /* 0xff80000009a47808 */ /* 0x000fca0007000000 */
[----:B------:R-:W1:Y:S08]  /*8490*/  I2F R11, R23 ;  /* 0x00000017000b7306 */ /* 0x000e700000201400 */
[----:B------:R-:W2:Y:S08]  /*84a0*/  I2F R13, R17 ;  /* 0x00000011000d7306 */ /* 0x000eb00000201400 */
[----:B------:R-:W-:Y:S01]  /*84b0*/  I2F R100, R49 ;  /* 0x0000003100647306 */ /* 0x000fe20000201400 */
[----:B-1----:R-:W-:Y:S01]  /*84c0*/  FFMA.FTZ R4, R95, R11, R166 ;  /* 0x0000000b5f047223 */ /* 0x002fe200000100a6 */
[----:B------:R-:W-:Y:S01]  /*84d0*/  FSEL R166, R21, -INF , !P5 ;  /* 0xff80000015a67808 */ /* 0x000fe20006800000 */
[----:B------:R-:W-:Y:S01]  /*84e0*/  BAR.SYNC.DEFER_BLOCKING 0x0 ;  /* 0x0000000000007b1d */ /* 0x000fe20000010000 */
[----:B------:R-:W-:-:S02]  /*84f0*/  ISETP.GE.AND P5, PT, R49, R0, PT ;  /* 0x000000003100720c */ /* 0x000fc40003fa6270 */
[----:B------:R-:W-:Y:S01]  /*8500*/  FSEL R4, R4, -INF , !P4 ;  /* 0xff80000004047808 */ /* 0x000fe20006000000 */
[----:B--2---:R-:W-:Y:S02]  /*8510*/  FFMA.FTZ R13, R95, R13, R52 ;  /* 0x0000000d5f0d7223 */ /* 0x004fe40000010034 */
[----:B------:R-:W1:Y:S01]  /*8520*/  MUFU.TANH R42, R42 ;  /* 0x0000002a002a7308 */ /* 0x000e620000002400 */
[-C--:B------:R-:W-:Y:S02]  /*8530*/  ISETP.GE.AND P4, PT, R51, R0.reuse, PT ;  /* 0x000000003300720c */ /* 0x080fe40003f86270 */
[----:B------:R-:W-:Y:S02]  /*8540*/  FSEL R102, R13, -INF , !P3 ;  /* 0xff8000000d667808 */ /* 0x000fe40005800000 */
[----:B------:R-:W-:-:S03]  /*8550*/  ISETP.GE.AND P3, PT, R15, R0, PT ;  /* 0x000000000f00720c */ /* 0x000fc60003f66270 */
[----:B------:R-:W-:Y:S08]  /*8560*/  I2F R114, R51 ;  /* 0x0000003300727306 */ /* 0x000ff00000201400 */
[----:B------:R-:W2:Y:S01]  /*8570*/  MUFU.TANH R3, R38 ;  /* 0x0000002600037308 */ /* 0x000ea20000002400 */
[----:B-1----:R-:W-:-:S05]  /*8580*/  FFMA.FTZ R42, R95, R100, R42 ;  /* 0x000000645f2a7223 */ /* 0x002fca000001002a */
[----:B------:R-:W-:Y:S02]  /*8590*/  FSEL R158, R42, -INF , !P5 ;  /* 0xff8000002a9e7808 */ /* 0x000fe40006800000 */
[----:B------:R-:W1:Y:S01]  /*85a0*/  MUFU.TANH R7, R7 ;  /* 0x0000000700077308 */ /* 0x000e620000002400 */
[----:B--2---:R-:W-:-:S05]  /*85b0*/  FFMA.FTZ R3, R95, R114, R3 ;  /* 0x000000725f037223 */ /* 0x004fca0000010003 */
[----:B------:R-:W-:Y:S01]  /*85c0*/  FSEL R154, R3, -INF , !P4 ;  /* 0xff800000039a7808 */ /* 0x000fe20006000000 */
[----:B-1----:R-:W-:-:S05]  /*85d0*/  FFMA.FTZ R7, R95, R188, R7 ;  /* 0x000000bc5f077223 */ /* 0x002fca0000010007 */
        /* <DEDUP_REMOVED lines=37> */
[----:B------:R-:W-:-:S03]  /*8830*/  ISETP.GE.AND P3, PT, R11, RZ, PT ;  /* 0x000000ff0b00720c */ /* 0x000fc60003f66270 */
[----:B------:R-:W-:Y:S01]  /*8840*/  @!P5 IMAD.MOV R13, RZ, RZ, -R13 ;  /* 0x000000ffff0dd224 */ /* 0x000fe200078e0a0d */
        /* <DEDUP_REMOVED lines=11> */
[----:B------:R-:W-:-:S05]  /*8900*/  IMAD R7, R0, R7, -0x80 ;  /* 0xffffff8000077424 */ /* 0x000fca00078e0207 */
[----:B------:R-:W-:-:S05]  /*8910*/  SHF.R.S32.HI R0, RZ, 0x1f, R7 ;  /* 0x0000001fff007819 */ /* 0x000fca0000011407 */
[----:B------:R-:W-:-:S04]  /*8920*/  IMAD R0, R0, c[0x0][0x198], RZ ;  /* 0x0000660000007a24 */ /* 0x000fc800078e02ff */
[----:B------:R-:W-:Y:S02]  /*8930*/  IMAD R0, R7, c[0x0][0x19c], R0 ;  /* 0x0000670007007a24 */ /* 0x000fe400078e0200 */
        /* <DEDUP_REMOVED lines=10> */
.L_x_4812:
[----:B------:R-:W-:-:S04]  /*89e0*/  LEA R5, -R3, RZ, 0x7 ;  /* 0x000000ff03057211 */ /* 0x000fc800078e39ff */
[----:B------:R-:W-:Y:S02]  /*89f0*/  SHF.R.S32.HI R0, RZ, 0x1f, R5 ;  /* 0x0000001fff007819 */ /* 0x000fe40000011405 */
.L_x_4813:
        /* <DEDUP_REMOVED lines=46> */
.L_x_4815:
[----:B------:R-:W-:Y:S05]  /*8ce0*/  BSYNC B0 ;  /* 0x0000000000007941 */ /* 0x000fea0003800000 */
.L_x_4814:
[----:B------:R-:W0:Y:S01]  /*8cf0*/  LDGDEPBAR ;  /* 0x00000000000079af */ /* 0x000e220000000000 */
[----:B------:R-:W-:-:S04]  /*8d00*/  LEA R146, P0, R5, R146, 0x1 ;  /* 0x0000009205927211 */ /* 0x000fc800078008ff */
[----:B------:R-:W-:Y:S02]  /*8d10*/  LEA.HI.X R145, R5, R145, R0, 0x1, P0 ;  /* 0x0000009105917211 */ /* 0x000fe400000f0c00 */
.L_x_4811:
        /* <DEDUP_REMOVED lines=68> */
[----:B------:R-:W-:Y:S01]  /*9160*/  FMUL.FTZ R83, R5, c[0x0][0x23c] ;  /* 0x00008f0005537a20 */ /* 0x000fe20000410000 */
        /* <DEDUP_REMOVED lines=12> */
[----:B-1----:R-:W-:-:S02]  /*9230*/  FFMA.FTZ R63, R178, c[0x0][0x23c], -R59 ;  /* 0x00008f00b23f7a23 */ /* 0x002fc4000001083b */
        /* <DEDUP_REMOVED lines=24> */
[----:B------:R-:W1:Y:S01]  /*93c0*/  MUFU.EX2 R66, R66 ;  /* 0x0000004200427308 */ /* 0x000e620000000800 */
[----:B------:R-:W-:-:S02]  /*93d0*/  FFMA.FTZ R106, R106, c[0x0][0x23c], -R59 ;  /* 0x00008f006a6a7a23 */ /* 0x000fc4000001083b */
[--C-:B------:R-:W-:Y:S01]  /*93e0*/  FFMA.FTZ R108, R108, c[0x0][0x23c], -R59.reuse ;  /* 0x00008f006c6c7a23 */ /* 0x100fe2000001083b */
[----:B------:R-:W3:Y:S01]  /*93f0*/  SHFL.BFLY PT, R3, R2, 0x2, 0x1f ;  /* 0x0c401f0002037f89 */ /* 0x000ee200000e0000 */
[----:B------:R-:W-:Y:S02]  /*9400*/  FFMA.FTZ R76, R76, c[0x0][0x23c], -R59 ;  /* 0x00008f004c4c7a23 */ /* 0x000fe4000001083b */
[-C--:B--2---:R-:W-:Y:S01]  /*9410*/  FMUL.FTZ R13, R137, R83.reuse ;  /* 0x00000053890d7220 */ /* 0x084fe20000410000 */
[----:B------:R-:W-:Y:S01]  /*9420*/  MUFU.EX2 R64, R64 ;  /* 0x0000004000407308 */ /* 0x000fe20000000800 */
[-C--:B------:R-:W-:Y:S02]  /*9430*/  FMUL.FTZ R132, R132, R83.reuse ;  /* 0x0000005384847220 */ /* 0x080fe40000410000 */
[-C--:B------:R-:W-:Y:S02]  /*9440*/  FMUL.FTZ R133, R133, R83.reuse ;  /* 0x0000005385857220 */ /* 0x080fe40000410000 */
[----:B------:R-:W-:-:S02]  /*9450*/  FMUL.FTZ R28, R128, R83 ;  /* 0x00000053801c7220 */ /* 0x000fc40000410000 */
[-C--:B------:R-:W-:Y:S01]  /*9460*/  FMUL.FTZ R29, R129, R83.reuse ;  /* 0x00000053811d7220 */ /* 0x080fe20000410000 */
[----:B------:R-:W2:Y:S01]  /*9470*/  MUFU.EX2 R63, R63 ;  /* 0x0000003f003f7308 */ /* 0x000ea20000000800 */
[-C--:B------:R-:W-:Y:S02]  /*9480*/  FMUL.FTZ R124, R124, R83.reuse ;  /* 0x000000537c7c7220 */ /* 0x080fe40000410000 */
[-C--:B------:R-:W-:Y:S02]  /*9490*/  FMUL.FTZ R125, R125, R83.reuse ;  /* 0x000000537d7d7220 */ /* 0x080fe40000410000 */
[----:B------:R-:W-:Y:S02]  /*94a0*/  FFMA.FTZ R100, R97, R83, R100 ;  /* 0x0000005361647223 */ /* 0x000fe40000010064 */
[--C-:B------:R-:W-:Y:S01]  /*94b0*/  FFMA.FTZ R97, R56, c[0x0][0x23c], -R59.reuse ;  /* 0x00008f0038617a23 */ /* 0x100fe2000001083b */
[----:B------:R-:W-:Y:S01]  /*94c0*/  MUFU.EX2 R62, R62 ;  /* 0x0000003e003e7308 */ /* 0x000fe20000000800 */
[----:B------:R-:W-:Y:S01]  /*94d0*/  FADD.FTZ R77, R77, R100 ;  /* 0x000000644d4d7221 */ /* 0x000fe20000010000 */
[----:B---3--:R-:W-:Y:S01]  /*94e0*/  FMNMX.FTZ R0, R2, R3, !PT ;  /* 0x0000000302007209 */ /* 0x008fe20007810000 */
[----:B------:R-:W-:-:S02]  /*94f0*/  FFMA.FTZ R3, R16, c[0x0][0x23c], -R59 ;  /* 0x00008f0010037a23 */ /* 0x000fc4000001083b */
[----:B------:R-:W-:Y:S01]  /*9500*/  LDSM.16.MT88.4 R16, [R144+0x3000] ;  /* 0x003000009010783b */ /* 0x000fe20000004200 */
[----:B------:R-:W-:Y:S01]  /*9510*/  FFMA.FTZ R2, R10, c[0x0][0x23c], -R59 ;  /* 0x00008f000a027a23 */ /* 0x000fe2000001083b */
[----:B------:R-:W-:Y:S01]  /*9520*/  F2FP.PACK_AB R10, R73, R96 ;  /* 0x00000060490a723e */ /* 0x000fe200000000ff */
[----:B------:R-:W-:Y:S01]  /*9530*/  MUFU.EX2 R61, R61 ;  /* 0x0000003d003d7308 */ /* 0x000fe20000000800 */
[----:B------:R-:W3:Y:S01]  /*9540*/  SHFL.BFLY PT, R37, R0, 0x1, 0x1f ;  /* 0x0c201f0000257f89 */ /* 0x000ee200000e0000 */
[----:B------:R-:W-:-:S04]  /*9550*/  FADD.FTZ R96, R96, R77 ;  /* 0x0000004d60607221 */ /* 0x000fc80000010000 */
[----:B------:R-:W-:Y:S02]  /*9560*/  FADD.FTZ R96, R73, R96 ;  /* 0x0000006049607221 */ /* 0x000fe40000010000 */
[----:B------:R-:W-:Y:S08]  /*9570*/  MUFU.EX2 R57, R57 ;  /* 0x0000003900397308 */ /* 0x000ff00000000800 */
[----:B------:R-:W-:Y:S08]  /*9580*/  MUFU.EX2 R54, R54 ;  /* 0x0000003600367308 */ /* 0x000ff00000000800 */
[----:B------:R-:W-:Y:S01]  /*9590*/  MUFU.EX2 R53, R53 ;  /* 0x0000003500357308 */ /* 0x000fe20000000800 */
[----:B---3--:R-:W-:Y:S01]  /*95a0*/  FMNMX.FTZ R37, R0, R37, !PT ;  /* 0x0000002500257209 */ /* 0x008fe20007810000 */
[----:B------:R-:W-:-:S03]  /*95b0*/  FFMA.FTZ R0, R72, c[0x0][0x23c], -R59 ;  /* 0x00008f0048007a23 */ /* 0x000fc6000001083b */
[C---:B------:R-:W-:Y:S01]  /*95c0*/  FSETP.NEU.FTZ.AND P0, PT, R37.reuse, -INF , PT ;  /* 0xff8000002500780b */ /* 0x040fe20003f1d000 */
[C---:B------:R-:W-:Y:S02]  /*95d0*/  FMUL.FTZ R47, R37.reuse, c[0x0][0x23c] ;  /* 0x00008f00252f7a20 */ /* 0x040fe40000410000 */
[----:B------:R-:W-:Y:S01]  /*95e0*/  MUFU.EX2 R52, R52 ;  /* 0x0000003400347308 */ /* 0x000fe20000000800 */
[----:B------:R-:W-:Y:S02]  /*95f0*/  FSEL R6, R37, RZ, P0 ;  /* 0x000000ff25067208 */ /* 0x000fe40000000000 */
[----:B------:R-:W-:-:S03]  /*9600*/  FSEL R47, R47, RZ, P0 ;  /* 0x000000ff2f2f7208 */ /* 0x000fc60000000000 */
[----:B------:R-:W-:Y:S02]  /*9610*/  FADD.FTZ R6, R65, -R6 ;  /* 0x8000000641067221 */ /* 0x000fe40000010000 */
[--C-:B------:R-:W-:Y:S01]  /*9620*/  FFMA.FTZ R65, R4, c[0x0][0x23c], -R47.reuse ;  /* 0x00008f0004417a23 */ /* 0x100fe2000001082f */
[----:B------:R-:W-:Y:S01]  /*9630*/  MUFU.EX2 R51, R51 ;  /* 0x0000003300337308 */ /* 0x000fe20000000800 */
[----:B------:R-:W-:Y:S02]  /*9640*/  FMUL.FTZ R81, R6, c[0x0][0x23c] ;  /* 0x00008f0006517a20 */ /* 0x000fe40000410000 */
[----:B------:R-:W3:Y:S01]  /*9650*/  LDSM.16.MT88.4 R4, [R147+0x3000] ;  /* 0x003000009304783b */ /* 0x000ee20000004200 */
[--C-:B------:R-:W-:Y:S02]  /*9660*/  FFMA.FTZ R82, R82, c[0x0][0x23c], -R47.reuse ;  /* 0x00008f0052527a23 */ /* 0x100fe4000001082f */
[--C-:B------:R-:W-:Y:S02]  /*9670*/  FFMA.FTZ R75, R14, c[0x0][0x23c], -R47.reuse ;  /* 0x00008f000e4b7a23 */ /* 0x100fe4000001082f */
[--C-:B------:R-:W-:Y:S01]  /*9680*/  FFMA.FTZ R71, R166, c[0x0][0x23c], -R47.reuse ;  /* 0x00008f00a6477a23 */ /* 0x100fe2000001082f */
[----:B------:R-:W4:Y:S01]  /*9690*/  MUFU.EX2 R81, R81 ;  /* 0x0000005100517308 */ /* 0x000f220000000800 */
[----:B------:R-:W-:-:S02]  /*96a0*/  FFMA.FTZ R74, R12, c[0x0][0x23c], -R47 ;  /* 0x00008f000c4a7a23 */ /* 0x000fc4000001082f */
[--C-:B------:R-:W-:Y:S02]  /*96b0*/  FFMA.FTZ R72, R20, c[0x0][0x23c], -R47.reuse ;  /* 0x00008f0014487a23 */ /* 0x100fe4000001082f */
[----:B------:R-:W5:Y:S01]  /*96c0*/  LDSM.16.MT88.4 R20, [R144+0x3400] ;  /* 0x003400009014783b */ /* 0x000f620000004200 */
[----:B------:R-:W-:Y:S02]  /*96d0*/  FMUL.FTZ R12, R136, R83 ;  /* 0x00000053880c7220 */ /* 0x000fe40000410000 */
[----:B------:R-:W-:Y:S01]  /*96e0*/  MUFU.EX2 R82, R82 ;  /* 0x0000005200527308 */ /* 0x000fe20000000800 */
[--C-:B------:R-:W-:Y:S02]  /*96f0*/  FFMA.FTZ R79, R102, c[0x0][0x23c], -R47.reuse ;  /* 0x00008f00664f7a23 */ /* 0x100fe4000001082f */
[--C-:B------:R-:W-:Y:S01]  /*9700*/  FFMA.FTZ R102, R32, c[0x0][0x23c], -R47.reuse ;  /* 0x00008f0020667a23 */ /* 0x100fe2000001082f */
[----:B-1----:R-:W-:Y:S01]  /*9710*/  F2FP.PACK_AB R32, R66, R69 ;  /* 0x000000454220723e */ /* 0x002fe200000000ff */
[--C-:B------:R-:W-:Y:S01]  /*9720*/  FFMA.FTZ R114, R34, c[0x0][0x23c], -R47.reuse ;  /* 0x00008f0022727a23 */ /* 0x100fe2000001082f */
[----:B--2---:R-:W-:Y:S01]  /*9730*/  F2FP.PACK_AB R34, R63, R64 ;  /* 0x000000403f22723e */ /* 0x004fe200000000ff */
[----:B------:R-:W-:Y:S01]  /*9740*/  FFMA.FTZ R103, R162, c[0x0][0x23c], -R47 ;  /* 0x00008f00a2677a23 */ /* 0x000fe2000001082f */
[----:B------:R-:W1:Y:S01]  /*9750*/  MUFU.EX2 R75, R75 ;  /* 0x0000004b004b7308 */ /* 0x000e620000000800 */
[----:B----4-:R-:W-:-:S02]  /*9760*/  FMUL.FTZ R14, R138, R81 ;  /* 0x000000518a0e7220 */ /* 0x010fc40000410000 */
[-C--:B------:R-:W-:Y:S02]  /*9770*/  FMUL.FTZ R15, R139, R81.reuse ;  /* 0x000000518b0f7220 */ /* 0x080fe40000410000 */
[-C--:B------:R-:W-:Y:S02]  /*9780*/  FMUL.FTZ R134, R134, R81.reuse ;  /* 0x0000005186867220 */ /* 0x080fe40000410000 */
[-C--:B------:R-:W-:Y:S01]  /*9790*/  FMUL.FTZ R135, R135, R81.reuse ;  /* 0x0000005187877220 */ /* 0x080fe20000410000 */
[----:B------:R-:W-:Y:S01]  /*97a0*/  MUFU.EX2 R71, R71 ;  /* 0x0000004700477308 */ /* 0x000fe20000000800 */
[-C--:B------:R-:W-:Y:S02]  /*97b0*/  FMUL.FTZ R30, R130, R81.reuse ;  /* 0x00000051821e7220 */ /* 0x080fe40000410000 */
[-C--:B------:R-:W-:Y:S02]  /*97c0*/  FMUL.FTZ R31, R131, R81.reuse ;  /* 0x00000051831f7220 */ /* 0x080fe40000410000 */
[----:B------:R-:W-:-:S02]  /*97d0*/  FMUL.FTZ R126, R126, R81 ;  /* 0x000000517e7e7220 */ /* 0x000fc40000410000 */
[----:B------:R-:W-:Y:S01]  /*97e0*/  FMUL.FTZ R127, R127, R81 ;  /* 0x000000517f7f7220 */ /* 0x000fe20000410000 */
[----:B------:R-:W2:Y:S01]  /*97f0*/  MUFU.EX2 R74, R74 ;  /* 0x0000004a004a7308 */ /* 0x000ea20000000800 */
        /* <DEDUP_REMOVED lines=9> */
[----:B--2---:R-:W-:Y:S01]  /*9890*/  F2FP.PACK_AB R11, R74, R71 ;  /* 0x000000474a0b723e */ /* 0x004fe200000000ff */
[----:B------:R-:W1:Y:S01]  /*98a0*/  MUFU.EX2 R72, R72 ;  /* 0x0000004800487308 */ /* 0x000e620000000800 */
[--C-:B------:R-:W-:Y:S02]  /*98b0*/  FFMA.FTZ R137, R98, c[0x0][0x23c], -R47.reuse ;  /* 0x00008f0062897a23 */ /* 0x100fe4000001082f */
[--C-:B------:R-:W-:Y:S02]  /*98c0*/  FFMA.FTZ R80, R80, c[0x0][0x23c], -R47.reuse ;  /* 0x00008f0050507a23 */ /* 0x100fe4000001082f */
[--C-:B------:R-:W-:Y:S01]  /*98d0*/  FFMA.FTZ R149, R78, c[0x0][0x23c], -R47.reuse ;  /* 0x00008f004e957a23 */ /* 0x100fe2000001082f */
[----:B------:R-:W-:Y:S01]  /*98e0*/  HMMA.16816.F32 R12, R8, R16, R12 ;  /* 0x00000010080c723c */ /* 0x000fe2000000180c */
[----:B------:R-:W-:Y:S01]  /*98f0*/  FFMA.FTZ R78, R99, R81, R82 ;  /* 0x00000051634e7223 */ /* 0x000fe20000010052 */
[----:B------:R-:W-:Y:S01]  /*9900*/  MUFU.EX2 R79, R79 ;  /* 0x0000004f004f7308 */ /* 0x000fe20000000800 */
[----:B------:R-:W-:-:S02]  /*9910*/  FFMA.FTZ R70, R70, c[0x0][0x23c], -R47 ;  /* 0x00008f0046467a23 */ /* 0x000fc4000001082f */
[----:B------:R-:W-:Y:S02]  /*9920*/  FADD.FTZ R78, R75, R78 ;  /* 0x0000004e4b4e7221 */ /* 0x000fe40000010000 */
[--C-:B------:R-:W-:Y:S01]  /*9930*/  FFMA.FTZ R60, R60, c[0x0][0x23c], -R47.reuse ;  /* 0x00008f003c3c7a23 */ /* 0x100fe2000001082f */
[C---:B------:R-:W-:Y:S01]  /*9940*/  HMMA.16816.F32 R16, R8.reuse, R18, R132 ;  /* 0x000000120810723c */ /* 0x040fe20000001884 */
[--C-:B------:R-:W-:Y:S01]  /*9950*/  FFMA.FTZ R68, R68, c[0x0][0x23c], -R47.reuse ;  /* 0x00008f0044447a23 */ /* 0x100fe2000001082f */
[----:B------:R-:W2:Y:S01]  /*9960*/  MUFU.EX2 R102, R102 ;  /* 0x0000006600667308 */ /* 0x000ea20000000800 */
[----:B-1----:R-:W-:Y:S01]  /*9970*/  F2FP.PACK_AB R33, R72, R65 ;  /* 0x000000414821723e */ /* 0x002fe200000000ff */
[----:B------:R-:W-:Y:S04]  /*9980*/  LDSM.16.MT88.4 R132, [R144+0x4c00] ;  /* 0x004c00009084783b */ /* 0x000fe80000004200 */
[C---:B---3--:R-:W-:Y:S02]  /*9990*/  HMMA.16816.F32 R28, R8.reuse, R4, R28 ;  /* 0x00000004081c723c */ /* 0x048fe4000000181c */
[----:B------:R-:W-:Y:S06]  /*99a0*/  MUFU.EX2 R114, R114 ;  /* 0x0000007200727308 */ /* 0x000fec0000000800 */
[----:B------:R-:W-:Y:S01]  /*99b0*/  HMMA.16816.F32 R8, R8, R6, R124 ;  /* 0x000000060808723c */ /* 0x000fe2000000187c */
[----:B------:R-:W1:Y:S01]  /*99c0*/  LDSM.16.MT88.4 R4, [R144+0x3800] ;  /* 0x003800009004783b */ /* 0x000e620000004200 */
[----:B--2---:R-:W-:Y:S01]  /*99d0*/  F2FP.PACK_AB R35, R102, R79 ;  /* 0x0000004f6623723e */ /* 0x004fe200000000ff */
[----:B------:R-:W2:Y:S04]  /*99e0*/  MUFU.EX2 R103, R103 ;  /* 0x0000006700677308 */ /* 0x000ea80000000800 */
[----:B------:R-:W-:-:S02]  /*99f0*/  FFMA.FTZ R125, R158, c[0x0][0x23c], -R47 ;  /* 0x00008f009e7d7a23 */ /* 0x000fc4000001082f */
[----:B-----5:R-:W-:Y:S01]  /*9a00*/  HMMA.16816.F32 R12, R32, R20, R12 ;  /* 0x00000014200c723c */ /* 0x020fe2000000180c */
[--C-:B------:R-:W-:Y:S01]  /*9a10*/  FFMA.FTZ R124, R152, c[0x0][0x23c], -R47.reuse ;  /* 0x00008f00987c7a23 */ /* 0x100fe2000001082f */
[----:B------:R-:W-:Y:S01]  /*9a20*/  MUFU.EX2 R105, R105 ;  /* 0x0000006900697308 */ /* 0x000fe20000000800 */
[--C-:B------:R-:W-:Y:S02]  /*9a30*/  FFMA.FTZ R126, R154, c[0x0][0x23c], -R47.reuse ;  /* 0x00008f009a7e7a23 */ /* 0x100fe4000001082f */
[----:B------:R-:W-:-:S03]  /*9a40*/  FFMA.FTZ R127, R150, c[0x0][0x23c], -R47 ;  /* 0x00008f00967f7a23 */ /* 0x000fc6000001082f */
        /* <DEDUP_REMOVED lines=8> */
[----:B------:R-:W-:-:S02]  /*9ad0*/  F2FP.PACK_AB R32, R61, R62 ;  /* 0x0000003e3d20723e */ /* 0x000fc400000000ff */
[----:B--2---:R-:W-:Y:S01]  /*9ae0*/  F2FP.PACK_AB R33, R103, R114 ;  /* 0x000000726721723e */ /* 0x004fe200000000ff */
[----:B------:R-:W2:Y:S01]  /*9af0*/  MUFU.EX2 R124, R124 ;  /* 0x0000007c007c7308 */ /* 0x000ea20000000800 */
[----:B------:R-:W-:Y:S02]  /*9b00*/  F2FP.PACK_AB R34, R54, R57 ;  /* 0x000000393622723e */ /* 0x000fe400000000ff */
[----:B----4-:R-:W-:-:S05]  /*9b10*/  F2FP.PACK_AB R35, R112, R105 ;  /* 0x000000697023723e */ /* 0x010fca00000000ff */
[----:B------:R-:W-:Y:S02]  /*9b20*/  MUFU.EX2 R126, R126 ;  /* 0x0000007e007e7308 */ /* 0x000fe40000000800 */
[C---:B-1----:R-:W-:Y:S06]  /*9b30*/  HMMA.16816.F32 R12, R32.reuse, R4, R12 ;  /* 0x00000004200c723c */ /* 0x042fec000000180c */
        /* <DEDUP_REMOVED lines=9> */
[----:B------:R-:W-:-:S02]  /*9bd0*/  F2FP.PACK_AB R32, R52, R53 ;  /* 0x000000353420723e */ /* 0x000fc400000000ff */
[----:B--2---:R-:W-:Y:S02]  /*9be0*/  F2FP.PACK_AB R33, R124, R125 ;  /* 0x0000007d7c21723e */ /* 0x004fe400000000ff */
[----:B------:R-:W-:Y:S02]  /*9bf0*/  F2FP.PACK_AB R34, R48, R51 ;  /* 0x000000333022723e */ /* 0x000fe400000000ff */
[----:B-1----:R-:W-:Y:S01]  /*9c00*/  F2FP.PACK_AB R35, R127, R126 ;  /* 0x0000007e7f23723e */ /* 0x002fe200000000ff */
[----:B------:R-:W-:Y:S06]  /*9c10*/  MUFU.EX2 R40, R40 ;  /* 0x0000002800287308 */ /* 0x000fec0000000800 */
[C---:B-----5:R-:W-:Y:S02]  /*9c20*/  HMMA.16816.F32 R12, R32.reuse, R8, R12 ;  /* 0x00000008200c723c */ /* 0x060fe4000000180c */
[----:B------:R-:W-:Y:S06]  /*9c30*/  MUFU.EX2 R129, R129 ;  /* 0x0000008100817308 */ /* 0x000fec0000000800 */
[C---:B------:R-:W-:Y:S01]  /*9c40*/  HMMA.16816.F32 R16, R32.reuse, R10, R16 ;  /* 0x0000000a2010723c */ /* 0x040fe20000001810 */
[----:B------:R-:W1:Y:S01]  /*9c50*/  LDSM.16.MT88.4 R8, [R147+0x4000] ;  /* 0x004000009308783b */ /* 0x000e620000004200 */
[----:B------:R-:W2:Y:S06]  /*9c60*/  MUFU.EX2 R118, R118 ;  /* 0x0000007600767308 */ /* 0x000eac0000000800 */
[C---:B----4-:R-:W-:Y:S02]  /*9c70*/  HMMA.16816.F32 R28, R32.reuse, R4, R28 ;  /* 0x00000004201c723c */ /* 0x050fe4000000181c */
[----:B------:R-:W-:Y:S06]  /*9c80*/  MUFU.EX2 R116, R116 ;  /* 0x0000007400747308 */ /* 0x000fec0000000800 */
[----:B------:R-:W-:Y:S01]  /*9c90*/  HMMA.16816.F32 R24, R32, R6, R24 ;  /* 0x000000062018723c */ /* 0x000fe20000001818 */
[----:B------:R-:W4:Y:S01]  /*9ca0*/  LDSM.16.MT88.4 R4, [R144+0x4400] ;  /* 0x004400009004783b */ /* 0x000f220000004200 */
[----:B------:R-:W5:Y:S05]  /*9cb0*/  MUFU.EX2 R131, R131 ;  /* 0x0000008300837308 */ /* 0x000f6a0000000800 */
[----:B---3--:R-:W-:-:S02]  /*9cc0*/  F2FP.PACK_AB R32, R46, R49 ;  /* 0x000000312e20723e */ /* 0x008fc400000000ff */
[----:B--2---:R-:W-:Y:S01]  /*9cd0*/  F2FP.PACK_AB R33, R118, R129 ;  /* 0x000000817621723e */ /* 0x004fe200000000ff */
[----:B------:R-:W-:Y:S01]  /*9ce0*/  MUFU.EX2 R41, R41 ;  /* 0x0000002900297308 */ /* 0x000fe20000000800 */
[----:B------:R-:W-:Y:S02]  /*9cf0*/  F2FP.PACK_AB R34, R40, R43 ;  /* 0x0000002b2822723e */ /* 0x000fe400000000ff */
[----:B-----5:R-:W-:-:S05]  /*9d00*/  F2FP.PACK_AB R35, R131, R116 ;  /* 0x000000748323723e */ /* 0x020fca00000000ff */
[----:B------:R-:W2:Y:S02]  /*9d10*/  MUFU.EX2 R36, R36 ;  /* 0x0000002400247308 */ /* 0x000ea40000000800 */
[C---:B------:R-:W-:Y:S06]  /*9d20*/  HMMA.16816.F32 R12, R32.reuse, R20, R12 ;  /* 0x00000014200c723c */ /* 0x040fec000000180c */
[----:B------:R-:W-:Y:S02]  /*9d30*/  MUFU.EX2 R3, R3 ;  /* 0x0000000300037308 */ /* 0x000fe40000000800 */
[C---:B------:R-:W-:Y:S01]  /*9d40*/  HMMA.16816.F32 R16, R32.reuse, R22, R16 ;  /* 0x000000162010723c */ /* 0x040fe20000001810 */
[----:B------:R-:W3:Y:S05]  /*9d50*/  LDSM.16.MT88.4 R20, [R147+0x4400] ;  /* 0x004400009314783b */ /* 0x000eea0000004200 */
[----:B------:R-:W5:Y:S02]  /*9d60*/  MUFU.EX2 R2, R2 ;  /* 0x0000000200027308 */ /* 0x000f640000000800 */
[C---:B-1----:R-:W-:Y:S06]  /*9d70*/  HMMA.16816.F32 R28, R32.reuse, R8, R28 ;  /* 0x00000008201c723c */ /* 0x042fec000000181c */
[----:B------:R-:W-:Y:S01]  /*9d80*/  MUFU.EX2 R104, R104 ;  /* 0x0000006800687308 */ /* 0x000fe20000000800 */
[----:B--2---:R-:W-:Y:S01]  /*9d90*/  F2FP.PACK_AB R8, R36, R41 ;  /* 0x000000292408723e */ /* 0x004fe200000000ff */
[----:B------:R-:W-:Y:S06]  /*9da0*/  HMMA.16816.F32 R24, R32, R10, R24 ;  /* 0x0000000a2018723c */ /* 0x000fec0000001818 */
[----:B------:R-:W1:Y:S01]  /*9db0*/  MUFU.EX2 R137, R137 ;  /* 0x0000008900897308 */ /* 0x000e620000000800 */
[----:B-----5:R-:W-:Y:S01]  /*9dc0*/  F2FP.PACK_AB R10, R2, R3 ;  /* 0x00000003020a723e */ /* 0x020fe200000000ff */
[----:B------:R-:W-:-:S06]  /*9dd0*/  FADD.FTZ R33, R71, R78 ;  /* 0x0000004e47217221 */ /* 0x000fcc0000010000 */
[----:B------:R-:W-:Y:S01]  /*9de0*/  MUFU.EX2 R80, R80 ;  /* 0x0000005000507308 */ /* 0x000fe20000000800 */
[----:B------:R-:W-:Y:S02]  /*9df0*/  FADD.FTZ R74, R74, R33 ;  /* 0x000000214a4a7221 */ /* 0x000fe40000010000 */
[----:B------:R-:W2:Y:S02]  /*9e00*/  LDSM.16.MT88.4 R32, [R144+0x4800] ;  /* 0x004800009020783b */ /* 0x000ea40000004200 */
[----:B------:R-:W-:-:S03]  /*9e10*/  FADD.FTZ R65, R65, R74 ;  /* 0x0000004a41417221 */ /* 0x000fc60000010000 */
[----:B------:R-:W5:Y:S01]  /*9e20*/  MUFU.EX2 R149, R149 ;  /* 0x0000009500957308 */ /* 0x000f620000000800 */
[----:B-1----:R-:W-:Y:S01]  /*9e30*/  F2FP.PACK_AB R9, R137, R104 ;  /* 0x000000688909723e */ /* 0x002fe200000000ff */
[----:B------:R-:W-:Y:S02]  /*9e40*/  FADD.FTZ R72, R72, R65 ;  /* 0x0000004148487221 */ /* 0x000fe40000010000 */
[----:B------:R-:W-:Y:S02]  /*9e50*/  FFMA.FTZ R65, R58, c[0x0][0x23c], -R47 ;  /* 0x00008f003a417a23 */ /* 0x000fe4000001082f */
[----:B------:R-:W-:Y:S02]  /*9e60*/  FADD.FTZ R79, R79, R72 ;  /* 0x000000484f4f7221 */ /* 0x000fe40000010000 */
[----:B------:R-:W-:Y:S02]  /*9e70*/  MUFU.EX2 R0, R0 ;  /* 0x0000000000007308 */ /* 0x000fe40000000800 */
[----:B------:R-:W-:-:S04]  /*9e80*/  FADD.FTZ R79, R102, R79 ;  /* 0x0000004f664f7221 */ /* 0x000fc80000010000 */
[----:B------:R-:W-:Y:S01]  /*9e90*/  FADD.FTZ R114, R114, R79 ;  /* 0x0000004f72727221 */ /* 0x000fe20000010000 */
[----:B-----5:R-:W-:Y:S01]  /*9ea0*/  F2FP.PACK_AB R11, R149, R80 ;  /* 0x00000050950b723e */ /* 0x020fe200000000ff */
        /* <DEDUP_REMOVED lines=25> */
[----:B------:R-:W3:Y:S01]  /*a040*/  LDSM.16.MT88.4 R124, [R147+0x4c00] ;  /* 0x004c0000937c783b */ /* 0x000ee20000004200 */
[----:B-1----:R-:W-:Y:S01]  /*a050*/  F2FP.PACK_AB R8, R39, R0 ;  /* 0x000000002708723e */ /* 0x002fe200000000ff */
[----:B------:R-:W-:Y:S01]  /*a060*/  MUFU.EX2 R60, R60 ;  /* 0x0000003c003c7308 */ /* 0x000fe20000000800 */
[----:B------:R-:W-:Y:S01]  /*a070*/  FADD.FTZ R54, R54, R57 ;  /* 0x0000003936367221 */ /* 0x000fe20000010000 */
[----:B----4-:R-:W-:Y:S01]  /*a080*/  F2FP.PACK_AB R10, R106, R67 ;  /* 0x000000436a0a723e */ /* 0x010fe200000000ff */
[----:B------:R-:W-:-:S02]  /*a090*/  FADD.FTZ R129, R118, R129 ;  /* 0x0000008176817221 */ /* 0x000fc40000010000 */
[----:B------:R-:W-:Y:S02]  /*a0a0*/  FADD.FTZ R53, R53, R54 ;  /* 0x0000003635357221 */ /* 0x000fe40000010000 */
[----:B------:R-:W-:Y:S01]  /*a0b0*/  FADD.FTZ R116, R116, R129 ;  /* 0x0000008174747221 */ /* 0x000fe20000010000 */
[----:B------:R-:W1:Y:S01]  /*a0c0*/  MUFU.EX2 R65, R65 ;  /* 0x0000004100417308 */ /* 0x000e620000000800 */
[----:B------:R-:W-:Y:S01]  /*a0d0*/  FADD.FTZ R52, R52, R53 ;  /* 0x0000003534347221 */ /* 0x000fe20000010000 */
[----:B-----5:R-:W-:Y:S01]  /*a0e0*/  F2FP.PACK_AB R9, R71, R70 ;  /* 0x000000464709723e */ /* 0x020fe200000000ff */
[----:B------:R-:W-:Y:S02]  /*a0f0*/  FFMA.FTZ R20, R55, c[0x0][0x23c], -R59 ;  /* 0x00008f0037147a23 */ /* 0x000fe4000001083b */
[----:B------:R-:W-:Y:S02]  /*a100*/  FADD.FTZ R51, R51, R52 ;  /* 0x0000003433337221 */ /* 0x000fe40000010000 */
[----:B------:R-:W-:Y:S01]  /*a110*/  FFMA.FTZ R21, R50, c[0x0][0x23c], -R47 ;  /* 0x00008f0032157a23 */ /* 0x000fe2000001082f */
[----:B------:R-:W-:Y:S01]  /*a120*/  MUFU.EX2 R108, R108 ;  /* 0x0000006c006c7308 */ /* 0x000fe20000000800 */
[----:B------:R-:W-:-:S02]  /*a130*/  FADD.FTZ R48, R48, R51 ;  /* 0x0000003330307221 */ /* 0x000fc40000010000 */
[--C-:B------:R-:W-:Y:S02]  /*a140*/  FFMA.FTZ R22, R45, c[0x0][0x23c], -R47.reuse ;  /* 0x00008f002d167a23 */ /* 0x100fe4000001082f */
[----:B------:R-:W-:Y:S02]  /*a150*/  FADD.FTZ R49, R49, R48 ;  /* 0x0000003031317221 */ /* 0x000fe40000010000 */
[----:B------:R-:W-:Y:S01]  /*a160*/  FFMA.FTZ R23, R44, c[0x0][0x23c], -R47 ;  /* 0x00008f002c177a23 */ /* 0x000fe2000001082f */
[----:B-1----:R-:W-:Y:S01]  /*a170*/  F2FP.PACK_AB R11, R65, R60 ;  /* 0x0000003c410b723e */ /* 0x002fe200000000ff */
[----:B------:R-:W-:Y:S01]  /*a180*/  FADD.FTZ R46, R46, R49 ;  /* 0x000000312e2e7221 */ /* 0x000fe20000010000 */
[----:B------:R-:W1:Y:S01]  /*a190*/  MUFU.EX2 R83, R76 ;  /* 0x0000004c00537308 */ /* 0x000e620000000800 */
[----:B------:R-:W-:Y:S02]  /*a1a0*/  FADD.FTZ R131, R131, R116 ;  /* 0x0000007483837221 */ /* 0x000fe40000010000 */
[----:B------:R-:W-:-:S02]  /*a1b0*/  FADD.FTZ R43, R43, R46 ;  /* 0x0000002e2b2b7221 */ /* 0x000fc40000010000 */
[C---:B--2---:R-:W-:Y:S01]  /*a1c0*/  HMMA.16816.F32 R12, R8.reuse, R32, R12 ;  /* 0x00000020080c723c */ /* 0x044fe2000000180c */
[----:B------:R-:W-:Y:S02]  /*a1d0*/  FADD.FTZ R104, R104, R131 ;  /* 0x0000008368687221 */ /* 0x000fe40000010000 */
[----:B------:R-:W-:Y:S01]  /*a1e0*/  FADD.FTZ R40, R40, R43 ;  /* 0x0000002b28287221 */ /* 0x000fe20000010000 */
[----:B------:R-:W-:Y:S03]  /*a1f0*/  MUFU.EX2 R20, R20 ;  /* 0x0000001400147308 */ /* 0x000fe60000000800 */
[----:B------:R-:W-:Y:S01]  /*a200*/  FFMA.FTZ R32, R42, c[0x0][0x23c], -R47 ;  /* 0x00008f002a207a23 */ /* 0x000fe2000001082f */
[----:B---3--:R-:W-:Y:S01]  /*a210*/  HMMA.16816.F32 R28, R8, R4, R28 ;  /* 0x00000004081c723c */ /* 0x008fe2000000181c */
[----:B------:R-:W-:-:S03]  /*a220*/  FADD.FTZ R41, R41, R40 ;  /* 0x0000002829297221 */ /* 0x000fc60000010000 */
[----:B------:R-:W2:Y:S01]  /*a230*/  MUFU.EX2 R97, R97 ;  /* 0x0000006100617308 */ /* 0x000ea20000000800 */
[----:B------:R-:W-:Y:S02]  /*a240*/  FADD.FTZ R36, R36, R41 ;  /* 0x0000002924247221 */ /* 0x000fe40000010000 */
[----:B-1----:R-:W-:Y:S01]  /*a250*/  F2FP.PACK_AB R4, R83, R108 ;  /* 0x0000006c5304723e */ /* 0x002fe200000000ff */
[----:B------:R-:W-:Y:S01]  /*a260*/  HMMA.16816.F32 R16, R8, R34, R16 ;  /* 0x000000220810723c */ /* 0x000fe20000001810 */
[----:B------:R-:W-:-:S03]  /*a270*/  FADD.FTZ R3, R3, R36 ;  /* 0x0000002403037221 */ /* 0x000fc60000010000 */
[----:B------:R-:W-:Y:S01]  /*a280*/  MUFU.EX2 R21, R21 ;  /* 0x0000001500157308 */ /* 0x000fe20000000800 */
[----:B------:R-:W-:-:S03]  /*a290*/  FADD.FTZ R3, R2, R3 ;  /* 0x0000000302037221 */ /* 0x000fc60000010000 */
[----:B------:R-:W-:Y:S01]  /*a2a0*/  HMMA.16816.F32 R24, R8, R6, R24 ;  /* 0x000000060818723c */ /* 0x000fe20000001818 */
[----:B------:R-:W-:-:S03]  /*a2b0*/  FADD.FTZ R0, R0, R3 ;  /* 0x0000000300007221 */ /* 0x000fc60000010000 */
[----:B------:R-:W1:Y:S01]  /*a2c0*/  MUFU.EX2 R22, R22 ;  /* 0x0000001600167308 */ /* 0x000e620000000800 */
[----:B------:R-:W-:Y:S02]  /*a2d0*/  FADD.FTZ R0, R39, R0 ;  /* 0x0000000027007221 */ /* 0x000fe40000010000 */
[----:B------:R-:W-:Y:S01]  /*a2e0*/  FADD.FTZ R9, R137, R104 ;  /* 0x0000006889097221 */ /* 0x000fe20000010000 */
[----:B--2---:R-:W-:Y:S01]  /*a2f0*/  F2FP.PACK_AB R6, R97, R20 ;  /* 0x000000146106723e */ /* 0x004fe200000000ff */
[----:B------:R-:W-:Y:S01]  /*a300*/  FADD.FTZ R3, R67, R0 ;  /* 0x0000000043037221 */ /* 0x000fe20000010000 */
[----:B------:R-:W-:Y:S01]  /*a310*/  MOV R67, R38 ;  /* 0x0000002600437202 */ /* 0x000fe20000000f00 */
[----:B------:R-:W-:Y:S01]  /*a320*/  FADD.FTZ R80, R80, R9 ;  /* 0x0000000950507221 */ /* 0x000fe20000010000 */
[----:B------:R-:W-:Y:S01]  /*a330*/  MUFU.EX2 R23, R23 ;  /* 0x0000001700177308 */ /* 0x000fe20000000800 */
[----:B------:R-:W-:Y:S02]  /*a340*/  FADD.FTZ R3, R106, R3 ;  /* 0x000000036a037221 */ /* 0x000fe40000010000 */
[----:B------:R-:W-:-:S02]  /*a350*/  FADD.FTZ R149, R149, R80 ;  /* 0x0000005095957221 */ /* 0x000fc40000010000 */
[----:B------:R-:W-:Y:S02]  /*a360*/  FADD.FTZ R108, R108, R3 ;  /* 0x000000036c6c7221 */ /* 0x000fe40000010000 */
[----:B------:R-:W-:Y:S01]  /*a370*/  FADD.FTZ R70, R70, R149 ;  /* 0x0000009546467221 */ /* 0x000fe20000010000 */
[----:B------:R-:W2:Y:S01]  /*a380*/  MUFU.EX2 R32, R32 ;  /* 0x0000002000207308 */ /* 0x000ea20000000800 */
[----:B-1----:R-:W-:Y:S01]  /*a390*/  F2FP.PACK_AB R5, R22, R21 ;  /* 0x000000151605723e */ /* 0x002fe200000000ff */
[----:B------:R-:W-:Y:S02]  /*a3a0*/  FADD.FTZ R83, R83, R108 ;  /* 0x0000006c53537221 */ /* 0x000fe40000010000 */
[----:B------:R-:W-:Y:S02]  /*a3b0*/  FADD.FTZ R71, R71, R70 ;  /* 0x0000004647477221 */ /* 0x000fe40000010000 */
[----:B------:R-:W-:Y:S02]  /*a3c0*/  FADD.FTZ R20, R20, R83 ;  /* 0x0000005314147221 */ /* 0x000fe40000010000 */
[----:B------:R-:W-:-:S02]  /*a3d0*/  FADD.FTZ R0, R60, R71 ;  /* 0x000000473c007221 */ /* 0x000fc40000010000 */
        /* <DEDUP_REMOVED lines=9> */
[C---:B------:R-:W-:Y:S08]  /*a470*/  HMMA.16816.F32 R128, R4.reuse, R124, R28 ;  /* 0x0000007c0480723c */ /* 0x040ff0000000181c */
[C---:B------:R-:W-:Y:S08]  /*a480*/  HMMA.16816.F32 R132, R4.reuse, R134, R16 ;  /* 0x000000860484723c */ /* 0x040ff00000001810 */
[----:B------:R-:W-:Y:S11]  /*a490*/  HMMA.16816.F32 R124, R4, R126, R24 ;  /* 0x0000007e047c723c */ /* 0x000ff60000001818 */
[----:B------:R-:W-:Y:S07]  /*a4a0*/  @!UPT UIADD3 URZ, URZ, URZ, URZ ;  /* 0x0000003f3f3ff290 */ /* 0x000fee000fffe03f */
.L_x_4808:
[----:B------:R-:W-:Y:S01]  /*a4b0*/  ULDC.64 UR4, c[0x0][0x118] ;  /* 0x0000460000047ab9 */ /* 0x000fe20000000a00 */
[----:B------:R-:W-:Y:S05]  /*a4c0*/  @!P2 BRA `(.L_x_4816) ;  /* 0x000038b00000a947 */ /* 0x000fea0003800000 */
[----:B------:R-:W-:Y:S01]  /*a4d0*/  IMAD.MOV.U32 R150, RZ, RZ, c[0x0][0x1a0] ;  /* 0x00006800ff967624 */ /* 0x000fe200078e00ff */
[----:B------:R-:W-:-:S02]  /*a4e0*/  MOV R103, R65 ;  /* 0x0000004100677202 */ /* 0x000fc40000000f00 */
[----:B------:R-:W-:Y:S01]  /*a4f0*/  MOV R105, R67 ;  /* 0x0000004300697202 */ /* 0x000fe20000000f00 */
[----:B------:R-:W-:-:S05]  /*a500*/  IMAD.U32 R149, R150, -0x80, RZ ;  /* 0xffffff8096957824 */ /* 0x000fca00078e00ff */
[----:B------:R-:W-:Y:S02]  /*a510*/  SHF.R.S32.HI R148, RZ, 0x1f, R149 ;  /* 0x0000001fff947819 */ /* 0x000fe40000011495 */
.L_x_4820:
[----:B------:R-:W-:Y:S01]  /*a520*/  IADD3 R120, R120, -0x1, RZ ;  /* 0xffffffff78787810 */ /* 0x000fe20007ffe0ff */
[----:B------:R-:W-:Y:S04]  /*a530*/  DEPBAR.LE SB0, 0x0 ;  /* 0x000080000000791a */ /* 0x000fe80000000000 */
[----:B------:R-:W-:Y:S01]  /*a540*/  BAR.SYNC.DEFER_BLOCKING 0x0 ;  /* 0x0000000000007b1d */ /* 0x000fe20000010000 */
[----:B------:R-:W-:Y:S01]  /*a550*/  MOV R155, R148 ;  /* 0x00000094009b7202 */ /* 0x000fe20000000f00 */
[----:B------:R-:W-:Y:S04]  /*a560*/  IMAD.MOV.U32 R154, RZ, RZ, R149 ;  /* 0x000000ffff9a7224 */ /* 0x000fe800078e0095 */
        /* <DEDUP_REMOVED lines=60> */
.L_x_4817:
[----:B------:R-:W-:Y:S02]  /*a930*/  ISETP.GE.AND P2, PT, R119, c[0x0][0x220], PT ;  /* 0x0000880077007a0c */ /* 0x000fe40003f46270 */
[C---:B------:R-:W-:Y:S04]  /*a940*/  LEA R152, P4, R154.reuse, R160, 0x1 ;  /* 0x000000a09a987211 */ /* 0x040fe800078808ff */
[----:B------:R-:W-:Y:S07]  /*a950*/  LEA.HI.X R153, R154, R161, R155, 0x1, P4 ;  /* 0x000000a19a997211 */ /* 0x000fee00020f0c9b */
[----:B------:R-:W-:Y:S01]  /*a960*/  @P2 STS.64 [R115+0x3008], RZ ;  /* 0x003008ff73002388 */ /* 0x000fe20000000a00 */
[-C--:B------:R-:W-:Y:S02]  /*a970*/  @!P2 IADD3 R98, P3, R141, R154.reuse, RZ ;  /* 0x0000009a8d62a210 */ /* 0x080fe40007f7e0ff */
[----:B------:R-:W-:Y:S02]  /*a980*/  @!P2 LEA R100, P0, R150, R154, 0x6 ;  /* 0x0000009a9664a211 */ /* 0x000fe400078030ff */
[----:B------:R-:W-:Y:S01]  /*a990*/  @!P2 IADD3.X R102, R140, R155, RZ, P3, !PT ;  /* 0x0000009b8c66a210 */ /* 0x000fe20001ffe4ff */
[----:B------:R-:W-:Y:S01]  /*a9a0*/  @P2 STS [R115+0x3000], RZ ;  /* 0x003000ff73002388 */ /* 0x000fe20000000800 */
[CC--:B------:R-:W-:Y:S02]  /*a9b0*/  @!P2 LEA R162, P3, R98.reuse, R160.reuse, 0x1 ;  /* 0x000000a062a2a211 */ /* 0x0c0fe400078608ff */
[----:B------:R-:W-:Y:S01]  /*a9c0*/  @!P2 MOV R151, c[0x0][0x1a4] ;  /* 0x000069000097aa02 */ /* 0x000fe20000000f00 */
[----:B------:R-:W-:Y:S01]  /*a9d0*/  @P2 STS [R115+0x3004], RZ ;  /* 0x003004ff73002388 */ /* 0x000fe20000000800 */
[----:B------:R-:W-:Y:S02]  /*a9e0*/  @!P2 LEA.HI.X R163, R98, R161, R102, 0x1, P3 ;  /* 0x000000a162a3a211 */ /* 0x000fe400018f0c66 */
[----:B------:R-:W-:Y:S01]  /*a9f0*/  @!P2 LEA.HI.X R151, R150, R155, R151, 0x6, P0 ;  /* 0x0000009b9697a211 */ /* 0x000fe200000f3497 */
[----:B------:R-:W-:Y:S01]  /*aa00*/  @!PT LDS RZ, [RZ] ;  /* 0x00000000fffff984 */ /* 0x000fe20000000800 */
[----:B------:R-:W-:Y:S01]  /*aa10*/  @!PT LDS RZ, [RZ] ;  /* 0x00000000fffff984 */ /* 0x000fe20000000800 */
[----:B------:R-:W-:Y:S01]  /*aa20*/  @!PT LDS RZ, [RZ] ;  /* 0x00000000fffff984 */ /* 0x000fe20000000800 */
[----:B------:R1:W-:Y:S01]  /*aa30*/  @!P2 LDGSTS.E.BYPASS.LTC128B.128 [R115+0x3000], [R152.64] ;  /* 0x030000009873afae */ /* 0x0003e2000b901d44 */
[-C--:B------:R-:W-:Y:S01]  /*aa40*/  @!P2 LEA R158, P0, R100, R160.reuse, 0x1 ;  /* 0x000000a0649ea211 */ /* 0x080fe200078008ff */
[----:B------:R-:W-:Y:S01]  /*aa50*/  @!P2 IMAD.WIDE.U32 R154, R150, 0x60, R154 ;  /* 0x00000060969aa825 */ /* 0x000fe200078e009a */
[----:B------:R-:W-:Y:S02]  /*aa60*/  @!P2 MOV R96, c[0x0][0x1a4] ;  /* 0x000069000060aa02 */ /* 0x000fe40000000f00 */
[----:B------:R-:W-:Y:S02]  /*aa70*/  @!P2 LEA.HI.X R159, R100, R161, R151, 0x1, P0 ;  /* 0x000000a1649fa211 */ /* 0x000fe400000f0c97 */
[----:B------:R-:W-:Y:S01]  /*aa80*/  @!P2 LEA R160, P0, R154, R160, 0x1 ;  /* 0x000000a09aa0a211 */ /* 0x000fe200078008ff */
        /* <DEDUP_REMOVED lines=8> */
[----:B------:R-:W-:Y:S04]  /*ab10*/  ISETP.GT.AND P0, PT, R120, R109, PT ;  /* 0x0000006d7800720c */ /* 0x000fe80003f04270 */
        /* <DEDUP_REMOVED lines=198> */
[----:B------:R-:W-:Y:S02]  /*b780*/  IABS R70, c[0x0][0x2d0] ;  /* 0x0000b40000467a13 */ /* 0x000fe40000000000 */
[----:B------:R-:W-:Y:S02]  /*b790*/  LOP3.LUT R66, RZ, c[0x0][0x2d0], RZ, 0x33, !PT ;  /* 0x0000b400ff427a12 */ /* 0x000fe400078e33ff */
[----:B------:R-:W2:Y:S10]  /*b7a0*/  I2F.RP R75, R70 ;  /* 0x00000046004b7306 */ /* 0x000eb40000209400 */
[----:B--2---:R-:W2:Y:S02]  /*b7b0*/  MUFU.RCP R71, R75 ;  /* 0x0000004b00477308 */ /* 0x004ea40000001000 */
[----:B--2---:R-:W-:Y:S01]  /*b7c0*/  IADD3 R78, R71, 0xffffffe, RZ ;  /* 0x0ffffffe474e7810 */ /* 0x004fe20007ffe0ff */
[----:B------:R-:W-:Y:S07]  /*b7d0*/  IMAD.SHL.U32 R71, R120, 0x80, RZ ;  /* 0x0000008078477824 */ /* 0x000fee00078e00ff */
[----:B------:R-:W2:Y:S01]  /*b7e0*/  F2I.FTZ.U32.TRUNC.NTZ R79, R78 ;  /* 0x0000004e004f7305 */ /* 0x000ea2000021f000 */
[C---:B------:R-:W-:Y:S02]  /*b7f0*/  IADD3 R76, R71.reuse, -0x80, RZ ;  /* 0xffffff80474c7810 */ /* 0x040fe40007ffe0ff */
[----:B------:R-:W-:Y:S02]  /*b800*/  IABS R74, R71 ;  /* 0x00000047004a7213 */ /* 0x000fe40000000000 */
[----:B------:R-:W-:Y:S02]  /*b810*/  LOP3.LUT R71, R71, c[0x0][0x2d0], RZ, 0x3c, !PT ;  /* 0x0000b40047477a12 */ /* 0x000fe400078e3cff */
[----:B------:R-:W-:Y:S02]  /*b820*/  IABS R72, R76 ;  /* 0x0000004c00487213 */ /* 0x000fe40000000000 */
[----:B------:R-:W-:Y:S04]  /*b830*/  LOP3.LUT R76, R76, c[0x0][0x2d0], RZ, 0x3c, !PT ;  /* 0x0000b4004c4c7a12 */ /* 0x000fe800078e3cff */
[----:B------:R-:W-:Y:S01]  /*b840*/  ISETP.GE.AND P3, PT, R76, RZ, PT ;  /* 0x000000ff4c00720c */ /* 0x000fe20003f66270 */
        /* <DEDUP_REMOVED lines=47> */
.L_x_4819:
[----:B------:R2:W-:Y:S01]  /*bb40*/  @P2 STS [R115+0x1000], RZ ;  /* 0x001000ff73002388 */ /* 0x0005e20000000800 */
[-C--:B------:R-:W-:Y:S01]  /*bb50*/  LEA R74, P5, R71, R146.reuse, 0x1 ;  /* 0x00000092474a7211 */ /* 0x080fe200078a08ff */
        /* <DEDUP_REMOVED lines=42> */
.L_x_4818:
[----:B--234-:R-:W-:Y:S01]  /*be00*/  LDSM.16.MT88.4 R156, [R147+0x3000] ;  /* 0x00300000939c783b */ /* 0x01cfe20000004200 */
[----:B------:R-:W-:Y:S04]  /*be10*/  LEA R71, R120, R101, 0x7 ;  /* 0x0000006578477211 */ /* 0x000fe800078e38ff */
[----:B------:R-:W2:Y:S01]  /*be20*/  I2F R69, R71 ;  /* 0x0000004700457306 */ /* 0x000ea20000201400 */
[C---:B------:R-:W-:Y:S02]  /*be30*/  IADD3 R75, R71.reuse, 0x18, RZ ;  /* 0x00000018474b7810 */ /* 0x040fe40007ffe0ff */
[C---:B------:R-:W-:Y:S02]  /*be40*/  IADD3 R78, R71.reuse, 0x11, RZ ;  /* 0x00000011474e7810 */ /* 0x040fe40007ffe0ff */
[C---:B------:R-:W-:Y:S02]  /*be50*/  IADD3 R73, R71.reuse, 0x19, RZ ;  /* 0x0000001947497810 */ /* 0x040fe40007ffe0ff */
[C---:B------:R-:W-:Y:S02]  /*be60*/  IADD3 R83, R71.reuse, 0x20, RZ ;  /* 0x0000002047537810 */ /* 0x040fe40007ffe0ff */
[C---:B------:R-:W-:Y:S01]  /*be70*/  IADD3 R81, R71.reuse, 0x21, RZ ;  /* 0x0000002147517810 */ /* 0x040fe20007ffe0ff */
[----:B------:R3:W-:Y:S01]  /*be80*/  I2F R80, R75 ;  /* 0x0000004b00507306 */ /* 0x0007e20000201400 */
[C---:B------:R-:W-:Y:S02]  /*be90*/  IADD3 R79, R71.reuse, 0x28, RZ ;  /* 0x00000028474f7810 */ /* 0x040fe40007ffe0ff */
[C---:B------:R-:W-:Y:S02]  /*bea0*/  IADD3 R77, R71.reuse, 0x29, RZ ;  /* 0x00000029474d7810 */ /* 0x040fe40007ffe0ff */
[C---:B------:R-:W-:Y:S02]  /*beb0*/  IADD3 R72, R71.reuse, 0x8, RZ ;  /* 0x0000000847487810 */ /* 0x040fe40007ffe0ff */
[C---:B------:R-:W-:Y:S02]  /*bec0*/  IADD3 R74, R71.reuse, 0x9, RZ ;  /* 0x00000009474a7810 */ /* 0x040fe40007ffe0ff */
[C---:B------:R-:W-:Y:S01]  /*bed0*/  IADD3 R76, R71.reuse, 0x10, RZ ;  /* 0x00000010474c7810 */ /* 0x040fe20007ffe0ff */
[----:B------:R-:W-:Y:S01]  /*bee0*/  I2F R78, R78 ;  /* 0x0000004e004e7306 */ /* 0x000fe20000201400 */
[C---:B------:R-:W-:Y:S09]  /*bef0*/  IADD3 R70, R71.reuse, 0x1, RZ ;  /* 0x0000000147467810 */ /* 0x040ff20007ffe0ff */
[----:B------:R-:W4:Y:S01]  /*bf00*/  I2F R70, R70 ;  /* 0x0000004600467306 */ /* 0x000f220000201400 */
[C---:B---3--:R-:W-:Y:S09]  /*bf10*/  IADD3 R75, R71.reuse, 0x30, RZ ;  /* 0x00000030474b7810 */ /* 0x048ff20007ffe0ff */
[----:B------:R-:W3:Y:S10]  /*bf20*/  I2F R72, R72 ;  /* 0x0000004800487306 */ /* 0x000ef40000201400 */
[----:B------:R-:W5:Y:S10]  /*bf30*/  I2F R74, R74 ;  /* 0x0000004a004a7306 */ /* 0x000f740000201400 */
[----:B------:R-:W1:Y:S10]  /*bf40*/  I2F R76, R76 ;  /* 0x0000004c004c7306 */ /* 0x000e740000201400 */
[----:B------:R1:W1:Y:S10]  /*bf50*/  I2F R82, R73 ;  /* 0x0000004900527306 */ /* 0x0002740000201400 */
[----:B------:R2:W2:Y:S10]  /*bf60*/  I2F R96, R83 ;  /* 0x0000005300607306 */ /* 0x0004b40000201400 */
[----:B------:R3:W3:Y:S01]  /*bf70*/  I2F R98, R81 ;  /* 0x0000005100627306 */ /* 0x0006e20000201400 */
[C---:B-1----:R-:W-:Y:S09]  /*bf80*/  IADD3 R73, R71.reuse, 0x31, RZ ;  /* 0x0000003147497810 */ /* 0x042ff20007ffe0ff */
[----:B------:R1:W1:Y:S01]  /*bf90*/  I2F R100, R79 ;  /* 0x0000004f00647306 */ /* 0x0002620000201400 */
[C---:B--2---:R-:W-:Y:S09]  /*bfa0*/  IADD3 R83, R71.reuse, 0x38, RZ ;  /* 0x0000003847537810 */ /* 0x044ff20007ffe0ff */
[----:B------:R2:W2:Y:S01]  /*bfb0*/  I2F R102, R77 ;  /* 0x0000004d00667306 */ /* 0x0004a20000201400 */
[C---:B---3--:R-:W-:Y:S09]  /*bfc0*/  IADD3 R81, R71.reuse, 0x39, RZ ;  /* 0x0000003947517810 */ /* 0x048ff20007ffe0ff */
[----:B------:R3:W3:Y:S01]  /*bfd0*/  I2F R104, R75 ;  /* 0x0000004b00687306 */ /* 0x0006e20000201400 */
[C---:B-1----:R-:W-:Y:S09]  /*bfe0*/  IADD3 R79, R71.reuse, 0x40, RZ ;  /* 0x00000040474f7810 */ /* 0x042ff20007ffe0ff */
[----:B------:R1:W1:Y:S01]  /*bff0*/  I2F R106, R73 ;  /* 0x00000049006a7306 */ /* 0x0002620000201400 */
[C---:B--2---:R-:W-:Y:S09]  /*c000*/  IADD3 R77, R71.reuse, 0x41, RZ ;  /* 0x00000041474d7810 */ /* 0x044ff20007ffe0ff */
[----:B------:R-:W2:Y:S01]  /*c010*/  I2F R108, R83 ;  /* 0x00000053006c7306 */ /* 0x000ea20000201400 */
[C---:B---3--:R-:W-:Y:S09]  /*c020*/  IADD3 R75, R71.reuse, 0x48, RZ ;  /* 0x00000048474b7810 */ /* 0x048ff20007ffe0ff */
[----:B------:R-:W3:Y:S01]  /*c030*/  I2F R110, R81 ;  /* 0x00000051006e7306 */ /* 0x000ee20000201400 */
[----:B-1----:R-:W-:Y:S09]  /*c040*/  IADD3 R73, R71, 0x49, RZ ;  /* 0x0000004947497810 */ /* 0x002ff20007ffe0ff */
[----:B------:R-:W1:Y:S10]  /*c050*/  I2F R112, R79 ;  /* 0x0000004f00707306 */ /* 0x000e740000201400 */
[----:B------:R-:W1:Y:S10]  /*c060*/  I2F R114, R77 ;  /* 0x0000004d00727306 */ /* 0x000e740000201400 */
[----:B------:R-:W1:Y:S10]  /*c070*/  I2F R116, R75 ;  /* 0x0000004b00747306 */ /* 0x000e740000201400 */
[----:B------:R-:W1:Y:S01]  /*c080*/  I2F R118, R73 ;  /* 0x0000004900767306 */ /* 0x000e620000201400 */
[CC--:B------:R-:W-:Y:S02]  /*c090*/  FFMA.FTZ R0, R95.reuse, R69.reuse, R0 ;  /* 0x000000455f007223 */ /* 0x0c0fe40000010000 */
[----:B------:R-:W-:Y:S01]  /*c0a0*/  FFMA.FTZ R2, R95, R69, R2 ;  /* 0x000000455f027223 */ /* 0x000fe20000010002 */
[----:B------:R-:W-:Y:S01]  /*c0b0*/  IADD3 R69, R71, 0x51, RZ ;  /* 0x0000005147457810 */ /* 0x000fe20007ffe0ff */
[CC--:B----4-:R-:W-:Y:S01]  /*c0c0*/  FFMA.FTZ R3, R95.reuse, R70.reuse, R3 ;  /* 0x000000465f037223 */ /* 0x0d0fe20000010003 */
[----:B------:R-:W-:Y:S01]  /*c0d0*/  FMNMX.FTZ R66, R0, R105, !PT ;  /* 0x0000006900427209 */ /* 0x000fe20007810000 */
[----:B------:R-:W-:Y:S01]  /*c0e0*/  FFMA.FTZ R4, R95, R70, R4 ;  /* 0x000000465f047223 */ /* 0x000fe20000010004 */
[----:B------:R-:W-:Y:S01]  /*c0f0*/  IADD3 R70, R71, 0x50, RZ ;  /* 0x0000005047467810 */ /* 0x000fe20007ffe0ff */
[----:B------:R-:W-:Y:S01]  /*c100*/  FFMA.FTZ R5, R95, R72, R5 ;  /* 0x000000485f057223 */ /* 0x000fe20000010005 */
[----:B------:R-:W-:Y:S01]  /*c110*/  FMNMX.FTZ R66, R3, R66, !PT ;  /* 0x0000004203427209 */ /* 0x000fe20007810000 */
[C---:B------:R-:W-:Y:S01]  /*c120*/  FFMA.FTZ R6, R95.reuse, R72, R6 ;  /* 0x000000485f067223 */ /* 0x040fe20000010006 */
[----:B------:R-:W-:Y:S01]  /*c130*/  FMNMX.FTZ R65, R2, R103, !PT ;  /* 0x0000006702417209 */ /* 0x000fe20007810000 */
[CC--:B-----5:R-:W-:Y:S01]  /*c140*/  FFMA.FTZ R7, R95.reuse, R74.reuse, R7 ;  /* 0x0000004a5f077223 */ /* 0x0e0fe20000010007 */
[----:B------:R-:W4:Y:S01]  /*c150*/  I2F R70, R70 ;  /* 0x0000004600467306 */ /* 0x000f220000201400 */
        /* <DEDUP_REMOVED lines=8> */
[C---:B------:R-:W-:Y:S01]  /*c1e0*/  FFMA.FTZ R12, R95.reuse, R78, R12 ;  /* 0x0000004e5f0c7223 */ /* 0x040fe2000001000c */
[----:B------:R-:W5:Y:S01]  /*c1f0*/  I2F R66, R69 ;  /* 0x0000004500427306 */ /* 0x000f620000201400 */
        /* <DEDUP_REMOVED lines=32> */
[----:B--2---:R-:W-:Y:S01]  /*c400*/  FFMA.FTZ R29, R95, R108, R29 ;  /* 0x0000006c5f1d7223 */ /* 0x004fe2000001001d */
[----:B------:R-:W-:Y:S01]  /*c410*/  FMNMX.FTZ R152, R25, R152, !PT ;  /* 0x0000009819987209 */ /* 0x000fe20007810000 */
[C---:B------:R-:W-:Y:S01]  /*c420*/  FFMA.FTZ R30, R95.reuse, R108, R30 ;  /* 0x0000006c5f1e7223 */ /* 0x040fe2000001001e */
[----:B------:R-:W-:Y:S01]  /*c430*/  FMNMX.FTZ R151, R24, R151, !PT ;  /* 0x0000009718977209 */ /* 0x000fe20007810000 */
[----:B---3--:R-:W-:Y:S01]  /*c440*/  FFMA.FTZ R31, R95, R110, R31 ;  /* 0x0000006e5f1f7223 */ /* 0x008fe2000001001f */
[----:B------:R-:W-:Y:S01]  /*c450*/  FMNMX.FTZ R152, R27, R152, !PT ;  /* 0x000000981b987209 */ /* 0x000fe20007810000 */
[C---:B------:R-:W-:Y:S01]  /*c460*/  FFMA.FTZ R32, R95.reuse, R110, R32 ;  /* 0x0000006e5f207223 */ /* 0x040fe20000010020 */
[----:B------:R-:W-:Y:S01]  /*c470*/  FMNMX.FTZ R151, R26, R151, !PT ;  /* 0x000000971a977209 */ /* 0x000fe20007810000 */
[----:B-1----:R-:W-:Y:S01]  /*c480*/  FFMA.FTZ R33, R95, R112, R33 ;  /* 0x000000705f217223 */ /* 0x002fe20000010021 */
[----:B------:R-:W-:Y:S01]  /*c490*/  FMNMX.FTZ R152, R29, R152, !PT ;  /* 0x000000981d987209 */ /* 0x000fe20007810000 */
[----:B------:R-:W-:Y:S01]  /*c4a0*/  FFMA.FTZ R34, R95, R112, R34 ;  /* 0x000000705f227223 */ /* 0x000fe20000010022 */
[----:B------:R-:W-:Y:S01]  /*c4b0*/  IADD3 R67, R71, 0x59, RZ ;  /* 0x0000005947437810 */ /* 0x000fe20007ffe0ff */
[----:B------:R-:W-:Y:S01]  /*c4c0*/  FFMA.FTZ R35, R95, R114, R35 ;  /* 0x000000725f237223 */ /* 0x000fe20000010023 */
[----:B------:R-:W-:Y:S01]  /*c4d0*/  FMNMX.FTZ R152, R31, R152, !PT ;  /* 0x000000981f987209 */ /* 0x000fe20007810000 */
[C---:B------:R-:W-:Y:S01]  /*c4e0*/  FFMA.FTZ R36, R95.reuse, R114, R36 ;  /* 0x000000725f247223 */ /* 0x040fe20000010024 */
[----:B------:R1:W-:Y:S01]  /*c4f0*/  I2F R72, R67 ;  /* 0x0000004300487306 */ /* 0x0003e20000201400 */
[----:B------:R-:W-:Y:S01]  /*c500*/  FFMA.FTZ R37, R95, R116, R37 ;  /* 0x000000745f257223 */ /* 0x000fe20000010025 */
[----:B------:R-:W-:Y:S01]  /*c510*/  FMNMX.FTZ R152, R33, R152, !PT ;  /* 0x0000009821987209 */ /* 0x000fe20007810000 */
[----:B------:R-:W-:Y:S01]  /*c520*/  FFMA.FTZ R38, R95, R116, R38 ;  /* 0x000000745f267223 */ /* 0x000fe20000010026 */
[----:B------:R-:W-:Y:S01]  /*c530*/  IADD3 R65, R71, 0x58, RZ ;  /* 0x0000005847417810 */ /* 0x000fe20007ffe0ff */
[CC--:B------:R-:W-:Y:S01]  /*c540*/  FFMA.FTZ R39, R95.reuse, R118.reuse, R39 ;  /* 0x000000765f277223 */ /* 0x0c0fe20000010027 */
[----:B------:R-:W-:Y:S01]  /*c550*/  FMNMX.FTZ R151, R28, R151, !PT ;  /* 0x000000971c977209 */ /* 0x000fe20007810000 */
[----:B------:R-:W-:Y:S01]  /*c560*/  FFMA.FTZ R40, R95, R118, R40 ;  /* 0x000000765f287223 */ /* 0x000fe20000010028 */
[----:B------:R-:W-:Y:S01]  /*c570*/  FMNMX.FTZ R152, R35, R152, !PT ;  /* 0x0000009823987209 */ /* 0x000fe20007810000 */
[CC--:B----4-:R-:W-:Y:S01]  /*c580*/  FFMA.FTZ R41, R95.reuse, R70.reuse, R41 ;  /* 0x000000465f297223 */ /* 0x0d0fe20000010029 */
[----:B------:R-:W2:Y:S01]  /*c590*/  I2F R68, R65 ;  /* 0x0000004100447306 */ /* 0x000ea20000201400 */
[C---:B------:R-:W-:Y:S01]  /*c5a0*/  FFMA.FTZ R42, R95.reuse, R70, R42 ;  /* 0x000000465f2a7223 */ /* 0x040fe2000001002a */
[----:B------:R-:W-:Y:S01]  /*c5b0*/  FMNMX.FTZ R151, R30, R151, !PT ;  /* 0x000000971e977209 */ /* 0x000fe20007810000 */
[----:B-----5:R-:W-:Y:S01]  /*c5c0*/  FFMA.FTZ R43, R95, R66, R43 ;  /* 0x000000425f2b7223 */ /* 0x020fe2000001002b */
[----:B------:R-:W-:Y:S01]  /*c5d0*/  FMNMX.FTZ R152, R37, R152, !PT ;  /* 0x0000009825987209 */ /* 0x000fe20007810000 */
[----:B------:R-:W-:Y:S01]  /*c5e0*/  FFMA.FTZ R44, R95, R66, R44 ;  /* 0x000000425f2c7223 */ /* 0x000fe2000001002c */
[----:B------:R-:W-:Y:S02]  /*c5f0*/  FMNMX.FTZ R151, R32, R151, !PT ;  /* 0x0000009720977209 */ /* 0x000fe40007810000 */
[----:B------:R-:W-:Y:S02]  /*c600*/  FMNMX.FTZ R152, R39, R152, !PT ;  /* 0x0000009827987209 */ /* 0x000fe40007810000 */
[----:B------:R-:W-:Y:S02]  /*c610*/  FMNMX.FTZ R151, R34, R151, !PT ;  /* 0x0000009722977209 */ /* 0x000fe40007810000 */
[----:B------:R-:W-:Y:S02]  /*c620*/  FMNMX.FTZ R152, R41, R152, !PT ;  /* 0x0000009829987209 */ /* 0x000fe40007810000 */
[----:B-1----:R-:W-:Y:S02]  /*c630*/  IADD3 R67, R71, 0x61, RZ ;  /* 0x0000006147437810 */ /* 0x002fe40007ffe0ff */
[----:B------:R-:W-:Y:S02]  /*c640*/  FMNMX.FTZ R152, R43, R152, !PT ;  /* 0x000000982b987209 */ /* 0x000fe40007810000 */
[----:B------:R1:W-:Y:S01]  /*c650*/  I2F R76, R67 ;  /* 0x00000043004c7306 */ /* 0x0003e20000201400 */
[----:B------:R-:W-:Y:S02]  /*c660*/  FMNMX.FTZ R151, R36, R151, !PT ;  /* 0x0000009724977209 */ /* 0x000fe40007810000 */
[----:B------:R-:W-:Y:S02]  /*c670*/  IADD3 R66, R71, 0x78, RZ ;  /* 0x0000007847427810 */ /* 0x000fe40007ffe0ff */
[----:B------:R-:W-:Y:S01]  /*c680*/  FMNMX.FTZ R151, R38, R151, !PT ;  /* 0x0000009726977209 */ /* 0x000fe20007810000 */
[-C--:B--2---:R-:W-:Y:S01]  /*c690*/  FFMA.FTZ R45, R95, R68.reuse, R45 ;  /* 0x000000445f2d7223 */ /* 0x084fe2000001002d */
[----:B------:R-:W-:Y:S01]  /*c6a0*/  IADD3 R65, R71, 0x60, RZ ;  /* 0x0000006047417810 */ /* 0x000fe20007ffe0ff */
[C---:B------:R-:W-:Y:S01]  /*c6b0*/  FFMA.FTZ R46, R95.reuse, R68, R46 ;  /* 0x000000445f2e7223 */ /* 0x040fe2000001002e */
[----:B------:R-:W-:Y:S01]  /*c6c0*/  FMNMX.FTZ R151, R40, R151, !PT ;  /* 0x0000009728977209 */ /* 0x000fe20007810000 */
[----:B------:R-:W-:Y:S01]  /*c6d0*/  I2F R66, R66 ;  /* 0x0000004200427306 */ /* 0x000fe20000201400 */
[----:B------:R-:W-:Y:S01]  /*c6e0*/  FFMA.FTZ R47, R95, R72, R47 ;  /* 0x000000485f2f7223 */ /* 0x000fe2000001002f */
[----:B------:R-:W-:Y:S01]  /*c6f0*/  FMNMX.FTZ R152, R45, R152, !PT ;  /* 0x000000982d987209 */ /* 0x000fe20007810000 */
[----:B------:R-:W-:Y:S01]  /*c700*/  FFMA.FTZ R48, R95, R72, R48 ;  /* 0x000000485f307223 */ /* 0x000fe20000010030 */
[----:B------:R-:W-:Y:S02]  /*c710*/  FMNMX.FTZ R151, R42, R151, !PT ;  /* 0x000000972a977209 */ /* 0x000fe40007810000 */
[----:B------:R-:W-:Y:S02]  /*c720*/  FMNMX.FTZ R152, R47, R152, !PT ;  /* 0x000000982f987209 */ /* 0x000fe40007810000 */
[----:B------:R-:W-:Y:S02]  /*c730*/  FMNMX.FTZ R151, R44, R151, !PT ;  /* 0x000000972c977209 */ /* 0x000fe40007810000 */
[----:B------:R-:W2:Y:S02]  /*c740*/  I2F R74, R65 ;  /* 0x00000041004a7306 */ /* 0x000ea40000201400 */
[----:B------:R-:W-:Y:S02]  /*c750*/  FMNMX.FTZ R151, R46, R151, !PT ;  /* 0x000000972e977209 */ /* 0x000fe40007810000 */
[----:B-1----:R-:W-:Y:S02]  /*c760*/  IADD3 R67, R71, 0x69, RZ ;  /* 0x0000006947437810 */ /* 0x002fe40007ffe0ff */
[----:B------:R-:W-:Y:S04]  /*c770*/  FMNMX.FTZ R151, R48, R151, !PT ;  /* 0x0000009730977209 */ /* 0x000fe80007810000 */
[----:B------:R1:W-:Y:S01]  /*c780*/  I2F R80, R67 ;  /* 0x0000004300507306 */ /* 0x0003e20000201400 */
[-C--:B--2---:R-:W-:Y:S01]  /*c790*/  FFMA.FTZ R49, R95, R74.reuse, R49 ;  /* 0x0000004a5f317223 */ /* 0x084fe20000010031 */
[----:B------:R-:W-:Y:S01]  /*c7a0*/  IADD3 R65, R71, 0x68, RZ ;  /* 0x0000006847417810 */ /* 0x000fe20007ffe0ff */
[C---:B------:R-:W-:Y:S02]  /*c7b0*/  FFMA.FTZ R50, R95.reuse, R74, R50 ;  /* 0x0000004a5f327223 */ /* 0x040fe40000010032 */
[----:B------:R-:W-:Y:S05]  /*c7c0*/  FFMA.FTZ R51, R95, R76, R51 ;  /* 0x0000004c5f337223 */ /* 0x000fea0000010033 */
[----:B------:R2:W3:Y:S01]  /*c7d0*/  I2F R78, R65 ;  /* 0x00000041004e7306 */ /* 0x0004e20000201400 */
[----:B------:R-:W-:Y:S01]  /*c7e0*/  FMNMX.FTZ R152, R49, R152, !PT ;  /* 0x0000009831987209 */ /* 0x000fe20007810000 */
[----:B------:R-:W-:Y:S01]  /*c7f0*/  FFMA.FTZ R52, R95, R76, R52 ;  /* 0x0000004c5f347223 */ /* 0x000fe20000010034 */
[----:B------:R-:W-:Y:S02]  /*c800*/  FMNMX.FTZ R151, R50, R151, !PT ;  /* 0x0000009732977209 */ /* 0x000fe40007810000 */
[----:B-1----:R-:W-:Y:S02]  /*c810*/  IADD3 R67, R71, 0x71, RZ ;  /* 0x0000007147437810 */ /* 0x002fe40007ffe0ff */
[----:B------:R-:W-:Y:S02]  /*c820*/  FMNMX.FTZ R152, R51, R152, !PT ;  /* 0x0000009833987209 */ /* 0x000fe40007810000 */
[----:B------:R-:W-:Y:S01]  /*c830*/  FMNMX.FTZ R151, R52, R151, !PT ;  /* 0x0000009734977209 */ /* 0x000fe20007810000 */
[----:B------:R-:W-:Y:S01]  /*c840*/  I2F R70, R67 ;  /* 0x0000004300467306 */ /* 0x000fe20000201400 */
[----:B--2---:R-:W-:Y:S01]  /*c850*/  IADD3 R65, R71, 0x70, RZ ;  /* 0x0000007047417810 */ /* 0x004fe20007ffe0ff */
[CC--:B---3--:R-:W-:Y:S02]  /*c860*/  FFMA.FTZ R53, R95.reuse, R78.reuse, R53 ;  /* 0x0000004e5f357223 */ /* 0x0c8fe40000010035 */
[C---:B------:R-:W-:Y:S06]  /*c870*/  FFMA.FTZ R54, R95.reuse, R78, R54 ;  /* 0x0000004e5f367223 */ /* 0x040fec0000010036 */
[----:B------:R1:W2:Y:S01]  /*c880*/  I2F R82, R65 ;  /* 0x0000004100527306 */ /* 0x0002a20000201400 */
[----:B------:R-:W-:Y:S01]  /*c890*/  FFMA.FTZ R55, R95, R80, R55 ;  /* 0x000000505f377223 */ /* 0x000fe20000010037 */
[----:B------:R-:W-:Y:S01]  /*c8a0*/  FMNMX.FTZ R152, R53, R152, !PT ;  /* 0x0000009835987209 */ /* 0x000fe20007810000 */
[----:B------:R-:W-:Y:S01]  /*c8b0*/  FFMA.FTZ R56, R95, R80, R56 ;  /* 0x000000505f387223 */ /* 0x000fe20000010038 */
        /* <DEDUP_REMOVED lines=8> */
[C---:B------:R-:W-:Y:S02]  /*c940*/  FFMA.FTZ R60, R95.reuse, R70, R60 ;  /* 0x000000465f3c7223 */ /* 0x040fe4000001003c */
        /* <DEDUP_REMOVED lines=23> */
[----:B------:R-:W-:Y:S02]  /*cac0*/  MOV R105, R67 ;  /* 0x0000004300697202 */ /* 0x000fe40000000f00 */
[----:B------:R-:W-:Y:S01]  /*cad0*/  FSEL R66, R66, RZ, P0 ;  /* 0x000000ff42427208 */ /* 0x000fe20000000000 */
[----:B------:R-:W-:Y:S01]  /*cae0*/  FMUL.FTZ R72, R69, c[0x0][0x23c] ;  /* 0x00008f0045487a20 */ /* 0x000fe20000410000 */
[----:B--2---:R-:W-:Y:S03]  /*caf0*/  FMNMX.FTZ R65, R68, R65, !PT ;  /* 0x0000004144417209 */ /* 0x004fe60007810000 */
[----:B------:R-:W2:Y:S01]  /*cb00*/  MUFU.EX2 R69, R72 ;  /* 0x0000004800457308 */ /* 0x000ea20000000800 */
        /* <DEDUP_REMOVED lines=16> */
[C---:B--2---:R-:W-:Y:S02]  /*cc10*/  FMUL.FTZ R136, R69.reuse, R136 ;  /* 0x0000008845887220 */ /* 0x044fe40000410000 */
        /* <DEDUP_REMOVED lines=22> */
[----:B------:R-:W-:Y:S01]  /*cd80*/  ISETP.GT.AND P0, PT, R120, R109, PT ;  /* 0x0000006d7800720c */ /* 0x000fe20003f04270 */
[--C-:B------:R-:W-:Y:S02]  /*cd90*/  FFMA.FTZ R35, R53, c[0x0][0x23c], -R66.reuse ;  /* 0x00008f0035237a23 */ /* 0x100fe40000010842 */
[--C-:B------:R-:W-:Y:S02]  /*cda0*/  FFMA.FTZ R41, R12, c[0x0][0x23c], -R11.reuse ;  /* 0x00008f000c297a23 */ /* 0x100fe4000001080b */
[--C-:B------:R-:W-:Y:S02]  /*cdb0*/  FFMA.FTZ R47, R14, c[0x0][0x23c], -R11.reuse ;  /* 0x00008f000e2f7a23 */ /* 0x100fe4000001080b */
[----:B------:R-:W-:Y:S01]  /*cdc0*/  MUFU.EX2 R188, R188 ;  /* 0x000000bc00bc7308 */ /* 0x000fe20000000800 */
[----:B------:R-:W2:Y:S01]  /*cdd0*/  LDSM.16.MT88.4 R12, [R144+0x3400] ;  /* 0x00340000900c783b */ /* 0x000ea20000004200 */
[--C-:B------:R-:W-:Y:S02]  /*cde0*/  FFMA.FTZ R196, R16, c[0x0][0x23c], -R11.reuse ;  /* 0x00008f0010c47a23 */ /* 0x100fe4000001080b */
[--C-:B------:R-:W-:Y:S02]  /*cdf0*/  FFMA.FTZ R49, R18, c[0x0][0x23c], -R11.reuse ;  /* 0x00008f0012317a23 */ /* 0x100fe4000001080b */
[--C-:B------:R-:W-:Y:S02]  /*ce00*/  FFMA.FTZ R51, R22, c[0x0][0x23c], -R11.reuse ;  /* 0x00008f0016337a23 */ /* 0x100fe4000001080b */
[--C-:B------:R-:W-:Y:S01]  /*ce10*/  FFMA.FTZ R192, R10, c[0x0][0x23c], -R11.reuse ;  /* 0x00008f000ac07a23 */ /* 0x100fe2000001080b */
[----:B------:R-:W3:Y:S01]  /*ce20*/  LDSM.16.MT88.4 R16, [R147+0x3400] ;  /* 0x003400009310783b */ /* 0x000ee20000004200 */
        /* <DEDUP_REMOVED lines=28> */
[----:B------:R-:W-:Y:S02]  /*cff0*/  FFMA.FTZ R61, R44, c[0x0][0x23c], -R11 ;  /* 0x00008f002c3d7a23 */ /* 0x000fe4000001080b */
[----:B------:R-:W-:Y:S01]  /*d000*/  FADD.FTZ R71, -R65, R103 ;  /* 0x0000006741477221 */ /* 0x000fe20000010100 */
[----:B------:R-:W4:Y:S01]  /*d010*/  MUFU.EX2 R181, R181 ;  /* 0x000000b500b57308 */ /* 0x000f220000000800 */
[--C-:B------:R-:W-:Y:S01]  /*d020*/  FFMA.FTZ R44, R60, c[0x0][0x23c], -R11.reuse ;  /* 0x00008f003c2c7a23 */ /* 0x100fe2000001080b */
[----:B------:R-:W-:Y:S01]  /*d030*/  MOV R103, R65 ;  /* 0x0000004100677202 */ /* 0x000fe20000000f00 */
[----:B------:R-:W-:Y:S02]  /*d040*/  FMUL.FTZ R70, R71, c[0x0][0x23c] ;  /* 0x00008f0047467a20 */ /* 0x000fe40000410000 */
[----:B------:R-:W-:Y:S02]  /*d050*/  FFMA.FTZ R46, R62, c[0x0][0x23c], -R11 ;  /* 0x00008f003e2e7a23 */ /* 0x000fe4000001080b */
[----:B------:R-:W-:Y:S03]  /*d060*/  FFMA.FTZ R66, R63, c[0x0][0x23c], -R66 ;  /* 0x00008f003f427a23 */ /* 0x000fe60000010842 */
[----:B------:R-:W5:Y:S10]  /*d070*/  MUFU.EX2 R70, R70 ;  /* 0x0000004600467308 */ /* 0x000f740000000800 */
[----:B------:R-:W-:Y:S01]  /*d080*/  MUFU.EX2 R190, R190 ;  /* 0x000000be00be7308 */ /* 0x000fe20000000800 */
[----:B----4-:R-:W-:Y:S01]  /*d090*/  F2FP.PACK_AB R164, R181, R0 ;  /* 0x00000000b5a4723e */ /* 0x010fe200000000ff */
[----:B------:R-:W-:Y:S04]  /*d0a0*/  FFMA.FTZ R0, R97, R69, R0 ;  /* 0x0000004561007223 */ /* 0x000fe80000010000 */
[----:B------:R-:W-:Y:S04]  /*d0b0*/  FADD.FTZ R181, R181, R0 ;  /* 0x00000000b5b57221 */ /* 0x000fe80000010000 */
[----:B------:R-:W4:Y:S01]  /*d0c0*/  MUFU.EX2 R179, R179 ;  /* 0x000000b300b37308 */ /* 0x000f220000000800 */
[C---:B-----5:R-:W-:Y:S02]  /*d0d0*/  FMUL.FTZ R138, R70.reuse, R138 ;  /* 0x0000008a468a7220 */ /* 0x060fe40000410000 */
[C---:B------:R-:W-:Y:S02]  /*d0e0*/  FMUL.FTZ R139, R70.reuse, R139 ;  /* 0x0000008b468b7220 */ /* 0x040fe40000410000 */
[C---:B------:R-:W-:Y:S05]  /*d0f0*/  FMUL.FTZ R134, R70.reuse, R134 ;  /* 0x0000008646867220 */ /* 0x040fea0000410000 */
[----:B------:R-:W-:Y:S01]  /*d100*/  MUFU.EX2 R2, R2 ;  /* 0x0000000200027308 */ /* 0x000fe20000000800 */
[C---:B------:R-:W-:Y:S02]  /*d110*/  FMUL.FTZ R135, R70.reuse, R135 ;  /* 0x0000008746877220 */ /* 0x040fe40000410000 */
[C---:B------:R-:W-:Y:S02]  /*d120*/  FMUL.FTZ R130, R70.reuse, R130 ;  /* 0x0000008246827220 */ /* 0x040fe40000410000 */
[C---:B------:R-:W-:Y:S02]  /*d130*/  FMUL.FTZ R131, R70.reuse, R131 ;  /* 0x0000008346837220 */ /* 0x040fe40000410000 */
[C---:B------:R-:W-:Y:S02]  /*d140*/  FMUL.FTZ R126, R70.reuse, R126 ;  /* 0x0000007e467e7220 */ /* 0x040fe40000410000 */
[----:B------:R-:W-:Y:S01]  /*d150*/  FMUL.FTZ R127, R70, R127 ;  /* 0x0000007f467f7220 */ /* 0x000fe20000410000 */
[----:B------:R-:W5:Y:S01]  /*d160*/  MUFU.EX2 R45, R45 ;  /* 0x0000002d002d7308 */ /* 0x000f620000000800 */
[C---:B----4-:R-:W-:Y:S01]  /*d170*/  F2FP.PACK_AB R166, R179.reuse, R190 ;  /* 0x000000beb3a6723e */ /* 0x050fe200000000ff */
[----:B------:R-:W-:Y:S04]  /*d180*/  FADD.FTZ R190, R190, R181 ;  /* 0x000000b5bebe7221 */ /* 0x000fe80000010000 */
[----:B------:R-:W-:Y:S04]  /*d190*/  FADD.FTZ R179, R179, R190 ;  /* 0x000000beb3b37221 */ /* 0x000fe80000010000 */
[----:B------:R-:W-:Y:S10]  /*d1a0*/  MUFU.EX2 R194, R194 ;  /* 0x000000c200c27308 */ /* 0x000ff40000000800 */
[----:B------:R-:W4:Y:S01]  /*d1b0*/  MUFU.EX2 R43, R43 ;  /* 0x0000002b002b7308 */ /* 0x000f220000000800 */
[----:B-----5:R-:W-:Y:S01]  /*d1c0*/  F2FP.PACK_AB R165, R45, R2 ;  /* 0x000000022da5723e */ /* 0x020fe200000000ff */
[----:B------:R-:W-:Y:S08]  /*d1d0*/  FFMA.FTZ R2, R99, R70, R2 ;  /* 0x0000004663027223 */ /* 0x000ff00000010002 */
[----:B------:R-:W5:Y:S10]  /*d1e0*/  MUFU.EX2 R182, R182 ;  /* 0x000000b600b67308 */ /* 0x000f740000000800 */
[----:B------:R-:W-:Y:S01]  /*d1f0*/  MUFU.EX2 R49, R49 ;  /* 0x0000003100317308 */ /* 0x000fe20000000800 */
[----:B----4-:R-:W-:Y:S09]  /*d200*/  F2FP.PACK_AB R167, R43, R194 ;  /* 0x000000c22ba7723e */ /* 0x010ff200000000ff */
[----:B------:R-:W-:Y:S01]  /*d210*/  MUFU.EX2 R51, R51 ;  /* 0x0000003300337308 */ /* 0x000fe20000000800 */
[C---:B-1----:R-:W-:Y:S07]  /*d220*/  HMMA.16816.F32 R136, R164.reuse, R152, R136 ;  /* 0x00000098a488723c */ /* 0x042fee0000001888 */
[----:B------:R-:W-:Y:S01]  /*d230*/  F2FP.PACK_AB R152, R177, R188 ;  /* 0x000000bcb198723e */ /* 0x000fe200000000ff */
[C---:B------:R-:W-:Y:S01]  /*d240*/  HMMA.16816.F32 R132, R164.reuse, R154, R132 ;  /* 0x0000009aa484723c */ /* 0x040fe20000001884 */
[----:B------:R-:W-:Y:S03]  /*d250*/  MUFU.EX2 R180, R180 ;  /* 0x000000b400b47308 */ /* 0x000fe60000000800 */
[----:B------:R-:W-:Y:S01]  /*d260*/  F2FP.PACK_AB R153, R41, R192 ;  /* 0x000000c02999723e */ /* 0x000fe200000000ff */
[----:B------:R-:W-:Y:S02]  /*d270*/  FADD.FTZ R188, R188, R179 ;  /* 0x000000b3bcbc7221 */ /* 0x000fe40000010000 */
[----:B------:R-:W-:Y:S01]  /*d280*/  F2FP.PACK_AB R154, R175, R186 ;  /* 0x000000baaf9a723e */ /* 0x000fe200000000ff */
[C---:B------:R-:W-:Y:S03]  /*d290*/  HMMA.16816.F32 R128, R164.reuse, R156, R128 ;  /* 0x0000009ca480723c */ /* 0x040fe60000001880 */
[----:B------:R-:W-:Y:S01]  /*d2a0*/  MUFU.EX2 R169, R169 ;  /* 0x000000a900a97308 */ /* 0x000fe20000000800 */
[----:B------:R-:W-:Y:S01]  /*d2b0*/  F2FP.PACK_AB R155, R196, R47 ;  /* 0x0000002fc49b723e */ /* 0x000fe200000000ff */
[----:B------:R-:W-:Y:S02]  /*d2c0*/  FADD.FTZ R177, R177, R188 ;  /* 0x000000bcb1b17221 */ /* 0x000fe40000010000 */
[----:B------:R-:W-:Y:S01]  /*d2d0*/  FFMA.FTZ R156, R20, c[0x0][0x23c], -R11 ;  /* 0x00008f00149c7a23 */ /* 0x000fe2000001080b */
[----:B------:R-:W-:Y:S01]  /*d2e0*/  HMMA.16816.F32 R124, R164, R158, R124 ;  /* 0x0000009ea47c723c */ /* 0x000fe2000000187c */
[----:B------:R-:W1:Y:S03]  /*d2f0*/  LDSM.16.MT88.4 R20, [R144+0x3800] ;  /* 0x003800009014783b */ /* 0x000e660000004200 */
[----:B------:R-:W-:Y:S01]  /*d300*/  FADD.FTZ R186, R186, R177 ;  /* 0x000000b1baba7221 */ /* 0x000fe20000010000 */
[----:B------:R-:W4:Y:S02]  /*d310*/  MUFU.EX2 R156, R156 ;  /* 0x0000009c009c7308 */ /* 0x000f240000000800 */
[--C-:B------:R-:W-:Y:S01]  /*d320*/  FFMA.FTZ R158, R24, c[0x0][0x23c], -R11.reuse ;  /* 0x00008f00189e7a23 */ /* 0x100fe2000001080b */
[C---:B--2---:R-:W-:Y:S05]  /*d330*/  HMMA.16816.F32 R136, R152.reuse, R12, R136 ;  /* 0x0000000c9888723c */ /* 0x044fea0000001888 */
[----:B------:R-:W-:Y:S01]  /*d340*/  F2FP.PACK_AB R24, R173, R184 ;  /* 0x000000b8ad18723e */ /* 0x000fe200000000ff */
[----:B------:R-:W-:Y:S01]  /*d350*/  FFMA.FTZ R164, R26, c[0x0][0x23c], -R11 ;  /* 0x00008f001aa47a23 */ /* 0x000fe2000001080b */
[----:B------:R-:W2:Y:S01]  /*d360*/  MUFU.EX2 R158, R158 ;  /* 0x0000009e009e7308 */ /* 0x000ea20000000800 */
[C---:B------:R-:W-:Y:S01]  /*d370*/  HMMA.16816.F32 R132, R152.reuse, R14, R132 ;  /* 0x0000000e9884723c */ /* 0x040fe20000001884 */
[----:B------:R-:W1:Y:S03]  /*d380*/  LDSM.16.MT88.4 R12, [R147+0x3800] ;  /* 0x00380000930c783b */ /* 0x000e660000004200 */
[----:B-----5:R-:W-:Y:S01]  /*d390*/  F2FP.PACK_AB R26, R182, R171 ;  /* 0x000000abb61a723e */ /* 0x020fe200000000ff */
[----:B------:R-:W-:Y:S03]  /*d3a0*/  FADD.FTZ R175, R175, R186 ;  /* 0x000000baafaf7221 */ /* 0x000fe60000010000 */
[C---:B---3--:R-:W-:Y:S01]  /*d3b0*/  HMMA.16816.F32 R128, R152.reuse, R16, R128 ;  /* 0x000000109880723c */ /* 0x048fe20000001880 */
[----:B------:R-:W-:Y:S03]  /*d3c0*/  MUFU.EX2 R163, R163 ;  /* 0x000000a300a37308 */ /* 0x000fe60000000800 */
[----:B------:R-:W-:Y:S01]  /*d3d0*/  FADD.FTZ R184, R184, R175 ;  /* 0x000000afb8b87221 */ /* 0x000fe20000010000 */
[----:B----4-:R-:W-:Y:S03]  /*d3e0*/  F2FP.PACK_AB R25, R156, R49 ;  /* 0x000000319c19723e */ /* 0x010fe600000000ff */
[----:B------:R-:W-:Y:S01]  /*d3f0*/  HMMA.16816.F32 R124, R152, R18, R124 ;  /* 0x00000012987c723c */ /* 0x000fe2000000187c */
[----:B------:R-:W3:Y:S02]  /*d400*/  LDSM.16.MT88.4 R16, [R144+0x3c00] ;  /* 0x003c00009010783b */ /* 0x000ee40000004200 */
[----:B------:R-:W4:Y:S01]  /*d410*/  MUFU.EX2 R178, R178 ;  /* 0x000000b200b27308 */ /* 0x000f220000000800 */
[----:B------:R-:W-:Y:S01]  /*d420*/  FADD.FTZ R184, R173, R184 ;  /* 0x000000b8adb87221 */ /* 0x000fe20000010000 */
[----:B--2---:R-:W-:Y:S02]  /*d430*/  F2FP.PACK_AB R27, R158, R51 ;  /* 0x000000339e1b723e */ /* 0x004fe400000000ff */
[--C-:B------:R-:W-:Y:S06]  /*d440*/  FFMA.FTZ R153, R48, c[0x0][0x23c], -R11.reuse ;  /* 0x00008f0030997a23 */ /* 0x100fec000001080b */
[----:B------:R-:W-:Y:S01]  /*d450*/  MUFU.EX2 R164, R164 ;  /* 0x000000a400a47308 */ /* 0x000fe20000000800 */
[C---:B-1----:R-:W-:Y:S08]  /*d460*/  HMMA.16816.F32 R136, R24.reuse, R20, R136 ;  /* 0x000000141888723c */ /* 0x042ff00000001888 */
[C---:B------:R-:W-:Y:S01]  /*d470*/  HMMA.16816.F32 R132, R24.reuse, R22, R132 ;  /* 0x000000161884723c */ /* 0x040fe20000001884 */
[----:B------:R-:W1:Y:S01]  /*d480*/  MUFU.EX2 R53, R53 ;  /* 0x0000003500357308 */ /* 0x000e620000000800 */
[----:B------:R-:W2:Y:S06]  /*d490*/  LDSM.16.MT88.4 R20, [R147+0x3c00] ;  /* 0x003c00009314783b */ /* 0x000eac0000004200 */
[C---:B------:R-:W-:Y:S03]  /*d4a0*/  HMMA.16816.F32 R128, R24.reuse, R12, R128 ;  /* 0x0000000c1880723c */ /* 0x040fe60000001880 */
[----:B------:R-:W-:Y:S05]  /*d4b0*/  MUFU.EX2 R55, R55 ;  /* 0x0000003700377308 */ /* 0x000fea0000000800 */
[----:B------:R-:W-:Y:S01]  /*d4c0*/  HMMA.16816.F32 R124, R24, R14, R124 ;  /* 0x0000000e187c723c */ /* 0x000fe2000000187c */
[----:B------:R-:W5:Y:S04]  /*d4d0*/  LDSM.16.MT88.4 R12, [R144+0x4000] ;  /* 0x00400000900c783b */ /* 0x000f680000004200 */
[----:B------:R-:W2:Y:S02]  /*d4e0*/  MUFU.EX2 R30, R30 ;  /* 0x0000001e001e7308 */ /* 0x000ea40000000800 */
[----:B------:R-:W-:Y:S02]  /*d4f0*/  F2FP.PACK_AB R24, R169, R180 ;  /* 0x000000b4a918723e */ /* 0x000fe400000000ff */
[----:B----4-:R-:W-:Y:S03]  /*d500*/  F2FP.PACK_AB R26, R178, R163 ;  /* 0x000000a3b21a723e */ /* 0x010fe600000000ff */
[----:B-1----:R-:W-:Y:S03]  /*d510*/  F2FP.PACK_AB R25, R53, R164 ;  /* 0x000000a43519723e */ /* 0x002fe600000000ff */
[----:B------:R-:W-:Y:S10]  /*d520*/  MUFU.EX2 R174, R174 ;  /* 0x000000ae00ae7308 */ /* 0x000ff40000000800 */
[----:B------:R-:W1:Y:S01]  /*d530*/  MUFU.EX2 R151, R151 ;  /* 0x0000009700977308 */ /* 0x000e620000000800 */
[----:B--2---:R-:W-:Y:S09]  /*d540*/  F2FP.PACK_AB R27, R30, R55 ;  /* 0x000000371e1b723e */ /* 0x004ff200000000ff */
[----:B------:R-:W-:Y:S01]  /*d550*/  MUFU.EX2 R37, R37 ;  /* 0x0000002500257308 */ /* 0x000fe20000000800 */
[C---:B---3--:R-:W-:Y:S08]  /*d560*/  HMMA.16816.F32 R136, R24.reuse, R16, R136 ;  /* 0x000000101888723c */ /* 0x048ff00000001888 */
        /* <DEDUP_REMOVED lines=19> */
[----:B------:R-:W1:Y:S06]  /*d6a0*/  MUFU.EX2 R162, R162 ;  /* 0x000000a200a27308 */ /* 0x000e6c0000000800 */
[----:B--2---:R-:W-:Y:S01]  /*d6b0*/  F2FP.PACK_AB R16, R68, R29 ;  /* 0x0000001d4410723e */ /* 0x004fe200000000ff */
[C---:B------:R-:W-:Y:S03]  /*d6c0*/  HMMA.16816.F32 R124, R24.reuse, R18, R124 ;  /* 0x00000012187c723c */ /* 0x040fe6000000187c */
[----:B------:R-:W-:Y:S01]  /*d6d0*/  MUFU.EX2 R36, R36 ;  /* 0x0000002400247308 */ /* 0x000fe20000000800 */
[----:B------:R-:W-:Y:S02]  /*d6e0*/  FADD.FTZ R17, R45, R2 ;  /* 0x000000022d117221 */ /* 0x000fe40000010000 */
[----:B------:R-:W-:Y:S02]  /*d6f0*/  FFMA.FTZ R45, R52, c[0x0][0x23c], -R11 ;  /* 0x00008f00342d7a23 */ /* 0x000fe4000001080b */
[----:B------:R-:W-:Y:S01]  /*d700*/  HMMA.16816.F32 R132, R24, R14, R132 ;  /* 0x0000000e1884723c */ /* 0x000fe20000001884 */
[----:B------:R-:W2:Y:S03]  /*d710*/  LDSM.16.MT88.4 R12, [R147+0x4400] ;  /* 0x00440000930c783b */ /* 0x000ea60000004200 */
[----:B------:R-:W-:Y:S01]  /*d720*/  FADD.FTZ R194, R194, R17 ;  /* 0x00000011c2c27221 */ /* 0x000fe20000010000 */
[----:B------:R-:W3:Y:S03]  /*d730*/  MUFU.EX2 R61, R61 ;  /* 0x0000003d003d7308 */ /* 0x000ee60000000800 */
[----:B------:R-:W-:Y:S01]  /*d740*/  FADD.FTZ R43, R43, R194 ;  /* 0x000000c22b2b7221 */ /* 0x000fe20000010000 */
[----:B------:R-:W5:Y:S03]  /*d750*/  LDSM.16.MT88.4 R24, [R144+0x4800] ;  /* 0x004800009018783b */ /* 0x000f660000004200 */
[----:B-1----:R-:W-:Y:S03]  /*d760*/  F2FP.PACK_AB R18, R162, R31 ;  /* 0x0000001fa212723e */ /* 0x002fe600000000ff */
[----:B------:R-:W-:Y:S10]  /*d770*/  MUFU.EX2 R38, R38 ;  /* 0x0000002600267308 */ /* 0x000ff40000000800 */
[----:B------:R-:W1:Y:S01]  /*d780*/  MUFU.EX2 R153, R153 ;  /* 0x0000009900997308 */ /* 0x000e620000000800 */
[----:B---3--:R-:W-:Y:S09]  /*d790*/  F2FP.PACK_AB R17, R61, R36 ;  /* 0x000000243d11723e */ /* 0x008ff200000000ff */
[----:B------:R-:W-:Y:S10]  /*d7a0*/  MUFU.EX2 R33, R33 ;  /* 0x0000002100217308 */ /* 0x000ff40000000800 */
[----:B------:R-:W3:Y:S01]  /*d7b0*/  MUFU.EX2 R168, R168 ;  /* 0x000000a800a87308 */ /* 0x000ee20000000800 */
[----:B-1----:R-:W-:Y:S09]  /*d7c0*/  F2FP.PACK_AB R19, R153, R38 ;  /* 0x000000269913723e */ /* 0x002ff200000000ff */
[----:B------:R-:W-:Y:S01]  /*d7d0*/  MUFU.EX2 R35, R35 ;  /* 0x0000002300237308 */ /* 0x000fe20000000800 */
[C---:B----4-:R-:W-:Y:S07]  /*d7e0*/  HMMA.16816.F32 R136, R16.reuse, R20, R136 ;  /* 0x000000141088723c */ /* 0x050fee0000001888 */
[----:B------:R-:W-:Y:S01]  /*d7f0*/  FADD.FTZ R20, R192, R43 ;  /* 0x0000002bc0147221 */ /* 0x000fe20000010000 */
[C---:B--2---:R-:W-:Y:S01]  /*d800*/  HMMA.16816.F32 R128, R16.reuse, R12, R128 ;  /* 0x0000000c1080723c */ /* 0x044fe20000001880 */
[----:B------:R-:W1:Y:S03]  /*d810*/  MUFU.EX2 R170, R170 ;  /* 0x000000aa00aa7308 */ /* 0x000e660000000800 */
[----:B------:R-:W-:Y:S02]  /*d820*/  FADD.FTZ R20, R41, R20 ;  /* 0x0000001429147221 */ /* 0x000fe40000010000 */
[----:B------:R-:W-:Y:S02]  /*d830*/  FFMA.FTZ R41, R56, c[0x0][0x23c], -R11 ;  /* 0x00008f0038297a23 */ /* 0x000fe4000001080b */
[----:B------:R-:W-:Y:S01]  /*d840*/  FADD.FTZ R47, R47, R20 ;  /* 0x000000142f2f7221 */ /* 0x000fe20000010000 */
[C---:B------:R-:W-:Y:S01]  /*d850*/  HMMA.16816.F32 R132, R16.reuse, R22, R132 ;  /* 0x000000161084723c */ /* 0x040fe20000001884 */
[----:B------:R-:W2:Y:S01]  /*d860*/  LDSM.16.MT88.4 R20, [R147+0x4800] ;  /* 0x004800009314783b */ /* 0x000ea20000004200 */
[----:B------:R-:W-:Y:S01]  /*d870*/  MUFU.EX2 R40, R40 ;  /* 0x0000002800287308 */ /* 0x000fe20000000800 */
[----:B------:R-:W-:Y:S02]  /*d880*/  FADD.FTZ R13, R171, R184 ;  /* 0x000000b8ab0d7221 */ /* 0x000fe40000010000 */
[----:B------:R-:W-:Y:S02]  /*d890*/  FADD.FTZ R196, R196, R47 ;  /* 0x0000002fc4c47221 */ /* 0x000fe40000010000 */
[----:B------:R-:W-:Y:S01]  /*d8a0*/  FADD.FTZ R13, R182, R13 ;  /* 0x0000000db60d7221 */ /* 0x000fe20000010000 */
[----:B------:R-:W-:Y:S04]  /*d8b0*/  HMMA.16816.F32 R124, R16, R14, R124 ;  /* 0x0000000e107c723c */ /* 0x000fe8000000187c */
[----:B------:R-:W4:Y:S01]  /*d8c0*/  MUFU.EX2 R45, R45 ;  /* 0x0000002d002d7308 */ /* 0x000f220000000800 */
[----:B------:R-:W-:Y:S02]  /*d8d0*/  FADD.FTZ R48, R180, R13 ;  /* 0x0000000db4307221 */ /* 0x000fe40000010000 */
[----:B------:R-:W2:Y:S01]  /*d8e0*/  LDSM.16.MT88.4 R12, [R144+0x4c00] ;  /* 0x004c0000900c783b */ /* 0x000ea20000004200 */
[----:B---3--:R-:W-:Y:S01]  /*d8f0*/  F2FP.PACK_AB R16, R168, R33 ;  /* 0x00000021a810723e */ /* 0x008fe200000000ff */
[----:B------:R-:W-:Y:S03]  /*d900*/  FADD.FTZ R48, R169, R48 ;  /* 0x00000030a9307221 */ /* 0x000fe60000010000 */
[----:B-1----:R-:W-:Y:S01]  /*d910*/  F2FP.PACK_AB R18, R170, R35 ;  /* 0x00000023aa12723e */ /* 0x002fe200000000ff */
[----:B------:R-:W-:Y:S01]  /*d920*/  FADD.FTZ R49, R49, R196 ;  /* 0x000000c431317221 */ /* 0x000fe20000010000 */
[----:B------:R-:W-:Y:S01]  /*d930*/  MUFU.EX2 R42, R42 ;  /* 0x0000002a002a7308 */ /* 0x000fe20000000800 */
[----:B------:R-:W-:Y:S02]  /*d940*/  FFMA.FTZ R43, R58, c[0x0][0x23c], -R11 ;  /* 0x00008f003a2b7a23 */ /* 0x000fe4000001080b */
[----:B------:R-:W-:Y:S02]  /*d950*/  FADD.FTZ R156, R156, R49 ;  /* 0x000000319c9c7221 */ /* 0x000fe40000010000 */
[----:B------:R-:W-:Y:S02]  /*d960*/  FFMA.FTZ R11, R64, c[0x0][0x23c], -R11 ;  /* 0x00008f00400b7a23 */ /* 0x000fe4000001080b */
[----:B------:R-:W-:Y:S03]  /*d970*/  FADD.FTZ R51, R51, R156 ;  /* 0x0000009c33337221 */ /* 0x000fe60000010000 */
[----:B------:R-:W1:Y:S01]  /*d980*/  MUFU.EX2 R41, R41 ;  /* 0x0000002900297308 */ /* 0x000e620000000800 */
[----:B------:R-:W-:Y:S01]  /*d990*/  FADD.FTZ R51, R158, R51 ;  /* 0x000000339e337221 */ /* 0x000fe20000010000 */
[----:B----4-:R-:W-:Y:S03]  /*d9a0*/  F2FP.PACK_AB R17, R45, R40 ;  /* 0x000000282d11723e */ /* 0x010fe600000000ff */
[----:B------:R-:W-:Y:S04]  /*d9b0*/  FADD.FTZ R164, R164, R51 ;  /* 0x00000033a4a47221 */ /* 0x000fe80000010000 */
[----:B------:R-:W-:Y:S01]  /*d9c0*/  FADD.FTZ R164, R53, R164 ;  /* 0x000000a435a47221 */ /* 0x000fe20000010000 */
[----:B------:R-:W-:Y:S03]  /*d9d0*/  MUFU.EX2 R39, R39 ;  /* 0x0000002700277308 */ /* 0x000fe60000000800 */
[----:B------:R-:W-:Y:S07]  /*d9e0*/  FADD.FTZ R55, R55, R164 ;  /* 0x000000a437377221 */ /* 0x000fee0000010000 */
[----:B------:R-:W3:Y:S01]  /*d9f0*/  MUFU.EX2 R176, R176 ;  /* 0x000000b000b07308 */ /* 0x000ee20000000800 */
[----:B-1----:R-:W-:Y:S09]  /*da00*/  F2FP.PACK_AB R19, R41, R42 ;  /* 0x0000002a2913723e */ /* 0x002ff200000000ff */
[----:B------:R-:W-:Y:S01]  /*da10*/  MUFU.EX2 R28, R28 ;  /* 0x0000001c001c7308 */ /* 0x000fe20000000800 */
[C---:B-----5:R-:W-:Y:S07]  /*da20*/  HMMA.16816.F32 R136, R16.reuse, R24, R136 ;  /* 0x000000181088723c */ /* 0x060fee0000001888 */
[----:B------:R-:W-:Y:S01]  /*da30*/  FADD.FTZ R25, R163, R48 ;  /* 0x00000030a3197221 */ /* 0x000fe20000010000 */
[C---:B------:R-:W-:Y:S01]  /*da40*/  HMMA.16816.F32 R132, R16.reuse, R26, R132 ;  /* 0x0000001a1084723c */ /* 0x040fe20000001884 */
[----:B------:R-:W1:Y:S03]  /*da50*/  MUFU.EX2 R63, R66 ;  /* 0x00000042003f7308 */ /* 0x000e660000000800 */
[----:B------:R-:W-:Y:S02]  /*da60*/  FADD.FTZ R25, R178, R25 ;  /* 0x00000019b2197221 */ /* 0x000fe40000010000 */
[----:B------:R-:W-:Y:S02]  /*da70*/  FADD.FTZ R24, R30, R55 ;  /* 0x000000371e187221 */ /* 0x000fe40000010000 */
[----:B------:R-:W-:Y:S01]  /*da80*/  FADD.FTZ R30, R174, R25 ;  /* 0x00000019ae1e7221 */ /* 0x000fe20000010000 */
[C---:B--2---:R-:W-:Y:S02]  /*da90*/  HMMA.16816.F32 R128, R16.reuse, R20, R128 ;  /* 0x000000141080723c */ /* 0x044fe40000001880 */
[----:B------:R-:W-:Y:S01]  /*daa0*/  MUFU.EX2 R43, R43 ;  /* 0x0000002b002b7308 */ /* 0x000fe20000000800 */
[----:B------:R-:W-:Y:S02]  /*dab0*/  FADD.FTZ R57, R57, R24 ;  /* 0x0000001839397221 */ /* 0x000fe40000010000 */
[----:B------:R-:W-:Y:S01]  /*dac0*/  FADD.FTZ R30, R151, R30 ;  /* 0x0000001e971e7221 */ /* 0x000fe20000010000 */
[----:B------:R-:W2:Y:S01]  /*dad0*/  LDSM.16.MT88.4 R24, [R147+0x4c00] ;  /* 0x004c00009318783b */ /* 0x000ea20000004200 */
[----:B------:R-:W-:Y:S01]  /*dae0*/  FADD.FTZ R57, R32, R57 ;  /* 0x0000003920397221 */ /* 0x000fe20000010000 */
[----:B------:R-:W-:Y:S04]  /*daf0*/  HMMA.16816.F32 R124, R16, R22, R124 ;  /* 0x00000016107c723c */ /* 0x000fe8000000187c */
[----:B------:R-:W-:Y:S01]  /*db00*/  FADD.FTZ R37, R37, R30 ;  /* 0x0000001e25257221 */ /* 0x000fe20000010000 */
[----:B------:R-:W4:Y:S01]  /*db10*/  MUFU.EX2 R44, R44 ;  /* 0x0000002c002c7308 */ /* 0x000f220000000800 */
[----:B------:R-:W-:Y:S01]  /*db20*/  FADD.FTZ R34, R34, R57 ;  /* 0x0000003922227221 */ /* 0x000fe20000010000 */
[----:B---3--:R-:W-:Y:S01]  /*db30*/  F2FP.PACK_AB R16, R176, R39 ;  /* 0x00000027b010723e */ /* 0x008fe200000000ff */
        /* <DEDUP_REMOVED lines=16> */
[----:B------:R-:W-:Y:S02]  /*dc40*/  FADD.FTZ R168, R168, R33 ;  /* 0x00000021a8a87221 */ /* 0x000fe40000010000 */
[----:B------:R-:W-:Y:S02]  /*dc50*/  FADD.FTZ R45, R45, R40 ;  /* 0x000000282d2d7221 */ /* 0x000fe40000010000 */
[----:B------:R-:W-:Y:S04]  /*dc60*/  FADD.FTZ R35, R35, R168 ;  /* 0x000000a823237221 */ /* 0x000fe80000010000 */
[----:B------:R-:W-:Y:S04]  /*dc70*/  FADD.FTZ R170, R170, R35 ;  /* 0x00000023aaaa7221 */ /* 0x000fe80000010000 */
[----:B------:R-:W-:Y:S01]  /*dc80*/  FADD.FTZ R39, R39, R170 ;  /* 0x000000aa27277221 */ /* 0x000fe20000010000 */
[----:B-1----:R-:W-:Y:S03]  /*dc90*/  F2FP.PACK_AB R19, R11, R46 ;  /* 0x0000002e0b13723e */ /* 0x002fe600000000ff */
[----:B------:R-:W-:Y:S04]  /*dca0*/  FADD.FTZ R39, R176, R39 ;  /* 0x00000027b0277221 */ /* 0x000fe80000010000 */
[----:B------:R-:W-:Y:S01]  /*dcb0*/  FADD.FTZ R28, R28, R39 ;  /* 0x000000271c1c7221 */ /* 0x000fe20000010000 */
[C---:B------:R-:W-:Y:S03]  /*dcc0*/  HMMA.16816.F32 R136, R16.reuse, R12, R136 ;  /* 0x0000000c1088723c */ /* 0x040fe60000001888 */
[----:B------:R-:W-:Y:S04]  /*dcd0*/  FADD.FTZ R97, R63, R28 ;  /* 0x0000001c3f617221 */ /* 0x000fe80000010000 */
[----:B------:R-:W-:Y:S01]  /*dce0*/  FADD.FTZ R12, R42, R45 ;  /* 0x0000002d2a0c7221 */ /* 0x000fe20000010000 */
[C---:B------:R-:W-:Y:S04]  /*dcf0*/  HMMA.16816.F32 R132, R16.reuse, R14, R132 ;  /* 0x0000000e1084723c */ /* 0x040fe80000001884 */
[----:B------:R-:W-:Y:S04]  /*dd00*/  FADD.FTZ R12, R41, R12 ;  /* 0x0000000c290c7221 */ /* 0x000fe80000010000 */
[C---:B--2---:R-:W-:Y:S04]  /*dd10*/  HMMA.16816.F32 R128, R16.reuse, R24, R128 ;  /* 0x000000181080723c */ /* 0x044fe80000001880 */
[----:B------:R-:W-:Y:S04]  /*dd20*/  FADD.FTZ R43, R43, R12 ;  /* 0x0000000c2b2b7221 */ /* 0x000fe80000010000 */
[----:B------:R-:W-:Y:S04]  /*dd30*/  HMMA.16816.F32 R124, R16, R26, R124 ;  /* 0x0000001a107c723c */ /* 0x000fe8000000187c */
[----:B------:R-:W-:Y:S04]  /*dd40*/  FADD.FTZ R43, R44, R43 ;  /* 0x0000002b2c2b7221 */ /* 0x000fe80000010000 */
[----:B------:R-:W-:Y:S04]  /*dd50*/  FADD.FTZ R46, R46, R43 ;  /* 0x0000002b2e2e7221 */ /* 0x000fe80000010000 */
[----:B------:R-:W-:Y:S01]  /*dd60*/  FADD.FTZ R99, R11, R46 ;  /* 0x0000002e0b637221 */ /* 0x000fe20000010000 */
[----:B------:R-:W-:-:S05]  /*dd70*/  @P0 BRA `(.L_x_4820) ;  /* 0xffffc7a000000947 */ /* 0x000fca000383ffff */
.L_x_4816:
[----:B------:R-:W1:Y:S01]  /*dd80*/  SHFL.BFLY PT, R0, R97, 0x2, 0x1f ;  /* 0x0c401f0061007f89 */ /* 0x000e6200000e0000 */
[----:B------:R-:W-:Y:S01]  /*dd90*/  IMAD.MOV.U32 R7, RZ, RZ, 0x3f800000 ;  /* 0x3f800000ff077424 */ /* 0x000fe200078e00ff */
[----:B------:R-:W-:Y:S01]  /*dda0*/  IADD3 R28, -R121, RZ, RZ ;  /* 0x000000ff791c7210 */ /* 0x000fe20007ffe1ff */
[----:B------:R-:W-:Y:S01]  /*ddb0*/  IMAD.MOV.U32 R6, RZ, RZ, 0x3f800000 ;  /* 0x3f800000ff067424 */ /* 0x000fe200078e00ff */
[----:B------:R-:W2:Y:S01]  /*ddc0*/  SHFL.BFLY PT, R2, R99, 0x2, 0x1f ;  /* 0x0c401f0063027f89 */ /* 0x000ea200000e0000 */
[----:B------:R-:W-:Y:S01]  /*ddd0*/  BSSY B0, `(.L_x_4821) ;  /* 0x0000085000007945 */ /* 0x000fe20003800000 */
[----:B------:R-:W-:-:S02]  /*dde0*/  IMAD R142, R143, 0x10, R142 ;  /* 0x000000108f8e7824 */ /* 0x000fc400078e028e */
        /* <DEDUP_REMOVED lines=9> */
[CC--:B------:R-:W-:Y:S02]  /*de80*/  LEA.HI R10, R2.reuse, R3.reuse, RZ, 0x2 ;  /* 0x00000003020a7211 */ /* 0x0c0fe400078f10ff */
[-C--:B------:R-:W-:Y:S02]  /*de90*/  LEA.HI R15, R2, R3.reuse, RZ, 0x6 ;  /* 0x00000003020f7211 */ /* 0x080fe400078f30ff */
[----:B------:R-:W-:Y:S02]  /*dea0*/  LOP3.LUT R12, R10, 0xfffffffc, RZ, 0xc0, !PT ;  /* 0xfffffffc0a0c7812 */ /* 0x000fe400078ec0ff */
[----:B------:R-:W-:Y:S01]  /*deb0*/  SHF.R.S32.HI R10, RZ, 0x2, R10 ;  /* 0x00000002ff0a7819 */ /* 0x000fe2000001140a */
[----:B------:R-:W-:Y:S01]  /*dec0*/  IMAD.SHL.U32 R15, R15, 0x4, RZ ;  /* 0x000000040f0f7824 */ /* 0x000fe200078e00ff */
[----:B------:R-:W-:Y:S01]  /*ded0*/  LEA.HI R14, R2, R3, RZ, 0x4 ;  /* 0x00000003020e7211 */ /* 0x000fe200078f20ff */
[----:B------:R-:W-:-:S03]  /*dee0*/  IMAD.IADD R12, R3, 0x1, -R12 ;  /* 0x00000001030c7824 */ /* 0x000fc600078e0a0c */
[----:B------:R-:W-:Y:S02]  /*def0*/  LOP3.LUT R15, R15, 0x3fffff00, RZ, 0xc0, !PT ;  /* 0x3fffff000f0f7812 */ /* 0x000fe400078ec0ff */
[----:B------:R-:W-:Y:S01]  /*df00*/  SHF.R.S32.HI R14, RZ, 0x4, R14 ;  /* 0x00000004ff0e7819 */ /* 0x000fe2000001140e */
[----:B-1----:R-:W-:Y:S01]  /*df10*/  FADD.FTZ R5, R0, R5 ;  /* 0x0000000500057221 */ /* 0x002fe20000010000 */
[CC--:B------:R-:W-:Y:S02]  /*df20*/  LEA.HI R0, R2.reuse, R3.reuse, RZ, 0x5 ;  /* 0x0000000302007211 */ /* 0x0c0fe400078f28ff */
[----:B------:R-:W-:Y:S01]  /*df30*/  LEA.HI R2, R2, R3, RZ, 0x3 ;  /* 0x0000000302027211 */ /* 0x000fe200078f18ff */
[----:B--2---:R-:W-:Y:S01]  /*df40*/  FADD.FTZ R4, R9, R4 ;  /* 0x0000000409047221 */ /* 0x004fe20000010000 */
[----:B------:R-:W-:Y:S02]  /*df50*/  LEA.HI R9, R8, R13, RZ, 0x3 ;  /* 0x0000000d08097211 */ /* 0x000fe400078f18ff */
[----:B------:R-:W-:-:S02]  /*df60*/  SHF.R.S32.HI R11, RZ, 0x5, R0 ;  /* 0x00000005ff0b7819 */ /* 0x000fc40000011400 */
[----:B------:R-:W-:Y:S02]  /*df70*/  LOP3.LUT R8, R9, 0xfffffff8, RZ, 0xc0, !PT ;  /* 0xfffffff809087812 */ /* 0x000fe400078ec0ff */
[----:B------:R-:W-:Y:S01]  /*df80*/  FSETP.NE.FTZ.AND P3, PT, R5, RZ, PT ;  /* 0x000000ff0500720b */ /* 0x000fe20003f75000 */
[----:B------:R-:W-:Y:S01]  /*df90*/  IMAD R11, R11, 0x100, R12 ;  /* 0x000001000b0b7824 */ /* 0x000fe200078e020c */
[----:B------:R-:W-:Y:S02]  /*dfa0*/  IADD3 R8, -R8, R13, RZ ;  /* 0x0000000d08087210 */ /* 0x000fe40007ffe1ff */
[----:B------:R-:W-:Y:S02]  /*dfb0*/  SHF.R.S32.HI R13, RZ, 0x1f, R10 ;  /* 0x0000001fff0d7819 */ /* 0x000fe4000001140a */
[----:B------:R-:W-:Y:S02]  /*dfc0*/  SHF.R.S32.HI R12, RZ, 0x3, R9 ;  /* 0x00000003ff0c7819 */ /* 0x000fe40000011409 */
[----:B------:R-:W-:-:S02]  /*dfd0*/  LEA.HI R13, R13, R10, RZ, 0x3 ;  /* 0x0000000a0d0d7211 */ /* 0x000fc400078f18ff */
[----:B------:R-:W-:Y:S02]  /*dfe0*/  LEA.HI R9, R9, R12, RZ, 0x1 ;  /* 0x0000000c09097211 */ /* 0x000fe400078f08ff */
[----:B------:R-:W-:Y:S01]  /*dff0*/  LOP3.LUT R13, R13, 0xfffffff8, RZ, 0xc0, !PT ;  /* 0xfffffff80d0d7812 */ /* 0x000fe200078ec0ff */
[----:B------:R-:W1:Y:S01]  /*e000*/  @P3 MUFU.RCP R7, R5 ;  /* 0x0000000500073308 */ /* 0x000e620000001000 */
[----:B------:R-:W-:Y:S02]  /*e010*/  LOP3.LUT R9, R9, 0xfffffffe, RZ, 0xc0, !PT ;  /* 0xfffffffe09097812 */ /* 0x000fe400078ec0ff */
[----:B------:R-:W-:Y:S02]  /*e020*/  IADD3 R10, R10, -R13, RZ ;  /* 0x8000000d0a0a7210 */ /* 0x000fe40007ffe0ff */
[----:B------:R-:W-:Y:S01]  /*e030*/  FSETP.NE.FTZ.AND P2, PT, R4, RZ, PT ;  /* 0x000000ff0400720b */ /* 0x000fe20003f55000 */
[----:B------:R-:W-:Y:S01]  /*e040*/  IMAD.IADD R16, R12, 0x1, -R9 ;  /* 0x000000010c107824 */ /* 0x000fe200078e0a09 */
[----:B------:R-:W-:Y:S01]  /*e050*/  LEA.HI R13, R10, R10, RZ, 0x1 ;  /* 0x0000000a0a0d7211 */ /* 0x000fe200078f08ff */
[----:B------:R-:W-:Y:S01]  /*e060*/  @P3 MUFU.LG2 R5, R5 ;  /* 0x0000000500053308 */ /* 0x000fe20000000c00 */
[----:B------:R-:W-:Y:S01]  /*e070*/  LEA.HI R9, R8, R8, RZ, 0x1 ;  /* 0x0000000808097211 */ /* 0x000fe200078f08ff */
[----:B------:R-:W-:Y:S01]  /*e080*/  IMAD.SHL.U32 R8, R14, 0x40, RZ ;  /* 0x000000400e087824 */ /* 0x000fe200078e00ff */
[----:B------:R-:W-:-:S02]  /*e090*/  LEA R16, R16, R15, 0x5 ;  /* 0x0000000f10107211 */ /* 0x000fc400078e28ff */
[----:B------:R-:W-:Y:S02]  /*e0a0*/  SHF.R.S32.HI R15, RZ, 0x1, R13 ;  /* 0x00000001ff0f7819 */ /* 0x000fe4000001140d */
[----:B------:R-:W-:Y:S01]  /*e0b0*/  SHF.R.S32.HI R9, RZ, 0x1, R9 ;  /* 0x00000001ff097819 */ /* 0x000fe20000011409 */
[----:B-1----:R-:W-:Y:S01]  /*e0c0*/  FMUL.FTZ R136, R7, R136 ;  /* 0x0000008807887220 */ /* 0x002fe20000410000 */
[----:B------:R-:W-:Y:S01]  /*e0d0*/  LOP3.LUT R13, R13, 0x1fffffe, RZ, 0xc0, !PT ;  /* 0x01fffffe0d0d7812 */ /* 0x000fe200078ec0ff */
[----:B------:R-:W-:Y:S01]  /*e0e0*/  IMAD.SHL.U32 R14, R15, 0x40, RZ ;  /* 0x000000400f0e7824 */ /* 0x000fe200078e00ff */
[----:B------:R-:W-:Y:S01]  /*e0f0*/  LOP3.LUT R8, R8, 0xc0, RZ, 0xc0, !PT ;  /* 0x000000c008087812 */ /* 0x000fe200078ec0ff */
[----:B------:R-:W-:Y:S01]  /*e100*/  IMAD.SHL.U32 R9, R9, 0x8, RZ ;  /* 0x0000000809097824 */ /* 0x000fe200078e00ff */
[----:B------:R-:W1:Y:S01]  /*e110*/  @P2 MUFU.RCP R6, R4 ;  /* 0x0000000400062308 */ /* 0x000e620000001000 */
[----:B------:R-:W-:Y:S01]  /*e120*/  IMAD.IADD R10, R10, 0x1, -R13 ;  /* 0x000000010a0a7824 */ /* 0x000fe200078e0a0d */
[----:B------:R-:W-:Y:S01]  /*e130*/  LOP3.LUT R14, R14, 0xc0, RZ, 0xc0, !PT ;  /* 0x000000c00e0e7812 */ /* 0x000fe200078ec0ff */
[C---:B------:R-:W-:Y:S01]  /*e140*/  FMUL.FTZ R137, R7.reuse, R137 ;  /* 0x0000008907897220 */ /* 0x040fe20000410000 */
[----:B------:R-:W-:Y:S01]  /*e150*/  LOP3.LUT R9, R8, 0x18, R9, 0xf8, !PT ;  /* 0x0000001808097812 */ /* 0x000fe200078ef809 */
[----:B------:R-:W-:Y:S01]  /*e160*/  IMAD R10, R10, 0x10, R11 ;  /* 0x000000100a0a7824 */ /* 0x000fe200078e020b */
[----:B------:R-:W-:Y:S01]  /*e170*/  SHF.R.U32.HI R8, RZ, 0x3, R8 ;  /* 0x00000003ff087819 */ /* 0x000fe20000011608 */
[C---:B------:R-:W-:Y:S01]  /*e180*/  FMUL.FTZ R132, R7.reuse, R132 ;  /* 0x0000008407847220 */ /* 0x040fe20000410000 */
[----:B------:R-:W-:Y:S01]  /*e190*/  LEA.HI R13, R14, R14, RZ, 0x1d ;  /* 0x0000000e0e0d7211 */ /* 0x000fe200078fe8ff */
[----:B------:R-:W-:Y:S01]  /*e1a0*/  FMUL.FTZ R133, R7, R133 ;  /* 0x0000008507857220 */ /* 0x000fe20000410000 */
[----:B------:R-:W-:Y:S01]  /*e1b0*/  LOP3.LUT P0, RZ, R15, 0x2, RZ, 0xc0, !PT ;  /* 0x000000020fff7812 */ /* 0x000fe2000780c0ff */
[----:B------:R-:W-:Y:S01]  /*e1c0*/  FMUL.FTZ R128, R7, R128 ;  /* 0x0000008007807220 */ /* 0x000fe20000410000 */
[----:B------:R-:W-:Y:S01]  /*e1d0*/  LOP3.LUT R8, R9, R8, RZ, 0x3c, !PT ;  /* 0x0000000809087212 */ /* 0x000fe200078e3cff */
[----:B------:R-:W-:Y:S01]  /*e1e0*/  FMUL.FTZ R129, R7, R129 ;  /* 0x0000008107817220 */ /* 0x000fe20000410000 */
[----:B------:R-:W-:Y:S01]  /*e1f0*/  LEA R9, R10, R13, 0x1 ;  /* 0x0000000d0a097211 */ /* 0x000fe200078e08ff */
[----:B------:R-:W-:Y:S01]  /*e200*/  IMAD.MOV.U32 R10, RZ, RZ, -0x20 ;  /* 0xffffffe0ff0a7424 */ /* 0x000fe200078e00ff */
[----:B------:R-:W-:Y:S01]  /*e210*/  LOP3.LUT R11, R15, 0x1, RZ, 0xc0, !PT ;  /* 0x000000010f0b7812 */ /* 0x000fe200078ec0ff */
[----:B------:R-:W-:Y:S01]  /*e220*/  FMUL.FTZ R124, R7, R124 ;  /* 0x0000007c077c7220 */ /* 0x000fe20000410000 */
[----:B------:R-:W-:Y:S01]  /*e230*/  LEA R117, R117, R16, 0x2 ;  /* 0x0000001075757211 */ /* 0x000fe200078e10ff */
[----:B------:R-:W-:Y:S01]  /*e240*/  FMUL.FTZ R125, R7, R125 ;  /* 0x0000007d077d7220 */ /* 0x000fe20000410000 */
[----:B------:R-:W-:Y:S01]  /*e250*/  ISETP.NE.U32.AND P1, PT, R11, 0x1, PT ;  /* 0x000000010b00780c */ /* 0x000fe20003f25070 */
[----:B------:R-:W-:Y:S01]  /*e260*/  IMAD.SHL.U32 R7, R9, 0x4, RZ ;  /* 0x0000000409077824 */ /* 0x000fe200078e00ff */
[----:B------:R-:W2:Y:S01]  /*e270*/  S2R R14, SR_CTAID.Y ;  /* 0x00000000000e7919 */ /* 0x000ea20000002600 */
[----:B-1----:R-:W-:Y:S01]  /*e280*/  FMUL.FTZ R139, R6, R139 ;  /* 0x0000008b068b7220 */ /* 0x002fe20000410000 */
[----:B------:R-:W-:Y:S01]  /*e290*/  SEL R10, R10, 0x20, !P1 ;  /* 0x000000200a0a7807 */ /* 0x000fe20004800000 */
[C---:B------:R-:W-:Y:S01]  /*e2a0*/  FMUL.FTZ R138, R6.reuse, R138 ;  /* 0x0000008a068a7220 */ /* 0x040fe20000410000 */
[C---:B------:R-:W-:Y:S01]  /*e2b0*/  IADD3 R13, R7.reuse, 0x40, RZ ;  /* 0x00000040070d7810 */ /* 0x040fe20007ffe0ff */
[C---:B------:R-:W-:Y:S01]  /*e2c0*/  FMUL.FTZ R135, R6.reuse, R135 ;  /* 0x0000008706877220 */ /* 0x040fe20000410000 */
[----:B------:R-:W-:Y:S01]  /*e2d0*/  @P0 IADD3 R13, R7, -0x40, RZ ;  /* 0xffffffc0070d0810 */ /* 0x000fe20007ffe0ff */
[C---:B------:R-:W-:Y:S01]  /*e2e0*/  FMUL.FTZ R134, R6.reuse, R134 ;  /* 0x0000008606867220 */ /* 0x040fe20000410000 */
[----:B------:R-:W-:Y:S01]  /*e2f0*/  STS.64 [R9.X4], R136 ;  /* 0x0000008809007388 */ /* 0x000fe20000004a00 */
[----:B------:R-:W-:Y:S01]  /*e300*/  FMUL.FTZ R131, R6, R131 ;  /* 0x0000008306837220 */ /* 0x000fe20000410000 */
[----:B------:R-:W-:Y:S01]  /*e310*/  LOP3.LUT R0, R0, 0xffffffe0, RZ, 0xc0, !PT ;  /* 0xffffffe000007812 */ /* 0x000fe200078ec0ff */
[C---:B------:R-:W-:Y:S01]  /*e320*/  FMUL.FTZ R130, R6.reuse, R130 ;  /* 0x0000008206827220 */ /* 0x040fe20000410000 */
[----:B------:R-:W-:Y:S01]  /*e330*/  STS.64 [R9.X4+0x400], R138 ;  /* 0x0004008a09007388 */ /* 0x000fe20000004a00 */
[C---:B------:R-:W-:Y:S01]  /*e340*/  FMUL.FTZ R127, R6.reuse, R127 ;  /* 0x0000007f067f7220 */ /* 0x040fe20000410000 */
[----:B------:R-:W1:Y:S01]  /*e350*/  @P2 MUFU.LG2 R4, R4 ;  /* 0x0000000400042308 */ /* 0x000e620000000c00 */
[----:B------:R-:W-:Y:S01]  /*e360*/  FMUL.FTZ R126, R6, R126 ;  /* 0x0000007e067e7220 */ /* 0x000fe20000410000 */
[----:B------:R-:W-:Y:S01]  /*e370*/  IADD3 R6, R117, R8, RZ ;  /* 0x0000000875067210 */ /* 0x000fe20007ffe0ff */
[----:B------:R-:W-:Y:S01]  /*e380*/  IMAD.IADD R8, R7, 0x1, R10 ;  /* 0x0000000107087824 */ /* 0x000fe200078e020a */
[----:B------:R-:W3:Y:S01]  /*e390*/  S2R R15, SR_CTAID.X ;  /* 0x00000000000f7919 */ /* 0x000ee20000002500 */
[----:B------:R-:W-:Y:S01]  /*e3a0*/  IMAD.IADD R29, R10, 0x1, R13 ;  /* 0x000000010a1d7824 */ /* 0x000fe200078e020d */
[----:B------:R-:W-:Y:S01]  /*e3b0*/  LOP3.LUT R2, R2, 0xfffffff8, RZ, 0xc0, !PT ;  /* 0xfffffff802027812 */ /* 0x000fe200078ec0ff */
[----:B------:R-:W-:Y:S01]  /*e3c0*/  IMAD.IADD R0, R3, 0x1, -R0 ;  /* 0x0000000103007824 */ /* 0x000fe200078e0a00 */
[----:B------:R-:W4:Y:S01]  /*e3d0*/  S2R R7, SR_CTAID.Z ;  /* 0x0000000000077919 */ /* 0x000f220000002700 */
[----:B--2---:R-:W-:Y:S01]  /*e3e0*/  IMAD R14, R14, c[0x0][0x210], R121 ;  /* 0x000084000e0e7a24 */ /* 0x004fe200078e0279 */
[----:B------:R-:W-:-:S02]  /*e3f0*/  IADD3 R2, -R2, R3, RZ ;  /* 0x0000000302027210 */ /* 0x000fc40007ffe1ff */
[----:B------:R-:W-:Y:S01]  /*e400*/  STS.64 [R8], R132 ;  /* 0x0000008408007388 */ /* 0x000fe20000000a00 */
[----:B------:R-:W-:Y:S02]  /*e410*/  LOP3.LUT P0, RZ, R0, 0x3, RZ, 0xc0, !PT ;  /* 0x0000000300ff7812 */ /* 0x000fe4000780c0ff */
[----:B------:R-:W-:Y:S01]  /*e420*/  MOV R0, 0xff800000 ;  /* 0xff80000000007802 */ /* 0x000fe20000000f00 */
[----:B------:R-:W-:Y:S01]  /*e430*/  STS.64 [R8+0x400], R134 ;  /* 0x0004008608007388 */ /* 0x000fe20000000a00 */
[----:B-1----:R-:W-:-:S03]  /*e440*/  @P2 FMUL.FTZ R4, R4, 0.69314718246459960938 ;  /* 0x3f31721804042820 */ /* 0x002fc60000410000 */
[----:B------:R-:W-:Y:S04]  /*e450*/  STS.64 [R13], R128 ;  /* 0x000000800d007388 */ /* 0x000fe80000000a00 */
[----:B------:R1:W-:Y:S04]  /*e460*/  STS.64 [R13+0x400], R130 ;  /* 0x000400820d007388 */ /* 0x0003e80000000a00 */
[----:B------:R-:W-:Y:S04]  /*e470*/  STS.64 [R29], R124 ;  /* 0x0000007c1d007388 */ /* 0x000fe80000000a00 */
[----:B------:R-:W-:Y:S01]  /*e480*/  STS.64 [R29+0x400], R126 ;  /* 0x0004007e1d007388 */ /* 0x000fe20000000a00 */
[----:B----4-:R-:W-:-:S03]  /*e490*/  IMAD R7, R28, c[0x0][0x1c0], R7 ;  /* 0x000070001c077a24 */ /* 0x010fc600078e0207 */
[----:B------:R-:W-:Y:S01]  /*e4a0*/  BAR.SYNC.DEFER_BLOCKING 0x0 ;  /* 0x0000000000007b1d */ /* 0x000fe20000010000 */
[----:B------:R-:W-:Y:S02]  /*e4b0*/  IMAD R7, R14, c[0x0][0x1c0], R7 ;  /* 0x000070000e077a24 */ /* 0x000fe400078e0207 */
[----:B------:R-:W-:-:S04]  /*e4c0*/  @P3 FMUL.FTZ R14, R5, 0.69314718246459960938 ;  /* 0x3f317218050e3820 */ /* 0x000fc80000410000 */
[----:B------:R-:W-:Y:S02]  /*e4d0*/  @P3 FFMA.FTZ R0, R67, c[0x0][0x238], R14 ;  /* 0x00008e0043003a23 */ /* 0x000fe4000001000e */
[----:B------:R-:W-:Y:S02]  /*e4e0*/  IMAD.SHL.U32 R14, R2, 0x4, RZ ;  /* 0x00000004020e7824 */ /* 0x000fe400078e00ff */
[----:B-1----:R-:W-:Y:S02]  /*e4f0*/  IMAD.MOV.U32 R13, RZ, RZ, -0x800000 ;  /* 0xff800000ff0d7424 */ /* 0x002fe400078e00ff */
[----:B------:R-:W-:Y:S01]  /*e500*/  @P2 FFMA.FTZ R13, R65, c[0x0][0x238], R4 ;  /* 0x00008e00410d2a23 */ /* 0x000fe20000010004 */
[----:B------:R-:W1:Y:S04]  /*e510*/  LDS.128 R20, [R6.X4] ;  /* 0x0000000006147984 */ /* 0x000e680000004c00 */
[----:B------:R-:W2:Y:S04]  /*e520*/  LDS.128 R16, [R6.X4+0x800] ;  /* 0x0008000006107984 */ /* 0x000ea80000004c00 */
[----:B------:R-:W4:Y:S04]  /*e530*/  LDS.128 R8, [R6.X4+0x1000] ;  /* 0x0010000006087984 */ /* 0x000f280000004c00 */
[----:B------:R3:W1:Y:S02]  /*e540*/  LDS.128 R24, [R6.X4+0x1800] ;  /* 0x0018000006187984 */ /* 0x0006640000004c00 */
[----:B---3--:R-:W-:-:S04]  /*e550*/  IMAD.SHL.U32 R6, R15, 0x40, RZ ;  /* 0x000000400f067824 */ /* 0x008fc800078e00ff */
[----:B------:R-:W-:Y:S01]  /*e560*/  IMAD R7, R7, c[0x0][0x214], R6 ;  /* 0x0000850007077a24 */ /* 0x000fe200078e0206 */
[----:B------:R-:W-:Y:S05]  /*e570*/  @P0 BRA `(.L_x_4822) ;  /* 0x000000a000000947 */ /* 0x000fea0003800000 */
[C---:B------:R-:W-:Y:S02]  /*e580*/  IADD3 R6, R142.reuse, 0x8, RZ ;  /* 0x000000088e067810 */ /* 0x040fe40007ffe0ff */
[----:B------:R-:W-:Y:S02]  /*e590*/  SHF.R.S32.HI R4, RZ, 0x1f, R142 ;  /* 0x0000001fff047819 */ /* 0x000fe4000001148e */
[C---:B------:R-:W-:Y:S02]  /*e5a0*/  IADD3 R2, P0, R7.reuse, R142, RZ ;  /* 0x0000008e07027210 */ /* 0x040fe40007f1e0ff */
[-C--:B------:R-:W-:Y:S02]  /*e5b0*/  ISETP.GE.AND P2, PT, R142, R107.reuse, PT ;  /* 0x0000006b8e00720c */ /* 0x080fe40003f46270 */
[----:B------:R-:W-:Y:S02]  /*e5c0*/  ISETP.GE.AND P1, PT, R6, R107, PT ;  /* 0x0000006b0600720c */ /* 0x000fe40003f26270 */
[----:B------:R-:W-:-:S02]  /*e5d0*/  LEA.HI.X.SX32 R3, R7, R4, 0x1, P0 ;  /* 0x0000000407037211 */ /* 0x000fc400000f0eff */
[----:B------:R-:W-:-:S04]  /*e5e0*/  LEA R4, P0, R2, c[0x0][0x208], 0x2 ;  /* 0x0000820002047a11 */ /* 0x000fc800078010ff */
[----:B------:R-:W-:-:S05]  /*e5f0*/  LEA.HI.X R5, R2, c[0x0][0x20c], R3, 0x2, P0 ;  /* 0x0000830002057a11 */ /* 0x000fca00000f1403 */
[----:B------:R3:W-:Y:S04]  /*e600*/  @!P2 STG.E [R4.64], R0 ;  /* 0x000000000400a986 */ /* 0x0007e8000c101904 */
[----:B------:R3:W-:Y:S02]  /*e610*/  @!P1 STG.E [R4.64+0x20], R13 ;  /* 0x0000200d04009986 */ /* 0x0007e4000c101904 */
.L_x_4822:
[----:B------:R-:W-:Y:S05]  /*e620*/  BSYNC B0 ;  /* 0x0000000000007941 */ /* 0x000fea0003800000 */
.L_x_4821:
[--C-:B------:R-:W-:Y:S01]  /*e630*/  SHF.R.S32.HI R15, RZ, 0x1f, R14.reuse ;  /* 0x0000001fff0f7819 */ /* 0x100fe2000001140e */
[----:B------:R-:W-:Y:S01]  /*e640*/  IMAD R7, R7, c[0x0][0x22c], RZ ;  /* 0x00008b0007077a24 */ /* 0x000fe200078e02ff */
[----:B------:R-:W-:Y:S02]  /*e650*/  ISETP.GE.AND P1, PT, R14, c[0x0][0x220], PT ;  /* 0x000088000e007a0c */ /* 0x000fe40003f26270 */
[C---:B------:R-:W-:Y:S01]  /*e660*/  IADD3 R2, R12.reuse, 0x10, RZ ;  /* 0x000000100c027810 */ /* 0x040fe20007ffe0ff */
[C---:B---3--:R-:W-:Y:S01]  /*e670*/  IMAD.WIDE R4, R12.reuse, 0x20, R14 ;  /* 0x000000200c047825 */ /* 0x048fe200078e020e */
        /* <DEDUP_REMOVED lines=11> */
[----:B----4-:R2:W-:Y:S04]  /*e730*/  @!P2 STG.E.128 [R2.64+0x1000], R8 ;  /* 0x001000080200a986 */ /* 0x0105e8000c101d04 */
[----:B-1----:R2:W-:Y:S04]  /*e740*/  @!P4 STG.E.64 [R2.64], R20 ;  /* 0x000000140200c986 */ /* 0x0025e8000c101b04 */
[----:B------:R2:W-:Y:S01]  /*e750*/  @!P4 STG.E.64 [R2.64+0x8], R22 ;  /* 0x000008160200c986 */ /* 0x0005e2000c101b04 */
[----:B------:R-:W-:Y:S05]  /*e760*/  @P1 EXIT ;  /* 0x000000000000194d */ /* 0x000fea0003800000 */
[----:B------:R-:W-:Y:S01]  /*e770*/  STG.E.128 [R2.64+0x1800], R24 ;  /* 0x0018001802007986 */ /* 0x000fe2000c101d04 */
[----:B------:R-:W-:Y:S05]  /*e780*/  EXIT ;  /* 0x000000000000794d */ /* 0x000fea0003800000 */
.L_x_4823:
        /* <DEDUP_REMOVED lines=15> */
.L_x_5255:


//--------------------- .text._ZN5flash24flash_fwd_splitkv_kernelI23Flash_fwd_kernel_traitsILi32ELi64ELi128ELi4ELb0ELb0EN7cutlass6half_tE19Flash_kernel_traitsILi32ELi64ELi128ELi4ES3_EELb1ELb0ELb0ELb0ELb1ELb0ELb1ELb1EEEvNS_16Flash_fwd_paramsE --------------------------
	.section	.text._ZN5flash24flash_fwd_splitkv_kernelI23Flash_fwd_kernel_traitsILi32ELi64ELi128ELi4ELb0ELb0EN7cutlass6half_tE19Flash_kernel_traitsILi32ELi64ELi128ELi4ES3_EELb1ELb0ELb0ELb0ELb1ELb0ELb1ELb1EEEvNS_16Flash_fwd_paramsE,"ax",@progbits
	.sectioninfo	@"SHI_REGISTERS=163"
	.align	128
        .global         _ZN5flash24flash_fwd_splitkv_kernelI23Flash_fwd_kernel_traitsILi32ELi64ELi128ELi4ELb0ELb0EN7cutlass6half_tE19Flash_kernel_traitsILi32ELi64ELi128ELi4ES3_EELb1ELb0ELb0ELb0ELb1ELb0ELb1ELb1EEEvNS_16Flash_fwd_paramsE
        .type           _ZN5flash24flash_fwd_splitkv_kernelI23Flash_fwd_kernel_traitsILi32ELi64ELi128ELi4ELb0ELb0EN7cutlass6half_tE19Flash_kernel_traitsILi32ELi64ELi128ELi4ES3_EELb1ELb0ELb0ELb0ELb1ELb0ELb1ELb1EEEvNS_16Flash_fwd_paramsE,@function
        .size           _ZN5flash24flash_fwd_splitkv_kernelI23Flash_fwd_kernel_traitsILi32ELi64ELi128ELi4ELb0ELb0EN7cutlass6half_tE19Flash_kernel_traitsILi32ELi64ELi128ELi4ES3_EELb1ELb0ELb0ELb0ELb1ELb0ELb1ELb1EEEvNS_16Flash_fwd_paramsE,(.L_x_5256 - _ZN5flash24flash_fwd_splitkv_kernelI23Flash_fwd_kernel_traitsILi32ELi64ELi128ELi4ELb0ELb0EN7cutlass6half_tE19Flash_kernel_traitsILi32ELi64ELi128ELi4ES3_EELb1ELb0ELb0ELb0ELb1ELb0ELb1ELb1EEEvNS_16Flash_fwd_paramsE)
        .other          _ZN5flash24flash_fwd_splitkv_kernelI23Flash_fwd_kernel_traitsILi32ELi64ELi128ELi4ELb0ELb0EN7cutlass6half_tE19Flash_kernel_traitsILi32ELi64ELi128ELi4ES3_EELb1ELb0ELb0ELb0ELb1ELb0ELb1ELb1EEEvNS_16Flash_fwd_paramsE,@"STO_CUDA_ENTRY STV_DEFAULT"
_ZN5flash24flash_fwd_splitkv_kernelI23Flash_fwd_kernel_traitsILi32ELi64ELi128ELi4ELb0ELb0EN7cutlass6half_tE19Flash_kernel_traitsILi32ELi64ELi128ELi4ES3_EELb1ELb0ELb0ELb0ELb1ELb0ELb1ELb1EEEvNS_16Flash_fwd_paramsE:
.text._ZN5flash24flash_fwd_splitkv_kernelI23Flash_fwd_kernel_traitsILi32ELi64ELi128ELi4ELb0ELb0EN7cutlass6half_tE19Flash_kernel_traitsILi32ELi64ELi128ELi4ES3_EELb1ELb0ELb0ELb0ELb1ELb0ELb1ELb1EEEvNS_16Flash_fwd_paramsE:
        /* <DEDUP_REMOVED lines=53> */
.L_x_4824:
[----:B-1-34-:R-:W-:Y:S02]  /*0350*/  MOV R63, c[0x0][0x218] ;  /* 0x00008600003f7a02 */ /* 0x01afe40000000f00 */
.L_x_4825:
        /* <DEDUP_REMOVED lines=25> */
[----:B-1----:R-:W-:Y:S01]  /*04f0*/  IADD3 R8, R8, 0xffffffe, RZ ;  /* 0x0ffffffe08087810 */ /* 0x002fe20007ffe0ff */
[----:B------:R-:W1:Y:S03]  /*0500*/  S2R R10, SR_TID.X ;  /* 0x00000000000a7919 */ /* 0x000e660000002100 */
[----:B------:R-:W2:Y:S02]  /*0510*/  F2I.FTZ.U32.TRUNC.NTZ R9, R8 ;  /* 0x0000000800097305 */ /* 0x000ea4000021f000 */
[----:B--2---:R-:W-:Y:S02]  /*0520*/  IMAD.MOV R5, RZ, RZ, -R9 ;  /* 0x000000ffff057224 */ /* 0x004fe400078e0a09 */
[----:B------:R-:W-:-:S02]  /*0530*/  IMAD.MOV.U32 R8, RZ, RZ, RZ ;  /* 0x000000ffff087224 */ /* 0x000fc400078e00ff */
        /* <DEDUP_REMOVED lines=10> */
[----:B------:R-:W-:-:S04]  /*05e0*/  IADD3 R6, R53, 0x7f, RZ ;  /* 0x0000007f35067810 */ /* 0x000fc80007ffe0ff */
[----:B------:R-:W-:-:S04]  /*05f0*/  SHF.R.S32.HI R5, RZ, 0x1f, R6 ;  /* 0x0000001fff057819 */ /* 0x000fc80000011406 */
[----:B------:R-:W-:-:S03]  /*0600*/  LEA.HI R5, R5, R6, RZ, 0x7 ;  /* 0x0000000605057211 */ /* 0x000fc600078f38ff */
[----:B------:R-:W-:Y:S02]  /*0610*/  @P2 IADD3 R8, R8, 0x1, RZ ;  /* 0x0000000108082810 */ /* 0x000fe40007ffe0ff */
[----:B------:R-:W-:-:S03]  /*0620*/  SHF.R.S32.HI R5, RZ, 0x7, R5 ;  /* 0x00000007ff057819 */ /* 0x000fc60000011405 */
[----:B------:R-:W-:Y:S01]  /*0630*/  IMAD.MOV.U32 R4, RZ, RZ, R8 ;  /* 0x000000ffff047224 */ /* 0x000fe200078e0008 */
[----:B------:R-:W-:-:S03]  /*0640*/  IADD3 R8, -R142, 0xbf, R3 ;  /* 0x000000bf8e087810 */ /* 0x000fc60007ffe103 */
[----:B------:R-:W-:Y:S01]  /*0650*/  @!P0 IMAD.MOV R4, RZ, RZ, -R4 ;  /* 0x000000ffff048224 */ /* 0x000fe200078e0a04 */
[----:B------:R-:W-:Y:S02]  /*0660*/  @!P1 LOP3.LUT R4, RZ, c[0x0][0x10], RZ, 0x33, !PT ;  /* 0x00000400ff049a12 */ /* 0x000fe400078e33ff */
[----:B------:R-:W-:-:S03]  /*0670*/  IADD3 R7, R8, c[0x0][0x2e8], R53 ;  /* 0x0000ba0008077a10 */ /* 0x000fc60007ffe035 */
[----:B------:R-:W-:Y:S01]  /*0680*/  IMAD R137, R4, R2, RZ ;  /* 0x0000000204897224 */ /* 0x000fe200078e02ff */
[----:B------:R-:W-:-:S03]  /*0690*/  SHF.R.S32.HI R52, RZ, 0x1f, R7 ;  /* 0x0000001fff347819 */ /* 0x000fc60000011407 */
[----:B------:R-:W-:Y:S01]  /*06a0*/  IMAD.IADD R4, R4, 0x1, R137 ;  /* 0x0000000104047824 */ /* 0x000fe200078e0289 */
[----:B------:R-:W-:-:S04]  /*06b0*/  LEA.HI R52, R52, R7, RZ, 0x7 ;  /* 0x0000000734347211 */ /* 0x000fc800078f38ff */
[----:B------:R-:W-:Y:S02]  /*06c0*/  SHF.R.S32.HI R52, RZ, 0x7, R52 ;  /* 0x00000007ff347819 */ /* 0x000fe40000011434 */
        /* <DEDUP_REMOVED lines=9> */
[----:B------:R-:W-:Y:S02]  /*0760*/  LOP3.LUT R5, R0, 0x3ffffff8, RZ, 0xc0, !PT ;  /* 0x3ffffff800057812 */ /* 0x000fe400078ec0ff */
[----:B------:R-:W-:-:S03]  /*0770*/  SHF.R.S32.HI R2, RZ, 0x3, R0 ;  /* 0x00000003ff027819 */ /* 0x000fc60000011400 */
[----:B------:R-:W-:-:S04]  /*0780*/  IMAD.IADD R5, R10, 0x1, -R5 ;  /* 0x000000010a057824 */ /* 0x000fc800078e0a05 */
[----:B------:R-:W-:Y:S02]  /*0790*/  IMAD.SHL.U32 R6, R5, 0x4, RZ ;  /* 0x0000000405067824 */ /* 0x000fe400078e00ff */
[--C-:B------:R-:W-:Y:S02]  /*07a0*/  IMAD R5, R108, c[0x0][0x214], R3.reuse ;  /* 0x000085006c057a24 */ /* 0x100fe400078e0203 */
[----:B------:R-:W-:Y:S01]  /*07b0*/  IMAD.IADD R3, R142, 0x1, -R3 ;  /* 0x000000018e037824 */ /* 0x000fe200078e0a03 */
[----:B------:R-:W-:Y:S01]  /*07c0*/  SHF.R.S32.HI R7, RZ, 0x1f, R6 ;  /* 0x0000001fff077819 */ /* 0x000fe20000011406 */
[----:B------:R-:W-:-:S03]  /*07d0*/  IMAD R4, R5, c[0x0][0x22c], RZ ;  /* 0x00008b0005047a24 */ /* 0x000fc600078e02ff */
[C---:B------:R-:W-:Y:S01]  /*07e0*/  ISETP.GE.OR P5, PT, R2.reuse, R3, P6 ;  /* 0x000000030200720c */ /* 0x040fe200037a6670 */
[----:B------:R-:W-:-:S05]  /*07f0*/  IMAD.WIDE R6, R2, 0x20, R6 ;  /* 0x0000002002067825 */ /* 0x000fca00078e0206 */
[----:B------:R-:W-:Y:S02]  /*0800*/  IADD3 R0, P0, R4, R6, RZ ;  /* 0x0000000604007210 */ /* 0x000fe40007f1e0ff */
[----:B------:R-:W-:Y:S02]  /*0810*/  IADD3 R6, R2, 0x10, RZ ;  /* 0x0000001002067810 */ /* 0x000fe40007ffe0ff */
[----:B------:R-:W-:Y:S02]  /*0820*/  LEA.HI.X.SX32 R7, R4, R7, 0x1, P0 ;  /* 0x0000000704077211 */ /* 0x000fe400000f0eff */
[-C--:B------:R-:W-:Y:S02]  /*0830*/  ISETP.GE.AND P0, PT, R2, R3.reuse, PT ;  /* 0x000000030200720c */ /* 0x080fe40003f06270 */
[----:B------:R-:W-:Y:S02]  /*0840*/  ISETP.GE.AND P1, PT, R6, R3, PT ;  /* 0x000000030600720c */ /* 0x000fe40003f26270 */
[----:B------:R-:W-:-:S02]  /*0850*/  LEA R8, P2, R0, c[0x0][0x1d8], 0x2 ;  /* 0x0000760000087a11 */ /* 0x000fc400078410ff */
[----:B------:R-:W-:Y:S02]  /*0860*/  IADD3 R4, R2, 0x20, RZ ;  /* 0x0000002002047810 */ /* 0x000fe40007ffe0ff */
[----:B------:R-:W-:Y:S02]  /*0870*/  LEA.HI.X R9, R0, c[0x0][0x1dc], R7, 0x2, P2 ;  /* 0x0000770000097a11 */ /* 0x000fe400010f1407 */
[-C--:B------:R-:W-:Y:S02]  /*0880*/  ISETP.GE.OR P4, PT, R6, R3.reuse, P6 ;  /* 0x000000030600720c */ /* 0x080fe40003786670 */
[----:B------:R-:W-:Y:S01]  /*0890*/  ISETP.GE.OR P3, PT, R4, R3, P6 ;  /* 0x000000030400720c */ /* 0x000fe20003766670 */
[----:B------:R1:W-:Y:S01]  /*08a0*/  @!P0 STG.E.128 [R8.64], RZ ;  /* 0x000000ff08008986 */ /* 0x0003e2000c101d06 */
[----:B------:R-:W-:Y:S02]  /*08b0*/  IADD3 R0, R2, 0x30, RZ ;  /* 0x0000003002007810 */ /* 0x000fe40007ffe0ff */
[----:B------:R-:W-:Y:S01]  /*08c0*/  SHF.R.S32.HI R7, RZ, 0x1f, R5 ;  /* 0x0000001fff077819 */ /* 0x000fe20000011405 */
[----:B------:R1:W-:Y:S01]  /*08d0*/  @!P1 STG.E.128 [R8.64+0x800], RZ ;  /* 0x000800ff08009986 */ /* 0x0003e2000c101d06 */
[----:B------:R-:W-:-:S02]  /*08e0*/  IADD3 R5, P0, R5, R2, RZ ;  /* 0x0000000205057210 */ /* 0x000fc40007f1e0ff */
[-C--:B------:R-:W-:Y:S02]  /*08f0*/  ISETP.GE.AND P2, PT, R4, R3.reuse, PT ;  /* 0x000000030400720c */ /* 0x080fe40003f46270 */
[CC--:B------:R-:W-:Y:S01]  /*0900*/  ISETP.GE.AND P1, PT, R0.reuse, R3.reuse, PT ;  /* 0x000000030000720c */ /* 0x0c0fe20003f26270 */
[----:B------:R-:W-:Y:S01]  /*0910*/  @!P4 IMAD.MOV.U32 R4, RZ, RZ, -0x800000 ;  /* 0xff800000ff04c424 */ /* 0x000fe200078e00ff */
[----:B------:R-:W-:Y:S02]  /*0920*/  ISETP.GE.OR P6, PT, R0, R3, P6 ;  /* 0x000000030000720c */ /* 0x000fe400037c6670 */
[----:B------:R-:W-:Y:S02]  /*0930*/  LEA.HI.X.SX32 R2, R2, R7, 0x1, P0 ;  /* 0x0000000702027211 */ /* 0x000fe400000f0eff */
[----:B------:R-:W-:-:S04]  /*0940*/  LEA R6, P0, R5, c[0x0][0x208], 0x2 ;  /* 0x0000820005067a11 */ /* 0x000fc800078010ff */
[----:B------:R-:W-:Y:S01]  /*0950*/  LEA.HI.X R7, R5, c[0x0][0x20c], R2, 0x2, P0 ;  /* 0x0000830005077a11 */ /* 0x000fe200000f1402 */
[----:B------:R-:W-:Y:S01]  /*0960*/  @!P5 IMAD.MOV.U32 R5, RZ, RZ, -0x800000 ;  /* 0xff800000ff05d424 */ /* 0x000fe200078e00ff */
[----:B------:R1:W-:Y:S01]  /*0970*/  @!P2 STG.E.128 [R8.64+0x1000], RZ ;  /* 0x001000ff0800a986 */ /* 0x0003e2000c101d06 */
[----:B------:R-:W-:-:S03]  /*0980*/  @!P3 IMAD.MOV.U32 R2, RZ, RZ, -0x800000 ;  /* 0xff800000ff02b424 */ /* 0x000fc600078e00ff */
        /* <DEDUP_REMOVED lines=8> */
.L_x_4826:
        /* <DEDUP_REMOVED lines=25> */
[----:B-----5:R-:W1:Y:S02]  /*0ba0*/  F2I.FTZ.U32.TRUNC.NTZ R9, R8 ;  /* 0x0000000800097305 */ /* 0x020e64000021f000 */
        /* <DEDUP_REMOVED lines=21> */
[----:B------:R-:W-:Y:S01]  /*0d00*/  IABS R0, c[0x0][0x1c8] ;  /* 0x0000720000007a13 */ /* 0x000fe20000000000 */
[----:B------:R-:W-:-:S03]  /*0d10*/  IMAD.MOV R3, RZ, RZ, -R3 ;  /* 0x000000ffff037224 */ /* 0x000fc600078e0a03 */
[----:B------:R-:W1:Y:S08]  /*0d20*/  I2F.RP R11, R0 ;  /* 0x00000000000b7306 */ /* 0x000e700000209400 */
[----:B-1----:R-:W1:Y:S02]  /*0d30*/  MUFU.RCP R9, R11 ;  /* 0x0000000b00097308 */ /* 0x002e640000001000 */
[----:B-1----:R-:W-:-:S06]  /*0d40*/  IADD3 R9, R9, 0xffffffe, RZ ;  /* 0x0ffffffe09097810 */ /* 0x002fcc0007ffe0ff */
[----:B------:R-:W1:Y:S02]  /*0d50*/  F2I.FTZ.U32.TRUNC.NTZ R9, R9 ;  /* 0x0000000900097305 */ /* 0x000e64000021f000 */
[----:B-1----:R-:W-:-:S04]  /*0d60*/  IMAD.MOV R2, RZ, RZ, -R9 ;  /* 0x000000ffff027224 */ /* 0x002fc800078e0a09 */
        /* <DEDUP_REMOVED lines=11> */
[----:B------:R-:W-:Y:S01]  /*0e20*/  IMAD R5, R3, c[0x0][0x2d0], R42 ;  /* 0x0000b40003057a24 */ /* 0x000fe200078e022a */
[----:B------:R-:W-:-:S04]  /*0e30*/  LOP3.LUT R0, R108, c[0x0][0x1c8], RZ, 0x3c, !PT ;  /* 0x000072006c007a12 */ /* 0x000fc800078e3cff */
[----:B------:R-:W-:Y:S02]  /*0e40*/  ISETP.GE.AND P0, PT, R0, RZ, PT ;  /* 0x000000ff0000720c */ /* 0x000fe40003f06270 */
[----:B------:R-:W-:-:S05]  /*0e50*/  SHF.R.S32.HI R3, RZ, 0x1f, R5 ;  /* 0x0000001fff037819 */ /* 0x000fca0000011405 */
[----:B------:R-:W-:Y:S01]  /*0e60*/  @P2 IADD3 R2, R2, 0x1, RZ ;  /* 0x0000000102022810 */ /* 0x000fe20007ffe0ff */
[----:B------:R-:W-:Y:S01]  /*0e70*/  IMAD R0, R3, c[0x0][0x198], RZ ;  /* 0x0000660003007a24 */ /* 0x000fe200078e02ff */
        /* <DEDUP_REMOVED lines=9> */
[----:B------:R-:W-:Y:S02]  /*0f10*/  IMAD.IADD R9, R9, 0x1, R7 ;  /* 0x0000000109097824 */ /* 0x000fe400078e0207 */
[C---:B------:R-:W-:Y:S01]  /*0f20*/  IMAD R7, R5.reuse, c[0x0][0x19c], R0 ;  /* 0x0000670005077a24 */ /* 0x040fe200078e0200 */
[----:B------:R-:W-:Y:S01]  /*0f30*/  SHF.R.S32.HI R0, RZ, 0x1f, R2 ;  /* 0x0000001fff007819 */ /* 0x000fe20000011402 */
        /* <DEDUP_REMOVED lines=11> */
.L_x_4827:
        /* <DEDUP_REMOVED lines=17> */
.L_x_4829:
[----:B------:R-:W-:Y:S01]  /*1100*/  IABS R4, c[0x0][0x1c8] ;  /* 0x0000720000047a13 */ /* 0x000fe20000000000 */
[----:B------:R-:W-:Y:S01]  /*1110*/  IMAD.MOV.U32 R16, RZ, RZ, R0 ;  /* 0x000000ffff107224 */ /* 0x000fe200078e0000 */
[----:B------:R-:W-:Y:S01]  /*1120*/  MOV R14, RZ ;  /* 0x000000ff000e7202 */ /* 0x000fe20000000f00 */
[----:B------:R-:W-:Y:S01]  /*1130*/  @P4 IMAD.IADD R11, R12, 0x1, R11 ;  /* 0x000000010c0b4824 */ /* 0x000fe200078e020b */
[----:B------:R-:W1:Y:S01]  /*1140*/  I2F.RP R8, R4 ;  /* 0x0000000400087306 */ /* 0x000e620000209400 */
[----:B------:R-:W-:Y:S02]  /*1150*/  LEA R42, R52, 0xffffff80, 0x7 ;  /* 0xffffff80342a7811 */ /* 0x000fe400078e38ff */
[----:B------:R-:W-:-:S05]  /*1160*/  MOV R17, R7 ;  /* 0x0000000700117202 */ /* 0x000fca0000000f00 */
[----:B------:R-:W-:Y:S01]  /*1170*/  IMAD.WIDE.U32 R16, R42, c[0x0][0x198], R16 ;  /* 0x000066002a107a25 */ /* 0x000fe200078e0010 */
        /* <DEDUP_REMOVED lines=8> */
[----:B------:R-:W-:-:S04]  /*1200*/  IMAD.HI.U32 R2, R14, R5, RZ ;  /* 0x000000050e027227 */ /* 0x000fc800078e00ff */
[----:B------:R-:W-:Y:S01]  /*1210*/  @P4 IMAD.WIDE.U32 R14, R11, c[0x0][0x1a0], RZ ;  /* 0x000068000b0e4a25 */ /* 0x000fe200078e00ff */
[----:B------:R-:W-:-:S03]  /*1220*/  IADD3 R3, -R2, RZ, RZ ;  /* 0x000000ff02037210 */ /* 0x000fc60007ffe1ff */
[----:B------:R-:W-:Y:S02]  /*1230*/  @P4 IMAD R11, R11, c[0x0][0x1a4], R15 ;  /* 0x000069000b0b4a24 */ /* 0x000fe400078e020f */
[----:B------:R-:W-:Y:S02]  /*1240*/  IMAD R3, R4, R3, R5 ;  /* 0x0000000304037224 */ /* 0x000fe400078e0205 */
[----:B------:R-:W-:-:S03]  /*1250*/  @P4 IMAD.MOV.U32 R8, RZ, RZ, R14 ;  /* 0x000000ffff084224 */ /* 0x000fc600078e000e */
[----:B------:R-:W-:-:S13]  /*1260*/  ISETP.GT.U32.AND P0, PT, R4, R3, PT ;  /* 0x000000030400720c */ /* 0x000fda0003f04070 */
        /* <DEDUP_REMOVED lines=31> */
.L_x_4828:
[----:B-----5:R1:W5:Y:S01]  /*1460*/  @P5 LDG.E R9, [R28.64] ;  /* 0x000000061c095981 */ /* 0x020362000c1e1900 */
[----:B------:R-:W-:Y:S01]  /*1470*/  ISETP.NE.AND P0, PT, R25, -0x1, PT ;  /* 0xffffffff1900780c */ /* 0x000fe20003f05270 */
[----:B------:R-:W-:Y:S01]  /*1480*/  IMAD.MOV.U32 R13, RZ, RZ, 0x2 ;  /* 0x00000002ff0d7424 */ /* 0x000fe200078e00ff */
[----:B------:R-:W-:Y:S01]  /*1490*/  SHF.R.S32.HI R17, RZ, 0x1f, R10 ;  /* 0x0000001fff117819 */ /* 0x000fe2000001140a */
[----:B------:R-:W-:Y:S02]  /*14a0*/  IMAD.MOV.U32 R102, RZ, RZ, c[0x0][0x230] ;  /* 0x00008c00ff667624 */ /* 0x000fe400078e00ff */
[----:B------:R-:W-:Y:S01]  /*14b0*/  IMAD.MOV.U32 R26, RZ, RZ, RZ ;  /* 0x000000ffff1a7224 */ /* 0x000fe200078e00ff */
[CC--:B------:R-:W-:Y:S01]  /*14c0*/  LEA.HI R19, R17.reuse, R10.reuse, RZ, 0x2 ;  /* 0x0000000a11137211 */ /* 0x0c0fe200078f10ff */
[----:B------:R-:W-:Y:S01]  /*14d0*/  IMAD.MOV.U32 R27, RZ, RZ, c[0x0][0x230] ;  /* 0x00008c00ff1b7624 */ /* 0x000fe200078e00ff */
[----:B------:R-:W-:Y:S01]  /*14e0*/  LEA.HI R16, R17, R10, RZ, 0x5 ;  /* 0x0000000a11107211 */ /* 0x000fe200078f28ff */
[----:B------:R-:W-:Y:S01]  /*14f0*/  IMAD.MOV.U32 R113, RZ, RZ, c[0x0][0x198] ;  /* 0x00006600ff717624 */ /* 0x000fe200078e00ff */
[----:B------:R-:W-:Y:S01]  /*1500*/  SHF.R.S32.HI R106, RZ, 0x2, R19 ;  /* 0x00000002ff6a7819 */ /* 0x000fe20000011413 */
[----:B------:R-:W-:Y:S01]  /*1510*/  IMAD.HI.U32 R102, R13, R102, R26 ;  /* 0x000000660d667227 */ /* 0x000fe200078e001a */
[----:B------:R-:W-:-:S02]  /*1520*/  LEA.HI R13, R17, R10, RZ, 0x3 ;  /* 0x0000000a110d7211 */ /* 0x000fc400078f18ff */
[----:B------:R-:W-:Y:S01]  /*1530*/  SHF.R.S32.HI R107, RZ, 0x1f, R106 ;  /* 0x0000001fff6b7819 */ /* 0x000fe2000001146a */
[----:B------:R-:W-:Y:S01]  /*1540*/  @!P0 IMAD R12, R6, c[0x0][0x178], RZ ;  /* 0x00005e00060c8a24 */ /* 0x000fe200078e02ff */
[----:B------:R-:W-:Y:S01]  /*1550*/  SHF.R.S32.HI R13, RZ, 0x3, R13 ;  /* 0x00000003ff0d7819 */ /* 0x000fe2000001140d */
[----:B------:R-:W-:Y:S01]  /*1560*/  @P0 IMAD.WIDE.U32 R14, R25, c[0x0][0x190], RZ ;  /* 0x00006400190e0a25 */ /* 0x000fe200078e00ff */
[----:B------:R-:W-:Y:S02]  /*1570*/  SHF.R.S32.HI R16, RZ, 0x5, R16 ;  /* 0x00000005ff107819 */ /* 0x000fe40000011410 */
[----:B------:R-:W-:Y:S01]  /*1580*/  LEA.HI R17, R17, R10, RZ, 0x4 ;  /* 0x0000000a11117211 */ /* 0x000fe200078f20ff */
[----:B------:R-:W-:Y:S01]  /*1590*/  @!P0 IMAD.WIDE.U32 R20, R143, c[0x0][0x178], RZ ;  /* 0x00005e008f148a25 */ /* 0x000fe200078e00ff */
[----:B------:R-:W-:Y:S02]  /*15a0*/  @P0 MOV R18, R14 ;  /* 0x0000000e00120202 */ /* 0x000fe40000000f00 */
[----:B------:R-:W-:Y:S01]  /*15b0*/  LOP3.LUT R17, R17, 0xfffffff0, RZ, 0xc0, !PT ;  /* 0xfffffff011117812 */ /* 0x000fe200078ec0ff */
[----:B------:R-:W-:Y:S01]  /*15c0*/  @!P0 IMAD R12, R143, c[0x0][0x17c], R12 ;  /* 0x00005f008f0c8a24 */ /* 0x000fe200078e020c */
[----:B------:R-:W-:Y:S01]  /*15d0*/  SHF.R.S32.HI R99, RZ, 0x1, R102 ;  /* 0x00000001ff637819 */ /* 0x000fe20000011466 */
[----:B------:R-:W-:Y:S01]  /*15e0*/  @P0 IMAD R15, R25, c[0x0][0x194], R15 ;  /* 0x00006500190f0a24 */ /* 0x000fe200078e020f */
[----:B------:R-:W-:Y:S01]  /*15f0*/  IADD3 R17, -R17, R10, RZ ;  /* 0x0000000a11117210 */ /* 0x000fe20007ffe1ff */
[----:B------:R-:W-:Y:S01]  /*1600*/  @!P0 IMAD.IADD R15, R21, 0x1, R12 ;  /* 0x00000001150f8824 */ /* 0x000fe200078e020c */
[----:B------:R-:W-:Y:S01]  /*1610*/  LOP3.LUT R21, R19, 0xfffffffc, RZ, 0xc0, !PT ;  /* 0xfffffffc13157812 */ /* 0x000fe200078ec0ff */
[----:B------:R-:W-:Y:S01]  /*1620*/  IMAD.SHL.U32 R13, R13, 0x40, RZ ;  /* 0x000000400d0d7824 */ /* 0x000fe200078e00ff */
[----:B------:R-:W-:Y:S01]  /*1630*/  LEA.HI R19, R19, R106, RZ, 0x1 ;  /* 0x0000006a13137211 */ /* 0x000fe200078f08ff */
[----:B------:R-:W-:Y:S01]  /*1640*/  @!P0 IMAD.MOV.U32 R18, RZ, RZ, R20 ;  /* 0x000000ffff128224 */ /* 0x000fe200078e0014 */
[----:B------:R-:W-:Y:S01]  /*1650*/  LEA.HI R103, R17, R17, RZ, 0x1 ;  /* 0x0000001111677211 */ /* 0x000fe200078f08ff */
        /* <DEDUP_REMOVED lines=11> */
[----:B------:R-:W-:Y:S01]  /*1710*/  IMAD R10, R22, c[0x0][0x194], R23 ;  /* 0x00006500160a7a24 */ /* 0x000fe200078e0217 */
[----:B------:R-:W-:Y:S01]  /*1720*/  SHF.R.S32.HI R13, RZ, 0x1f, R12 ;  /* 0x0000001fff0d7819 */ /* 0x000fe2000001140c */
[----:B------:R-:W-:Y:S01]  /*1730*/  IMAD R17, R107, c[0x0][0x198], RZ ;  /* 0x000066006b117a24 */ /* 0x000fe200078e02ff */
[----:B------:R-:W-:Y:S01]  /*1740*/  IADD3 R24, P2, R12, R4, RZ ;  /* 0x000000040c187210 */ /* 0x000fe20007f5e0ff */
[----:B------:R-:W-:Y:S01]  /*1750*/  IMAD.MOV.U32 R92, RZ, RZ, 0x5 ;  /* 0x00000005ff5c7424 */ /* 0x000fe200078e00ff */
[----:B------:R-:W-:Y:S01]  /*1760*/  LOP3.LUT R21, R21, R14, RZ, 0x3c, !PT ;  /* 0x0000000e15157212 */ /* 0x000fe200078e3cff */
[----:B------:R-:W-:Y:S01]  /*1770*/  IMAD.X R19, R13, 0x1, R15, P0 ;  /* 0x000000010d137824 */ /* 0x000fe200000e060f */
[----:B------:R-:W-:Y:S01]  /*1780*/  SHF.L.U32 R100, R100, 0x2, RZ ;  /* 0x0000000264647819 */ /* 0x000fe200000006ff */
[----:B------:R-:W-:Y:S01]  /*1790*/  IMAD R15, R0, c[0x0][0x1b8], RZ ;  /* 0x00006e00000f7a24 */ /* 0x000fe200078e02ff */
[----:B------:R-:W-:Y:S01]  /*17a0*/  SHF.R.S32.HI R54, RZ, 0x1, R103 ;  /* 0x00000001ff367819 */ /* 0x000fe20000011467 */
[----:B------:R-:W-:Y:S01]  /*17b0*/  IMAD.WIDE.U32 R18, R22, c[0x0][0x190], R18 ;  /* 0x0000640016127a25 */ /* 0x000fe200078e0012 */
[----:B------:R-:W-:-:S02]  /*17c0*/  IADD3 R22, P0, R12, R8, RZ ;  /* 0x000000080c167210 */ /* 0x000fc40007f1e0ff */
[----:B------:R-:W-:Y:S01]  /*17d0*/  SHF.L.U64.HI R88, R113, R92, c[0x0][0x19c] ;  /* 0x0000670071587619 */ /* 0x000fe2000001025c */
[----:B------:R-:W-:Y:S01]  /*17e0*/  IMAD R15, R2, c[0x0][0x1bc], R15 ;  /* 0x00006f00020f7a24 */ /* 0x000fe200078e020f */
[----:B------:R-:W-:Y:S01]  /*17f0*/  IADD3 R19, R19, R10, RZ ;  /* 0x0000000a13137210 */ /* 0x000fe20007ffe0ff */
[C---:B------:R-:W-:Y:S01]  /*1800*/  IMAD.X R23, R13.reuse, 0x1, R11, P0 ;  /* 0x000000010d177824 */ /* 0x040fe200000e060b */
[----:B------:R-:W-:Y:S01]  /*1810*/  IADD3 R4, P0, R106, R5, RZ ;  /* 0x000000056a047210 */ /* 0x000fe20007f1e0ff */
[----:B------:R-:W-:Y:S01]  /*1820*/  IMAD.X R25, R13, 0x1, R7, P2 ;  /* 0x000000010d197824 */ /* 0x000fe200010e0607 */
[----:B------:R-:W-:Y:S01]  /*1830*/  SHF.R.S32.HI R5, RZ, 0x1f, R108 ;  /* 0x0000001fff057819 */ /* 0x000fe2000001146c */
[----:B------:R-:W-:-:S04]  /*1840*/  IMAD.WIDE.U32 R22, R2, c[0x0][0x1b8], R22 ;  /* 0x00006e0002167a25 */ /* 0x000fc800078e0016 */
[----:B------:R-:W-:Y:S02]  /*1850*/  IMAD.X R3, R107, 0x1, R3, P0 ;  /* 0x000000016b037824 */ /* 0x000fe400000e0603 */
[----:B------:R-:W-:Y:S02]  /*1860*/  IMAD.IADD R23, R23, 0x1, R15 ;  /* 0x0000000117177824 */ /* 0x000fe400078e020f */
[----:B------:R-:W-:Y:S02]  /*1870*/  IMAD R3, R3, c[0x0][0x1a0], RZ ;  /* 0x0000680003037a24 */ /* 0x000fe400078e02ff */
[----:B------:R-:W-:-:S04]  /*1880*/  IMAD.WIDE.U32 R10, R4, c[0x0][0x1a0], R22 ;  /* 0x00006800040a7a25 */ /* 0x000fc800078e0016 */
[----:B------:R-:W-:Y:S01]  /*1890*/  IMAD R69, R4, c[0x0][0x1a4], R3 ;  /* 0x0000690004457a24 */ /* 0x000fe200078e0203 */
[----:B------:R-:W-:Y:S01]  /*18a0*/  SHF.R.S32.HI R4, RZ, 0x1f, R63 ;  /* 0x0000001fff047819 */ /* 0x000fe2000001143f */
[----:B------:R-:W-:Y:S01]  /*18b0*/  IMAD R17, R106, c[0x0][0x19c], R17 ;  /* 0x000067006a117a24 */ /* 0x000fe200078e0211 */
[----:B------:R-:W-:Y:S01]  /*18c0*/  LEA R68, P0, R10, c[0x0][0x170], 0x1 ;  /* 0x00005c000a447a11 */ /* 0x000fe200078008ff */
[----:B------:R-:W-:Y:S01]  /*18d0*/  IMAD.WIDE.U32 R24, R106, c[0x0][0x198], R24 ;  /* 0x000066006a187a25 */ /* 0x000fe200078e0018 */
[----:B------:R-:W-:-:S03]  /*18e0*/  LEA.HI R4, R4, R63, RZ, 0x7 ;  /* 0x0000003f04047211 */ /* 0x000fc600078f38ff */
[----:B------:R-:W-:Y:S01]  /*18f0*/  IMAD.IADD R69, R11, 0x1, R69 ;  /* 0x000000010b457824 */ /* 0x000fe200078e0245 */
[----:B------:R-:W-:Y:S01]  /*1900*/  SHF.R.S32.HI R4, RZ, 0x7, R4 ;  /* 0x00000007ff047819 */ /* 0x000fe20000011404 */
[----:B------:R-:W-:Y:S01]  /*1910*/  IMAD.U32 R104, R16, 0x20, R21 ;  /* 0x0000002010687824 */ /* 0x000fe200078e0015 */
[----:B------:R-:W-:Y:S01]  /*1920*/  SHF.R.S32.HI R21, RZ, 0x1f, R103 ;  /* 0x0000001fff157819 */ /* 0x000fe20000011467 */
[----:B------:R-:W-:Y:S01]  /*1930*/  IMAD.IADD R17, R25, 0x1, R17 ;  /* 0x0000000119117824 */ /* 0x000fe200078e0211 */
[----:B------:R-:W-:Y:S01]  /*1940*/  IMNMX R61, R137, R4, !PT ;  /* 0x00000004893d7217 */ /* 0x000fe20007800200 */
[----:B------:R-:W-:Y:S01]  /*1950*/  IMAD R5, R5, c[0x0][0x1a8], RZ ;  /* 0x00006a0005057a24 */ /* 0x000fe200078e02ff */
[----:B------:R-:W-:Y:S01]  /*1960*/  SHF.L.U64.HI R69, R10, 0x1, R69 ;  /* 0x000000010a457819 */ /* 0x000fe20000010245 */
[----:B------:R-:W-:Y:S01]  /*1970*/  IMAD R101, R106, R99, R100 ;  /* 0x000000636a657224 */ /* 0x000fe200078e0264 */
[----:B------:R-:W-:Y:S01]  /*1980*/  ISETP.GT.AND P3, PT, R52, R61, PT ;  /* 0x0000003d3400720c */ /* 0x000fe20003f64270 */
[----:B------:R-:W-:Y:S01]  /*1990*/  IMAD R5, R108, c[0x0][0x1ac], R5 ;  /* 0x00006b006c057a24 */ /* 0x000fe200078e0205 */
[----:B------:R-:W-:Y:S01]  /*19a0*/  LEA.HI R21, R21, R54, RZ, 0x2 ;  /* 0x0000003615157211 */ /* 0x000fe200078f10ff */
[----:B------:R-:W-:Y:S01]  /*19b0*/  IMAD.MOV.U32 R3, RZ, RZ, c[0x0][0x1a0] ;  /* 0x00006800ff037624 */ /* 0x000fe200078e00ff */
[----:B------:R-:W-:Y:S01]  /*19c0*/  LEA R66, P2, R24, c[0x0][0x168], 0x1 ;  /* 0x00005a0018427a11 */ /* 0x000fe200078408ff */
[----:B------:R-:W-:Y:S01]  /*19d0*/  IMAD.WIDE.U32 R108, R108, c[0x0][0x1a8], R18 ;  /* 0x00006a006c6c7a25 */ /* 0x000fe200078e0012 */
[----:B------:R-:W-:-:S02]  /*19e0*/  SHF.L.U64.HI R65, R24, 0x1, R17 ;  /* 0x0000000118417819 */ /* 0x000fc40000010211 */
[----:B------:R-:W-:Y:S01]  /*19f0*/  IADD3.X R69, R69, c[0x0][0x174], RZ, P0, !PT ;  /* 0x00005d0045457a10 */ /* 0x000fe200007fe4ff */
[----:B------:R-:W-:Y:S01]  /*1a00*/  IMAD.SHL.U32 R89, R113, 0x20, RZ ;  /* 0x0000002071597824 */ /* 0x000fe200078e00ff */
[----:B------:R-:W-:Y:S01]  /*1a10*/  LOP3.LUT R21, R21, 0xfffffffc, RZ, 0xc0, !PT ;  /* 0xfffffffc15157812 */ /* 0x000fe200078ec0ff */
[----:B------:R-:W-:Y:S01]  /*1a20*/  IMAD.SHL.U32 R91, R3, 0x20, RZ ;  /* 0x00000020035b7824 */ /* 0x000fe200078e00ff */
[----:B------:R-:W-:Y:S01]  /*1a30*/  IADD3 R100, R100, R101, RZ ;  /* 0x0000006564647210 */ /* 0x000fe20007ffe0ff */
[----:B------:R-:W-:Y:S01]  /*1a40*/  IMAD.MOV.U32 R138, RZ, RZ, R66 ;  /* 0x000000ffff8a7224 */ /* 0x000fe200078e0042 */
[----:B------:R-:W-:Y:S01]  /*1a50*/  IADD3.X R65, R65, c[0x0][0x16c], RZ, P2, !PT ;  /* 0x00005b0041417a10 */ /* 0x000fe200017fe4ff */
[----:B------:R-:W-:Y:S01]  /*1a60*/  IMAD.IADD R62, R109, 0x1, R5 ;  /* 0x000000016d3e7824 */ /* 0x000fe200078e0205 */
[----:B------:R-:W-:Y:S01]  /*1a70*/  IADD3 R54, R54, -R21, RZ ;  /* 0x8000001536367210 */ /* 0x000fe20007ffe0ff */
[----:B------:R-:W-:Y:S01]  /*1a80*/  IMAD.MOV.U32 R140, RZ, RZ, R68 ;  /* 0x000000ffff8c7224 */ /* 0x000fe200078e0044 */
[----:B------:R-:W-:Y:S01]  /*1a90*/  SHF.L.U64.HI R90, R3, R92, c[0x0][0x1a4] ;  /* 0x00006900035a7619 */ /* 0x000fe2000001025c */
[----:B------:R-:W-:Y:S01]  /*1aa0*/  IMAD.MOV.U32 R141, RZ, RZ, R69 ;  /* 0x000000ffff8d7224 */ /* 0x000fe200078e0045 */
[----:B------:R-:W-:-:S02]  /*1ab0*/  SHF.R.S32.HI R95, RZ, 0x1f, R101 ;  /* 0x0000001fff5f7819 */ /* 0x000fc40000011465 */
[----:B------:R-:W-:Y:S02]  /*1ac0*/  SHF.R.S32.HI R94, RZ, 0x1f, R100 ;  /* 0x0000001fff5e7819 */ /* 0x000fe40000011464 */
[----:B------:R-:W-:Y:S01]  /*1ad0*/  MOV R139, R65 ;  /* 0x00000041008b7202 */ /* 0x000fe20000000f00 */
[----:B------:R-:W-:Y:S01]  /*1ae0*/  @!P5 IMAD.MOV.U32 R9, RZ, RZ, RZ ;  /* 0x000000ffff09d224 */ /* 0x000fe200078e00ff */
        /* <DEDUP_REMOVED lines=24> */
[----:B------:R-:W-:Y:S01]  /*1c70*/  IADD3 R97, R106, 0x40, RZ ;  /* 0x000000406a617810 */ /* 0x000fe20007ffe0ff */
[----:B------:R-:W-:Y:S01]  /*1c80*/  IMAD R7, R4, c[0x0][0x294], R7 ;  /* 0x0000a50004077a24 */ /* 0x000fe200078e0207 */
[----:B------:R-:W-:Y:S01]  /*1c90*/  IADD3 R96, R106, 0x60, RZ ;  /* 0x000000606a607810 */ /* 0x000fe20007ffe0ff */
[----:B------:R-:W-:Y:S01]  /*1ca0*/  IMAD.WIDE.U32 R10, R4, c[0x0][0x290], R16 ;  /* 0x0000a400040a7a25 */ /* 0x000fe200078e0010 */
[----:B------:R-:W-:Y:S01]  /*1cb0*/  SHF.R.S32.HI R57, RZ, 0x1f, R58 ;  /* 0x0000001fff397819 */ /* 0x000fe2000001143a */
[----:B------:R-:W-:-:S02]  /*1cc0*/  ULDC UR12, c[0x0][0x28c] ;  /* 0x0000a300000c7ab9 */ /* 0x000fc40000000800 */
[C---:B------:R-:W-:Y:S01]  /*1cd0*/  IMAD R5, R4.reuse, c[0x0][0x28c], R5 ;  /* 0x0000a30004057a24 */ /* 0x040fe200078e0205 */
[----:B------:R-:W-:Y:S01]  /*1ce0*/  IADD3 R11, R11, R7, RZ ;  /* 0x000000070b0b7210 */ /* 0x000fe20007ffe0ff */
[----:B------:R-:W-:Y:S01]  /*1cf0*/  IMAD.WIDE.U32 R16, R4, c[0x0][0x288], R14 ;  /* 0x0000a20004107a25 */ /* 0x000fe200078e000e */
[----:B------:R-:W-:Y:S02]  /*1d00*/  ULDC UR11, c[0x0][0x28c] ;  /* 0x0000a300000b7ab9 */ /* 0x000fe40000000800 */
[----:B------:R-:W-:Y:S01]  /*1d10*/  UIMAD UR12, UR12, 0xc0, URZ ;  /* 0x000000c00c0c78a4 */ /* 0x000fe2000f8e023f */
[----:B-----5:R-:W-:Y:S01]  /*1d20*/  IMAD.IADD R42, R9, 0x1, R42 ;  /* 0x00000001092a7824 */ /* 0x020fe200078e022a */
[----:B------:R-:W-:Y:S01]  /*1d30*/  UIMAD UR11, UR11, 0xc0, URZ ;  /* 0x000000c00b0b78a4 */ /* 0x000fe2000f8e023f */
[C---:B------:R-:W-:Y:S02]  /*1d40*/  IMAD R9, R0.reuse, c[0x0][0x2a0], RZ ;  /* 0x0000a80000097a24 */ /* 0x040fe400078e02ff */
[----:B------:R-:W-:-:S02]  /*1d50*/  IMAD R83, R0, c[0x0][0x298], RZ ;  /* 0x0000a60000537a24 */ /* 0x000fc400078e02ff */
[----:B------:R-:W-:Y:S02]  /*1d60*/  IMAD.IADD R7, R17, 0x1, R5 ;  /* 0x0000000111077824 */ /* 0x000fe400078e0205 */
        /* <DEDUP_REMOVED lines=8> */
[----:B------:R-:W-:Y:S01]  /*1df0*/  SHF.L.U64.HI R78, R14, 0x1, R78 ;  /* 0x000000010e4e7819 */ /* 0x000fe2000001024e */
[----:B------:R-:W-:Y:S01]  /*1e00*/  UIMAD.WIDE.U32 UR14, UR8, UR4, URZ ;  /* 0x00000004080e72a5 */ /* 0x000fe2000f8e003f */
        /* <DEDUP_REMOVED lines=10> */
[----:B------:R-:W-:Y:S01]  /*1eb0*/  IMAD.MOV.U32 R93, RZ, RZ, c[0x0][0x288] ;  /* 0x0000a200ff5d7624 */ /* 0x000fe200078e00ff */
[----:B------:R-:W-:Y:S01]  /*1ec0*/  SHF.R.S32.HI R41, RZ, 0x1f, R42 ;  /* 0x0000001fff297819 */ /* 0x000fe2000001142a */
[----:B------:R-:W-:Y:S01]  /*1ed0*/  UIMAD UR5, UR8, UR5, URZ ;  /* 0x00000005080572a4 */ /* 0x000fe2000f8e023f */
[-C--:B------:R-:W-:Y:S01]  /*1ee0*/  IADD3 R86, P0, R100, R42.reuse, RZ ;  /* 0x0000002a64567210 */ /* 0x080fe20007f1e0ff */
[C---:B------:R-:W-:Y:S01]  /*1ef0*/  IMAD.SHL.U32 R76, R110.reuse, 0x40, RZ ;  /* 0x000000406e4c7824 */ /* 0x040fe200078e00ff */
[----:B------:R-:W-:Y:S01]  /*1f00*/  IADD3 R42, P2, R101, R42, RZ ;  /* 0x0000002a652a7210 */ /* 0x000fe20007f5e0ff */
[----:B------:R-:W-:Y:S01]  /*1f10*/  IMAD.SHL.U32 R74, R110, 0x20, RZ ;  /* 0x000000206e4a7824 */ /* 0x000fe200078e00ff */
[----:B------:R-:W-:Y:S01]  /*1f20*/  IADD3.X R87, R94, R41, RZ, P0, !PT ;  /* 0x000000295e577210 */ /* 0x000fe200007fe4ff */
[----:B------:R-:W-:Y:S01]  /*1f30*/  IMAD.WIDE.U32 R112, R113, 0x40, RZ ;  /* 0x0000004071707825 */ /* 0x000fe200078e00ff */
[----:B------:R-:W-:Y:S01]  /*1f40*/  SHF.L.U64.HI R75, R110, R70, c[0x0][0x294] ;  /* 0x0000a5006e4b7619 */ /* 0x000fe20000010246 */
[----:B------:R-:W-:Y:S01]  /*1f50*/  ULDC UR4, c[0x0][0x230] ;  /* 0x00008c0000047ab9 */ /* 0x000fe20000000800 */
[C---:B------:R-:W-:Y:S01]  /*1f60*/  SHF.L.U64.HI R87, R86.reuse, 0x1, R87 ;  /* 0x0000000156577819 */ /* 0x040fe20000010257 */
[----:B------:R-:W-:Y:S01]  /*1f70*/  IMAD.X R41, R95, 0x1, R41, P2 ;  /* 0x000000015f297824 */ /* 0x000fe200010e0629 */
[----:B------:R-:W-:Y:S01]  /*1f80*/  SHF.L.U32 R86, R86, 0x1, RZ ;  /* 0x0000000156567819 */ /* 0x000fe200000006ff */
[C---:B------:R-:W-:Y:S01]  /*1f90*/  IMAD.SHL.U32 R60, R99.reuse, 0x20, RZ ;  /* 0x00000020633c7824 */ /* 0x040fe200078e00ff */
[----:B------:R-:W-:Y:S01]  /*1fa0*/  SHF.L.U64.HI R73, R110, R92, c[0x0][0x294] ;  /* 0x0000a5006e497619 */ /* 0x000fe2000001025c */
[----:B------:R-:W-:Y:S01]  /*1fb0*/  IMAD R56, R99, 0x60, RZ ;  /* 0x0000006063387824 */ /* 0x000fe200078e02ff */
[C---:B------:R-:W-:Y:S01]  /*1fc0*/  SHF.L.U64.HI R41, R42.reuse, 0x1, R41 ;  /* 0x000000012a297819 */ /* 0x040fe20000010229 */
[----:B------:R-:W-:Y:S01]  /*1fd0*/  IMAD.SHL.U32 R42, R42, 0x2, RZ ;  /* 0x000000022a2a7824 */ /* 0x000fe200078e00ff */
[----:B------:R-:W-:Y:S01]  /*1fe0*/  IADD3 R84, P4, R86, c[0x0][0x2b0], RZ ;  /* 0x0000ac0056547a10 */ /* 0x000fe20007f9e0ff */
[----:B------:R-:W-:Y:S01]  /*1ff0*/  IMAD.WIDE.U32 R110, R110, 0xc0, RZ ;  /* 0x000000c06e6e7825 */ /* 0x000fe200078e00ff */
[----:B------:R-:W-:Y:S01]  /*2000*/  IADD3 R86, P3, R86, c[0x0][0x2a8], RZ ;  /* 0x0000aa0056567a10 */ /* 0x000fe20007f7e0ff */
[----:B------:R-:W-:Y:S01]  /*2010*/  UIADD3 UR13, UR15, UR13, URZ ;  /* 0x0000000d0f0d7290 */ /* 0x000fe2000fffe03f */
[C---:B------:R-:W-:Y:S01]  /*2020*/  IADD3 R10, P2, R42.reuse, c[0x0][0x2b0], RZ ;  /* 0x0000ac002a0a7a10 */ /* 0x040fe20007f5e0ff */
[C---:B------:R-:W-:Y:S01]  /*2030*/  IMAD.SHL.U32 R71, R93.reuse, 0x40, RZ ;  /* 0x000000405d477824 */ /* 0x040fe200078e00ff */
[----:B------:R-:W-:Y:S01]  /*2040*/  IADD3 R42, P0, R42, c[0x0][0x2a8], RZ ;  /* 0x0000aa002a2a7a10 */ /* 0x000fe20007f1e0ff */
[----:B------:R-:W-:Y:S01]  /*2050*/  IMAD.SHL.U32 R77, R14, 0x2, RZ ;  /* 0x000000020e4d7824 */ /* 0x000fe200078e00ff */
[C---:B------:R-:W-:Y:S01]  /*2060*/  SHF.L.U64.HI R70, R93.reuse, R70, c[0x0][0x28c] ;  /* 0x0000a3005d467619 */ /* 0x040fe20000010246 */
[----:B------:R-:W-:Y:S01]  /*2070*/  IMAD.MOV.U32 R11, RZ, RZ, R52 ;  /* 0x000000ffff0b7224 */ /* 0x000fe200078e0034 */
[----:B------:R-:W-:Y:S01]  /*2080*/  SHF.L.U64.HI R92, R93, R92, c[0x0][0x28c] ;  /* 0x0000a3005d5c7619 */ /* 0x000fe2000001025c */
[----:B------:R-:W-:Y:S01]  /*2090*/  IMAD.U32 R64, R64, -0x80, RZ ;  /* 0xffffff8040407824 */ /* 0x000fe200078e00ff */
[C---:B------:R-:W-:Y:S01]  /*20a0*/  SHF.L.U64.HI R75, R76.reuse, 0x1, R75 ;  /* 0x000000014c4b7819 */ /* 0x040fe2000001024b */
[----:B------:R-:W-:Y:S01]  /*20b0*/  IMAD.SHL.U32 R76, R76, 0x2, RZ ;  /* 0x000000024c4c7824 */ /* 0x000fe200078e00ff */
[C---:B------:R-:W-:Y:S01]  /*20c0*/  SHF.L.U64.HI R73, R74.reuse, 0x1, R73 ;  /* 0x000000014a497819 */ /* 0x040fe20000010249 */
[----:B------:R-:W-:Y:S01]  /*20d0*/  IMAD.SHL.U32 R74, R74, 0x2, RZ ;  /* 0x000000024a4a7824 */ /* 0x000fe200078e00ff */
[----:B------:R-:W-:Y:S01]  /*20e0*/  IADD3.X R85, R87, c[0x0][0x2b4], RZ, P4, !PT ;  /* 0x0000ad0057557a10 */ /* 0x000fe200027fe4ff */
[----:B------:R-:W-:Y:S01]  /*20f0*/  ULDC.U8 UR8, c[0x0][0x313] ;  /* 0x0000c4c000087ab9 */ /* 0x000fe20000000000 */
[----:B------:R-:W-:-:S02]  /*2100*/  IADD3.X R9, R41, c[0x0][0x2b4], RZ, P2, !PT ;  /* 0x0000ad0029097a10 */ /* 0x000fc400017fe4ff */
[----:B------:R-:W-:Y:S02]  /*2110*/  SHF.L.U32 R93, R93, 0x5, RZ ;  /* 0x000000055d5d7819 */ /* 0x000fe400000006ff */
[----:B------:R-:W-:Y:S02]  /*2120*/  SHF.R.S32.HI R59, RZ, 0x1f, R60 ;  /* 0x0000001fff3b7819 */ /* 0x000fe4000001143c */
[----:B------:R-:W-:Y:S02]  /*2130*/  SHF.R.S32.HI R55, RZ, 0x1f, R56 ;  /* 0x0000001fff377819 */ /* 0x000fe40000011438 */
[----:B------:R-:W-:Y:S02]  /*2140*/  IADD3 R72, R113, UR10, RZ ;  /* 0x0000000a71487c10 */ /* 0x000fe4000fffe0ff */
[----:B------:R-:W-:Y:S02]  /*2150*/  IADD3 R79, R111, UR5, RZ ;  /* 0x000000056f4f7c10 */ /* 0x000fe4000fffe0ff */
[----:B------:R-:W-:-:S02]  /*2160*/  IADD3.X R87, R87, c[0x0][0x2ac], RZ, P3, !PT ;  /* 0x0000ab0057577a10 */ /* 0x000fc40001ffe4ff */
[----:B------:R-:W-:Y:S02]  /*2170*/  IADD3.X R41, R41, c[0x0][0x2ac], RZ, P0, !PT ;  /* 0x0000ab0029297a10 */ /* 0x000fe400007fe4ff */
.L_x_4860:
[----:B------:R-:W-:Y:S01]  /*2180*/  LEA R0, R11, 0xffffff80, 0x7 ;  /* 0xffffff800b007811 */ /* 0x000fe200078e38ff */
[----:B------:R-:W-:Y:S02]  /*2190*/  IMAD.MOV.U32 R24, RZ, RZ, R81 ;  /* 0x000000ffff187224 */ /* 0x000fe400078e0051 */
[----:B------:R-:W-:Y:S02]  /*21a0*/  IMAD.MOV.U32 R25, RZ, RZ, R80 ;  /* 0x000000ffff197224 */ /* 0x000fe400078e0050 */
[--C-:B--2---:R-:W-:Y:S02]  /*21b0*/  IMAD.IADD R15, R53, 0x1, -R0.reuse ;  /* 0x00000001350f7824 */ /* 0x104fe400078e0a00 */
[----:B------:R-:W-:Y:S03]  /*21c0*/  IMAD.IADD R3, R63, 0x1, -R0 ;  /* 0x000000013f037824 */ /* 0x000fe600078e0a00 */
[-C--:B------:R-:W-:Y:S02]  /*21d0*/  ISETP.GE.AND P0, PT, R106, R15.reuse, PT ;  /* 0x0000000f6a00720c */ /* 0x080fe40003f06270 */
[----:B------:R-:W-:Y:S02]  /*21e0*/  ISETP.GE.AND P4, PT, R98, R15, PT ;  /* 0x0000000f6200720c */ /* 0x000fe40003f86270 */
        /* <DEDUP_REMOVED lines=9> */
[----:B------:R-:W-:Y:S02]  /*2280*/  @P4 LEA.HI.X R29, R91, R69, R90, 0x1, P5 ;  /* 0x000000455b1d4211 */ /* 0x000fe400028f0c5a */
[----:B------:R-:W-:Y:S01]  /*2290*/  @P3 IADD3 R2, P6, R77, R68, RZ ;  /* 0x000000444d023210 */ /* 0x000fe20007fde0ff */
[----:B------:R-:W-:Y:S01]  /*22a0*/  @P3 IMAD.X R27, R80, 0x1, R75, P2 ;  /* 0x00000001501b3824 */ /* 0x000fe200010e064b */
[C---:B------:R-:W-:Y:S04]  /*22b0*/  ISETP.GE.AND P2, PT, R96.reuse, R15, PT ;  /* 0x0000000f6000720c */ /* 0x040fe80003f46270 */
[----:B------:R-:W-:Y:S01]  /*22c0*/  ISETP.GE.AND P2, PT, R96, R3, !P2 ;  /* 0x000000036000720c */ /* 0x000fe20005746270 */
[----:B------:R-:W-:Y:S01]  /*22d0*/  @P3 IMAD.X R3, R78, 0x1, R69, P6 ;  /* 0x000000014e033824 */ /* 0x000fe200030e0645 */
[----:B------:R-:W-:Y:S11]  /*22e0*/  ISETP.NE.AND P6, PT, RZ, UR4, PT ;  /* 0x00000004ff007c0c */ /* 0x000ff6000bfc5270 */
[----:B------:R-:W-:Y:S05]  /*22f0*/  @P2 IADD3 R14, P5, R81, R110, RZ ;  /* 0x0000006e510e2210 */ /* 0x000fea0007fbe0ff */
[----:B------:R-:W-:Y:S01]  /*2300*/  @P2 IMAD.X R15, R80, 0x1, R79, P5 ;  /* 0x00000001500f2824 */ /* 0x000fe200028e064f */
[----:B--2---:R1:W-:Y:S04]  /*2310*/  @P0 STG.E.128 [R68.64], R20 ;  /* 0x0000001444000986 */ /* 0x0043e8000c101d06 */
[----:B------:R2:W3:Y:S02]  /*2320*/  @P4 LDG.E.128 R16, [R30.64] ;  /* 0x000000061e104981 */ /* 0x0004e4000c1e1d00 */
[----:B--2---:R-:W-:Y:S04]  /*2330*/  @P2 IADD3 R30, P5, R68, UR14, RZ ;  /* 0x0000000e441e2c10 */ /* 0x004fe8000ffbe0ff */
        /* <DEDUP_REMOVED lines=15> */
[----:B--2---:R-:W2:Y:S01]  /*2430*/  LDG.E.128 R16, [R82.64] ;  /* 0x0000000652107981 */ /* 0x004ea2000c1e1d00 */
[----:B------:R-:W-:Y:S11]  /*2440*/  MOV R67, R65 ;  /* 0x0000004100437202 */ /* 0x000ff60000000f00 */
        /* <DEDUP_REMOVED lines=49> */
.L_x_4834:
[----:B------:R-:W-:Y:S05]  /*2760*/  BSYNC B0 ;  /* 0x0000000000007941 */ /* 0x000fea0003800000 */
.L_x_4833:
        /* <DEDUP_REMOVED lines=61> */
.L_x_4836:
[----:B------:R-:W-:Y:S05]  /*2b40*/  BSYNC B0 ;  /* 0x0000000000007941 */ /* 0x000fea0003800000 */
.L_x_4835:
        /* <DEDUP_REMOVED lines=61> */
.L_x_4838:
[----:B------:R-:W-:Y:S05]  /*2f20*/  BSYNC B0 ;  /* 0x0000000000007941 */ /* 0x000fea0003800000 */
.L_x_4837:
[----:B------:R-:W-:Y:S01]  /*2f30*/  BSSY B0, `(.L_x_4839) ;  /* 0x0000041000007945 */ /* 0x000fe20003800000 */
[----:B------:R-:W-:-:S05]  /*2f40*/  @!P2 BRA `(.L_x_4840) ;  /* 0x000003f00000a947 */ /* 0x000fca0003800000 */
        /* <DEDUP_REMOVED lines=9> */
[----:B------:R-:W-:Y:S01]  /*2fe0*/  @!P0 SHF.L.U64.HI R26, R56, 0x1, R55 ;  /* 0x00000001381a8819 */ /* 0x000fe20000010237 */
[----:B--2---:R-:W2:Y:S01]  /*2ff0*/  LDG.E.128 R16, [R34.64] ;  /* 0x0000000622107981 */ /* 0x004ea2000c1e1d00 */
        /* <DEDUP_REMOVED lines=52> */
.L_x_4840:
[----:B------:R-:W-:Y:S05]  /*3340*/  BSYNC B0 ;  /* 0x0000000000007941 */ /* 0x000fea0003800000 */
.L_x_4839:
        /* <DEDUP_REMOVED lines=10> */
.L_x_4832:
        /* <DEDUP_REMOVED lines=14> */
[----:B--2---:R-:W-:Y:S02]  /*34d0*/  MOV R31, R48 ;  /* 0x00000030001f7202 */ /* 0x004fe40000000f00 */
[----:B------:R-:W-:Y:S02]  /*34e0*/  MOV R48, R50 ;  /* 0x0000003200307202 */ /* 0x000fe40000000f00 */
[----:B------:R-:W-:Y:S01]  /*34f0*/  MOV R43, R51 ;  /* 0x00000033002b7202 */ /* 0x000fe20000000f00 */
[--C-:B------:R-:W-:Y:S02]  /*3500*/  HADD2.F32 R29, -RZ, R31.reuse.H0_H0 ;  /* 0x2000001fff1d7230 */ /* 0x100fe40000004100 */
[----:B------:R-:W-:Y:S02]  /*3510*/  @P6 IADD3 R67, RZ, -UR5, RZ ;  /* 0x80000005ff436c10 */ /* 0x000fe4000fffe0ff */
[----:B------:R-:W-:Y:S02]  /*3520*/  @P6 IADD3 R115, RZ, -UR5, RZ ;  /* 0x80000005ff736c10 */ /* 0x000fe4000fffe0ff */
[----:B------:R-:W-:Y:S02]  /*3530*/  LEA R116, P0, R67, R84, 0x1 ;  /* 0x0000005443747211 */ /* 0x000fe400078008ff */
[----:B------:R-:W-:Y:S02]  /*3540*/  LEA R14, P5, R115, R82, 0x1 ;  /* 0x00000052730e7211 */ /* 0x000fe400078a08ff */
[----:B------:R-:W-:Y:S02]  /*3550*/  LEA.HI.X.SX32 R117, R67, R85, 0x1, P0 ;  /* 0x0000005543757211 */ /* 0x000fe400000f0eff */
[----:B------:R-:W-:Y:S02]  /*3560*/  MOV R67, RZ ;  /* 0x000000ff00437202 */ /* 0x000fe40000000f00 */
[----:B------:R-:W-:Y:S02]  /*3570*/  @P6 IADD3 R67, RZ, -UR5, RZ ;  /* 0x80000005ff436c10 */ /* 0x000fe4000fffe0ff */
[----:B------:R-:W-:Y:S01]  /*3580*/  LEA.HI.X.SX32 R15, R115, R83, 0x1, P5 ;  /* 0x00000053730f7211 */ /* 0x000fe200028f0eff */
[----:B------:R-:W2:Y:S01]  /*3590*/  LDG.E.128 R116, [R116.64] ;  /* 0x0000000674747981 */ /* 0x000ea2000c1e1d00 */
[C---:B------:R-:W-:Y:S04]  /*35a0*/  LEA R32, P0, R67.reuse, R86, 0x1 ;  /* 0x0000005643207211 */ /* 0x040fe800078008ff */
[----:B------:R-:W-:Y:S03]  /*35b0*/  LEA.HI.X.SX32 R33, R67, R87, 0x1, P0 ;  /* 0x0000005743217211 */ /* 0x000fe600000f0eff */
        /* <DEDUP_REMOVED lines=62> */
.L_x_4845:
[----:B------:R-:W-:Y:S05]  /*39a0*/  BSYNC B0 ;  /* 0x0000000000007941 */ /* 0x000fea0003800000 */
.L_x_4844:
[----:B------:R-:W-:Y:S05]  /*39b0*/  MOV R67, R65 ;  /* 0x0000004100437202 */ /* 0x000fea0000000f00 */
[----:B-----5:R3:W-:Y:S02]  /*39c0*/  STG.E.128 [R66.64], R48 ;  /* 0x0000003042007986 */ /* 0x0207e4000c101d06 */
.L_x_4843:
[----:B------:R-:W-:Y:S05]  /*39d0*/  BSYNC B1 ;  /* 0x0000000000017941 */ /* 0x000fea0003800000 */
.L_x_4842:
        /* <DEDUP_REMOVED lines=12> */
[----:B--2---:R-:W-:Y:S02]  /*3aa0*/  MOV R31, R48 ;  /* 0x00000030001f7202 */ /* 0x004fe40000000f00 */
[----:B------:R-:W-:Y:S02]  /*3ab0*/  MOV R48, R50 ;  /* 0x0000003200307202 */ /* 0x000fe40000000f00 */
[----:B------:R-:W-:Y:S01]  /*3ac0*/  MOV R43, R51 ;  /* 0x00000033002b7202 */ /* 0x000fe20000000f00 */
[--C-:B------:R-:W-:Y:S02]  /*3ad0*/  HADD2.F32 R29, -RZ, R31.reuse.H0_H0 ;  /* 0x2000001fff1d7230 */ /* 0x100fe40000004100 */
[----:B------:R-:W-:Y:S02]  /*3ae0*/  @P4 IADD3 R115, RZ, -UR5, RZ ;  /* 0x80000005ff734c10 */ /* 0x000fe4000fffe0ff */
[----:B------:R-:W-:Y:S02]  /*3af0*/  @P4 IADD3 R114, RZ, -UR5, RZ ;  /* 0x80000005ff724c10 */ /* 0x000fe4000fffe0ff */
[C---:B------:R-:W-:Y:S02]  /*3b00*/  LEA R14, P0, R115.reuse, R116, 0x1 ;  /* 0x00000074730e7211 */ /* 0x040fe400078008ff */
[----:B------:R-:W-:Y:S02]  /*3b10*/  IADD3 R67, P5, R60, R114, RZ ;  /* 0x000000723c437210 */ /* 0x000fe40007fbe0ff */
[----:B------:R-:W-:Y:S02]  /*3b20*/  LEA.HI.X.SX32 R15, R115, R117, 0x1, P0 ;  /* 0x00000075730f7211 */ /* 0x000fe400000f0eff */
[C---:B---3--:R-:W-:Y:S02]  /*3b30*/  LEA R116, P0, R67.reuse, R84, 0x1 ;  /* 0x0000005443747211 */ /* 0x048fe400078008ff */
        /* <DEDUP_REMOVED lines=37> */
[----:B------:R-:W-:Y:S01]  /*3d90*/  FMUL.FTZ R4, R24, R17 ;  /* 0x0000001118047220 */ /* 0x000fe20000410000 */
[--C-:B------:R-:W-:Y:S01]  /*3da0*/  HADD2.F32 R35, -RZ, R45.reuse.H0_H0 ;  /* 0x2000002dff237230 */ /* 0x100fe20000004100 */
[----:B------:R-:W-:Y:S01]  /*3db0*/  FFMA.FTZ R0, R29, R31, R0 ;  /* 0x0000001f1d007223 */ /* 0x000fe20000010000 */
        /* <DEDUP_REMOVED lines=31> */
.L_x_4849:
[----:B------:R-:W-:Y:S05]  /*3fb0*/  BSYNC B0 ;  /* 0x0000000000007941 */ /* 0x000fea0003800000 */
.L_x_4848:
[C---:B--2---:R-:W-:Y:S04]  /*3fc0*/  LEA R2, P0, R89.reuse, R66, 0x1 ;  /* 0x0000004259027211 */ /* 0x044fe800078008ff */
[----:B------:R-:W-:Y:S05]  /*3fd0*/  LEA.HI.X R3, R89, R65, R88, 0x1, P0 ;  /* 0x0000004159037211 */ /* 0x000fea00000f0c58 */
[----:B-----5:R2:W-:Y:S04]  /*3fe0*/  STG.E.128 [R2.64], R48 ;  /* 0x0000003002007986 */ /* 0x0205e8000c101d06 */
.L_x_4847:
[----:B------:R-:W-:Y:S05]  /*3ff0*/  BSYNC B1 ;  /* 0x0000000000017941 */ /* 0x000fea0003800000 */
.L_x_4846:
        /* <DEDUP_REMOVED lines=12> */
[----:B------:R-:W-:Y:S02]  /*40c0*/  MOV R31, R48 ;  /* 0x00000030001f7202 */ /* 0x000fe40000000f00 */
        /* <DEDUP_REMOVED lines=80> */
.L_x_4853:
[----:B------:R-:W-:Y:S05]  /*45d0*/  BSYNC B0 ;  /* 0x0000000000007941 */ /* 0x000fea0003800000 */
.L_x_4852:
[C---:B------:R-:W-:Y:S04]  /*45e0*/  LEA R2, P0, R112.reuse, R66, 0x1 ;  /* 0x0000004270027211 */ /* 0x040fe800078008ff */
[----:B------:R-:W-:Y:S05]  /*45f0*/  LEA.HI.X R3, R112, R65, R72, 0x1, P0 ;  /* 0x0000004170037211 */ /* 0x000fea00000f0c48 */
[----:B-----5:R3:W-:Y:S04]  /*4600*/  STG.E.128 [R2.64], R48 ;  /* 0x0000003002007986 */ /* 0x0207e8000c101d06 */
.L_x_4851:
[----:B------:R-:W-:Y:S05]  /*4610*/  BSYNC B1 ;  /* 0x0000000000017941 */ /* 0x000fea0003800000 */
.L_x_4850:
        /* <DEDUP_REMOVED lines=12> */
[----:B------:R-:W-:Y:S02]  /*46e0*/  MOV R31, R48 ;  /* 0x00000030001f7202 */ /* 0x000fe40000000f00 */
[----:B------:R-:W-:Y:S02]  /*46f0*/  MOV R48, R50 ;  /* 0x0000003200307202 */ /* 0x000fe40000000f00 */
[----:B------:R-:W-:Y:S01]  /*4700*/  MOV R43, R51 ;  /* 0x00000033002b7202 */ /* 0x000fe20000000f00 */
[--C-:B------:R-:W-:Y:S04]  /*4710*/  HADD2.F32 R29, -RZ, R31.reuse.H0_H0 ;  /* 0x2000001fff1d7230 */ /* 0x100fe80000004100 */
        /* <DEDUP_REMOVED lines=77> */
.L_x_4857:
[----:B------:R-:W-:Y:S05]  /*4bf0*/  BSYNC B0 ;  /* 0x0000000000007941 */ /* 0x000fea0003800000 */
.L_x_4856:
[----:B------:R-:W-:Y:S02]  /*4c00*/  MOV R3, 0xc0 ;  /* 0x000000c000037802 */ /* 0x000fe40000000f00 */
[----:B------:R-:W-:Y:S03]  /*4c10*/  MOV R67, R65 ;  /* 0x0000004100437202 */ /* 0x000fe60000000f00 */
[C---:B------:R-:W-:Y:S02]  /*4c20*/  IMAD R0, R3.reuse, c[0x0][0x19c], RZ ;  /* 0x0000670003007a24 */ /* 0x040fe400078e02ff */
[----:B------:R-:W-:Y:S05]  /*4c30*/  IMAD.WIDE.U32 R4, R3, c[0x0][0x198], R66 ;  /* 0x0000660003047a25 */ /* 0x000fea00078e0042 */
[----:B------:R-:W-:Y:S05]  /*4c40*/  IADD3 R5, R5, R0, RZ ;  /* 0x0000000005057210 */ /* 0x000fea0007ffe0ff */
[----:B-----5:R3:W-:Y:S02]  /*4c50*/  STG.E.128 [R4.64], R48 ;  /* 0x0000003004007986 */ /* 0x0207e4000c101d06 */
.L_x_4855:
[----:B------:R-:W-:Y:S05]  /*4c60*/  BSYNC B1 ;  /* 0x0000000000017941 */ /* 0x000fea0003800000 */
.L_x_4854:
        /* <DEDUP_REMOVED lines=8> */
.L_x_4831:
[----:B--2---:R-:W2:Y:S01]  /*4cf0*/  @P0 LDG.E.128 R20, [R82.64] ;  /* 0x0000000652140981 */ /* 0x004ea2000c1e1d00 */
[C---:B------:R-:W-:Y:S01]  /*4d00*/  @P4 LEA R14, P5, R93.reuse, R82, 0x1 ;  /* 0x000000525d0e4211 */ /* 0x040fe200078a08ff */
[----:B------:R-:W-:Y:S01]  /*4d10*/  @P0 IMAD.MOV.U32 R67, RZ, RZ, R65 ;  /* 0x000000ffff430224 */ /* 0x000fe200078e0041 */
[----:B------:R-:W-:Y:S01]  /*4d20*/  @P2 MOV R0, c[0x0][0x28c] ;  /* 0x0000a30000002a02 */ /* 0x000fe20000000f00 */
[----:B------:R-:W-:Y:S01]  /*4d30*/  @P2 IMAD.MOV.U32 R3, RZ, RZ, c[0x0][0x288] ;  /* 0x0000a200ff032624 */ /* 0x000fe200078e00ff */
[----:B------:R-:W-:Y:S01]  /*4d40*/  @P4 LEA.HI.X R15, R93, R83, R92, 0x1, P5 ;  /* 0x000000535d0f4211 */ /* 0x000fe200028f0c5c */
[----:B------:R-:W-:Y:S01]  /*4d50*/  UMOV UR4, URZ ;  /* 0x0000003f00047c82 */ /* 0x000fe20008000000 */
[----:B------:R-:W-:Y:S01]  /*4d60*/  @P4 LEA R24, P5, R89, R66, 0x1 ;  /* 0x0000004259184211 */ /* 0x000fe200078a08ff */
[----:B------:R-:W-:Y:S03]  /*4d70*/  @P2 IMAD.WIDE.U32 R2, R3, 0xc0, R82 ;  /* 0x000000c003022825 */ /* 0x000fe600078e0052 */
[----:B------:R-:W-:Y:S01]  /*4d80*/  @P4 LEA.HI.X R25, R89, R65, R88, 0x1, P5 ;  /* 0x0000004159194211 */ /* 0x000fe200028f0c58 */
[----:B------:R-:W-:Y:S04]  /*4d90*/  @P2 IMAD R0, R0, 0xc0, RZ ;  /* 0x000000c000002824 */ /* 0x000fe800078e02ff */
[----:B------:R-:W-:Y:S01]  /*4da0*/  @P2 IMAD.IADD R3, R3, 0x1, R0 ;  /* 0x0000000103032824 */ /* 0x000fe200078e0200 */
[----:B--2---:R1:W-:Y:S01]  /*4db0*/  @P0 STG.E.128 [R66.64], R20 ;  /* 0x0000001442000986 */ /* 0x0043e2000c101d06 */
[C---:B------:R-:W-:Y:S03]  /*4dc0*/  @P3 LEA R16, P0, R71.reuse, R82, 0x1 ;  /* 0x0000005247103211 */ /* 0x040fe600078008ff */
[----:B------:R2:W3:Y:S01]  /*4dd0*/  @P4 LDG.E.128 R4, [R14.64] ;  /* 0x000000060e044981 */ /* 0x0004e2000c1e1d00 */
[----:B------:R-:W-:Y:S02]  /*4de0*/  @P3 LEA.HI.X R17, R71, R83, R70, 0x1, P0 ;  /* 0x0000005347113211 */ /* 0x000fe400000f0c46 */
[C---:B--2---:R-:W-:Y:S04]  /*4df0*/  @P3 LEA R14, P0, R112.reuse, R66, 0x1 ;  /* 0x00000042700e3211 */ /* 0x044fe800078008ff */
[----:B------:R-:W-:Y:S01]  /*4e00*/  @P3 LEA.HI.X R15, R112, R65, R72, 0x1, P0 ;  /* 0x00000041700f3211 */ /* 0x000fe200000f0c48 */
[----:B-1----:R-:W-:Y:S01]  /*4e10*/  @P2 IMAD.MOV.U32 R67, RZ, RZ, R65 ;  /* 0x000000ffff432224 */ /* 0x002fe200078e0041 */
[----:B---3--:R1:W-:Y:S04]  /*4e20*/  @P4 STG.E.128 [R24.64], R4 ;  /* 0x0000000418004986 */ /* 0x0083e8000c101d06 */
[----:B------:R-:W2:Y:S04]  /*4e30*/  @P3 LDG.E.128 R16, [R16.64] ;  /* 0x0000000610103981 */ /* 0x000ea8000c1e1d00 */
[----:B--2---:R2:W-:Y:S04]  /*4e40*/  @P3 STG.E.128 [R14.64], R16 ;  /* 0x000000100e003986 */ /* 0x0045e8000c101d06 */
[----:B-1----:R1:W3:Y:S02]  /*4e50*/  @P2 LDG.E.128 R4, [R2.64] ;  /* 0x0000000602042981 */ /* 0x0022e4000c1e1d00 */
[----:B-1----:R-:W-:Y:S05]  /*4e60*/  @P2 MOV R3, 0xc0 ;  /* 0x000000c000032802 */ /* 0x002fea0000000f00 */
[C---:B------:R-:W-:Y:S04]  /*4e70*/  @P2 IMAD.WIDE.U32 R20, R3.reuse, c[0x0][0x198], R66 ;  /* 0x0000660003142a25 */ /* 0x040fe800078e0042 */
[----:B------:R-:W-:Y:S05]  /*4e80*/  @P2 IMAD R0, R3, c[0x0][0x19c], RZ ;  /* 0x0000670003002a24 */ /* 0x000fea00078e02ff */
[----:B------:R-:W-:Y:S05]  /*4e90*/  @P2 IADD3 R21, R21, R0, RZ ;  /* 0x0000000015152210 */ /* 0x000fea0007ffe0ff */
[----:B---3--:R2:W-:Y:S02]  /*4ea0*/  @P2 STG.E.128 [R20.64], R4 ;  /* 0x0000000414002986 */ /* 0x0085e4000c101d06 */
.L_x_4841:
        /* <DEDUP_REMOVED lines=82> */
.L_x_4858:
        /* <DEDUP_REMOVED lines=9> */
.L_x_4859:
[----:B------:R-:W-:Y:S04]  /*5460*/  IADD3 R11, R11, -0x1, RZ ;  /* 0xffffffff0b0b7810 */ /* 0x000fe80007ffe0ff */
[----:B------:R-:W-:Y:S11]  /*5470*/  ISETP.GT.AND P0, PT, R11, R61, PT ;  /* 0x0000003d0b00720c */ /* 0x000ff60003f04270 */
[----:B------:R-:W-:Y:S02]  /*5480*/  @!UPT UIADD3 URZ, URZ, URZ, URZ ;  /* 0x0000003f3f3ff290 */ /* 0x000fe4000fffe03f */
[----:B------:R-:W-:-:S05]  /*5490*/  @P0 BRA `(.L_x_4860) ;  /* 0xffffcce000000947 */ /* 0x000fca000383ffff */
.L_x_4830:
        /* <DEDUP_REMOVED lines=19> */
[----:B------:R-:W-:Y:S02]  /*55d0*/  LEA R22, P2, R3, c[0x0][0x160], 0x1 ;  /* 0x0000580003167a11 */ /* 0x000fe400078408ff */
[----:B-----5:R-:W-:Y:S01]  /*55e0*/  LEA.HI.X R9, R108, c[0x0][0x164], R62, 0x1, P3 ;  /* 0x000059006c097a11 */ /* 0x020fe200018f0c3e */
        /* <DEDUP_REMOVED lines=47> */
[----:B------:R-:W-:Y:S01]  /*58e0*/  FFMA.FTZ R9, R18, R16, -R9 ;  /* 0x0000001012097223 */ /* 0x000fe20000010809 */
[----:B------:R-:W-:Y:S01]  /*58f0*/  HADD2.F32 R18, -RZ, R19.H1_H1 ;  /* 0x30000013ff127230 */ /* 0x000fe20000004100 */
[----:B------:R-:W-:-:S02]  /*5900*/  FFMA.FTZ R11, R24, R15, -R11 ;  /* 0x0000000f180b7223 */ /* 0x000fc4000001080b */
[----:B------:R-:W-:Y:S01]  /*5910*/  FFMA.FTZ R10, R20, R15, R10 ;  /* 0x0000000f140a7223 */ /* 0x000fe2000001000a */
[--C-:B------:R-:W-:Y:S01]  /*5920*/  HADD2.F32 R15, -RZ, R8.reuse.H1_H1 ;  /* 0x30000008ff0f7230 */ /* 0x100fe20000004100 */
[----:B------:R-:W-:Y:S01]  /*5930*/  FFMA.FTZ R16, R17, R16, R7 ;  /* 0x0000001011107223 */ /* 0x000fe20000010007 */
[----:B------:R-:W-:Y:S02]  /*5940*/  HADD2.F32 R7, -RZ, R8.H0_H0 ;  /* 0x20000008ff077230 */ /* 0x000fe40000004100 */
[----:B------:R-:W-:Y:S01]  /*5950*/  HADD2.F32 R8, -RZ, R19.H0_H0 ;  /* 0x20000013ff087230 */ /* 0x000fe20000004100 */
[----:B------:R-:W-:Y:S01]  /*5960*/  F2FP.PACK_AB R10, R10, R11 ;  /* 0x0000000b0a0a723e */ /* 0x000fe200000000ff */
[----:B------:R-:W-:Y:S01]  /*5970*/  HADD2.F32 R17, -RZ, R5.H0_H0 ;  /* 0x20000005ff117230 */ /* 0x000fe20000004100 */
[-C--:B------:R-:W-:Y:S01]  /*5980*/  FMUL.FTZ R5, R15, R2.reuse ;  /* 0x000000020f057220 */ /* 0x080fe20000410000 */
[----:B------:R-:W-:Y:S01]  /*5990*/  F2FP.PACK_AB R11, R16, R9 ;  /* 0x00000009100b723e */ /* 0x000fe200000000ff */
[----:B------:R-:W-:Y:S01]  /*59a0*/  FMUL.FTZ R19, R7, R2 ;  /* 0x0000000207137220 */ /* 0x000fe20000410000 */
[----:B------:R-:W-:Y:S01]  /*59b0*/  MOV R9, R10 ;  /* 0x0000000a00097202 */ /* 0x000fe20000000f00 */
[----:B------:R-:W-:-:S02]  /*59c0*/  FMUL.FTZ R2, R18, R3 ;  /* 0x0000000312027220 */ /* 0x000fc40000410000 */
[C---:B------:R-:W-:Y:S02]  /*59d0*/  FMUL.FTZ R3, R8.reuse, R3 ;  /* 0x0000000308037220 */ /* 0x040fe40000410000 */
[-C--:B------:R-:W-:Y:S02]  /*59e0*/  FFMA.FTZ R2, R8, R17.reuse, -R2 ;  /* 0x0000001108027223 */ /* 0x080fe40000010802 */
[----:B------:R-:W-:Y:S02]  /*59f0*/  FFMA.FTZ R3, R18, R17, R3 ;  /* 0x0000001112037223 */ /* 0x000fe40000010003 */
[-C--:B------:R-:W-:Y:S02]  /*5a00*/  FFMA.FTZ R5, R7, R4.reuse, -R5 ;  /* 0x0000000407057223 */ /* 0x080fe40000010805 */
[----:B------:R-:W-:Y:S01]  /*5a10*/  FFMA.FTZ R4, R15, R4, R19 ;  /* 0x000000040f047223 */ /* 0x000fe20000010013 */
[----:B------:R-:W-:-:S04]  /*5a20*/  F2FP.PACK_AB R2, R3, R2 ;  /* 0x000000020302723e */ /* 0x000fc800000000ff */
[----:B------:R-:W-:Y:S02]  /*5a30*/  F2FP.PACK_AB R8, R4, R5 ;  /* 0x000000050408723e */ /* 0x000fe400000000ff */
[----:B------:R-:W-:Y:S02]  /*5a40*/  MOV R10, R2 ;  /* 0x00000002000a7202 */ /* 0x000fe40000000f00 */
.L_x_4867:
[----:B------:R-:W-:Y:S05]  /*5a50*/  BSYNC B0 ;  /* 0x0000000000007941 */ /* 0x000fea0003800000 */
.L_x_4866:
[----:B-----5:R1:W-:Y:S04]  /*5a60*/  STS.64 [R147], R8 ;  /* 0x0000000893007388 */ /* 0x0203e80000000a00 */
[----:B------:R1:W-:Y:S02]  /*5a70*/  STS.64 [R147+0x8], R10 ;  /* 0x0000080a93007388 */ /* 0x0003e40000000a00 */
.L_x_4865:
[----:B------:R-:W-:Y:S05]  /*5a80*/  BSYNC B1 ;  /* 0x0000000000017941 */ /* 0x000fea0003800000 */
.L_x_4864:
        /* <DEDUP_REMOVED lines=55> */
.L_x_4870:
[----:B------:R-:W-:Y:S05]  /*5e00*/  BSYNC B0 ;  /* 0x0000000000007941 */ /* 0x000fea0003800000 */
.L_x_4869:
[----:B-----5:R2:W-:Y:S01]  /*5e10*/  STS.128 [R147+0x800], R8 ;  /* 0x0008000893007388 */ /* 0x0205e20000000c00 */
[----:B------:R-:W-:Y:S05]  /*5e20*/  BRA `(.L_x_4868) ;  /* 0x00000cb000007947 */ /* 0x000fea0003800000 */
.L_x_4863:
        /* <DEDUP_REMOVED lines=90> */
.L_x_4874:
[----:B------:R-:W-:Y:S05]  /*63d0*/  BSYNC B0 ;  /* 0x0000000000007941 */ /* 0x000fea0003800000 */
.L_x_4873:
[----:B-----5:R2:W-:Y:S04]  /*63e0*/  STS.64 [R147], R24 ;  /* 0x0000001893007388 */ /* 0x0205e80000000a00 */
[----:B------:R2:W-:Y:S02]  /*63f0*/  STS.64 [R147+0x8], R26 ;  /* 0x0000081a93007388 */ /* 0x0005e40000000a00 */
.L_x_4872:
[----:B------:R-:W-:Y:S05]  /*6400*/  BSYNC B1 ;  /* 0x0000000000017941 */ /* 0x000fea0003800000 */
.L_x_4871:
        /* <DEDUP_REMOVED lines=90> */
.L_x_4876:
[----:B------:R-:W-:Y:S05]  /*69b0*/  BSYNC B0 ;  /* 0x0000000000007941 */ /* 0x000fea0003800000 */
.L_x_4875:
[----:B-----5:R4:W-:Y:S01]  /*69c0*/  STS.128 [R147+0x800], R16 ;  /* 0x0008001093007388 */ /* 0x0209e20000000c00 */
[----:B------:R-:W-:Y:S05]  /*69d0*/  BRA `(.L_x_4868) ;  /* 0x0000010000007947 */ /* 0x000fea0003800000 */
.L_x_4862:
[----:B--2---:R-:W1:Y:S01]  /*69e0*/  S2R R21, SR_CTAID.X ;  /* 0x0000000000157919 */ /* 0x004e620000002500 */
[----:B------:R-:W-:Y:S01]  /*69f0*/  IADD3 R3, R106, 0x20, RZ ;  /* 0x000000206a037810 */ /* 0x000fe20007ffe0ff */
[----:B-1----:R-:W-:-:S05]  /*6a00*/  IMAD R0, R21, -0x40, R142 ;  /* 0xffffffc015007824 */ /* 0x002fca00078e028e */
        /* <DEDUP_REMOVED lines=13> */
.L_x_4868:
[----:B------:R-:W-:Y:S05]  /*6ae0*/  BSYNC B2 ;  /* 0x0000000000027941 */ /* 0x000fea0003800000 */
.L_x_4861:
[----:B------:R-:W-:Y:S01]  /*6af0*/  IADD3 R146, R52, -0x1, RZ ;  /* 0xffffffff34927810 */ /* 0x000fe20007ffe0ff */
[----:B------:R-:W1:Y:S02]  /*6b00*/  S2R R2, SR_TID.X ;  /* 0x0000000000027919 */ /* 0x000e640000002100 */
        /* <DEDUP_REMOVED lines=9> */
[----:B------:R-:W-:Y:S02]  /*6ba0*/  ISETP.GE.AND P4, PT, R3, R7, PT ;  /* 0x000000070300720c */ /* 0x000fe40003f86270 */
[----:B------:R-:W-:Y:S01]  /*6bb0*/  SHF.R.S32.HI R3, RZ, 0x1f, R2 ;  /* 0x0000001fff037819 */ /* 0x000fe20000011402 */
[----:B------:R-:W-:-:S02]  /*6bc0*/  IMAD.SHL.U32 R92, R2, 0x2, RZ ;  /* 0x00000002025c7824 */ /* 0x000fc400078e00ff */
[----:B------:R-:W-:Y:S02]  /*6bd0*/  @!P5 LEA R12, P2, R89, R138, 0x1 ;  /* 0x0000008a590cd211 */ /* 0x000fe400078408ff */
[----:B------:R-:W-:Y:S01]  /*6be0*/  @!P0 IMAD.MOV.U32 R5, RZ, RZ, c[0x0][0x198] ;  /* 0x00006600ff058624 */ /* 0x000fe200078e00ff */
[----:B------:R-:W-:Y:S01]  /*6bf0*/  LEA.HI R15, R3, R2, RZ, 0x3 ;  /* 0x00000002030f7211 */ /* 0x000fe200078f18ff */
[----:B--2---:R-:W-:Y:S01]  /*6c00*/  @!P6 IMAD.MOV.U32 R10, RZ, RZ, c[0x0][0x198] ;  /* 0x00006600ff0ae624 */ /* 0x004fe200078e00ff */
[----:B------:R-:W-:Y:S01]  /*6c10*/  @!P5 LEA.HI.X R13, R89, R139, R88, 0x1, P2 ;  /* 0x0000008b590dd211 */ /* 0x000fe200010f0c58 */
[----:B----4-:R-:W-:Y:S01]  /*6c20*/  @!P6 IMAD.MOV.U32 R19, RZ, RZ, c[0x0][0x19c] ;  /* 0x00006700ff13e624 */ /* 0x010fe200078e00ff */
[----:B------:R-:W-:Y:S01]  /*6c30*/  @!PT LDS RZ, [RZ] ;  /* 0x00000000fffff984 */ /* 0x000fe20000000800 */
[----:B------:R-:W-:Y:S01]  /*6c40*/  @!PT LDS RZ, [RZ] ;  /* 0x00000000fffff984 */ /* 0x000fe20000000800 */
[----:B------:R-:W-:Y:S01]  /*6c50*/  @!PT LDS RZ, [RZ] ;  /* 0x00000000fffff984 */ /* 0x000fe20000000800 */
[----:B------:R1:W-:Y:S01]  /*6c60*/  @!P3 LDGSTS.E.BYPASS.LTC128B.128 [R147+0x1000], [R138.64] ;  /* 0x010000008a93bfae */ /* 0x0003e2000b901d46 */
[----:B------:R-:W-:Y:S01]  /*6c70*/  @!P0 IMAD.MOV.U32 R8, RZ, RZ, c[0x0][0x19c] ;  /* 0x00006700ff088624 */ /* 0x000fe200078e00ff */
[C---:B------:R-:W-:Y:S01]  /*6c80*/  @!P0 LEA R16, P2, R5.reuse, R138, 0x7 ;  /* 0x0000008a05108211 */ /* 0x040fe200078438ff */
[----:B------:R-:W-:Y:S01]  /*6c90*/  @!P6 IMAD.WIDE.U32 R10, R10, 0xc0, R138 ;  /* 0x000000c00a0ae825 */ /* 0x000fe200078e008a */
[----:B------:R-:W-:Y:S01]  /*6ca0*/  ISETP.GE.AND P3, PT, R6, R7, PT ;  /* 0x000000070600720c */ /* 0x000fe20003f66270 */
[----:B------:R2:W-:Y:S01]  /*6cb0*/  @!P5 LDGSTS.E.BYPASS.LTC128B.128 [R147+0x1800], [R12.64] ;  /* 0x018000000c93dfae */ /* 0x0005e2000b901d46 */
[----:B------:R-:W-:Y:S01]  /*6cc0*/  @!P0 LEA.HI.X R17, R5, R139, R8, 0x7, P2 ;  /* 0x0000008b05118211 */ /* 0x000fe200010f3c08 */
[----:B------:R-:W-:Y:S01]  /*6cd0*/  @!P6 IMAD R19, R19, 0xc0, RZ ;  /* 0x000000c01313e824 */ /* 0x000fe200078e02ff */
[----:B-----5:R-:W-:Y:S01]  /*6ce0*/  LEA.HI R9, R3, R2, RZ, 0x4 ;  /* 0x0000000203097211 */ /* 0x020fe200078f20ff */
[----:B------:R-:W-:Y:S01]  /*6cf0*/  @!P6 IMAD.MOV.U32 R18, RZ, RZ, R10 ;  /* 0x000000ffff12e224 */ /* 0x000fe200078e000a */
[-C--:B------:R-:W-:Y:S01]  /*6d00*/  ISETP.GE.AND P2, PT, R4, R7.reuse, PT ;  /* 0x000000070400720c */ /* 0x080fe20003f46270 */
[----:B------:R-:W-:Y:S01]  /*6d10*/  @!P6 IMAD.IADD R19, R11, 0x1, R19 ;  /* 0x000000010b13e824 */ /* 0x000fe200078e0213 */
[----:B------:R3:W-:Y:S01]  /*6d20*/  @!P0 LDGSTS.E.BYPASS.LTC128B.128 [R147+0x2000], [R16.64] ;  /* 0x0200000010938fae */ /* 0x0007e2000b901d46 */
[----:B------:R-:W-:-:S02]  /*6d30*/  ISETP.GE.AND P5, PT, R106, R7, PT ;  /* 0x000000076a00720c */ /* 0x000fc40003fa6270 */
[-C--:B------:R-:W-:Y:S01]  /*6d40*/  @!P4 LEA R4, P0, R91, R140.reuse, 0x1 ;  /* 0x0000008c5b04c211 */ /* 0x080fe200078008ff */
[----:B------:R4:W-:Y:S01]  /*6d50*/  @!P6 LDGSTS.E.BYPASS.LTC128B.128 [R147+0x2800], [R18.64] ;  /* 0x028000001293efae */ /* 0x0009e2000b901d46 */
[----:B------:R-:W-:Y:S01]  /*6d60*/  @!P3 IMAD.MOV.U32 R7, RZ, RZ, c[0x0][0x1a0] ;  /* 0x00006800ff07b624 */ /* 0x000fe200078e00ff */
[----:B------:R-:W-:Y:S01]  /*6d70*/  SHF.R.S32.HI R14, RZ, 0x4, R9 ;  /* 0x00000004ff0e7819 */ /* 0x000fe20000011409 */
[----:B------:R-:W-:Y:S01]  /*6d80*/  @!P3 IMAD.MOV.U32 R8, RZ, RZ, c[0x0][0x1a4] ;  /* 0x00006900ff08b624 */ /* 0x000fe200078e00ff */
[----:B------:R-:W0:Y:S01]  /*6d90*/  LDGDEPBAR ;  /* 0x00000000000079af */ /* 0x000e220000000000 */
[----:B------:R-:W-:Y:S02]  /*6da0*/  LOP3.LUT R9, R9, 0xfffffff0, RZ, 0xc0, !PT ;  /* 0xfffffff009097812 */ /* 0x000fe400078ec0ff */
[----:B------:R-:W-:Y:S01]  /*6db0*/  @!P4 LEA.HI.X R5, R91, R141, R90, 0x1, P0 ;  /* 0x0000008d5b05c211 */ /* 0x000fe200000f0c5a */
[----:B------:R-:W-:Y:S01]  /*6dc0*/  @!P2 IMAD.MOV.U32 R10, RZ, RZ, c[0x0][0x1a4] ;  /* 0x00006900ff0aa624 */ /* 0x000fe200078e00ff */
[----:B------:R-:W-:Y:S01]  /*6dd0*/  @!P3 LEA R6, P0, R7, R140, 0x7 ;  /* 0x0000008c0706b211 */ /* 0x000fe200078038ff */
[----:B------:R-:W-:Y:S01]  /*6de0*/  IMAD.IADD R20, R2, 0x1, -R9 ;  /* 0x0000000102147824 */ /* 0x000fe200078e0a09 */
[----:B------:R-:W-:-:S02]  /*6df0*/  LEA.HI R28, R3, R2, RZ, 0x5 ;  /* 0x00000002031c7211 */ /* 0x000fc400078f28ff */
[----:B------:R-:W-:Y:S01]  /*6e00*/  @!P3 LEA.HI.X R7, R7, R141, R8, 0x7, P0 ;  /* 0x0000008d0707b211 */ /* 0x000fe200000f3c08 */
[----:B------:R-:W-:Y:S01]  /*6e10*/  IMAD.IADD R23, R20, 0x1, -R23 ;  /* 0x0000000114177824 */ /* 0x000fe200078e0a17 */
[----:B------:R-:W-:Y:S01]  /*6e20*/  SHF.R.S32.HI R8, RZ, 0x3, R15 ;  /* 0x00000003ff087819 */ /* 0x000fe2000001140f */
[----:B--2---:R-:W-:Y:S01]  /*6e30*/  @!P2 IMAD.MOV.U32 R12, RZ, RZ, c[0x0][0x1a0] ;  /* 0x00006800ff0ca624 */ /* 0x004fe200078e00ff */
[----:B------:R-:W-:Y:S02]  /*6e40*/  LEA.HI R55, R14, R14, RZ, 0x1 ;  /* 0x0000000e0e377211 */ /* 0x000fe400078f08ff */
[----:B------:R-:W-:Y:S01]  /*6e50*/  SHF.R.S32.HI R22, RZ, 0x5, R28 ;  /* 0x00000005ff167819 */ /* 0x000fe2000001141c */
[----:B------:R-:W-:Y:S01]  /*6e60*/  @!P2 IMAD.WIDE.U32 R12, R12, 0xc0, R140 ;  /* 0x000000c00c0ca825 */ /* 0x000fe200078e008c */
[----:B------:R-:W-:Y:S02]  /*6e70*/  LOP3.LUT R55, R55, 0xfffffffe, RZ, 0xc0, !PT ;  /* 0xfffffffe37377812 */ /* 0x000fe400078ec0ff */
[----:B---3--:R-:W-:Y:S01]  /*6e80*/  LOP3.LUT R17, R15, 0xfffffff8, RZ, 0xc0, !PT ;  /* 0xfffffff80f117812 */ /* 0x008fe200078ec0ff */
[----:B------:R-:W-:Y:S01]  /*6e90*/  IMAD R21, R21, 0x4, R22 ;  /* 0x0000000415157824 */ /* 0x000fe200078e0216 */
[----:B------:R-:W-:Y:S01]  /*6ea0*/  LEA.HI R15, R15, R8, RZ, 0x1 ;  /* 0x000000080f0f7211 */ /* 0x000fe200078f08ff */
[----:B------:R-:W-:Y:S01]  /*6eb0*/  IMAD.IADD R55, R14, 0x1, -R55 ;  /* 0x000000010e377824 */ /* 0x000fe200078e0a37 */
[----:B------:R-:W-:Y:S01]  /*6ec0*/  LOP3.LUT R29, R28, 0xffffffe0, RZ, 0xc0, !PT ;  /* 0xffffffe01c1d7812 */ /* 0x000fe200078ec0ff */
[----:B------:R-:W-:Y:S01]  /*6ed0*/  IMAD.IADD R134, R2, 0x1, -R17 ;  /* 0x0000000102867824 */ /* 0x000fe200078e0a11 */
[----:B------:R-:W-:Y:S01]  /*6ee0*/  LOP3.LUT R15, R15, 0xfffffffe, RZ, 0xc0, !PT ;  /* 0xfffffffe0f0f7812 */ /* 0x000fe200078ec0ff */
[----:B------:R-:W-:-:S04]  /*6ef0*/  DEPBAR.LE SB0, 0x0 ;  /* 0x000080000000791a */ /* 0x000fc80000000000 */
[----:B------:R-:W-:Y:S01]  /*6f00*/  LEA.HI R9, R134, R134, RZ, 0x1 ;  /* 0x0000008686097211 */ /* 0x000fe200078f08ff */
[----:B------:R-:W-:Y:S01]  /*6f10*/  IMAD.IADD R8, R8, 0x1, -R15 ;  /* 0x0000000108087824 */ /* 0x000fe200078e0a0f */
[----:B------:R-:W-:Y:S01]  /*6f20*/  SHF.R.S32.HI R17, RZ, 0x1f, R20 ;  /* 0x0000001fff117819 */ /* 0x000fe20000011414 */
[----:B------:R-:W-:Y:S01]  /*6f30*/  BAR.SYNC.DEFER_BLOCKING 0x0 ;  /* 0x0000000000007b1d */ /* 0x000fe20000010000 */
[----:B------:R-:W-:Y:S01]  /*6f40*/  LOP3.LUT R11, R9, 0xfffffffe, RZ, 0xc0, !PT ;  /* 0xfffffffe090b7812 */ /* 0x000fe200078ec0ff */
[----:B------:R-:W-:Y:S01]  /*6f50*/  IMAD.SHL.U32 R8, R8, 0x8, RZ ;  /* 0x0000000808087824 */ /* 0x000fe200078e00ff */
[----:B------:R-:W-:Y:S01]  /*6f60*/  SHF.R.S32.HI R3, RZ, 0x1, R9 ;  /* 0x00000001ff037819 */ /* 0x000fe20000011409 */
[----:B------:R-:W-:Y:S01]  /*6f70*/  @!P2 IMAD R9, R10, 0xc0, RZ ;  /* 0x000000c00a09a824 */ /* 0x000fe200078e02ff */
[----:B------:R-:W-:Y:S01]  /*6f80*/  LEA.HI R20, R17, R20, RZ, 0x3 ;  /* 0x0000001411147211 */ /* 0x000fe200078f18ff */
[----:B------:R-:W-:Y:S01]  /*6f90*/  IMAD.IADD R134, R134, 0x1, -R11 ;  /* 0x0000000186867824 */ /* 0x000fe200078e0a0b */
[----:B------:R-:W-:Y:S01]  /*6fa0*/  LOP3.LUT P0, RZ, R3, 0x2, RZ, 0xc0, !PT ;  /* 0x0000000203ff7812 */ /* 0x000fe2000780c0ff */
[----:B------:R-:W-:Y:S01]  /*6fb0*/  IMAD.SHL.U32 R11, R54, 0x40, RZ ;  /* 0x00000040360b7824 */ /* 0x000fe200078e00ff */
[----:B------:R-:W-:Y:S01]  /*6fc0*/  LOP3.LUT R92, R92, 0x6, RZ, 0xc0, !PT ;  /* 0x000000065c5c7812 */ /* 0x000fe200078ec0ff */
[----:B------:R-:W-:-:S02]  /*6fd0*/  IMAD.SHL.U32 R20, R20, 0x20, RZ ;  /* 0x0000002014147824 */ /* 0x000fc400078e00ff */
[----:B------:R-:W-:Y:S01]  /*6fe0*/  IMAD R134, R55, 0x8, R134 ;  /* 0x0000000837867824 */ /* 0x000fe200078e0286 */
[----:B------:R-:W-:Y:S01]  /*6ff0*/  LOP3.LUT R10, R11, 0xc0, RZ, 0xc0, !PT ;  /* 0x000000c00b0a7812 */ /* 0x000fe200078ec0ff */
[----:B------:R-:W-:Y:S01]  /*7000*/  IMAD.SHL.U32 R11, R3, 0x40, RZ ;  /* 0x00000040030b7824 */ /* 0x000fe200078e00ff */
[----:B------:R-:W-:Y:S01]  /*7010*/  LOP3.LUT R20, R20, 0xffffff00, RZ, 0xc0, !PT ;  /* 0xffffff0014147812 */ /* 0x000fe200078ec0ff */
[----:B------:R-:W-:Y:S02]  /*7020*/  IMAD.SHL.U32 R55, R55, 0x8, RZ ;  /* 0x0000000837377824 */ /* 0x000fe400078e00ff */
[----:B------:R-:W-:Y:S01]  /*7030*/  @!P2 IMAD.IADD R9, R13, 0x1, R9 ;  /* 0x000000010d09a824 */ /* 0x000fe200078e0209 */
[----:B------:R-:W-:Y:S01]  /*7040*/  LOP3.LUT R11, R11, 0xc0, RZ, 0xc0, !PT ;  /* 0x000000c00b0b7812 */ /* 0x000fe200078ec0ff */
[----:B------:R-:W-:Y:S01]  /*7050*/  IMAD.MOV.U32 R3, RZ, RZ, 0x20 ;  /* 0x00000020ff037424 */ /* 0x000fe200078e00ff */
[----:B------:R-:W-:Y:S01]  /*7060*/  LOP3.LUT R55, R10, 0x8, R55, 0xf8, !PT ;  /* 0x000000080a377812 */ /* 0x000fe200078ef837 */
[----:B------:R-:W-:Y:S01]  /*7070*/  IMAD.IADD R29, R2, 0x1, -R29 ;  /* 0x00000001021d7824 */ /* 0x000fe200078e0a1d */
[----:B------:R-:W-:Y:S01]  /*7080*/  LOP3.LUT R8, R11, 0x8, R8, 0xf8, !PT ;  /* 0x000000080b087812 */ /* 0x000fe200078ef808 */
[----:B------:R-:W-:Y:S01]  /*7090*/  @P5 STS [R147+0x3000], RZ ;  /* 0x003000ff93005388 */ /* 0x000fe20000000800 */
[----:B------:R-:W-:Y:S01]  /*70a0*/  SHF.R.U32.HI R11, RZ, 0x3, R11 ;  /* 0x00000003ff0b7819 */ /* 0x000fe2000001160b */
[----:B------:R-:W-:Y:S01]  /*70b0*/  IMAD R84, R23, 0x20, R20 ;  /* 0x0000002017547824 */ /* 0x000fe200078e0214 */
[----:B------:R-:W-:Y:S01]  /*70c0*/  SHF.R.U32.HI R10, RZ, 0x3, R10 ;  /* 0x00000003ff0a7819 */ /* 0x000fe2000001160a */
[----:B------:R-:W-:Y:S01]  /*70d0*/  @P5 STS [R147+0x3004], RZ ;  /* 0x003004ff93005388 */ /* 0x000fe20000000800 */
[----:B------:R-:W-:Y:S01]  /*70e0*/  LOP3.LUT R11, R8, R11, RZ, 0x3c, !PT ;  /* 0x0000000b080b7212 */ /* 0x000fe200078e3cff */
[----:B------:R-:W-:Y:S01]  /*70f0*/  @!P2 IMAD.MOV.U32 R8, RZ, RZ, R12 ;  /* 0x000000ffff08a224 */ /* 0x000fe200078e000c */
[----:B------:R-:W-:Y:S01]  /*7100*/  LOP3.LUT R55, R55, R10, RZ, 0x3c, !PT ;  /* 0x0000000a37377212 */ /* 0x000fe200078e3cff */
[----:B------:R-:W-:Y:S01]  /*7110*/  IMAD R12, R22, 0x200, R20 ;  /* 0x00000200160c7824 */ /* 0x000fe200078e0214 */
[----:B------:R-:W-:Y:S01]  /*7120*/  @P5 STS.64 [R147+0x3008], RZ ;  /* 0x003008ff93005388 */ /* 0x000fe20000000a00 */
[----:B------:R-:W-:Y:S01]  /*7130*/  IMAD.U32 R134, R134, 0x20, R11 ;  /* 0x0000002086867824 */ /* 0x000fe200078e000b */
[----:B------:R-:W-:Y:S01]  /*7140*/  SHF.R.S32.HI R28, RZ, 0x1f, R29 ;  /* 0x0000001fff1c7819 */ /* 0x000fe2000001141d */
[----:B------:R-:W-:Y:S01]  /*7150*/  IMAD R12, R23, 0x20, R12 ;  /* 0x00000020170c7824 */ /* 0x000fe200078e020c */
[----:B------:R-:W-:Y:S01]  /*7160*/  @!PT LDS RZ, [RZ] ;  /* 0x00000000fffff984 */ /* 0x000fe20000000800 */
[----:B------:R-:W-:Y:S01]  /*7170*/  @!PT LDS RZ, [RZ] ;  /* 0x00000000fffff984 */ /* 0x000fe20000000800 */
[----:B------:R-:W-:Y:S01]  /*7180*/  @!PT LDS RZ, [RZ] ;  /* 0x00000000fffff984 */ /* 0x000fe20000000800 */
[----:B------:R1:W-:Y:S01]  /*7190*/  @!P5 LDGSTS.E.BYPASS.LTC128B.128 [R147+0x3000], [R140.64] ;  /* 0x030000008c93dfae */ /* 0x0003e2000b901d46 */
[----:B------:R-:W-:Y:S01]  /*71a0*/  IMAD.SHL.U32 R134, R134, 0x2, RZ ;  /* 0x0000000286867824 */ /* 0x000fe200078e00ff */
[----:B------:R-:W-:Y:S01]  /*71b0*/  LEA.HI R28, R28, R29, RZ, 0x2 ;  /* 0x0000001d1c1c7211 */ /* 0x000fe200078f10ff */
[----:B------:R-:W-:Y:S01]  /*71c0*/  IMAD.IADD R136, R55, 0x1, R12 ;  /* 0x0000000137887824 */ /* 0x000fe200078e020c */
[----:B------:R-:W-:Y:S01]  /*71d0*/  @P4 STS.128 [R147+0x3800], RZ ;  /* 0x003800ff93004388 */ /* 0x000fe20000000c00 */
[----:B------:R-:W-:Y:S01]  /*71e0*/  IMAD.IADD R2, R0, 0x1, R92 ;  /* 0x0000000100027824 */ /* 0x000fe200078e025c */
[----:B------:R-:W-:Y:S01]  /*71f0*/  IADD3 R133, R134, 0x1020, RZ ;  /* 0x0000102086857810 */ /* 0x000fe20007ffe0ff */
[----:B------:R-:W-:Y:S01]  /*7200*/  IMAD.SHL.U32 R136, R136, 0x2, RZ ;  /* 0x0000000288887824 */ /* 0x000fe200078e00ff */
[----:B------:R-:W-:Y:S01]  /*7210*/  @!PT LDS RZ, [RZ] ;  /* 0x00000000fffff984 */ /* 0x000fe20000000800 */
[----:B------:R-:W-:Y:S01]  /*7220*/  @!PT LDS RZ, [RZ] ;  /* 0x00000000fffff984 */ /* 0x000fe20000000800 */
[----:B------:R-:W-:Y:S01]  /*7230*/  @!PT LDS RZ, [RZ] ;  /* 0x00000000fffff984 */ /* 0x000fe20000000800 */
[----:B------:R2:W-:Y:S01]  /*7240*/  @!P4 LDGSTS.E.BYPASS.LTC128B.128 [R147+0x3800], [R4.64] ;  /* 0x038000000493cfae */ /* 0x0005e2000b901d46 */
[----:B------:R-:W-:-:S03]  /*7250*/  SHF.R.S32.HI R148, RZ, 0x2, R28 ;  /* 0x00000002ff947819 */ /* 0x000fc6000001141c */
[----:B------:R-:W-:Y:S02]  /*7260*/  @P3 STS.128 [R147+0x4000], RZ ;  /* 0x004000ff93003388 */ /* 0x000fe40000000c00 */
[----:B------:R-:W-:Y:S02]  /*7270*/  IMAD.U32 R21, R21, 0x10, R148 ;  /* 0x0000001015157824 */ /* 0x000fe400078e0094 */
[----:B------:R-:W-:Y:S01]  /*7280*/  @!PT LDS RZ, [RZ] ;  /* 0x00000000fffff984 */ /* 0x000fe20000000800 */
[----:B------:R-:W-:Y:S01]  /*7290*/  @!PT LDS RZ, [RZ] ;  /* 0x00000000fffff984 */ /* 0x000fe20000000800 */
[----:B------:R-:W-:Y:S01]  /*72a0*/  @!PT LDS RZ, [RZ] ;  /* 0x00000000fffff984 */ /* 0x000fe20000000800 */
[----:B------:R3:W-:Y:S03]  /*72b0*/  @!P3 LDGSTS.E.BYPASS.LTC128B.128 [R147+0x4000], [R6.64] ;  /* 0x040000000693bfae */ /* 0x0007e6000b901d46 */
[----:B------:R-:W-:Y:S01]  /*72c0*/  IADD3 R86, -R142, 0x1, R21 ;  /* 0x000000018e567810 */ /* 0x000fe20007ffe115 */
[----:B------:R-:W-:Y:S03]  /*72d0*/  @P2 STS.128 [R147+0x4800], RZ ;  /* 0x004800ff93002388 */ /* 0x000fe60000000c00 */
[----:B------:R-:W-:Y:S01]  /*72e0*/  IADD3 R86, R86, c[0x0][0x2e8], R53 ;  /* 0x0000ba0056567a10 */ /* 0x000fe20007ffe035 */
[----:B------:R-:W-:Y:S01]  /*72f0*/  @!PT LDS RZ, [RZ] ;  /* 0x00000000fffff984 */ /* 0x000fe20000000800 */
[----:B------:R-:W-:Y:S01]  /*7300*/  @!PT LDS RZ, [RZ] ;  /* 0x00000000fffff984 */ /* 0x000fe20000000800 */
[----:B------:R-:W-:Y:S01]  /*7310*/  @!PT LDS RZ, [RZ] ;  /* 0x00000000fffff984 */ /* 0x000fe20000000800 */
[----:B------:R1:W-:Y:S01]  /*7320*/  @!P2 LDGSTS.E.BYPASS.LTC128B.128 [R147+0x4800], [R8.64] ;  /* 0x048000000893afae */ /* 0x0003e2000b901d46 */
[----:B------:R-:W-:-:S02]  /*7330*/  LOP3.LUT P2, RZ, R54, 0x2, RZ, 0xc0, !PT ;  /* 0x0000000236ff7812 */ /* 0x000fc4000784c0ff */
[C---:B------:R-:W-:Y:S01]  /*7340*/  IADD3 R94, R86.reuse, 0x8, RZ ;  /* 0x00000008565e7810 */ /* 0x040fe20007ffe0ff */
[----:B------:R-:W-:Y:S01]  /*7350*/  LDSM.16.M88.4 R80, [R136] ;  /* 0x000000008850783b */ /* 0x000fe20000000200 */
[----:B------:R-:W-:Y:S02]  /*7360*/  SEL R3, R3, 0xffffffe0, !P2 ;  /* 0xffffffe003037807 */ /* 0x000fe40005000000 */
[-C--:B------:R-:W-:Y:S01]  /*7370*/  IMNMX R93, R86, R53.reuse, PT ;  /* 0x00000035565d7217 */ /* 0x080fe20003800200 */
[----:B------:R-:W4:Y:S01]  /*7380*/  LDSM.16.M88.4 R12, [R134+0x1000] ;  /* 0x00100000860c783b */ /* 0x000f220000000200 */
[----:B------:R-:W-:Y:S01]  /*7390*/  IADD3 R54, R2, 0x1, RZ ;  /* 0x0000000102367810 */ /* 0x000fe20007ffe0ff */
[----:B------:R-:W-:Y:S01]  /*73a0*/  IMAD.IADD R135, R136, 0x1, R3 ;  /* 0x0000000188877824 */ /* 0x000fe200078e0203 */
[----:B--2---:R-:W-:Y:S01]  /*73b0*/  IADD3 R4, R134, 0x1000, RZ ;  /* 0x0000100086047810 */ /* 0x004fe20007ffe0ff */
[----:B------:R-:W1:Y:S01]  /*73c0*/  LDSM.16.M88.4 R68, [R134+0x1400] ;  /* 0x001400008644783b */ /* 0x000e620000000200 */
[----:B------:R-:W-:-:S02]  /*73d0*/  IMNMX R94, R94, R53, PT ;  /* 0x000000355e5e7217 */ /* 0x000fc40003800200 */
[----:B------:R-:W-:Y:S01]  /*73e0*/  @P0 IADD3 R133, R4, -0x20, RZ ;  /* 0xffffffe004850810 */ /* 0x000fe20007ffe0ff */
[----:B------:R-:W-:Y:S01]  /*73f0*/  LDSM.16.M88.4 R76, [R135] ;  /* 0x00000000874c783b */ /* 0x000fe20000000200 */
[----:B------:R-:W-:Y:S02]  /*7400*/  ISETP.GE.AND P5, PT, R54, R93, PT ;  /* 0x0000005d3600720c */ /* 0x000fe40003fa6270 */
[----:B------:R-:W-:Y:S01]  /*7410*/  IADD3 R53, R2, 0x11, RZ ;  /* 0x0000001102357810 */ /* 0x000fe20007ffe0ff */
[----:B---3--:R-:W2:Y:S01]  /*7420*/  LDSM.16.M88.4 R4, [R133] ;  /* 0x000000008504783b */ /* 0x008ea20000000200 */
[----:B------:R-:W-:Y:S02]  /*7430*/  ISETP.GE.AND P6, PT, R54, R94, PT ;  /* 0x0000005e3600720c */ /* 0x000fe40003fc6270 */
[----:B------:R-:W-:Y:S01]  /*7440*/  IADD3 R54, R2, 0x31, RZ ;  /* 0x0000003102367810 */ /* 0x000fe20007ffe0ff */
[----:B------:R-:W3:Y:S01]  /*7450*/  LDSM.16.M88.4 R60, [R134+0x1800] ;  /* 0x00180000863c783b */ /* 0x000ee20000000200 */
        /* <DEDUP_REMOVED lines=9> */
[----:B------:R-:W-:-:S03]  /*74f0*/  IADD3 R124, R133, 0x1c00, RZ ;  /* 0x00001c00857c7810 */ /* 0x000fc60007ffe0ff */
[----:B------:R-:W-:Y:S04]  /*7500*/  LDSM.16.M88.4 R32, [R134+0x2400] ;  /* 0x002400008620783b */ /* 0x000fe80000000200 */
[----:B------:R-:W-:Y:S01]  /*7510*/  LDSM.16.M88.4 R24, [R134+0x2800] ;  /* 0x002800008618783b */ /* 0x000fe20000000200 */
[C---:B----4-:R-:W-:Y:S03]  /*7520*/  HMMA.16816.F32 R16, R80.reuse, R12, RZ ;  /* 0x0000000c5010723c */ /* 0x050fe600000018ff */
[----:B------:R-:W-:Y:S04]  /*7530*/  LDSM.16.M88.4 R72, [R133+0x800] ;  /* 0x000800008548783b */ /* 0x000fe80000000200 */
[----:B------:R-:W0:Y:S01]  /*7540*/  LDGDEPBAR ;  /* 0x00000000000079af */ /* 0x000e220000000000 */
[C---:B------:R-:W-:Y:S08]  /*7550*/  HMMA.16816.F32 R12, R80.reuse, R14, RZ ;  /* 0x0000000e500c723c */ /* 0x040ff000000018ff */
[----:B-1----:R-:W-:Y:S08]  /*7560*/  HMMA.16816.F32 R8, R80, R68, RZ ;  /* 0x000000445008723c */ /* 0x002ff000000018ff */
[C---:B--2---:R-:W-:Y:S08]  /*7570*/  HMMA.16816.F32 R16, R76.reuse, R4, R16 ;  /* 0x000000044c10723c */ /* 0x044ff00000001810 */
[----:B------:R-:W-:Y:S01]  /*7580*/  HMMA.16816.F32 R12, R76, R6, R12 ;  /* 0x000000064c0c723c */ /* 0x000fe2000000180c */
[----:B------:R-:W1:Y:S07]  /*7590*/  LDSM.16.M88.4 R4, [R134+0x2c00] ;  /* 0x002c00008604783b */ /* 0x000e6e0000000200 */
[C---:B------:R-:W-:Y:S08]  /*75a0*/  HMMA.16816.F32 R68, R80.reuse, R70, RZ ;  /* 0x000000465044723c */ /* 0x040ff000000018ff */
[----:B---3--:R-:W-:Y:S08]  /*75b0*/  HMMA.16816.F32 R64, R80, R60, RZ ;  /* 0x0000003c5040723c */ /* 0x008ff000000018ff */
[----:B------:R-:W-:Y:S08]  /*75c0*/  HMMA.16816.F32 R8, R76, R88, R8 ;  /* 0x000000584c08723c */ /* 0x000ff00000001808 */
[C---:B------:R-:W-:Y:S08]  /*75d0*/  HMMA.16816.F32 R56, R80.reuse, R48, RZ ;  /* 0x000000305038723c */ /* 0x040ff000000018ff */
[C---:B------:R-:W-:Y:S08]  /*75e0*/  HMMA.16816.F32 R44, R80.reuse, R40, RZ ;  /* 0x00000028502c723c */ /* 0x040ff000000018ff */
[C---:B-1----:R-:W-:Y:S07]  /*75f0*/  HMMA.16816.F32 R20, R80.reuse, R4, RZ ;  /* 0x000000045014723c */ /* 0x042fee00000018ff */
[----:B------:R-:W-:Y:S01]  /*7600*/  IMAD.IADD R4, R55, 0x1, R84 ;  /* 0x0000000137047824 */ /* 0x000fe200078e0254 */
[----:B------:R-:W-:Y:S01]  /*7610*/  HMMA.16816.F32 R36, R80, R32, RZ ;  /* 0x000000205024723c */ /* 0x000fe200000018ff */
[----:B------:R-:W1:Y:S01]  /*7620*/  LDSM.16.M88.4 R84, [R133+0xc00] ;  /* 0x000c00008554783b */ /* 0x000e620000000200 */
[----:B------:R-:W-:-:S04]  /*7630*/  IADD3 R5, R2, 0x8, RZ ;  /* 0x0000000802057810 */ /* 0x000fc80007ffe0ff */
[C---:B------:R-:W-:Y:S02]  /*7640*/  ISETP.GE.AND P3, PT, R5.reuse, R93, PT ;  /* 0x0000005d0500720c */ /* 0x040fe40003f66270 */
[----:B------:R-:W-:Y:S01]  /*7650*/  HMMA.16816.F32 R28, R80, R24, RZ ;  /* 0x00000018501c723c */ /* 0x000fe200000018ff */
[----:B------:R-:W-:Y:S02]  /*7660*/  ISETP.GE.AND P2, PT, R5, R94, PT ;  /* 0x0000005e0500720c */ /* 0x000fe40003f46270 */
[----:B------:R-:W-:Y:S02]  /*7670*/  FSEL R5, R12, -INF , !P3 ;  /* 0xff8000000c057808 */ /* 0x000fe40005800000 */
[----:B------:R-:W-:-:S03]  /*7680*/  IADD3 R12, R2, 0x18, RZ ;  /* 0x00000018020c7810 */ /* 0x000fc60007ffe0ff */
        /* <DEDUP_REMOVED lines=9> */
[CC--:B------:R-:W-:Y:S02]  /*7720*/  ISETP.GE.AND P0, PT, R6.reuse, R93.reuse, PT ;  /* 0x0000005d0600720c */ /* 0x0c0fe40003f06270 */
[-C--:B------:R-:W-:Y:S02]  /*7730*/  ISETP.GE.AND P4, PT, R6, R94.reuse, PT ;  /* 0x0000005e0600720c */ /* 0x080fe40003f86270 */
        /* <DEDUP_REMOVED lines=34> */
[C---:B-1----:R-:W-:Y:S01]  /*7960*/  HMMA.16816.F32 R44, R76.reuse, R12, R44 ;  /* 0x0000000c4c2c723c */ /* 0x042fe2000000182c */
[C---:B------:R-:W-:Y:S02]  /*7970*/  ISETP.GE.AND P2, PT, R8.reuse, R93, PT ;  /* 0x0000005d0800720c */ /* 0x040fe40003f46270 */
[----:B------:R-:W-:Y:S02]  /*7980*/  ISETP.GE.AND P0, PT, R8, R94, PT ;  /* 0x0000005e0800720c */ /* 0x000fe40003f06270 */
[----:B------:R-:W1:Y:S01]  /*7990*/  LDSM.16.M88.4 R8, [R133+0x1400] ;  /* 0x001400008508783b */ /* 0x000e620000000200 */
[----:B------:R-:W-:Y:S02]  /*79a0*/  IADD3 R17, R2, 0x29, RZ ;  /* 0x0000002902117810 */ /* 0x000fe40007ffe0ff */
[----:B------:R-:W-:Y:S01]  /*79b0*/  FSEL R88, R66, -INF , !P4 ;  /* 0xff80000042587808 */ /* 0x000fe20006000000 */
[----:B------:R-:W-:Y:S01]  /*79c0*/  HMMA.16816.F32 R40, R76, R14, R40 ;  /* 0x0000000e4c28723c */ /* 0x000fe20000001828 */
[----:B------:R-:W-:-:S02]  /*79d0*/  FSEL R65, R65, -INF , !P5 ;  /* 0xff80000041417808 */ /* 0x000fc40006800000 */
[C---:B------:R-:W-:Y:S02]  /*79e0*/  ISETP.GE.AND P4, PT, R17.reuse, R93, PT ;  /* 0x0000005d1100720c */ /* 0x040fe40003f86270 */
[----:B------:R-:W-:Y:S02]  /*79f0*/  ISETP.GE.AND P5, PT, R17, R94, PT ;  /* 0x0000005e1100720c */ /* 0x000fe40003fa6270 */
[----:B------:R-:W-:Y:S02]  /*7a00*/  IADD3 R17, R2, 0x30, RZ ;  /* 0x0000003002117810 */ /* 0x000fe40007ffe0ff */
[----:B------:R-:W-:Y:S02]  /*7a10*/  FSEL R96, R67, -INF , !P3 ;  /* 0xff80000043607808 */ /* 0x000fe40005800000 */
[----:B------:R-:W-:Y:S02]  /*7a20*/  FSEL R67, R60, -INF , !P2 ;  /* 0xff8000003c437808 */ /* 0x000fe40005000000 */
[----:B------:R-:W-:-:S02]  /*7a30*/  FSEL R90, R62, -INF , !P0 ;  /* 0xff8000003e5a7808 */ /* 0x000fc40004000000 */
[----:B------:R-:W-:Y:S02]  /*7a40*/  FSEL R85, R61, -INF , !P4 ;  /* 0xff8000003d557808 */ /* 0x000fe40006000000 */
[----:B------:R-:W-:Y:S02]  /*7a50*/  FSEL R98, R63, -INF , !P5 ;  /* 0xff8000003f627808 */ /* 0x000fe40006800000 */
[----:B------:R-:W2:Y:S01]  /*7a60*/  LDSM.16.M88.4 R60, [R133+0x1800] ;  /* 0x00180000853c783b */ /* 0x000ea20000000200 */
[C---:B------:R-:W-:Y:S02]  /*7a70*/  ISETP.GE.AND P2, PT, R17.reuse, R94, PT ;  /* 0x0000005e1100720c */ /* 0x040fe40003f46270 */
[-C--:B------:R-:W-:Y:S02]  /*7a80*/  ISETP.GE.AND P0, PT, R54, R93.reuse, PT ;  /* 0x0000005d3600720c */ /* 0x080fe40003f06270 */
[----:B------:R-:W-:Y:S02]  /*7a90*/  ISETP.GE.AND P3, PT, R17, R93, PT ;  /* 0x0000005d1100720c */ /* 0x000fe40003f66270 */
[----:B------:R-:W-:-:S02]  /*7aa0*/  IADD3 R12, R2, 0x39, RZ ;  /* 0x00000039020c7810 */ /* 0x000fc40007ffe0ff */
[----:B------:R-:W-:Y:S02]  /*7ab0*/  IADD3 R17, R2, 0x38, RZ ;  /* 0x0000003802117810 */ /* 0x000fe40007ffe0ff */
[----:B------:R-:W-:Y:S02]  /*7ac0*/  FSEL R58, R58, -INF , !P2 ;  /* 0xff8000003a3a7808 */ /* 0x000fe40005000000 */
[----:B------:R-:W-:Y:S02]  /*7ad0*/  FSEL R57, R57, -INF , !P0 ;  /* 0xff80000039397808 */ /* 0x000fe40004000000 */
[----:B------:R-:W-:Y:S02]  /*7ae0*/  FSEL R56, R56, -INF , !P3 ;  /* 0xff80000038387808 */ /* 0x000fe40005800000 */
[C---:B------:R-:W-:Y:S01]  /*7af0*/  ISETP.GE.AND P2, PT, R12.reuse, R93, PT ;  /* 0x0000005d0c00720c */ /* 0x040fe20003f46270 */
[----:B-1----:R-:W-:Y:S01]  /*7b00*/  HMMA.16816.F32 R36, R76, R8, R36 ;  /* 0x000000084c24723c */ /* 0x002fe20000001824 */
[----:B------:R-:W-:-:S02]  /*7b10*/  ISETP.GE.AND P0, PT, R12, R94, PT ;  /* 0x0000005e0c00720c */ /* 0x000fc40003f06270 */
[-C--:B------:R-:W-:Y:S02]  /*7b20*/  ISETP.GE.AND P4, PT, R54, R94.reuse, PT ;  /* 0x0000005e3600720c */ /* 0x080fe40003f86270 */
        /* <DEDUP_REMOVED lines=14> */
[----:B------:R-:W1:Y:S01]  /*7c10*/  LDSM.16.M88.4 R12, [R133+0x1c00] ;  /* 0x001c0000850c783b */ /* 0x000e620000000200 */
[C---:B------:R-:W-:Y:S01]  /*7c20*/  IADD3 R17, R2.reuse, 0x48, RZ ;  /* 0x0000004802117810 */ /* 0x040fe20007ffe0ff */
[----:B------:R-:W-:Y:S01]  /*7c30*/  HMMA.16816.F32 R24, R76, R62, R24 ;  /* 0x0000003e4c18723c */ /* 0x000fe20000001818 */
[----:B------:R-:W-:Y:S01]  /*7c40*/  IADD3 R8, R2, 0x49, RZ ;  /* 0x0000004902087810 */ /* 0x000fe20007ffe0ff */
[----:B------:R-:W-:-:S04]  /*7c50*/  DEPBAR.LE SB0, 0x0 ;  /* 0x000080000000791a */ /* 0x000fc80000000000 */
[----:B------:R-:W-:Y:S02]  /*7c60*/  FSEL R86, R51, -INF , !P0 ;  /* 0xff80000033567808 */ /* 0x000fe40004000000 */
[----:B------:R-:W-:Y:S02]  /*7c70*/  FSEL R46, R46, -INF , !P5 ;  /* 0xff8000002e2e7808 */ /* 0x000fe40006800000 */
[----:B------:R-:W-:Y:S02]  /*7c80*/  FSEL R45, R45, -INF , !P3 ;  /* 0xff8000002d2d7808 */ /* 0x000fe40005800000 */
[-C--:B------:R-:W-:Y:S01]  /*7c90*/  ISETP.GE.AND P0, PT, R17, R93.reuse, PT ;  /* 0x0000005d1100720c */ /* 0x080fe20003f06270 */
[----:B------:R-:W-:Y:S01]  /*7ca0*/  BAR.SYNC.DEFER_BLOCKING 0x0 ;  /* 0x0000000000007b1d */ /* 0x000fe20000010000 */
[C---:B------:R-:W-:Y:S02]  /*7cb0*/  ISETP.GE.AND P5, PT, R8.reuse, R93, PT ;  /* 0x0000005d0800720c */ /* 0x040fe40003fa6270 */
[----:B------:R-:W-:-:S02]  /*7cc0*/  ISETP.GE.AND P3, PT, R8, R94, PT ;  /* 0x0000005e0800720c */ /* 0x000fc40003f66270 */
[----:B------:R-:W-:Y:S02]  /*7cd0*/  IADD3 R8, R2, 0x50, RZ ;  /* 0x0000005002087810 */ /* 0x000fe40007ffe0ff */
[----:B------:R-:W-:Y:S02]  /*7ce0*/  FSEL R44, R44, -INF , !P4 ;  /* 0xff8000002c2c7808 */ /* 0x000fe40006000000 */
[----:B------:R-:W-:Y:S02]  /*7cf0*/  FSEL R54, R47, -INF , !P2 ;  /* 0xff8000002f367808 */ /* 0x000fe40005000000 */
[----:B------:R-:W-:Y:S02]  /*7d00*/  ISETP.GE.AND P4, PT, R17, R94, PT ;  /* 0x0000005e1100720c */ /* 0x000fe40003f86270 */
[----:B------:R-:W-:Y:S02]  /*7d10*/  FSEL R47, R40, -INF , !P0 ;  /* 0xff800000282f7808 */ /* 0x000fe40004000000 */
[----:B------:R-:W-:-:S02]  /*7d20*/  IADD3 R9, R2, 0x51, RZ ;  /* 0x0000005102097810 */ /* 0x000fc40007ffe0ff */
[CC--:B------:R-:W-:Y:S02]  /*7d30*/  ISETP.GE.AND P2, PT, R8.reuse, R93.reuse, PT ;  /* 0x0000005d0800720c */ /* 0x0c0fe40003f46270 */
[----:B------:R-:W-:Y:S02]  /*7d40*/  ISETP.GE.AND P0, PT, R8, R94, PT ;  /* 0x0000005e0800720c */ /* 0x000fe40003f06270 */
[----:B------:R-:W-:Y:S02]  /*7d50*/  IADD3 R8, R2, 0x58, RZ ;  /* 0x0000005802087810 */ /* 0x000fe40007ffe0ff */
[----:B------:R-:W-:Y:S02]  /*7d60*/  FSEL R50, R42, -INF , !P4 ;  /* 0xff8000002a327808 */ /* 0x000fe40006000000 */
[----:B------:R-:W-:Y:S01]  /*7d70*/  FSEL R41, R41, -INF , !P5 ;  /* 0xff80000029297808 */ /* 0x000fe20006800000 */
[----:B-1----:R-:W-:Y:S01]  /*7d80*/  HMMA.16816.F32 R20, R76, R12, R20 ;  /* 0x0000000c4c14723c */ /* 0x002fe20000001814 */
[----:B------:R-:W-:-:S02]  /*7d90*/  ISETP.GE.AND P4, PT, R9, R93, PT ;  /* 0x0000005d0900720c */ /* 0x000fc40003f86270 */
[-C--:B------:R-:W-:Y:S02]  /*7da0*/  ISETP.GE.AND P5, PT, R9, R94.reuse, PT ;  /* 0x0000005e0900720c */ /* 0x080fe40003fa6270 */
[----:B------:R-:W-:Y:S02]  /*7db0*/  FSEL R64, R43, -INF , !P3 ;  /* 0xff8000002b407808 */ /* 0x000fe40005800000 */
[----:B------:R-:W-:Y:S01]  /*7dc0*/  FSEL R17, R36, -INF , !P2 ;  /* 0xff80000024117808 */ /* 0x000fe20005000000 */
[----:B------:R-:W-:Y:S01]  /*7dd0*/  HMMA.16816.F32 R80, R76, R14, R80 ;  /* 0x0000000e4c50723c */ /* 0x000fe20000001850 */
[----:B------:R-:W-:Y:S02]  /*7de0*/  IADD3 R9, R2, 0x59, RZ ;  /* 0x0000005902097810 */ /* 0x000fe40007ffe0ff */
[C---:B------:R-:W-:Y:S02]  /*7df0*/  ISETP.GE.AND P3, PT, R8.reuse, R93, PT ;  /* 0x0000005d0800720c */ /* 0x040fe40003f66270 */
[----:B------:R-:W-:-:S02]  /*7e00*/  ISETP.GE.AND P2, PT, R8, R94, PT ;  /* 0x0000005e0800720c */ /* 0x000fc40003f46270 */
[----:B------:R-:W-:Y:S02]  /*7e10*/  IADD3 R8, R2, 0x60, RZ ;  /* 0x0000006002087810 */ /* 0x000fe40007ffe0ff */
[----:B------:R-:W-:Y:S02]  /*7e20*/  FSEL R37, R37, -INF , !P4 ;  /* 0xff80000025257808 */ /* 0x000fe40006000000 */
[----:B------:R-:W-:Y:S02]  /*7e30*/  FSEL R38, R38, -INF , !P0 ;  /* 0xff80000026267808 */ /* 0x000fe40004000000 */
[----:B------:R-:W-:Y:S02]  /*7e40*/  ISETP.GE.AND P4, PT, R9, R94, PT ;  /* 0x0000005e0900720c */ /* 0x000fe40003f86270 */
[----:B------:R-:W-:Y:S02]  /*7e50*/  FSEL R36, R39, -INF , !P5 ;  /* 0xff80000027247808 */ /* 0x000fe40006800000 */
[----:B------:R-:W-:-:S02]  /*7e60*/  FSEL R32, R32, -INF , !P3 ;  /* 0xff80000020207808 */ /* 0x000fc40005800000 */
        /* <DEDUP_REMOVED lines=20> */
[----:B------:R-:W-:Y:S02]  /*7fb0*/  ISETP.GE.AND P4, PT, R8, R94, PT ;  /* 0x0000005e0800720c */ /* 0x000fe40003f86270 */
[----:B------:R-:W-:Y:S02]  /*7fc0*/  IADD3 R8, R2, 0x71, RZ ;  /* 0x0000007102087810 */ /* 0x000fe40007ffe0ff */
[----:B------:R-:W-:Y:S02]  /*7fd0*/  FSEL R42, R26, -INF , !P5 ;  /* 0xff8000001a2a7808 */ /* 0x000fe40006800000 */
[----:B------:R-:W-:-:S02]  /*7fe0*/  FSEL R25, R25, -INF , !P3 ;  /* 0xff80000019197808 */ /* 0x000fc40005800000 */
[C---:B------:R-:W-:Y:S02]  /*7ff0*/  ISETP.GE.AND P5, PT, R8.reuse, R93, PT ;  /* 0x0000005d0800720c */ /* 0x040fe40003fa6270 */
[-C--:B------:R-:W-:Y:S02]  /*8000*/  ISETP.GE.AND P3, PT, R8, R94.reuse, PT ;  /* 0x0000005e0800720c */ /* 0x080fe40003f66270 */
[----:B------:R-:W-:Y:S02]  /*8010*/  FSEL R13, R29, -INF , !P2 ;  /* 0xff8000001d0d7808 */ /* 0x000fe40005000000 */
[----:B------:R-:W-:Y:S02]  /*8020*/  FSEL R8, R19, -INF , !P6 ;  /* 0xff80000013087808 */ /* 0x000fe40007000000 */
[----:B------:R-:W-:Y:S02]  /*8030*/  ISETP.GE.AND P2, PT, R9, R94, PT ;  /* 0x0000005e0900720c */ /* 0x000fe40003f46270 */
[----:B------:R-:W-:-:S02]  /*8040*/  FSEL R19, R20, -INF , !P0 ;  /* 0xff80000014137808 */ /* 0x000fc40004000000 */
[----:B------:R-:W-:Y:S02]  /*8050*/  FSEL R26, R22, -INF , !P4 ;  /* 0xff800000161a7808 */ /* 0x000fe40006000000 */
[C---:B------:R-:W-:Y:S02]  /*8060*/  IADD3 R9, R2.reuse, 0x78, RZ ;  /* 0x0000007802097810 */ /* 0x040fe40007ffe0ff */
[C---:B------:R-:W-:Y:S02]  /*8070*/  ISETP.GE.AND P0, PT, R2.reuse, R93, PT ;  /* 0x0000005d0200720c */ /* 0x040fe40003f06270 */
[C---:B------:R-:W-:Y:S02]  /*8080*/  ISETP.GE.AND P4, PT, R2.reuse, R94, PT ;  /* 0x0000005e0200720c */ /* 0x040fe40003f86270 */
[----:B------:R-:W-:Y:S02]  /*8090*/  IADD3 R2, R2, 0x79, RZ ;  /* 0x0000007902027810 */ /* 0x000fe40007ffe0ff */
[----:B------:R-:W-:-:S02]  /*80a0*/  FSEL R10, R16, -INF , !P0 ;  /* 0xff800000100a7808 */ /* 0x000fc40004000000 */
[----:B------:R-:W-:Y:S02]  /*80b0*/  ISETP.GE.AND P0, PT, R2, R94, PT ;  /* 0x0000005e0200720c */ /* 0x000fe40003f06270 */
[----:B------:R-:W-:Y:S02]  /*80c0*/  FSEL R40, R27, -INF , !P2 ;  /* 0xff8000001b287808 */ /* 0x000fe40005000000 */
[----:B------:R-:W-:Y:S02]  /*80d0*/  FSEL R20, R83, -INF , !P0 ;  /* 0xff80000053147808 */ /* 0x000fe40004000000 */
[----:B------:R-:W-:Y:S02]  /*80e0*/  ISETP.GT.AND P0, PT, R146, R137, PT ;  /* 0x000000899200720c */ /* 0x000fe40003f04270 */
[----:B------:R-:W-:Y:S02]  /*80f0*/  FSEL R27, R21, -INF , !P5 ;  /* 0xff800000151b7808 */ /* 0x000fe40006800000 */
[----:B------:R-:W-:-:S02]  /*8100*/  ISETP.GE.AND P6, PT, R9, R93, PT ;  /* 0x0000005d0900720c */ /* 0x000fc40003fc6270 */
[----:B------:R-:W-:Y:S02]  /*8110*/  ISETP.GE.AND P2, PT, R9, R94, PT ;  /* 0x0000005e0900720c */ /* 0x000fe40003f46270 */
        /* <DEDUP_REMOVED lines=65> */
.L_x_4878:
[----:B------:R-:W-:-:S05]  /*8530*/  IMAD.MOV.U32 R14, RZ, RZ, c[0x0][0x198] ;  /* 0x00006600ff0e7624 */ /* 0x000fca00078e00ff */
[----:B------:R-:W-:-:S04]  /*8540*/  LEA R14, -R14, RZ, 0x7 ;  /* 0x000000ff0e0e7211 */ /* 0x000fc800078e39ff */
[----:B------:R-:W-:Y:S02]  /*8550*/  SHF.R.S32.HI R0, RZ, 0x1f, R14 ;  /* 0x0000001fff007819 */ /* 0x000fe4000001140e */
.L_x_4879:
        /* <DEDUP_REMOVED lines=20> */
.L_x_4877:
        /* <DEDUP_REMOVED lines=102> */
[----:B------:R-:W-:Y:S01]  /*8d00*/  FSEL R21, R21, RZ, P2 ;  /* 0x000000ff15157208 */ /* 0x000fe20001000000 */
[--C-:B------:R-:W-:Y:S02]  /*8d10*/  FFMA.FTZ R37, R37, c[0x0][0x23c], -R60.reuse ;  /* 0x00008f0025257a23 */ /* 0x100fe4000001083c */
[----:B------:R-:W-:Y:S02]  /*8d20*/  FFMA.FTZ R25, R25, c[0x0][0x23c], -R60 ;  /* 0x00008f0019197a23 */ /* 0x000fe4000001083c */
        /* <DEDUP_REMOVED lines=25> */
[----:B------:R-:W-:Y:S02]  /*8ec0*/  FFMA.FTZ R58, R86, c[0x0][0x23c], -R21 ;  /* 0x00008f00563a7a23 */ /* 0x000fe40000010815 */
[----:B------:R-:W-:-:S02]  /*8ed0*/  FFMA.FTZ R86, R44, c[0x0][0x23c], -R60 ;  /* 0x00008f002c567a23 */ /* 0x000fc4000001083c */
[----:B------:R-:W3:Y:S01]  /*8ee0*/  MUFU.EX2 R39, R39 ;  /* 0x0000002700277308 */ /* 0x000ee20000000800 */
[----:B------:R-:W-:Y:S02]  /*8ef0*/  FFMA.FTZ R44, R41, c[0x0][0x23c], -R60 ;  /* 0x00008f00292c7a23 */ /* 0x000fe4000001083c */
[--C-:B------:R-:W-:Y:S02]  /*8f00*/  FFMA.FTZ R66, R46, c[0x0][0x23c], -R21.reuse ;  /* 0x00008f002e427a23 */ /* 0x100fe40000010815 */
[--C-:B------:R-:W-:Y:S02]  /*8f10*/  FFMA.FTZ R85, R54, c[0x0][0x23c], -R21.reuse ;  /* 0x00008f0036557a23 */ /* 0x100fe40000010815 */
        /* <DEDUP_REMOVED lines=9> */
[----:B------:R-:W-:Y:S02]  /*8fb0*/  FFMA.FTZ R50, R17, c[0x0][0x23c], -R60 ;  /* 0x00008f0011327a23 */ /* 0x000fe4000001083c */
[----:B------:R-:W-:Y:S02]  /*8fc0*/  FFMA.FTZ R38, R38, c[0x0][0x23c], -R21 ;  /* 0x00008f0026267a23 */ /* 0x000fe40000010815 */
[----:B------:R-:W-:Y:S01]  /*8fd0*/  FADD.FTZ R104, R104, R59 ;  /* 0x0000003b68687221 */ /* 0x000fe20000010000 */
[----:B------:R-:W-:Y:S01]  /*8fe0*/  HMMA.16816.F32 R72, R80, R74, RZ ;  /* 0x0000004a5048723c */ /* 0x000fe200000018ff */
[----:B------:R-:W-:Y:S01]  /*8ff0*/  FFMA.FTZ R59, R30, c[0x0][0x23c], -R21 ;  /* 0x00008f001e3b7a23 */ /* 0x000fe20000010815 */
[----:B------:R-:W-:Y:S01]  /*9000*/  MUFU.EX2 R106, R106 ;  /* 0x0000006a006a7308 */ /* 0x000fe20000000800 */
[----:B------:R-:W-:-:S02]  /*9010*/  FADD.FTZ R51, R51, R104 ;  /* 0x0000006833337221 */ /* 0x000fc40000010000 */
[----:B------:R-:W-:Y:S02]  /*9020*/  FFMA.FTZ R54, R27, c[0x0][0x23c], -R60 ;  /* 0x00008f001b367a23 */ /* 0x000fe4000001083c */
[----:B------:R-:W-:Y:S01]  /*9030*/  FADD.FTZ R51, R108, R51 ;  /* 0x000000336c337221 */ /* 0x000fe20000010000 */
[C---:B-1----:R-:W-:Y:S01]  /*9040*/  HMMA.16816.F32 R76, R80.reuse, R4, RZ ;  /* 0x00000004504c723c */ /* 0x042fe200000018ff */
[--C-:B------:R-:W-:Y:S01]  /*9050*/  FFMA.FTZ R30, R28, c[0x0][0x23c], -R21.reuse ;  /* 0x00008f001c1e7a23 */ /* 0x100fe20000010815 */
[----:B------:R-:W1:Y:S01]  /*9060*/  MUFU.EX2 R31, R31 ;  /* 0x0000001f001f7308 */ /* 0x000e620000000800 */
[--C-:B------:R-:W-:Y:S02]  /*9070*/  FFMA.FTZ R28, R42, c[0x0][0x23c], -R21.reuse ;  /* 0x00008f002a1c7a23 */ /* 0x100fe40000010815 */
[--C-:B------:R-:W-:Y:S02]  /*9080*/  FFMA.FTZ R27, R40, c[0x0][0x23c], -R21.reuse ;  /* 0x00008f00281b7a23 */ /* 0x100fe40000010815 */
[----:B---3--:R-:W-:Y:S01]  /*9090*/  F2FP.PACK_AB R4, R39, R14 ;  /* 0x0000000e2704723e */ /* 0x008fe200000000ff */
[----:B------:R-:W-:Y:S01]  /*90a0*/  HMMA.16816.F32 R80, R80, R6, RZ ;  /* 0x000000065050723c */ /* 0x000fe200000018ff */
[--C-:B------:R-:W-:Y:S01]  /*90b0*/  FFMA.FTZ R24, R24, c[0x0][0x23c], -R21.reuse ;  /* 0x00008f0018187a23 */ /* 0x100fe20000010815 */
[----:B------:R-:W-:Y:S01]  /*90c0*/  MUFU.EX2 R62, R62 ;  /* 0x0000003e003e7308 */ /* 0x000fe20000000800 */
[----:B------:R-:W-:-:S04]  /*90d0*/  FFMA.FTZ R22, R22, c[0x0][0x23c], -R21 ;  /* 0x00008f0016167a23 */ /* 0x000fc80000010815 */
[----:B--2---:R-:W-:-:S03]  /*90e0*/  F2FP.PACK_AB R6, R18, R29 ;  /* 0x0000001d1206723e */ /* 0x004fc600000000ff */
[----:B------:R-:W2:Y:S01]  /*90f0*/  MUFU.EX2 R3, R3 ;  /* 0x0000000300037308 */ /* 0x000ea20000000800 */
[----:B-1----:R-:W-:Y:S01]  /*9100*/  F2FP.PACK_AB R5, R31, R106 ;  /* 0x0000006a1f05723e */ /* 0x002fe200000000ff */
[----:B------:R-:W-:Y:S02]  /*9110*/  FADD.FTZ R106, R106, R51 ;  /* 0x000000336a6a7221 */ /* 0x000fe40000010000 */
[----:B------:R-:W-:Y:S02]  /*9120*/  FFMA.FTZ R51, R19, c[0x0][0x23c], -R60 ;  /* 0x00008f0013337a23 */ /* 0x000fe4000001083c */
[----:B------:R-:W-:Y:S02]  /*9130*/  FADD.FTZ R31, R31, R106 ;  /* 0x0000006a1f1f7221 */ /* 0x000fe40000010000 */
[----:B------:R-:W-:Y:S01]  /*9140*/  MUFU.EX2 R114, R114 ;  /* 0x0000007200727308 */ /* 0x000fe20000000800 */
[----:B--2---:R-:W-:-:S07]  /*9150*/  F2FP.PACK_AB R7, R3, R62 ;  /* 0x0000003e0307723e */ /* 0x004fce00000000ff */
        /* <DEDUP_REMOVED lines=45> */
[----:B------:R-:W-:Y:S01]  /*9430*/  MUFU.EX2 R37, R37 ;  /* 0x0000002500257308 */ /* 0x000fe20000000800 */
[C---:B--2---:R-:W-:Y:S07]  /*9440*/  HMMA.16816.F32 R68, R4.reuse, R8, R68 ;  /* 0x000000080444723c */ /* 0x044fee0000001844 */
[----:B------:R-:W-:Y:S01]  /*9450*/  MUFU.EX2 R87, R87 ;  /* 0x0000005700577308 */ /* 0x000fe20000000800 */
[C---:B------:R-:W-:Y:S01]  /*9460*/  HMMA.16816.F32 R72, R4.reuse, R10, R72 ;  /* 0x0000000a0448723c */ /* 0x040fe20000001848 */
[----:B------:R-:W2:Y:S06]  /*9470*/  LDSM.16.MT88.4 R8, [R131+0x3c00] ;  /* 0x003c00008308783b */ /* 0x000eac0000004200 */
[----:B------:R-:W3:Y:S08]  /*9480*/  MUFU.EX2 R32, R32 ;  /* 0x0000002000207308 */ /* 0x000ef00000000800 */
[----:B------:R-:W-:Y:S08]  /*9490*/  MUFU.EX2 R38, R38 ;  /* 0x0000002600267308 */ /* 0x000ff00000000800 */
[----:B------:R-:W5:Y:S08]  /*94a0*/  MUFU.EX2 R33, R33 ;  /* 0x0000002100217308 */ /* 0x000f700000000800 */
        /* <DEDUP_REMOVED lines=20> */
[----:B------:R-:W-:Y:S01]  /*95f0*/  MUFU.EX2 R22, R22 ;  /* 0x0000001600167308 */ /* 0x000fe20000000800 */
[C---:B-1----:R-:W-:Y:S08]  /*9600*/  HMMA.16816.F32 R76, R4.reuse, R8, R76 ;  /* 0x00000008044c723c */ /* 0x042ff0000000184c */
[----:B------:R-:W-:Y:S01]  /*9610*/  HMMA.16816.F32 R80, R4, R10, R80 ;  /* 0x0000000a0450723c */ /* 0x000fe20000001850 */
[----:B------:R-:W1:Y:S06]  /*9620*/  LDSM.16.MT88.4 R8, [R132+0x4400] ;  /* 0x004400008408783b */ /* 0x000e6c0000004200 */
[----:B------:R-:W-:Y:S01]  /*9630*/  FADD.FTZ R5, R102, R43 ;  /* 0x0000002b66057221 */ /* 0x000fe20000010000 */
[----:B---3--:R-:W-:Y:S01]  /*9640*/  F2FP.PACK_AB R6, R32, R87 ;  /* 0x000000572006723e */ /* 0x008fe200000000ff */
[----:B------:R-:W-:-:S02]  /*9650*/  FFMA.FTZ R4, R34, c[0x0][0x23c], -R21 ;  /* 0x00008f0022047a23 */ /* 0x000fc40000010815 */
[----:B------:R-:W-:Y:S01]  /*9660*/  FADD.FTZ R100, R100, R5 ;  /* 0x0000000564647221 */ /* 0x000fe20000010000 */
[----:B-----5:R-:W-:Y:S01]  /*9670*/  F2FP.PACK_AB R5, R33, R38 ;  /* 0x000000262105723e */ /* 0x020fe200000000ff */
[----:B------:R-:W-:Y:S01]  /*9680*/  FFMA.FTZ R34, R48, c[0x0][0x23c], -R21 ;  /* 0x00008f0030227a23 */ /* 0x000fe20000010815 */
[----:B------:R2:W-:Y:S01]  /*9690*/  MUFU.EX2 R43, R4 ;  /* 0x00000004002b7308 */ /* 0x0005e20000000800 */
[----:B------:R-:W-:Y:S02]  /*96a0*/  FADD.FTZ R15, R15, R100 ;  /* 0x000000640f0f7221 */ /* 0x000fe40000010000 */
[----:B------:R-:W-:Y:S02]  /*96b0*/  FFMA.FTZ R48, R12, c[0x0][0x23c], -R60 ;  /* 0x00008f000c307a23 */ /* 0x000fe4000001083c */
[----:B------:R-:W-:Y:S02]  /*96c0*/  FADD.FTZ R64, R14, R15 ;  /* 0x0000000f0e407221 */ /* 0x000fe40000010000 */
[----:B------:R-:W3:Y:S01]  /*96d0*/  LDSM.16.MT88.4 R12, [R131+0x4400] ;  /* 0x00440000830c783b */ /* 0x000ee20000004200 */
[----:B------:R-:W4:Y:S01]  /*96e0*/  MUFU.EX2 R34, R34 ;  /* 0x0000002200227308 */ /* 0x000f220000000800 */
[----:B------:R-:W-:-:S04]  /*96f0*/  FADD.FTZ R64, R39, R64 ;  /* 0x0000004027407221 */ /* 0x000fc80000010000 */
[----:B------:R-:W-:Y:S01]  /*9700*/  FADD.FTZ R29, R29, R64 ;  /* 0x000000401d1d7221 */ /* 0x000fe20000010000 */
[----:B--2---:R-:W-:-:S03]  /*9710*/  F2FP.PACK_AB R4, R37, R50 ;  /* 0x000000322504723e */ /* 0x004fc600000000ff */
[----:B------:R-:W-:Y:S01]  /*9720*/  FADD.FTZ R29, R18, R29 ;  /* 0x0000001d121d7221 */ /* 0x000fe20000010000 */
[----:B------:R-:W2:Y:S03]  /*9730*/  MUFU.EX2 R48, R48 ;  /* 0x0000003000307308 */ /* 0x000ea60000000800 */
[----:B------:R-:W-:Y:S01]  /*9740*/  FADD.FTZ R114, R114, R29 ;  /* 0x0000001d72727221 */ /* 0x000fe20000010000 */
[----:B----4-:R-:W-:-:S03]  /*9750*/  F2FP.PACK_AB R7, R34, R43 ;  /* 0x0000002b2207723e */ /* 0x010fc600000000ff */
        /* <DEDUP_REMOVED lines=16> */
[----:B------:R-:W3:Y:S01]  /*9860*/  LDSM.16.MT88.4 R16, [R131+0x4800] ;  /* 0x004800008310783b */ /* 0x000ee20000004200 */
[----:B------:R-:W-:Y:S01]  /*9870*/  FADD.FTZ R86, R45, R86 ;  /* 0x000000562d567221 */ /* 0x000fe20000010000 */
[----:B------:R4:W-:Y:S01]  /*9880*/  MUFU.EX2 R3, R12 ;  /* 0x0000000c00037308 */ /* 0x0009e20000000800 */
[----:B------:R-:W-:Y:S01]  /*9890*/  FADD.FTZ R63, R63, R112 ;  /* 0x000000703f3f7221 */ /* 0x000fe20000010000 */
[----:B------:R-:W-:Y:S01]  /*98a0*/  F2FP.PACK_AB R4, R35, R36 ;  /* 0x000000242304723e */ /* 0x000fe200000000ff */
[----:B------:R-:W-:Y:S01]  /*98b0*/  FADD.FTZ R47, R47, R86 ;  /* 0x000000562f2f7221 */ /* 0x000fe20000010000 */
[----:B------:R-:W-:Y:S01]  /*98c0*/  F2FP.PACK_AB R5, R30, R59 ;  /* 0x0000003b1e05723e */ /* 0x000fe200000000ff */
[----:B------:R-:W-:Y:S01]  /*98d0*/  FADD.FTZ R88, R88, R63 ;  /* 0x0000003f58587221 */ /* 0x000fe20000010000 */
[----:B--2---:R-:W-:Y:S01]  /*98e0*/  F2FP.PACK_AB R6, R25, R48 ;  /* 0x000000301906723e */ /* 0x004fe200000000ff */
[----:B------:R-:W-:Y:S01]  /*98f0*/  FADD.FTZ R47, R44, R47 ;  /* 0x0000002f2c2f7221 */ /* 0x000fe20000010000 */
[----:B------:R-:W-:Y:S01]  /*9900*/  F2FP.PACK_AB R7, R27, R28 ;  /* 0x0000001c1b07723e */ /* 0x000fe200000000ff */
[----:B------:R-:W-:-:S02]  /*9910*/  FADD.FTZ R88, R61, R88 ;  /* 0x000000583d587221 */ /* 0x000fc40000010000 */
[----:B------:R-:W-:Y:S02]  /*9920*/  FADD.FTZ R50, R50, R47 ;  /* 0x0000002f32327221 */ /* 0x000fe40000010000 */
[----:B------:R-:W-:Y:S02]  /*9930*/  FADD.FTZ R57, R57, R88 ;  /* 0x0000005839397221 */ /* 0x000fe40000010000 */
[----:B------:R-:W-:Y:S01]  /*9940*/  FADD.FTZ R50, R37, R50 ;  /* 0x0000003225327221 */ /* 0x000fe20000010000 */
[----:B----4-:R-:W2:Y:S01]  /*9950*/  LDSM.16.MT88.4 R12, [R132+0x4c00] ;  /* 0x004c0000840c783b */ /* 0x010ea20000004200 */
[----:B------:R-:W-:Y:S01]  /*9960*/  FADD.FTZ R84, R84, R57 ;  /* 0x0000003954547221 */ /* 0x000fe20000010000 */
[----:B-1----:R-:W-:Y:S01]  /*9970*/  HMMA.16816.F32 R68, R4, R8, R68 ;  /* 0x000000080444723c */ /* 0x002fe20000001844 */
[----:B------:R-:W-:Y:S02]  /*9980*/  FFMA.FTZ R60, R23, c[0x0][0x23c], -R60 ;  /* 0x00008f00173c7a23 */ /* 0x000fe4000001083c */
[----:B------:R-:W-:-:S02]  /*9990*/  FADD.FTZ R29, R55, R84 ;  /* 0x00000054371d7221 */ /* 0x000fc40000010000 */
[----:B------:R-:W-:Y:S02]  /*99a0*/  FADD.FTZ R87, R87, R50 ;  /* 0x0000003257577221 */ /* 0x000fe40000010000 */
[----:B------:R-:W-:Y:S01]  /*99b0*/  FADD.FTZ R29, R58, R29 ;  /* 0x0000001d3a1d7221 */ /* 0x000fe20000010000 */
[----:B------:R-:W-:Y:S01]  /*99c0*/  HMMA.16816.F32 R72, R4, R10, R72 ;  /* 0x0000000a0448723c */ /* 0x000fe20000001848 */
[----:B------:R-:W1:Y:S01]  /*99d0*/  LDSM.16.MT88.4 R8, [R131+0x4c00] ;  /* 0x004c00008308783b */ /* 0x000e620000004200 */
[----:B------:R-:W-:Y:S02]  /*99e0*/  FFMA.FTZ R23, R26, c[0x0][0x23c], -R21 ;  /* 0x00008f001a177a23 */ /* 0x000fe40000010815 */
[----:B------:R-:W-:Y:S01]  /*99f0*/  FADD.FTZ R66, R66, R29 ;  /* 0x0000001d42427221 */ /* 0x000fe20000010000 */
[----:B------:R-:W-:Y:S01]  /*9a00*/  MUFU.EX2 R26, R60 ;  /* 0x0000003c001a7308 */ /* 0x000fe20000000800 */
[----:B------:R-:W-:Y:S02]  /*9a10*/  FFMA.FTZ R21, R20, c[0x0][0x23c], -R21 ;  /* 0x00008f0014157a23 */ /* 0x000fe40000010815 */
[----:B------:R-:W-:-:S02]  /*9a20*/  FADD.FTZ R85, R85, R66 ;  /* 0x0000004255557221 */ /* 0x000fc40000010000 */
[----:B------:R-:W-:Y:S02]  /*9a30*/  FADD.FTZ R87, R32, R87 ;  /* 0x0000005720577221 */ /* 0x000fe40000010000 */
[----:B------:R-:W-:Y:S01]  /*9a40*/  FADD.FTZ R46, R46, R85 ;  /* 0x000000552e2e7221 */ /* 0x000fe20000010000 */
[----:B------:R-:W4:Y:S01]  /*9a50*/  MUFU.EX2 R23, R23 ;  /* 0x0000001700177308 */ /* 0x000f220000000800 */
[----:B------:R-:W-:Y:S01]  /*9a60*/  FADD.FTZ R36, R36, R87 ;  /* 0x0000005724247221 */ /* 0x000fe20000010000 */
[C---:B---3--:R-:W-:Y:S01]  /*9a70*/  HMMA.16816.F32 R76, R4.reuse, R16, R76 ;  /* 0x00000010044c723c */ /* 0x048fe2000000184c */
[----:B------:R-:W-:Y:S02]  /*9a80*/  FADD.FTZ R41, R41, R46 ;  /* 0x0000002e29297221 */ /* 0x000fe40000010000 */
[----:B------:R-:W-:Y:S02]  /*9a90*/  FADD.FTZ R35, R35, R36 ;  /* 0x0000002423237221 */ /* 0x000fe40000010000 */
[----:B------:R-:W-:Y:S01]  /*9aa0*/  FADD.FTZ R38, R38, R41 ;  /* 0x0000002926267221 */ /* 0x000fe20000010000 */
[----:B------:R-:W3:Y:S01]  /*9ab0*/  MUFU.EX2 R21, R21 ;  /* 0x0000001500157308 */ /* 0x000ee20000000800 */
[----:B------:R-:W-:Y:S01]  /*9ac0*/  FADD.FTZ R48, R48, R35 ;  /* 0x0000002330307221 */ /* 0x000fe20000010000 */
[----:B------:R-:W-:Y:S01]  /*9ad0*/  HMMA.16816.F32 R80, R4, R18, R80 ;  /* 0x000000120450723c */ /* 0x000fe20000001850 */
[----:B------:R-:W-:-:S02]  /*9ae0*/  FADD.FTZ R38, R33, R38 ;  /* 0x0000002621267221 */ /* 0x000fc40000010000 */
[----:B------:R-:W-:Y:S02]  /*9af0*/  FADD.FTZ R48, R25, R48 ;  /* 0x0000003019307221 */ /* 0x000fe40000010000 */
[----:B------:R-:W-:Y:S02]  /*9b00*/  FADD.FTZ R43, R43, R38 ;  /* 0x000000262b2b7221 */ /* 0x000fe40000010000 */
[----:B------:R-:W-:Y:S01]  /*9b10*/  F2FP.PACK_AB R4, R54, R51 ;  /* 0x000000333604723e */ /* 0x000fe200000000ff */
[----:B------:R-:W-:Y:S01]  /*9b20*/  FADD.FTZ R51, R51, R48 ;  /* 0x0000003033337221 */ /* 0x000fe20000010000 */
[----:B----4-:R-:W-:Y:S01]  /*9b30*/  F2FP.PACK_AB R5, R24, R23 ;  /* 0x000000171805723e */ /* 0x010fe200000000ff */
[----:B------:R-:W-:Y:S01]  /*9b40*/  FADD.FTZ R34, R34, R43 ;  /* 0x0000002b22227221 */ /* 0x000fe20000010000 */
[----:B------:R-:W-:Y:S01]  /*9b50*/  F2FP.PACK_AB R6, R26, R3 ;  /* 0x000000031a06723e */ /* 0x000fe200000000ff */
[----:B------:R-:W-:Y:S02]  /*9b60*/  FADD.FTZ R54, R54, R51 ;  /* 0x0000003336367221 */ /* 0x000fe40000010000 */
[----:B------:R-:W-:Y:S01]  /*9b70*/  FADD.FTZ R59, R59, R34 ;  /* 0x000000223b3b7221 */ /* 0x000fe20000010000 */
[----:B---3--:R-:W-:Y:S01]  /*9b80*/  F2FP.PACK_AB R7, R21, R22 ;  /* 0x000000161507723e */ /* 0x008fe200000000ff */
[----:B------:R-:W-:-:S02]  /*9b90*/  FADD.FTZ R3, R3, R54 ;  /* 0x0000003603037221 */ /* 0x000fc40000010000 */
[----:B------:R-:W-:Y:S02]  /*9ba0*/  FADD.FTZ R59, R30, R59 ;  /* 0x0000003b1e3b7221 */ /* 0x000fe40000010000 */
[----:B------:R-:W-:Y:S02]  /*9bb0*/  FADD.FTZ R151, R26, R3 ;  /* 0x000000031a977221 */ /* 0x000fe40000010000 */
[----:B------:R-:W-:Y:S01]  /*9bc0*/  FADD.FTZ R28, R28, R59 ;  /* 0x0000003b1c1c7221 */ /* 0x000fe20000010000 */
[----:B--2---:R-:W-:Y:S03]  /*9bd0*/  HMMA.16816.F32 R68, R4, R12, R68 ;  /* 0x0000000c0444723c */ /* 0x004fe60000001844 */
[----:B------:R-:W-:-:S04]  /*9be0*/  FADD.FTZ R28, R27, R28 ;  /* 0x0000001c1b1c7221 */ /* 0x000fc80000010000 */
[----:B------:R-:W-:Y:S01]  /*9bf0*/  FADD.FTZ R23, R23, R28 ;  /* 0x0000001c17177221 */ /* 0x000fe20000010000 */
[----:B------:R-:W-:Y:S03]  /*9c00*/  HMMA.16816.F32 R72, R4, R14, R72 ;  /* 0x0000000e0448723c */ /* 0x000fe60000001848 */
[----:B------:R-:W-:-:S04]  /*9c10*/  FADD.FTZ R23, R24, R23 ;  /* 0x0000001718177221 */ /* 0x000fc80000010000 */
[----:B------:R-:W-:Y:S01]  /*9c20*/  FADD.FTZ R22, R22, R23 ;  /* 0x0000001716167221 */ /* 0x000fe20000010000 */
[----:B-1----:R-:W-:Y:S03]  /*9c30*/  HMMA.16816.F32 R76, R4, R8, R76 ;  /* 0x00000008044c723c */ /* 0x002fe6000000184c */
[----:B------:R-:W-:-:S05]  /*9c40*/  FADD.FTZ R152, R21, R22 ;  /* 0x0000001615987221 */ /* 0x000fca0000010000 */
        /* <DEDUP_REMOVED lines=65> */
.L_x_4881:
[----:B------:R-:W-:-:S05]  /*a060*/  IMAD.MOV.U32 R8, RZ, RZ, c[0x0][0x1a0] ;  /* 0x00006800ff087624 */ /* 0x000fca00078e00ff */
[----:B------:R-:W-:-:S04]  /*a070*/  LEA R8, -R8, RZ, 0x7 ;  /* 0x000000ff08087211 */ /* 0x000fc800078e39ff */
[----:B------:R-:W-:Y:S02]  /*a080*/  SHF.R.S32.HI R4, RZ, 0x1f, R8 ;  /* 0x0000001fff047819 */ /* 0x000fe40000011408 */
.L_x_4882:
        /* <DEDUP_REMOVED lines=18> */
[----:B------:R-:W-:Y:S02]  /*a1b0*/  IADD3 R8, P0, R10, UR9, RZ ;  /* 0x000000090a087c10 */ /* 0x000fe4000ff1e0ff */
[----:B------:R-:W-:Y:S01]  /*a1c0*/  ISETP.GE.AND P2, PT, R119, R94, PT ;  /* 0x0000005e7700720c */ /* 0x000fe20003f46270 */
[----:B------:R3:W-:Y:S01]  /*a1d0*/  LDGSTS.E.BYPASS.LTC128B.128 [R147+0x4000], [R10.64] ;  /* 0x040000000a937fae */ /* 0x0007e2000b901d46 */
[----:B------:R-:W-:-:S05]  /*a1e0*/  IADD3.X R9, R11, UR5, RZ, P0, !PT ;  /* 0x000000050b097c10 */ /* 0x000fca00087fe4ff */
[----:B------:R3:W-:Y:S04]  /*a1f0*/  LDGSTS.E.BYPASS.LTC128B.128 [R147+0x4800], [R8.64] ;  /* 0x0480000008937fae */ /* 0x0007e8000b901d46 */
[----:B------:R-:W-:Y:S04]  /*a200*/  LDSM.16.M88.4 R88, [R136] ;  /* 0x000000008858783b */ /* 0x000fe80000000200 */
[----:B------:R-:W4:Y:S04]  /*a210*/  LDSM.16.M88.4 R36, [R134+0x1000] ;  /* 0x001000008624783b */ /* 0x000f280000000200 */
[----:B------:R-:W-:Y:S04]  /*a220*/  LDSM.16.M88.4 R84, [R135] ;  /* 0x000000008754783b */ /* 0x000fe80000000200 */
[----:B------:R-:W-:Y:S04]  /*a230*/  LDSM.16.M88.4 R4, [R133] ;  /* 0x000000008504783b */ /* 0x000fe80000000200 */
[----:B------:R-:W5:Y:S04]  /*a240*/  LDSM.16.M88.4 R20, [R134+0x1800] ;  /* 0x001800008614783b */ /* 0x000f680000000200 */
[----:B------:R-:W1:Y:S04]  /*a250*/  LDSM.16.M88.4 R28, [R134+0x1400] ;  /* 0x00140000861c783b */ /* 0x000e680000000200 */
[----:B---3--:R-:W3:Y:S04]  /*a260*/  LDSM.16.M88.4 R8, [R129] ;  /* 0x000000008108783b */ /* 0x008ee80000000200 */
[----:B------:R-:W-:Y:S04]  /*a270*/  LDSM.16.M88.4 R60, [R130] ;  /* 0x00000000823c783b */ /* 0x000fe80000000200 */
[----:B------:R-:W-:Y:S04]  /*a280*/  LDSM.16.M88.4 R48, [R127] ;  /* 0x000000007f30783b */ /* 0x000fe80000000200 */
[----:B------:R-:W-:Y:S04]  /*a290*/  LDSM.16.M88.4 R44, [R134+0x2800] ;  /* 0x00280000862c783b */ /* 0x000fe80000000200 */
[----:B--2---:R-:W-:Y:S01]  /*a2a0*/  LDSM.16.M88.4 R12, [R134+0x1c00] ;  /* 0x001c0000860c783b */ /* 0x004fe20000000200 */
        /* <DEDUP_REMOVED lines=9> */
[----:B------:R-:W2:Y:S07]  /*a340*/  LDSM.16.M88.4 R4, [R134+0x2000] ;  /* 0x002000008604783b */ /* 0x000eae0000000200 */
[C---:B------:R-:W-:Y:S08]  /*a350*/  HMMA.16816.F32 R20, R88.reuse, R22, RZ ;  /* 0x000000165814723c */ /* 0x040ff000000018ff */
[----:B-1----:R-:W-:Y:S01]  /*a360*/  HMMA.16816.F32 R32, R88, R28, RZ ;  /* 0x0000001c5820723c */ /* 0x002fe200000018ff */
[----:B------:R-:W-:-:S02]  /*a370*/  FSEL R117, R40, -INF , !P4 ;  /* 0xff80000028757808 */ /* 0x000fc40006000000 */
[----:B------:R-:W-:Y:S02]  /*a380*/  FSEL R111, R42, -INF , !P2 ;  /* 0xff8000002a6f7808 */ /* 0x000fe40005000000 */
[----:B------:R-:W-:-:S03]  /*a390*/  IADD3 R40, R119, 0x9, RZ ;  /* 0x0000000977287810 */ /* 0x000fc60007ffe0ff */
[----:B------:R-:W-:Y:S08]  /*a3a0*/  HMMA.16816.F32 R28, R88, R30, RZ ;  /* 0x0000001e581c723c */ /* 0x000ff000000018ff */
[C---:B---3--:R-:W-:Y:S08]  /*a3b0*/  HMMA.16816.F32 R24, R84.reuse, R8, R24 ;  /* 0x000000085418723c */ /* 0x048ff00000001818 */
[----:B------:R-:W-:Y:S08]  /*a3c0*/  HMMA.16816.F32 R20, R84, R10, R20 ;  /* 0x0000000a5414723c */ /* 0x000ff00000001814 */
[C---:B--2---:R-:W-:Y:S08]  /*a3d0*/  HMMA.16816.F32 R8, R88.reuse, R4, RZ ;  /* 0x000000045808723c */ /* 0x044ff000000018ff */
[----:B------:R-:W-:Y:S08]  /*a3e0*/  HMMA.16816.F32 R4, R88, R6, RZ ;  /* 0x000000065804723c */ /* 0x000ff000000018ff */
[C---:B------:R-:W-:Y:S08]  /*a3f0*/  HMMA.16816.F32 R32, R84.reuse, R60, R32 ;  /* 0x0000003c5420723c */ /* 0x040ff00000001820 */
[C---:B------:R-:W-:Y:S01]  /*a400*/  HMMA.16816.F32 R28, R84.reuse, R62, R28 ;  /* 0x0000003e541c723c */ /* 0x040fe2000000181c */
[----:B------:R-:W1:Y:S07]  /*a410*/  LDSM.16.M88.4 R60, [R125] ;  /* 0x000000007d3c783b */ /* 0x000e6e0000000200 */
[C---:B------:R-:W-:Y:S08]  /*a420*/  HMMA.16816.F32 R8, R84.reuse, R48, R8 ;  /* 0x000000305408723c */ /* 0x040ff00000001808 */
[----:B------:R-:W-:Y:S08]  /*a430*/  HMMA.16816.F32 R4, R84, R50, R4 ;  /* 0x000000325404723c */ /* 0x000ff00000001804 */
[C---:B------:R-:W-:Y:S08]  /*a440*/  HMMA.16816.F32 R48, R88.reuse, R44, RZ ;  /* 0x0000002c5830723c */ /* 0x040ff000000018ff */
[C---:B------:R-:W-:Y:S08]  /*a450*/  HMMA.16816.F32 R16, R88.reuse, R12, RZ ;  /* 0x0000000c5810723c */ /* 0x040ff000000018ff */
[----:B------:R-:W-:Y:S08]  /*a460*/  HMMA.16816.F32 R12, R88, R14, RZ ;  /* 0x0000000e580c723c */ /* 0x000ff000000018ff */
[C---:B-1----:R-:W-:Y:S07]  /*a470*/  HMMA.16816.F32 R48, R84.reuse, R60, R48 ;  /* 0x0000003c5430723c */ /* 0x042fee0000001830 */
[----:B------:R-:W-:Y:S01]  /*a480*/  LOP3.LUT R60, R3, 0x8, R92, 0xfe, !PT ;  /* 0x00000008033c7812 */ /* 0x000fe200078efe5c */
[----:B------:R-:W-:Y:S03]  /*a490*/  HMMA.16816.F32 R16, R84, R56, R16 ;  /* 0x000000385410723c */ /* 0x000fe60000001810 */
[----:B------:R-:W-:-:S02]  /*a4a0*/  ISETP.GE.AND P6, PT, R60, R93, PT ;  /* 0x0000005d3c00720c */ /* 0x000fc40003fc6270 */
[-C--:B------:R-:W-:Y:S02]  /*a4b0*/  ISETP.GE.AND P5, PT, R60, R94.reuse, PT ;  /* 0x0000005e3c00720c */ /* 0x080fe40003fa6270 */
[----:B------:R-:W-:Y:S01]  /*a4c0*/  LOP3.LUT R60, R3, 0x10, R92, 0xfe, !PT ;  /* 0x00000010033c7812 */ /* 0x000fe200078efe5c */
[----:B------:R-:W-:Y:S01]  /*a4d0*/  HMMA.16816.F32 R44, R88, R46, RZ ;  /* 0x0000002e582c723c */ /* 0x000fe200000018ff */
[----:B------:R-:W-:Y:S02]  /*a4e0*/  FSEL R150, R38, -INF , !P5 ;  /* 0xff80000026967808 */ /* 0x000fe40006800000 */
[C---:B------:R-:W-:Y:S02]  /*a4f0*/  ISETP.GE.AND P0, PT, R60.reuse, R93, PT ;  /* 0x0000005d3c00720c */ /* 0x040fe40003f06270 */
[----:B------:R-:W-:Y:S02]  /*a500*/  ISETP.GE.AND P3, PT, R60, R94, PT ;  /* 0x0000005e3c00720c */ /* 0x000fe40003f66270 */
[----:B------:R-:W-:Y:S01]  /*a510*/  IADD3 R60, R119, 0x1, RZ ;  /* 0x00000001773c7810 */ /* 0x000fe20007ffe0ff */
[----:B------:R-:W-:Y:S01]  /*a520*/  HMMA.16816.F32 R12, R84, R58, R12 ;  /* 0x0000003a540c723c */ /* 0x000fe2000000180c */
[----:B------:R-:W-:-:S02]  /*a530*/  FSEL R118, R34, -INF , !P3 ;  /* 0xff80000022767808 */ /* 0x000fc40005800000 */
[CC--:B------:R-:W-:Y:S02]  /*a540*/  ISETP.GE.AND P4, PT, R60.reuse, R93.reuse, PT ;  /* 0x0000005d3c00720c */ /* 0x0c0fe40003f86270 */
[-C--:B------:R-:W-:Y:S02]  /*a550*/  ISETP.GE.AND P2, PT, R60, R94.reuse, PT ;  /* 0x0000005e3c00720c */ /* 0x080fe40003f46270 */
[----:B------:R-:W-:Y:S01]  /*a560*/  FSEL R115, R41, -INF , !P4 ;  /* 0xff80000029737808 */ /* 0x000fe20006000000 */
[----:B------:R-:W-:Y:S01]  /*a570*/  HMMA.16816.F32 R56, R88, R52, RZ ;  /* 0x000000345838723c */ /* 0x000fe200000018ff */
[----:B------:R-:W-:Y:S02]  /*a580*/  FSEL R120, R43, -INF , !P2 ;  /* 0xff8000002b787808 */ /* 0x000fe40005000000 */
[C---:B------:R-:W-:Y:S02]  /*a590*/  ISETP.GE.AND P4, PT, R40.reuse, R93, PT ;  /* 0x0000005d2800720c */ /* 0x040fe40003f86270 */
[----:B------:R-:W-:-:S02]  /*a5a0*/  ISETP.GE.AND P2, PT, R40, R94, PT ;  /* 0x0000005e2800720c */ /* 0x000fc40003f46270 */
[----:B------:R-:W-:Y:S01]  /*a5b0*/  IADD3 R40, R119, 0x11, RZ ;  /* 0x0000001177287810 */ /* 0x000fe20007ffe0ff */
[----:B------:R-:W-:Y:S01]  /*a5c0*/  HMMA.16816.F32 R52, R88, R54, RZ ;  /* 0x000000365834723c */ /* 0x000fe200000018ff */
[----:B------:R-:W-:Y:S02]  /*a5d0*/  FSEL R113, R37, -INF , !P4 ;  /* 0xff80000025717808 */ /* 0x000fe40006000000 */
[C---:B------:R-:W-:Y:S02]  /*a5e0*/  ISETP.GE.AND P4, PT, R40.reuse, R93, PT ;  /* 0x0000005d2800720c */ /* 0x040fe40003f86270 */
[----:B------:R-:W-:Y:S02]  /*a5f0*/  FSEL R122, R39, -INF , !P2 ;  /* 0xff800000277a7808 */ /* 0x000fe40005000000 */
[----:B------:R-:W-:Y:S01]  /*a600*/  ISETP.GE.AND P2, PT, R40, R94, PT ;  /* 0x0000005e2800720c */ /* 0x000fe20003f46270 */
[----:B------:R-:W-:Y:S01]  /*a610*/  HMMA.16816.F32 R44, R84, R62, R44 ;  /* 0x0000003e542c723c */ /* 0x000fe2000000182c */
[----:B------:R-:W-:-:S02]  /*a620*/  IADD3 R37, R119, 0x19, RZ ;  /* 0x0000001977257810 */ /* 0x000fc40007ffe0ff */
[----:B------:R-:W-:Y:S02]  /*a630*/  FSEL R107, R33, -INF , !P4 ;  /* 0xff800000216b7808 */ /* 0x000fe40006000000 */
[----:B------:R-:W-:Y:S02]  /*a640*/  ISETP.GE.AND P4, PT, R37, R93, PT ;  /* 0x0000005d2500720c */ /* 0x000fe40003f86270 */
[----:B------:R-:W-:Y:S01]  /*a650*/  FSEL R114, R35, -INF , !P2 ;  /* 0xff80000023727808 */ /* 0x000fe20005000000 */
[----:B------:R-:W-:Y:S01]  /*a660*/  HMMA.16816.F32 R56, R84, R64, R56 ;  /* 0x000000405438723c */ /* 0x000fe20000001838 */
[----:B------:R-:W-:Y:S02]  /*a670*/  ISETP.GE.AND P2, PT, R37, R94, PT ;  /* 0x0000005e2500720c */ /* 0x000fe40003f46270 */
[----:B------:R-:W-:Y:S02]  /*a680*/  IADD3 R33, R119, 0x21, RZ ;  /* 0x0000002177217810 */ /* 0x000fe40007ffe0ff */
[----:B------:R-:W-:-:S02]  /*a690*/  FSEL R109, R29, -INF , !P4 ;  /* 0xff8000001d6d7808 */ /* 0x000fc40006000000 */
[-C--:B------:R-:W-:Y:S01]  /*a6a0*/  ISETP.GE.AND P4, PT, R33, R93.reuse, PT ;  /* 0x0000005d2100720c */ /* 0x080fe20003f86270 */
[----:B------:R-:W-:Y:S01]  /*a6b0*/  HMMA.16816.F32 R52, R84, R66, R52 ;  /* 0x000000425434723c */ /* 0x000fe20000001834 */
[----:B------:R-:W-:Y:S02]  /*a6c0*/  FSEL R112, R31, -INF , !P2 ;  /* 0xff8000001f707808 */ /* 0x000fe40005000000 */
[----:B------:R-:W-:Y:S02]  /*a6d0*/  IADD3 R31, R119, 0x29, RZ ;  /* 0x00000029771f7810 */ /* 0x000fe40007ffe0ff */
[----:B------:R-:W-:Y:S02]  /*a6e0*/  ISETP.GE.AND P2, PT, R33, R94, PT ;  /* 0x0000005e2100720c */ /* 0x000fe40003f46270 */
[----:B------:R-:W-:Y:S02]  /*a6f0*/  FSEL R29, R25, -INF , !P4 ;  /* 0xff800000191d7808 */ /* 0x000fe40006000000 */
[----:B------:R-:W-:-:S02]  /*a700*/  ISETP.GE.AND P4, PT, R31, R93, PT ;  /* 0x0000005d1f00720c */ /* 0x000fc40003f86270 */
[----:B------:R-:W-:Y:S02]  /*a710*/  FSEL R110, R27, -INF , !P2 ;  /* 0xff8000001b6e7808 */ /* 0x000fe40005000000 */
[----:B------:R-:W-:Y:S02]  /*a720*/  IADD3 R25, R119, 0x31, RZ ;  /* 0x0000003177197810 */ /* 0x000fe40007ffe0ff */
[----:B------:R-:W-:Y:S02]  /*a730*/  ISETP.GE.AND P2, PT, R31, R94, PT ;  /* 0x0000005e1f00720c */ /* 0x000fe40003f46270 */
[----:B------:R-:W-:Y:S02]  /*a740*/  FSEL R31, R21, -INF , !P4 ;  /* 0xff800000151f7808 */ /* 0x000fe40006000000 */
[----:B------:R-:W-:Y:S02]  /*a750*/  ISETP.GE.AND P4, PT, R25, R93, PT ;  /* 0x0000005d1900720c */ /* 0x000fe40003f86270 */
[----:B------:R-:W-:-:S02]  /*a760*/  FSEL R106, R23, -INF , !P2 ;  /* 0xff800000176a7808 */ /* 0x000fc40005000000 */
[----:B------:R-:W-:Y:S02]  /*a770*/  IADD3 R21, R119, 0x39, RZ ;  /* 0x0000003977157810 */ /* 0x000fe40007ffe0ff */
[-C--:B------:R-:W-:Y:S02]  /*a780*/  ISETP.GE.AND P2, PT, R25, R94.reuse, PT ;  /* 0x0000005e1900720c */ /* 0x080fe40003f46270 */
[----:B------:R-:W-:Y:S02]  /*a790*/  FSEL R61, R17, -INF , !P4 ;  /* 0xff800000113d7808 */ /* 0x000fe40006000000 */
[----:B------:R-:W-:Y:S02]  /*a7a0*/  ISETP.GE.AND P4, PT, R21, R93, PT ;  /* 0x0000005d1500720c */ /* 0x000fe40003f86270 */
[----:B------:R-:W-:Y:S02]  /*a7b0*/  FSEL R98, R19, -INF , !P2 ;  /* 0xff80000013627808 */ /* 0x000fe40005000000 */
[----:B------:R-:W-:-:S02]  /*a7c0*/  ISETP.GE.AND P2, PT, R21, R94, PT ;  /* 0x0000005e1500720c */ /* 0x000fc40003f46270 */
[----:B------:R-:W-:Y:S02]  /*a7d0*/  LOP3.LUT R17, R3, 0x18, R92, 0xfe, !PT ;  /* 0x0000001803117812 */ /* 0x000fe400078efe5c */
[----:B------:R-:W-:Y:S02]  /*a7e0*/  FSEL R63, R13, -INF , !P4 ;  /* 0xff8000000d3f7808 */ /* 0x000fe40006000000 */
[----:B------:R-:W-:Y:S02]  /*a7f0*/  IADD3 R13, R119, 0x41, RZ ;  /* 0x00000041770d7810 */ /* 0x000fe40007ffe0ff */
[----:B------:R-:W-:Y:S02]  /*a800*/  FSEL R100, R15, -INF , !P2 ;  /* 0xff8000000f647808 */ /* 0x000fe40005000000 */
[C---:B------:R-:W-:Y:S02]  /*a810*/  ISETP.GE.AND P4, PT, R17.reuse, R93, PT ;  /* 0x0000005d1100720c */ /* 0x040fe40003f86270 */
[----:B------:R-:W-:-:S02]  /*a820*/  ISETP.GE.AND P2, PT, R17, R94, PT ;  /* 0x0000005e1100720c */ /* 0x000fc40003f46270 */
[----:B------:R-:W-:Y:S02]  /*a830*/  FSEL R17, R36, -INF , !P6 ;  /* 0xff80000024117808 */ /* 0x000fe40007000000 */
[----:B------:R-:W-:Y:S02]  /*a840*/  ISETP.GE.AND P6, PT, R13, R93, PT ;  /* 0x0000005d0d00720c */ /* 0x000fe40003fc6270 */
[----:B------:R-:W-:Y:S02]  /*a850*/  FSEL R25, R32, -INF , !P0 ;  /* 0xff80000020197808 */ /* 0x000fe40004000000 */
[----:B------:R-:W-:Y:S02]  /*a860*/  FSEL R39, R9, -INF , !P6 ;  /* 0xff80000009277808 */ /* 0x000fe40007000000 */
[----:B------:R-:W-:Y:S02]  /*a870*/  ISETP.GE.AND P0, PT, R13, R94, PT ;  /* 0x0000005e0d00720c */ /* 0x000fe40003f06270 */
[----:B------:R-:W-:-:S02]  /*a880*/  LOP3.LUT R9, R3, 0x28, R92, 0xfe, !PT ;  /* 0x0000002803097812 */ /* 0x000fc400078efe5c */
[----:B------:R-:W-:Y:S02]  /*a890*/  FSEL R64, R11, -INF , !P0 ;  /* 0xff8000000b407808 */ /* 0x000fe40004000000 */
[----:B------:R-:W-:Y:S02]  /*a8a0*/  LOP3.LUT R15, R3, 0x20, R92, 0xfe, !PT ;  /* 0x00000020030f7812 */ /* 0x000fe400078efe5c */
[CC--:B------:R-:W-:Y:S02]  /*a8b0*/  ISETP.GE.AND P3, PT, R9.reuse, R93.reuse, PT ;  /* 0x0000005d0900720c */ /* 0x0c0fe40003f66270 */
[----:B------:R-:W-:Y:S02]  /*a8c0*/  ISETP.GE.AND P0, PT, R9, R94, PT ;  /* 0x0000005e0900720c */ /* 0x000fe40003f06270 */
[----:B------:R-:W-:Y:S02]  /*a8d0*/  IADD3 R9, R119, 0x49, RZ ;  /* 0x0000004977097810 */ /* 0x000fe40007ffe0ff */
[----:B------:R-:W-:-:S02]  /*a8e0*/  ISETP.GE.AND P5, PT, R15, R93, PT ;  /* 0x0000005d0f00720c */ /* 0x000fc40003fa6270 */
[----:B------:R-:W-:Y:S02]  /*a8f0*/  FSEL R27, R28, -INF , !P4 ;  /* 0xff8000001c1b7808 */ /* 0x000fe40006000000 */
[----:B------:R-:W-:Y:S02]  /*a900*/  ISETP.GE.AND P4, PT, R9, R93, PT ;  /* 0x0000005d0900720c */ /* 0x000fe40003f86270 */
[----:B------:R-:W-:Y:S02]  /*a910*/  FSEL R103, R24, -INF , !P5 ;  /* 0xff80000018677808 */ /* 0x000fe40006800000 */
[-C--:B------:R-:W-:Y:S02]  /*a920*/  ISETP.GE.AND P6, PT, R15, R94.reuse, PT ;  /* 0x0000005e0f00720c */ /* 0x080fe40003fc6270 */
[----:B------:R-:W-:Y:S02]  /*a930*/  FSEL R43, R5, -INF , !P4 ;  /* 0xff800000052b7808 */ /* 0x000fe40006000000 */
[----:B------:R-:W-:-:S02]  /*a940*/  ISETP.GE.AND P5, PT, R9, R94, PT ;  /* 0x0000005e0900720c */ /* 0x000fc40003fa6270 */
        /* <DEDUP_REMOVED lines=8> */
[----:B------:R-:W-:Y:S02]  /*a9d0*/  IADD3 R5, R119, 0x51, RZ ;  /* 0x0000005177057810 */ /* 0x000fe40007ffe0ff */
        /* <DEDUP_REMOVED lines=17> */
[-C--:B------:R-:W-:Y:S02]  /*aaf0*/  ISETP.GE.AND P3, PT, R7, R94.reuse, PT ;  /* 0x0000005e0700720c */ /* 0x080fe40003f66270 */
        /* <DEDUP_REMOVED lines=11> */
[-C--:B------:R-:W-:Y:S02]  /*abb0*/  ISETP.GE.AND P5, PT, R7, R93.reuse, PT ;  /* 0x0000005d0700720c */ /* 0x080fe40003fa6270 */
[----:B------:R-:W-:Y:S02]  /*abc0*/  ISETP.GE.AND P4, PT, R5, R93, PT ;  /* 0x0000005d0500720c */ /* 0x000fe40003f86270 */
[----:B------:R-:W-:Y:S02]  /*abd0*/  LOP3.LUT R4, R3, 0x60, R92, 0xfe, !PT ;  /* 0x0000006003047812 */ /* 0x000fe400078efe5c */
[----:B------:R-:W-:-:S02]  /*abe0*/  FSEL R53, R53, -INF , !P6 ;  /* 0xff80000035357808 */ /* 0x000fc40007000000 */
[----:B------:R-:W-:Y:S02]  /*abf0*/  FSEL R96, R6, -INF , !P2 ;  /* 0xff80000006607808 */ /* 0x000fe40005000000 */
[----:B------:R-:W-:Y:S02]  /*ac00*/  FSEL R55, R49, -INF , !P4 ;  /* 0xff80000031377808 */ /* 0x000fe40006000000 */
[----:B------:R-:W-:Y:S02]  /*ac10*/  FSEL R65, R56, -INF , !P5 ;  /* 0xff80000038417808 */ /* 0x000fe40006800000 */
[-C--:B------:R-:W-:Y:S02]  /*ac20*/  ISETP.GE.AND P6, PT, R7, R94.reuse, PT ;  /* 0x0000005e0700720c */ /* 0x080fe40003fc6270 */
[C---:B------:R-:W-:Y:S02]  /*ac30*/  ISETP.GE.AND P2, PT, R4.reuse, R93, PT ;  /* 0x0000005d0400720c */ /* 0x040fe40003f46270 */
[----:B------:R-:W-:-:S02]  /*ac40*/  ISETP.GE.AND P4, PT, R4, R94, PT ;  /* 0x0000005e0400720c */ /* 0x000fc40003f86270 */
[----:B------:R-:W-:Y:S02]  /*ac50*/  ISETP.GE.AND P5, PT, R5, R94, PT ;  /* 0x0000005e0500720c */ /* 0x000fe40003fa6270 */
[----:B------:R-:W-:Y:S02]  /*ac60*/  LOP3.LUT R4, R3, 0x68, R92, 0xfe, !PT ;  /* 0x0000006803047812 */ /* 0x000fe400078efe5c */
[----:B------:R-:W-:Y:S02]  /*ac70*/  IADD3 R8, R119, 0x69, RZ ;  /* 0x0000006977087810 */ /* 0x000fe40007ffe0ff */
[----:B------:R-:W-:Y:S02]  /*ac80*/  FSEL R58, R58, -INF , !P6 ;  /* 0xff8000003a3a7808 */ /* 0x000fe40007000000 */
[----:B------:R-:W-:Y:S02]  /*ac90*/  FSEL R38, R51, -INF , !P5 ;  /* 0xff80000033267808 */ /* 0x000fe40006800000 */
[----:B------:R-:W-:-:S02]  /*aca0*/  ISETP.GE.AND P6, PT, R4, R93, PT ;  /* 0x0000005d0400720c */ /* 0x000fc40003fc6270 */
[----:B------:R-:W-:Y:S02]  /*acb0*/  ISETP.GE.AND P5, PT, R4, R94, PT ;  /* 0x0000005e0400720c */ /* 0x000fe40003fa6270 */
[----:B------:R-:W-:Y:S02]  /*acc0*/  FSEL R95, R52, -INF , !P3 ;  /* 0xff800000345f7808 */ /* 0x000fe40005800000 */
[----:B------:R-:W-:Y:S02]  /*acd0*/  ISETP.GE.AND P3, PT, R8, R93, PT ;  /* 0x0000005d0800720c */ /* 0x000fe40003f66270 */
[----:B------:R-:W-:Y:S02]  /*ace0*/  LOP3.LUT R4, R3, 0x70, R92, 0xfe, !PT ;  /* 0x0000007003047812 */ /* 0x000fe400078efe5c */
[----:B------:R-:W-:Y:S02]  /*acf0*/  FSEL R54, R54, -INF , !P0 ;  /* 0xff80000036367808 */ /* 0x000fe40004000000 */
[----:B------:R-:W-:-:S02]  /*ad00*/  FSEL R49, R45, -INF , !P3 ;  /* 0xff8000002d317808 */ /* 0x000fc40005800000 */
[C---:B------:R-:W-:Y:S02]  /*ad10*/  ISETP.GE.AND P3, PT, R4.reuse, R93, PT ;  /* 0x0000005d0400720c */ /* 0x040fe40003f66270 */
[-C--:B------:R-:W-:Y:S02]  /*ad20*/  ISETP.GE.AND P0, PT, R4, R94.reuse, PT ;  /* 0x0000005e0400720c */ /* 0x080fe40003f06270 */
[----:B------:R-:W1:Y:S01]  /*ad30*/  LDSM.16.M88.4 R4, [R134+0x2c00] ;  /* 0x002c00008604783b */ /* 0x000e620000000200 */
[----:B------:R-:W-:Y:S02]  /*ad40*/  FSEL R97, R48, -INF , !P2 ;  /* 0xff80000030617808 */ /* 0x000fe40005000000 */
[----:B------:R-:W-:Y:S02]  /*ad50*/  ISETP.GE.AND P2, PT, R8, R94, PT ;  /* 0x0000005e0800720c */ /* 0x000fe40003f46270 */
[----:B------:R-:W-:Y:S02]  /*ad60*/  IADD3 R8, R119, 0x71, RZ ;  /* 0x0000007177087810 */ /* 0x000fe40007ffe0ff */
[----:B------:R-:W-:-:S02]  /*ad70*/  FSEL R50, R50, -INF , !P4 ;  /* 0xff80000032327808 */ /* 0x000fc40006000000 */
[----:B------:R-:W-:Y:S02]  /*ad80*/  FSEL R33, R47, -INF , !P2 ;  /* 0xff8000002f217808 */ /* 0x000fe40005000000 */
[C---:B------:R-:W-:Y:S02]  /*ad90*/  ISETP.GE.AND P2, PT, R8.reuse, R93, PT ;  /* 0x0000005d0800720c */ /* 0x040fe40003f46270 */
[----:B------:R-:W-:Y:S02]  /*ada0*/  ISETP.GE.AND P4, PT, R8, R94, PT ;  /* 0x0000005e0800720c */ /* 0x000fe40003f86270 */
[----:B------:R-:W2:Y:S01]  /*adb0*/  LDSM.16.M88.4 R8, [R124] ;  /* 0x000000007c08783b */ /* 0x000ea20000000200 */
[----:B------:R-:W-:Y:S01]  /*adc0*/  FSEL R47, R44, -INF , !P6 ;  /* 0xff8000002c2f7808 */ /* 0x000fe20007000000 */
[----:B------:R-:W-:-:S04]  /*add0*/  DEPBAR.LE SB0, 0x0 ;  /* 0x000080000000791a */ /* 0x000fc80000000000 */
[----:B------:R-:W-:Y:S02]  /*ade0*/  LOP3.LUT R92, R3, 0x78, R92, 0xfe, !PT ;  /* 0x00000078035c7812 */ /* 0x000fe400078efe5c */
[----:B------:R-:W-:Y:S02]  /*adf0*/  IADD3 R119, R119, 0x79, RZ ;  /* 0x0000007977777810 */ /* 0x000fe40007ffe0ff */
[----:B------:R-:W-:Y:S01]  /*ae00*/  FSEL R40, R46, -INF , !P5 ;  /* 0xff8000002e287808 */ /* 0x000fe20006800000 */
[----:B------:R-:W-:Y:S01]  /*ae10*/  BAR.SYNC.DEFER_BLOCKING 0x0 ;  /* 0x0000000000007b1d */ /* 0x000fe20000010000 */
[-C--:B------:R-:W-:Y:S02]  /*ae20*/  ISETP.GE.AND P6, PT, R92, R93.reuse, PT ;  /* 0x0000005d5c00720c */ /* 0x080fe40003fc6270 */
[----:B------:R-:W-:Y:S01]  /*ae30*/  ISETP.GE.AND P5, PT, R119, R93, PT ;  /* 0x0000005d7700720c */ /* 0x000fe20003fa6270 */
[C---:B-1----:R-:W-:Y:S08]  /*ae40*/  HMMA.16816.F32 R12, R88.reuse, R4, RZ ;  /* 0x00000004580c723c */ /* 0x042ff000000018ff */
[----:B------:R-:W-:Y:S11]  /*ae50*/  HMMA.16816.F32 R4, R88, R6, RZ ;  /* 0x000000065804723c */ /* 0x000ff600000018ff */
[----:B------:R-:W-:Y:S05]  /*ae60*/  @!UPT UIADD3 URZ, URZ, URZ, URZ ;  /* 0x0000003f3f3ff290 */ /* 0x000fea000fffe03f */
[C---:B--2---:R-:W-:Y:S08]  /*ae70*/  HMMA.16816.F32 R12, R84.reuse, R8, R12 ;  /* 0x00000008540c723c */ /* 0x044ff0000000180c */
[----:B------:R-:W-:Y:S11]  /*ae80*/  HMMA.16816.F32 R4, R84, R10, R4 ;  /* 0x0000000a5404723c */ /* 0x000ff60000001804 */
[----:B------:R-:W-:Y:S05]  /*ae90*/  @!UPT UIADD3 URZ, URZ, URZ, URZ ;  /* 0x0000003f3f3ff290 */ /* 0x000fea000fffe03f */
[----:B------:R-:W-:Y:S02]  /*aea0*/  FSEL R44, R14, -INF , !P0 ;  /* 0xff8000000e2c7808 */ /* 0x000fe40004000000 */
[----:B------:R-:W-:Y:S02]  /*aeb0*/  ISETP.GT.AND P0, PT, R146, R137, PT ;  /* 0x000000899200720c */ /* 0x000fe40003f04270 */
[----:B------:R-:W-:Y:S02]  /*aec0*/  FSEL R51, R12, -INF , !P3 ;  /* 0xff8000000c337808 */ /* 0x000fe40005800000 */
[----:B------:R-:W-:Y:S02]  /*aed0*/  FSEL R45, R13, -INF , !P2 ;  /* 0xff8000000d2d7808 */ /* 0x000fe40005000000 */
        /* <DEDUP_REMOVED lines=58> */
[----:B------:R-:W-:Y:S01]  /*b280*/  IMAD.IADD R7, R9, 0x1, R6 ;  /* 0x0000000109077824 */ /* 0x000fe200078e0206 */
[----:B------:R-:W-:Y:S01]  /*b290*/  MOV R6, R8 ;  /* 0x0000000800067202 */ /* 0x000fe20000000f00 */
[----:B--2---:R-:W-:-:S04]  /*b2a0*/  IMAD.IADD R4, R4, 0x1, -R5 ;  /* 0x0000000104047824 */ /* 0x004fc800078e0a05 */
[----:B------:R-:W-:Y:S01]  /*b2b0*/  IMAD.WIDE.U32 R6, R4, c[0x0][0x180], R6 ;  /* 0x0000600004067a25 */ /* 0x000fe200078e0006 */
[----:B------:R-:W-:-:S05]  /*b2c0*/  SHF.R.S32.HI R3, RZ, 0x1f, R4 ;  /* 0x0000001fff037819 */ /* 0x000fca0000011404 */
[----:B------:R-:W-:-:S04]  /*b2d0*/  IMAD R3, R3, c[0x0][0x180], RZ ;  /* 0x0000600003037a24 */ /* 0x000fc800078e02ff */
[----:B------:R-:W-:-:S04]  /*b2e0*/  IMAD R3, R4, c[0x0][0x184], R3 ;  /* 0x0000610004037a24 */ /* 0x000fc800078e0203 */
[----:B------:R-:W-:Y:S01]  /*b2f0*/  IMAD.IADD R4, R7, 0x1, R3 ;  /* 0x0000000107047824 */ /* 0x000fe200078e0203 */
[----:B------:R-:W-:Y:S05]  /*b300*/  BRA `(.L_x_4885) ;  /* 0x0000003000007947 */ /* 0x000fea0003800000 */
.L_x_4884:
[----:B------:R-:W-:-:S05]  /*b310*/  IMAD.MOV.U32 R6, RZ, RZ, c[0x0][0x198] ;  /* 0x00006600ff067624 */ /* 0x000fca00078e00ff */
[----:B------:R-:W-:-:S04]  /*b320*/  LEA R6, -R6, RZ, 0x7 ;  /* 0x000000ff06067211 */ /* 0x000fc800078e39ff */
[----:B------:R-:W-:Y:S02]  /*b330*/  SHF.R.S32.HI R4, RZ, 0x1f, R6 ;  /* 0x0000001fff047819 */ /* 0x000fe40000011406 */
.L_x_4885:
        /* <DEDUP_REMOVED lines=20> */
.L_x_4883:
[----:B------:R-:W-:Y:S01]  /*b480*/  FMNMX.FTZ R3, R0, R111, !PT ;  /* 0x0000006f00037209 */ /* 0x000fe20007810000 */
[----:B-1----:R-:W-:Y:S01]  /*b490*/  LDSM.16.MT88.4 R8, [R132+0x3000] ;  /* 0x003000008408783b */ /* 0x002fe20000004200 */
        /* <DEDUP_REMOVED lines=73> */
[----:B------:R-:W-:Y:S02]  /*b930*/  FSETP.NEU.FTZ.AND P2, PT, R3, -INF , PT ;  /* 0xff8000000300780b */ /* 0x000fe40003f5d000 */
[C---:B------:R-:W-:Y:S01]  /*b940*/  FSETP.NEU.FTZ.AND P3, PT, R32.reuse, -INF , PT ;  /* 0xff8000002000780b */ /* 0x040fe20003f7d000 */
[C---:B------:R-:W-:Y:S01]  /*b950*/  FMUL.FTZ R46, R32.reuse, c[0x0][0x23c] ;  /* 0x00008f00202e7a20 */ /* 0x040fe20000410000 */
[----:B------:R-:W-:Y:S02]  /*b960*/  FSEL R35, R35, RZ, P2 ;  /* 0x000000ff23237208 */ /* 0x000fe40001000000 */
[----:B------:R-:W-:Y:S02]  /*b970*/  FSEL R5, R32, RZ, P3 ;  /* 0x000000ff20057208 */ /* 0x000fe40001800000 */
[----:B------:R-:W-:Y:S01]  /*b980*/  FSEL R119, R3, RZ, P2 ;  /* 0x000000ff03777208 */ /* 0x000fe20001000000 */
[----:B------:R-:W-:Y:S01]  /*b990*/  FFMA.FTZ R92, R120, c[0x0][0x23c], -R35 ;  /* 0x00008f00785c7a23 */ /* 0x000fe20000010823 */
[----:B------:R-:W-:Y:S01]  /*b9a0*/  FSEL R46, R46, RZ, P3 ;  /* 0x000000ff2e2e7208 */ /* 0x000fe20001800000 */
[----:B------:R-:W-:-:S02]  /*b9b0*/  FADD.FTZ R120, R2, -R5 ;  /* 0x8000000502787221 */ /* 0x000fc40000010000 */
[----:B------:R-:W-:Y:S02]  /*b9c0*/  FADD.FTZ R119, R0, -R119 ;  /* 0x8000007700777221 */ /* 0x000fe40000010000 */
        /* <DEDUP_REMOVED lines=8> */
[----:B------:R-:W-:Y:S02]  /*ba50*/  FMUL.FTZ R120, R120, c[0x0][0x23c] ;  /* 0x00008f0078787a20 */ /* 0x000fe40000410000 */
[----:B------:R-:W-:Y:S02]  /*ba60*/  FMUL.FTZ R119, R119, c[0x0][0x23c] ;  /* 0x00008f0077777a20 */ /* 0x000fe40000410000 */
[----:B------:R-:W-:Y:S01]  /*ba70*/  FFMA.FTZ R2, R122, c[0x0][0x23c], -R35 ;  /* 0x00008f007a027a23 */ /* 0x000fe20000010823 */
[----:B------:R-:W1:Y:S01]  /*ba80*/  MUFU.EX2 R117, R117 ;  /* 0x0000007500757308 */ /* 0x000e620000000800 */
[--C-:B------:R-:W-:Y:S02]  /*ba90*/  FFMA.FTZ R113, R25, c[0x0][0x23c], -R46.reuse ;  /* 0x00008f0019717a23 */ /* 0x100fe4000001082e */
[--C-:B------:R-:W-:Y:S02]  /*baa0*/  FFMA.FTZ R85, R27, c[0x0][0x23c], -R46.reuse ;  /* 0x00008f001b557a23 */ /* 0x100fe4000001082e */
[----:B------:R-:W2:Y:S01]  /*bab0*/  LDSM.16.MT88.4 R24, [R132+0x3400] ;  /* 0x003400008418783b */ /* 0x000ea20000004200 */
        /* <DEDUP_REMOVED lines=15> */
[--C-:B------:R-:W-:Y:S01]  /*bbb0*/  FFMA.FTZ R90, R110, c[0x0][0x23c], -R35.reuse ;  /* 0x00008f006e5a7a23 */ /* 0x100fe20000010823 */
[----:B------:R-:W-:Y:S01]  /*bbc0*/  MUFU.EX2 R111, R111 ;  /* 0x0000006f006f7308 */ /* 0x000fe20000000800 */
[----:B---3--:R-:W-:Y:S01]  /*bbd0*/  F2FP.PACK_AB R18, R48, R93 ;  /* 0x0000005d3012723e */ /* 0x008fe200000000ff */
[----:B------:R-:W-:-:S02]  /*bbe0*/  FFMA.FTZ R86, R30, c[0x0][0x23c], -R35 ;  /* 0x00008f001e567a23 */ /* 0x000fc40000010823 */
[--C-:B------:R-:W-:Y:S02]  /*bbf0*/  FFMA.FTZ R91, R106, c[0x0][0x23c], -R35.reuse ;  /* 0x00008f006a5b7a23 */ /* 0x100fe40000010823 */
[--C-:B------:R-:W-:Y:S02]  /*bc00*/  FFMA.FTZ R59, R59, c[0x0][0x23c], -R46.reuse ;  /* 0x00008f003b3b7a23 */ /* 0x100fe4000001082e */
        /* <DEDUP_REMOVED lines=8> */
[----:B------:R-:W-:-:S03]  /*bc90*/  FFMA.FTZ R42, R42, c[0x0][0x23c], -R35 ;  /* 0x00008f002a2a7a23 */ /* 0x000fc60000010823 */
[----:B------:R-:W4:Y:S01]  /*bca0*/  MUFU.EX2 R2, R2 ;  /* 0x0000000200027308 */ /* 0x000f220000000800 */
[-C--:B---3--:R-:W-:Y:S02]  /*bcb0*/  FMUL.FTZ R4, R68, R120.reuse ;  /* 0x0000007844047220 */ /* 0x088fe40000410000 */
[-C--:B------:R-:W-:Y:S02]  /*bcc0*/  FMUL.FTZ R5, R69, R120.reuse ;  /* 0x0000007845057220 */ /* 0x080fe40000410000 */
[-C--:B------:R-:W-:Y:S02]  /*bcd0*/  FMUL.FTZ R72, R72, R120.reuse ;  /* 0x0000007848487220 */ /* 0x080fe40000410000 */
[----:B------:R-:W-:Y:S01]  /*bce0*/  FMUL.FTZ R73, R73, R120 ;  /* 0x0000007849497220 */ /* 0x000fe20000410000 */
[----:B------:R-:W-:Y:S01]  /*bcf0*/  MUFU.EX2 R113, R113 ;  /* 0x0000007100717308 */ /* 0x000fe20000000800 */
[-C--:B-1----:R-:W-:Y:S02]  /*bd00*/  FMUL.FTZ R6, R70, R119.reuse ;  /* 0x0000007746067220 */ /* 0x082fe40000410000 */
[----:B------:R-:W-:-:S02]  /*bd10*/  FMUL.FTZ R7, R71, R119 ;  /* 0x0000007747077220 */ /* 0x000fc40000410000 */
[-C--:B------:R-:W-:Y:S02]  /*bd20*/  FMUL.FTZ R74, R74, R119.reuse ;  /* 0x000000774a4a7220 */ /* 0x080fe40000410000 */
[----:B------:R-:W-:Y:S01]  /*bd30*/  FMUL.FTZ R75, R75, R119 ;  /* 0x000000774b4b7220 */ /* 0x000fe20000410000 */
[----:B----4-:R-:W-:Y:S01]  /*bd40*/  F2FP.PACK_AB R19, R2, R111 ;  /* 0x0000006f0213723e */ /* 0x010fe200000000ff */
[----:B------:R-:W1:Y:S01]  /*bd50*/  MUFU.EX2 R84, R84 ;  /* 0x0000005400547308 */ /* 0x000e620000000800 */
        /* <DEDUP_REMOVED lines=22> */
[--C-:B------:R-:W-:Y:S01]  /*bec0*/  FFMA.FTZ R94, R43, c[0x0][0x23c], -R46.reuse ;  /* 0x00008f002b5e7a23 */ /* 0x100fe2000001082e */
[----:B------:R-:W1:Y:S01]  /*bed0*/  MUFU.EX2 R88, R88 ;  /* 0x0000005800587308 */ /* 0x000e620000000800 */
[----:B------:R-:W-:Y:S02]  /*bee0*/  FADD.FTZ R48, R48, R93 ;  /* 0x0000005d30307221 */ /* 0x000fe40000010000 */
[----:B------:R-:W-:Y:S02]  /*bef0*/  FFMA.FTZ R43, R47, c[0x0][0x23c], -R46 ;  /* 0x00008f002f2b7a23 */ /* 0x000fe4000001082e */
[----:B---3--:R-:W-:Y:S01]  /*bf00*/  F2FP.PACK_AB R22, R52, R85 ;  /* 0x000000553416723e */ /* 0x008fe200000000ff */
[----:B------:R-:W-:-:S02]  /*bf10*/  FADD.FTZ R113, R113, R48 ;  /* 0x0000003071717221 */ /* 0x000fc40000010000 */
[----:B------:R-:W-:Y:S01]  /*bf20*/  MUFU.EX2 R87, R87 ;  /* 0x0000005700577308 */ /* 0x000fe20000000800 */
[----:B------:R-:W-:Y:S02]  /*bf30*/  FADD.FTZ R111, R111, R92 ;  /* 0x0000005c6f6f7221 */ /* 0x000fe40000010000 */
[--C-:B------:R-:W-:Y:S02]  /*bf40*/  FFMA.FTZ R47, R58, c[0x0][0x23c], -R35.reuse ;  /* 0x00008f003a2f7a23 */ /* 0x100fe40000010823 */
[----:B------:R-:W-:Y:S02]  /*bf50*/  FFMA.FTZ R92, R65, c[0x0][0x23c], -R46 ;  /* 0x00008f00415c7a23 */ /* 0x000fe4000001082e */
[----:B------:R-:W-:Y:S01]  /*bf60*/  FFMA.FTZ R58, R60, c[0x0][0x23c], -R35 ;  /* 0x00008f003c3a7a23 */ /* 0x000fe20000010823 */
[----:B------:R-:W3:Y:S01]  /*bf70*/  MUFU.EX2 R0, R0 ;  /* 0x0000000000007308 */ /* 0x000ee20000000800 */
[----:B-1----:R-:W-:Y:S01]  /*bf80*/  F2FP.PACK_AB R21, R88, R107 ;  /* 0x0000006b5815723e */ /* 0x002fe200000000ff */
[----:B------:R-:W-:-:S02]  /*bf90*/  FADD.FTZ R2, R2, R111 ;  /* 0x0000006f02027221 */ /* 0x000fc40000010000 */
[----:B------:R-:W-:Y:S02]  /*bfa0*/  FADD.FTZ R84, R84, R113 ;  /* 0x0000007154547221 */ /* 0x000fe40000010000 */
[----:B------:R-:W-:Y:S02]  /*bfb0*/  FADD.FTZ R107, R107, R2 ;  /* 0x000000026b6b7221 */ /* 0x000fe40000010000 */
[----:B------:R-:W-:Y:S01]  /*bfc0*/  MUFU.EX2 R103, R103 ;  /* 0x0000006700677308 */ /* 0x000fe20000000800 */
[----:B------:R-:W-:Y:S02]  /*bfd0*/  FFMA.FTZ R2, R51, c[0x0][0x23c], -R46 ;  /* 0x00008f0033027a23 */ /* 0x000fe4000001082e */
[----:B------:R-:W-:Y:S02]  /*bfe0*/  FADD.FTZ R88, R88, R107 ;  /* 0x0000006b58587221 */ /* 0x000fe40000010000 */
[----:B------:R-:W-:Y:S02]  /*bff0*/  FADD.FTZ R85, R85, R84 ;  /* 0x0000005455557221 */ /* 0x000fe40000010000 */
[----:B------:R-:W-:Y:S01]  /*c000*/  FFMA.FTZ R51, R38, c[0x0][0x23c], -R35 ;  /* 0x00008f0026337a23 */ /* 0x000fe20000010823 */
[----:B---3--:R-:W-:Y:S01]  /*c010*/  F2FP.PACK_AB R23, R0, R87 ;  /* 0x000000570017723e */ /* 0x008fe200000000ff */
[----:B------:R-:W1:Y:S01]  /*c020*/  MUFU.EX2 R112, R112 ;  /* 0x0000007000707308 */ /* 0x000e620000000800 */
[----:B------:R-:W-:-:S02]  /*c030*/  FADD.FTZ R87, R87, R88 ;  /* 0x0000005857577221 */ /* 0x000fc40000010000 */
[----:B------:R-:W-:Y:S02]  /*c040*/  FFMA.FTZ R38, R40, c[0x0][0x23c], -R35 ;  /* 0x00008f0028267a23 */ /* 0x000fe40000010823 */
[----:B------:R-:W-:Y:S01]  /*c050*/  FADD.FTZ R52, R52, R85 ;  /* 0x0000005534347221 */ /* 0x000fe20000010000 */
[----:B--2---:R-:W-:Y:S01]  /*c060*/  HMMA.16816.F32 R4, R20, R24, R4 ;  /* 0x000000181404723c */ /* 0x004fe20000001804 */
[----:B------:R-:W-:Y:S01]  /*c070*/  FADD.FTZ R0, R0, R87 ;  /* 0x0000005700007221 */ /* 0x000fe20000010000 */
[----:B------:R-:W-:Y:S01]  /*c080*/  MUFU.EX2 R89, R89 ;  /* 0x0000005900597308 */ /* 0x000fe20000000800 */
[----:B------:R-:W-:Y:S02]  /*c090*/  FFMA.FTZ R151, R37, c[0x0][0x23c], -R46 ;  /* 0x00008f0025977a23 */ /* 0x000fe4000001082e */
[----:B------:R-:W-:-:S03]  /*c0a0*/  FFMA.FTZ R37, R44, c[0x0][0x23c], -R35 ;  /* 0x00008f002c257a23 */ /* 0x000fc60000010823 */
[----:B------:R-:W-:Y:S01]  /*c0b0*/  HMMA.16816.F32 R8, R20, R26, R8 ;  /* 0x0000001a1408723c */ /* 0x000fe20000001808 */
[----:B------:R-:W2:Y:S01]  /*c0c0*/  LDSM.16.MT88.4 R24, [R131+0x3400] ;  /* 0x003400008318783b */ /* 0x000ea20000004200 */
        /* <DEDUP_REMOVED lines=12> */
[----:B------:R-:W-:-:S04]  /*c190*/  FADD.FTZ R105, R105, R0 ;  /* 0x0000000069697221 */ /* 0x000fc80000010000 */
[----:B------:R-:W-:Y:S01]  /*c1a0*/  FADD.FTZ R105, R90, R105 ;  /* 0x000000695a697221 */ /* 0x000fe20000010000 */
[C---:B--2---:R-:W-:Y:S01]  /*c1b0*/  HMMA.16816.F32 R12, R20.reuse, R24, R12 ;  /* 0x00000018140c723c */ /* 0x044fe2000000180c */
[----:B------:R-:W-:Y:S07]  /*c1c0*/  MUFU.EX2 R59, R59 ;  /* 0x0000003b003b7308 */ /* 0x000fee0000000800 */
[----:B------:R-:W-:Y:S01]  /*c1d0*/  HMMA.16816.F32 R16, R20, R26, R16 ;  /* 0x0000001a1410723c */ /* 0x000fe20000001810 */
[----:B------:R-:W1:Y:S01]  /*c1e0*/  LDSM.16.MT88.4 R24, [R132+0x3800] ;  /* 0x003800008418783b */ /* 0x000e620000004200 */
[----:B---3--:R-:W-:Y:S01]  /*c1f0*/  F2FP.PACK_AB R31, R91, R86 ;  /* 0x000000565b1f723e */ /* 0x008fe200000000ff */
[----:B------:R-:W-:Y:S02]  /*c200*/  MUFU.EX2 R94, R94 ;  /* 0x0000005e005e7308 */ /* 0x000fe40000000800 */
[----:B------:R-:W2:Y:S06]  /*c210*/  LDSM.16.MT88.4 R20, [R131+0x3800] ;  /* 0x003800008314783b */ /* 0x000eac0000004200 */
[----:B------:R3:W-:Y:S08]  /*c220*/  MUFU.EX2 R48, R49 ;  /* 0x0000003100307308 */ /* 0x0007f00000000800 */
[----:B------:R-:W-:Y:S01]  /*c230*/  MUFU.EX2 R92, R92 ;  /* 0x0000005c005c7308 */ /* 0x000fe20000000800 */
[----:B---3--:R-:W-:-:S07]  /*c240*/  FFMA.FTZ R49, R54, c[0x0][0x23c], -R35 ;  /* 0x00008f0036317a23 */ /* 0x008fce0000010823 */
[----:B------:R-:W-:Y:S01]  /*c250*/  MUFU.EX2 R47, R47 ;  /* 0x0000002f002f7308 */ /* 0x000fe20000000800 */
[----:B------:R-:W-:-:S07]  /*c260*/  FFMA.FTZ R54, R62, c[0x0][0x23c], -R35 ;  /* 0x00008f003e367a23 */ /* 0x000fce0000010823 */
[----:B------:R-:W-:Y:S01]  /*c270*/  MUFU.EX2 R58, R58 ;  /* 0x0000003a003a7308 */ /* 0x000fe20000000800 */
[C---:B-1----:R-:W-:Y:S07]  /*c280*/  HMMA.16816.F32 R4, R28.reuse, R24, R4 ;  /* 0x000000181c04723c */ /* 0x042fee0000001804 */
[----:B------:R-:W-:Y:S01]  /*c290*/  MUFU.EX2 R49, R49 ;  /* 0x0000003100317308 */ /* 0x000fe20000000800 */
[----:B------:R-:W-:Y:S01]  /*c2a0*/  FFMA.FTZ R25, R61, c[0x0][0x23c], -R46 ;  /* 0x00008f003d197a23 */ /* 0x000fe2000001082e */
[----:B------:R-:W-:Y:S01]  /*c2b0*/  HMMA.16816.F32 R8, R28, R26, R8 ;  /* 0x0000001a1c08723c */ /* 0x000fe20000001808 */
[----:B------:R-:W-:-:S02]  /*c2c0*/  FFMA.FTZ R24, R98, c[0x0][0x23c], -R35 ;  /* 0x00008f0062187a23 */ /* 0x000fc40000010823 */
[----:B------:R-:W-:-:S03]  /*c2d0*/  FFMA.FTZ R98, R39, c[0x0][0x23c], -R46 ;  /* 0x00008f0027627a23 */ /* 0x000fc6000001082e */
[----:B------:R-:W-:Y:S01]  /*c2e0*/  MUFU.EX2 R54, R54 ;  /* 0x0000003600367308 */ /* 0x000fe20000000800 */
[--C-:B------:R-:W-:Y:S02]  /*c2f0*/  FFMA.FTZ R39, R55, c[0x0][0x23c], -R46.reuse ;  /* 0x00008f0037277a23 */ /* 0x100fe4000001082e */
[--C-:B------:R-:W-:Y:S01]  /*c300*/  FFMA.FTZ R26, R104, c[0x0][0x23c], -R35.reuse ;  /* 0x00008f00681a7a23 */ /* 0x100fe20000010823 */
[C---:B--2---:R-:W-:Y:S01]  /*c310*/  HMMA.16816.F32 R12, R28.reuse, R20, R12 ;  /* 0x000000141c0c723c */ /* 0x044fe2000000180c */
[--C-:B------:R-:W-:Y:S02]  /*c320*/  FFMA.FTZ R55, R64, c[0x0][0x23c], -R35.reuse ;  /* 0x00008f0040377a23 */ /* 0x100fe40000010823 */
[--C-:B------:R-:W-:Y:S01]  /*c330*/  FFMA.FTZ R61, R67, c[0x0][0x23c], -R46.reuse ;  /* 0x00008f00433d7a23 */ /* 0x100fe2000001082e */
[----:B------:R-:W-:Y:S01]  /*c340*/  MUFU.EX2 R25, R25 ;  /* 0x0000001900197308 */ /* 0x000fe20000000800 */
[--C-:B------:R-:W-:Y:S02]  /*c350*/  FFMA.FTZ R64, R96, c[0x0][0x23c], -R35.reuse ;  /* 0x00008f0060407a23 */ /* 0x100fe40000010823 */
[----:B------:R-:W-:Y:S01]  /*c360*/  FFMA.FTZ R20, R101, c[0x0][0x23c], -R46 ;  /* 0x00008f0065147a23 */ /* 0x000fe2000001082e */
[----:B------:R-:W-:Y:S01]  /*c370*/  HMMA.16816.F32 R16, R28, R22, R16 ;  /* 0x000000161c10723c */ /* 0x000fe20000001810 */
[----:B------:R-:W-:-:S02]  /*c380*/  FFMA.FTZ R21, R100, c[0x0][0x23c], -R35 ;  /* 0x00008f0064157a23 */ /* 0x000fc40000010823 */
        /* <DEDUP_REMOVED lines=8> */
[----:B------:R-:W-:Y:S02]  /*c410*/  FFMA.FTZ R53, R66, c[0x0][0x23c], -R35 ;  /* 0x00008f0042357a23 */ /* 0x000fe40000010823 */
[--C-:B------:R-:W-:Y:S02]  /*c420*/  FFMA.FTZ R31, R57, c[0x0][0x23c], -R46.reuse ;  /* 0x00008f00391f7a23 */ /* 0x100fe4000001082e */
[----:B------:R-:W-:Y:S01]  /*c430*/  FFMA.FTZ R22, R97, c[0x0][0x23c], -R46 ;  /* 0x00008f0061167a23 */ /* 0x000fe2000001082e */
[----:B------:R-:W1:Y:S08]  /*c440*/  MUFU.EX2 R30, R30 ;  /* 0x0000001e001e7308 */ /* 0x000e700000000800 */
[----:B------:R-:W2:Y:S08]  /*c450*/  MUFU.EX2 R23, R23 ;  /* 0x0000001700177308 */ /* 0x000eb00000000800 */
[----:B------:R-:W3:Y:S01]  /*c460*/  MUFU.EX2 R29, R29 ;  /* 0x0000001d001d7308 */ /* 0x000ee20000000800 */
[----:B-1----:R-:W-:Y:S01]  /*c470*/  F2FP.PACK_AB R80, R25, R30 ;  /* 0x0000001e1950723e */ /* 0x002fe200000000ff */
[----:B------:R-:W-:-:S04]  /*c480*/  FADD.FTZ R30, R30, R89 ;  /* 0x000000591e1e7221 */ /* 0x000fc80000010000 */
[----:B------:R-:W-:Y:S02]  /*c490*/  FADD.FTZ R25, R25, R30 ;  /* 0x0000001e19197221 */ /* 0x000fe40000010000 */
[----:B------:R-:W-:Y:S01]  /*c4a0*/  MUFU.EX2 R26, R26 ;  /* 0x0000001a001a7308 */ /* 0x000fe20000000800 */
[----:B--2---:R-:W-:-:S07]  /*c4b0*/  F2FP.PACK_AB R82, R23, R20 ;  /* 0x000000141752723e */ /* 0x004fce00000000ff */
[----:B------:R-:W1:Y:S01]  /*c4c0*/  MUFU.EX2 R21, R21 ;  /* 0x0000001500157308 */ /* 0x000e620000000800 */
[----:B---3--:R-:W-:-:S07]  /*c4d0*/  F2FP.PACK_AB R81, R24, R29 ;  /* 0x0000001d1851723e */ /* 0x008fce00000000ff */
[----:B------:R-:W-:Y:S01]  /*c4e0*/  MUFU.EX2 R61, R61 ;  /* 0x0000003d003d7308 */ /* 0x000fe20000000800 */
[----:B-1----:R-:W-:-:S07]  /*c4f0*/  F2FP.PACK_AB R83, R21, R26 ;  /* 0x0000001a1553723e */ /* 0x002fce00000000ff */
[----:B------:R-:W1:Y:S01]  /*c500*/  MUFU.EX2 R98, R98 ;  /* 0x0000006200627308 */ /* 0x000e620000000800 */
[C---:B------:R-:W-:Y:S01]  /*c510*/  HMMA.16816.F32 R68, R80.reuse, R72, R4 ;  /* 0x000000485044723c */ /* 0x040fe20000001804 */
[----:B------:R-:W2:Y:S06]  /*c520*/  LDSM.16.MT88.4 R4, [R131+0x3c00] ;  /* 0x003c00008304783b */ /* 0x000eac0000004200 */
[----:B------:R-:W-:Y:S01]  /*c530*/  MUFU.EX2 R100, R100 ;  /* 0x0000006400647308 */ /* 0x000fe20000000800 */
[C---:B------:R-:W-:Y:S01]  /*c540*/  HMMA.16816.F32 R72, R80.reuse, R74, R8 ;  /* 0x0000004a5048723c */ /* 0x040fe20000001808 */
[----:B------:R-:W3:Y:S06]  /*c550*/  LDSM.16.MT88.4 R8, [R131+0x4000] ;  /* 0x004000008308783b */ /* 0x000eec0000004200 */
[----:B------:R-:W4:Y:S08]  /*c560*/  MUFU.EX2 R55, R55 ;  /* 0x0000003700377308 */ /* 0x000f300000000800 */
[----:B------:R-:W-:Y:S08]  /*c570*/  MUFU.EX2 R64, R64 ;  /* 0x0000004000407308 */ /* 0x000ff00000000800 */
[----:B------:R-:W5:Y:S08]  /*c580*/  MUFU.EX2 R53, R53 ;  /* 0x0000003500357308 */ /* 0x000f700000000800 */
[----:B------:R-:W3:Y:S01]  /*c590*/  MUFU.EX2 R31, R31 ;  /* 0x0000001f001f7308 */ /* 0x000ee20000000800 */
[C---:B--2---:R-:W-:Y:S01]  /*c5a0*/  HMMA.16816.F32 R76, R80.reuse, R4, R12 ;  /* 0x00000004504c723c */ /* 0x044fe2000000180c */
[----:B------:R-:W2:Y:S06]  /*c5b0*/  LDSM.16.MT88.4 R12, [R132+0x4000] ;  /* 0x00400000840c783b */ /* 0x000eac0000004200 */
[----:B------:R-:W-:Y:S01]  /*c5c0*/  MUFU.EX2 R27, R27 ;  /* 0x0000001b001b7308 */ /* 0x000fe20000000800 */
[----:B-1----:R-:W-:Y:S01]  /*c5d0*/  F2FP.PACK_AB R4, R98, R61 ;  /* 0x0000003d6204723e */ /* 0x002fe200000000ff */
[----:B------:R-:W-:Y:S01]  /*c5e0*/  HMMA.16816.F32 R80, R80, R6, R16 ;  /* 0x000000065050723c */ /* 0x000fe20000001810 */
[----:B----4-:R-:W-:Y:S01]  /*c5f0*/  F2FP.PACK_AB R5, R55, R100 ;  /* 0x000000643705723e */ /* 0x010fe200000000ff */
[----:B------:R-:W1:Y:S04]  /*c600*/  LDSM.16.MT88.4 R16, [R132+0x4400] ;  /* 0x004400008410783b */ /* 0x000e680000004200 */
[----:B------:R-:W4:Y:S01]  /*c610*/  MUFU.EX2 R28, R28 ;  /* 0x0000001c001c7308 */ /* 0x000f220000000800 */
[----:B------:R-:W-:-:S02]  /*c620*/  F2FP.PACK_AB R6, R94, R59 ;  /* 0x0000003b5e06723e */ /* 0x000fc400000000ff */
[----:B-----5:R-:W-:-:S05]  /*c630*/  F2FP.PACK_AB R7, R53, R64 ;  /* 0x000000403507723e */ /* 0x020fca00000000ff */
[----:B------:R-:W-:Y:S02]  /*c640*/  MUFU.EX2 R22, R22 ;  /* 0x0000001600167308 */ /* 0x000fe40000000800 */
[C---:B---3--:R-:W-:Y:S06]  /*c650*/  HMMA.16816.F32 R76, R4.reuse, R8, R76 ;  /* 0x00000008044c723c */ /* 0x048fec000000184c */
[----:B------:R-:W3:Y:S02]  /*c660*/  MUFU.EX2 R39, R39 ;  /* 0x0000002700277308 */ /* 0x000ee40000000800 */
[C---:B------:R-:W-:Y:S01]  /*c670*/  HMMA.16816.F32 R80, R4.reuse, R10, R80 ;  /* 0x0000000a0450723c */ /* 0x040fe20000001850 */
[----:B------:R-:W-:Y:S05]  /*c680*/  LDSM.16.MT88.4 R8, [R132+0x4800] ;  /* 0x004800008408783b */ /* 0x000fea0000004200 */
[----:B------:R-:W-:Y:S02]  /*c690*/  MUFU.EX2 R43, R43 ;  /* 0x0000002b002b7308 */ /* 0x000fe40000000800 */
[C---:B--2---:R-:W-:Y:S06]  /*c6a0*/  HMMA.16816.F32 R68, R4.reuse, R12, R68 ;  /* 0x0000000c0444723c */ /* 0x044fec0000001844 */
[----:B------:R-:W-:Y:S02]  /*c6b0*/  MUFU.EX2 R50, R50 ;  /* 0x0000003200327308 */ /* 0x000fe40000000800 */
[----:B------:R-:W-:Y:S01]  /*c6c0*/  HMMA.16816.F32 R72, R4, R14, R72 ;  /* 0x0000000e0448723c */ /* 0x000fe20000001848 */
[----:B------:R-:W2:Y:S05]  /*c6d0*/  LDSM.16.MT88.4 R12, [R131+0x4400] ;  /* 0x00440000830c783b */ /* 0x000eaa0000004200 */
[----:B------:R-:W5:Y:S01]  /*c6e0*/  MUFU.EX2 R51, R51 ;  /* 0x0000003300337308 */ /* 0x000f620000000800 */
[----:B------:R-:W-:-:S02]  /*c6f0*/  F2FP.PACK_AB R4, R31, R92 ;  /* 0x0000005c1f04723e */ /* 0x000fc400000000ff */
[----:B------:R-:W-:-:S05]  /*c700*/  F2FP.PACK_AB R5, R58, R47 ;  /* 0x0000002f3a05723e */ /* 0x000fca00000000ff */
[----:B------:R-:W-:Y:S01]  /*c710*/  MUFU.EX2 R38, R38 ;  /* 0x0000002600267308 */ /* 0x000fe20000000800 */
[----:B----4-:R-:W-:Y:S02]  /*c720*/  F2FP.PACK_AB R6, R28, R27 ;  /* 0x0000001b1c06723e */ /* 0x010fe400000000ff */
[----:B------:R-:W-:-:S05]  /*c730*/  F2FP.PACK_AB R7, R54, R49 ;  /* 0x000000313607723e */ /* 0x000fca00000000ff */
[----:B------:R-:W4:Y:S02]  /*c740*/  MUFU.EX2 R33, R33 ;  /* 0x0000002100217308 */ /* 0x000f240000000800 */
[C---:B-1----:R-:W-:Y:S06]  /*c750*/  HMMA.16816.F32 R68, R4.reuse, R16, R68 ;  /* 0x000000100444723c */ /* 0x042fec0000001844 */
[----:B------:R-:W-:Y:S02]  /*c760*/  MUFU.EX2 R2, R2 ;  /* 0x0000000200027308 */ /* 0x000fe40000000800 */
[C---:B------:R-:W-:Y:S01]  /*c770*/  HMMA.16816.F32 R72, R4.reuse, R18, R72 ;  /* 0x000000120448723c */ /* 0x040fe20000001848 */
[----:B------:R-:W1:Y:S05]  /*c780*/  LDSM.16.MT88.4 R16, [R131+0x4800] ;  /* 0x004800008310783b */ /* 0x000e6a0000004200 */
[----:B------:R-:W1:Y:S02]  /*c790*/  MUFU.EX2 R45, R45 ;  /* 0x0000002d002d7308 */ /* 0x000e640000000800 */
[C---:B--2---:R-:W-:Y:S06]  /*c7a0*/  HMMA.16816.F32 R76, R4.reuse, R12, R76 ;  /* 0x0000000c044c723c */ /* 0x044fec000000184c */
[----:B------:R-:W-:Y:S01]  /*c7b0*/  MUFU.EX2 R0, R41 ;  /* 0x0000002900007308 */ /* 0x000fe20000000800 */
[----:B------:R-:W-:Y:S01]  /*c7c0*/  FADD.FTZ R12, R86, R105 ;  /* 0x00000069560c7221 */ /* 0x000fe20000010000 */
[----:B------:R-:W-:Y:S06]  /*c7d0*/  HMMA.16816.F32 R80, R4, R14, R80 ;  /* 0x0000000e0450723c */ /* 0x000fec0000001850 */
[----:B------:R-:W-:Y:S01]  /*c7e0*/  MUFU.EX2 R151, R151 ;  /* 0x0000009700977308 */ /* 0x000fe20000000800 */
[----:B------:R-:W-:Y:S01]  /*c7f0*/  FADD.FTZ R12, R91, R12 ;  /* 0x0000000c5b0c7221 */ /* 0x000fe20000010000 */
[----:B---3--:R-:W-:-:S03]  /*c800*/  F2FP.PACK_AB R4, R39, R22 ;  /* 0x000000162704723e */ /* 0x008fc600000000ff */
[----:B------:R-:W-:Y:S01]  /*c810*/  FADD.FTZ R29, R29, R12 ;  /* 0x0000000c1d1d7221 */ /* 0x000fe20000010000 */
[----:B-----5:R-:W-:Y:S01]  /*c820*/  F2FP.PACK_AB R5, R51, R50 ;  /* 0x000000323305723e */ /* 0x020fe200000000ff */
[----:B------:R-:W2:Y:S01]  /*c830*/  LDSM.16.MT88.4 R12, [R132+0x4c00] ;  /* 0x004c0000840c783b */ /* 0x000ea20000004200 */
[----:B------:R-:W-:Y:S01]  /*c840*/  F2FP.PACK_AB R6, R48, R43 ;  /* 0x0000002b3006723e */ /* 0x000fe200000000ff */
[----:B------:R-:W-:Y:S01]  /*c850*/  FADD.FTZ R29, R24, R29 ;  /* 0x0000001d181d7221 */ /* 0x000fe20000010000 */
[----:B----4-:R-:W-:Y:S01]  /*c860*/  F2FP.PACK_AB R7, R33, R38 ;  /* 0x000000262107723e */ /* 0x010fe200000000ff */
[----:B------:R-:W-:Y:S02]  /*c870*/  MUFU.EX2 R37, R37 ;  /* 0x0000002500257308 */ /* 0x000fe40000000800 */
[----:B------:R-:W-:-:S04]  /*c880*/  FADD.FTZ R26, R26, R29 ;  /* 0x0000001d1a1a7221 */ /* 0x000fc80000010000 */
[C---:B------:R-:W-:Y:S02]  /*c890*/  HMMA.16816.F32 R68, R4.reuse, R8, R68 ;  /* 0x000000080444723c */ /* 0x040fe40000001844 */
[----:B------:R-:W3:Y:S05]  /*c8a0*/  MUFU.EX2 R30, R42 ;  /* 0x0000002a001e7308 */ /* 0x000eea0000000800 */
[----:B------:R-:W-:Y:S01]  /*c8b0*/  FADD.FTZ R8, R20, R25 ;  /* 0x0000001914087221 */ /* 0x000fe20000010000 */
[----:B------:R-:W-:Y:S01]  /*c8c0*/  HMMA.16816.F32 R72, R4, R10, R72 ;  /* 0x0000000a0448723c */ /* 0x000fe20000001848 */
[----:B------:R-:W-:Y:S02]  /*c8d0*/  FADD.FTZ R9, R21, R26 ;  /* 0x0000001a15097221 */ /* 0x000fe40000010000 */
[----:B------:R-:W-:-:S02]  /*c8e0*/  FADD.FTZ R8, R23, R8 ;  /* 0x0000000817087221 */ /* 0x000fc40000010000 */
[--C-:B------:R-:W-:Y:S02]  /*c8f0*/  FFMA.FTZ R20, R36, c[0x0][0x23c], -R35.reuse ;  /* 0x00008f0024147a23 */ /* 0x100fe40000010823 */
[----:B------:R-:W-:Y:S01]  /*c900*/  FFMA.FTZ R21, R34, c[0x0][0x23c], -R35 ;  /* 0x00008f0022157a23 */ /* 0x000fe20000010823 */
[C---:B-1----:R-:W-:Y:S01]  /*c910*/  HMMA.16816.F32 R76, R4.reuse, R16, R76 ;  /* 0x00000010044c723c */ /* 0x042fe2000000184c */
[----:B------:R-:W-:Y:S02]  /*c920*/  FADD.FTZ R61, R61, R8 ;  /* 0x000000083d3d7221 */ /* 0x000fe40000010000 */
[----:B------:R-:W-:Y:S01]  /*c930*/  FADD.FTZ R100, R100, R9 ;  /* 0x0000000964647221 */ /* 0x000fe20000010000 */
[----:B------:R-:W-:Y:S01]  /*c940*/  MUFU.EX2 R20, R20 ;  /* 0x0000001400147308 */ /* 0x000fe20000000800 */
[----:B------:R-:W1:Y:S01]  /*c950*/  LDSM.16.MT88.4 R8, [R131+0x4c00] ;  /* 0x004c00008308783b */ /* 0x000e620000004200 */
[----:B------:R-:W-:Y:S02]  /*c960*/  FADD.FTZ R98, R98, R61 ;  /* 0x0000003d62627221 */ /* 0x000fe40000010000 */
[----:B------:R-:W-:Y:S01]  /*c970*/  FADD.FTZ R55, R55, R100 ;  /* 0x0000006437377221 */ /* 0x000fe20000010000 */
[----:B------:R-:W-:Y:S01]  /*c980*/  HMMA.16816.F32 R80, R4, R18, R80 ;  /* 0x000000120450723c */ /* 0x000fe20000001850 */
[----:B------:R-:W-:-:S02]  /*c990*/  FADD.FTZ R17, R59, R98 ;  /* 0x000000623b117221 */ /* 0x000fc40000010000 */
[----:B------:R-:W4:Y:S01]  /*c9a0*/  MUFU.EX2 R21, R21 ;  /* 0x0000001500157308 */ /* 0x000f220000000800 */
[----:B------:R-:W-:Y:S02]  /*c9b0*/  FADD.FTZ R64, R64, R55 ;  /* 0x0000003740407221 */ /* 0x000fe40000010000 */
[----:B------:R-:W-:Y:S01]  /*c9c0*/  FADD.FTZ R17, R94, R17 ;  /* 0x000000115e117221 */ /* 0x000fe20000010000 */
[----:B------:R-:W-:Y:S01]  /*c9d0*/  F2FP.PACK_AB R4, R45, R2 ;  /* 0x000000022d04723e */ /* 0x000fe200000000ff */
[----:B------:R-:W-:Y:S01]  /*c9e0*/  FADD.FTZ R64, R53, R64 ;  /* 0x0000004035407221 */ /* 0x000fe20000010000 */
[----:B---3--:R-:W-:Y:S01]  /*c9f0*/  F2FP.PACK_AB R5, R30, R37 ;  /* 0x000000251e05723e */ /* 0x008fe200000000ff */
[----:B------:R-:W-:Y:S01]  /*ca00*/  FADD.FTZ R16, R92, R17 ;  /* 0x000000115c107221 */ /* 0x000fe20000010000 */
[----:B------:R-:W-:Y:S01]  /*ca10*/  F2FP.PACK_AB R6, R151, R0 ;  /* 0x000000009706723e */ /* 0x000fe200000000ff */
[----:B------:R-:W-:Y:S02]  /*ca20*/  FADD.FTZ R47, R47, R64 ;  /* 0x000000402f2f7221 */ /* 0x000fe40000010000 */
[----:B------:R-:W-:-:S02]  /*ca30*/  FADD.FTZ R16, R31, R16 ;  /* 0x000000101f107221 */ /* 0x000fc40000010000 */
[----:B------:R-:W-:Y:S01]  /*ca40*/  FADD.FTZ R58, R58, R47 ;  /* 0x0000002f3a3a7221 */ /* 0x000fe20000010000 */
[----:B----4-:R-:W-:-:S03]  /*ca50*/  F2FP.PACK_AB R7, R21, R20 ;  /* 0x000000141507723e */ /* 0x010fc600000000ff */
[----:B------:R-:W-:-:S04]  /*ca60*/  FADD.FTZ R17, R49, R58 ;  /* 0x0000003a31117221 */ /* 0x000fc80000010000 */
[----:B------:R-:W-:Y:S01]  /*ca70*/  FADD.FTZ R17, R54, R17 ;  /* 0x0000001136117221 */ /* 0x000fe20000010000 */
[----:B--2---:R-:W-:Y:S03]  /*ca80*/  HMMA.16816.F32 R68, R4, R12, R68 ;  /* 0x0000000c0444723c */ /* 0x004fe60000001844 */
[----:B------:R-:W-:-:S04]  /*ca90*/  FADD.FTZ R50, R50, R17 ;  /* 0x0000001132327221 */ /* 0x000fc80000010000 */
[----:B------:R-:W-:Y:S02]  /*caa0*/  FADD.FTZ R51, R51, R50 ;  /* 0x0000003233337221 */ /* 0x000fe40000010000 */
[----:B------:R-:W-:Y:S01]  /*cab0*/  FADD.FTZ R13, R27, R16 ;  /* 0x000000101b0d7221 */ /* 0x000fe20000010000 */
[----:B------:R-:W-:Y:S03]  /*cac0*/  HMMA.16816.F32 R72, R4, R14, R72 ;  /* 0x0000000e0448723c */ /* 0x000fe60000001848 */
[----:B------:R-:W-:-:S04]  /*cad0*/  FADD.FTZ R13, R28, R13 ;  /* 0x0000000d1c0d7221 */ /* 0x000fc80000010000 */
[----:B------:R-:W-:Y:S01]  /*cae0*/  FADD.FTZ R12, R22, R13 ;  /* 0x0000000d160c7221 */ /* 0x000fe20000010000 */
[----:B-1----:R-:W-:Y:S03]  /*caf0*/  HMMA.16816.F32 R76, R4, R8, R76 ;  /* 0x00000008044c723c */ /* 0x002fe6000000184c */
[----:B------:R-:W-:-:S04]  /*cb00*/  FADD.FTZ R12, R39, R12 ;  /* 0x0000000c270c7221 */ /* 0x000fc80000010000 */
[----:B------:R-:W-:Y:S01]  /*cb10*/  FADD.FTZ R9, R43, R12 ;  /* 0x0000000c2b097221 */ /* 0x000fe20000010000 */
[----:B------:R-:W-:Y:S01]  /*cb20*/  HMMA.16816.F32 R80, R4, R10, R80 ;  /* 0x0000000a0450723c */ /* 0x000fe20000001850 */
        /* <DEDUP_REMOVED lines=9> */
[----:B------:R-:W-:Y:S02]  /*cbc0*/  FADD.FTZ R20, R20, R37 ;  /* 0x0000002514147221 */ /* 0x000fe40000010000 */
[----:B------:R-:W-:Y:S01]  /*cbd0*/  FADD.FTZ R151, R151, R0 ;  /* 0x0000000097977221 */ /* 0x000fe20000010000 */
[----:B------:R-:W-:Y:S01]  /*cbe0*/  MOV R0, R3 ;  /* 0x0000000300007202 */ /* 0x000fe20000000f00 */
[----:B------:R-:W-:-:S02]  /*cbf0*/  FADD.FTZ R152, R21, R20 ;  /* 0x0000001415987221 */ /* 0x000fc40000010000 */
.L_x_4880:
        /* <DEDUP_REMOVED lines=13> */
.L_x_4890:
        /* <DEDUP_REMOVED lines=65> */
.L_x_4887:
        /* <DEDUP_REMOVED lines=135> */
.L_x_4889:
        /* <DEDUP_REMOVED lines=18> */
.L_x_4888:
        /* <DEDUP_REMOVED lines=98> */
[----:B------:R-:W-:Y:S01]  /*e090*/  ISETP.GT.AND P0, PT, R146, R137, PT ;  /* 0x000000899200720c */ /* 0x000fe20003f04270 */
[C---:B------:R-:W-:Y:S02]  /*e0a0*/  FMUL.FTZ R69, R84.reuse, R69 ;  /* 0x0000004554457220 */ /* 0x040fe40000410000 */
[--C-:B------:R-:W-:Y:S01]  /*e0b0*/  FFMA.FTZ R51, R51, c[0x0][0x23c], -R86.reuse ;  /* 0x00008f0033337a23 */ /* 0x100fe20000010856 */
[----:B------:R-:W-:Y:S01]  /*e0c0*/  MUFU.EX2 R156, R156 ;  /* 0x0000009c009c7308 */ /* 0x000fe20000000800 */
[--C-:B------:R-:W-:Y:S02]  /*e0d0*/  FFMA.FTZ R123, R47, c[0x0][0x23c], -R86.reuse ;  /* 0x00008f002f7b7a23 */ /* 0x100fe40000010856 */
[C---:B------:R-:W-:Y:S02]  /*e0e0*/  FMUL.FTZ R72, R84.reuse, R72 ;  /* 0x0000004854487220 */ /* 0x040fe40000410000 */
[C---:B----4-:R-:W-:Y:S02]  /*e0f0*/  FMUL.FTZ R70, R3.reuse, R70 ;  /* 0x0000004603467220 */ /* 0x050fe40000410000 */
        /* <DEDUP_REMOVED lines=48> */
[----:B--2---:R-:W-:Y:S01]  /*e400*/  F2FP.PACK_AB R88, R155, R114 ;  /* 0x000000729b58723e */ /* 0x004fe200000000ff */
        /* <DEDUP_REMOVED lines=9> */
[----:B------:R-:W2:Y:S01]  /*e4a0*/  MUFU.EX2 R154, R154 ;  /* 0x0000009a009a7308 */ /* 0x000ea20000000800 */
[--C-:B------:R-:W-:Y:S02]  /*e4b0*/  FFMA.FTZ R56, R56, c[0x0][0x23c], -R87.reuse ;  /* 0x00008f0038387a23 */ /* 0x100fe40000010857 */
[--C-:B------:R-:W-:Y:S01]  /*e4c0*/  FFMA.FTZ R57, R57, c[0x0][0x23c], -R87.reuse ;  /* 0x00008f0039397a23 */ /* 0x100fe20000010857 */
[----:B---3--:R-:W-:Y:S01]  /*e4d0*/  F2FP.PACK_AB R89, R159, R158 ;  /* 0x0000009e9f59723e */ /* 0x008fe200000000ff */
[----:B------:R-:W-:Y:S01]  /*e4e0*/  FFMA.FTZ R158, R3, R152, R158 ;  /* 0x00000098039e7223 */ /* 0x000fe2000001009e */
[----:B------:R-:W-:Y:S01]  /*e4f0*/  MOV R3, R0 ;  /* 0x0000000000037202 */ /* 0x000fe20000000f00 */
[--C-:B------:R-:W-:Y:S02]  /*e500*/  FFMA.FTZ R152, R49, c[0x0][0x23c], -R87.reuse ;  /* 0x00008f0031987a23 */ /* 0x100fe40000010857 */
[--C-:B------:R-:W-:Y:S01]  /*e510*/  FFMA.FTZ R58, R58, c[0x0][0x23c], -R86.reuse ;  /* 0x00008f003a3a7a23 */ /* 0x100fe20000010856 */
[----:B------:R-:W-:Y:S01]  /*e520*/  MUFU.EX2 R112, R112 ;  /* 0x0000007000707308 */ /* 0x000fe20000000800 */
[----:B------:R-:W-:Y:S02]  /*e530*/  FFMA.FTZ R59, R59, c[0x0][0x23c], -R86 ;  /* 0x00008f003b3b7a23 */ /* 0x000fe40000010856 */
[----:B------:R-:W-:Y:S02]  /*e540*/  FADD.FTZ R158, R159, R158 ;  /* 0x0000009e9f9e7221 */ /* 0x000fe40000010000 */
[--C-:B------:R-:W-:Y:S02]  /*e550*/  FFMA.FTZ R60, R60, c[0x0][0x23c], -R87.reuse ;  /* 0x00008f003c3c7a23 */ /* 0x100fe40000010857 */
[--C-:B------:R-:W-:Y:S02]  /*e560*/  FFMA.FTZ R61, R61, c[0x0][0x23c], -R87.reuse ;  /* 0x00008f003d3d7a23 */ /* 0x100fe40000010857 */
[--C-:B------:R-:W-:Y:S01]  /*e570*/  FFMA.FTZ R62, R62, c[0x0][0x23c], -R86.reuse ;  /* 0x00008f003e3e7a23 */ /* 0x100fe20000010856 */
[----:B------:R-:W-:Y:S01]  /*e580*/  MUFU.EX2 R97, R97 ;  /* 0x0000006100617308 */ /* 0x000fe20000000800 */
[----:B------:R-:W-:Y:S02]  /*e590*/  FFMA.FTZ R63, R63, c[0x0][0x23c], -R86 ;  /* 0x00008f003f3f7a23 */ /* 0x000fe40000010856 */
[----:B------:R-:W-:Y:S01]  /*e5a0*/  FFMA.FTZ R64, R64, c[0x0][0x23c], -R87 ;  /* 0x00008f0040407a23 */ /* 0x000fe20000010857 */
[C---:B--2---:R-:W-:Y:S01]  /*e5b0*/  F2FP.PACK_AB R91, R154.reuse, R157 ;  /* 0x0000009d9a5b723e */ /* 0x044fe200000000ff */
[----:B------:R-:W-:Y:S04]  /*e5c0*/  FADD.FTZ R157, R157, R158 ;  /* 0x0000009e9d9d7221 */ /* 0x000fe80000010000 */
[----:B------:R-:W-:Y:S01]  /*e5d0*/  FADD.FTZ R154, R154, R157 ;  /* 0x0000009d9a9a7221 */ /* 0x000fe20000010000 */
        /* <DEDUP_REMOVED lines=22> */
[----:B------:R-:W-:Y:S10]  /*e740*/  MUFU.EX2 R104, R104 ;  /* 0x0000006800687308 */ /* 0x000ff40000000800 */
[----:B------:R-:W3:Y:S01]  /*e750*/  MUFU.EX2 R107, R107 ;  /* 0x0000006b006b7308 */ /* 0x000ee20000000800 */
[----:B--2---:R-:W-:Y:S09]  /*e760*/  F2FP.PACK_AB R38, R98, R101 ;  /* 0x000000656226723e */ /* 0x004ff200000000ff */
[----:B------:R-:W-:Y:S01]  /*e770*/  MUFU.EX2 R113, R113 ;  /* 0x0000007100717308 */ /* 0x000fe20000000800 */
[C---:B-1----:R-:W-:Y:S08]  /*e780*/  HMMA.16816.F32 R68, R88.reuse, R92, R68 ;  /* 0x0000005c5844723c */ /* 0x042ff00000001844 */
[C---:B------:R-:W-:Y:S01]  /*e790*/  HMMA.16816.F32 R72, R88.reuse, R94, R72 ;  /* 0x0000005e5848723c */ /* 0x040fe20000001848 */
[----:B------:R-:W1:Y:S01]  /*e7a0*/  MUFU.EX2 R116, R116 ;  /* 0x0000007400747308 */ /* 0x000e620000000800 */
[----:B------:R-:W2:Y:S02]  /*e7b0*/  LDSM.16.MT88.4 R92, [R131+0x3400] ;  /* 0x00340000835c783b */ /* 0x000ea40000004200 */
[----:B---3--:R-:W-:Y:S07]  /*e7c0*/  F2FP.PACK_AB R39, R107, R104 ;  /* 0x000000686b27723e */ /* 0x008fee00000000ff */
[----:B------:R-:W-:Y:S10]  /*e7d0*/  MUFU.EX2 R115, R115 ;  /* 0x0000007300737308 */ /* 0x000ff40000000800 */
        /* <DEDUP_REMOVED lines=8> */
[--C-:B------:R-:W-:Y:S02]  /*e860*/  FFMA.FTZ R92, R45, c[0x0][0x23c], -R87.reuse ;  /* 0x00008f002d5c7a23 */ /* 0x100fe40000010857 */
[----:B------:R-:W-:Y:S02]  /*e870*/  FADD.FTZ R45, R155, R160 ;  /* 0x000000a09b2d7221 */ /* 0x000fe40000010000 */
[--C-:B------:R-:W-:Y:S02]  /*e880*/  FFMA.FTZ R94, R46, c[0x0][0x23c], -R86.reuse ;  /* 0x00008f002e5e7a23 */ /* 0x100fe40000010856 */
[----:B------:R-:W5:Y:S01]  /*e890*/  LDSM.16.MT88.4 R88, [R131+0x3800] ;  /* 0x003800008358783b */ /* 0x000f620000004200 */
[----:B------:R-:W1:Y:S01]  /*e8a0*/  MUFU.EX2 R119, R119 ;  /* 0x0000007700777308 */ /* 0x000e620000000800 */
[--C-:B------:R-:W-:Y:S02]  /*e8b0*/  FFMA.FTZ R155, R50, c[0x0][0x23c], -R86.reuse ;  /* 0x00008f00329b7a23 */ /* 0x100fe40000010856 */
[----:B------:R-:W-:Y:S02]  /*e8c0*/  FFMA.FTZ R95, R48, c[0x0][0x23c], -R87 ;  /* 0x00008f00305f7a23 */ /* 0x000fe40000010857 */
[----:B------:R-:W-:Y:S02]  /*e8d0*/  FADD.FTZ R48, R156, R45 ;  /* 0x0000002d9c307221 */ /* 0x000fe40000010000 */
[----:B------:R-:W-:Y:S01]  /*e8e0*/  LDSM.16.MT88.4 R44, [R131+0x3c00] ;  /* 0x003c0000832c783b */ /* 0x000fe20000004200 */
[----:B------:R-:W-:Y:S02]  /*e8f0*/  FFMA.FTZ R87, R65, c[0x0][0x23c], -R87 ;  /* 0x00008f0041577a23 */ /* 0x000fe40000010857 */
[----:B------:R1:W-:Y:S01]  /*e900*/  MUFU.EX2 R156, R51 ;  /* 0x00000033009c7308 */ /* 0x0003e20000000800 */
[--C-:B------:R-:W-:Y:S02]  /*e910*/  FFMA.FTZ R65, R66, c[0x0][0x23c], -R86.reuse ;  /* 0x00008f0042417a23 */ /* 0x100fe40000010856 */
[----:B------:R-:W-:Y:S07]  /*e920*/  FFMA.FTZ R86, R67, c[0x0][0x23c], -R86 ;  /* 0x00008f0043567a23 */ /* 0x000fee0000010856 */
[----:B------:R-:W-:Y:S10]  /*e930*/  MUFU.EX2 R122, R122 ;  /* 0x0000007a007a7308 */ /* 0x000ff40000000800 */
[----:B------:R-:W1:Y:S01]  /*e940*/  MUFU.EX2 R117, R117 ;  /* 0x0000007500757308 */ /* 0x000e620000000800 */
[C---:B--2---:R-:W-:Y:S08]  /*e950*/  HMMA.16816.F32 R68, R36.reuse, R40, R68 ;  /* 0x000000282444723c */ /* 0x044ff00000001844 */
[C---:B------:R-:W-:Y:S01]  /*e960*/  HMMA.16816.F32 R72, R36.reuse, R42, R72 ;  /* 0x0000002a2448723c */ /* 0x040fe20000001848 */
[----:B------:R-:W-:Y:S01]  /*e970*/  MUFU.EX2 R121, R121 ;  /* 0x0000007900797308 */ /* 0x000fe20000000800 */
[----:B------:R-:W2:Y:S06]  /*e980*/  LDSM.16.MT88.4 R40, [R132+0x3c00] ;  /* 0x003c00008428783b */ /* 0x000eac0000004200 */
[C---:B-----5:R-:W-:Y:S03]  /*e990*/  HMMA.16816.F32 R76, R36.reuse, R88, R76 ;  /* 0x00000058244c723c */ /* 0x060fe6000000184c */
[----:B------:R-:W5:Y:S04]  /*e9a0*/  MUFU.EX2 R114, R114 ;  /* 0x0000007200727308 */ /* 0x000f680000000800 */
[----:B------:R-:W-:Y:S01]  /*e9b0*/  FADD.FTZ R88, R153, R48 ;  /* 0x0000003099587221 */ /* 0x000fe20000010000 */
[----:B------:R-:W-:Y:S01]  /*e9c0*/  HMMA.16816.F32 R80, R36, R90, R80 ;  /* 0x0000005a2450723c */ /* 0x000fe20000001850 */
[----:B-1----:R-:W1:Y:S03]  /*e9d0*/  LDSM.16.MT88.4 R48, [R132+0x4000] ;  /* 0x004000008430783b */ /* 0x002e660000004200 */
[----:B------:R-:W-:Y:S01]  /*e9e0*/  FADD.FTZ R89, R109, R88 ;  /* 0x000000586d597221 */ /* 0x000fe20000010000 */
[----:B------:R-:W-:Y:S02]  /*e9f0*/  MUFU.EX2 R118, R118 ;  /* 0x0000007600767308 */ /* 0x000fe40000000800 */
[----:B------:R-:W-:Y:S01]  /*ea00*/  F2FP.PACK_AB R36, R116, R113 ;  /* 0x000000717424723e */ /* 0x000fe200000000ff */
[----:B------:R-:W-:Y:S01]  /*ea10*/  FADD.FTZ R89, R110, R89 ;  /* 0x000000596e597221 */ /* 0x000fe20000010000 */
[----:B---3--:R-:W-:Y:S03]  /*ea20*/  F2FP.PACK_AB R37, R120, R115 ;  /* 0x000000737825723e */ /* 0x008fe600000000ff */
[----:B----4-:R-:W-:Y:S01]  /*ea30*/  F2FP.PACK_AB R38, R33, R108 ;  /* 0x0000006c2126723e */ /* 0x010fe200000000ff */
[----:B------:R-:W-:Y:S01]  /*ea40*/  FADD.FTZ R88, R96, R89 ;  /* 0x0000005960587221 */ /* 0x000fe20000010000 */
[----:B------:R-:W-:Y:S01]  /*ea50*/  F2FP.PACK_AB R39, R119, R34 ;  /* 0x000000227727723e */ /* 0x000fe200000000ff */
[----:B------:R-:W3:Y:S01]  /*ea60*/  MUFU.EX2 R35, R35 ;  /* 0x0000002300237308 */ /* 0x000ee20000000800 */
[----:B------:R-:W-:Y:S02]  /*ea70*/  FADD.FTZ R89, R99, R112 ;  /* 0x0000007063597221 */ /* 0x000fe40000010000 */
[----:B------:R-:W-:Y:S02]  /*ea80*/  FADD.FTZ R88, R97, R88 ;  /* 0x0000005861587221 */ /* 0x000fe40000010000 */
[----:B------:R-:W-:Y:S02]  /*ea90*/  FADD.FTZ R89, R106, R89 ;  /* 0x000000596a597221 */ /* 0x000fe40000010000 */
[----:B------:R-:W-:Y:S02]  /*eaa0*/  FADD.FTZ R105, R105, R88 ;  /* 0x0000005869697221 */ /* 0x000fe40000010000 */
[----:B------:R-:W-:Y:S01]  /*eab0*/  FADD.FTZ R102, R102, R89 ;  /* 0x0000005966667221 */ /* 0x000fe20000010000 */
[----:B------:R-:W-:Y:S01]  /*eac0*/  MUFU.EX2 R84, R84 ;  /* 0x0000005400547308 */ /* 0x000fe20000000800 */
[C---:B--2---:R-:W-:Y:S03]  /*ead0*/  HMMA.16816.F32 R68, R36.reuse, R40, R68 ;  /* 0x000000282444723c */ /* 0x044fe60000001844 */
[----:B------:R-:W-:Y:S02]  /*eae0*/  FADD.FTZ R100, R100, R105 ;  /* 0x0000006964647221 */ /* 0x000fe40000010000 */
[----:B------:R-:W-:Y:S02]  /*eaf0*/  FADD.FTZ R103, R103, R102 ;  /* 0x0000006667677221 */ /* 0x000fe40000010000 */
[----:B------:R-:W-:Y:S01]  /*eb00*/  FADD.FTZ R101, R101, R100 ;  /* 0x0000006465657221 */ /* 0x000fe20000010000 */
[C---:B------:R-:W-:Y:S01]  /*eb10*/  HMMA.16816.F32 R72, R36.reuse, R42, R72 ;  /* 0x0000002a2448723c */ /* 0x040fe20000001848 */
[----:B------:R-:W2:Y:S01]  /*eb20*/  MUFU.EX2 R93, R93 ;  /* 0x0000005d005d7308 */ /* 0x000ea20000000800 */
        /* <DEDUP_REMOVED lines=10> */
[----:B------:R-:W4:Y:S01]  /*ebd0*/  MUFU.EX2 R92, R92 ;  /* 0x0000005c005c7308 */ /* 0x000f220000000800 */
[----:B------:R-:W-:Y:S01]  /*ebe0*/  FADD.FTZ R89, R116, R89 ;  /* 0x0000005974597221 */ /* 0x000fe20000010000 */
[----:B------:R-:W-:Y:S01]  /*ebf0*/  F2FP.PACK_AB R36, R117, R122 ;  /* 0x0000007a7524723e */ /* 0x000fe200000000ff */
[----:B------:R-:W-:Y:S01]  /*ec00*/  FADD.FTZ R91, R120, R91 ;  /* 0x0000005b785b7221 */ /* 0x000fe20000010000 */
[----:B-----5:R-:W-:Y:S03]  /*ec10*/  F2FP.PACK_AB R37, R114, R121 ;  /* 0x000000797225723e */ /* 0x020fe600000000ff */
[----:B---3--:R-:W-:Y:S01]  /*ec20*/  F2FP.PACK_AB R38, R35, R118 ;  /* 0x000000762326723e */ /* 0x008fe200000000ff */
[----:B------:R-:W-:Y:S01]  /*ec30*/  FADD.FTZ R108, R108, R89 ;  /* 0x000000596c6c7221 */ /* 0x000fe20000010000 */
[----:B--2---:R-:W-:Y:S01]  /*ec40*/  F2FP.PACK_AB R39, R93, R84 ;  /* 0x000000545d27723e */ /* 0x004fe200000000ff */
[----:B------:R-:W-:Y:S01]  /*ec50*/  MUFU.EX2 R94, R94 ;  /* 0x0000005e005e7308 */ /* 0x000fe20000000800 */
[----:B------:R-:W-:Y:S02]  /*ec60*/  FADD.FTZ R34, R34, R91 ;  /* 0x0000005b22227221 */ /* 0x000fe40000010000 */
[----:B------:R-:W-:Y:S02]  /*ec70*/  FADD.FTZ R33, R33, R108 ;  /* 0x0000006c21217221 */ /* 0x000fe40000010000 */
[----:B------:R-:W-:Y:S01]  /*ec80*/  FADD.FTZ R34, R119, R34 ;  /* 0x0000002277227221 */ /* 0x000fe20000010000 */
[C---:B-1----:R-:W-:Y:S03]  /*ec90*/  HMMA.16816.F32 R68, R36.reuse, R48, R68 ;  /* 0x000000302444723c */ /* 0x042fe60000001844 */
[----:B------:R-:W-:Y:S01]  /*eca0*/  FADD.FTZ R122, R122, R33 ;  /* 0x000000217a7a7221 */ /* 0x000fe20000010000 */
[----:B------:R-:W1:Y:S01]  /*ecb0*/  MUFU.EX2 R123, R123 ;  /* 0x0000007b007b7308 */ /* 0x000e620000000800 */
        /* <DEDUP_REMOVED lines=13> */
[----:B------:R-:W-:Y:S04]  /*ed90*/  FADD.FTZ R93, R93, R84 ;  /* 0x000000545d5d7221 */ /* 0x000fe80000010000 */
[----:B------:R-:W-:Y:S01]  /*eda0*/  F2FP.PACK_AB R36, R92, R151 ;  /* 0x000000975c24723e */ /* 0x000fe200000000ff */
[----:B------:R-:W-:Y:S01]  /*edb0*/  FADD.FTZ R151, R151, R118 ;  /* 0x0000007697977221 */ /* 0x000fe20000010000 */
[----:B------:R-:W2:Y:S03]  /*edc0*/  MUFU.EX2 R155, R155 ;  /* 0x0000009b009b7308 */ /* 0x000ea60000000800 */
[C---:B-1----:R-:W-:Y:S01]  /*edd0*/  F2FP.PACK_AB R37, R123.reuse, R94 ;  /* 0x0000005e7b25723e */ /* 0x042fe200000000ff */
[----:B------:R-:W-:Y:S02]  /*ede0*/  FADD.FTZ R34, R94, R93 ;  /* 0x0000005d5e227221 */ /* 0x000fe40000010000 */
[----:B------:R-:W-:Y:S02]  /*edf0*/  FADD.FTZ R92, R92, R151 ;  /* 0x000000975c5c7221 */ /* 0x000fe40000010000 */
[----:B------:R-:W-:Y:S02]  /*ee00*/  FADD.FTZ R34, R123, R34 ;  /* 0x000000227b227221 */ /* 0x000fe40000010000 */
[----:B------:R-:W-:Y:S01]  /*ee10*/  MUFU.EX2 R52, R52 ;  /* 0x0000003400347308 */ /* 0x000fe20000000800 */
[----:B---3--:R-:W-:Y:S01]  /*ee20*/  FADD.FTZ R33, R95, R92 ;  /* 0x0000005c5f217221 */ /* 0x008fe20000010000 */
[C---:B----4-:R-:W-:Y:S03]  /*ee30*/  F2FP.PACK_AB R38, R152.reuse, R95 ;  /* 0x0000005f9826723e */ /* 0x050fe600000000ff */
[----:B------:R-:W-:Y:S05]  /*ee40*/  FADD.FTZ R33, R152, R33 ;  /* 0x0000002198217221 */ /* 0x000fea0000010000 */
[----:B------:R-:W1:Y:S01]  /*ee50*/  MUFU.EX2 R53, R53 ;  /* 0x0000003500357308 */ /* 0x000e620000000800 */
[C---:B--2---:R-:W-:Y:S01]  /*ee60*/  F2FP.PACK_AB R39, R156.reuse, R155 ;  /* 0x0000009b9c27723e */ /* 0x044fe200000000ff */
[----:B------:R-:W-:Y:S04]  /*ee70*/  FADD.FTZ R35, R155, R34 ;  /* 0x000000229b237221 */ /* 0x000fe80000010000 */
[----:B------:R-:W-:Y:S04]  /*ee80*/  FADD.FTZ R35, R156, R35 ;  /* 0x000000239c237221 */ /* 0x000fe80000010000 */
        /* <DEDUP_REMOVED lines=54> */
.L_x_4886:
[----:B------:R-:W1:Y:S01]  /*f1f0*/  SHFL.BFLY PT, R8, R151, 0x2, 0x1f ;  /* 0x0c401f0097087f89 */ /* 0x000e6200000e0000 */
[----:B------:R-:W-:Y:S01]  /*f200*/  IMAD.MOV.U32 R7, RZ, RZ, 0x3f800000 ;  /* 0x3f800000ff077424 */ /* 0x000fe200078e00ff */
[----:B------:R-:W-:Y:S01]  /*f210*/  BSSY B0, `(.L_x_4891) ;  /* 0x0000089000007945 */ /* 0x000fe20003800000 */
[----:B------:R-:W-:Y:S01]  /*f220*/  IMAD.MOV.U32 R6, RZ, RZ, 0x3f800000 ;  /* 0x3f800000ff067424 */ /* 0x000fe200078e00ff */
[----:B------:R-:W2:Y:S01]  /*f230*/  SHFL.BFLY PT, R9, R152, 0x2, 0x1f ;  /* 0x0c401f0098097f89 */ /* 0x000ea200000e0000 */
[----:B------:R-:W-:-:S03]  /*f240*/  IMAD.MOV R30, RZ, RZ, -R143 ;  /* 0x000000ffff1e7224 */ /* 0x000fc600078e0a8f */
        /* <DEDUP_REMOVED lines=32> */
[----:B------:R-:W-:Y:S01]  /*f450*/  IMAD.IADD R15, R10, 0x1, -R15 ;  /* 0x000000010a0f7824 */ /* 0x000fe200078e0a0f */
[----:B------:R-:W-:Y:S02]  /*f460*/  LOP3.LUT R12, R12, 0xfffffffc, RZ, 0xc0, !PT ;  /* 0xfffffffc0c0c7812 */ /* 0x000fe400078ec0ff */
[----:B------:R-:W-:Y:S01]  /*f470*/  FSETP.NE.FTZ.AND P3, PT, R5, RZ, PT ;  /* 0x000000ff0500720b */ /* 0x000fe20003f75000 */
[----:B------:R-:W-:Y:S01]  /*f480*/  IMAD R14, R15, 0x4, R14 ;  /* 0x000000040f0e7824 */ /* 0x000fe200078e020e */
[----:B------:R-:W-:Y:S01]  /*f490*/  SHF.R.S32.HI R17, RZ, 0x4, R17 ;  /* 0x00000004ff117819 */ /* 0x000fe20000011411 */
[----:B------:R-:W-:Y:S01]  /*f4a0*/  IMAD.IADD R15, R3, 0x1, -R12 ;  /* 0x00000001030f7824 */ /* 0x000fe200078e0a0c */
[----:B------:R-:W-:-:S02]  /*f4b0*/  LEA.HI R19, R16, R16, RZ, 0x1 ;  /* 0x0000001010137211 */ /* 0x000fc400078f08ff */
[----:B------:R-:W-:Y:S01]  /*f4c0*/  LEA.HI R11, R8, R3, RZ, 0x5 ;  /* 0x00000003080b7211 */ /* 0x000fe200078f28ff */
[----:B------:R-:W-:Y:S01]  /*f4d0*/  IMAD.SHL.U32 R12, R17, 0x40, RZ ;  /* 0x00000040110c7824 */ /* 0x000fe200078e00ff */
[----:B------:R-:W-:Y:S02]  /*f4e0*/  FSETP.NE.FTZ.AND P2, PT, R4, RZ, PT ;  /* 0x000000ff0400720b */ /* 0x000fe40003f55000 */
[----:B------:R-:W-:Y:S02]  /*f4f0*/  SHF.R.S32.HI R17, RZ, 0x1, R19 ;  /* 0x00000001ff117819 */ /* 0x000fe40000011413 */
[----:B------:R-:W-:Y:S01]  /*f500*/  LOP3.LUT R19, R19, 0x1fffffe, RZ, 0xc0, !PT ;  /* 0x01fffffe13137812 */ /* 0x000fe200078ec0ff */
[----:B------:R-:W1:Y:S01]  /*f510*/  @P3 MUFU.RCP R7, R5 ;  /* 0x0000000500073308 */ /* 0x000e620000001000 */
[----:B------:R-:W-:Y:S01]  /*f520*/  SHF.R.S32.HI R8, RZ, 0x5, R11 ;  /* 0x00000005ff087819 */ /* 0x000fe2000001140b */
[----:B------:R-:W-:Y:S01]  /*f530*/  IMAD.SHL.U32 R18, R17, 0x40, RZ ;  /* 0x0000004011127824 */ /* 0x000fe200078e00ff */
[----:B------:R-:W-:Y:S01]  /*f540*/  SHF.R.S32.HI R13, RZ, 0x1, R13 ;  /* 0x00000001ff0d7819 */ /* 0x000fe2000001140d */
[----:B------:R-:W-:Y:S01]  /*f550*/  IMAD.IADD R19, R16, 0x1, -R19 ;  /* 0x0000000110137824 */ /* 0x000fe200078e0a13 */
[----:B------:R-:W-:Y:S01]  /*f560*/  LOP3.LUT R12, R12, 0xc0, RZ, 0xc0, !PT ;  /* 0x000000c00c0c7812 */ /* 0x000fe200078ec0ff */
[----:B------:R-:W-:Y:S01]  /*f570*/  IMAD R16, R8, 0x100, R15 ;  /* 0x0000010008107824 */ /* 0x000fe200078e020f */
[----:B------:R-:W-:Y:S01]  /*f580*/  SHF.L.U32 R13, R13, 0x3, RZ ;  /* 0x000000030d0d7819 */ /* 0x000fe200000006ff */
[----:B------:R-:W2:Y:S01]  /*f590*/  @P2 MUFU.RCP R6, R4 ;  /* 0x0000000400062308 */ /* 0x000ea20000001000 */
[----:B------:R-:W-:-:S02]  /*f5a0*/  LOP3.LUT R18, R18, 0xc0, RZ, 0xc0, !PT ;  /* 0x000000c012127812 */ /* 0x000fc400078ec0ff */
[----:B------:R-:W-:Y:S02]  /*f5b0*/  LOP3.LUT R13, R12, 0x18, R13, 0xf8, !PT ;  /* 0x000000180c0d7812 */ /* 0x000fe400078ef80d */
[----:B------:R-:W-:Y:S02]  /*f5c0*/  LEA R16, R19, R16, 0x4 ;  /* 0x0000001013107211 */ /* 0x000fe400078e20ff */
[----:B------:R-:W-:Y:S01]  /*f5d0*/  SHF.R.U32.HI R12, RZ, 0x3, R12 ;  /* 0x00000003ff0c7819 */ /* 0x000fe2000001160c */
[C---:B-1----:R-:W-:Y:S01]  /*f5e0*/  FMUL.FTZ R68, R7.reuse, R68 ;  /* 0x0000004407447220 */ /* 0x042fe20000410000 */
[----:B------:R-:W-:Y:S01]  /*f5f0*/  LEA.HI R19, R18, R18, RZ, 0x1d ;  /* 0x0000001212137211 */ /* 0x000fe200078fe8ff */
[----:B------:R-:W-:Y:S01]  /*f600*/  FMUL.FTZ R69, R7, R69 ;  /* 0x0000004507457220 */ /* 0x000fe20000410000 */
[----:B------:R-:W-:Y:S01]  /*f610*/  LOP3.LUT R15, R17, 0x1, RZ, 0xc0, !PT ;  /* 0x00000001110f7812 */ /* 0x000fe200078ec0ff */
[----:B------:R-:W-:Y:S01]  /*f620*/  FMUL.FTZ R72, R7, R72 ;  /* 0x0000004807487220 */ /* 0x000fe20000410000 */
[----:B------:R-:W-:Y:S01]  /*f630*/  LOP3.LUT P0, RZ, R17, 0x2, RZ, 0xc0, !PT ;  /* 0x0000000211ff7812 */ /* 0x000fe2000780c0ff */
[----:B------:R-:W-:Y:S01]  /*f640*/  FMUL.FTZ R73, R7, R73 ;  /* 0x0000004907497220 */ /* 0x000fe20000410000 */
[----:B------:R-:W-:Y:S01]  /*f650*/  LOP3.LUT R13, R13, R12, RZ, 0x3c, !PT ;  /* 0x0000000c0d0d7212 */ /* 0x000fe200078e3cff */
[----:B------:R-:W-:Y:S01]  /*f660*/  IMAD.U32 R12, R16, 0x2, R19 ;  /* 0x00000002100c7824 */ /* 0x000fe200078e0013 */
[----:B------:R-:W-:Y:S01]  /*f670*/  ISETP.NE.U32.AND P1, PT, R15, 0x1, PT ;  /* 0x000000010f00780c */ /* 0x000fe20003f25070 */
[----:B------:R-:W-:Y:S01]  /*f680*/  IMAD.MOV.U32 R15, RZ, RZ, -0x20 ;  /* 0xffffffe0ff0f7424 */ /* 0x000fe200078e00ff */
[----:B------:R-:W-:Y:S01]  /*f690*/  LOP3.LUT R32, R11, 0xffffffe0, RZ, 0xc0, !PT ;  /* 0xffffffe00b207812 */ /* 0x000fe200078ec0ff */
[C---:B------:R-:W-:Y:S01]  /*f6a0*/  FMUL.FTZ R76, R7.reuse, R76 ;  /* 0x0000004c074c7220 */ /* 0x040fe20000410000 */
[----:B------:R-:W-:Y:S01]  /*f6b0*/  STS.64 [R12.X4], R68 ;  /* 0x000000440c007388 */ /* 0x000fe20000004a00 */
[----:B------:R-:W-:Y:S01]  /*f6c0*/  FMUL.FTZ R77, R7, R77 ;  /* 0x0000004d074d7220 */ /* 0x000fe20000410000 */
[----:B------:R-:W-:Y:S01]  /*f6d0*/  SEL R16, R15, 0x20, !P1 ;  /* 0x000000200f107807 */ /* 0x000fe20004800000 */
[C---:B------:R-:W-:Y:S01]  /*f6e0*/  FMUL.FTZ R80, R7.reuse, R80 ;  /* 0x0000005007507220 */ /* 0x040fe20000410000 */
[----:B------:R-:W1:Y:S01]  /*f6f0*/  @P3 MUFU.LG2 R5, R5 ;  /* 0x0000000500053308 */ /* 0x000e620000000c00 */
[----:B------:R-:W-:Y:S01]  /*f700*/  FMUL.FTZ R81, R7, R81 ;  /* 0x0000005107517220 */ /* 0x000fe20000410000 */
[----:B------:R-:W-:Y:S01]  /*f710*/  SHF.L.U32 R7, R12, 0x2, RZ ;  /* 0x000000020c077819 */ /* 0x000fe200000006ff */
[C---:B--2---:R-:W-:Y:S01]  /*f720*/  FMUL.FTZ R71, R6.reuse, R71 ;  /* 0x0000004706477220 */ /* 0x044fe20000410000 */
[----:B------:R-:W-:Y:S01]  /*f730*/  SHF.R.S32.HI R11, RZ, 0x1f, R8 ;  /* 0x0000001fff0b7819 */ /* 0x000fe20000011408 */
[C---:B------:R-:W-:Y:S01]  /*f740*/  FMUL.FTZ R70, R6.reuse, R70 ;  /* 0x0000004606467220 */ /* 0x040fe20000410000 */
[C---:B------:R-:W-:Y:S01]  /*f750*/  IADD3 R29, R7.reuse, 0x40, RZ ;  /* 0x00000040071d7810 */ /* 0x040fe20007ffe0ff */
[C---:B------:R-:W-:Y:S01]  /*f760*/  FMUL.FTZ R75, R6.reuse, R75 ;  /* 0x0000004b064b7220 */ /* 0x040fe20000410000 */
[----:B------:R-:W-:Y:S01]  /*f770*/  @P0 IADD3 R29, R7, -0x40, RZ ;  /* 0xffffffc0071d0810 */ /* 0x000fe20007ffe0ff */
[C---:B------:R-:W-:Y:S01]  /*f780*/  FMUL.FTZ R74, R6.reuse, R74 ;  /* 0x0000004a064a7220 */ /* 0x040fe20000410000 */
[----:B------:R-:W-:Y:S01]  /*f790*/  STS.64 [R12.X4+0x400], R70 ;  /* 0x000400460c007388 */ /* 0x000fe20000004a00 */
[----:B------:R-:W-:Y:S01]  /*f7a0*/  FMUL.FTZ R79, R6, R79 ;  /* 0x0000004f064f7220 */ /* 0x000fe20000410000 */
[----:B------:R-:W-:Y:S01]  /*f7b0*/  IADD3 R33, R16, R29, RZ ;  /* 0x0000001d10217210 */ /* 0x000fe20007ffe0ff */
[C---:B------:R-:W-:Y:S01]  /*f7c0*/  FMUL.FTZ R78, R6.reuse, R78 ;  /* 0x0000004e064e7220 */ /* 0x040fe20000410000 */
[----:B------:R-:W2:Y:S01]  /*f7d0*/  @P2 MUFU.LG2 R4, R4 ;  /* 0x0000000400042308 */ /* 0x000ea20000000c00 */
[C---:B------:R-:W-:Y:S01]  /*f7e0*/  FMUL.FTZ R83, R6.reuse, R83 ;  /* 0x0000005306537220 */ /* 0x040fe20000410000 */
[----:B------:R-:W-:Y:S01]  /*f7f0*/  LEA.HI R11, R11, R8, RZ, 0x2 ;  /* 0x000000080b0b7211 */ /* 0x000fe200078f10ff */
[----:B------:R-:W-:-:S02]  /*f800*/  FMUL.FTZ R82, R6, R82 ;  /* 0x0000005206527220 */ /* 0x000fc40000410000 */
[----:B------:R-:W-:Y:S01]  /*f810*/  IMAD.IADD R6, R14, 0x1, R13 ;  /* 0x000000010e067824 */ /* 0x000fe200078e020d */
[----:B------:R-:W-:Y:S01]  /*f820*/  LOP3.LUT R11, R11, 0xffffffc, RZ, 0xc0, !PT ;  /* 0x0ffffffc0b0b7812 */ /* 0x000fe200078ec0ff */
[----:B------:R-:W-:Y:S02]  /*f830*/  IMAD.IADD R13, R7, 0x1, R16 ;  /* 0x00000001070d7824 */ /* 0x000fe400078e0210 */
[----:B------:R-:W3:Y:S01]  /*f840*/  S2R R7, SR_CTAID.Z ;  /* 0x0000000000077919 */ /* 0x000ee20000002700 */
[----:B------:R-:W-:Y:S01]  /*f850*/  IMAD.IADD R32, R3, 0x1, -R32 ;  /* 0x0000000103207824 */ /* 0x000fe200078e0a20 */
[----:B------:R-:W-:Y:S01]  /*f860*/  IADD3 R11, R8, -R11, RZ ;  /* 0x8000000b080b7210 */ /* 0x000fe20007ffe0ff */
[----:B-1----:R-:W-:Y:S01]  /*f870*/  @P3 FMUL.FTZ R5, R5, 0.69314718246459960938 ;  /* 0x3f31721805053820 */ /* 0x002fe20000410000 */
[----:B------:R-:W-:Y:S01]  /*f880*/  STS.64 [R13], R72 ;  /* 0x000000480d007388 */ /* 0x000fe20000000a00 */
[----:B------:R-:W-:Y:S02]  /*f890*/  MOV R3, 0xff800000 ;  /* 0xff80000000037802 */ /* 0x000fe40000000f00 */
[----:B------:R-:W-:Y:S01]  /*f8a0*/  LOP3.LUT P0, RZ, R32, 0x3, RZ, 0xc0, !PT ;  /* 0x0000000320ff7812 */ /* 0x000fe2000780c0ff */
[----:B------:R-:W-:Y:S01]  /*f8b0*/  STS.64 [R13+0x400], R74 ;  /* 0x0004004a0d007388 */ /* 0x000fe20000000a00 */
[----:B------:R-:W-:-:S02]  /*f8c0*/  @P3 FFMA.FTZ R3, R2, c[0x0][0x238], R5 ;  /* 0x00008e0002033a23 */ /* 0x000fc40000010005 */
[----:B------:R-:W-:Y:S01]  /*f8d0*/  IMAD R11, R11, 0x10, R148 ;  /* 0x000000100b0b7824 */ /* 0x000fe200078e0294 */
[----:B------:R-:W-:Y:S04]  /*f8e0*/  STS.64 [R29], R76 ;  /* 0x0000004c1d007388 */ /* 0x000fe80000000a00 */
[----:B------:R2:W-:Y:S04]  /*f8f0*/  STS.64 [R29+0x400], R78 ;  /* 0x0004004e1d007388 */ /* 0x0005e80000000a00 */
[----:B------:R-:W-:Y:S04]  /*f900*/  STS.64 [R33], R80 ;  /* 0x0000005021007388 */ /* 0x000fe80000000a00 */
[----:B------:R-:W-:Y:S01]  /*f910*/  STS.64 [R33+0x400], R82 ;  /* 0x0004005221007388 */ /* 0x000fe20000000a00 */
[----:B---3--:R-:W-:-:S03]  /*f920*/  IMAD R7, R30, c[0x0][0x1c0], R7 ;  /* 0x000070001e077a24 */ /* 0x008fc600078e0207 */
[----:B------:R-:W-:Y:S01]  /*f930*/  BAR.SYNC.DEFER_BLOCKING 0x0 ;  /* 0x0000000000007b1d */ /* 0x000fe20000010000 */
[----:B------:R-:W-:Y:S02]  /*f940*/  IMAD R7, R28, c[0x0][0x1c0], R7 ;  /* 0x000070001c077a24 */ /* 0x000fe400078e0207 */
[----:B------:R-:W-:Y:S02]  /*f950*/  IMAD.MOV.U32 R28, RZ, RZ, -0x800000 ;  /* 0xff800000ff1c7424 */ /* 0x000fe400078e00ff */
[----:B--2---:R-:W-:-:S04]  /*f960*/  @P2 FMUL.FTZ R29, R4, 0.69314718246459960938 ;  /* 0x3f317218041d2820 */ /* 0x004fc80000410000 */
[----:B------:R-:W-:Y:S01]  /*f970*/  @P2 FFMA.FTZ R28, R0, c[0x0][0x238], R29 ;  /* 0x00008e00001c2a23 */ /* 0x000fe2000001001d */
[----:B------:R-:W1:Y:S04]  /*f980*/  LDS.128 R20, [R6.X4] ;  /* 0x0000000006147984 */ /* 0x000e680000004c00 */
[----:B------:R-:W2:Y:S04]  /*f990*/  LDS.128 R16, [R6.X4+0x800] ;  /* 0x0008000006107984 */ /* 0x000ea80000004c00 */
[----:B------:R-:W3:Y:S04]  /*f9a0*/  LDS.128 R12, [R6.X4+0x1000] ;  /* 0x00100000060c7984 */ /* 0x000ee80000004c00 */
[----:B------:R5:W4:Y:S02]  /*f9b0*/  LDS.128 R24, [R6.X4+0x1800] ;  /* 0x0018000006187984 */ /* 0x000b240000004c00 */
[----:B-----5:R-:W-:-:S04]  /*f9c0*/  IMAD.SHL.U32 R6, R31, 0x40, RZ ;  /* 0x000000401f067824 */ /* 0x020fc800078e00ff */
        /* <DEDUP_REMOVED lines=13> */
.L_x_4892:
[----:B-1----:R-:W-:Y:S05]  /*faa0*/  BSYNC B0 ;  /* 0x0000000000007941 */ /* 0x002fea0003800000 */
.L_x_4891:
[----:B------:R-:W-:Y:S01]  /*fab0*/  IMAD.SHL.U32 R4, R10, 0x4, RZ ;  /* 0x000000040a047824 */ /* 0x000fe200078e00ff */
[C---:B------:R-:W-:Y:S01]  /*fac0*/  IADD3 R2, R9.reuse, 0x10, RZ ;  /* 0x0000001009027810 */ /* 0x040fe20007ffe0ff */
[----:B------:R-:W-:Y:S01]  /*fad0*/  IMAD R6, R6, c[0x0][0x22c], RZ ;  /* 0x00008b0006067a24 */ /* 0x000fe200078e02ff */
[----:B------:R-:W-:Y:S01]  /*fae0*/  IADD3 R0, R9, 0x20, RZ ;  /* 0x0000002009007810 */ /* 0x000fe20007ffe0ff */
[----:B------:R-:W-:Y:S01]  /*faf0*/  IMAD R31, R31, -0x40, R142 ;  /* 0xffffffc01f1f7824 */ /* 0x000fe200078e028e */
[----:B------:R-:W-:-:S04]  /*fb00*/  SHF.R.S32.HI R5, RZ, 0x1f, R4 ;  /* 0x0000001fff057819 */ /* 0x000fc80000011404 */
[-C--:B------:R-:W-:Y:S01]  /*fb10*/  ISETP.GE.AND P2, PT, R2, R31.reuse, PT ;  /* 0x0000001f0200720c */ /* 0x080fe20003f46270 */
[C---:B------:R-:W-:Y:S01]  /*fb20*/  IMAD.WIDE R4, R9.reuse, 0x20, R4 ;  /* 0x0000002009047825 */ /* 0x040fe200078e0204 */
[-C--:B------:R-:W-:Y:S02]  /*fb30*/  ISETP.GE.AND P1, PT, R0, R31.reuse, PT ;  /* 0x0000001f0000720c */ /* 0x080fe40003f26270 */
[C---:B------:R-:W-:Y:S02]  /*fb40*/  IADD3 R0, R9.reuse, 0x30, RZ ;  /* 0x0000003009007810 */ /* 0x040fe40007ffe0ff */
[C---:B------:R-:W-:Y:S02]  /*fb50*/  IADD3 R3, P0, R6.reuse, R4, RZ ;  /* 0x0000000406037210 */ /* 0x040fe40007f1e0ff */
[----:B------:R-:W-:Y:S02]  /*fb60*/  ISETP.GE.AND P3, PT, R9, R31, PT ;  /* 0x0000001f0900720c */ /* 0x000fe40003f66270 */
[----:B------:R-:W-:-:S02]  /*fb70*/  LEA.HI.X.SX32 R6, R6, R5, 0x1, P0 ;  /* 0x0000000506067211 */ /* 0x000fc400000f0eff */
[----:B------:R-:W-:-:S04]  /*fb80*/  LEA R2, P0, R3, c[0x0][0x1d8], 0x2 ;  /* 0x0000760003027a11 */ /* 0x000fc800078010ff */
[----:B------:R-:W-:Y:S02]  /*fb90*/  LEA.HI.X R3, R3, c[0x0][0x1dc], R6, 0x2, P0 ;  /* 0x0000770003037a11 */ /* 0x000fe400000f1406 */
[----:B------:R-:W-:-:S03]  /*fba0*/  ISETP.GE.AND P0, PT, R0, R31, PT ;  /* 0x0000001f0000720c */ /* 0x000fc60003f06270 */
[----:B--2---:R1:W-:Y:S04]  /*fbb0*/  @!P2 STG.E.128 [R2.64+0x800], R16 ;  /* 0x000800100200a986 */ /* 0x0043e8000c101d06 */
[----:B---3--:R1:W-:Y:S04]  /*fbc0*/  @!P1 STG.E.128 [R2.64+0x1000], R12 ;  /* 0x0010000c02009986 */ /* 0x0083e8000c101d06 */
[----:B------:R1:W-:Y:S04]  /*fbd0*/  @!P3 STG.E.64 [R2.64], R20 ;  /* 0x000000140200b986 */ /* 0x0003e8000c101b06 */
[----:B------:R1:W-:Y:S01]  /*fbe0*/  @!P3 STG.E.64 [R2.64+0x8], R22 ;  /* 0x000008160200b986 */ /* 0x0003e2000c101b06 */
[----:B------:R-:W-:Y:S05]  /*fbf0*/  @P0 EXIT ;  /* 0x000000000000094d */ /* 0x000fea0003800000 */
[----:B----4-:R-:W-:Y:S01]  /*fc00*/  STG.E.128 [R2.64+0x1800], R24 ;  /* 0x0018001802007986 */ /* 0x010fe2000c101d06 */
[----:B------:R-:W-:Y:S05]  /*fc10*/  EXIT ;  /* 0x000000000000794d */ /* 0x000fea0003800000 */
.L_x_4893:
        /* <DEDUP_REMOVED lines=14> */
.L_x_5256:


//--------------------- .text._ZN5flash24flash_fwd_splitkv_kernelI23Flash_fwd_kernel_traitsILi32ELi64ELi128ELi4ELb0ELb0EN7cutlass6half_tE19Flash_kernel_traitsILi32ELi64ELi128ELi4ES3_EELb1ELb0ELb0ELb0ELb1ELb1ELb1ELb1EEEvNS_16Flash_fwd_paramsE --------------------------
	.section	.text._ZN5flash24flash_fwd_splitkv_kernelI23Flash_fwd_kernel_traitsILi32ELi64ELi128ELi4ELb0ELb0EN7cutlass6half_tE19Flash_kernel_traitsILi32ELi64ELi128ELi4ES3_EELb1ELb0ELb0ELb0ELb1ELb1ELb1ELb1EEEvNS_16Flash_fwd_paramsE,"ax",@progbits
	.sectioninfo	@"SHI_REGISTERS=168"
	.align	128
        .global         _ZN5flash24flash_fwd_splitkv_kernelI23Flash_fwd_kernel_traitsILi32ELi64ELi128ELi4ELb0ELb0EN7cutlass6half_tE19Flash_kernel_traitsILi32ELi64ELi128ELi4ES3_EELb1ELb0ELb0ELb0ELb1ELb1ELb1ELb1EEEvNS_16Flash_fwd_paramsE
        .type           _ZN5flash24flash_fwd_splitkv_kernelI23Flash_fwd_kernel_traitsILi32ELi64ELi128ELi4ELb0ELb0EN7cutlass6half_tE19Flash_kernel_traitsILi32ELi64ELi128ELi4ES3_EELb1ELb0ELb0ELb0ELb1ELb1ELb1ELb1EEEvNS_16Flash_fwd_paramsE,@function
        .size           _ZN5flash24flash_fwd_splitkv_kernelI23Flash_fwd_kernel_traitsILi32ELi64ELi128ELi4ELb0ELb0EN7cutlass6half_tE19Flash_kernel_traitsILi32ELi64ELi128ELi4ES3_EELb1ELb0ELb0ELb0ELb1ELb1ELb1ELb1EEEvNS_16Flash_fwd_paramsE,(.L_x_5257 - _ZN5flash24flash_fwd_splitkv_kernelI23Flash_fwd_kernel_traitsILi32ELi64ELi128ELi4ELb0ELb0EN7cutlass6half_tE19Flash_kernel_traitsILi32ELi64ELi128ELi4ES3_EELb1ELb0ELb0ELb0ELb1ELb1ELb1ELb1EEEvNS_16Flash_fwd_paramsE)
        .other          _ZN5flash24flash_fwd_splitkv_kernelI23Flash_fwd_kernel_traitsILi32ELi64ELi128ELi4ELb0ELb0EN7cutlass6half_tE19Flash_kernel_traitsILi32ELi64ELi128ELi4ES3_EELb1ELb0ELb0ELb0ELb1ELb1ELb1ELb1EEEvNS_16Flash_fwd_paramsE,@"STO_CUDA_ENTRY STV_DEFAULT"
_ZN5flash24flash_fwd_splitkv_kernelI23Flash_fwd_kernel_traitsILi32ELi64ELi128ELi4ELb0ELb0EN7cutlass6half_tE19Flash_kernel_traitsILi32ELi64ELi128ELi4ES3_EELb1ELb0ELb0ELb0ELb1ELb1ELb1ELb1EEEvNS_16Flash_fwd_paramsE:
.text._ZN5flash24flash_fwd_splitkv_kernelI23Flash_fwd_kernel_traitsILi32ELi64ELi128ELi4ELb0ELb0EN7cutlass6half_tE19Flash_kernel_traitsILi32ELi64ELi128ELi4ES3_EELb1ELb0ELb0ELb0ELb1ELb1ELb1ELb1EEEvNS_16Flash_fwd_paramsE:
        /* <DEDUP_REMOVED lines=53> */
.L_x_4894:
[----:B-1-34-:R-:W-:Y:S02]  /*0350*/  MOV R63, c[0x0][0x218] ;  /* 0x00008600003f7a02 */ /* 0x01afe40000000f00 */
.L_x_4895:
        /* <DEDUP_REMOVED lines=107> */
.L_x_4896:
        /* <DEDUP_REMOVED lines=94> */
.L_x_4897:
        /* <DEDUP_REMOVED lines=17> */
.L_x_4899:
        /* <DEDUP_REMOVED lines=54> */
.L_x_4898:
        /* <DEDUP_REMOVED lines=210> */
.L_x_4930:
        /* <DEDUP_REMOVED lines=94> */
.L_x_4904:
[----:B------:R-:W-:Y:S05]  /*2760*/  BSYNC B0 ;  /* 0x0000000000007941 */ /* 0x000fea0003800000 */
.L_x_4903:
        /* <DEDUP_REMOVED lines=61> */
.L_x_4906:
[----:B------:R-:W-:Y:S05]  /*2b40*/  BSYNC B0 ;  /* 0x0000000000007941 */ /* 0x000fea0003800000 */
.L_x_4905:
        /* <DEDUP_REMOVED lines=61> */
.L_x_4908:
[----:B------:R-:W-:Y:S05]  /*2f20*/  BSYNC B0 ;  /* 0x0000000000007941 */ /* 0x000fea0003800000 */
.L_x_4907:
        /* <DEDUP_REMOVED lines=65> */
.L_x_4910:
[----:B------:R-:W-:Y:S05]  /*3340*/  BSYNC B0 ;  /* 0x0000000000007941 */ /* 0x000fea0003800000 */
.L_x_4909:
        /* <DEDUP_REMOVED lines=10> */
.L_x_4902:
        /* <DEDUP_REMOVED lines=91> */
.L_x_4915:
[----:B------:R-:W-:Y:S05]  /*39a0*/  BSYNC B0 ;  /* 0x0000000000007941 */ /* 0x000fea0003800000 */
.L_x_4914:
[----:B------:R-:W-:Y:S05]  /*39b0*/  MOV R67, R65 ;  /* 0x0000004100437202 */ /* 0x000fea0000000f00 */
[----:B-----5:R3:W-:Y:S02]  /*39c0*/  STG.E.128 [R66.64], R48 ;  /* 0x0000003042007986 */ /* 0x0207e4000c101d06 */
.L_x_4913:
[----:B------:R-:W-:Y:S05]  /*39d0*/  BSYNC B1 ;  /* 0x0000000000017941 */ /* 0x000fea0003800000 */
.L_x_4912:
        /* <DEDUP_REMOVED lines=93> */
.L_x_4919:
[----:B------:R-:W-:Y:S05]  /*3fb0*/  BSYNC B0 ;  /* 0x0000000000007941 */ /* 0x000fea0003800000 */
.L_x_4918:
[C---:B--2---:R-:W-:Y:S04]  /*3fc0*/  LEA R2, P0, R89.reuse, R66, 0x1 ;  /* 0x0000004259027211 */ /* 0x044fe800078008ff */
[----:B------:R-:W-:Y:S05]  /*3fd0*/  LEA.HI.X R3, R89, R65, R88, 0x1, P0 ;  /* 0x0000004159037211 */ /* 0x000fea00000f0c58 */
[----:B-----5:R2:W-:Y:S04]  /*3fe0*/  STG.E.128 [R2.64], R48 ;  /* 0x0000003002007986 */ /* 0x0205e8000c101d06 */
.L_x_4917:
[----:B------:R-:W-:Y:S05]  /*3ff0*/  BSYNC B1 ;  /* 0x0000000000017941 */ /* 0x000fea0003800000 */
.L_x_4916:
        /* <DEDUP_REMOVED lines=93> */
.L_x_4923:
[----:B------:R-:W-:Y:S05]  /*45d0*/  BSYNC B0 ;  /* 0x0000000000007941 */ /* 0x000fea0003800000 */
.L_x_4922:
[C---:B------:R-:W-:Y:S04]  /*45e0*/  LEA R2, P0, R112.reuse, R66, 0x1 ;  /* 0x0000004270027211 */ /* 0x040fe800078008ff */
[----:B------:R-:W-:Y:S05]  /*45f0*/  LEA.HI.X R3, R112, R65, R72, 0x1, P0 ;  /* 0x0000004170037211 */ /* 0x000fea00000f0c48 */
[----:B-----5:R3:W-:Y:S04]  /*4600*/  STG.E.128 [R2.64], R48 ;  /* 0x0000003002007986 */ /* 0x0207e8000c101d06 */
.L_x_4921:
[----:B------:R-:W-:Y:S05]  /*4610*/  BSYNC B1 ;  /* 0x0000000000017941 */ /* 0x000fea0003800000 */
.L_x_4920:
        /* <DEDUP_REMOVED lines=93> */
.L_x_4927:
[----:B------:R-:W-:Y:S05]  /*4bf0*/  BSYNC B0 ;  /* 0x0000000000007941 */ /* 0x000fea0003800000 */
.L_x_4926:
[----:B------:R-:W-:Y:S02]  /*4c00*/  MOV R3, 0xc0 ;  /* 0x000000c000037802 */ /* 0x000fe40000000f00 */
[----:B------:R-:W-:Y:S03]  /*4c10*/  MOV R67, R65 ;  /* 0x0000004100437202 */ /* 0x000fe60000000f00 */
[C---:B------:R-:W-:Y:S02]  /*4c20*/  IMAD R0, R3.reuse, c[0x0][0x19c], RZ ;  /* 0x0000670003007a24 */ /* 0x040fe400078e02ff */
[----:B------:R-:W-:Y:S05]  /*4c30*/  IMAD.WIDE.U32 R4, R3, c[0x0][0x198], R66 ;  /* 0x0000660003047a25 */ /* 0x000fea00078e0042 */
[----:B------:R-:W-:Y:S05]  /*4c40*/  IADD3 R5, R5, R0, RZ ;  /* 0x0000000005057210 */ /* 0x000fea0007ffe0ff */
[----:B-----5:R3:W-:Y:S02]  /*4c50*/  STG.E.128 [R4.64], R48 ;  /* 0x0000003004007986 */ /* 0x0207e4000c101d06 */
.L_x_4925:
[----:B------:R-:W-:Y:S05]  /*4c60*/  BSYNC B1 ;  /* 0x0000000000017941 */ /* 0x000fea0003800000 */
.L_x_4924:
        /* <DEDUP_REMOVED lines=8> */
.L_x_4901:
        /* <DEDUP_REMOVED lines=28> */
.L_x_4911:
        /* <DEDUP_REMOVED lines=82> */
.L_x_4928:
        /* <DEDUP_REMOVED lines=9> */
.L_x_4929:
[----:B------:R-:W-:Y:S04]  /*5460*/  IADD3 R11, R11, -0x1, RZ ;  /* 0xffffffff0b0b7810 */ /* 0x000fe80007ffe0ff */
[----:B------:R-:W-:Y:S11]  /*5470*/  ISETP.GT.AND P0, PT, R11, R61, PT ;  /* 0x0000003d0b00720c */ /* 0x000ff60003f04270 */
[----:B------:R-:W-:Y:S02]  /*5480*/  @!UPT UIADD3 URZ, URZ, URZ, URZ ;  /* 0x0000003f3f3ff290 */ /* 0x000fe4000fffe03f */
[----:B------:R-:W-:-:S05]  /*5490*/  @P0 BRA `(.L_x_4930) ;  /* 0xffffcce000000947 */ /* 0x000fca000383ffff */
.L_x_4900:
        /* <DEDUP_REMOVED lines=91> */
.L_x_4937:
[----:B------:R-:W-:Y:S05]  /*5a50*/  BSYNC B0 ;  /* 0x0000000000007941 */ /* 0x000fea0003800000 */
.L_x_4936:
[----:B-----5:R1:W-:Y:S04]  /*5a60*/  STS.64 [R153], R8 ;  /* 0x0000000899007388 */ /* 0x0203e80000000a00 */
[----:B------:R1:W-:Y:S02]  /*5a70*/  STS.64 [R153+0x8], R10 ;  /* 0x0000080a99007388 */ /* 0x0003e40000000a00 */
.L_x_4935:
[----:B------:R-:W-:Y:S05]  /*5a80*/  BSYNC B1 ;  /* 0x0000000000017941 */ /* 0x000fea0003800000 */
.L_x_4934:
        /* <DEDUP_REMOVED lines=55> */
.L_x_4940:
[----:B------:R-:W-:Y:S05]  /*5e00*/  BSYNC B0 ;  /* 0x0000000000007941 */ /* 0x000fea0003800000 */
.L_x_4939:
[----:B-----5:R2:W-:Y:S01]  /*5e10*/  STS.128 [R153+0x800], R8 ;  /* 0x0008000899007388 */ /* 0x0205e20000000c00 */
[----:B------:R-:W-:Y:S05]  /*5e20*/  BRA `(.L_x_4938) ;  /* 0x00000ca000007947 */ /* 0x000fea0003800000 */
.L_x_4933:
        /* <DEDUP_REMOVED lines=44> */
[--C-:B------:R-:W-:Y:S01]  /*60f0*/  HADD2.F32 R4, -RZ, R18.reuse.H0_H0 ;  /* 0x20000012ff047230 */ /* 0x100fe20000004100 */
[----:B------:R-:W-:Y:S02]  /*6100*/  @!P0 FADD.FTZ R5, -R5, -RZ ;  /* 0x800000ff05058221 */ /* 0x000fe40000010100 */
[----:B------:R-:W-:Y:S01]  /*6110*/  @!P0 FADD.FTZ R7, -R7, -RZ ;  /* 0x800000ff07078221 */ /* 0x000fe20000010100 */
[----:B------:R-:W-:Y:S01]  /*6120*/  HADD2.F32 R18, -RZ, R18.H1_H1 ;  /* 0x30000012ff127230 */ /* 0x000fe20000004100 */
        /* <DEDUP_REMOVED lines=20> */
[----:B------:R-:W-:Y:S02]  /*6270*/  HADD2.F32 R16, -RZ, R21.H0_H0 ;  /* 0x20000015ff107230 */ /* 0x000fe40000004100 */
[----:B------:R-:W-:Y:S02]  /*6280*/  HADD2.F32 R26, -RZ, R10.H0_H0 ;  /* 0x2000000aff1a7230 */ /* 0x000fe40000004100 */
[----:B------:R-:W-:Y:S02]  /*6290*/  HADD2.F32 R4, -RZ, R22.H0_H0 ;  /* 0x20000016ff047230 */ /* 0x000fe40000004100 */
[----:B------:R-:W-:Y:S01]  /*62a0*/  HADD2.F32 R11, -RZ, R23.H0_H0 ;  /* 0x20000017ff0b7230 */ /* 0x000fe20000004100 */
[----:B------:R-:W-:Y:S01]  /*62b0*/  FMUL.FTZ R6, R37, R6 ;  /* 0x0000000625067220 */ /* 0x000fe20000410000 */
[----:B------:R-:W-:Y:S02]  /*62c0*/  HADD2.F32 R20, -RZ, R20.H1_H1 ;  /* 0x30000014ff147230 */ /* 0x000fe40000004100 */
        /* <DEDUP_REMOVED lines=15> */
.L_x_4944:
[----:B------:R-:W-:Y:S05]  /*63c0*/  BSYNC B0 ;  /* 0x0000000000007941 */ /* 0x000fea0003800000 */
.L_x_4943:
[----:B-----5:R2:W-:Y:S04]  /*63d0*/  STS.64 [R153], R20 ;  /* 0x0000001499007388 */ /* 0x0205e80000000a00 */
[----:B------:R2:W-:Y:S02]  /*63e0*/  STS.64 [R153+0x8], R22 ;  /* 0x0000081699007388 */ /* 0x0005e40000000a00 */
.L_x_4942:
[----:B------:R-:W-:Y:S05]  /*63f0*/  BSYNC B1 ;  /* 0x0000000000017941 */ /* 0x000fea0003800000 */
.L_x_4941:
        /* <DEDUP_REMOVED lines=30> */
[--C-:B----4-:R-:W-:Y:S02]  /*65e0*/  HADD2.F32 R23, -RZ, R12.reuse.H0_H0 ;  /* 0x2000000cff177230 */ /* 0x110fe40000004100 */
[----:B------:R-:W-:Y:S02]  /*65f0*/  HADD2.F32 R25, -RZ, R12.H1_H1 ;  /* 0x3000000cff197230 */ /* 0x000fe40000004100 */
[----:B--2---:R-:W-:Y:S02]  /*6600*/  HADD2.F32 R0, -RZ, R4.H0_H0 ;  /* 0x20000004ff007230 */ /* 0x004fe40000004100 */
[--C-:B------:R-:W-:Y:S02]  /*6610*/  HADD2.F32 R3, -RZ, R5.reuse.H0_H0 ;  /* 0x20000005ff037230 */ /* 0x100fe40000004100 */
[----:B------:R-:W-:Y:S01]  /*6620*/  HADD2.F32 R20, -RZ, R5.H1_H1 ;  /* 0x30000005ff147230 */ /* 0x000fe20000004100 */
[----:B------:R-:W-:Y:S01]  /*6630*/  @!P0 FADD.FTZ R0, -R0, -RZ ;  /* 0x800000ff00008221 */ /* 0x000fe20000010100 */
[--C-:B------:R-:W-:Y:S01]  /*6640*/  HADD2.F32 R5, -RZ, R6.reuse.H0_H0 ;  /* 0x20000006ff057230 */ /* 0x100fe20000004100 */
[----:B------:R-:W-:Y:S01]  /*6650*/  @!P0 FADD.FTZ R3, -R3, -RZ ;  /* 0x800000ff03038221 */ /* 0x000fe20000010100 */
[----:B------:R-:W-:-:S02]  /*6660*/  HADD2.F32 R21, -RZ, R6.H1_H1 ;  /* 0x30000006ff157230 */ /* 0x000fc40000004100 */
[----:B------:R-:W-:Y:S02]  /*6670*/  HADD2.F32 R12, -RZ, R13.H0_H0 ;  /* 0x2000000dff0c7230 */ /* 0x000fe40000004100 */
[--C-:B------:R-:W-:Y:S02]  /*6680*/  HADD2.F32 R6, -RZ, R7.reuse.H0_H0 ;  /* 0x20000007ff067230 */ /* 0x100fe40000004100 */
[----:B------:R-:W-:Y:S02]  /*6690*/  HADD2.F32 R4, -RZ, R4.H1_H1 ;  /* 0x30000004ff047230 */ /* 0x000fe40000004100 */
[----:B------:R-:W-:Y:S01]  /*66a0*/  HADD2.F32 R7, -RZ, R7.H1_H1 ;  /* 0x30000007ff077230 */ /* 0x000fe20000004100 */
[----:B------:R-:W-:Y:S01]  /*66b0*/  FMUL.FTZ R23, R23, R0 ;  /* 0x0000000017177220 */ /* 0x000fe20000410000 */
[--C-:B------:R-:W-:Y:S01]  /*66c0*/  HADD2.F32 R0, -RZ, R15.reuse.H1_H1 ;  /* 0x3000000fff007230 */ /* 0x100fe20000004100 */
[----:B------:R-:W-:Y:S01]  /*66d0*/  FMUL.FTZ R12, R12, R3 ;  /* 0x000000030c0c7220 */ /* 0x000fe20000410000 */
[----:B------:R-:W-:Y:S01]  /*66e0*/  HADD2.F32 R3, -RZ, R15.H0_H0 ;  /* 0x2000000fff037230 */ /* 0x000fe20000004100 */
[----:B------:R-:W-:-:S02]  /*66f0*/  @!P0 FADD.FTZ R4, -R4, -RZ ;  /* 0x800000ff04048221 */ /* 0x000fc40000010100 */
[----:B------:R-:W-:Y:S02]  /*6700*/  @!P0 FADD.FTZ R6, -R6, -RZ ;  /* 0x800000ff06068221 */ /* 0x000fe40000010100 */
[----:B------:R-:W-:Y:S02]  /*6710*/  @!P0 FADD.FTZ R7, -R7, -RZ ;  /* 0x800000ff07078221 */ /* 0x000fe40000010100 */
[----:B------:R-:W-:Y:S01]  /*6720*/  FMUL.FTZ R25, R25, R4 ;  /* 0x0000000419197220 */ /* 0x000fe20000410000 */
[----:B------:R-:W-:Y:S01]  /*6730*/  HADD2.F32 R4, -RZ, R14.H0_H0 ;  /* 0x2000000eff047230 */ /* 0x000fe20000004100 */
[----:B------:R-:W-:Y:S01]  /*6740*/  FMUL.FTZ R6, R3, R6 ;  /* 0x0000000603067220 */ /* 0x000fe20000410000 */
[----:B---3--:R-:W-:Y:S01]  /*6750*/  HADD2.F32 R3, -RZ, R8.H0_H0 ;  /* 0x20000008ff037230 */ /* 0x008fe20000004100 */
[----:B------:R-:W-:Y:S01]  /*6760*/  FMUL.FTZ R7, R0, R7 ;  /* 0x0000000700077220 */ /* 0x000fe20000410000 */
[----:B-----5:R-:W-:Y:S01]  /*6770*/  HADD2.F32 R0, -RZ, R16.H0_H0 ;  /* 0x20000010ff007230 */ /* 0x020fe20000004100 */
[----:B------:R-:W-:Y:S01]  /*6780*/  @!P0 FADD.FTZ R20, -R20, -RZ ;  /* 0x800000ff14148221 */ /* 0x000fe20000010100 */
[----:B------:R-:W-:Y:S01]  /*6790*/  HADD2.F32 R13, -RZ, R13.H1_H1 ;  /* 0x3000000dff0d7230 */ /* 0x000fe20000004100 */
        /* <DEDUP_REMOVED lines=16> */
[----:B------:R-:W-:Y:S02]  /*68a0*/  HADD2.F32 R10, -RZ, R10.H1_H1 ;  /* 0x3000000aff0a7230 */ /* 0x000fe40000004100 */
        /* <DEDUP_REMOVED lines=15> */
.L_x_4946:
[----:B------:R-:W-:Y:S05]  /*69a0*/  BSYNC B0 ;  /* 0x0000000000007941 */ /* 0x000fea0003800000 */
.L_x_4945:
[----:B-----5:R4:W-:Y:S01]  /*69b0*/  STS.128 [R153+0x800], R16 ;  /* 0x0008001099007388 */ /* 0x0209e20000000c00 */
[----:B------:R-:W-:Y:S05]  /*69c0*/  BRA `(.L_x_4938) ;  /* 0x0000010000007947 */ /* 0x000fea0003800000 */
.L_x_4932:
[----:B------:R-:W1:Y:S01]  /*69d0*/  S2R R41, SR_CTAID.X ;  /* 0x0000000000297919 */ /* 0x000e620000002500 */
[----:B------:R-:W-:Y:S01]  /*69e0*/  IADD3 R2, R106, 0x20, RZ ;  /* 0x000000206a027810 */ /* 0x000fe20007ffe0ff */
[----:B-1----:R-:W-:-:S05]  /*69f0*/  IMAD R3, R41, -0x40, R148 ;  /* 0xffffffc029037824 */ /* 0x002fca00078e0294 */
[-C--:B------:R-:W-:Y:S02]  /*6a00*/  ISETP.GE.AND P3, PT, R2, R3.reuse, PT ;  /* 0x000000030200720c */ /* 0x080fe40003f66270 */
[----:B------:R-:W-:-:S11]  /*6a10*/  ISETP.GE.AND P4, PT, R106, R3, PT ;  /* 0x000000036a00720c */ /* 0x000fd60003f86270 */
[C---:B------:R-:W-:Y:S02]  /*6a20*/  @!P3 IADD3 R3, P0, R108.reuse, UR4, RZ ;  /* 0x000000046c03bc10 */ /* 0x040fe4000ff1e0ff */
[----:B--2---:R-:W-:Y:S02]  /*6a30*/  @!P4 LEA R6, P2, R108, c[0x0][0x160], 0x1 ;  /* 0x000058006c06ca11 */ /* 0x004fe400078408ff */
        /* <DEDUP_REMOVED lines=9> */
.L_x_4938:
[----:B------:R-:W-:Y:S05]  /*6ad0*/  BSYNC B2 ;  /* 0x0000000000027941 */ /* 0x000fea0003800000 */
.L_x_4931:
[----:B------:R-:W-:Y:S01]  /*6ae0*/  IADD3 R152, R52, -0x1, RZ ;  /* 0xffffffff34987810 */ /* 0x000fe20007ffe0ff */
[----:B------:R-:W1:Y:S02]  /*6af0*/  S2R R42, SR_TID.X ;  /* 0x00000000002a7919 */ /* 0x000e640000002100 */
[C---:B-1----:R-:W-:Y:S02]  /*6b00*/  IADD3 R5, R106.reuse, 0x40, RZ ;  /* 0x000000406a057810 */ /* 0x042fe40007ffe0ff */
[----:B------:R-:W-:Y:S01]  /*6b10*/  IADD3 R3, R106, 0x60, RZ ;  /* 0x000000606a037810 */ /* 0x000fe20007ffe0ff */
[----:B------:R-:W-:Y:S01]  /*6b20*/  IMAD.SHL.U32 R0, R152, 0x80, RZ ;  /* 0x0000008098007824 */ /* 0x000fe200078e00ff */
[----:B------:R-:W-:-:S03]  /*6b30*/  LOP3.LUT R45, R103, 0x7fffffe, RZ, 0xc0, !PT ;  /* 0x07fffffe672d7812 */ /* 0x000fc600078ec0ff */
[----:B------:R-:W-:-:S05]  /*6b40*/  IMAD.IADD R6, R53, 0x1, -R0 ;  /* 0x0000000135067824 */ /* 0x000fca00078e0a00 */
[-C--:B------:R-:W-:Y:S02]  /*6b50*/  ISETP.GE.AND P5, PT, R2, R6.reuse, PT ;  /* 0x000000060200720c */ /* 0x080fe40003fa6270 */
[-C--:B------:R-:W-:Y:S02]  /*6b60*/  ISETP.GE.AND P0, PT, R5, R6.reuse, PT ;  /* 0x000000060500720c */ /* 0x080fe40003f06270 */
[-C--:B------:R-:W-:Y:S02]  /*6b70*/  ISETP.GE.AND P3, PT, R106, R6.reuse, PT ;  /* 0x000000066a00720c */ /* 0x080fe40003f66270 */
[-C--:B------:R-:W-:Y:S02]  /*6b80*/  ISETP.GE.AND P6, PT, R3, R6.reuse, PT ;  /* 0x000000060300720c */ /* 0x080fe40003fc6270 */
[----:B------:R-:W-:Y:S02]  /*6b90*/  ISETP.GE.AND P4, PT, R2, R6, PT ;  /* 0x000000060200720c */ /* 0x000fe40003f86270 */
[----:B--2--5:R-:W-:Y:S01]  /*6ba0*/  SHF.R.S32.HI R9, RZ, 0x1f, R42 ;  /* 0x0000001fff097819 */ /* 0x024fe2000001142a */
[----:B------:R-:W-:-:S02]  /*6bb0*/  IMAD.SHL.U32 R66, R42, 0x2, RZ ;  /* 0x000000022a427824 */ /* 0x000fc400078e00ff */
[----:B------:R-:W-:Y:S02]  /*6bc0*/  @!P5 LEA R12, P2, R89, R144, 0x1 ;  /* 0x00000090590cd211 */ /* 0x000fe400078408ff */
[----:B------:R-:W-:Y:S01]  /*6bd0*/  @!P0 IMAD.MOV.U32 R4, RZ, RZ, c[0x0][0x198] ;  /* 0x00006600ff048624 */ /* 0x000fe200078e00ff */
[----:B------:R-:W-:Y:S01]  /*6be0*/  LEA.HI R15, R9, R42, RZ, 0x4 ;  /* 0x0000002a090f7211 */ /* 0x000fe200078f20ff */
[----:B------:R-:W-:Y:S01]  /*6bf0*/  @!P0 IMAD.MOV.U32 R7, RZ, RZ, c[0x0][0x19c] ;  /* 0x00006700ff078624 */ /* 0x000fe200078e00ff */
[-C--:B------:R-:W-:Y:S01]  /*6c00*/  @!P5 LEA.HI.X R13, R89, R145.reuse, R88, 0x1, P2 ;  /* 0x00000091590dd211 */ /* 0x080fe200010f0c58 */
[----:B------:R-:W-:Y:S01]  /*6c10*/  @!PT LDS RZ, [RZ] ;  /* 0x00000000fffff984 */ /* 0x000fe20000000800 */
[----:B------:R-:W-:Y:S01]  /*6c20*/  @!PT LDS RZ, [RZ] ;  /* 0x00000000fffff984 */ /* 0x000fe20000000800 */
[----:B------:R-:W-:Y:S01]  /*6c30*/  @!PT LDS RZ, [RZ] ;  /* 0x00000000fffff984 */ /* 0x000fe20000000800 */
[----:B------:R1:W-:Y:S01]  /*6c40*/  @!P3 LDGSTS.E.BYPASS.LTC128B.128 [R153+0x1000], [R144.64] ;  /* 0x010000009099bfae */ /* 0x0003e2000b901d46 */
[C---:B----4-:R-:W-:Y:S01]  /*6c50*/  @!P0 LEA R16, P2, R4.reuse, R144, 0x7 ;  /* 0x0000009004108211 */ /* 0x050fe200078438ff */
[----:B------:R-:W-:Y:S01]  /*6c60*/  @!P6 IMAD.MOV.U32 R10, RZ, RZ, c[0x0][0x198] ;  /* 0x00006600ff0ae624 */ /* 0x000fe200078e00ff */
[-C--:B------:R-:W-:Y:S01]  /*6c70*/  ISETP.GE.AND P3, PT, R5, R6.reuse, PT ;  /* 0x000000060500720c */ /* 0x080fe20003f66270 */
[----:B------:R2:W-:Y:S01]  /*6c80*/  @!P5 LDGSTS.E.BYPASS.LTC128B.128 [R153+0x1800], [R12.64] ;  /* 0x018000000c99dfae */ /* 0x0005e2000b901d46 */
[----:B------:R-:W-:Y:S01]  /*6c90*/  @!P0 LEA.HI.X R17, R4, R145, R7, 0x7, P2 ;  /* 0x0000009104118211 */ /* 0x000fe200010f3c07 */
[----:B------:R-:W-:Y:S01]  /*6ca0*/  @!P6 IMAD.WIDE.U32 R10, R10, 0xc0, R144 ;  /* 0x000000c00a0ae825 */ /* 0x000fe200078e0090 */
[----:B------:R-:W-:-:S02]  /*6cb0*/  ISETP.GE.AND P2, PT, R3, R6, PT ;  /* 0x000000060300720c */ /* 0x000fc40003f46270 */
[----:B------:R-:W-:Y:S01]  /*6cc0*/  ISETP.GE.AND P5, PT, R106, R6, PT ;  /* 0x000000066a00720c */ /* 0x000fe20003fa6270 */
[----:B------:R4:W-:Y:S01]  /*6cd0*/  @!P0 LDGSTS.E.BYPASS.LTC128B.128 [R153+0x2000], [R16.64] ;  /* 0x0200000010998fae */ /* 0x0009e2000b901d46 */
[C---:B------:R-:W-:Y:S02]  /*6ce0*/  @!P4 LEA R6, P0, R91.reuse, R146, 0x1 ;  /* 0x000000925b06c211 */ /* 0x040fe400078008ff */
[----:B------:R-:W-:Y:S02]  /*6cf0*/  SHF.R.S32.HI R2, RZ, 0x4, R15 ;  /* 0x00000004ff027819 */ /* 0x000fe4000001140f */
[----:B------:R-:W-:Y:S01]  /*6d00*/  @!P4 LEA.HI.X R7, R91, R147, R90, 0x1, P0 ;  /* 0x000000935b07c211 */ /* 0x000fe200000f0c5a */
[----:B------:R-:W-:Y:S01]  /*6d10*/  @!P3 IMAD.MOV.U32 R3, RZ, RZ, c[0x0][0x1a0] ;  /* 0x00006800ff03b624 */ /* 0x000fe200078e00ff */
[----:B------:R-:W-:Y:S01]  /*6d20*/  LEA.HI R8, R9, R42, RZ, 0x3 ;  /* 0x0000002a09087211 */ /* 0x000fe200078f18ff */
[----:B------:R-:W-:Y:S01]  /*6d30*/  @!P3 IMAD.MOV.U32 R14, RZ, RZ, c[0x0][0x1a4] ;  /* 0x00006900ff0eb624 */ /* 0x000fe200078e00ff */
[----:B------:R-:W-:-:S02]  /*6d40*/  LEA.HI R43, R2, R2, RZ, 0x1 ;  /* 0x00000002022b7211 */ /* 0x000fc400078f08ff */
[C---:B------:R-:W-:Y:S02]  /*6d50*/  @!P3 LEA R4, P0, R3.reuse, R146, 0x7 ;  /* 0x000000920304b211 */ /* 0x040fe400078038ff */
[----:B------:R-:W-:Y:S02]  /*6d60*/  LOP3.LUT R19, R8, 0xfffffff8, RZ, 0xc0, !PT ;  /* 0xfffffff808137812 */ /* 0x000fe400078ec0ff */
[----:B------:R-:W-:Y:S02]  /*6d70*/  @!P3 LEA.HI.X R5, R3, R147, R14, 0x7, P0 ;  /* 0x000000930305b211 */ /* 0x000fe400000f3c0e */
[----:B------:R-:W-:Y:S01]  /*6d80*/  SHF.R.S32.HI R3, RZ, 0x3, R8 ;  /* 0x00000003ff037819 */ /* 0x000fe20000011408 */
[----:B------:R-:W-:Y:S01]  /*6d90*/  IMAD.IADD R140, R42, 0x1, -R19 ;  /* 0x000000012a8c7824 */ /* 0x000fe200078e0a13 */
[----:B------:R-:W-:Y:S02]  /*6da0*/  LOP3.LUT R43, R43, 0xfffffffe, RZ, 0xc0, !PT ;  /* 0xfffffffe2b2b7812 */ /* 0x000fe400078ec0ff */
[----:B------:R-:W-:Y:S01]  /*6db0*/  LEA.HI R8, R8, R3, RZ, 0x1 ;  /* 0x0000000308087211 */ /* 0x000fe200078f08ff */
[----:B--2---:R-:W-:Y:S01]  /*6dc0*/  @!P2 IMAD.MOV.U32 R12, RZ, RZ, c[0x0][0x1a0] ;  /* 0x00006800ff0ca624 */ /* 0x004fe200078e00ff */
[----:B------:R-:W-:Y:S01]  /*6dd0*/  LOP3.LUT R15, R15, 0xfffffff0, RZ, 0xc0, !PT ;  /* 0xfffffff00f0f7812 */ /* 0x000fe200078ec0ff */
[----:B------:R-:W-:Y:S01]  /*6de0*/  IMAD.IADD R43, R2, 0x1, -R43 ;  /* 0x00000001022b7824 */ /* 0x000fe200078e0a2b */
[----:B------:R-:W-:Y:S01]  /*6df0*/  LOP3.LUT R8, R8, 0xfffffffe, RZ, 0xc0, !PT ;  /* 0xfffffffe08087812 */ /* 0x000fe200078ec0ff */
[----:B------:R-:W-:Y:S01]  /*6e00*/  @!P2 IMAD.WIDE.U32 R12, R12, 0xc0, R146 ;  /* 0x000000c00c0ca825 */ /* 0x000fe200078e0092 */
[----:B------:R-:W-:-:S02]  /*6e10*/  LEA.HI R2, R140, R140, RZ, 0x1 ;  /* 0x0000008c8c027211 */ /* 0x000fc400078f08ff */
[----:B------:R-:W-:Y:S01]  /*6e20*/  LEA.HI R48, R9, R42, RZ, 0x5 ;  /* 0x0000002a09307211 */ /* 0x000fe200078f28ff */
[----:B----4-:R-:W-:Y:S01]  /*6e30*/  @!P6 IMAD.MOV.U32 R17, RZ, RZ, c[0x0][0x19c] ;  /* 0x00006700ff11e624 */ /* 0x010fe200078e00ff */
[----:B------:R-:W-:Y:S01]  /*6e40*/  LOP3.LUT R66, R66, 0x6, RZ, 0xc0, !PT ;  /* 0x0000000642427812 */ /* 0x000fe200078ec0ff */
[----:B------:R-:W-:Y:S01]  /*6e50*/  @!P6 IMAD.MOV.U32 R16, RZ, RZ, R10 ;  /* 0x000000ffff10e224 */ /* 0x000fe200078e000a */
[----:B------:R-:W-:Y:S01]  /*6e60*/  SHF.R.S32.HI R46, RZ, 0x5, R48 ;  /* 0x00000005ff2e7819 */ /* 0x000fe20000011430 */
[----:B------:R-:W-:Y:S02]  /*6e70*/  @!P6 IMAD R17, R17, 0xc0, RZ ;  /* 0x000000c01111e824 */ /* 0x000fe400078e02ff */
[----:B------:R-:W-:Y:S02]  /*6e80*/  IMAD.IADD R44, R42, 0x1, -R15 ;  /* 0x000000012a2c7824 */ /* 0x000fe400078e0a0f */
[----:B------:R-:W-:Y:S01]  /*6e90*/  @!P6 IMAD.IADD R17, R11, 0x1, R17 ;  /* 0x000000010b11e824 */ /* 0x000fe200078e0211 */
[----:B------:R-:W-:Y:S01]  /*6ea0*/  LOP3.LUT R11, R2, 0xfffffffe, RZ, 0xc0, !PT ;  /* 0xfffffffe020b7812 */ /* 0x000fe200078ec0ff */
[----:B------:R-:W-:Y:S01]  /*6eb0*/  IMAD.IADD R3, R3, 0x1, -R8 ;  /* 0x0000000103037824 */ /* 0x000fe200078e0a08 */
[----:B------:R-:W-:Y:S01]  /*6ec0*/  SHF.R.S32.HI R2, RZ, 0x1, R2 ;  /* 0x00000001ff027819 */ /* 0x000fe20000011402 */
[----:B------:R-:W-:Y:S01]  /*6ed0*/  @!P2 IMAD.MOV.U32 R8, RZ, RZ, c[0x0][0x1a4] ;  /* 0x00006900ff08a624 */ /* 0x000fe200078e00ff */
[----:B------:R2:W-:Y:S01]  /*6ee0*/  @!P6 LDGSTS.E.BYPASS.LTC128B.128 [R153+0x2800], [R16.64] ;  /* 0x028000001099efae */ /* 0x0005e2000b901d46 */
[----:B------:R-:W-:Y:S01]  /*6ef0*/  SHF.R.S32.HI R15, RZ, 0x1f, R44 ;  /* 0x0000001fff0f7819 */ /* 0x000fe2000001142c */
[----:B------:R-:W-:Y:S01]  /*6f00*/  IMAD.IADD R45, R44, 0x1, -R45 ;  /* 0x000000012c2d7824 */ /* 0x000fe200078e0a2d */
[----:B------:R-:W-:Y:S01]  /*6f10*/  LOP3.LUT P0, RZ, R2, 0x2, RZ, 0xc0, !PT ;  /* 0x0000000202ff7812 */ /* 0x000fe2000780c0ff */
[----:B------:R-:W0:Y:S01]  /*6f20*/  LDGDEPBAR ;  /* 0x00000000000079af */ /* 0x000e220000000000 */
[----:B------:R-:W-:Y:S01]  /*6f30*/  @!P2 IMAD R9, R8, 0xc0, RZ ;  /* 0x000000c00809a824 */ /* 0x000fe200078e02ff */
[----:B------:R-:W-:Y:S01]  /*6f40*/  LEA.HI R44, R15, R44, RZ, 0x3 ;  /* 0x0000002c0f2c7211 */ /* 0x000fe200078f18ff */
[----:B------:R-:W-:-:S02]  /*6f50*/  IMAD.SHL.U32 R8, R2, 0x40, RZ ;  /* 0x0000004002087824 */ /* 0x000fc400078e00ff */
[----:B------:R-:W-:Y:S02]  /*6f60*/  IMAD.IADD R140, R140, 0x1, -R11 ;  /* 0x000000018c8c7824 */ /* 0x000fe400078e0a0b */
[----:B------:R-:W-:Y:S01]  /*6f70*/  IMAD.SHL.U32 R3, R3, 0x8, RZ ;  /* 0x0000000803037824 */ /* 0x000fe200078e00ff */
[----:B------:R-:W-:Y:S01]  /*6f80*/  LOP3.LUT R8, R8, 0xc0, RZ, 0xc0, !PT ;  /* 0x000000c008087812 */ /* 0x000fe200078ec0ff */
[----:B------:R-:W-:Y:S02]  /*6f90*/  IMAD.SHL.U32 R10, R54, 0x40, RZ ;  /* 0x00000040360a7824 */ /* 0x000fe400078e00ff */
[----:B------:R-:W-:Y:S01]  /*6fa0*/  IMAD.SHL.U32 R44, R44, 0x20, RZ ;  /* 0x000000202c2c7824 */ /* 0x000fe200078e00ff */
[----:B------:R-:W-:Y:S01]  /*6fb0*/  LOP3.LUT R3, R8, 0x8, R3, 0xf8, !PT ;  /* 0x0000000808037812 */ /* 0x000fe200078ef803 */
[C---:B------:R-:W-:Y:S01]  /*6fc0*/  IMAD R140, R43.reuse, 0x8, R140 ;  /* 0x000000082b8c7824 */ /* 0x040fe200078e028c */
[----:B------:R-:W-:Y:S01]  /*6fd0*/  LOP3.LUT R10, R10, 0xc0, RZ, 0xc0, !PT ;  /* 0x000000c00a0a7812 */ /* 0x000fe200078ec0ff */
[----:B------:R-:W-:Y:S01]  /*6fe0*/  IMAD.SHL.U32 R43, R43, 0x8, RZ ;  /* 0x000000082b2b7824 */ /* 0x000fe200078e00ff */
[----:B------:R-:W-:Y:S01]  /*6ff0*/  SHF.R.U32.HI R8, RZ, 0x3, R8 ;  /* 0x00000003ff087819 */ /* 0x000fe20000011608 */
[----:B------:R-:W-:Y:S01]  /*7000*/  @!P2 IMAD.IADD R9, R13, 0x1, R9 ;  /* 0x000000010d09a824 */ /* 0x000fe200078e0209 */
[----:B------:R-:W-:Y:S01]  /*7010*/  LOP3.LUT R44, R44, 0xffffff00, RZ, 0xc0, !PT ;  /* 0xffffff002c2c7812 */ /* 0x000fe200078ec0ff */
[----:B------:R-:W-:Y:S01]  /*7020*/  IMAD R41, R41, 0x4, R46 ;  /* 0x0000000429297824 */ /* 0x000fe200078e022e */
[----:B------:R-:W-:-:S02]  /*7030*/  LOP3.LUT R43, R10, 0x8, R43, 0xf8, !PT ;  /* 0x000000080a2b7812 */ /* 0x000fc400078ef82b */
[----:B------:R-:W-:Y:S01]  /*7040*/  LOP3.LUT R3, R3, R8, RZ, 0x3c, !PT ;  /* 0x0000000803037212 */ /* 0x000fe200078e3cff */
[----:B------:R-:W-:Y:S01]  /*7050*/  @!P2 IMAD.MOV.U32 R8, RZ, RZ, R12 ;  /* 0x000000ffff08a224 */ /* 0x000fe200078e000c */
[----:B------:R-:W-:-:S04]  /*7060*/  DEPBAR.LE SB0, 0x0 ;  /* 0x000080000000791a */ /* 0x000fc80000000000 */
[----:B------:R-:W-:Y:S01]  /*7070*/  BAR.SYNC.DEFER_BLOCKING 0x0 ;  /* 0x0000000000007b1d */ /* 0x000fe20000010000 */
[----:B------:R-:W-:Y:S01]  /*7080*/  SHF.R.U32.HI R10, RZ, 0x3, R10 ;  /* 0x00000003ff0a7819 */ /* 0x000fe2000001160a */
[----:B------:R-:W-:Y:S02]  /*7090*/  IMAD R12, R46, 0x200, R44 ;  /* 0x000002002e0c7824 */ /* 0x000fe400078e022c */
[----:B------:R-:W-:Y:S01]  /*70a0*/  IMAD.U32 R140, R140, 0x20, R3 ;  /* 0x000000208c8c7824 */ /* 0x000fe200078e0003 */
[----:B------:R-:W-:Y:S01]  /*70b0*/  LOP3.LUT R43, R43, R10, RZ, 0x3c, !PT ;  /* 0x0000000a2b2b7212 */ /* 0x000fe200078e3cff */
[----:B------:R-:W-:Y:S02]  /*70c0*/  IMAD R12, R45, 0x20, R12 ;  /* 0x000000202d0c7824 */ /* 0x000fe400078e020c */
[----:B------:R-:W-:Y:S02]  /*70d0*/  IMAD.SHL.U32 R140, R140, 0x2, RZ ;  /* 0x000000028c8c7824 */ /* 0x000fe400078e00ff */
[----:B------:R-:W-:-:S02]  /*70e0*/  IMAD.IADD R142, R43, 0x1, R12 ;  /* 0x000000012b8e7824 */ /* 0x000fc400078e020c */
[----:B------:R-:W-:Y:S01]  /*70f0*/  IMAD.MOV.U32 R3, RZ, RZ, 0x20 ;  /* 0x00000020ff037424 */ /* 0x000fe200078e00ff */
[----:B------:R-:W-:Y:S01]  /*7100*/  IADD3 R2, R140, 0x1000, RZ ;  /* 0x000010008c027810 */ /* 0x000fe20007ffe0ff */
[----:B------:R-:W-:Y:S01]  /*7110*/  IMAD.SHL.U32 R142, R142, 0x2, RZ ;  /* 0x000000028e8e7824 */ /* 0x000fe200078e00ff */
[----:B------:R-:W-:Y:S01]  /*7120*/  IADD3 R139, R140, 0x1020, RZ ;  /* 0x000010208c8b7810 */ /* 0x000fe20007ffe0ff */
[----:B------:R-:W-:Y:S01]  /*7130*/  IMAD R44, R45, 0x20, R44 ;  /* 0x000000202d2c7824 */ /* 0x000fe200078e022c */
[----:B------:R-:W-:-:S04]  /*7140*/  @P0 IADD3 R139, R2, -0x20, RZ ;  /* 0xffffffe0028b0810 */ /* 0x000fc80007ffe0ff */
[C---:B------:R-:W-:Y:S02]  /*7150*/  IADD3 R136, R139.reuse, 0x400, RZ ;  /* 0x000004008b887810 */ /* 0x040fe40007ffe0ff */
[C---:B------:R-:W-:Y:S01]  /*7160*/  IADD3 R135, R139.reuse, 0x800, RZ ;  /* 0x000008008b877810 */ /* 0x040fe20007ffe0ff */
[----:B------:R-:W-:Y:S01]  /*7170*/  @P5 STS [R153+0x3000], RZ ;  /* 0x003000ff99005388 */ /* 0x000fe20000000800 */
[C---:B------:R-:W-:Y:S02]  /*7180*/  IADD3 R134, R139.reuse, 0xc00, RZ ;  /* 0x00000c008b867810 */ /* 0x040fe40007ffe0ff */
[C---:B------:R-:W-:Y:S01]  /*7190*/  IADD3 R133, R139.reuse, 0x1000, RZ ;  /* 0x000010008b857810 */ /* 0x040fe20007ffe0ff */
[----:B------:R-:W-:Y:S01]  /*71a0*/  @P5 STS [R153+0x3004], RZ ;  /* 0x003004ff99005388 */ /* 0x000fe20000000800 */
[C---:B------:R-:W-:Y:S02]  /*71b0*/  IADD3 R132, R139.reuse, 0x1400, RZ ;  /* 0x000014008b847810 */ /* 0x040fe40007ffe0ff */
[C---:B------:R-:W-:Y:S01]  /*71c0*/  IADD3 R86, R139.reuse, 0x1800, RZ ;  /* 0x000018008b567810 */ /* 0x040fe20007ffe0ff */
[----:B------:R-:W-:Y:S01]  /*71d0*/  @P5 STS.64 [R153+0x3008], RZ ;  /* 0x003008ff99005388 */ /* 0x000fe20000000a00 */
[----:B------:R-:W-:-:S03]  /*71e0*/  IADD3 R84, R139, 0x1c00, RZ ;  /* 0x00001c008b547810 */ /* 0x000fc60007ffe0ff */
        /* <DEDUP_REMOVED lines=20> */
[----:B------:R-:W-:Y:S01]  /*7330*/  LDSM.16.M88.4 R12, [R142] ;  /* 0x000000008e0c783b */ /* 0x000fe20000000200 */
[----:B------:R-:W-:-:S03]  /*7340*/  SEL R3, R3, 0xffffffe0, !P2 ;  /* 0xffffffe003037807 */ /* 0x000fc60005000000 */
[----:B---3--:R-:W3:Y:S02]  /*7350*/  LDSM.16.M88.4 R24, [R140+0x1000] ;  /* 0x001000008c18783b */ /* 0x008ee40000000200 */
[----:B------:R-:W-:Y:S02]  /*7360*/  IMAD.IADD R141, R142, 0x1, R3 ;  /* 0x000000018e8d7824 */ /* 0x000fe400078e0203 */
[----:B--2---:R-:W-:Y:S04]  /*7370*/  LDSM.16.M88.4 R16, [R139] ;  /* 0x000000008b10783b */ /* 0x004fe80000000200 */
[----:B------:R-:W-:Y:S04]  /*7380*/  LDSM.16.M88.4 R28, [R139+0x400] ;  /* 0x000400008b1c783b */ /* 0x000fe80000000200 */
[----:B----4-:R-:W2:Y:S04]  /*7390*/  LDSM.16.M88.4 R4, [R140+0x1400] ;  /* 0x001400008c04783b */ /* 0x010ea80000000200 */
[----:B------:R-:W-:Y:S04]  /*73a0*/  LDSM.16.M88.4 R36, [R139+0xc00] ;  /* 0x000c00008b24783b */ /* 0x000fe80000000200 */
[----:B------:R-:W4:Y:S04]  /*73b0*/  LDSM.16.M88.4 R8, [R141] ;  /* 0x000000008d08783b */ /* 0x000f280000000200 */
[----:B------:R-:W0:Y:S01]  /*73c0*/  LDGDEPBAR ;  /* 0x00000000000079af */ /* 0x000e220000000000 */
[C---:B---3--:R-:W-:Y:S08]  /*73d0*/  HMMA.16816.F32 R20, R12.reuse, R24, RZ ;  /* 0x000000180c14723c */ /* 0x048ff000000018ff */
[C---:B------:R-:W-:Y:S08]  /*73e0*/  HMMA.16816.F32 R24, R12.reuse, R26, RZ ;  /* 0x0000001a0c18723c */ /* 0x040ff000000018ff */
[----:B--2---:R-:W-:Y:S08]  /*73f0*/  HMMA.16816.F32 R32, R12, R4, RZ ;  /* 0x000000040c20723c */ /* 0x004ff000000018ff */
[C---:B----4-:R-:W-:Y:S08]  /*7400*/  HMMA.16816.F32 R20, R8.reuse, R16, R20 ;  /* 0x000000100814723c */ /* 0x050ff00000001814 */
[----:B------:R-:W-:Y:S01]  /*7410*/  HMMA.16816.F32 R24, R8, R18, R24 ;  /* 0x000000120818723c */ /* 0x000fe20000001818 */
[----:B------:R-:W2:Y:S07]  /*7420*/  LDSM.16.M88.4 R16, [R140+0x1800] ;  /* 0x001800008c10783b */ /* 0x000eae0000000200 */
[----:B------:R-:W-:Y:S08]  /*7430*/  HMMA.16816.F32 R4, R12, R6, RZ ;  /* 0x000000060c04723c */ /* 0x000ff000000018ff */
[----:B------:R-:W-:Y:S01]  /*7440*/  FMUL.FTZ R20, R20, c[0x0][0x2ec] ;  /* 0x0000bb0014147a20 */ /* 0x000fe20000410000 */
[----:B------:R-:W-:Y:S01]  /*7450*/  HMMA.16816.F32 R32, R8, R28, R32 ;  /* 0x0000001c0820723c */ /* 0x000fe20000001820 */
[----:B------:R-:W-:-:S02]  /*7460*/  FMUL.FTZ R47, R21, c[0x0][0x2ec] ;  /* 0x0000bb00152f7a20 */ /* 0x000fc40000410000 */
[----:B------:R3:W-:Y:S01]  /*7470*/  MUFU.TANH R40, R20 ;  /* 0x0000001400287308 */ /* 0x0007e20000002400 */
[----:B------:R-:W-:Y:S02]  /*7480*/  FMUL.FTZ R2, R22, c[0x0][0x2ec] ;  /* 0x0000bb0016027a20 */ /* 0x000fe40000410000 */
[----:B------:R-:W-:Y:S02]  /*7490*/  FMUL.FTZ R50, R23, c[0x0][0x2ec] ;  /* 0x0000bb0017327a20 */ /* 0x000fe40000410000 */
[----:B------:R-:W-:Y:S02]  /*74a0*/  FMUL.FTZ R54, R24, c[0x0][0x2ec] ;  /* 0x0000bb0018367a20 */ /* 0x000fe40000410000 */
[----:B------:R-:W-:Y:S01]  /*74b0*/  FMUL.FTZ R49, R25, c[0x0][0x2ec] ;  /* 0x0000bb0019317a20 */ /* 0x000fe20000410000 */
[----:B------:R-:W4:Y:S01]  /*74c0*/  MUFU.TANH R47, R47 ;  /* 0x0000002f002f7308 */ /* 0x000f220000002400 */
[----:B------:R-:W-:Y:S02]  /*74d0*/  FMUL.FTZ R56, R26, c[0x0][0x2ec] ;  /* 0x0000bb001a387a20 */ /* 0x000fe40000410000 */
[----:B------:R-:W-:Y:S01]  /*74e0*/  FMUL.FTZ R70, R27, c[0x0][0x2ec] ;  /* 0x0000bb001b467a20 */ /* 0x000fe20000410000 */
[----:B------:R-:W-:Y:S01]  /*74f0*/  HMMA.16816.F32 R4, R8, R30, R4 ;  /* 0x0000001e0804723c */ /* 0x000fe20000001804 */
[----:B------:R-:W1:Y:S03]  /*7500*/  LDSM.16.M88.4 R28, [R140+0x1c00] ;  /* 0x001c00008c1c783b */ /* 0x000e660000000200 */
[----:B------:R-:W1:Y:S01]  /*7510*/  MUFU.TANH R50, R50 ;  /* 0x0000003200327308 */ /* 0x000e620000002400 */
[----:B---3--:R-:W3:Y:S03]  /*7520*/  LDSM.16.M88.4 R20, [R139+0x800] ;  /* 0x000800008b14783b */ /* 0x008ee60000000200 */
[----:B--2---:R-:W-:Y:S01]  /*7530*/  HMMA.16816.F32 R24, R12, R16, RZ ;  /* 0x000000100c18723c */ /* 0x004fe200000018ff */
[----:B------:R-:W-:-:S02]  /*7540*/  FMUL.FTZ R32, R32, c[0x0][0x2ec] ;  /* 0x0000bb0020207a20 */ /* 0x000fc40000410000 */
[----:B------:R-:W-:Y:S01]  /*7550*/  FMUL.FTZ R33, R33, c[0x0][0x2ec] ;  /* 0x0000bb0021217a20 */ /* 0x000fe20000410000 */
[----:B------:R-:W2:Y:S01]  /*7560*/  MUFU.TANH R54, R54 ;  /* 0x0000003600367308 */ /* 0x000ea20000002400 */
[----:B------:R-:W-:Y:S02]  /*7570*/  FMUL.FTZ R34, R34, c[0x0][0x2ec] ;  /* 0x0000bb0022227a20 */ /* 0x000fe40000410000 */
[----:B------:R-:W-:Y:S01]  /*7580*/  FMUL.FTZ R35, R35, c[0x0][0x2ec] ;  /* 0x0000bb0023237a20 */ /* 0x000fe20000410000 */
[----:B------:R-:W-:Y:S04]  /*7590*/  HMMA.16816.F32 R16, R12, R18, RZ ;  /* 0x000000120c10723c */ /* 0x000fe800000018ff */
[----:B------:R-:W-:Y:S04]  /*75a0*/  MUFU.TANH R55, R32 ;  /* 0x0000002000377308 */ /* 0x000fe80000002400 */
[----:B------:R-:W-:-:S02]  /*75b0*/  FMUL.FTZ R59, R4, c[0x0][0x2ec] ;  /* 0x0000bb00043b7a20 */ /* 0x000fc40000410000 */
[----:B------:R-:W-:Y:S02]  /*75c0*/  FMUL.FTZ R58, R5, c[0x0][0x2ec] ;  /* 0x0000bb00053a7a20 */ /* 0x000fe40000410000 */
[----:B------:R-:W-:Y:S01]  /*75d0*/  FMUL.FTZ R62, R6, c[0x0][0x2ec] ;  /* 0x0000bb00063e7a20 */ /* 0x000fe20000410000 */
[----:B------:R-:W-:Y:S01]  /*75e0*/  MUFU.TANH R51, R33 ;  /* 0x0000002100337308 */ /* 0x000fe20000002400 */
[----:B------:R-:W-:-:S07]  /*75f0*/  FMUL.FTZ R60, R7, c[0x0][0x2ec] ;  /* 0x0000bb00073c7a20 */ /* 0x000fce0000410000 */
[----:B------:R-:W-:Y:S01]  /*7600*/  MUFU.TANH R57, R34 ;  /* 0x0000002200397308 */ /* 0x000fe20000002400 */
[----:B-1----:R-:W-:Y:S07]  /*7610*/  HMMA.16816.F32 R4, R12, R28, RZ ;  /* 0x0000001c0c04723c */ /* 0x002fee00000018ff */
[----:B------:R1:W-:Y:S01]  /*7620*/  MUFU.TANH R68, R35 ;  /* 0x0000002300447308 */ /* 0x0003e20000002400 */
[C---:B---3--:R-:W-:Y:S07]  /*7630*/  HMMA.16816.F32 R24, R8.reuse, R20, R24 ;  /* 0x000000140818723c */ /* 0x048fee0000001818 */
[----:B------:R-:W3:Y:S01]  /*7640*/  MUFU.TANH R56, R56 ;  /* 0x0000003800387308 */ /* 0x000ee20000002400 */
[----:B------:R-:W-:Y:S01]  /*7650*/  HMMA.16816.F32 R16, R8, R22, R16 ;  /* 0x000000160810723c */ /* 0x000fe20000001810 */
[----:B------:R-:W2:Y:S06]  /*7660*/  LDSM.16.M88.4 R20, [R140+0x2000] ;  /* 0x002000008c14783b */ /* 0x000eac0000000200 */
[----:B------:R-:W2:Y:S01]  /*7670*/  MUFU.TANH R49, R49 ;  /* 0x0000003100317308 */ /* 0x000ea20000002400 */
[----:B-1----:R-:W-:Y:S01]  /*7680*/  LDSM.16.M88.4 R32, [R139+0x1000] ;  /* 0x001000008b20783b */ /* 0x002fe20000000200 */
[----:B------:R-:W-:Y:S06]  /*7690*/  HMMA.16816.F32 R28, R12, R30, RZ ;  /* 0x0000001e0c1c723c */ /* 0x000fec00000018ff */
[----:B------:R-:W1:Y:S02]  /*76a0*/  MUFU.TANH R70, R70 ;  /* 0x0000004600467308 */ /* 0x000e640000002400 */
[----:B------:R-:W-:Y:S01]  /*76b0*/  HMMA.16816.F32 R4, R8, R36, R4 ;  /* 0x000000240804723c */ /* 0x000fe20000001804 */
[----:B------:R-:W-:-:S02]  /*76c0*/  FMUL.FTZ R24, R24, c[0x0][0x2ec] ;  /* 0x0000bb0018187a20 */ /* 0x000fc40000410000 */
[----:B------:R-:W-:-:S03]  /*76d0*/  FMUL.FTZ R25, R25, c[0x0][0x2ec] ;  /* 0x0000bb0019197a20 */ /* 0x000fc60000410000 */
[----:B------:R-:W1:Y:S01]  /*76e0*/  MUFU.TANH R59, R59 ;  /* 0x0000003b003b7308 */ /* 0x000e620000002400 */
        /* <DEDUP_REMOVED lines=8> */
[----:B------:R-:W-:-:S03]  /*7770*/  IMAD.IADD R37, R0, 0x1, R66 ;  /* 0x0000000100257824 */ /* 0x000fc600078e0242 */
[----:B------:R1:W-:Y:S02]  /*7780*/  MUFU.TANH R63, R16 ;  /* 0x00000010003f7308 */ /* 0x0003e40000002400 */
[----:B------:R-:W-:Y:S02]  /*7790*/  FMUL.FTZ R4, R4, c[0x0][0x2ec] ;  /* 0x0000bb0004047a20 */ /* 0x000fe40000410000 */
[----:B------:R-:W-:-:S04]  /*77a0*/  FMUL.FTZ R67, R5, c[0x0][0x2ec] ;  /* 0x0000bb0005437a20 */ /* 0x000fc80000410000 */
[----:B------:R-:W-:Y:S01]  /*77b0*/  MUFU.TANH R61, R25 ;  /* 0x00000019003d7308 */ /* 0x000fe20000002400 */
[----:B------:R-:W-:Y:S02]  /*77c0*/  FMUL.FTZ R90, R6, c[0x0][0x2ec] ;  /* 0x0000bb00065a7a20 */ /* 0x000fe40000410000 */
[----:B------:R-:W-:Y:S01]  /*77d0*/  FMUL.FTZ R106, R7, c[0x0][0x2ec] ;  /* 0x0000bb00076a7a20 */ /* 0x000fe20000410000 */
[----:B-1----:R-:W1:Y:S04]  /*77e0*/  LDSM.16.M88.4 R16, [R140+0x2400] ;  /* 0x002400008c10783b */ /* 0x002e680000000200 */
[----:B------:R2:W-:Y:S04]  /*77f0*/  MUFU.TANH R75, R26 ;  /* 0x0000001a004b7308 */ /* 0x0005e80000002400 */
[----:B------:R-:W-:-:S02]  /*7800*/  FMUL.FTZ R39, R28, c[0x0][0x2ec] ;  /* 0x0000bb001c277a20 */ /* 0x000fc40000410000 */
[----:B------:R-:W-:Y:S02]  /*7810*/  FMUL.FTZ R38, R29, c[0x0][0x2ec] ;  /* 0x0000bb001d267a20 */ /* 0x000fe40000410000 */
[----:B------:R-:W-:Y:S01]  /*7820*/  FMUL.FTZ R88, R30, c[0x0][0x2ec] ;  /* 0x0000bb001e587a20 */ /* 0x000fe20000410000 */
[----:B------:R3:W-:Y:S01]  /*7830*/  MUFU.TANH R85, R4 ;  /* 0x0000000400557308 */ /* 0x0007e20000002400 */
[----:B------:R-:W-:Y:S01]  /*7840*/  FMUL.FTZ R104, R31, c[0x0][0x2ec] ;  /* 0x0000bb001f687a20 */ /* 0x000fe20000410000 */
[C---:B--2---:R-:W-:Y:S06]  /*7850*/  HMMA.16816.F32 R24, R12.reuse, R20, RZ ;  /* 0x000000140c18723c */ /* 0x044fec00000018ff */
[----:B------:R-:W2:Y:S02]  /*7860*/  MUFU.TANH R62, R62 ;  /* 0x0000003e003e7308 */ /* 0x000ea40000002400 */
[C---:B---3--:R-:W-:Y:S01]  /*7870*/  HMMA.16816.F32 R4, R12.reuse, R22, RZ ;  /* 0x000000160c04723c */ /* 0x048fe200000018ff */
[----:B------:R-:W3:Y:S05]  /*7880*/  LDSM.16.M88.4 R20, [R139+0x1400] ;  /* 0x001400008b14783b */ /* 0x000eea0000000200 */
[----:B------:R-:W2:Y:S08]  /*7890*/  MUFU.TANH R58, R58 ;  /* 0x0000003a003a7308 */ /* 0x000eb00000002400 */
[----:B------:R-:W2:Y:S01]  /*78a0*/  MUFU.TANH R60, R60 ;  /* 0x0000003c003c7308 */ /* 0x000ea20000002400 */
[----:B-1----:R-:W-:Y:S07]  /*78b0*/  HMMA.16816.F32 R28, R12, R16, RZ ;  /* 0x000000100c1c723c */ /* 0x002fee00000018ff */
[----:B------:R-:W1:Y:S01]  /*78c0*/  MUFU.TANH R98, R98 ;  /* 0x0000006200627308 */ /* 0x000e620000002400 */
[C---:B------:R-:W-:Y:S07]  /*78d0*/  HMMA.16816.F32 R24, R8.reuse, R32, R24 ;  /* 0x000000200818723c */ /* 0x040fee0000001818 */
[----:B------:R-:W1:Y:S01]  /*78e0*/  MUFU.TANH R72, R72 ;  /* 0x0000004800487308 */ /* 0x000e620000002400 */
[----:B------:R-:W-:Y:S01]  /*78f0*/  LOP3.LUT R33, R48, 0xffffffe0, RZ, 0xc0, !PT ;  /* 0xffffffe030217812 */ /* 0x000fe200078ec0ff */
[----:B------:R-:W-:Y:S01]  /*7900*/  HMMA.16816.F32 R4, R8, R34, R4 ;  /* 0x000000220804723c */ /* 0x000fe20000001804 */
[----:B------:R-:W-:-:S05]  /*7910*/  IADD3 R32, R37, 0x18, RZ ;  /* 0x0000001825207810 */ /* 0x000fca0007ffe0ff */
[----:B------:R-:W1:Y:S01]  /*7920*/  MUFU.TANH R90, R90 ;  /* 0x0000005a005a7308 */ /* 0x000e620000002400 */
[----:B------:R-:W-:-:S05]  /*7930*/  IMAD.IADD R17, R42, 0x1, -R33 ;  /* 0x000000012a117824 */ /* 0x000fca00078e0a21 */
[----:B------:R-:W-:Y:S01]  /*7940*/  SHF.R.S32.HI R16, RZ, 0x1f, R17 ;  /* 0x0000001fff107819 */ /* 0x000fe20000011411 */
[----:B---3--:R-:W-:Y:S01]  /*7950*/  HMMA.16816.F32 R28, R8, R20, R28 ;  /* 0x00000014081c723c */ /* 0x008fe2000000181c */
[----:B------:R-:W3:Y:S02]  /*7960*/  MUFU.TANH R36, R36 ;  /* 0x0000002400247308 */ /* 0x000ee40000002400 */
[----:B------:R-:W-:Y:S02]  /*7970*/  LEA.HI R16, R16, R17, RZ, 0x2 ;  /* 0x0000001110107211 */ /* 0x000fe400078f10ff */
[----:B------:R-:W-:Y:S01]  /*7980*/  IADD3 R17, R37, 0x1, RZ ;  /* 0x0000000125117810 */ /* 0x000fe20007ffe0ff */
[----:B------:R-:W-:Y:S01]  /*7990*/  FMUL.FTZ R24, R24, c[0x0][0x2ec] ;  /* 0x0000bb0018187a20 */ /* 0x000fe20000410000 */
[----:B------:R-:W-:Y:S01]  /*79a0*/  SHF.R.S32.HI R154, RZ, 0x2, R16 ;  /* 0x00000002ff9a7819 */ /* 0x000fe20000011410 */
[----:B------:R-:W-:Y:S01]  /*79b0*/  FMUL.FTZ R25, R25, c[0x0][0x2ec] ;  /* 0x0000bb0019197a20 */ /* 0x000fe20000410000 */
[----:B------:R-:W-:Y:S01]  /*79c0*/  IADD3 R20, R37, 0x8, RZ ;  /* 0x0000000825147810 */ /* 0x000fe20007ffe0ff */
[----:B------:R-:W-:Y:S01]  /*79d0*/  FMUL.FTZ R26, R26, c[0x0][0x2ec] ;  /* 0x0000bb001a1a7a20 */ /* 0x000fe20000410000 */
[----:B------:R-:W-:Y:S01]  /*79e0*/  MUFU.TANH R93, R24 ;  /* 0x00000018005d7308 */ /* 0x000fe20000002400 */
[----:B------:R-:W-:-:S02]  /*79f0*/  IMAD.U32 R41, R41, 0x10, R154 ;  /* 0x0000001029297824 */ /* 0x000fc400078e009a */
[----:B------:R-:W-:Y:S02]  /*7a00*/  FMUL.FTZ R27, R27, c[0x0][0x2ec] ;  /* 0x0000bb001b1b7a20 */ /* 0x000fe40000410000 */
[----:B------:R-:W-:Y:S01]  /*7a10*/  FMUL.FTZ R87, R5, c[0x0][0x2ec] ;  /* 0x0000bb0005577a20 */ /* 0x000fe20000410000 */
[----:B------:R-:W-:Y:S01]  /*7a20*/  IADD3 R16, -R148, 0x1, R41 ;  /* 0x0000000194107810 */ /* 0x000fe20007ffe129 */
[----:B------:R-:W-:Y:S01]  /*7a30*/  FMUL.FTZ R94, R7, c[0x0][0x2ec] ;  /* 0x0000bb00075e7a20 */ /* 0x000fe20000410000 */
[----:B------:R-:W-:Y:S01]  /*7a40*/  MUFU.TANH R91, R25 ;  /* 0x00000019005b7308 */ /* 0x000fe20000002400 */
[----:B------:R-:W-:Y:S01]  /*7a50*/  IADD3 R5, R37, 0x9, RZ ;  /* 0x0000000925057810 */ /* 0x000fe20007ffe0ff */
[----:B------:R-:W-:Y:S01]  /*7a60*/  FMUL.FTZ R96, R6, c[0x0][0x2ec] ;  /* 0x0000bb0006607a20 */ /* 0x000fe20000410000 */
[----:B------:R-:W-:Y:S01]  /*7a70*/  IADD3 R16, R16, c[0x0][0x2e8], R53 ;  /* 0x0000ba0010107a10 */ /* 0x000fe20007ffe035 */
[----:B------:R-:W-:Y:S02]  /*7a80*/  FMUL.FTZ R89, R4, c[0x0][0x2ec] ;  /* 0x0000bb0004597a20 */ /* 0x000fe40000410000 */
[----:B------:R-:W-:Y:S01]  /*7a90*/  IMAD.IADD R4, R43, 0x1, R44 ;  /* 0x000000012b047824 */ /* 0x000fe200078e022c */
[C---:B------:R-:W-:Y:S01]  /*7aa0*/  IADD3 R64, R16.reuse, 0x8, RZ ;  /* 0x0000000810407810 */ /* 0x040fe20007ffe0ff */
[----:B------:R-:W-:Y:S01]  /*7ab0*/  MUFU.TANH R102, R26 ;  /* 0x0000001a00667308 */ /* 0x000fe20000002400 */
[-C--:B------:R-:W-:Y:S01]  /*7ac0*/  IMNMX R65, R16, R53.reuse, PT ;  /* 0x0000003510417217 */ /* 0x080fe20003800200 */
[----:B------:R-:W-:Y:S01]  /*7ad0*/  FMUL.FTZ R42, R29, c[0x0][0x2ec] ;  /* 0x0000bb001d2a7a20 */ /* 0x000fe20000410000 */
[----:B------:R-:W-:Y:S01]  /*7ae0*/  IMNMX R64, R64, R53, PT ;  /* 0x0000003540407217 */ /* 0x000fe20003800200 */
[----:B------:R-:W-:Y:S01]  /*7af0*/  FMUL.FTZ R53, R28, c[0x0][0x2ec] ;  /* 0x0000bb001c357a20 */ /* 0x000fe20000410000 */
[CC--:B------:R-:W-:Y:S01]  /*7b00*/  ISETP.GE.AND P6, PT, R17.reuse, R65.reuse, PT ;  /* 0x000000411100720c */ /* 0x0c0fe20003fc6270 */
[----:B------:R-:W-:Y:S01]  /*7b10*/  FMUL.FTZ R30, R30, c[0x0][0x2ec] ;  /* 0x0000bb001e1e7a20 */ /* 0x000fe20000410000 */
[-C--:B------:R-:W-:Y:S01]  /*7b20*/  ISETP.GE.AND P4, PT, R17, R64.reuse, PT ;  /* 0x000000401100720c */ /* 0x080fe20003f86270 */
[----:B------:R1:W-:Y:S01]  /*7b30*/  MUFU.TANH R100, R27 ;  /* 0x0000001b00647308 */ /* 0x0003e20000002400 */
[----:B------:R-:W-:Y:S01]  /*7b40*/  HMMA.16816.F32 R16, R12, R18, RZ ;  /* 0x000000120c10723c */ /* 0x000fe200000018ff */
[----:B------:R-:W-:Y:S01]  /*7b50*/  ISETP.GE.AND P0, PT, R5, R65, PT ;  /* 0x000000410500720c */ /* 0x000fe20003f06270 */
[----:B------:R-:W-:Y:S01]  /*7b60*/  FMUL.FTZ R31, R31, c[0x0][0x2ec] ;  /* 0x0000bb001f1f7a20 */ /* 0x000fe20000410000 */
[----:B------:R-:W-:-:S02]  /*7b70*/  ISETP.GE.AND P3, PT, R5, R64, PT ;  /* 0x000000400500720c */ /* 0x000fc40003f66270 */
[C---:B------:R-:W-:Y:S02]  /*7b80*/  IADD3 R5, R37.reuse, 0x10, RZ ;  /* 0x0000001025057810 */ /* 0x040fe40007ffe0ff */
[CC--:B------:R-:W-:Y:S01]  /*7b90*/  ISETP.GE.AND P5, PT, R20.reuse, R65.reuse, PT ;  /* 0x000000411400720c */ /* 0x0c0fe20003fa6270 */
[----:B------:R-:W2:Y:S01]  /*7ba0*/  MUFU.TANH R92, R92 ;  /* 0x0000005c005c7308 */ /* 0x000ea20000002400 */
[----:B------:R-:W-:Y:S02]  /*7bb0*/  ISETP.GE.AND P2, PT, R20, R64, PT ;  /* 0x000000401400720c */ /* 0x000fe40003f46270 */
[----:B------:R-:W-:Y:S02]  /*7bc0*/  IADD3 R20, R37, 0x11, RZ ;  /* 0x0000001125147810 */ /* 0x000fe40007ffe0ff */
[----:B----4-:R-:W-:Y:S01]  /*7bd0*/  FSEL R7, R47, -INF , !P6 ;  /* 0xff8000002f077808 */ /* 0x010fe20007000000 */
[----:B-1----:R-:W1:Y:S01]  /*7be0*/  LDSM.16.M88.4 R24, [R140+0x2800] ;  /* 0x002800008c18783b */ /* 0x002e620000000200 */
[----:B------:R-:W-:Y:S01]  /*7bf0*/  FSEL R48, R50, -INF , !P4 ;  /* 0xff80000032307808 */ /* 0x000fe20006000000 */
[----:B------:R-:W4:Y:S01]  /*7c00*/  MUFU.TANH R67, R67 ;  /* 0x0000004300437308 */ /* 0x000f220000002400 */
[----:B------:R-:W-:-:S02]  /*7c10*/  ISETP.GE.AND P6, PT, R5, R65, PT ;  /* 0x000000410500720c */ /* 0x000fc40003fc6270 */
[-C--:B------:R-:W-:Y:S02]  /*7c20*/  ISETP.GE.AND P4, PT, R5, R64.reuse, PT ;  /* 0x000000400500720c */ /* 0x080fe40003f86270 */
[----:B------:R-:W-:Y:S02]  /*7c30*/  FSEL R5, R54, -INF , !P5 ;  /* 0xff80000036057808 */ /* 0x000fe40006800000 */
[----:B------:R-:W-:Y:S01]  /*7c40*/  FSEL R6, R56, -INF , !P2 ;  /* 0xff80000038067808 */ /* 0x000fe20005000000 */
[----:B------:R-:W-:Y:S01]  /*7c50*/  MUFU.TANH R54, R30 ;  /* 0x0000001e00367308 */ /* 0x000fe20000002400 */
[C---:B------:R-:W-:Y:S02]  /*7c60*/  ISETP.GE.AND P5, PT, R20.reuse, R65, PT ;  /* 0x000000411400720c */ /* 0x040fe40003fa6270 */
[----:B------:R-:W-:Y:S02]  /*7c70*/  ISETP.GE.AND P2, PT, R20, R64, PT ;  /* 0x000000401400720c */ /* 0x000fe40003f46270 */
[----:B------:R-:W-:Y:S01]  /*7c80*/  HMMA.16816.F32 R20, R8, R22, R16 ;  /* 0x000000160814723c */ /* 0x000fe20000001810 */
[----:B------:R-:W3:Y:S01]  /*7c90*/  LDSM.16.M88.4 R16, [R139+0x1800] ;  /* 0x001800008b10783b */ /* 0x000ee20000000200 */
[----:B------:R-:W-:Y:S01]  /*7ca0*/  IADD3 R28, R37, 0x19, RZ ;  /* 0x00000019251c7810 */ /* 0x000fe20007ffe0ff */
[----:B------:R1:W-:Y:S01]  /*7cb0*/  MUFU.TANH R50, R31 ;  /* 0x0000001f00327308 */ /* 0x0003e20000002400 */
[----:B------:R-:W-:-:S02]  /*7cc0*/  FSEL R43, R55, -INF , !P6 ;  /* 0xff800000372b7808 */ /* 0x000fc40007000000 */
[----:B------:R-:W-:Y:S02]  /*7cd0*/  FSEL R46, R57, -INF , !P4 ;  /* 0xff800000392e7808 */ /* 0x000fe40006000000 */
[----:B------:R-:W-:Y:S02]  /*7ce0*/  FSEL R41, R49, -INF , !P0 ;  /* 0xff80000031297808 */ /* 0x000fe40004000000 */
[----:B------:R-:W-:Y:S01]  /*7cf0*/  FSEL R70, R70, -INF , !P3 ;  /* 0xff80000046467808 */ /* 0x000fe20005800000 */
[----:B------:R-:W2:Y:S01]  /*7d00*/  MUFU.TANH R106, R106 ;  /* 0x0000006a006a7308 */ /* 0x000ea20000002400 */
[CC--:B------:R-:W-:Y:S02]  /*7d10*/  ISETP.GE.AND P6, PT, R28.reuse, R65.reuse, PT ;  /* 0x000000411c00720c */ /* 0x0c0fe40003fc6270 */
[----:B------:R-:W-:Y:S02]  /*7d20*/  ISETP.GE.AND P4, PT, R28, R64, PT ;  /* 0x000000401c00720c */ /* 0x000fe40003f86270 */
[----:B------:R-:W-:-:S02]  /*7d30*/  ISETP.GE.AND P0, PT, R32, R65, PT ;  /* 0x000000412000720c */ /* 0x000fc40003f06270 */
[-C--:B------:R-:W-:Y:S01]  /*7d40*/  ISETP.GE.AND P3, PT, R32, R64.reuse, PT ;  /* 0x000000402000720c */ /* 0x080fe20003f66270 */
[----:B------:R-:W3:Y:S01]  /*7d50*/  MUFU.TANH R39, R39 ;  /* 0x0000002700277308 */ /* 0x000ee20000002400 */
[C---:B------:R-:W-:Y:S02]  /*7d60*/  IADD3 R29, R37.reuse, 0x20, RZ ;  /* 0x00000020251d7810 */ /* 0x040fe40007ffe0ff */
[----:B------:R-:W-:Y:S02]  /*7d70*/  IADD3 R28, R37, 0x21, RZ ;  /* 0x00000021251c7810 */ /* 0x000fe40007ffe0ff */
[----:B------:R-:W-:Y:S01]  /*7d80*/  FSEL R69, R51, -INF , !P5 ;  /* 0xff80000033457808 */ /* 0x000fe20006800000 */
[----:B-1----:R-:W-:Y:S01]  /*7d90*/  HMMA.16816.F32 R32, R12, R24, RZ ;  /* 0x000000180c20723c */ /* 0x002fe200000018ff */
[----:B------:R-:W-:Y:S01]  /*7da0*/  FSEL R68, R68, -INF , !P2 ;  /* 0xff80000044447808 */ /* 0x000fe20005000000 */
[----:B------:R-:W-:Y:S01]  /*7db0*/  FMUL.FTZ R20, R20, c[0x0][0x2ec] ;  /* 0x0000bb0014147a20 */ /* 0x000fe20000410000 */
[----:B------:R-:W-:Y:S01]  /*7dc0*/  FSEL R71, R59, -INF , !P0 ;  /* 0xff8000003b477808 */ /* 0x000fe20004000000 */
[----:B------:R-:W-:Y:S01]  /*7dd0*/  FMUL.FTZ R21, R21, c[0x0][0x2ec] ;  /* 0x0000bb0015157a20 */ /* 0x000fe20000410000 */
[----:B--2---:R-:W-:Y:S01]  /*7de0*/  FSEL R62, R62, -INF , !P3 ;  /* 0xff8000003e3e7808 */ /* 0x004fe20005800000 */
[----:B------:R-:W-:Y:S01]  /*7df0*/  FMUL.FTZ R22, R22, c[0x0][0x2ec] ;  /* 0x0000bb0016167a20 */ /* 0x000fe20000410000 */
[CC--:B------:R-:W-:Y:S01]  /*7e00*/  ISETP.GE.AND P5, PT, R29.reuse, R65.reuse, PT ;  /* 0x000000411d00720c */ /* 0x0c0fe20003fa6270 */
[----:B------:R-:W-:Y:S01]  /*7e10*/  MUFU.TANH R49, R20 ;  /* 0x0000001400317308 */ /* 0x000fe20000002400 */
[----:B------:R-:W-:Y:S01]  /*7e20*/  ISETP.GE.AND P2, PT, R29, R64, PT ;  /* 0x000000401d00720c */ /* 0x000fe20003f46270 */
[----:B------:R-:W-:Y:S01]  /*7e30*/  FMUL.FTZ R51, R23, c[0x0][0x2ec] ;  /* 0x0000bb0017337a20 */ /* 0x000fe20000410000 */
[----:B------:R-:W-:-:S02]  /*7e40*/  ISETP.GE.AND P0, PT, R28, R65, PT ;  /* 0x000000411c00720c */ /* 0x000fc40003f06270 */
[----:B------:R-:W-:Y:S02]  /*7e50*/  ISETP.GE.AND P3, PT, R28, R64, PT ;  /* 0x000000401c00720c */ /* 0x000fe40003f66270 */
[----:B------:R-:W1:Y:S01]  /*7e60*/  LDSM.16.M88.4 R28, [R140+0x2c00] ;  /* 0x002c00008c1c783b */ /* 0x000e620000000200 */
[C---:B------:R-:W-:Y:S01]  /*7e70*/  IADD3 R25, R37.reuse, 0x28, RZ ;  /* 0x0000002825197810 */ /* 0x040fe20007ffe0ff */
[----:B------:R-:W-:Y:S01]  /*7e80*/  MUFU.TANH R47, R21 ;  /* 0x00000015002f7308 */ /* 0x000fe20000002400 */
[----:B------:R-:W-:Y:S02]  /*7e90*/  IADD3 R24, R37, 0x29, RZ ;  /* 0x0000002925187810 */ /* 0x000fe40007ffe0ff */
[----:B------:R-:W-:Y:S02]  /*7ea0*/  FSEL R73, R58, -INF , !P6 ;  /* 0xff8000003a497808 */ /* 0x000fe40007000000 */
[----:B------:R-:W-:Y:S02]  /*7eb0*/  FSEL R58, R60, -INF , !P4 ;  /* 0xff8000003c3a7808 */ /* 0x000fe40006000000 */
[----:B------:R-:W-:Y:S01]  /*7ec0*/  FSEL R59, R74, -INF , !P5 ;  /* 0xff8000004a3b7808 */ /* 0x000fe20006800000 */
[----:B---3--:R-:W-:Y:S01]  /*7ed0*/  HMMA.16816.F32 R32, R8, R16, R32 ;  /* 0x000000100820723c */ /* 0x008fe20000001820 */
[----:B------:R-:W-:Y:S01]  /*7ee0*/  FSEL R60, R75, -INF , !P2 ;  /* 0xff8000004b3c7808 */ /* 0x000fe20005000000 */
[----:B------:R2:W-:Y:S01]  /*7ef0*/  MUFU.TANH R44, R22 ;  /* 0x00000016002c7308 */ /* 0x0005e20000002400 */
[----:B------:R-:W-:-:S02]  /*7f00*/  ISETP.GE.AND P6, PT, R25, R65, PT ;  /* 0x000000411900720c */ /* 0x000fc40003fc6270 */
[-C--:B------:R-:W-:Y:S02]  /*7f10*/  ISETP.GE.AND P4, PT, R25, R64.reuse, PT ;  /* 0x000000401900720c */ /* 0x080fe40003f86270 */
[C---:B------:R-:W-:Y:S02]  /*7f20*/  ISETP.GE.AND P5, PT, R24.reuse, R65, PT ;  /* 0x000000411800720c */ /* 0x040fe40003fa6270 */
[----:B------:R-:W-:Y:S01]  /*7f30*/  ISETP.GE.AND P2, PT, R24, R64, PT ;  /* 0x000000401800720c */ /* 0x000fe20003f46270 */
[----:B------:R-:W3:Y:S01]  /*7f40*/  MUFU.TANH R88, R88 ;  /* 0x0000005800587308 */ /* 0x000ee20000002400 */
[----:B------:R-:W-:Y:S01]  /*7f50*/  HMMA.16816.F32 R24, R12, R26, RZ ;  /* 0x0000001a0c18723c */ /* 0x000fe200000018ff */
[----:B------:R-:W-:Y:S02]  /*7f60*/  IADD3 R16, R37, 0x30, RZ ;  /* 0x0000003025107810 */ /* 0x000fe40007ffe0ff */
[----:B------:R-:W-:Y:S02]  /*7f70*/  FSEL R57, R61, -INF , !P0 ;  /* 0xff8000003d397808 */ /* 0x000fe40004000000 */
[----:B------:R-:W-:-:S02]  /*7f80*/  FSEL R98, R98, -INF , !P3 ;  /* 0xff80000062627808 */ /* 0x000fc40005800000 */
[C---:B------:R-:W-:Y:S01]  /*7f90*/  ISETP.GE.AND P0, PT, R16.reuse, R65, PT ;  /* 0x000000411000720c */ /* 0x040fe20003f06270 */
[----:B--2---:R-:W2:Y:S01]  /*7fa0*/  LDSM.16.M88.4 R20, [R139+0x1c00] ;  /* 0x001c00008b14783b */ /* 0x004ea20000000200 */
[----:B------:R-:W-:Y:S01]  /*7fb0*/  ISETP.GE.AND P3, PT, R16, R64, PT ;  /* 0x000000401000720c */ /* 0x000fe20003f66270 */
[----:B------:R-:W1:Y:S01]  /*7fc0*/  MUFU.TANH R38, R38 ;  /* 0x0000002600267308 */ /* 0x000e620000002400 */
[----:B------:R-:W-:Y:S01]  /*7fd0*/  IADD3 R16, R37, 0x31, RZ ;  /* 0x0000003125107810 */ /* 0x000fe20007ffe0ff */
[----:B------:R-:W-:-:S04]  /*7fe0*/  DEPBAR.LE SB0, 0x0 ;  /* 0x000080000000791a */ /* 0x000fc80000000000 */
[----:B------:R-:W-:Y:S01]  /*7ff0*/  FSEL R55, R63, -INF , !P6 ;  /* 0xff8000003f377808 */ /* 0x000fe20007000000 */
[----:B------:R-:W-:Y:S01]  /*8000*/  FMUL.FTZ R33, R33, c[0x0][0x2ec] ;  /* 0x0000bb0021217a20 */ /* 0x000fe20000410000 */
[----:B------:R-:W-:Y:S01]  /*8010*/  FSEL R56, R72, -INF , !P4 ;  /* 0xff80000048387808 */ /* 0x000fe20006000000 */
[----:B------:R-:W1:Y:S01]  /*8020*/  MUFU.TANH R104, R104 ;  /* 0x0000006800687308 */ /* 0x000e620000002400 */
[----:B------:R-:W-:Y:S01]  /*8030*/  ISETP.GE.AND P6, PT, R16, R65, PT ;  /* 0x000000411000720c */ /* 0x000fe20003fc6270 */
[----:B------:R-:W-:Y:S01]  /*8040*/  FMUL.FTZ R32, R32, c[0x0][0x2ec] ;  /* 0x0000bb0020207a20 */ /* 0x000fe20000410000 */
[----:B------:R-:W-:Y:S02]  /*8050*/  ISETP.GE.AND P4, PT, R16, R64, PT ;  /* 0x000000401000720c */ /* 0x000fe40003f86270 */
[----:B------:R-:W-:Y:S01]  /*8060*/  IADD3 R16, R37, 0x39, RZ ;  /* 0x0000003925107810 */ /* 0x000fe20007ffe0ff */
[----:B------:R-:W-:Y:S01]  /*8070*/  HMMA.16816.F32 R24, R8, R18, R24 ;  /* 0x000000120818723c */ /* 0x000fe20000001818 */
[----:B------:R-:W-:Y:S01]  /*8080*/  FSEL R85, R85, -INF , !P0 ;  /* 0xff80000055557808 */ /* 0x000fe20004000000 */
[----:B------:R-:W1:Y:S01]  /*8090*/  MUFU.TANH R89, R89 ;  /* 0x0000005900597308 */ /* 0x000e620000002400 */
[----:B------:R-:W-:-:S02]  /*80a0*/  FSEL R90, R90, -INF , !P3 ;  /* 0xff8000005a5a7808 */ /* 0x000fc40005800000 */
[C---:B------:R-:W-:Y:S02]  /*80b0*/  ISETP.GE.AND P0, PT, R16.reuse, R65, PT ;  /* 0x000000411000720c */ /* 0x040fe40003f06270 */
[----:B------:R-:W-:Y:S02]  /*80c0*/  ISETP.GE.AND P3, PT, R16, R64, PT ;  /* 0x000000401000720c */ /* 0x000fe40003f66270 */
[C---:B------:R-:W-:Y:S01]  /*80d0*/  IADD3 R17, R37.reuse, 0x38, RZ ;  /* 0x0000003825117810 */ /* 0x040fe20007ffe0ff */
[----:B------:R-:W1:Y:S01]  /*80e0*/  MUFU.TANH R96, R96 ;  /* 0x0000006000607308 */ /* 0x000e620000002400 */
[----:B------:R-:W-:Y:S02]  /*80f0*/  IADD3 R16, R37, 0x40, RZ ;  /* 0x0000004025107810 */ /* 0x000fe40007ffe0ff */
[----:B------:R-:W-:Y:S01]  /*8100*/  FSEL R45, R36, -INF , !P5 ;  /* 0xff800000242d7808 */ /* 0x000fe20006800000 */
[----:B------:R-:W-:Y:S01]  /*8110*/  FMUL.FTZ R36, R34, c[0x0][0x2ec] ;  /* 0x0000bb0022247a20 */ /* 0x000fe20000410000 */
[----:B------:R-:W-:Y:S01]  /*8120*/  FSEL R92, R92, -INF , !P2 ;  /* 0xff8000005c5c7808 */ /* 0x000fe20005000000 */
[----:B------:R-:W-:Y:S01]  /*8130*/  FMUL.FTZ R34, R35, c[0x0][0x2ec] ;  /* 0x0000bb0023227a20 */ /* 0x000fe20000410000 */
[----:B----4-:R-:W-:Y:S01]  /*8140*/  FSEL R67, R67, -INF , !P6 ;  /* 0xff80000043437808 */ /* 0x010fe20007000000 */
[----:B------:R-:W4:Y:S01]  /*8150*/  MUFU.TANH R87, R87 ;  /* 0x0000005700577308 */ /* 0x000f220000002400 */
[----:B------:R-:W-:-:S02]  /*8160*/  FSEL R106, R106, -INF , !P4 ;  /* 0xff8000006a6a7808 */ /* 0x000fc40006000000 */
[CC--:B------:R-:W-:Y:S02]  /*8170*/  ISETP.GE.AND P5, PT, R17.reuse, R65.reuse, PT ;  /* 0x000000411100720c */ /* 0x0c0fe40003fa6270 */
[-C--:B------:R-:W-:Y:S01]  /*8180*/  ISETP.GE.AND P2, PT, R17, R64.reuse, PT ;  /* 0x000000401100720c */ /* 0x080fe20003f46270 */
[----:B------:R-:W-:Y:S01]  /*8190*/  FMUL.FTZ R24, R24, c[0x0][0x2ec] ;  /* 0x0000bb0018187a20 */ /* 0x000fe20000410000 */
[C---:B------:R-:W-:Y:S01]  /*81a0*/  ISETP.GE.AND P6, PT, R16.reuse, R65, PT ;  /* 0x000000411000720c */ /* 0x040fe20003fc6270 */
[----:B------:R-:W2:Y:S01]  /*81b0*/  MUFU.TANH R94, R94 ;  /* 0x0000005e005e7308 */ /* 0x000ea20000002400 */
[----:B------:R-:W-:Y:S02]  /*81c0*/  ISETP.GE.AND P4, PT, R16, R64, PT ;  /* 0x000000401000720c */ /* 0x000fe40003f86270 */
[----:B-1----:R-:W-:Y:S01]  /*81d0*/  HMMA.16816.F32 R16, R12, R28, RZ ;  /* 0x0000001c0c10723c */ /* 0x002fe200000018ff */
[----:B------:R-:W-:Y:S02]  /*81e0*/  IADD3 R61, R37, 0x41, RZ ;  /* 0x00000041253d7810 */ /* 0x000fe40007ffe0ff */
[----:B------:R-:W-:-:S02]  /*81f0*/  FSEL R63, R39, -INF , !P5 ;  /* 0xff800000273f7808 */ /* 0x000fc40006800000 */
[----:B------:R-:W1:Y:S01]  /*8200*/  MUFU.TANH R53, R53 ;  /* 0x0000003500357308 */ /* 0x000e620000002400 */
[----:B---3--:R-:W-:Y:S02]  /*8210*/  FSEL R88, R88, -INF , !P2 ;  /* 0xff80000058587808 */ /* 0x008fe40005000000 */
[----:B------:R-:W-:Y:S01]  /*8220*/  HMMA.16816.F32 R12, R12, R30, RZ ;  /* 0x0000001e0c0c723c */ /* 0x000fe200000018ff */
[C---:B------:R-:W-:Y:S02]  /*8230*/  ISETP.GE.AND P5, PT, R61.reuse, R65, PT ;  /* 0x000000413d00720c */ /* 0x040fe40003fa6270 */
[----:B------:R-:W-:Y:S02]  /*8240*/  ISETP.GE.AND P2, PT, R61, R64, PT ;  /* 0x000000403d00720c */ /* 0x000fe40003f46270 */
[C---:B------:R-:W-:Y:S01]  /*8250*/  IADD3 R28, R37.reuse, 0x50, RZ ;  /* 0x00000050251c7810 */ /* 0x040fe20007ffe0ff */
[----:B------:R3:W1:Y:S01]  /*8260*/  MUFU.TANH R72, R51 ;  /* 0x0000003300487308 */ /* 0x0006620000002400 */
[----:B------:R-:W-:-:S02]  /*8270*/  IADD3 R29, R37, 0x49, RZ ;  /* 0x00000049251d7810 */ /* 0x000fc40007ffe0ff */
[----:B------:R-:W-:Y:S02]  /*8280*/  FSEL R91, R91, -INF , !P5 ;  /* 0xff8000005b5b7808 */ /* 0x000fe40006800000 */
[----:B------:R-:W-:Y:S02]  /*8290*/  FSEL R100, R100, -INF , !P2 ;  /* 0xff80000064647808 */ /* 0x000fe40005000000 */
[C---:B------:R-:W-:Y:S01]  /*82a0*/  ISETP.GE.AND P5, PT, R28.reuse, R65, PT ;  /* 0x000000411c00720c */ /* 0x040fe20003fa6270 */
[----:B------:R-:W1:Y:S01]  /*82b0*/  MUFU.TANH R42, R42 ;  /* 0x0000002a002a7308 */ /* 0x000e620000002400 */
[----:B------:R-:W-:Y:S01]  /*82c0*/  ISETP.GE.AND P2, PT, R28, R64, PT ;  /* 0x000000401c00720c */ /* 0x000fe20003f46270 */
[----:B--2---:R-:W-:Y:S01]  /*82d0*/  HMMA.16816.F32 R16, R8, R20, R16 ;  /* 0x000000140810723c */ /* 0x004fe20000001810 */
[----:B------:R-:W-:Y:S01]  /*82e0*/  FSEL R61, R38, -INF , !P0 ;  /* 0xff800000263d7808 */ /* 0x000fe20004000000 */
[----:B------:R-:W-:Y:S01]  /*82f0*/  FMUL.FTZ R28, R25, c[0x0][0x2ec] ;  /* 0x0000bb00191c7a20 */ /* 0x000fe20000410000 */
[----:B------:R-:W-:-:S02]  /*8300*/  FSEL R104, R104, -INF , !P3 ;  /* 0xff80000068687808 */ /* 0x000fc40005800000 */
[----:B------:R-:W-:Y:S01]  /*8310*/  FSEL R93, R93, -INF , !P6 ;  /* 0xff8000005d5d7808 */ /* 0x000fe20007000000 */
[----:B------:R-:W2:Y:S01]  /*8320*/  MUFU.TANH R33, R33 ;  /* 0x0000002100217308 */ /* 0x000ea20000002400 */
[----:B---3--:R-:W-:Y:S01]  /*8330*/  IADD3 R51, R37, 0x48, RZ ;  /* 0x0000004825337810 */ /* 0x008fe20007ffe0ff */
[----:B------:R-:W-:Y:S01]  /*8340*/  HMMA.16816.F32 R8, R8, R22, R12 ;  /* 0x000000160808723c */ /* 0x000fe2000000180c */
[----:B------:R-:W-:Y:S02]  /*8350*/  FSEL R102, R102, -INF , !P4 ;  /* 0xff80000066667808 */ /* 0x000fe40006000000 */
[C---:B------:R-:W-:Y:S02]  /*8360*/  ISETP.GE.AND P0, PT, R51.reuse, R65, PT ;  /* 0x000000413300720c */ /* 0x040fe40003f06270 */
[----:B------:R-:W-:Y:S01]  /*8370*/  ISETP.GE.AND P3, PT, R51, R64, PT ;  /* 0x000000403300720c */ /* 0x000fe20003f66270 */
[----:B------:R-:W3:Y:S01]  /*8380*/  MUFU.TANH R34, R34 ;  /* 0x0000002200227308 */ /* 0x000ee20000002400 */
[----:B------:R-:W-:-:S02]  /*8390*/  IADD3 R21, R37, 0x51, RZ ;  /* 0x0000005125157810 */ /* 0x000fc40007ffe0ff */
[CC--:B------:R-:W-:Y:S02]  /*83a0*/  ISETP.GE.AND P6, PT, R29.reuse, R65.reuse, PT ;  /* 0x000000411d00720c */ /* 0x0c0fe40003fc6270 */
[-C--:B------:R-:W-:Y:S01]  /*83b0*/  ISETP.GE.AND P4, PT, R29, R64.reuse, PT ;  /* 0x000000401d00720c */ /* 0x080fe20003f86270 */
[----:B------:R-:W-:Y:S01]  /*83c0*/  FMUL.FTZ R29, R26, c[0x0][0x2ec] ;  /* 0x0000bb001a1d7a20 */ /* 0x000fe20000410000 */
[----:B------:R-:W-:Y:S01]  /*83d0*/  IADD3 R25, R37, 0x58, RZ ;  /* 0x0000005825197810 */ /* 0x000fe20007ffe0ff */
[----:B------:R-:W1:Y:S01]  /*83e0*/  MUFU.TANH R32, R32 ;  /* 0x0000002000207308 */ /* 0x000e620000002400 */
[----:B------:R-:W-:Y:S01]  /*83f0*/  FSEL R89, R89, -INF , !P0 ;  /* 0xff80000059597808 */ /* 0x000fe20004000000 */
[----:B------:R-:W-:Y:S01]  /*8400*/  FMUL.FTZ R17, R17, c[0x0][0x2ec] ;  /* 0x0000bb0011117a20 */ /* 0x000fe20000410000 */
[----:B------:R-:W-:Y:S01]  /*8410*/  FSEL R96, R96, -INF , !P3 ;  /* 0xff80000060607808 */ /* 0x000fe20005800000 */
[----:B------:R-:W-:Y:S01]  /*8420*/  FMUL.FTZ R16, R16, c[0x0][0x2ec] ;  /* 0x0000bb0010107a20 */ /* 0x000fe20000410000 */
[CC--:B------:R-:W-:Y:S01]  /*8430*/  ISETP.GE.AND P0, PT, R21.reuse, R65.reuse, PT ;  /* 0x000000411500720c */ /* 0x0c0fe20003f06270 */
[----:B------:R-:W-:Y:S01]  /*8440*/  FMUL.FTZ R18, R18, c[0x0][0x2ec] ;  /* 0x0000bb0012127a20 */ /* 0x000fe20000410000 */
[-C--:B------:R-:W-:Y:S01]  /*8450*/  ISETP.GE.AND P3, PT, R21, R64.reuse, PT ;  /* 0x000000401500720c */ /* 0x080fe20003f66270 */
[----:B------:R2:W-:Y:S01]  /*8460*/  MUFU.TANH R20, R28 ;  /* 0x0000001c00147308 */ /* 0x0005e20000002400 */
[----:B----4-:R-:W-:Y:S01]  /*8470*/  FSEL R87, R87, -INF , !P6 ;  /* 0xff80000057577808 */ /* 0x010fe20007000000 */
[----:B------:R-:W-:Y:S01]  /*8480*/  FMUL.FTZ R8, R8, c[0x0][0x2ec] ;  /* 0x0000bb0008087a20 */ /* 0x000fe20000410000 */
[----:B------:R-:W-:Y:S01]  /*8490*/  FSEL R94, R94, -INF , !P4 ;  /* 0xff8000005e5e7808 */ /* 0x000fe20006000000 */
[----:B------:R-:W-:Y:S01]  /*84a0*/  FMUL.FTZ R9, R9, c[0x0][0x2ec] ;  /* 0x0000bb0009097a20 */ /* 0x000fe20000410000 */
[C---:B------:R-:W-:Y:S01]  /*84b0*/  ISETP.GE.AND P6, PT, R25.reuse, R65, PT ;  /* 0x000000411900720c */ /* 0x040fe20003fc6270 */
[----:B------:R-:W-:Y:S01]  /*84c0*/  FMUL.FTZ R10, R10, c[0x0][0x2ec] ;  /* 0x0000bb000a0a7a20 */ /* 0x000fe20000410000 */
[----:B------:R-:W-:Y:S01]  /*84d0*/  ISETP.GE.AND P4, PT, R25, R64, PT ;  /* 0x000000401900720c */ /* 0x000fe20003f86270 */
[----:B------:R-:W4:Y:S01]  /*84e0*/  MUFU.TANH R36, R36 ;  /* 0x0000002400247308 */ /* 0x000f220000002400 */
[----:B-1----:R-:W-:Y:S01]  /*84f0*/  FSEL R53, R53, -INF , !P5 ;  /* 0xff80000035357808 */ /* 0x002fe20006800000 */
[----:B------:R-:W-:Y:S01]  /*8500*/  FMUL.FTZ R25, R27, c[0x0][0x2ec] ;  /* 0x0000bb001b197a20 */ /* 0x000fe20000410000 */
[----:B------:R-:W-:Y:S01]  /*8510*/  FSEL R54, R54, -INF , !P2 ;  /* 0xff80000036367808 */ /* 0x000fe20005000000 */
[----:B------:R-:W-:Y:S01]  /*8520*/  FMUL.FTZ R11, R11, c[0x0][0x2ec] ;  /* 0x0000bb000b0b7a20 */ /* 0x000fe20000410000 */
[----:B------:R-:W-:-:S02]  /*8530*/  IADD3 R12, R37, 0x61, RZ ;  /* 0x00000061250c7810 */ /* 0x000fc40007ffe0ff */
[C---:B------:R-:W-:Y:S01]  /*8540*/  IADD3 R13, R37.reuse, 0x68, RZ ;  /* 0x00000068250d7810 */ /* 0x040fe20007ffe0ff */
[----:B------:R-:W1:Y:S01]  /*8550*/  MUFU.TANH R24, R24 ;  /* 0x0000001800187308 */ /* 0x000e620000002400 */
[----:B--2---:R-:W-:Y:S02]  /*8560*/  IADD3 R28, R37, 0x59, RZ ;  /* 0x00000059251c7810 */ /* 0x004fe40007ffe0ff */
[----:B------:R-:W-:Y:S02]  /*8570*/  FSEL R49, R49, -INF , !P6 ;  /* 0xff80000031317808 */ /* 0x000fe40007000000 */
[C---:B------:R-:W-:Y:S02]  /*8580*/  ISETP.GE.AND P5, PT, R28.reuse, R65, PT ;  /* 0x000000411c00720c */ /* 0x040fe40003fa6270 */
[----:B------:R-:W-:Y:S01]  /*8590*/  ISETP.GE.AND P2, PT, R28, R64, PT ;  /* 0x000000401c00720c */ /* 0x000fe20003f46270 */
[----:B------:R-:W2:Y:S01]  /*85a0*/  MUFU.TANH R21, R29 ;  /* 0x0000001d00157308 */ /* 0x000ea20000002400 */
[----:B------:R-:W-:-:S02]  /*85b0*/  FSEL R14, R44, -INF , !P4 ;  /* 0xff8000002c0e7808 */ /* 0x000fc40006000000 */
[----:B------:R-:W-:Y:S02]  /*85c0*/  IADD3 R26, R37, 0x60, RZ ;  /* 0x00000060251a7810 */ /* 0x000fe40007ffe0ff */
[CC--:B------:R-:W-:Y:S02]  /*85d0*/  ISETP.GE.AND P6, PT, R12.reuse, R65.reuse, PT ;  /* 0x000000410c00720c */ /* 0x0c0fe40003fc6270 */
[----:B------:R-:W-:Y:S01]  /*85e0*/  ISETP.GE.AND P4, PT, R12, R64, PT ;  /* 0x000000400c00720c */ /* 0x000fe20003f86270 */
[----:B------:R-:W-:Y:S01]  /*85f0*/  MUFU.TANH R27, R17 ;  /* 0x00000011001b7308 */ /* 0x000fe20000002400 */
[----:B------:R-:W-:Y:S02]  /*8600*/  FSEL R47, R47, -INF , !P5 ;  /* 0xff8000002f2f7808 */ /* 0x000fe40006800000 */
[----:B------:R-:W-:Y:S02]  /*8610*/  FSEL R12, R72, -INF , !P2 ;  /* 0xff800000480c7808 */ /* 0x000fe40005000000 */
[----:B------:R-:W-:-:S02]  /*8620*/  ISETP.GE.AND P5, PT, R13, R65, PT ;  /* 0x000000410d00720c */ /* 0x000fc40003fa6270 */
[-C--:B------:R-:W-:Y:S01]  /*8630*/  ISETP.GE.AND P2, PT, R13, R64.reuse, PT ;  /* 0x000000400d00720c */ /* 0x080fe20003f46270 */
[----:B------:R-:W-:Y:S01]  /*8640*/  MUFU.TANH R17, R8 ;  /* 0x0000000800117308 */ /* 0x000fe20000002400 */
[----:B------:R-:W-:Y:S02]  /*8650*/  FSEL R51, R42, -INF , !P0 ;  /* 0xff8000002a337808 */ /* 0x000fe40004000000 */
[----:B------:R-:W-:Y:S02]  /*8660*/  IADD3 R13, R37, 0x70, RZ ;  /* 0x00000070250d7810 */ /* 0x000fe40007ffe0ff */
[----:B------:R-:W-:Y:S02]  /*8670*/  ISETP.GE.AND P0, PT, R26, R65, PT ;  /* 0x000000411a00720c */ /* 0x000fe40003f06270 */
[----:B------:R-:W-:Y:S01]  /*8680*/  FSEL R50, R50, -INF , !P3 ;  /* 0xff80000032327808 */ /* 0x000fe20005800000 */
[----:B------:R1:W1:Y:S01]  /*8690*/  MUFU.TANH R29, R16 ;  /* 0x00000010001d7308 */ /* 0x0002620000002400 */
[----:B------:R-:W-:-:S02]  /*86a0*/  ISETP.GE.AND P3, PT, R26, R64, PT ;  /* 0x000000401a00720c */ /* 0x000fc40003f66270 */
[----:B------:R-:W-:Y:S02]  /*86b0*/  IADD3 R15, R37, 0x69, RZ ;  /* 0x00000069250f7810 */ /* 0x000fe40007ffe0ff */
[----:B------:R-:W-:Y:S02]  /*86c0*/  FSEL R33, R33, -INF , !P6 ;  /* 0xff80000021217808 */ /* 0x000fe40007000000 */
[----:B---3--:R-:W-:Y:S01]  /*86d0*/  FSEL R34, R34, -INF , !P4 ;  /* 0xff80000022227808 */ /* 0x008fe20006000000 */
[----:B------:R-:W3:Y:S01]  /*86e0*/  MUFU.TANH R26, R18 ;  /* 0x00000012001a7308 */ /* 0x000ee20000002400 */
[C---:B------:R-:W-:Y:S02]  /*86f0*/  ISETP.GE.AND P6, PT, R13.reuse, R65, PT ;  /* 0x000000410d00720c */ /* 0x040fe40003fc6270 */
[----:B------:R-:W-:Y:S02]  /*8700*/  ISETP.GE.AND P4, PT, R13, R64, PT ;  /* 0x000000400d00720c */ /* 0x000fe40003f86270 */
[----:B------:R-:W-:-:S02]  /*8710*/  FSEL R35, R32, -INF , !P0 ;  /* 0xff80000020237808 */ /* 0x000fc40004000000 */
[----:B------:R-:W-:Y:S01]  /*8720*/  IADD3 R13, R37, 0x71, RZ ;  /* 0x00000071250d7810 */ /* 0x000fe20007ffe0ff */
[----:B-1----:R-:W-:Y:S01]  /*8730*/  FMUL.FTZ R16, R19, c[0x0][0x2ec] ;  /* 0x0000bb0013107a20 */ /* 0x002fe20000410000 */
[C---:B------:R-:W-:Y:S01]  /*8740*/  ISETP.GE.AND P0, PT, R15.reuse, R65, PT ;  /* 0x000000410f00720c */ /* 0x040fe20003f06270 */
[----:B------:R-:W1:Y:S01]  /*8750*/  MUFU.TANH R25, R25 ;  /* 0x0000001900197308 */ /* 0x000e620000002400 */
[----:B----4-:R-:W-:Y:S02]  /*8760*/  FSEL R36, R36, -INF , !P3 ;  /* 0xff80000024247808 */ /* 0x010fe40005800000 */
[----:B------:R-:W-:Y:S02]  /*8770*/  ISETP.GE.AND P3, PT, R15, R64, PT ;  /* 0x000000400f00720c */ /* 0x000fe40003f66270 */
[----:B------:R-:W-:Y:S02]  /*8780*/  IADD3 R19, R37, 0x78, RZ ;  /* 0x0000007825137810 */ /* 0x000fe40007ffe0ff */
[----:B------:R-:W-:Y:S01]  /*8790*/  FSEL R15, R24, -INF , !P5 ;  /* 0xff800000180f7808 */ /* 0x000fe20006800000 */
[----:B------:R-:W4:Y:S01]  /*87a0*/  MUFU.TANH R16, R16 ;  /* 0x0000001000107308 */ /* 0x000f220000002400 */
[----:B--2---:R-:W-:-:S02]  /*87b0*/  FSEL R32, R21, -INF , !P2 ;  /* 0xff80000015207808 */ /* 0x004fc40005000000 */
[CC--:B------:R-:W-:Y:S02]  /*87c0*/  ISETP.GE.AND P5, PT, R13.reuse, R65.reuse, PT ;  /* 0x000000410d00720c */ /* 0x0c0fe40003fa6270 */
[----:B------:R-:W-:Y:S02]  /*87d0*/  ISETP.GE.AND P2, PT, R13, R64, PT ;  /* 0x000000400d00720c */ /* 0x000fe40003f46270 */
[----:B------:R-:W-:Y:S01]  /*87e0*/  FSEL R13, R20, -INF , !P0 ;  /* 0xff800000140d7808 */ /* 0x000fe20004000000 */
[----:B------:R-:W2:Y:S01]  /*87f0*/  MUFU.TANH R2, R2 ;  /* 0x0000000200027308 */ /* 0x000ea20000002400 */
[----:B------:R-:W-:Y:S02]  /*8800*/  ISETP.GE.AND P0, PT, R19, R65, PT ;  /* 0x000000411300720c */ /* 0x000fe40003f06270 */
[----:B------:R-:W-:Y:S02]  /*8810*/  FSEL R29, R29, -INF , !P6 ;  /* 0xff8000001d1d7808 */ /* 0x000fe40007000000 */
[----:B------:R-:W-:-:S02]  /*8820*/  FSEL R17, R17, -INF , !P0 ;  /* 0xff80000011117808 */ /* 0x000fc40004000000 */
[----:B------:R-:W-:Y:S01]  /*8830*/  ISETP.GT.AND P0, PT, R152, R143, PT ;  /* 0x0000008f9800720c */ /* 0x000fe20003f04270 */
[----:B------:R-:W-:Y:S01]  /*8840*/  MUFU.TANH R23, R9 ;  /* 0x0000000900177308 */ /* 0x000fe20000002400 */
[----:B---3--:R-:W-:Y:S01]  /*8850*/  FSEL R26, R26, -INF , !P4 ;  /* 0xff8000001a1a7808 */ /* 0x008fe20006000000 */
[----:B------:R-:W-:Y:S01]  /*8860*/  BAR.SYNC.DEFER_BLOCKING 0x0 ;  /* 0x0000000000007b1d */ /* 0x000fe20000010000 */
[C---:B------:R-:W-:Y:S02]  /*8870*/  ISETP.GE.AND P6, PT, R37.reuse, R65, PT ;  /* 0x000000412500720c */ /* 0x040fe40003fc6270 */
[C---:B------:R-:W-:Y:S02]  /*8880*/  ISETP.GE.AND P4, PT, R37.reuse, R64, PT ;  /* 0x000000402500720c */ /* 0x040fe40003f86270 */
[----:B------:R-:W-:Y:S01]  /*8890*/  IADD3 R37, R37, 0x79, RZ ;  /* 0x0000007925257810 */ /* 0x000fe20007ffe0ff */
[----:B------:R-:W3:Y:S01]  /*88a0*/  MUFU.TANH R22, R10 ;  /* 0x0000000a00167308 */ /* 0x000ee20000002400 */
[----:B-1----:R-:W-:-:S02]  /*88b0*/  FSEL R18, R25, -INF , !P3 ;  /* 0xff80000019127808 */ /* 0x002fc40005800000 */
[----:B------:R-:W-:Y:S02]  /*88c0*/  FSEL R27, R27, -INF , !P5 ;  /* 0xff8000001b1b7808 */ /* 0x000fe40006800000 */
[----:B----4-:R-:W-:Y:S02]  /*88d0*/  FSEL R24, R16, -INF , !P2 ;  /* 0xff80000010187808 */ /* 0x010fe40005000000 */
[-C--:B------:R-:W-:Y:S01]  /*88e0*/  ISETP.GE.AND P3, PT, R19, R64.reuse, PT ;  /* 0x000000401300720c */ /* 0x080fe20003f66270 */
[----:B------:R-:W1:Y:S01]  /*88f0*/  MUFU.TANH R20, R11 ;  /* 0x0000000b00147308 */ /* 0x000e620000002400 */
[C---:B------:R-:W-:Y:S02]  /*8900*/  ISETP.GE.AND P5, PT, R37.reuse, R65, PT ;  /* 0x000000412500720c */ /* 0x040fe40003fa6270 */
[----:B------:R-:W-:Y:S02]  /*8910*/  ISETP.GE.AND P2, PT, R37, R64, PT ;  /* 0x000000402500720c */ /* 0x000fe40003f46270 */
[----:B------:R-:W-:-:S02]  /*8920*/  FSEL R40, R40, -INF , !P6 ;  /* 0xff80000028287808 */ /* 0x000fc40007000000 */
[----:B--2---:R-:W-:Y:S02]  /*8930*/  FSEL R8, R2, -INF , !P4 ;  /* 0xff80000002087808 */ /* 0x004fe40006000000 */
[----:B---3--:R-:W-:Y:S02]  /*8940*/  FSEL R22, R22, -INF , !P3 ;  /* 0xff80000016167808 */ /* 0x008fe40005800000 */
[----:B------:R-:W-:Y:S02]  /*8950*/  FSEL R23, R23, -INF , !P5 ;  /* 0xff80000017177808 */ /* 0x000fe40006800000 */
[----:B-1----:R-:W-:Y:S01]  /*8960*/  FSEL R20, R20, -INF , !P2 ;  /* 0xff80000014147808 */ /* 0x002fe20005000000 */
        /* <DEDUP_REMOVED lines=59> */
.L_x_4948:
[----:B------:R-:W-:-:S05]  /*8d20*/  IMAD.MOV.U32 R10, RZ, RZ, c[0x0][0x198] ;  /* 0x00006600ff0a7624 */ /* 0x000fca00078e00ff */
[----:B------:R-:W-:-:S04]  /*8d30*/  LEA R10, -R10, RZ, 0x7 ;  /* 0x000000ff0a0a7211 */ /* 0x000fc800078e39ff */
[----:B------:R-:W-:Y:S02]  /*8d40*/  SHF.R.S32.HI R0, RZ, 0x1f, R10 ;  /* 0x0000001fff007819 */ /* 0x000fe4000001140a */
.L_x_4949:
        /* <DEDUP_REMOVED lines=20> */
.L_x_4947:
        /* <DEDUP_REMOVED lines=61> */
[----:B-1----:R-:W-:Y:S02]  /*9260*/  FMNMX.FTZ R10, R20, R9, !PT ;  /* 0x00000009140a7209 */ /* 0x002fe40007810000 */
[----:B------:R-:W-:Y:S01]  /*9270*/  SHF.L.U32 R138, R4, 0x1, RZ ;  /* 0x00000001048a7819 */ /* 0x000fe200000006ff */
[----:B------:R-:W1:Y:S03]  /*9280*/  SHFL.BFLY PT, R11, R0, 0x2, 0x1f ;  /* 0x0c401f00000b7f89 */ /* 0x000e6600000e0000 */
[----:B------:R-:W-:Y:S01]  /*9290*/  IADD3 R137, R3, R138, RZ ;  /* 0x0000008a03897210 */ /* 0x000fe20007ffe0ff */
[----:B------:R-:W2:Y:S04]  /*92a0*/  SHFL.BFLY PT, R9, R10, 0x2, 0x1f ;  /* 0x0c401f000a097f89 */ /* 0x000ea800000e0000 */
[----:B------:R-:W-:Y:S01]  /*92b0*/  LDSM.16.MT88.4 R76, [R138+0x3000] ;  /* 0x003000008a4c783b */ /* 0x000fe20000004200 */
[----:B-1----:R-:W-:-:S02]  /*92c0*/  FMNMX.FTZ R11, R0, R11, !PT ;  /* 0x0000000b000b7209 */ /* 0x002fc40007810000 */
[----:B--2---:R-:W-:-:S03]  /*92d0*/  FMNMX.FTZ R9, R10, R9, !PT ;  /* 0x000000090a097209 */ /* 0x004fc60007810000 */
[----:B------:R-:W1:Y:S04]  /*92e0*/  SHFL.BFLY PT, R2, R11, 0x1, 0x1f ;  /* 0x0c201f000b027f89 */ /* 0x000e6800000e0000 */
[----:B------:R-:W2:Y:S01]  /*92f0*/  SHFL.BFLY PT, R0, R9, 0x1, 0x1f ;  /* 0x0c201f0009007f89 */ /* 0x000ea200000e0000 */
[----:B-1----:R-:W-:Y:S02]  /*9300*/  FMNMX.FTZ R2, R11, R2, !PT ;  /* 0x000000020b027209 */ /* 0x002fe40007810000 */
[----:B--2---:R-:W-:-:S03]  /*9310*/  FMNMX.FTZ R0, R9, R0, !PT ;  /* 0x0000000009007209 */ /* 0x004fc60007810000 */
[C---:B------:R-:W-:Y:S01]  /*9320*/  FMUL.FTZ R28, R2.reuse, c[0x0][0x23c] ;  /* 0x00008f00021c7a20 */ /* 0x040fe20000410000 */
[----:B------:R-:W-:Y:S01]  /*9330*/  FSETP.NEU.FTZ.AND P2, PT, R2, -INF , PT ;  /* 0xff8000000200780b */ /* 0x000fe20003f5d000 */
[----:B------:R-:W-:-:S03]  /*9340*/  FMUL.FTZ R21, R0, c[0x0][0x23c] ;  /* 0x00008f0000157a20 */ /* 0x000fc60000410000 */
[----:B------:R-:W-:Y:S02]  /*9350*/  FSEL R28, R28, RZ, P2 ;  /* 0x000000ff1c1c7208 */ /* 0x000fe40001000000 */
[----:B------:R-:W-:-:S03]  /*9360*/  FSETP.NEU.FTZ.AND P2, PT, R0, -INF , PT ;  /* 0xff8000000000780b */ /* 0x000fc60003f5d000 */
[--C-:B------:R-:W-:Y:S01]  /*9370*/  FFMA.FTZ R38, R43, c[0x0][0x23c], -R28.reuse ;  /* 0x00008f002b267a23 */ /* 0x100fe2000001081c */
[----:B------:R-:W-:Y:S01]  /*9380*/  FSEL R21, R21, RZ, P2 ;  /* 0x000000ff15157208 */ /* 0x000fe20001000000 */
[--C-:B------:R-:W-:Y:S02]  /*9390*/  FFMA.FTZ R42, R40, c[0x0][0x23c], -R28.reuse ;  /* 0x00008f00282a7a23 */ /* 0x100fe4000001081c */
[--C-:B------:R-:W-:Y:S02]  /*93a0*/  FFMA.FTZ R37, R41, c[0x0][0x23c], -R28.reuse ;  /* 0x00008f0029257a23 */ /* 0x100fe4000001081c */
[----:B------:R-:W-:Y:S01]  /*93b0*/  FFMA.FTZ R43, R48, c[0x0][0x23c], -R21 ;  /* 0x00008f00302b7a23 */ /* 0x000fe20000010815 */
[----:B------:R-:W-:Y:S01]  /*93c0*/  MUFU.EX2 R38, R38 ;  /* 0x0000002600267308 */ /* 0x000fe20000000800 */
[--C-:B------:R-:W-:Y:S02]  /*93d0*/  FFMA.FTZ R39, R7, c[0x0][0x23c], -R28.reuse ;  /* 0x00008f0007277a23 */ /* 0x100fe4000001081c */
[----:B------:R-:W-:-:S02]  /*93e0*/  FFMA.FTZ R40, R5, c[0x0][0x23c], -R28 ;  /* 0x00008f0005287a23 */ /* 0x000fc4000001081c */
[--C-:B------:R-:W-:Y:S02]  /*93f0*/  FFMA.FTZ R44, R8, c[0x0][0x23c], -R21.reuse ;  /* 0x00008f00082c7a23 */ /* 0x100fe40000010815 */
[--C-:B------:R-:W-:Y:S01]  /*9400*/  FFMA.FTZ R41, R6, c[0x0][0x23c], -R21.reuse ;  /* 0x00008f0006297a23 */ /* 0x100fe20000010815 */
[----:B------:R-:W-:Y:S01]  /*9410*/  MUFU.EX2 R42, R42 ;  /* 0x0000002a002a7308 */ /* 0x000fe20000000800 */
[--C-:B------:R-:W-:Y:S01]  /*9420*/  FFMA.FTZ R48, R70, c[0x0][0x23c], -R21.reuse ;  /* 0x00008f0046307a23 */ /* 0x100fe20000010815 */
[----:B------:R-:W1:Y:S01]  /*9430*/  LDSM.16.MT88.4 R4, [R137+0x3000] ;  /* 0x003000008904783b */ /* 0x000e620000004200 */
[--C-:B------:R-:W-:Y:S02]  /*9440*/  FFMA.FTZ R31, R69, c[0x0][0x23c], -R28.reuse ;  /* 0x00008f00451f7a23 */ /* 0x100fe4000001081c */
[--C-:B------:R-:W-:Y:S01]  /*9450*/  FFMA.FTZ R19, R71, c[0x0][0x23c], -R28.reuse ;  /* 0x00008f0047137a23 */ /* 0x100fe2000001081c */
[----:B------:R-:W2:Y:S01]  /*9460*/  LDSM.16.MT88.4 R8, [R138+0x3400] ;  /* 0x003400008a08783b */ /* 0x000ea20000004200 */
[----:B------:R-:W-:Y:S01]  /*9470*/  FFMA.FTZ R25, R68, c[0x0][0x23c], -R21 ;  /* 0x00008f0044197a23 */ /* 0x000fe20000010815 */
[----:B------:R-:W3:Y:S01]  /*9480*/  MUFU.EX2 R39, R39 ;  /* 0x0000002700277308 */ /* 0x000ee20000000800 */
[----:B------:R-:W-:-:S02]  /*9490*/  FFMA.FTZ R16, R73, c[0x0][0x23c], -R28 ;  /* 0x00008f0049107a23 */ /* 0x000fc4000001081c */
[--C-:B------:R-:W-:Y:S02]  /*94a0*/  FFMA.FTZ R46, R46, c[0x0][0x23c], -R21.reuse ;  /* 0x00008f002e2e7a23 */ /* 0x100fe40000010815 */
[--C-:B------:R-:W-:Y:S02]  /*94b0*/  FFMA.FTZ R30, R62, c[0x0][0x23c], -R21.reuse ;  /* 0x00008f003e1e7a23 */ /* 0x100fe40000010815 */
[----:B------:R-:W-:Y:S01]  /*94c0*/  FFMA.FTZ R3, R58, c[0x0][0x23c], -R21 ;  /* 0x00008f003a037a23 */ /* 0x000fe20000010815 */
[----:B------:R-:W-:Y:S01]  /*94d0*/  MUFU.EX2 R40, R40 ;  /* 0x0000002800287308 */ /* 0x000fe20000000800 */
[--C-:B------:R-:W-:Y:S02]  /*94e0*/  FFMA.FTZ R62, R59, c[0x0][0x23c], -R28.reuse ;  /* 0x00008f003b3e7a23 */ /* 0x100fe4000001081c */
[--C-:B------:R-:W-:Y:S02]  /*94f0*/  FFMA.FTZ R59, R57, c[0x0][0x23c], -R28.reuse ;  /* 0x00008f00393b7a23 */ /* 0x100fe4000001081c */
[----:B------:R-:W-:-:S02]  /*9500*/  FFMA.FTZ R58, R55, c[0x0][0x23c], -R28 ;  /* 0x00008f00373a7a23 */ /* 0x000fc4000001081c */
[----:B------:R-:W-:Y:S01]  /*9510*/  FFMA.FTZ R57, R45, c[0x0][0x23c], -R28 ;  /* 0x00008f002d397a23 */ /* 0x000fe2000001081c */
[----:B------:R-:W4:Y:S01]  /*9520*/  MUFU.EX2 R37, R37 ;  /* 0x0000002500257308 */ /* 0x000f220000000800 */
        /* <DEDUP_REMOVED lines=9> */
[----:B------:R-:W3:Y:S01]  /*95c0*/  MUFU.EX2 R43, R43 ;  /* 0x0000002b002b7308 */ /* 0x000ee20000000800 */
[----:B----4-:R-:W-:Y:S01]  /*95d0*/  F2FP.PACK_AB R70, R37, R40 ;  /* 0x000000282546723e */ /* 0x010fe200000000ff */
        /* <DEDUP_REMOVED lines=11> */
[----:B------:R-:W-:Y:S02]  /*9690*/  FFMA.FTZ R91, R91, c[0x0][0x23c], -R28 ;  /* 0x00008f005b5b7a23 */ /* 0x000fe4000001081c */
[--C-:B------:R-:W-:Y:S02]  /*96a0*/  FFMA.FTZ R93, R102, c[0x0][0x23c], -R21.reuse ;  /* 0x00008f00665d7a23 */ /* 0x100fe40000010815 */
[----:B------:R-:W3:Y:S01]  /*96b0*/  MUFU.EX2 R31, R31 ;  /* 0x0000001f001f7308 */ /* 0x000ee20000000800 */
[--C-:B------:R-:W-:Y:S02]  /*96c0*/  FFMA.FTZ R100, R100, c[0x0][0x23c], -R21.reuse ;  /* 0x00008f0064647a23 */ /* 0x100fe40000010815 */
[--C-:B------:R-:W-:Y:S02]  /*96d0*/  FFMA.FTZ R96, R96, c[0x0][0x23c], -R21.reuse ;  /* 0x00008f0060607a23 */ /* 0x100fe40000010815 */
[----:B------:R-:W-:Y:S02]  /*96e0*/  FFMA.FTZ R87, R94, c[0x0][0x23c], -R21 ;  /* 0x00008f005e577a23 */ /* 0x000fe40000010815 */
[----:B------:R-:W-:Y:S01]  /*96f0*/  FADD.FTZ R39, R42, R39 ;  /* 0x000000272a277221 */ /* 0x000fe20000010000 */
[----:B----4-:R-:W-:Y:S01]  /*9700*/  F2FP.PACK_AB R71, R48, R41 ;  /* 0x000000293047723e */ /* 0x010fe200000000ff */
[----:B------:R-:W-:Y:S01]  /*9710*/  MUFU.EX2 R19, R19 ;  /* 0x0000001300137308 */ /* 0x000fe20000000800 */
[----:B------:R-:W-:-:S02]  /*9720*/  FADD.FTZ R44, R44, R43 ;  /* 0x0000002b2c2c7221 */ /* 0x000fc40000010000 */
[----:B------:R-:W-:Y:S02]  /*9730*/  FADD.FTZ R40, R40, R39 ;  /* 0x0000002728287221 */ /* 0x000fe40000010000 */
[----:B------:R-:W-:Y:S01]  /*9740*/  FADD.FTZ R41, R41, R44 ;  /* 0x0000002c29297221 */ /* 0x000fe20000010000 */
[C---:B------:R-:W-:Y:S01]  /*9750*/  HMMA.16816.F32 R80, R68.reuse, R76, RZ ;  /* 0x0000004c4450723c */ /* 0x040fe200000018ff */
[----:B------:R-:W-:Y:S01]  /*9760*/  FADD.FTZ R37, R37, R40 ;  /* 0x0000002825257221 */ /* 0x000fe20000010000 */
[----:B------:R-:W4:Y:S01]  /*9770*/  MUFU.EX2 R16, R16 ;  /* 0x0000001000107308 */ /* 0x000f220000000800 */
[--C-:B------:R-:W-:Y:S02]  /*9780*/  FFMA.FTZ R14, R14, c[0x0][0x23c], -R21.reuse ;  /* 0x00008f000e0e7a23 */ /* 0x100fe40000010815 */
[----:B------:R-:W-:Y:S02]  /*9790*/  FFMA.FTZ R12, R12, c[0x0][0x23c], -R21 ;  /* 0x00008f000c0c7a23 */ /* 0x000fe40000010815 */
[----:B------:R-:W-:Y:S01]  /*97a0*/  FFMA.FTZ R40, R35, c[0x0][0x23c], -R28 ;  /* 0x00008f0023287a23 */ /* 0x000fe2000001081c */
[----:B------:R-:W-:Y:S01]  /*97b0*/  HMMA.16816.F32 R76, R68, R78, RZ ;  /* 0x0000004e444c723c */ /* 0x000fe200000018ff */
[----:B------:R-:W-:Y:S01]  /*97c0*/  FADD.FTZ R41, R48, R41 ;  /* 0x0000002930297221 */ /* 0x000fe20000010000 */
[----:B------:R-:W-:Y:S01]  /*97d0*/  MUFU.EX2 R46, R46 ;  /* 0x0000002e002e7308 */ /* 0x000fe20000000800 */
[----:B------:R-:W-:-:S02]  /*97e0*/  FADD.FTZ R48, R38, R37 ;  /* 0x0000002526307221 */ /* 0x000fc40000010000 */
[--C-:B------:R-:W-:Y:S02]  /*97f0*/  FFMA.FTZ R35, R15, c[0x0][0x23c], -R28.reuse ;  /* 0x00008f000f237a23 */ /* 0x100fe4000001081c */
[--C-:B------:R-:W-:Y:S01]  /*9800*/  FFMA.FTZ R94, R49, c[0x0][0x23c], -R28.reuse ;  /* 0x00008f00315e7a23 */ /* 0x100fe2000001081c */
[C---:B-1----:R-:W-:Y:S01]  /*9810*/  HMMA.16816.F32 R72, R68.reuse, R4, RZ ;  /* 0x000000044448723c */ /* 0x042fe200000018ff */
[--C-:B------:R-:W-:Y:S01]  /*9820*/  FFMA.FTZ R102, R53, c[0x0][0x23c], -R28.reuse ;  /* 0x00008f0035667a23 */ /* 0x100fe2000001081c */
[----:B------:R-:W1:Y:S01]  /*9830*/  MUFU.EX2 R25, R25 ;  /* 0x0000001900197308 */ /* 0x000e620000000800 */
[--C-:B------:R-:W-:Y:S02]  /*9840*/  FFMA.FTZ R51, R51, c[0x0][0x23c], -R28.reuse ;  /* 0x00008f0033337a23 */ /* 0x100fe4000001081c */
[----:B------:R-:W-:Y:S02]  /*9850*/  FFMA.FTZ R47, R47, c[0x0][0x23c], -R28 ;  /* 0x00008f002f2f7a23 */ /* 0x000fe4000001081c */
[----:B---3--:R-:W-:Y:S01]  /*9860*/  F2FP.PACK_AB R4, R31, R38 ;  /* 0x000000261f04723e */ /* 0x008fe200000000ff */
[----:B------:R-:W-:Y:S01]  /*9870*/  HMMA.16816.F32 R68, R68, R6, RZ ;  /* 0x000000064444723c */ /* 0x000fe200000018ff */
[--C-:B------:R-:W-:Y:S01]  /*9880*/  FFMA.FTZ R54, R54, c[0x0][0x23c], -R21.reuse ;  /* 0x00008f0036367a23 */ /* 0x100fe20000010815 */
[----:B------:R-:W-:Y:S01]  /*9890*/  MUFU.EX2 R30, R30 ;  /* 0x0000001e001e7308 */ /* 0x000fe20000000800 */
[----:B------:R-:W-:-:S02]  /*98a0*/  FFMA.FTZ R49, R50, c[0x0][0x23c], -R21 ;  /* 0x00008f0032317a23 */ /* 0x000fc40000010815 */
[----:B------:R-:W-:Y:S02]  /*98b0*/  FADD.FTZ R48, R31, R48 ;  /* 0x000000301f307221 */ /* 0x000fe40000010000 */
[----:B----4-:R-:W-:Y:S01]  /*98c0*/  F2FP.PACK_AB R6, R16, R19 ;  /* 0x000000131006723e */ /* 0x010fe200000000ff */
[----:B------:R-:W-:Y:S02]  /*98d0*/  FFMA.FTZ R44, R27, c[0x0][0x23c], -R28 ;  /* 0x00008f001b2c7a23 */ /* 0x000fe4000001081c */
[----:B------:R-:W3:Y:S01]  /*98e0*/  MUFU.EX2 R3, R3 ;  /* 0x0000000300037308 */ /* 0x000ee20000000800 */
[----:B-1----:R-:W-:Y:S01]  /*98f0*/  F2FP.PACK_AB R5, R25, R46 ;  /* 0x0000002e1905723e */ /* 0x002fe200000000ff */
        /* <DEDUP_REMOVED lines=8> */
[----:B---3--:R-:W-:Y:S01]  /*9980*/  F2FP.PACK_AB R7, R3, R30 ;  /* 0x0000001e0307723e */ /* 0x008fe200000000ff */
[----:B------:R-:W1:Y:S01]  /*9990*/  MUFU.EX2 R59, R59 ;  /* 0x0000003b003b7308 */ /* 0x000e620000000800 */
[----:B------:R-:W-:-:S02]  /*99a0*/  FADD.FTZ R30, R30, R31 ;  /* 0x0000001f1e1e7221 */ /* 0x000fc40000010000 */
[--C-:B------:R-:W-:Y:S02]  /*99b0*/  FFMA.FTZ R27, R34, c[0x0][0x23c], -R21.reuse ;  /* 0x00008f00221b7a23 */ /* 0x100fe40000010815 */
[--C-:B------:R-:W-:Y:S01]  /*99c0*/  FFMA.FTZ R32, R32, c[0x0][0x23c], -R21.reuse ;  /* 0x00008f0020207a23 */ /* 0x100fe20000010815 */
[----:B--2---:R-:W-:Y:S01]  /*99d0*/  HMMA.16816.F32 R80, R4, R8, R80 ;  /* 0x000000080450723c */ /* 0x004fe20000001850 */
[----:B------:R-:W-:Y:S01]  /*99e0*/  FFMA.FTZ R29, R29, c[0x0][0x23c], -R28 ;  /* 0x00008f001d1d7a23 */ /* 0x000fe2000001081c */
[----:B------:R-:W-:Y:S01]  /*99f0*/  MUFU.EX2 R58, R58 ;  /* 0x0000003a003a7308 */ /* 0x000fe20000000800 */
[--C-:B------:R-:W-:Y:S02]  /*9a00*/  FFMA.FTZ R24, R24, c[0x0][0x23c], -R21.reuse ;  /* 0x00008f0018187a23 */ /* 0x100fe40000010815 */
[----:B------:R-:W-:-:S03]  /*9a10*/  FFMA.FTZ R22, R22, c[0x0][0x23c], -R21 ;  /* 0x00008f0016167a23 */ /* 0x000fc60000010815 */
        /* <DEDUP_REMOVED lines=20> */
[----:B------:R-:W-:Y:S02]  /*9b60*/  MUFU.EX2 R63, R63 ;  /* 0x0000003f003f7308 */ /* 0x000fe40000000800 */
[----:B------:R-:W-:-:S06]  /*9b70*/  FADD.FTZ R57, R57, R58 ;  /* 0x0000003a39397221 */ /* 0x000fcc0000010000 */
        /* <DEDUP_REMOVED lines=16> */
[----:B-----5:R-:W-:Y:S01]  /*9c80*/  F2FP.PACK_AB R4, R85, R98 ;  /* 0x000000625504723e */ /* 0x020fe200000000ff */
[----:B------:R-:W-:Y:S01]  /*9c90*/  FADD.FTZ R98, R98, R57 ;  /* 0x0000003962627221 */ /* 0x000fe20000010000 */
[----:B-1----:R-:W-:-:S05]  /*9ca0*/  F2FP.PACK_AB R5, R67, R90 ;  /* 0x0000005a4305723e */ /* 0x002fca00000000ff */
[----:B------:R-:W-:Y:S01]  /*9cb0*/  MUFU.EX2 R96, R96 ;  /* 0x0000006000607308 */ /* 0x000fe20000000800 */
[----:B------:R-:W-:Y:S01]  /*9cc0*/  F2FP.PACK_AB R6, R63, R92 ;  /* 0x0000005c3f06723e */ /* 0x000fe200000000ff */
[----:B------:R-:W-:Y:S01]  /*9cd0*/  FADD.FTZ R85, R85, R98 ;  /* 0x0000006255557221 */ /* 0x000fe20000010000 */
[----:B---3--:R-:W-:-:S03]  /*9ce0*/  F2FP.PACK_AB R7, R61, R88 ;  /* 0x000000583d07723e */ /* 0x008fc600000000ff */
[----:B------:R-:W-:Y:S02]  /*9cf0*/  FADD.FTZ R92, R92, R85 ;  /* 0x000000555c5c7221 */ /* 0x000fe40000010000 */
[----:B------:R-:W1:Y:S02]  /*9d00*/  MUFU.EX2 R87, R87 ;  /* 0x0000005700577308 */ /* 0x000e640000000800 */
[----:B------:R-:W-:-:S06]  /*9d10*/  FADD.FTZ R63, R63, R92 ;  /* 0x0000005c3f3f7221 */ /* 0x000fcc0000010000 */
[----:B------:R3:W-:Y:S08]  /*9d20*/  MUFU.EX2 R38, R40 ;  /* 0x0000002800267308 */ /* 0x0007f00000000800 */
[----:B------:R-:W-:Y:S01]  /*9d30*/  MUFU.EX2 R42, R14 ;  /* 0x0000000e002a7308 */ /* 0x000fe20000000800 */
[C---:B--2---:R-:W-:Y:S07]  /*9d40*/  HMMA.16816.F32 R80, R4.reuse, R8, R80 ;  /* 0x000000080450723c */ /* 0x044fee0000001850 */
[----:B------:R2:W-:Y:S01]  /*9d50*/  MUFU.EX2 R39, R12 ;  /* 0x0000000c00277308 */ /* 0x0005e20000000800 */
[----:B---3--:R-:W-:Y:S01]  /*9d60*/  FFMA.FTZ R40, R13, c[0x0][0x23c], -R28 ;  /* 0x00008f000d287a23 */ /* 0x008fe2000001081c */
[C---:B------:R-:W-:Y:S01]  /*9d70*/  HMMA.16816.F32 R76, R4.reuse, R10, R76 ;  /* 0x0000000a044c723c */ /* 0x040fe2000000184c */
[----:B------:R-:W3:Y:S05]  /*9d80*/  LDSM.16.MT88.4 R8, [R137+0x3c00] ;  /* 0x003c00008908783b */ /* 0x000eea0000004200 */
[----:B------:R-:W-:Y:S01]  /*9d90*/  MUFU.EX2 R102, R102 ;  /* 0x0000006600667308 */ /* 0x000fe20000000800 */
[----:B--2---:R-:W-:Y:S07]  /*9da0*/  LDSM.16.MT88.4 R12, [R137+0x4400] ;  /* 0x00440000890c783b */ /* 0x004fee0000004200 */
[----:B------:R-:W2:Y:S08]  /*9db0*/  MUFU.EX2 R51, R51 ;  /* 0x0000003300337308 */ /* 0x000eb00000000800 */
[----:B------:R-:W-:Y:S08]  /*9dc0*/  MUFU.EX2 R94, R94 ;  /* 0x0000005e005e7308 */ /* 0x000ff00000000800 */
[----:B------:R-:W-:Y:S08]  /*9dd0*/  MUFU.EX2 R47, R47 ;  /* 0x0000002f002f7308 */ /* 0x000ff00000000800 */
[----:B------:R-:W-:Y:S01]  /*9de0*/  MUFU.EX2 R54, R54 ;  /* 0x0000003600367308 */ /* 0x000fe20000000800 */
[C---:B---3--:R-:W-:Y:S07]  /*9df0*/  HMMA.16816.F32 R72, R4.reuse, R8, R72 ;  /* 0x000000080448723c */ /* 0x048fee0000001848 */
[----:B------:R-:W3:Y:S01]  /*9e00*/  MUFU.EX2 R49, R49 ;  /* 0x0000003100317308 */ /* 0x000ee20000000800 */
[----:B------:R-:W-:Y:S01]  /*9e10*/  HMMA.16816.F32 R68, R4, R10, R68 ;  /* 0x0000000a0444723c */ /* 0x000fe20000001844 */
[----:B------:R-:W5:Y:S06]  /*9e20*/  LDSM.16.MT88.4 R8, [R138+0x4000] ;  /* 0x004000008a08783b */ /* 0x000f6c0000004200 */
[----:B------:R-:W2:Y:S01]  /*9e30*/  MUFU.EX2 R33, R33 ;  /* 0x0000002100217308 */ /* 0x000ea20000000800 */
[----:B----4-:R-:W-:Y:S01]  /*9e40*/  F2FP.PACK_AB R4, R91, R106 ;  /* 0x0000006a5b04723e */ /* 0x010fe200000000ff */
[----:B------:R-:W-:Y:S01]  /*9e50*/  FADD.FTZ R106, R106, R63 ;  /* 0x0000003f6a6a7221 */ /* 0x000fe20000010000 */
[----:B------:R-:W-:-:S05]  /*9e60*/  F2FP.PACK_AB R5, R100, R93 ;  /* 0x0000005d6405723e */ /* 0x000fca00000000ff */
[----:B------:R-:W-:Y:S01]  /*9e70*/  MUFU.EX2 R35, R35 ;  /* 0x0000002300237308 */ /* 0x000fe20000000800 */
[----:B------:R-:W-:Y:S01]  /*9e80*/  F2FP.PACK_AB R6, R89, R104 ;  /* 0x000000685906723e */ /* 0x000fe200000000ff */
[----:B------:R-:W-:Y:S01]  /*9e90*/  FADD.FTZ R91, R91, R106 ;  /* 0x0000006a5b5b7221 */ /* 0x000fe20000010000 */
[----:B-1----:R-:W-:-:S03]  /*9ea0*/  F2FP.PACK_AB R7, R87, R96 ;  /* 0x000000605707723e */ /* 0x002fc600000000ff */
[----:B------:R-:W-:Y:S02]  /*9eb0*/  FADD.FTZ R104, R104, R91 ;  /* 0x0000005b68687221 */ /* 0x000fe40000010000 */
[----:B------:R-:W-:Y:S02]  /*9ec0*/  MUFU.EX2 R40, R40 ;  /* 0x0000002800287308 */ /* 0x000fe40000000800 */
[----:B------:R-:W-:-:S06]  /*9ed0*/  FADD.FTZ R89, R89, R104 ;  /* 0x0000006859597221 */ /* 0x000fcc0000010000 */
[----:B------:R-:W-:Y:S08]  /*9ee0*/  MUFU.EX2 R36, R36 ;  /* 0x0000002400247308 */ /* 0x000ff00000000800 */
[----:B------:R-:W1:Y:S01]  /*9ef0*/  MUFU.EX2 R27, R27 ;  /* 0x0000001b001b7308 */ /* 0x000e620000000800 */
[C---:B-----5:R-:W-:Y:S07]  /*9f00*/  HMMA.16816.F32 R80, R4.reuse, R8, R80 ;  /* 0x000000080450723c */ /* 0x060fee0000001850 */
[----:B------:R-:W-:Y:S01]  /*9f10*/  MUFU.EX2 R32, R32 ;  /* 0x0000002000207308 */ /* 0x000fe20000000800 */
[C---:B------:R-:W-:Y:S01]  /*9f20*/  HMMA.16816.F32 R76, R4.reuse, R10, R76 ;  /* 0x0000000a044c723c */ /* 0x040fe2000000184c */
[----:B------:R-:W4:Y:S06]  /*9f30*/  LDSM.16.MT88.4 R8, [R137+0x4000] ;  /* 0x004000008908783b */ /* 0x000f2c0000004200 */
[----:B------:R-:W5:Y:S08]  /*9f40*/  MUFU.EX2 R25, R25 ;  /* 0x0000001900197308 */ /* 0x000f700000000800 */
[----:B------:R-:W-:Y:S08]  /*9f50*/  MUFU.EX2 R29, R29 ;  /* 0x0000001d001d7308 */ /* 0x000ff00000000800 */
[----:B------:R-:W1:Y:S08]  /*9f60*/  MUFU.EX2 R44, R44 ;  /* 0x0000002c002c7308 */ /* 0x000e700000000800 */
[----:B------:R-:W-:Y:S08]  /*9f70*/  MUFU.EX2 R24, R24 ;  /* 0x0000001800187308 */ /* 0x000ff00000000800 */
[----:B------:R-:W-:Y:S01]  /*9f80*/  MUFU.EX2 R22, R22 ;  /* 0x0000001600167308 */ /* 0x000fe20000000800 */
[C---:B----4-:R-:W-:Y:S08]  /*9f90*/  HMMA.16816.F32 R72, R4.reuse, R8, R72 ;  /* 0x000000080448723c */ /* 0x050ff00000001848 */
[----:B------:R-:W-:Y:S01]  /*9fa0*/  HMMA.16816.F32 R68, R4, R10, R68 ;  /* 0x0000000a0444723c */ /* 0x000fe20000001844 */
[----:B------:R-:W4:Y:S06]  /*9fb0*/  LDSM.16.MT88.4 R8, [R138+0x4400] ;  /* 0x004400008a08783b */ /* 0x000f2c0000004200 */
[----:B--2---:R-:W-:Y:S01]  /*9fc0*/  F2FP.PACK_AB R4, R51, R102 ;  /* 0x000000663304723e */ /* 0x004fe200000000ff */
[----:B------:R-:W-:Y:S01]  /*9fd0*/  FADD.FTZ R102, R102, R89 ;  /* 0x0000005966667221 */ /* 0x000fe20000010000 */
[----:B---3--:R-:W-:-:S02]  /*9fe0*/  F2FP.PACK_AB R5, R49, R54 ;  /* 0x000000363105723e */ /* 0x008fc400000000ff */
[----:B------:R-:W-:Y:S01]  /*9ff0*/  F2FP.PACK_AB R6, R47, R94 ;  /* 0x0000005e2f06723e */ /* 0x000fe200000000ff */
[----:B------:R-:W-:Y:S01]  /*a000*/  FADD.FTZ R51, R51, R102 ;  /* 0x0000006633337221 */ /* 0x000fe20000010000 */
[----:B------:R-:W-:-:S03]  /*a010*/  F2FP.PACK_AB R7, R39, R42 ;  /* 0x0000002a2707723e */ /* 0x000fc600000000ff */
[----:B------:R-:W-:-:S04]  /*a020*/  FADD.FTZ R94, R94, R51 ;  /* 0x000000335e5e7221 */ /* 0x000fc80000010000 */
[----:B------:R-:W-:Y:S01]  /*a030*/  HMMA.16816.F32 R72, R4, R12, R72 ;  /* 0x0000000c0448723c */ /* 0x000fe20000001848 */
[----:B------:R-:W-:-:S06]  /*a040*/  FADD.FTZ R47, R47, R94 ;  /* 0x0000005e2f2f7221 */ /* 0x000fcc0000010000 */
[----:B------:R-:W-:Y:S01]  /*a050*/  FFMA.FTZ R12, R17, c[0x0][0x23c], -R28 ;  /* 0x00008f00110c7a23 */ /* 0x000fe2000001081c */
[----:B------:R-:W-:Y:S01]  /*a060*/  HMMA.16816.F32 R68, R4, R14, R68 ;  /* 0x0000000e0444723c */ /* 0x000fe20000001844 */
[----:B------:R-:W2:Y:S01]  /*a070*/  LDSM.16.MT88.4 R16, [R137+0x4800] ;  /* 0x004800008910783b */ /* 0x000ea20000004200 */
[----:B------:R-:W-:Y:S02]  /*a080*/  FADD.FTZ R13, R3, R30 ;  /* 0x0000001e030d7221 */ /* 0x000fe40000010000 */
[----:B------:R-:W-:Y:S01]  /*a090*/  FFMA.FTZ R28, R23, c[0x0][0x23c], -R28 ;  /* 0x00008f00171c7a23 */ /* 0x000fe2000001081c */
[----:B------:R3:W-:Y:S01]  /*a0a0*/  MUFU.EX2 R3, R12 ;  /* 0x0000000c00037308 */ /* 0x0007e20000000800 */
[----:B------:R-:W-:Y:S02]  /*a0b0*/  FADD.FTZ R60, R60, R13 ;  /* 0x0000000d3c3c7221 */ /* 0x000fe40000010000 */
[----:B------:R-:W-:Y:S02]  /*a0c0*/  FFMA.FTZ R23, R26, c[0x0][0x23c], -R21 ;  /* 0x00008f001a177a23 */ /* 0x000fe40000010815 */
[----:B------:R-:W-:-:S02]  /*a0d0*/  FADD.FTZ R55, R55, R60 ;  /* 0x0000003c37377221 */ /* 0x000fc40000010000 */
[----:B------:R-:W-:Y:S01]  /*a0e0*/  FFMA.FTZ R21, R20, c[0x0][0x23c], -R21 ;  /* 0x00008f0014157a23 */ /* 0x000fe20000010815 */
[----:B----4-:R-:W-:Y:S01]  /*a0f0*/  HMMA.16816.F32 R80, R4, R8, R80 ;  /* 0x000000080450723c */ /* 0x010fe20000001850 */
[----:B------:R-:W-:Y:S01]  /*a100*/  FADD.FTZ R56, R56, R55 ;  /* 0x0000003738387221 */ /* 0x000fe20000010000 */
[----:B------:R-:W4:Y:S03]  /*a110*/  MUFU.EX2 R23, R23 ;  /* 0x0000001700177308 */ /* 0x000f260000000800 */
[----:B------:R-:W-:-:S03]  /*a120*/  FADD.FTZ R45, R45, R56 ;  /* 0x000000382d2d7221 */ /* 0x000fc60000010000 */
[----:B------:R-:W-:Y:S01]  /*a130*/  HMMA.16816.F32 R76, R4, R10, R76 ;  /* 0x0000000a044c723c */ /* 0x000fe2000000184c */
[----:B------:R-:W4:Y:S01]  /*a140*/  LDSM.16.MT88.4 R8, [R138+0x4800] ;  /* 0x004800008a08783b */ /* 0x000f220000004200 */
[----:B------:R-:W-:Y:S01]  /*a150*/  FADD.FTZ R90, R90, R45 ;  /* 0x0000002d5a5a7221 */ /* 0x000fe20000010000 */
[----:B------:R-:W2:Y:S02]  /*a160*/  MUFU.EX2 R26, R28 ;  /* 0x0000001c001a7308 */ /* 0x000ea40000000800 */
[----:B---3--:R-:W3:Y:S01]  /*a170*/  LDSM.16.MT88.4 R12, [R138+0x4c00] ;  /* 0x004c00008a0c783b */ /* 0x008ee20000004200 */
[----:B------:R-:W-:Y:S01]  /*a180*/  FADD.FTZ R67, R67, R90 ;  /* 0x0000005a43437221 */ /* 0x000fe20000010000 */
[----:B------:R-:W-:Y:S01]  /*a190*/  F2FP.PACK_AB R4, R33, R38 ;  /* 0x000000262104723e */ /* 0x000fe200000000ff */
[----:B------:R-:W-:Y:S01]  /*a1a0*/  FADD.FTZ R38, R38, R47 ;  /* 0x0000002f26267221 */ /* 0x000fe20000010000 */
[----:B-1----:R-:W-:Y:S01]  /*a1b0*/  F2FP.PACK_AB R5, R27, R36 ;  /* 0x000000241b05723e */ /* 0x002fe200000000ff */
[----:B------:R-:W-:Y:S01]  /*a1c0*/  FADD.FTZ R88, R88, R67 ;  /* 0x0000004358587221 */ /* 0x000fe20000010000 */
[----:B------:R-:W-:Y:S01]  /*a1d0*/  F2FP.PACK_AB R6, R40, R35 ;  /* 0x000000232806723e */ /* 0x000fe200000000ff */
[----:B------:R-:W1:Y:S01]  /*a1e0*/  MUFU.EX2 R21, R21 ;  /* 0x0000001500157308 */ /* 0x000e620000000800 */
[----:B-----5:R-:W-:Y:S01]  /*a1f0*/  F2FP.PACK_AB R7, R25, R32 ;  /* 0x000000201907723e */ /* 0x020fe200000000ff */
[----:B------:R-:W-:-:S02]  /*a200*/  FADD.FTZ R20, R61, R88 ;  /* 0x000000583d147221 */ /* 0x000fc40000010000 */
[----:B------:R-:W-:-:S04]  /*a210*/  FADD.FTZ R38, R33, R38 ;  /* 0x0000002621267221 */ /* 0x000fc80000010000 */
[----:B--2---:R-:W-:Y:S01]  /*a220*/  HMMA.16816.F32 R72, R4, R16, R72 ;  /* 0x000000100448723c */ /* 0x004fe20000001848 */
[----:B------:R-:W-:-:S04]  /*a230*/  FADD.FTZ R35, R35, R38 ;  /* 0x0000002623237221 */ /* 0x000fc80000010000 */
[----:B------:R-:W-:Y:S02]  /*a240*/  FADD.FTZ R40, R40, R35 ;  /* 0x0000002328287221 */ /* 0x000fe40000010000 */
[----:B------:R-:W-:Y:S01]  /*a250*/  FADD.FTZ R17, R93, R20 ;  /* 0x000000145d117221 */ /* 0x000fe20000010000 */
[----:B------:R-:W-:Y:S03]  /*a260*/  HMMA.16816.F32 R68, R4, R18, R68 ;  /* 0x000000120444723c */ /* 0x000fe60000001844 */
[----:B------:R-:W-:-:S04]  /*a270*/  FADD.FTZ R17, R100, R17 ;  /* 0x0000001164117221 */ /* 0x000fc80000010000 */
[----:B------:R-:W-:-:S04]  /*a280*/  FADD.FTZ R96, R96, R17 ;  /* 0x0000001160607221 */ /* 0x000fc80000010000 */
[----:B------:R-:W-:Y:S01]  /*a290*/  FADD.FTZ R87, R87, R96 ;  /* 0x0000006057577221 */ /* 0x000fe20000010000 */
[----:B----4-:R-:W-:Y:S03]  /*a2a0*/  HMMA.16816.F32 R80, R4, R8, R80 ;  /* 0x000000080450723c */ /* 0x010fe60000001850 */
[----:B------:R-:W-:-:S04]  /*a2b0*/  FADD.FTZ R54, R54, R87 ;  /* 0x0000005736367221 */ /* 0x000fc80000010000 */
[----:B------:R-:W-:Y:S01]  /*a2c0*/  FADD.FTZ R49, R49, R54 ;  /* 0x0000003631317221 */ /* 0x000fe20000010000 */
[----:B------:R-:W-:Y:S01]  /*a2d0*/  HMMA.16816.F32 R76, R4, R10, R76 ;  /* 0x0000000a044c723c */ /* 0x000fe2000000184c */
[----:B------:R-:W2:Y:S02]  /*a2e0*/  LDSM.16.MT88.4 R8, [R137+0x4c00] ;  /* 0x004c00008908783b */ /* 0x000ea40000004200 */
[----:B------:R-:W-:-:S04]  /*a2f0*/  FADD.FTZ R42, R42, R49 ;  /* 0x000000312a2a7221 */ /* 0x000fc80000010000 */
        /* <DEDUP_REMOVED lines=8> */
[----:B------:R-:W-:Y:S02]  /*a380*/  FADD.FTZ R27, R27, R36 ;  /* 0x000000241b1b7221 */ /* 0x000fe40000010000 */
[----:B------:R-:W-:-:S02]  /*a390*/  FADD.FTZ R3, R3, R44 ;  /* 0x0000002c03037221 */ /* 0x000fc40000010000 */
[----:B------:R-:W-:Y:S02]  /*a3a0*/  FADD.FTZ R32, R32, R27 ;  /* 0x0000001b20207221 */ /* 0x000fe40000010000 */
[----:B---3--:R-:W-:Y:S01]  /*a3b0*/  HMMA.16816.F32 R80, R4, R12, R80 ;  /* 0x0000000c0450723c */ /* 0x008fe20000001850 */
[----:B------:R-:W-:Y:S02]  /*a3c0*/  FADD.FTZ R157, R26, R3 ;  /* 0x000000031a9d7221 */ /* 0x000fe40000010000 */
[----:B------:R-:W-:-:S04]  /*a3d0*/  FADD.FTZ R32, R25, R32 ;  /* 0x0000002019207221 */ /* 0x000fc80000010000 */
[----:B------:R-:W-:Y:S01]  /*a3e0*/  FADD.FTZ R23, R23, R32 ;  /* 0x0000002017177221 */ /* 0x000fe20000010000 */
[----:B------:R-:W-:Y:S03]  /*a3f0*/  HMMA.16816.F32 R76, R4, R14, R76 ;  /* 0x0000000e044c723c */ /* 0x000fe6000000184c */
[----:B------:R-:W-:-:S04]  /*a400*/  FADD.FTZ R23, R24, R23 ;  /* 0x0000001718177221 */ /* 0x000fc80000010000 */
[----:B------:R-:W-:-:S04]  /*a410*/  FADD.FTZ R22, R22, R23 ;  /* 0x0000001716167221 */ /* 0x000fc80000010000 */
[----:B------:R-:W-:Y:S01]  /*a420*/  FADD.FTZ R158, R21, R22 ;  /* 0x00000016159e7221 */ /* 0x000fe20000010000 */
        /* <DEDUP_REMOVED lines=66> */
.L_x_4951:
[----:B------:R-:W-:-:S05]  /*a850*/  IMAD.MOV.U32 R8, RZ, RZ, c[0x0][0x1a0] ;  /* 0x00006800ff087624 */ /* 0x000fca00078e00ff */
[----:B------:R-:W-:-:S04]  /*a860*/  LEA R8, -R8, RZ, 0x7 ;  /* 0x000000ff08087211 */ /* 0x000fc800078e39ff */
[----:B------:R-:W-:Y:S02]  /*a870*/  SHF.R.S32.HI R4, RZ, 0x1f, R8 ;  /* 0x0000001fff047819 */ /* 0x000fe40000011408 */
.L_x_4952:
        /* <DEDUP_REMOVED lines=25> */
[----:B------:R-:W1:Y:S04]  /*aa10*/  LDSM.16.M88.4 R8, [R136] ;  /* 0x000000008808783b */ /* 0x000e680000000200 */
[----:B---3--:R-:W3:Y:S04]  /*aa20*/  LDSM.16.M88.4 R4, [R140+0x1c00] ;  /* 0x001c00008c04783b */ /* 0x008ee80000000200 */
[----:B------:R-:W1:Y:S04]  /*aa30*/  LDSM.16.M88.4 R32, [R135] ;  /* 0x000000008720783b */ /* 0x000e680000000200 */
[----:B------:R-:W1:Y:S04]  /*aa40*/  LDSM.16.M88.4 R28, [R140+0x2000] ;  /* 0x002000008c1c783b */ /* 0x000e680000000200 */
[----:B--2---:R-:W2:Y:S01]  /*aa50*/  LDSM.16.M88.4 R24, [R134] ;  /* 0x000000008618783b */ /* 0x004ea20000000200 */
[C---:B----4-:R-:W-:Y:S03]  /*aa60*/  HMMA.16816.F32 R40, R52.reuse, R36, RZ ;  /* 0x000000243428723c */ /* 0x050fe600000018ff */
[----:B------:R-:W4:Y:S04]  /*aa70*/  LDSM.16.M88.4 R56, [R140+0x2400] ;  /* 0x002400008c38783b */ /* 0x000f280000000200 */
[----:B------:R-:W-:Y:S01]  /*aa80*/  LDSM.16.M88.4 R48, [R140+0x2800] ;  /* 0x002800008c30783b */ /* 0x000fe20000000200 */
[C---:B------:R-:W-:Y:S03]  /*aa90*/  HMMA.16816.F32 R36, R52.reuse, R38, RZ ;  /* 0x000000263424723c */ /* 0x040fe600000018ff */
[----:B------:R-:W0:Y:S05]  /*aaa0*/  LDGDEPBAR ;  /* 0x00000000000079af */ /* 0x000e2a0000000000 */
[----:B-----5:R-:W-:Y:S08]  /*aab0*/  HMMA.16816.F32 R60, R52, R20, RZ ;  /* 0x00000014343c723c */ /* 0x020ff000000018ff */
[----:B------:R-:W-:Y:S08]  /*aac0*/  HMMA.16816.F32 R40, R44, R16, R40 ;  /* 0x000000102c28723c */ /* 0x000ff00000001828 */
[----:B------:R-:W-:Y:S08]  /*aad0*/  HMMA.16816.F32 R20, R52, R22, RZ ;  /* 0x000000163414723c */ /* 0x000ff000000018ff */
[----:B------:R-:W-:Y:S08]  /*aae0*/  HMMA.16816.F32 R36, R44, R18, R36 ;  /* 0x000000122c24723c */ /* 0x000ff00000001824 */
[----:B-1----:R-:W-:Y:S01]  /*aaf0*/  HMMA.16816.F32 R16, R52, R12, RZ ;  /* 0x0000000c3410723c */ /* 0x002fe200000018ff */
[----:B------:R-:W-:-:S02]  /*ab00*/  FMUL.FTZ R40, R40, c[0x0][0x2ec] ;  /* 0x0000bb0028287a20 */ /* 0x000fc40000410000 */
[----:B------:R-:W-:Y:S02]  /*ab10*/  FMUL.FTZ R85, R41, c[0x0][0x2ec] ;  /* 0x0000bb0029557a20 */ /* 0x000fe40000410000 */
[----:B------:R1:W5:Y:S01]  /*ab20*/  MUFU.TANH R67, R40 ;  /* 0x0000002800437308 */ /* 0x0003620000002400 */
[----:B------:R-:W-:Y:S02]  /*ab30*/  FMUL.FTZ R88, R42, c[0x0][0x2ec] ;  /* 0x0000bb002a587a20 */ /* 0x000fe40000410000 */
[----:B------:R-:W-:Y:S01]  /*ab40*/  HMMA.16816.F32 R12, R52, R14, RZ ;  /* 0x0000000e340c723c */ /* 0x000fe200000018ff */
[----:B------:R-:W-:-:S04]  /*ab50*/  FMUL.FTZ R89, R43, c[0x0][0x2ec] ;  /* 0x0000bb002b597a20 */ /* 0x000fc80000410000 */
[----:B------:R-:W2:Y:S03]  /*ab60*/  MUFU.TANH R88, R88 ;  /* 0x0000005800587308 */ /* 0x000ea60000002400 */
[C---:B------:R-:W-:Y:S01]  /*ab70*/  HMMA.16816.F32 R60, R44.reuse, R8, R60 ;  /* 0x000000082c3c723c */ /* 0x040fe2000000183c */
[----:B------:R-:W-:Y:S02]  /*ab80*/  FMUL.FTZ R3, R36, c[0x0][0x2ec] ;  /* 0x0000bb0024037a20 */ /* 0x000fe40000410000 */
[----:B------:R-:W-:Y:S01]  /*ab90*/  FMUL.FTZ R90, R37, c[0x0][0x2ec] ;  /* 0x0000bb00255a7a20 */ /* 0x000fe20000410000 */
[----:B-1----:R-:W1:Y:S01]  /*aba0*/  LDSM.16.M88.4 R40, [R133] ;  /* 0x000000008528783b */ /* 0x002e620000000200 */
[----:B------:R-:W-:Y:S01]  /*abb0*/  FMUL.FTZ R87, R38, c[0x0][0x2ec] ;  /* 0x0000bb0026577a20 */ /* 0x000fe20000410000 */
[----:B------:R-:W1:Y:S02]  /*abc0*/  MUFU.TANH R85, R85 ;  /* 0x0000005500557308 */ /* 0x000e640000002400 */
[----:B------:R-:W-:Y:S01]  /*abd0*/  HMMA.16816.F32 R20, R44, R10, R20 ;  /* 0x0000000a2c14723c */ /* 0x000fe20000001814 */
[----:B------:R-:W-:-:S02]  /*abe0*/  FMUL.FTZ R91, R39, c[0x0][0x2ec] ;  /* 0x0000bb00275b7a20 */ /* 0x000fc40000410000 */
[----:B------:R-:W1:Y:S03]  /*abf0*/  LDSM.16.M88.4 R36, [R132] ;  /* 0x000000008424783b */ /* 0x000e660000000200 */
[----:B------:R-:W-:Y:S02]  /*ac00*/  MUFU.TANH R89, R89 ;  /* 0x0000005900597308 */ /* 0x000fe40000002400 */
[C---:B---3--:R-:W-:Y:S06]  /*ac10*/  HMMA.16816.F32 R8, R52.reuse, R4, RZ ;  /* 0x000000043408723c */ /* 0x048fec00000018ff */
[----:B------:R-:W3:Y:S02]  /*ac20*/  MUFU.TANH R90, R90 ;  /* 0x0000005a005a7308 */ /* 0x000ee40000002400 */
[----:B------:R-:W-:Y:S01]  /*ac30*/  HMMA.16816.F32 R4, R52, R6, RZ ;  /* 0x000000063404723c */ /* 0x000fe200000018ff */
[----:B------:R-:W-:-:S02]  /*ac40*/  FMUL.FTZ R61, R61, c[0x0][0x2ec] ;  /* 0x0000bb003d3d7a20 */ /* 0x000fc40000410000 */
[----:B------:R-:W-:Y:S02]  /*ac50*/  FMUL.FTZ R63, R63, c[0x0][0x2ec] ;  /* 0x0000bb003f3f7a20 */ /* 0x000fe40000410000 */
[----:B------:R-:W-:Y:S01]  /*ac60*/  FMUL.FTZ R105, R60, c[0x0][0x2ec] ;  /* 0x0000bb003c697a20 */ /* 0x000fe20000410000 */
[----:B------:R-:W1:Y:S02]  /*ac70*/  MUFU.TANH R91, R91 ;  /* 0x0000005b005b7308 */ /* 0x000e640000002400 */
[C---:B------:R-:W-:Y:S01]  /*ac80*/  HMMA.16816.F32 R16, R44.reuse, R32, R16 ;  /* 0x000000202c10723c */ /* 0x040fe20000001810 */
[----:B------:R-:W-:Y:S02]  /*ac90*/  FMUL.FTZ R21, R21, c[0x0][0x2ec] ;  /* 0x0000bb0015157a20 */ /* 0x000fe40000410000 */
[----:B------:R-:W-:Y:S02]  /*aca0*/  FMUL.FTZ R106, R23, c[0x0][0x2ec] ;  /* 0x0000bb00176a7a20 */ /* 0x000fe40000410000 */
[----:B------:R-:W-:Y:S01]  /*acb0*/  FMUL.FTZ R118, R22, c[0x0][0x2ec] ;  /* 0x0000bb0016767a20 */ /* 0x000fe20000410000 */
[----:B------:R-:W-:Y:S02]  /*acc0*/  MUFU.TANH R60, R21 ;  /* 0x00000015003c7308 */ /* 0x000fe40000002400 */
[----:B------:R-:W-:Y:S01]  /*acd0*/  HMMA.16816.F32 R12, R44, R34, R12 ;  /* 0x000000222c0c723c */ /* 0x000fe2000000180c */
[----:B------:R-:W-:-:S05]  /*ace0*/  FMUL.FTZ R62, R62, c[0x0][0x2ec] ;  /* 0x0000bb003e3e7a20 */ /* 0x000fca0000410000 */
[----:B------:R-:W1:Y:S02]  /*acf0*/  MUFU.TANH R103, R61 ;  /* 0x0000003d00677308 */ /* 0x000e640000002400 */
[C---:B------:R-:W-:Y:S06]  /*ad00*/  HMMA.16816.F32 R32, R52.reuse, R28, RZ ;  /* 0x0000001c3420723c */ /* 0x040fec00000018ff */
[----:B------:R-:W1:Y:S02]  /*ad10*/  MUFU.TANH R116, R63 ;  /* 0x0000003f00747308 */ /* 0x000e640000002400 */
[----:B------:R-:W-:Y:S01]  /*ad20*/  HMMA.16816.F32 R28, R52, R30, RZ ;  /* 0x0000001e341c723c */ /* 0x000fe200000018ff */
[----:B------:R-:W-:-:S02]  /*ad30*/  FMUL.FTZ R19, R19, c[0x0][0x2ec] ;  /* 0x0000bb0013137a20 */ /* 0x000fc40000410000 */
[----:B------:R-:W-:Y:S02]  /*ad40*/  FMUL.FTZ R17, R17, c[0x0][0x2ec] ;  /* 0x0000bb0011117a20 */ /* 0x000fe40000410000 */
[----:B------:R-:W-:Y:S01]  /*ad50*/  FMUL.FTZ R18, R18, c[0x0][0x2ec] ;  /* 0x0000bb0012127a20 */ /* 0x000fe20000410000 */
[----:B------:R1:W-:Y:S02]  /*ad60*/  MUFU.TANH R104, R19 ;  /* 0x0000001300687308 */ /* 0x0003e40000002400 */
[C---:B--2---:R-:W-:Y:S01]  /*ad70*/  HMMA.16816.F32 R8, R44.reuse, R24, R8 ;  /* 0x000000182c08723c */ /* 0x044fe20000001808 */
[----:B------:R-:W-:Y:S02]  /*ad80*/  FMUL.FTZ R16, R16, c[0x0][0x2ec] ;  /* 0x0000bb0010107a20 */ /* 0x000fe40000410000 */
[----:B------:R-:W-:Y:S02]  /*ad90*/  FMUL.FTZ R13, R13, c[0x0][0x2ec] ;  /* 0x0000bb000d0d7a20 */ /* 0x000fe40000410000 */
[----:B------:R-:W-:Y:S01]  /*ada0*/  FMUL.FTZ R15, R15, c[0x0][0x2ec] ;  /* 0x0000bb000f0f7a20 */ /* 0x000fe20000410000 */
[----:B------:R-:W2:Y:S02]  /*adb0*/  MUFU.TANH R106, R106 ;  /* 0x0000006a006a7308 */ /* 0x000ea40000002400 */
[----:B------:R-:W-:Y:S01]  /*adc0*/  HMMA.16816.F32 R4, R44, R26, R4 ;  /* 0x0000001a2c04723c */ /* 0x000fe20000001804 */
[----:B------:R-:W-:-:S02]  /*add0*/  FMUL.FTZ R101, R12, c[0x0][0x2ec] ;  /* 0x0000bb000c657a20 */ /* 0x000fc40000410000 */
[----:B------:R-:W-:Y:S02]  /*ade0*/  FMUL.FTZ R12, R14, c[0x0][0x2ec] ;  /* 0x0000bb000e0c7a20 */ /* 0x000fe40000410000 */
[----:B-1----:R-:W-:-:S03]  /*adf0*/  IMAD.SHL.U32 R19, R152, 0x80, RZ ;  /* 0x0000008098137824 */ /* 0x002fc600078e00ff */
[C---:B----4-:R-:W-:Y:S01]  /*ae00*/  HMMA.16816.F32 R24, R52.reuse, R56, RZ ;  /* 0x000000383418723c */ /* 0x050fe200000018ff */
[----:B------:R-:W-:Y:S07]  /*ae10*/  MUFU.TANH R107, R16 ;  /* 0x00000010006b7308 */ /* 0x000fee0000002400 */
[----:B------:R-:W-:Y:S01]  /*ae20*/  HMMA.16816.F32 R56, R52, R58, RZ ;  /* 0x0000003a3438723c */ /* 0x000fe200000018ff */
[----:B------:R-:W-:Y:S01]  /*ae30*/  FMUL.FTZ R97, R8, c[0x0][0x2ec] ;  /* 0x0000bb0008617a20 */ /* 0x000fe20000410000 */
[--C-:B------:R-:W-:Y:S01]  /*ae40*/  LOP3.LUT R8, R19, 0x8, R66.reuse, 0xfe, !PT ;  /* 0x0000000813087812 */ /* 0x100fe200078efe42 */
[----:B------:R-:W-:Y:S01]  /*ae50*/  FMUL.FTZ R10, R10, c[0x0][0x2ec] ;  /* 0x0000bb000a0a7a20 */ /* 0x000fe20000410000 */
[----:B------:R-:W-:Y:S01]  /*ae60*/  MUFU.TANH R13, R13 ;  /* 0x0000000d000d7308 */ /* 0x000fe20000002400 */
[----:B------:R-:W-:Y:S01]  /*ae70*/  FMUL.FTZ R9, R9, c[0x0][0x2ec] ;  /* 0x0000bb0009097a20 */ /* 0x000fe20000410000 */
[CC--:B------:R-:W-:Y:S01]  /*ae80*/  ISETP.GE.AND P0, PT, R8.reuse, R65.reuse, PT ;  /* 0x000000410800720c */ /* 0x0c0fe20003f06270 */
[----:B------:R-:W-:Y:S01]  /*ae90*/  FMUL.FTZ R11, R11, c[0x0][0x2ec] ;  /* 0x0000bb000b0b7a20 */ /* 0x000fe20000410000 */
[C---:B------:R-:W-:Y:S01]  /*aea0*/  HMMA.16816.F32 R32, R44.reuse, R40, R32 ;  /* 0x000000282c20723c */ /* 0x040fe20000001820 */
[----:B------:R-:W-:Y:S01]  /*aeb0*/  FMUL.FTZ R93, R5, c[0x0][0x2ec] ;  /* 0x0000bb00055d7a20 */ /* 0x000fe20000410000 */
[----:B------:R-:W-:Y:S01]  /*aec0*/  LOP3.LUT R5, R19, R66, RZ, 0xfc, !PT ;  /* 0x0000004213057212 */ /* 0x000fe200078efcff */
[----:B------:R-:W-:Y:S01]  /*aed0*/  FMUL.FTZ R96, R7, c[0x0][0x2ec] ;  /* 0x0000bb0007607a20 */ /* 0x000fe20000410000 */
[-C--:B------:R-:W-:Y:S01]  /*aee0*/  ISETP.GE.AND P6, PT, R8, R64.reuse, PT ;  /* 0x000000400800720c */ /* 0x080fe20003fc6270 */
[----:B------:R1:W-:Y:S01]  /*aef0*/  MUFU.TANH R100, R10 ;  /* 0x0000000a00647308 */ /* 0x0003e20000002400 */
[C---:B------:R-:W-:Y:S01]  /*af00*/  ISETP.GE.AND P2, PT, R5.reuse, R65, PT ;  /* 0x000000410500720c */ /* 0x040fe20003f46270 */
[----:B------:R-:W-:Y:S01]  /*af10*/  FMUL.FTZ R99, R4, c[0x0][0x2ec] ;  /* 0x0000bb0004637a20 */ /* 0x000fe20000410000 */
[----:B------:R-:W-:Y:S01]  /*af20*/  HMMA.16816.F32 R28, R44, R42, R28 ;  /* 0x0000002a2c1c723c */ /* 0x000fe2000000181c */
[----:B------:R-:W4:Y:S01]  /*af30*/  LDSM.16.M88.4 R40, [R86] ;  /* 0x000000005628783b */ /* 0x000f220000000200 */
[----:B------:R-:W-:Y:S01]  /*af40*/  ISETP.GE.AND P4, PT, R5, R64, PT ;  /* 0x000000400500720c */ /* 0x000fe20003f86270 */
[----:B------:R-:W-:Y:S01]  /*af50*/  FMUL.FTZ R6, R6, c[0x0][0x2ec] ;  /* 0x0000bb0006067a20 */ /* 0x000fe20000410000 */
[----:B------:R-:W-:Y:S01]  /*af60*/  LOP3.LUT R8, R19, 0x10, R66, 0xfe, !PT ;  /* 0x0000001013087812 */ /* 0x000fe200078efe42 */
[----:B------:R-:W-:Y:S01]  /*af70*/  MUFU.TANH R102, R15 ;  /* 0x0000000f00667308 */ /* 0x000fe20000002400 */
[----:B------:R-:W-:-:S02]  /*af80*/  IADD3 R7, R5, 0x1, RZ ;  /* 0x0000000105077810 */ /* 0x000fc40007ffe0ff */
[----:B------:R-:W-:Y:S01]  /*af90*/  HMMA.16816.F32 R24, R44, R36, R24 ;  /* 0x000000242c18723c */ /* 0x000fe20000001818 */
[----:B-----5:R-:W-:Y:S02]  /*afa0*/  FSEL R109, R67, -INF , !P2 ;  /* 0xff800000436d7808 */ /* 0x020fe40005000000 */
[CC--:B------:R-:W-:Y:S02]  /*afb0*/  ISETP.GE.AND P3, PT, R8.reuse, R65.reuse, PT ;  /* 0x000000410800720c */ /* 0x0c0fe40003f66270 */
[----:B------:R5:W2:Y:S01]  /*afc0*/  MUFU.TANH R36, R17 ;  /* 0x0000001100247308 */ /* 0x000aa20000002400 */
[----:B------:R-:W-:Y:S01]  /*afd0*/  ISETP.GE.AND P5, PT, R8, R64, PT ;  /* 0x000000400800720c */ /* 0x000fe20003fa6270 */
[----:B------:R-:W-:Y:S01]  /*afe0*/  FMUL.FTZ R37, R20, c[0x0][0x2ec] ;  /* 0x0000bb0014257a20 */ /* 0x000fe20000410000 */
[----:B------:R-:W-:Y:S01]  /*aff0*/  ISETP.GE.AND P2, PT, R7, R65, PT ;  /* 0x000000410700720c */ /* 0x000fe20003f46270 */
[----:B------:R-:W-:Y:S01]  /*b000*/  HMMA.16816.F32 R20, R52, R48, RZ ;  /* 0x000000303414723c */ /* 0x000fe200000018ff */
[----:B------:R-:W-:Y:S01]  /*b010*/  IADD3 R8, R5, 0x9, RZ ;  /* 0x0000000905087810 */ /* 0x000fe20007ffe0ff */
[----:B------:R-:W-:Y:S01]  /*b020*/  FMUL.FTZ R33, R33, c[0x0][0x2ec] ;  /* 0x0000bb0021217a20 */ /* 0x000fe20000410000 */
[C---:B-1----:R-:W-:Y:S01]  /*b030*/  IADD3 R10, R5.reuse, 0x19, RZ ;  /* 0x00000019050a7810 */ /* 0x042fe20007ffe0ff */
[----:B------:R-:W-:Y:S01]  /*b040*/  MUFU.TANH R9, R9 ;  /* 0x0000000900097308 */ /* 0x000fe20000002400 */
[----:B------:R-:W-:Y:S01]  /*b050*/  IADD3 R4, R5, 0x69, RZ ;  /* 0x0000006905047810 */ /* 0x000fe20007ffe0ff */
[----:B------:R-:W-:-:S02]  /*b060*/  FMUL.FTZ R32, R32, c[0x0][0x2ec] ;  /* 0x0000bb0020207a20 */ /* 0x000fc40000410000 */
[----:B------:R-:W-:Y:S01]  /*b070*/  HMMA.16816.F32 R48, R52, R50, RZ ;  /* 0x000000323430723c */ /* 0x000fe200000018ff */
[----:B------:R-:W-:Y:S02]  /*b080*/  FMUL.FTZ R29, R29, c[0x0][0x2ec] ;  /* 0x0000bb001d1d7a20 */ /* 0x000fe40000410000 */
[----:B------:R-:W-:Y:S01]  /*b090*/  FMUL.FTZ R31, R31, c[0x0][0x2ec] ;  /* 0x0000bb001f1f7a20 */ /* 0x000fe20000410000 */
[----:B-----5:R-:W-:Y:S01]  /*b0a0*/  FSEL R17, R88, -INF , !P4 ;  /* 0xff80000058117808 */ /* 0x020fe20006000000 */
[----:B------:R-:W-:Y:S01]  /*b0b0*/  FMUL.FTZ R88, R35, c[0x0][0x2ec] ;  /* 0x0000bb0023587a20 */ /* 0x000fe20000410000 */
[----:B------:R-:W-:Y:S01]  /*b0c0*/  ISETP.GE.AND P4, PT, R7, R64, PT ;  /* 0x000000400700720c */ /* 0x000fe20003f86270 */
[----:B------:R1:W5:Y:S01]  /*b0d0*/  MUFU.TANH R94, R11 ;  /* 0x0000000b005e7308 */ /* 0x0003620000002400 */
[----:B------:R-:W-:Y:S01]  /*b0e0*/  HMMA.16816.F32 R56, R44, R38, R56 ;  /* 0x000000262c38723c */ /* 0x000fe20000001838 */
[----:B------:R-:W-:Y:S01]  /*b0f0*/  FSEL R35, R85, -INF , !P2 ;  /* 0xff80000055237808 */ /* 0x000fe20005000000 */
[----:B------:R-:W-:Y:S01]  /*b100*/  FMUL.FTZ R14, R25, c[0x0][0x2ec] ;  /* 0x0000bb00190e7a20 */ /* 0x000fe20000410000 */
[----:B------:R-:W-:Y:S01]  /*b110*/  ISETP.GE.AND P2, PT, R8, R65, PT ;  /* 0x000000410800720c */ /* 0x000fe20003f46270 */
[----:B------:R-:W-:-:S02]  /*b120*/  FMUL.FTZ R27, R27, c[0x0][0x2ec] ;  /* 0x0000bb001b1b7a20 */ /* 0x000fc40000410000 */
[----:B------:R-:W-:Y:S01]  /*b130*/  FMUL.FTZ R28, R28, c[0x0][0x2ec] ;  /* 0x0000bb001c1c7a20 */ /* 0x000fe20000410000 */
[----:B------:R2:W-:Y:S01]  /*b140*/  MUFU.TANH R38, R18 ;  /* 0x0000001200267308 */ /* 0x0005e20000002400 */
[----:B---3--:R-:W-:Y:S01]  /*b150*/  FSEL R113, R90, -INF , !P2 ;  /* 0xff8000005a717808 */ /* 0x008fe20005000000 */
[C---:B----4-:R-:W-:Y:S01]  /*b160*/  HMMA.16816.F32 R20, R44.reuse, R40, R20 ;  /* 0x000000282c14723c */ /* 0x050fe20000001814 */
[----:B------:R-:W-:Y:S02]  /*b170*/  FMUL.FTZ R34, R34, c[0x0][0x2ec] ;  /* 0x0000bb0022227a20 */ /* 0x000fe40000410000 */
[----:B------:R-:W-:Y:S02]  /*b180*/  FMUL.FTZ R26, R26, c[0x0][0x2ec] ;  /* 0x0000bb001a1a7a20 */ /* 0x000fe40000410000 */
[----:B------:R-:W-:Y:S01]  /*b190*/  FMUL.FTZ R24, R24, c[0x0][0x2ec] ;  /* 0x0000bb0018187a20 */ /* 0x000fe20000410000 */
[----:B-1----:R-:W-:Y:S01]  /*b1a0*/  IADD3 R11, R5, 0x29, RZ ;  /* 0x00000029050b7810 */ /* 0x002fe20007ffe0ff */
[----:B------:R-:W1:Y:S01]  /*b1b0*/  MUFU.TANH R93, R93 ;  /* 0x0000005d005d7308 */ /* 0x000e620000002400 */
[----:B------:R-:W-:Y:S01]  /*b1c0*/  HMMA.16816.F32 R48, R44, R42, R48 ;  /* 0x0000002a2c30723c */ /* 0x000fe20000001830 */
[----:B--2---:R-:W-:-:S06]  /*b1d0*/  FSEL R18, R89, -INF , !P4 ;  /* 0xff80000059127808 */ /* 0x004fcc0006000000 */
[----:B------:R-:W2:Y:S01]  /*b1e0*/  MUFU.TANH R96, R96 ;  /* 0x0000006000607308 */ /* 0x000ea20000002400 */
[-C--:B------:R-:W-:Y:S01]  /*b1f0*/  ISETP.GE.AND P4, PT, R8, R64.reuse, PT ;  /* 0x000000400800720c */ /* 0x080fe20003f86270 */
[----:B------:R-:W-:Y:S01]  /*b200*/  FMUL.FTZ R57, R57, c[0x0][0x2ec] ;  /* 0x0000bb0039397a20 */ /* 0x000fe20000410000 */
[----:B------:R-:W-:Y:S01]  /*b210*/  IADD3 R8, R5, 0x11, RZ ;  /* 0x0000001105087810 */ /* 0x000fe20007ffe0ff */
[----:B------:R-:W-:Y:S01]  /*b220*/  FMUL.FTZ R59, R59, c[0x0][0x2ec] ;  /* 0x0000bb003b3b7a20 */ /* 0x000fe20000410000 */
[----:B------:R-:W-:Y:S01]  /*b230*/  FSEL R16, R91, -INF , !P4 ;  /* 0xff8000005b107808 */ /* 0x000fe20006000000 */
[----:B------:R-:W-:Y:S01]  /*b240*/  FMUL.FTZ R56, R56, c[0x0][0x2ec] ;  /* 0x0000bb0038387a20 */ /* 0x000fe20000410000 */
[CC--:B------:R-:W-:Y:S01]  /*b250*/  ISETP.GE.AND P2, PT, R8.reuse, R65.reuse, PT ;  /* 0x000000410800720c */ /* 0x0c0fe20003f46270 */
[----:B------:R3:W-:Y:S01]  /*b260*/  MUFU.TANH R7, R33 ;  /* 0x0000002100077308 */ /* 0x0007e20000002400 */
[-C--:B------:R-:W-:Y:S01]  /*b270*/  ISETP.GE.AND P4, PT, R8, R64.reuse, PT ;  /* 0x000000400800720c */ /* 0x080fe20003f86270 */
[----:B------:R-:W-:Y:S01]  /*b280*/  FMUL.FTZ R21, R21, c[0x0][0x2ec] ;  /* 0x0000bb0015157a20 */ /* 0x000fe20000410000 */
[----:B------:R-:W-:Y:S01]  /*b290*/  FSEL R103, R103, -INF , !P2 ;  /* 0xff80000067677808 */ /* 0x000fe20005000000 */
[----:B------:R-:W-:Y:S01]  /*b2a0*/  FMUL.FTZ R23, R23, c[0x0][0x2ec] ;  /* 0x0000bb0017177a20 */ /* 0x000fe20000410000 */
[----:B------:R-:W-:Y:S01]  /*b2b0*/  FSEL R116, R116, -INF , !P4 ;  /* 0xff80000074747808 */ /* 0x000fe20006000000 */
[----:B------:R-:W-:Y:S01]  /*b2c0*/  FMUL.FTZ R58, R58, c[0x0][0x2ec] ;  /* 0x0000bb003a3a7a20 */ /* 0x000fe20000410000 */
[CC--:B------:R-:W-:Y:S01]  /*b2d0*/  ISETP.GE.AND P2, PT, R10.reuse, R65.reuse, PT ;  /* 0x000000410a00720c */ /* 0x0c0fe20003f46270 */
[----:B------:R4:W-:Y:S01]  /*b2e0*/  MUFU.TANH R8, R29 ;  /* 0x0000001d00087308 */ /* 0x0009e20000002400 */
[-C--:B------:R-:W-:Y:S01]  /*b2f0*/  ISETP.GE.AND P4, PT, R10, R64.reuse, PT ;  /* 0x000000400a00720c */ /* 0x080fe20003f86270 */
[----:B------:R-:W-:Y:S01]  /*b300*/  FMUL.FTZ R41, R49, c[0x0][0x2ec] ;  /* 0x0000bb0031297a20 */ /* 0x000fe20000410000 */
[----:B------:R-:W-:Y:S01]  /*b310*/  IADD3 R10, R5, 0x21, RZ ;  /* 0x00000021050a7810 */ /* 0x000fe20007ffe0ff */
[----:B------:R-:W-:Y:S01]  /*b320*/  FMUL.FTZ R20, R20, c[0x0][0x2ec] ;  /* 0x0000bb0014147a20 */ /* 0x000fe20000410000 */
[----:B------:R-:W-:Y:S01]  /*b330*/  FSEL R25, R60, -INF , !P2 ;  /* 0xff8000003c197808 */ /* 0x000fe20005000000 */
[----:B------:R-:W-:Y:S01]  /*b340*/  FMUL.FTZ R22, R22, c[0x0][0x2ec] ;  /* 0x0000bb0016167a20 */ /* 0x000fe20000410000 */
[----:B------:R-:W-:Y:S01]  /*b350*/  FSEL R106, R106, -INF , !P4 ;  /* 0xff8000006a6a7808 */ /* 0x000fe20006000000 */
[----:B------:R-:W1:Y:S01]  /*b360*/  MUFU.TANH R88, R88 ;  /* 0x0000005800587308 */ /* 0x000e620000002400 */
[C---:B------:R-:W-:Y:S01]  /*b370*/  ISETP.GE.AND P2, PT, R10.reuse, R65, PT ;  /* 0x000000410a00720c */ /* 0x040fe20003f46270 */
[----:B---3--:R-:W-:Y:S01]  /*b380*/  FMUL.FTZ R33, R51, c[0x0][0x2ec] ;  /* 0x0000bb0033217a20 */ /* 0x008fe20000410000 */
[----:B------:R-:W-:Y:S01]  /*b390*/  ISETP.GE.AND P4, PT, R10, R64, PT ;  /* 0x000000400a00720c */ /* 0x000fe20003f86270 */
[----:B------:R-:W-:-:S02]  /*b3a0*/  FMUL.FTZ R40, R50, c[0x0][0x2ec] ;  /* 0x0000bb0032287a20 */ /* 0x000fc40000410000 */
[----:B------:R-:W-:Y:S01]  /*b3b0*/  FMUL.FTZ R48, R48, c[0x0][0x2ec] ;  /* 0x0000bb0030307a20 */ /* 0x000fe20000410000 */
[----:B------:R-:W-:Y:S01]  /*b3c0*/  FSEL R104, R104, -INF , !P4 ;  /* 0xff80000068687808 */ /* 0x000fe20006000000 */
[----:B------:R3:W-:Y:S01]  /*b3d0*/  MUFU.TANH R90, R31 ;  /* 0x0000001f005a7308 */ /* 0x0007e20000002400 */
[----:B----4-:R-:W-:Y:S02]  /*b3e0*/  FSEL R29, R36, -INF , !P2 ;  /* 0xff800000241d7808 */ /* 0x010fe40005000000 */
[C---:B------:R-:W-:Y:S02]  /*b3f0*/  ISETP.GE.AND P2, PT, R11.reuse, R65, PT ;  /* 0x000000410b00720c */ /* 0x040fe40003f46270 */
[----:B------:R-:W-:Y:S02]  /*b400*/  ISETP.GE.AND P4, PT, R11, R64, PT ;  /* 0x000000400b00720c */ /* 0x000fe40003f86270 */
[----:B------:R-:W-:Y:S01]  /*b410*/  IADD3 R11, R5, 0x31, RZ ;  /* 0x00000031050b7810 */ /* 0x000fe20007ffe0ff */
[----:B------:R-:W-:Y:S01]  /*b420*/  MUFU.TANH R10, R14 ;  /* 0x0000000e000a7308 */ /* 0x000fe20000002400 */
[----:B------:R-:W-:-:S02]  /*b430*/  FSEL R102, R102, -INF , !P4 ;  /* 0xff80000066667808 */ /* 0x000fc40006000000 */
[----:B------:R-:W-:-:S04]  /*b440*/  ISETP.GE.AND P4, PT, R11, R64, PT ;  /* 0x000000400b00720c */ /* 0x000fc80003f86270 */
[----:B-----5:R-:W-:Y:S01]  /*b450*/  FSEL R94, R94, -INF , !P4 ;  /* 0xff8000005e5e7808 */ /* 0x020fe20006000000 */
[----:B------:R-:W-:Y:S01]  /*b460*/  MUFU.TANH R60, R27 ;  /* 0x0000001b003c7308 */ /* 0x000fe20000002400 */
[----:B---3--:R-:W-:Y:S02]  /*b470*/  FSEL R31, R13, -INF , !P2 ;  /* 0xff8000000d1f7808 */ /* 0x008fe40005000000 */
[-C--:B------:R-:W-:Y:S02]  /*b480*/  ISETP.GE.AND P2, PT, R11, R65.reuse, PT ;  /* 0x000000410b00720c */ /* 0x080fe40003f46270 */
[----:B------:R-:W-:Y:S02]  /*b490*/  IADD3 R11, R5, 0x39, RZ ;  /* 0x00000039050b7810 */ /* 0x000fe40007ffe0ff */
[----:B------:R-:W-:Y:S01]  /*b4a0*/  FSEL R91, R9, -INF , !P2 ;  /* 0xff800000095b7808 */ /* 0x000fe20005000000 */
[----:B------:R-:W3:Y:S01]  /*b4b0*/  MUFU.TANH R112, R62 ;  /* 0x0000003e00707308 */ /* 0x000ee20000002400 */
[----:B------:R-:W-:-:S02]  /*b4c0*/  ISETP.GE.AND P2, PT, R11, R65, PT ;  /* 0x000000410b00720c */ /* 0x000fc40003f46270 */
[-C--:B------:R-:W-:Y:S02]  /*b4d0*/  ISETP.GE.AND P4, PT, R11, R64.reuse, PT ;  /* 0x000000400b00720c */ /* 0x080fe40003f86270 */
[----:B------:R-:W-:Y:S02]  /*b4e0*/  IADD3 R9, R5, 0x41, RZ ;  /* 0x0000004105097810 */ /* 0x000fe40007ffe0ff */
[----:B-1----:R-:W-:Y:S01]  /*b4f0*/  FSEL R93, R93, -INF , !P2 ;  /* 0xff8000005d5d7808 */ /* 0x002fe20005000000 */
[----:B------:R1:W4:Y:S01]  /*b500*/  MUFU.TANH R61, R57 ;  /* 0x00000039003d7308 */ /* 0x0003220000002400 */
[----:B--2---:R-:W-:Y:S02]  /*b510*/  FSEL R96, R96, -INF , !P4 ;  /* 0xff80000060607808 */ /* 0x004fe40006000000 */
[C---:B------:R-:W-:Y:S02]  /*b520*/  ISETP.GE.AND P2, PT, R9.reuse, R65, PT ;  /* 0x000000410900720c */ /* 0x040fe40003f46270 */
[----:B------:R-:W-:-:S02]  /*b530*/  ISETP.GE.AND P4, PT, R9, R64, PT ;  /* 0x000000400900720c */ /* 0x000fc40003f86270 */
[----:B------:R-:W-:Y:S01]  /*b540*/  IADD3 R11, R5, 0x49, RZ ;  /* 0x00000049050b7810 */ /* 0x000fe20007ffe0ff */
[----:B------:R2:W5:Y:S01]  /*b550*/  MUFU.TANH R62, R59 ;  /* 0x0000003b003e7308 */ /* 0x0005620000002400 */
[----:B------:R-:W-:Y:S02]  /*b560*/  FSEL R88, R88, -INF , !P4 ;  /* 0xff80000058587808 */ /* 0x000fe40006000000 */
[----:B------:R-:W-:Y:S02]  /*b570*/  ISETP.GE.AND P4, PT, R11, R64, PT ;  /* 0x000000400b00720c */ /* 0x000fe40003f86270 */
[----:B---3--:R-:W-:Y:S02]  /*b580*/  FSEL R112, R112, -INF , !P5 ;  /* 0xff80000070707808 */ /* 0x008fe40006800000 */
[----:B------:R-:W-:Y:S01]  /*b590*/  FSEL R90, R90, -INF , !P4 ;  /* 0xff8000005a5a7808 */ /* 0x000fe20006000000 */
[----:B------:R-:W-:Y:S01]  /*b5a0*/  MUFU.TANH R3, R3 ;  /* 0x0000000300037308 */ /* 0x000fe20000002400 */
[----:B-1----:R-:W-:-:S02]  /*b5b0*/  FSEL R57, R7, -INF , !P2 ;  /* 0xff80000007397808 */ /* 0x002fc40005000000 */
[----:B------:R-:W-:Y:S02]  /*b5c0*/  ISETP.GE.AND P2, PT, R11, R65, PT ;  /* 0x000000410b00720c */ /* 0x000fe40003f46270 */
[----:B------:R-:W-:-:S03]  /*b5d0*/  IADD3 R7, R5, 0x51, RZ ;  /* 0x0000005105077810 */ /* 0x000fc60007ffe0ff */
[----:B------:R-:W1:Y:S01]  /*b5e0*/  MUFU.TANH R9, R21 ;  /* 0x0000001500097308 */ /* 0x000e620000002400 */
[----:B--2---:R-:W-:Y:S02]  /*b5f0*/  FSEL R59, R8, -INF , !P2 ;  /* 0xff800000083b7808 */ /* 0x004fe40005000000 */
[C---:B------:R-:W-:Y:S02]  /*b600*/  ISETP.GE.AND P2, PT, R7.reuse, R65, PT ;  /* 0x000000410700720c */ /* 0x040fe40003f46270 */
[----:B------:R-:W-:Y:S02]  /*b610*/  ISETP.GE.AND P4, PT, R7, R64, PT ;  /* 0x000000400700720c */ /* 0x000fe40003f86270 */
[----:B------:R-:W-:Y:S01]  /*b620*/  IADD3 R7, R5, 0x59, RZ ;  /* 0x0000005905077810 */ /* 0x000fe20007ffe0ff */
[----:B------:R-:W2:Y:S01]  /*b630*/  MUFU.TANH R36, R23 ;  /* 0x0000001700247308 */ /* 0x000ea20000002400 */
[----:B------:R-:W-:Y:S02]  /*b640*/  FSEL R51, R10, -INF , !P2 ;  /* 0xff8000000a337808 */ /* 0x000fe40005000000 */
[----:B------:R-:W-:-:S02]  /*b650*/  FSEL R60, R60, -INF , !P4 ;  /* 0xff8000003c3c7808 */ /* 0x000fc40006000000 */
[CC--:B------:R-:W-:Y:S02]  /*b660*/  ISETP.GE.AND P2, PT, R7.reuse, R65.reuse, PT ;  /* 0x000000410700720c */ /* 0x0c0fe40003f46270 */
[-C--:B------:R-:W-:Y:S01]  /*b670*/  ISETP.GE.AND P4, PT, R7, R64.reuse, PT ;  /* 0x000000400700720c */ /* 0x080fe20003f86270 */
[----:B------:R-:W3:Y:S01]  /*b680*/  MUFU.TANH R41, R41 ;  /* 0x0000002900297308 */ /* 0x000ee20000002400 */
[----:B------:R-:W-:Y:S02]  /*b690*/  IADD3 R7, R5, 0x61, RZ ;  /* 0x0000006105077810 */ /* 0x000fe40007ffe0ff */
[----:B----4-:R-:W-:Y:S02]  /*b6a0*/  FSEL R61, R61, -INF , !P2 ;  /* 0xff8000003d3d7808 */ /* 0x010fe40005000000 */
[----:B-----5:R-:W-:Y:S02]  /*b6b0*/  FSEL R62, R62, -INF , !P4 ;  /* 0xff8000003e3e7808 */ /* 0x020fe40006000000 */
[C---:B------:R-:W-:Y:S01]  /*b6c0*/  ISETP.GE.AND P2, PT, R7.reuse, R65, PT ;  /* 0x000000410700720c */ /* 0x040fe20003f46270 */
[----:B------:R-:W4:Y:S01]  /*b6d0*/  MUFU.TANH R33, R33 ;  /* 0x0000002100217308 */ /* 0x000f220000002400 */
[----:B------:R-:W-:-:S02]  /*b6e0*/  ISETP.GE.AND P4, PT, R7, R64, PT ;  /* 0x000000400700720c */ /* 0x000fc40003f86270 */
[----:B-1----:R-:W-:Y:S02]  /*b6f0*/  FSEL R49, R9, -INF , !P2 ;  /* 0xff80000009317808 */ /* 0x002fe40005000000 */
[----:B--2---:R-:W-:Y:S01]  /*b700*/  FSEL R36, R36, -INF , !P4 ;  /* 0xff80000024247808 */ /* 0x004fe20006000000 */
[----:B------:R-:W-:Y:S01]  /*b710*/  LDSM.16.M88.4 R8, [R84] ;  /* 0x000000005408783b */ /* 0x000fe20000000200 */
[----:B------:R-:W-:Y:S01]  /*b720*/  FSEL R21, R3, -INF , !P0 ;  /* 0xff80000003157808 */ /* 0x000fe20004000000 */
[----:B------:R-:W1:Y:S01]  /*b730*/  MUFU.TANH R105, R105 ;  /* 0x0000006900697308 */ /* 0x000e620000002400 */
[C---:B------:R-:W-:Y:S02]  /*b740*/  ISETP.GE.AND P2, PT, R4.reuse, R65, PT ;  /* 0x000000410400720c */ /* 0x040fe40003f46270 */
[----:B------:R-:W-:Y:S02]  /*b750*/  ISETP.GE.AND P4, PT, R4, R64, PT ;  /* 0x000000400400720c */ /* 0x000fe40003f86270 */
[----:B------:R-:W-:-:S02]  /*b760*/  LOP3.LUT R3, R19, 0x28, R66, 0xfe, !PT ;  /* 0x0000002813037812 */ /* 0x000fc400078efe42 */
[----:B------:R-:W-:Y:S01]  /*b770*/  LOP3.LUT R4, R19, 0x18, R66, 0xfe, !PT ;  /* 0x0000001813047812 */ /* 0x000fe200078efe42 */
[----:B------:R-:W-:Y:S01]  /*b780*/  MUFU.TANH R12, R12 ;  /* 0x0000000c000c7308 */ /* 0x000fe20000002400 */
[----:B---3--:R-:W-:Y:S02]  /*b790*/  FSEL R41, R41, -INF , !P2 ;  /* 0xff80000029297808 */ /* 0x008fe40005000000 */
[----:B----4-:R-:W-:Y:S02]  /*b7a0*/  FSEL R33, R33, -INF , !P4 ;  /* 0xff80000021217808 */ /* 0x010fe40006000000 */
[-C--:B------:R-:W-:Y:S02]  /*b7b0*/  ISETP.GE.AND P5, PT, R3, R64.reuse, PT ;  /* 0x000000400300720c */ /* 0x080fe40003fa6270 */
[C---:B------:R-:W-:Y:S01]  /*b7c0*/  ISETP.GE.AND P2, PT, R4.reuse, R65, PT ;  /* 0x000000410400720c */ /* 0x040fe20003f46270 */
[----:B------:R-:W2:Y:S01]  /*b7d0*/  MUFU.TANH R87, R87 ;  /* 0x0000005700577308 */ /* 0x000ea20000002400 */
[----:B------:R-:W-:-:S02]  /*b7e0*/  ISETP.GE.AND P4, PT, R4, R64, PT ;  /* 0x000000400400720c */ /* 0x000fc40003f86270 */
[--C-:B------:R-:W-:Y:S02]  /*b7f0*/  LOP3.LUT R4, R19, 0x20, R66.reuse, 0xfe, !PT ;  /* 0x0000002013047812 */ /* 0x100fe400078efe42 */
[----:B-1----:R-:W-:Y:S02]  /*b800*/  FSEL R105, R105, -INF , !P3 ;  /* 0xff80000069697808 */ /* 0x002fe40005800000 */
[-C--:B------:R-:W-:Y:S01]  /*b810*/  ISETP.GE.AND P3, PT, R3, R65.reuse, PT ;  /* 0x000000410300720c */ /* 0x080fe20003f66270 */
[----:B------:R-:W1:Y:S01]  /*b820*/  MUFU.TANH R37, R37 ;  /* 0x0000002500257308 */ /* 0x000e620000002400 */
[C-C-:B------:R-:W-:Y:S02]  /*b830*/  LOP3.LUT R3, R19.reuse, 0x30, R66.reuse, 0xfe, !PT ;  /* 0x0000003013037812 */ /* 0x140fe400078efe42 */
[----:B------:R-:W-:Y:S02]  /*b840*/  ISETP.GE.AND P0, PT, R4, R65, PT ;  /* 0x000000410400720c */ /* 0x000fe40003f06270 */
[----:B------:R-:W-:-:S02]  /*b850*/  LOP3.LUT R7, R19, 0x58, R66, 0xfe, !PT ;  /* 0x0000005813077812 */ /* 0x000fc400078efe42 */
[----:B------:R-:W-:Y:S01]  /*b860*/  FSEL R107, R107, -INF , !P0 ;  /* 0xff8000006b6b7808 */ /* 0x000fe20004000000 */
[----:B------:R-:W3:Y:S01]  /*b870*/  MUFU.TANH R118, R118 ;  /* 0x0000007600767308 */ /* 0x000ee20000002400 */
[----:B--2---:R-:W-:Y:S02]  /*b880*/  FSEL R114, R87, -INF , !P6 ;  /* 0xff80000057727808 */ /* 0x004fe40007000000 */
[----:B------:R-:W-:Y:S02]  /*b890*/  ISETP.GE.AND P6, PT, R4, R64, PT ;  /* 0x000000400400720c */ /* 0x000fe40003fc6270 */
[----:B------:R-:W-:-:S03]  /*b8a0*/  LOP3.LUT R4, R19, 0x38, R66, 0xfe, !PT ;  /* 0x0000003813047812 */ /* 0x000fc600078efe42 */
[----:B------:R-:W2:Y:S01]  /*b8b0*/  MUFU.TANH R97, R97 ;  /* 0x0000006100617308 */ /* 0x000ea20000002400 */
[----:B-1----:R-:W-:Y:S02]  /*b8c0*/  FSEL R27, R37, -INF , !P2 ;  /* 0xff800000251b7808 */ /* 0x002fe40005000000 */
[-C--:B------:R-:W-:Y:S02]  /*b8d0*/  ISETP.GE.AND P2, PT, R3, R65.reuse, PT ;  /* 0x000000410300720c */ /* 0x080fe40003f46270 */
[----:B------:R-:W-:-:S03]  /*b8e0*/  ISETP.GE.AND P0, PT, R4, R65, PT ;  /* 0x000000410400720c */ /* 0x000fc60003f06270 */
[----:B------:R-:W1:Y:S01]  /*b8f0*/  MUFU.TANH R101, R101 ;  /* 0x0000006500657308 */ /* 0x000e620000002400 */
[----:B---3--:R-:W-:Y:S02]  /*b900*/  FSEL R118, R118, -INF , !P4 ;  /* 0xff80000076767808 */ /* 0x008fe40006000000 */
[----:B------:R-:W-:-:S04]  /*b910*/  ISETP.GE.AND P4, PT, R3, R64, PT ;  /* 0x000000400300720c */ /* 0x000fc80003f86270 */
[----:B------:R-:W-:Y:S01]  /*b920*/  FSEL R100, R100, -INF , !P4 ;  /* 0xff80000064647808 */ /* 0x000fe20006000000 */
[----:B------:R3:W-:Y:S01]  /*b930*/  MUFU.TANH R67, R28 ;  /* 0x0000001c00437308 */ /* 0x0007e20000002400 */
[----:B--2---:R-:W-:-:S07]  /*b940*/  FSEL R97, R97, -INF , !P2 ;  /* 0xff80000061617808 */ /* 0x004fce0005000000 */
[----:B------:R-:W2:Y:S01]  /*b950*/  MUFU.TANH R99, R99 ;  /* 0x0000006300637308 */ /* 0x000ea20000002400 */
[----:B-1----:R-:W-:-:S07]  /*b960*/  FSEL R101, R101, -INF , !P3 ;  /* 0xff80000065657808 */ /* 0x002fce0005800000 */
[----:B------:R1:W4:Y:S01]  /*b970*/  MUFU.TANH R98, R6 ;  /* 0x0000000600627308 */ /* 0x0003220000002400 */
[----:B---3--:R-:W-:Y:S02]  /*b980*/  FSEL R28, R12, -INF , !P5 ;  /* 0xff8000000c1c7808 */ /* 0x008fe40006800000 */
[----:B------:R-:W3:Y:S01]  /*b990*/  LDSM.16.M88.4 R12, [R140+0x2c00] ;  /* 0x002c00008c0c783b */ /* 0x000ee20000000200 */
[----:B------:R-:W-:-:S04]  /*b9a0*/  DEPBAR.LE SB0, 0x0 ;  /* 0x000080000000791a */ /* 0x000fc80000000000 */
[----:B------:R-:W5:Y:S01]  /*b9b0*/  MUFU.TANH R95, R32 ;  /* 0x00000020005f7308 */ /* 0x000f620000002400 */
[----:B--2---:R-:W-:Y:S01]  /*b9c0*/  FSEL R99, R99, -INF , !P0 ;  /* 0xff80000063637808 */ /* 0x004fe20004000000 */
[----:B-1----:R-:W-:Y:S01]  /*b9d0*/  FMUL.FTZ R6, R30, c[0x0][0x2ec] ;  /* 0x0000bb001e067a20 */ /* 0x002fe20000410000 */
[----:B------:R-:W-:-:S05]  /*b9e0*/  FSEL R30, R38, -INF , !P6 ;  /* 0xff800000261e7808 */ /* 0x000fca0007000000 */
[----:B------:R-:W1:Y:S01]  /*b9f0*/  MUFU.TANH R92, R34 ;  /* 0x00000022005c7308 */ /* 0x000e620000002400 */
[----:B------:R-:W-:Y:S01]  /*ba00*/  BAR.SYNC.DEFER_BLOCKING 0x0 ;  /* 0x0000000000007b1d */ /* 0x000fe20000010000 */
[-C--:B------:R-:W-:Y:S02]  /*ba10*/  ISETP.GE.AND P6, PT, R4, R64.reuse, PT ;  /* 0x000000400400720c */ /* 0x080fe40003fc6270 */
[----:B------:R-:W-:Y:S02]  /*ba20*/  LOP3.LUT R4, R19, 0x40, R66, 0xfe, !PT ;  /* 0x0000004013047812 */ /* 0x000fe400078efe42 */
[----:B----4-:R-:W-:Y:S02]  /*ba30*/  FSEL R98, R98, -INF , !P6 ;  /* 0xff80000062627808 */ /* 0x010fe40007000000 */
[----:B------:R2:W-:Y:S01]  /*ba40*/  MUFU.TANH R3, R6 ;  /* 0x0000000600037308 */ /* 0x0005e20000002400 */
[C---:B------:R-:W-:Y:S02]  /*ba50*/  ISETP.GE.AND P3, PT, R4.reuse, R65, PT ;  /* 0x000000410400720c */ /* 0x040fe40003f66270 */
[----:B------:R-:W-:-:S02]  /*ba60*/  ISETP.GE.AND P5, PT, R4, R64, PT ;  /* 0x000000400400720c */ /* 0x000fc40003fa6270 */
[----:B-----5:R-:W-:Y:S02]  /*ba70*/  FSEL R95, R95, -INF , !P3 ;  /* 0xff8000005f5f7808 */ /* 0x020fe40005800000 */
[CC--:B------:R-:W-:Y:S01]  /*ba80*/  ISETP.GE.AND P3, PT, R7.reuse, R65.reuse, PT ;  /* 0x000000410700720c */ /* 0x0c0fe20003f66270 */
[----:B------:R-:W4:Y:S01]  /*ba90*/  MUFU.TANH R4, R26 ;  /* 0x0000001a00047308 */ /* 0x000f220000002400 */
[----:B-1----:R-:W-:Y:S02]  /*baa0*/  FSEL R92, R92, -INF , !P5 ;  /* 0xff8000005c5c7808 */ /* 0x002fe40006800000 */
[----:B------:R-:W-:Y:S02]  /*bab0*/  ISETP.GE.AND P5, PT, R7, R64, PT ;  /* 0x000000400700720c */ /* 0x000fe40003fa6270 */
[C-C-:B------:R-:W-:Y:S02]  /*bac0*/  LOP3.LUT R7, R19.reuse, 0x60, R66.reuse, 0xfe, !PT ;  /* 0x0000006013077812 */ /* 0x140fe400078efe42 */
[----:B--2---:R-:W-:Y:S01]  /*bad0*/  LOP3.LUT R6, R19, 0x48, R66, 0xfe, !PT ;  /* 0x0000004813067812 */ /* 0x004fe200078efe42 */
[----:B------:R4:W1:Y:S03]  /*bae0*/  MUFU.TANH R89, R56 ;  /* 0x0000003800597308 */ /* 0x0008660000002400 */
[----:B------:R-:W-:-:S02]  /*baf0*/  ISETP.GE.AND P2, PT, R6, R65, PT ;  /* 0x000000410600720c */ /* 0x000fc40003f46270 */
[-C--:B------:R-:W-:Y:S02]  /*bb00*/  ISETP.GE.AND P4, PT, R6, R64.reuse, PT ;  /* 0x000000400600720c */ /* 0x080fe40003f86270 */
[----:B------:R-:W-:Y:S01]  /*bb10*/  LOP3.LUT R6, R19, 0x50, R66, 0xfe, !PT ;  /* 0x0000005013067812 */ /* 0x000fe200078efe42 */
[----:B------:R-:W2:Y:S01]  /*bb20*/  MUFU.TANH R85, R24 ;  /* 0x0000001800557308 */ /* 0x000ea20000002400 */
[----:B------:R-:W-:Y:S02]  /*bb30*/  FSEL R67, R67, -INF , !P2 ;  /* 0xff80000043437808 */ /* 0x000fe40005000000 */
[CC--:B------:R-:W-:Y:S02]  /*bb40*/  ISETP.GE.AND P0, PT, R6.reuse, R65.reuse, PT ;  /* 0x000000410600720c */ /* 0x0c0fe40003f06270 */
[----:B------:R-:W-:Y:S02]  /*bb50*/  ISETP.GE.AND P6, PT, R6, R64, PT ;  /* 0x000000400600720c */ /* 0x000fe40003fc6270 */
[----:B------:R-:W-:Y:S01]  /*bb60*/  ISETP.GE.AND P2, PT, R7, R65, PT ;  /* 0x000000410700720c */ /* 0x000fe20003f46270 */
[----:B------:R5:W3:Y:S01]  /*bb70*/  MUFU.TANH R6, R58 ;  /* 0x0000003a00067308 */ /* 0x000ae20000002400 */
[----:B----4-:R-:W-:-:S02]  /*bb80*/  FSEL R56, R4, -INF , !P6 ;  /* 0xff80000004387808 */ /* 0x010fc40007000000 */
[----:B------:R-:W-:Y:S02]  /*bb90*/  LOP3.LUT R4, R19, 0x70, R66, 0xfe, !PT ;  /* 0x0000007013047812 */ /* 0x000fe400078efe42 */
[----:B-1----:R-:W-:Y:S02]  /*bba0*/  FSEL R89, R89, -INF , !P3 ;  /* 0xff80000059597808 */ /* 0x002fe40005800000 */
[----:B------:R-:W-:Y:S01]  /*bbb0*/  ISETP.GE.AND P3, PT, R4, R65, PT ;  /* 0x000000410400720c */ /* 0x000fe20003f66270 */
[----:B------:R-:W1:Y:S01]  /*bbc0*/  MUFU.TANH R87, R20 ;  /* 0x0000001400577308 */ /* 0x000e620000002400 */
[----:B--2---:R-:W-:Y:S02]  /*bbd0*/  FSEL R85, R85, -INF , !P0 ;  /* 0xff80000055557808 */ /* 0x004fe40004000000 */
[----:B-----5:R-:W-:-:S05]  /*bbe0*/  FSEL R58, R3, -INF , !P4 ;  /* 0xff800000033a7808 */ /* 0x020fca0006000000 */
[----:B------:R-:W2:Y:S01]  /*bbf0*/  MUFU.TANH R63, R48 ;  /* 0x00000030003f7308 */ /* 0x000ea20000002400 */
[----:B---3--:R-:W-:Y:S02]  /*bc00*/  FSEL R50, R6, -INF , !P5 ;  /* 0xff80000006327808 */ /* 0x008fe40006800000 */
[-C--:B------:R-:W-:Y:S02]  /*bc10*/  ISETP.GE.AND P4, PT, R7, R64.reuse, PT ;  /* 0x000000400700720c */ /* 0x080fe40003f86270 */
[----:B------:R-:W-:Y:S02]  /*bc20*/  ISETP.GE.AND P5, PT, R4, R64, PT ;  /* 0x000000400400720c */ /* 0x000fe40003fa6270 */
[----:B------:R-:W-:Y:S01]  /*bc30*/  LOP3.LUT R7, R19, 0x68, R66, 0xfe, !PT ;  /* 0x0000006813077812 */ /* 0x000fe200078efe42 */
[----:B------:R-:W3:Y:S01]  /*bc40*/  MUFU.TANH R3, R22 ;  /* 0x0000001600037308 */ /* 0x000ee20000002400 */
[----:B------:R-:W-:Y:S02]  /*bc50*/  IADD3 R4, R5, 0x71, RZ ;  /* 0x0000007105047810 */ /* 0x000fe40007ffe0ff */
[----:B-1----:R-:W-:-:S02]  /*bc60*/  FSEL R87, R87, -INF , !P2 ;  /* 0xff80000057577808 */ /* 0x002fc40005000000 */
[CC--:B------:R-:W-:Y:S02]  /*bc70*/  ISETP.GE.AND P0, PT, R7.reuse, R65.reuse, PT ;  /* 0x000000410700720c */ /* 0x0c0fe40003f06270 */
[----:B------:R-:W-:Y:S01]  /*bc80*/  ISETP.GE.AND P6, PT, R7, R64, PT ;  /* 0x000000400700720c */ /* 0x000fe20003fc6270 */
[----:B------:R-:W1:Y:S01]  /*bc90*/  MUFU.TANH R40, R40 ;  /* 0x0000002800287308 */ /* 0x000e620000002400 */
[-C--:B------:R-:W-:Y:S02]  /*bca0*/  ISETP.GE.AND P2, PT, R4, R65.reuse, PT ;  /* 0x000000410400720c */ /* 0x080fe40003f46270 */
[----:B------:R-:W-:Y:S02]  /*bcb0*/  LOP3.LUT R66, R19, 0x78, R66, 0xfe, !PT ;  /* 0x0000007813427812 */ /* 0x000fe400078efe42 */
[----:B--2---:R-:W-:Y:S02]  /*bcc0*/  FSEL R63, R63, -INF , !P0 ;  /* 0xff8000003f3f7808 */ /* 0x004fe40004000000 */
[----:B------:R-:W-:-:S02]  /*bcd0*/  ISETP.GE.AND P0, PT, R66, R65, PT ;  /* 0x000000414200720c */ /* 0x000fc40003f06270 */
[----:B---3--:R-:W-:Y:S02]  /*bce0*/  FSEL R48, R3, -INF , !P4 ;  /* 0xff80000003307808 */ /* 0x008fe40006000000 */
[----:B------:R-:W-:Y:S02]  /*bcf0*/  ISETP.GE.AND P4, PT, R4, R64, PT ;  /* 0x000000400400720c */ /* 0x000fe40003f86270 */
[----:B------:R-:W-:Y:S02]  /*bd00*/  IADD3 R3, R5, 0x79, RZ ;  /* 0x0000007905037810 */ /* 0x000fe40007ffe0ff */
[----:B------:R-:W-:Y:S01]  /*bd10*/  HMMA.16816.F32 R4, R52, R12, RZ ;  /* 0x0000000c3404723c */ /* 0x000fe200000018ff */
[----:B-1----:R-:W-:Y:S02]  /*bd20*/  FSEL R40, R40, -INF , !P6 ;  /* 0xff80000028287808 */ /* 0x002fe40007000000 */
[----:B------:R-:W-:-:S05]  /*bd30*/  ISETP.GE.AND P6, PT, R3, R65, PT ;  /* 0x000000410300720c */ /* 0x000fca0003fc6270 */
[----:B------:R-:W-:Y:S11]  /*bd40*/  HMMA.16816.F32 R12, R52, R14, RZ ;  /* 0x0000000e340c723c */ /* 0x000ff600000018ff */
[----:B------:R-:W-:Y:S05]  /*bd50*/  @!UPT UIADD3 URZ, URZ, URZ, URZ ;  /* 0x0000003f3f3ff290 */ /* 0x000fea000fffe03f */
[C---:B------:R-:W-:Y:S08]  /*bd60*/  HMMA.16816.F32 R4, R44.reuse, R8, R4 ;  /* 0x000000082c04723c */ /* 0x040ff00000001804 */
        /* <DEDUP_REMOVED lines=10> */
[----:B------:R-:W-:-:S02]  /*be10*/  FMUL.FTZ R14, R14, c[0x0][0x2ec] ;  /* 0x0000bb000e0e7a20 */ /* 0x000fc40000410000 */
[----:B------:R-:W-:-:S05]  /*be20*/  FMUL.FTZ R15, R15, c[0x0][0x2ec] ;  /* 0x0000bb000f0f7a20 */ /* 0x000fca0000410000 */
        /* <DEDUP_REMOVED lines=8> */
[----:B------:R-:W-:-:S05]  /*beb0*/  ISETP.GT.AND P0, PT, R152, R143, PT ;  /* 0x0000008f9800720c */ /* 0x000fca0003f04270 */
        /* <DEDUP_REMOVED lines=10> */
[----:B------:R-:W-:Y:S01]  /*bf60*/  IABS R3, c[0x0][0x2d0] ;  /* 0x0000b40000037a13 */ /* 0x000fe20000000000 */
[----:B------:R-:W-:Y:S01]  /*bf70*/  IMAD.MOV.U32 R8, RZ, RZ, RZ ;  /* 0x000000ffff087224 */ /* 0x000fe200078e00ff */
[----:B------:R-:W-:Y:S02]  /*bf80*/  IABS R7, R19 ;  /* 0x0000001300077213 */ /* 0x000fe40000000000 */
[----:B------:R-:W1:Y:S08]  /*bf90*/  I2F.RP R10, R3 ;  /* 0x00000003000a7306 */ /* 0x000e700000209400 */
[----:B-1----:R-:W1:Y:S02]  /*bfa0*/  MUFU.RCP R6, R10 ;  /* 0x0000000a00067308 */ /* 0x002e640000001000 */
[----:B-1----:R-:W-:-:S06]  /*bfb0*/  IADD3 R6, R6, 0xffffffe, RZ ;  /* 0x0ffffffe06067810 */ /* 0x002fcc0007ffe0ff */
[----:B------:R-:W1:Y:S02]  /*bfc0*/  F2I.FTZ.U32.TRUNC.NTZ R9, R6 ;  /* 0x0000000600097305 */ /* 0x000e64000021f000 */
[----:B-1----:R-:W-:-:S04]  /*bfd0*/  IMAD.MOV R4, RZ, RZ, -R9 ;  /* 0x000000ffff047224 */ /* 0x002fc800078e0a09 */
[----:B------:R-:W-:-:S04]  /*bfe0*/  IMAD R5, R4, R3, RZ ;  /* 0x0000000304057224 */ /* 0x000fc800078e02ff */
[----:B------:R-:W-:Y:S01]  /*bff0*/  IMAD.HI.U32 R8, R9, R5, R8 ;  /* 0x0000000509087227 */ /* 0x000fe200078e0008 */
[C---:B------:R-:W-:Y:S02]  /*c000*/  IADD3 R9, R19.reuse, -0x80, RZ ;  /* 0xffffff8013097810 */ /* 0x040fe40007ffe0ff */
[----:B------:R-:W-:Y:S02]  /*c010*/  LOP3.LUT R19, R19, c[0x0][0x2d0], RZ, 0x3c, !PT ;  /* 0x0000b40013137a12 */ /* 0x000fe400078e3cff */
[----:B------:R-:W-:Y:S01]  /*c020*/  IABS R5, R9 ;  /* 0x0000000900057213 */ /* 0x000fe20000000000 */
[C---:B------:R-:W-:Y:S01]  /*c030*/  IMAD.HI.U32 R10, R8.reuse, R7, RZ ;  /* 0x00000007080a7227 */ /* 0x040fe200078e00ff */
        /* <DEDUP_REMOVED lines=44> */
.L_x_4954:
[----:B------:R-:W-:-:S05]  /*c300*/  IMAD.MOV.U32 R6, RZ, RZ, c[0x0][0x198] ;  /* 0x00006600ff067624 */ /* 0x000fca00078e00ff */
[----:B------:R-:W-:-:S04]  /*c310*/  LEA R6, -R6, RZ, 0x7 ;  /* 0x000000ff06067211 */ /* 0x000fc800078e39ff */
[----:B------:R-:W-:Y:S02]  /*c320*/  SHF.R.S32.HI R4, RZ, 0x1f, R6 ;  /* 0x0000001fff047819 */ /* 0x000fe40000011406 */
.L_x_4955:
        /* <DEDUP_REMOVED lines=20> */
.L_x_4953:
        /* <DEDUP_REMOVED lines=73> */
[----:B------:R-:W-:Y:S01]  /*c900*/  FMUL.FTZ R46, R32, c[0x0][0x23c] ;  /* 0x00008f00202e7a20 */ /* 0x000fe20000410000 */
[----:B--2---:R-:W-:Y:S02]  /*c910*/  FMNMX.FTZ R3, R4, R3, !PT ;  /* 0x0000000304037209 */ /* 0x004fe40007810000 */
[----:B------:R-:W-:Y:S02]  /*c920*/  FSEL R119, R32, RZ, P3 ;  /* 0x000000ff20777208 */ /* 0x000fe40001800000 */
[----:B------:R-:W-:Y:S02]  /*c930*/  FSEL R46, R46, RZ, P3 ;  /* 0x000000ff2e2e7208 */ /* 0x000fe40001800000 */
[----:B------:R-:W-:Y:S01]  /*c940*/  FSETP.NEU.FTZ.AND P2, PT, R3, -INF , PT ;  /* 0xff8000000300780b */ /* 0x000fe20003f5d000 */
[----:B------:R-:W-:Y:S02]  /*c950*/  FADD.FTZ R119, R2, -R119 ;  /* 0x8000007702777221 */ /* 0x000fe40000010000 */
[----:B------:R-:W-:Y:S01]  /*c960*/  FFMA.FTZ R111, R35, c[0x0][0x23c], -R46 ;  /* 0x00008f00236f7a23 */ /* 0x000fe2000001082e */
[C---:B------:R-:W-:Y:S01]  /*c970*/  FSEL R117, R3.reuse, RZ, P2 ;  /* 0x000000ff03757208 */ /* 0x040fe20001000000 */
[----:B------:R-:W-:-:S02]  /*c980*/  FMUL.FTZ R35, R3, c[0x0][0x23c] ;  /* 0x00008f0003237a20 */ /* 0x000fc40000410000 */
[--C-:B------:R-:W-:Y:S02]  /*c990*/  FFMA.FTZ R45, R113, c[0x0][0x23c], -R46.reuse ;  /* 0x00008f00712d7a23 */ /* 0x100fe4000001082e */
[----:B------:R-:W-:Y:S01]  /*c9a0*/  FADD.FTZ R117, R0, -R117 ;  /* 0x8000007500757221 */ /* 0x000fe20000010000 */
[----:B------:R-:W-:Y:S01]  /*c9b0*/  FSEL R35, R35, RZ, P2 ;  /* 0x000000ff23237208 */ /* 0x000fe20001000000 */
[--C-:B------:R-:W-:Y:S01]  /*c9c0*/  FFMA.FTZ R120, R109, c[0x0][0x23c], -R46.reuse ;  /* 0x00008f006d787a23 */ /* 0x100fe2000001082e */
[----:B------:R-:W-:Y:S01]  /*c9d0*/  MUFU.EX2 R111, R111 ;  /* 0x0000006f006f7308 */ /* 0x000fe20000000800 */
[----:B------:R-:W-:Y:S02]  /*c9e0*/  FFMA.FTZ R110, R21, c[0x0][0x23c], -R46 ;  /* 0x00008f00156e7a23 */ /* 0x000fe4000001082e */
[--C-:B------:R-:W-:Y:S01]  /*c9f0*/  FFMA.FTZ R115, R17, c[0x0][0x23c], -R35.reuse ;  /* 0x00008f0011737a23 */ /* 0x100fe20000010823 */
[----:B------:R-:W1:Y:S01]  /*ca00*/  LDSM.16.MT88.4 R20, [R137+0x3000] ;  /* 0x003000008914783b */ /* 0x000e620000004200 */
[----:B------:R-:W-:-:S02]  /*ca10*/  FFMA.FTZ R108, R18, c[0x0][0x23c], -R35 ;  /* 0x00008f00126c7a23 */ /* 0x000fc40000010823 */
[--C-:B------:R-:W-:Y:S01]  /*ca20*/  FFMA.FTZ R113, R114, c[0x0][0x23c], -R35.reuse ;  /* 0x00008f0072717a23 */ /* 0x100fe20000010823 */
[----:B------:R-:W2:Y:S01]  /*ca30*/  MUFU.EX2 R120, R120 ;  /* 0x0000007800787308 */ /* 0x000ea20000000800 */
[----:B------:R-:W-:Y:S02]  /*ca40*/  FMUL.FTZ R119, R119, c[0x0][0x23c] ;  /* 0x00008f0077777a20 */ /* 0x000fe40000410000 */
[----:B------:R-:W-:Y:S02]  /*ca50*/  FMUL.FTZ R117, R117, c[0x0][0x23c] ;  /* 0x00008f0075757a20 */ /* 0x000fe40000410000 */
[----:B------:R-:W-:Y:S02]  /*ca60*/  FFMA.FTZ R2, R16, c[0x0][0x23c], -R35 ;  /* 0x00008f0010027a23 */ /* 0x000fe40000010823 */
[--C-:B------:R-:W-:Y:S01]  /*ca70*/  FFMA.FTZ R64, R27, c[0x0][0x23c], -R46.reuse ;  /* 0x00008f001b407a23 */ /* 0x100fe2000001082e */
[----:B------:R-:W-:Y:S01]  /*ca80*/  MUFU.EX2 R110, R110 ;  /* 0x0000006e006e7308 */ /* 0x000fe20000000800 */
[----:B------:R-:W-:-:S02]  /*ca90*/  FFMA.FTZ R47, R25, c[0x0][0x23c], -R46 ;  /* 0x00008f00192f7a23 */ /* 0x000fc4000001082e */
[----:B------:R-:W3:Y:S01]  /*caa0*/  LDSM.16.MT88.4 R24, [R138+0x3400] ;  /* 0x003400008a18783b */ /* 0x000ee20000004200 */
[--C-:B------:R-:W-:Y:S02]  /*cab0*/  FFMA.FTZ R114, R105, c[0x0][0x23c], -R46.reuse ;  /* 0x00008f0069727a23 */ /* 0x100fe4000001082e */
[----:B------:R-:W-:Y:S02]  /*cac0*/  FFMA.FTZ R105, R103, c[0x0][0x23c], -R46 ;  /* 0x00008f0067697a23 */ /* 0x000fe4000001082e */
[----:B------:R-:W4:Y:S01]  /*cad0*/  MUFU.EX2 R45, R45 ;  /* 0x0000002d002d7308 */ /* 0x000f220000000800 */
[----:B--2---:R-:W-:Y:S01]  /*cae0*/  F2FP.PACK_AB R16, R111, R120 ;  /* 0x000000786f10723e */ /* 0x004fe200000000ff */
        /* <DEDUP_REMOVED lines=18> */
[----:B------:R-:W4:Y:S01]  /*cc10*/  MUFU.EX2 R119, R119 ;  /* 0x0000007700777308 */ /* 0x000f220000000800 */
[----:B--2---:R-:W-:Y:S01]  /*cc20*/  F2FP.PACK_AB R17, R108, R115 ;  /* 0x000000736c11723e */ /* 0x004fe200000000ff */
[----:B------:R-:W-:-:S02]  /*cc30*/  FFMA.FTZ R48, R48, c[0x0][0x23c], -R35 ;  /* 0x00008f0030307a23 */ /* 0x000fc40000010823 */
[--C-:B------:R-:W-:Y:S02]  /*cc40*/  FFMA.FTZ R33, R33, c[0x0][0x23c], -R35.reuse ;  /* 0x00008f0021217a23 */ /* 0x100fe40000010823 */
[--C-:B------:R-:W-:Y:S02]  /*cc50*/  FFMA.FTZ R43, R43, c[0x0][0x23c], -R46.reuse ;  /* 0x00008f002b2b7a23 */ /* 0x100fe4000001082e */
[----:B------:R-:W2:Y:S01]  /*cc60*/  MUFU.EX2 R117, R117 ;  /* 0x0000007500757308 */ /* 0x000ea20000000800 */
[----:B------:R-:W-:Y:S02]  /*cc70*/  FFMA.FTZ R39, R39, c[0x0][0x23c], -R46 ;  /* 0x00008f0027277a23 */ /* 0x000fe4000001082e */
[----:B------:R-:W-:-:S05]  /*cc80*/  FFMA.FTZ R42, R42, c[0x0][0x23c], -R35 ;  /* 0x00008f002a2a7a23 */ /* 0x000fca0000010823 */
        /* <DEDUP_REMOVED lines=9> */
[----:B------:R-:W-:Y:S01]  /*cd20*/  FMUL.FTZ R79, R79, R117 ;  /* 0x000000754f4f7220 */ /* 0x000fe20000410000 */
[----:B-----5:R-:W-:Y:S01]  /*cd30*/  F2FP.PACK_AB R19, R2, R113 ;  /* 0x000000710213723e */ /* 0x020fe200000000ff */
[----:B------:R-:W2:Y:S01]  /*cd40*/  MUFU.EX2 R105, R105 ;  /* 0x0000006900697308 */ /* 0x000ea20000000800 */
        /* <DEDUP_REMOVED lines=25> */
[----:B------:R-:W-:Y:S02]  /*cee0*/  FADD.FTZ R114, R114, R45 ;  /* 0x0000002d72727221 */ /* 0x000fe40000010000 */
[----:B----4-:R-:W-:Y:S01]  /*cef0*/  F2FP.PACK_AB R22, R47, R64 ;  /* 0x000000402f16723e */ /* 0x010fe200000000ff */
[----:B------:R-:W-:-:S02]  /*cf00*/  FFMA.FTZ R45, R50, c[0x0][0x23c], -R35 ;  /* 0x00008f00322d7a23 */ /* 0x000fc40000010823 */
[----:B------:R-:W-:Y:S01]  /*cf10*/  MUFU.EX2 R55, R55 ;  /* 0x0000003700377308 */ /* 0x000fe20000000800 */
[----:B------:R-:W-:Y:S02]  /*cf20*/  FFMA.FTZ R50, R62, c[0x0][0x23c], -R35 ;  /* 0x00008f003e327a23 */ /* 0x000fe40000010823 */
[----:B------:R-:W-:Y:S02]  /*cf30*/  FADD.FTZ R113, R2, R113 ;  /* 0x0000007102717221 */ /* 0x000fe40000010000 */
[----:B------:R-:W-:Y:S02]  /*cf40*/  FADD.FTZ R105, R105, R114 ;  /* 0x0000007269697221 */ /* 0x000fe40000010000 */
[----:B------:R-:W-:Y:S01]  /*cf50*/  FFMA.FTZ R157, R37, c[0x0][0x23c], -R46 ;  /* 0x00008f00259d7a23 */ /* 0x000fe2000001082e */
[----:B------:R-:W2:Y:S01]  /*cf60*/  MUFU.EX2 R0, R0 ;  /* 0x0000000000007308 */ /* 0x000ea20000000800 */
[----:B-1----:R-:W-:Y:S01]  /*cf70*/  F2FP.PACK_AB R21, R103, R112 ;  /* 0x000000706715723e */ /* 0x002fe200000000ff */
[----:B------:R-:W-:-:S02]  /*cf80*/  FADD.FTZ R112, R112, R113 ;  /* 0x0000007170707221 */ /* 0x000fc40000010000 */
[----:B------:R-:W-:Y:S02]  /*cf90*/  FADD.FTZ R64, R64, R105 ;  /* 0x0000006940407221 */ /* 0x000fe40000010000 */
[----:B------:R-:W-:Y:S02]  /*cfa0*/  FADD.FTZ R112, R103, R112 ;  /* 0x0000007067707221 */ /* 0x000fe40000010000 */
[----:B------:R-:W-:Y:S01]  /*cfb0*/  MUFU.EX2 R106, R106 ;  /* 0x0000006a006a7308 */ /* 0x000fe20000000800 */
[----:B------:R-:W-:Y:S02]  /*cfc0*/  FADD.FTZ R47, R47, R64 ;  /* 0x000000402f2f7221 */ /* 0x000fe40000010000 */
[----:B------:R-:W-:Y:S02]  /*cfd0*/  FFMA.FTZ R2, R65, c[0x0][0x23c], -R46 ;  /* 0x00008f0041027a23 */ /* 0x000fe4000001082e */
[----:B------:R-:W-:Y:S01]  /*cfe0*/  FFMA.FTZ R37, R44, c[0x0][0x23c], -R35 ;  /* 0x00008f002c257a23 */ /* 0x000fe20000010823 */
[----:B--2---:R-:W-:-:S02]  /*cff0*/  F2FP.PACK_AB R23, R0, R55 ;  /* 0x000000370017723e */ /* 0x004fc400000000ff */
[----:B------:R-:W1:Y:S05]  /*d000*/  MUFU.EX2 R107, R107 ;  /* 0x0000006b006b7308 */ /* 0x000e6a0000000800 */
[C---:B---3--:R-:W-:Y:S03]  /*d010*/  HMMA.16816.F32 R4, R20.reuse, R24, R4 ;  /* 0x000000181404723c */ /* 0x048fe60000001804 */
[----:B------:R-:W-:Y:S05]  /*d020*/  MUFU.EX2 R101, R101 ;  /* 0x0000006500657308 */ /* 0x000fea0000000800 */
[----:B------:R-:W-:Y:S01]  /*d030*/  HMMA.16816.F32 R8, R20, R26, R8 ;  /* 0x0000001a1408723c */ /* 0x000fe20000001808 */
[----:B------:R-:W2:Y:S02]  /*d040*/  LDSM.16.MT88.4 R24, [R137+0x3400] ;  /* 0x003400008918783b */ /* 0x000ea40000004200 */
[----:B------:R-:W3:Y:S01]  /*d050*/  MUFU.EX2 R52, R52 ;  /* 0x0000003400347308 */ /* 0x000ee20000000800 */
[----:B-1----:R-:W-:-:S07]  /*d060*/  F2FP.PACK_AB R28, R107, R106 ;  /* 0x0000006a6b1c723e */ /* 0x002fce00000000ff */
[----:B------:R-:W-:Y:S08]  /*d070*/  MUFU.EX2 R109, R109 ;  /* 0x0000006d006d7308 */ /* 0x000ff00000000800 */
[----:B------:R-:W1:Y:S01]  /*d080*/  MUFU.EX2 R66, R66 ;  /* 0x0000004200427308 */ /* 0x000e620000000800 */
[----:B---3--:R-:W-:-:S07]  /*d090*/  F2FP.PACK_AB R30, R52, R101 ;  /* 0x00000065341e723e */ /* 0x008fce00000000ff */
        /* <DEDUP_REMOVED lines=22> */
[----:B------:R-:W-:Y:S01]  /*d200*/  FFMA.FTZ R26, R98, c[0x0][0x23c], -R35 ;  /* 0x00008f00621a7a23 */ /* 0x000fe20000010823 */
[----:B--2---:R-:W-:Y:S01]  /*d210*/  HMMA.16816.F32 R12, R28, R20, R12 ;  /* 0x000000141c0c723c */ /* 0x004fe2000000180c */
[--C-:B------:R-:W-:Y:S01]  /*d220*/  FFMA.FTZ R98, R57, c[0x0][0x23c], -R46.reuse ;  /* 0x00008f0039627a23 */ /* 0x100fe2000001082e */
[----:B------:R-:W-:Y:S01]  /*d230*/  MUFU.EX2 R25, R25 ;  /* 0x0000001900197308 */ /* 0x000fe20000000800 */
[--C-:B------:R-:W-:Y:S02]  /*d240*/  FFMA.FTZ R57, R67, c[0x0][0x23c], -R46.reuse ;  /* 0x00008f0043397a23 */ /* 0x100fe4000001082e */
        /* <DEDUP_REMOVED lines=14> */
[----:B------:R-:W1:Y:S01]  /*d330*/  MUFU.EX2 R30, R30 ;  /* 0x0000001e001e7308 */ /* 0x000e620000000800 */
[--C-:B------:R-:W-:Y:S02]  /*d340*/  FFMA.FTZ R58, R41, c[0x0][0x23c], -R46.reuse ;  /* 0x00008f00293a7a23 */ /* 0x100fe4000001082e */
[----:B------:R-:W-:Y:S02]  /*d350*/  FFMA.FTZ R41, R56, c[0x0][0x23c], -R35 ;  /* 0x00008f0038297a23 */ /* 0x000fe40000010823 */
[----:B------:R-:W-:-:S02]  /*d360*/  FFMA.FTZ R31, R51, c[0x0][0x23c], -R46 ;  /* 0x00008f00331f7a23 */ /* 0x000fc4000001082e */
[--C-:B------:R-:W-:Y:S01]  /*d370*/  FFMA.FTZ R56, R60, c[0x0][0x23c], -R35.reuse ;  /* 0x00008f003c387a23 */ /* 0x100fe20000010823 */
[----:B------:R-:W2:Y:S01]  /*d380*/  MUFU.EX2 R23, R23 ;  /* 0x0000001700177308 */ /* 0x000ea20000000800 */
[----:B------:R-:W-:Y:S02]  /*d390*/  FFMA.FTZ R51, R63, c[0x0][0x23c], -R46 ;  /* 0x00008f003f337a23 */ /* 0x000fe4000001082e */
[----:B------:R-:W-:Y:S02]  /*d3a0*/  FADD.FTZ R63, R55, R112 ;  /* 0x00000070373f7221 */ /* 0x000fe40000010000 */
[--C-:B------:R-:W-:Y:S02]  /*d3b0*/  FFMA.FTZ R55, R36, c[0x0][0x23c], -R35.reuse ;  /* 0x00008f0024377a23 */ /* 0x100fe40000010823 */
[----:B------:R-:W-:Y:S01]  /*d3c0*/  FFMA.FTZ R22, R87, c[0x0][0x23c], -R46 ;  /* 0x00008f0057167a23 */ /* 0x000fe2000001082e */
[----:B------:R-:W3:Y:S01]  /*d3d0*/  MUFU.EX2 R29, R29 ;  /* 0x0000001d001d7308 */ /* 0x000ee20000000800 */
[----:B-1----:R-:W-:Y:S01]  /*d3e0*/  F2FP.PACK_AB R68, R25, R30 ;  /* 0x0000001e1944723e */ /* 0x002fe200000000ff */
[----:B------:R-:W-:-:S02]  /*d3f0*/  FFMA.FTZ R36, R40, c[0x0][0x23c], -R35 ;  /* 0x00008f0028247a23 */ /* 0x000fc40000010823 */
[----:B------:R-:W-:-:S04]  /*d400*/  FADD.FTZ R0, R0, R63 ;  /* 0x0000003f00007221 */ /* 0x000fc80000010000 */
[----:B------:R-:W-:Y:S01]  /*d410*/  MUFU.EX2 R26, R26 ;  /* 0x0000001a001a7308 */ /* 0x000fe20000000800 */
[----:B--2---:R-:W-:Y:S01]  /*d420*/  F2FP.PACK_AB R70, R23, R20 ;  /* 0x000000141746723e */ /* 0x004fe200000000ff */
        /* <DEDUP_REMOVED lines=12> */
[C---:B------:R-:W-:Y:S01]  /*d4f0*/  HMMA.16816.F32 R80, R68.reuse, R76, R4 ;  /* 0x0000004c4450723c */ /* 0x040fe20000001804 */
[----:B------:R-:W2:Y:S01]  /*d500*/  LDSM.16.MT88.4 R4, [R137+0x3c00] ;  /* 0x003c00008904783b */ /* 0x000ea20000004200 */
[----:B------:R-:W-:Y:S06]  /*d510*/  MUFU.EX2 R57, R57 ;  /* 0x0000003900397308 */ /* 0x000fec0000000800 */
[C---:B------:R-:W-:Y:S01]  /*d520*/  HMMA.16816.F32 R76, R68.reuse, R78, R8 ;  /* 0x0000004e444c723c */ /* 0x040fe20000001808 */
[----:B------:R-:W3:Y:S01]  /*d530*/  LDSM.16.MT88.4 R8, [R137+0x4000] ;  /* 0x004000008908783b */ /* 0x000ee20000004200 */
[----:B------:R-:W-:Y:S08]  /*d540*/  MUFU.EX2 R96, R96 ;  /* 0x0000006000607308 */ /* 0x000ff00000000800 */
[----:B------:R-:W4:Y:S08]  /*d550*/  MUFU.EX2 R61, R61 ;  /* 0x0000003d003d7308 */ /* 0x000f300000000800 */
[----:B------:R-:W-:Y:S08]  /*d560*/  MUFU.EX2 R88, R88 ;  /* 0x0000005800587308 */ /* 0x000ff00000000800 */
[----:B------:R-:W5:Y:S01]  /*d570*/  MUFU.EX2 R59, R59 ;  /* 0x0000003b003b7308 */ /* 0x000f620000000800 */
        /* <DEDUP_REMOVED lines=25> */
[----:B------:R-:W-:-:S05]  /*d710*/  F2FP.PACK_AB R7, R50, R45 ;  /* 0x0000002d3207723e */ /* 0x000fca00000000ff */
[----:B------:R-:W-:Y:S02]  /*d720*/  MUFU.EX2 R58, R58 ;  /* 0x0000003a003a7308 */ /* 0x000fe40000000800 */
[C---:B-1----:R-:W-:Y:S06]  /*d730*/  HMMA.16816.F32 R80, R4.reuse, R16, R80 ;  /* 0x000000100450723c */ /* 0x042fec0000001850 */
[----:B------:R-:W1:Y:S02]  /*d740*/  MUFU.EX2 R55, R55 ;  /* 0x0000003700377308 */ /* 0x000e640000000800 */
[C---:B------:R-:W-:Y:S01]  /*d750*/  HMMA.16816.F32 R76, R4.reuse, R18, R76 ;  /* 0x00000012044c723c */ /* 0x040fe2000000184c */
[----:B------:R-:W2:Y:S05]  /*d760*/  LDSM.16.MT88.4 R16, [R137+0x4800] ;  /* 0x004800008910783b */ /* 0x000eaa0000004200 */
[----:B------:R-:W3:Y:S02]  /*d770*/  MUFU.EX2 R36, R36 ;  /* 0x0000002400247308 */ /* 0x000ee40000000800 */
[C---:B-----5:R-:W-:Y:S06]  /*d780*/  HMMA.16816.F32 R72, R4.reuse, R12, R72 ;  /* 0x0000000c0448723c */ /* 0x060fec0000001848 */
[----:B------:R-:W-:Y:S01]  /*d790*/  MUFU.EX2 R0, R39 ;  /* 0x0000002700007308 */ /* 0x000fe20000000800 */
[----:B------:R-:W-:Y:S01]  /*d7a0*/  FADD.FTZ R12, R106, R47 ;  /* 0x0000002f6a0c7221 */ /* 0x000fe20000010000 */
[----:B------:R-:W-:Y:S06]  /*d7b0*/  HMMA.16816.F32 R68, R4, R14, R68 ;  /* 0x0000000e0444723c */ /* 0x000fec0000001844 */
[----:B------:R-:W-:Y:S01]  /*d7c0*/  MUFU.EX2 R157, R157 ;  /* 0x0000009d009d7308 */ /* 0x000fe20000000800 */
[----:B------:R-:W-:-:S04]  /*d7d0*/  FADD.FTZ R12, R107, R12 ;  /* 0x0000000c6b0c7221 */ /* 0x000fc80000010000 */
[----:B------:R-:W-:Y:S01]  /*d7e0*/  FADD.FTZ R101, R101, R12 ;  /* 0x0000000c65657221 */ /* 0x000fe20000010000 */
[----:B------:R-:W-:Y:S01]  /*d7f0*/  F2FP.PACK_AB R4, R49, R22 ;  /* 0x000000163104723e */ /* 0x000fe200000000ff */
[----:B------:R-:W4:Y:S01]  /*d800*/  LDSM.16.MT88.4 R12, [R138+0x4c00] ;  /* 0x004c00008a0c783b */ /* 0x000f220000004200 */
[----:B-1----:R-:W-:Y:S01]  /*d810*/  F2FP.PACK_AB R5, R55, R48 ;  /* 0x000000303705723e */ /* 0x002fe200000000ff */
[----:B------:R-:W-:Y:S01]  /*d820*/  FADD.FTZ R101, R52, R101 ;  /* 0x0000006534657221 */ /* 0x000fe20000010000 */
[----:B------:R-:W-:Y:S01]  /*d830*/  F2FP.PACK_AB R6, R58, R51 ;  /* 0x000000333a06723e */ /* 0x000fe200000000ff */
[----:B------:R-:W-:Y:S01]  /*d840*/  MUFU.EX2 R37, R37 ;  /* 0x0000002500257308 */ /* 0x000fe20000000800 */
[----:B---3--:R-:W-:Y:S01]  /*d850*/  F2FP.PACK_AB R7, R33, R36 ;  /* 0x000000242107723e */ /* 0x008fe200000000ff */
[----:B------:R-:W-:-:S04]  /*d860*/  FADD.FTZ R30, R30, R101 ;  /* 0x000000651e1e7221 */ /* 0x000fc80000010000 */
[----:B------:R-:W-:Y:S02]  /*d870*/  FADD.FTZ R25, R25, R30 ;  /* 0x0000001e19197221 */ /* 0x000fe40000010000 */
[C---:B------:R-:W-:Y:S01]  /*d880*/  HMMA.16816.F32 R80, R4.reuse, R8, R80 ;  /* 0x000000080450723c */ /* 0x040fe20000001850 */
[----:B------:R-:W1:Y:S06]  /*d890*/  MUFU.EX2 R30, R42 ;  /* 0x0000002a001e7308 */ /* 0x000e6c0000000800 */
[----:B------:R-:W-:Y:S01]  /*d8a0*/  FADD.FTZ R8, R20, R25 ;  /* 0x0000001914087221 */ /* 0x000fe20000010000 */
[----:B------:R-:W-:Y:S01]  /*d8b0*/  HMMA.16816.F32 R76, R4, R10, R76 ;  /* 0x0000000a044c723c */ /* 0x000fe2000000184c */
[----:B------:R-:W-:-:S02]  /*d8c0*/  FADD.FTZ R9, R21, R26 ;  /* 0x0000001a15097221 */ /* 0x000fc40000010000 */
[----:B------:R-:W-:Y:S02]  /*d8d0*/  FADD.FTZ R8, R23, R8 ;  /* 0x0000000817087221 */ /* 0x000fe40000010000 */
[--C-:B------:R-:W-:Y:S02]  /*d8e0*/  FFMA.FTZ R20, R38, c[0x0][0x23c], -R35.reuse ;  /* 0x00008f0026147a23 */ /* 0x100fe40000010823 */
[----:B------:R-:W-:Y:S01]  /*d8f0*/  FFMA.FTZ R21, R34, c[0x0][0x23c], -R35 ;  /* 0x00008f0022157a23 */ /* 0x000fe20000010823 */
[----:B--2---:R-:W-:Y:S01]  /*d900*/  HMMA.16816.F32 R72, R4, R16, R72 ;  /* 0x000000100448723c */ /* 0x004fe20000001848 */
[----:B------:R-:W-:Y:S02]  /*d910*/  FADD.FTZ R91, R91, R8 ;  /* 0x000000085b5b7221 */ /* 0x000fe40000010000 */
[----:B------:R-:W-:Y:S01]  /*d920*/  FADD.FTZ R92, R92, R9 ;  /* 0x000000095c5c7221 */ /* 0x000fe20000010000 */
[----:B------:R-:W-:Y:S01]  /*d930*/  MUFU.EX2 R20, R20 ;  /* 0x0000001400147308 */ /* 0x000fe20000000800 */
[----:B------:R-:W2:Y:S01]  /*d940*/  LDSM.16.MT88.4 R8, [R137+0x4c00] ;  /* 0x004c00008908783b */ /* 0x000ea20000004200 */
[----:B------:R-:W-:-:S02]  /*d950*/  FADD.FTZ R98, R98, R91 ;  /* 0x0000005b62627221 */ /* 0x000fc40000010000 */
[----:B------:R-:W-:Y:S01]  /*d960*/  FADD.FTZ R61, R61, R92 ;  /* 0x0000005c3d3d7221 */ /* 0x000fe20000010000 */
[----:B------:R-:W-:Y:S01]  /*d970*/  HMMA.16816.F32 R68, R4, R18, R68 ;  /* 0x000000120444723c */ /* 0x000fe20000001844 */
[----:B------:R-:W-:Y:S02]  /*d980*/  FADD.FTZ R17, R57, R98 ;  /* 0x0000006239117221 */ /* 0x000fe40000010000 */
[----:B------:R-:W3:Y:S01]  /*d990*/  MUFU.EX2 R21, R21 ;  /* 0x0000001500157308 */ /* 0x000ee20000000800 */
[----:B------:R-:W-:Y:S02]  /*d9a0*/  FADD.FTZ R88, R88, R61 ;  /* 0x0000003d58587221 */ /* 0x000fe40000010000 */
[----:B------:R-:W-:Y:S01]  /*d9b0*/  FADD.FTZ R17, R96, R17 ;  /* 0x0000001160117221 */ /* 0x000fe20000010000 */
[----:B------:R-:W-:Y:S01]  /*d9c0*/  F2FP.PACK_AB R4, R43, R2 ;  /* 0x000000022b04723e */ /* 0x000fe200000000ff */
[----:B------:R-:W-:Y:S01]  /*d9d0*/  FADD.FTZ R88, R59, R88 ;  /* 0x000000583b587221 */ /* 0x000fe20000010000 */
[----:B-1----:R-:W-:Y:S01]  /*d9e0*/  F2FP.PACK_AB R5, R30, R37 ;  /* 0x000000251e05723e */ /* 0x002fe200000000ff */
[----:B------:R-:W-:Y:S01]  /*d9f0*/  FADD.FTZ R16, R94, R17 ;  /* 0x000000115e107221 */ /* 0x000fe20000010000 */
[----:B------:R-:W-:Y:S01]  /*da00*/  F2FP.PACK_AB R6, R157, R0 ;  /* 0x000000009d06723e */ /* 0x000fe200000000ff */
[----:B------:R-:W-:-:S02]  /*da10*/  FADD.FTZ R41, R41, R88 ;  /* 0x0000005829297221 */ /* 0x000fc40000010000 */
[----:B------:R-:W-:Y:S02]  /*da20*/  FADD.FTZ R16, R31, R16 ;  /* 0x000000101f107221 */ /* 0x000fe40000010000 */
[----:B------:R-:W-:Y:S01]  /*da30*/  FADD.FTZ R56, R56, R41 ;  /* 0x0000002938387221 */ /* 0x000fe20000010000 */
[----:B---3--:R-:W-:-:S03]  /*da40*/  F2FP.PACK_AB R7, R21, R20 ;  /* 0x000000141507723e */ /* 0x008fc600000000ff */
[----:B------:R-:W-:-:S04]  /*da50*/  FADD.FTZ R17, R45, R56 ;  /* 0x000000382d117221 */ /* 0x000fc80000010000 */
[----:B------:R-:W-:Y:S01]  /*da60*/  FADD.FTZ R17, R50, R17 ;  /* 0x0000001132117221 */ /* 0x000fe20000010000 */
[----:B----4-:R-:W-:Y:S03]  /*da70*/  HMMA.16816.F32 R80, R4, R12, R80 ;  /* 0x0000000c0450723c */ /* 0x010fe60000001850 */
[----:B------:R-:W-:-:S04]  /*da80*/  FADD.FTZ R48, R48, R17 ;  /* 0x0000001130307221 */ /* 0x000fc80000010000 */
[----:B------:R-:W-:Y:S02]  /*da90*/  FADD.FTZ R55, R55, R48 ;  /* 0x0000003037377221 */ /* 0x000fe40000010000 */
        /* <DEDUP_REMOVED lines=21> */
.L_x_4950:
        /* <DEDUP_REMOVED lines=13> */
.L_x_4960:
        /* <DEDUP_REMOVED lines=65> */
.L_x_4957:
        /* <DEDUP_REMOVED lines=8> */
[----:B------:R-:W-:Y:S04]  /*e150*/  IADD3 R160, P0, R162, UR10, RZ ;  /* 0x0000000aa2a07c10 */ /* 0x000fe8000ff1e0ff */
[----:B------:R-:W-:Y:S01]  /*e160*/  IADD3.X R161, R163, UR11, RZ, P0, !PT ;  /* 0x0000000ba3a17c10 */ /* 0x000fe200087fe4ff */
[----:B------:R2:W-:Y:S01]  /*e170*/  LDGSTS.E.BYPASS.LTC128B.128 [R153+0x3800], [R162.64] ;  /* 0x03800000a2997fae */ /* 0x0005e2000b901d46 */
[----:B------:R-:W-:Y:S04]  /*e180*/  IADD3 R2, P0, R160, UR10, RZ ;  /* 0x0000000aa0027c10 */ /* 0x000fe8000ff1e0ff */
[----:B------:R-:W-:Y:S02]  /*e190*/  IADD3.X R3, R161, UR11, RZ, P0, !PT ;  /* 0x0000000ba1037c10 */ /* 0x000fe400087fe4ff */
[----:B------:R-:W-:Y:S01]  /*e1a0*/  ISETP.GT.AND P0, PT, R152, R143, PT ;  /* 0x0000008f9800720c */ /* 0x000fe20003f04270 */
        /* <DEDUP_REMOVED lines=36> */
[----:B---3--:R-:W-:Y:S02]  /*e3f0*/  FMUL.FTZ R160, R4, c[0x0][0x2ec] ;  /* 0x0000bb0004a07a20 */ /* 0x008fe40000410000 */
[----:B------:R2:W3:Y:S01]  /*e400*/  MUFU.TANH R97, R0 ;  /* 0x0000000000617308 */ /* 0x0004e20000002400 */
[----:B------:R-:W-:Y:S02]  /*e410*/  FMUL.FTZ R159, R7, c[0x0][0x2ec] ;  /* 0x0000bb00079f7a20 */ /* 0x000fe40000410000 */
[----:B----4-:R-:W-:Y:S01]  /*e420*/  FMUL.FTZ R2, R5, c[0x0][0x2ec] ;  /* 0x0000bb0005027a20 */ /* 0x010fe20000410000 */
[C---:B-1----:R-:W-:Y:S03]  /*e430*/  HMMA.16816.F32 R12, R124.reuse, R88, R12 ;  /* 0x000000587c0c723c */ /* 0x042fe6000000180c */
[----:B------:R-:W-:Y:S03]  /*e440*/  FMUL.FTZ R3, R8, c[0x0][0x2ec] ;  /* 0x0000bb0008037a20 */ /* 0x000fe60000410000 */
[----:B------:R1:W4:Y:S01]  /*e450*/  MUFU.TANH R98, R160 ;  /* 0x000000a000627308 */ /* 0x0003220000002400 */
[----:B------:R-:W-:Y:S01]  /*e460*/  FMUL.FTZ R163, R9, c[0x0][0x2ec] ;  /* 0x0000bb0009a37a20 */ /* 0x000fe20000410000 */
[C---:B------:R-:W-:Y:S01]  /*e470*/  HMMA.16816.F32 R16, R124.reuse, R90, R16 ;  /* 0x0000005a7c10723c */ /* 0x040fe20000001810 */
[----:B------:R-:W5:Y:S07]  /*e480*/  LDSM.16.M88.4 R88, [R134] ;  /* 0x000000008658783b */ /* 0x000f6e0000000200 */
[----:B------:R3:W3:Y:S01]  /*e490*/  MUFU.TANH R106, R3 ;  /* 0x00000003006a7308 */ /* 0x0006e20000002400 */
[C---:B------:R-:W-:Y:S03]  /*e4a0*/  HMMA.16816.F32 R20, R124.reuse, R92, R20 ;  /* 0x0000005c7c14723c */ /* 0x040fe60000001814 */
[----:B--2---:R-:W-:Y:S05]  /*e4b0*/  FMUL.FTZ R0, R11, c[0x0][0x2ec] ;  /* 0x0000bb000b007a20 */ /* 0x004fea0000410000 */
[C---:B------:R-:W-:Y:S01]  /*e4c0*/  HMMA.16816.F32 R24, R124.reuse, R94, R24 ;  /* 0x0000005e7c18723c */ /* 0x040fe20000001818 */
[----:B------:R2:W2:Y:S01]  /*e4d0*/  MUFU.TANH R99, R159 ;  /* 0x0000009f00637308 */ /* 0x0004a20000002400 */
[----:B------:R-:W4:Y:S02]  /*e4e0*/  LDSM.16.M88.4 R92, [R133] ;  /* 0x00000000855c783b */ /* 0x000f240000000200 */
[----:B------:R-:W-:Y:S02]  /*e4f0*/  FMUL.FTZ R161, R13, c[0x0][0x2ec] ;  /* 0x0000bb000da17a20 */ /* 0x000fe40000410000 */
[----:B-1----:R-:W-:Y:S02]  /*e500*/  FMUL.FTZ R160, R14, c[0x0][0x2ec] ;  /* 0x0000bb000ea07a20 */ /* 0x002fe40000410000 */
[----:B------:R-:W-:Y:S03]  /*e510*/  FMUL.FTZ R162, R12, c[0x0][0x2ec] ;  /* 0x0000bb000ca27a20 */ /* 0x000fe60000410000 */
[----:B------:R1:W1:Y:S01]  /*e520*/  MUFU.TANH R102, R2 ;  /* 0x0000000200667308 */ /* 0x0002620000002400 */
[----:B---3--:R-:W-:Y:S09]  /*e530*/  FMUL.FTZ R3, R16, c[0x0][0x2ec] ;  /* 0x0000bb0010037a20 */ /* 0x008ff20000410000 */
[----:B------:R3:W3:Y:S01]  /*e540*/  MUFU.TANH R120, R3 ;  /* 0x0000000300787308 */ /* 0x0006e20000002400 */
[C---:B-----5:R-:W-:Y:S03]  /*e550*/  HMMA.16816.F32 R28, R124.reuse, R88, R28 ;  /* 0x000000587c1c723c */ /* 0x060fe6000000181c */
[----:B--2---:R-:W-:Y:S06]  /*e560*/  FMUL.FTZ R159, R15, c[0x0][0x2ec] ;  /* 0x0000bb000f9f7a20 */ /* 0x004fec0000410000 */
[----:B------:R2:W2:Y:S01]  /*e570*/  MUFU.TANH R11, R0 ;  /* 0x00000000000b7308 */ /* 0x0004a20000002400 */
[C---:B------:R-:W-:Y:S01]  /*e580*/  HMMA.16816.F32 R32, R124.reuse, R90, R32 ;  /* 0x0000005a7c20723c */ /* 0x040fe20000001820 */
[----:B------:R-:W5:Y:S02]  /*e590*/  LDSM.16.M88.4 R88, [R132] ;  /* 0x000000008458783b */ /* 0x000f640000000200 */
[----:B-1----:R-:W-:Y:S06]  /*e5a0*/  FMUL.FTZ R2, R10, c[0x0][0x2ec] ;  /* 0x0000bb000a027a20 */ /* 0x002fec0000410000 */
[----:B------:R1:W1:Y:S01]  /*e5b0*/  MUFU.TANH R121, R163 ;  /* 0x000000a300797308 */ /* 0x0002620000002400 */
[C---:B----4-:R-:W-:Y:S03]  /*e5c0*/  HMMA.16816.F32 R36, R124.reuse, R92, R36 ;  /* 0x0000005c7c24723c */ /* 0x050fe60000001824 */
[----:B---3--:R-:W-:Y:S05]  /*e5d0*/  FMUL.FTZ R3, R24, c[0x0][0x2ec] ;  /* 0x0000bb0018037a20 */ /* 0x008fea0000410000 */
[C---:B------:R-:W-:Y:S01]  /*e5e0*/  HMMA.16816.F32 R40, R124.reuse, R94, R40 ;  /* 0x0000005e7c28723c */ /* 0x040fe20000001828 */
[----:B------:R3:W4:Y:S01]  /*e5f0*/  MUFU.TANH R13, R161 ;  /* 0x000000a1000d7308 */ /* 0x0007220000002400 */
[----:B------:R-:W4:Y:S02]  /*e600*/  LDSM.16.M88.4 R92, [R86] ;  /* 0x00000000565c783b */ /* 0x000f240000000200 */
[----:B--2---:R-:W-:Y:S07]  /*e610*/  FMUL.FTZ R0, R19, c[0x0][0x2ec] ;  /* 0x0000bb0013007a20 */ /* 0x004fee0000410000 */
[----:B------:R2:W2:Y:S01]  /*e620*/  MUFU.TANH R6, R160 ;  /* 0x000000a000067308 */ /* 0x0004a20000002400 */
[----:B-1----:R-:W-:Y:S09]  /*e630*/  FMUL.FTZ R163, R17, c[0x0][0x2ec] ;  /* 0x0000bb0011a37a20 */ /* 0x002ff20000410000 */
[----:B------:R1:W1:Y:S01]  /*e640*/  MUFU.TANH R10, R159 ;  /* 0x0000009f000a7308 */ /* 0x0002620000002400 */
[C---:B-----5:R-:W-:Y:S03]  /*e650*/  HMMA.16816.F32 R44, R124.reuse, R88, R44 ;  /* 0x000000587c2c723c */ /* 0x060fe6000000182c */
[----:B---3--:R-:W-:Y:S06]  /*e660*/  FMUL.FTZ R161, R21, c[0x0][0x2ec] ;  /* 0x0000bb0015a17a20 */ /* 0x008fec0000410000 */
[----:B------:R3:W3:Y:S01]  /*e670*/  MUFU.TANH R122, R3 ;  /* 0x00000003007a7308 */ /* 0x0006e20000002400 */
[C---:B------:R-:W-:Y:S01]  /*e680*/  HMMA.16816.F32 R48, R124.reuse, R90, R48 ;  /* 0x0000005a7c30723c */ /* 0x040fe20000001830 */
[----:B------:R-:W5:Y:S01]  /*e690*/  LDSM.16.M88.4 R88, [R84] ;  /* 0x000000005458783b */ /* 0x000f620000000200 */
[----:B------:R-:W-:Y:S04]  /*e6a0*/  DEPBAR.LE SB0, 0x0 ;  /* 0x000080000000791a */ /* 0x000fe80000000000 */
[----:B--2---:R-:W-:Y:S03]  /*e6b0*/  FMUL.FTZ R160, R22, c[0x0][0x2ec] ;  /* 0x0000bb0016a07a20 */ /* 0x004fe60000410000 */
[----:B------:R2:W2:Y:S01]  /*e6c0*/  MUFU.TANH R123, R2 ;  /* 0x00000002007b7308 */ /* 0x0004a20000002400 */
[----:B------:R-:W-:Y:S01]  /*e6d0*/  BAR.SYNC.DEFER_BLOCKING 0x0 ;  /* 0x0000000000007b1d */ /* 0x000fe20000010000 */
[C---:B----4-:R-:W-:Y:S05]  /*e6e0*/  HMMA.16816.F32 R52, R124.reuse, R92, R52 ;  /* 0x0000005c7c34723c */ /* 0x050fea0000001834 */
[----:B-1----:R-:W-:Y:S03]  /*e6f0*/  FMUL.FTZ R159, R23, c[0x0][0x2ec] ;  /* 0x0000bb00179f7a20 */ /* 0x002fe60000410000 */
[----:B------:R1:W4:Y:S01]  /*e700*/  MUFU.TANH R19, R0 ;  /* 0x0000000000137308 */ /* 0x0003220000002400 */
[C---:B------:R-:W-:Y:S03]  /*e710*/  HMMA.16816.F32 R56, R124.reuse, R94, R56 ;  /* 0x0000005e7c38723c */ /* 0x040fe60000001838 */
[----:B---3--:R-:W-:Y:S06]  /*e720*/  FMUL.FTZ R3, R32, c[0x0][0x2ec] ;  /* 0x0000bb0020037a20 */ /* 0x008fec0000410000 */
[----:B------:R3:W3:Y:S03]  /*e730*/  MUFU.TANH R8, R163 ;  /* 0x000000a300087308 */ /* 0x0006e60000002400 */
[----:B--2---:R-:W-:Y:S07]  /*e740*/  FMUL.FTZ R2, R18, c[0x0][0x2ec] ;  /* 0x0000bb0012027a20 */ /* 0x004fee0000410000 */
[----:B------:R2:W2:Y:S01]  /*e750*/  MUFU.TANH R128, R162 ;  /* 0x000000a200807308 */ /* 0x0004a20000002400 */
[C---:B-----5:R-:W-:Y:S03]  /*e760*/  HMMA.16816.F32 R60, R124.reuse, R88, R60 ;  /* 0x000000587c3c723c */ /* 0x060fe6000000183c */
[----:B-1----:R-:W-:Y:S02]  /*e770*/  FMUL.FTZ R0, R27, c[0x0][0x2ec] ;  /* 0x0000bb001b007a20 */ /* 0x002fe40000410000 */
[----:B------:R-:W-:Y:S04]  /*e780*/  FMUL.FTZ R165, R59, c[0x0][0x2ec] ;  /* 0x0000bb003ba57a20 */ /* 0x000fe80000410000 */
[----:B------:R1:W1:Y:S01]  /*e790*/  MUFU.TANH R130, R161 ;  /* 0x000000a100827308 */ /* 0x0002620000002400 */
[----:B------:R-:W-:Y:S03]  /*e7a0*/  HMMA.16816.F32 R64, R124, R90, R64 ;  /* 0x0000005a7c40723c */ /* 0x000fe60000001840 */
[----:B---3--:R-:W-:Y:S06]  /*e7b0*/  FMUL.FTZ R163, R25, c[0x0][0x2ec] ;  /* 0x0000bb0019a37a20 */ /* 0x008fec0000410000 */
[----:B------:R3:W3:Y:S03]  /*e7c0*/  MUFU.TANH R109, R160 ;  /* 0x000000a0006d7308 */ /* 0x0006e60000002400 */
[----:B--2---:R-:W-:Y:S02]  /*e7d0*/  FMUL.FTZ R162, R20, c[0x0][0x2ec] ;  /* 0x0000bb0014a27a20 */ /* 0x004fe40000410000 */
[----:B------:R-:W-:Y:S05]  /*e7e0*/  FMUL.FTZ R164, R61, c[0x0][0x2ec] ;  /* 0x0000bb003da47a20 */ /* 0x000fea0000410000 */
[----:B------:R2:W2:Y:S01]  /*e7f0*/  MUFU.TANH R107, R159 ;  /* 0x0000009f006b7308 */ /* 0x0004a20000002400 */
[----:B-1----:R-:W-:Y:S09]  /*e800*/  FMUL.FTZ R161, R29, c[0x0][0x2ec] ;  /* 0x0000bb001da17a20 */ /* 0x002ff20000410000 */
[----:B------:R1:W1:Y:S01]  /*e810*/  MUFU.TANH R114, R3 ;  /* 0x0000000300727308 */ /* 0x0002620000002400 */
[----:B---3--:R-:W-:Y:S09]  /*e820*/  FMUL.FTZ R160, R30, c[0x0][0x2ec] ;  /* 0x0000bb001ea07a20 */ /* 0x008ff20000410000 */
[----:B------:R3:W3:Y:S01]  /*e830*/  MUFU.TANH R16, R2 ;  /* 0x0000000200107308 */ /* 0x0006e20000002400 */
[----:B--2---:R-:W-:Y:S09]  /*e840*/  FMUL.FTZ R159, R31, c[0x0][0x2ec] ;  /* 0x0000bb001f9f7a20 */ /* 0x004ff20000410000 */
        /* <DEDUP_REMOVED lines=66> */
[----:B------:R-:W2:Y:S01]  /*ec70*/  MUFU.TANH R165, R165 ;  /* 0x000000a500a57308 */ /* 0x000ea20000002400 */
[----:B-1----:R-:W-:Y:S09]  /*ec80*/  FMUL.FTZ R2, R57, c[0x0][0x2ec] ;  /* 0x0000bb0039027a20 */ /* 0x002ff20000410000 */
[----:B------:R1:W1:Y:S01]  /*ec90*/  MUFU.TANH R42, R2 ;  /* 0x00000002002a7308 */ /* 0x0002620000002400 */
[----:B---3--:R-:W-:Y:S09]  /*eca0*/  FMUL.FTZ R0, R66, c[0x0][0x2ec] ;  /* 0x0000bb0042007a20 */ /* 0x008ff20000410000 */
[----:B------:R-:W3:Y:S10]  /*ecb0*/  MUFU.TANH R162, R162 ;  /* 0x000000a200a27308 */ /* 0x000ef40000002400 */
        /* <DEDUP_REMOVED lines=73> */
.L_x_4959:
        /* <DEDUP_REMOVED lines=18> */
.L_x_4958:
[----:B--234-:R-:W-:Y:S01]  /*f270*/  LDSM.16.MT88.4 R28, [R137+0x3000] ;  /* 0x00300000891c783b */ /* 0x01cfe20000004200 */
[----:B-1----:R-:W-:Y:S02]  /*f280*/  FMNMX.FTZ R2, R97, R85, !PT ;  /* 0x0000005561027209 */ /* 0x002fe40007810000 */
[----:B------:R-:W-:Y:S02]  /*f290*/  FMNMX.FTZ R5, R98, R87, !PT ;  /* 0x0000005762057209 */ /* 0x000fe40007810000 */
[----:B------:R-:W-:Y:S02]  /*f2a0*/  FMNMX.FTZ R2, R99, R2, !PT ;  /* 0x0000000263027209 */ /* 0x000fe40007810000 */
[----:B------:R-:W-:Y:S02]  /*f2b0*/  FMNMX.FTZ R5, R102, R5, !PT ;  /* 0x0000000566057209 */ /* 0x000fe40007810000 */
[----:B------:R-:W-:Y:S02]  /*f2c0*/  FMNMX.FTZ R2, R123, R2, !PT ;  /* 0x000000027b027209 */ /* 0x000fe40007810000 */
[----:B------:R-:W-:Y:S04]  /*f2d0*/  FMNMX.FTZ R0, R106, R5, !PT ;  /* 0x000000056a007209 */ /* 0x000fe80007810000 */
        /* <DEDUP_REMOVED lines=78> */
[----:B------:R-:W2:Y:S01]  /*f7c0*/  LDSM.16.MT88.4 R12, [R138+0x3000] ;  /* 0x003000008a0c783b */ /* 0x000ea20000004200 */
[--C-:B------:R-:W-:Y:S01]  /*f7d0*/  FFMA.FTZ R89, R32, c[0x0][0x23c], -R23.reuse ;  /* 0x00008f0020597a23 */ /* 0x100fe20000010817 */
[----:B------:R-:W-:Y:S01]  /*f7e0*/  ISETP.GT.AND P0, PT, R152, R143, PT ;  /* 0x0000008f9800720c */ /* 0x000fe20003f04270 */
[--C-:B------:R-:W-:Y:S02]  /*f7f0*/  FFMA.FTZ R36, R36, c[0x0][0x23c], -R23.reuse ;  /* 0x00008f0024247a23 */ /* 0x100fe40000010817 */
[--C-:B------:R-:W-:Y:S02]  /*f800*/  FFMA.FTZ R67, R39, c[0x0][0x23c], -R40.reuse ;  /* 0x00008f0027437a23 */ /* 0x100fe40000010828 */
[--C-:B------:R-:W-:Y:S02]  /*f810*/  FFMA.FTZ R92, R11, c[0x0][0x23c], -R40.reuse ;  /* 0x00008f000b5c7a23 */ /* 0x100fe40000010828 */
[----:B------:R-:W-:Y:S01]  /*f820*/  MUFU.EX2 R62, R62 ;  /* 0x0000003e003e7308 */ /* 0x000fe20000000800 */
[--C-:B------:R-:W-:Y:S02]  /*f830*/  FFMA.FTZ R88, R10, c[0x0][0x23c], -R40.reuse ;  /* 0x00008f000a587a23 */ /* 0x100fe40000010828 */
[----:B------:R-:W-:Y:S02]  /*f840*/  FMUL.FTZ R21, R4, c[0x0][0x23c] ;  /* 0x00008f0004157a20 */ /* 0x000fe40000410000 */
[--C-:B------:R-:W-:Y:S02]  /*f850*/  FFMA.FTZ R85, R102, c[0x0][0x23c], -R23.reuse ;  /* 0x00008f0066557a23 */ /* 0x100fe40000010817 */
[--C-:B------:R-:W-:Y:S02]  /*f860*/  FFMA.FTZ R94, R106, c[0x0][0x23c], -R23.reuse ;  /* 0x00008f006a5e7a23 */ /* 0x100fe40000010817 */
[--C-:B------:R-:W-:Y:S01]  /*f870*/  FFMA.FTZ R65, R6, c[0x0][0x23c], -R40.reuse ;  /* 0x00008f0006417a23 */ /* 0x100fe20000010828 */
[----:B------:R-:W3:Y:S01]  /*f880*/  MUFU.EX2 R21, R21 ;  /* 0x0000001500157308 */ /* 0x000ee20000000800 */
[--C-:B------:R-:W-:Y:S02]  /*f890*/  FFMA.FTZ R53, R16, c[0x0][0x23c], -R40.reuse ;  /* 0x00008f0010357a23 */ /* 0x100fe40000010828 */
[--C-:B------:R-:W-:Y:S02]  /*f8a0*/  FFMA.FTZ R56, R19, c[0x0][0x23c], -R40.reuse ;  /* 0x00008f0013387a23 */ /* 0x100fe40000010828 */
[C---:B-1----:R-:W-:Y:S02]  /*f8b0*/  FMUL.FTZ R9, R22.reuse, R77 ;  /* 0x0000004d16097220 */ /* 0x042fe40000410000 */
[--C-:B------:R-:W-:Y:S02]  /*f8c0*/  FFMA.FTZ R77, R37, c[0x0][0x23c], -R40.reuse ;  /* 0x00008f00254d7a23 */ /* 0x100fe40000010828 */
[C---:B------:R-:W-:Y:S01]  /*f8d0*/  FMUL.FTZ R16, R22.reuse, R68 ;  /* 0x0000004416107220 */ /* 0x040fe20000410000 */
[----:B------:R-:W-:Y:S01]  /*f8e0*/  MUFU.EX2 R85, R85 ;  /* 0x0000005500557308 */ /* 0x000fe20000000800 */
[C---:B------:R-:W-:Y:S02]  /*f8f0*/  FMUL.FTZ R4, R22.reuse, R80 ;  /* 0x0000005016047220 */ /* 0x040fe40000410000 */
[C---:B------:R-:W-:Y:S02]  /*f900*/  FMUL.FTZ R5, R22.reuse, R81 ;  /* 0x0000005116057220 */ /* 0x040fe40000410000 */
[--C-:B------:R-:W-:Y:S02]  /*f910*/  FFMA.FTZ R55, R17, c[0x0][0x23c], -R23.reuse ;  /* 0x00008f0011377a23 */ /* 0x100fe40000010817 */
[----:B------:R-:W-:Y:S02]  /*f920*/  FMUL.FTZ R17, R22, R69 ;  /* 0x0000004516117220 */ /* 0x000fe40000410000 */
[--C-:B------:R-:W-:Y:S01]  /*f930*/  FFMA.FTZ R43, R18, c[0x0][0x23c], -R23.reuse ;  /* 0x00008f00122b7a23 */ /* 0x100fe20000010817 */
[----:B------:R-:W-:Y:S01]  /*f940*/  MUFU.EX2 R94, R94 ;  /* 0x0000005e005e7308 */ /* 0x000fe20000000800 */
[--C-:B------:R-:W-:Y:S02]  /*f950*/  FFMA.FTZ R80, R96, c[0x0][0x23c], -R23.reuse ;  /* 0x00008f0060507a23 */ /* 0x100fe40000010817 */
[--C-:B------:R-:W-:Y:S02]  /*f960*/  FFMA.FTZ R93, R93, c[0x0][0x23c], -R40.reuse ;  /* 0x00008f005d5d7a23 */ /* 0x100fe40000010828 */
[C---:B---3--:R-:W-:Y:S02]  /*f970*/  FMUL.FTZ R10, R21.reuse, R78 ;  /* 0x0000004e150a7220 */ /* 0x048fe40000410000 */
[C---:B------:R-:W-:Y:S02]  /*f980*/  FMUL.FTZ R11, R21.reuse, R79 ;  /* 0x0000004f150b7220 */ /* 0x040fe40000410000 */
[C---:B------:R-:W-:Y:S01]  /*f990*/  FMUL.FTZ R18, R21.reuse, R70 ;  /* 0x0000004615127220 */ /* 0x040fe20000410000 */
[----:B------:R-:W-:Y:S01]  /*f9a0*/  MUFU.EX2 R92, R92 ;  /* 0x0000005c005c7308 */ /* 0x000fe20000000800 */
[C---:B------:R-:W-:Y:S02]  /*f9b0*/  FMUL.FTZ R19, R21.reuse, R71 ;  /* 0x0000004715137220 */ /* 0x040fe40000410000 */
        /* <DEDUP_REMOVED lines=35> */
[----:B------:R-:W4:Y:S01]  /*fbf0*/  MUFU.EX2 R95, R95 ;  /* 0x0000005f005f7308 */ /* 0x000f220000000800 */
[--C-:B------:R-:W-:Y:S02]  /*fc00*/  FFMA.FTZ R64, R116, c[0x0][0x23c], -R40.reuse ;  /* 0x00008f0074407a23 */ /* 0x100fe40000010828 */
[----:B------:R-:W-:Y:S01]  /*fc10*/  FFMA.FTZ R81, R100, c[0x0][0x23c], -R40 ;  /* 0x00008f0064517a23 */ /* 0x000fe20000010828 */
[----:B---3--:R-:W-:Y:S01]  /*fc20*/  F2FP.PACK_AB R25, R97, R90 ;  /* 0x0000005a6119723e */ /* 0x008fe200000000ff */
[----:B------:R-:W-:Y:S02]  /*fc30*/  FFMA.FTZ R90, R21, R158, R90 ;  /* 0x0000009e155a7223 */ /* 0x000fe4000001005a */
        /* <DEDUP_REMOVED lines=10> */
[----:B----4-:R-:W-:Y:S09]  /*fce0*/  F2FP.PACK_AB R27, R92, R95 ;  /* 0x0000005f5c1b723e */ /* 0x010ff200000000ff */
[----:B------:R-:W-:Y:S01]  /*fcf0*/  MUFU.EX2 R47, R47 ;  /* 0x0000002f002f7308 */ /* 0x000fe20000000800 */
[C---:B--2---:R-:W-:Y:S07]  /*fd00*/  HMMA.16816.F32 R4, R24.reuse, R12, R4 ;  /* 0x0000000c1804723c */ /* 0x044fee0000001804 */
[C---:B------:R-:W-:Y:S01]  /*fd10*/  FMUL.FTZ R12, R22.reuse, R72 ;  /* 0x00000048160c7220 */ /* 0x040fe20000410000 */
[C---:B------:R-:W-:Y:S01]  /*fd20*/  HMMA.16816.F32 R8, R24.reuse, R14, R8 ;  /* 0x0000000e1808723c */ /* 0x040fe20000001808 */
[----:B------:R-:W2:Y:S03]  /*fd30*/  MUFU.EX2 R46, R46 ;  /* 0x0000002e002e7308 */ /* 0x000ea60000000800 */
[--C-:B------:R-:W-:Y:S02]  /*fd40*/  FFMA.FTZ R72, R33, c[0x0][0x23c], -R23.reuse ;  /* 0x00008f0021487a23 */ /* 0x100fe40000010817 */
[----:B------:R-:W-:Y:S02]  /*fd50*/  FMUL.FTZ R13, R22, R73 ;  /* 0x00000049160d7220 */ /* 0x000fe40000410000 */
[--C-:B------:R-:W-:Y:S03]  /*fd60*/  FFMA.FTZ R73, R35, c[0x0][0x23c], -R40.reuse ;  /* 0x00008f0023497a23 */ /* 0x100fe60000010828 */
[----:B------:R-:W-:Y:S01]  /*fd70*/  MUFU.EX2 R53, R53 ;  /* 0x0000003500357308 */ /* 0x000fe20000000800 */
[C---:B------:R-:W-:Y:S02]  /*fd80*/  FMUL.FTZ R14, R21.reuse, R74 ;  /* 0x0000004a150e7220 */ /* 0x040fe40000410000 */
[----:B------:R-:W-:Y:S02]  /*fd90*/  FFMA.FTZ R74, R38, c[0x0][0x23c], -R40 ;  /* 0x00008f00264a7a23 */ /* 0x000fe40000010828 */
[----:B------:R-:W-:Y:S02]  /*fda0*/  FMUL.FTZ R15, R21, R75 ;  /* 0x0000004b150f7220 */ /* 0x000fe40000410000 */
[----:B------:R-:W-:Y:S02]  /*fdb0*/  FFMA.FTZ R75, R34, c[0x0][0x23c], -R23 ;  /* 0x00008f00224b7a23 */ /* 0x000fe40000010817 */
[----:B------:R-:W-:Y:S01]  /*fdc0*/  LDSM.16.MT88.4 R32, [R137+0x3800] ;  /* 0x003800008920783b */ /* 0x000fe20000004200 */
[----:B------:R-:W4:Y:S01]  /*fdd0*/  MUFU.EX2 R56, R56 ;  /* 0x0000003800387308 */ /* 0x000f220000000800 */
[----:B------:R-:W-:Y:S01]  /*fde0*/  FFMA.FTZ R22, R22, R157, R58 ;  /* 0x0000009d16167223 */ /* 0x000fe2000001003a */
[C---:B------:R-:W-:Y:S03]  /*fdf0*/  HMMA.16816.F32 R12, R24.reuse, R28, R12 ;  /* 0x0000001c180c723c */ /* 0x040fe6000000180c */
[----:B------:R-:W-:Y:S02]  /*fe00*/  FADD.FTZ R21, R85, R22 ;  /* 0x0000001655157221 */ /* 0x000fe40000010000 */
[----:B------:R-:W-:Y:S02]  /*fe10*/  FADD.FTZ R22, R97, R90 ;  /* 0x0000005a61167221 */ /* 0x000fe40000010000 */
[----:B------:R-:W-:Y:S01]  /*fe20*/  FADD.FTZ R76, R94, R21 ;  /* 0x000000155e4c7221 */ /* 0x000fe20000010000 */
[----:B------:R-:W-:Y:S01]  /*fe30*/  MUFU.EX2 R55, R55 ;  /* 0x0000003700377308 */ /* 0x000fe20000000800 */
[----:B------:R-:W-:Y:S01]  /*fe40*/  HMMA.16816.F32 R16, R24, R30, R16 ;  /* 0x0000001e1810723c */ /* 0x000fe20000001810 */
[----:B------:R-:W5:Y:S02]  /*fe50*/  LDSM.16.MT88.4 R28, [R138+0x3400] ;  /* 0x003400008a1c783b */ /* 0x000f640000004200 */
[----:B------:R-:W-:Y:S02]  /*fe60*/  FADD.FTZ R95, R95, R22 ;  /* 0x000000165f5f7221 */ /* 0x000fe40000010000 */
[----:B------:R-:W-:Y:S02]  /*fe70*/  FADD.FTZ R22, R91, R76 ;  /* 0x0000004c5b167221 */ /* 0x000fe40000010000 */
[----:B------:R-:W-:Y:S01]  /*fe80*/  FADD.FTZ R76, R92, R95 ;  /* 0x0000005f5c4c7221 */ /* 0x000fe20000010000 */
[----:B---3--:R-:W-:Y:S01]  /*fe90*/  F2FP.PACK_AB R24, R62, R63 ;  /* 0x0000003f3e18723e */ /* 0x008fe200000000ff */
[----:B------:R-:W3:Y:S03]  /*fea0*/  MUFU.EX2 R54, R54 ;  /* 0x0000003600367308 */ /* 0x000ee60000000800 */
[----:B-1----:R-:W-:Y:S01]  /*feb0*/  F2FP.PACK_AB R25, R88, R65 ;  /* 0x000000415819723e */ /* 0x002fe200000000ff */
[----:B------:R-:W-:Y:S01]  /*fec0*/  FADD.FTZ R65, R65, R76 ;  /* 0x0000004c41417221 */ /* 0x000fe20000010000 */
[----:B--2---:R-:W-:Y:S01]  /*fed0*/  F2FP.PACK_AB R26, R46, R47 ;  /* 0x0000002f2e1a723e */ /* 0x004fe200000000ff */
[----:B------:R-:W-:Y:S01]  /*fee0*/  FADD.FTZ R63, R63, R22 ;  /* 0x000000163f3f7221 */ /* 0x000fe20000010000 */
[----:B----4-:R-:W-:Y:S01]  /*fef0*/  F2FP.PACK_AB R27, R56, R53 ;  /* 0x00000035381b723e */ /* 0x010fe200000000ff */
[--C-:B------:R-:W-:Y:S02]  /*ff00*/  FFMA.FTZ R92, R45, c[0x0][0x23c], -R40.reuse ;  /* 0x00008f002d5c7a23 */ /* 0x100fe40000010828 */
[----:B------:R-:W-:Y:S01]  /*ff10*/  MUFU.EX2 R52, R52 ;  /* 0x0000003400347308 */ /* 0x000fe20000000800 */
[----:B------:R-:W-:Y:S02]  /*ff20*/  FFMA.FTZ R45, R50, c[0x0][0x23c], -R23 ;  /* 0x00008f00322d7a23 */ /* 0x000fe40000010817 */
[----:B------:R-:W-:Y:S02]  /*ff30*/  FFMA.FTZ R50, R165, c[0x0][0x23c], -R40 ;  /* 0x00008f00a5327a23 */ /* 0x000fe40000010828 */
[----:B------:R-:W-:Y:S02]  /*ff40*/  FADD.FTZ R22, R62, R63 ;  /* 0x0000003f3e167221 */ /* 0x000fe40000010000 */
[--C-:B------:R-:W-:Y:S02]  /*ff50*/  FFMA.FTZ R62, R162, c[0x0][0x23c], -R23.reuse ;  /* 0x00008f00a23e7a23 */ /* 0x100fe40000010817 */
[--C-:B------:R-:W-:Y:S01]  /*ff60*/  FFMA.FTZ R63, R164, c[0x0][0x23c], -R23.reuse ;  /* 0x00008f00a43f7a23 */ /* 0x100fe20000010817 */
[----:B------:R-:W1:Y:S01]  /*ff70*/  MUFU.EX2 R51, R51 ;  /* 0x0000003300337308 */ /* 0x000e620000000800 */
[----:B------:R-:W-:Y:S02]  /*ff80*/  FFMA.FTZ R23, R160, c[0x0][0x23c], -R23 ;  /* 0x00008f00a0177a23 */ /* 0x000fe40000010817 */
[----:B------:R-:W-:Y:S02]  /*ff90*/  FADD.FTZ R88, R88, R65 ;  /* 0x0000004158587221 */ /* 0x000fe40000010000 */
[----:B------:R-:W-:Y:S02]  /*ffa0*/  FADD.FTZ R47, R47, R22 ;  /* 0x000000162f2f7221 */ /* 0x000fe40000010000 */
[----:B------:R-:W-:Y:S02]  /*ffb0*/  FADD.FTZ R21, R53, R88 ;  /* 0x0000005835157221 */ /* 0x000fe40000010000 */
[----:B------:R-:W-:Y:S01]  /*ffc0*/  FADD.FTZ R22, R46, R47 ;  /* 0x0000002f2e167221 */ /* 0x000fe20000010000 */
[----:B------:R-:W-:Y:S01]  /*ffd0*/  MUFU.EX2 R44, R44 ;  /* 0x0000002c002c7308 */ /* 0x000fe20000000800 */
[----:B------:R-:W-:Y:S01]  /*ffe0*/  FADD.FTZ R21, R56, R21 ;  /* 0x0000001538157221 */ /* 0x000fe20000010000 */
[C---:B-----5:R-:W-:Y:S03]  /*fff0*/  HMMA.16816.F32 R4, R24.reuse, R28, R4 ;  /* 0x0000001c1804723c */ /* 0x060fe60000001804 */
[----:B------:R-:W-:Y:S05]  /*10000*/  FFMA.FTZ R47, R161, c[0x0][0x23c], -R40 ;  /* 0x00008f00a12f7a23 */ /* 0x000fea0000010828 */
[----:B------:R-:W2:Y:S01]  /*10010*/  MUFU.EX2 R43, R43 ;  /* 0x0000002b002b7308 */ /* 0x000ea20000000800 */
[C---:B------:R-:W-:Y:S01]  /*10020*/  HMMA.16816.F32 R8, R24.reuse, R30, R8 ;  /* 0x0000001e1808723c */ /* 0x040fe20000001808 */
[----:B------:R-:W4:Y:S08]  /*10030*/  LDSM.16.MT88.4 R28, [R137+0x3400] ;  /* 0x00340000891c783b */ /* 0x000f300000004200 */
[----:B------:R-:W-:Y:S10]  /*10040*/  MUFU.EX2 R48, R48 ;  /* 0x0000003000307308 */ /* 0x000ff40000000800 */
[----:B------:R-:W5:Y:S10]  /*10050*/  MUFU.EX2 R57, R57 ;  /* 0x0000003900397308 */ /* 0x000f740000000800 */
[----:B------:R1:W-:Y:S10]  /*10060*/  MUFU.EX2 R85, R36 ;  /* 0x0000002400557308 */ /* 0x0003f40000000800 */
[----:B------:R-:W2:Y:S01]  /*10070*/  MUFU.EX2 R66, R66 ;  /* 0x0000004200427308 */ /* 0x000ea20000000800 */
[C---:B----4-:R-:W-:Y:S09]  /*10080*/  HMMA.16816.F32 R12, R24.reuse, R28, R12 ;  /* 0x0000001c180c723c */ /* 0x050ff2000000180c */
[----:B------:R-:W4:Y:S01]  /*10090*/  MUFU.EX2 R69, R69 ;  /* 0x0000004500457308 */ /* 0x000f220000000800 */
[----:B------:R-:W-:Y:S01]  /*100a0*/  HMMA.16816.F32 R16, R24, R30, R16 ;  /* 0x0000001e1810723c */ /* 0x000fe20000001810 */
[----:B------:R-:W4:Y:S06]  /*100b0*/  LDSM.16.MT88.4 R28, [R138+0x3800] ;  /* 0x003800008a1c783b */ /* 0x000f2c0000004200 */
[----:B---3--:R-:W-:Y:S01]  /*100c0*/  F2FP.PACK_AB R24, R54, R55 ;  /* 0x000000373618723e */ /* 0x008fe200000000ff */
[----:B------:R-:W-:Y:S01]  /*100d0*/  FADD.FTZ R55, R55, R22 ;  /* 0x0000001637377221 */ /* 0x000fe20000010000 */
[----:B------:R-:W-:Y:S01]  /*100e0*/  MUFU.EX2 R68, R68 ;  /* 0x0000004400447308 */ /* 0x000fe20000000800 */
[----:B-1----:R-:W-:Y:S02]  /*100f0*/  LDSM.16.MT88.4 R36, [R137+0x3c00] ;  /* 0x003c00008924783b */ /* 0x002fe40000004200 */
[----:B------:R-:W-:Y:S01]  /*10100*/  F2FP.PACK_AB R25, R51, R52 ;  /* 0x000000343319723e */ /* 0x000fe200000000ff */
[----:B------:R-:W-:Y:S01]  /*10110*/  FADD.FTZ R22, R52, R21 ;  /* 0x0000001534167221 */ /* 0x000fe20000010000 */
[----:B--2---:R-:W-:Y:S01]  /*10120*/  F2FP.PACK_AB R26, R43, R44 ;  /* 0x0000002c2b1a723e */ /* 0x004fe200000000ff */
[----:B------:R-:W-:Y:S01]  /*10130*/  FADD.FTZ R55, R54, R55 ;  /* 0x0000003736377221 */ /* 0x000fe20000010000 */
[----:B-----5:R-:W-:Y:S01]  /*10140*/  F2FP.PACK_AB R27, R57, R48 ;  /* 0x00000030391b723e */ /* 0x020fe200000000ff */
[----:B------:R-:W-:Y:S02]  /*10150*/  FADD.FTZ R51, R51, R22 ;  /* 0x0000001633337221 */ /* 0x000fe40000010000 */
[----:B------:R-:W1:Y:S01]  /*10160*/  MUFU.EX2 R71, R71 ;  /* 0x0000004700477308 */ /* 0x000e620000000800 */
[----:B------:R-:W-:Y:S02]  /*10170*/  FADD.FTZ R44, R44, R55 ;  /* 0x000000372c2c7221 */ /* 0x000fe40000010000 */
[----:B------:R-:W-:Y:S02]  /*10180*/  FADD.FTZ R48, R48, R51 ;  /* 0x0000003330307221 */ /* 0x000fe40000010000 */
[----:B------:R-:W-:Y:S02]  /*10190*/  FADD.FTZ R43, R43, R44 ;  /* 0x0000002c2b2b7221 */ /* 0x000fe40000010000 */
[----:B------:R-:W-:Y:S02]  /*101a0*/  FADD.FTZ R57, R57, R48 ;  /* 0x0000003039397221 */ /* 0x000fe40000010000 */
[----:B------:R-:W-:Y:S01]  /*101b0*/  FADD.FTZ R44, R66, R43 ;  /* 0x0000002b422c7221 */ /* 0x000fe20000010000 */
[----:B------:R-:W-:Y:S03]  /*101c0*/  MUFU.EX2 R59, R59 ;  /* 0x0000003b003b7308 */ /* 0x000fe60000000800 */
[C---:B----4-:R-:W-:Y:S07]  /*101d0*/  FADD.FTZ R44, R69.reuse, R44 ;  /* 0x0000002c452c7221 */ /* 0x050fee0000010000 */
[----:B------:R-:W2:Y:S01]  /*101e0*/  MUFU.EX2 R58, R131 ;  /* 0x00000083003a7308 */ /* 0x000ea20000000800 */
[C---:B------:R-:W-:Y:S09]  /*101f0*/  HMMA.16816.F32 R4, R24.reuse, R28, R4 ;  /* 0x0000001c1804723c */ /* 0x040ff20000001804 */
        /* <DEDUP_REMOVED lines=8> */
[----:B------:R-:W-:Y:S02]  /*10280*/  F2FP.PACK_AB R24, R69, R66 ;  /* 0x000000424518723e */ /* 0x000fe400000000ff */
[----:B-1----:R-:W-:Y:S03]  /*10290*/  F2FP.PACK_AB R25, R71, R68 ;  /* 0x000000444719723e */ /* 0x002fe600000000ff */
[----:B--2---:R-:W-:Y:S01]  /*102a0*/  F2FP.PACK_AB R26, R58, R59 ;  /* 0x0000003b3a1a723e */ /* 0x004fe200000000ff */
        /* <DEDUP_REMOVED lines=8> */
[C---:B---3--:R-:W-:Y:S03]  /*10330*/  HMMA.16816.F32 R4, R24.reuse, R28, R4 ;  /* 0x0000001c1804723c */ /* 0x048fe60000001804 */
[----:B------:R-:W-:Y:S06]  /*10340*/  FADD.FTZ R73, R73, R60 ;  /* 0x0000003c49497221 */ /* 0x000fec0000010000 */
[----:B------:R-:W2:Y:S01]  /*10350*/  MUFU.EX2 R67, R67 ;  /* 0x0000004300437308 */ /* 0x000ea20000000800 */
[C---:B------:R-:W-:Y:S01]  /*10360*/  HMMA.16816.F32 R8, R24.reuse, R30, R8 ;  /* 0x0000001e1808723c */ /* 0x040fe20000001808 */
[----:B------:R-:W3:Y:S07]  /*10370*/  LDSM.16.MT88.4 R28, [R137+0x4000] ;  /* 0x00400000891c783b */ /* 0x000eee0000004200 */
[C---:B------:R-:W-:Y:S01]  /*10380*/  HMMA.16816.F32 R12, R24.reuse, R36, R12 ;  /* 0x00000024180c723c */ /* 0x040fe2000000180c */
[----:B------:R-:W-:Y:S07]  /*10390*/  MUFU.EX2 R70, R70 ;  /* 0x0000004600467308 */ /* 0x000fee0000000800 */
[----:B------:R-:W-:Y:S01]  /*103a0*/  HMMA.16816.F32 R16, R24, R38, R16 ;  /* 0x000000261810723c */ /* 0x000fe20000001810 */
[----:B------:R-:W4:Y:S02]  /*103b0*/  LDSM.16.MT88.4 R36, [R138+0x4400] ;  /* 0x004400008a24783b */ /* 0x000f240000004200 */
[----:B------:R-:W3:Y:S04]  /*103c0*/  MUFU.EX2 R61, R61 ;  /* 0x0000003d003d7308 */ /* 0x000ee80000000800 */
[----:B-1----:R-:W-:Y:S01]  /*103d0*/  F2FP.PACK_AB R24, R72, R75 ;  /* 0x0000004b4818723e */ /* 0x002fe200000000ff */
[----:B------:R-:W-:Y:S01]  /*103e0*/  FADD.FTZ R75, R75, R58 ;  /* 0x0000003a4b4b7221 */ /* 0x000fe20000010000 */
[C---:B--2---:R-:W-:Y:S03]  /*103f0*/  F2FP.PACK_AB R25, R67.reuse, R74 ;  /* 0x0000004a4319723e */ /* 0x044fe600000000ff */
[----:B------:R-:W-:Y:S01]  /*10400*/  FADD.FTZ R74, R74, R73 ;  /* 0x000000494a4a7221 */ /* 0x000fe20000010000 */
[----:B------:R-:W-:Y:S01]  /*10410*/  MUFU.EX2 R64, R64 ;  /* 0x0000004000407308 */ /* 0x000fe20000000800 */
[----:B------:R-:W-:Y:S02]  /*10420*/  FADD.FTZ R75, R72, R75 ;  /* 0x0000004b484b7221 */ /* 0x000fe40000010000 */
[----:B------:R-:W-:Y:S07]  /*10430*/  FADD.FTZ R67, R67, R74 ;  /* 0x0000004a43437221 */ /* 0x000fee0000010000 */
        /* <DEDUP_REMOVED lines=15> */
[----:B------:R-:W5:Y:S05]  /*10530*/  MUFU.EX2 R90, R108 ;  /* 0x0000006c005a7308 */ /* 0x000f6a0000000800 */
[----:B------:R-:W-:Y:S01]  /*10540*/  HMMA.16816.F32 R16, R24, R30, R16 ;  /* 0x0000001e1810723c */ /* 0x000fe20000001810 */
[----:B------:R-:W3:Y:S04]  /*10550*/  LDSM.16.MT88.4 R28, [R138+0x4800] ;  /* 0x004800008a1c783b */ /* 0x000ee80000004200 */
[----:B------:R-:W-:Y:S02]  /*10560*/  MUFU.EX2 R93, R93 ;  /* 0x0000005d005d7308 */ /* 0x000fe40000000800 */
[----:B--2---:R-:W-:Y:S01]  /*10570*/  F2FP.PACK_AB R24, R80, R89 ;  /* 0x000000595018723e */ /* 0x004fe200000000ff */
[----:B------:R-:W-:Y:S01]  /*10580*/  FADD.FTZ R89, R89, R70 ;  /* 0x0000004659597221 */ /* 0x000fe20000010000 */
[----:B-1----:R-:W-:Y:S06]  /*10590*/  F2FP.PACK_AB R25, R83, R82 ;  /* 0x000000525319723e */ /* 0x002fec00000000ff */
[----:B------:R1:W2:Y:S01]  /*105a0*/  MUFU.EX2 R94, R77 ;  /* 0x0000004d005e7308 */ /* 0x0002a20000000800 */
[----:B-----5:R-:W-:Y:S09]  /*105b0*/  F2FP.PACK_AB R26, R90, R85 ;  /* 0x000000555a1a723e */ /* 0x020ff200000000ff */
[----:B------:R-:W-:Y:S10]  /*105c0*/  MUFU.EX2 R49, R49 ;  /* 0x0000003100317308 */ /* 0x000ff40000000800 */
[----:B------:R-:W5:Y:S01]  /*105d0*/  MUFU.EX2 R96, R96 ;  /* 0x0000006000607308 */ /* 0x000f620000000800 */
[----:B-1----:R-:W-:Y:S01]  /*105e0*/  LDSM.16.MT88.4 R76, [R138+0x4c00] ;  /* 0x004c00008a4c783b */ /* 0x002fe20000004200 */
[----:B--2---:R-:W-:Y:S08]  /*105f0*/  F2FP.PACK_AB R27, R94, R93 ;  /* 0x0000005d5e1b723e */ /* 0x004ff000000000ff */
[----:B------:R-:W-:Y:S01]  /*10600*/  MUFU.EX2 R91, R105 ;  /* 0x00000069005b7308 */ /* 0x000fe20000000800 */
[C---:B----4-:R-:W-:Y:S09]  /*10610*/  HMMA.16816.F32 R4, R24.reuse, R36, R4 ;  /* 0x000000241804723c */ /* 0x050ff20000001804 */
[----:B------:R-:W1:Y:S01]  /*10620*/  MUFU.EX2 R92, R92 ;  /* 0x0000005c005c7308 */ /* 0x000e620000000800 */
[C---:B------:R-:W-:Y:S01]  /*10630*/  HMMA.16816.F32 R8, R24.reuse, R38, R8 ;  /* 0x000000261808723c */ /* 0x040fe20000001808 */
[----:B------:R-:W2:Y:S07]  /*10640*/  LDSM.16.MT88.4 R36, [R137+0x4800] ;  /* 0x004800008924783b */ /* 0x000eae0000004200 */
[C---:B---3--:R-:W-:Y:S01]  /*10650*/  HMMA.16816.F32 R12, R24.reuse, R32, R12 ;  /* 0x00000020180c723c */ /* 0x048fe2000000180c */
[----:B------:R-:W-:Y:S06]  /*10660*/  MUFU.EX2 R45, R45 ;  /* 0x0000002d002d7308 */ /* 0x000fec0000000800 */
[--C-:B------:R-:W-:Y:S01]  /*10670*/  FFMA.FTZ R32, R20, c[0x0][0x23c], -R40.reuse ;  /* 0x00008f0014207a23 */ /* 0x100fe20000010828 */
[----:B------:R-:W-:Y:S01]  /*10680*/  HMMA.16816.F32 R16, R24, R34, R16 ;  /* 0x000000221810723c */ /* 0x000fe20000001810 */
[----:B------:R-:W3:Y:S02]  /*10690*/  LDSM.16.MT88.4 R24, [R137+0x4c00] ;  /* 0x004c00008918783b */ /* 0x000ee40000004200 */
[----:B------:R-:W4:Y:S01]  /*106a0*/  MUFU.EX2 R42, R42 ;  /* 0x0000002a002a7308 */ /* 0x000f220000000800 */
[----:B-----5:R-:W-:Y:S01]  /*106b0*/  F2FP.PACK_AB R20, R96, R49 ;  /* 0x000000316014723e */ /* 0x020fe200000000ff */
[----:B------:R-:W-:Y:S01]  /*106c0*/  FFMA.FTZ R40, R3, c[0x0][0x23c], -R40 ;  /* 0x00008f0003287a23 */ /* 0x000fe20000010828 */
[----:B-1----:R-:W-:Y:S07]  /*106d0*/  F2FP.PACK_AB R21, R92, R91 ;  /* 0x0000005b5c15723e */ /* 0x002fee00000000ff */
[----:B------:R-:W-:Y:S10]  /*106e0*/  MUFU.EX2 R41, R41 ;  /* 0x0000002900297308 */ /* 0x000ff40000000800 */
[----:B------:R-:W1:Y:S01]  /*106f0*/  MUFU.EX2 R50, R50 ;  /* 0x0000003200327308 */ /* 0x000e620000000800 */
[----:B----4-:R-:W-:Y:S09]  /*10700*/  F2FP.PACK_AB R22, R42, R45 ;  /* 0x0000002d2a16723e */ /* 0x010ff200000000ff */
[----:B------:R1:W-:Y:S10]  /*10710*/  MUFU.EX2 R157, R23 ;  /* 0x00000017009d7308 */ /* 0x0003f40000000800 */
[----:B------:R-:W-:Y:S10]  /*10720*/  MUFU.EX2 R62, R62 ;  /* 0x0000003e003e7308 */ /* 0x000ff40000000800 */
[----:B------:R-:W4:Y:S01]  /*10730*/  MUFU.EX2 R63, R63 ;  /* 0x0000003f003f7308 */ /* 0x000f220000000800 */
[----:B-1----:R-:W-:Y:S09]  /*10740*/  F2FP.PACK_AB R23, R50, R41 ;  /* 0x000000293217723e */ /* 0x002ff200000000ff */
[----:B------:R-:W-:Y:S01]  /*10750*/  MUFU.EX2 R46, R163 ;  /* 0x000000a3002e7308 */ /* 0x000fe20000000800 */
[C---:B------:R-:W-:Y:S08]  /*10760*/  HMMA.16816.F32 R4, R20.reuse, R28, R4 ;  /* 0x0000001c1404723c */ /* 0x040ff00000001804 */
[C---:B------:R-:W-:Y:S01]  /*10770*/  HMMA.16816.F32 R8, R20.reuse, R30, R8 ;  /* 0x0000001e1408723c */ /* 0x040fe20000001808 */
[----:B------:R-:W1:Y:S03]  /*10780*/  MUFU.EX2 R47, R47 ;  /* 0x0000002f002f7308 */ /* 0x000e660000000800 */
[----:B----4-:R-:W-:Y:S04]  /*10790*/  F2FP.PACK_AB R68, R63, R62 ;  /* 0x0000003e3f44723e */ /* 0x010fe800000000ff */
[C---:B--2---:R-:W-:Y:S03]  /*107a0*/  HMMA.16816.F32 R12, R20.reuse, R36, R12 ;  /* 0x00000024140c723c */ /* 0x044fe6000000180c */
[----:B------:R-:W2:Y:S05]  /*107b0*/  MUFU.EX2 R52, R159 ;  /* 0x0000009f00347308 */ /* 0x000eaa0000000800 */
[----:B------:R-:W-:Y:S05]  /*107c0*/  HMMA.16816.F32 R16, R20, R38, R16 ;  /* 0x000000261410723c */ /* 0x000fea0000001810 */
[----:B------:R-:W-:Y:S02]  /*107d0*/  MUFU.EX2 R32, R32 ;  /* 0x0000002000207308 */ /* 0x000fe40000000800 */
[----:B------:R-:W-:Y:S02]  /*107e0*/  FADD.FTZ R22, R82, R81 ;  /* 0x0000005152167221 */ /* 0x000fe40000010000 */
[----:B------:R-:W-:Y:S03]  /*107f0*/  FADD.FTZ R20, R80, R89 ;  /* 0x0000005950147221 */ /* 0x000fe60000010000 */
[----:B------:R-:W-:Y:S01]  /*10800*/  FADD.FTZ R22, R83, R22 ;  /* 0x0000001653167221 */ /* 0x000fe20000010000 */
[----:B-1----:R-:W-:Y:S01]  /*10810*/  F2FP.PACK_AB R69, R47, R46 ;  /* 0x0000002e2f45723e */ /* 0x002fe200000000ff */
[----:B------:R-:W-:Y:S01]  /*10820*/  FADD.FTZ R85, R85, R20 ;  /* 0x0000001455557221 */ /* 0x000fe20000010000 */
[----:B------:R-:W1:Y:S01]  /*10830*/  MUFU.EX2 R3, R40 ;  /* 0x0000002800037308 */ /* 0x000e620000000800 */
[----:B------:R-:W-:Y:S02]  /*10840*/  FADD.FTZ R93, R93, R22 ;  /* 0x000000165d5d7221 */ /* 0x000fe40000010000 */
[----:B------:R-:W-:Y:S01]  /*10850*/  FADD.FTZ R90, R90, R85 ;  /* 0x000000555a5a7221 */ /* 0x000fe20000010000 */
[----:B--2---:R-:W-:Y:S01]  /*10860*/  F2FP.PACK_AB R70, R157, R52 ;  /* 0x000000349d46723e */ /* 0x004fe200000000ff */
[----:B------:R-:W-:Y:S01]  /*10870*/  FADD.FTZ R94, R94, R93 ;  /* 0x0000005d5e5e7221 */ /* 0x000fe20000010000 */
[----:B------:R-:W-:Y:S01]  /*10880*/  MOV R85, R0 ;  /* 0x0000000000557202 */ /* 0x000fe20000000f00 */
[----:B------:R-:W-:Y:S02]  /*10890*/  FADD.FTZ R49, R49, R90 ;  /* 0x0000005a31317221 */ /* 0x000fe40000010000 */
[----:B------:R-:W-:Y:S02]  /*108a0*/  FADD.FTZ R91, R91, R94 ;  /* 0x0000005e5b5b7221 */ /* 0x000fe40000010000 */
[----:B------:R-:W-:Y:S02]  /*108b0*/  FADD.FTZ R96, R96, R49 ;  /* 0x0000003160607221 */ /* 0x000fe40000010000 */
[----:B------:R-:W-:Y:S01]  /*108c0*/  FADD.FTZ R92, R92, R91 ;  /* 0x0000005b5c5c7221 */ /* 0x000fe20000010000 */
[----:B-1----:R-:W-:Y:S07]  /*108d0*/  F2FP.PACK_AB R71, R3, R32 ;  /* 0x000000200347723e */ /* 0x002fee00000000ff */
[C---:B------:R-:W-:Y:S07]  /*108e0*/  HMMA.16816.F32 R80, R68.reuse, R76, R4 ;  /* 0x0000004c4450723c */ /* 0x040fee0000001804 */
        /* <DEDUP_REMOVED lines=14> */
[----:B------:R-:W-:Y:S01]  /*109d0*/  FADD.FTZ R158, R3, R32 ;  /* 0x00000020039e7221 */ /* 0x000fe20000010000 */
[----:B------:R-:W-:-:S05]  /*109e0*/  @P0 BRA `(.L_x_4960) ;  /* 0xffffd2d000000947 */ /* 0x000fca000383ffff */
.L_x_4956:
        /* <DEDUP_REMOVED lines=139> */
.L_x_4962:
[----:B-1----:R-:W-:Y:S05]  /*112a0*/  BSYNC B0 ;  /* 0x0000000000007941 */ /* 0x002fea0003800000 */
.L_x_4961:
        /* <DEDUP_REMOVED lines=23> */
.L_x_4963:
        /* <DEDUP_REMOVED lines=14> */
.L_x_5257:


//--------------------- .text._ZN5flash24flash_fwd_splitkv_kernelI23Flash_fwd_kernel_traitsILi32ELi64ELi128ELi4ELb0ELb0EN7cutlass6half_tE19Flash_kernel_traitsILi32ELi64ELi128ELi4ES3_EELb1ELb0ELb1ELb0ELb0ELb0ELb1ELb1EEEvNS_16Flash_fwd_paramsE --------------------------
	.section	.text._ZN5flash24flash_fwd_splitkv_kernelI23Flash_fwd_kernel_traitsILi32ELi64ELi128ELi4ELb0ELb0EN7cutlass6half_tE19Flash_kernel_traitsILi32ELi64ELi128ELi4ES3_EELb1ELb0ELb1ELb0ELb0ELb0ELb1ELb1EEEvNS_16Flash_fwd_paramsE,"ax",@progbits
	.sectioninfo	@"SHI_REGISTERS=168"
	.align	128
        .global         _ZN5flash24flash_fwd_splitkv_kernelI23Flash_fwd_kernel_traitsILi32ELi64ELi128ELi4ELb0ELb0EN7cutlass6half_tE19Flash_kernel_traitsILi32ELi64ELi128ELi4ES3_EELb1ELb0ELb1ELb0ELb0ELb0ELb1ELb1EEEvNS_16Flash_fwd_paramsE
        .type           _ZN5flash24flash_fwd_splitkv_kernelI23Flash_fwd_kernel_traitsILi32ELi64ELi128ELi4ELb0ELb0EN7cutlass6half_tE19Flash_kernel_traitsILi32ELi64ELi128ELi4ES3_EELb1ELb0ELb1ELb0ELb0ELb0ELb1ELb1EEEvNS_16Flash_fwd_paramsE,@function
        .size           _ZN5flash24flash_fwd_splitkv_kernelI23Flash_fwd_kernel_traitsILi32ELi64ELi128ELi4ELb0ELb0EN7cutlass6half_tE19Flash_kernel_traitsILi32ELi64ELi128ELi4ES3_EELb1ELb0ELb1ELb0ELb0ELb0ELb1ELb1EEEvNS_16Flash_fwd_paramsE,(.L_x_5258 - _ZN5flash24flash_fwd_splitkv_kernelI23Flash_fwd_kernel_traitsILi32ELi64ELi128ELi4ELb0ELb0EN7cutlass6half_tE19Flash_kernel_traitsILi32ELi64ELi128ELi4ES3_EELb1ELb0ELb1ELb0ELb0ELb0ELb1ELb1EEEvNS_16Flash_fwd_paramsE)
        .other          _ZN5flash24flash_fwd_splitkv_kernelI23Flash_fwd_kernel_traitsILi32ELi64ELi128ELi4ELb0ELb0EN7cutlass6half_tE19Flash_kernel_traitsILi32ELi64ELi128ELi4ES3_EELb1ELb0ELb1ELb0ELb0ELb0ELb1ELb1EEEvNS_16Flash_fwd_paramsE,@"STO_CUDA_ENTRY STV_DEFAULT"
_ZN5flash24flash_fwd_splitkv_kernelI23Flash_fwd_kernel_traitsILi32ELi64ELi128ELi4ELb0ELb0EN7cutlass6half_tE19Flash_kernel_traitsILi32ELi64ELi128ELi4ES3_EELb1ELb0ELb1ELb0ELb0ELb0ELb1ELb1EEEvNS_16Flash_fwd_paramsE:
.text._ZN5flash24flash_fwd_splitkv_kernelI23Flash_fwd_kernel_traitsILi32ELi64ELi128ELi4ELb0ELb0EN7cutlass6half_tE19Flash_kernel_traitsILi32ELi64ELi128ELi4ES3_EELb1ELb0ELb1ELb0ELb0ELb0ELb1ELb1EEEvNS_16Flash_fwd_paramsE:
        /* <DEDUP_REMOVED lines=27> */
[----:B------:R-:W-:Y:S01]  /*01b0*/  @!P0 LOP3.LUT R149, RZ, c[0x0][0x1c0], RZ, 0x33, !PT ;  /* 0x00007000ff958a12 */ /* 0x000fe200078e33ff */
[----:B------:R-:W-:Y:S01]  /*01c0*/  IMAD.MOV.U32 R5, RZ, RZ, RZ ;  /* 0x000000ffff057224 */ /* 0x000fe200078e00ff */
        /* <DEDUP_REMOVED lines=24> */
.L_x_4964:
[----:B-1-34-:R-:W-:Y:S02]  /*0350*/  MOV R4, c[0x0][0x218] ;  /* 0x0000860000047a02 */ /* 0x01afe40000000f00 */
.L_x_4965:
        /* <DEDUP_REMOVED lines=61> */
[----:B------:R-:W-:Y:S02]  /*0730*/  IMAD R149, R0, c[0x0][0x210], R149 ;  /* 0x0000840000957a24 */ /* 0x000fe400078e0295 */
[----:B------:R-:W-:Y:S01]  /*0740*/  IMAD.IADD R148, R148, 0x1, -R3 ;  /* 0x0000000194947824 */ /* 0x000fe200078e0a03 */
[----:B------:R-:W-:Y:S01]  /*0750*/  LEA.HI R2, R5, R48, RZ, 0x3 ;  /* 0x0000003005027211 */ /* 0x000fe200078f18ff */
[----:B------:R-:W-:-:S03]  /*0760*/  IMAD R0, R149, c[0x0][0x1c0], R104 ;  /* 0x0000700095007a24 */ /* 0x000fc600078e0268 */
[----:B------:R-:W-:Y:S01]  /*0770*/  LOP3.LUT R5, R2, 0xfffffff8, RZ, 0xc0, !PT ;  /* 0xfffffff802057812 */ /* 0x000fe200078ec0ff */
[----:B------:R-:W-:-:S04]  /*0780*/  IMAD R0, R0, c[0x0][0x214], R3 ;  /* 0x0000850000007a24 */ /* 0x000fc800078e0203 */
[----:B------:R-:W-:Y:S01]  /*0790*/  IMAD.IADD R48, R48, 0x1, -R5 ;  /* 0x0000000130307824 */ /* 0x000fe200078e0a05 */
[----:B------:R-:W-:Y:S01]  /*07a0*/  SHF.R.S32.HI R5, RZ, 0x3, R2 ;  /* 0x00000003ff057819 */ /* 0x000fe20000011402 */
[----:B------:R-:W-:Y:S02]  /*07b0*/  IMAD R2, R0, c[0x0][0x22c], RZ ;  /* 0x00008b0000027a24 */ /* 0x000fe400078e02ff */
[C---:B------:R-:W-:Y:S01]  /*07c0*/  IMAD.SHL.U32 R6, R48.reuse, 0x4, RZ ;  /* 0x0000000430067824 */ /* 0x040fe200078e00ff */
[----:B------:R-:W-:-:S04]  /*07d0*/  ISETP.NE.AND P3, PT, R48, RZ, PT ;  /* 0x000000ff3000720c */ /* 0x000fc80003f65270 */
[--C-:B------:R-:W-:Y:S02]  /*07e0*/  SHF.R.S32.HI R7, RZ, 0x1f, R6.reuse ;  /* 0x0000001fff077819 */ /* 0x100fe40000011406 */
[----:B------:R-:W-:Y:S02]  /*07f0*/  ISETP.GE.AND P6, PT, R6, c[0x0][0x220], PT ;  /* 0x0000880006007a0c */ /* 0x000fe40003fc6270 */
[CC--:B------:R-:W-:Y:S01]  /*0800*/  ISETP.GE.OR P3, PT, R5.reuse, R148.reuse, P3 ;  /* 0x000000940500720c */ /* 0x0c0fe20001f66670 */
[C---:B------:R-:W-:Y:S01]  /*0810*/  IMAD.WIDE R8, R5.reuse, 0x20, R6 ;  /* 0x0000002005087825 */ /* 0x040fe200078e0206 */
[C---:B------:R-:W-:Y:S02]  /*0820*/  IADD3 R7, R5.reuse, 0x10, RZ ;  /* 0x0000001005077810 */ /* 0x040fe40007ffe0ff */
[----:B------:R-:W-:Y:S02]  /*0830*/  ISETP.GE.OR P5, PT, R5, R148, P6 ;  /* 0x000000940500720c */ /* 0x000fe400037a6670 */
[----:B------:R-:W-:-:S02]  /*0840*/  IADD3 R3, P0, R2, R8, RZ ;  /* 0x0000000802037210 */ /* 0x000fc40007f1e0ff */
[-C--:B------:R-:W-:Y:S02]  /*0850*/  ISETP.GE.AND P1, PT, R7, R148.reuse, PT ;  /* 0x000000940700720c */ /* 0x080fe40003f26270 */
[----:B------:R-:W-:Y:S02]  /*0860*/  LEA.HI.X.SX32 R2, R2, R9, 0x1, P0 ;  /* 0x0000000902027211 */ /* 0x000fe400000f0eff */
[----:B------:R-:W-:Y:S01]  /*0870*/  LEA R8, P0, R3, c[0x0][0x1d8], 0x2 ;  /* 0x0000760003087a11 */ /* 0x000fe200078010ff */
[----:B------:R-:W-:Y:S01]  /*0880*/  @!P3 IMAD.MOV.U32 R4, RZ, RZ, -0x800000 ;  /* 0xff800000ff04b424 */ /* 0x000fe200078e00ff */
[----:B------:R-:W-:Y:S02]  /*0890*/  ISETP.GE.OR P4, PT, R7, R148, P6 ;  /* 0x000000940700720c */ /* 0x000fe40003786670 */
[----:B------:R-:W-:Y:S02]  /*08a0*/  IADD3 R7, R5, 0x20, RZ ;  /* 0x0000002005077810 */ /* 0x000fe40007ffe0ff */
        /* <DEDUP_REMOVED lines=8> */
[----:B------:R-:W-:-:S02]  /*0930*/  ISETP.GE.OR P5, PT, R7, R148, P6 ;  /* 0x000000940700720c */ /* 0x000fc400037a6670 */
[----:B------:R-:W-:Y:S02]  /*0940*/  ISETP.GE.OR P6, PT, R3, R148, P6 ;  /* 0x000000940300720c */ /* 0x000fe400037c6670 */
[----:B------:R-:W-:Y:S02]  /*0950*/  LEA.HI.X.SX32 R5, R5, R2, 0x1, P2 ;  /* 0x0000000205057211 */ /* 0x000fe400010f0eff */
[----:B------:R-:W-:Y:S02]  /*0960*/  LEA R6, P2, R0, c[0x0][0x208], 0x2 ;  /* 0x0000820000067a11 */ /* 0x000fe400078410ff */
[----:B------:R-:W-:Y:S02]  /*0970*/  ISETP.NE.OR P1, PT, R48, RZ, P1 ;  /* 0x000000ff3000720c */ /* 0x000fe40000f25670 */
        /* <DEDUP_REMOVED lines=11> */
[----:B------:R-:W-:-:S05]  /*0a30*/  MOV R3, 0xff800000 ;  /* 0xff80000000037802 */ /* 0x000fca0000000f00 */
[----:B------:R-:W-:Y:S01]  /*0a40*/  STG.E [R6.64+0xc0], R3 ;  /* 0x0000c00306007986 */ /* 0x000fe2000c101906 */
[----:B------:R-:W-:Y:S05]  /*0a50*/  EXIT ;  /* 0x000000000000794d */ /* 0x000fea0003800000 */
.L_x_4966:
        /* <DEDUP_REMOVED lines=28> */
[----:B-----5:R-:W-:Y:S01]  /*0c20*/  IMAD R0, R3, R2, RZ ;  /* 0x0000000203007224 */ /* 0x020fe200078e02ff */
        /* <DEDUP_REMOVED lines=14> */
[----:B------:R-:W-:-:S05]  /*0d10*/  @!P2 LOP3.LUT R7, RZ, c[0x0][0x2d0], RZ, 0x33, !PT ;  /* 0x0000b400ff07aa12 */ /* 0x000fca00078e33ff */
[----:B------:R-:W-:-:S05]  /*0d20*/  IMAD.WIDE R12, R7, 0x4, R150 ;  /* 0x00000004070c7825 */ /* 0x000fca00078e0296 */
[----:B------:R-:W2:Y:S01]  /*0d30*/  LDG.E R0, [R12.64] ;  /* 0x000000060c007981 */ /* 0x000ea2000c1e1900 */
[----:B------:R-:W-:Y:S02]  /*0d40*/  IABS R5, c[0x0][0x1c8] ;  /* 0x0000720000057a13 */ /* 0x000fe40000000000 */
[----:B------:R-:W-:Y:S02]  /*0d50*/  IABS R3, R104 ;  /* 0x0000006800037213 */ /* 0x000fe40000000000 */
[----:B------:R-:W1:Y:S01]  /*0d60*/  I2F.RP R10, R5 ;  /* 0x00000005000a7306 */ /* 0x000e620000209400 */
[----:B------:R-:W-:-:S05]  /*0d70*/  IADD3 R7, -R7, RZ, RZ ;  /* 0x000000ff07077210 */ /* 0x000fca0007ffe1ff */
[----:B------:R-:W-:Y:S02]  /*0d80*/  IMAD R17, R7, c[0x0][0x2d0], R38 ;  /* 0x0000b40007117a24 */ /* 0x000fe400078e0226 */
[----:B-1----:R-:W1:Y:S02]  /*0d90*/  MUFU.RCP R8, R10 ;  /* 0x0000000a00087308 */ /* 0x002e640000001000 */
[----:B-1----:R-:W-:-:S06]  /*0da0*/  IADD3 R8, R8, 0xffffffe, RZ ;  /* 0x0ffffffe08087810 */ /* 0x002fcc0007ffe0ff */
[----:B------:R-:W1:Y:S02]  /*0db0*/  F2I.FTZ.U32.TRUNC.NTZ R9, R8 ;  /* 0x0000000800097305 */ /* 0x000e64000021f000 */
[----:B-1----:R-:W-:Y:S01]  /*0dc0*/  IADD3 R2, RZ, -R9, RZ ;  /* 0x80000009ff027210 */ /* 0x002fe20007ffe0ff */
[----:B------:R-:W-:-:S04]  /*0dd0*/  IMAD.MOV.U32 R8, RZ, RZ, RZ ;  /* 0x000000ffff087224 */ /* 0x000fc800078e00ff */
[----:B------:R-:W-:-:S04]  /*0de0*/  IMAD R4, R2, R5, RZ ;  /* 0x0000000502047224 */ /* 0x000fc800078e02ff */
[----:B------:R-:W-:-:S06]  /*0df0*/  IMAD.HI.U32 R4, R9, R4, R8 ;  /* 0x0000000409047227 */ /* 0x000fcc00078e0008 */
        /* <DEDUP_REMOVED lines=34> */
.L_x_4967:
        /* <DEDUP_REMOVED lines=16> */
.L_x_4969:
[----:B------:R-:W-:Y:S02]  /*1120*/  IABS R7, c[0x0][0x1c8] ;  /* 0x0000720000077a13 */ /* 0x000fe40000000000 */
[----:B------:R-:W-:Y:S02]  /*1130*/  IABS R10, R104 ;  /* 0x00000068000a7213 */ /* 0x000fe40000000000 */
[----:B------:R-:W1:Y:S01]  /*1140*/  I2F.RP R11, R7 ;  /* 0x00000007000b7306 */ /* 0x000e620000209400 */
[----:B------:R-:W-:-:S05]  /*1150*/  LEA R38, R49, 0xffffff80, 0x7 ;  /* 0xffffff8031267811 */ /* 0x000fca00078e38ff */
[----:B------:R-:W-:Y:S02]  /*1160*/  IMAD.MOV.U32 R17, RZ, RZ, R38 ;  /* 0x000000ffff117224 */ /* 0x000fe400078e0026 */
[----:B-1----:R-:W1:Y:S02]  /*1170*/  MUFU.RCP R12, R11 ;  /* 0x0000000b000c7308 */ /* 0x002e640000001000 */
[----:B-1----:R-:W-:Y:S01]  /*1180*/  IADD3 R12, R12, 0xffffffe, RZ ;  /* 0x0ffffffe0c0c7810 */ /* 0x002fe20007ffe0ff */
[----:B------:R-:W-:-:S05]  /*1190*/  @P4 IMAD.IADD R11, R5, 0x1, R8 ;  /* 0x00000001050b4824 */ /* 0x000fca00078e0208 */
[----:B------:R-:W1:Y:S02]  /*11a0*/  F2I.FTZ.U32.TRUNC.NTZ R13, R12 ;  /* 0x0000000c000d7305 */ /* 0x000e64000021f000 */
[----:B-1----:R-:W-:Y:S02]  /*11b0*/  IMAD.MOV R3, RZ, RZ, -R13 ;  /* 0x000000ffff037224 */ /* 0x002fe400078e0a0d */
[----:B------:R-:W-:Y:S02]  /*11c0*/  IMAD.MOV.U32 R12, RZ, RZ, RZ ;  /* 0x000000ffff0c7224 */ /* 0x000fe400078e00ff */
[----:B------:R-:W-:-:S04]  /*11d0*/  IMAD R3, R3, R7, RZ ;  /* 0x0000000703037224 */ /* 0x000fc800078e02ff */
[----:B------:R-:W-:Y:S01]  /*11e0*/  IMAD.HI.U32 R3, R13, R3, R12 ;  /* 0x000000030d037227 */ /* 0x000fe200078e000c */
[----:B------:R-:W-:-:S03]  /*11f0*/  MOV R13, R9 ;  /* 0x00000009000d7202 */ /* 0x000fc60000000f00 */
[----:B------:R-:W-:Y:S02]  /*1200*/  IMAD.MOV.U32 R12, RZ, RZ, R2 ;  /* 0x000000ffff0c7224 */ /* 0x000fe400078e0002 */
[----:B------:R-:W-:-:S04]  /*1210*/  IMAD.HI.U32 R4, R3, R10, RZ ;  /* 0x0000000a03047227 */ /* 0x000fc800078e00ff */
[----:B------:R-:W-:Y:S01]  /*1220*/  IMAD.WIDE.U32 R12, R38, c[0x0][0x198], R12 ;  /* 0x00006600260c7a25 */ /* 0x000fe200078e000c */
[----:B------:R-:W-:-:S03]  /*1230*/  IADD3 R3, -R4, RZ, RZ ;  /* 0x000000ff04037210 */ /* 0x000fc60007ffe1ff */
[----:B------:R-:W-:-:S04]  /*1240*/  @P4 IMAD.WIDE.U32 R8, R11, c[0x0][0x1a0], RZ ;  /* 0x000068000b084a25 */ /* 0x000fc800078e00ff */
[----:B------:R-:W-:Y:S01]  /*1250*/  IMAD R10, R7, R3, R10 ;  /* 0x00000003070a7224 */ /* 0x000fe200078e020a */
[----:B------:R-:W-:Y:S01]  /*1260*/  LOP3.LUT R3, R104, c[0x0][0x1c8], RZ, 0x3c, !PT ;  /* 0x0000720068037a12 */ /* 0x000fe200078e3cff */
[----:B------:R-:W-:Y:S02]  /*1270*/  @P4 IMAD R11, R11, c[0x0][0x1a4], R9 ;  /* 0x000069000b0b4a24 */ /* 0x000fe400078e0209 */
[----:B------:R-:W-:Y:S01]  /*1280*/  @P4 IMAD.MOV.U32 R14, RZ, RZ, R8 ;  /* 0x000000ffff0e4224 */ /* 0x000fe200078e0008 */
[----:B------:R-:W-:Y:S02]  /*1290*/  ISETP.GT.U32.AND P0, PT, R7, R10, PT ;  /* 0x0000000a0700720c */ /* 0x000fe40003f04070 */
[----:B------:R-:W-:Y:S02]  /*12a0*/  ISETP.GE.AND P2, PT, R3, RZ, PT ;  /* 0x000000ff0300720c */ /* 0x000fe40003f46270 */
[----:B------:R-:W-:-:S09]  /*12b0*/  SHF.R.S32.HI R3, RZ, 0x1f, R38 ;  /* 0x0000001fff037819 */ /* 0x000fd20000011426 */
[----:B------:R-:W-:Y:S01]  /*12c0*/  @!P0 IMAD.IADD R10, R10, 0x1, -R7 ;  /* 0x000000010a0a8824 */ /* 0x000fe200078e0a07 */
[----:B------:R-:W-:Y:S02]  /*12d0*/  @!P0 IADD3 R4, R4, 0x1, RZ ;  /* 0x0000000104048810 */ /* 0x000fe40007ffe0ff */
[----:B------:R-:W-:Y:S02]  /*12e0*/  ISETP.NE.AND P0, PT, RZ, c[0x0][0x1c8], PT ;  /* 0x00007200ff007a0c */ /* 0x000fe40003f05270 */
[----:B------:R-:W-:Y:S01]  /*12f0*/  ISETP.GE.U32.AND P3, PT, R10, R7, PT ;  /* 0x000000070a00720c */ /* 0x000fe20003f66070 */
[----:B------:R-:W-:-:S04]  /*1300*/  IMAD R7, R3, c[0x0][0x198], RZ ;  /* 0x0000660003077a24 */ /* 0x000fc800078e02ff */
[----:B------:R-:W-:-:S05]  /*1310*/  IMAD R7, R38, c[0x0][0x19c], R7 ;  /* 0x0000670026077a24 */ /* 0x000fca00078e0207 */
[----:B------:R-:W-:-:S03]  /*1320*/  IADD3 R13, R13, R7, RZ ;  /* 0x000000070d0d7210 */ /* 0x000fc60007ffe0ff */
        /* <DEDUP_REMOVED lines=19> */
[----:B------:R-:W-:Y:S02]  /*1460*/  MOV R14, R12 ;  /* 0x0000000c000e7202 */ /* 0x000fe40000000f00 */
.L_x_4968:
[----:B------:R1:W5:Y:S01]  /*1470*/  @P5 LDG.E R9, [R28.64] ;  /* 0x000000061c095981 */ /* 0x000362000c1e1900 */
[----:B------:R-:W-:Y:S01]  /*1480*/  SHF.R.S32.HI R5, RZ, 0x1f, R48 ;  /* 0x0000001fff057819 */ /* 0x000fe20000011430 */
[----:B------:R-:W-:Y:S01]  /*1490*/  IMAD.MOV.U32 R13, RZ, RZ, 0x2 ;  /* 0x00000002ff0d7424 */ /* 0x000fe200078e00ff */
[----:B------:R-:W-:Y:S01]  /*14a0*/  ISETP.NE.AND P0, PT, R15, -0x1, PT ;  /* 0xffffffff0f00780c */ /* 0x000fe20003f05270 */
[----:B------:R-:W-:Y:S01]  /*14b0*/  IMAD.MOV.U32 R60, RZ, RZ, c[0x0][0x230] ;  /* 0x00008c00ff3c7624 */ /* 0x000fe200078e00ff */
[----:B------:R-:W-:Y:S01]  /*14c0*/  LEA.HI R21, R5, R48, RZ, 0x2 ;  /* 0x0000003005157211 */ /* 0x000fe200078f10ff */
[----:B------:R-:W-:Y:S01]  /*14d0*/  IMAD.MOV.U32 R27, RZ, RZ, c[0x0][0x230] ;  /* 0x00008c00ff1b7624 */ /* 0x000fe200078e00ff */
[----:B------:R-:W-:Y:S01]  /*14e0*/  MOV R26, RZ ;  /* 0x000000ff001a7202 */ /* 0x000fe20000000f00 */
[----:B------:R-:W-:Y:S01]  /*14f0*/  IMAD.MOV.U32 R92, RZ, RZ, 0x5 ;  /* 0x00000005ff5c7424 */ /* 0x000fe200078e00ff */
[----:B------:R-:W-:-:S02]  /*1500*/  SHF.R.S32.HI R102, RZ, 0x2, R21 ;  /* 0x00000002ff667819 */ /* 0x000fc40000011415 */
[----:B------:R-:W-:Y:S01]  /*1510*/  LEA.HI R97, R5, R48, RZ, 0x5 ;  /* 0x0000003005617211 */ /* 0x000fe200078f28ff */
[----:B------:R-:W-:Y:S01]  /*1520*/  IMAD.HI.U32 R60, R13, R60, R26 ;  /* 0x0000003c0d3c7227 */ /* 0x000fe200078e001a */
[C---:B------:R-:W-:Y:S02]  /*1530*/  LEA.HI R13, R21.reuse, R102, RZ, 0x1 ;  /* 0x00000066150d7211 */ /* 0x040fe400078f08ff */
[----:B------:R-:W-:Y:S01]  /*1540*/  LOP3.LUT R21, R21, 0xfffffffc, RZ, 0xc0, !PT ;  /* 0xfffffffc15157812 */ /* 0x000fe200078ec0ff */
[----:B-----5:R-:W-:Y:S01]  /*1550*/  @!P0 IMAD R0, R6, c[0x0][0x178], RZ ;  /* 0x00005e0006008a24 */ /* 0x020fe200078e02ff */
[----:B------:R-:W-:Y:S01]  /*1560*/  LOP3.LUT R13, R13, 0x7fffffe, RZ, 0xc0, !PT ;  /* 0x07fffffe0d0d7812 */ /* 0x000fe200078ec0ff */
[----:B------:R-:W-:Y:S01]  /*1570*/  @P0 IMAD.WIDE.U32 R24, R15, c[0x0][0x190], RZ ;  /* 0x000064000f180a25 */ /* 0x000fe200078e00ff */
[----:B------:R-:W-:Y:S02]  /*1580*/  IADD3 R58, -R21, R48, RZ ;  /* 0x00000030153a7210 */ /* 0x000fe40007ffe1ff */
[----:B------:R-:W-:Y:S01]  /*1590*/  SHF.R.S32.HI R97, RZ, 0x5, R97 ;  /* 0x00000005ff617819 */ /* 0x000fe20000011461 */
[----:B------:R-:W-:Y:S01]  /*15a0*/  @!P0 IMAD.WIDE.U32 R22, R149, c[0x0][0x178], RZ ;  /* 0x00005e0095168a25 */ /* 0x000fe200078e00ff */
[----:B------:R-:W-:-:S02]  /*15b0*/  IADD3 R50, P2, R102, R17, RZ ;  /* 0x0000001166327210 */ /* 0x000fc40007f5e0ff */
[----:B------:R-:W-:Y:S01]  /*15c0*/  SHF.R.S32.HI R103, RZ, 0x1f, R102 ;  /* 0x0000001fff677819 */ /* 0x000fe20000011466 */
[----:B------:R-:W-:Y:S01]  /*15d0*/  @!P0 IMAD R0, R149, c[0x0][0x17c], R0 ;  /* 0x00005f0095008a24 */ /* 0x000fe200078e0200 */
[----:B------:R-:W-:Y:S01]  /*15e0*/  SHF.R.S32.HI R105, RZ, 0x1f, R104 ;  /* 0x0000001fff697819 */ /* 0x000fe20000011468 */
[----:B------:R-:W-:Y:S01]  /*15f0*/  @P0 IMAD.MOV.U32 R16, RZ, RZ, R24 ;  /* 0x000000ffff100224 */ /* 0x000fe200078e0018 */
[----:B------:R-:W-:Y:S01]  /*1600*/  IADD3.X R3, R103, R3, RZ, P2, !PT ;  /* 0x0000000367037210 */ /* 0x000fe200017fe4ff */
[----:B------:R-:W-:Y:S01]  /*1610*/  @P0 IMAD R15, R15, c[0x0][0x194], R25 ;  /* 0x000065000f0f0a24 */ /* 0x000fe200078e0219 */
[----:B------:R-:W-:Y:S01]  /*1620*/  @!P0 IADD3 R15, R23, R0, RZ ;  /* 0x00000000170f8210 */ /* 0x000fe20007ffe0ff */
[----:B------:R-:W-:Y:S01]  /*1630*/  @!P0 IMAD.MOV.U32 R16, RZ, RZ, R22 ;  /* 0x000000ffff108224 */ /* 0x000fe200078e0016 */
[----:B------:R-:W-:Y:S01]  /*1640*/  SHF.R.S32.HI R57, RZ, 0x1, R60 ;  /* 0x00000001ff397819 */ /* 0x000fe2000001143c */
[C---:B------:R-:W-:Y:S01]  /*1650*/  IMAD.SHL.U32 R108, R58.reuse, 0x8, RZ ;  /* 0x000000083a6c7824 */ /* 0x040fe200078e00ff */
[----:B------:R-:W-:Y:S01]  /*1660*/  SHF.L.U32 R58, R58, 0x2, RZ ;  /* 0x000000023a3a7819 */ /* 0x000fe200000006ff */
[----:B------:R-:W-:Y:S01]  /*1670*/  IMAD.IADD R0, R102, 0x1, -R13 ;  /* 0x0000000166007824 */ /* 0x000fe200078e0a0d */
[----:B------:R-:W-:Y:S01]  /*1680*/  LEA.HI R13, R5, R48, RZ, 0x3 ;  /* 0x00000030050d7211 */ /* 0x000fe200078f18ff */
[----:B------:R-:W-:Y:S01]  /*1690*/  IMAD R21, R2, c[0x0][0x1b8], RZ ;  /* 0x00006e0002157a24 */ /* 0x000fe200078e02ff */
[----:B------:R-:W-:Y:S01]  /*16a0*/  IADD3 R16, P3, R108, R16, RZ ;  /* 0x000000106c107210 */ /* 0x000fe20007f7e0ff */
[----:B------:R-:W-:Y:S01]  /*16b0*/  IMAD R97, R97, 0x8, R0 ;  /* 0x0000000861617824 */ /* 0x000fe200078e0200 */
[----:B------:R-:W-:Y:S01]  /*16c0*/  SHF.R.S32.HI R109, RZ, 0x1f, R108 ;  /* 0x0000001fff6d7819 */ /* 0x000fe2000001146c */
[----:B------:R-:W-:Y:S01]  /*16d0*/  IMAD R0, R4, c[0x0][0x1bc], R21 ;  /* 0x00006f0004007a24 */ /* 0x000fe200078e0215 */
[----:B------:R-:W-:Y:S01]  /*16e0*/  IADD3 R14, P0, R108, R14, RZ ;  /* 0x0000000e6c0e7210 */ /* 0x000fe20007f1e0ff */
[----:B------:R-:W-:Y:S01]  /*16f0*/  IMAD.WIDE R18, R19, 0x40, R102 ;  /* 0x0000004013127825 */ /* 0x000fe200078e0266 */
[----:B------:R-:W-:-:S02]  /*1700*/  SHF.R.S32.HI R13, RZ, 0x3, R13 ;  /* 0x00000003ff0d7819 */ /* 0x000fc4000001140d */
[----:B------:R-:W-:Y:S01]  /*1710*/  LEA.HI R5, R5, R48, RZ, 0x4 ;  /* 0x0000003005057211 */ /* 0x000fe200078f20ff */
[----:B------:R-:W-:Y:S01]  /*1720*/  IMAD.X R17, R109, 0x1, R15, P3 ;  /* 0x000000016d117824 */ /* 0x000fe200018e060f */
[----:B------:R-:W-:Y:S01]  /*1730*/  SHF.L.U32 R13, R13, 0x6, RZ ;  /* 0x000000060d0d7819 */ /* 0x000fe200000006ff */
[----:B------:R-:W-:Y:S01]  /*1740*/  IMAD.X R15, R109, 0x1, R11, P0 ;  /* 0x000000016d0f7824 */ /* 0x000fe200000e060b */
[----:B------:R-:W-:Y:S01]  /*1750*/  IADD3 R98, P0, R108, R98, RZ ;  /* 0x000000626c627210 */ /* 0x000fe20007f1e0ff */
[----:B------:R-:W-:Y:S01]  /*1760*/  IMAD R106, R19, c[0x0][0x190], RZ ;  /* 0x00006400136a7a24 */ /* 0x000fe200078e02ff */
[----:B------:R-:W-:Y:S01]  /*1770*/  LOP3.LUT R13, R13, 0xc0, RZ, 0xc0, !PT ;  /* 0x000000c00d0d7812 */ /* 0x000fe200078ec0ff */
[----:B------:R-:W-:Y:S01]  /*1780*/  IMAD.WIDE.U32 R14, R4, c[0x0][0x1b8], R14 ;  /* 0x00006e00040e7a25 */ /* 0x000fe200078e000e */
[----:B------:R-:W-:Y:S02]  /*1790*/  LOP3.LUT R5, R5, 0xfffffff0, RZ, 0xc0, !PT ;  /* 0xfffffff005057812 */ /* 0x000fe400078ec0ff */
[----:B------:R-:W-:Y:S01]  /*17a0*/  LOP3.LUT R11, R13, 0x18, R108, 0xf8, !PT ;  /* 0x000000180d0b7812 */ /* 0x000fe200078ef86c */
[----:B------:R-:W-:Y:S01]  /*17b0*/  IMAD.IADD R15, R15, 0x1, R0 ;  /* 0x000000010f0f7824 */ /* 0x000fe200078e0200 */
[----:B------:R-:W-:Y:S01]  /*17c0*/  SHF.R.U32.HI R8, RZ, 0x3, R13 ;  /* 0x00000003ff087819 */ /* 0x000fe2000001160d */
[----:B------:R-:W-:Y:S01]  /*17d0*/  IMAD.X R99, R109, 0x1, R7, P0 ;  /* 0x000000016d637824 */ /* 0x000fe200000e0607 */
[----:B------:R-:W-:Y:S01]  /*17e0*/  SHF.R.S32.HI R0, RZ, 0x1f, R53 ;  /* 0x0000001fff007819 */ /* 0x000fe20000011435 */
[C---:B------:R-:W-:Y:S01]  /*17f0*/  IMAD R106, R18.reuse, c[0x0][0x194], R106 ;  /* 0x00006500126a7a24 */ /* 0x040fe200078e026a */
[----:B------:R-:W-:Y:S01]  /*1800*/  LOP3.LUT R8, R11, R8, RZ, 0x3c, !PT ;  /* 0x000000080b087212 */ /* 0x000fe200078e3cff */
[----:B------:R-:W-:Y:S01]  /*1810*/  IMAD.WIDE.U32 R16, R18, c[0x0][0x190], R16 ;  /* 0x0000640012107a25 */ /* 0x000fe200078e0010 */
[----:B------:R-:W-:-:S02]  /*1820*/  LEA.HI R11, R0, R53, RZ, 0x7 ;  /* 0x00000035000b7211 */ /* 0x000fc400078f38ff */
[----:B------:R-:W-:Y:S01]  /*1830*/  IADD3 R48, -R5, R48, RZ ;  /* 0x0000003005307210 */ /* 0x000fe20007ffe1ff */
[----:B------:R-:W-:Y:S01]  /*1840*/  IMAD.IADD R107, R17, 0x1, R106 ;  /* 0x00000001116b7824 */ /* 0x000fe200078e026a */
[----:B------:R-:W-:Y:S01]  /*1850*/  SHF.R.S32.HI R11, RZ, 0x7, R11 ;  /* 0x00000007ff0b7819 */ /* 0x000fe2000001140b */
[----:B------:R-:W-:Y:S01]  /*1860*/  IMAD R3, R3, c[0x0][0x1a0], RZ ;  /* 0x0000680003037a24 */ /* 0x000fe200078e02ff */
[----:B------:R-:W-:Y:S01]  /*1870*/  MOV R113, c[0x0][0x198] ;  /* 0x0000660000717a02 */ /* 0x000fe20000000f00 */
[----:B------:R-:W-:Y:S01]  /*1880*/  IMAD.MOV.U32 R106, RZ, RZ, R16 ;  /* 0x000000ffff6a7224 */ /* 0x000fe200078e0010 */
[----:B------:R-:W-:Y:S01]  /*1890*/  IMNMX R68, R126, R11, !PT ;  /* 0x0000000b7e447217 */ /* 0x000fe20007800200 */
[----:B------:R-:W-:Y:S01]  /*18a0*/  IMAD R5, R105, c[0x0][0x1a8], RZ ;  /* 0x00006a0069057a24 */ /* 0x000fe200078e02ff */
[----:B------:R-:W-:Y:S01]  /*18b0*/  SHF.L.U64.HI R144, R113, R92, c[0x0][0x19c] ;  /* 0x0000670071907619 */ /* 0x000fe2000001025c */
[----:B------:R-:W-:Y:S01]  /*18c0*/  IMAD R101, R103, c[0x0][0x198], RZ ;  /* 0x0000660067657a24 */ /* 0x000fe200078e02ff */
[----:B------:R-:W-:Y:S01]  /*18d0*/  ISETP.GT.AND P0, PT, R49, R68, PT ;  /* 0x000000443100720c */ /* 0x000fe20003f04270 */
[----:B------:R-:W-:Y:S01]  /*18e0*/  IMAD R59, R102, R57, R58 ;  /* 0x00000039663b7224 */ /* 0x000fe200078e023a */
[----:B------:R-:W-:Y:S01]  /*18f0*/  SHF.L.U32 R145, R113, 0x5, RZ ;  /* 0x0000000571917819 */ /* 0x000fe200000006ff */
[----:B------:R-:W-:Y:S01]  /*1900*/  IMAD R55, R50, c[0x0][0x1a4], R3 ;  /* 0x0000690032377a24 */ /* 0x000fe200078e0203 */
[----:B------:R-:W-:Y:S01]  /*1910*/  LEA.HI R48, R48, R48, RZ, 0x1 ;  /* 0x0000003030307211 */ /* 0x000fe200078f08ff */
[----:B------:R-:W-:Y:S01]  /*1920*/  IMAD.MOV.U32 R3, RZ, RZ, c[0x0][0x1a0] ;  /* 0x00006800ff037624 */ /* 0x000fe200078e00ff */
[----:B------:R-:W-:Y:S01]  /*1930*/  SHF.R.S32.HI R56, RZ, 0x1f, R59 ;  /* 0x0000001fff387819 */ /* 0x000fe2000001143b */
[----:B------:R-:W-:-:S02]  /*1940*/  IMAD R5, R104, c[0x0][0x1ac], R5 ;  /* 0x00006b0068057a24 */ /* 0x000fc400078e0205 */
[----:B------:R-:W-:Y:S01]  /*1950*/  IMAD R101, R102, c[0x0][0x19c], R101 ;  /* 0x0000670066657a24 */ /* 0x000fe200078e0265 */
[----:B------:R-:W-:Y:S01]  /*1960*/  SHF.L.U64.HI R146, R3, R92, c[0x0][0x1a4] ;  /* 0x0000690003927619 */ /* 0x000fe2000001025c */
[----:B------:R-:W-:Y:S02]  /*1970*/  IMAD.IADD R58, R58, 0x1, R59 ;  /* 0x000000013a3a7824 */ /* 0x000fe400078e023b */
[----:B------:R-:W-:-:S03]  /*1980*/  IMAD.WIDE.U32 R98, R102, c[0x0][0x198], R98 ;  /* 0x0000660066627a25 */ /* 0x000fc600078e0062 */
[----:B------:R-:W-:Y:S01]  /*1990*/  SHF.R.S32.HI R54, RZ, 0x1f, R58 ;  /* 0x0000001fff367819 */ /* 0x000fe2000001143a */
[----:B------:R-:W-:Y:S01]  /*19a0*/  IMAD.WIDE.U32 R106, R104, c[0x0][0x1a8], R106 ;  /* 0x00006a00686a7a25 */ /* 0x000fe200078e006a */
[----:B------:R-:W-:-:S03]  /*19b0*/  IADD3 R101, R99, R101, RZ ;  /* 0x0000006563657210 */ /* 0x000fc60007ffe0ff */
[----:B------:R-:W-:Y:S01]  /*19c0*/  IMAD.WIDE.U32 R50, R50, c[0x0][0x1a0], R14 ;  /* 0x0000680032327a25 */ /* 0x000fe200078e000e */
[----:B------:R-:W-:-:S03]  /*19d0*/  IADD3 R52, R107, R5, RZ ;  /* 0x000000056b347210 */ /* 0x000fc60007ffe0ff */
[----:B------:R-:W-:Y:S02]  /*19e0*/  IMAD.U32 R97, R97, 0x20, R8 ;  /* 0x0000002061617824 */ /* 0x000fe400078e0008 */
[----:B------:R-:W-:Y:S02]  /*19f0*/  IMAD.SHL.U32 R147, R3, 0x20, RZ ;  /* 0x0000002003937824 */ /* 0x000fe400078e00ff */
[----:B------:R-:W-:Y:S02]  /*1a00*/  IMAD.IADD R55, R51, 0x1, R55 ;  /* 0x0000000133377824 */ /* 0x000fe400078e0237 */
        /* <DEDUP_REMOVED lines=70> */
[-C--:B------:R-:W-:Y:S01]  /*1e70*/  SHF.L.U64.HI R74, R110, R69.reuse, c[0x0][0x294] ;  /* 0x0000a5006e4a7619 */ /* 0x080fe20000010245 */
        /* <DEDUP_REMOVED lines=40> */
.L_x_5000:
        /* <DEDUP_REMOVED lines=91> */
.L_x_4974:
[----:B------:R-:W-:Y:S05]  /*26b0*/  BSYNC B0 ;  /* 0x0000000000007941 */ /* 0x000fea0003800000 */
.L_x_4973:
        /* <DEDUP_REMOVED lines=61> */
.L_x_4976:
[----:B------:R-:W-:Y:S05]  /*2a90*/  BSYNC B0 ;  /* 0x0000000000007941 */ /* 0x000fea0003800000 */
.L_x_4975:
        /* <DEDUP_REMOVED lines=61> */
.L_x_4978:
[----:B------:R-:W-:Y:S05]  /*2e70*/  BSYNC B0 ;  /* 0x0000000000007941 */ /* 0x000fea0003800000 */
.L_x_4977:
        /* <DEDUP_REMOVED lines=65> */
.L_x_4980:
[----:B------:R-:W-:Y:S05]  /*3290*/  BSYNC B0 ;  /* 0x0000000000007941 */ /* 0x000fea0003800000 */
.L_x_4979:
        /* <DEDUP_REMOVED lines=9> */
.L_x_4972:
        /* <DEDUP_REMOVED lines=94> */
.L_x_4985:
[----:B------:R-:W-:Y:S05]  /*3910*/  BSYNC B0 ;  /* 0x0000000000007941 */ /* 0x000fea0003800000 */
.L_x_4984:
[----:B------:R-:W-:Y:S05]  /*3920*/  MOV R81, R79 ;  /* 0x0000004f00517202 */ /* 0x000fea0000000f00 */
[----:B-----5:R3:W-:Y:S02]  /*3930*/  STG.E.128 [R80.64], R32 ;  /* 0x0000002050007986 */ /* 0x0207e4000c101d06 */
.L_x_4983:
[----:B------:R-:W-:Y:S05]  /*3940*/  BSYNC B1 ;  /* 0x0000000000017941 */ /* 0x000fea0003800000 */
.L_x_4982:
        /* <DEDUP_REMOVED lines=13> */
[----:B------:R-:W-:Y:S01]  /*3a20*/  MOV R47, R33 ;  /* 0x00000021002f7202 */ /* 0x000fe20000000f00 */
[----:B------:R-:W-:Y:S01]  /*3a30*/  HADD2.F32 R29, -RZ, R30.H1_H1 ;  /* 0x3000001eff1d7230 */ /* 0x000fe20000004100 */
[----:B------:R-:W-:Y:S02]  /*3a40*/  MOV R44, R34 ;  /* 0x00000022002c7202 */ /* 0x000fe40000000f00 */
[----:B------:R-:W-:Y:S01]  /*3a50*/  MOV R45, R35 ;  /* 0x00000023002d7202 */ /* 0x000fe20000000f00 */
[----:B------:R-:W-:Y:S01]  /*3a60*/  HADD2.F32 R32, -RZ, R47.H0_H0 ;  /* 0x2000002fff207230 */ /* 0x000fe20000004100 */
[----:B------:R-:W-:Y:S02]  /*3a70*/  @P5 IADD3 R116, RZ, -UR5, RZ ;  /* 0x80000005ff745c10 */ /* 0x000fe4000fffe0ff */
[----:B------:R-:W-:Y:S02]  /*3a80*/  @P5 IADD3 R114, RZ, -UR5, RZ ;  /* 0x80000005ff725c10 */ /* 0x000fe4000fffe0ff */
[----:B------:R-:W-:Y:S02]  /*3a90*/  LEA R12, P0, R116, R118, 0x1 ;  /* 0x00000076740c7211 */ /* 0x000fe400078008ff */
[----:B------:R-:W-:Y:S02]  /*3aa0*/  IADD3 R81, P6, R66, R114, RZ ;  /* 0x0000007242517210 */ /* 0x000fe40007fde0ff */
[----:B------:R-:W-:Y:S02]  /*3ab0*/  LEA.HI.X.SX32 R13, R116, R119, 0x1, P0 ;  /* 0x00000077740d7211 */ /* 0x000fe400000f0eff */
[C---:B---3--:R-:W-:Y:S02]  /*3ac0*/  LEA R118, P0, R81.reuse, R88, 0x1 ;  /* 0x0000005851767211 */ /* 0x048fe400078008ff */
        /* <DEDUP_REMOVED lines=72> */
.L_x_4989:
[----:B------:R-:W-:Y:S05]  /*3f50*/  BSYNC B0 ;  /* 0x0000000000007941 */ /* 0x000fea0003800000 */
.L_x_4988:
[C---:B--2---:R-:W-:Y:S04]  /*3f60*/  LEA R2, P0, R145.reuse, R80, 0x1 ;  /* 0x0000005091027211 */ /* 0x044fe800078008ff */
[----:B------:R-:W-:Y:S05]  /*3f70*/  LEA.HI.X R3, R145, R79, R144, 0x1, P0 ;  /* 0x0000004f91037211 */ /* 0x000fea00000f0c90 */
[----:B-----5:R2:W-:Y:S04]  /*3f80*/  STG.E.128 [R2.64], R32 ;  /* 0x0000002002007986 */ /* 0x0205e8000c101d06 */
.L_x_4987:
[----:B------:R-:W-:Y:S05]  /*3f90*/  BSYNC B1 ;  /* 0x0000000000017941 */ /* 0x000fea0003800000 */
.L_x_4986:
        /* <DEDUP_REMOVED lines=23> */
[C---:B--2---:R-:W-:Y:S02]  /*4110*/  LEA R118, P0, R81.reuse, R88, 0x1 ;  /* 0x0000005851767211 */ /* 0x044fe400078008ff */
        /* <DEDUP_REMOVED lines=72> */
.L_x_4993:
[----:B------:R-:W-:Y:S05]  /*45a0*/  BSYNC B0 ;  /* 0x0000000000007941 */ /* 0x000fea0003800000 */
.L_x_4992:
[C---:B------:R-:W-:Y:S04]  /*45b0*/  LEA R2, P0, R112.reuse, R80, 0x1 ;  /* 0x0000005070027211 */ /* 0x040fe800078008ff */
[----:B------:R-:W-:Y:S05]  /*45c0*/  LEA.HI.X R3, R112, R79, R71, 0x1, P0 ;  /* 0x0000004f70037211 */ /* 0x000fea00000f0c47 */
[----:B-----5:R3:W-:Y:S04]  /*45d0*/  STG.E.128 [R2.64], R32 ;  /* 0x0000002002007986 */ /* 0x0207e8000c101d06 */
.L_x_4991:
[----:B------:R-:W-:Y:S05]  /*45e0*/  BSYNC B1 ;  /* 0x0000000000017941 */ /* 0x000fea0003800000 */
.L_x_4990:
        /* <DEDUP_REMOVED lines=13> */
[--C-:B------:R-:W-:Y:S01]  /*46c0*/  HADD2.F32 R25, -RZ, R30.reuse.H0_H0 ;  /* 0x2000001eff197230 */ /* 0x100fe20000004100 */
[----:B------:R-:W-:Y:S01]  /*46d0*/  MOV R44, R34 ;  /* 0x00000022002c7202 */ /* 0x000fe20000000f00 */
[----:B------:R-:W-:Y:S01]  /*46e0*/  HADD2.F32 R29, -RZ, R30.H1_H1 ;  /* 0x3000001eff1d7230 */ /* 0x000fe20000004100 */
[----:B------:R-:W-:Y:S01]  /*46f0*/  MOV R45, R35 ;  /* 0x00000023002d7202 */ /* 0x000fe20000000f00 */
[----:B------:R-:W-:Y:S03]  /*4700*/  HADD2.F32 R32, -RZ, R47.H0_H0 ;  /* 0x2000002fff207230 */ /* 0x000fe60000004100 */
[----:B------:R-:W-:Y:S02]  /*4710*/  @P3 IADD3 R115, RZ, -UR5, RZ ;  /* 0x80000005ff733c10 */ /* 0x000fe4000fffe0ff */
[----:B------:R-:W-:Y:S02]  /*4720*/  @P3 IADD3 R114, RZ, -UR5, RZ ;  /* 0x80000005ff723c10 */ /* 0x000fe4000fffe0ff */
[C---:B------:R-:W-:Y:S02]  /*4730*/  LEA R12, P0, R115.reuse, R116, 0x1 ;  /* 0x00000074730c7211 */ /* 0x040fe400078008ff */
        /* <DEDUP_REMOVED lines=75> */
.L_x_4997:
[----:B------:R-:W-:Y:S05]  /*4bf0*/  BSYNC B0 ;  /* 0x0000000000007941 */ /* 0x000fea0003800000 */
.L_x_4996:
[----:B------:R-:W-:Y:S02]  /*4c00*/  MOV R3, 0xc0 ;  /* 0x000000c000037802 */ /* 0x000fe40000000f00 */
[----:B------:R-:W-:Y:S03]  /*4c10*/  MOV R81, R79 ;  /* 0x0000004f00517202 */ /* 0x000fe60000000f00 */
[C---:B------:R-:W-:Y:S02]  /*4c20*/  IMAD R0, R3.reuse, c[0x0][0x19c], RZ ;  /* 0x0000670003007a24 */ /* 0x040fe400078e02ff */
[----:B------:R-:W-:Y:S05]  /*4c30*/  IMAD.WIDE.U32 R4, R3, c[0x0][0x198], R80 ;  /* 0x0000660003047a25 */ /* 0x000fea00078e0050 */
[----:B------:R-:W-:Y:S05]  /*4c40*/  IADD3 R5, R5, R0, RZ ;  /* 0x0000000005057210 */ /* 0x000fea0007ffe0ff */
[----:B-----5:R3:W-:Y:S02]  /*4c50*/  STG.E.128 [R4.64], R32 ;  /* 0x0000002004007986 */ /* 0x0207e4000c101d06 */
.L_x_4995:
[----:B------:R-:W-:Y:S05]  /*4c60*/  BSYNC B1 ;  /* 0x0000000000017941 */ /* 0x000fea0003800000 */
.L_x_4994:
        /* <DEDUP_REMOVED lines=8> */
.L_x_4971:
        /* <DEDUP_REMOVED lines=28> */
.L_x_4981:
        /* <DEDUP_REMOVED lines=82> */
.L_x_4998:
        /* <DEDUP_REMOVED lines=9> */
.L_x_4999:
[----:B------:R-:W-:Y:S04]  /*5460*/  IADD3 R11, R11, -0x1, RZ ;  /* 0xffffffff0b0b7810 */ /* 0x000fe80007ffe0ff */
[----:B------:R-:W-:Y:S11]  /*5470*/  ISETP.GT.AND P0, PT, R11, R68, PT ;  /* 0x000000440b00720c */ /* 0x000ff60003f04270 */
[----:B------:R-:W-:Y:S02]  /*5480*/  @!UPT UIADD3 URZ, URZ, URZ, URZ ;  /* 0x0000003f3f3ff290 */ /* 0x000fe4000fffe03f */
[----:B------:R-:W-:-:S05]  /*5490*/  @P0 BRA `(.L_x_5000) ;  /* 0xffffcc6000000947 */ /* 0x000fca000383ffff */
.L_x_4970:
        /* <DEDUP_REMOVED lines=69> */
[CC--:B------:R-:W-:Y:S01]  /*58f0*/  FMUL.FTZ R9, R15.reuse, R0.reuse ;  /* 0x000000000f097220 */ /* 0x0c0fe20000410000 */
[----:B------:R-:W-:Y:S01]  /*5900*/  HADD2.F32 R3, -RZ, R3.H0_H0 ;  /* 0x20000003ff037230 */ /* 0x000fe20000004100 */
[----:B------:R-:W-:Y:S01]  /*5910*/  FMUL.FTZ R0, R14, R0 ;  /* 0x000000000e007220 */ /* 0x000fe20000410000 */
[----:B------:R-:W-:Y:S01]  /*5920*/  HADD2.F32 R21, -RZ, R5.H0_H0 ;  /* 0x20000005ff157230 */ /* 0x000fe20000004100 */
[-C--:B------:R-:W-:Y:S01]  /*5930*/  FFMA.FTZ R11, R20, R13.reuse, -R11 ;  /* 0x0000000d140b7223 */ /* 0x080fe2000001080b */
[----:B------:R-:W-:Y:S01]  /*5940*/  HADD2.F32 R4, -RZ, R4.H0_H0 ;  /* 0x20000004ff047230 */ /* 0x000fe20000004100 */
        /* <DEDUP_REMOVED lines=8> */
[C---:B------:R-:W-:Y:S01]  /*59d0*/  FMUL.FTZ R5, R15.reuse, R2 ;  /* 0x000000020f057220 */ /* 0x040fe20000410000 */
[----:B------:R-:W-:Y:S01]  /*59e0*/  F2FP.PACK_AB R10, R10, R11 ;  /* 0x0000000b0a0a723e */ /* 0x000fe200000000ff */
[----:B------:R-:W-:Y:S01]  /*59f0*/  FFMA.FTZ R12, R15, R4, R12 ;  /* 0x000000040f0c7223 */ /* 0x000fe2000001000c */
[----:B------:R-:W-:Y:S01]  /*5a00*/  F2FP.PACK_AB R11, R0, R9 ;  /* 0x00000009000b723e */ /* 0x000fe200000000ff */
[-C--:B------:R-:W-:Y:S01]  /*5a10*/  FMUL.FTZ R2, R16, R3.reuse ;  /* 0x0000000310027220 */ /* 0x080fe20000410000 */
[----:B------:R-:W-:Y:S01]  /*5a20*/  MOV R9, R10 ;  /* 0x0000000a00097202 */ /* 0x000fe20000000f00 */
[----:B------:R-:W-:-:S02]  /*5a30*/  FMUL.FTZ R3, R8, R3 ;  /* 0x0000000308037220 */ /* 0x000fc40000410000 */
[-C--:B------:R-:W-:Y:S02]  /*5a40*/  FFMA.FTZ R2, R8, R21.reuse, -R2 ;  /* 0x0000001508027223 */ /* 0x080fe40000010802 */
[----:B------:R-:W-:Y:S02]  /*5a50*/  FFMA.FTZ R3, R16, R21, R3 ;  /* 0x0000001510037223 */ /* 0x000fe40000010003 */
[----:B------:R-:W-:-:S03]  /*5a60*/  FFMA.FTZ R5, R13, R4, -R5 ;  /* 0x000000040d057223 */ /* 0x000fc60000010805 */
[----:B------:R-:W-:Y:S02]  /*5a70*/  F2FP.PACK_AB R2, R3, R2 ;  /* 0x000000020302723e */ /* 0x000fe400000000ff */
[----:B------:R-:W-:Y:S02]  /*5a80*/  F2FP.PACK_AB R8, R12, R5 ;  /* 0x000000050c08723e */ /* 0x000fe400000000ff */
[----:B------:R-:W-:Y:S02]  /*5a90*/  MOV R10, R2 ;  /* 0x00000002000a7202 */ /* 0x000fe40000000f00 */
.L_x_5007:
[----:B------:R-:W-:Y:S05]  /*5aa0*/  BSYNC B0 ;  /* 0x0000000000007941 */ /* 0x000fea0003800000 */
.L_x_5006:
[----:B-----5:R2:W-:Y:S04]  /*5ab0*/  STS.64 [R154], R8 ;  /* 0x000000089a007388 */ /* 0x0205e80000000a00 */
[----:B------:R2:W-:Y:S02]  /*5ac0*/  STS.64 [R154+0x8], R10 ;  /* 0x0000080a9a007388 */ /* 0x0005e40000000a00 */
.L_x_5005:
[----:B------:R-:W-:Y:S05]  /*5ad0*/  BSYNC B1 ;  /* 0x0000000000017941 */ /* 0x000fea0003800000 */
.L_x_5004:
        /* <DEDUP_REMOVED lines=57> */
.L_x_5010:
[----:B------:R-:W-:Y:S05]  /*5e70*/  BSYNC B0 ;  /* 0x0000000000007941 */ /* 0x000fea0003800000 */
.L_x_5009:
[----:B-----5:R4:W-:Y:S01]  /*5e80*/  STS.128 [R154+0x800], R24 ;  /* 0x000800189a007388 */ /* 0x0209e20000000c00 */
[----:B------:R-:W-:Y:S05]  /*5e90*/  BRA `(.L_x_5008) ;  /* 0x00000e1000007947 */ /* 0x000fea0003800000 */
.L_x_5003:
        /* <DEDUP_REMOVED lines=27> */
[----:B------:R-:W-:-:S03]  /*6050*/  @P0 IADD3 R9, -R0, RZ, RZ ;  /* 0x000000ff00090210 */ /* 0x000fc60007ffe1ff */
[----:B------:R2:W3:Y:S01]  /*6060*/  LDG.E.128 R4, [R28.64] ;  /* 0x000000061c047981 */ /* 0x0004e2000c1e1d00 */
[----:B------:R-:W-:-:S04]  /*6070*/  IADD3 R0, P2, R9, R58, RZ ;  /* 0x0000003a09007210 */ /* 0x000fc80007f5e0ff */
[----:B------:R-:W-:Y:S02]  /*6080*/  LEA.HI.X.SX32 R9, R9, R2, 0x1, P2 ;  /* 0x0000000209097211 */ /* 0x000fe400010f0eff */
[----:B------:R-:W-:-:S04]  /*6090*/  LEA R8, P2, R0, c[0x0][0x2a8], 0x1 ;  /* 0x0000aa0000087a11 */ /* 0x000fc800078408ff */
[----:B------:R-:W-:-:S06]  /*60a0*/  LEA.HI.X R9, R0, c[0x0][0x2ac], R9, 0x1, P2 ;  /* 0x0000ab0000097a11 */ /* 0x000fcc00010f0c09 */
[----:B------:R-:W4:Y:S01]  /*60b0*/  LDG.E.128 R8, [R8.64] ;  /* 0x0000000608087981 */ /* 0x000f22000c1e1d00 */
[----:B--2---:R-:W-:Y:S02]  /*60c0*/  HADD2.F32 R29, -RZ, R12.H0_H0 ;  /* 0x2000000cff1d7230 */ /* 0x004fe40000004100 */
        /* <DEDUP_REMOVED lines=24> */
[----:B-----5:R-:W-:Y:S01]  /*6250*/  HADD2.F32 R0, -RZ, R20.H0_H0 ;  /* 0x20000014ff007230 */ /* 0x020fe20000004100 */
        /* <DEDUP_REMOVED lines=34> */
.L_x_5014:
[----:B------:R-:W-:Y:S05]  /*6480*/  BSYNC B0 ;  /* 0x0000000000007941 */ /* 0x000fea0003800000 */
.L_x_5013:
[----:B-----5:R3:W-:Y:S04]  /*6490*/  STS.64 [R154], R20 ;  /* 0x000000149a007388 */ /* 0x0207e80000000a00 */
[----:B------:R3:W-:Y:S02]  /*64a0*/  STS.64 [R154+0x8], R22 ;  /* 0x000008169a007388 */ /* 0x0007e40000000a00 */
.L_x_5012:
[----:B------:R-:W-:Y:S05]  /*64b0*/  BSYNC B1 ;  /* 0x0000000000017941 */ /* 0x000fea0003800000 */
.L_x_5011:
        /* <DEDUP_REMOVED lines=43> */
[----:B------:R-:W-:Y:S02]  /*6770*/  HADD2.F32 R5, -RZ, R5.H1_H1 ;  /* 0x30000005ff057230 */ /* 0x000fe40000004100 */
        /* <DEDUP_REMOVED lines=8> */
[----:B------:R-:W-:Y:S01]  /*6800*/  @!P0 FADD.FTZ R7, -R7, -RZ ;  /* 0x800000ff07078221 */ /* 0x000fe20000010100 */
[----:B------:R-:W-:Y:S01]  /*6810*/  HADD2.F32 R25, -RZ, R22.H0_H0 ;  /* 0x20000016ff197230 */ /* 0x000fe20000004100 */
[----:B------:R-:W-:Y:S01]  /*6820*/  FMUL.FTZ R24, R24, R5 ;  /* 0x0000000518187220 */ /* 0x000fe20000410000 */
[----:B------:R-:W-:Y:S01]  /*6830*/  HADD2.F32 R21, -RZ, R20.H1_H1 ;  /* 0x30000014ff157230 */ /* 0x000fe20000004100 */
[----:B------:R-:W-:Y:S01]  /*6840*/  FMUL.FTZ R6, R3, R6 ;  /* 0x0000000603067220 */ /* 0x000fe20000410000 */
[----:B------:R-:W-:Y:S01]  /*6850*/  HADD2.F32 R5, -RZ, R22.H1_H1 ;  /* 0x30000016ff057230 */ /* 0x000fe20000004100 */
[----:B------:R-:W-:Y:S01]  /*6860*/  FMUL.FTZ R7, R2, R7 ;  /* 0x0000000702077220 */ /* 0x000fe20000410000 */
[----:B-----5:R-:W-:Y:S01]  /*6870*/  HADD2.F32 R2, -RZ, R13.H0_H0 ;  /* 0x2000000dff027230 */ /* 0x020fe20000004100 */
[----:B------:R-:W-:Y:S01]  /*6880*/  @!P0 FADD.FTZ R4, -R4, -RZ ;  /* 0x800000ff04048221 */ /* 0x000fe20000010100 */
[----:B----4-:R-:W-:Y:S01]  /*6890*/  HADD2.F32 R3, -RZ, R9.H0_H0 ;  /* 0x20000009ff037230 */ /* 0x010fe20000004100 */
[----:B------:R-:W-:-:S02]  /*68a0*/  @!P0 FADD.FTZ R16, -R16, -RZ ;  /* 0x800000ff10108221 */ /* 0x000fc40000010100 */
[----:B------:R-:W-:Y:S01]  /*68b0*/  @!P0 FADD.FTZ R18, -R18, -RZ ;  /* 0x800000ff12128221 */ /* 0x000fe20000010100 */
[--C-:B------:R-:W-:Y:S01]  /*68c0*/  HADD2.F32 R23, -RZ, R11.reuse.H0_H0 ;  /* 0x2000000bff177230 */ /* 0x100fe20000004100 */
[----:B------:R-:W-:Y:S01]  /*68d0*/  FMUL.FTZ R4, R25, R4 ;  /* 0x0000000419047220 */ /* 0x000fe20000410000 */
[----:B------:R-:W-:Y:S01]  /*68e0*/  HADD2.F32 R20, -RZ, R11.H1_H1 ;  /* 0x3000000bff147230 */ /* 0x000fe20000004100 */
[----:B------:R-:W-:Y:S01]  /*68f0*/  FMUL.FTZ R21, R21, R16 ;  /* 0x0000001015157220 */ /* 0x000fe20000410000 */
[--C-:B------:R-:W-:Y:S01]  /*6900*/  HADD2.F32 R11, -RZ, R10.reuse.H0_H0 ;  /* 0x2000000aff0b7230 */ /* 0x100fe20000004100 */
[----:B------:R-:W-:Y:S01]  /*6910*/  FMUL.FTZ R18, R5, R18 ;  /* 0x0000001205127220 */ /* 0x000fe20000410000 */
[----:B------:R-:W-:Y:S01]  /*6920*/  HADD2.F32 R25, -RZ, R10.H1_H1 ;  /* 0x3000000aff197230 */ /* 0x000fe20000004100 */
[----:B------:R-:W-:Y:S01]  /*6930*/  FFMA.FTZ R2, R2, R3, R19 ;  /* 0x0000000302027223 */ /* 0x000fe20000010013 */
[----:B------:R-:W-:Y:S02]  /*6940*/  HADD2.F32 R5, -RZ, R12.H0_H0 ;  /* 0x2000000cff057230 */ /* 0x000fe40000004100 */
[----:B------:R-:W-:-:S02]  /*6950*/  HADD2.F32 R16, -RZ, R8.H0_H0 ;  /* 0x20000008ff107230 */ /* 0x000fc40000004100 */
[----:B------:R-:W-:Y:S02]  /*6960*/  HADD2.F32 R3, -RZ, R15.H0_H0 ;  /* 0x2000000fff037230 */ /* 0x000fe40000004100 */
[----:B------:R-:W-:Y:S02]  /*6970*/  HADD2.F32 R10, -RZ, R14.H0_H0 ;  /* 0x2000000eff0a7230 */ /* 0x000fe40000004100 */
[----:B------:R-:W-:Y:S02]  /*6980*/  HADD2.F32 R13, -RZ, R13.H1_H1 ;  /* 0x3000000dff0d7230 */ /* 0x000fe40000004100 */
        /* <DEDUP_REMOVED lines=16> */
.L_x_5016:
[----:B------:R-:W-:Y:S05]  /*6a90*/  BSYNC B0 ;  /* 0x0000000000007941 */ /* 0x000fea0003800000 */
.L_x_5015:
[----:B-----5:R1:W-:Y:S01]  /*6aa0*/  STS.128 [R154+0x800], R12 ;  /* 0x0008000c9a007388 */ /* 0x0203e20000000c00 */
[----:B------:R-:W-:Y:S05]  /*6ab0*/  BRA `(.L_x_5008) ;  /* 0x000001f000007947 */ /* 0x000fea0003800000 */
.L_x_5002:
[----:B--2---:R-:W1:Y:S01]  /*6ac0*/  S2R R17, SR_CTAID.X ;  /* 0x0000000000117919 */ /* 0x004e620000002500 */
        /* <DEDUP_REMOVED lines=15> */
.L_x_5018:
[----:B------:R-:W-:Y:S05]  /*6bc0*/  BSYNC B0 ;  /* 0x0000000000007941 */ /* 0x000fea0003800000 */
.L_x_5017:
        /* <DEDUP_REMOVED lines=14> */
.L_x_5008:
[----:B------:R-:W-:Y:S05]  /*6cb0*/  BSYNC B2 ;  /* 0x0000000000027941 */ /* 0x000fea0003800000 */
.L_x_5001:
[----:B------:R-:W-:Y:S01]  /*6cc0*/  IADD3 R125, R49, -0x1, RZ ;  /* 0xffffffff317d7810 */ /* 0x000fe20007ffe0ff */
[----:B------:R-:W-:Y:S01]  /*6cd0*/  BSSY B0, `(.L_x_5019) ;  /* 0x000000f000007945 */ /* 0x000fe20003800000 */
[----:B------:R-:W-:-:S03]  /*6ce0*/  LEA R152, P0, R98, c[0x0][0x168], 0x1 ;  /* 0x00005a0062987a11 */ /* 0x000fc600078008ff */
[----:B------:R-:W-:Y:S01]  /*6cf0*/  IMAD R7, R125, -0x80, R46 ;  /* 0xffffff807d077824 */ /* 0x000fe200078e022e */
[----:B------:R-:W-:-:S04]  /*6d00*/  LEA.HI.X R153, R98, c[0x0][0x16c], R101, 0x1, P0 ;  /* 0x00005b0062997a11 */ /* 0x000fc800000f0c65 */
        /* <DEDUP_REMOVED lines=11> */
.L_x_5020:
[----:B------:R-:W-:Y:S05]  /*6dc0*/  BSYNC B0 ;  /* 0x0000000000007941 */ /* 0x000fea0003800000 */
.L_x_5019:
        /* <DEDUP_REMOVED lines=12> */
.L_x_5022:
[----:B------:R-:W-:Y:S05]  /*6e90*/  BSYNC B0 ;  /* 0x0000000000007941 */ /* 0x000fea0003800000 */
.L_x_5021:
        /* <DEDUP_REMOVED lines=15> */
.L_x_5024:
[----:B------:R-:W-:Y:S05]  /*6f90*/  BSYNC B0 ;  /* 0x0000000000007941 */ /* 0x000fea0003800000 */
.L_x_5023:
        /* <DEDUP_REMOVED lines=16> */
.L_x_5026:
[----:B------:R-:W-:Y:S05]  /*70a0*/  BSYNC B0 ;  /* 0x0000000000007941 */ /* 0x000fea0003800000 */
.L_x_5025:
[----:B----4-:R-:W-:Y:S01]  /*70b0*/  SHF.R.S32.HI R2, RZ, 0x1f, R149 ;  /* 0x0000001fff027819 */ /* 0x010fe20000011495 */
[----:B------:R-:W-:Y:S01]  /*70c0*/  IMAD.WIDE.U32 R104, R149, c[0x0][0x320], R104 ;  /* 0x0000c80095687a25 */ /* 0x000fe200078e0068 */
[----:B------:R-:W0:Y:S03]  /*70d0*/  LDGDEPBAR ;  /* 0x00000000000079af */ /* 0x000e260000000000 */
[----:B------:R-:W-:Y:S01]  /*70e0*/  IMAD R2, R2, c[0x0][0x320], RZ ;  /* 0x0000c80002027a24 */ /* 0x000fe200078e02ff */
[----:B------:R-:W-:-:S03]  /*70f0*/  LEA R10, P0, R104, c[0x0][0x318], 0x2 ;  /* 0x0000c600680a7a11 */ /* 0x000fc600078010ff */
[----:B------:R-:W-:-:S04]  /*7100*/  IMAD R2, R149, c[0x0][0x324], R2 ;  /* 0x0000c90095027a24 */ /* 0x000fc800078e0202 */
[----:B------:R-:W-:-:S05]  /*7110*/  IMAD.IADD R2, R105, 0x1, R2 ;  /* 0x0000000169027824 */ /* 0x000fca00078e0202 */
[----:B------:R-:W-:-:S05]  /*7120*/  LEA.HI.X R11, R104, c[0x0][0x31c], R2, 0x2, P0 ;  /* 0x0000c700680b7a11 */ /* 0x000fca00000f1402 */
[----:B------:R4:W5:Y:S01]  /*7130*/  LDG.E R3, [R10.64] ;  /* 0x000000060a037981 */ /* 0x000962000c1e1900 */
[----:B------:R-:W-:Y:S01]  /*7140*/  ISETP.GE.AND P2, PT, R102, R7, PT ;  /* 0x000000076600720c */ /* 0x000fe20003f46270 */
[----:B------:R-:W5:Y:S01]  /*7150*/  MUFU.RCP R120, c[0x0][0x238] ;  /* 0x00008e0000787b08 */ /* 0x000f620000001000 */
[----:B------:R-:W-:-:S04]  /*7160*/  DEPBAR.LE SB0, 0x0 ;  /* 0x000080000000791a */ /* 0x000fc80000000000 */
[----:B------:R-:W1:Y:S04]  /*7170*/  S2R R2, SR_TID.X ;  /* 0x0000000000027919 */ /* 0x000e680000002100 */
[----:B------:R-:W-:Y:S01]  /*7180*/  BAR.SYNC.DEFER_BLOCKING 0x0 ;  /* 0x0000000000007b1d */ /* 0x000fe20000010000 */
[----:B------:R-:W-:-:S04]  /*7190*/  LEA R158, P0, R50, c[0x0][0x170], 0x1 ;  /* 0x00005c00329e7a11 */ /* 0x000fc800078008ff */
[----:B------:R-:W-:Y:S01]  /*71a0*/  LEA.HI.X R159, R50, c[0x0][0x174], R55, 0x1, P0 ;  /* 0x00005d00329f7a11 */ /* 0x000fe200000f0c37 */
[----:B------:R-:W-:Y:S01]  /*71b0*/  BSSY B0, `(.L_x_5027) ;  /* 0x0000016000007945 */ /* 0x000fe20003800000 */
[----:B-1----:R-:W-:-:S04]  /*71c0*/  SHF.R.S32.HI R9, RZ, 0x1f, R2 ;  /* 0x0000001fff097819 */ /* 0x002fc80000011402 */
[----:B------:R-:W-:Y:S01]  /*71d0*/  LEA.HI R16, R9, R2, RZ, 0x5 ;  /* 0x0000000209107211 */ /* 0x000fe200078f28ff */
[----:B------:R1:W-:Y:S03]  /*71e0*/  @P2 STS [R154+0x3000], RZ ;  /* 0x003000ff9a002388 */ /* 0x0003e60000000800 */
[----:B----4-:R-:W-:Y:S01]  /*71f0*/  LOP3.LUT R11, R16, 0xffffffe0, RZ, 0xc0, !PT ;  /* 0xffffffe0100b7812 */ /* 0x010fe200078ec0ff */
[----:B------:R1:W-:Y:S04]  /*7200*/  @P2 STS [R154+0x3004], RZ ;  /* 0x003004ff9a002388 */ /* 0x0003e80000000800 */
[----:B------:R1:W-:Y:S01]  /*7210*/  @P2 STS.64 [R154+0x3008], RZ ;  /* 0x003008ff9a002388 */ /* 0x0003e20000000a00 */
[----:B------:R-:W-:-:S05]  /*7220*/  IMAD.IADD R6, R2, 0x1, -R11 ;  /* 0x0000000102067824 */ /* 0x000fca00078e0a0b */
[----:B------:R-:W-:-:S04]  /*7230*/  SHF.R.S32.HI R155, RZ, 0x1f, R6 ;  /* 0x0000001fff9b7819 */ /* 0x000fc80000011406 */
[----:B------:R-:W-:-:S04]  /*7240*/  LEA.HI R155, R155, R6, RZ, 0x2 ;  /* 0x000000069b9b7211 */ /* 0x000fc800078f10ff */
[----:B------:R-:W-:Y:S01]  /*7250*/  SHF.R.S32.HI R155, RZ, 0x2, R155 ;  /* 0x00000002ff9b7819 */ /* 0x000fe2000001149b */
        /* <DEDUP_REMOVED lines=11> */
.L_x_5028:
[----:B-1----:R-:W-:Y:S05]  /*7310*/  BSYNC B0 ;  /* 0x0000000000007941 */ /* 0x002fea0003800000 */
.L_x_5027:
        /* <DEDUP_REMOVED lines=13> */
.L_x_5030:
[----:B------:R-:W-:Y:S05]  /*73f0*/  BSYNC B0 ;  /* 0x0000000000007941 */ /* 0x000fea0003800000 */
.L_x_5029:
        /* <DEDUP_REMOVED lines=15> */
.L_x_5032:
[----:B------:R-:W-:Y:S05]  /*74f0*/  BSYNC B0 ;  /* 0x0000000000007941 */ /* 0x000fea0003800000 */
.L_x_5031:
        /* <DEDUP_REMOVED lines=21> */
.L_x_5034:
[----:B------:R-:W-:Y:S05]  /*7650*/  BSYNC B0 ;  /* 0x0000000000007941 */ /* 0x000fea0003800000 */
.L_x_5033:
[CC--:B------:R-:W-:Y:S01]  /*7660*/  LEA.HI R7, R9.reuse, R2.reuse, RZ, 0x4 ;  /* 0x0000000209077211 */ /* 0x0c0fe200078f20ff */
[----:B-1----:R-:W-:Y:S01]  /*7670*/  IMAD.SHL.U32 R10, R0, 0x40, RZ ;  /* 0x00000040000a7824 */ /* 0x002fe200078e00ff */
[----:B------:R-:W-:Y:S01]  /*7680*/  LEA.HI R6, R9, R2, RZ, 0x3 ;  /* 0x0000000209067211 */ /* 0x000fe200078f18ff */
        /* <DEDUP_REMOVED lines=11> */
[----:B------:R-:W-:Y:S01]  /*7740*/  SHF.R.S32.HI R3, RZ, 0x1f, R66 ;  /* 0x0000001fff037819 */ /* 0x000fe20000011442 */
[----:B------:R-:W-:Y:S01]  /*7750*/  IMAD.SHL.U32 R2, R2, 0x2, RZ ;  /* 0x0000000202027824 */ /* 0x000fe200078e00ff */
[----:B------:R-:W-:Y:S01]  /*7760*/  LEA.HI R6, R6, R5, RZ, 0x1 ;  /* 0x0000000506067211 */ /* 0x000fe200078f08ff */
[----:B------:R-:W-:Y:S01]  /*7770*/  IMAD.IADD R45, R66, 0x1, -R45 ;  /* 0x00000001422d7824 */ /* 0x000fe200078e0a2d */
[----:B------:R-:W-:Y:S02]  /*7780*/  LEA.HI R4, R12, R12, RZ, 0x1 ;  /* 0x0000000c0c047211 */ /* 0x000fe400078f08ff */
[----:B------:R-:W-:-:S02]  /*7790*/  LEA.HI R66, R3, R66, RZ, 0x3 ;  /* 0x0000004203427211 */ /* 0x000fc400078f18ff */
        /* <DEDUP_REMOVED lines=18> */
[----:B------:R-:W-:Y:S01]  /*78c0*/  IMAD R8, R45, 0x20, R8 ;  /* 0x000000202d087824 */ /* 0x000fe200078e0208 */
[----:B------:R-:W-:Y:S01]  /*78d0*/  SHF.R.U32.HI R10, RZ, 0x3, R10 ;  /* 0x00000003ff0a7819 */ /* 0x000fe2000001160a */
[----:B------:R-:W-:Y:S01]  /*78e0*/  IMAD R16, R17, 0x4, R16 ;  /* 0x0000000411107824 */ /* 0x000fe200078e0210 */
[----:B------:R-:W-:Y:S01]  /*78f0*/  SHF.R.U32.HI R6, RZ, 0x3, R6 ;  /* 0x00000003ff067819 */ /* 0x000fe20000011606 */
[----:B------:R-:W-:Y:S01]  /*7900*/  IMAD R66, R45, 0x20, R66 ;  /* 0x000000202d427824 */ /* 0x000fe200078e0242 */
[----:B------:R-:W-:-:S02]  /*7910*/  LOP3.LUT R3, R3, R10, RZ, 0x3c, !PT ;  /* 0x0000000a03037212 */ /* 0x000fc400078e3cff */
[----:B------:R-:W-:Y:S02]  /*7920*/  LOP3.LUT R6, R5, R6, RZ, 0x3c, !PT ;  /* 0x0000000605067212 */ /* 0x000fe400078e3cff */
[----:B------:R-:W-:Y:S01]  /*7930*/  LOP3.LUT P2, RZ, R0, 0x2, RZ, 0xc0, !PT ;  /* 0x0000000200ff7812 */ /* 0x000fe2000784c0ff */
[----:B------:R-:W-:Y:S01]  /*7940*/  IMAD.IADD R119, R3, 0x1, R8 ;  /* 0x0000000103777824 */ /* 0x000fe200078e0208 */
[----:B------:R-:W-:Y:S01]  /*7950*/  LOP3.LUT R122, R2, 0x6, RZ, 0xc0, !PT ;  /* 0x00000006027a7812 */ /* 0x000fe200078ec0ff */
[----:B------:R-:W-:Y:S02]  /*7960*/  IMAD.U32 R117, R117, 0x20, R6 ;  /* 0x0000002075757824 */ /* 0x000fe400078e0006 */
[----:B------:R-:W-:Y:S02]  /*7970*/  IMAD.SHL.U32 R119, R119, 0x2, RZ ;  /* 0x0000000277777824 */ /* 0x000fe400078e00ff */
[----:B------:R-:W-:Y:S02]  /*7980*/  IMAD.SHL.U32 R117, R117, 0x2, RZ ;  /* 0x0000000275757824 */ /* 0x000fe400078e00ff */
[----:B------:R-:W-:Y:S01]  /*7990*/  IMAD.MOV.U32 R0, RZ, RZ, 0x20 ;  /* 0x00000020ff007424 */ /* 0x000fe200078e00ff */
[----:B------:R-:W-:Y:S01]  /*79a0*/  LDSM.16.M88.4 R8, [R119] ;  /* 0x000000007708783b */ /* 0x000fe20000000200 */
[----:B------:R-:W-:Y:S01]  /*79b0*/  IMAD R97, R125, 0x80, R122 ;  /* 0x000000807d617824 */ /* 0x000fe200078e027a */
[----:B------:R-:W-:Y:S01]  /*79c0*/  IADD3 R4, R117, 0x1000, RZ ;  /* 0x0000100075047810 */ /* 0x000fe20007ffe0ff */
[----:B------:R-:W-:Y:S01]  /*79d0*/  IMAD.IADD R66, R3, 0x1, R66 ;  /* 0x0000000103427824 */ /* 0x000fe200078e0242 */
[----:B------:R-:W1:Y:S01]  /*79e0*/  LDSM.16.M88.4 R12, [R117+0x1400] ;  /* 0x00140000750c783b */ /* 0x000e620000000200 */
[----:B------:R-:W-:Y:S01]  /*79f0*/  SEL R0, R0, 0xffffffe0, !P2 ;  /* 0xffffffe000007807 */ /* 0x000fe20005000000 */
[----:B------:R-:W-:Y:S01]  /*7a00*/  I2F R69, R97 ;  /* 0x0000006100457306 */ /* 0x000fe20000201400 */
[----:B------:R-:W-:Y:S01]  /*7a10*/  IADD3 R116, R117, 0x1020, RZ ;  /* 0x0000102075747810 */ /* 0x000fe20007ffe0ff */
[----:B------:R-:W5:Y:S01]  /*7a20*/  LDSM.16.M88.4 R32, [R117+0x1000] ;  /* 0x001000007520783b */ /* 0x000f620000000200 */
[----:B------:R-:W-:Y:S01]  /*7a30*/  @P0 IADD3 R116, R4, -0x20, RZ ;  /* 0xffffffe004740810 */ /* 0x000fe20007ffe0ff */
[----:B------:R-:W-:Y:S01]  /*7a40*/  IMAD.IADD R118, R119, 0x1, R0 ;  /* 0x0000000177767824 */ /* 0x000fe200078e0200 */
[C---:B------:R-:W-:Y:S01]  /*7a50*/  IADD3 R75, R97.reuse, 0x18, RZ ;  /* 0x00000018614b7810 */ /* 0x040fe20007ffe0ff */
[----:B------:R-:W-:Y:S01]  /*7a60*/  LDSM.16.M88.4 R60, [R117+0x1800] ;  /* 0x00180000753c783b */ /* 0x000fe20000000200 */
[----:B------:R-:W-:-:S02]  /*7a70*/  IADD3 R71, R97, 0x10, RZ ;  /* 0x0000001061477810 */ /* 0x000fc40007ffe0ff */
[----:B------:R-:W-:Y:S01]  /*7a80*/  I2F R65, R75 ;  /* 0x0000004b00417306 */ /* 0x000fe20000201400 */
[----:B------:R-:W-:Y:S01]  /*7a90*/  LDSM.16.M88.4 R4, [R118] ;  /* 0x000000007604783b */ /* 0x000fe20000000200 */
[C---:B------:R-:W-:Y:S02]  /*7aa0*/  IADD3 R53, R97.reuse, 0x11, RZ ;  /* 0x0000001161357810 */ /* 0x040fe40007ffe0ff */
[C---:B------:R-:W-:Y:S01]  /*7ab0*/  IADD3 R73, R97.reuse, 0x19, RZ ;  /* 0x0000001961497810 */ /* 0x040fe20007ffe0ff */
[----:B---3--:R-:W3:Y:S01]  /*7ac0*/  LDSM.16.M88.4 R20, [R116+0x400] ;  /* 0x000400007414783b */ /* 0x008ee20000000200 */
[----:B------:R-:W-:Y:S02]  /*7ad0*/  IADD3 R67, R97, 0x20, RZ ;  /* 0x0000002061437810 */ /* 0x000fe40007ffe0ff */
[----:B------:R-:W-:Y:S01]  /*7ae0*/  I2F R47, R75 ;  /* 0x0000004b002f7306 */ /* 0x000fe20000201400 */
[----:B------:R-:W2:Y:S01]  /*7af0*/  LDSM.16.M88.4 R40, [R116] ;  /* 0x000000007428783b */ /* 0x000ea20000000200 */
[----:B------:R-:W-:-:S02]  /*7b00*/  IADD3 R115, R116, 0x400, RZ ;  /* 0x0000040074737810 */ /* 0x000fc40007ffe0ff */
[C---:B------:R-:W-:Y:S01]  /*7b10*/  IADD3 R114, R116.reuse, 0x800, RZ ;  /* 0x0000080074727810 */ /* 0x040fe20007ffe0ff */
[----:B------:R-:W4:Y:S01]  /*7b20*/  LDSM.16.M88.4 R24, [R116+0x800] ;  /* 0x000800007418783b */ /* 0x000f220000000200 */
[C---:B------:R-:W-:Y:S02]  /*7b30*/  IADD3 R113, R116.reuse, 0xc00, RZ ;  /* 0x00000c0074717810 */ /* 0x040fe40007ffe0ff */
[----:B------:R-:W2:Y:S01]  /*7b40*/  I2F R37, R71 ;  /* 0x0000004700257306 */ /* 0x000ea20000201400 */
[C---:B------:R-:W-:Y:S02]  /*7b50*/  IADD3 R112, R116.reuse, 0x1000, RZ ;  /* 0x0000100074707810 */ /* 0x040fe40007ffe0ff */
        /* <DEDUP_REMOVED lines=9> */
[----:B------:R-:W1:Y:S01]  /*7bf0*/  I2F R32, R53 ;  /* 0x0000003500207306 */ /* 0x000e620000201400 */
[C---:B---3--:R-:W-:Y:S07]  /*7c00*/  HMMA.16816.F32 R28, R4.reuse, R20, R28 ;  /* 0x00000014041c723c */ /* 0x048fee000000181c */
[----:B------:R-:W3:Y:S01]  /*7c10*/  I2F R33, R53 ;  /* 0x0000003500217306 */ /* 0x000ee20000201400 */
[----:B------:R-:W-:Y:S01]  /*7c20*/  IMAD.U32 R21, R16, 0x10, R155 ;  /* 0x0000001010157824 */ /* 0x000fe200078e009b */
[----:B------:R-:W-:Y:S04]  /*7c30*/  HMMA.16816.F32 R12, R4, R22, R12 ;  /* 0x00000016040c723c */ /* 0x000fe8000000180c */
[----:B------:R-:W-:-:S04]  /*7c40*/  IADD3 R21, -R148, 0x1, R21 ;  /* 0x0000000194157810 */ /* 0x000fc80007ffe115 */
[----:B------:R-:W-:Y:S07]  /*7c50*/  HMMA.16816.F32 R16, R8, R60, RZ ;  /* 0x0000003c0810723c */ /* 0x000fee00000018ff */
[----:B------:R-:W-:Y:S01]  /*7c60*/  IADD3 R61, R21, c[0x0][0x2e8], R46 ;  /* 0x0000ba00153d7a10 */ /* 0x000fe20007ffe02e */
[----:B--2---:R-:W-:Y:S01]  /*7c70*/  HMMA.16816.F32 R56, R4, R40, R56 ;  /* 0x000000280438723c */ /* 0x004fe20000001838 */
[----:B------:R-:W2:Y:S01]  /*7c80*/  I2F R40, R73 ;  /* 0x0000004900287306 */ /* 0x000ea20000201400 */
[C---:B------:R-:W-:Y:S01]  /*7c90*/  FFMA.FTZ R37, R120.reuse, R37, R28 ;  /* 0x0000002578257223 */ /* 0x040fe2000001001c */
[C---:B------:R-:W-:Y:S01]  /*7ca0*/  IADD3 R21, R61.reuse, 0x8, RZ ;  /* 0x000000083d157810 */ /* 0x040fe20007ffe0ff */
[C---:B-1----:R-:W-:Y:S01]  /*7cb0*/  FFMA.FTZ R52, R120.reuse, R32, R29 ;  /* 0x0000002078347223 */ /* 0x042fe2000001001d */
[-C--:B------:R-:W-:Y:S01]  /*7cc0*/  IMNMX R2, R61, R46.reuse, PT ;  /* 0x0000002e3d027217 */ /* 0x080fe20003800200 */
[C---:B---3--:R-:W-:Y:S01]  /*7cd0*/  FFMA.FTZ R31, R120.reuse, R33, R31 ;  /* 0x00000021781f7223 */ /* 0x048fe2000001001f */
[----:B------:R-:W-:Y:S01]  /*7ce0*/  IMNMX R68, R21, R46, PT ;  /* 0x0000002e15447217 */ /* 0x000fe20003800200 */
[----:B------:R-:W-:Y:S01]  /*7cf0*/  HMMA.16816.F32 R60, R8, R62, RZ ;  /* 0x0000003e083c723c */ /* 0x000fe200000018ff */
[----:B------:R-:W1:Y:S01]  /*7d00*/  LDSM.16.M88.4 R20, [R117+0x1c00] ;  /* 0x001c00007514783b */ /* 0x000e620000000200 */
[C---:B------:R-:W-:Y:S01]  /*7d10*/  FFMA.FTZ R12, R120.reuse, R65, R12 ;  /* 0x00000041780c7223 */ /* 0x040fe2000001000c */
[C---:B------:R-:W-:Y:S01]  /*7d20*/  ISETP.GE.AND P2, PT, R75.reuse, R2, PT ;  /* 0x000000024b00720c */ /* 0x040fe20003f46270 */
[C---:B------:R-:W-:Y:S01]  /*7d30*/  FFMA.FTZ R14, R120.reuse, R47, R14 ;  /* 0x0000002f780e7223 */ /* 0x040fe2000001000e */
[----:B------:R-:W-:Y:S01]  /*7d40*/  ISETP.GE.AND P0, PT, R75, R68, PT ;  /* 0x000000444b00720c */ /* 0x000fe20003f06270 */
[C---:B------:R-:W-:Y:S01]  /*7d50*/  FFMA.FTZ R44, R120.reuse, R44, R15 ;  /* 0x0000002c782c7223 */ /* 0x040fe2000001000f */
[C---:B------:R-:W-:Y:S01]  /*7d60*/  ISETP.GE.AND P5, PT, R53.reuse, R2, PT ;  /* 0x000000023500720c */ /* 0x040fe20003fa6270 */
[----:B----4-:R-:W-:Y:S01]  /*7d70*/  HMMA.16816.F32 R16, R4, R24, R16 ;  /* 0x000000180410723c */ /* 0x010fe20000001810 */
[----:B------:R-:W-:Y:S01]  /*7d80*/  ISETP.GE.AND P3, PT, R53, R68, PT ;  /* 0x000000443500720c */ /* 0x000fe20003f66270 */
[C---:B--2---:R-:W-:Y:S01]  /*7d90*/  FFMA.FTZ R40, R120.reuse, R40, R13 ;  /* 0x0000002878287223 */ /* 0x044fe2000001000d */
[----:B------:R-:W-:Y:S01]  /*7da0*/  IADD3 R53, R97, 0x21, RZ ;  /* 0x0000002161357810 */ /* 0x000fe20007ffe0ff */
[----:B------:R-:W-:Y:S01]  /*7db0*/  FFMA.FTZ R30, R120, R39, R30 ;  /* 0x00000027781e7223 */ /* 0x000fe2000001001e */
[----:B------:R-:W-:Y:S01]  /*7dc0*/  FSEL R72, R12, -INF , !P2 ;  /* 0xff8000000c487808 */ /* 0x000fe20005000000 */
[----:B------:R-:W2:Y:S01]  /*7dd0*/  I2F R41, R67 ;  /* 0x0000004300297306 */ /* 0x000ea20000201400 */
[----:B------:R-:W-:Y:S01]  /*7de0*/  FSEL R103, R14, -INF , !P0 ;  /* 0xff8000000e677808 */ /* 0x000fe20004000000 */
[----:B------:R-:W-:Y:S01]  /*7df0*/  HMMA.16816.F32 R32, R8, R34, RZ ;  /* 0x000000220820723c */ /* 0x000fe200000018ff */
[----:B------:R-:W-:Y:S01]  /*7e00*/  ISETP.GE.AND P6, PT, R71, R2, PT ;  /* 0x000000024700720c */ /* 0x000fe20003fc6270 */
[----:B------:R-:W-:Y:S01]  /*7e10*/  LDSM.16.M88.4 R12, [R117+0x2000] ;  /* 0x00200000750c783b */ /* 0x000fe20000000200 */
[----:B------:R-:W-:Y:S01]  /*7e20*/  IADD3 R65, R97, 0x28, RZ ;  /* 0x0000002861417810 */ /* 0x000fe20007ffe0ff */
[----:B------:R-:W-:Y:S01]  /*7e30*/  FFMA.FTZ R56, R120, R69, R56 ;  /* 0x0000004578387223 */ /* 0x000fe20000010038 */
[----:B------:R-:W-:Y:S01]  /*7e40*/  FSEL R48, R37, -INF , !P6 ;  /* 0xff80000025307808 */ /* 0x000fe20007000000 */
[----:B------:R-:W3:Y:S01]  /*7e50*/  I2F R29, R53 ;  /* 0x00000035001d7306 */ /* 0x000ee20000201400 */
[----:B------:R-:W4:Y:S01]  /*7e60*/  LDSM.16.M88.4 R36, [R116+0xc00] ;  /* 0x000c00007424783b */ /* 0x000f220000000200 */
[----:B------:R-:W-:Y:S01]  /*7e70*/  HMMA.16816.F32 R60, R4, R26, R60 ;  /* 0x0000001a043c723c */ /* 0x000fe2000000183c */
[----:B------:R-:W-:-:S02]  /*7e80*/  FSEL R105, R31, -INF , !P3 ;  /* 0xff8000001f697808 */ /* 0x000fc40005800000 */
[----:B------:R-:W-:Y:S02]  /*7e90*/  IADD3 R47, R97, 0x1, RZ ;  /* 0x00000001612f7810 */ /* 0x000fe40007ffe0ff */
[-C--:B------:R-:W-:Y:S01]  /*7ea0*/  ISETP.GE.AND P4, PT, R71, R68.reuse, PT ;  /* 0x000000444700720c */ /* 0x080fe20003f86270 */
[----:B------:R-:W5:Y:S01]  /*7eb0*/  I2F R28, R53 ;  /* 0x00000035001c7306 */ /* 0x000f620000201400 */
[C---:B------:R-:W-:Y:S01]  /*7ec0*/  ISETP.GE.AND P0, PT, R53.reuse, R68, PT ;  /* 0x000000443500720c */ /* 0x040fe20003f06270 */
[C---:B--2---:R-:W-:Y:S01]  /*7ed0*/  FFMA.FTZ R16, R120.reuse, R41, R16 ;  /* 0x0000002978107223 */ /* 0x044fe20000010010 */
[----:B------:R-:W-:Y:S01]  /*7ee0*/  ISETP.GE.AND P2, PT, R53, R2, PT ;  /* 0x000000023500720c */ /* 0x000fe20003f46270 */
[----:B------:R-:W-:Y:S01]  /*7ef0*/  FFMA.FTZ R18, R120, R45, R18 ;  /* 0x0000002d78127223 */ /* 0x000fe20000010012 */
[----:B------:R-:W-:Y:S02]  /*7f00*/  FSEL R87, R30, -INF , !P4 ;  /* 0xff8000001e577808 */ /* 0x000fe40006000000 */
[----:B------:R-:W-:Y:S01]  /*7f10*/  ISETP.GE.AND P4, PT, R73, R68, PT ;  /* 0x000000444900720c */ /* 0x000fe20003f86270 */
[----:B------:R-:W2:Y:S01]  /*7f20*/  I2F R31, R65 ;  /* 0x00000041001f7306 */ /* 0x000ea20000201400 */
[----:B---3--:R-:W-:Y:S01]  /*7f30*/  FFMA.FTZ R29, R120, R29, R19 ;  /* 0x0000001d781d7223 */ /* 0x008fe20000010013 */
[----:B------:R-:W-:Y:S01]  /*7f40*/  HMMA.16816.F32 R32, R4, R42, R32 ;  /* 0x0000002a0420723c */ /* 0x000fe20000001820 */
[----:B------:R-:W-:-:S02]  /*7f50*/  FSEL R52, R52, -INF , !P5 ;  /* 0xff80000034347808 */ /* 0x000fc40006800000 */
[----:B------:R-:W-:Y:S02]  /*7f60*/  IADD3 R19, R97, 0x8, RZ ;  /* 0x0000000861137810 */ /* 0x000fe40007ffe0ff */
[----:B------:R-:W-:Y:S01]  /*7f70*/  ISETP.GE.AND P6, PT, R73, R2, PT ;  /* 0x000000024900720c */ /* 0x000fe20003fc6270 */
[C---:B-----5:R-:W-:Y:S01]  /*7f80*/  FFMA.FTZ R17, R120.reuse, R28, R17 ;  /* 0x0000001c78117223 */ /* 0x060fe20000010011 */
[----:B------:R-:W-:Y:S01]  /*7f90*/  FSEL R53, R29, -INF , !P0 ;  /* 0xff8000001d357808 */ /* 0x000fe20004000000 */
[----:B-1----:R-:W-:Y:S01]  /*7fa0*/  HMMA.16816.F32 R24, R8, R20, RZ ;  /* 0x000000140818723c */ /* 0x002fe200000018ff */
[----:B------:R-:W1:Y:S01]  /*7fb0*/  I2F R21, R65 ;  /* 0x0000004100157306 */ /* 0x000e620000201400 */
[C---:B------:R-:W-:Y:S02]  /*7fc0*/  ISETP.GE.AND P5, PT, R67.reuse, R2, PT ;  /* 0x000000024300720c */ /* 0x040fe40003fa6270 */
[-C--:B------:R-:W-:Y:S01]  /*7fd0*/  ISETP.GE.AND P3, PT, R67, R68.reuse, PT ;  /* 0x000000444300720c */ /* 0x080fe20003f66270 */
[----:B--2---:R-:W-:Y:S01]  /*7fe0*/  FFMA.FTZ R60, R120, R31, R60 ;  /* 0x0000001f783c7223 */ /* 0x004fe2000001003c */
[----:B------:R-:W-:Y:S01]  /*7ff0*/  FSEL R85, R44, -INF , !P4 ;  /* 0xff8000002c557808 */ /* 0x000fe20006000000 */
[----:B------:R-:W2:Y:S02]  /*8000*/  LDSM.16.M88.4 R28, [R116+0x1000] ;  /* 0x00100000741c783b */ /* 0x000ea40000000200 */
[----:B------:R-:W3:Y:S01]  /*8010*/  I2F R20, R47 ;  /* 0x0000002f00147306 */ /* 0x000ee20000201400 */
[----:B------:R-:W-:-:S02]  /*8020*/  ISETP.GE.AND P4, PT, R65, R68, PT ;  /* 0x000000444100720c */ /* 0x000fc40003f86270 */
[----:B------:R-:W-:Y:S02]  /*8030*/  FSEL R78, R17, -INF , !P2 ;  /* 0xff800000114e7808 */ /* 0x000fe40005000000 */
[----:B------:R-:W-:Y:S02]  /*8040*/  FSEL R76, R40, -INF , !P6 ;  /* 0xff800000284c7808 */ /* 0x000fe40007000000 */
[----:B------:R-:W-:Y:S01]  /*8050*/  FSEL R84, R16, -INF , !P5 ;  /* 0xff80000010547808 */ /* 0x000fe20006800000 */
[----:B-1----:R-:W-:Y:S01]  /*8060*/  FFMA.FTZ R21, R120, R21, R62 ;  /* 0x0000001578157223 */ /* 0x002fe2000001003e */
[----:B------:R1:W5:Y:S01]  /*8070*/  I2F R45, R19 ;  /* 0x00000013002d7306 */ /* 0x0003620000201400 */
[----:B------:R-:W-:Y:S02]  /*8080*/  FSEL R89, R18, -INF , !P3 ;  /* 0xff80000012597808 */ /* 0x000fe40005800000 */
[C---:B------:R-:W-:Y:S02]  /*8090*/  ISETP.GE.AND P2, PT, R19.reuse, R2, PT ;  /* 0x000000021300720c */ /* 0x040fe40003f46270 */
[----:B------:R-:W-:Y:S01]  /*80a0*/  ISETP.GE.AND P0, PT, R19, R68, PT ;  /* 0x000000441300720c */ /* 0x000fe20003f06270 */
[----:B----4-:R-:W-:Y:S01]  /*80b0*/  HMMA.16816.F32 R24, R4, R36, R24 ;  /* 0x000000240418723c */ /* 0x010fe20000001818 */
[----:B------:R-:W-:Y:S01]  /*80c0*/  IADD3 R41, R97, 0x9, RZ ;  /* 0x0000000961297810 */ /* 0x000fe20007ffe0ff */
[C---:B---3--:R-:W-:Y:S01]  /*80d0*/  FFMA.FTZ R57, R120.reuse, R20, R57 ;  /* 0x0000001478397223 */ /* 0x048fe20000010039 */
[----:B------:R-:W-:Y:S01]  /*80e0*/  ISETP.GE.AND P6, PT, R65, R2, PT ;  /* 0x000000024100720c */ /* 0x000fe20003fc6270 */
[----:B------:R-:W-:Y:S01]  /*80f0*/  FFMA.FTZ R59, R120, R20, R59 ;  /* 0x00000014783b7223 */ /* 0x000fe2000001003b */
[----:B------:R-:W-:Y:S01]  /*8100*/  FSEL R71, R21, -INF , !P4 ;  /* 0xff80000015477808 */ /* 0x000fe20006000000 */
[----:B------:R3:W4:Y:S01]  /*8110*/  I2F R44, R41 ;  /* 0x00000029002c7306 */ /* 0x0007220000201400 */
[----:B------:R-:W-:-:S02]  /*8120*/  FSEL R60, R60, -INF , !P6 ;  /* 0xff8000003c3c7808 */ /* 0x000fc40007000000 */
[C---:B------:R-:W-:Y:S01]  /*8130*/  ISETP.GE.AND P6, PT, R41.reuse, R2, PT ;  /* 0x000000022900720c */ /* 0x040fe20003fc6270 */
[C---:B-1----:R-:W-:Y:S01]  /*8140*/  HMMA.16816.F32 R16, R8.reuse, R22, RZ ;  /* 0x000000160810723c */ /* 0x042fe200000018ff */
[----:B------:R-:W1:Y:S01]  /*8150*/  LDSM.16.M88.4 R20, [R117+0x2400] ;  /* 0x002400007514783b */ /* 0x000e620000000200 */
[----:B------:R-:W-:Y:S01]  /*8160*/  ISETP.GE.AND P4, PT, R41, R68, PT ;  /* 0x000000442900720c */ /* 0x000fe20003f86270 */
[CC--:B-----5:R-:W-:Y:S01]  /*8170*/  FFMA.FTZ R32, R120.reuse, R45.reuse, R32 ;  /* 0x0000002d78207223 */ /* 0x0e0fe20000010020 */
[C---:B------:R-:W-:Y:S01]  /*8180*/  ISETP.GE.AND P5, PT, R47.reuse, R2, PT ;  /* 0x000000022f00720c */ /* 0x040fe20003fa6270 */
[C---:B------:R-:W-:Y:S01]  /*8190*/  FFMA.FTZ R34, R120.reuse, R45, R34 ;  /* 0x0000002d78227223 */ /* 0x040fe20000010022 */
[----:B------:R-:W-:Y:S02]  /*81a0*/  ISETP.GE.AND P3, PT, R47, R68, PT ;  /* 0x000000442f00720c */ /* 0x000fe40003f66270 */
[C---:B------:R-:W-:Y:S02]  /*81b0*/  IADD3 R47, R97.reuse, 0x30, RZ ;  /* 0x00000030612f7810 */ /* 0x040fe40007ffe0ff */
[----:B------:R-:W-:Y:S01]  /*81c0*/  IADD3 R45, R97, 0x31, RZ ;  /* 0x00000031612d7810 */ /* 0x000fe20007ffe0ff */
[----:B---3--:R-:W-:Y:S01]  /*81d0*/  HMMA.16816.F32 R40, R8, R12, RZ ;  /* 0x0000000c0828723c */ /* 0x008fe200000018ff */
[----:B------:R-:W3:Y:S01]  /*81e0*/  I2F R37, R47 ;  /* 0x0000002f00257306 */ /* 0x000ee20000201400 */
[-C--:B----4-:R-:W-:Y:S01]  /*81f0*/  FFMA.FTZ R33, R120, R44.reuse, R33 ;  /* 0x0000002c78217223 */ /* 0x090fe20000010021 */
[----:B------:R-:W-:Y:S01]  /*8200*/  FSEL R86, R32, -INF , !P2 ;  /* 0xff80000020567808 */ /* 0x000fe20005000000 */
[----:B------:R-:W-:Y:S01]  /*8210*/  FFMA.FTZ R35, R120, R44, R35 ;  /* 0x0000002c78237223 */ /* 0x000fe20000010023 */
[----:B------:R-:W-:-:S02]  /*8220*/  FSEL R129, R34, -INF , !P0 ;  /* 0xff80000022817808 */ /* 0x000fc40004000000 */
[----:B------:R-:W-:Y:S01]  /*8230*/  FSEL R92, R33, -INF , !P6 ;  /* 0xff800000215c7808 */ /* 0x000fe20007000000 */
[----:B------:R-:W-:Y:S01]  /*8240*/  HMMA.16816.F32 R12, R8, R14, RZ ;  /* 0x0000000e080c723c */ /* 0x000fe200000018ff */
[----:B------:R4:W5:Y:S01]  /*8250*/  I2F R36, R45 ;  /* 0x0000002d00247306 */ /* 0x0009620000201400 */
[----:B------:R-:W-:Y:S02]  /*8260*/  FSEL R131, R35, -INF , !P4 ;  /* 0xff80000023837808 */ /* 0x000fe40006000000 */
[----:B------:R-:W1:Y:S01]  /*8270*/  LDSM.16.M88.4 R32, [R116+0x1400] ;  /* 0x001400007420783b */ /* 0x000e620000000200 */
[----:B------:R-:W-:Y:S02]  /*8280*/  FSEL R62, R57, -INF , !P5 ;  /* 0xff800000393e7808 */ /* 0x000fe40006800000 */
[----:B------:R-:W-:Y:S01]  /*8290*/  FSEL R123, R59, -INF , !P3 ;  /* 0xff8000003b7b7808 */ /* 0x000fe20005800000 */
[----:B------:R-:W-:Y:S01]  /*82a0*/  HMMA.16816.F32 R16, R4, R38, R16 ;  /* 0x000000260410723c */ /* 0x000fe20000001810 */
[C---:B------:R-:W-:Y:S01]  /*82b0*/  ISETP.GE.AND P5, PT, R47.reuse, R2, PT ;  /* 0x000000022f00720c */ /* 0x040fe20003fa6270 */
[CC--:B---3--:R-:W-:Y:S01]  /*82c0*/  FFMA.FTZ R24, R120.reuse, R37.reuse, R24 ;  /* 0x0000002578187223 */ /* 0x0c8fe20000010018 */
[----:B------:R-:W-:Y:S01]  /*82d0*/  ISETP.GE.AND P3, PT, R47, R68, PT ;  /* 0x000000442f00720c */ /* 0x000fe20003f66270 */
[----:B------:R-:W-:Y:S01]  /*82e0*/  FFMA.FTZ R26, R120, R37, R26 ;  /* 0x00000025781a7223 */ /* 0x000fe2000001001a */
[----:B------:R-:W-:-:S02]  /*82f0*/  ISETP.GE.AND P2, PT, R45, R2, PT ;  /* 0x000000022d00720c */ /* 0x000fc40003f46270 */
[----:B------:R-:W-:Y:S01]  /*8300*/  ISETP.GE.AND P0, PT, R45, R68, PT ;  /* 0x000000442d00720c */ /* 0x000fe20003f06270 */
[C---:B--2---:R-:W-:Y:S01]  /*8310*/  HMMA.16816.F32 R40, R4.reuse, R28, R40 ;  /* 0x0000001c0428723c */ /* 0x044fe20000001828 */
[----:B----4-:R-:W2:Y:S01]  /*8320*/  LDSM.16.M88.4 R44, [R117+0x2800] ;  /* 0x00280000752c783b */ /* 0x010ea20000000200 */
[C---:B------:R-:W-:Y:S01]  /*8330*/  IADD3 R65, R97.reuse, 0x38, RZ ;  /* 0x0000003861417810 */ /* 0x040fe20007ffe0ff */
[CC--:B-----5:R-:W-:Y:S01]  /*8340*/  FFMA.FTZ R25, R120.reuse, R36.reuse, R25 ;  /* 0x0000002478197223 */ /* 0x0e0fe20000010019 */
[C---:B------:R-:W-:Y:S01]  /*8350*/  IADD3 R59, R97.reuse, 0x39, RZ ;  /* 0x00000039613b7810 */ /* 0x040fe20007ffe0ff */
[----:B------:R-:W-:Y:S01]  /*8360*/  FFMA.FTZ R27, R120, R36, R27 ;  /* 0x00000024781b7223 */ /* 0x000fe2000001001b */
[----:B------:R-:W3:Y:S01]  /*8370*/  I2F R57, R65 ;  /* 0x0000004100397306 */ /* 0x000ee20000201400 */
[----:B------:R-:W-:Y:S01]  /*8380*/  IADD3 R29, R97, 0x40, RZ ;  /* 0x00000040611d7810 */ /* 0x000fe20007ffe0ff */
[----:B------:R-:W-:Y:S01]  /*8390*/  HMMA.16816.F32 R12, R4, R30, R12 ;  /* 0x0000001e040c723c */ /* 0x000fe2000000180c */
[----:B------:R-:W-:-:S02]  /*83a0*/  FSEL R90, R24, -INF , !P5 ;  /* 0xff800000185a7808 */ /* 0x000fc40006800000 */
[----:B------:R-:W-:Y:S02]  /*83b0*/  FSEL R107, R26, -INF , !P3 ;  /* 0xff8000001a6b7808 */ /* 0x000fe40005800000 */
[----:B------:R-:W-:Y:S01]  /*83c0*/  FSEL R94, R25, -INF , !P2 ;  /* 0xff800000195e7808 */ /* 0x000fe20005000000 */
[----:B------:R4:W5:Y:S01]  /*83d0*/  I2F R37, R59 ;  /* 0x0000003b00257306 */ /* 0x0009620000201400 */
[----:B------:R-:W-:Y:S02]  /*83e0*/  FSEL R95, R27, -INF , !P0 ;  /* 0xff8000001b5f7808 */ /* 0x000fe40004000000 */
[C---:B-1----:R-:W-:Y:S01]  /*83f0*/  HMMA.16816.F32 R24, R8.reuse, R20, RZ ;  /* 0x000000140818723c */ /* 0x042fe200000018ff */
[C---:B------:R-:W-:Y:S02]  /*8400*/  ISETP.GE.AND P5, PT, R59.reuse, R2, PT ;  /* 0x000000023b00720c */ /* 0x040fe40003fa6270 */
[----:B------:R-:W-:Y:S02]  /*8410*/  ISETP.GE.AND P3, PT, R59, R68, PT ;  /* 0x000000443b00720c */ /* 0x000fe40003f66270 */
[----:B------:R-:W1:Y:S01]  /*8420*/  I2F R39, R29 ;  /* 0x0000001d00277306 */ /* 0x000e620000201400 */
[CC--:B---3--:R-:W-:Y:S01]  /*8430*/  FFMA.FTZ R16, R120.reuse, R57.reuse, R16 ;  /* 0x0000003978107223 */ /* 0x0c8fe20000010010 */
[C---:B------:R-:W-:Y:S01]  /*8440*/  ISETP.GE.AND P6, PT, R65.reuse, R2, PT ;  /* 0x000000024100720c */ /* 0x040fe20003fc6270 */
[----:B------:R-:W-:Y:S01]  /*8450*/  FFMA.FTZ R18, R120, R57, R18 ;  /* 0x0000003978127223 */ /* 0x000fe20000010012 */
[----:B------:R-:W-:Y:S01]  /*8460*/  ISETP.GE.AND P4, PT, R65, R68, PT ;  /* 0x000000444100720c */ /* 0x000fe20003f86270 */
[----:B------:R-:W-:Y:S01]  /*8470*/  HMMA.16816.F32 R20, R8, R22, RZ ;  /* 0x000000160814723c */ /* 0x000fe200000018ff */
[----:B------:R-:W-:-:S02]  /*8480*/  IADD3 R67, R97, 0x48, RZ ;  /* 0x0000004861437810 */ /* 0x000fc40007ffe0ff */
[C---:B----4-:R-:W-:Y:S01]  /*8490*/  IADD3 R59, R97.reuse, 0x41, RZ ;  /* 0x00000041613b7810 */ /* 0x050fe20007ffe0ff */
[CC--:B-----5:R-:W-:Y:S01]  /*84a0*/  FFMA.FTZ R17, R120.reuse, R37.reuse, R17 ;  /* 0x0000002578117223 */ /* 0x0e0fe20000010011 */
[----:B------:R-:W-:Y:S01]  /*84b0*/  IADD3 R65, R97, 0x49, RZ ;  /* 0x0000004961417810 */ /* 0x000fe20007ffe0ff */
[----:B------:R-:W-:Y:S01]  /*84c0*/  FFMA.FTZ R19, R120, R37, R19 ;  /* 0x0000002578137223 */ /* 0x000fe20000010013 */
[----:B------:R-:W-:Y:S01]  /*84d0*/  FSEL R96, R16, -INF , !P6 ;  /* 0xff80000010607808 */ /* 0x000fe20007000000 */
[----:B------:R-:W3:Y:S01]  /*84e0*/  I2F R57, R59 ;  /* 0x0000003b00397306 */ /* 0x000ee20000201400 */
[----:B------:R-:W-:Y:S01]  /*84f0*/  FSEL R91, R18, -INF , !P4 ;  /* 0xff800000125b7808 */ /* 0x000fe20006000000 */
[CC--:B-1----:R-:W-:Y:S01]  /*8500*/  FFMA.FTZ R104, R120.reuse, R39.reuse, R40 ;  /* 0x0000002778687223 */ /* 0x0c2fe20000010028 */
[C---:B------:R-:W-:Y:S01]  /*8510*/  ISETP.GE.AND P6, PT, R59.reuse, R2, PT ;  /* 0x000000023b00720c */ /* 0x040fe20003fc6270 */
[----:B------:R-:W-:Y:S01]  /*8520*/  FFMA.FTZ R42, R120, R39, R42 ;  /* 0x00000027782a7223 */ /* 0x000fe2000001002a */
[----:B------:R-:W-:Y:S01]  /*8530*/  ISETP.GE.AND P4, PT, R59, R68, PT ;  /* 0x000000443b00720c */ /* 0x000fe20003f86270 */
[----:B------:R-:W-:Y:S01]  /*8540*/  LDSM.16.M88.4 R36, [R117+0x2c00] ;  /* 0x002c00007524783b */ /* 0x000fe20000000200 */
[C---:B------:R-:W-:Y:S01]  /*8550*/  ISETP.GE.AND P2, PT, R29.reuse, R2, PT ;  /* 0x000000021d00720c */ /* 0x040fe20003f46270 */
[----:B------:R1:W4:Y:S01]  /*8560*/  I2F R59, R67 ;  /* 0x00000043003b7306 */ /* 0x0003220000201400 */
[----:B------:R-:W-:Y:S01]  /*8570*/  ISETP.GE.AND P0, PT, R29, R68, PT ;  /* 0x000000441d00720c */ /* 0x000fe20003f06270 */
[----:B------:R-:W-:Y:S01]  /*8580*/  HMMA.16816.F32 R24, R4, R32, R24 ;  /* 0x000000200418723c */ /* 0x000fe20000001818 */
[----:B------:R-:W5:Y:S01]  /*8590*/  LDSM.16.M88.4 R28, [R116+0x1800] ;  /* 0x00180000741c783b */ /* 0x000f620000000200 */
[----:B------:R-:W-:-:S02]  /*85a0*/  FSEL R102, R17, -INF , !P5 ;  /* 0xff80000011667808 */ /* 0x000fc40006800000 */
[----:B------:R-:W-:Y:S02]  /*85b0*/  FSEL R83, R19, -INF , !P3 ;  /* 0xff80000013537808 */ /* 0x000fe40005800000 */
[----:B------:R-:W4:Y:S01]  /*85c0*/  I2F R40, R65 ;  /* 0x0000004100287306 */ /* 0x000f220000201400 */
[----:B------:R-:W-:Y:S01]  /*85d0*/  FSEL R79, R42, -INF , !P0 ;  /* 0xff8000002a4f7808 */ /* 0x000fe20004000000 */
[----:B--2---:R-:W-:Y:S01]  /*85e0*/  HMMA.16816.F32 R16, R8, R44, RZ ;  /* 0x0000002c0810723c */ /* 0x004fe200000018ff */
[C---:B------:R-:W-:Y:S01]  /*85f0*/  ISETP.GE.AND P5, PT, R67.reuse, R2, PT ;  /* 0x000000024300720c */ /* 0x040fe20003fa6270 */
[-C--:B---3--:R-:W-:Y:S01]  /*8600*/  FFMA.FTZ R42, R120, R57.reuse, R41 ;  /* 0x00000039782a7223 */ /* 0x088fe20000010029 */
[----:B------:R-:W-:Y:S02]  /*8610*/  ISETP.GE.AND P3, PT, R67, R68, PT ;  /* 0x000000444300720c */ /* 0x000fe40003f66270 */
[----:B------:R-:W-:Y:S01]  /*8620*/  FSEL R104, R104, -INF , !P2 ;  /* 0xff80000068687808 */ /* 0x000fe20005000000 */
[C---:B-1----:R-:W-:Y:S01]  /*8630*/  FFMA.FTZ R67, R120.reuse, R57, R43 ;  /* 0x0000003978437223 */ /* 0x042fe2000001002b */
[----:B------:R-:W-:Y:S01]  /*8640*/  IADD3 R45, R97, 0x50, RZ ;  /* 0x00000050612d7810 */ /* 0x000fe20007ffe0ff */
[CC--:B----4-:R-:W-:Y:S01]  /*8650*/  FFMA.FTZ R12, R120.reuse, R59.reuse, R12 ;  /* 0x0000003b780c7223 */ /* 0x0d0fe2000001000c */
[C---:B------:R-:W-:Y:S01]  /*8660*/  ISETP.GE.AND P2, PT, R65.reuse, R2, PT ;  /* 0x000000024100720c */ /* 0x040fe20003f46270 */
[C---:B------:R-:W-:Y:S01]  /*8670*/  FFMA.FTZ R14, R120.reuse, R59, R14 ;  /* 0x0000003b780e7223 */ /* 0x040fe2000001000e */
[----:B------:R-:W1:Y:S01]  /*8680*/  I2F R41, R45 ;  /* 0x0000002d00297306 */ /* 0x000e620000201400 */
[----:B------:R-:W-:Y:S01]  /*8690*/  ISETP.GE.AND P0, PT, R65, R68, PT ;  /* 0x000000444100720c */ /* 0x000fe20003f06270 */
[----:B------:R-:W-:Y:S01]  /*86a0*/  HMMA.16816.F32 R20, R4, R34, R20 ;  /* 0x000000220414723c */ /* 0x000fe20000001814 */
[CC--:B------:R-:W-:Y:S01]  /*86b0*/  FFMA.FTZ R13, R120.reuse, R40.reuse, R13 ;  /* 0x00000028780d7223 */ /* 0x0c0fe2000001000d */
[----:B------:R-:W-:Y:S01]  /*86c0*/  IADD3 R43, R97, 0x51, RZ ;  /* 0x00000051612b7810 */ /* 0x000fe20007ffe0ff */
[----:B------:R-:W-:Y:S01]  /*86d0*/  FFMA.FTZ R15, R120, R40, R15 ;  /* 0x00000028780f7223 */ /* 0x000fe2000001000f */
[----:B------:R-:W-:-:S02]  /*86e0*/  FSEL R106, R12, -INF , !P5 ;  /* 0xff8000000c6a7808 */ /* 0x000fc40006800000 */
[----:B------:R-:W2:Y:S01]  /*86f0*/  I2F R33, R43 ;  /* 0x0000002b00217306 */ /* 0x000ea20000201400 */
[----:B------:R-:W-:Y:S02]  /*8700*/  FSEL R77, R14, -INF , !P3 ;  /* 0xff8000000e4d7808 */ /* 0x000fe40005800000 */
[----:B------:R-:W-:Y:S02]  /*8710*/  FSEL R124, R13, -INF , !P2 ;  /* 0xff8000000d7c7808 */ /* 0x000fe40005000000 */
[----:B------:R-:W-:Y:S02]  /*8720*/  FSEL R93, R15, -INF , !P0 ;  /* 0xff8000000f5d7808 */ /* 0x000fe40004000000 */
[----:B------:R-:W3:Y:S01]  /*8730*/  LDSM.16.M88.4 R12, [R116+0x1c00] ;  /* 0x001c0000740c783b */ /* 0x000ee20000000200 */
[----:B------:R-:W-:Y:S01]  /*8740*/  FSEL R32, R42, -INF , !P6 ;  /* 0xff8000002a207808 */ /* 0x000fe20007000000 */
[CC--:B-1----:R-:W-:Y:S01]  /*8750*/  FFMA.FTZ R24, R120.reuse, R41.reuse, R24 ;  /* 0x0000002978187223 */ /* 0x0c2fe20000010018 */
[----:B------:R-:W-:Y:S01]  /*8760*/  FSEL R67, R67, -INF , !P4 ;  /* 0xff80000043437808 */ /* 0x000fe20006000000 */
[----:B------:R-:W-:Y:S01]  /*8770*/  FFMA.FTZ R26, R120, R41, R26 ;  /* 0x00000029781a7223 */ /* 0x000fe2000001001a */
[----:B------:R-:W-:Y:S01]  /*8780*/  ISETP.GE.AND P6, PT, R45, R2, PT ;  /* 0x000000022d00720c */ /* 0x000fe20003fc6270 */
[----:B------:R-:W-:-:S04]  /*8790*/  DEPBAR.LE SB0, 0x0 ;  /* 0x000080000000791a */ /* 0x000fc80000000000 */
[----:B------:R-:W-:Y:S01]  /*87a0*/  BAR.SYNC.DEFER_BLOCKING 0x0 ;  /* 0x0000000000007b1d */ /* 0x000fe20000010000 */
[----:B------:R-:W-:Y:S01]  /*87b0*/  ISETP.GE.AND P4, PT, R45, R68, PT ;  /* 0x000000442d00720c */ /* 0x000fe20003f86270 */
[CC--:B--2---:R-:W-:Y:S01]  /*87c0*/  FFMA.FTZ R130, R120.reuse, R33.reuse, R25 ;  /* 0x0000002178827223 */ /* 0x0c4fe20000010019 */
[----:B------:R-:W-:Y:S01]  /*87d0*/  IADD3 R45, R97, 0x58, RZ ;  /* 0x00000058612d7810 */ /* 0x000fe20007ffe0ff */
[----:B-----5:R-:W-:Y:S01]  /*87e0*/  HMMA.16816.F32 R16, R4, R28, R16 ;  /* 0x0000001c0410723c */ /* 0x020fe20000001810 */
[C---:B------:R-:W-:Y:S02]  /*87f0*/  ISETP.GE.AND P5, PT, R43.reuse, R2, PT ;  /* 0x000000022b00720c */ /* 0x040fe40003fa6270 */
[----:B------:R-:W-:Y:S01]  /*8800*/  ISETP.GE.AND P3, PT, R43, R68, PT ;  /* 0x000000442b00720c */ /* 0x000fe20003f66270 */
[----:B------:R-:W1:Y:S01]  /*8810*/  I2F R35, R45 ;  /* 0x0000002d00237306 */ /* 0x000e620000201400 */
[C---:B------:R-:W-:Y:S01]  /*8820*/  ISETP.GE.AND P2, PT, R45.reuse, R2, PT ;  /* 0x000000022d00720c */ /* 0x040fe20003f46270 */
[----:B------:R-:W-:Y:S01]  /*8830*/  FFMA.FTZ R43, R120, R33, R27 ;  /* 0x00000021782b7223 */ /* 0x000fe2000001001b */
[----:B------:R-:W-:-:S02]  /*8840*/  ISETP.GE.AND P0, PT, R45, R68, PT ;  /* 0x000000442d00720c */ /* 0x000fc40003f06270 */
[----:B------:R-:W-:Y:S02]  /*8850*/  FSEL R128, R24, -INF , !P6 ;  /* 0xff80000018807808 */ /* 0x000fe40007000000 */
[----:B------:R-:W-:Y:S02]  /*8860*/  FSEL R75, R26, -INF , !P4 ;  /* 0xff8000001a4b7808 */ /* 0x000fe40006000000 */
[C---:B------:R-:W-:Y:S01]  /*8870*/  HMMA.16816.F32 R24, R8.reuse, R36, RZ ;  /* 0x000000240818723c */ /* 0x040fe200000018ff */
[C---:B------:R-:W-:Y:S02]  /*8880*/  IADD3 R29, R97.reuse, 0x59, RZ ;  /* 0x00000059611d7810 */ /* 0x040fe40007ffe0ff */
[----:B------:R-:W-:Y:S02]  /*8890*/  IADD3 R41, R97, 0x60, RZ ;  /* 0x0000006061297810 */ /* 0x000fe40007ffe0ff */
[----:B------:R-:W2:Y:S01]  /*88a0*/  I2F R28, R29 ;  /* 0x0000001d001c7306 */ /* 0x000ea20000201400 */
[C---:B------:R-:W-:Y:S01]  /*88b0*/  ISETP.GE.AND P6, PT, R29.reuse, R2, PT ;  /* 0x000000021d00720c */ /* 0x040fe20003fc6270 */
[CC--:B-1----:R-:W-:Y:S01]  /*88c0*/  FFMA.FTZ R65, R120.reuse, R35.reuse, R22 ;  /* 0x0000002378417223 */ /* 0x0c2fe20000010016 */
[----:B------:R-:W-:Y:S01]  /*88d0*/  HMMA.16816.F32 R44, R8, R46, RZ ;  /* 0x0000002e082c723c */ /* 0x000fe200000018ff */
[----:B------:R-:W-:Y:S01]  /*88e0*/  ISETP.GE.AND P4, PT, R29, R68, PT ;  /* 0x000000441d00720c */ /* 0x000fe20003f86270 */
[----:B------:R-:W-:Y:S01]  /*88f0*/  FFMA.FTZ R20, R120, R35, R20 ;  /* 0x0000002378147223 */ /* 0x000fe20000010014 */
[----:B------:R-:W-:-:S02]  /*8900*/  IADD3 R33, R97, 0x61, RZ ;  /* 0x0000006161217810 */ /* 0x000fc40007ffe0ff */
[----:B------:R-:W1:Y:S01]  /*8910*/  I2F R29, R41 ;  /* 0x00000029001d7306 */ /* 0x000e620000201400 */
[----:B------:R-:W-:Y:S02]  /*8920*/  FSEL R130, R130, -INF , !P5 ;  /* 0xff80000082827808 */ /* 0x000fe40006800000 */
[----:B------:R-:W-:Y:S01]  /*8930*/  HMMA.16816.F32 R8, R8, R38, RZ ;  /* 0x000000260808723c */ /* 0x000fe200000018ff */
[----:B------:R-:W-:Y:S02]  /*8940*/  ISETP.GE.AND P5, PT, R41, R2, PT ;  /* 0x000000022900720c */ /* 0x000fe40003fa6270 */
[----:B------:R-:W-:Y:S01]  /*8950*/  IADD3 R35, R97, 0x68, RZ ;  /* 0x0000006861237810 */ /* 0x000fe20007ffe0ff */
[-C--:B--2---:R-:W-:Y:S01]  /*8960*/  FFMA.FTZ R23, R120, R28.reuse, R23 ;  /* 0x0000001c78177223 */ /* 0x084fe20000010017 */
[----:B------:R-:W2:Y:S01]  /*8970*/  I2F R22, R33 ;  /* 0x0000002100167306 */ /* 0x000ea20000201400 */
[----:B------:R-:W-:Y:S02]  /*8980*/  FSEL R43, R43, -INF , !P3 ;  /* 0xff8000002b2b7808 */ /* 0x000fe40005800000 */
[----:B---3--:R-:W-:Y:S01]  /*8990*/  HMMA.16816.F32 R24, R4, R12, R24 ;  /* 0x0000000c0418723c */ /* 0x008fe20000001818 */
[----:B------:R-:W-:Y:S01]  /*89a0*/  FSEL R20, R20, -INF , !P2 ;  /* 0xff80000014147808 */ /* 0x000fe20005000000 */
[C---:B------:R-:W-:Y:S01]  /*89b0*/  FFMA.FTZ R132, R120.reuse, R28, R21 ;  /* 0x0000001c78847223 */ /* 0x040fe20000010015 */
[----:B------:R-:W-:Y:S01]  /*89c0*/  FSEL R81, R23, -INF , !P4 ;  /* 0xff80000017517808 */ /* 0x000fe20006000000 */
[CC--:B-1----:R-:W-:Y:S01]  /*89d0*/  FFMA.FTZ R16, R120.reuse, R29.reuse, R16 ;  /* 0x0000001d78107223 */ /* 0x0c2fe20000010010 */
[----:B------:R-:W-:Y:S01]  /*89e0*/  FSEL R65, R65, -INF , !P0 ;  /* 0xff80000041417808 */ /* 0x000fe20004000000 */
[----:B------:R-:W-:-:S02]  /*89f0*/  FFMA.FTZ R59, R120, R29, R18 ;  /* 0x0000001d783b7223 */ /* 0x000fc40000010012 */
[C---:B------:R-:W-:Y:S01]  /*8a00*/  HMMA.16816.F32 R44, R4.reuse, R30, R44 ;  /* 0x0000001e042c723c */ /* 0x040fe2000000182c */
[----:B------:R-:W-:Y:S01]  /*8a10*/  IADD3 R29, R97, 0x70, RZ ;  /* 0x00000070611d7810 */ /* 0x000fe20007ffe0ff */
[----:B------:R-:W1:Y:S01]  /*8a20*/  I2F R21, R35 ;  /* 0x0000002300157306 */ /* 0x000e620000201400 */
[----:B------:R-:W-:Y:S02]  /*8a30*/  FSEL R18, R16, -INF , !P5 ;  /* 0xff80000010127808 */ /* 0x000fe40006800000 */
[----:B------:R-:W-:Y:S01]  /*8a40*/  ISETP.GE.AND P3, PT, R41, R68, PT ;  /* 0x000000442900720c */ /* 0x000fe20003f66270 */
[CC--:B--2---:R-:W-:Y:S01]  /*8a50*/  FFMA.FTZ R16, R120.reuse, R22.reuse, R17 ;  /* 0x0000001678107223 */ /* 0x0c4fe20000010011 */
[----:B------:R-:W-:Y:S01]  /*8a60*/  IADD3 R31, R97, 0x69, RZ ;  /* 0x00000069611f7810 */ /* 0x000fe20007ffe0ff */
[----:B------:R-:W-:Y:S01]  /*8a70*/  HMMA.16816.F32 R8, R4, R14, R8 ;  /* 0x0000000e0408723c */ /* 0x000fe20000001808 */
[----:B------:R-:W-:Y:S01]  /*8a80*/  FFMA.FTZ R19, R120, R22, R19 ;  /* 0x0000001678137223 */ /* 0x000fe20000010013 */
[----:B------:R-:W2:Y:S01]  /*8a90*/  I2F R13, R29 ;  /* 0x0000001d000d7306 */ /* 0x000ea20000201400 */
[----:B------:R-:W-:-:S02]  /*8aa0*/  ISETP.GE.AND P2, PT, R33, R2, PT ;  /* 0x000000022100720c */ /* 0x000fc40003f46270 */
[----:B------:R-:W-:Y:S02]  /*8ab0*/  ISETP.GE.AND P0, PT, R33, R68, PT ;  /* 0x000000442100720c */ /* 0x000fe40003f06270 */
[C---:B------:R-:W-:Y:S02]  /*8ac0*/  IADD3 R7, R97.reuse, 0x79, RZ ;  /* 0x0000007961077810 */ /* 0x040fe40007ffe0ff */
[C---:B------:R-:W-:Y:S01]  /*8ad0*/  IADD3 R17, R97.reuse, 0x71, RZ ;  /* 0x0000007161117810 */ /* 0x040fe20007ffe0ff */
[----:B------:R-:W3:Y:S01]  /*8ae0*/  I2F R23, R31 ;  /* 0x0000001f00177306 */ /* 0x000ee20000201400 */
[----:B------:R-:W-:Y:S02]  /*8af0*/  IADD3 R5, R97, 0x78, RZ ;  /* 0x0000007861057810 */ /* 0x000fe40007ffe0ff */
[----:B------:R-:W-:Y:S02]  /*8b00*/  ISETP.GE.AND P5, PT, R31, R2, PT ;  /* 0x000000021f00720c */ /* 0x000fe40003fa6270 */
[----:B------:R-:W-:Y:S01]  /*8b10*/  FSEL R59, R59, -INF , !P3 ;  /* 0xff8000003b3b7808 */ /* 0x000fe20005800000 */
[----:B-1----:R-:W-:Y:S01]  /*8b20*/  FFMA.FTZ R44, R120, R21, R44 ;  /* 0x00000015782c7223 */ /* 0x002fe2000001002c */
[----:B------:R-:W-:Y:S01]  /*8b30*/  FSEL R16, R16, -INF , !P2 ;  /* 0xff80000010107808 */ /* 0x000fe20005000000 */
[----:B------:R-:W1:Y:S01]  /*8b40*/  I2F R6, R7 ;  /* 0x0000000700067306 */ /* 0x000e620000201400 */
[----:B------:R-:W-:Y:S01]  /*8b50*/  FSEL R57, R19, -INF , !P0 ;  /* 0xff80000013397808 */ /* 0x000fe20004000000 */
[CC--:B--2---:R-:W-:Y:S01]  /*8b60*/  FFMA.FTZ R24, R120.reuse, R13.reuse, R24 ;  /* 0x0000000d78187223 */ /* 0x0c4fe20000010018 */
[----:B------:R-:W-:Y:S01]  /*8b70*/  ISETP.GE.AND P3, PT, R31, R68, PT ;  /* 0x000000441f00720c */ /* 0x000fe20003f66270 */
[C---:B------:R-:W-:Y:S01]  /*8b80*/  FFMA.FTZ R26, R120.reuse, R13, R26 ;  /* 0x0000000d781a7223 */ /* 0x040fe2000001001a */
[C---:B------:R-:W-:Y:S01]  /*8b90*/  ISETP.GE.AND P2, PT, R29.reuse, R2, PT ;  /* 0x000000021d00720c */ /* 0x040fe20003f46270 */
[C---:B------:R-:W-:Y:S01]  /*8ba0*/  FFMA.FTZ R46, R120.reuse, R21, R46 ;  /* 0x00000015782e7223 */ /* 0x040fe2000001002e */
[----:B------:R-:W-:Y:S01]  /*8bb0*/  ISETP.GE.AND P0, PT, R29, R68, PT ;  /* 0x000000441d00720c */ /* 0x000fe20003f06270 */
[CC--:B---3--:R-:W-:Y:S01]  /*8bc0*/  FFMA.FTZ R45, R120.reuse, R23.reuse, R45 ;  /* 0x00000017782d7223 */ /* 0x0c8fe2000001002d */
[----:B------:R-:W2:Y:S01]  /*8bd0*/  I2F R4, R17 ;  /* 0x0000001100047306 */ /* 0x000ea20000201400 */
[----:B------:R-:W-:Y:S01]  /*8be0*/  FFMA.FTZ R47, R120, R23, R47 ;  /* 0x00000017782f7223 */ /* 0x000fe2000001002f */
[----:B------:R-:W-:-:S02]  /*8bf0*/  IADD3 R13, R97, 0x29, RZ ;  /* 0x00000029610d7810 */ /* 0x000fc40007ffe0ff */
[----:B------:R-:W-:Y:S02]  /*8c00*/  FSEL R82, R45, -INF , !P5 ;  /* 0xff8000002d527808 */ /* 0x000fe40006800000 */
[----:B------:R-:W-:Y:S01]  /*8c10*/  FSEL R45, R47, -INF , !P3 ;  /* 0xff8000002f2d7808 */ /* 0x000fe20005800000 */
[-C--:B-1----:R-:W-:Y:S01]  /*8c20*/  FFMA.FTZ R9, R120, R6.reuse, R9 ;  /* 0x0000000678097223 */ /* 0x082fe20000010009 */
[----:B------:R-:W1:Y:S01]  /*8c30*/  I2F R15, R5 ;  /* 0x00000005000f7306 */ /* 0x000e620000201400 */
[----:B------:R-:W-:Y:S01]  /*8c40*/  FSEL R80, R24, -INF , !P2 ;  /* 0xff80000018507808 */ /* 0x000fe20005000000 */
[----:B------:R-:W-:Y:S01]  /*8c50*/  FFMA.FTZ R11, R120, R6, R11 ;  /* 0x00000006780b7223 */ /* 0x000fe2000001000b */
[----:B------:R-:W-:Y:S02]  /*8c60*/  FSEL R37, R26, -INF , !P0 ;  /* 0xff8000001a257808 */ /* 0x000fe40004000000 */
[C---:B------:R-:W-:Y:S02]  /*8c70*/  ISETP.GE.AND P5, PT, R5.reuse, R2, PT ;  /* 0x000000020500720c */ /* 0x040fe40003fa6270 */
[----:B------:R-:W-:Y:S01]  /*8c80*/  ISETP.GE.AND P3, PT, R5, R68, PT ;  /* 0x000000440500720c */ /* 0x000fe20003f66270 */
[C---:B--2---:R-:W-:Y:S01]  /*8c90*/  FFMA.FTZ R25, R120.reuse, R4, R25 ;  /* 0x0000000478197223 */ /* 0x044fe20000010019 */
[C---:B------:R-:W-:Y:S01]  /*8ca0*/  ISETP.GE.AND P2, PT, R7.reuse, R2, PT ;  /* 0x000000020700720c */ /* 0x040fe20003f46270 */
[----:B------:R-:W2:Y:S01]  /*8cb0*/  I2F R5, R13 ;  /* 0x0000000d00057306 */ /* 0x000ea20000201400 */
[----:B------:R-:W-:Y:S01]  /*8cc0*/  ISETP.GE.AND P0, PT, R7, R68, PT ;  /* 0x000000440700720c */ /* 0x000fe20003f06270 */
[C---:B------:R-:W-:Y:S01]  /*8cd0*/  FFMA.FTZ R27, R120.reuse, R4, R27 ;  /* 0x00000004781b7223 */ /* 0x040fe2000001001b */
[----:B------:R-:W-:Y:S01]  /*8ce0*/  FSEL R42, R9, -INF , !P2 ;  /* 0xff800000092a7808 */ /* 0x000fe20005000000 */
[----:B------:R-:W-:Y:S01]  /*8cf0*/  FFMA.FTZ R4, R120, R69, R58 ;  /* 0x0000004578047223 */ /* 0x000fe2000001003a */
[----:B------:R-:W-:Y:S01]  /*8d00*/  FSEL R132, R132, -INF , !P6 ;  /* 0xff80000084847808 */ /* 0x000fe20007000000 */
[CC--:B-1----:R-:W-:Y:S01]  /*8d10*/  FFMA.FTZ R8, R120.reuse, R15.reuse, R8 ;  /* 0x0000000f78087223 */ /* 0x0c2fe20000010008 */
[----:B------:R-:W-:Y:S01]  /*8d20*/  ISETP.GT.AND P2, PT, R125, R126, PT ;  /* 0x0000007e7d00720c */ /* 0x000fe20003f44270 */
[----:B------:R-:W1:Y:S01]  /*8d30*/  I2F R7, R13 ;  /* 0x0000000d00077306 */ /* 0x000e620000201400 */
[C---:B------:R-:W-:Y:S01]  /*8d40*/  ISETP.GE.AND P6, PT, R35.reuse, R2, PT ;  /* 0x000000022300720c */ /* 0x040fe20003fc6270 */
[----:B------:R-:W-:Y:S01]  /*8d50*/  FFMA.FTZ R10, R120, R15, R10 ;  /* 0x0000000f780a7223 */ /* 0x000fe2000001000a */
[----:B------:R-:W-:-:S02]  /*8d60*/  ISETP.GE.AND P4, PT, R35, R68, PT ;  /* 0x000000442300720c */ /* 0x000fc40003f86270 */
[----:B------:R-:W-:Y:S02]  /*8d70*/  FSEL R88, R44, -INF , !P6 ;  /* 0xff8000002c587808 */ /* 0x000fe40007000000 */
[----:B------:R-:W-:Y:S01]  /*8d80*/  FSEL R73, R46, -INF , !P4 ;  /* 0xff8000002e497808 */ /* 0x000fe20006000000 */
[C---:B--2---:R-:W-:Y:S01]  /*8d90*/  FFMA.FTZ R6, R120.reuse, R5, R61 ;  /* 0x0000000578067223 */ /* 0x044fe2000001003d */
[C---:B------:R-:W-:Y:S02]  /*8da0*/  ISETP.GE.AND P6, PT, R17.reuse, R2, PT ;  /* 0x000000021100720c */ /* 0x040fe40003fc6270 */
[----:B------:R-:W-:Y:S02]  /*8db0*/  ISETP.GE.AND P4, PT, R17, R68, PT ;  /* 0x000000441100720c */ /* 0x000fe40003f86270 */
[----:B------:R-:W-:Y:S02]  /*8dc0*/  FSEL R64, R25, -INF , !P6 ;  /* 0xff80000019407808 */ /* 0x000fe40007000000 */
[----:B------:R-:W-:Y:S01]  /*8dd0*/  FSEL R31, R27, -INF , !P4 ;  /* 0xff8000001b1f7808 */ /* 0x000fe20006000000 */
[----:B-1----:R-:W-:Y:S01]  /*8de0*/  FFMA.FTZ R7, R120, R7, R63 ;  /* 0x0000000778077223 */ /* 0x002fe2000001003f */
[----:B------:R-:W-:-:S02]  /*8df0*/  FSEL R40, R8, -INF , !P5 ;  /* 0xff80000008287808 */ /* 0x000fc40006800000 */
[----:B------:R-:W-:Y:S02]  /*8e00*/  FSEL R30, R10, -INF , !P3 ;  /* 0xff8000000a1e7808 */ /* 0x000fe40005800000 */
[C---:B------:R-:W-:Y:S02]  /*8e10*/  ISETP.GE.AND P6, PT, R97.reuse, R2, PT ;  /* 0x000000026100720c */ /* 0x040fe40003fc6270 */
[----:B------:R-:W-:Y:S02]  /*8e20*/  ISETP.GE.AND P4, PT, R97, R68, PT ;  /* 0x000000446100720c */ /* 0x000fe40003f86270 */
[C---:B------:R-:W-:Y:S02]  /*8e30*/  ISETP.GE.AND P5, PT, R13.reuse, R2, PT ;  /* 0x000000020d00720c */ /* 0x040fe40003fa6270 */
[----:B------:R-:W-:Y:S02]  /*8e40*/  ISETP.GE.AND P3, PT, R13, R68, PT ;  /* 0x000000440d00720c */ /* 0x000fe40003f66270 */
[----:B------:R-:W-:-:S02]  /*8e50*/  FSEL R29, R11, -INF , !P0 ;  /* 0xff8000000b1d7808 */ /* 0x000fc40004000000 */
[----:B------:R-:W-:Y:S02]  /*8e60*/  FSEL R5, R56, -INF , !P6 ;  /* 0xff80000038057808 */ /* 0x000fe40007000000 */
[----:B------:R-:W-:Y:S02]  /*8e70*/  FSEL R4, R4, -INF , !P4 ;  /* 0xff80000004047808 */ /* 0x000fe40006000000 */
[----:B------:R-:W-:Y:S02]  /*8e80*/  FSEL R6, R6, -INF , !P5 ;  /* 0xff80000006067808 */ /* 0x000fe40006800000 */
[----:B------:R-:W-:Y:S01]  /*8e90*/  FSEL R161, R7, -INF , !P3 ;  /* 0xff80000007a17808 */ /* 0x000fe20005800000 */
[----:B------:R-:W-:Y:S05]  /*8ea0*/  @!P2 BRA `(.L_x_5035) ;  /* 0x000007300000a947 */ /* 0x000fea0003800000 */
[----:B------:R-:W-:Y:S05]  /*8eb0*/  @!P1 BRA `(.L_x_5036) ;  /* 0x000003b000009947 */ /* 0x000fea0003800000 */
[----:B------:R-:W-:Y:S01]  /*8ec0*/  IABS R7, c[0x0][0x2d0] ;  /* 0x0000b40000077a13 */ /* 0x000fe20000000000 */
[----:B------:R-:W-:-:S03]  /*8ed0*/  IMAD.SHL.U32 R8, R125, 0x80, RZ ;  /* 0x000000807d087824 */ /* 0x000fc600078e00ff */
[----:B------:R-:W1:Y:S02]  /*8ee0*/  I2F.RP R15, R7 ;  /* 0x00000007000f7306 */ /* 0x000e640000209400 */
        /* <DEDUP_REMOVED lines=56> */
.L_x_5036:
[----:B------:R-:W-:-:S05]  /*9270*/  IMAD.MOV.U32 R11, RZ, RZ, c[0x0][0x198] ;  /* 0x00006600ff0b7624 */ /* 0x000fca00078e00ff */
[----:B------:R-:W-:-:S04]  /*9280*/  LEA R11, -R11, RZ, 0x7 ;  /* 0x000000ff0b0b7211 */ /* 0x000fc800078e39ff */
[----:B------:R-:W-:Y:S02]  /*9290*/  SHF.R.S32.HI R8, RZ, 0x1f, R11 ;  /* 0x0000001fff087819 */ /* 0x000fe4000001140b */
.L_x_5037:
        /* <DEDUP_REMOVED lines=48> */
.L_x_5039:
[----:B------:R-:W-:Y:S05]  /*95a0*/  BSYNC B0 ;  /* 0x0000000000007941 */ /* 0x000fea0003800000 */
.L_x_5038:
[----:B------:R-:W0:Y:S01]  /*95b0*/  LDGDEPBAR ;  /* 0x00000000000079af */ /* 0x000e220000000000 */
[----:B------:R-:W-:-:S04]  /*95c0*/  LEA R152, P0, R11, R152, 0x1 ;  /* 0x000000980b987211 */ /* 0x000fc800078008ff */
[----:B------:R-:W-:Y:S02]  /*95d0*/  LEA.HI.X R153, R11, R153, R8, 0x1, P0 ;  /* 0x000000990b997211 */ /* 0x000fe400000f0c08 */
.L_x_5035:
        /* <DEDUP_REMOVED lines=57> */
[----:B------:R-:W-:Y:S02]  /*9970*/  SHF.L.U32 R157, R66, 0x1, RZ ;  /* 0x00000001429d7819 */ /* 0x000fe400000006ff */
[----:B------:R-:W-:Y:S02]  /*9980*/  FMNMX.FTZ R7, R40, R7, !PT ;  /* 0x0000000728077209 */ /* 0x000fe40007810000 */
[----:B------:R-:W-:Y:S01]  /*9990*/  IADD3 R156, R0, R157, RZ ;  /* 0x0000009d009c7210 */ /* 0x000fe20007ffe0ff */
[----:B------:R-:W-:Y:S01]  /*99a0*/  LDSM.16.MT88.4 R136, [R157+0x3000] ;  /* 0x003000009d88783b */ /* 0x000fe20000004200 */
[----:B------:R-:W-:-:S03]  /*99b0*/  FMNMX.FTZ R10, R42, R7, !PT ;  /* 0x000000072a0a7209 */ /* 0x000fc60007810000 */
[----:B-12---:R-:W-:Y:S04]  /*99c0*/  LDSM.16.MT88.4 R12, [R157+0x3400] ;  /* 0x003400009d0c783b */ /* 0x006fe80000004200 */
        /* <DEDUP_REMOVED lines=18> */
[--C-:B------:R-:W-:Y:S02]  /*9af0*/  FFMA.FTZ R58, R92, c[0x0][0x23c], -R47.reuse ;  /* 0x00008f005c3a7a23 */ /* 0x100fe4000001082f */
[----:B------:R-:W1:Y:S01]  /*9b00*/  SHFL.BFLY PT, R5, R6, 0x2, 0x1f ;  /* 0x0c401f0006057f89 */ /* 0x000e6200000e0000 */
        /* <DEDUP_REMOVED lines=13> */
[----:B------:R-:W-:Y:S01]  /*9be0*/  LDSM.16.MT88.4 R16, [R157+0x3800] ;  /* 0x003800009d10783b */ /* 0x000fe20000004200 */
[----:B------:R-:W-:Y:S01]  /*9bf0*/  FFMA.FTZ R21, R132, c[0x0][0x23c], -R47 ;  /* 0x00008f0084157a23 */ /* 0x000fe2000001082f */
[----:B-1----:R-:W-:-:S02]  /*9c00*/  FMNMX.FTZ R5, R6, R5, !PT ;  /* 0x0000000506057209 */ /* 0x002fc40007810000 */
[----:B------:R-:W-:Y:S01]  /*9c10*/  MUFU.EX2 R97, R97 ;  /* 0x0000006100617308 */ /* 0x000fe20000000800 */
[--C-:B------:R-:W-:Y:S02]  /*9c20*/  FFMA.FTZ R61, R84, c[0x0][0x23c], -R47.reuse ;  /* 0x00008f00543d7a23 */ /* 0x100fe4000001082f */
[--C-:B------:R-:W-:Y:S01]  /*9c30*/  FFMA.FTZ R44, R78, c[0x0][0x23c], -R47.reuse ;  /* 0x00008f004e2c7a23 */ /* 0x100fe2000001082f */
[----:B------:R-:W1:Y:S01]  /*9c40*/  SHFL.BFLY PT, R6, R5, 0x1, 0x1f ;  /* 0x0c201f0005067f89 */ /* 0x000e6200000e0000 */
[--C-:B------:R-:W-:Y:S02]  /*9c50*/  FFMA.FTZ R39, R90, c[0x0][0x23c], -R47.reuse ;  /* 0x00008f005a277a23 */ /* 0x100fe4000001082f */
[--C-:B------:R-:W-:Y:S01]  /*9c60*/  FFMA.FTZ R36, R94, c[0x0][0x23c], -R47.reuse ;  /* 0x00008f005e247a23 */ /* 0x100fe2000001082f */
[----:B---3--:R-:W-:Y:S01]  /*9c70*/  F2FP.PACK_AB R130, R58, R121 ;  /* 0x000000793a82723e */ /* 0x008fe200000000ff */
        /* <DEDUP_REMOVED lines=9> */
[----:B------:R-:W-:Y:S01]  /*9d10*/  FFMA.FTZ R40, R40, c[0x0][0x23c], -R47 ;  /* 0x00008f0028287a23 */ /* 0x000fe2000001082f */
        /* <DEDUP_REMOVED lines=8> */
[--C-:B------:R-:W-:Y:S02]  /*9da0*/  FFMA.FTZ R101, R4, c[0x0][0x23c], -R32.reuse ;  /* 0x00008f0004657a23 */ /* 0x100fe40000010820 */
[--C-:B------:R-:W-:Y:S01]  /*9db0*/  FFMA.FTZ R123, R129, c[0x0][0x23c], -R32.reuse ;  /* 0x00008f00817b7a23 */ /* 0x100fe20000010820 */
[----:B------:R-:W1:Y:S01]  /*9dc0*/  LDSM.16.MT88.4 R4, [R156+0x3000] ;  /* 0x003000009c04783b */ /* 0x000e620000004200 */
        /* <DEDUP_REMOVED lines=18> */
[----:B------:R-:W-:Y:S02]  /*9ef0*/  FFMA.FTZ R71, R82, c[0x0][0x23c], -R47 ;  /* 0x00008f0052477a23 */ /* 0x000fe4000001082f */
[--C-:B------:R-:W-:Y:S02]  /*9f00*/  FFMA.FTZ R79, R79, c[0x0][0x23c], -R32.reuse ;  /* 0x00008f004f4f7a23 */ /* 0x100fe40000010820 */
[----:B------:R-:W-:-:S02]  /*9f10*/  FFMA.FTZ R82, R67, c[0x0][0x23c], -R32 ;  /* 0x00008f0043527a23 */ /* 0x000fc40000010820 */
[----:B------:R-:W-:Y:S01]  /*9f20*/  MUFU.EX2 R99, R99 ;  /* 0x0000006300637308 */ /* 0x000fe20000000800 */
[--C-:B------:R-:W-:Y:S02]  /*9f30*/  FFMA.FTZ R77, R77, c[0x0][0x23c], -R32.reuse ;  /* 0x00008f004d4d7a23 */ /* 0x100fe40000010820 */
[--C-:B------:R-:W-:Y:S02]  /*9f40*/  FFMA.FTZ R84, R93, c[0x0][0x23c], -R32.reuse ;  /* 0x00008f005d547a23 */ /* 0x100fe40000010820 */
[----:B------:R-:W-:Y:S02]  /*9f50*/  FFMA.FTZ R67, R80, c[0x0][0x23c], -R47 ;  /* 0x00008f0050437a23 */ /* 0x000fe4000001082f */
[--C-:B------:R-:W-:Y:S01]  /*9f60*/  FFMA.FTZ R80, R75, c[0x0][0x23c], -R32.reuse ;  /* 0x00008f004b507a23 */ /* 0x100fe20000010820 */
[----:B---3--:R-:W-:Y:S01]  /*9f70*/  F2FP.PACK_AB R131, R62, R123 ;  /* 0x0000007b3e83723e */ /* 0x008fe200000000ff */
[----:B------:R-:W2:Y:S01]  /*9f80*/  MUFU.EX2 R56, R56 ;  /* 0x0000003800387308 */ /* 0x000ea20000000800 */
        /* <DEDUP_REMOVED lines=23> */
[----:B------:R-:W-:Y:S01]  /*a100*/  MUFU.EX2 R38, R38 ;  /* 0x0000002600267308 */ /* 0x000fe20000000800 */
[----:B------:R-:W-:-:S04]  /*a110*/  FADD.FTZ R99, R99, R62 ;  /* 0x0000003e63637221 */ /* 0x000fc80000010000 */
[----:B------:R-:W-:Y:S01]  /*a120*/  F2FP.PACK_AB R6, R46, R63 ;  /* 0x0000003f2e06723e */ /* 0x000fe200000000ff */
[----:B------:R-:W-:Y:S01]  /*a130*/  FADD.FTZ R56, R56, R99 ;  /* 0x0000006338387221 */ /* 0x000fe20000010000 */
[----:B---3--:R-:W-:Y:S01]  /*a140*/  F2FP.PACK_AB R7, R60, R87 ;  /* 0x000000573c07723e */ /* 0x008fe200000000ff */
[----:B------:R-:W-:Y:S02]  /*a150*/  MUFU.EX2 R85, R85 ;  /* 0x0000005500557308 */ /* 0x000fe40000000800 */
[----:B------:R-:W-:-:S04]  /*a160*/  FADD.FTZ R87, R87, R56 ;  /* 0x0000003857577221 */ /* 0x000fc80000010000 */
[C---:B------:R-:W-:Y:S01]  /*a170*/  HMMA.16816.F32 R140, R4.reuse, R12, R140 ;  /* 0x0000000c048c723c */ /* 0x040fe2000000188c */
[----:B------:R-:W-:Y:S01]  /*a180*/  FADD.FTZ R60, R60, R87 ;  /* 0x000000573c3c7221 */ /* 0x000fe20000010000 */
[----:B------:R-:W1:Y:S06]  /*a190*/  MUFU.EX2 R52, R52 ;  /* 0x0000003400347308 */ /* 0x000e6c0000000800 */
[C---:B------:R-:W-:Y:S01]  /*a1a0*/  HMMA.16816.F32 R136, R4.reuse, R14, R136 ;  /* 0x0000000e0488723c */ /* 0x040fe20000001888 */
[----:B------:R-:W2:Y:S01]  /*a1b0*/  LDSM.16.MT88.4 R12, [R156+0x3800] ;  /* 0x003800009c0c783b */ /* 0x000ea20000004200 */
[----:B------:R-:W-:Y:S06]  /*a1c0*/  MUFU.EX2 R53, R53 ;  /* 0x0000003500357308 */ /* 0x000fec0000000800 */
[C---:B------:R-:W-:Y:S02]  /*a1d0*/  HMMA.16816.F32 R132, R4.reuse, R8, R132 ;  /* 0x000000080484723c */ /* 0x040fe40000001884 */
[----:B------:R-:W3:Y:S06]  /*a1e0*/  MUFU.EX2 R66, R66 ;  /* 0x0000004200427308 */ /* 0x000eec0000000800 */
[----:B------:R-:W-:Y:S01]  /*a1f0*/  HMMA.16816.F32 R128, R4, R10, R128 ;  /* 0x0000000a0480723c */ /* 0x000fe20000001880 */
[----:B------:R-:W4:Y:S01]  /*a200*/  LDSM.16.MT88.4 R8, [R157+0x3c00] ;  /* 0x003c00009d08783b */ /* 0x000f220000004200 */
[----:B------:R-:W-:Y:S05]  /*a210*/  MUFU.EX2 R39, R39 ;  /* 0x0000002700277308 */ /* 0x000fea0000000800 */
[----:B------:R-:W-:-:S02]  /*a220*/  F2FP.PACK_AB R4, R44, R61 ;  /* 0x0000003d2c04723e */ /* 0x000fc400000000ff */
[----:B-1----:R-:W-:Y:S01]  /*a230*/  F2FP.PACK_AB R5, R52, R85 ;  /* 0x000000553405723e */ /* 0x002fe200000000ff */
[----:B------:R-:W1:Y:S01]  /*a240*/  MUFU.EX2 R36, R36 ;  /* 0x0000002400247308 */ /* 0x000e620000000800 */
[----:B------:R-:W-:Y:S01]  /*a250*/  F2FP.PACK_AB R6, R38, R41 ;  /* 0x000000292606723e */ /* 0x000fe200000000ff */
[----:B------:R-:W-:Y:S01]  /*a260*/  FADD.FTZ R85, R85, R60 ;  /* 0x0000003c55557221 */ /* 0x000fe20000010000 */
[----:B---3--:R-:W-:-:S03]  /*a270*/  F2FP.PACK_AB R7, R66, R53 ;  /* 0x000000354207723e */ /* 0x008fc600000000ff */
[----:B------:R-:W-:Y:S02]  /*a280*/  FADD.FTZ R52, R52, R85 ;  /* 0x0000005534347221 */ /* 0x000fe40000010000 */
[----:B------:R-:W-:Y:S02]  /*a290*/  MUFU.EX2 R35, R35 ;  /* 0x0000002300237308 */ /* 0x000fe40000000800 */
[----:B------:R-:W-:Y:S01]  /*a2a0*/  HMMA.16816.F32 R140, R4, R16, R140 ;  /* 0x00000010048c723c */ /* 0x000fe2000000188c */
[----:B------:R-:W-:-:S04]  /*a2b0*/  FADD.FTZ R53, R53, R52 ;  /* 0x0000003435357221 */ /* 0x000fc80000010000 */
[----:B------:R-:W-:Y:S01]  /*a2c0*/  FADD.FTZ R53, R66, R53 ;  /* 0x0000003542357221 */ /* 0x000fe20000010000 */
[----:B------:R-:W3:Y:S02]  /*a2d0*/  MUFU.EX2 R34, R34 ;  /* 0x0000002200227308 */ /* 0x000ee40000000800 */
[C---:B------:R-:W-:Y:S01]  /*a2e0*/  HMMA.16816.F32 R136, R4.reuse, R18, R136 ;  /* 0x000000120488723c */ /* 0x040fe20000001888 */
[----:B------:R-:W5:Y:S05]  /*a2f0*/  LDSM.16.MT88.4 R16, [R156+0x3c00] ;  /* 0x003c00009c10783b */ /* 0x000f6a0000004200 */
[----:B------:R-:W-:Y:S02]  /*a300*/  MUFU.EX2 R76, R76 ;  /* 0x0000004c004c7308 */ /* 0x000fe40000000800 */
[C---:B--2---:R-:W-:Y:S06]  /*a310*/  HMMA.16816.F32 R132, R4.reuse, R12, R132 ;  /* 0x0000000c0484723c */ /* 0x044fec0000001884 */
[----:B------:R-:W2:Y:S02]  /*a320*/  MUFU.EX2 R89, R89 ;  /* 0x0000005900597308 */ /* 0x000ea40000000800 */
[----:B------:R-:W-:Y:S01]  /*a330*/  HMMA.16816.F32 R128, R4, R14, R128 ;  /* 0x0000000e0480723c */ /* 0x000fe20000001880 */
[----:B------:R-:W5:Y:S05]  /*a340*/  LDSM.16.MT88.4 R12, [R157+0x4000] ;  /* 0x004000009d0c783b */ /* 0x000f6a0000004200 */
[----:B------:R-:W-:Y:S01]  /*a350*/  MUFU.EX2 R78, R78 ;  /* 0x0000004e004e7308 */ /* 0x000fe20000000800 */
[----:B-1----:R-:W-:-:S02]  /*a360*/  F2FP.PACK_AB R4, R36, R39 ;  /* 0x000000272404723e */ /* 0x002fc400000000ff */
[----:B---3--:R-:W-:-:S05]  /*a370*/  F2FP.PACK_AB R6, R34, R35 ;  /* 0x000000232206723e */ /* 0x008fca00000000ff */
[----:B------:R-:W1:Y:S01]  /*a380*/  MUFU.EX2 R83, R83 ;  /* 0x0000005300537308 */ /* 0x000e620000000800 */
[----:B--2---:R-:W-:Y:S01]  /*a390*/  F2FP.PACK_AB R5, R89, R76 ;  /* 0x0000004c5905723e */ /* 0x004fe200000000ff */
[----:B------:R-:W-:-:S04]  /*a3a0*/  FADD.FTZ R76, R76, R53 ;  /* 0x000000354c4c7221 */ /* 0x000fc80000010000 */
[----:B------:R-:W-:Y:S02]  /*a3b0*/  FADD.FTZ R89, R89, R76 ;  /* 0x0000004c59597221 */ /* 0x000fe40000010000 */
[----:B------:R-:W-:Y:S01]  /*a3c0*/  MUFU.EX2 R33, R33 ;  /* 0x0000002100217308 */ /* 0x000fe20000000800 */
[----:B-1----:R-:W-:-:S07]  /*a3d0*/  F2FP.PACK_AB R7, R83, R78 ;  /* 0x0000004e5307723e */ /* 0x002fce00000000ff */
[----:B------:R-:W1:Y:S01]  /*a3e0*/  MUFU.EX2 R28, R28 ;  /* 0x0000001c001c7308 */ /* 0x000e620000000800 */
[----:B------:R-:W-:-:S04]  /*a3f0*/  FADD.FTZ R78, R78, R89 ;  /* 0x000000594e4e7221 */ /* 0x000fc80000010000 */
[----:B------:R-:W-:Y:S01]  /*a400*/  FADD.FTZ R32, R83, R78 ;  /* 0x0000004e53207221 */ /* 0x000fe20000010000 */
[C---:B----4-:R-:W-:Y:S02]  /*a410*/  HMMA.16816.F32 R140, R4.reuse, R8, R140 ;  /* 0x00000008048c723c */ /* 0x050fe4000000188c */
        /* <DEDUP_REMOVED lines=27> */
[----:B------:R-:W-:Y:S05]  /*a5d0*/  MUFU.EX2 R80, R80 ;  /* 0x0000005000507308 */ /* 0x000fea0000000800 */
[----:B------:R-:W-:Y:S01]  /*a5e0*/  FADD.FTZ R8, R127, R74 ;  /* 0x0000004a7f087221 */ /* 0x000fe20000010000 */
[----:B------:R-:W-:Y:S02]  /*a5f0*/  HMMA.16816.F32 R128, R4, R10, R128 ;  /* 0x0000000a0480723c */ /* 0x000fe40000001880 */
[----:B------:R-:W2:Y:S01]  /*a600*/  MUFU.EX2 R43, R43 ;  /* 0x0000002b002b7308 */ /* 0x000ea20000000800 */
[----:B------:R-:W-:-:S02]  /*a610*/  FADD.FTZ R121, R121, R8 ;  /* 0x0000000879797221 */ /* 0x000fc40000010000 */
[----:B------:R-:W3:Y:S02]  /*a620*/  LDSM.16.MT88.4 R8, [R157+0x4800] ;  /* 0x004800009d08783b */ /* 0x000ee40000004200 */
[----:B-1----:R-:W-:Y:S02]  /*a630*/  F2FP.PACK_AB R4, R24, R25 ;  /* 0x000000191804723e */ /* 0x002fe400000000ff */
[----:B-----5:R-:W-:Y:S01]  /*a640*/  F2FP.PACK_AB R6, R21, R22 ;  /* 0x000000161506723e */ /* 0x020fe200000000ff */
[----:B------:R-:W-:Y:S08]  /*a650*/  MUFU.EX2 R65, R65 ;  /* 0x0000004100417308 */ /* 0x000ff00000000800 */
        /* <DEDUP_REMOVED lines=10> */
[----:B------:R-:W-:Y:S05]  /*a700*/  MUFU.EX2 R0, R0 ;  /* 0x0000000000007308 */ /* 0x000fea0000000800 */
[----:B------:R-:W-:Y:S01]  /*a710*/  FADD.FTZ R16, R58, R121 ;  /* 0x000000793a107221 */ /* 0x000fe20000010000 */
[----:B------:R-:W-:Y:S01]  /*a720*/  HMMA.16816.F32 R136, R4, R18, R136 ;  /* 0x000000120488723c */ /* 0x000fe20000001888 */
[----:B------:R-:W-:Y:S01]  /*a730*/  FFMA.FTZ R121, R42, c[0x0][0x23c], -R47 ;  /* 0x00008f002a797a23 */ /* 0x000fe2000001082f */
[----:B------:R-:W2:Y:S01]  /*a740*/  MUFU.EX2 R71, R71 ;  /* 0x0000004700477308 */ /* 0x000ea20000000800 */
[----:B------:R-:W-:-:S02]  /*a750*/  FADD.FTZ R97, R97, R16 ;  /* 0x0000001061617221 */ /* 0x000fc40000010000 */
[----:B------:R-:W4:Y:S02]  /*a760*/  LDSM.16.MT88.4 R16, [R156+0x4800] ;  /* 0x004800009c10783b */ /* 0x000f240000004200 */
[----:B------:R-:W-:Y:S01]  /*a770*/  FADD.FTZ R48, R48, R97 ;  /* 0x0000006130307221 */ /* 0x000fe20000010000 */
[----:B---3--:R-:W-:Y:S02]  /*a780*/  HMMA.16816.F32 R132, R4, R12, R132 ;  /* 0x0000000c0484723c */ /* 0x008fe40000001884 */
        /* <DEDUP_REMOVED lines=15> */
[C---:B-----5:R-:W-:Y:S01]  /*a880*/  F2FP.PACK_AB R5, R57.reuse, R74 ;  /* 0x0000004a3905723e */ /* 0x060fe200000000ff */
        /* <DEDUP_REMOVED lines=17> */
[----:B------:R-:W2:Y:S02]  /*a9a0*/  LDSM.16.MT88.4 R8, [R156+0x4c00] ;  /* 0x004c00009c08783b */ /* 0x000ea40000004200 */
[----:B------:R-:W-:Y:S01]  /*a9b0*/  FADD.FTZ R25, R25, R26 ;  /* 0x0000001a19197221 */ /* 0x000fe20000010000 */
[----:B------:R-:W5:Y:S03]  /*a9c0*/  MUFU.EX2 R38, R31 ;  /* 0x0000001f00267308 */ /* 0x000f660000000800 */
[----:B------:R-:W-:Y:S01]  /*a9d0*/  FADD.FTZ R25, R24, R25 ;  /* 0x0000001918197221 */ /* 0x000fe20000010000 */
[C---:B----4-:R-:W-:Y:S03]  /*a9e0*/  HMMA.16816.F32 R132, R4.reuse, R16, R132 ;  /* 0x000000100484723c */ /* 0x050fe60000001884 */
[----:B------:R-:W-:Y:S01]  /*a9f0*/  FADD.FTZ R22, R22, R25 ;  /* 0x0000001916167221 */ /* 0x000fe20000010000 */
[----:B------:R-:W-:Y:S03]  /*aa00*/  MUFU.EX2 R40, R40 ;  /* 0x0000002800287308 */ /* 0x000fe60000000800 */
[----:B------:R-:W-:Y:S01]  /*aa10*/  FADD.FTZ R21, R21, R22 ;  /* 0x0000001615157221 */ /* 0x000fe20000010000 */
[----:B------:R-:W-:Y:S03]  /*aa20*/  HMMA.16816.F32 R128, R4, R18, R128 ;  /* 0x000000120480723c */ /* 0x000fe60000001880 */
[----:B------:R-:W-:Y:S01]  /*aa30*/  FADD.FTZ R20, R20, R21 ;  /* 0x0000001514147221 */ /* 0x000fe20000010000 */
[----:B------:R-:W4:Y:S03]  /*aa40*/  MUFU.EX2 R121, R121 ;  /* 0x0000007900797308 */ /* 0x000f260000000800 */
[----:B------:R-:W-:Y:S01]  /*aa50*/  FADD.FTZ R23, R23, R20 ;  /* 0x0000001417177221 */ /* 0x000fe20000010000 */
[----:B-1----:R-:W-:-:S02]  /*aa60*/  F2FP.PACK_AB R4, R64, R67 ;  /* 0x000000434004723e */ /* 0x002fc400000000ff */
[----:B-----5:R-:W-:Y:S01]  /*aa70*/  F2FP.PACK_AB R5, R38, R37 ;  /* 0x000000252605723e */ /* 0x020fe200000000ff */
[----:B------:R-:W-:Y:S01]  /*aa80*/  FADD.FTZ R0, R0, R23 ;  /* 0x0000001700007221 */ /* 0x000fe20000010000 */
[----:B------:R-:W-:Y:S01]  /*aa90*/  MUFU.EX2 R30, R30 ;  /* 0x0000001e001e7308 */ /* 0x000fe20000000800 */
[----:B------:R-:W-:Y:S02]  /*aaa0*/  FADD.FTZ R37, R37, R58 ;  /* 0x0000003a25257221 */ /* 0x000fe40000010000 */
[----:B------:R-:W-:Y:S02]  /*aab0*/  FADD.FTZ R0, R71, R0 ;  /* 0x0000000047007221 */ /* 0x000fe40000010000 */
[----:B------:R-:W-:Y:S02]  /*aac0*/  FADD.FTZ R37, R38, R37 ;  /* 0x0000002526257221 */ /* 0x000fe40000010000 */
[----:B------:R-:W-:Y:S01]  /*aad0*/  FADD.FTZ R67, R67, R0 ;  /* 0x0000000043437221 */ /* 0x000fe20000010000 */
[----:B------:R-:W1:Y:S01]  /*aae0*/  MUFU.EX2 R123, R123 ;  /* 0x0000007b007b7308 */ /* 0x000e620000000800 */
[----:B----4-:R-:W-:-:S02]  /*aaf0*/  F2FP.PACK_AB R6, R121, R40 ;  /* 0x000000287906723e */ /* 0x010fc400000000ff */
[----:B------:R-:W-:-:S04]  /*ab00*/  FADD.FTZ R67, R64, R67 ;  /* 0x0000004340437221 */ /* 0x000fc80000010000 */
[----:B------:R-:W-:-:S04]  /*ab10*/  FADD.FTZ R40, R40, R67 ;  /* 0x0000004328287221 */ /* 0x000fc80000010000 */
[----:B------:R-:W-:Y:S01]  /*ab20*/  FADD.FTZ R121, R121, R40 ;  /* 0x0000002879797221 */ /* 0x000fe20000010000 */
[----:B-1----:R-:W-:Y:S01]  /*ab30*/  F2FP.PACK_AB R7, R123, R30 ;  /* 0x0000001e7b07723e */ /* 0x002fe200000000ff */
[----:B------:R-:W-:-:S04]  /*ab40*/  FADD.FTZ R30, R30, R37 ;  /* 0x000000251e1e7221 */ /* 0x000fc80000010000 */
[----:B------:R-:W-:Y:S02]  /*ab50*/  FADD.FTZ R123, R123, R30 ;  /* 0x0000001e7b7b7221 */ /* 0x000fe40000010000 */
[C---:B---3--:R-:W-:Y:S08]  /*ab60*/  HMMA.16816.F32 R140, R4.reuse, R12, R140 ;  /* 0x0000000c048c723c */ /* 0x048ff0000000188c */
        /* <DEDUP_REMOVED lines=67> */
.L_x_5041:
[----:B------:R-:W-:-:S05]  /*afa0*/  IMAD.MOV.U32 R0, RZ, RZ, c[0x0][0x1a0] ;  /* 0x00006800ff007624 */ /* 0x000fca00078e00ff */
[----:B------:R-:W-:-:S04]  /*afb0*/  LEA R0, -R0, RZ, 0x7 ;  /* 0x000000ff00007211 */ /* 0x000fc800078e39ff */
[----:B------:R-:W-:Y:S02]  /*afc0*/  SHF.R.S32.HI R11, RZ, 0x1f, R0 ;  /* 0x0000001fff0b7819 */ /* 0x000fe40000011400 */
.L_x_5042:
[----:B------:R-:W-:Y:S01]  /*afd0*/  ISETP.GE.AND P0, PT, R108, c[0x0][0x220], PT ;  /* 0x000088006c007a0c */ /* 0x000fe20003f06270 */
[----:B------:R-:W-:Y:S01]  /*afe0*/  IMAD.SHL.U32 R71, R125, 0x80, RZ ;  /* 0x000000807d477824 */ /* 0x000fe200078e00ff */
[----:B------:R-:W-:-:S04]  /*aff0*/  LEA R158, P5, R0, R158, 0x1 ;  /* 0x0000009e009e7211 */ /* 0x000fc800078a08ff */
[C---:B------:R-:W-:Y:S02]  /*b000*/  LEA.HI.X R159, R0.reuse, R159, R11, 0x1, P5 ;  /* 0x0000009f009f7211 */ /* 0x040fe400028f0c0b */
[C-C-:B------:R-:W-:Y:S02]  /*b010*/  LOP3.LUT R99, R71.reuse, 0x1, R122.reuse, 0xfe, !PT ;  /* 0x0000000147637812 */ /* 0x140fe400078efe7a */
[C-C-:B------:R-:W-:Y:S02]  /*b020*/  LOP3.LUT R97, R71.reuse, 0x8, R122.reuse, 0xfe, !PT ;  /* 0x0000000847617812 */ /* 0x140fe400078efe7a */
[----:B------:R-:W-:Y:S01]  /*b030*/  LOP3.LUT R101, R71, 0x9, R122, 0xfe, !PT ;  /* 0x0000000947657812 */ /* 0x000fe200078efe7a */
        /* <DEDUP_REMOVED lines=22> */
[----:B------:R-:W-:Y:S01]  /*b1a0*/  @!P0 LEA R12, P3, R13, c[0x0][0x170], 0x1 ;  /* 0x00005c000d0c8a11 */ /* 0x000fe200078608ff */
[----:B------:R-:W-:Y:S01]  /*b1b0*/  @P0 STS.128 [R154+0x3800], RZ ;  /* 0x003800ff9a000388 */ /* 0x000fe20000000c00 */
[----:B------:R-:W-:Y:S01]  /*b1c0*/  @!P0 LEA.HI.X R17, R4, c[0x0][0x174], R55, 0x1, P4 ;  /* 0x00005d0004118a11 */ /* 0x000fe200020f0c37 */
[----:B------:R-:W-:Y:S01]  /*b1d0*/  I2F R0, R99 ;  /* 0x0000006300007306 */ /* 0x000fe20000201400 */
        /* <DEDUP_REMOVED lines=9> */
[C-C-:B------:R-:W-:Y:S01]  /*b270*/  LOP3.LUT R107, R71.reuse, 0x10, R122.reuse, 0xfe, !PT ;  /* 0x00000010476b7812 */ /* 0x140fe200078efe7a */
[----:B------:R-:W-:Y:S01]  /*b280*/  I2F R103, R97 ;  /* 0x0000006100677306 */ /* 0x000fe20000201400 */
[C-C-:B------:R-:W-:Y:S01]  /*b290*/  LOP3.LUT R127, R71.reuse, 0x11, R122.reuse, 0xfe, !PT ;  /* 0x00000011477f7812 */ /* 0x140fe200078efe7a */
[----:B------:R-:W-:Y:S01]  /*b2a0*/  @!PT LDS RZ, [RZ] ;  /* 0x00000000fffff984 */ /* 0x000fe20000000800 */
[----:B------:R-:W-:Y:S01]  /*b2b0*/  @!PT LDS RZ, [RZ] ;  /* 0x00000000fffff984 */ /* 0x000fe20000000800 */
[----:B------:R-:W-:Y:S01]  /*b2c0*/  @!PT LDS RZ, [RZ] ;  /* 0x00000000fffff984 */ /* 0x000fe20000000800 */
[----:B------:R3:W-:Y:S01]  /*b2d0*/  @!P0 LDGSTS.E.BYPASS.LTC128B.128 [R154+0x4000], [R12.64] ;  /* 0x040000000c9a8fae */ /* 0x0007e2000b901d46 */
[----:B------:R-:W-:-:S02]  /*b2e0*/  LOP3.LUT R161, R71, 0x18, R122, 0xfe, !PT ;  /* 0x0000001847a17812 */ /* 0x000fc400078efe7a */
[C-C-:B------:R-:W-:Y:S01]  /*b2f0*/  LOP3.LUT R163, R71.reuse, 0x19, R122.reuse, 0xfe, !PT ;  /* 0x0000001947a37812 */ /* 0x140fe200078efe7a */
[----:B------:R-:W-:Y:S01]  /*b300*/  @P0 STS.128 [R154+0x4800], RZ ;  /* 0x004800ff9a000388 */ /* 0x000fe20000000c00 */
[C-C-:B------:R-:W-:Y:S01]  /*b310*/  LOP3.LUT R165, R71.reuse, 0x20, R122.reuse, 0xfe, !PT ;  /* 0x0000002047a57812 */ /* 0x140fe200078efe7a */
[----:B------:R-:W4:Y:S01]  /*b320*/  I2F R105, R107 ;  /* 0x0000006b00697306 */ /* 0x000f220000201400 */
[C-C-:B------:R-:W-:Y:S01]  /*b330*/  LOP3.LUT R96, R71.reuse, 0x21, R122.reuse, 0xfe, !PT ;  /* 0x0000002147607812 */ /* 0x140fe200078efe7a */
[----:B------:R-:W-:Y:S01]  /*b340*/  @!PT LDS RZ, [RZ] ;  /* 0x00000000fffff984 */ /* 0x000fe20000000800 */
[----:B------:R-:W-:Y:S01]  /*b350*/  @!PT LDS RZ, [RZ] ;  /* 0x00000000fffff984 */ /* 0x000fe20000000800 */
[----:B------:R-:W-:Y:S01]  /*b360*/  @!PT LDS RZ, [RZ] ;  /* 0x00000000fffff984 */ /* 0x000fe20000000800 */
[----:B------:R5:W-:Y:S01]  /*b370*/  @!P0 LDGSTS.E.BYPASS.LTC128B.128 [R154+0x4800], [R4.64] ;  /* 0x04800000049a8fae */ /* 0x000be2000b901d46 */
[----:B------:R-:W-:Y:S02]  /*b380*/  LOP3.LUT R98, R71, 0x28, R122, 0xfe, !PT ;  /* 0x0000002847627812 */ /* 0x000fe400078efe7a */
[C---:B------:R-:W-:Y:S01]  /*b390*/  ISETP.GE.AND P4, PT, R99.reuse, R2, PT ;  /* 0x000000026300720c */ /* 0x040fe20003f86270 */
[----:B------:R-:W-:Y:S01]  /*b3a0*/  LDSM.16.M88.4 R88, [R119] ;  /* 0x000000007758783b */ /* 0x000fe20000000200 */
[----:B------:R-:W-:-:S02]  /*b3b0*/  ISETP.GE.AND P3, PT, R99, R68, PT ;  /* 0x000000446300720c */ /* 0x000fc40003f66270 */
[--C-:B------:R-:W-:Y:S01]  /*b3c0*/  LOP3.LUT R100, R71, 0x58, R122.reuse, 0xfe, !PT ;  /* 0x0000005847647812 */ /* 0x100fe200078efe7a */
[----:B------:R-:W1:Y:S01]  /*b3d0*/  LDSM.16.M88.4 R48, [R117+0x1400] ;  /* 0x001400007530783b */ /* 0x000e620000000200 */
[----:B------:R-:W-:Y:S02]  /*b3e0*/  ISETP.GE.AND P2, PT, R97, R2, PT ;  /* 0x000000026100720c */ /* 0x000fe40003f46270 */
[C-C-:B------:R-:W-:Y:S01]  /*b3f0*/  LOP3.LUT R102, R71.reuse, 0x31, R122.reuse, 0xfe, !PT ;  /* 0x0000003147667812 */ /* 0x140fe200078efe7a */
[----:B------:R-:W3:Y:S01]  /*b400*/  LDSM.16.M88.4 R56, [R117+0x1000] ;  /* 0x001000007538783b */ /* 0x000ee20000000200 */
[----:B------:R-:W-:-:S03]  /*b410*/  LOP3.LUT R104, R71, 0x39, R122, 0xfe, !PT ;  /* 0x0000003947687812 */ /* 0x000fc600078efe7a */
[----:B------:R-:W3:Y:S04]  /*b420*/  LDSM.16.M88.4 R40, [R117+0x1800] ;  /* 0x001800007528783b */ /* 0x000ee80000000200 */
[----:B------:R-:W3:Y:S04]  /*b430*/  LDSM.16.M88.4 R32, [R117+0x1c00] ;  /* 0x001c00007520783b */ /* 0x000ee80000000200 */
[----:B------:R-:W-:Y:S04]  /*b440*/  LDSM.16.M88.4 R84, [R118] ;  /* 0x000000007654783b */ /* 0x000fe80000000200 */
[----:B------:R-:W4:Y:S04]  /*b450*/  LDSM.16.M88.4 R76, [R115] ;  /* 0x00000000734c783b */ /* 0x000f280000000200 */
[----:B------:R-:W4:Y:S04]  /*b460*/  LDSM.16.M88.4 R80, [R116] ;  /* 0x000000007450783b */ /* 0x000f280000000200 */
[----:B------:R-:W4:Y:S04]  /*b470*/  LDSM.16.M88.4 R72, [R114] ;  /* 0x000000007248783b */ /* 0x000f280000000200 */
[----:B------:R-:W4:Y:S04]  /*b480*/  LDSM.16.M88.4 R64, [R113] ;  /* 0x000000007140783b */ /* 0x000f280000000200 */
[----:B--2---:R-:W2:Y:S01]  /*b490*/  LDSM.16.M88.4 R16, [R117+0x2400] ;  /* 0x002400007510783b */ /* 0x004ea20000000200 */
[C---:B-1----:R-:W-:Y:S03]  /*b4a0*/  HMMA.16816.F32 R52, R88.reuse, R48, RZ ;  /* 0x000000305834723c */ /* 0x042fe600000018ff */
[----:B------:R-:W1:Y:S04]  /*b4b0*/  LDSM.16.M88.4 R24, [R117+0x2000] ;  /* 0x002000007518783b */ /* 0x000e680000000200 */
[----:B------:R-:W1:Y:S01]  /*b4c0*/  LDSM.16.M88.4 R8, [R117+0x2800] ;  /* 0x002800007508783b */ /* 0x000e620000000200 */
[C---:B------:R-:W-:Y:S03]  /*b4d0*/  HMMA.16816.F32 R48, R88.reuse, R50, RZ ;  /* 0x000000325830723c */ /* 0x040fe600000018ff */
[----:B------:R-:W5:Y:S04]  /*b4e0*/  LDSM.16.M88.4 R92, [R117+0x2c00] ;  /* 0x002c0000755c783b */ /* 0x000f680000000200 */
[----:B------:R-:W0:Y:S01]  /*b4f0*/  LDGDEPBAR ;  /* 0x00000000000079af */ /* 0x000e220000000000 */
[C---:B---3--:R-:W-:Y:S08]  /*b500*/  HMMA.16816.F32 R60, R88.reuse, R56, RZ ;  /* 0x00000038583c723c */ /* 0x048ff000000018ff */
[C---:B------:R-:W-:Y:S08]  /*b510*/  HMMA.16816.F32 R56, R88.reuse, R58, RZ ;  /* 0x0000003a5838723c */ /* 0x040ff000000018ff */
[C---:B------:R-:W-:Y:S08]  /*b520*/  HMMA.16816.F32 R44, R88.reuse, R40, RZ ;  /* 0x00000028582c723c */ /* 0x040ff000000018ff */
[C---:B------:R-:W-:Y:S08]  /*b530*/  HMMA.16816.F32 R36, R88.reuse, R32, RZ ;  /* 0x000000205824723c */ /* 0x040ff000000018ff */
[C---:B------:R-:W-:Y:S08]  /*b540*/  HMMA.16816.F32 R40, R88.reuse, R42, RZ ;  /* 0x0000002a5828723c */ /* 0x040ff000000018ff */
[----:B------:R-:W-:Y:S08]  /*b550*/  HMMA.16816.F32 R32, R88, R34, RZ ;  /* 0x000000225820723c */ /* 0x000ff000000018ff */
[C---:B----4-:R-:W-:Y:S08]  /*b560*/  HMMA.16816.F32 R52, R84.reuse, R76, R52 ;  /* 0x0000004c5434723c */ /* 0x050ff00000001834 */
[C---:B------:R-:W-:Y:S01]  /*b570*/  HMMA.16816.F32 R48, R84.reuse, R78, R48 ;  /* 0x0000004e5430723c */ /* 0x040fe20000001830 */
[----:B------:R-:W3:Y:S07]  /*b580*/  LDSM.16.M88.4 R76, [R111] ;  /* 0x000000006f4c783b */ /* 0x000eee0000000200 */
[C---:B------:R-:W-:Y:S08]  /*b590*/  HMMA.16816.F32 R60, R84.reuse, R80, R60 ;  /* 0x00000050543c723c */ /* 0x040ff0000000183c */
[----:B------:R-:W-:Y:S01]  /*b5a0*/  HMMA.16816.F32 R56, R84, R82, R56 ;  /* 0x000000525438723c */ /* 0x000fe20000001838 */
[----:B------:R-:W4:Y:S01]  /*b5b0*/  LDSM.16.M88.4 R80, [R110] ;  /* 0x000000006e50783b */ /* 0x000f220000000200 */
[----:B------:R-:W-:-:S02]  /*b5c0*/  FFMA.FTZ R52, R120, R105, R52 ;  /* 0x0000006978347223 */ /* 0x000fc40000010034 */
[----:B------:R-:W-:-:S04]  /*b5d0*/  FFMA.FTZ R54, R120, R105, R54 ;  /* 0x0000006978367223 */ /* 0x000fc80000010036 */
[C---:B------:R-:W-:Y:S08]  /*b5e0*/  HMMA.16816.F32 R44, R84.reuse, R72, R44 ;  /* 0x00000048542c723c */ /* 0x040ff0000000182c */
[----:B------:R-:W-:Y:S01]  /*b5f0*/  HMMA.16816.F32 R40, R84, R74, R40 ;  /* 0x0000004a5428723c */ /* 0x000fe20000001828 */
[----:B------:R-:W3:Y:S01]  /*b600*/  LDSM.16.M88.4 R72, [R3] ;  /* 0x000000000348783b */ /* 0x000ee20000000200 */
[----:B------:R-:W-:-:S05]  /*b610*/  FFMA.FTZ R61, R120, R0, R61 ;  /* 0x00000000783d7223 */ /* 0x000fca000001003d */
[----:B------:R-:W-:Y:S01]  /*b620*/  FSEL R61, R61, -INF , !P4 ;  /* 0xff8000003d3d7808 */ /* 0x000fe20006000000 */
[----:B------:R-:W-:Y:S01]  /*b630*/  HMMA.16816.F32 R36, R84, R64, R36 ;  /* 0x000000405424723c */ /* 0x000fe20000001824 */
[CC--:B------:R-:W-:Y:S01]  /*b640*/  FFMA.FTZ R56, R120.reuse, R103.reuse, R56 ;  /* 0x0000006778387223 */ /* 0x0c0fe20000010038 */
[----:B------:R-:W-:Y:S01]  /*b650*/  ISETP.GE.AND P4, PT, R101, R68, PT ;  /* 0x000000446500720c */ /* 0x000fe20003f86270 */
[----:B------:R-:W-:-:S05]  /*b660*/  FFMA.FTZ R58, R120, R103, R58 ;  /* 0x00000067783a7223 */ /* 0x000fca000001003a */
[----:B------:R-:W-:Y:S01]  /*b670*/  HMMA.16816.F32 R32, R84, R66, R32 ;  /* 0x000000425420723c */ /* 0x000fe20000001820 */
[----:B------:R-:W3:Y:S01]  /*b680*/  LDSM.16.M88.4 R64, [R112] ;  /* 0x000000007040783b */ /* 0x000ee20000000200 */
[----:B------:R-:W-:-:S06]  /*b690*/  DEPBAR.LE SB0, 0x0 ;  /* 0x000080000000791a */ /* 0x000fcc0000000000 */
[C---:B--2---:R-:W-:Y:S08]  /*b6a0*/  HMMA.16816.F32 R20, R88.reuse, R16, RZ ;  /* 0x000000105814723c */ /* 0x044ff000000018ff */
[C---:B------:R-:W-:Y:S08]  /*b6b0*/  HMMA.16816.F32 R16, R88.reuse, R18, RZ ;  /* 0x000000125810723c */ /* 0x040ff000000018ff */
[C---:B-1----:R-:W-:Y:S08]  /*b6c0*/  HMMA.16816.F32 R28, R88.reuse, R24, RZ ;  /* 0x00000018581c723c */ /* 0x042ff000000018ff */
[C---:B------:R-:W-:Y:S08]  /*b6d0*/  HMMA.16816.F32 R12, R88.reuse, R8, RZ ;  /* 0x00000008580c723c */ /* 0x040ff000000018ff */
[C---:B------:R-:W-:Y:S08]  /*b6e0*/  HMMA.16816.F32 R24, R88.reuse, R26, RZ ;  /* 0x0000001a5818723c */ /* 0x040ff000000018ff */
[C---:B------:R-:W-:Y:S08]  /*b6f0*/  HMMA.16816.F32 R8, R88.reuse, R10, RZ ;  /* 0x0000000a5808723c */ /* 0x040ff000000018ff */
[C---:B-----5:R-:W-:Y:S01]  /*b700*/  HMMA.16816.F32 R4, R88.reuse, R92, RZ ;  /* 0x0000005c5804723c */ /* 0x060fe200000018ff */
[----:B------:R-:W1:Y:S07]  /*b710*/  I2F R92, R101 ;  /* 0x00000065005c7306 */ /* 0x000e6e0000201400 */
[----:B------:R-:W-:Y:S01]  /*b720*/  HMMA.16816.F32 R88, R88, R94, RZ ;  /* 0x0000005e5858723c */ /* 0x000fe200000018ff */
[----:B------:R-:W2:Y:S06]  /*b730*/  I2F R94, R163 ;  /* 0x000000a3005e7306 */ /* 0x000eac0000201400 */
[----:B------:R-:W-:Y:S01]  /*b740*/  LOP3.LUT R95, R71, R122, RZ, 0xfc, !PT ;  /* 0x0000007a475f7212 */ /* 0x000fe200078efcff */
[----:B---3--:R-:W-:Y:S01]  /*b750*/  HMMA.16816.F32 R20, R84, R76, R20 ;  /* 0x0000004c5414723c */ /* 0x008fe20000001814 */
[----:B------:R-:W3:Y:S01]  /*b760*/  I2F R76, R127 ;  /* 0x0000007f004c7306 */ /* 0x000ee20000201400 */
[----:B-1----:R-:W-:Y:S01]  /*b770*/  FFMA.FTZ R57, R120, R92, R57 ;  /* 0x0000005c78397223 */ /* 0x002fe20000010039 */
[----:B------:R-:W-:-:S02]  /*b780*/  ISETP.GE.AND P5, PT, R95, R68, PT ;  /* 0x000000445f00720c */ /* 0x000fc40003fa6270 */
[----:B------:R-:W-:-:S03]  /*b790*/  ISETP.GE.AND P6, PT, R95, R2, PT ;  /* 0x000000025f00720c */ /* 0x000fc60003fc6270 */
[----:B------:R-:W-:Y:S01]  /*b7a0*/  HMMA.16816.F32 R16, R84, R78, R16 ;  /* 0x0000004e5410723c */ /* 0x000fe20000001810 */
[----:B------:R-:W1:Y:S01]  /*b7b0*/  I2F R93, R95 ;  /* 0x0000005f005d7306 */ /* 0x000e620000201400 */
[CC--:B--2---:R-:W-:Y:S02]  /*b7c0*/  FFMA.FTZ R49, R120.reuse, R94.reuse, R49 ;  /* 0x0000005e78317223 */ /* 0x0c4fe40000010031 */
[----:B------:R-:W-:-:S04]  /*b7d0*/  FFMA.FTZ R164, R120, R94, R51 ;  /* 0x0000005e78a47223 */ /* 0x000fc80000010033 */
[----:B----4-:R-:W-:Y:S01]  /*b7e0*/  HMMA.16816.F32 R8, R84, R82, R8 ;  /* 0x000000525408723c */ /* 0x010fe20000001808 */
[----:B------:R-:W2:Y:S01]  /*b7f0*/  I2F R79, R161 ;  /* 0x000000a1004f7306 */ /* 0x000ea20000201400 */
[CC--:B---3--:R-:W-:Y:S02]  /*b800*/  FFMA.FTZ R55, R120.reuse, R76.reuse, R55 ;  /* 0x0000004c78377223 */ /* 0x0c8fe40000010037 */
[----:B------:R-:W-:-:S04]  /*b810*/  FFMA.FTZ R53, R120, R76, R53 ;  /* 0x0000004c78357223 */ /* 0x000fc80000010035 */
[----:B------:R-:W-:Y:S01]  /*b820*/  HMMA.16816.F32 R4, R84, R72, R4 ;  /* 0x000000485404723c */ /* 0x000fe20000001804 */
[----:B------:R-:W3:Y:S01]  /*b830*/  I2F R83, R165 ;  /* 0x000000a500537306 */ /* 0x000ee20000201400 */
[----:B-1----:R-:W-:-:S05]  /*b840*/  FFMA.FTZ R82, R120, R93, R62 ;  /* 0x0000005d78527223 */ /* 0x002fca000001003e */
[----:B------:R-:W-:Y:S01]  /*b850*/  FSEL R82, R82, -INF , !P5 ;  /* 0xff80000052527808 */ /* 0x000fe20006800000 */
[C---:B------:R-:W-:Y:S01]  /*b860*/  HMMA.16816.F32 R88, R84.reuse, R74, R88 ;  /* 0x0000004a5458723c */ /* 0x040fe20000001858 */
[----:B------:R-:W1:Y:S01]  /*b870*/  I2F R72, R96 ;  /* 0x0000006000487306 */ /* 0x000e620000201400 */
[----:B------:R-:W-:Y:S01]  /*b880*/  ISETP.GE.AND P5, PT, R101, R2, PT ;  /* 0x000000026500720c */ /* 0x000fe20003fa6270 */
[-C--:B--2---:R-:W-:Y:S01]  /*b890*/  FFMA.FTZ R48, R120, R79.reuse, R48 ;  /* 0x0000004f78307223 */ /* 0x084fe20000010030 */
[----:B------:R-:W-:Y:S01]  /*b8a0*/  FSEL R73, R56, -INF , !P2 ;  /* 0xff80000038497808 */ /* 0x000fe20005000000 */
[C---:B------:R-:W-:Y:S01]  /*b8b0*/  FFMA.FTZ R50, R120.reuse, R79, R50 ;  /* 0x0000004f78327223 */ /* 0x040fe20000010032 */
[-C--:B------:R-:W-:Y:S02]  /*b8c0*/  ISETP.GE.AND P2, PT, R107, R68.reuse, PT ;  /* 0x000000446b00720c */ /* 0x080fe40003f46270 */
[C---:B------:R-:W-:Y:S01]  /*b8d0*/  HMMA.16816.F32 R28, R84.reuse, R64, R28 ;  /* 0x00000040541c723c */ /* 0x040fe2000000181c */
[----:B------:R-:W-:Y:S01]  /*b8e0*/  LOP3.LUT R75, R71, 0x51, R122, 0xfe, !PT ;  /* 0x00000051474b7812 */ /* 0x000fe200078efe7a */
[----:B------:R-:W2:Y:S01]  /*b8f0*/  I2F R74, R98 ;  /* 0x00000062004a7306 */ /* 0x000ea20000201400 */
[----:B------:R-:W-:Y:S01]  /*b900*/  FSEL R57, R57, -INF , !P5 ;  /* 0xff80000039397808 */ /* 0x000fe20006800000 */
[CC--:B---3--:R-:W-:Y:S01]  /*b910*/  FFMA.FTZ R46, R120.reuse, R83.reuse, R46 ;  /* 0x00000053782e7223 */ /* 0x0c8fe2000001002e */
[----:B------:R-:W-:Y:S01]  /*b920*/  ISETP.GE.AND P5, PT, R127, R68, PT ;  /* 0x000000447f00720c */ /* 0x000fe20003fa6270 */
[C---:B------:R-:W-:Y:S01]  /*b930*/  FFMA.FTZ R44, R120.reuse, R83, R44 ;  /* 0x00000053782c7223 */ /* 0x040fe2000001002c */
[C---:B------:R-:W-:Y:S01]  /*b940*/  LOP3.LUT R56, R71.reuse, 0x69, R122, 0xfe, !PT ;  /* 0x0000006947387812 */ /* 0x040fe200078efe7a */
[C---:B------:R-:W-:Y:S01]  /*b950*/  HMMA.16816.F32 R12, R84.reuse, R80, R12 ;  /* 0x00000050540c723c */ /* 0x040fe2000000180c */
[C---:B------:R-:W-:Y:S01]  /*b960*/  FFMA.FTZ R65, R120.reuse, R93, R60 ;  /* 0x0000005d78417223 */ /* 0x040fe2000001003c */
[----:B------:R-:W3:Y:S01]  /*b970*/  I2F R64, R75 ;  /* 0x0000004b00407306 */ /* 0x000ee20000201400 */
[C-C-:B------:R-:W-:Y:S01]  /*b980*/  LOP3.LUT R60, R71.reuse, 0x59, R122.reuse, 0xfe, !PT ;  /* 0x00000059473c7812 */ /* 0x140fe200078efe7a */
[CC--:B-1----:R-:W-:Y:S01]  /*b990*/  FFMA.FTZ R45, R120.reuse, R72.reuse, R45 ;  /* 0x00000048782d7223 */ /* 0x0c2fe2000001002d */
[----:B------:R-:W-:Y:S01]  /*b9a0*/  LOP3.LUT R93, R71, 0x60, R122, 0xfe, !PT ;  /* 0x00000060475d7812 */ /* 0x000fe200078efe7a */
[C---:B------:R-:W-:Y:S01]  /*b9b0*/  FFMA.FTZ R47, R120.reuse, R72, R47 ;  /* 0x00000048782f7223 */ /* 0x040fe2000001002f */
[----:B------:R-:W-:Y:S01]  /*b9c0*/  FSEL R65, R65, -INF , !P6 ;  /* 0xff80000041417808 */ /* 0x000fe20007000000 */
[C---:B------:R-:W-:Y:S01]  /*b9d0*/  FFMA.FTZ R81, R120.reuse, R0, R63 ;  /* 0x0000000078517223 */ /* 0x040fe2000001003f */
[----:B------:R-:W-:Y:S01]  /*b9e0*/  ISETP.GE.AND P6, PT, R97, R68, PT ;  /* 0x000000446100720c */ /* 0x000fe20003fc6270 */
[----:B------:R-:W-:Y:S01]  /*b9f0*/  FFMA.FTZ R80, R120, R92, R59 ;  /* 0x0000005c78507223 */ /* 0x000fe2000001003b */
[----:B------:R-:W1:Y:S01]  /*ba00*/  I2F R95, R100 ;  /* 0x00000064005f7306 */ /* 0x000e620000201400 */
[----:B------:R-:W-:Y:S01]  /*ba10*/  FSEL R103, R54, -INF , !P2 ;  /* 0xff80000036677808 */ /* 0x000fe20005000000 */
[CC--:B--2---:R-:W-:Y:S01]  /*ba20*/  FFMA.FTZ R40, R120.reuse, R74.reuse, R40 ;  /* 0x0000004a78287223 */ /* 0x0c4fe20000010028 */
[----:B------:R-:W-:Y:S01]  /*ba30*/  FSEL R81, R81, -INF , !P3 ;  /* 0xff80000051517808 */ /* 0x000fe20005800000 */
[----:B------:R-:W-:Y:S01]  /*ba40*/  FFMA.FTZ R42, R120, R74, R42 ;  /* 0x0000004a782a7223 */ /* 0x000fe2000001002a */
[----:B------:R-:W-:Y:S01]  /*ba50*/  ISETP.GE.AND P3, PT, R107, R2, PT ;  /* 0x000000026b00720c */ /* 0x000fe20003f66270 */
[----:B------:R-:W-:Y:S01]  /*ba60*/  HMMA.16816.F32 R24, R84, R66, R24 ;  /* 0x000000425418723c */ /* 0x000fe20000001818 */
[----:B------:R-:W-:Y:S01]  /*ba70*/  FSEL R77, R58, -INF , !P6 ;  /* 0xff8000003a4d7808 */ /* 0x000fe20007000000 */
[----:B------:R-:W2:Y:S01]  /*ba80*/  I2F R62, R60 ;  /* 0x0000003c003e7306 */ /* 0x000ea20000201400 */
[----:B------:R-:W-:Y:S01]  /*ba90*/  FSEL R80, R80, -INF , !P4 ;  /* 0xff80000050507808 */ /* 0x000fe20006000000 */
[C---:B---3--:R-:W-:Y:S01]  /*baa0*/  FFMA.FTZ R21, R120.reuse, R64, R21 ;  /* 0x0000004078157223 */ /* 0x048fe20000010015 */
[----:B------:R-:W-:Y:S01]  /*bab0*/  ISETP.GE.AND P6, PT, R127, R2, PT ;  /* 0x000000027f00720c */ /* 0x000fe20003fc6270 */
[----:B------:R-:W-:Y:S01]  /*bac0*/  FFMA.FTZ R23, R120, R64, R23 ;  /* 0x0000004078177223 */ /* 0x000fe20000010017 */
[----:B------:R-:W-:-:S02]  /*bad0*/  ISETP.GE.AND P4, PT, R161, R2, PT ;  /* 0x00000002a100720c */ /* 0x000fc40003f86270 */
[----:B------:R-:W-:Y:S01]  /*bae0*/  FSEL R105, R52, -INF , !P3 ;  /* 0xff80000034697808 */ /* 0x000fe20005800000 */
[----:B------:R-:W3:Y:S01]  /*baf0*/  I2F R63, R93 ;  /* 0x0000005d003f7306 */ /* 0x000ee20000201400 */
[----:B------:R-:W-:Y:S01]  /*bb00*/  ISETP.GE.AND P3, PT, R161, R68, PT ;  /* 0x00000044a100720c */ /* 0x000fe20003f66270 */
[CC--:B-1----:R-:W-:Y:S01]  /*bb10*/  FFMA.FTZ R16, R120.reuse, R95.reuse, R16 ;  /* 0x0000005f78107223 */ /* 0x0c2fe20000010010 */
[----:B------:R-:W-:Y:S01]  /*bb20*/  LOP3.LUT R97, R71, 0x68, R122, 0xfe, !PT ;  /* 0x0000006847617812 */ /* 0x000fe200078efe7a */
[C---:B------:R-:W-:Y:S01]  /*bb30*/  FFMA.FTZ R18, R120.reuse, R95, R18 ;  /* 0x0000005f78127223 */ /* 0x040fe20000010012 */
[----:B------:R-:W-:Y:S02]  /*bb40*/  ISETP.GE.AND P2, PT, R163, R2, PT ;  /* 0x00000002a300720c */ /* 0x000fe40003f46270 */
[----:B------:R-:W-:Y:S01]  /*bb50*/  FSEL R78, R55, -INF , !P5 ;  /* 0xff800000374e7808 */ /* 0x000fe20006800000 */
[----:B------:R-:W1:Y:S01]  /*bb60*/  I2F R52, R56 ;  /* 0x0000003800347306 */ /* 0x000e620000201400 */
[----:B------:R-:W-:Y:S01]  /*bb70*/  FSEL R53, R53, -INF , !P6 ;  /* 0xff80000035357808 */ /* 0x000fe20007000000 */
[-C--:B--2---:R-:W-:Y:S01]  /*bb80*/  FFMA.FTZ R19, R120, R62.reuse, R19 ;  /* 0x0000003e78137223 */ /* 0x084fe20000010013 */
[----:B------:R-:W-:Y:S01]  /*bb90*/  FSEL R55, R48, -INF , !P4 ;  /* 0xff80000030377808 */ /* 0x000fe20006000000 */
[----:B------:R-:W-:Y:S01]  /*bba0*/  FFMA.FTZ R17, R120, R62, R17 ;  /* 0x0000003e78117223 */ /* 0x000fe20000010011 */
[----:B------:R-:W-:-:S02]  /*bbb0*/  LOP3.LUT R101, R71, 0x61, R122, 0xfe, !PT ;  /* 0x0000006147657812 */ /* 0x000fc400078efe7a */
[-C--:B------:R-:W-:Y:S01]  /*bbc0*/  ISETP.GE.AND P6, PT, R163, R68.reuse, PT ;  /* 0x00000044a300720c */ /* 0x080fe20003fc6270 */
[----:B------:R-:W2:Y:S01]  /*bbd0*/  I2F R59, R97 ;  /* 0x00000061003b7306 */ /* 0x000ea20000201400 */
[C---:B------:R-:W-:Y:S01]  /*bbe0*/  ISETP.GE.AND P4, PT, R165.reuse, R68, PT ;  /* 0x00000044a500720c */ /* 0x040fe20003f86270 */
[----:B---3--:R-:W-:Y:S01]  /*bbf0*/  FFMA.FTZ R54, R120, R63, R14 ;  /* 0x0000003f78367223 */ /* 0x008fe2000001000e */
[----:B------:R-:W-:Y:S02]  /*bc00*/  FSEL R99, R50, -INF , !P3 ;  /* 0xff80000032637808 */ /* 0x000fe40005800000 */
[-C--:B------:R-:W-:Y:S02]  /*bc10*/  ISETP.GE.AND P5, PT, R165, R2.reuse, PT ;  /* 0x00000002a500720c */ /* 0x080fe40003fa6270 */
[----:B------:R-:W-:Y:S01]  /*bc20*/  ISETP.GE.AND P3, PT, R96, R2, PT ;  /* 0x000000026000720c */ /* 0x000fe20003f66270 */
[----:B------:R-:W3:Y:S01]  /*bc30*/  I2F R0, R101 ;  /* 0x0000006500007306 */ /* 0x000ee20000201400 */
[----:B------:R-:W-:Y:S01]  /*bc40*/  LOP3.LUT R58, R71, 0x71, R122, 0xfe, !PT ;  /* 0x00000071473a7812 */ /* 0x000fe200078efe7a */
[----:B-1----:R-:W-:Y:S01]  /*bc50*/  FFMA.FTZ R9, R120, R52, R9 ;  /* 0x0000003478097223 */ /* 0x002fe20000010009 */
[----:B------:R-:W-:-:S02]  /*bc60*/  FSEL R49, R49, -INF , !P2 ;  /* 0xff80000031317808 */ /* 0x000fc40005000000 */
[----:B------:R-:W-:Y:S02]  /*bc70*/  ISETP.GE.AND P2, PT, R96, R68, PT ;  /* 0x000000446000720c */ /* 0x000fe40003f46270 */
[----:B------:R-:W-:Y:S01]  /*bc80*/  FSEL R164, R164, -INF , !P6 ;  /* 0xff800000a4a47808 */ /* 0x000fe20007000000 */
[----:B------:R-:W1:Y:S01]  /*bc90*/  I2F R48, R58 ;  /* 0x0000003a00307306 */ /* 0x000e620000201400 */
[----:B------:R-:W-:Y:S01]  /*bca0*/  FSEL R94, R46, -INF , !P4 ;  /* 0xff8000002e5e7808 */ /* 0x000fe20006000000 */
[-C--:B--2---:R-:W-:Y:S01]  /*bcb0*/  FFMA.FTZ R10, R120, R59.reuse, R10 ;  /* 0x0000003b780a7223 */ /* 0x084fe2000001000a */
[----:B------:R-:W-:Y:S01]  /*bcc0*/  ISETP.GE.AND P6, PT, R98, R2, PT ;  /* 0x000000026200720c */ /* 0x000fe20003fc6270 */
[----:B------:R-:W-:Y:S01]  /*bcd0*/  FFMA.FTZ R8, R120, R59, R8 ;  /* 0x0000003b78087223 */ /* 0x000fe20000010008 */
[----:B------:R-:W-:Y:S01]  /*bce0*/  FSEL R107, R44, -INF , !P5 ;  /* 0xff8000002c6b7808 */ /* 0x000fe20006800000 */
[C---:B------:R-:W-:Y:S01]  /*bcf0*/  FFMA.FTZ R44, R120.reuse, R52, R11 ;  /* 0x00000034782c7223 */ /* 0x040fe2000001000b */
[----:B------:R-:W-:Y:S01]  /*bd00*/  ISETP.GE.AND P4, PT, R75, R2, PT ;  /* 0x000000024b00720c */ /* 0x000fe20003f86270 */
[----:B------:R-:W2:Y:S01]  /*bd10*/  I2F R74, R102 ;  /* 0x00000066004a7306 */ /* 0x000ea20000201400 */
[----:B------:R-:W-:Y:S01]  /*bd20*/  FSEL R45, R45, -INF , !P3 ;  /* 0xff8000002d2d7808 */ /* 0x000fe20005800000 */
[----:B---3--:R-:W-:Y:S01]  /*bd30*/  FFMA.FTZ R50, R120, R0, R15 ;  /* 0x0000000078327223 */ /* 0x008fe2000001000f */
[----:B------:R-:W-:Y:S01]  /*bd40*/  ISETP.GE.AND P5, PT, R98, R68, PT ;  /* 0x000000446200720c */ /* 0x000fe20003fa6270 */
[----:B------:R-:W-:Y:S01]  /*bd50*/  FFMA.FTZ R13, R120, R0, R13 ;  /* 0x00000000780d7223 */ /* 0x000fe2000001000d */
[----:B------:R-:W-:-:S02]  /*bd60*/  ISETP.GE.AND P3, PT, R75, R68, PT ;  /* 0x000000444b00720c */ /* 0x000fc40003f66270 */
[--C-:B------:R-:W-:Y:S01]  /*bd70*/  LOP3.LUT R161, R71, 0x70, R122.reuse, 0xfe, !PT ;  /* 0x0000007047a17812 */ /* 0x100fe200078efe7a */
[CC--:B-1----:R-:W-:Y:S01]  /*bd80*/  FFMA.FTZ R7, R120.reuse, R48.reuse, R7 ;  /* 0x0000003078077223 */ /* 0x0c2fe20000010007 */
[----:B------:R-:W-:Y:S01]  /*bd90*/  FSEL R98, R47, -INF , !P2 ;  /* 0xff8000002f627808 */ /* 0x000fe20005000000 */
[----:B------:R-:W-:Y:S01]  /*bda0*/  FFMA.FTZ R5, R120, R48, R5 ;  /* 0x0000003078057223 */ /* 0x000fe20000010005 */
[----:B------:R-:W-:Y:S01]  /*bdb0*/  LOP3.LUT R46, R71, 0x30, R122, 0xfe, !PT ;  /* 0x00000030472e7812 */ /* 0x000fe200078efe7a */
[----:B------:R-:W1:Y:S01]  /*bdc0*/  I2F R163, R161 ;  /* 0x000000a100a37306 */ /* 0x000e620000201400 */
[----:B------:R-:W-:Y:S02]  /*bdd0*/  ISETP.GE.AND P2, PT, R100, R2, PT ;  /* 0x000000026400720c */ /* 0x000fe40003f46270 */
[----:B------:R-:W-:Y:S01]  /*bde0*/  FSEL R127, R40, -INF , !P6 ;  /* 0xff800000287f7808 */ /* 0x000fe20007000000 */
[C---:B------:R-:W-:Y:S01]  /*bdf0*/  FFMA.FTZ R40, R120.reuse, R63, R12 ;  /* 0x0000003f78287223 */ /* 0x040fe2000001000c */
[----:B------:R-:W-:Y:S01]  /*be00*/  FSEL R21, R21, -INF , !P4 ;  /* 0xff80000015157808 */ /* 0x000fe20006000000 */
[----:B--2---:R-:W-:Y:S01]  /*be10*/  FFMA.FTZ R37, R120, R74, R37 ;  /* 0x0000004a78257223 */ /* 0x004fe20000010025 */
[----:B------:R-:W-:Y:S01]  /*be20*/  ISETP.GE.AND P4, PT, R60, R68, PT ;  /* 0x000000443c00720c */ /* 0x000fe20003f86270 */
[----:B------:R-:W-:Y:S01]  /*be30*/  I2F R83, R46 ;  /* 0x0000002e00537306 */ /* 0x000fe20000201400 */
[----:B------:R-:W-:-:S02]  /*be40*/  FSEL R72, R23, -INF , !P3 ;  /* 0xff80000017487808 */ /* 0x000fc40005800000 */
[----:B------:R-:W-:Y:S02]  /*be50*/  ISETP.GE.AND P3, PT, R93, R2, PT ;  /* 0x000000025d00720c */ /* 0x000fe40003f66270 */
[C-C-:B------:R-:W-:Y:S02]  /*be60*/  LOP3.LUT R79, R71.reuse, 0x78, R122.reuse, 0xfe, !PT ;  /* 0x00000078474f7812 */ /* 0x140fe400078efe7a */
[----:B------:R-:W-:Y:S01]  /*be70*/  LOP3.LUT R165, R71, 0x29, R122, 0xfe, !PT ;  /* 0x0000002947a57812 */ /* 0x000fe200078efe7a */
[-C--:B-1----:R-:W-:Y:S01]  /*be80*/  FFMA.FTZ R75, R120, R163.reuse, R4 ;  /* 0x000000a3784b7223 */ /* 0x082fe20000010004 */
[-C--:B------:R-:W-:Y:S01]  /*be90*/  ISETP.GE.AND P6, PT, R100, R68.reuse, PT ;  /* 0x000000446400720c */ /* 0x080fe20003fc6270 */
[----:B------:R-:W1:Y:S01]  /*bea0*/  I2F R51, R79 ;  /* 0x0000004f00337306 */ /* 0x000e620000201400 */
[----:B------:R-:W-:Y:S01]  /*beb0*/  FSEL R23, R16, -INF , !P2 ;  /* 0xff80000010177808 */ /* 0x000fe20005000000 */
[----:B------:R-:W-:Y:S01]  /*bec0*/  FFMA.FTZ R6, R120, R163, R6 ;  /* 0x000000a378067223 */ /* 0x000fe20000010006 */
[----:B------:R-:W-:-:S02]  /*bed0*/  ISETP.GE.AND P2, PT, R93, R68, PT ;  /* 0x000000445d00720c */ /* 0x000fc40003f46270 */
[----:B------:R-:W-:Y:S02]  /*bee0*/  LOP3.LUT R12, R71, 0x41, R122, 0xfe, !PT ;  /* 0x00000041470c7812 */ /* 0x000fe400078efe7a */
[----:B------:R-:W-:Y:S01]  /*bef0*/  FSEL R92, R42, -INF , !P5 ;  /* 0xff8000002a5c7808 */ /* 0x000fe20006800000 */
[----:B------:R-:W-:Y:S01]  /*bf00*/  I2F R76, R165 ;  /* 0x000000a5004c7306 */ /* 0x000fe20000201400 */
[----:B------:R-:W-:Y:S02]  /*bf10*/  FSEL R64, R19, -INF , !P4 ;  /* 0xff80000013407808 */ /* 0x000fe40006000000 */
[-C--:B------:R-:W-:Y:S02]  /*bf20*/  ISETP.GE.AND P5, PT, R60, R2.reuse, PT ;  /* 0x000000023c00720c */ /* 0x080fe40003fa6270 */
[----:B------:R-:W-:Y:S02]  /*bf30*/  FSEL R19, R40, -INF , !P3 ;  /* 0xff80000028137808 */ /* 0x000fe40005800000 */
[----:B------:R-:W-:Y:S01]  /*bf40*/  FSEL R60, R18, -INF , !P6 ;  /* 0xff800000123c7808 */ /* 0x000fe20007000000 */
[----:B------:R-:W2:Y:S01]  /*bf50*/  I2F R14, R12 ;  /* 0x0000000c000e7306 */ /* 0x000ea20000201400 */
[C---:B------:R-:W-:Y:S01]  /*bf60*/  ISETP.GE.AND P4, PT, R97.reuse, R2, PT ;  /* 0x000000026100720c */ /* 0x040fe20003f86270 */
[----:B-1----:R-:W-:Y:S01]  /*bf70*/  FFMA.FTZ R0, R120, R51, R90 ;  /* 0x0000003378007223 */ /* 0x002fe2000001005a */
[----:B------:R-:W-:-:S02]  /*bf80*/  ISETP.GE.AND P3, PT, R97, R68, PT ;  /* 0x000000446100720c */ /* 0x000fc40003f66270 */
[C-C-:B------:R-:W-:Y:S02]  /*bf90*/  LOP3.LUT R100, R71.reuse, 0x38, R122.reuse, 0xfe, !PT ;  /* 0x0000003847647812 */ /* 0x140fe400078efe7a */
[C-C-:B------:R-:W-:Y:S01]  /*bfa0*/  LOP3.LUT R18, R71.reuse, 0x40, R122.reuse, 0xfe, !PT ;  /* 0x0000004047127812 */ /* 0x140fe200078efe7a */
[----:B------:R-:W1:Y:S01]  /*bfb0*/  I2F R16, R104 ;  /* 0x0000006800107306 */ /* 0x000e620000201400 */
[----:B------:R-:W-:Y:S02]  /*bfc0*/  FSEL R54, R54, -INF , !P2 ;  /* 0xff80000036367808 */ /* 0x000fe40005000000 */
[----:B------:R-:W-:Y:S02]  /*bfd0*/  LOP3.LUT R97, R71, 0x48, R122, 0xfe, !PT ;  /* 0x0000004847617812 */ /* 0x000fe400078efe7a */
[-C--:B------:R-:W-:Y:S02]  /*bfe0*/  ISETP.GE.AND P2, PT, R56, R2.reuse, PT ;  /* 0x000000023800720c */ /* 0x080fe40003f46270 */
[----:B------:R-:W-:Y:S01]  /*bff0*/  FSEL R17, R17, -INF , !P5 ;  /* 0xff80000011117808 */ /* 0x000fe20006800000 */
[----:B------:R-:W3:Y:S01]  /*c000*/  I2F R96, R100 ;  /* 0x0000006400607306 */ /* 0x000ee20000201400 */
[C---:B------:R-:W-:Y:S01]  /*c010*/  ISETP.GE.AND P6, PT, R101.reuse, R2, PT ;  /* 0x000000026500720c */ /* 0x040fe20003fc6270 */
[----:B--2---:R-:W-:Y:S01]  /*c020*/  FFMA.FTZ R14, R120, R14, R29 ;  /* 0x0000000e780e7223 */ /* 0x004fe2000001001d */
[----:B------:R-:W-:-:S02]  /*c030*/  ISETP.GE.AND P5, PT, R101, R68, PT ;  /* 0x000000446500720c */ /* 0x000fc40003fa6270 */
[----:B------:R-:W-:Y:S02]  /*c040*/  FSEL R93, R9, -INF , !P2 ;  /* 0xff800000095d7808 */ /* 0x000fe40005000000 */
[----:B------:R-:W-:Y:S01]  /*c050*/  FSEL R47, R10, -INF , !P3 ;  /* 0xff8000000a2f7808 */ /* 0x000fe20005800000 */
[----:B------:R-:W2:Y:S01]  /*c060*/  I2F R101, R18 ;  /* 0x0000001200657306 */ /* 0x000ea20000201400 */
[----:B------:R-:W-:Y:S01]  /*c070*/  ISETP.GE.AND P2, PT, R58, R68, PT ;  /* 0x000000443a00720c */ /* 0x000fe20003f46270 */
[----:B-1----:R-:W-:Y:S01]  /*c080*/  FFMA.FTZ R16, R120, R16, R33 ;  /* 0x0000001078107223 */ /* 0x002fe20000010021 */
[----:B------:R-:W-:Y:S02]  /*c090*/  ISETP.GE.AND P3, PT, R58, R2, PT ;  /* 0x000000023a00720c */ /* 0x000fe40003f66270 */
[----:B------:R-:W-:Y:S02]  /*c0a0*/  FSEL R13, R13, -INF , !P6 ;  /* 0xff8000000d0d7808 */ /* 0x000fe40007000000 */
[----:B------:R-:W-:Y:S01]  /*c0b0*/  FSEL R50, R50, -INF , !P5 ;  /* 0xff80000032327808 */ /* 0x000fe20006800000 */
[----:B------:R-:W1:Y:S01]  /*c0c0*/  I2F R15, R97 ;  /* 0x00000061000f7306 */ /* 0x000e620000201400 */
[----:B------:R-:W-:Y:S01]  /*c0d0*/  FSEL R95, R8, -INF , !P4 ;  /* 0xff800000085f7808 */ /* 0x000fe20006000000 */
[C---:B---3--:R-:W-:Y:S01]  /*c0e0*/  FFMA.FTZ R32, R120.reuse, R96, R32 ;  /* 0x0000006078207223 */ /* 0x048fe20000010020 */
[----:B------:R-:W-:Y:S01]  /*c0f0*/  FSEL R40, R7, -INF , !P2 ;  /* 0xff80000007287808 */ /* 0x000fe20005000000 */
[----:B------:R-:W-:Y:S01]  /*c100*/  FFMA.FTZ R7, R120, R83, R36 ;  /* 0x0000005378077223 */ /* 0x000fe20000010024 */
[----:B------:R-:W-:-:S02]  /*c110*/  ISETP.GE.AND P6, PT, R56, R68, PT ;  /* 0x000000443800720c */ /* 0x000fc40003fc6270 */
[C---:B------:R-:W-:Y:S01]  /*c120*/  ISETP.GE.AND P5, PT, R161.reuse, R2, PT ;  /* 0x00000002a100720c */ /* 0x040fe20003fa6270 */
[C---:B--2---:R-:W-:Y:S01]  /*c130*/  FFMA.FTZ R28, R120.reuse, R101, R28 ;  /* 0x00000065781c7223 */ /* 0x044fe2000001001c */
[----:B------:R-:W-:Y:S02]  /*c140*/  ISETP.GE.AND P4, PT, R161, R68, PT ;  /* 0x00000044a100720c */ /* 0x000fe40003f86270 */
[----:B------:R-:W-:Y:S01]  /*c150*/  FSEL R63, R5, -INF , !P3 ;  /* 0xff800000053f7808 */ /* 0x000fe20005800000 */
[----:B------:R-:W-:Y:S01]  /*c160*/  FFMA.FTZ R5, R120, R76, R41 ;  /* 0x0000004c78057223 */ /* 0x000fe20000010029 */
[----:B------:R-:W-:Y:S02]  /*c170*/  LOP3.LUT R59, R71, 0x49, R122, 0xfe, !PT ;  /* 0x00000049473b7812 */ /* 0x000fe400078efe7a */
[----:B------:R-:W-:Y:S01]  /*c180*/  ISETP.GE.AND P3, PT, R46, R2, PT ;  /* 0x000000022e00720c */ /* 0x000fe20003f66270 */
[----:B------:R-:W-:Y:S01]  /*c190*/  FFMA.FTZ R46, R120, R51, R88 ;  /* 0x00000033782e7223 */ /* 0x000fe20000010058 */
[----:B------:R-:W-:Y:S01]  /*c1a0*/  FSEL R44, R44, -INF , !P6 ;  /* 0xff8000002c2c7808 */ /* 0x000fe20007000000 */
[----:B------:R-:W2:Y:S01]  /*c1b0*/  I2F R8, R59 ;  /* 0x0000003b00087306 */ /* 0x000ea20000201400 */
[----:B------:R-:W-:Y:S01]  /*c1c0*/  FSEL R75, R75, -INF , !P5 ;  /* 0xff8000004b4b7808 */ /* 0x000fe20006800000 */
[----:B-1----:R-:W-:Y:S01]  /*c1d0*/  FFMA.FTZ R24, R120, R15, R24 ;  /* 0x0000000f78187223 */ /* 0x002fe20000010018 */
[----:B------:R-:W-:-:S02]  /*c1e0*/  FSEL R42, R6, -INF , !P4 ;  /* 0xff800000062a7808 */ /* 0x000fc40006000000 */
[C-C-:B------:R-:W-:Y:S02]  /*c1f0*/  LOP3.LUT R161, R71.reuse, 0x50, R122.reuse, 0xfe, !PT ;  /* 0x0000005047a17812 */ /* 0x140fe400078efe7a */
[--C-:B------:R-:W-:Y:S02]  /*c200*/  LOP3.LUT R9, R71, 0x79, R122.reuse, 0xfe, !PT ;  /* 0x0000007947097812 */ /* 0x100fe400078efe7a */
[C---:B------:R-:W-:Y:S01]  /*c210*/  ISETP.GE.AND P6, PT, R79.reuse, R2, PT ;  /* 0x000000024f00720c */ /* 0x040fe20003fc6270 */
[----:B------:R-:W1:Y:S01]  /*c220*/  I2F R11, R161 ;  /* 0x000000a1000b7306 */ /* 0x000e620000201400 */
[----:B------:R-:W-:Y:S02]  /*c230*/  ISETP.GE.AND P5, PT, R79, R68, PT ;  /* 0x000000444f00720c */ /* 0x000fe40003fa6270 */
[-C--:B------:R-:W-:Y:S02]  /*c240*/  ISETP.GE.AND P4, PT, R165, R2.reuse, PT ;  /* 0x00000002a500720c */ /* 0x080fe40003f86270 */
[----:B------:R-:W-:Y:S01]  /*c250*/  ISETP.GE.AND P2, PT, R102, R2, PT ;  /* 0x000000026600720c */ /* 0x000fe20003f46270 */
[----:B--2---:R-:W-:Y:S01]  /*c260*/  FFMA.FTZ R8, R120, R8, R25 ;  /* 0x0000000878087223 */ /* 0x004fe20000010019 */
[----:B------:R-:W-:Y:S01]  /*c270*/  FSEL R7, R7, -INF , !P3 ;  /* 0xff80000007077808 */ /* 0x000fe20005800000 */
[----:B------:R-:W-:Y:S01]  /*c280*/  I2F R4, R9 ;  /* 0x0000000900047306 */ /* 0x000fe20000201400 */
[----:B------:R-:W-:-:S02]  /*c290*/  LOP3.LUT R79, R71, 0x29, R122, 0xfe, !PT ;  /* 0x00000029474f7812 */ /* 0x000fc400078efe7a */
[----:B------:R-:W-:Y:S02]  /*c2a0*/  ISETP.GE.AND P3, PT, R12, R2, PT ;  /* 0x000000020c00720c */ /* 0x000fe40003f66270 */
[C-C-:B------:R-:W-:Y:S02]  /*c2b0*/  LOP3.LUT R163, R71.reuse, 0x30, R122.reuse, 0xfe, !PT ;  /* 0x0000003047a37812 */ /* 0x140fe400078efe7a */
[----:B------:R-:W-:Y:S01]  /*c2c0*/  LOP3.LUT R41, R71, 0x31, R122, 0xfe, !PT ;  /* 0x0000003147297812 */ /* 0x000fe200078efe7a */
[----:B------:R-:W2:Y:S01]  /*c2d0*/  I2F R6, R79 ;  /* 0x0000004f00067306 */ /* 0x000ea20000201400 */
[----:B------:R-:W-:Y:S01]  /*c2e0*/  FSEL R46, R46, -INF , !P6 ;  /* 0xff8000002e2e7808 */ /* 0x000fe20007000000 */
[----:B-1----:R-:W-:Y:S01]  /*c2f0*/  FFMA.FTZ R20, R120, R11, R20 ;  /* 0x0000000b78147223 */ /* 0x002fe20000010014 */
[----:B------:R-:W-:Y:S02]  /*c300*/  FSEL R0, R0, -INF , !P5 ;  /* 0xff80000000007808 */ /* 0x000fe40006800000 */
[----:B------:R-:W-:-:S02]  /*c310*/  FSEL R5, R5, -INF , !P4 ;  /* 0xff80000005057808 */ /* 0x000fc40006000000 */
[----:B------:R-:W-:Y:S01]  /*c320*/  FSEL R37, R37, -INF , !P2 ;  /* 0xff80000025257808 */ /* 0x000fe20005000000 */
[----:B------:R-:W1:Y:S01]  /*c330*/  I2F R51, R163 ;  /* 0x000000a300337306 */ /* 0x000e620000201400 */
[-C--:B------:R-:W-:Y:S02]  /*c340*/  ISETP.GE.AND P6, PT, R100, R2.reuse, PT ;  /* 0x000000026400720c */ /* 0x080fe40003fc6270 */
[-C--:B------:R-:W-:Y:S02]  /*c350*/  ISETP.GE.AND P5, PT, R104, R2.reuse, PT ;  /* 0x000000026800720c */ /* 0x080fe40003fa6270 */
[-C--:B------:R-:W-:Y:S02]  /*c360*/  ISETP.GE.AND P4, PT, R18, R2.reuse, PT ;  /* 0x000000021200720c */ /* 0x080fe40003f86270 */
[----:B------:R-:W-:Y:S01]  /*c370*/  ISETP.GE.AND P2, PT, R97, R2, PT ;  /* 0x000000026100720c */ /* 0x000fe20003f46270 */
[----:B------:R-:W3:Y:S01]  /*c380*/  I2F R10, R41 ;  /* 0x00000029000a7306 */ /* 0x000ee20000201400 */
[----:B------:R-:W-:Y:S01]  /*c390*/  FSEL R15, R14, -INF , !P3 ;  /* 0xff8000000e0f7808 */ /* 0x000fe20005800000 */
[----:B--2---:R-:W-:Y:S01]  /*c3a0*/  FFMA.FTZ R6, R120, R6, R43 ;  /* 0x0000000678067223 */ /* 0x004fe2000001002b */
[----:B------:R-:W-:-:S02]  /*c3b0*/  LOP3.LUT R97, R71, 0x39, R122, 0xfe, !PT ;  /* 0x0000003947617812 */ /* 0x000fc400078efe7a */
[----:B------:R-:W-:Y:S02]  /*c3c0*/  ISETP.GE.AND P3, PT, R79, R68, PT ;  /* 0x000000444f00720c */ /* 0x000fe40003f66270 */
[----:B------:R-:W-:Y:S01]  /*c3d0*/  LOP3.LUT R79, R71, 0x41, R122, 0xfe, !PT ;  /* 0x00000041474f7812 */ /* 0x000fe200078efe7a */
[----:B------:R-:W2:Y:S01]  /*c3e0*/  I2F R12, R97 ;  /* 0x00000061000c7306 */ /* 0x000ea20000201400 */
[----:B------:R-:W-:Y:S01]  /*c3f0*/  FSEL R33, R32, -INF , !P6 ;  /* 0xff80000020217808 */ /* 0x000fe20007000000 */
[----:B-1----:R-:W-:Y:S01]  /*c400*/  FFMA.FTZ R38, R120, R51, R38 ;  /* 0x0000003378267223 */ /* 0x002fe20000010026 */
[----:B------:R-:W-:Y:S02]  /*c410*/  FSEL R85, R16, -INF , !P5 ;  /* 0xff80000010557808 */ /* 0x000fe40006800000 */
[----:B------:R-:W-:Y:S02]  /*c420*/  FSEL R29, R28, -INF , !P4 ;  /* 0xff8000001c1d7808 */ /* 0x000fe40006000000 */
[----:B------:R-:W-:Y:S01]  /*c430*/  ISETP.GE.AND P6, PT, R59, R2, PT ;  /* 0x000000023b00720c */ /* 0x000fe20003fc6270 */
[C---:B------:R-:W-:Y:S01]  /*c440*/  FFMA.FTZ R59, R120.reuse, R4, R89 ;  /* 0x00000004783b7223 */ /* 0x040fe20000010059 */
[----:B------:R-:W-:Y:S01]  /*c450*/  ISETP.GE.AND P5, PT, R161, R2, PT ;  /* 0x00000002a100720c */ /* 0x000fe20003fa6270 */
[----:B---3--:R-:W-:Y:S01]  /*c460*/  FFMA.FTZ R10, R120, R10, R39 ;  /* 0x0000000a780a7223 */ /* 0x008fe20000010027 */
[----:B------:R-:W-:-:S02]  /*c470*/  ISETP.GE.AND P4, PT, R9, R2, PT ;  /* 0x000000020900720c */ /* 0x000fc40003f86270 */
[----:B------:R-:W1:Y:S01]  /*c480*/  I2F R2, R79 ;  /* 0x0000004f00027306 */ /* 0x000e620000201400 */
[C-C-:B------:R-:W-:Y:S02]  /*c490*/  LOP3.LUT R83, R71.reuse, 0x38, R122.reuse, 0xfe, !PT ;  /* 0x0000003847537812 */ /* 0x140fe400078efe7a */
[----:B------:R-:W-:Y:S01]  /*c4a0*/  LOP3.LUT R161, R71, 0x40, R122, 0xfe, !PT ;  /* 0x0000004047a17812 */ /* 0x000fe200078efe7a */
[----:B--2---:R-:W-:Y:S01]  /*c4b0*/  FFMA.FTZ R12, R120, R12, R35 ;  /* 0x0000000c780c7223 */ /* 0x004fe20000010023 */
[----:B------:R-:W-:Y:S02]  /*c4c0*/  FSEL R11, R8, -INF , !P6 ;  /* 0xff800000080b7808 */ /* 0x000fe40007000000 */
[----:B------:R-:W-:Y:S01]  /*c4d0*/  FSEL R25, R24, -INF , !P2 ;  /* 0xff80000018197808 */ /* 0x000fe20005000000 */
[----:B------:R-:W2:Y:S01]  /*c4e0*/  I2F R67, R83 ;  /* 0x0000005300437306 */ /* 0x000ea20000201400 */
[-C--:B------:R-:W-:Y:S02]  /*c4f0*/  ISETP.GE.AND P6, PT, R41, R68.reuse, PT ;  /* 0x000000442900720c */ /* 0x080fe40003fc6270 */
[----:B------:R-:W-:-:S02]  /*c500*/  ISETP.GE.AND P2, PT, R163, R68, PT ;  /* 0x00000044a300720c */ /* 0x000fc40003f46270 */
[C-C-:B------:R-:W-:Y:S02]  /*c510*/  LOP3.LUT R41, R71.reuse, 0x48, R122.reuse, 0xfe, !PT ;  /* 0x0000004847297812 */ /* 0x140fe400078efe7a */
[C-C-:B------:R-:W-:Y:S01]  /*c520*/  LOP3.LUT R51, R71.reuse, 0x49, R122.reuse, 0xfe, !PT ;  /* 0x0000004947337812 */ /* 0x140fe200078efe7a */
[----:B------:R-:W3:Y:S01]  /*c530*/  I2F R165, R161 ;  /* 0x000000a100a57306 */ /* 0x000ee20000201400 */
[----:B------:R-:W-:Y:S01]  /*c540*/  LOP3.LUT R39, R71, 0x50, R122, 0xfe, !PT ;  /* 0x0000005047277812 */ /* 0x000fe200078efe7a */
[----:B-1----:R-:W-:Y:S01]  /*c550*/  FFMA.FTZ R2, R120, R2, R31 ;  /* 0x0000000278027223 */ /* 0x002fe2000001001f */
[----:B------:R-:W-:Y:S02]  /*c560*/  FSEL R59, R59, -INF , !P4 ;  /* 0xff8000003b3b7808 */ /* 0x000fe40006000000 */
[-C--:B------:R-:W-:Y:S02]  /*c570*/  ISETP.GE.AND P4, PT, R97, R68.reuse, PT ;  /* 0x000000446100720c */ /* 0x080fe40003f86270 */
[----:B------:R-:W-:Y:S01]  /*c580*/  FSEL R101, R6, -INF , !P3 ;  /* 0xff80000006657808 */ /* 0x000fe20005800000 */
[----:B------:R-:W1:Y:S01]  /*c590*/  I2F R43, R41 ;  /* 0x00000029002b7306 */ /* 0x000e620000201400 */
[----:B------:R-:W-:Y:S01]  /*c5a0*/  FSEL R97, R38, -INF , !P2 ;  /* 0xff80000026617808 */ /* 0x000fe20005000000 */
[----:B--2---:R-:W-:Y:S01]  /*c5b0*/  FFMA.FTZ R34, R120, R67, R34 ;  /* 0x0000004378227223 */ /* 0x004fe20000010022 */
[----:B------:R-:W-:-:S02]  /*c5c0*/  ISETP.GE.AND P2, PT, R79, R68, PT ;  /* 0x000000444f00720c */ /* 0x000fc40003f46270 */
[----:B------:R-:W-:Y:S02]  /*c5d0*/  FSEL R87, R20, -INF , !P5 ;  /* 0xff80000014577808 */ /* 0x000fe40006800000 */
[----:B------:R-:W-:Y:S01]  /*c5e0*/  FSEL R106, R2, -INF , !P2 ;  /* 0xff800000026a7808 */ /* 0x000fe20005000000 */
[----:B------:R-:W2:Y:S01]  /*c5f0*/  I2F R6, R51 ;  /* 0x0000003300067306 */ /* 0x000ea20000201400 */
[----:B------:R-:W-:Y:S01]  /*c600*/  ISETP.GT.AND P2, PT, R125, R126, PT ;  /* 0x0000007e7d00720c */ /* 0x000fe20003f44270 */
[----:B---3--:R-:W-:Y:S01]  /*c610*/  FFMA.FTZ R30, R120, R165, R30 ;  /* 0x000000a5781e7223 */ /* 0x008fe2000001001e */
[----:B------:R-:W-:Y:S01]  /*c620*/  BAR.SYNC.DEFER_BLOCKING 0x0 ;  /* 0x0000000000007b1d */ /* 0x000fe20000010000 */
[-C--:B------:R-:W-:Y:S02]  /*c630*/  ISETP.GE.AND P5, PT, R83, R68.reuse, PT ;  /* 0x000000445300720c */ /* 0x080fe40003fa6270 */
[-C--:B------:R-:W-:Y:S02]  /*c640*/  ISETP.GE.AND P3, PT, R161, R68.reuse, PT ;  /* 0x00000044a100720c */ /* 0x080fe40003f66270 */
[----:B------:R-:W-:Y:S01]  /*c650*/  FSEL R160, R34, -INF , !P5 ;  /* 0xff80000022a07808 */ /* 0x000fe20006800000 */
[----:B------:R-:W3:Y:S01]  /*c660*/  I2F R35, R39 ;  /* 0x0000002700237306 */ /* 0x000ee20000201400 */
[----:B------:R-:W-:Y:S01]  /*c670*/  ISETP.GE.AND P5, PT, R51, R68, PT ;  /* 0x000000443300720c */ /* 0x000fe20003fa6270 */
[----:B-1----:R-:W-:Y:S01]  /*c680*/  FFMA.FTZ R26, R120, R43, R26 ;  /* 0x0000002b781a7223 */ /* 0x002fe2000001001a */
[----:B------:R-:W-:-:S02]  /*c690*/  FSEL R162, R10, -INF , !P6 ;  /* 0xff8000000aa27808 */ /* 0x000fc40007000000 */
[----:B------:R-:W-:Y:S02]  /*c6a0*/  FSEL R102, R12, -INF , !P4 ;  /* 0xff8000000c667808 */ /* 0x000fe40006000000 */
[----:B------:R-:W-:Y:S01]  /*c6b0*/  FSEL R124, R30, -INF , !P3 ;  /* 0xff8000001e7c7808 */ /* 0x000fe20005800000 */
[C---:B--2---:R-:W-:Y:S01]  /*c6c0*/  FFMA.FTZ R6, R120.reuse, R6, R27 ;  /* 0x0000000678067223 */ /* 0x044fe2000001001b */
[----:B------:R-:W-:Y:S01]  /*c6d0*/  ISETP.GE.AND P6, PT, R41, R68, PT ;  /* 0x000000442900720c */ /* 0x000fe20003fc6270 */
[----:B------:R-:W-:Y:S01]  /*c6e0*/  FFMA.FTZ R51, R120, R4, R91 ;  /* 0x0000000478337223 */ /* 0x000fe2000001005b */
[-C--:B------:R-:W-:Y:S02]  /*c6f0*/  ISETP.GE.AND P4, PT, R39, R68.reuse, PT ;  /* 0x000000442700720c */ /* 0x080fe40003f86270 */
[----:B------:R-:W-:Y:S02]  /*c700*/  ISETP.GE.AND P3, PT, R9, R68, PT ;  /* 0x000000440900720c */ /* 0x000fe40003f66270 */
[----:B------:R-:W-:Y:S01]  /*c710*/  FSEL R104, R26, -INF , !P6 ;  /* 0xff8000001a687808 */ /* 0x000fe20007000000 */
[----:B---3--:R-:W-:Y:S01]  /*c720*/  FFMA.FTZ R22, R120, R35, R22 ;  /* 0x0000002378167223 */ /* 0x008fe20000010016 */
[----:B------:R-:W-:-:S02]  /*c730*/  FSEL R100, R6, -INF , !P5 ;  /* 0xff80000006647808 */ /* 0x000fc40006800000 */
        /* <DEDUP_REMOVED lines=63> */
.L_x_5044:
[----:B------:R-:W-:-:S05]  /*cb30*/  IMAD.MOV.U32 R6, RZ, RZ, c[0x0][0x198] ;  /* 0x00006600ff067624 */ /* 0x000fca00078e00ff */
[----:B------:R-:W-:-:S04]  /*cb40*/  LEA R6, -R6, RZ, 0x7 ;  /* 0x000000ff06067211 */ /* 0x000fc800078e39ff */
[----:B------:R-:W-:Y:S02]  /*cb50*/  SHF.R.S32.HI R4, RZ, 0x1f, R6 ;  /* 0x0000001fff047819 */ /* 0x000fe40000011406 */
.L_x_5045:
        /* <DEDUP_REMOVED lines=45> */
.L_x_5047:
[----:B------:R-:W-:Y:S05]  /*ce30*/  BSYNC B0 ;  /* 0x0000000000007941 */ /* 0x000fea0003800000 */
.L_x_5046:
[----:B------:R-:W0:Y:S01]  /*ce40*/  LDGDEPBAR ;  /* 0x00000000000079af */ /* 0x000e220000000000 */
[----:B------:R-:W-:-:S04]  /*ce50*/  LEA R152, P0, R6, R152, 0x1 ;  /* 0x0000009806987211 */ /* 0x000fc800078008ff */
[----:B------:R-:W-:Y:S02]  /*ce60*/  LEA.HI.X R153, R6, R153, R4, 0x1, P0 ;  /* 0x0000009906997211 */ /* 0x000fe400000f0c04 */
.L_x_5043:
[----:B------:R-:W-:Y:S02]  /*ce70*/  FMNMX.FTZ R2, R70, R65, !PT ;  /* 0x0000004146027209 */ /* 0x000fe40007810000 */
[----:B------:R-:W-:Y:S02]  /*ce80*/  FMNMX.FTZ R4, R69, R82, !PT ;  /* 0x0000005245047209 */ /* 0x000fe40007810000 */
[----:B------:R-:W-:Y:S02]  /*ce90*/  FMNMX.FTZ R2, R61, R2, !PT ;  /* 0x000000023d027209 */ /* 0x000fe40007810000 */
[----:B------:R-:W-:Y:S02]  /*cea0*/  FMNMX.FTZ R4, R81, R4, !PT ;  /* 0x0000000451047209 */ /* 0x000fe40007810000 */
        /* <DEDUP_REMOVED lines=28> */
[----:B------:R-:W-:Y:S02]  /*d070*/  FMNMX.FTZ R2, R46, R9, !PT ;  /* 0x000000092e027209 */ /* 0x000fe40007810000 */
[----:B------:R-:W-:Y:S02]  /*d080*/  FMNMX.FTZ R9, R77, R4, !PT ;  /* 0x000000044d097209 */ /* 0x000fe40007810000 */
        /* <DEDUP_REMOVED lines=57> */
[----:B------:R-:W-:Y:S01]  /*d420*/  LDSM.16.MT88.4 R24, [R156+0x3400] ;  /* 0x003400009c18783b */ /* 0x000fe20000004200 */
        /* <DEDUP_REMOVED lines=10> */
[----:B------:R-:W1:Y:S01]  /*d4d0*/  MUFU.EX2 R73, R73 ;  /* 0x0000004900497308 */ /* 0x000e620000000800 */
[----:B------:R-:W-:Y:S01]  /*d4e0*/  FMNMX.FTZ R9, R42, R9, !PT ;  /* 0x000000092a097209 */ /* 0x000fe20007810000 */
[----:B------:R-:W-:-:S02]  /*d4f0*/  FFMA.FTZ R93, R93, c[0x0][0x23c], -R66 ;  /* 0x00008f005d5d7a23 */ /* 0x000fc40000010842 */
[----:B------:R-:W-:Y:S01]  /*d500*/  FFMA.FTZ R75, R75, c[0x0][0x23c], -R66 ;  /* 0x00008f004b4b7a23 */ /* 0x000fe20000010842 */
[----:B------:R-:W-:-:S03]  /*d510*/  FMNMX.FTZ R9, R40, R9, !PT ;  /* 0x0000000928097209 */ /* 0x000fc60007810000 */
[----:B------:R-:W-:Y:S01]  /*d520*/  MUFU.EX2 R74, R74 ;  /* 0x0000004a004a7308 */ /* 0x000fe20000000800 */
[----:B------:R-:W-:-:S04]  /*d530*/  FMNMX.FTZ R4, R0, R9, !PT ;  /* 0x0000000900047209 */ /* 0x000fc80007810000 */
[----:B------:R-:W-:-:S03]  /*d540*/  FMNMX.FTZ R4, R51, R4, !PT ;  /* 0x0000000433047209 */ /* 0x000fc60007810000 */
[----:B------:R-:W2:Y:S01]  /*d550*/  MUFU.EX2 R71, R71 ;  /* 0x0000004700477308 */ /* 0x000ea20000000800 */
[----:B-1----:R-:W-:Y:S01]  /*d560*/  F2FP.PACK_AB R32, R73, R76 ;  /* 0x0000004c4920723e */ /* 0x002fe200000000ff */
[----:B------:R-:W1:Y:S06]  /*d570*/  SHFL.BFLY PT, R5, R4, 0x2, 0x1f ;  /* 0x0c401f0004057f89 */ /* 0x000e6c00000e0000 */
[----:B------:R-:W-:Y:S01]  /*d580*/  MUFU.EX2 R68, R68 ;  /* 0x0000004400447308 */ /* 0x000fe20000000800 */
[----:B--2---:R-:W-:-:S07]  /*d590*/  F2FP.PACK_AB R34, R71, R74 ;  /* 0x0000004a4722723e */ /* 0x004fce00000000ff */
[----:B------:R-:W-:Y:S08]  /*d5a0*/  MUFU.EX2 R67, R67 ;  /* 0x0000004300437308 */ /* 0x000ff00000000800 */
[----:B------:R-:W-:Y:S01]  /*d5b0*/  MUFU.EX2 R65, R65 ;  /* 0x0000004100417308 */ /* 0x000fe20000000800 */
[----:B-1----:R-:W-:Y:S02]  /*d5c0*/  FMNMX.FTZ R2, R4, R5, !PT ;  /* 0x0000000504027209 */ /* 0x002fe40007810000 */
[----:B------:R-:W-:-:S03]  /*d5d0*/  FSEL R5, R41, RZ, P2 ;  /* 0x000000ff29057208 */ /* 0x000fc60001000000 */
[----:B------:R-:W1:Y:S02]  /*d5e0*/  SHFL.BFLY PT, R39, R2, 0x1, 0x1f ;  /* 0x0c201f0002277f89 */ /* 0x000e6400000e0000 */
[----:B------:R-:W-:Y:S01]  /*d5f0*/  FADD.FTZ R4, R70, -R5 ;  /* 0x8000000546047221 */ /* 0x000fe20000010000 */
[----:B------:R-:W-:Y:S01]  /*d600*/  MUFU.EX2 R61, R61 ;  /* 0x0000003d003d7308 */ /* 0x000fe20000000800 */
[----:B------:R-:W-:Y:S02]  /*d610*/  FFMA.FTZ R70, R95, c[0x0][0x23c], -R66 ;  /* 0x00008f005f467a23 */ /* 0x000fe40000010842 */
[----:B------:R-:W-:-:S05]  /*d620*/  FMUL.FTZ R87, R4, c[0x0][0x23c] ;  /* 0x00008f0004577a20 */ /* 0x000fca0000410000 */
[----:B------:R-:W-:Y:S08]  /*d630*/  MUFU.EX2 R58, R58 ;  /* 0x0000003a003a7308 */ /* 0x000ff00000000800 */
[----:B------:R-:W2:Y:S01]  /*d640*/  MUFU.EX2 R87, R87 ;  /* 0x0000005700577308 */ /* 0x000ea20000000800 */
[----:B-1----:R-:W-:Y:S01]  /*d650*/  FMNMX.FTZ R39, R2, R39, !PT ;  /* 0x0000002702277209 */ /* 0x002fe20007810000 */
[----:B------:R-:W-:-:S02]  /*d660*/  FFMA.FTZ R2, R19, c[0x0][0x23c], -R66 ;  /* 0x00008f0013027a23 */ /* 0x000fc40000010842 */
[----:B------:R-:W1:Y:S01]  /*d670*/  LDSM.16.MT88.4 R16, [R157+0x3000] ;  /* 0x003000009d10783b */ /* 0x000e620000004200 */
[C---:B------:R-:W-:Y:S01]  /*d680*/  FSETP.NEU.FTZ.AND P0, PT, R39.reuse, -INF , PT ;  /* 0xff8000002700780b */ /* 0x040fe20003f1d000 */
[C---:B------:R-:W-:Y:S02]  /*d690*/  FMUL.FTZ R53, R39.reuse, c[0x0][0x23c] ;  /* 0x00008f0027357a20 */ /* 0x040fe40000410000 */
[----:B------:R-:W-:Y:S01]  /*d6a0*/  MUFU.EX2 R57, R57 ;  /* 0x0000003900397308 */ /* 0x000fe20000000800 */
[----:B------:R-:W-:Y:S02]  /*d6b0*/  FSEL R6, R39, RZ, P0 ;  /* 0x000000ff27067208 */ /* 0x000fe40000000000 */
[----:B------:R-:W-:Y:S01]  /*d6c0*/  FSEL R53, R53, RZ, P0 ;  /* 0x000000ff35357208 */ /* 0x000fe20000000000 */
[----:B--2---:R-:W-:Y:S02]  /*d6d0*/  FMUL.FTZ R12, R140, R87 ;  /* 0x000000578c0c7220 */ /* 0x004fe40000410000 */
[----:B------:R-:W-:-:S02]  /*d6e0*/  FADD.FTZ R6, R69, -R6 ;  /* 0x8000000645067221 */ /* 0x000fc40000010000 */
[----:B------:R-:W-:Y:S01]  /*d6f0*/  MUFU.EX2 R56, R56 ;  /* 0x0000003800387308 */ /* 0x000fe20000000800 */
[--C-:B------:R-:W-:Y:S02]  /*d700*/  FFMA.FTZ R82, R82, c[0x0][0x23c], -R53.reuse ;  /* 0x00008f0052527a23 */ /* 0x100fe40000010835 */
[--C-:B------:R-:W-:Y:S02]  /*d710*/  FFMA.FTZ R81, R81, c[0x0][0x23c], -R53.reuse ;  /* 0x00008f0051517a23 */ /* 0x100fe40000010835 */
[--C-:B------:R-:W-:Y:S02]  /*d720*/  FFMA.FTZ R77, R77, c[0x0][0x23c], -R53.reuse ;  /* 0x00008f004d4d7a23 */ /* 0x100fe40000010835 */
[----:B------:R-:W-:Y:S01]  /*d730*/  FFMA.FTZ R80, R80, c[0x0][0x23c], -R53 ;  /* 0x00008f0050507a23 */ /* 0x000fe20000010835 */
[----:B------:R-:W-:Y:S01]  /*d740*/  MUFU.EX2 R82, R82 ;  /* 0x0000005200527308 */ /* 0x000fe20000000800 */
[----:B------:R-:W-:Y:S02]  /*d750*/  FMUL.FTZ R86, R6, c[0x0][0x23c] ;  /* 0x00008f0006567a20 */ /* 0x000fe40000410000 */
[----:B------:R-:W2:Y:S01]  /*d760*/  LDSM.16.MT88.4 R4, [R156+0x3000] ;  /* 0x003000009c04783b */ /* 0x000ea20000004200 */
[----:B------:R-:W-:-:S02]  /*d770*/  FMUL.FTZ R13, R141, R87 ;  /* 0x000000578d0d7220 */ /* 0x000fc40000410000 */
[-C--:B------:R-:W-:Y:S02]  /*d780*/  FMUL.FTZ R136, R136, R87.reuse ;  /* 0x0000005788887220 */ /* 0x080fe40000410000 */
[----:B------:R-:W3:Y:S01]  /*d790*/  MUFU.EX2 R81, R81 ;  /* 0x0000005100517308 */ /* 0x000ee20000000800 */
[----:B------:R-:W-:Y:S02]  /*d7a0*/  FMUL.FTZ R137, R137, R87 ;  /* 0x0000005789897220 */ /* 0x000fe40000410000 */
[--C-:B------:R-:W-:Y:S02]  /*d7b0*/  FFMA.FTZ R69, R103, c[0x0][0x23c], -R53.reuse ;  /* 0x00008f0067457a23 */ /* 0x100fe40000010835 */
[--C-:B------:R-:W-:Y:S02]  /*d7c0*/  FFMA.FTZ R78, R78, c[0x0][0x23c], -R53.reuse ;  /* 0x00008f004e4e7a23 */ /* 0x100fe40000010835 */
[--C-:B------:R-:W-:Y:S01]  /*d7d0*/  FFMA.FTZ R85, R99, c[0x0][0x23c], -R53.reuse ;  /* 0x00008f0063557a23 */ /* 0x100fe20000010835 */
[----:B------:R-:W-:Y:S01]  /*d7e0*/  MUFU.EX2 R77, R77 ;  /* 0x0000004d004d7308 */ /* 0x000fe20000000800 */
[----:B------:R-:W-:-:S02]  /*d7f0*/  FFMA.FTZ R90, R164, c[0x0][0x23c], -R53 ;  /* 0x00008f00a45a7a23 */ /* 0x000fc40000010835 */
[-C--:B------:R-:W-:Y:S02]  /*d800*/  FMUL.FTZ R28, R132, R87.reuse ;  /* 0x00000057841c7220 */ /* 0x080fe40000410000 */
[-C--:B------:R-:W-:Y:S02]  /*d810*/  FMUL.FTZ R29, R133, R87.reuse ;  /* 0x00000057851d7220 */ /* 0x080fe40000410000 */
[-C--:B------:R-:W-:Y:S01]  /*d820*/  FMUL.FTZ R128, R128, R87.reuse ;  /* 0x0000005780807220 */ /* 0x080fe20000410000 */
[----:B------:R-:W4:Y:S01]  /*d830*/  MUFU.EX2 R80, R80 ;  /* 0x0000005000507308 */ /* 0x000f220000000800 */
[----:B---3--:R-:W-:Y:S01]  /*d840*/  F2FP.PACK_AB R9, R81, R82 ;  /* 0x000000525109723e */ /* 0x008fe200000000ff */
[----:B------:R-:W-:Y:S02]  /*d850*/  FMUL.FTZ R129, R129, R87 ;  /* 0x0000005781817220 */ /* 0x000fe40000410000 */
[--C-:B------:R-:W-:Y:S02]  /*d860*/  FFMA.FTZ R91, R92, c[0x0][0x23c], -R53.reuse ;  /* 0x00008f005c5b7a23 */ /* 0x100fe40000010835 */
[----:B------:R-:W-:-:S02]  /*d870*/  FFMA.FTZ R94, R94, c[0x0][0x23c], -R53 ;  /* 0x00008f005e5e7a23 */ /* 0x000fc40000010835 */
[----:B------:R-:W3:Y:S01]  /*d880*/  MUFU.EX2 R86, R86 ;  /* 0x0000005600567308 */ /* 0x000ee20000000800 */
[--C-:B------:R-:W-:Y:S02]  /*d890*/  FFMA.FTZ R89, R98, c[0x0][0x23c], -R53.reuse ;  /* 0x00008f0062597a23 */ /* 0x100fe40000010835 */
[--C-:B------:R-:W-:Y:S02]  /*d8a0*/  FFMA.FTZ R92, R101, c[0x0][0x23c], -R53.reuse ;  /* 0x00008f00655c7a23 */ /* 0x100fe40000010835 */
[--C-:B------:R-:W-:Y:S02]  /*d8b0*/  FFMA.FTZ R98, R97, c[0x0][0x23c], -R53.reuse ;  /* 0x00008f0061627a23 */ /* 0x100fe40000010835 */
[--C-:B------:R-:W-:Y:S01]  /*d8c0*/  FFMA.FTZ R95, R162, c[0x0][0x23c], -R53.reuse ;  /* 0x00008f00a25f7a23 */ /* 0x100fe20000010835 */
[----:B----4-:R-:W-:Y:S01]  /*d8d0*/  F2FP.PACK_AB R11, R80, R77 ;  /* 0x0000004d500b723e */ /* 0x010fe200000000ff */
[----:B------:R-:W-:Y:S01]  /*d8e0*/  MUFU.EX2 R69, R69 ;  /* 0x0000004500457308 */ /* 0x000fe20000000800 */
[----:B------:R-:W-:-:S02]  /*d8f0*/  FFMA.FTZ R97, R160, c[0x0][0x23c], -R53 ;  /* 0x00008f00a0617a23 */ /* 0x000fc40000010835 */
[--C-:B------:R-:W-:Y:S02]  /*d900*/  FFMA.FTZ R102, R102, c[0x0][0x23c], -R53.reuse ;  /* 0x00008f0066667a23 */ /* 0x100fe40000010835 */
[----:B------:R-:W-:Y:S02]  /*d910*/  FFMA.FTZ R124, R124, c[0x0][0x23c], -R53 ;  /* 0x00008f007c7c7a23 */ /* 0x000fe40000010835 */
[-C--:B---3--:R-:W-:Y:S01]  /*d920*/  FMUL.FTZ R14, R142, R86.reuse ;  /* 0x000000568e0e7220 */ /* 0x088fe20000410000 */
[----:B------:R-:W3:Y:S01]  /*d930*/  MUFU.EX2 R78, R78 ;  /* 0x0000004e004e7308 */ /* 0x000ee20000000800 */
[-C--:B------:R-:W-:Y:S02]  /*d940*/  FMUL.FTZ R15, R143, R86.reuse ;  /* 0x000000568f0f7220 */ /* 0x080fe40000410000 */
[-C--:B------:R-:W-:Y:S02]  /*d950*/  FMUL.FTZ R138, R138, R86.reuse ;  /* 0x000000568a8a7220 */ /* 0x080fe40000410000 */
[----:B------:R-:W-:-:S02]  /*d960*/  FMUL.FTZ R139, R139, R86 ;  /* 0x000000568b8b7220 */ /* 0x000fc40000410000 */
[-C--:B------:R-:W-:Y:S01]  /*d970*/  FMUL.FTZ R30, R134, R86.reuse ;  /* 0x00000056861e7220 */ /* 0x080fe20000410000 */
[C---:B-1----:R-:W-:Y:S01]  /*d980*/  HMMA.16816.F32 R12, R8.reuse, R16, R12 ;  /* 0x00000010080c723c */ /* 0x042fe2000000180c */
[----:B------:R-:W-:Y:S01]  /*d990*/  MUFU.EX2 R85, R85 ;  /* 0x0000005500557308 */ /* 0x000fe20000000800 */
[-C--:B------:R-:W-:Y:S02]  /*d9a0*/  FMUL.FTZ R31, R135, R86.reuse ;  /* 0x00000056871f7220 */ /* 0x080fe40000410000 */
[-C--:B------:R-:W-:Y:S02]  /*d9b0*/  FMUL.FTZ R130, R130, R86.reuse ;  /* 0x0000005682827220 */ /* 0x080fe40000410000 */
[----:B------:R-:W-:Y:S02]  /*d9c0*/  FMUL.FTZ R131, R131, R86 ;  /* 0x0000005683837220 */ /* 0x000fe40000410000 */
[----:B------:R-:W-:Y:S01]  /*d9d0*/  HMMA.16816.F32 R16, R8, R18, R136 ;  /* 0x000000120810723c */ /* 0x000fe20000001888 */
[----:B------:R-:W1:Y:S01]  /*d9e0*/  MUFU.EX2 R90, R90 ;  /* 0x0000005a005a7308 */ /* 0x000e620000000800 */
[----:B---3--:R-:W-:Y:S01]  /*d9f0*/  F2FP.PACK_AB R33, R78, R69 ;  /* 0x000000454e21723e */ /* 0x008fe200000000ff */
[--C-:B------:R-:W-:Y:S01]  /*da00*/  FFMA.FTZ R99, R106, c[0x0][0x23c], -R53.reuse ;  /* 0x00008f006a637a23 */ /* 0x100fe20000010835 */
[----:B------:R-:W-:Y:S01]  /*da10*/  LDSM.16.MT88.4 R136, [R157+0x4c00] ;  /* 0x004c00009d88783b */ /* 0x000fe20000004200 */
[----:B------:R-:W-:-:S02]  /*da20*/  FFMA.FTZ R101, R104, c[0x0][0x23c], -R53 ;  /* 0x00008f0068657a23 */ /* 0x000fc40000010835 */
[--C-:B------:R-:W-:Y:S01]  /*da30*/  FFMA.FTZ R100, R100, c[0x0][0x23c], -R53.reuse ;  /* 0x00008f0064647a23 */ /* 0x100fe20000010835 */
[C---:B--2---:R-:W-:Y:S01]  /*da40*/  HMMA.16816.F32 R28, R8.reuse, R4, R28 ;  /* 0x00000004081c723c */ /* 0x044fe2000000181c */
[----:B------:R-:W-:Y:S01]  /*da50*/  MUFU.EX2 R94, R94 ;  /* 0x0000005e005e7308 */ /* 0x000fe20000000800 */
[--C-:B------:R-:W-:Y:S02]  /*da60*/  FFMA.FTZ R103, R72, c[0x0][0x23c], -R53.reuse ;  /* 0x00008f0048677a23 */ /* 0x100fe40000010835 */
[----:B------:R-:W-:Y:S02]  /*da70*/  FFMA.FTZ R88, R121, R87, R88 ;  /* 0x0000005779587223 */ /* 0x000fe40000010058 */
[--C-:B------:R-:W-:Y:S02]  /*da80*/  FFMA.FTZ R96, R96, c[0x0][0x23c], -R53.reuse ;  /* 0x00008f0060607a23 */ /* 0x100fe40000010835 */
[----:B------:R-:W-:Y:S01]  /*da90*/  HMMA.16816.F32 R8, R8, R6, R128 ;  /* 0x000000060808723c */ /* 0x000fe20000001880 */
[----:B-1----:R-:W-:Y:S01]  /*daa0*/  F2FP.PACK_AB R35, R90, R85 ;  /* 0x000000555a23723e */ /* 0x002fe200000000ff */
[----:B------:R-:W1:Y:S01]  /*dab0*/  LDSM.16.MT88.4 R4, [R157+0x3800] ;  /* 0x003800009d04783b */ /* 0x000e620000004200 */
[----:B------:R-:W2:Y:S01]  /*dac0*/  MUFU.EX2 R89, R89 ;  /* 0x0000005900597308 */ /* 0x000ea20000000800 */
[----:B------:R-:W-:-:S02]  /*dad0*/  FFMA.FTZ R60, R60, c[0x0][0x23c], -R53 ;  /* 0x00008f003c3c7a23 */ /* 0x000fc40000010835 */
[----:B------:R-:W-:Y:S01]  /*dae0*/  FFMA.FTZ R105, R64, c[0x0][0x23c], -R53 ;  /* 0x00008f0040697a23 */ /* 0x000fe20000010835 */
[----:B------:R-:W-:Y:S01]  /*daf0*/  LDSM.16.MT88.4 R128, [R156+0x4c00] ;  /* 0x004c00009c80783b */ /* 0x000fe20000004200 */
[C---:B------:R-:W-:Y:S01]  /*db00*/  HMMA.16816.F32 R12, R32.reuse, R20, R12 ;  /* 0x00000014200c723c */ /* 0x040fe2000000180c */
[----:B------:R-:W-:Y:S02]  /*db10*/  FFMA.FTZ R72, R123, R86, R82 ;  /* 0x000000567b487223 */ /* 0x000fe40000010052 */
[----:B------:R-:W-:Y:S01]  /*db20*/  MUFU.EX2 R91, R91 ;  /* 0x0000005b005b7308 */ /* 0x000fe20000000800 */
[----:B------:R-:W-:Y:S02]  /*db30*/  FADD.FTZ R83, R83, R88 ;  /* 0x0000005853537221 */ /* 0x000fe40000010000 */
[----:B------:R-:W-:Y:S02]  /*db40*/  FADD.FTZ R72, R81, R72 ;  /* 0x0000004851487221 */ /* 0x000fe40000010000 */
[----:B------:R-:W-:Y:S01]  /*db50*/  HMMA.16816.F32 R16, R32, R22, R16 ;  /* 0x000000162010723c */ /* 0x000fe20000001810 */
[----:B------:R-:W3:Y:S01]  /*db60*/  LDSM.16.MT88.4 R20, [R156+0x3800] ;  /* 0x003800009c14783b */ /* 0x000ee20000004200 */
[----:B------:R-:W-:Y:S01]  /*db70*/  FADD.FTZ R84, R84, R83 ;  /* 0x0000005354547221 */ /* 0x000fe20000010000 */
[----:B------:R-:W4:Y:S01]  /*db80*/  MUFU.EX2 R92, R92 ;  /* 0x0000005c005c7308 */ /* 0x000f220000000800 */
[----:B------:R-:W-:-:S02]  /*db90*/  FADD.FTZ R77, R77, R72 ;  /* 0x000000484d4d7221 */ /* 0x000fc40000010000 */
[----:B------:R-:W-:Y:S02]  /*dba0*/  FADD.FTZ R79, R79, R84 ;  /* 0x000000544f4f7221 */ /* 0x000fe40000010000 */
[C---:B------:R-:W-:Y:S01]  /*dbb0*/  HMMA.16816.F32 R28, R32.reuse, R24, R28 ;  /* 0x00000018201c723c */ /* 0x040fe2000000181c */
[----:B------:R-:W-:Y:S02]  /*dbc0*/  FADD.FTZ R80, R80, R77 ;  /* 0x0000004d50507221 */ /* 0x000fe40000010000 */
[----:B------:R-:W-:Y:S01]  /*dbd0*/  MUFU.EX2 R98, R98 ;  /* 0x0000006200627308 */ /* 0x000fe20000000800 */
[----:B------:R-:W-:Y:S02]  /*dbe0*/  FADD.FTZ R76, R76, R79 ;  /* 0x0000004f4c4c7221 */ /* 0x000fe40000010000 */
[----:B------:R-:W-:Y:S02]  /*dbf0*/  FADD.FTZ R69, R69, R80 ;  /* 0x0000005045457221 */ /* 0x000fe40000010000 */
[----:B------:R-:W-:Y:S01]  /*dc00*/  HMMA.16816.F32 R24, R32, R26, R8 ;  /* 0x0000001a2018723c */ /* 0x000fe20000001808 */
[----:B------:R-:W5:Y:S01]  /*dc10*/  LDSM.16.MT88.4 R8, [R157+0x3c00] ;  /* 0x003c00009d08783b */ /* 0x000f620000004200 */
[----:B------:R-:W-:Y:S01]  /*dc20*/  FADD.FTZ R73, R73, R76 ;  /* 0x0000004c49497221 */ /* 0x000fe20000010000 */
[----:B------:R-:W1:Y:S01]  /*dc30*/  MUFU.EX2 R95, R95 ;  /* 0x0000005f005f7308 */ /* 0x000e620000000800 */
[----:B------:R-:W-:Y:S01]  /*dc40*/  FADD.FTZ R78, R78, R69 ;  /* 0x000000454e4e7221 */ /* 0x000fe20000010000 */
[----:B------:R-:W-:Y:S01]  /*dc50*/  MOV R69, R39 ;  /* 0x0000002700457202 */ /* 0x000fe20000000f00 */
[----:B------:R-:W-:Y:S01]  /*dc60*/  FADD.FTZ R74, R74, R73 ;  /* 0x000000494a4a7221 */ /* 0x000fe20000010000 */
[----:B------:R-:W-:Y:S01]  /*dc70*/  F2FP.PACK_AB R32, R67, R68 ;  /* 0x000000444320723e */ /* 0x000fe200000000ff */
[----:B------:R-:W-:Y:S01]  /*dc80*/  FADD.FTZ R85, R85, R78 ;  /* 0x0000004e55557221 */ /* 0x000fe20000010000 */
[----:B--2---:R-:W-:Y:S01]  /*dc90*/  F2FP.PACK_AB R33, R89, R94 ;  /* 0x0000005e5921723e */ /* 0x004fe200000000ff */
[----:B------:R-:W-:Y:S01]  /*dca0*/  FADD.FTZ R71, R71, R74 ;  /* 0x0000004a47477221 */ /* 0x000fe20000010000 */
[----:B------:R-:W-:Y:S01]  /*dcb0*/  F2FP.PACK_AB R34, R62, R65 ;  /* 0x000000413e22723e */ /* 0x000fe200000000ff */
[----:B------:R-:W-:Y:S01]  /*dcc0*/  MUFU.EX2 R97, R97 ;  /* 0x0000006100617308 */ /* 0x000fe20000000800 */
[----:B----4-:R-:W-:Y:S01]  /*dcd0*/  F2FP.PACK_AB R35, R92, R91 ;  /* 0x0000005b5c23723e */ /* 0x010fe200000000ff */
[----:B------:R-:W-:-:S02]  /*dce0*/  FADD.FTZ R85, R90, R85 ;  /* 0x000000555a557221 */ /* 0x000fc40000010000 */
[----:B------:R-:W-:Y:S02]  /*dcf0*/  FFMA.FTZ R64, R63, c[0x0][0x23c], -R66 ;  /* 0x00008f003f407a23 */ /* 0x000fe40000010842 */
[----:B------:R-:W-:Y:S02]  /*dd00*/  FADD.FTZ R94, R94, R85 ;  /* 0x000000555e5e7221 */ /* 0x000fe40000010000 */
[----:B-1----:R-:W-:Y:S01]  /*dd10*/  HMMA.16816.F32 R12, R32, R4, R12 ;  /* 0x00000004200c723c */ /* 0x002fe2000000180c */
[----:B------:R-:W1:Y:S01]  /*dd20*/  MUFU.EX2 R102, R102 ;  /* 0x0000006600667308 */ /* 0x000e620000000800 */
[----:B------:R-:W-:Y:S02]  /*dd30*/  FADD.FTZ R94, R89, R94 ;  /* 0x0000005e595e7221 */ /* 0x000fe40000010000 */
[--C-:B------:R-:W-:Y:S02]  /*dd40*/  FFMA.FTZ R54, R54, c[0x0][0x23c], -R53.reuse ;  /* 0x00008f0036367a23 */ /* 0x100fe40000010835 */
[----:B------:R-:W-:-:S02]  /*dd50*/  FFMA.FTZ R63, R50, c[0x0][0x23c], -R53 ;  /* 0x00008f00323f7a23 */ /* 0x000fc40000010835 */
[C---:B------:R-:W-:Y:S01]  /*dd60*/  HMMA.16816.F32 R16, R32.reuse, R6, R16 ;  /* 0x000000062010723c */ /* 0x040fe20000001810 */
[----:B------:R-:W2:Y:S01]  /*dd70*/  LDSM.16.MT88.4 R4, [R156+0x3c00] ;  /* 0x003c00009c04783b */ /* 0x000ea20000004200 */
[----:B------:R-:W-:Y:S01]  /*dd80*/  MUFU.EX2 R55, R55 ;  /* 0x0000003700377308 */ /* 0x000fe20000000800 */
[--C-:B------:R-:W-:Y:S02]  /*dd90*/  FFMA.FTZ R47, R47, c[0x0][0x23c], -R53.reuse ;  /* 0x00008f002f2f7a23 */ /* 0x100fe40000010835 */
[--C-:B------:R-:W-:Y:S02]  /*dda0*/  FFMA.FTZ R44, R44, c[0x0][0x23c], -R53.reuse ;  /* 0x00008f002c2c7a23 */ /* 0x100fe40000010835 */
[----:B------:R-:W-:Y:S01]  /*ddb0*/  FFMA.FTZ R121, R59, c[0x0][0x23c], -R66 ;  /* 0x00008f003b797a23 */ /* 0x000fe20000010842 */
[----:B---3--:R-:W-:Y:S01]  /*ddc0*/  HMMA.16816.F32 R28, R32, R20, R28 ;  /* 0x00000014201c723c */ /* 0x008fe2000000181c */
[--C-:B------:R-:W-:Y:S01]  /*ddd0*/  FFMA.FTZ R0, R0, c[0x0][0x23c], -R53.reuse ;  /* 0x00008f0000007a23 */ /* 0x100fe20000010835 */
[----:B------:R-:W3:Y:S01]  /*dde0*/  MUFU.EX2 R52, R52 ;  /* 0x0000003400347308 */ /* 0x000ee20000000800 */
[----:B------:R-:W-:-:S05]  /*ddf0*/  FFMA.FTZ R123, R51, c[0x0][0x23c], -R53 ;  /* 0x00008f00337b7a23 */ /* 0x000fca0000010835 */
[----:B------:R-:W-:Y:S01]  /*de00*/  HMMA.16816.F32 R24, R32, R22, R24 ;  /* 0x000000162018723c */ /* 0x000fe20000001818 */
[----:B------:R-:W4:Y:S01]  /*de10*/  LDSM.16.MT88.4 R20, [R157+0x4000] ;  /* 0x004000009d14783b */ /* 0x000f220000004200 */
[----:B------:R-:W-:Y:S05]  /*de20*/  MUFU.EX2 R49, R49 ;  /* 0x0000003100317308 */ /* 0x000fea0000000800 */
[----:B------:R-:W-:Y:S02]  /*de30*/  F2FP.PACK_AB R32, R58, R61 ;  /* 0x0000003d3a20723e */ /* 0x000fe400000000ff */
[----:B------:R-:W-:Y:S01]  /*de40*/  F2FP.PACK_AB R33, R95, R98 ;  /* 0x000000625f21723e */ /* 0x000fe200000000ff */
[----:B------:R-:W-:Y:S01]  /*de50*/  MUFU.EX2 R48, R48 ;  /* 0x0000003000307308 */ /* 0x000fe20000000800 */
[----:B------:R-:W-:-:S02]  /*de60*/  F2FP.PACK_AB R34, R56, R57 ;  /* 0x000000393822723e */ /* 0x000fc400000000ff */
[----:B-1----:R-:W-:-:S05]  /*de70*/  F2FP.PACK_AB R35, R102, R97 ;  /* 0x000000616623723e */ /* 0x002fca00000000ff */
[----:B------:R-:W-:Y:S02]  /*de80*/  MUFU.EX2 R124, R124 ;  /* 0x0000007c007c7308 */ /* 0x000fe40000000800 */
[C---:B-----5:R-:W-:Y:S06]  /*de90*/  HMMA.16816.F32 R12, R32.reuse, R8, R12 ;  /* 0x00000008200c723c */ /* 0x060fec000000180c */
[----:B------:R-:W1:Y:S02]  /*dea0*/  MUFU.EX2 R99, R99 ;  /* 0x0000006300637308 */ /* 0x000e640000000800 */
[C---:B------:R-:W-:Y:S01]  /*deb0*/  HMMA.16816.F32 R16, R32.reuse, R10, R16 ;  /* 0x0000000a2010723c */ /* 0x040fe20000001810 */
[----:B------:R-:W5:Y:S05]  /*dec0*/  LDSM.16.MT88.4 R8, [R156+0x4000] ;  /* 0x004000009c08783b */ /* 0x000f6a0000004200 */
[----:B------:R-:W-:Y:S02]  /*ded0*/  MUFU.EX2 R101, R101 ;  /* 0x0000006500657308 */ /* 0x000fe40000000800 */
[C---:B--2---:R-:W-:Y:S06]  /*dee0*/  HMMA.16816.F32 R28, R32.reuse, R4, R28 ;  /* 0x00000004201c723c */ /* 0x044fec000000181c */
[----:B------:R-:W2:Y:S02]  /*def0*/  MUFU.EX2 R100, R100 ;  /* 0x0000006400647308 */ /* 0x000ea40000000800 */
[----:B------:R-:W-:Y:S01]  /*df00*/  HMMA.16816.F32 R24, R32, R6, R24 ;  /* 0x000000062018723c */ /* 0x000fe20000001818 */
[----:B------:R-:W-:Y:S05]  /*df10*/  LDSM.16.MT88.4 R4, [R157+0x4400] ;  /* 0x004400009d04783b */ /* 0x000fea0000004200 */
[----:B------:R-:W-:Y:S01]  /*df20*/  MUFU.EX2 R45, R45 ;  /* 0x0000002d002d7308 */ /* 0x000fe20000000800 */
[----:B---3--:R-:W-:-:S02]  /*df30*/  F2FP.PACK_AB R32, R52, R55 ;  /* 0x000000373420723e */ /* 0x008fc400000000ff */
[----:B-1----:R-:W-:Y:S02]  /*df40*/  F2FP.PACK_AB R33, R99, R124 ;  /* 0x0000007c6321723e */ /* 0x002fe400000000ff */
[----:B------:R-:W-:Y:S02]  /*df50*/  F2FP.PACK_AB R34, R48, R49 ;  /* 0x000000313022723e */ /* 0x000fe400000000ff */
[----:B--2---:R-:W-:Y:S01]  /*df60*/  F2FP.PACK_AB R35, R100, R101 ;  /* 0x000000656423723e */ /* 0x004fe200000000ff */
[----:B------:R-:W1:Y:S06]  /*df70*/  MUFU.EX2 R38, R38 ;  /* 0x0000002600267308 */ /* 0x000e6c0000000800 */
[C---:B----4-:R-:W-:Y:S02]  /*df80*/  HMMA.16816.F32 R12, R32.reuse, R20, R12 ;  /* 0x00000014200c723c */ /* 0x050fe4000000180c */
[----:B------:R-:W-:Y:S06]  /*df90*/  MUFU.EX2 R37, R37 ;  /* 0x0000002500257308 */ /* 0x000fec0000000800 */
[C---:B------:R-:W-:Y:S01]  /*dfa0*/  HMMA.16816.F32 R16, R32.reuse, R22, R16 ;  /* 0x000000162010723c */ /* 0x040fe20000001810 */
[----:B------:R-:W2:Y:S01]  /*dfb0*/  LDSM.16.MT88.4 R20, [R156+0x4400] ;  /* 0x004400009c14783b */ /* 0x000ea20000004200 */
[----:B------:R-:W3:Y:S06]  /*dfc0*/  MUFU.EX2 R36, R36 ;  /* 0x0000002400247308 */ /* 0x000eec0000000800 */
[C---:B-----5:R-:W-:Y:S02]  /*dfd0*/  HMMA.16816.F32 R28, R32.reuse, R8, R28 ;  /* 0x00000008201c723c */ /* 0x060fe4000000181c */
[----:B------:R-:W-:Y:S05]  /*dfe0*/  MUFU.EX2 R96, R96 ;  /* 0x0000006000607308 */ /* 0x000fea0000000800 */
[----:B-1----:R-:W-:Y:S01]  /*dff0*/  F2FP.PACK_AB R8, R38, R45 ;  /* 0x0000002d2608723e */ /* 0x002fe200000000ff */
[----:B------:R-:W-:Y:S01]  /*e000*/  HMMA.16816.F32 R24, R32, R10, R24 ;  /* 0x0000000a2018723c */ /* 0x000fe20000001818 */
[----:B------:R-:W1:Y:S01]  /*e010*/  LDSM.16.MT88.4 R32, [R157+0x4800] ;  /* 0x004800009d20783b */ /* 0x000e620000004200 */
[----:B------:R-:W4:Y:S05]  /*e020*/  MUFU.EX2 R103, R103 ;  /* 0x0000006700677308 */ /* 0x000f2a0000000800 */
[----:B---3--:R-:W-:-:S03]  /*e030*/  F2FP.PACK_AB R10, R36, R37 ;  /* 0x00000025240a723e */ /* 0x008fc600000000ff */
[----:B------:R-:W-:Y:S08]  /*e040*/  MUFU.EX2 R60, R60 ;  /* 0x0000003c003c7308 */ /* 0x000ff00000000800 */
[----:B------:R-:W3:Y:S01]  /*e050*/  MUFU.EX2 R105, R105 ;  /* 0x0000006900697308 */ /* 0x000ee20000000800 */
[----:B----4-:R-:W-:-:S07]  /*e060*/  F2FP.PACK_AB R9, R103, R96 ;  /* 0x000000606709723e */ /* 0x010fce00000000ff */
[----:B------:R-:W-:Y:S01]  /*e070*/  MUFU.EX2 R2, R2 ;  /* 0x0000000200027308 */ /* 0x000fe20000000800 */
[----:B---3--:R-:W-:-:S07]  /*e080*/  F2FP.PACK_AB R11, R105, R60 ;  /* 0x0000003c690b723e */ /* 0x008fce00000000ff */
[----:B------:R-:W3:Y:S01]  /*e090*/  MUFU.EX2 R43, R43 ;  /* 0x0000002b002b7308 */ /* 0x000ee20000000800 */
[C---:B--2---:R-:W-:Y:S07]  /*e0a0*/  HMMA.16816.F32 R28, R8.reuse, R20, R28 ;  /* 0x00000014081c723c */ /* 0x044fee000000181c */
[----:B------:R-:W-:Y:S01]  /*e0b0*/  MUFU.EX2 R70, R70 ;  /* 0x0000004600467308 */ /* 0x000fe20000000800 */
[----:B------:R-:W-:Y:S01]  /*e0c0*/  FFMA.FTZ R20, R46, c[0x0][0x23c], -R66 ;  /* 0x00008f002e147a23 */ /* 0x000fe20000010842 */
[----:B------:R-:W-:Y:S01]  /*e0d0*/  HMMA.16816.F32 R24, R8, R22, R24 ;  /* 0x000000160818723c */ /* 0x000fe20000001818 */
[----:B------:R-:W-:-:S05]  /*e0e0*/  FADD.FTZ R46, R68, R71 ;  /* 0x00000047442e7221 */ /* 0x000fca0000010000 */
[----:B------:R-:W2:Y:S01]  /*e0f0*/  MUFU.EX2 R93, R93 ;  /* 0x0000005d005d7308 */ /* 0x000ea20000000800 */
[----:B------:R-:W-:Y:S02]  /*e100*/  FFMA.FTZ R21, R42, c[0x0][0x23c], -R53 ;  /* 0x00008f002a157a23 */ /* 0x000fe40000010835 */
[----:B------:R-:W-:Y:S02]  /*e110*/  FADD.FTZ R46, R67, R46 ;  /* 0x0000002e432e7221 */ /* 0x000fe40000010000 */
[----:B------:R-:W-:Y:S01]  /*e120*/  FADD.FTZ R23, R91, R94 ;  /* 0x0000005e5b177221 */ /* 0x000fe20000010000 */
[----:B------:R-:W-:Y:S01]  /*e130*/  HMMA.16816.F32 R12, R8, R4, R12 ;  /* 0x00000004080c723c */ /* 0x000fe2000000180c */
[----:B------:R-:W-:Y:S01]  /*e140*/  FADD.FTZ R65, R65, R46 ;  /* 0x0000002e41417221 */ /* 0x000fe20000010000 */
[----:B------:R-:W-:Y:S01]  /*e150*/  MUFU.EX2 R54, R54 ;  /* 0x0000003600367308 */ /* 0x000fe20000000800 */
[----:B------:R-:W-:Y:S02]  /*e160*/  FADD.FTZ R23, R92, R23 ;  /* 0x000000175c177221 */ /* 0x000fe40000010000 */
[----:B------:R-:W-:-:S02]  /*e170*/  FADD.FTZ R62, R62, R65 ;  /* 0x000000413e3e7221 */ /* 0x000fc40000010000 */
[----:B------:R-:W-:Y:S01]  /*e180*/  FADD.FTZ R98, R98, R23 ;  /* 0x0000001762627221 */ /* 0x000fe20000010000 */
[----:B------:R-:W-:Y:S01]  /*e190*/  HMMA.16816.F32 R16, R8, R6, R16 ;  /* 0x000000060810723c */ /* 0x000fe20000001810 */
[----:B------:R-:W4:Y:S01]  /*e1a0*/  LDSM.16.MT88.4 R4, [R156+0x4800] ;  /* 0x004800009c04783b */ /* 0x000f220000004200 */
[----:B------:R-:W-:Y:S01]  /*e1b0*/  FADD.FTZ R61, R61, R62 ;  /* 0x0000003e3d3d7221 */ /* 0x000fe20000010000 */
[----:B------:R-:W5:Y:S01]  /*e1c0*/  MUFU.EX2 R63, R63 ;  /* 0x0000003f003f7308 */ /* 0x000f620000000800 */
[----:B------:R-:W-:Y:S02]  /*e1d0*/  FADD.FTZ R98, R95, R98 ;  /* 0x000000625f627221 */ /* 0x000fe40000010000 */
[----:B------:R-:W-:Y:S01]  /*e1e0*/  FADD.FTZ R58, R58, R61 ;  /* 0x0000003d3a3a7221 */ /* 0x000fe20000010000 */
[----:B---3--:R-:W-:Y:S01]  /*e1f0*/  F2FP.PACK_AB R8, R43, R2 ;  /* 0x000000022b08723e */ /* 0x008fe200000000ff */
[----:B------:R-:W-:Y:S01]  /*e200*/  FADD.FTZ R97, R97, R98 ;  /* 0x0000006261617221 */ /* 0x000fe20000010000 */
[----:B--2---:R-:W-:Y:S01]  /*e210*/  F2FP.PACK_AB R10, R93, R70 ;  /* 0x000000465d0a723e */ /* 0x004fe200000000ff */
        /* <DEDUP_REMOVED lines=8> */
[----:B-----5:R-:W-:Y:S01]  /*e2a0*/  F2FP.PACK_AB R9, R63, R54 ;  /* 0x000000363f09723e */ /* 0x020fe200000000ff */
[----:B------:R-:W-:Y:S02]  /*e2b0*/  FADD.FTZ R52, R52, R55 ;  /* 0x0000003734347221 */ /* 0x000fe40000010000 */
[----:B------:R-:W-:-:S02]  /*e2c0*/  FADD.FTZ R101, R101, R124 ;  /* 0x0000007c65657221 */ /* 0x000fc40000010000 */
[----:B------:R-:W-:Y:S01]  /*e2d0*/  FADD.FTZ R49, R49, R52 ;  /* 0x0000003431317221 */ /* 0x000fe20000010000 */
[----:B------:R-:W-:Y:S01]  /*e2e0*/  MUFU.EX2 R75, R75 ;  /* 0x0000004b004b7308 */ /* 0x000fe20000000800 */
[----:B------:R-:W-:Y:S02]  /*e2f0*/  FFMA.FTZ R22, R40, c[0x0][0x23c], -R53 ;  /* 0x00008f0028167a23 */ /* 0x000fe40000010835 */
        /* <DEDUP_REMOVED lines=8> */
[C---:B-1----:R-:W-:Y:S02]  /*e380*/  HMMA.16816.F32 R12, R8.reuse, R32, R12 ;  /* 0x00000020080c723c */ /* 0x042fe4000000180c */
[----:B------:R-:W-:Y:S01]  /*e390*/  FADD.FTZ R60, R60, R103 ;  /* 0x000000673c3c7221 */ /* 0x000fe20000010000 */
[----:B------:R-:W-:Y:S03]  /*e3a0*/  MUFU.EX2 R20, R20 ;  /* 0x0000001400147308 */ /* 0x000fe60000000800 */
[----:B------:R-:W-:Y:S02]  /*e3b0*/  FADD.FTZ R105, R105, R60 ;  /* 0x0000003c69697221 */ /* 0x000fe40000010000 */
[C---:B----4-:R-:W-:Y:S02]  /*e3c0*/  HMMA.16816.F32 R28, R8.reuse, R4, R28 ;  /* 0x00000004081c723c */ /* 0x050fe4000000181c */
[----:B------:R-:W-:Y:S01]  /*e3d0*/  FADD.FTZ R54, R54, R105 ;  /* 0x0000006936367221 */ /* 0x000fe20000010000 */
[----:B------:R-:W1:Y:S04]  /*e3e0*/  MUFU.EX2 R121, R121 ;  /* 0x0000007900797308 */ /* 0x000e680000000800 */
[----:B--2---:R-:W-:Y:S01]  /*e3f0*/  F2FP.PACK_AB R4, R64, R75 ;  /* 0x0000004b4004723e */ /* 0x004fe200000000ff */
[C---:B------:R-:W-:Y:S03]  /*e400*/  HMMA.16816.F32 R16, R8.reuse, R34, R16 ;  /* 0x000000220810723c */ /* 0x040fe60000001810 */
[----:B------:R-:W-:Y:S05]  /*e410*/  MUFU.EX2 R21, R21 ;  /* 0x0000001500157308 */ /* 0x000fea0000000800 */
[----:B------:R-:W-:Y:S03]  /*e420*/  HMMA.16816.F32 R24, R8, R6, R24 ;  /* 0x000000060818723c */ /* 0x000fe60000001818 */
[----:B------:R-:W2:Y:S04]  /*e430*/  MUFU.EX2 R22, R22 ;  /* 0x0000001600167308 */ /* 0x000ea80000000800 */
[----:B------:R-:W-:Y:S01]  /*e440*/  FADD.FTZ R9, R37, R38 ;  /* 0x0000002625097221 */ /* 0x000fe20000010000 */
[----:B-1----:R-:W-:-:S03]  /*e450*/  F2FP.PACK_AB R6, R121, R20 ;  /* 0x000000147906723e */ /* 0x002fc600000000ff */
[----:B------:R-:W-:Y:S01]  /*e460*/  MUFU.EX2 R0, R0 ;  /* 0x0000000000007308 */ /* 0x000fe20000000800 */
[----:B------:R-:W-:-:S04]  /*e470*/  FADD.FTZ R9, R36, R9 ;  /* 0x0000000924097221 */ /* 0x000fc80000010000 */
[----:B------:R-:W-:-:S03]  /*e480*/  FADD.FTZ R2, R2, R9 ;  /* 0x0000000902027221 */ /* 0x000fc60000010000 */
[----:B------:R-:W1:Y:S01]  /*e490*/  MUFU.EX2 R123, R123 ;  /* 0x0000007b007b7308 */ /* 0x000e620000000800 */
[----:B--2---:R-:W-:Y:S01]  /*e4a0*/  F2FP.PACK_AB R5, R22, R21 ;  /* 0x000000151605723e */ /* 0x004fe200000000ff */
[----:B------:R-:W-:Y:S02]  /*e4b0*/  FADD.FTZ R43, R43, R2 ;  /* 0x000000022b2b7221 */ /* 0x000fe40000010000 */
[----:B------:R-:W-:Y:S02]  /*e4c0*/  FADD.FTZ R2, R63, R54 ;  /* 0x000000363f027221 */ /* 0x000fe40000010000 */
[----:B------:R-:W-:Y:S02]  /*e4d0*/  FADD.FTZ R70, R70, R43 ;  /* 0x0000002b46467221 */ /* 0x000fe40000010000 */
[----:B------:R-:W-:Y:S02]  /*e4e0*/  FADD.FTZ R47, R47, R2 ;  /* 0x000000022f2f7221 */ /* 0x000fe40000010000 */
[----:B------:R-:W-:Y:S01]  /*e4f0*/  FADD.FTZ R2, R93, R70 ;  /* 0x000000465d027221 */ /* 0x000fe20000010000 */
[----:B------:R-:W-:Y:S01]  /*e500*/  MOV R70, R41 ;  /* 0x0000002900467202 */ /* 0x000fe20000000f00 */
[----:B------:R-:W-:-:S02]  /*e510*/  FADD.FTZ R44, R44, R47 ;  /* 0x0000002f2c2c7221 */ /* 0x000fc40000010000 */
[----:B------:R-:W-:Y:S01]  /*e520*/  FADD.FTZ R75, R75, R2 ;  /* 0x000000024b4b7221 */ /* 0x000fe20000010000 */
[----:B-1----:R-:W-:Y:S01]  /*e530*/  F2FP.PACK_AB R7, R123, R0 ;  /* 0x000000007b07723e */ /* 0x002fe200000000ff */
[----:B------:R-:W-:Y:S02]  /*e540*/  FADD.FTZ R21, R21, R44 ;  /* 0x0000002c15157221 */ /* 0x000fe40000010000 */
[----:B------:R-:W-:Y:S02]  /*e550*/  FADD.FTZ R75, R64, R75 ;  /* 0x0000004b404b7221 */ /* 0x000fe40000010000 */
[----:B------:R-:W-:Y:S02]  /*e560*/  FADD.FTZ R21, R22, R21 ;  /* 0x0000001516157221 */ /* 0x000fe40000010000 */
[----:B------:R-:W-:Y:S01]  /*e570*/  HMMA.16816.F32 R140, R4, R136, R12 ;  /* 0x00000088048c723c */ /* 0x000fe2000000180c */
[----:B------:R-:W-:Y:S02]  /*e580*/  FADD.FTZ R20, R20, R75 ;  /* 0x0000004b14147221 */ /* 0x000fe40000010000 */
[----:B------:R-:W-:-:S02]  /*e590*/  FADD.FTZ R0, R0, R21 ;  /* 0x0000001500007221 */ /* 0x000fc40000010000 */
[----:B------:R-:W-:Y:S02]  /*e5a0*/  FADD.FTZ R121, R121, R20 ;  /* 0x0000001479797221 */ /* 0x000fe40000010000 */
[----:B------:R-:W-:Y:S01]  /*e5b0*/  FADD.FTZ R123, R123, R0 ;  /* 0x000000007b7b7221 */ /* 0x000fe20000010000 */
[C---:B------:R-:W-:Y:S08]  /*e5c0*/  HMMA.16816.F32 R132, R4.reuse, R128, R28 ;  /* 0x000000800484723c */ /* 0x040ff0000000181c */
[C---:B------:R-:W-:Y:S08]  /*e5d0*/  HMMA.16816.F32 R136, R4.reuse, R138, R16 ;  /* 0x0000008a0488723c */ /* 0x040ff00000001810 */
[----:B------:R-:W-:Y:S08]  /*e5e0*/  HMMA.16816.F32 R128, R4, R130, R24 ;  /* 0x000000820480723c */ /* 0x000ff00000001818 */
.L_x_5040:
[----:B------:R-:W-:Y:S01]  /*e5f0*/  ISETP.GT.AND P0, PT, R125, R126, PT ;  /* 0x0000007e7d00720c */ /* 0x000fe20003f04270 */
[----:B------:R-:W-:-:S12]  /*e600*/  ULDC.64 UR4, c[0x0][0x118] ;  /* 0x0000460000047ab9 */ /* 0x000fd80000000a00 */
[----:B------:R-:W-:Y:S05]  /*e610*/  @!P0 BRA `(.L_x_5048) ;  /* 0x0000309000008947 */ /* 0x000fea0003800000 */
[----:B------:R-:W-:Y:S01]  /*e620*/  IMAD.MOV.U32 R162, RZ, RZ, c[0x0][0x1a0] ;  /* 0x00006800ffa27624 */ /* 0x000fe200078e00ff */
[----:B------:R-:W-:Y:S02]  /*e630*/  MOV R124, R69 ;  /* 0x00000045007c7202 */ /* 0x000fe40000000f00 */
[----:B------:R-:W-:Y:S01]  /*e640*/  MOV R127, R70 ;  /* 0x00000046007f7202 */ /* 0x000fe20000000f00 */
[----:B------:R-:W-:-:S05]  /*e650*/  IMAD.U32 R161, R162, -0x80, RZ ;  /* 0xffffff80a2a17824 */ /* 0x000fca00078e00ff */
[----:B------:R-:W-:Y:S02]  /*e660*/  SHF.R.S32.HI R160, RZ, 0x1f, R161 ;  /* 0x0000001fffa07819 */ /* 0x000fe400000114a1 */
.L_x_5052:
        /* <DEDUP_REMOVED lines=65> */
.L_x_5049:
[----:B------:R-:W-:Y:S02]  /*ea80*/  ISETP.GE.AND P2, PT, R108, c[0x0][0x220], PT ;  /* 0x000088006c007a0c */ /* 0x000fe40003f46270 */
[C---:B------:R-:W-:Y:S04]  /*ea90*/  LEA R164, P4, R78.reuse, R158, 0x1 ;  /* 0x0000009e4ea47211 */ /* 0x040fe800078808ff */
[-CC-:B------:R-:W-:Y:S07]  /*eaa0*/  LEA.HI.X R165, R78, R159.reuse, R2.reuse, 0x1, P4 ;  /* 0x0000009f4ea57211 */ /* 0x180fee00020f0c02 */
[----:B------:R-:W-:Y:S01]  /*eab0*/  @P2 STS [R154+0x3000], RZ ;  /* 0x003000ff9a002388 */ /* 0x000fe20000000800 */
[CC--:B------:R-:W-:Y:S01]  /*eac0*/  @!P2 LEA R73, P0, R162.reuse, R78.reuse, 0x6 ;  /* 0x0000004ea249a211 */ /* 0x0c0fe200078030ff */
[----:B------:R-:W-:Y:S01]  /*ead0*/  @!P2 IMAD.MOV.U32 R75, RZ, RZ, c[0x0][0x1a4] ;  /* 0x00006900ff4ba624 */ /* 0x000fe200078e00ff */
[----:B------:R-:W-:Y:S01]  /*eae0*/  @!P2 IADD3 R163, P3, R147, R78, RZ ;  /* 0x0000004e93a3a210 */ /* 0x000fe20007f7e0ff */
[----:B------:R-:W-:Y:S01]  /*eaf0*/  @P2 STS [R154+0x3004], RZ ;  /* 0x003004ff9a002388 */ /* 0x000fe20000000800 */
[----:B------:R-:W-:Y:S02]  /*eb00*/  @!P2 IMAD.MOV.U32 R79, RZ, RZ, R2 ;  /* 0x000000ffff4fa224 */ /* 0x000fe400078e0002 */
[C---:B------:R-:W-:Y:S01]  /*eb10*/  @!P2 LEA.HI.X R74, R162.reuse, R2, R75, 0x6, P0 ;  /* 0x00000002a24aa211 */ /* 0x040fe200000f344b */
[----:B------:R-:W-:Y:S01]  /*eb20*/  @P2 STS.64 [R154+0x3008], RZ ;  /* 0x003008ff9a002388 */ /* 0x000fe20000000a00 */
[CC--:B------:R-:W-:Y:S01]  /*eb30*/  @!P2 LEA R82, P0, R73.reuse, R158.reuse, 0x1 ;  /* 0x0000009e4952a211 */ /* 0x0c0fe200078008ff */
        /* <DEDUP_REMOVED lines=149> */
.L_x_5051:
        /* <DEDUP_REMOVED lines=42> */
.L_x_5050:
        /* <DEDUP_REMOVED lines=85> */
[----:B------:R1:W-:Y:S01]  /*fc80*/  I2F R73, R70 ;  /* 0x0000004600497306 */ /* 0x0003e20000201400 */
[-C--:B------:R-:W-:Y:S01]  /*fc90*/  FFMA.FTZ R25, R120, R82.reuse, R25 ;  /* 0x0000005278197223 */ /* 0x080fe20000010019 */
[----:B------:R-:W-:Y:S01]  /*fca0*/  FMNMX.FTZ R94, R22, R95, !PT ;  /* 0x0000005f165e7209 */ /* 0x000fe20007810000 */
[C---:B------:R-:W-:Y:S01]  /*fcb0*/  FFMA.FTZ R27, R120.reuse, R82, R27 ;  /* 0x00000052781b7223 */ /* 0x040fe2000001001b */
[----:B------:R-:W-:Y:S01]  /*fcc0*/  FMNMX.FTZ R95, R21, R68, !PT ;  /* 0x00000044155f7209 */ /* 0x000fe20007810000 */
[CC--:B------:R-:W-:Y:S01]  /*fcd0*/  FFMA.FTZ R28, R120.reuse, R87.reuse, R28 ;  /* 0x00000057781c7223 */ /* 0x0c0fe2000001001c */
[----:B------:R-:W-:Y:S01]  /*fce0*/  FMNMX.FTZ R97, R23, R94, !PT ;  /* 0x0000005e17617209 */ /* 0x000fe20007810000 */
[----:B------:R-:W-:Y:S01]  /*fcf0*/  FFMA.FTZ R30, R120, R87, R30 ;  /* 0x00000057781e7223 */ /* 0x000fe2000001001e */
[----:B------:R-:W-:Y:S01]  /*fd00*/  FMNMX.FTZ R94, R24, R95, !PT ;  /* 0x0000005f185e7209 */ /* 0x000fe20007810000 */
[-C--:B------:R-:W-:Y:S01]  /*fd10*/  FFMA.FTZ R29, R120, R84.reuse, R29 ;  /* 0x00000054781d7223 */ /* 0x080fe2000001001d */
[----:B------:R-:W-:Y:S01]  /*fd20*/  IADD3 R0, R92, 0x51, RZ ;  /* 0x000000515c007810 */ /* 0x000fe20007ffe0ff */
[C---:B------:R-:W-:Y:S01]  /*fd30*/  FFMA.FTZ R31, R120.reuse, R84, R31 ;  /* 0x00000054781f7223 */ /* 0x040fe2000001001f */
[----:B------:R-:W-:Y:S01]  /*fd40*/  FMNMX.FTZ R95, R25, R94, !PT ;  /* 0x0000005e195f7209 */ /* 0x000fe20007810000 */
[-C--:B------:R-:W-:Y:S01]  /*fd50*/  FFMA.FTZ R32, R120, R89.reuse, R32 ;  /* 0x0000005978207223 */ /* 0x080fe20000010020 */
[----:B------:R-:W-:Y:S01]  /*fd60*/  IADD3 R71, R92, 0x58, RZ ;  /* 0x000000585c477810 */ /* 0x000fe20007ffe0ff */
[----:B------:R-:W-:Y:S01]  /*fd70*/  FFMA.FTZ R34, R120, R89, R34 ;  /* 0x0000005978227223 */ /* 0x000fe20000010022 */
[----:B------:R-:W2:Y:S01]  /*fd80*/  I2F R0, R0 ;  /* 0x0000000000007306 */ /* 0x000ea20000201400 */
[----:B------:R-:W-:Y:S01]  /*fd90*/  IADD3 R68, R92, 0x61, RZ ;  /* 0x000000615c447810 */ /* 0x000fe20007ffe0ff */
[-C--:B------:R-:W-:Y:S01]  /*fda0*/  FFMA.FTZ R33, R120, R86.reuse, R33 ;  /* 0x0000005678217223 */ /* 0x080fe20000010021 */
[----:B------:R-:W-:Y:S01]  /*fdb0*/  IADD3 R2, R92, 0x59, RZ ;  /* 0x000000595c027810 */ /* 0x000fe20007ffe0ff */
[----:B------:R-:W-:Y:S01]  /*fdc0*/  FFMA.FTZ R35, R120, R86, R35 ;  /* 0x0000005678237223 */ /* 0x000fe20000010023 */
[----:B------:R-:W-:Y:S01]  /*fdd0*/  IADD3 R72, R92, 0x70, RZ ;  /* 0x000000705c487810 */ /* 0x000fe20007ffe0ff */
[CC--:B------:R-:W-:Y:S02]  /*fde0*/  FFMA.FTZ R36, R120.reuse, R91.reuse, R36 ;  /* 0x0000005b78247223 */ /* 0x0c0fe40000010024 */
[----:B------:R-:W-:Y:S01]  /*fdf0*/  FFMA.FTZ R38, R120, R91, R38 ;  /* 0x0000005b78267223 */ /* 0x000fe20000010026 */
[----:B-1----:R-:W-:Y:S01]  /*fe00*/  FMNMX.FTZ R70, R26, R97, !PT ;  /* 0x000000611a467209 */ /* 0x002fe20007810000 */
[----:B------:R-:W1:Y:S01]  /*fe10*/  I2F R71, R71 ;  /* 0x0000004700477306 */ /* 0x000e620000201400 */
[CC--:B------:R-:W-:Y:S02]  /*fe20*/  FFMA.FTZ R37, R120.reuse, R88.reuse, R37 ;  /* 0x0000005878257223 */ /* 0x0c0fe40000010025 */
[C---:B------:R-:W-:Y:S01]  /*fe30*/  FFMA.FTZ R39, R120.reuse, R88, R39 ;  /* 0x0000005878277223 */ /* 0x040fe20000010027 */
[----:B------:R-:W-:Y:S01]  /*fe40*/  FMNMX.FTZ R97, R27, R70, !PT ;  /* 0x000000461b617209 */ /* 0x000fe20007810000 */
[----:B------:R-:W-:Y:S01]  /*fe50*/  FFMA.FTZ R40, R120, R93, R40 ;  /* 0x0000005d78287223 */ /* 0x000fe20000010028 */
[----:B------:R-:W-:Y:S01]  /*fe60*/  FMNMX.FTZ R70, R28, R95, !PT ;  /* 0x0000005f1c467209 */ /* 0x000fe20007810000 */
[----:B------:R-:W-:Y:S01]  /*fe70*/  FFMA.FTZ R42, R120, R93, R42 ;  /* 0x0000005d782a7223 */ /* 0x000fe2000001002a */
[----:B------:R-:W-:Y:S01]  /*fe80*/  FMNMX.FTZ R94, R30, R97, !PT ;  /* 0x000000611e5e7209 */ /* 0x000fe20007810000 */
[CC--:B------:R-:W-:Y:S01]  /*fe90*/  FFMA.FTZ R41, R120.reuse, R90.reuse, R41 ;  /* 0x0000005a78297223 */ /* 0x0c0fe20000010029 */
[----:B------:R-:W3:Y:S01]  /*fea0*/  I2F R2, R2 ;  /* 0x0000000200027306 */ /* 0x000ee20000201400 */
[C---:B------:R-:W-:Y:S01]  /*feb0*/  FFMA.FTZ R43, R120.reuse, R90, R43 ;  /* 0x0000005a782b7223 */ /* 0x040fe2000001002b */
[----:B------:R-:W-:Y:S01]  /*fec0*/  FMNMX.FTZ R95, R29, R70, !PT ;  /* 0x000000461d5f7209 */ /* 0x000fe20007810000 */
[CC--:B------:R-:W-:Y:S01]  /*fed0*/  FFMA.FTZ R44, R120.reuse, R69.reuse, R44 ;  /* 0x00000045782c7223 */ /* 0x0c0fe2000001002c */
[----:B------:R-:W-:Y:S01]  /*fee0*/  FMNMX.FTZ R97, R31, R94, !PT ;  /* 0x0000005e1f617209 */ /* 0x000fe20007810000 */
[----:B------:R-:W-:Y:S01]  /*fef0*/  FFMA.FTZ R46, R120, R69, R46 ;  /* 0x00000045782e7223 */ /* 0x000fe2000001002e */
[----:B------:R-:W-:Y:S01]  /*ff00*/  FMNMX.FTZ R94, R32, R95, !PT ;  /* 0x0000005f205e7209 */ /* 0x000fe20007810000 */
[-C--:B--2---:R-:W-:Y:S01]  /*ff10*/  FFMA.FTZ R45, R120, R0.reuse, R45 ;  /* 0x00000000782d7223 */ /* 0x084fe2000001002d */
[----:B------:R-:W-:Y:S01]  /*ff20*/  FMNMX.FTZ R96, R34, R97, !PT ;  /* 0x0000006122607209 */ /* 0x000fe20007810000 */
[C---:B------:R-:W-:Y:S01]  /*ff30*/  FFMA.FTZ R47, R120.reuse, R0, R47 ;  /* 0x00000000782f7223 */ /* 0x040fe2000001002f */
[----:B------:R-:W2:Y:S01]  /*ff40*/  I2F R68, R68 ;  /* 0x0000004400447306 */ /* 0x000ea20000201400 */
[----:B------:R-:W-:Y:S02]  /*ff50*/  FMNMX.FTZ R95, R33, R94, !PT ;  /* 0x0000005e215f7209 */ /* 0x000fe40007810000 */
[----:B------:R-:W-:Y:S01]  /*ff60*/  FMNMX.FTZ R97, R35, R96, !PT ;  /* 0x0000006023617209 */ /* 0x000fe20007810000 */
[----:B-1----:R-:W-:Y:S01]  /*ff70*/  FFMA.FTZ R48, R120, R71, R48 ;  /* 0x0000004778307223 */ /* 0x002fe20000010030 */
[----:B------:R-:W-:Y:S01]  /*ff80*/  FMNMX.FTZ R94, R36, R95, !PT ;  /* 0x0000005f245e7209 */ /* 0x000fe20007810000 */
[----:B------:R-:W-:Y:S01]  /*ff90*/  FFMA.FTZ R50, R120, R71, R50 ;  /* 0x0000004778327223 */ /* 0x000fe20000010032 */
[----:B------:R-:W-:Y:S02]  /*ffa0*/  FMNMX.FTZ R96, R38, R97, !PT ;  /* 0x0000006126607209 */ /* 0x000fe40007810000 */
[----:B------:R-:W-:Y:S01]  /*ffb0*/  FMNMX.FTZ R95, R37, R94, !PT ;  /* 0x0000005e255f7209 */ /* 0x000fe20007810000 */
[----:B------:R-:W-:Y:S01]  /*ffc0*/  I2F R77, R72 ;  /* 0x00000048004d7306 */ /* 0x000fe20000201400 */
[----:B------:R-:W-:Y:S02]  /*ffd0*/  FMNMX.FTZ R97, R39, R96, !PT ;  /* 0x0000006027617209 */ /* 0x000fe40007810000 */
[----:B------:R-:W-:Y:S01]  /*ffe0*/  FMNMX.FTZ R94, R40, R95, !PT ;  /* 0x0000005f285e7209 */ /* 0x000fe20007810000 */
[-C--:B---3--:R-:W-:Y:S01]  /*fff0*/  FFMA.FTZ R49, R120, R2.reuse, R49 ;  /* 0x0000000278317223 */ /* 0x088fe20000010031 */
[----:B------:R-:W-:Y:S01]  /*10000*/  FMNMX.FTZ R96, R42, R97, !PT ;  /* 0x000000612a607209 */ /* 0x000fe20007810000 */
[C---:B------:R-:W-:Y:S01]  /*10010*/  FFMA.FTZ R51, R120.reuse, R2, R51 ;  /* 0x0000000278337223 */ /* 0x040fe20000010033 */
[----:B------:R-:W-:Y:S01]  /*10020*/  FMNMX.FTZ R95, R41, R94, !PT ;  /* 0x0000005e295f7209 */ /* 0x000fe20007810000 */
[----:B------:R-:W-:Y:S01]  /*10030*/  FFMA.FTZ R52, R120, R73, R52 ;  /* 0x0000004978347223 */ /* 0x000fe20000010034 */
[----:B------:R-:W-:Y:S01]  /*10040*/  FMNMX.FTZ R97, R43, R96, !PT ;  /* 0x000000602b617209 */ /* 0x000fe20007810000 */
[----:B------:R-:W-:Y:S01]  /*10050*/  I2F R69, R74 ;  /* 0x0000004a00457306 */ /* 0x000fe20000201400 */
[----:B------:R-:W-:Y:S01]  /*10060*/  FMNMX.FTZ R94, R44, R95, !PT ;  /* 0x0000005f2c5e7209 */ /* 0x000fe20007810000 */
[----:B------:R-:W-:Y:S01]  /*10070*/  FFMA.FTZ R54, R120, R73, R54 ;  /* 0x0000004978367223 */ /* 0x000fe20000010036 */
[----:B------:R-:W-:Y:S01]  /*10080*/  FMNMX.FTZ R96, R46, R97, !PT ;  /* 0x000000612e607209 */ /* 0x000fe20007810000 */
[C---:B--2---:R-:W-:Y:S01]  /*10090*/  FFMA.FTZ R53, R120.reuse, R68, R53 ;  /* 0x0000004478357223 */ /* 0x044fe20000010035 */
[----:B------:R-:W-:Y:S01]  /*100a0*/  FMNMX.FTZ R95, R45, R94, !PT ;  /* 0x0000005e2d5f7209 */ /* 0x000fe20007810000 */
[----:B------:R-:W-:Y:S01]  /*100b0*/  FFMA.FTZ R55, R120, R68, R55 ;  /* 0x0000004478377223 */ /* 0x000fe20000010037 */
[----:B------:R-:W-:Y:S01]  /*100c0*/  IADD3 R2, R92, 0x79, RZ ;  /* 0x000000795c027810 */ /* 0x000fe20007ffe0ff */
[----:B------:R-:W-:Y:S01]  /*100d0*/  FFMA.FTZ R56, R120, R75, R56 ;  /* 0x0000004b78387223 */ /* 0x000fe20000010038 */
        /* <DEDUP_REMOVED lines=8> */
[----:B------:R-:W-:Y:S01]  /*10160*/  LDSM.16.MT88.4 R96, [R157+0x3000] ;  /* 0x003000009d60783b */ /* 0x000fe20000004200 */
[----:B------:R-:W-:Y:S02]  /*10170*/  FMNMX.FTZ R68, R54, R73, !PT ;  /* 0x0000004936447209 */ /* 0x000fe40007810000 */
[C---:B------:R-:W-:Y:S02]  /*10180*/  IADD3 R70, R92.reuse, 0x69, RZ ;  /* 0x000000695c467810 */ /* 0x040fe40007ffe0ff */
[----:B------:R-:W-:Y:S02]  /*10190*/  IADD3 R0, R92, 0x78, RZ ;  /* 0x000000785c007810 */ /* 0x000fe40007ffe0ff */
[----:B------:R-:W-:Y:S02]  /*101a0*/  FMNMX.FTZ R73, R55, R68, !PT ;  /* 0x0000004437497209 */ /* 0x000fe40007810000 */
        /* <DEDUP_REMOVED lines=34> */
[----:B--2---:R-:W-:Y:S03]  /*103d0*/  FMNMX.FTZ R69, R71, R0, !PT ;  /* 0x0000000047457209 */ /* 0x004fe60007810000 */
[----:B------:R-:W-:Y:S02]  /*103e0*/  FMUL.FTZ R72, R2, c[0x0][0x23c] ;  /* 0x00008f0002487a20 */ /* 0x000fe40000410000 */
[----:B------:R-:W-:Y:S02]  /*103f0*/  FMUL.FTZ R2, R70, c[0x0][0x23c] ;  /* 0x00008f0046027a20 */ /* 0x000fe40000410000 */
[C---:B------:R-:W-:Y:S02]  /*10400*/  FADD.FTZ R68, -R69.reuse, R124 ;  /* 0x0000007c45447221 */ /* 0x040fe40000010100 */
        /* <DEDUP_REMOVED lines=18> */
[----:B------:R-:W-:Y:S02]  /*10530*/  FMUL.FTZ R129, R72, R129 ;  /* 0x0000008148817220 */ /* 0x000fe40000410000 */
[--C-:B------:R-:W-:Y:S02]  /*10540*/  FFMA.FTZ R107, R24, c[0x0][0x23c], -R68.reuse ;  /* 0x00008f00186b7a23 */ /* 0x100fe40000010844 */
[--C-:B------:R-:W-:Y:S02]  /*10550*/  FFMA.FTZ R24, R45, c[0x0][0x23c], -R68.reuse ;  /* 0x00008f002d187a23 */ /* 0x100fe40000010844 */
[C---:B--2---:R-:W-:Y:S02]  /*10560*/  FMUL.FTZ R134, R73.reuse, R134 ;  /* 0x0000008649867220 */ /* 0x044fe40000410000 */
[C---:B------:R-:W-:Y:S01]  /*10570*/  FMUL.FTZ R135, R73.reuse, R135 ;  /* 0x0000008749877220 */ /* 0x040fe20000410000 */
[----:B------:R-:W-:Y:S01]  /*10580*/  MUFU.EX2 R76, R12 ;  /* 0x0000000c004c7308 */ /* 0x000fe20000000800 */
[C---:B------:R-:W-:Y:S02]  /*10590*/  FMUL.FTZ R130, R73.reuse, R130 ;  /* 0x0000008249827220 */ /* 0x040fe40000410000 */
[----:B------:R-:W-:Y:S02]  /*105a0*/  FMUL.FTZ R131, R73, R131 ;  /* 0x0000008349837220 */ /* 0x000fe40000410000 */
[--C-:B------:R-:W-:Y:S02]  /*105b0*/  FFMA.FTZ R124, R25, c[0x0][0x23c], -R68.reuse ;  /* 0x00008f00197c7a23 */ /* 0x100fe40000010844 */
[--C-:B------:R-:W-:Y:S02]  /*105c0*/  FFMA.FTZ R25, R48, c[0x0][0x23c], -R68.reuse ;  /* 0x00008f0030197a23 */ /* 0x100fe40000010844 */
[--C-:B------:R-:W-:Y:S01]  /*105d0*/  FFMA.FTZ R95, R32, c[0x0][0x23c], -R68.reuse ;  /* 0x00008f00205f7a23 */ /* 0x100fe20000010844 */
[----:B------:R-:W2:Y:S01]  /*105e0*/  MUFU.EX2 R75, R13 ;  /* 0x0000000d004b7308 */ /* 0x000ea20000000800 */
[--C-:B------:R-:W-:Y:S02]  /*105f0*/  FFMA.FTZ R32, R53, c[0x0][0x23c], -R68.reuse ;  /* 0x00008f0035207a23 */ /* 0x100fe40000010844 */
[----:B------:R-:W-:Y:S01]  /*10600*/  FMUL.FTZ R140, R72, R140 ;  /* 0x0000008c488c7220 */ /* 0x000fe20000410000 */
[----:B-1----:R-:W-:Y:S01]  /*10610*/  F2FP.PACK_AB R102, R74, R79 ;  /* 0x0000004f4a66723e */ /* 0x002fe200000000ff */
[C---:B------:R-:W-:Y:S02]  /*10620*/  FMUL.FTZ R141, R72.reuse, R141 ;  /* 0x0000008d488d7220 */ /* 0x040fe40000410000 */
[C---:B------:R-:W-:Y:S02]  /*10630*/  FMUL.FTZ R142, R73.reuse, R142 ;  /* 0x0000008e498e7220 */ /* 0x040fe40000410000 */
[C---:B------:R-:W-:Y:S01]  /*10640*/  FMUL.FTZ R143, R73.reuse, R143 ;  /* 0x0000008f498f7220 */ /* 0x040fe20000410000 */
        /* <DEDUP_REMOVED lines=15> */
[----:B------:R-:W-:Y:S02]  /*10740*/  FMUL.FTZ R4, R69, c[0x0][0x23c] ;  /* 0x00008f0045047a20 */ /* 0x000fe40000410000 */
[--C-:B------:R-:W-:Y:S02]  /*10750*/  FFMA.FTZ R106, R28, c[0x0][0x23c], -R68.reuse ;  /* 0x00008f001c6a7a23 */ /* 0x100fe40000010844 */
[--C-:B------:R-:W-:Y:S01]  /*10760*/  FFMA.FTZ R28, R49, c[0x0][0x23c], -R68.reuse ;  /* 0x00008f00311c7a23 */ /* 0x100fe20000010844 */
[----:B------:R-:W-:Y:S01]  /*10770*/  FSEL R4, R4, RZ, P0 ;  /* 0x000000ff04047208 */ /* 0x000fe20000000000 */
[--C-:B------:R-:W-:Y:S01]  /*10780*/  FFMA.FTZ R5, R5, c[0x0][0x23c], -R68.reuse ;  /* 0x00008f0005057a23 */ /* 0x100fe20000010844 */
[----:B------:R-:W-:Y:S01]  /*10790*/  MUFU.EX2 R0, R0 ;  /* 0x0000000000007308 */ /* 0x000fe20000000800 */
[----:B------:R-:W-:Y:S01]  /*107a0*/  FFMA.FTZ R104, R33, c[0x0][0x23c], -R68 ;  /* 0x00008f0021687a23 */ /* 0x000fe20000010844 */
[----:B------:R-:W-:Y:S01]  /*107b0*/  ISETP.GT.AND P0, PT, R125, R126, PT ;  /* 0x0000007e7d00720c */ /* 0x000fe20003f04270 */
[--C-:B------:R-:W-:Y:S02]  /*107c0*/  FFMA.FTZ R52, R10, c[0x0][0x23c], -R4.reuse ;  /* 0x00008f000a347a23 */ /* 0x100fe40000010804 */
[--C-:B------:R-:W-:Y:S02]  /*107d0*/  FFMA.FTZ R45, R14, c[0x0][0x23c], -R4.reuse ;  /* 0x00008f000e2d7a23 */ /* 0x100fe40000010804 */
[--C-:B------:R-:W-:Y:S02]  /*107e0*/  FFMA.FTZ R48, R18, c[0x0][0x23c], -R4.reuse ;  /* 0x00008f0012307a23 */ /* 0x100fe40000010804 */
[--C-:B------:R-:W-:Y:S01]  /*107f0*/  FFMA.FTZ R53, R19, c[0x0][0x23c], -R4.reuse ;  /* 0x00008f0013357a23 */ /* 0x100fe20000010804 */
[----:B------:R-:W2:Y:S01]  /*10800*/  MUFU.EX2 R77, R5 ;  /* 0x00000005004d7308 */ /* 0x000ea20000000800 */
[----:B------:R-:W-:Y:S01]  /*10810*/  LDSM.16.MT88.4 R16, [R156+0x3400] ;  /* 0x003400009c10783b */ /* 0x000fe20000004200 */
[--C-:B------:R-:W-:Y:S02]  /*10820*/  FFMA.FTZ R2, R6, c[0x0][0x23c], -R4.reuse ;  /* 0x00008f0006027a23 */ /* 0x100fe40000010804 */
[--C-:B------:R-:W-:Y:S02]  /*10830*/  FFMA.FTZ R6, R15, c[0x0][0x23c], -R4.reuse ;  /* 0x00008f000f067a23 */ /* 0x100fe40000010804 */
[--C-:B------:R-:W-:Y:S02]  /*10840*/  FFMA.FTZ R49, R7, c[0x0][0x23c], -R4.reuse ;  /* 0x00008f0007317a23 */ /* 0x100fe40000010804 */
[--C-:B------:R-:W-:Y:S01]  /*10850*/  FFMA.FTZ R7, R11, c[0x0][0x23c], -R4.reuse ;  /* 0x00008f000b077a23 */ /* 0x100fe20000010804 */
[----:B------:R-:W-:Y:S01]  /*10860*/  LDSM.16.MT88.4 R12, [R157+0x3400] ;  /* 0x003400009d0c783b */ /* 0x000fe20000004200 */
[----:B------:R-:W-:Y:S01]  /*10870*/  MUFU.EX2 R2, R2 ;  /* 0x0000000200027308 */ /* 0x000fe20000000800 */
[----:B------:R-:W-:Y:S02]  /*10880*/  FFMA.FTZ R38, R38, c[0x0][0x23c], -R4 ;  /* 0x00008f0026267a23 */ /* 0x000fe40000010804 */
[----:B------:R-:W-:Y:S02]  /*10890*/  FFMA.FTZ R33, R56, c[0x0][0x23c], -R68 ;  /* 0x00008f0038217a23 */ /* 0x000fe40000010844 */
[----:B------:R-:W-:Y:S01]  /*108a0*/  FFMA.FTZ R56, R22, c[0x0][0x23c], -R4 ;  /* 0x00008f0016387a23 */ /* 0x000fe20000010804 */
[----:B-1----:R-:W-:Y:S01]  /*108b0*/  F2FP.PACK_AB R22, R163, R165 ;  /* 0x000000a5a316723e */ /* 0x002fe200000000ff */
[----:B------:R-:W1:Y:S01]  /*108c0*/  LDSM.16.MT88.4 R8, [R156+0x3000] ;  /* 0x003000009c08783b */ /* 0x000e620000004200 */
[----:B------:R-:W-:Y:S02]  /*108d0*/  FFMA.FTZ R40, R57, c[0x0][0x23c], -R68 ;  /* 0x00008f0039287a23 */ /* 0x000fe40000010844 */
[----:B------:R-:W3:Y:S01]  /*108e0*/  MUFU.EX2 R49, R49 ;  /* 0x0000003100317308 */ /* 0x000ee20000000800 */
[--C-:B------:R-:W-:Y:S02]  /*108f0*/  FFMA.FTZ R57, R23, c[0x0][0x23c], -R4.reuse ;  /* 0x00008f0017397a23 */ /* 0x100fe40000010804 */
[----:B------:R-:W-:Y:S01]  /*10900*/  FFMA.FTZ R27, R27, c[0x0][0x23c], -R4 ;  /* 0x00008f001b1b7a23 */ /* 0x000fe20000010804 */
[----:B--2---:R-:W-:Y:S01]  /*10910*/  F2FP.PACK_AB R100, R77, R0 ;  /* 0x000000004d64723e */ /* 0x004fe200000000ff */
[----:B------:R-:W-:Y:S02]  /*10920*/  FFMA.FTZ R5, R44, c[0x0][0x23c], -R68 ;  /* 0x00008f002c057a23 */ /* 0x000fe40000010844 */
[--C-:B------:R-:W-:Y:S02]  /*10930*/  FFMA.FTZ R34, R34, c[0x0][0x23c], -R4.reuse ;  /* 0x00008f0022227a23 */ /* 0x100fe40000010804 */
[--C-:B------:R-:W-:Y:S01]  /*10940*/  FFMA.FTZ R50, R50, c[0x0][0x23c], -R4.reuse ;  /* 0x00008f0032327a23 */ /* 0x100fe20000010804 */
[----:B------:R-:W-:Y:S01]  /*10950*/  MUFU.EX2 R52, R52 ;  /* 0x0000003400347308 */ /* 0x000fe20000000800 */
[--C-:B------:R-:W-:Y:S02]  /*10960*/  FFMA.FTZ R51, R51, c[0x0][0x23c], -R4.reuse ;  /* 0x00008f0033337a23 */ /* 0x100fe40000010804 */
[--C-:B------:R-:W-:Y:S02]  /*10970*/  FFMA.FTZ R54, R54, c[0x0][0x23c], -R4.reuse ;  /* 0x00008f0036367a23 */ /* 0x100fe40000010804 */
[----:B------:R-:W-:Y:S02]  /*10980*/  FFMA.FTZ R58, R58, c[0x0][0x23c], -R4 ;  /* 0x00008f003a3a7a23 */ /* 0x000fe40000010804 */
[----:B------:R-:W-:Y:S02]  /*10990*/  FFMA.FTZ R41, R60, c[0x0][0x23c], -R68 ;  /* 0x00008f003c297a23 */ /* 0x000fe40000010844 */
[----:B------:R-:W-:Y:S01]  /*109a0*/  FFMA.FTZ R60, R26, c[0x0][0x23c], -R4 ;  /* 0x00008f001a3c7a23 */ /* 0x000fe20000010804 */
[----:B------:R-:W2:Y:S01]  /*109b0*/  MUFU.EX2 R7, R7 ;  /* 0x0000000700077308 */ /* 0x000ea20000000800 */
[----:B------:R-:W-:Y:S02]  /*109c0*/  FFMA.FTZ R44, R61, c[0x0][0x23c], -R68 ;  /* 0x00008f003d2c7a23 */ /* 0x000fe40000010844 */
        /* <DEDUP_REMOVED lines=10> */
[----:B------:R-:W-:Y:S01]  /*10a70*/  FFMA.FTZ R0, R121, R72, R0 ;  /* 0x0000004879007223 */ /* 0x000fe20000010000 */
[----:B------:R-:W3:Y:S01]  /*10a80*/  MUFU.EX2 R6, R6 ;  /* 0x0000000600067308 */ /* 0x000ee20000000800 */
[----:B------:R-:W-:Y:S02]  /*10a90*/  FFMA.FTZ R2, R123, R73, R2 ;  /* 0x000000497b027223 */ /* 0x000fe40000010002 */
[----:B------:R-:W-:Y:S01]  /*10aa0*/  FADD.FTZ R0, R77, R0 ;  /* 0x000000004d007221 */ /* 0x000fe20000010000 */
[----:B--2---:R-:W-:Y:S01]  /*10ab0*/  F2FP.PACK_AB R103, R7, R52 ;  /* 0x000000340767723e */ /* 0x004fe200000000ff */
[----:B------:R-:W-:Y:S02]  /*10ac0*/  FFMA.FTZ R63, R63, c[0x0][0x23c], -R4 ;  /* 0x00008f003f3f7a23 */ /* 0x000fe40000010804 */
[--C-:B------:R-:W-:Y:S02]  /*10ad0*/  FFMA.FTZ R26, R64, c[0x0][0x23c], -R68.reuse ;  /* 0x00008f00401a7a23 */ /* 0x100fe40000010844 */
[----:B------:R-:W-:Y:S01]  /*10ae0*/  FFMA.FTZ R68, R65, c[0x0][0x23c], -R68 ;  /* 0x00008f0041447a23 */ /* 0x000fe20000010844 */
[----:B------:R-:W-:Y:S01]  /*10af0*/  MUFU.EX2 R48, R48 ;  /* 0x0000003000307308 */ /* 0x000fe20000000800 */
[C---:B-1----:R-:W-:Y:S08]  /*10b00*/  HMMA.16816.F32 R132, R100.reuse, R8, R132 ;  /* 0x000000086484723c */ /* 0x042ff00000001884 */
[C---:B------:R-:W-:Y:S01]  /*10b10*/  HMMA.16816.F32 R128, R100.reuse, R10, R128 ;  /* 0x0000000a6480723c */ /* 0x040fe20000001880 */
[----:B------:R-:W1:Y:S01]  /*10b20*/  MUFU.EX2 R53, R53 ;  /* 0x0000003500357308 */ /* 0x000e620000000800 */
[----:B------:R-:W2:Y:S02]  /*10b30*/  LDSM.16.MT88.4 R8, [R157+0x3800] ;  /* 0x003800009d08783b */ /* 0x000ea40000004200 */
[----:B---3--:R-:W-:Y:S04]  /*10b40*/  F2FP.PACK_AB R21, R6, R45 ;  /* 0x0000002d0615723e */ /* 0x008fe800000000ff */
[C---:B------:R-:W-:Y:S03]  /*10b50*/  HMMA.16816.F32 R140, R100.reuse, R96, R140 ;  /* 0x00000060648c723c */ /* 0x040fe6000000188c */
[----:B------:R-:W3:Y:S05]  /*10b60*/  MUFU.EX2 R127, R127 ;  /* 0x0000007f007f7308 */ /* 0x000eea0000000800 */
[----:B------:R-:W-:Y:S05]  /*10b70*/  HMMA.16816.F32 R136, R100, R98, R136 ;  /* 0x000000626488723c */ /* 0x000fea0000001888 */
[----:B------:R-:W-:Y:S01]  /*10b80*/  MUFU.EX2 R107, R107 ;  /* 0x0000006b006b7308 */ /* 0x000fe20000000800 */
[----:B-1----:R-:W-:Y:S09]  /*10b90*/  F2FP.PACK_AB R23, R53, R48 ;  /* 0x000000303517723e */ /* 0x002ff200000000ff */
[----:B------:R-:W1:Y:S01]  /*10ba0*/  MUFU.EX2 R124, R124 ;  /* 0x0000007c007c7308 */ /* 0x000e620000000800 */
[C---:B------:R-:W-:Y:S08]  /*10bb0*/  HMMA.16816.F32 R140, R20.reuse, R12, R140 ;  /* 0x0000000c148c723c */ /* 0x040ff0000000188c */
[C---:B------:R-:W-:Y:S01]  /*10bc0*/  HMMA.16816.F32 R136, R20.reuse, R14, R136 ;  /* 0x0000000e1488723c */ /* 0x040fe20000001888 */
[----:B------:R-:W-:Y:S01]  /*10bd0*/  MUFU.EX2 R56, R56 ;  /* 0x0000003800387308 */ /* 0x000fe20000000800 */
[----:B------:R-:W4:Y:S06]  /*10be0*/  LDSM.16.MT88.4 R12, [R156+0x3800] ;  /* 0x003800009c0c783b */ /* 0x000f2c0000004200 */
[C---:B------:R-:W-:Y:S03]  /*10bf0*/  HMMA.16816.F32 R132, R20.reuse, R16, R132 ;  /* 0x000000101484723c */ /* 0x040fe60000001884 */
[----:B------:R-:W5:Y:S05]  /*10c00*/  MUFU.EX2 R57, R57 ;  /* 0x0000003900397308 */ /* 0x000f6a0000000800 */
[----:B------:R-:W-:Y:S01]  /*10c10*/  HMMA.16816.F32 R128, R20, R18, R128 ;  /* 0x000000121480723c */ /* 0x000fe20000001880 */
[----:B------:R-:W2:Y:S04]  /*10c20*/  LDSM.16.MT88.4 R16, [R157+0x3c00] ;  /* 0x003c00009d10783b */ /* 0x000ea80000004200 */
[----:B------:R-:W-:Y:S02]  /*10c30*/  MUFU.EX2 R60, R60 ;  /* 0x0000003c003c7308 */ /* 0x000fe40000000800 */
[----:B---3--:R-:W-:Y:S02]  /*10c40*/  F2FP.PACK_AB R20, R127, R164 ;  /* 0x000000a47f14723e */ /* 0x008fe400000000ff */
[----:B-1----:R-:W-:Y:S06]  /*10c50*/  F2FP.PACK_AB R22, R124, R107 ;  /* 0x0000006b7c16723e */ /* 0x002fec00000000ff */
[----:B------:R-:W1:Y:S01]  /*10c60*/  MUFU.EX2 R27, R27 ;  /* 0x0000001b001b7308 */ /* 0x000e620000000800 */
[----:B-----5:R-:W-:Y:S09]  /*10c70*/  F2FP.PACK_AB R21, R57, R56 ;  /* 0x000000383915723e */ /* 0x020ff200000000ff */
[----:B------:R-:W-:Y:S10]  /*10c80*/  MUFU.EX2 R106, R106 ;  /* 0x0000006a006a7308 */ /* 0x000ff40000000800 */
[----:B------:R-:W3:Y:S01]  /*10c90*/  MUFU.EX2 R105, R105 ;  /* 0x0000006900697308 */ /* 0x000ee20000000800 */
[----:B-1----:R-:W-:Y:S09]  /*10ca0*/  F2FP.PACK_AB R23, R27, R60 ;  /* 0x0000003c1b17723e */ /* 0x002ff200000000ff */
[----:B------:R-:W-:Y:S01]  /*10cb0*/  MUFU.EX2 R95, R95 ;  /* 0x0000005f005f7308 */ /* 0x000fe20000000800 */
[C---:B--2---:R-:W-:Y:S08]  /*10cc0*/  HMMA.16816.F32 R140, R20.reuse, R8, R140 ;  /* 0x00000008148c723c */ /* 0x044ff0000000188c */
[C---:B------:R-:W-:Y:S01]  /*10cd0*/  HMMA.16816.F32 R136, R20.reuse, R10, R136 ;  /* 0x0000000a1488723c */ /* 0x040fe20000001888 */
[----:B------:R-:W1:Y:S01]  /*10ce0*/  MUFU.EX2 R104, R104 ;  /* 0x0000006800687308 */ /* 0x000e620000000800 */
[----:B------:R-:W2:Y:S06]  /*10cf0*/  LDSM.16.MT88.4 R8, [R156+0x3c00] ;  /* 0x003c00009c08783b */ /* 0x000eac0000004200 */
[C---:B----4-:R-:W-:Y:S03]  /*10d00*/  HMMA.16816.F32 R132, R20.reuse, R12, R132 ;  /* 0x0000000c1484723c */ /* 0x050fe60000001884 */
[----:B------:R-:W-:Y:S05]  /*10d10*/  MUFU.EX2 R61, R61 ;  /* 0x0000003d003d7308 */ /* 0x000fea0000000800 */
[----:B------:R-:W-:Y:S01]  /*10d20*/  HMMA.16816.F32 R128, R20, R14, R128 ;  /* 0x0000000e1480723c */ /* 0x000fe20000001880 */
[----:B------:R-:W-:Y:S04]  /*10d30*/  LDSM.16.MT88.4 R12, [R157+0x4000] ;  /* 0x004000009d0c783b */ /* 0x000fe80000004200 */
        /* <DEDUP_REMOVED lines=18> */
[----:B------:R-:W5:Y:S02]  /*10e60*/  MUFU.EX2 R35, R35 ;  /* 0x0000002300237308 */ /* 0x000f640000000800 */
[----:B---3--:R-:W-:Y:S02]  /*10e70*/  F2FP.PACK_AB R20, R71, R94 ;  /* 0x0000005e4714723e */ /* 0x008fe400000000ff */
[----:B-1----:R-:W-:Y:S06]  /*10e80*/  F2FP.PACK_AB R22, R37, R36 ;  /* 0x000000242516723e */ /* 0x002fec00000000ff */
[----:B------:R-:W-:Y:S10]  /*10e90*/  MUFU.EX2 R39, R39 ;  /* 0x0000002700277308 */ /* 0x000ff40000000800 */
[----:B------:R-:W1:Y:S01]  /*10ea0*/  MUFU.EX2 R42, R42 ;  /* 0x0000002a002a7308 */ /* 0x000e620000000800 */
[----:B-----5:R-:W-:Y:S09]  /*10eb0*/  F2FP.PACK_AB R21, R35, R38 ;  /* 0x000000262315723e */ /* 0x020ff200000000ff */
[----:B------:R-:W-:Y:S10]  /*10ec0*/  MUFU.EX2 R5, R5 ;  /* 0x0000000500057308 */ /* 0x000ff40000000800 */
[----:B------:R-:W3:Y:S01]  /*10ed0*/  MUFU.EX2 R24, R24 ;  /* 0x0000001800187308 */ /* 0x000ee20000000800 */
[----:B-1----:R-:W-:Y:S09]  /*10ee0*/  F2FP.PACK_AB R23, R42, R39 ;  /* 0x000000272a17723e */ /* 0x002ff200000000ff */
[----:B------:R-:W-:Y:S01]  /*10ef0*/  MUFU.EX2 R25, R25 ;  /* 0x0000001900197308 */ /* 0x000fe20000000800 */
[C---:B----4-:R-:W-:Y:S07]  /*10f00*/  HMMA.16816.F32 R132, R20.reuse, R16, R132 ;  /* 0x000000101484723c */ /* 0x050fee0000001884 */
[----:B------:R-:W-:Y:S01]  /*10f10*/  FADD.FTZ R17, R49, R2 ;  /* 0x0000000231117221 */ /* 0x000fe20000010000 */
[C---:B------:R-:W-:Y:S01]  /*10f20*/  HMMA.16816.F32 R140, R20.reuse, R12, R140 ;  /* 0x0000000c148c723c */ /* 0x040fe2000000188c */
[----:B------:R-:W1:Y:S03]  /*10f30*/  MUFU.EX2 R28, R28 ;  /* 0x0000001c001c7308 */ /* 0x000e660000000800 */
[----:B------:R-:W-:Y:S01]  /*10f40*/  FADD.FTZ R52, R52, R17 ;  /* 0x0000001134347221 */ /* 0x000fe20000010000 */
[----:B---3--:R-:W-:Y:S01]  /*10f50*/  F2FP.PACK_AB R16, R24, R5 ;  /* 0x000000051810723e */ /* 0x008fe200000000ff */
[----:B------:R-:W-:Y:S02]  /*10f60*/  FFMA.FTZ R49, R55, c[0x0][0x23c], -R4 ;  /* 0x00008f0037317a23 */ /* 0x000fe40000010804 */
[C---:B------:R-:W-:Y:S01]  /*10f70*/  HMMA.16816.F32 R136, R20.reuse, R14, R136 ;  /* 0x0000000e1488723c */ /* 0x040fe20000001888 */
[----:B------:R-:W3:Y:S02]  /*10f80*/  LDSM.16.MT88.4 R12, [R156+0x4400] ;  /* 0x004400009c0c783b */ /* 0x000ee40000004200 */
[----:B------:R-:W-:Y:S01]  /*10f90*/  MUFU.EX2 R43, R43 ;  /* 0x0000002b002b7308 */ /* 0x000fe20000000800 */
[----:B------:R-:W-:Y:S02]  /*10fa0*/  FADD.FTZ R55, R79, R0 ;  /* 0x000000004f377221 */ /* 0x000fe40000010000 */
[----:B------:R-:W-:Y:S02]  /*10fb0*/  FADD.FTZ R52, R7, R52 ;  /* 0x0000003407347221 */ /* 0x000fe40000010000 */
[----:B------:R-:W-:Y:S01]  /*10fc0*/  HMMA.16816.F32 R128, R20, R18, R128 ;  /* 0x000000121480723c */ /* 0x000fe20000001880 */
[----:B------:R-:W4:Y:S03]  /*10fd0*/  LDSM.16.MT88.4 R20, [R157+0x4800] ;  /* 0x004800009d14783b */ /* 0x000f260000004200 */
[----:B------:R-:W-:Y:S01]  /*10fe0*/  FADD.FTZ R55, R74, R55 ;  /* 0x000000374a377221 */ /* 0x000fe20000010000 */
[----:B------:R-:W5:Y:S01]  /*10ff0*/  MUFU.EX2 R46, R46 ;  /* 0x0000002e002e7308 */ /* 0x000f620000000800 */
[----:B------:R-:W-:Y:S02]  /*11000*/  FADD.FTZ R7, R45, R52 ;  /* 0x000000342d077221 */ /* 0x000fe40000010000 */
[----:B------:R-:W-:Y:S01]  /*11010*/  FADD.FTZ R0, R76, R55 ;  /* 0x000000374c007221 */ /* 0x000fe20000010000 */
[----:B-1----:R-:W-:Y:S03]  /*11020*/  F2FP.PACK_AB R18, R28, R25 ;  /* 0x000000191c12723e */ /* 0x002fe600000000ff */
        /* <DEDUP_REMOVED lines=18> */
[----:B------:R-:W-:Y:S01]  /*11150*/  FADD.FTZ R7, R124, R7 ;  /* 0x000000077c077221 */ /* 0x000fe20000010000 */
[----:B------:R-:W-:Y:S01]  /*11160*/  MOV R124, R69 ;  /* 0x00000045007c7202 */ /* 0x000fe20000000f00 */
[----:B------:R-:W-:Y:S02]  /*11170*/  FADD.FTZ R60, R27, R60 ;  /* 0x0000003c1b3c7221 */ /* 0x000fe40000010000 */
[--C-:B------:R-:W-:Y:S02]  /*11180*/  FFMA.FTZ R2, R62, c[0x0][0x23c], -R4.reuse ;  /* 0x00008f003e027a23 */ /* 0x100fe40000010804 */
[----:B------:R-:W-:Y:S01]  /*11190*/  FADD.FTZ R6, R106, R7 ;  /* 0x000000076a067221 */ /* 0x000fe20000010000 */
[----:B------:R-:W5:Y:S01]  /*111a0*/  MUFU.EX2 R32, R32 ;  /* 0x0000002000207308 */ /* 0x000f620000000800 */
[----:B------:R-:W-:Y:S02]  /*111b0*/  FFMA.FTZ R48, R66, c[0x0][0x23c], -R4 ;  /* 0x00008f0042307a23 */ /* 0x000fe40000010804 */
[----:B------:R-:W-:Y:S01]  /*111c0*/  FADD.FTZ R61, R61, R60 ;  /* 0x0000003c3d3d7221 */ /* 0x000fe20000010000 */
[----:B-1----:R-:W-:Y:S01]  /*111d0*/  F2FP.PACK_AB R19, R51, R50 ;  /* 0x000000323313723e */ /* 0x002fe200000000ff */
[----:B------:R-:W-:Y:S02]  /*111e0*/  FFMA.FTZ R4, R67, c[0x0][0x23c], -R4 ;  /* 0x00008f0043047a23 */ /* 0x000fe40000010804 */
[----:B------:R-:W-:Y:S02]  /*111f0*/  FADD.FTZ R6, R105, R6 ;  /* 0x0000000669067221 */ /* 0x000fe40000010000 */
[----:B------:R-:W-:Y:S01]  /*11200*/  FADD.FTZ R61, R30, R61 ;  /* 0x0000003d1e3d7221 */ /* 0x000fe20000010000 */
[----:B------:R-:W-:Y:S01]  /*11210*/  MUFU.EX2 R33, R33 ;  /* 0x0000002100217308 */ /* 0x000fe20000000800 */
[C---:B--2---:R-:W-:Y:S05]  /*11220*/  HMMA.16816.F32 R140, R16.reuse, R8, R140 ;  /* 0x00000008108c723c */ /* 0x044fea000000188c */
[----:B------:R-:W-:Y:S02]  /*11230*/  FADD.FTZ R7, R95, R6 ;  /* 0x000000065f077221 */ /* 0x000fe40000010000 */
[----:B------:R-:W-:Y:S01]  /*11240*/  FADD.FTZ R34, R34, R61 ;  /* 0x0000003d22227221 */ /* 0x000fe20000010000 */
[C---:B------:R-:W-:Y:S01]  /*11250*/  HMMA.16816.F32 R136, R16.reuse, R10, R136 ;  /* 0x0000000a1088723c */ /* 0x040fe20000001888 */
[----:B------:R-:W1:Y:S01]  /*11260*/  MUFU.EX2 R40, R40 ;  /* 0x0000002800287308 */ /* 0x000e620000000800 */
[----:B------:R-:W2:Y:S02]  /*11270*/  LDSM.16.MT88.4 R8, [R156+0x4800] ;  /* 0x004800009c08783b */ /* 0x000ea40000004200 */
        /* <DEDUP_REMOVED lines=19> */
[----:B--2---:R-:W-:Y:S09]  /*113b0*/  F2FP.PACK_AB R17, R49, R54 ;  /* 0x000000363111723e */ /* 0x004ff200000000ff */
[----:B------:R2:W-:Y:S10]  /*113c0*/  MUFU.EX2 R123, R4 ;  /* 0x00000004007b7308 */ /* 0x0005f40000000800 */
[----:B------:R-:W-:Y:S01]  /*113d0*/  MUFU.EX2 R41, R41 ;  /* 0x0000002900297308 */ /* 0x000fe20000000800 */
[----:B-1----:R-:W-:Y:S09]  /*113e0*/  F2FP.PACK_AB R19, R45, R0 ;  /* 0x000000002d13723e */ /* 0x002ff200000000ff */
[----:B------:R-:W1:Y:S01]  /*113f0*/  MUFU.EX2 R44, R44 ;  /* 0x0000002c002c7308 */ /* 0x000e620000000800 */
[C---:B----4-:R-:W-:Y:S03]  /*11400*/  HMMA.16816.F32 R140, R16.reuse, R20, R140 ;  /* 0x00000014108c723c */ /* 0x050fe6000000188c */
[----:B--2---:R-:W-:Y:S05]  /*11410*/  FADD.FTZ R4, R37, R36 ;  /* 0x0000002425047221 */ /* 0x004fea0000010000 */
[C---:B------:R-:W-:Y:S01]  /*11420*/  HMMA.16816.F32 R136, R16.reuse, R22, R136 ;  /* 0x000000161088723c */ /* 0x040fe20000001888 */
[----:B------:R-:W-:Y:S01]  /*11430*/  MUFU.EX2 R26, R26 ;  /* 0x0000001a001a7308 */ /* 0x000fe20000000800 */
[----:B------:R-:W2:Y:S06]  /*11440*/  LDSM.16.MT88.4 R20, [R156+0x4c00] ;  /* 0x004c00009c14783b */ /* 0x000eac0000004200 */
[C---:B------:R-:W-:Y:S03]  /*11450*/  HMMA.16816.F32 R132, R16.reuse, R8, R132 ;  /* 0x000000081084723c */ /* 0x040fe60000001884 */
[----:B------:R-:W4:Y:S04]  /*11460*/  MUFU.EX2 R47, R68 ;  /* 0x00000044002f7308 */ /* 0x000f280000000800 */
[----:B------:R-:W-:Y:S01]  /*11470*/  FADD.FTZ R9, R5, R4 ;  /* 0x0000000405097221 */ /* 0x000fe20000010000 */
[----:B------:R-:W-:Y:S04]  /*11480*/  HMMA.16816.F32 R128, R16, R10, R128 ;  /* 0x0000000a1080723c */ /* 0x000fe80000001880 */
[----:B------:R-:W-:Y:S01]  /*11490*/  FADD.FTZ R24, R24, R9 ;  /* 0x0000000918187221 */ /* 0x000fe20000010000 */
[----:B------:R-:W-:Y:S01]  /*114a0*/  MUFU.EX2 R2, R2 ;  /* 0x0000000200027308 */ /* 0x000fe20000000800 */
[----:B------:R-:W-:Y:S01]  /*114b0*/  FADD.FTZ R9, R46, R43 ;  /* 0x0000002b2e097221 */ /* 0x000fe20000010000 */
[----:B-1----:R-:W-:Y:S01]  /*114c0*/  F2FP.PACK_AB R4, R44, R41 ;  /* 0x000000292c04723e */ /* 0x002fe200000000ff */
[----:B------:R-:W-:Y:S04]  /*114d0*/  FADD.FTZ R25, R25, R24 ;  /* 0x0000001819197221 */ /* 0x000fe80000010000 */
        /* <DEDUP_REMOVED lines=9> */
[----:B------:R-:W4:Y:S01]  /*11570*/  MUFU.EX2 R48, R48 ;  /* 0x0000003000307308 */ /* 0x000f220000000800 */
[----:B------:R-:W-:Y:S02]  /*11580*/  FADD.FTZ R33, R33, R32 ;  /* 0x0000002021217221 */ /* 0x000fe40000010000 */
[----:B------:R-:W-:Y:S02]  /*11590*/  FADD.FTZ R0, R0, R49 ;  /* 0x0000003100007221 */ /* 0x000fe40000010000 */
[----:B------:R-:W-:Y:S02]  /*115a0*/  FADD.FTZ R40, R40, R33 ;  /* 0x0000002128287221 */ /* 0x000fe40000010000 */
[----:B------:R-:W-:Y:S02]  /*115b0*/  FADD.FTZ R45, R45, R0 ;  /* 0x000000002d2d7221 */ /* 0x000fe40000010000 */
[----:B------:R-:W-:Y:S04]  /*115c0*/  FADD.FTZ R41, R41, R40 ;  /* 0x0000002829297221 */ /* 0x000fe80000010000 */
[----:B------:R-:W-:Y:S01]  /*115d0*/  FADD.FTZ R41, R44, R41 ;  /* 0x000000292c297221 */ /* 0x000fe20000010000 */
[C---:B-1----:R-:W-:Y:S01]  /*115e0*/  F2FP.PACK_AB R5, R27.reuse, R2 ;  /* 0x000000021b05723e */ /* 0x042fe200000000ff */
[----:B------:R-:W-:Y:S02]  /*115f0*/  FADD.FTZ R2, R2, R45 ;  /* 0x0000002d02027221 */ /* 0x000fe40000010000 */
[----:B------:R-:W-:Y:S02]  /*11600*/  FADD.FTZ R26, R26, R41 ;  /* 0x000000291a1a7221 */ /* 0x000fe40000010000 */
[----:B------:R-:W-:Y:S02]  /*11610*/  FADD.FTZ R27, R27, R2 ;  /* 0x000000021b1b7221 */ /* 0x000fe40000010000 */
[----:B------:R-:W-:Y:S01]  /*11620*/  FADD.FTZ R121, R47, R26 ;  /* 0x0000001a2f797221 */ /* 0x000fe20000010000 */
[C---:B----4-:R-:W-:Y:S01]  /*11630*/  F2FP.PACK_AB R7, R123.reuse, R48 ;  /* 0x000000307b07723e */ /* 0x050fe200000000ff */
[----:B------:R-:W-:Y:S04]  /*11640*/  FADD.FTZ R48, R48, R27 ;  /* 0x0000001b30307221 */ /* 0x000fe80000010000 */
[----:B------:R-:W-:Y:S02]  /*11650*/  FADD.FTZ R123, R123, R48 ;  /* 0x000000307b7b7221 */ /* 0x000fe40000010000 */
[C---:B---3--:R-:W-:Y:S08]  /*11660*/  HMMA.16816.F32 R140, R4.reuse, R12, R140 ;  /* 0x0000000c048c723c */ /* 0x048ff0000000188c */
[C---:B------:R-:W-:Y:S08]  /*11670*/  HMMA.16816.F32 R136, R4.reuse, R14, R136 ;  /* 0x0000000e0488723c */ /* 0x040ff00000001888 */
[C---:B--2---:R-:W-:Y:S08]  /*11680*/  HMMA.16816.F32 R132, R4.reuse, R20, R132 ;  /* 0x000000140484723c */ /* 0x044ff00000001884 */
[----:B------:R-:W-:Y:S01]  /*11690*/  HMMA.16816.F32 R128, R4, R22, R128 ;  /* 0x000000160480723c */ /* 0x000fe20000001880 */
[----:B------:R-:W-:-:S07]  /*116a0*/  @P0 BRA `(.L_x_5052) ;  /* 0xffffcfc000000947 */ /* 0x000fce000383ffff */
.L_x_5048:
[----:B------:R-:W1:Y:S01]  /*116b0*/  SHFL.BFLY PT, R0, R123, 0x2, 0x1f ;  /* 0x0c401f007b007f89 */ /* 0x000e6200000e0000 */
[----:B------:R-:W-:Y:S01]  /*116c0*/  IMAD.MOV.U32 R5, RZ, RZ, 0x3f800000 ;  /* 0x3f800000ff057424 */ /* 0x000fe200078e00ff */
[----:B------:R-:W-:Y:S01]  /*116d0*/  BSSY B0, `(.L_x_5053) ;  /* 0x000008a000007945 */ /* 0x000fe20003800000 */
[----:B------:R-:W-:Y:S01]  /*116e0*/  IMAD.MOV.U32 R4, RZ, RZ, 0x3f800000 ;  /* 0x3f800000ff047424 */ /* 0x000fe200078e00ff */
[----:B------:R-:W2:Y:S04]  /*116f0*/  SHFL.BFLY PT, R6, R121, 0x2, 0x1f ;  /* 0x0c401f0079067f89 */ /* 0x000ea800000e0000 */
[----:B------:R-:W-:Y:S06]  /*11700*/  BAR.SYNC.DEFER_BLOCKING 0x0 ;  /* 0x0000000000007b1d */ /* 0x000fec0000010000 */
[----:B------:R-:W3:Y:S04]  /*11710*/  S2R R28, SR_CTAID.Y ;  /* 0x00000000001c7919 */ /* 0x000ee80000002600 */
[----:B------:R-:W4:Y:S01]  /*11720*/  S2R R29, SR_CTAID.X ;  /* 0x00000000001d7919 */ /* 0x000f220000002500 */
[----:B-1----:R-:W-:-:S03]  /*11730*/  FADD.FTZ R9, R0, R123 ;  /* 0x0000007b00097221 */ /* 0x002fc60000010000 */
[----:B------:R-:W1:Y:S01]  /*11740*/  S2R R0, SR_TID.X ;  /* 0x0000000000007919 */ /* 0x000e620000002100 */
[----:B--2---:R-:W-:-:S03]  /*11750*/  FADD.FTZ R6, R6, R121 ;  /* 0x0000007906067221 */ /* 0x004fc60000010000 */
[----:B------:R-:W2:Y:S04]  /*11760*/  SHFL.BFLY PT, R2, R9, 0x1, 0x1f ;  /* 0x0c201f0009027f89 */ /* 0x000ea800000e0000 */
[----:B------:R-:W5:Y:S01]  /*11770*/  SHFL.BFLY PT, R3, R6, 0x1, 0x1f ;  /* 0x0c201f0006037f89 */ /* 0x000f6200000e0000 */
[----:B---3--:R-:W-:Y:S01]  /*11780*/  IMAD R28, R28, c[0x0][0x210], R149 ;  /* 0x000084001c1c7a24 */ /* 0x008fe200078e0295 */
[----:B-1----:R-:W-:-:S04]  /*11790*/  SHF.R.S32.HI R7, RZ, 0x1f, R0 ;  /* 0x0000001fff077819 */ /* 0x002fc80000011400 */
[-C--:B------:R-:W-:Y:S01]  /*117a0*/  LEA.HI R11, R7, R0.reuse, RZ, 0x3 ;  /* 0x00000000070b7211 */ /* 0x080fe200078f18ff */
[----:B--2---:R-:W-:Y:S01]  /*117b0*/  FADD.FTZ R2, R9, R2 ;  /* 0x0000000209027221 */ /* 0x004fe20000010000 */
[----:B------:R-:W-:Y:S01]  /*117c0*/  LEA.HI R10, R7, R0, RZ, 0x2 ;  /* 0x00000000070a7211 */ /* 0x000fe200078f10ff */
[----:B-----5:R-:W-:Y:S01]  /*117d0*/  FADD.FTZ R3, R6, R3 ;  /* 0x0000000306037221 */ /* 0x020fe20000010000 */
[----:B------:R-:W-:Y:S02]  /*117e0*/  SHF.R.S32.HI R6, RZ, 0x3, R11 ;  /* 0x00000003ff067819 */ /* 0x000fe4000001140b */
[C---:B------:R-:W-:Y:S02]  /*117f0*/  LOP3.LUT R17, R11.reuse, 0xfffffff8, RZ, 0xc0, !PT ;  /* 0xfffffff80b117812 */ /* 0x040fe400078ec0ff */
[----:B------:R-:W-:Y:S02]  /*11800*/  LEA.HI R13, R11, R6, RZ, 0x1 ;  /* 0x000000060b0d7211 */ /* 0x000fe400078f08ff */
[----:B------:R-:W-:Y:S01]  /*11810*/  LEA.HI R15, R7, R0, RZ, 0x6 ;  /* 0x00000000070f7211 */ /* 0x000fe200078f30ff */
[----:B------:R-:W-:Y:S01]  /*11820*/  IMAD.IADD R8, R0, 0x1, -R17 ;  /* 0x0000000100087824 */ /* 0x000fe200078e0a11 */
[----:B------:R-:W-:-:S02]  /*11830*/  SHF.R.S32.HI R9, RZ, 0x2, R10 ;  /* 0x00000002ff097819 */ /* 0x000fc4000001140a */
[----:B------:R-:W-:Y:S02]  /*11840*/  LOP3.LUT R13, R13, 0xfffffffe, RZ, 0xc0, !PT ;  /* 0xfffffffe0d0d7812 */ /* 0x000fe400078ec0ff */
[----:B------:R-:W-:Y:S02]  /*11850*/  SHF.L.U32 R15, R15, 0x2, RZ ;  /* 0x000000020f0f7819 */ /* 0x000fe400000006ff */
[----:B------:R-:W-:Y:S01]  /*11860*/  LEA.HI R11, R8, R8, RZ, 0x1 ;  /* 0x00000008080b7211 */ /* 0x000fe200078f08ff */
[----:B------:R-:W-:Y:S01]  /*11870*/  IMAD.IADD R12, R6, 0x1, -R13 ;  /* 0x00000001060c7824 */ /* 0x000fe200078e0a0d */
[----:B------:R-:W-:Y:S02]  /*11880*/  SHF.R.S32.HI R14, RZ, 0x1f, R9 ;  /* 0x0000001fff0e7819 */ /* 0x000fe40000011409 */
[----:B------:R-:W-:Y:S02]  /*11890*/  LOP3.LUT R15, R15, 0x3fffff00, RZ, 0xc0, !PT ;  /* 0x3fffff000f0f7812 */ /* 0x000fe400078ec0ff */
[----:B------:R-:W-:-:S02]  /*118a0*/  LOP3.LUT R13, R11, 0xfffffffe, RZ, 0xc0, !PT ;  /* 0xfffffffe0b0d7812 */ /* 0x000fc400078ec0ff */
[----:B------:R-:W-:Y:S01]  /*118b0*/  LEA.HI R14, R14, R9, RZ, 0x3 ;  /* 0x000000090e0e7211 */ /* 0x000fe200078f18ff */
[----:B------:R-:W-:Y:S01]  /*118c0*/  IMAD R12, R12, 0x20, R15 ;  /* 0x000000200c0c7824 */ /* 0x000fe200078e020f */
[----:B------:R-:W-:Y:S01]  /*118d0*/  LEA.HI R15, R7, R0, RZ, 0x4 ;  /* 0x00000000070f7211 */ /* 0x000fe200078f20ff */
[----:B------:R-:W-:Y:S01]  /*118e0*/  IMAD.IADD R13, R8, 0x1, -R13 ;  /* 0x00000001080d7824 */ /* 0x000fe200078e0a0d */
[----:B------:R-:W-:Y:S01]  /*118f0*/  LOP3.LUT R14, R14, 0xfffffff8, RZ, 0xc0, !PT ;  /* 0xfffffff80e0e7812 */ /* 0x000fe200078ec0ff */
[----:B------:R-:W-:Y:S01]  /*11900*/  IMAD.SHL.U32 R8, R8, 0x4, RZ ;  /* 0x0000000408087824 */ /* 0x000fe200078e00ff */
[----:B------:R-:W-:Y:S01]  /*11910*/  FSETP.NE.FTZ.AND P3, PT, R3, RZ, PT ;  /* 0x000000ff0300720b */ /* 0x000fe20003f75000 */
[----:B------:R-:W-:Y:S01]  /*11920*/  IMAD R12, R13, 0x4, R12 ;  /* 0x000000040d0c7824 */ /* 0x000fe200078e020c */
[----:B------:R-:W-:Y:S02]  /*11930*/  IADD3 R14, R9, -R14, RZ ;  /* 0x8000000e090e7210 */ /* 0x000fe40007ffe0ff */
[----:B------:R-:W-:-:S02]  /*11940*/  LOP3.LUT R13, R10, 0xfffffffc, RZ, 0xc0, !PT ;  /* 0xfffffffc0a0d7812 */ /* 0x000fc400078ec0ff */
[----:B------:R-:W-:Y:S02]  /*11950*/  SHF.R.S32.HI R15, RZ, 0x4, R15 ;  /* 0x00000004ff0f7819 */ /* 0x000fe4000001140f */
[----:B------:R-:W-:Y:S01]  /*11960*/  LEA.HI R17, R14, R14, RZ, 0x1 ;  /* 0x0000000e0e117211 */ /* 0x000fe200078f08ff */
[----:B------:R-:W-:Y:S01]  /*11970*/  IMAD.IADD R10, R0, 0x1, -R13 ;  /* 0x00000001000a7824 */ /* 0x000fe200078e0a0d */
[----:B------:R-:W-:Y:S02]  /*11980*/  FSETP.NE.FTZ.AND P2, PT, R2, RZ, PT ;  /* 0x000000ff0200720b */ /* 0x000fe40003f55000 */
[----:B------:R-:W-:Y:S01]  /*11990*/  SHF.L.U32 R13, R15, 0x6, RZ ;  /* 0x000000060f0d7819 */ /* 0x000fe200000006ff */
[----:B------:R-:W1:Y:S01]  /*119a0*/  @P3 MUFU.RCP R5, R3 ;  /* 0x0000000300053308 */ /* 0x000e620000001000 */
[----:B------:R-:W-:Y:S02]  /*119b0*/  SHF.R.S32.HI R11, RZ, 0x1, R11 ;  /* 0x00000001ff0b7819 */ /* 0x000fe4000001140b */
[----:B------:R-:W-:-:S02]  /*119c0*/  LEA.HI R9, R7, R0, RZ, 0x5 ;  /* 0x0000000007097211 */ /* 0x000fc400078f28ff */
[----:B------:R-:W-:Y:S01]  /*119d0*/  SHF.R.S32.HI R15, RZ, 0x1, R17 ;  /* 0x00000001ff0f7819 */ /* 0x000fe20000011411 */
[----:B------:R-:W-:Y:S01]  /*119e0*/  IMAD.SHL.U32 R16, R11, 0x8, RZ ;  /* 0x000000080b107824 */ /* 0x000fe200078e00ff */
[----:B------:R-:W-:Y:S01]  /*119f0*/  SHF.R.S32.HI R7, RZ, 0x5, R9 ;  /* 0x00000005ff077819 */ /* 0x000fe20000011409 */
[----:B------:R-:W-:Y:S01]  /*11a00*/  @P3 MUFU.LG2 R3, R3 ;  /* 0x0000000300033308 */ /* 0x000fe20000000c00 */
[----:B------:R-:W-:Y:S01]  /*11a10*/  LOP3.LUT R17, R17, 0x1fffffe, RZ, 0xc0, !PT ;  /* 0x01fffffe11117812 */ /* 0x000fe200078ec0ff */
[----:B------:R-:W-:Y:S01]  /*11a20*/  IMAD.SHL.U32 R11, R15, 0x40, RZ ;  /* 0x000000400f0b7824 */ /* 0x000fe200078e00ff */
[----:B------:R-:W-:Y:S01]  /*11a30*/  LOP3.LUT R13, R13, 0xc0, RZ, 0xc0, !PT ;  /* 0x000000c00d0d7812 */ /* 0x000fe200078ec0ff */
[----:B------:R-:W-:Y:S01]  /*11a40*/  IMAD R10, R7, 0x100, R10 ;  /* 0x00000100070a7824 */ /* 0x000fe200078e020a */
[----:B------:R-:W-:Y:S02]  /*11a50*/  IADD3 R17, R14, -R17, RZ ;  /* 0x800000110e117210 */ /* 0x000fe40007ffe0ff */
[----:B------:R-:W-:Y:S01]  /*11a60*/  LOP3.LUT R11, R11, 0xc0, RZ, 0xc0, !PT ;  /* 0x000000c00b0b7812 */ /* 0x000fe200078ec0ff */
[----:B------:R-:W2:Y:S01]  /*11a70*/  @P2 MUFU.RCP R4, R2 ;  /* 0x0000000200042308 */ /* 0x000ea20000001000 */
[----:B------:R-:W-:Y:S01]  /*11a80*/  LOP3.LUT R16, R13, 0x18, R16, 0xf8, !PT ;  /* 0x000000180d107812 */ /* 0x000fe200078ef810 */
[----:B------:R-:W-:Y:S01]  /*11a90*/  IMAD R10, R17, 0x10, R10 ;  /* 0x00000010110a7824 */ /* 0x000fe200078e020a */
[----:B------:R-:W-:Y:S01]  /*11aa0*/  SHF.R.U32.HI R13, RZ, 0x3, R13 ;  /* 0x00000003ff0d7819 */ /* 0x000fe2000001160d */
[----:B-1----:R-:W-:Y:S01]  /*11ab0*/  FMUL.FTZ R140, R5, R140 ;  /* 0x0000008c058c7220 */ /* 0x002fe20000410000 */
[----:B------:R-:W-:Y:S01]  /*11ac0*/  LEA.HI R17, R11, R11, RZ, 0x1d ;  /* 0x0000000b0b117211 */ /* 0x000fe200078fe8ff */
[----:B------:R-:W-:Y:S01]  /*11ad0*/  FMUL.FTZ R141, R5, R141 ;  /* 0x0000008d058d7220 */ /* 0x000fe20000410000 */
[----:B------:R-:W-:Y:S01]  /*11ae0*/  LOP3.LUT R14, R15, 0x1, RZ, 0xc0, !PT ;  /* 0x000000010f0e7812 */ /* 0x000fe200078ec0ff */
[----:B------:R-:W-:Y:S01]  /*11af0*/  FMUL.FTZ R136, R5, R136 ;  /* 0x0000008805887220 */ /* 0x000fe20000410000 */
[----:B------:R-:W-:Y:S01]  /*11b00*/  LOP3.LUT P0, RZ, R15, 0x2, RZ, 0xc0, !PT ;  /* 0x000000020fff7812 */ /* 0x000fe2000780c0ff */
[C---:B------:R-:W-:Y:S01]  /*11b10*/  FMUL.FTZ R137, R5.reuse, R137 ;  /* 0x0000008905897220 */ /* 0x040fe20000410000 */
[----:B------:R-:W-:Y:S01]  /*11b20*/  LOP3.LUT R11, R16, R13, RZ, 0x3c, !PT ;  /* 0x0000000d100b7212 */ /* 0x000fe200078e3cff */
[----:B------:R-:W-:Y:S01]  /*11b30*/  IMAD.MOV.U32 R13, RZ, RZ, -0x20 ;  /* 0xffffffe0ff0d7424 */ /* 0x000fe200078e00ff */
[----:B------:R-:W-:Y:S01]  /*11b40*/  LEA R10, R10, R17, 0x1 ;  /* 0x000000110a0a7211 */ /* 0x000fe200078e08ff */
[C---:B------:R-:W-:Y:S01]  /*11b50*/  FMUL.FTZ R132, R5.reuse, R132 ;  /* 0x0000008405847220 */ /* 0x040fe20000410000 */
[----:B------:R-:W-:Y:S01]  /*11b60*/  ISETP.NE.U32.AND P1, PT, R14, 0x1, PT ;  /* 0x000000010e00780c */ /* 0x000fe20003f25070 */
[----:B------:R-:W-:Y:S01]  /*11b70*/  FMUL.FTZ R133, R5, R133 ;  /* 0x0000008505857220 */ /* 0x000fe20000410000 */
[----:B------:R-:W-:Y:S01]  /*11b80*/  LOP3.LUT R9, R9, 0xffffffe0, RZ, 0xc0, !PT ;  /* 0xffffffe009097812 */ /* 0x000fe200078ec0ff */
[----:B------:R-:W-:Y:S01]  /*11b90*/  FMUL.FTZ R128, R5, R128 ;  /* 0x0000008005807220 */ /* 0x000fe20000410000 */
[----:B------:R-:W-:Y:S01]  /*11ba0*/  SEL R14, R13, 0x20, !P1 ;  /* 0x000000200d0e7807 */ /* 0x000fe20004800000 */
[----:B------:R-:W-:Y:S01]  /*11bb0*/  FMUL.FTZ R129, R5, R129 ;  /* 0x0000008105817220 */ /* 0x000fe20000410000 */
[----:B------:R-:W-:Y:S01]  /*11bc0*/  STS.64 [R10.X4], R140 ;  /* 0x0000008c0a007388 */ /* 0x000fe20000004a00 */
[----:B------:R-:W-:Y:S01]  /*11bd0*/  IMAD.SHL.U32 R5, R10, 0x4, RZ ;  /* 0x000000040a057824 */ /* 0x000fe200078e00ff */
[----:B------:R-:W1:Y:S01]  /*11be0*/  @P2 MUFU.LG2 R2, R2 ;  /* 0x0000000200022308 */ /* 0x000e620000000c00 */
[----:B--2---:R-:W-:-:S02]  /*11bf0*/  FMUL.FTZ R143, R4, R143 ;  /* 0x0000008f048f7220 */ /* 0x004fc40000410000 */
[C---:B------:R-:W-:Y:S02]  /*11c00*/  FMUL.FTZ R142, R4.reuse, R142 ;  /* 0x0000008e048e7220 */ /* 0x040fe40000410000 */
[C---:B------:R-:W-:Y:S02]  /*11c10*/  FMUL.FTZ R139, R4.reuse, R139 ;  /* 0x0000008b048b7220 */ /* 0x040fe40000410000 */
        /* <DEDUP_REMOVED lines=9> */
[----:B------:R-:W-:Y:S01]  /*11cb0*/  IMAD.IADD R9, R0, 0x1, -R9 ;  /* 0x0000000100097824 */ /* 0x000fe200078e0a09 */
[----:B------:R-:W-:Y:S01]  /*11cc0*/  @P0 IADD3 R11, R5, -0x40, RZ ;  /* 0xffffffc0050b0810 */ /* 0x000fe20007ffe0ff */
[----:B------:R-:W-:Y:S01]  /*11cd0*/  @P3 FMUL.FTZ R3, R3, 0.69314718246459960938 ;  /* 0x3f31721803033820 */ /* 0x000fe20000410000 */
[----:B------:R-:W3:Y:S01]  /*11ce0*/  S2R R5, SR_CTAID.Z ;  /* 0x0000000000057919 */ /* 0x000ee20000002700 */
[----:B----4-:R-:W-:Y:S01]  /*11cf0*/  SHF.L.U32 R0, R29, 0x6, RZ ;  /* 0x000000061d007819 */ /* 0x010fe200000006ff */
[----:B-1----:R-:W-:Y:S01]  /*11d00*/  @P2 FMUL.FTZ R2, R2, 0.69314718246459960938 ;  /* 0x3f31721802022820 */ /* 0x002fe20000410000 */
[----:B------:R-:W-:Y:S01]  /*11d10*/  LOP3.LUT P0, RZ, R9, 0x3, RZ, 0xc0, !PT ;  /* 0x0000000309ff7812 */ /* 0x000fe2000780c0ff */
[----:B------:R-:W-:Y:S01]  /*11d20*/  IMAD.IADD R30, R14, 0x1, R11 ;  /* 0x000000010e1e7824 */ /* 0x000fe200078e020b */
[----:B------:R-:W-:Y:S01]  /*11d30*/  STS.64 [R12], R136 ;  /* 0x000000880c007388 */ /* 0x000fe20000000a00 */
[----:B------:R-:W-:-:S02]  /*11d40*/  IMAD.MOV.U32 R9, RZ, RZ, -0x800000 ;  /* 0xff800000ff097424 */ /* 0x000fc400078e00ff */
[----:B------:R-:W-:Y:S01]  /*11d50*/  @P2 FFMA.FTZ R9, R69, c[0x0][0x238], R2 ;  /* 0x00008e0045092a23 */ /* 0x000fe20000010002 */
[----:B------:R-:W-:Y:S04]  /*11d60*/  STS.64 [R12+0x400], R138 ;  /* 0x0004008a0c007388 */ /* 0x000fe80000000a00 */
[----:B------:R-:W-:Y:S01]  /*11d70*/  STS.64 [R11], R132 ;  /* 0x000000840b007388 */ /* 0x000fe20000000a00 */
[----:B--2---:R-:W-:-:S03]  /*11d80*/  IADD3 R10, -R149, RZ, RZ ;  /* 0x000000ff950a7210 */ /* 0x004fc60007ffe1ff */
[----:B------:R-:W-:Y:S04]  /*11d90*/  STS.64 [R11+0x400], R134 ;  /* 0x000400860b007388 */ /* 0x000fe80000000a00 */
[----:B------:R-:W-:Y:S01]  /*11da0*/  STS.64 [R30], R128 ;  /* 0x000000801e007388 */ /* 0x000fe20000000a00 */
[----:B---3--:R-:W-:-:S03]  /*11db0*/  IMAD R5, R10, c[0x0][0x1c0], R5 ;  /* 0x000070000a057a24 */ /* 0x008fc600078e0205 */
[----:B------:R-:W-:Y:S01]  /*11dc0*/  STS.64 [R30+0x400], R130 ;  /* 0x000400821e007388 */ /* 0x000fe20000000a00 */
[----:B------:R-:W-:Y:S01]  /*11dd0*/  SHF.R.S32.HI R10, RZ, 0x1f, R7 ;  /* 0x0000001fff0a7819 */ /* 0x000fe20000011407 */
[----:B------:R-:W-:Y:S02]  /*11de0*/  IMAD R5, R28, c[0x0][0x1c0], R5 ;  /* 0x000070001c057a24 */ /* 0x000fe400078e0205 */
[----:B------:R-:W-:Y:S01]  /*11df0*/  BAR.SYNC.DEFER_BLOCKING 0x0 ;  /* 0x0000000000007b1d */ /* 0x000fe20000010000 */
[----:B------:R-:W-:Y:S01]  /*11e00*/  LEA.HI R10, R10, R7, RZ, 0x2 ;  /* 0x000000070a0a7211 */ /* 0x000fe200078f10ff */
[----:B------:R-:W-:-:S03]  /*11e10*/  IMAD R0, R5, c[0x0][0x214], R0 ;  /* 0x0000850005007a24 */ /* 0x000fc600078e0200 */
[----:B------:R-:W-:-:S05]  /*11e20*/  LOP3.LUT R10, R10, 0xffffffc, RZ, 0xc0, !PT ;  /* 0x0ffffffc0a0a7812 */ /* 0x000fca00078ec0ff */
[----:B------:R-:W-:-:S05]  /*11e30*/  IMAD.IADD R10, R7, 0x1, -R10 ;  /* 0x00000001070a7824 */ /* 0x000fca00078e0a0a */
[----:B------:R-:W-:Y:S01]  /*11e40*/  LEA R155, R10, R155, 0x4 ;  /* 0x0000009b0a9b7211 */ /* 0x000fe200078e20ff */
[----:B------:R-:W1:Y:S04]  /*11e50*/  LDS.128 R20, [R4.X4] ;  /* 0x0000000004147984 */ /* 0x000e680000004c00 */
[----:B------:R-:W2:Y:S04]  /*11e60*/  LDS.128 R16, [R4.X4+0x800] ;  /* 0x0008000004107984 */ /* 0x000ea80000004c00 */
[----:B------:R-:W3:Y:S04]  /*11e70*/  LDS.128 R12, [R4.X4+0x1000] ;  /* 0x00100000040c7984 */ /* 0x000ee80000004c00 */
[----:B------:R4:W1:Y:S02]  /*11e80*/  LDS.128 R24, [R4.X4+0x1800] ;  /* 0x0018000004187984 */ /* 0x0008640000004c00 */
[----:B----4-:R-:W-:-:S02]  /*11e90*/  IMAD.MOV.U32 R4, RZ, RZ, -0x800000 ;  /* 0xff800000ff047424 */ /* 0x010fc400078e00ff */
[----:B------:R-:W-:Y:S01]  /*11ea0*/  @P3 FFMA.FTZ R4, R70, c[0x0][0x238], R3 ;  /* 0x00008e0046043a23 */ /* 0x000fe20000010003 */
[----:B------:R-:W-:Y:S05]  /*11eb0*/  @P0 BRA `(.L_x_5054) ;  /* 0x000000b000000947 */ /* 0x000fea0003800000 */
[----:B------:R-:W-:Y:S01]  /*11ec0*/  IMAD R2, R29, -0x40, R148 ;  /* 0xffffffc01d027824 */ /* 0x000fe200078e0294 */
        /* <DEDUP_REMOVED lines=10> */
.L_x_5054:
[----:B------:R-:W-:Y:S05]  /*11f70*/  BSYNC B0 ;  /* 0x0000000000007941 */ /* 0x000fea0003800000 */
.L_x_5053:
[----:B----4-:R-:W-:Y:S01]  /*11f80*/  SHF.R.S32.HI R9, RZ, 0x1f, R8 ;  /* 0x0000001fff097819 */ /* 0x010fe20000011408 */
[----:B------:R-:W-:Y:S01]  /*11f90*/  IMAD R29, R29, -0x40, R148 ;  /* 0xffffffc01d1d7824 */ /* 0x000fe200078e0294 */
[----:B------:R-:W-:Y:S01]  /*11fa0*/  ISETP.GE.AND P1, PT, R8, c[0x0][0x220], PT ;  /* 0x0000880008007a0c */ /* 0x000fe20003f26270 */
[----:B------:R-:W-:Y:S01]  /*11fb0*/  IMAD R0, R0, c[0x0][0x22c], RZ ;  /* 0x00008b0000007a24 */ /* 0x000fe200078e02ff */
        /* <DEDUP_REMOVED lines=19> */
.L_x_5055:
        /* <DEDUP_REMOVED lines=9> */
.L_x_5258:


//--------------------- .text._ZN5flash24flash_fwd_splitkv_kernelI23Flash_fwd_kernel_traitsILi32ELi64ELi128ELi4ELb0ELb0EN7cutlass6half_tE19Flash_kernel_traitsILi32ELi64ELi128ELi4ES3_EELb1ELb0ELb1ELb0ELb0ELb1ELb1ELb1EEEvNS_16Flash_fwd_paramsE --------------------------
	.section	.text._ZN5flash24flash_fwd_splitkv_kernelI23Flash_fwd_kernel_traitsILi32ELi64ELi128ELi4ELb0ELb0EN7cutlass6half_tE19Flash_kernel_traitsILi32ELi64ELi128ELi4ES3_EELb1ELb0ELb1ELb0ELb0ELb1ELb1ELb1EEEvNS_16Flash_fwd_paramsE,"ax",@progbits
	.sectioninfo	@"SHI_REGISTERS=201"
	.align	128
        .global         _ZN5flash24flash_fwd_splitkv_kernelI23Flash_fwd_kernel_traitsILi32ELi64ELi128ELi4ELb0ELb0EN7cutlass6half_tE19Flash_kernel_traitsILi32ELi64ELi128ELi4ES3_EELb1ELb0ELb1ELb0ELb0ELb1ELb1ELb1EEEvNS_16Flash_fwd_paramsE
        .type           _ZN5flash24flash_fwd_splitkv_kernelI23Flash_fwd_kernel_traitsILi32ELi64ELi128ELi4ELb0ELb0EN7cutlass6half_tE19Flash_kernel_traitsILi32ELi64ELi128ELi4ES3_EELb1ELb0ELb1ELb0ELb0ELb1ELb1ELb1EEEvNS_16Flash_fwd_paramsE,@function
        .size           _ZN5flash24flash_fwd_splitkv_kernelI23Flash_fwd_kernel_traitsILi32ELi64ELi128ELi4ELb0ELb0EN7cutlass6half_tE19Flash_kernel_traitsILi32ELi64ELi128ELi4ES3_EELb1ELb0ELb1ELb0ELb0ELb1ELb1ELb1EEEvNS_16Flash_fwd_paramsE,(.L_x_5259 - _ZN5flash24flash_fwd_splitkv_kernelI23Flash_fwd_kernel_traitsILi32ELi64ELi128ELi4ELb0ELb0EN7cutlass6half_tE19Flash_kernel_traitsILi32ELi64ELi128ELi4ES3_EELb1ELb0ELb1ELb0ELb0ELb1ELb1ELb1EEEvNS_16Flash_fwd_paramsE)
        .other          _ZN5flash24flash_fwd_splitkv_kernelI23Flash_fwd_kernel_traitsILi32ELi64ELi128ELi4ELb0ELb0EN7cutlass6half_tE19Flash_kernel_traitsILi32ELi64ELi128ELi4ES3_EELb1ELb0ELb1ELb0ELb0ELb1ELb1ELb1EEEvNS_16Flash_fwd_paramsE,@"STO_CUDA_ENTRY STV_DEFAULT"
_ZN5flash24flash_fwd_splitkv_kernelI23Flash_fwd_kernel_traitsILi32ELi64ELi128ELi4ELb0ELb0EN7cutlass6half_tE19Flash_kernel_traitsILi32ELi64ELi128ELi4ES3_EELb1ELb0ELb1ELb0ELb0ELb1ELb1ELb1EEEvNS_16Flash_fwd_paramsE:
.text._ZN5flash24flash_fwd_splitkv_kernelI23Flash_fwd_kernel_traitsILi32ELi64ELi128ELi4ELb0ELb0EN7cutlass6half_tE19Flash_kernel_traitsILi32ELi64ELi128ELi4ES3_EELb1ELb0ELb1ELb0ELb0ELb1ELb1ELb1EEEvNS_16Flash_fwd_paramsE:
        /* <DEDUP_REMOVED lines=53> */
.L_x_5056:
[----:B-1-34-:R-:W-:Y:S02]  /*0350*/  MOV R6, c[0x0][0x218] ;  /* 0x0000860000067a02 */ /* 0x01afe40000000f00 */
.L_x_5057:
        /* <DEDUP_REMOVED lines=26> */
[----:B------:R-:W-:-:S04]  /*0500*/  LOP3.LUT R9, R9, c[0x0][0x10], RZ, 0x3c, !PT ;  /* 0x0000040009097a12 */ /* 0x000fc800078e3cff */
[----:B------:R-:W-:Y:S02]  /*0510*/  ISETP.GE.AND P0, PT, R9, RZ, PT ;  /* 0x000000ff0900720c */ /* 0x000fe40003f06270 */
[----:B------:R-:W-:Y:S01]  /*0520*/  IADD3 R9, R48, 0x7f, RZ ;  /* 0x0000007f30097810 */ /* 0x000fe20007ffe0ff */
        /* <DEDUP_REMOVED lines=38> */
[----:B------:R-:W-:Y:S02]  /*0790*/  IMAD.IADD R49, R49, 0x1, -R6 ;  /* 0x0000000131317824 */ /* 0x000fe400078e0a06 */
        /* <DEDUP_REMOVED lines=12> */
[----:B------:R-:W-:Y:S02]  /*0860*/  LEA R8, P0, R5, c[0x0][0x1d8], 0x2 ;  /* 0x0000760005087a11 */ /* 0x000fe400078010ff */
        /* <DEDUP_REMOVED lines=13> */
[C---:B------:R-:W-:Y:S02]  /*0940*/  LEA R6, P2, R0.reuse, c[0x0][0x208], 0x2 ;  /* 0x0000820000067a11 */ /* 0x040fe400078410ff */
        /* <DEDUP_REMOVED lines=16> */
.L_x_5058:
        /* <DEDUP_REMOVED lines=92> */
.L_x_5059:
        /* <DEDUP_REMOVED lines=16> */
.L_x_5061:
        /* <DEDUP_REMOVED lines=53> */
.L_x_5060:
[----:B------:R1:W5:Y:S01]  /*1460*/  @P5 LDG.E R9, [R26.64] ;  /* 0x000000061a095981 */ /* 0x000362000c1e1900 */
[----:B------:R-:W-:Y:S01]  /*1470*/  ISETP.NE.AND P0, PT, R15, -0x1, PT ;  /* 0xffffffff0f00780c */ /* 0x000fe20003f05270 */
[----:B------:R-:W-:Y:S01]  /*1480*/  IMAD.MOV.U32 R5, RZ, RZ, 0x2 ;  /* 0x00000002ff057424 */ /* 0x000fe200078e00ff */
[----:B------:R-:W-:Y:S01]  /*1490*/  SHF.R.S32.HI R8, RZ, 0x1f, R49 ;  /* 0x0000001fff087819 */ /* 0x000fe20000011431 */
[----:B------:R-:W-:Y:S01]  /*14a0*/  IMAD.MOV.U32 R60, RZ, RZ, c[0x0][0x230] ;  /* 0x00008c00ff3c7624 */ /* 0x000fe200078e00ff */
[----:B------:R-:W-:Y:S01]  /*14b0*/  MOV R24, RZ ;  /* 0x000000ff00187202 */ /* 0x000fe20000000f00 */
[----:B------:R-:W-:Y:S01]  /*14c0*/  IMAD.MOV.U32 R25, RZ, RZ, c[0x0][0x230] ;  /* 0x00008c00ff197624 */ /* 0x000fe200078e00ff */
[CC--:B------:R-:W-:Y:S01]  /*14d0*/  LEA.HI R13, R8.reuse, R49.reuse, RZ, 0x2 ;  /* 0x00000031080d7211 */ /* 0x0c0fe200078f10ff */
[----:B------:R-:W-:Y:S01]  /*14e0*/  IMAD.MOV.U32 R94, RZ, RZ, 0x5 ;  /* 0x00000005ff5e7424 */ /* 0x000fe200078e00ff */
[----:B------:R-:W-:Y:S01]  /*14f0*/  LEA.HI R99, R8, R49, RZ, 0x5 ;  /* 0x0000003108637211 */ /* 0x000fe200078f28ff */
[----:B------:R-:W-:Y:S01]  /*1500*/  IMAD.HI.U32 R60, R5, R60, R24 ;  /* 0x0000003c053c7227 */ /* 0x000fe200078e0018 */
[----:B------:R-:W-:-:S02]  /*1510*/  LOP3.LUT R58, R13, 0xfffffffc, RZ, 0xc0, !PT ;  /* 0xfffffffc0d3a7812 */ /* 0x000fc400078ec0ff */
[----:B------:R-:W-:Y:S01]  /*1520*/  SHF.R.S32.HI R102, RZ, 0x2, R13 ;  /* 0x00000002ff667819 */ /* 0x000fe2000001140d */
[----:B------:R-:W-:Y:S01]  /*1530*/  @P0 IMAD.WIDE.U32 R22, R15, c[0x0][0x190], RZ ;  /* 0x000064000f160a25 */ /* 0x000fe200078e00ff */
[----:B------:R-:W-:Y:S02]  /*1540*/  IADD3 R58, -R58, R49, RZ ;  /* 0x000000313a3a7210 */ /* 0x000fe40007ffe1ff */
[----:B------:R-:W-:Y:S01]  /*1550*/  LEA.HI R5, R13, R102, RZ, 0x1 ;  /* 0x000000660d057211 */ /* 0x000fe200078f08ff */
[----:B-----5:R-:W-:Y:S01]  /*1560*/  @!P0 IMAD R0, R6, c[0x0][0x178], RZ ;  /* 0x00005e0006008a24 */ /* 0x020fe200078e02ff */
[----:B------:R-:W-:Y:S01]  /*1570*/  SHF.R.S32.HI R99, RZ, 0x5, R99 ;  /* 0x00000005ff637819 */ /* 0x000fe20000011463 */
[----:B------:R-:W-:Y:S01]  /*1580*/  @!P0 IMAD.WIDE.U32 R20, R117, c[0x0][0x178], RZ ;  /* 0x00005e0075148a25 */ /* 0x000fe200078e00ff */
[----:B------:R-:W-:Y:S02]  /*1590*/  LOP3.LUT R5, R5, 0x7fffffe, RZ, 0xc0, !PT ;  /* 0x07fffffe05057812 */ /* 0x000fe400078ec0ff */
[----:B------:R-:W-:Y:S01]  /*15a0*/  IADD3 R50, P2, R102, R17, RZ ;  /* 0x0000001166327210 */ /* 0x000fe20007f5e0ff */
[----:B------:R-:W-:Y:S01]  /*15b0*/  @P0 IMAD.MOV.U32 R16, RZ, RZ, R22 ;  /* 0x000000ffff100224 */ /* 0x000fe200078e0016 */
[----:B------:R-:W-:Y:S01]  /*15c0*/  SHF.R.S32.HI R103, RZ, 0x1f, R102 ;  /* 0x0000001fff677819 */ /* 0x000fe20000011466 */
[----:B------:R-:W-:Y:S01]  /*15d0*/  @!P0 IMAD R0, R117, c[0x0][0x17c], R0 ;  /* 0x00005f0075008a24 */ /* 0x000fe200078e0200 */
[----:B------:R-:W-:Y:S01]  /*15e0*/  LEA.HI R13, R8, R49, RZ, 0x3 ;  /* 0x00000031080d7211 */ /* 0x000fe200078f18ff */
[----:B------:R-:W-:Y:S01]  /*15f0*/  @!P0 IMAD.MOV.U32 R16, RZ, RZ, R20 ;  /* 0x000000ffff108224 */ /* 0x000fe200078e0014 */
[----:B------:R-:W-:Y:S01]  /*1600*/  IADD3.X R3, R103, R3, RZ, P2, !PT ;  /* 0x0000000367037210 */ /* 0x000fe200017fe4ff */
[----:B------:R-:W-:Y:S01]  /*1610*/  IMAD.SHL.U32 R84, R58, 0x8, RZ ;  /* 0x000000083a547824 */ /* 0x000fe200078e00ff */
[----:B------:R-:W-:Y:S01]  /*1620*/  SHF.R.S32.HI R13, RZ, 0x3, R13 ;  /* 0x00000003ff0d7819 */ /* 0x000fe2000001140d */
[----:B------:R-:W-:Y:S01]  /*1630*/  @P0 IMAD R15, R15, c[0x0][0x194], R23 ;  /* 0x000065000f0f0a24 */ /* 0x000fe200078e0217 */
[----:B------:R-:W-:Y:S01]  /*1640*/  @!P0 IADD3 R15, R21, R0, RZ ;  /* 0x00000000150f8210 */ /* 0x000fe20007ffe0ff */
[----:B------:R-:W-:Y:S01]  /*1650*/  IMAD.IADD R0, R102, 0x1, -R5 ;  /* 0x0000000166007824 */ /* 0x000fe200078e0a05 */
[----:B------:R-:W-:Y:S01]  /*1660*/  IADD3 R16, P3, R84, R16, RZ ;  /* 0x0000001054107210 */ /* 0x000fe20007f7e0ff */
[----:B------:R-:W-:Y:S01]  /*1670*/  IMAD R5, R2, c[0x0][0x1b8], RZ ;  /* 0x00006e0002057a24 */ /* 0x000fe200078e02ff */
[----:B------:R-:W-:Y:S01]  /*1680*/  SHF.R.S32.HI R85, RZ, 0x1f, R84 ;  /* 0x0000001fff557819 */ /* 0x000fe20000011454 */
[----:B------:R-:W-:Y:S01]  /*1690*/  IMAD R99, R99, 0x8, R0 ;  /* 0x0000000863637824 */ /* 0x000fe200078e0200 */
[----:B------:R-:W-:Y:S01]  /*16a0*/  IADD3 R14, P0, R84, R14, RZ ;  /* 0x0000000e540e7210 */ /* 0x000fe20007f1e0ff */
[----:B------:R-:W-:Y:S01]  /*16b0*/  IMAD R0, R4, c[0x0][0x1bc], R5 ;  /* 0x00006f0004007a24 */ /* 0x000fe200078e0205 */
[----:B------:R-:W-:Y:S01]  /*16c0*/  SHF.L.U32 R13, R13, 0x6, RZ ;  /* 0x000000060d0d7819 */ /* 0x000fe200000006ff */
[C---:B------:R-:W-:Y:S01]  /*16d0*/  IMAD.X R17, R85.reuse, 0x1, R15, P3 ;  /* 0x0000000155117824 */ /* 0x040fe200018e060f */
[----:B------:R-:W-:Y:S01]  /*16e0*/  LEA.HI R5, R8, R49, RZ, 0x4 ;  /* 0x0000003108057211 */ /* 0x000fe200078f20ff */
[----:B------:R-:W-:Y:S01]  /*16f0*/  IMAD.X R15, R85, 0x1, R11, P0 ;  /* 0x00000001550f7824 */ /* 0x000fe200000e060b */
[----:B------:R-:W-:Y:S01]  /*1700*/  IADD3 R100, P0, R84, R100, RZ ;  /* 0x0000006454647210 */ /* 0x000fe20007f1e0ff */
[----:B------:R-:W-:Y:S01]  /*1710*/  IMAD.WIDE R18, R19, 0x40, R102 ;  /* 0x0000004013127825 */ /* 0x000fe200078e0266 */
[----:B------:R-:W-:-:S02]  /*1720*/  SHF.R.S32.HI R107, RZ, 0x1f, R106 ;  /* 0x0000001fff6b7819 */ /* 0x000fc4000001146a */
[----:B------:R-:W-:Y:S01]  /*1730*/  SHF.R.S32.HI R57, RZ, 0x1, R60 ;  /* 0x00000001ff397819 */ /* 0x000fe2000001143c */
[----:B------:R-:W-:Y:S01]  /*1740*/  IMAD.WIDE.U32 R14, R4, c[0x0][0x1b8], R14 ;  /* 0x00006e00040e7a25 */ /* 0x000fe200078e000e */
[----:B------:R-:W-:Y:S02]  /*1750*/  SHF.L.U32 R58, R58, 0x2, RZ ;  /* 0x000000023a3a7819 */ /* 0x000fe400000006ff */
[----:B------:R-:W-:Y:S01]  /*1760*/  LOP3.LUT R13, R13, 0xc0, RZ, 0xc0, !PT ;  /* 0x000000c00d0d7812 */ /* 0x000fe200078ec0ff */
[----:B------:R-:W-:Y:S01]  /*1770*/  IMAD.IADD R15, R15, 0x1, R0 ;  /* 0x000000010f0f7824 */ /* 0x000fe200078e0200 */
[----:B------:R-:W-:Y:S01]  /*1780*/  SHF.R.S32.HI R0, RZ, 0x1f, R53 ;  /* 0x0000001fff007819 */ /* 0x000fe20000011435 */
[----:B------:R-:W-:Y:S01]  /*1790*/  IMAD R118, R19, c[0x0][0x190], RZ ;  /* 0x0000640013767a24 */ /* 0x000fe200078e02ff */
[----:B------:R-:W-:Y:S01]  /*17a0*/  LOP3.LUT R10, R5, 0xfffffff0, RZ, 0xc0, !PT ;  /* 0xfffffff0050a7812 */ /* 0x000fe200078ec0ff */
[----:B------:R-:W-:Y:S01]  /*17b0*/  IMAD.X R101, R85, 0x1, R7, P0 ;  /* 0x0000000155657824 */ /* 0x000fe200000e0607 */
[----:B------:R-:W-:Y:S01]  /*17c0*/  LEA.HI R0, R0, R53, RZ, 0x7 ;  /* 0x0000003500007211 */ /* 0x000fe200078f38ff */
[C---:B------:R-:W-:Y:S01]  /*17d0*/  IMAD R118, R18.reuse, c[0x0][0x194], R118 ;  /* 0x0000650012767a24 */ /* 0x040fe200078e0276 */
[----:B------:R-:W-:Y:S01]  /*17e0*/  LOP3.LUT R11, R13, 0x18, R84, 0xf8, !PT ;  /* 0x000000180d0b7812 */ /* 0x000fe200078ef854 */
[----:B------:R-:W-:Y:S01]  /*17f0*/  IMAD.WIDE.U32 R16, R18, c[0x0][0x190], R16 ;  /* 0x0000640012107a25 */ /* 0x000fe200078e0010 */
[----:B------:R-:W-:-:S02]  /*1800*/  SHF.R.S32.HI R0, RZ, 0x7, R0 ;  /* 0x00000007ff007819 */ /* 0x000fc40000011400 */
[----:B------:R-:W-:Y:S01]  /*1810*/  SHF.R.U32.HI R8, RZ, 0x3, R13 ;  /* 0x00000003ff087819 */ /* 0x000fe2000001160d */
[----:B------:R-:W-:Y:S01]  /*1820*/  IMAD.IADD R119, R17, 0x1, R118 ;  /* 0x0000000111777824 */ /* 0x000fe200078e0276 */
[----:B------:R-:W-:Y:S01]  /*1830*/  IMNMX R67, R109, R0, !PT ;  /* 0x000000006d437217 */ /* 0x000fe20007800200 */
[----:B------:R-:W-:Y:S01]  /*1840*/  IMAD R3, R3, c[0x0][0x1a0], RZ ;  /* 0x0000680003037a24 */ /* 0x000fe200078e02ff */
[----:B------:R-:W-:Y:S01]  /*1850*/  LOP3.LUT R8, R11, R8, RZ, 0x3c, !PT ;  /* 0x000000080b087212 */ /* 0x000fe200078e3cff */
[----:B------:R-:W-:Y:S01]  /*1860*/  IMAD.MOV.U32 R118, RZ, RZ, R16 ;  /* 0x000000ffff767224 */ /* 0x000fe200078e0010 */
[----:B------:R-:W-:Y:S01]  /*1870*/  ISETP.GT.AND P0, PT, R46, R67, PT ;  /* 0x000000432e00720c */ /* 0x000fe20003f04270 */
[----:B------:R-:W-:Y:S01]  /*1880*/  IMAD R5, R107, c[0x0][0x1a8], RZ ;  /* 0x00006a006b057a24 */ /* 0x000fe200078e02ff */
[----:B------:R-:W-:Y:S01]  /*1890*/  IADD3 R49, -R10, R49, RZ ;  /* 0x000000310a317210 */ /* 0x000fe20007ffe1ff */
[----:B------:R-:W-:Y:S01]  /*18a0*/  IMAD R105, R103, c[0x0][0x198], RZ ;  /* 0x0000660067697a24 */ /* 0x000fe200078e02ff */
[----:B------:R-:W-:Y:S01]  /*18b0*/  MOV R123, c[0x0][0x198] ;  /* 0x00006600007b7a02 */ /* 0x000fe20000000f00 */
[----:B------:R-:W-:Y:S01]  /*18c0*/  IMAD R59, R102, R57, R58 ;  /* 0x00000039663b7224 */ /* 0x000fe200078e023a */
[----:B------:R-:W-:Y:S01]  /*18d0*/  LEA.HI R49, R49, R49, RZ, 0x1 ;  /* 0x0000003131317211 */ /* 0x000fe200078f08ff */
[----:B------:R-:W-:Y:S01]  /*18e0*/  IMAD R55, R50, c[0x0][0x1a4], R3 ;  /* 0x0000690032377a24 */ /* 0x000fe200078e0203 */
[CC--:B------:R-:W-:Y:S01]  /*18f0*/  SHF.L.U64.HI R111, R123.reuse, R94.reuse, c[0x0][0x19c] ;  /* 0x000067007b6f7619 */ /* 0x0c0fe2000001025e */
[----:B------:R-:W-:Y:S01]  /*1900*/  IMAD.MOV.U32 R3, RZ, RZ, c[0x0][0x1a0] ;  /* 0x00006800ff037624 */ /* 0x000fe200078e00ff */
[----:B------:R-:W-:Y:S01]  /*1910*/  SHF.L.U32 R136, R123, 0x5, RZ ;  /* 0x000000057b887819 */ /* 0x000fe200000006ff */
[----:B------:R-:W-:Y:S01]  /*1920*/  IMAD R5, R106, c[0x0][0x1ac], R5 ;  /* 0x00006b006a057a24 */ /* 0x000fe200078e0205 */
[----:B------:R-:W-:Y:S01]  /*1930*/  SHF.R.S32.HI R56, RZ, 0x1f, R59 ;  /* 0x0000001fff387819 */ /* 0x000fe2000001143b */
[----:B------:R-:W-:Y:S01]  /*1940*/  IMAD R105, R102, c[0x0][0x19c], R105 ;  /* 0x0000670066697a24 */ /* 0x000fe200078e0269 */
[----:B------:R-:W-:Y:S01]  /*1950*/  SHF.L.U64.HI R113, R3, R94, c[0x0][0x1a4] ;  /* 0x0000690003717619 */ /* 0x000fe2000001025e */
[----:B------:R-:W-:-:S02]  /*1960*/  IMAD.IADD R58, R58, 0x1, R59 ;  /* 0x000000013a3a7824 */ /* 0x000fc400078e023b */
        /* <DEDUP_REMOVED lines=120> */
.L_x_5092:
        /* <DEDUP_REMOVED lines=10> */
[----:B------:R-:W-:Y:S02]  /*2190*/  @!P5 IADD3 R26, P0, R86, R73, RZ ;  /* 0x00000049561ad210 */ /* 0x000fe40007f1e0ff */
[----:B------:R-:W-:Y:S03]  /*21a0*/  @!P5 LEA R24, P3, R138, R82, 0x1 ;  /* 0x000000528a18d211 */ /* 0x000fe600078608ff */
[C---:B------:R-:W-:Y:S01]  /*21b0*/  @!P5 IMAD.X R27, R87.reuse, 0x1, R72, P0 ;  /* 0x00000001571bd824 */ /* 0x040fe200000e0648 */
        /* <DEDUP_REMOVED lines=78> */
.L_x_5066:
[----:B------:R-:W-:Y:S05]  /*26a0*/  BSYNC B0 ;  /* 0x0000000000007941 */ /* 0x000fea0003800000 */
.L_x_5065:
        /* <DEDUP_REMOVED lines=61> */
.L_x_5068:
[----:B------:R-:W-:Y:S05]  /*2a80*/  BSYNC B0 ;  /* 0x0000000000007941 */ /* 0x000fea0003800000 */
.L_x_5067:
        /* <DEDUP_REMOVED lines=61> */
.L_x_5070:
[----:B------:R-:W-:Y:S05]  /*2e60*/  BSYNC B0 ;  /* 0x0000000000007941 */ /* 0x000fea0003800000 */
.L_x_5069:
        /* <DEDUP_REMOVED lines=65> */
.L_x_5072:
[----:B------:R-:W-:Y:S05]  /*3280*/  BSYNC B0 ;  /* 0x0000000000007941 */ /* 0x000fea0003800000 */
.L_x_5071:
        /* <DEDUP_REMOVED lines=9> */
.L_x_5064:
        /* <DEDUP_REMOVED lines=94> */
.L_x_5077:
[----:B------:R-:W-:Y:S05]  /*3900*/  BSYNC B0 ;  /* 0x0000000000007941 */ /* 0x000fea0003800000 */
.L_x_5076:
[----:B------:R-:W-:Y:S05]  /*3910*/  MOV R81, R79 ;  /* 0x0000004f00517202 */ /* 0x000fea0000000f00 */
[----:B-----5:R3:W-:Y:S02]  /*3920*/  STG.E.128 [R80.64], R32 ;  /* 0x0000002050007986 */ /* 0x0207e4000c101d06 */
.L_x_5075:
[----:B------:R-:W-:Y:S05]  /*3930*/  BSYNC B1 ;  /* 0x0000000000017941 */ /* 0x000fea0003800000 */
.L_x_5074:
        /* <DEDUP_REMOVED lines=96> */
.L_x_5081:
[----:B------:R-:W-:Y:S05]  /*3f40*/  BSYNC B0 ;  /* 0x0000000000007941 */ /* 0x000fea0003800000 */
.L_x_5080:
[C---:B--2---:R-:W-:Y:S04]  /*3f50*/  LEA R2, P0, R136.reuse, R80, 0x1 ;  /* 0x0000005088027211 */ /* 0x044fe800078008ff */
[----:B------:R-:W-:Y:S05]  /*3f60*/  LEA.HI.X R3, R136, R79, R111, 0x1, P0 ;  /* 0x0000004f88037211 */ /* 0x000fea00000f0c6f */
[----:B-----5:R2:W-:Y:S04]  /*3f70*/  STG.E.128 [R2.64], R32 ;  /* 0x0000002002007986 */ /* 0x0205e8000c101d06 */
.L_x_5079:
[----:B------:R-:W-:Y:S05]  /*3f80*/  BSYNC B1 ;  /* 0x0000000000017941 */ /* 0x000fea0003800000 */
.L_x_5078:
        /* <DEDUP_REMOVED lines=96> */
.L_x_5085:
[----:B------:R-:W-:Y:S05]  /*4590*/  BSYNC B0 ;  /* 0x0000000000007941 */ /* 0x000fea0003800000 */
.L_x_5084:
[C---:B------:R-:W-:Y:S04]  /*45a0*/  LEA R2, P0, R122.reuse, R80, 0x1 ;  /* 0x000000507a027211 */ /* 0x040fe800078008ff */
[----:B------:R-:W-:Y:S05]  /*45b0*/  LEA.HI.X R3, R122, R79, R71, 0x1, P0 ;  /* 0x0000004f7a037211 */ /* 0x000fea00000f0c47 */
[----:B-----5:R3:W-:Y:S04]  /*45c0*/  STG.E.128 [R2.64], R32 ;  /* 0x0000002002007986 */ /* 0x0207e8000c101d06 */
.L_x_5083:
[----:B------:R-:W-:Y:S05]  /*45d0*/  BSYNC B1 ;  /* 0x0000000000017941 */ /* 0x000fea0003800000 */
.L_x_5082:
        /* <DEDUP_REMOVED lines=96> */
.L_x_5089:
[----:B------:R-:W-:Y:S05]  /*4be0*/  BSYNC B0 ;  /* 0x0000000000007941 */ /* 0x000fea0003800000 */
.L_x_5088:
[----:B------:R-:W-:Y:S02]  /*4bf0*/  MOV R3, 0xc0 ;  /* 0x000000c000037802 */ /* 0x000fe40000000f00 */
[----:B------:R-:W-:Y:S03]  /*4c00*/  MOV R81, R79 ;  /* 0x0000004f00517202 */ /* 0x000fe60000000f00 */
[C---:B------:R-:W-:Y:S02]  /*4c10*/  IMAD R0, R3.reuse, c[0x0][0x19c], RZ ;  /* 0x0000670003007a24 */ /* 0x040fe400078e02ff */
[----:B------:R-:W-:Y:S05]  /*4c20*/  IMAD.WIDE.U32 R4, R3, c[0x0][0x198], R80 ;  /* 0x0000660003047a25 */ /* 0x000fea00078e0050 */
[----:B------:R-:W-:Y:S05]  /*4c30*/  IADD3 R5, R5, R0, RZ ;  /* 0x0000000005057210 */ /* 0x000fea0007ffe0ff */
[----:B-----5:R3:W-:Y:S02]  /*4c40*/  STG.E.128 [R4.64], R32 ;  /* 0x0000002004007986 */ /* 0x0207e4000c101d06 */
.L_x_5087:
[----:B------:R-:W-:Y:S05]  /*4c50*/  BSYNC B1 ;  /* 0x0000000000017941 */ /* 0x000fea0003800000 */
.L_x_5086:
        /* <DEDUP_REMOVED lines=8> */
.L_x_5063:
        /* <DEDUP_REMOVED lines=28> */
.L_x_5073:
        /* <DEDUP_REMOVED lines=82> */
.L_x_5090:
        /* <DEDUP_REMOVED lines=9> */
.L_x_5091:
[----:B------:R-:W-:Y:S04]  /*5450*/  IADD3 R11, R11, -0x1, RZ ;  /* 0xffffffff0b0b7810 */ /* 0x000fe80007ffe0ff */
[----:B------:R-:W-:Y:S11]  /*5460*/  ISETP.GT.AND P0, PT, R11, R67, PT ;  /* 0x000000430b00720c */ /* 0x000ff60003f04270 */
[----:B------:R-:W-:Y:S02]  /*5470*/  @!UPT UIADD3 URZ, URZ, URZ, URZ ;  /* 0x0000003f3f3ff290 */ /* 0x000fe4000fffe03f */
[----:B------:R-:W-:-:S05]  /*5480*/  @P0 BRA `(.L_x_5092) ;  /* 0xffffcc6000000947 */ /* 0x000fca000383ffff */
.L_x_5062:
        /* <DEDUP_REMOVED lines=22> */
[----:B-1----:R-:W-:-:S04]  /*55f0*/  IMAD R53, R2, 0x40, R53 ;  /* 0x0000004002357824 */ /* 0x002fc800078e0235 */
        /* <DEDUP_REMOVED lines=8> */
[----:B------:R-:W-:-:S02]  /*5680*/  IMAD R0, R2, -0x40, R115 ;  /* 0xffffffc002007824 */ /* 0x000fc400078e0273 */
        /* <DEDUP_REMOVED lines=42> */
[----:B------:R-:W-:Y:S01]  /*5930*/  HADD2.F32 R17, -RZ, R7.H0_H0 ;  /* 0x20000007ff117230 */ /* 0x000fe20000004100 */
[----:B------:R-:W-:-:S02]  /*5940*/  FFMA.FTZ R11, R20, R15, -R11 ;  /* 0x0000000f140b7223 */ /* 0x000fc4000001080b */
[----:B------:R-:W-:Y:S01]  /*5950*/  FFMA.FTZ R10, R19, R15, R10 ;  /* 0x0000000f130a7223 */ /* 0x000fe2000001000a */
[--C-:B------:R-:W-:Y:S01]  /*5960*/  HADD2.F32 R15, -RZ, R8.reuse.H1_H1 ;  /* 0x30000008ff0f7230 */ /* 0x100fe20000004100 */
[----:B------:R-:W-:Y:S01]  /*5970*/  FFMA.FTZ R14, R16, R14, R3 ;  /* 0x0000000e100e7223 */ /* 0x000fe20000010003 */
[----:B------:R-:W-:Y:S02]  /*5980*/  HADD2.F32 R3, -RZ, R8.H0_H0 ;  /* 0x20000008ff037230 */ /* 0x000fe40000004100 */
[--C-:B------:R-:W-:Y:S01]  /*5990*/  HADD2.F32 R8, -RZ, R18.reuse.H0_H0 ;  /* 0x20000012ff087230 */ /* 0x100fe20000004100 */
[-C--:B------:R-:W-:Y:S01]  /*59a0*/  FMUL.FTZ R7, R15, R4.reuse ;  /* 0x000000040f077220 */ /* 0x080fe20000410000 */
[----:B------:R-:W-:Y:S01]  /*59b0*/  HADD2.F32 R18, -RZ, R18.H1_H1 ;  /* 0x30000012ff127230 */ /* 0x000fe20000004100 */
[C---:B------:R-:W-:Y:S01]  /*59c0*/  FMUL.FTZ R16, R3.reuse, R4 ;  /* 0x0000000403107220 */ /* 0x040fe20000410000 */
[----:B------:R-:W-:Y:S01]  /*59d0*/  F2FP.PACK_AB R10, R10, R11 ;  /* 0x0000000b0a0a723e */ /* 0x000fe200000000ff */
[----:B------:R-:W-:Y:S01]  /*59e0*/  FFMA.FTZ R7, R3, R6, -R7 ;  /* 0x0000000603077223 */ /* 0x000fe20000010807 */
[----:B------:R-:W-:Y:S01]  /*59f0*/  F2FP.PACK_AB R11, R14, R9 ;  /* 0x000000090e0b723e */ /* 0x000fe200000000ff */
[-C--:B------:R-:W-:Y:S01]  /*5a00*/  FMUL.FTZ R4, R18, R5.reuse ;  /* 0x0000000512047220 */ /* 0x080fe20000410000 */
[----:B------:R-:W-:Y:S01]  /*5a10*/  MOV R9, R10 ;  /* 0x0000000a00097202 */ /* 0x000fe20000000f00 */
[----:B------:R-:W-:-:S02]  /*5a20*/  FMUL.FTZ R5, R8, R5 ;  /* 0x0000000508057220 */ /* 0x000fc40000410000 */
[-C--:B------:R-:W-:Y:S02]  /*5a30*/  FFMA.FTZ R4, R8, R17.reuse, -R4 ;  /* 0x0000001108047223 */ /* 0x080fe40000010804 */
[----:B------:R-:W-:Y:S02]  /*5a40*/  FFMA.FTZ R5, R18, R17, R5 ;  /* 0x0000001112057223 */ /* 0x000fe40000010005 */
[----:B------:R-:W-:-:S03]  /*5a50*/  FFMA.FTZ R16, R15, R6, R16 ;  /* 0x000000060f107223 */ /* 0x000fc60000010010 */
[----:B------:R-:W-:Y:S02]  /*5a60*/  F2FP.PACK_AB R4, R5, R4 ;  /* 0x000000040504723e */ /* 0x000fe400000000ff */
[----:B------:R-:W-:Y:S02]  /*5a70*/  F2FP.PACK_AB R8, R16, R7 ;  /* 0x000000071008723e */ /* 0x000fe400000000ff */
[----:B------:R-:W-:Y:S02]  /*5a80*/  MOV R10, R4 ;  /* 0x00000004000a7202 */ /* 0x000fe40000000f00 */
.L_x_5099:
[----:B------:R-:W-:Y:S05]  /*5a90*/  BSYNC B0 ;  /* 0x0000000000007941 */ /* 0x000fea0003800000 */
.L_x_5098:
[----:B-----5:R2:W-:Y:S04]  /*5aa0*/  STS.64 [R137], R8 ;  /* 0x0000000889007388 */ /* 0x0205e80000000a00 */
[----:B------:R2:W-:Y:S02]  /*5ab0*/  STS.64 [R137+0x8], R10 ;  /* 0x0000080a89007388 */ /* 0x0005e40000000a00 */
.L_x_5097:
[----:B------:R-:W-:Y:S05]  /*5ac0*/  BSYNC B1 ;  /* 0x0000000000017941 */ /* 0x000fea0003800000 */
.L_x_5096:
        /* <DEDUP_REMOVED lines=19> */
[----:B------:R-:W4:Y:S04]  /*5c00*/  LDG.E.64 R4, [R4.64] ;  /* 0x0000000604047981 */ /* 0x000f28000c1e1b00 */
[----:B--2---:R-:W2:Y:S01]  /*5c10*/  LDG.E.64 R6, [R6.64] ;  /* 0x0000000606067981 */ /* 0x004ea2000c1e1b00 */
[--C-:B-----5:R-:W-:Y:S02]  /*5c20*/  HADD2.F32 R17, -RZ, R25.reuse.H0_H0 ;  /* 0x20000019ff117230 */ /* 0x120fe40000004100 */
[----:B------:R-:W-:Y:S02]  /*5c30*/  HADD2.F32 R15, -RZ, R25.H1_H1 ;  /* 0x30000019ff0f7230 */ /* 0x000fe40000004100 */
[--C-:B------:R-:W-:Y:S02]  /*5c40*/  HADD2.F32 R13, -RZ, R27.reuse.H1_H1 ;  /* 0x3000001bff0d7230 */ /* 0x100fe40000004100 */
[----:B------:R-:W-:-:S02]  /*5c50*/  HADD2.F32 R14, -RZ, R27.H0_H0 ;  /* 0x2000001bff0e7230 */ /* 0x000fc40000004100 */
        /* <DEDUP_REMOVED lines=32> */
.L_x_5102:
[----:B------:R-:W-:Y:S05]  /*5e60*/  BSYNC B0 ;  /* 0x0000000000007941 */ /* 0x000fea0003800000 */
.L_x_5101:
[----:B-----5:R4:W-:Y:S01]  /*5e70*/  STS.128 [R137+0x800], R24 ;  /* 0x0008001889007388 */ /* 0x0209e20000000c00 */
[----:B------:R-:W-:Y:S05]  /*5e80*/  BRA `(.L_x_5100) ;  /* 0x00000e1000007947 */ /* 0x000fea0003800000 */
.L_x_5095:
        /* <DEDUP_REMOVED lines=28> */
[----:B------:R-:W3:Y:S01]  /*6050*/  LDG.E.128 R4, [R26.64] ;  /* 0x000000061a047981 */ /* 0x000ee2000c1e1d00 */
        /* <DEDUP_REMOVED lines=34> */
[----:B------:R-:W-:Y:S01]  /*6280*/  HADD2.F32 R15, -RZ, R16.H1_H1 ;  /* 0x30000010ff0f7230 */ /* 0x000fe20000004100 */
[----:B------:R-:W-:Y:S01]  /*6290*/  @!P0 FADD.FTZ R23, -R23, -RZ ;  /* 0x800000ff17178221 */ /* 0x000fe20000010100 */
[----:B------:R-:W-:-:S02]  /*62a0*/  HADD2.F32 R12, -RZ, R12.H1_H1 ;  /* 0x3000000cff0c7230 */ /* 0x000fc40000004100 */
[----:B------:R-:W-:Y:S01]  /*62b0*/  HADD2.F32 R16, -RZ, R8.H1_H1 ;  /* 0x30000008ff107230 */ /* 0x000fe20000004100 */
[----:B------:R-:W-:Y:S01]  /*62c0*/  FMUL.FTZ R5, R26, R5 ;  /* 0x000000051a057220 */ /* 0x000fe20000410000 */
[--C-:B------:R-:W-:Y:S01]  /*62d0*/  HADD2.F32 R8, -RZ, R9.reuse.H0_H0 ;  /* 0x20000009ff087230 */ /* 0x100fe20000004100 */
[----:B------:R-:W-:Y:S01]  /*62e0*/  FMUL.FTZ R27, R14, R27 ;  /* 0x0000001b0e1b7220 */ /* 0x000fe20000410000 */
[----:B------:R-:W-:Y:S01]  /*62f0*/  HADD2.F32 R30, -RZ, R9.H1_H1 ;  /* 0x30000009ff1e7230 */ /* 0x000fe20000004100 */
[----:B------:R-:W-:Y:S01]  /*6300*/  FFMA.FTZ R3, R3, R4, R28 ;  /* 0x0000000403037223 */ /* 0x000fe2000001001c */
[--C-:B------:R-:W-:Y:S02]  /*6310*/  HADD2.F32 R9, -RZ, R11.reuse.H0_H0 ;  /* 0x2000000bff097230 */ /* 0x100fe40000004100 */
[----:B------:R-:W-:Y:S02]  /*6320*/  HADD2.F32 R32, -RZ, R11.H1_H1 ;  /* 0x3000000bff207230 */ /* 0x000fe40000004100 */
        /* <DEDUP_REMOVED lines=20> */
.L_x_5106:
[----:B------:R-:W-:Y:S05]  /*6470*/  BSYNC B0 ;  /* 0x0000000000007941 */ /* 0x000fea0003800000 */
.L_x_5105:
[----:B-----5:R3:W-:Y:S04]  /*6480*/  STS.64 [R137], R16 ;  /* 0x0000001089007388 */ /* 0x0207e80000000a00 */
[----:B------:R3:W-:Y:S02]  /*6490*/  STS.64 [R137+0x8], R18 ;  /* 0x0000081289007388 */ /* 0x0007e40000000a00 */
.L_x_5104:
[----:B------:R-:W-:Y:S05]  /*64a0*/  BSYNC B1 ;  /* 0x0000000000017941 */ /* 0x000fea0003800000 */
.L_x_5103:
        /* <DEDUP_REMOVED lines=32> */
[----:B----4-:R-:W4:Y:S01]  /*66b0*/  LDG.E.128 R8, [R8.64] ;  /* 0x0000000608087981 */ /* 0x010f22000c1e1d00 */
[--C-:B--2---:R-:W-:Y:S02]  /*66c0*/  HADD2.F32 R23, -RZ, R17.reuse.H0_H0 ;  /* 0x20000011ff177230 */ /* 0x104fe40000004100 */
[----:B-1----:R-:W-:Y:S02]  /*66d0*/  HADD2.F32 R24, -RZ, R17.H1_H1 ;  /* 0x30000011ff187230 */ /* 0x002fe40000004100 */
        /* <DEDUP_REMOVED lines=10> */
[--C-:B------:R-:W-:Y:S01]  /*6780*/  HADD2.F32 R17, -RZ, R16.reuse.H0_H0 ;  /* 0x20000010ff117230 */ /* 0x100fe20000004100 */
[----:B------:R-:W-:Y:S01]  /*6790*/  @!P0 FADD.FTZ R21, -R21, -RZ ;  /* 0x800000ff15158221 */ /* 0x000fe20000010100 */
[----:B------:R-:W-:Y:S01]  /*67a0*/  HADD2.F32 R16, -RZ, R16.H1_H1 ;  /* 0x30000010ff107230 */ /* 0x000fe20000004100 */
[----:B------:R-:W-:Y:S01]  /*67b0*/  FMUL.FTZ R23, R23, R0 ;  /* 0x0000000017177220 */ /* 0x000fe20000410000 */
[--C-:B------:R-:W-:Y:S01]  /*67c0*/  HADD2.F32 R0, -RZ, R19.reuse.H1_H1 ;  /* 0x30000013ff007230 */ /* 0x100fe20000004100 */
[----:B------:R-:W-:Y:S01]  /*67d0*/  FMUL.FTZ R24, R24, R5 ;  /* 0x0000000518187220 */ /* 0x000fe20000410000 */
[----:B------:R-:W-:Y:S01]  /*67e0*/  HADD2.F32 R5, -RZ, R19.H0_H0 ;  /* 0x20000013ff057230 */ /* 0x000fe20000004100 */
[----:B------:R-:W-:-:S02]  /*67f0*/  @!P0 FADD.FTZ R6, -R6, -RZ ;  /* 0x800000ff06068221 */ /* 0x000fc40000010100 */
[----:B------:R-:W-:Y:S01]  /*6800*/  @!P0 FADD.FTZ R7, -R7, -RZ ;  /* 0x800000ff07078221 */ /* 0x000fe20000010100 */
[--C-:B------:R-:W-:Y:S01]  /*6810*/  HADD2.F32 R25, -RZ, R18.reuse.H0_H0 ;  /* 0x20000012ff197230 */ /* 0x100fe20000004100 */
[----:B------:R-:W-:Y:S01]  /*6820*/  FMUL.FTZ R16, R16, R21 ;  /* 0x0000001510107220 */ /* 0x000fe20000410000 */
[----:B------:R-:W-:Y:S01]  /*6830*/  HADD2.F32 R21, -RZ, R18.H1_H1 ;  /* 0x30000012ff157230 */ /* 0x000fe20000004100 */
[----:B------:R-:W-:Y:S02]  /*6840*/  @!P0 FADD.FTZ R4, -R4, -RZ ;  /* 0x800000ff04048221 */ /* 0x000fe40000010100 */
[----:B------:R-:W-:Y:S02]  /*6850*/  @!P0 FADD.FTZ R22, -R22, -RZ ;  /* 0x800000ff16168221 */ /* 0x000fe40000010100 */
[----:B------:R-:W-:Y:S01]  /*6860*/  FMUL.FTZ R6, R5, R6 ;  /* 0x0000000605067220 */ /* 0x000fe20000410000 */
[----:B----4-:R-:W-:Y:S01]  /*6870*/  HADD2.F32 R5, -RZ, R9.H0_H0 ;  /* 0x20000009ff057230 */ /* 0x010fe20000004100 */
[----:B------:R-:W-:Y:S01]  /*6880*/  FMUL.FTZ R7, R0, R7 ;  /* 0x0000000700077220 */ /* 0x000fe20000410000 */
[----:B-----5:R-:W-:Y:S01]  /*6890*/  HADD2.F32 R0, -RZ, R13.H0_H0 ;  /* 0x2000000dff007230 */ /* 0x020fe20000004100 */
[----:B------:R-:W-:Y:S01]  /*68a0*/  FMUL.FTZ R4, R25, R4 ;  /* 0x0000000419047220 */ /* 0x000fe20000410000 */
[--C-:B------:R-:W-:Y:S01]  /*68b0*/  HADD2.F32 R19, -RZ, R8.reuse.H0_H0 ;  /* 0x20000008ff137230 */ /* 0x100fe20000004100 */
[----:B------:R-:W-:Y:S01]  /*68c0*/  FMUL.FTZ R22, R21, R22 ;  /* 0x0000001615167220 */ /* 0x000fe20000410000 */
[----:B------:R-:W-:Y:S01]  /*68d0*/  HADD2.F32 R25, -RZ, R8.H1_H1 ;  /* 0x30000008ff197230 */ /* 0x000fe20000004100 */
[----:B------:R-:W-:Y:S01]  /*68e0*/  @!P0 FADD.FTZ R20, -R20, -RZ ;  /* 0x800000ff14148221 */ /* 0x000fe20000010100 */
        /* <DEDUP_REMOVED lines=25> */
.L_x_5108:
[----:B------:R-:W-:Y:S05]  /*6a80*/  BSYNC B0 ;  /* 0x0000000000007941 */ /* 0x000fea0003800000 */
.L_x_5107:
[----:B-----5:R1:W-:Y:S01]  /*6a90*/  STS.128 [R137+0x800], R12 ;  /* 0x0008000c89007388 */ /* 0x0203e20000000c00 */
[----:B------:R-:W-:Y:S05]  /*6aa0*/  BRA `(.L_x_5100) ;  /* 0x000001f000007947 */ /* 0x000fea0003800000 */
.L_x_5094:
        /* <DEDUP_REMOVED lines=16> */
.L_x_5110:
[----:B------:R-:W-:Y:S05]  /*6bb0*/  BSYNC B0 ;  /* 0x0000000000007941 */ /* 0x000fea0003800000 */
.L_x_5109:
[----:B------:R-:W-:-:S04]  /*6bc0*/  IADD3 R3, R102, 0x20, RZ ;  /* 0x0000002066037810 */ /* 0x000fc80007ffe0ff */
[----:B------:R-:W-:-:S13]  /*6bd0*/  ISETP.GE.AND P0, PT, R3, R0, PT ;  /* 0x000000000300720c */ /* 0x000fda0003f06270 */
[----:B------:R-:W-:Y:S05]  /*6be0*/  @P0 BRA `(.L_x_5100) ;  /* 0x000000b000000947 */ /* 0x000fea0003800000 */
[----:B------:R-:W-:-:S13]  /*6bf0*/  ISETP.GE.AND P0, PT, R84, c[0x0][0x220], PT ;  /* 0x0000880054007a0c */ /* 0x000fda0003f06270 */
[----:B------:R3:W-:Y:S01]  /*6c00*/  @P0 STS.128 [R137+0x800], RZ ;  /* 0x000800ff89000388 */ /* 0x0007e20000000c00 */
[----:B------:R-:W-:Y:S05]  /*6c10*/  @P0 BRA `(.L_x_5100) ;  /* 0x0000008000000947 */ /* 0x000fea0003800000 */
[----:B------:R-:W-:-:S04]  /*6c20*/  IADD3 R118, P0, R118, UR4, RZ ;  /* 0x0000000476767c10 */ /* 0x000fc8000ff1e0ff */
[----:B--2---:R-:W-:Y:S02]  /*6c30*/  IADD3.X R5, R52, UR5, RZ, P0, !PT ;  /* 0x0000000534057c10 */ /* 0x004fe400087fe4ff */
[----:B------:R-:W-:-:S04]  /*6c40*/  LEA R4, P0, R118, c[0x0][0x160], 0x1 ;  /* 0x0000580076047a11 */ /* 0x000fc800078008ff */
[----:B------:R-:W-:-:S05]  /*6c50*/  LEA.HI.X R5, R118, c[0x0][0x164], R5, 0x1, P0 ;  /* 0x0000590076057a11 */ /* 0x000fca00000f0c05 */
[----:B------:R-:W-:Y:S01]  /*6c60*/  @!PT LDS RZ, [RZ] ;  /* 0x00000000fffff984 */ /* 0x000fe20000000800 */
[----:B------:R-:W-:Y:S01]  /*6c70*/  @!PT LDS RZ, [RZ] ;  /* 0x00000000fffff984 */ /* 0x000fe20000000800 */
[----:B------:R-:W-:Y:S01]  /*6c80*/  @!PT LDS RZ, [RZ] ;  /* 0x00000000fffff984 */ /* 0x000fe20000000800 */
[----:B------:R2:W-:Y:S04]  /*6c90*/  LDGSTS.E.BYPASS.LTC128B.128 [R137+0x800], [R4.64] ;  /* 0x0080000004897fae */ /* 0x0005e8000b901d46 */
.L_x_5100:
[----:B------:R-:W-:Y:S05]  /*6ca0*/  BSYNC B2 ;  /* 0x0000000000027941 */ /* 0x000fea0003800000 */
.L_x_5093:
[----:B------:R-:W-:Y:S01]  /*6cb0*/  IADD3 R118, R46, -0x1, RZ ;  /* 0xffffffff2e767810 */ /* 0x000fe20007ffe0ff */
[----:B------:R-:W-:Y:S01]  /*6cc0*/  BSSY B0, `(.L_x_5111) ;  /* 0x0000010000007945 */ /* 0x000fe20003800000 */
[----:B------:R-:W-:-:S03]  /*6cd0*/  LEA R142, P0, R100, c[0x0][0x168], 0x1 ;  /* 0x00005a00648e7a11 */ /* 0x000fc600078008ff */
[----:B--2---:R-:W-:Y:S01]  /*6ce0*/  IMAD R7, R118, -0x80, R48 ;  /* 0xffffff8076077824 */ /* 0x004fe200078e0230 */
        /* <DEDUP_REMOVED lines=13> */
.L_x_5112:
[----:B------:R-:W-:Y:S05]  /*6dc0*/  BSYNC B0 ;  /* 0x0000000000007941 */ /* 0x000fea0003800000 */
.L_x_5111:
        /* <DEDUP_REMOVED lines=12> */
.L_x_5114:
[----:B------:R-:W-:Y:S05]  /*6e90*/  BSYNC B0 ;  /* 0x0000000000007941 */ /* 0x000fea0003800000 */
.L_x_5113:
        /* <DEDUP_REMOVED lines=15> */
.L_x_5116:
[----:B------:R-:W-:Y:S05]  /*6f90*/  BSYNC B0 ;  /* 0x0000000000007941 */ /* 0x000fea0003800000 */
.L_x_5115:
[----:B-1----:R-:W-:Y:S01]  /*6fa0*/  IADD3 R4, R102, 0x60, RZ ;  /* 0x0000006066047810 */ /* 0x002fe20007ffe0ff */
        /* <DEDUP_REMOVED lines=16> */
.L_x_5118:
[----:B------:R-:W-:Y:S05]  /*70b0*/  BSYNC B0 ;  /* 0x0000000000007941 */ /* 0x000fea0003800000 */
.L_x_5117:
        /* <DEDUP_REMOVED lines=8> */
[----:B------:R1:W5:Y:S01]  /*7140*/  LDG.E R0, [R8.64] ;  /* 0x0000000608007981 */ /* 0x000362000c1e1900 */
[----:B------:R-:W-:Y:S01]  /*7150*/  ISETP.GE.AND P2, PT, R102, R7, PT ;  /* 0x000000076600720c */ /* 0x000fe20003f46270 */
[----:B------:R-:W5:Y:S01]  /*7160*/  MUFU.RCP R97, c[0x0][0x238] ;  /* 0x00008e0000617b08 */ /* 0x000f620000001000 */
[----:B------:R-:W-:-:S04]  /*7170*/  DEPBAR.LE SB0, 0x0 ;  /* 0x000080000000791a */ /* 0x000fc80000000000 */
[----:B------:R-:W2:Y:S04]  /*7180*/  S2R R94, SR_TID.X ;  /* 0x00000000005e7919 */ /* 0x000ea80000002100 */
[----:B------:R-:W-:Y:S01]  /*7190*/  BAR.SYNC.DEFER_BLOCKING 0x0 ;  /* 0x0000000000007b1d */ /* 0x000fe20000010000 */
[----:B------:R-:W-:-:S04]  /*71a0*/  LEA R156, P0, R50, c[0x0][0x170], 0x1 ;  /* 0x00005c00329c7a11 */ /* 0x000fc800078008ff */
[----:B------:R-:W-:Y:S01]  /*71b0*/  LEA.HI.X R157, R50, c[0x0][0x174], R55, 0x1, P0 ;  /* 0x00005d00329d7a11 */ /* 0x000fe200000f0c37 */
[----:B------:R-:W-:Y:S01]  /*71c0*/  BSSY B0, `(.L_x_5119) ;  /* 0x0000016000007945 */ /* 0x000fe20003800000 */
[----:B--2---:R-:W-:-:S04]  /*71d0*/  SHF.R.S32.HI R5, RZ, 0x1f, R94 ;  /* 0x0000001fff057819 */ /* 0x004fc8000001145e */
[----:B------:R-:W-:Y:S01]  /*71e0*/  LEA.HI R133, R5, R94, RZ, 0x5 ;  /* 0x0000005e05857211 */ /* 0x000fe200078f28ff */
[----:B------:R2:W-:Y:S03]  /*71f0*/  @P2 STS [R137+0x3000], RZ ;  /* 0x003000ff89002388 */ /* 0x0005e60000000800 */
[----:B-1----:R-:W-:Y:S01]  /*7200*/  LOP3.LUT R9, R133, 0xffffffe0, RZ, 0xc0, !PT ;  /* 0xffffffe085097812 */ /* 0x002fe200078ec0ff */
        /* <DEDUP_REMOVED lines=8> */
[----:B--2---:R-:W-:-:S13]  /*7290*/  ISETP.GE.AND P0, PT, R84, c[0x0][0x220], PT ;  /* 0x0000880054007a0c */ /* 0x004fda0003f06270 */
        /* <DEDUP_REMOVED lines=8> */
.L_x_5120:
[----:B--2---:R-:W-:Y:S05]  /*7320*/  BSYNC B0 ;  /* 0x0000000000007941 */ /* 0x004fea0003800000 */
.L_x_5119:
        /* <DEDUP_REMOVED lines=13> */
.L_x_5122:
[----:B------:R-:W-:Y:S05]  /*7400*/  BSYNC B0 ;  /* 0x0000000000007941 */ /* 0x000fea0003800000 */
.L_x_5121:
        /* <DEDUP_REMOVED lines=15> */
.L_x_5124:
[----:B------:R-:W-:Y:S05]  /*7500*/  BSYNC B0 ;  /* 0x0000000000007941 */ /* 0x000fea0003800000 */
.L_x_5123:
        /* <DEDUP_REMOVED lines=21> */
.L_x_5126:
[----:B------:R-:W-:Y:S05]  /*7660*/  BSYNC B0 ;  /* 0x0000000000007941 */ /* 0x000fea0003800000 */
.L_x_5125:
[CC--:B------:R-:W-:Y:S01]  /*7670*/  LEA.HI R3, R5.reuse, R94.reuse, RZ, 0x4 ;  /* 0x0000005e05037211 */ /* 0x0c0fe200078f20ff */
[----:B------:R-:W-:Y:S01]  /*7680*/  IMAD.SHL.U32 R103, R94, 0x2, RZ ;  /* 0x000000025e677824 */ /* 0x000fe200078e00ff */
[----:B------:R-:W-:Y:S01]  /*7690*/  LEA.HI R4, R5, R94, RZ, 0x3 ;  /* 0x0000005e05047211 */ /* 0x000fe200078f18ff */
[----:B------:R-:W0:Y:S01]  /*76a0*/  LDGDEPBAR ;  /* 0x00000000000079af */ /* 0x000e220000000000 */
[----:B-1----:R-:W-:Y:S02]  /*76b0*/  SHF.R.S32.HI R6, RZ, 0x4, R3 ;  /* 0x00000004ff067819 */ /* 0x002fe40000011403 */
[----:B------:R-:W-:Y:S02]  /*76c0*/  LOP3.LUT R5, R3, 0xfffffff0, RZ, 0xc0, !PT ;  /* 0xfffffff003057812 */ /* 0x000fe400078ec0ff */
[----:B------:R-:W-:Y:S02]  /*76d0*/  LOP3.LUT R3, R4, 0xfffffff8, RZ, 0xc0, !PT ;  /* 0xfffffff804037812 */ /* 0x000fe400078ec0ff */
[----:B------:R-:W-:Y:S01]  /*76e0*/  LOP3.LUT R127, R49, 0x7fffffe, RZ, 0xc0, !PT ;  /* 0x07fffffe317f7812 */ /* 0x000fe200078ec0ff */
[C---:B------:R-:W-:Y:S01]  /*76f0*/  IMAD.IADD R126, R94.reuse, 0x1, -R5 ;  /* 0x000000015e7e7824 */ /* 0x040fe200078e0a05 */
[----:B------:R-:W-:Y:S01]  /*7700*/  SHF.R.S32.HI R5, RZ, 0x3, R4 ;  /* 0x00000003ff057819 */ /* 0x000fe20000011404 */
[----:B------:R-:W-:Y:S01]  /*7710*/  IMAD.IADD R94, R94, 0x1, -R3 ;  /* 0x000000015e5e7824 */ /* 0x000fe200078e0a03 */
[----:B------:R-:W-:Y:S01]  /*7720*/  LEA.HI R47, R6, R6, RZ, 0x1 ;  /* 0x00000006062f7211 */ /* 0x000fe200078f08ff */
[----:B------:R-:W-:Y:S01]  /*7730*/  IMAD.IADD R127, R126, 0x1, -R127 ;  /* 0x000000017e7f7824 */ /* 0x000fe200078e0a7f */
[----:B------:R-:W-:-:S02]  /*7740*/  SHF.R.S32.HI R7, RZ, 0x1f, R126 ;  /* 0x0000001fff077819 */ /* 0x000fc4000001147e */
[----:B------:R-:W-:Y:S02]  /*7750*/  LEA.HI R4, R4, R5, RZ, 0x1 ;  /* 0x0000000504047211 */ /* 0x000fe400078f08ff */
[----:B------:R-:W-:Y:S02]  /*7760*/  LEA.HI R3, R94, R94, RZ, 0x1 ;  /* 0x0000005e5e037211 */ /* 0x000fe400078f08ff */
[----:B------:R-:W-:Y:S02]  /*7770*/  LEA.HI R126, R7, R126, RZ, 0x3 ;  /* 0x0000007e077e7211 */ /* 0x000fe400078f18ff */
[----:B------:R-:W-:Y:S02]  /*7780*/  LOP3.LUT R47, R47, 0xfffffffe, RZ, 0xc0, !PT ;  /* 0xfffffffe2f2f7812 */ /* 0x000fe400078ec0ff */
[----:B------:R-:W-:Y:S01]  /*7790*/  LOP3.LUT R4, R4, 0xfffffffe, RZ, 0xc0, !PT ;  /* 0xfffffffe04047812 */ /* 0x000fe200078ec0ff */
[----:B------:R-:W-:Y:S01]  /*77a0*/  IMAD.SHL.U32 R126, R126, 0x20, RZ ;  /* 0x000000207e7e7824 */ /* 0x000fe200078e00ff */
[----:B------:R-:W-:Y:S01]  /*77b0*/  LOP3.LUT R7, R3, 0xfffffffe, RZ, 0xc0, !PT ;  /* 0xfffffffe03077812 */ /* 0x000fe200078ec0ff */
[----:B------:R-:W-:Y:S01]  /*77c0*/  IMAD.IADD R47, R6, 0x1, -R47 ;  /* 0x00000001062f7824 */ /* 0x000fe200078e0a2f */
[----:B------:R-:W-:Y:S01]  /*77d0*/  SHF.R.S32.HI R3, RZ, 0x1, R3 ;  /* 0x00000001ff037819 */ /* 0x000fe20000011403 */
[----:B------:R-:W-:Y:S01]  /*77e0*/  IMAD.IADD R5, R5, 0x1, -R4 ;  /* 0x0000000105057824 */ /* 0x000fe200078e0a04 */
[----:B------:R-:W-:Y:S01]  /*77f0*/  SHF.R.S32.HI R133, RZ, 0x5, R133 ;  /* 0x00000005ff857819 */ /* 0x000fe20000011485 */
[----:B------:R-:W-:Y:S01]  /*7800*/  IMAD.IADD R94, R94, 0x1, -R7 ;  /* 0x000000015e5e7824 */ /* 0x000fe200078e0a07 */
[----:B------:R-:W-:Y:S01]  /*7810*/  LOP3.LUT R126, R126, 0xffffff00, RZ, 0xc0, !PT ;  /* 0xffffff007e7e7812 */ /* 0x000fe200078ec0ff */
[C---:B------:R-:W-:Y:S01]  /*7820*/  IMAD.SHL.U32 R6, R0.reuse, 0x40, RZ ;  /* 0x0000004000067824 */ /* 0x040fe200078e00ff */
[C---:B------:R-:W-:Y:S01]  /*7830*/  LOP3.LUT P0, RZ, R3.reuse, 0x2, RZ, 0xc0, !PT ;  /* 0x0000000203ff7812 */ /* 0x040fe2000780c0ff */
[----:B------:R-:W-:Y:S01]  /*7840*/  IMAD.SHL.U32 R4, R3, 0x40, RZ ;  /* 0x0000004003047824 */ /* 0x000fe200078e00ff */
[----:B------:R-:W-:Y:S01]  /*7850*/  LOP3.LUT P2, RZ, R0, 0x2, RZ, 0xc0, !PT ;  /* 0x0000000200ff7812 */ /* 0x000fe2000784c0ff */
[C---:B------:R-:W-:Y:S01]  /*7860*/  IMAD R94, R47.reuse, 0x8, R94 ;  /* 0x000000082f5e7824 */ /* 0x040fe200078e025e */
[----:B------:R-:W-:Y:S01]  /*7870*/  LOP3.LUT R6, R6, 0xc0, RZ, 0xc0, !PT ;  /* 0x000000c006067812 */ /* 0x000fe200078ec0ff */
[----:B------:R-:W-:Y:S01]  /*7880*/  IMAD.SHL.U32 R47, R47, 0x8, RZ ;  /* 0x000000082f2f7824 */ /* 0x000fe200078e00ff */
[----:B------:R-:W-:Y:S01]  /*7890*/  LOP3.LUT R4, R4, 0xc0, RZ, 0xc0, !PT ;  /* 0x000000c004047812 */ /* 0x000fe200078ec0ff */
[----:B------:R-:W-:Y:S01]  /*78a0*/  IMAD.SHL.U32 R5, R5, 0x8, RZ ;  /* 0x0000000805057824 */ /* 0x000fe200078e00ff */
[----:B------:R-:W-:Y:S01]  /*78b0*/  LOP3.LUT R103, R103, 0x6, RZ, 0xc0, !PT ;  /* 0x0000000667677812 */ /* 0x000fe200078ec0ff */
[----:B------:R-:W-:Y:S01]  /*78c0*/  IMAD R96, R133, 0x200, R126 ;  /* 0x0000020085607824 */ /* 0x000fe200078e027e */
[----:B------:R-:W-:Y:S01]  /*78d0*/  LOP3.LUT R47, R6, 0x8, R47, 0xf8, !PT ;  /* 0x00000008062f7812 */ /* 0x000fe200078ef82f */
[----:B------:R-:W-:Y:S01]  /*78e0*/  IMAD.MOV.U32 R3, RZ, RZ, 0x20 ;  /* 0x00000020ff037424 */ /* 0x000fe200078e00ff */
[----:B------:R-:W-:Y:S01]  /*78f0*/  LOP3.LUT R5, R4, 0x8, R5, 0xf8, !PT ;  /* 0x0000000804057812 */ /* 0x000fe200078ef805 */
[----:B------:R-:W-:Y:S01]  /*7900*/  IMAD R96, R127, 0x20, R96 ;  /* 0x000000207f607824 */ /* 0x000fe200078e0260 */
[----:B------:R-:W-:Y:S01]  /*7910*/  SHF.R.U32.HI R6, RZ, 0x3, R6 ;  /* 0x00000003ff067819 */ /* 0x000fe20000011606 */
[----:B------:R-:W-:Y:S01]  /*7920*/  IMAD R2, R2, 0x4, R133 ;  /* 0x0000000402027824 */ /* 0x000fe200078e0285 */
[----:B------:R-:W-:Y:S01]  /*7930*/  SHF.R.U32.HI R4, RZ, 0x3, R4 ;  /* 0x00000003ff047819 */ /* 0x000fe20000011604 */
[----:B------:R-:W-:Y:S01]  /*7940*/  IMAD R57, R118, 0x80, R103 ;  /* 0x0000008076397824 */ /* 0x000fe200078e0267 */
[----:B------:R-:W-:Y:S01]  /*7950*/  LOP3.LUT R47, R47, R6, RZ, 0x3c, !PT ;  /* 0x000000062f2f7212 */ /* 0x000fe200078e3cff */
[----:B------:R-:W-:Y:S01]  /*7960*/  IMAD.U32 R2, R2, 0x10, R139 ;  /* 0x0000001002027824 */ /* 0x000fe200078e008b */
[----:B------:R-:W-:Y:S01]  /*7970*/  LOP3.LUT R5, R5, R4, RZ, 0x3c, !PT ;  /* 0x0000000405057212 */ /* 0x000fe200078e3cff */
[----:B------:R-:W-:Y:S01]  /*7980*/  IMAD R126, R127, 0x20, R126 ;  /* 0x000000207f7e7824 */ /* 0x000fe200078e027e */
[----:B------:R-:W-:Y:S01]  /*7990*/  SEL R3, R3, 0xffffffe0, !P2 ;  /* 0xffffffe003037807 */ /* 0x000fe20005000000 */
[----:B------:R-:W-:Y:S01]  /*79a0*/  IMAD.IADD R96, R47, 0x1, R96 ;  /* 0x000000012f607824 */ /* 0x000fe200078e0260 */
[C---:B------:R-:W-:Y:S01]  /*79b0*/  IADD3 R121, R57.reuse, 0x11, RZ ;  /* 0x0000001139797810 */ /* 0x040fe20007ffe0ff */
[----:B------:R-:W-:Y:S01]  /*79c0*/  IMAD.U32 R94, R94, 0x20, R5 ;  /* 0x000000205e5e7824 */ /* 0x000fe200078e0005 */
[C---:B------:R-:W-:Y:S01]  /*79d0*/  IADD3 R89, R57.reuse, 0x20, RZ ;  /* 0x0000002039597810 */ /* 0x040fe20007ffe0ff */
[----:B------:R-:W-:Y:S01]  /*79e0*/  IMAD.SHL.U32 R96, R96, 0x2, RZ ;  /* 0x0000000260607824 */ /* 0x000fe200078e00ff */
[----:B------:R-:W-:Y:S01]  /*79f0*/  I2F R122, R121 ;  /* 0x00000079007a7306 */ /* 0x000fe20000201400 */
[----:B------:R-:W-:Y:S01]  /*7a00*/  IMAD.SHL.U32 R94, R94, 0x2, RZ ;  /* 0x000000025e5e7824 */ /* 0x000fe200078e00ff */
[C---:B------:R-:W-:Y:S01]  /*7a10*/  IADD3 R123, R57.reuse, 0x10, RZ ;  /* 0x00000010397b7810 */ /* 0x040fe20007ffe0ff */
[----:B------:R-:W-:Y:S01]  /*7a20*/  IMAD.IADD R95, R96, 0x1, R3 ;  /* 0x00000001605f7824 */ /* 0x000fe200078e0203 */
[----:B------:R-:W-:Y:S01]  /*7a30*/  LDSM.16.M88.4 R8, [R96] ;  /* 0x000000006008783b */ /* 0x000fe20000000200 */
[----:B------:R-:W-:Y:S01]  /*7a40*/  IADD3 R107, R57, 0x18, RZ ;  /* 0x00000018396b7810 */ /* 0x000fe20007ffe0ff */
[----:B------:R-:W-:Y:S01]  /*7a50*/  IMAD.IADD R126, R47, 0x1, R126 ;  /* 0x000000012f7e7824 */ /* 0x000fe200078e027e */
[C---:B------:R-:W-:Y:S01]  /*7a60*/  IADD3 R0, R94.reuse, 0x1000, RZ ;  /* 0x000010005e007810 */ /* 0x040fe20007ffe0ff */
[----:B----4-:R-:W1:Y:S01]  /*7a70*/  LDSM.16.M88.4 R24, [R94+0x1000] ;  /* 0x001000005e18783b */ /* 0x010e620000000200 */
[----:B------:R-:W-:Y:S01]  /*7a80*/  IADD3 R93, R94, 0x1020, RZ ;  /* 0x000010205e5d7810 */ /* 0x000fe20007ffe0ff */
[----:B------:R-:W-:Y:S01]  /*7a90*/  I2F R116, R121 ;  /* 0x0000007900747306 */ /* 0x000fe20000201400 */
[----:B------:R-:W-:Y:S01]  /*7aa0*/  @P0 IADD3 R93, R0, -0x20, RZ ;  /* 0xffffffe0005d0810 */ /* 0x000fe20007ffe0ff */
[----:B------:R-:W-:Y:S01]  /*7ab0*/  LDSM.16.M88.4 R4, [R95] ;  /* 0x000000005f04783b */ /* 0x000fe20000000200 */
[----:B------:R-:W-:-:S02]  /*7ac0*/  IADD3 R91, R57, 0x21, RZ ;  /* 0x00000021395b7810 */ /* 0x000fc40007ffe0ff */
[C---:B------:R-:W-:Y:S01]  /*7ad0*/  IADD3 R83, R57.reuse, 0x1, RZ ;  /* 0x0000000139537810 */ /* 0x040fe20007ffe0ff */
[----:B------:R-:W-:Y:S01]  /*7ae0*/  LDSM.16.M88.4 R36, [R93] ;  /* 0x000000005d24783b */ /* 0x000fe20000000200 */
[C---:B------:R-:W-:Y:S01]  /*7af0*/  IADD3 R99, R57.reuse, 0x19, RZ ;  /* 0x0000001939637810 */ /* 0x040fe20007ffe0ff */
[----:B------:R-:W-:Y:S01]  /*7b00*/  I2F R106, R89 ;  /* 0x00000059006a7306 */ /* 0x000fe20000201400 */
[C---:B------:R-:W-:Y:S01]  /*7b10*/  IADD3 R87, R57.reuse, 0x28, RZ ;  /* 0x0000002839577810 */ /* 0x040fe20007ffe0ff */
[----:B------:R-:W4:Y:S01]  /*7b20*/  LDSM.16.M88.4 R32, [R94+0x1400] ;  /* 0x001400005e20783b */ /* 0x000f220000000200 */
[C---:B------:R-:W-:Y:S02]  /*7b30*/  IADD3 R81, R57.reuse, 0x8, RZ ;  /* 0x0000000839517810 */ /* 0x040fe40007ffe0ff */
[C---:B------:R-:W-:Y:S01]  /*7b40*/  IADD3 R77, R57.reuse, 0x30, RZ ;  /* 0x00000030394d7810 */ /* 0x040fe20007ffe0ff */
[----:B------:R-:W5:Y:S01]  /*7b50*/  LDSM.16.M88.4 R28, [R93+0x400] ;  /* 0x000400005d1c783b */ /* 0x000f620000000200 */
[C---:B------:R-:W-:Y:S01]  /*7b60*/  IADD3 R79, R57.reuse, 0x9, RZ ;  /* 0x00000009394f7810 */ /* 0x040fe20007ffe0ff */
[----:B------:R-:W-:Y:S01]  /*7b70*/  I2F R98, R89 ;  /* 0x0000005900627306 */ /* 0x000fe20000201400 */
[C---:B------:R-:W-:Y:S01]  /*7b80*/  IADD3 R75, R57.reuse, 0x31, RZ ;  /* 0x00000031394b7810 */ /* 0x040fe20007ffe0ff */
[----:B------:R-:W2:Y:S01]  /*7b90*/  LDSM.16.M88.4 R20, [R94+0x1800] ;  /* 0x001800005e14783b */ /* 0x000ea20000000200 */
[----:B------:R-:W-:-:S02]  /*7ba0*/  IADD3 R71, R57, 0x39, RZ ;  /* 0x0000003939477810 */ /* 0x000fc40007ffe0ff */
[C---:B------:R-:W-:Y:S01]  /*7bb0*/  IADD3 R69, R57.reuse, 0x40, RZ ;  /* 0x0000004039457810 */ /* 0x040fe20007ffe0ff */
[----:B------:R-:W3:Y:S01]  /*7bc0*/  LDSM.16.M88.4 R40, [R93+0x800] ;  /* 0x000800005d28783b */ /* 0x000ee20000000200 */
[C---:B------:R-:W-:Y:S01]  /*7bd0*/  IADD3 R73, R57.reuse, 0x38, RZ ;  /* 0x0000003839497810 */ /* 0x040fe20007ffe0ff */
[----:B------:R-:W-:Y:S01]  /*7be0*/  I2F R124, R123 ;  /* 0x0000007b007c7306 */ /* 0x000fe20000201400 */
[C---:B------:R-:W-:Y:S02]  /*7bf0*/  IADD3 R67, R57.reuse, 0x49, RZ ;  /* 0x0000004939437810 */ /* 0x040fe40007ffe0ff */
[C---:B------:R-:W-:Y:S02]  /*7c00*/  IADD3 R63, R57.reuse, 0x41, RZ ;  /* 0x00000041393f7810 */ /* 0x040fe40007ffe0ff */
[C---:B------:R-:W-:Y:S02]  /*7c10*/  IADD3 R45, R57.reuse, 0x58, RZ ;  /* 0x00000058392d7810 */ /* 0x040fe40007ffe0ff */
[C---:B------:R-:W-:Y:S01]  /*7c20*/  IADD3 R61, R57.reuse, 0x48, RZ ;  /* 0x00000048393d7810 */ /* 0x040fe20007ffe0ff */
[----:B------:R-:W-:Y:S01]  /*7c30*/  I2F R120, R123 ;  /* 0x0000007b00787306 */ /* 0x000fe20000201400 */
[----:B------:R-:W-:-:S02]  /*7c40*/  IADD3 R65, R57, 0x50, RZ ;  /* 0x0000005039417810 */ /* 0x000fc40007ffe0ff */
[C---:B------:R-:W-:Y:S02]  /*7c50*/  IADD3 R160, R57.reuse, 0x61, RZ ;  /* 0x0000006139a07810 */ /* 0x040fe40007ffe0ff */
[C---:B------:R-:W-:Y:S01]  /*7c60*/  IADD3 R59, R57.reuse, 0x51, RZ ;  /* 0x00000051393b7810 */ /* 0x040fe20007ffe0ff */
[C---:B-1----:R-:W-:Y:S01]  /*7c70*/  HMMA.16816.F32 R12, R8.reuse, R24, RZ ;  /* 0x00000018080c723c */ /* 0x042fe200000018ff */
[C---:B------:R-:W-:Y:S01]  /*7c80*/  IADD3 R53, R57.reuse, 0x59, RZ ;  /* 0x0000005939357810 */ /* 0x040fe20007ffe0ff */
[----:B------:R-:W-:Y:S01]  /*7c90*/  I2F R114, R107 ;  /* 0x0000006b00727306 */ /* 0x000fe20000201400 */
[C---:B------:R-:W-:Y:S02]  /*7ca0*/  IADD3 R175, R57.reuse, 0x70, RZ ;  /* 0x0000007039af7810 */ /* 0x040fe40007ffe0ff */
[C---:B------:R-:W-:Y:S02]  /*7cb0*/  IADD3 R179, R57.reuse, 0x79, RZ ;  /* 0x0000007939b37810 */ /* 0x040fe40007ffe0ff */
[----:B------:R-:W-:Y:S01]  /*7cc0*/  IADD3 R158, R57, 0x68, RZ ;  /* 0x00000068399e7810 */ /* 0x000fe20007ffe0ff */
[C---:B------:R-:W-:Y:S02]  /*7cd0*/  HMMA.16816.F32 R24, R8.reuse, R26, RZ ;  /* 0x0000001a0818723c */ /* 0x040fe400000018ff */
[----:B------:R-:W-:Y:S06]  /*7ce0*/  I2F R110, R107 ;  /* 0x0000006b006e7306 */ /* 0x000fec0000201400 */
[----:B---34-:R-:W-:Y:S02]  /*7cf0*/  HMMA.16816.F32 R16, R8, R32, RZ ;  /* 0x000000200810723c */ /* 0x018fe400000018ff */
[----:B------:R-:W-:Y:S06]  /*7d00*/  I2F R102, R91 ;  /* 0x0000005b00667306 */ /* 0x000fec0000201400 */
[C---:B------:R-:W-:Y:S02]  /*7d10*/  HMMA.16816.F32 R12, R4.reuse, R36, R12 ;  /* 0x00000024040c723c */ /* 0x040fe4000000180c */
[----:B------:R-:W-:Y:S06]  /*7d20*/  I2F R88, R83 ;  /* 0x0000005300587306 */ /* 0x000fec0000201400 */
[----:B------:R-:W-:Y:S01]  /*7d30*/  HMMA.16816.F32 R24, R4, R38, R24 ;  /* 0x000000260418723c */ /* 0x000fe20000001818 */
[----:B------:R-:W1:Y:S01]  /*7d40*/  LDSM.16.M88.4 R36, [R94+0x1c00] ;  /* 0x001c00005e24783b */ /* 0x000e620000000200 */
[----:B------:R-:W-:Y:S06]  /*7d50*/  I2F R112, R99 ;  /* 0x0000006300707306 */ /* 0x000fec0000201400 */
[----:B------:R-:W-:Y:S02]  /*7d60*/  HMMA.16816.F32 R32, R8, R34, RZ ;  /* 0x000000220820723c */ /* 0x000fe400000018ff */
[----:B------:R-:W-:Y:S06]  /*7d70*/  I2F R108, R99 ;  /* 0x00000063006c7306 */ /* 0x000fec0000201400 */
[----:B------:R-:W-:Y:S01]  /*7d80*/  FMUL.FTZ R12, R12, c[0x0][0x2ec] ;  /* 0x0000bb000c0c7a20 */ /* 0x000fe20000410000 */
[----:B-----5:R-:W-:Y:S01]  /*7d90*/  HMMA.16816.F32 R16, R4, R28, R16 ;  /* 0x0000001c0410723c */ /* 0x020fe20000001810 */
[----:B------:R-:W-:Y:S01]  /*7da0*/  FMUL.FTZ R13, R13, c[0x0][0x2ec] ;  /* 0x0000bb000d0d7a20 */ /* 0x000fe20000410000 */
[----:B------:R-:W-:Y:S01]  /*7db0*/  I2F R92, R91 ;  /* 0x0000005b005c7306 */ /* 0x000fe20000201400 */
[----:B------:R-:W-:-:S02]  /*7dc0*/  FMUL.FTZ R14, R14, c[0x0][0x2ec] ;  /* 0x0000bb000e0e7a20 */ /* 0x000fc40000410000 */
[----:B------:R-:W-:Y:S02]  /*7dd0*/  FMUL.FTZ R130, R15, c[0x0][0x2ec] ;  /* 0x0000bb000f827a20 */ /* 0x000fe40000410000 */
[----:B------:R-:W-:Y:S02]  /*7de0*/  FMUL.FTZ R24, R24, c[0x0][0x2ec] ;  /* 0x0000bb0018187a20 */ /* 0x000fe40000410000 */
[----:B------:R-:W-:Y:S01]  /*7df0*/  FMUL.FTZ R25, R25, c[0x0][0x2ec] ;  /* 0x0000bb0019197a20 */ /* 0x000fe20000410000 */
[----:B------:R-:W-:Y:S01]  /*7e00*/  MUFU.TANH R49, R12 ;  /* 0x0000000c00317308 */ /* 0x000fe20000002400 */
[----:B------:R-:W-:Y:S02]  /*7e10*/  FMUL.FTZ R131, R26, c[0x0][0x2ec] ;  /* 0x0000bb001a837a20 */ /* 0x000fe40000410000 */
[----:B------:R-:W-:Y:S02]  /*7e20*/  FMUL.FTZ R129, R27, c[0x0][0x2ec] ;  /* 0x0000bb001b817a20 */ /* 0x000fe40000410000 */
[----:B------:R-:W-:Y:S01]  /*7e30*/  HMMA.16816.F32 R32, R4, R30, R32 ;  /* 0x0000001e0420723c */ /* 0x000fe20000001820 */
[----:B------:R-:W-:Y:S02]  /*7e40*/  LDSM.16.M88.4 R28, [R94+0x2000] ;  /* 0x002000005e1c783b */ /* 0x000fe40000000200 */
[----:B------:R-:W3:Y:S06]  /*7e50*/  MUFU.TANH R128, R13 ;  /* 0x0000000d00807308 */ /* 0x000eec0000002400 */
[----:B------:R-:W-:-:S02]  /*7e60*/  FMUL.FTZ R16, R16, c[0x0][0x2ec] ;  /* 0x0000bb0010107a20 */ /* 0x000fc40000410000 */
[----:B------:R2:W-:Y:S01]  /*7e70*/  MUFU.TANH R58, R14 ;  /* 0x0000000e003a7308 */ /* 0x0005e20000002400 */
[----:B------:R-:W-:Y:S02]  /*7e80*/  FMUL.FTZ R134, R17, c[0x0][0x2ec] ;  /* 0x0000bb0011867a20 */ /* 0x000fe40000410000 */
[----:B------:R-:W-:Y:S02]  /*7e90*/  FMUL.FTZ R145, R18, c[0x0][0x2ec] ;  /* 0x0000bb0012917a20 */ /* 0x000fe40000410000 */
[----:B------:R-:W-:-:S03]  /*7ea0*/  FMUL.FTZ R147, R19, c[0x0][0x2ec] ;  /* 0x0000bb0013937a20 */ /* 0x000fc60000410000 */
[----:B------:R-:W-:Y:S01]  /*7eb0*/  MUFU.TANH R132, R24 ;  /* 0x0000001800847308 */ /* 0x000fe20000002400 */
[----:B---3--:R-:W-:-:S04]  /*7ec0*/  FFMA.FTZ R128, R97, R88, R128 ;  /* 0x0000005861807223 */ /* 0x008fc80000010080 */
[----:B------:R-:W-:Y:S02]  /*7ed0*/  FMUL.FTZ R32, R32, c[0x0][0x2ec] ;  /* 0x0000bb0020207a20 */ /* 0x000fe40000410000 */
[----:B------:R-:W-:Y:S01]  /*7ee0*/  FMUL.FTZ R33, R33, c[0x0][0x2ec] ;  /* 0x0000bb0021217a20 */ /* 0x000fe20000410000 */
[----:B--2---:R-:W-:Y:S01]  /*7ef0*/  HMMA.16816.F32 R12, R8, R20, RZ ;  /* 0x00000014080c723c */ /* 0x004fe200000018ff */
[----:B------:R2:W-:Y:S01]  /*7f00*/  MUFU.TANH R125, R25 ;  /* 0x00000019007d7308 */ /* 0x0005e20000002400 */
[----:B------:R-:W-:-:S06]  /*7f10*/  FMUL.FTZ R34, R34, c[0x0][0x2ec] ;  /* 0x0000bb0022227a20 */ /* 0x000fcc0000410000 */
[----:B------:R-:W-:Y:S01]  /*7f20*/  HMMA.16816.F32 R20, R8, R22, RZ ;  /* 0x000000160814723c */ /* 0x000fe200000018ff */
[----:B------:R-:W3:Y:S01]  /*7f30*/  MUFU.TANH R135, R16 ;  /* 0x0000001000877308 */ /* 0x000ee20000002400 */
[----:B--2---:R-:W2:Y:S07]  /*7f40*/  LDSM.16.M88.4 R24, [R93+0xc00] ;  /* 0x000c00005d18783b */ /* 0x004eae0000000200 */
[----:B------:R-:W4:Y:S07]  /*7f50*/  MUFU.TANH R144, R33 ;  /* 0x0000002100907308 */ /* 0x000f2e0000002400 */
[----:B------:R-:W-:Y:S01]  /*7f60*/  HMMA.16816.F32 R12, R4, R40, R12 ;  /* 0x00000028040c723c */ /* 0x000fe2000000180c */
[----:B---3--:R-:W-:Y:S01]  /*7f70*/  FFMA.FTZ R124, R97, R124, R135 ;  /* 0x0000007c617c7223 */ /* 0x008fe20000010087 */
[----:B------:R-:W3:Y:S05]  /*7f80*/  MUFU.TANH R41, R32 ;  /* 0x0000002000297308 */ /* 0x000eea0000002400 */
[----:B------:R-:W-:Y:S01]  /*7f90*/  FMUL.FTZ R40, R35, c[0x0][0x2ec] ;  /* 0x0000bb0023287a20 */ /* 0x000fe20000410000 */
[----:B-1----:R-:W-:Y:S02]  /*7fa0*/  HMMA.16816.F32 R16, R8, R36, RZ ;  /* 0x000000240810723c */ /* 0x002fe400000018ff */
[----:B------:R1:W-:Y:S01]  /*7fb0*/  MUFU.TANH R152, R34 ;  /* 0x0000002200987308 */ /* 0x0003e20000002400 */
[----:B----4-:R-:W-:-:S05]  /*7fc0*/  FFMA.FTZ R135, R97, R112, R144 ;  /* 0x0000007061877223 */ /* 0x010fca0000010090 */
[----:B------:R-:W-:Y:S02]  /*7fd0*/  HMMA.16816.F32 R20, R4, R42, R20 ;  /* 0x0000002a0414723c */ /* 0x000fe40000001814 */
[----:B------:R-:W4:Y:S01]  /*7fe0*/  MUFU.TANH R134, R134 ;  /* 0x0000008600867308 */ /* 0x000f220000002400 */
[----:B---3--:R-:W-:-:S04]  /*7ff0*/  FFMA.FTZ R41, R97, R114, R41 ;  /* 0x0000007261297223 */ /* 0x008fc80000010029 */
[----:B------:R-:W-:Y:S01]  /*8000*/  IADD3 R43, R57, 0x60, RZ ;  /* 0x00000060392b7810 */ /* 0x000fe20007ffe0ff */
[----:B------:R-:W-:Y:S01]  /*8010*/  FMUL.FTZ R12, R12, c[0x0][0x2ec] ;  /* 0x0000bb000c0c7a20 */ /* 0x000fe20000410000 */
[----:B------:R-:W-:Y:S01]  /*8020*/  HMMA.16816.F32 R36, R8, R38, RZ ;  /* 0x000000260824723c */ /* 0x000fe200000018ff */
[----:B-1----:R-:W1:Y:S01]  /*8030*/  LDSM.16.M88.4 R32, [R93+0x1000] ;  /* 0x001000005d20783b */ /* 0x002e620000000200 */
[----:B------:R-:W-:Y:S01]  /*8040*/  FMUL.FTZ R161, R13, c[0x0][0x2ec] ;  /* 0x0000bb000da17a20 */ /* 0x000fe20000410000 */
[----:B------:R3:W5:Y:S01]  /*8050*/  MUFU.TANH R143, R12 ;  /* 0x0000000c008f7308 */ /* 0x0007620000002400 */
[----:B------:R-:W-:Y:S02]  /*8060*/  FMUL.FTZ R165, R14, c[0x0][0x2ec] ;  /* 0x0000bb000ea57a20 */ /* 0x000fe40000410000 */
[----:B------:R-:W-:Y:S02]  /*8070*/  FMUL.FTZ R169, R15, c[0x0][0x2ec] ;  /* 0x0000bb000fa97a20 */ /* 0x000fe40000410000 */
[----:B--2---:R-:W-:Y:S01]  /*8080*/  HMMA.16816.F32 R16, R4, R24, R16 ;  /* 0x000000180410723c */ /* 0x004fe20000001810 */
[----:B----4-:R-:W-:-:S02]  /*8090*/  FFMA.FTZ R122, R97, R122, R134 ;  /* 0x0000007a617a7223 */ /* 0x010fc40000010086 */
[----:B------:R-:W-:Y:S01]  /*80a0*/  MUFU.TANH R147, R147 ;  /* 0x0000009300937308 */ /* 0x000fe20000002400 */
[----:B------:R-:W-:-:S03]  /*80b0*/  FFMA.FTZ R110, R97, R110, R152 ;  /* 0x0000006e616e7223 */ /* 0x000fc60000010098 */
[----:B------:R-:W-:Y:S02]  /*80c0*/  FMUL.FTZ R163, R22, c[0x0][0x2ec] ;  /* 0x0000bb0016a37a20 */ /* 0x000fe40000410000 */
[----:B------:R-:W-:Y:S01]  /*80d0*/  FMUL.FTZ R20, R20, c[0x0][0x2ec] ;  /* 0x0000bb0014147a20 */ /* 0x000fe20000410000 */
[----:B---3--:R-:W-:Y:S01]  /*80e0*/  HMMA.16816.F32 R12, R8, R28, RZ ;  /* 0x0000001c080c723c */ /* 0x008fe200000018ff */
[----:B------:R-:W2:Y:S01]  /*80f0*/  MUFU.TANH R165, R165 ;  /* 0x000000a500a57308 */ /* 0x000ea20000002400 */
[----:B-----5:R-:W-:Y:S02]  /*8100*/  FFMA.FTZ R106, R97, R106, R143 ;  /* 0x0000006a616a7223 */ /* 0x020fe4000001008f */
[----:B------:R-:W-:Y:S02]  /*8110*/  FMUL.FTZ R23, R23, c[0x0][0x2ec] ;  /* 0x0000bb0017177a20 */ /* 0x000fe40000410000 */
[----:B------:R-:W-:Y:S02]  /*8120*/  FMUL.FTZ R21, R21, c[0x0][0x2ec] ;  /* 0x0000bb0015157a20 */ /* 0x000fe40000410000 */
[----:B------:R-:W-:Y:S01]  /*8130*/  HMMA.16816.F32 R36, R4, R26, R36 ;  /* 0x0000001a0424723c */ /* 0x000fe20000001824 */
[----:B------:R-:W-:Y:S01]  /*8140*/  LDSM.16.M88.4 R24, [R93+0x1400] ;  /* 0x001400005d18783b */ /* 0x000fe20000000200 */
[----:B------:R-:W3:Y:S04]  /*8150*/  MUFU.TANH R145, R145 ;  /* 0x0000009100917308 */ /* 0x000ee80000002400 */
[----:B------:R-:W-:-:S02]  /*8160*/  FMUL.FTZ R149, R16, c[0x0][0x2ec] ;  /* 0x0000bb0010957a20 */ /* 0x000fc40000410000 */
[----:B------:R-:W-:Y:S01]  /*8170*/  FMUL.FTZ R42, R17, c[0x0][0x2ec] ;  /* 0x0000bb00112a7a20 */ /* 0x000fe20000410000 */
[----:B------:R-:W-:Y:S01]  /*8180*/  HMMA.16816.F32 R28, R8, R30, RZ ;  /* 0x0000001e081c723c */ /* 0x000fe200000018ff */
[----:B------:R-:W-:Y:S01]  /*8190*/  FMUL.FTZ R151, R18, c[0x0][0x2ec] ;  /* 0x0000bb0012977a20 */ /* 0x000fe20000410000 */
[----:B------:R-:W4:Y:S01]  /*81a0*/  MUFU.TANH R161, R161 ;  /* 0x000000a100a17308 */ /* 0x000f220000002400 */
[----:B------:R-:W-:Y:S02]  /*81b0*/  FMUL.FTZ R22, R19, c[0x0][0x2ec] ;  /* 0x0000bb0013167a20 */ /* 0x000fe40000410000 */
[----:B--2---:R-:W-:-:S03]  /*81c0*/  FFMA.FTZ R98, R97, R98, R165 ;  /* 0x0000006261627223 */ /* 0x004fc600000100a5 */
[----:B-1----:R-:W-:Y:S01]  /*81d0*/  HMMA.16816.F32 R16, R4, R32, R12 ;  /* 0x000000200410723c */ /* 0x002fe2000000180c */
[----:B------:R-:W1:Y:S01]  /*81e0*/  LDSM.16.M88.4 R12, [R94+0x2400] ;  /* 0x002400005e0c783b */ /* 0x000e620000000200 */
[----:B------:R-:W2:Y:S01]  /*81f0*/  MUFU.TANH R130, R130 ;  /* 0x0000008200827308 */ /* 0x000ea20000002400 */
[----:B---3--:R-:W-:-:S04]  /*8200*/  FFMA.FTZ R120, R97, R120, R145 ;  /* 0x0000007861787223 */ /* 0x008fc80000010091 */
[----:B------:R-:W-:Y:S02]  /*8210*/  FMUL.FTZ R36, R36, c[0x0][0x2ec] ;  /* 0x0000bb0024247a20 */ /* 0x000fe40000410000 */
[----:B------:R-:W-:Y:S01]  /*8220*/  FMUL.FTZ R37, R37, c[0x0][0x2ec] ;  /* 0x0000bb0025257a20 */ /* 0x000fe20000410000 */
[----:B------:R-:W3:Y:S01]  /*8230*/  MUFU.TANH R40, R40 ;  /* 0x0000002800287308 */ /* 0x000ee20000002400 */
[----:B------:R-:W-:Y:S02]  /*8240*/  FMUL.FTZ R38, R38, c[0x0][0x2ec] ;  /* 0x0000bb0026267a20 */ /* 0x000fe40000410000 */
[----:B------:R-:W-:-:S03]  /*8250*/  FMUL.FTZ R148, R39, c[0x0][0x2ec] ;  /* 0x0000bb0027947a20 */ /* 0x000fc60000410000 */
[----:B------:R-:W-:Y:S01]  /*8260*/  HMMA.16816.F32 R28, R4, R34, R28 ;  /* 0x00000022041c723c */ /* 0x000fe2000000181c */
[----:B------:R-:W-:Y:S01]  /*8270*/  LDSM.16.M88.4 R32, [R93+0x1800] ;  /* 0x001800005d20783b */ /* 0x000fe20000000200 */
[C---:B----4-:R-:W-:Y:S01]  /*8280*/  FFMA.FTZ R161, R97.reuse, R102, R161 ;  /* 0x0000006661a17223 */ /* 0x050fe200000100a1 */
[----:B------:R-:W-:Y:S01]  /*8290*/  MUFU.TANH R153, R36 ;  /* 0x0000002400997308 */ /* 0x000fe20000002400 */
[----:B--2---:R-:W-:Y:S01]  /*82a0*/  FFMA.FTZ R130, R97, R88, R130 ;  /* 0x0000005861827223 */ /* 0x004fe20000010082 */
[----:B------:R-:W-:-:S03]  /*82b0*/  IADD3 R88, R93, 0x1400, RZ ;  /* 0x000014005d587810 */ /* 0x000fc60007ffe0ff */
[----:B------:R-:W-:Y:S02]  /*82c0*/  FMUL.FTZ R17, R17, c[0x0][0x2ec] ;  /* 0x0000bb0011117a20 */ /* 0x000fe40000410000 */
[----:B------:R-:W-:Y:S01]  /*82d0*/  FMUL.FTZ R16, R16, c[0x0][0x2ec] ;  /* 0x0000bb0010107a20 */ /* 0x000fe20000410000 */
[----:B------:R-:W-:Y:S01]  /*82e0*/  MUFU.TANH R146, R37 ;  /* 0x0000002500927308 */ /* 0x000fe20000002400 */
[----:B------:R-:W-:Y:S02]  /*82f0*/  FMUL.FTZ R18, R18, c[0x0][0x2ec] ;  /* 0x0000bb0012127a20 */ /* 0x000fe40000410000 */
[----:B------:R-:W-:Y:S02]  /*8300*/  FMUL.FTZ R19, R19, c[0x0][0x2ec] ;  /* 0x0000bb0013137a20 */ /* 0x000fe40000410000 */
[----:B---3--:R-:W-:-:S03]  /*8310*/  FFMA.FTZ R108, R97, R108, R40 ;  /* 0x0000006c616c7223 */ /* 0x008fc60000010028 */
[----:B------:R2:W-:Y:S05]  /*8320*/  MUFU.TANH R166, R17 ;  /* 0x0000001100a67308 */ /* 0x0005ea0000002400 */
[----:B------:R-:W-:Y:S02]  /*8330*/  FMUL.FTZ R28, R28, c[0x0][0x2ec] ;  /* 0x0000bb001c1c7a20 */ /* 0x000fe40000410000 */
[----:B------:R-:W-:Y:S01]  /*8340*/  FMUL.FTZ R29, R29, c[0x0][0x2ec] ;  /* 0x0000bb001d1d7a20 */ /* 0x000fe20000410000 */
[----:B------:R1:W-:Y:S01]  /*8350*/  MUFU.TANH R159, R38 ;  /* 0x00000026009f7308 */ /* 0x0003e20000002400 */
[----:B------:R-:W-:Y:S02]  /*8360*/  FMUL.FTZ R30, R30, c[0x0][0x2ec] ;  /* 0x0000bb001e1e7a20 */ /* 0x000fe40000410000 */
[----:B------:R-:W-:Y:S01]  /*8370*/  FMUL.FTZ R31, R31, c[0x0][0x2ec] ;  /* 0x0000bb001f1f7a20 */ /* 0x000fe20000410000 */
[----:B--2---:R-:W-:-:S04]  /*8380*/  IADD3 R17, -R115, 0x1, R2 ;  /* 0x0000000173117810 */ /* 0x004fc80007ffe102 */
[----:B------:R-:W-:Y:S01]  /*8390*/  MUFU.TANH R167, R16 ;  /* 0x0000001000a77308 */ /* 0x000fe20000002400 */
[----:B------:R-:W-:Y:S01]  /*83a0*/  IADD3 R17, R17, c[0x0][0x2e8], R48 ;  /* 0x0000ba0011117a10 */ /* 0x000fe20007ffe030 */
[----:B-1----:R-:W-:Y:S06]  /*83b0*/  HMMA.16816.F32 R36, R8, R12, RZ ;  /* 0x0000000c0824723c */ /* 0x002fec00000018ff */
[----:B------:R-:W-:Y:S01]  /*83c0*/  MUFU.TANH R168, R18 ;  /* 0x0000001200a87308 */ /* 0x000fe20000002400 */
[----:B------:R-:W-:-:S04]  /*83d0*/  IMNMX R0, R17, R48, PT ;  /* 0x0000003011007217 */ /* 0x000fc80003800200 */
[-C--:B------:R-:W-:Y:S02]  /*83e0*/  ISETP.GE.AND P6, PT, R123, R0.reuse, PT ;  /* 0x000000007b00720c */ /* 0x080fe40003fc6270 */
[----:B------:R-:W-:Y:S01]  /*83f0*/  IADD3 R13, R17, 0x8, RZ ;  /* 0x00000008110d7810 */ /* 0x000fe20007ffe0ff */
[----:B------:R1:W-:Y:S01]  /*8400*/  MUFU.TANH R162, R19 ;  /* 0x0000001300a27308 */ /* 0x0003e20000002400 */
[----:B------:R-:W-:Y:S02]  /*8410*/  ISETP.GE.AND P2, PT, R107, R0, PT ;  /* 0x000000006b00720c */ /* 0x000fe40003f46270 */
[----:B------:R-:W-:Y:S02]  /*8420*/  IMNMX R2, R13, R48, PT ;  /* 0x000000300d027217 */ /* 0x000fe40003800200 */
[----:B------:R-:W-:Y:S02]  /*8430*/  ISETP.GE.AND P5, PT, R121, R0, PT ;  /* 0x000000007900720c */ /* 0x000fe40003fa6270 */
[-C--:B------:R-:W-:Y:S01]  /*8440*/  ISETP.GE.AND P4, PT, R123, R2.reuse, PT ;  /* 0x000000027b00720c */ /* 0x080fe20003f86270 */
[----:B------:R-:W2:Y:S01]  /*8450*/  MUFU.TANH R169, R169 ;  /* 0x000000a900a97308 */ /* 0x000ea20000002400 */
[----:B------:R-:W-:Y:S01]  /*8460*/  ISETP.GE.AND P0, PT, R107, R2, PT ;  /* 0x000000026b00720c */ /* 0x000fe20003f06270 */
[----:B------:R-:W-:Y:S01]  /*8470*/  FFMA.FTZ R123, R97, R116, R147 ;  /* 0x00000074617b7223 */ /* 0x000fe20000010093 */
[----:B------:R-:W-:-:S02]  /*8480*/  ISETP.GE.AND P3, PT, R121, R2, PT ;  /* 0x000000027900720c */ /* 0x000fc40003f66270 */
[----:B------:R-:W-:Y:S01]  /*8490*/  FSEL R133, R122, -INF , !P5 ;  /* 0xff8000007a857808 */ /* 0x000fe20006800000 */
[----:B------:R-:W-:Y:S02]  /*84a0*/  HMMA.16816.F32 R36, R4, R24, R36 ;  /* 0x000000180424723c */ /* 0x000fe40000001824 */
[----:B------:R-:W-:Y:S01]  /*84b0*/  MUFU.TANH R164, R28 ;  /* 0x0000001c00a47308 */ /* 0x000fe20000002400 */
[----:B------:R-:W-:Y:S02]  /*84c0*/  FSEL R123, R123, -INF , !P3 ;  /* 0xff8000007b7b7808 */ /* 0x000fe40005800000 */
[C---:B------:R-:W-:Y:S02]  /*84d0*/  ISETP.GE.AND P5, PT, R89.reuse, R0, PT ;  /* 0x000000005900720c */ /* 0x040fe40003fa6270 */
[----:B------:R-:W-:Y:S01]  /*84e0*/  ISETP.GE.AND P3, PT, R89, R2, PT ;  /* 0x000000025900720c */ /* 0x000fe20003f66270 */
[----:B-1----:R-:W-:Y:S01]  /*84f0*/  HMMA.16816.F32 R16, R8, R14, RZ ;  /* 0x0000000e0810723c */ /* 0x002fe200000018ff */
[----:B------:R-:W1:Y:S01]  /*8500*/  LDSM.16.M88.4 R12, [R94+0x2800] ;  /* 0x002800005e0c783b */ /* 0x000e620000000200 */
[----:B------:R-:W-:Y:S01]  /*8510*/  MUFU.TANH R154, R29 ;  /* 0x0000001d009a7308 */ /* 0x000fe20000002400 */
[----:B------:R-:W-:Y:S01]  /*8520*/  FSEL R173, R106, -INF , !P5 ;  /* 0xff8000006aad7808 */ /* 0x000fe20006800000 */
[----:B--2---:R-:W-:Y:S01]  /*8530*/  FFMA.FTZ R92, R97, R92, R169 ;  /* 0x0000005c615c7223 */ /* 0x004fe200000100a9 */
[----:B------:R-:W-:-:S02]  /*8540*/  FSEL R102, R98, -INF , !P3 ;  /* 0xff80000062667808 */ /* 0x000fc40005800000 */
[C---:B------:R-:W-:Y:S02]  /*8550*/  ISETP.GE.AND P5, PT, R83.reuse, R0, PT ;  /* 0x000000005300720c */ /* 0x040fe40003fa6270 */
[----:B------:R-:W-:Y:S01]  /*8560*/  ISETP.GE.AND P3, PT, R83, R2, PT ;  /* 0x000000025300720c */ /* 0x000fe20003f66270 */
[----:B------:R-:W-:Y:S01]  /*8570*/  MUFU.TANH R171, R30 ;  /* 0x0000001e00ab7308 */ /* 0x000fe20000002400 */
[----:B------:R-:W-:Y:S02]  /*8580*/  FSEL R121, R120, -INF , !P4 ;  /* 0xff80000078797808 */ /* 0x000fe40006000000 */
[----:B------:R-:W-:Y:S02]  /*8590*/  FSEL R41, R41, -INF , !P2 ;  /* 0xff80000029297808 */ /* 0x000fe40005000000 */
        /* <DEDUP_REMOVED lines=8> */
[C---:B------:R-:W-:Y:S01]  /*8620*/  ISETP.GE.AND P2, PT, R91.reuse, R0, PT ;  /* 0x000000005b00720c */ /* 0x040fe20003f46270 */
[----:B------:R-:W-:Y:S01]  /*8630*/  HMMA.16816.F32 R16, R4, R26, R16 ;  /* 0x0000001a0410723c */ /* 0x000fe20000001810 */
[----:B------:R-:W-:Y:S01]  /*8640*/  ISETP.GE.AND P0, PT, R91, R2, PT ;  /* 0x000000025b00720c */ /* 0x000fe20003f06270 */
[----:B------:R-:W-:Y:S01]  /*8650*/  I2F R78, R87 ;  /* 0x00000057004e7306 */ /* 0x000fe20000201400 */
[----:B------:R-:W-:Y:S01]  /*8660*/  FSEL R181, R128, -INF , !P5 ;  /* 0xff80000080b57808 */ /* 0x000fe20006800000 */
[----:B------:R-:W-:Y:S01]  /*8670*/  FMUL.FTZ R39, R39, c[0x0][0x2ec] ;  /* 0x0000bb0027277a20 */ /* 0x000fe20000410000 */
[----:B------:R-:W-:-:S02]  /*8680*/  FSEL R147, R130, -INF , !P3 ;  /* 0xff80000082937808 */ /* 0x000fc40005800000 */
[C---:B------:R-:W-:Y:S02]  /*8690*/  ISETP.GE.AND P5, PT, R77.reuse, R0, PT ;  /* 0x000000004d00720c */ /* 0x040fe40003fa6270 */
[----:B------:R-:W-:Y:S01]  /*86a0*/  ISETP.GE.AND P3, PT, R77, R2, PT ;  /* 0x000000024d00720c */ /* 0x000fe20003f66270 */
[----:B------:R-:W2:Y:S01]  /*86b0*/  MUFU.TANH R155, R20 ;  /* 0x00000014009b7308 */ /* 0x000ea20000002400 */
[----:B------:R-:W-:Y:S02]  /*86c0*/  FSEL R135, R135, -INF , !P6 ;  /* 0xff80000087877808 */ /* 0x000fe40007000000 */
[----:B------:R-:W-:Y:S02]  /*86d0*/  FSEL R108, R108, -INF , !P4 ;  /* 0xff8000006c6c7808 */ /* 0x000fe40006000000 */
[----:B------:R-:W-:Y:S01]  /*86e0*/  FSEL R169, R161, -INF , !P2 ;  /* 0xff800000a1a97808 */ /* 0x000fe20005000000 */
[----:B-1----:R-:W-:Y:S02]  /*86f0*/  HMMA.16816.F32 R28, R8, R12, RZ ;  /* 0x0000000c081c723c */ /* 0x002fe400000018ff */
[----:B------:R1:W-:Y:S01]  /*8700*/  MUFU.TANH R107, R24 ;  /* 0x00000018006b7308 */ /* 0x0003e20000002400 */
[----:B------:R-:W-:-:S02]  /*8710*/  FSEL R98, R92, -INF , !P0 ;  /* 0xff8000005c627808 */ /* 0x000fc40004000000 */
[C---:B------:R-:W-:Y:S02]  /*8720*/  ISETP.GE.AND P6, PT, R87.reuse, R0, PT ;  /* 0x000000005700720c */ /* 0x040fe40003fc6270 */
[----:B------:R-:W-:Y:S01]  /*8730*/  ISETP.GE.AND P4, PT, R87, R2, PT ;  /* 0x000000025700720c */ /* 0x000fe20003f86270 */
[----:B------:R-:W-:Y:S01]  /*8740*/  FMUL.FTZ R16, R16, c[0x0][0x2ec] ;  /* 0x0000bb0010107a20 */ /* 0x000fe20000410000 */
[----:B------:R-:W-:Y:S01]  /*8750*/  HMMA.16816.F32 R12, R8, R14, RZ ;  /* 0x0000000e080c723c */ /* 0x000fe200000018ff */
[----:B------:R3:W-:Y:S01]  /*8760*/  I2F R90, R87 ;  /* 0x00000057005a7306 */ /* 0x0007e20000201400 */
[----:B--2---:R-:W-:Y:S01]  /*8770*/  FFMA.FTZ R155, R97, R78, R155 ;  /* 0x0000004e619b7223 */ /* 0x004fe2000001009b */
[----:B------:R-:W-:Y:S01]  /*8780*/  ISETP.GE.AND P2, PT, R81, R0, PT ;  /* 0x000000005100720c */ /* 0x000fe20003f46270 */
[----:B------:R-:W-:Y:S01]  /*8790*/  FMUL.FTZ R17, R17, c[0x0][0x2ec] ;  /* 0x0000bb0011117a20 */ /* 0x000fe20000410000 */
[----:B------:R-:W-:Y:S02]  /*87a0*/  ISETP.GE.AND P0, PT, R81, R2, PT ;  /* 0x000000025100720c */ /* 0x000fe40003f06270 */
[----:B------:R-:W-:-:S02]  /*87b0*/  FSEL R177, R155, -INF , !P6 ;  /* 0xff8000009bb17808 */ /* 0x000fc40007000000 */
[----:B------:R-:W2:Y:S01]  /*87c0*/  I2F R86, R81 ;  /* 0x0000005100567306 */ /* 0x000ea20000201400 */
[----:B-1----:R-:W1:Y:S01]  /*87d0*/  LDSM.16.M88.4 R24, [R94+0x2c00] ;  /* 0x002c00005e18783b */ /* 0x002e620000000200 */
[----:B------:R-:W-:Y:S02]  /*87e0*/  ISETP.GE.AND P6, PT, R79, R0, PT ;  /* 0x000000004f00720c */ /* 0x000fe40003fc6270 */
[C---:B------:R-:W-:Y:S02]  /*87f0*/  IADD3 R89, R57.reuse, 0x71, RZ ;  /* 0x0000007139597810 */ /* 0x040fe40007ffe0ff */
[C---:B------:R-:W-:Y:S01]  /*8800*/  IADD3 R99, R57.reuse, 0x69, RZ ;  /* 0x0000006939637810 */ /* 0x040fe20007ffe0ff */
[----:B------:R-:W-:Y:S01]  /*8810*/  HMMA.16816.F32 R28, R4, R32, R28 ;  /* 0x00000020041c723c */ /* 0x000fe2000000181c */
[----:B------:R-:W-:Y:S01]  /*8820*/  MUFU.TANH R131, R131 ;  /* 0x0000008300837308 */ /* 0x000fe20000002400 */
[C---:B---3--:R-:W-:Y:S02]  /*8830*/  IADD3 R87, R57.reuse, 0x78, RZ ;  /* 0x0000007839577810 */ /* 0x048fe40007ffe0ff */
[----:B------:R-:W-:-:S03]  /*8840*/  IADD3 R91, R57, 0x29, RZ ;  /* 0x00000029395b7810 */ /* 0x000fc60007ffe0ff */
[----:B------:R-:W-:Y:S01]  /*8850*/  FMUL.FTZ R32, R19, c[0x0][0x2ec] ;  /* 0x0000bb0013207a20 */ /* 0x000fe20000410000 */
[----:B------:R-:W-:Y:S01]  /*8860*/  HMMA.16816.F32 R12, R4, R34, R12 ;  /* 0x00000022040c723c */ /* 0x000fe2000000180c */
[----:B------:R-:W3:Y:S01]  /*8870*/  MUFU.TANH R163, R163 ;  /* 0x000000a300a37308 */ /* 0x000ee20000002400 */
[----:B--2---:R-:W-:-:S07]  /*8880*/  FFMA.FTZ R132, R97, R86, R132 ;  /* 0x0000005661847223 */ /* 0x004fce0000010084 */
[----:B------:R2:W-:Y:S07]  /*8890*/  I2F R80, R77 ;  /* 0x0000004d00507306 */ /* 0x0005ee0000201400 */
[----:B------:R-:W-:Y:S01]  /*88a0*/  FMUL.FTZ R28, R28, c[0x0][0x2ec] ;  /* 0x0000bb001c1c7a20 */ /* 0x000fe20000410000 */
[----:B------:R-:W4:Y:S01]  /*88b0*/  I2F R82, R79 ;  /* 0x0000004f00527306 */ /* 0x000f220000201400 */
[----:B---3--:R-:W-:Y:S01]  /*88c0*/  FFMA.FTZ R78, R97, R90, R163 ;  /* 0x0000005a614e7223 */ /* 0x008fe200000100a3 */
[----:B------:R-:W-:Y:S01]  /*88d0*/  IADD3 R90, R93, 0xc00, RZ ;  /* 0x00000c005d5a7810 */ /* 0x000fe20007ffe0ff */
[----:B------:R-:W-:-:S03]  /*88e0*/  FMUL.FTZ R29, R29, c[0x0][0x2ec] ;  /* 0x0000bb001d1d7a20 */ /* 0x000fc60000410000 */
[----:B------:R-:W-:Y:S01]  /*88f0*/  FSEL R78, R78, -INF , !P4 ;  /* 0xff8000004e4e7808 */ /* 0x000fe20006000000 */
[----:B------:R-:W-:Y:S01]  /*8900*/  FMUL.FTZ R12, R12, c[0x0][0x2ec] ;  /* 0x0000bb000c0c7a20 */ /* 0x000fe20000410000 */
[----:B------:R3:W-:Y:S01]  /*8910*/  I2F R76, R75 ;  /* 0x0000004b004c7306 */ /* 0x0007e20000201400 */
[----:B--2---:R-:W-:Y:S01]  /*8920*/  FFMA.FTZ R77, R97, R86, R131 ;  /* 0x00000056614d7223 */ /* 0x004fe20000010083 */
[----:B------:R-:W-:Y:S01]  /*8930*/  FSEL R131, R132, -INF , !P2 ;  /* 0xff80000084837808 */ /* 0x000fe20005000000 */
[----:B------:R-:W-:Y:S01]  /*8940*/  FMUL.FTZ R14, R14, c[0x0][0x2ec] ;  /* 0x0000bb000e0e7a20 */ /* 0x000fe20000410000 */
[----:B------:R-:W-:Y:S02]  /*8950*/  ISETP.GE.AND P4, PT, R79, R2, PT ;  /* 0x000000024f00720c */ /* 0x000fe40003f86270 */
[----:B------:R-:W-:Y:S02]  /*8960*/  FSEL R77, R77, -INF , !P0 ;  /* 0xff8000004d4d7808 */ /* 0x000fe40004000000 */
[----:B------:R-:W2:Y:S01]  /*8970*/  MUFU.TANH R149, R149 ;  /* 0x0000009500957308 */ /* 0x000ea20000002400 */
[----:B------:R-:W-:Y:S01]  /*8980*/  ISETP.GE.AND P2, PT, R75, R0, PT ;  /* 0x000000004b00720c */ /* 0x000fe20003f46270 */
[----:B----4-:R-:W-:Y:S01]  /*8990*/  FFMA.FTZ R125, R97, R82, R125 ;  /* 0x00000052617d7223 */ /* 0x010fe2000001007d */
[----:B------:R-:W-:-:S05]  /*89a0*/  ISETP.GE.AND P0, PT, R75, R2, PT ;  /* 0x000000024b00720c */ /* 0x000fca0003f06270 */
[----:B------:R-:W4:Y:S01]  /*89b0*/  MUFU.TANH R151, R151 ;  /* 0x0000009700977308 */ /* 0x000f220000002400 */
[----:B---3--:R-:W-:-:S07]  /*89c0*/  FMUL.FTZ R75, R18, c[0x0][0x2ec] ;  /* 0x0000bb00124b7a20 */ /* 0x008fce0000410000 */
[----:B------:R-:W-:Y:S01]  /*89d0*/  MUFU.TANH R81, R16 ;  /* 0x0000001000517308 */ /* 0x000fe20000002400 */
[----:B--2---:R-:W-:-:S07]  /*89e0*/  FFMA.FTZ R149, R97, R80, R149 ;  /* 0x0000005061957223 */ /* 0x004fce0000010095 */
[----:B------:R2:W-:Y:S01]  /*89f0*/  MUFU.TANH R79, R17 ;  /* 0x00000011004f7308 */ /* 0x0005e20000002400 */
[----:B----4-:R-:W-:-:S05]  /*8a00*/  FFMA.FTZ R83, R97, R80, R151 ;  /* 0x0000005061537223 */ /* 0x010fca0000010097 */
[----:B------:R-:W-:Y:S02]  /*8a10*/  FSEL R83, R83, -INF , !P3 ;  /* 0xff80000053537808 */ /* 0x000fe40005800000 */
[----:B------:R1:W-:Y:S01]  /*8a20*/  MUFU.TANH R80, R32 ;  /* 0x0000002000507308 */ /* 0x0003e20000002400 */
[----:B------:R-:W-:Y:S01]  /*8a30*/  ISETP.GE.AND P3, PT, R71, R2, PT ;  /* 0x000000024700720c */ /* 0x000fe20003f66270 */
[----:B--2---:R-:W2:Y:S06]  /*8a40*/  LDSM.16.M88.4 R16, [R93+0x1c00] ;  /* 0x001c00005d10783b */ /* 0x004eac0000000200 */
[----:B------:R-:W3:Y:S01]  /*8a50*/  MUFU.TANH R22, R22 ;  /* 0x0000001600167308 */ /* 0x000ee20000002400 */
[----:B------:R-:W-:-:S04]  /*8a60*/  DEPBAR.LE SB0, 0x0 ;  /* 0x000080000000791a */ /* 0x000fc80000000000 */
[C---:B-1----:R-:W-:Y:S03]  /*8a70*/  HMMA.16816.F32 R32, R8.reuse, R24, RZ ;  /* 0x000000180820723c */ /* 0x042fe600000018ff */
[----:B------:R-:W1:Y:S05]  /*8a80*/  MUFU.TANH R129, R129 ;  /* 0x0000008100817308 */ /* 0x000e6a0000002400 */
[----:B------:R-:W-:Y:S01]  /*8a90*/  HMMA.16816.F32 R8, R8, R26, RZ ;  /* 0x0000001a0808723c */ /* 0x000fe200000018ff */
[----:B---3--:R-:W-:Y:S02]  /*8aa0*/  FFMA.FTZ R165, R97, R76, R22 ;  /* 0x0000004c61a57223 */ /* 0x008fe40000010016 */
[----:B------:R-:W3:Y:S03]  /*8ab0*/  MUFU.TANH R42, R42 ;  /* 0x0000002a002a7308 */ /* 0x000ee60000002400 */
[----:B------:R-:W-:Y:S01]  /*8ac0*/  FSEL R165, R165, -INF , !P0 ;  /* 0xff800000a5a57808 */ /* 0x000fe20004000000 */
[----:B------:R-:W-:Y:S01]  /*8ad0*/  FMUL.FTZ R26, R15, c[0x0][0x2ec] ;  /* 0x0000bb000f1a7a20 */ /* 0x000fe20000410000 */
[----:B------:R-:W-:Y:S01]  /*8ae0*/  ISETP.GE.AND P0, PT, R69, R2, PT ;  /* 0x000000024500720c */ /* 0x000fe20003f06270 */
[----:B-1----:R-:W-:-:S02]  /*8af0*/  FFMA.FTZ R82, R97, R82, R129 ;  /* 0x0000005261527223 */ /* 0x002fc40000010081 */
[----:B------:R1:W-:Y:S01]  /*8b00*/  MUFU.TANH R22, R28 ;  /* 0x0000001c00167308 */ /* 0x0003e20000002400 */
[----:B------:R-:W-:Y:S02]  /*8b10*/  FSEL R129, R125, -INF , !P6 ;  /* 0xff8000007d817808 */ /* 0x000fe40007000000 */
[C---:B------:R-:W-:Y:S02]  /*8b20*/  ISETP.GE.AND P6, PT, R73.reuse, R0, PT ;  /* 0x000000004900720c */ /* 0x040fe40003fc6270 */
[----:B------:R-:W-:Y:S02]  /*8b30*/  FSEL R125, R82, -INF , !P4 ;  /* 0xff800000527d7808 */ /* 0x000fe40006000000 */
[----:B------:R-:W-:Y:S01]  /*8b40*/  ISETP.GE.AND P4, PT, R73, R2, PT ;  /* 0x000000024900720c */ /* 0x000fe20003f86270 */
[----:B------:R-:W4:Y:S01]  /*8b50*/  I2F R72, R71 ;  /* 0x0000004700487306 */ /* 0x000f220000201400 */
[----:B---3--:R-:W-:Y:S01]  /*8b60*/  FFMA.FTZ R42, R97, R76, R42 ;  /* 0x0000004c612a7223 */ /* 0x008fe2000001002a */
[----:B--2---:R-:W-:Y:S04]  /*8b70*/  HMMA.16816.F32 R32, R4, R16, R32 ;  /* 0x000000100420723c */ /* 0x004fe80000001820 */
[----:B------:R-:W-:Y:S01]  /*8b80*/  FSEL R183, R42, -INF , !P2 ;  /* 0xff8000002ab77808 */ /* 0x000fe20005000000 */
[----:B-1----:R-:W-:Y:S01]  /*8b90*/  FMUL.FTZ R28, R30, c[0x0][0x2ec] ;  /* 0x0000bb001e1c7a20 */ /* 0x002fe20000410000 */
[----:B------:R-:W1:Y:S01]  /*8ba0*/  MUFU.TANH R148, R148 ;  /* 0x0000009400947308 */ /* 0x000e620000002400 */
[----:B------:R-:W-:Y:S01]  /*8bb0*/  ISETP.GE.AND P2, PT, R69, R0, PT ;  /* 0x000000004500720c */ /* 0x000fe20003f46270 */
[----:B------:R-:W-:-:S02]  /*8bc0*/  FMUL.FTZ R30, R31, c[0x0][0x2ec] ;  /* 0x0000bb001f1e7a20 */ /* 0x000fc40000410000 */
[----:B------:R-:W-:Y:S01]  /*8bd0*/  FMUL.FTZ R16, R13, c[0x0][0x2ec] ;  /* 0x0000bb000d107a20 */ /* 0x000fe20000410000 */
[----:B------:R-:W-:Y:S01]  /*8be0*/  HMMA.16816.F32 R8, R4, R18, R8 ;  /* 0x000000120408723c */ /* 0x000fe20000001808 */
[CC--:B----4-:R-:W-:Y:S02]  /*8bf0*/  FFMA.FTZ R146, R97.reuse, R72.reuse, R146 ;  /* 0x0000004861927223 */ /* 0x0d0fe40000010092 */
[----:B------:R-:W2:Y:S08]  /*8c00*/  I2F R70, R69 ;  /* 0x0000004500467306 */ /* 0x000eb00000201400 */
[----:B------:R-:W3:Y:S01]  /*8c10*/  I2F R20, R43 ;  /* 0x0000002b00147306 */ /* 0x000ee20000201400 */
[----:B-1----:R-:W-:-:S02]  /*8c20*/  FFMA.FTZ R148, R97, R72, R148 ;  /* 0x0000004861947223 */ /* 0x002fc40000010094 */
[----:B------:R-:W-:-:S03]  /*8c30*/  FMUL.FTZ R32, R32, c[0x0][0x2ec] ;  /* 0x0000bb0020207a20 */ /* 0x000fc60000410000 */
[----:B------:R-:W-:Y:S01]  /*8c40*/  FSEL R161, R148, -INF , !P3 ;  /* 0xff80000094a17808 */ /* 0x000fe20005800000 */
[----:B------:R-:W-:Y:S01]  /*8c50*/  FMUL.FTZ R4, R33, c[0x0][0x2ec] ;  /* 0x0000bb0021047a20 */ /* 0x000fe20000410000 */
[----:B------:R-:W1:Y:S01]  /*8c60*/  MUFU.TANH R28, R28 ;  /* 0x0000001c001c7308 */ /* 0x000e620000002400 */
[----:B--2---:R-:W-:Y:S01]  /*8c70*/  FFMA.FTZ R167, R97, R70, R167 ;  /* 0x0000004661a77223 */ /* 0x004fe200000100a7 */
[----:B------:R-:W-:Y:S01]  /*8c80*/  ISETP.GE.AND P3, PT, R61, R2, PT ;  /* 0x000000023d00720c */ /* 0x000fe20003f66270 */
[----:B------:R-:W-:Y:S02]  /*8c90*/  FMUL.FTZ R6, R34, c[0x0][0x2ec] ;  /* 0x0000bb0022067a20 */ /* 0x000fe40000410000 */
[----:B------:R-:W-:Y:S02]  /*8ca0*/  FMUL.FTZ R11, R11, c[0x0][0x2ec] ;  /* 0x0000bb000b0b7a20 */ /* 0x000fe40000410000 */
[----:B------:R-:W-:Y:S01]  /*8cb0*/  FMUL.FTZ R18, R35, c[0x0][0x2ec] ;  /* 0x0000bb0023127a20 */ /* 0x000fe20000410000 */
[----:B------:R2:W4:Y:S01]  /*8cc0*/  I2F R74, R73 ;  /* 0x00000049004a7306 */ /* 0x0005220000201400 */
[----:B---3--:R-:W-:-:S02]  /*8cd0*/  FFMA.FTZ R22, R97, R20, R22 ;  /* 0x0000001461167223 */ /* 0x008fc40000010016 */
[----:B------:R-:W-:-:S05]  /*8ce0*/  FMUL.FTZ R10, R10, c[0x0][0x2ec] ;  /* 0x0000bb000a0a7a20 */ /* 0x000fca0000410000 */
[----:B------:R-:W3:Y:S01]  /*8cf0*/  I2F R64, R67 ;  /* 0x0000004300407306 */ /* 0x000ee20000201400 */
[----:B-1----:R-:W-:Y:S02]  /*8d00*/  FFMA.FTZ R28, R97, R20, R28 ;  /* 0x00000014611c7223 */ /* 0x002fe4000001001c */
[----:B------:R-:W-:Y:S02]  /*8d10*/  FMUL.FTZ R20, R8, c[0x0][0x2ec] ;  /* 0x0000bb0008147a20 */ /* 0x000fe40000410000 */
[----:B------:R-:W-:-:S03]  /*8d20*/  FMUL.FTZ R8, R9, c[0x0][0x2ec] ;  /* 0x0000bb0009087a20 */ /* 0x000fc60000410000 */
[----:B------:R-:W1:Y:S01]  /*8d30*/  I2F R66, R63 ;  /* 0x0000003f00427306 */ /* 0x000e620000201400 */
[----:B--2---:R-:W-:Y:S01]  /*8d40*/  FSEL R73, R149, -INF , !P5 ;  /* 0xff80000095497808 */ /* 0x004fe20006800000 */
[----:B----4-:R-:W-:Y:S01]  /*8d50*/  FFMA.FTZ R153, R97, R74, R153 ;  /* 0x0000004a61997223 */ /* 0x010fe20000010099 */
[----:B------:R-:W-:Y:S01]  /*8d60*/  ISETP.GE.AND P5, PT, R71, R0, PT ;  /* 0x000000004700720c */ /* 0x000fe20003fa6270 */
[----:B------:R-:W-:-:S03]  /*8d70*/  FFMA.FTZ R159, R97, R74, R159 ;  /* 0x0000004a619f7223 */ /* 0x000fc6000001009f */
[----:B------:R-:W-:Y:S01]  /*8d80*/  FSEL R31, R146, -INF , !P5 ;  /* 0xff800000921f7808 */ /* 0x000fe20006800000 */
[----:B------:R-:W2:Y:S01]  /*8d90*/  I2F R56, R45 ;  /* 0x0000002d00387306 */ /* 0x000ea20000201400 */
[----:B------:R-:W-:Y:S01]  /*8da0*/  ISETP.GE.AND P5, PT, R61, R0, PT ;  /* 0x000000003d00720c */ /* 0x000fe20003fa6270 */
[-C--:B---3--:R-:W-:Y:S01]  /*8db0*/  FFMA.FTZ R154, R97, R64.reuse, R154 ;  /* 0x00000040619a7223 */ /* 0x088fe2000001009a */
[----:B------:R-:W-:Y:S01]  /*8dc0*/  FSEL R25, R153, -INF , !P6 ;  /* 0xff80000099197808 */ /* 0x000fe20007000000 */
[----:B------:R-:W-:Y:S01]  /*8dd0*/  FFMA.FTZ R151, R97, R64, R170 ;  /* 0x0000004061977223 */ /* 0x000fe200000100aa */
[----:B------:R-:W-:Y:S01]  /*8de0*/  FSEL R163, R159, -INF , !P4 ;  /* 0xff8000009fa37808 */ /* 0x000fe20006000000 */
[----:B------:R-:W-:Y:S01]  /*8df0*/  FFMA.FTZ R159, R97, R70, R168 ;  /* 0x00000046619f7223 */ /* 0x000fe200000100a8 */
[----:B------:R-:W-:Y:S01]  /*8e00*/  ISETP.GE.AND P4, PT, R63, R2, PT ;  /* 0x000000023f00720c */ /* 0x000fe20003f86270 */
[----:B------:R3:W4:Y:S01]  /*8e10*/  I2F R52, R61 ;  /* 0x0000003d00347306 */ /* 0x0007220000201400 */
[----:B-1----:R-:W-:Y:S01]  /*8e20*/  FFMA.FTZ R153, R97, R66, R162 ;  /* 0x0000004261997223 */ /* 0x002fe200000100a2 */
[----:B------:R-:W-:Y:S01]  /*8e30*/  ISETP.GE.AND P6, PT, R63, R0, PT ;  /* 0x000000003f00720c */ /* 0x000fe20003fc6270 */
[----:B------:R-:W-:Y:S01]  /*8e40*/  FFMA.FTZ R166, R97, R66, R166 ;  /* 0x0000004261a67223 */ /* 0x000fe200000100a6 */
[----:B------:R-:W-:-:S02]  /*8e50*/  FSEL R159, R159, -INF , !P0 ;  /* 0xff8000009f9f7808 */ /* 0x000fc40004000000 */
[----:B------:R-:W-:Y:S02]  /*8e60*/  FSEL R153, R153, -INF , !P4 ;  /* 0xff80000099997808 */ /* 0x000fe40006000000 */
[----:B------:R-:W-:Y:S01]  /*8e70*/  I2F R68, R65 ;  /* 0x0000004100447306 */ /* 0x000fe20000201400 */
[----:B--2---:R-:W-:Y:S01]  /*8e80*/  FFMA.FTZ R7, R97, R56, R81 ;  /* 0x0000003861077223 */ /* 0x004fe20000010051 */
[-C--:B------:R-:W-:Y:S02]  /*8e90*/  ISETP.GE.AND P4, PT, R65, R2.reuse, PT ;  /* 0x000000024100720c */ /* 0x080fe40003f86270 */
[----:B------:R-:W-:Y:S02]  /*8ea0*/  ISETP.GE.AND P0, PT, R67, R2, PT ;  /* 0x000000024300720c */ /* 0x000fe40003f06270 */
[----:B------:R-:W-:Y:S02]  /*8eb0*/  FSEL R17, R166, -INF , !P6 ;  /* 0xff800000a6117808 */ /* 0x000fe40007000000 */
[----:B------:R-:W1:Y:S01]  /*8ec0*/  MUFU.TANH R112, R112 ;  /* 0x0000007000707308 */ /* 0x000e620000002400 */
[----:B---3--:R-:W-:Y:S01]  /*8ed0*/  FSEL R61, R167, -INF , !P2 ;  /* 0xff800000a73d7808 */ /* 0x008fe20005000000 */
[----:B----4-:R-:W-:Y:S01]  /*8ee0*/  FFMA.FTZ R13, R97, R52, R164 ;  /* 0x00000034610d7223 */ /* 0x010fe200000100a4 */
[----:B------:R-:W-:Y:S01]  /*8ef0*/  ISETP.GE.AND P2, PT, R67, R0, PT ;  /* 0x000000004300720c */ /* 0x000fe20003f46270 */
[----:B------:R-:W-:Y:S01]  /*8f00*/  FFMA.FTZ R155, R97, R52, R171 ;  /* 0x00000034619b7223 */ /* 0x000fe200000100ab */
[----:B------:R-:W-:-:S02]  /*8f10*/  ISETP.GE.AND P6, PT, R65, R0, PT ;  /* 0x000000004100720c */ /* 0x000fc40003fc6270 */
[----:B------:R-:W-:Y:S01]  /*8f20*/  FSEL R15, R154, -INF , !P2 ;  /* 0xff8000009a0f7808 */ /* 0x000fe20005000000 */
[----:B------:R-:W-:Y:S01]  /*8f30*/  I2F R150, R160 ;  /* 0x000000a000967306 */ /* 0x000fe20000201400 */
[-C--:B------:R-:W-:Y:S02]  /*8f40*/  ISETP.GE.AND P2, PT, R45, R0.reuse, PT ;  /* 0x000000002d00720c */ /* 0x080fe40003f46270 */
[----:B------:R-:W-:Y:S02]  /*8f50*/  FSEL R13, R13, -INF , !P5 ;  /* 0xff8000000d0d7808 */ /* 0x000fe40006800000 */
[----:B------:R-:W-:Y:S02]  /*8f60*/  FSEL R7, R7, -INF , !P2 ;  /* 0xff80000007077808 */ /* 0x000fe40005000000 */
[----:B------:R-:W-:Y:S01]  /*8f70*/  ISETP.GE.AND P2, PT, R160, R0, PT ;  /* 0x00000000a000720c */ /* 0x000fe20003f46270 */
[----:B------:R-:W2:Y:S01]  /*8f80*/  MUFU.TANH R24, R29 ;  /* 0x0000001d00187308 */ /* 0x000ea20000002400 */
[----:B-1----:R-:W-:Y:S01]  /*8f90*/  FFMA.FTZ R112, R97, R68, R112 ;  /* 0x0000004461707223 */ /* 0x002fe20000010070 */
[----:B------:R-:W-:-:S02]  /*8fa0*/  ISETP.GE.AND P5, PT, R59, R0, PT ;  /* 0x000000003b00720c */ /* 0x000fc40003fa6270 */
[----:B------:R-:W-:Y:S02]  /*8fb0*/  FSEL R155, R155, -INF , !P3 ;  /* 0xff8000009b9b7808 */ /* 0x000fe40005800000 */
[----:B------:R-:W-:Y:S02]  /*8fc0*/  FSEL R149, R112, -INF , !P4 ;  /* 0xff80000070957808 */ /* 0x000fe40006000000 */
[----:B------:R-:W1:Y:S01]  /*8fd0*/  I2F R62, R59 ;  /* 0x0000003b003e7306 */ /* 0x000e620000201400 */
[-C--:B------:R-:W-:Y:S02]  /*8fe0*/  ISETP.GE.AND P4, PT, R53, R2.reuse, PT ;  /* 0x000000023500720c */ /* 0x080fe40003f86270 */
[-C--:B------:R-:W-:Y:S02]  /*8ff0*/  ISETP.GE.AND P3, PT, R59, R2.reuse, PT ;  /* 0x000000023b00720c */ /* 0x080fe40003f66270 */
[----:B------:R-:W-:Y:S02]  /*9000*/  FSEL R151, R151, -INF , !P0 ;  /* 0xff80000097977808 */ /* 0x000fe40004000000 */
[----:B------:R-:W-:Y:S01]  /*9010*/  ISETP.GE.AND P0, PT, R45, R2, PT ;  /* 0x000000022d00720c */ /* 0x000fe20003f06270 */
[----:B------:R-:W3:Y:S01]  /*9020*/  I2F R60, R53 ;  /* 0x00000035003c7306 */ /* 0x000ee20000201400 */
[----:B--2---:R-:W-:-:S05]  /*9030*/  FFMA.FTZ R19, R97, R150, R24 ;  /* 0x0000009661137223 */ /* 0x004fca0000010018 */
[----:B------:R-:W-:Y:S02]  /*9040*/  FSEL R19, R19, -INF , !P2 ;  /* 0xff80000013137808 */ /* 0x000fe40005000000 */
[----:B------:R-:W-:Y:S01]  /*9050*/  I2F R114, R175 ;  /* 0x000000af00727306 */ /* 0x000fe20000201400 */
[----:B-1----:R-:W-:Y:S01]  /*9060*/  FFMA.FTZ R107, R97, R62, R107 ;  /* 0x0000003e616b7223 */ /* 0x002fe2000001006b */
[----:B------:R-:W-:-:S04]  /*9070*/  ISETP.GE.AND P2, PT, R175, R0, PT ;  /* 0x00000000af00720c */ /* 0x000fc80003f46270 */
[----:B------:R-:W-:Y:S02]  /*9080*/  FSEL R5, R107, -INF , !P5 ;  /* 0xff8000006b057808 */ /* 0x000fe40006800000 */
[----:B------:R-:W1:Y:S01]  /*9090*/  MUFU.TANH R32, R32 ;  /* 0x0000002000207308 */ /* 0x000e620000002400 */
[----:B---3--:R-:W-:Y:S01]  /*90a0*/  FFMA.FTZ R80, R97, R60, R80 ;  /* 0x0000003c61507223 */ /* 0x008fe20000010050 */
[----:B------:R-:W-:Y:S01]  /*90b0*/  ISETP.GE.AND P5, PT, R43, R0, PT ;  /* 0x000000002b00720c */ /* 0x000fe20003fa6270 */
[----:B------:R-:W-:-:S03]  /*90c0*/  FFMA.FTZ R69, R97, R60, R79 ;  /* 0x0000003c61457223 */ /* 0x000fc6000001004f */
[----:B------:R-:W-:Y:S02]  /*90d0*/  FSEL R107, R80, -INF , !P4 ;  /* 0xff800000506b7808 */ /* 0x000fe40006000000 */
[----:B------:R-:W2:Y:S01]  /*90e0*/  MUFU.TANH R36, R36 ;  /* 0x0000002400247308 */ /* 0x000ea20000002400 */
[----:B------:R-:W-:Y:S02]  /*90f0*/  FSEL R185, R22, -INF , !P5 ;  /* 0xff80000016b97808 */ /* 0x000fe40006800000 */
[----:B------:R-:W-:Y:S02]  /*9100*/  ISETP.GE.AND P4, PT, R158, R2, PT ;  /* 0x000000029e00720c */ /* 0x000fe40003f86270 */
[----:B------:R-:W-:-:S03]  /*9110*/  ISETP.GE.AND P5, PT, R99, R0, PT ;  /* 0x000000006300720c */ /* 0x000fc60003fa6270 */
        /* <DEDUP_REMOVED lines=8> */
[----:B---3--:R-:W-:Y:S01]  /*91a0*/  FFMA.FTZ R39, R97, R62, R39 ;  /* 0x0000003e61277223 */ /* 0x008fe20000010027 */
[----:B------:R-:W-:-:S04]  /*91b0*/  ISETP.GE.AND P6, PT, R53, R0, PT ;  /* 0x000000003500720c */ /* 0x000fc80003fc6270 */
[----:B------:R-:W-:Y:S02]  /*91c0*/  FSEL R145, R39, -INF , !P3 ;  /* 0xff80000027917808 */ /* 0x000fe40005800000 */
[----:B------:R-:W-:Y:S01]  /*91d0*/  I2F R40, R179 ;  /* 0x000000b300287306 */ /* 0x000fe20000201400 */
[----:B------:R-:W-:Y:S02]  /*91e0*/  ISETP.GE.AND P3, PT, R43, R2, PT ;  /* 0x000000022b00720c */ /* 0x000fe40003f66270 */
[----:B------:R-:W-:Y:S02]  /*91f0*/  FSEL R69, R69, -INF , !P6 ;  /* 0xff80000045457808 */ /* 0x000fe40007000000 */
[----:B------:R-:W-:Y:S02]  /*9200*/  FSEL R79, R28, -INF , !P3 ;  /* 0xff8000001c4f7808 */ /* 0x000fe40005800000 */
[----:B------:R-:W-:Y:S01]  /*9210*/  ISETP.GE.AND P6, PT, R158, R0, PT ;  /* 0x000000009e00720c */ /* 0x000fe20003fc6270 */
[----:B------:R-:W2:Y:S01]  /*9220*/  MUFU.TANH R75, R75 ;  /* 0x0000004b004b7308 */ /* 0x000ea20000002400 */
[----:B-1----:R-:W-:Y:S01]  /*9230*/  FFMA.FTZ R81, R97, R110, R4 ;  /* 0x0000006e61517223 */ /* 0x002fe20000010004 */
[----:B------:R-:W-:-:S06]  /*9240*/  ISETP.GE.AND P3, PT, R99, R2, PT ;  /* 0x000000026300720c */ /* 0x000fcc0003f66270 */
[----:B------:R-:W1:Y:S08]  /*9250*/  MUFU.TANH R8, R8 ;  /* 0x0000000800087308 */ /* 0x000e700000002400 */
[----:B------:R-:W3:Y:S01]  /*9260*/  MUFU.TANH R11, R11 ;  /* 0x0000000b000b7308 */ /* 0x000ee20000002400 */
[----:B--2---:R-:W-:-:S05]  /*9270*/  FFMA.FTZ R75, R97, R56, R75 ;  /* 0x00000038614b7223 */ /* 0x004fca000001004b */
[----:B------:R-:W-:Y:S02]  /*9280*/  FSEL R143, R75, -INF , !P0 ;  /* 0xff8000004b8f7808 */ /* 0x000fe40004000000 */
[----:B------:R-:W2:Y:S01]  /*9290*/  MUFU.TANH R29, R30 ;  /* 0x0000001e001d7308 */ /* 0x000ea20000002400 */
[----:B-1----:R-:W-:Y:S01]  /*92a0*/  FFMA.FTZ R8, R97, R40, R8 ;  /* 0x0000002861087223 */ /* 0x002fe20000010008 */
[----:B------:R-:W-:-:S06]  /*92b0*/  ISETP.GE.AND P0, PT, R160, R2, PT ;  /* 0x00000002a000720c */ /* 0x000fcc0003f06270 */
[----:B------:R-:W-:Y:S01]  /*92c0*/  I2F R48, R158 ;  /* 0x0000009e00307306 */ /* 0x000fe20000201400 */
[----:B---3--:R-:W-:Y:S01]  /*92d0*/  FFMA.FTZ R11, R97, R40, R11 ;  /* 0x00000028610b7223 */ /* 0x008fe2000001000b */
[----:B------:R-:W-:Y:S02]  /*92e0*/  FSEL R40, R8, -INF , !P2 ;  /* 0xff80000008287808 */ /* 0x000fe40005000000 */
[----:B------:R-:W-:-:S04]  /*92f0*/  ISETP.GT.AND P2, PT, R118, R109, PT ;  /* 0x0000006d7600720c */ /* 0x000fc80003f44270 */
[----:B------:R-:W-:Y:S01]  /*9300*/  I2F R116, R99 ;  /* 0x0000006300747306 */ /* 0x000fe20000201400 */
[----:B--2---:R-:W-:-:S05]  /*9310*/  FFMA.FTZ R29, R97, R150, R29 ;  /* 0x00000096611d7223 */ /* 0x004fca000001001d */
[----:B------:R-:W-:Y:S02]  /*9320*/  FSEL R71, R29, -INF , !P0 ;  /* 0xff8000001d477808 */ /* 0x000fe40004000000 */
[----:B------:R-:W1:Y:S01]  /*9330*/  MUFU.TANH R12, R12 ;  /* 0x0000000c000c7308 */ /* 0x000e620000002400 */
[----:B------:R-:W-:-:S07]  /*9340*/  ISETP.GE.AND P0, PT, R175, R2, PT ;  /* 0x00000002af00720c */ /* 0x000fce0003f06270 */
[----:B------:R-:W2:Y:S08]  /*9350*/  MUFU.TANH R16, R16 ;  /* 0x0000001000107308 */ /* 0x000eb00000002400 */
[----:B------:R-:W3:Y:S01]  /*9360*/  MUFU.TANH R14, R14 ;  /* 0x0000000e000e7308 */ /* 0x000ee20000002400 */
[----:B-1----:R-:W-:-:S05]  /*9370*/  FFMA.FTZ R12, R97, R48, R12 ;  /* 0x00000030610c7223 */ /* 0x002fca000001000c */
[----:B------:R-:W-:Y:S02]  /*9380*/  FSEL R33, R12, -INF , !P6 ;  /* 0xff8000000c217808 */ /* 0x000fe40007000000 */
        /* <DEDUP_REMOVED lines=9> */
[----:B------:R3:W-:Y:S01]  /*9420*/  I2F R38, R87 ;  /* 0x0000005700267306 */ /* 0x0007e20000201400 */
[----:B-1----:R-:W-:Y:S01]  /*9430*/  FFMA.FTZ R26, R97, R116, R26 ;  /* 0x00000074611a7223 */ /* 0x002fe2000001001a */
[----:B------:R-:W-:-:S02]  /*9440*/  ISETP.GE.AND P4, PT, R89, R2, PT ;  /* 0x000000025900720c */ /* 0x000fc40003f86270 */
[----:B------:R-:W-:Y:S02]  /*9450*/  ISETP.GE.AND P6, PT, R57, R0, PT ;  /* 0x000000003900720c */ /* 0x000fe40003fc6270 */
[----:B------:R-:W-:Y:S02]  /*9460*/  FSEL R45, R26, -INF , !P3 ;  /* 0xff8000001a2d7808 */ /* 0x000fe40005800000 */
[----:B------:R-:W1:Y:S01]  /*9470*/  MUFU.TANH R18, R18 ;  /* 0x0000001200127308 */ /* 0x000e620000002400 */
[----:B--2---:R-:W-:Y:S01]  /*9480*/  FFMA.FTZ R6, R97, R114, R6 ;  /* 0x0000007261067223 */ /* 0x004fe20000010006 */
[----:B------:R-:W-:Y:S02]  /*9490*/  ISETP.GE.AND P3, PT, R87, R2, PT ;  /* 0x000000025700720c */ /* 0x000fe40003f66270 */
[----:B------:R-:W-:Y:S02]  /*94a0*/  IADD3 R89, R93, 0x1000, RZ ;  /* 0x000010005d597810 */ /* 0x000fe40007ffe0ff */
[----:B------:R-:W-:-:S02]  /*94b0*/  FSEL R39, R6, -INF , !P0 ;  /* 0xff80000006277808 */ /* 0x000fc40004000000 */
[----:B------:R-:W2:Y:S01]  /*94c0*/  MUFU.TANH R20, R20 ;  /* 0x0000001400147308 */ /* 0x000ea20000002400 */
[----:B------:R-:W-:Y:S02]  /*94d0*/  ISETP.GE.AND P0, PT, R179, R2, PT ;  /* 0x00000002b300720c */ /* 0x000fe40003f06270 */
[----:B---3--:R-:W-:Y:S02]  /*94e0*/  IADD3 R87, R93, 0x1800, RZ ;  /* 0x000018005d577810 */ /* 0x008fe40007ffe0ff */
[----:B------:R-:W-:-:S03]  /*94f0*/  FSEL R28, R11, -INF , !P0 ;  /* 0xff8000000b1c7808 */ /* 0x000fc60004000000 */
[----:B------:R-:W3:Y:S01]  /*9500*/  MUFU.TANH R10, R10 ;  /* 0x0000000a000a7308 */ /* 0x000ee20000002400 */
[----:B-1----:R-:W-:-:S05]  /*9510*/  FFMA.FTZ R18, R97, R110, R18 ;  /* 0x0000006e61127223 */ /* 0x002fca0000010012 */
[----:B------:R-:W-:Y:S02]  /*9520*/  FSEL R35, R18, -INF , !P4 ;  /* 0xff80000012237808 */ /* 0x000fe40006000000 */
[----:B------:R-:W1:Y:S01]  /*9530*/  I2F R44, R57 ;  /* 0x00000039002c7306 */ /* 0x000e620000201400 */
[----:B--2---:R-:W-:Y:S01]  /*9540*/  FFMA.FTZ R20, R97, R38, R20 ;  /* 0x0000002661147223 */ /* 0x004fe20000010014 */
[----:B------:R-:W-:-:S04]  /*9550*/  ISETP.GE.AND P4, PT, R57, R2, PT ;  /* 0x000000023900720c */ /* 0x000fc80003f86270 */
[----:B------:R-:W-:Y:S02]  /*9560*/  FSEL R43, R20, -INF , !P5 ;  /* 0xff800000142b7808 */ /* 0x000fe40006800000 */
[----:B------:R-:W-:Y:S01]  /*9570*/  I2F R92, R91 ;  /* 0x0000005b005c7306 */ /* 0x000fe20000201400 */
[----:B---3--:R-:W-:Y:S01]  /*9580*/  FFMA.FTZ R10, R97, R38, R10 ;  /* 0x00000026610a7223 */ /* 0x008fe2000001000a */
[----:B------:R-:W-:Y:S01]  /*9590*/  BAR.SYNC.DEFER_BLOCKING 0x0 ;  /* 0x0000000000007b1d */ /* 0x000fe20000010000 */
[----:B------:R-:W-:-:S03]  /*95a0*/  ISETP.GE.AND P5, PT, R91, R0, PT ;  /* 0x000000005b00720c */ /* 0x000fc60003fa6270 */
[----:B------:R-:W-:Y:S02]  /*95b0*/  FSEL R29, R10, -INF , !P3 ;  /* 0xff8000000a1d7808 */ /* 0x000fe40005800000 */
[----:B------:R2:W-:Y:S01]  /*95c0*/  I2F R86, R91 ;  /* 0x0000005b00567306 */ /* 0x0005e20000201400 */
[----:B-1----:R-:W-:Y:S01]  /*95d0*/  FFMA.FTZ R6, R97, R44, R49 ;  /* 0x0000002c61067223 */ /* 0x002fe20000010031 */
[----:B------:R-:W-:Y:S01]  /*95e0*/  ISETP.GE.AND P3, PT, R91, R2, PT ;  /* 0x000000025b00720c */ /* 0x000fe20003f66270 */
[----:B------:R-:W-:-:S03]  /*95f0*/  FFMA.FTZ R58, R97, R44, R58 ;  /* 0x0000002c613a7223 */ /* 0x000fc6000001003a */
[----:B------:R-:W-:Y:S02]  /*9600*/  FSEL R6, R6, -INF , !P6 ;  /* 0xff80000006067808 */ /* 0x000fe40007000000 */
[----:B------:R-:W1:Y:S08]  /*9610*/  MUFU.TANH R4, R21 ;  /* 0x0000001500047308 */ /* 0x000e700000002400 */
[----:B------:R-:W3:Y:S01]  /*9620*/  MUFU.TANH R23, R23 ;  /* 0x0000001700177308 */ /* 0x000ee20000002400 */
[----:B--2---:R-:W-:Y:S01]  /*9630*/  IADD3 R91, R93, 0x800, RZ ;  /* 0x000008005d5b7810 */ /* 0x004fe20007ffe0ff */
[----:B-1----:R-:W-:Y:S01]  /*9640*/  FFMA.FTZ R9, R97, R92, R4 ;  /* 0x0000005c61097223 */ /* 0x002fe20000010004 */
[----:B------:R-:W-:-:S02]  /*9650*/  IADD3 R92, R93, 0x400, RZ ;  /* 0x000004005d5c7810 */ /* 0x000fc40007ffe0ff */
[----:B------:R-:W-:Y:S02]  /*9660*/  FSEL R4, R58, -INF , !P4 ;  /* 0xff8000003a047808 */ /* 0x000fe40006000000 */
[----:B------:R-:W-:Y:S01]  /*9670*/  FSEL R9, R9, -INF , !P5 ;  /* 0xff80000009097808 */ /* 0x000fe20006800000 */
[----:B---3--:R-:W-:Y:S01]  /*9680*/  FFMA.FTZ R23, R97, R86, R23 ;  /* 0x0000005661177223 */ /* 0x008fe20000010017 */
[----:B------:R-:W-:-:S04]  /*9690*/  IADD3 R86, R93, 0x1c00, RZ ;  /* 0x00001c005d567810 */ /* 0x000fc80007ffe0ff */
        /* <DEDUP_REMOVED lines=62> */
.L_x_5128:
[----:B------:R-:W-:-:S05]  /*9a80*/  IMAD.MOV.U32 R23, RZ, RZ, c[0x0][0x198] ;  /* 0x00006600ff177624 */ /* 0x000fca00078e00ff */
[----:B------:R-:W-:-:S04]  /*9a90*/  LEA R23, -R23, RZ, 0x7 ;  /* 0x000000ff17177211 */ /* 0x000fc800078e39ff */
[----:B------:R-:W-:Y:S02]  /*9aa0*/  SHF.R.S32.HI R8, RZ, 0x1f, R23 ;  /* 0x0000001fff087819 */ /* 0x000fe40000011417 */
.L_x_5129:
        /* <DEDUP_REMOVED lines=48> */
.L_x_5131:
[----:B------:R-:W-:Y:S05]  /*9db0*/  BSYNC B0 ;  /* 0x0000000000007941 */ /* 0x000fea0003800000 */
.L_x_5130:
[----:B------:R-:W0:Y:S01]  /*9dc0*/  LDGDEPBAR ;  /* 0x00000000000079af */ /* 0x000e220000000000 */
[----:B------:R-:W-:-:S04]  /*9dd0*/  LEA R142, P0, R23, R142, 0x1 ;  /* 0x0000008e178e7211 */ /* 0x000fc800078008ff */
[----:B------:R-:W-:Y:S02]  /*9de0*/  LEA.HI.X R119, R23, R119, R8, 0x1, P0 ;  /* 0x0000007717777211 */ /* 0x000fe400000f0c08 */
.L_x_5127:
        /* <DEDUP_REMOVED lines=43> */
[----:B------:R-:W-:Y:S02]  /*a0a0*/  FMNMX.FTZ R11, R98, R11, !PT ;  /* 0x0000000b620b7209 */ /* 0x000fe40007810000 */
        /* <DEDUP_REMOVED lines=23> */
[--C-:B-1----:R-:W-:Y:S01]  /*a220*/  FFMA.FTZ R26, R13, c[0x0][0x23c], -R44.reuse ;  /* 0x00008f000d1a7a23 */ /* 0x102fe2000001082c */
[----:B------:R-:W1:Y:S01]  /*a230*/  MUFU.EX2 R64, R64 ;  /* 0x0000004000407308 */ /* 0x000e620000000800 */
[--C-:B------:R-:W-:Y:S01]  /*a240*/  FFMA.FTZ R25, R15, c[0x0][0x23c], -R44.reuse ;  /* 0x00008f000f197a23 */ /* 0x100fe2000001082c */
[----:B------:R-:W-:Y:S01]  /*a250*/  FMNMX.FTZ R6, R159, R6, !PT ;  /* 0x000000069f067209 */ /* 0x000fe20007810000 */
[----:B------:R-:W-:Y:S01]  /*a260*/  LDSM.16.MT88.4 R12, [R144+0x3400] ;  /* 0x00340000900c783b */ /* 0x000fe20000004200 */
[----:B------:R-:W-:-:S02]  /*a270*/  FFMA.FTZ R21, R69, c[0x0][0x23c], -R44 ;  /* 0x00008f0045157a23 */ /* 0x000fc4000001082c */
        /* <DEDUP_REMOVED lines=31> */
[----:B------:R-:W-:-:S02]  /*a470*/  FADD.FTZ R64, R64, R75 ;  /* 0x0000004b40407221 */ /* 0x000fc40000010000 */
        /* <DEDUP_REMOVED lines=28> */
[--C-:B------:R-:W-:Y:S01]  /*a640*/  FFMA.FTZ R70, R147, c[0x0][0x23c], -R30.reuse ;  /* 0x00008f0093467a23 */ /* 0x100fe2000001081e */
[----:B------:R-:W-:Y:S01]  /*a650*/  IADD3 R147, R3, R144, RZ ;  /* 0x0000009003937210 */ /* 0x000fe20007ffe0ff */
[--C-:B------:R-:W-:Y:S01]  /*a660*/  FFMA.FTZ R73, R4, c[0x0][0x23c], -R30.reuse ;  /* 0x00008f0004497a23 */ /* 0x100fe2000001081e */
[----:B------:R-:W-:Y:S01]  /*a670*/  MUFU.EX2 R25, R25 ;  /* 0x0000001900197308 */ /* 0x000fe20000000800 */
[--C-:B------:R-:W-:Y:S02]  /*a680*/  FFMA.FTZ R77, R77, c[0x0][0x23c], -R30.reuse ;  /* 0x00008f004d4d7a23 */ /* 0x100fe4000001081e */
[----:B------:R-:W1:Y:S01]  /*a690*/  LDSM.16.MT88.4 R4, [R147+0x3000] ;  /* 0x003000009304783b */ /* 0x000e620000004200 */
[--C-:B------:R-:W-:Y:S02]  /*a6a0*/  FFMA.FTZ R68, R125, c[0x0][0x23c], -R30.reuse ;  /* 0x00008f007d447a23 */ /* 0x100fe4000001081e */
[--C-:B------:R-:W-:Y:S01]  /*a6b0*/  FFMA.FTZ R69, R121, c[0x0][0x23c], -R30.reuse ;  /* 0x00008f0079457a23 */ /* 0x100fe2000001081e */
[----:B------:R-:W2:Y:S01]  /*a6c0*/  LDSM.16.MT88.4 R8, [R147+0x3400] ;  /* 0x003400009308783b */ /* 0x000ea20000004200 */
[----:B------:R-:W-:Y:S01]  /*a6d0*/  MUFU.EX2 R73, R73 ;  /* 0x0000004900497308 */ /* 0x000fe20000000800 */
[----:B------:R-:W-:-:S02]  /*a6e0*/  FFMA.FTZ R60, R123, c[0x0][0x23c], -R30 ;  /* 0x00008f007b3c7a23 */ /* 0x000fc4000001081e */
[--C-:B------:R-:W-:Y:S02]  /*a6f0*/  FFMA.FTZ R62, R127, c[0x0][0x23c], -R30.reuse ;  /* 0x00008f007f3e7a23 */ /* 0x100fe4000001081e */
[----:B------:R-:W-:Y:S02]  /*a700*/  FFMA.FTZ R59, R108, c[0x0][0x23c], -R30 ;  /* 0x00008f006c3b7a23 */ /* 0x000fe4000001081e */
[----:B------:R-:W-:Y:S01]  /*a710*/  FFMA.FTZ R3, R19, c[0x0][0x23c], -R44 ;  /* 0x00008f0013037a23 */ /* 0x000fe2000001082c */
[----:B------:R-:W3:Y:S01]  /*a720*/  MUFU.EX2 R70, R70 ;  /* 0x0000004600467308 */ /* 0x000ee20000000800 */
[----:B------:R-:W4:Y:S01]  /*a730*/  LDSM.16.MT88.4 R16, [R144+0x3800] ;  /* 0x003800009010783b */ /* 0x000f220000004200 */
        /* <DEDUP_REMOVED lines=8> */
[----:B------:R-:W5:Y:S01]  /*a7c0*/  MUFU.EX2 R68, R68 ;  /* 0x0000004400447308 */ /* 0x000f620000000800 */
[----:B---3--:R-:W-:Y:S01]  /*a7d0*/  F2FP.PACK_AB R121, R70, R73 ;  /* 0x000000494679723e */ /* 0x008fe200000000ff */
[----:B------:R-:W-:-:S02]  /*a7e0*/  FFMA.FTZ R101, R161, c[0x0][0x23c], -R30 ;  /* 0x00008f00a1657a23 */ /* 0x000fc4000001081e */
[--C-:B------:R-:W-:Y:S02]  /*a7f0*/  FFMA.FTZ R82, R159, c[0x0][0x23c], -R30.reuse ;  /* 0x00008f009f527a23 */ /* 0x100fe4000001081e */
[--C-:B------:R-:W-:Y:S02]  /*a800*/  FFMA.FTZ R105, R153, c[0x0][0x23c], -R30.reuse ;  /* 0x00008f0099697a23 */ /* 0x100fe4000001081e */
[----:B------:R-:W-:Y:S01]  /*a810*/  MUFU.EX2 R69, R69 ;  /* 0x0000004500457308 */ /* 0x000fe20000000800 */
[--C-:B------:R-:W-:Y:S02]  /*a820*/  FFMA.FTZ R98, R155, c[0x0][0x23c], -R30.reuse ;  /* 0x00008f009b627a23 */ /* 0x100fe4000001081e */
[----:B------:R-:W-:Y:S02]  /*a830*/  FFMA.FTZ R151, R151, c[0x0][0x23c], -R30 ;  /* 0x00008f0097977a23 */ /* 0x000fe4000001081e */
[----:B------:R-:W-:Y:S02]  /*a840*/  FFMA.FTZ R78, R80, c[0x0][0x23c], -R44 ;  /* 0x00008f00504e7a23 */ /* 0x000fe4000001082c */
[--C-:B------:R-:W-:Y:S01]  /*a850*/  FFMA.FTZ R149, R149, c[0x0][0x23c], -R30.reuse ;  /* 0x00008f0095957a23 */ /* 0x100fe2000001081e */
[----:B-----5:R-:W-:Y:S01]  /*a860*/  F2FP.PACK_AB R123, R68, R77 ;  /* 0x0000004d447b723e */ /* 0x020fe200000000ff */
[----:B------:R-:W3:Y:S01]  /*a870*/  MUFU.EX2 R60, R60 ;  /* 0x0000003c003c7308 */ /* 0x000ee20000000800 */
        /* <DEDUP_REMOVED lines=11> */
[----:B------:R-:W5:Y:S01]  /*a930*/  MUFU.EX2 R59, R59 ;  /* 0x0000003b003b7308 */ /* 0x000f620000000800 */
[----:B------:R-:W-:-:S02]  /*a940*/  FFMA.FTZ R35, R35, c[0x0][0x23c], -R30 ;  /* 0x00008f0023237a23 */ /* 0x000fc4000001081e */
[--C-:B------:R-:W-:Y:S02]  /*a950*/  FFMA.FTZ R29, R29, c[0x0][0x23c], -R30.reuse ;  /* 0x00008f001d1d7a23 */ /* 0x100fe4000001081e */
[----:B------:R-:W-:Y:S01]  /*a960*/  FFMA.FTZ R28, R28, c[0x0][0x23c], -R30 ;  /* 0x00008f001c1c7a23 */ /* 0x000fe2000001081e */
[C---:B-1----:R-:W-:Y:S02]  /*a970*/  HMMA.16816.F32 R124, R120.reuse, R4, RZ ;  /* 0x00000004787c723c */ /* 0x042fe400000018ff */
[----:B------:R-:W-:Y:S05]  /*a980*/  MUFU.EX2 R58, R58 ;  /* 0x0000003a003a7308 */ /* 0x000fea0000000800 */
[----:B------:R-:W-:Y:S01]  /*a990*/  F2FP.PACK_AB R4, R56, R63 ;  /* 0x0000003f3804723e */ /* 0x000fe200000000ff */
[----:B------:R-:W-:Y:S01]  /*a9a0*/  HMMA.16816.F32 R120, R120, R6, RZ ;  /* 0x000000067878723c */ /* 0x000fe200000018ff */
[----:B---3--:R-:W-:Y:S01]  /*a9b0*/  F2FP.PACK_AB R5, R60, R69 ;  /* 0x000000453c05723e */ /* 0x008fe200000000ff */
[----:B------:R-:W1:Y:S01]  /*a9c0*/  MUFU.EX2 R49, R49 ;  /* 0x0000003100317308 */ /* 0x000e620000000800 */
[----:B------:R-:W-:-:S04]  /*a9d0*/  FADD.FTZ R63, R63, R64 ;  /* 0x000000403f3f7221 */ /* 0x000fc80000010000 */
[----:B------:R-:W-:Y:S02]  /*a9e0*/  F2FP.PACK_AB R6, R48, R57 ;  /* 0x000000393006723e */ /* 0x000fe400000000ff */
[----:B-----5:R-:W-:Y:S01]  /*a9f0*/  F2FP.PACK_AB R7, R59, R62 ;  /* 0x0000003e3b07723e */ /* 0x020fe200000000ff */
[----:B------:R-:W-:Y:S06]  /*aa00*/  MUFU.EX2 R61, R61 ;  /* 0x0000003d003d7308 */ /* 0x000fec0000000800 */
[C---:B------:R-:W-:Y:S02]  /*aa10*/  HMMA.16816.F32 R132, R4.reuse, R12, R132 ;  /* 0x0000000c0484723c */ /* 0x040fe40000001884 */
[----:B------:R-:W3:Y:S06]  /*aa20*/  MUFU.EX2 R66, R66 ;  /* 0x0000004200427308 */ /* 0x000eec0000000800 */
[C---:B------:R-:W-:Y:S01]  /*aa30*/  HMMA.16816.F32 R128, R4.reuse, R14, R128 ;  /* 0x0000000e0480723c */ /* 0x040fe20000001880 */
[----:B------:R-:W5:Y:S01]  /*aa40*/  LDSM.16.MT88.4 R12, [R147+0x3800] ;  /* 0x00380000930c783b */ /* 0x000f620000004200 */
[----:B------:R-:W-:Y:S06]  /*aa50*/  MUFU.EX2 R83, R83 ;  /* 0x0000005300537308 */ /* 0x000fec0000000800 */
[C---:B--2---:R-:W-:Y:S02]  /*aa60*/  HMMA.16816.F32 R124, R4.reuse, R8, R124 ;  /* 0x00000008047c723c */ /* 0x044fe4000000187c */
[----:B------:R-:W2:Y:S06]  /*aa70*/  MUFU.EX2 R72, R72 ;  /* 0x0000004800487308 */ /* 0x000eac0000000800 */
[----:B------:R-:W-:Y:S01]  /*aa80*/  HMMA.16816.F32 R120, R4, R10, R120 ;  /* 0x0000000a0478723c */ /* 0x000fe20000001878 */
[----:B------:R-:W2:Y:S01]  /*aa90*/  LDSM.16.MT88.4 R8, [R144+0x3c00] ;  /* 0x003c00009008783b */ /* 0x000ea20000004200 */
[----:B------:R-:W-:Y:S05]  /*aaa0*/  MUFU.EX2 R74, R74 ;  /* 0x0000004a004a7308 */ /* 0x000fea0000000800 */
[----:B------:R-:W-:-:S02]  /*aab0*/  F2FP.PACK_AB R4, R42, R47 ;  /* 0x0000002f2a04723e */ /* 0x000fc400000000ff */
[----:B-1----:R-:W-:Y:S01]  /*aac0*/  F2FP.PACK_AB R5, R49, R58 ;  /* 0x0000003a3105723e */ /* 0x002fe200000000ff */
[----:B------:R-:W1:Y:S01]  /*aad0*/  MUFU.EX2 R101, R101 ;  /* 0x0000006500657308 */ /* 0x000e620000000800 */
[----:B------:R-:W-:Y:S02]  /*aae0*/  F2FP.PACK_AB R6, R38, R41 ;  /* 0x000000292606723e */ /* 0x000fe400000000ff */
[----:B---3--:R-:W-:-:S05]  /*aaf0*/  F2FP.PACK_AB R7, R66, R61 ;  /* 0x0000003d4207723e */ /* 0x008fca00000000ff */
[----:B------:R-:W-:Y:S02]  /*ab00*/  MUFU.EX2 R82, R82 ;  /* 0x0000005200527308 */ /* 0x000fe40000000800 */
[C---:B----4-:R-:W-:Y:S06]  /*ab10*/  HMMA.16816.F32 R132, R4.reuse, R16, R132 ;  /* 0x000000100484723c */ /* 0x050fec0000001884 */
[----:B------:R-:W3:Y:S02]  /*ab20*/  MUFU.EX2 R105, R105 ;  /* 0x0000006900697308 */ /* 0x000ee40000000800 */
[C---:B------:R-:W-:Y:S01]  /*ab30*/  HMMA.16816.F32 R128, R4.reuse, R18, R128 ;  /* 0x000000120480723c */ /* 0x040fe20000001880 */
[----:B------:R-:W4:Y:S05]  /*ab40*/  LDSM.16.MT88.4 R16, [R147+0x3c00] ;  /* 0x003c00009310783b */ /* 0x000f2a0000004200 */
[----:B------:R-:W-:Y:S02]  /*ab50*/  MUFU.EX2 R98, R98 ;  /* 0x0000006200627308 */ /* 0x000fe40000000800 */
[C---:B-----5:R-:W-:Y:S06]  /*ab60*/  HMMA.16816.F32 R124, R4.reuse, R12, R124 ;  /* 0x0000000c047c723c */ /* 0x060fec000000187c */
[----:B------:R-:W5:Y:S02]  /*ab70*/  MUFU.EX2 R151, R151 ;  /* 0x0000009700977308 */ /* 0x000f640000000800 */
[----:B------:R-:W-:Y:S01]  /*ab80*/  HMMA.16816.F32 R120, R4, R14, R120 ;  /* 0x0000000e0478723c */ /* 0x000fe20000001878 */
[----:B------:R-:W3:Y:S05]  /*ab90*/  LDSM.16.MT88.4 R12, [R144+0x4000] ;  /* 0x00400000900c783b */ /* 0x000eea0000004200 */
        /* <DEDUP_REMOVED lines=10> */
[----:B------:R-:W-:Y:S06]  /*ac40*/  MUFU.EX2 R21, R21 ;  /* 0x0000001500157308 */ /* 0x000fec0000000800 */
[C---:B----4-:R-:W-:Y:S02]  /*ac50*/  HMMA.16816.F32 R124, R4.reuse, R16, R124 ;  /* 0x00000010047c723c */ /* 0x050fe4000000187c */
[----:B------:R-:W-:Y:S06]  /*ac60*/  MUFU.EX2 R149, R149 ;  /* 0x0000009500957308 */ /* 0x000fec0000000800 */
[----:B------:R-:W-:Y:S01]  /*ac70*/  HMMA.16816.F32 R120, R4, R18, R120 ;  /* 0x000000120478723c */ /* 0x000fe20000001878 */
[----:B------:R-:W4:Y:S01]  /*ac80*/  LDSM.16.MT88.4 R16, [R144+0x4400] ;  /* 0x004400009010783b */ /* 0x000f220000004200 */
[----:B------:R-:W1:Y:S05]  /*ac90*/  MUFU.EX2 R80, R80 ;  /* 0x0000005000507308 */ /* 0x000e6a0000000800 */
[----:B------:R-:W-:-:S02]  /*aca0*/  F2FP.PACK_AB R4, R27, R32 ;  /* 0x000000201b04723e */ /* 0x000fc400000000ff */
[----:B---3--:R-:W-:Y:S01]  /*acb0*/  F2FP.PACK_AB R5, R105, R82 ;  /* 0x000000526905723e */ /* 0x008fe200000000ff */
[----:B------:R-:W-:Y:S01]  /*acc0*/  MUFU.EX2 R100, R100 ;  /* 0x0000006400647308 */ /* 0x000fe20000000800 */
[----:B------:R-:W-:Y:S02]  /*acd0*/  F2FP.PACK_AB R6, R25, R26 ;  /* 0x0000001a1906723e */ /* 0x000fe400000000ff */
[----:B-----5:R-:W-:-:S05]  /*ace0*/  F2FP.PACK_AB R7, R151, R98 ;  /* 0x000000629707723e */ /* 0x020fca00000000ff */
[----:B------:R-:W3:Y:S02]  /*acf0*/  MUFU.EX2 R107, R107 ;  /* 0x0000006b006b7308 */ /* 0x000ee40000000800 */
[C---:B------:R-:W-:Y:S06]  /*ad00*/  HMMA.16816.F32 R132, R4.reuse, R12, R132 ;  /* 0x0000000c0484723c */ /* 0x040fec0000001884 */
[----:B------:R-:W-:Y:S02]  /*ad10*/  MUFU.EX2 R20, R20 ;  /* 0x0000001400147308 */ /* 0x000fe40000000800 */
[C---:B------:R-:W-:Y:S01]  /*ad20*/  HMMA.16816.F32 R128, R4.reuse, R14, R128 ;  /* 0x0000000e0480723c */ /* 0x040fe20000001880 */
[----:B------:R-:W5:Y:S05]  /*ad30*/  LDSM.16.MT88.4 R12, [R147+0x4400] ;  /* 0x00440000930c783b */ /* 0x000f6a0000004200 */
[----:B------:R-:W1:Y:S02]  /*ad40*/  MUFU.EX2 R3, R3 ;  /* 0x0000000300037308 */ /* 0x000e640000000800 */
[C---:B--2---:R-:W-:Y:S06]  /*ad50*/  HMMA.16816.F32 R124, R4.reuse, R8, R124 ;  /* 0x00000008047c723c */ /* 0x044fec000000187c */
[----:B------:R-:W-:Y:S01]  /*ad60*/  MUFU.EX2 R33, R33 ;  /* 0x0000002100217308 */ /* 0x000fe20000000800 */
[----:B------:R-:W-:Y:S01]  /*ad70*/  FADD.FTZ R8, R73, R70 ;  /* 0x0000004649087221 */ /* 0x000fe20000010000 */
[----:B------:R-:W-:Y:S03]  /*ad80*/  HMMA.16816.F32 R120, R4, R10, R120 ;  /* 0x0000000a0478723c */ /* 0x000fe60000001878 */
[----:B------:R-:W-:-:S02]  /*ad90*/  FADD.FTZ R77, R77, R8 ;  /* 0x000000084d4d7221 */ /* 0x000fc40000010000 */
[----:B------:R-:W2:Y:S01]  /*ada0*/  LDSM.16.MT88.4 R8, [R144+0x4800] ;  /* 0x004800009008783b */ /* 0x000ea20000004200 */
[----:B------:R-:W-:Y:S01]  /*adb0*/  MUFU.EX2 R52, R52 ;  /* 0x0000003400347308 */ /* 0x000fe20000000800 */
[----:B-1----:R-:W-:Y:S01]  /*adc0*/  F2FP.PACK_AB R4, R23, R24 ;  /* 0x000000181704723e */ /* 0x002fe200000000ff */
[----:B------:R-:W-:Y:S01]  /*add0*/  FADD.FTZ R68, R68, R77 ;  /* 0x0000004d44447221 */ /* 0x000fe20000010000 */
[----:B------:R-:W-:Y:S02]  /*ade0*/  F2FP.PACK_AB R5, R80, R149 ;  /* 0x000000955005723e */ /* 0x000fe400000000ff */
[----:B------:R-:W-:Y:S01]  /*adf0*/  F2FP.PACK_AB R6, R21, R22 ;  /* 0x000000161506723e */ /* 0x000fe200000000ff */
[----:B------:R-:W-:Y:S01]  /*ae00*/  FADD.FTZ R69, R69, R68 ;  /* 0x0000004445457221 */ /* 0x000fe20000010000 */
[----:B---3--:R-:W-:Y:S01]  /*ae10*/  F2FP.PACK_AB R7, R107, R100 ;  /* 0x000000646b07723e */ /* 0x008fe200000000ff */
[----:B------:R-:W-:Y:S02]  /*ae20*/  MUFU.EX2 R79, R79 ;  /* 0x0000004f004f7308 */ /* 0x000fe40000000800 */
[----:B------:R-:W-:-:S04]  /*ae30*/  FADD.FTZ R69, R60, R69 ;  /* 0x000000453c457221 */ /* 0x000fc80000010000 */
[C---:B----4-:R-:W-:Y:S01]  /*ae40*/  HMMA.16816.F32 R132, R4.reuse, R16, R132 ;  /* 0x000000100484723c */ /* 0x050fe20000001884 */
[----:B------:R-:W-:Y:S01]  /*ae50*/  FADD.FTZ R62, R62, R69 ;  /* 0x000000453e3e7221 */ /* 0x000fe20000010000 */
[----:B------:R-:W1:Y:S03]  /*ae60*/  MUFU.EX2 R70, R71 ;  /* 0x0000004700467308 */ /* 0x000e660000000800 */
[----:B------:R-:W-:Y:S02]  /*ae70*/  FADD.FTZ R59, R59, R62 ;  /* 0x0000003e3b3b7221 */ /* 0x000fe40000010000 */
[----:B------:R-:W-:Y:S01]  /*ae80*/  FADD.FTZ R16, R56, R63 ;  /* 0x0000003f38107221 */ /* 0x000fe20000010000 */
[----:B------:R-:W-:Y:S01]  /*ae90*/  HMMA.16816.F32 R128, R4, R18, R128 ;  /* 0x000000120480723c */ /* 0x000fe20000001880 */
[----:B------:R-:W-:Y:S01]  /*aea0*/  FADD.FTZ R58, R58, R59 ;  /* 0x0000003b3a3a7221 */ /* 0x000fe20000010000 */
[----:B------:R-:W-:Y:S01]  /*aeb0*/  MUFU.EX2 R53, R53 ;  /* 0x0000003500357308 */ /* 0x000fe20000000800 */
[----:B------:R-:W-:-:S02]  /*aec0*/  FADD.FTZ R57, R57, R16 ;  /* 0x0000001039397221 */ /* 0x000fc40000010000 */
[----:B------:R-:W-:Y:S01]  /*aed0*/  FADD.FTZ R58, R49, R58 ;  /* 0x0000003a313a7221 */ /* 0x000fe20000010000 */
[----:B------:R-:W3:Y:S01]  /*aee0*/  LDSM.16.MT88.4 R16, [R147+0x4800] ;  /* 0x004800009310783b */ /* 0x000ee20000004200 */
[----:B------:R-:W-:Y:S01]  /*aef0*/  FADD.FTZ R48, R48, R57 ;  /* 0x0000003930307221 */ /* 0x000fe20000010000 */
[C---:B-----5:R-:W-:Y:S01]  /*af00*/  HMMA.16816.F32 R124, R4.reuse, R12, R124 ;  /* 0x0000000c047c723c */ /* 0x060fe2000000187c */
[----:B------:R-:W-:Y:S01]  /*af10*/  FADD.FTZ R61, R61, R58 ;  /* 0x0000003a3d3d7221 */ /* 0x000fe20000010000 */
[----:B------:R-:W4:Y:S01]  /*af20*/  MUFU.EX2 R56, R45 ;  /* 0x0000002d00387308 */ /* 0x000f220000000800 */
[----:B------:R-:W-:Y:S02]  /*af30*/  FADD.FTZ R47, R47, R48 ;  /* 0x000000302f2f7221 */ /* 0x000fe40000010000 */
[----:B------:R-:W-:Y:S02]  /*af40*/  FADD.FTZ R66, R66, R61 ;  /* 0x0000003d42427221 */ /* 0x000fe40000010000 */
[----:B------:R-:W-:Y:S01]  /*af50*/  FADD.FTZ R42, R42, R47 ;  /* 0x0000002f2a2a7221 */ /* 0x000fe20000010000 */
[----:B------:R-:W-:Y:S01]  /*af60*/  HMMA.16816.F32 R120, R4, R14, R120 ;  /* 0x0000000e0478723c */ /* 0x000fe20000001878 */
[----:B------:R-:W5:Y:S01]  /*af70*/  LDSM.16.MT88.4 R12, [R144+0x4c00] ;  /* 0x004c0000900c783b */ /* 0x000f620000004200 */
        /* <DEDUP_REMOVED lines=8> */
[----:B----4-:R-:W-:-:S03]  /*b000*/  F2FP.PACK_AB R7, R56, R53 ;  /* 0x000000353807723e */ /* 0x010fc600000000ff */
[----:B------:R-:W-:Y:S02]  /*b010*/  FADD.FTZ R37, R36, R37 ;  /* 0x0000002524257221 */ /* 0x000fe40000010000 */
[----:B------:R-:W-:Y:S02]  /*b020*/  MUFU.EX2 R39, R39 ;  /* 0x0000002700277308 */ /* 0x000fe40000000800 */
[----:B--2---:R-:W-:Y:S01]  /*b030*/  HMMA.16816.F32 R132, R4, R8, R132 ;  /* 0x000000080484723c */ /* 0x004fe20000001884 */
[----:B------:R-:W-:-:S04]  /*b040*/  FADD.FTZ R34, R34, R37 ;  /* 0x0000002522227221 */ /* 0x000fc80000010000 */
[----:B------:R-:W-:Y:S01]  /*b050*/  FADD.FTZ R31, R31, R34 ;  /* 0x000000221f1f7221 */ /* 0x000fe20000010000 */
[----:B------:R-:W2:Y:S01]  /*b060*/  MUFU.EX2 R38, R35 ;  /* 0x0000002300267308 */ /* 0x000ea20000000800 */
[----:B------:R-:W-:Y:S01]  /*b070*/  FADD.FTZ R9, R83, R66 ;  /* 0x0000004253097221 */ /* 0x000fe20000010000 */
[C---:B------:R-:W-:Y:S01]  /*b080*/  HMMA.16816.F32 R128, R4.reuse, R10, R128 ;  /* 0x0000000a0480723c */ /* 0x040fe20000001880 */
[----:B------:R-:W-:Y:S02]  /*b090*/  FADD.FTZ R32, R32, R31 ;  /* 0x0000001f20207221 */ /* 0x000fe40000010000 */
[----:B------:R-:W-:Y:S02]  /*b0a0*/  FADD.FTZ R9, R72, R9 ;  /* 0x0000000948097221 */ /* 0x000fe40000010000 */
[----:B------:R-:W-:Y:S01]  /*b0b0*/  FADD.FTZ R27, R27, R32 ;  /* 0x000000201b1b7221 */ /* 0x000fe20000010000 */
[----:B------:R-:W-:Y:S01]  /*b0c0*/  MUFU.EX2 R43, R43 ;  /* 0x0000002b002b7308 */ /* 0x000fe20000000800 */
[----:B------:R-:W-:Y:S01]  /*b0d0*/  FADD.FTZ R74, R74, R9 ;  /* 0x000000094a4a7221 */ /* 0x000fe20000010000 */
[----:B---3--:R-:W-:Y:S01]  /*b0e0*/  HMMA.16816.F32 R124, R4, R16, R124 ;  /* 0x00000010047c723c */ /* 0x008fe2000000187c */
[----:B------:R-:W-:Y:S01]  /*b0f0*/  FADD.FTZ R26, R26, R27 ;  /* 0x0000001b1a1a7221 */ /* 0x000fe20000010000 */
[----:B------:R-:W3:Y:S01]  /*b100*/  LDSM.16.MT88.4 R8, [R147+0x4c00] ;  /* 0x004c00009308783b */ /* 0x000ee20000004200 */
[----:B------:R-:W-:-:S02]  /*b110*/  FADD.FTZ R101, R101, R74 ;  /* 0x0000004a65657221 */ /* 0x000fc40000010000 */
        /* <DEDUP_REMOVED lines=29> */
[C---:B-----5:R-:W-:Y:S01]  /*b2f0*/  HMMA.16816.F32 R132, R4.reuse, R12, R132 ;  /* 0x0000000c0484723c */ /* 0x060fe20000001884 */
[----:B------:R-:W-:Y:S02]  /*b300*/  FADD.FTZ R53, R53, R70 ;  /* 0x0000004635357221 */ /* 0x000fe40000010000 */
[----:B------:R-:W-:Y:S02]  /*b310*/  FADD.FTZ R43, R43, R78 ;  /* 0x0000004e2b2b7221 */ /* 0x000fe40000010000 */
[----:B------:R-:W-:Y:S02]  /*b320*/  FADD.FTZ R56, R56, R53 ;  /* 0x0000003538387221 */ /* 0x000fe40000010000 */
[----:B------:R-:W-:Y:S01]  /*b330*/  FADD.FTZ R99, R40, R43 ;  /* 0x0000002b28637221 */ /* 0x000fe20000010000 */
[----:B------:R-:W-:Y:S01]  /*b340*/  HMMA.16816.F32 R128, R4, R14, R128 ;  /* 0x0000000e0480723c */ /* 0x000fe20000001880 */
[----:B------:R-:W-:-:S04]  /*b350*/  FADD.FTZ R39, R39, R56 ;  /* 0x0000003827277221 */ /* 0x000fc80000010000 */
[----:B------:R-:W-:-:S03]  /*b360*/  FADD.FTZ R38, R38, R39 ;  /* 0x0000002726267221 */ /* 0x000fc60000010000 */
[----:B---3--:R-:W-:Y:S01]  /*b370*/  HMMA.16816.F32 R124, R4, R8, R124 ;  /* 0x00000008047c723c */ /* 0x008fe2000000187c */
[----:B------:R-:W-:-:S04]  /*b380*/  FADD.FTZ R29, R29, R38 ;  /* 0x000000261d1d7221 */ /* 0x000fc80000010000 */
[----:B------:R-:W-:-:S03]  /*b390*/  FADD.FTZ R101, R28, R29 ;  /* 0x0000001d1c657221 */ /* 0x000fc60000010000 */
        /* <DEDUP_REMOVED lines=65> */
.L_x_5133:
[----:B------:R-:W-:-:S05]  /*b7b0*/  IMAD.MOV.U32 R9, RZ, RZ, c[0x0][0x1a0] ;  /* 0x00006800ff097624 */ /* 0x000fca00078e00ff */
[----:B------:R-:W-:-:S04]  /*b7c0*/  LEA R9, -R9, RZ, 0x7 ;  /* 0x000000ff09097211 */ /* 0x000fc800078e39ff */
[----:B------:R-:W-:Y:S02]  /*b7d0*/  SHF.R.S32.HI R4, RZ, 0x1f, R9 ;  /* 0x0000001fff047819 */ /* 0x000fe40000011409 */
.L_x_5134:
        /* <DEDUP_REMOVED lines=41> */
[----:B------:R-:W-:Y:S01]  /*ba70*/  LOP3.LUT R3, R64, R103, RZ, 0xfc, !PT ;  /* 0x0000006740037212 */ /* 0x000fe200078efcff */
[----:B------:R-:W-:Y:S01]  /*ba80*/  @P0 STS.128 [R137+0x4000], RZ ;  /* 0x004000ff89000388 */ /* 0x000fe20000000c00 */
[-C--:B------:R-:W-:Y:S02]  /*ba90*/  ISETP.GE.AND P2, PT, R145, R0.reuse, PT ;  /* 0x000000009100720c */ /* 0x080fe40003f46270 */
[----:B------:R-:W-:Y:S01]  /*baa0*/  I2F R66, R3 ;  /* 0x0000000300427306 */ /* 0x000fe20000201400 */
[----:B------:R-:W-:Y:S01]  /*bab0*/  @!PT LDS RZ, [RZ] ;  /* 0x00000000fffff984 */ /* 0x000fe20000000800 */
[----:B------:R-:W-:Y:S01]  /*bac0*/  @!PT LDS RZ, [RZ] ;  /* 0x00000000fffff984 */ /* 0x000fe20000000800 */
[----:B------:R-:W-:Y:S01]  /*bad0*/  @!PT LDS RZ, [RZ] ;  /* 0x00000000fffff984 */ /* 0x000fe20000000800 */
[----:B------:R3:W-:Y:S01]  /*bae0*/  @!P0 LDGSTS.E.BYPASS.LTC128B.128 [R137+0x4000], [R14.64] ;  /* 0x040000000e898fae */ /* 0x0007e2000b901d46 */
[----:B------:R-:W-:-:S02]  /*baf0*/  ISETP.GE.AND P6, PT, R3, R0, PT ;  /* 0x000000000300720c */ /* 0x000fc40003fc6270 */
[-C--:B------:R-:W-:Y:S01]  /*bb00*/  ISETP.GE.AND P5, PT, R3, R2.reuse, PT ;  /* 0x000000020300720c */ /* 0x080fe20003fa6270 */
[----:B------:R-:W-:Y:S01]  /*bb10*/  @P0 STS.128 [R137+0x4800], RZ ;  /* 0x004800ff89000388 */ /* 0x000fe20000000c00 */
[----:B------:R-:W-:Y:S02]  /*bb20*/  LOP3.LUT R159, R64, 0x51, R103, 0xfe, !PT ;  /* 0x00000051409f7812 */ /* 0x000fe400078efe67 */
[C---:B------:R-:W-:Y:S01]  /*bb30*/  ISETP.GE.AND P3, PT, R143.reuse, R2, PT ;  /* 0x000000028f00720c */ /* 0x040fe20003f66270 */
[----:B------:R-:W-:Y:S01]  /*bb40*/  @!PT LDS RZ, [RZ] ;  /* 0x00000000fffff984 */ /* 0x000fe20000000800 */
[----:B------:R-:W-:Y:S01]  /*bb50*/  @!PT LDS RZ, [RZ] ;  /* 0x00000000fffff984 */ /* 0x000fe20000000800 */
[----:B------:R-:W-:Y:S01]  /*bb60*/  @!PT LDS RZ, [RZ] ;  /* 0x00000000fffff984 */ /* 0x000fe20000000800 */
[----:B------:R4:W-:Y:S01]  /*bb70*/  @!P0 LDGSTS.E.BYPASS.LTC128B.128 [R137+0x4800], [R4.64] ;  /* 0x0480000004898fae */ /* 0x0009e2000b901d46 */
[----:B------:R-:W-:-:S03]  /*bb80*/  ISETP.GE.AND P4, PT, R143, R0, PT ;  /* 0x000000008f00720c */ /* 0x000fc60003f86270 */
[----:B------:R-:W-:Y:S04]  /*bb90*/  LDSM.16.M88.4 R148, [R96] ;  /* 0x000000006094783b */ /* 0x000fe80000000200 */
[----:B------:R-:W5:Y:S04]  /*bba0*/  LDSM.16.M88.4 R48, [R94+0x1400] ;  /* 0x001400005e30783b */ /* 0x000f680000000200 */
[----:B------:R-:W1:Y:S04]  /*bbb0*/  LDSM.16.M88.4 R40, [R94+0x1800] ;  /* 0x001800005e28783b */ /* 0x000e680000000200 */
[----:B------:R-:W1:Y:S04]  /*bbc0*/  LDSM.16.M88.4 R56, [R94+0x1000] ;  /* 0x001000005e38783b */ /* 0x000e680000000200 */
[----:B------:R-:W1:Y:S04]  /*bbd0*/  LDSM.16.M88.4 R32, [R94+0x1c00] ;  /* 0x001c00005e20783b */ /* 0x000e680000000200 */
[----:B------:R-:W-:Y:S04]  /*bbe0*/  LDSM.16.M88.4 R104, [R95] ;  /* 0x000000005f68783b */ /* 0x000fe80000000200 */
[----:B------:R-:W3:Y:S04]  /*bbf0*/  LDSM.16.M88.4 R76, [R92] ;  /* 0x000000005c4c783b */ /* 0x000ee80000000200 */
[----:B------:R-:W3:Y:S04]  /*bc00*/  LDSM.16.M88.4 R72, [R91] ;  /* 0x000000005b48783b */ /* 0x000ee80000000200 */
[----:B------:R-:W3:Y:S04]  /*bc10*/  LDSM.16.M88.4 R80, [R93] ;  /* 0x000000005d50783b */ /* 0x000ee80000000200 */
[----:B------:R-:W3:Y:S04]  /*bc20*/  LDSM.16.M88.4 R68, [R90] ;  /* 0x000000005a44783b */ /* 0x000ee80000000200 */
[----:B------:R-:W3:Y:S01]  /*bc30*/  LDSM.16.M88.4 R16, [R94+0x2400] ;  /* 0x002400005e10783b */ /* 0x000ee20000000200 */
[C---:B-----5:R-:W-:Y:S03]  /*bc40*/  HMMA.16816.F32 R52, R148.reuse, R48, RZ ;  /* 0x000000309434723c */ /* 0x060fe600000018ff */
[----:B--2---:R-:W2:Y:S04]  /*bc50*/  LDSM.16.M88.4 R8, [R94+0x2800] ;  /* 0x002800005e08783b */ /* 0x004ea80000000200 */
[----:B------:R-:W5:Y:S01]  /*bc60*/  LDSM.16.M88.4 R24, [R94+0x2000] ;  /* 0x002000005e18783b */ /* 0x000f620000000200 */
        /* <DEDUP_REMOVED lines=13> */
[----:B------:R-:W-:Y:S01]  /*bd40*/  HMMA.16816.F32 R40, R104, R74, R40 ;  /* 0x0000004a6828723c */ /* 0x000fe20000001828 */
[----:B------:R-:W3:Y:S01]  /*bd50*/  LDSM.16.M88.4 R72, [R87] ;  /* 0x000000005748783b */ /* 0x000ee20000000200 */
[----:B------:R-:W-:-:S02]  /*bd60*/  FMUL.FTZ R54, R54, c[0x0][0x2ec] ;  /* 0x0000bb0036367a20 */ /* 0x000fc40000410000 */
[----:B------:R-:W-:Y:S02]  /*bd70*/  FMUL.FTZ R53, R53, c[0x0][0x2ec] ;  /* 0x0000bb0035357a20 */ /* 0x000fe40000410000 */
[----:B------:R-:W-:Y:S02]  /*bd80*/  FMUL.FTZ R146, R55, c[0x0][0x2ec] ;  /* 0x0000bb0037927a20 */ /* 0x000fe40000410000 */
[C---:B------:R-:W-:Y:S01]  /*bd90*/  HMMA.16816.F32 R60, R104.reuse, R80, R60 ;  /* 0x00000050683c723c */ /* 0x040fe2000000183c */
[----:B------:R-:W-:Y:S01]  /*bda0*/  FMUL.FTZ R49, R49, c[0x0][0x2ec] ;  /* 0x0000bb0031317a20 */ /* 0x000fe20000410000 */
[----:B------:R-:W-:Y:S01]  /*bdb0*/  MUFU.TANH R53, R53 ;  /* 0x0000003500357308 */ /* 0x000fe20000002400 */
[----:B------:R-:W-:Y:S02]  /*bdc0*/  FMUL.FTZ R52, R52, c[0x0][0x2ec] ;  /* 0x0000bb0034347a20 */ /* 0x000fe40000410000 */
[----:B------:R-:W-:Y:S02]  /*bdd0*/  FMUL.FTZ R51, R51, c[0x0][0x2ec] ;  /* 0x0000bb0033337a20 */ /* 0x000fe40000410000 */
[----:B------:R-:W-:Y:S01]  /*bde0*/  FMUL.FTZ R48, R48, c[0x0][0x2ec] ;  /* 0x0000bb0030307a20 */ /* 0x000fe20000410000 */
[----:B------:R-:W-:Y:S01]  /*bdf0*/  HMMA.16816.F32 R56, R104, R82, R56 ;  /* 0x000000526838723c */ /* 0x000fe20000001838 */
[----:B------:R-:W1:Y:S01]  /*be00*/  LDSM.16.M88.4 R80, [R89] ;  /* 0x000000005950783b */ /* 0x000e620000000200 */
[----:B------:R-:W-:Y:S01]  /*be10*/  FMUL.FTZ R160, R47, c[0x0][0x2ec] ;  /* 0x0000bb002fa07a20 */ /* 0x000fe20000410000 */
[----:B------:R-:W-:Y:S01]  /*be20*/  MUFU.TANH R49, R49 ;  /* 0x0000003100317308 */ /* 0x000fe20000002400 */
[----:B------:R-:W-:-:S02]  /*be30*/  FMUL.FTZ R44, R44, c[0x0][0x2ec] ;  /* 0x0000bb002c2c7a20 */ /* 0x000fc40000410000 */
[----:B------:R-:W-:Y:S02]  /*be40*/  FMUL.FTZ R45, R45, c[0x0][0x2ec] ;  /* 0x0000bb002d2d7a20 */ /* 0x000fe40000410000 */
[C---:B------:R-:W-:Y:S01]  /*be50*/  HMMA.16816.F32 R36, R104.reuse, R68, R36 ;  /* 0x000000446824723c */ /* 0x040fe20000001824 */
[----:B------:R-:W-:Y:S02]  /*be60*/  FMUL.FTZ R47, R40, c[0x0][0x2ec] ;  /* 0x0000bb00282f7a20 */ /* 0x000fe40000410000 */
[----:B------:R-:W-:Y:S01]  /*be70*/  MUFU.TANH R146, R146 ;  /* 0x0000009200927308 */ /* 0x000fe20000002400 */
[----:B------:R-:W-:Y:S02]  /*be80*/  FMUL.FTZ R40, R41, c[0x0][0x2ec] ;  /* 0x0000bb0029287a20 */ /* 0x000fe40000410000 */
[----:B------:R-:W-:Y:S02]  /*be90*/  FMUL.FTZ R41, R42, c[0x0][0x2ec] ;  /* 0x0000bb002a297a20 */ /* 0x000fe40000410000 */
[----:B------:R-:W-:Y:S01]  /*bea0*/  HMMA.16816.F32 R32, R104, R70, R32 ;  /* 0x000000466820723c */ /* 0x000fe20000001820 */
[----:B------:R-:W1:Y:S01]  /*beb0*/  LDSM.16.M88.4 R68, [R86] ;  /* 0x000000005644783b */ /* 0x000e620000000200 */
[----:B------:R-:W-:Y:S01]  /*bec0*/  FMUL.FTZ R60, R60, c[0x0][0x2ec] ;  /* 0x0000bb003c3c7a20 */ /* 0x000fe20000410000 */
[----:B------:R-:W-:Y:S01]  /*bed0*/  MUFU.TANH R160, R160 ;  /* 0x000000a000a07308 */ /* 0x000fe20000002400 */
[----:B------:R-:W-:Y:S01]  /*bee0*/  FMUL.FTZ R62, R62, c[0x0][0x2ec] ;  /* 0x0000bb003e3e7a20 */ /* 0x000fe20000410000 */
[----:B------:R-:W-:-:S04]  /*bef0*/  DEPBAR.LE SB0, 0x0 ;  /* 0x000080000000791a */ /* 0x000fc80000000000 */
[C---:B------:R-:W-:Y:S01]  /*bf00*/  HMMA.16816.F32 R20, R148.reuse, R16, RZ ;  /* 0x000000109414723c */ /* 0x040fe200000018ff */
[----:B------:R-:W-:Y:S01]  /*bf10*/  FMUL.FTZ R56, R56, c[0x0][0x2ec] ;  /* 0x0000bb0038387a20 */ /* 0x000fe20000410000 */
[----:B------:R-:W-:Y:S01]  /*bf20*/  MUFU.TANH R60, R60 ;  /* 0x0000003c003c7308 */ /* 0x000fe20000002400 */
[----:B------:R-:W-:Y:S02]  /*bf30*/  FMUL.FTZ R61, R61, c[0x0][0x2ec] ;  /* 0x0000bb003d3d7a20 */ /* 0x000fe40000410000 */
[----:B------:R-:W-:Y:S02]  /*bf40*/  FMUL.FTZ R57, R57, c[0x0][0x2ec] ;  /* 0x0000bb0039397a20 */ /* 0x000fe40000410000 */
[----:B------:R-:W-:Y:S01]  /*bf50*/  FMUL.FTZ R59, R59, c[0x0][0x2ec] ;  /* 0x0000bb003b3b7a20 */ /* 0x000fe20000410000 */
[----:B------:R-:W-:Y:S01]  /*bf60*/  HMMA.16816.F32 R16, R148, R18, RZ ;  /* 0x000000129410723c */ /* 0x000fe200000018ff */
[----:B------:R-:W-:Y:S01]  /*bf70*/  FMUL.FTZ R46, R46, c[0x0][0x2ec] ;  /* 0x0000bb002e2e7a20 */ /* 0x000fe20000410000 */
[----:B------:R-:W-:Y:S01]  /*bf80*/  MUFU.TANH R62, R62 ;  /* 0x0000003e003e7308 */ /* 0x000fe20000002400 */
[----:B------:R-:W-:-:S02]  /*bf90*/  FMUL.FTZ R43, R43, c[0x0][0x2ec] ;  /* 0x0000bb002b2b7a20 */ /* 0x000fc40000410000 */
[----:B------:R-:W-:Y:S02]  /*bfa0*/  FMUL.FTZ R39, R39, c[0x0][0x2ec] ;  /* 0x0000bb0027277a20 */ /* 0x000fe40000410000 */
[----:B------:R-:W-:Y:S01]  /*bfb0*/  FMUL.FTZ R33, R33, c[0x0][0x2ec] ;  /* 0x0000bb0021217a20 */ /* 0x000fe20000410000 */
[C---:B--2---:R-:W-:Y:S01]  /*bfc0*/  HMMA.16816.F32 R12, R148.reuse, R8, RZ ;  /* 0x00000008940c723c */ /* 0x044fe200000018ff */
        /* <DEDUP_REMOVED lines=8> */
[----:B------:R-:W-:-:S05]  /*c050*/  FMUL.FTZ R38, R38, c[0x0][0x2ec] ;  /* 0x0000bb0026267a20 */ /* 0x000fca0000410000 */
[C---:B-----5:R-:W-:Y:S02]  /*c060*/  HMMA.16816.F32 R28, R148.reuse, R24, RZ ;  /* 0x00000018941c723c */ /* 0x060fe400000018ff */
[----:B------:R-:W-:Y:S06]  /*c070*/  MUFU.TANH R59, R59 ;  /* 0x0000003b003b7308 */ /* 0x000fec0000002400 */
[C---:B----4-:R-:W-:Y:S02]  /*c080*/  HMMA.16816.F32 R4, R148.reuse, R152, RZ ;  /* 0x000000989404723c */ /* 0x050fe400000018ff */
[----:B------:R-:W-:Y:S05]  /*c090*/  MUFU.TANH R152, R54 ;  /* 0x0000003600987308 */ /* 0x000fea0000002400 */
[C-C-:B------:R-:W-:Y:S01]  /*c0a0*/  LOP3.LUT R153, R64.reuse, 0x9, R103.reuse, 0xfe, !PT ;  /* 0x0000000940997812 */ /* 0x140fe200078efe67 */
[C---:B------:R-:W-:Y:S02]  /*c0b0*/  HMMA.16816.F32 R24, R148.reuse, R26, RZ ;  /* 0x0000001a9418723c */ /* 0x040fe400000018ff */
[----:B------:R-:W-:Y:S06]  /*c0c0*/  MUFU.TANH R112, R33 ;  /* 0x0000002100707308 */ /* 0x000fec0000002400 */
[----:B------:R-:W-:Y:S02]  /*c0d0*/  HMMA.16816.F32 R148, R148, R154, RZ ;  /* 0x0000009a9494723c */ /* 0x000fe400000018ff */
[----:B------:R-:W2:Y:S05]  /*c0e0*/  I2F R102, R153 ;  /* 0x0000009900667306 */ /* 0x000eaa0000201400 */
[--C-:B------:R-:W-:Y:S01]  /*c0f0*/  LOP3.LUT R155, R64, 0x10, R103.reuse, 0xfe, !PT ;  /* 0x00000010409b7812 */ /* 0x100fe200078efe67 */
[C---:B-1----:R-:W-:Y:S01]  /*c100*/  HMMA.16816.F32 R16, R104.reuse, R78, R16 ;  /* 0x0000004e6810723c */ /* 0x042fe20000001810 */
[----:B------:R-:W-:Y:S01]  /*c110*/  FMUL.FTZ R154, R50, c[0x0][0x2ec] ;  /* 0x0000bb00329a7a20 */ /* 0x000fe20000410000 */
[----:B------:R-:W-:Y:S05]  /*c120*/  MUFU.TANH R51, R51 ;  /* 0x0000003300337308 */ /* 0x000fea0000002400 */
[----:B------:R-:W-:Y:S01]  /*c130*/  LOP3.LUT R79, R64, 0x20, R103, 0xfe, !PT ;  /* 0x00000020404f7812 */ /* 0x000fe200078efe67 */
[----:B---3--:R-:W-:Y:S02]  /*c140*/  HMMA.16816.F32 R8, R104, R74, R8 ;  /* 0x0000004a6808723c */ /* 0x008fe40000001808 */
[----:B------:R-:W-:Y:S01]  /*c150*/  I2F R108, R155 ;  /* 0x0000009b006c7306 */ /* 0x000fe20000201400 */
[----:B--2---:R-:W-:-:S04]  /*c160*/  FFMA.FTZ R57, R97, R102, R57 ;  /* 0x0000006661397223 */ /* 0x004fc80000010039 */
[C-C-:B------:R-:W-:Y:S01]  /*c170*/  LOP3.LUT R75, R64.reuse, 0x28, R103.reuse, 0xfe, !PT ;  /* 0x00000028404b7812 */ /* 0x140fe200078efe67 */
[C---:B------:R-:W-:Y:S02]  /*c180*/  HMMA.16816.F32 R28, R104.reuse, R80, R28 ;  /* 0x00000050681c723c */ /* 0x040fe4000000181c */
[----:B------:R-:W-:Y:S05]  /*c190*/  MUFU.TANH R154, R154 ;  /* 0x0000009a009a7308 */ /* 0x000fea0000002400 */
[----:B------:R-:W-:Y:S01]  /*c1a0*/  LOP3.LUT R81, R64, 0x11, R103, 0xfe, !PT ;  /* 0x0000001140517812 */ /* 0x000fe200078efe67 */
[----:B------:R-:W-:Y:S01]  /*c1b0*/  HMMA.16816.F32 R12, R104, R72, R12 ;  /* 0x00000048680c723c */ /* 0x000fe2000000180c */
[----:B------:R-:W-:Y:S01]  /*c1c0*/  FMUL.FTZ R18, R18, c[0x0][0x2ec] ;  /* 0x0000bb0012127a20 */ /* 0x000fe20000410000 */
[----:B------:R-:W-:Y:S01]  /*c1d0*/  I2F R78, R79 ;  /* 0x0000004f004e7306 */ /* 0x000fe20000201400 */
[----:B------:R-:W-:-:S02]  /*c1e0*/  FMUL.FTZ R16, R16, c[0x0][0x2ec] ;  /* 0x0000bb0010107a20 */ /* 0x000fc40000410000 */
[----:B------:R-:W-:Y:S02]  /*c1f0*/  FMUL.FTZ R17, R17, c[0x0][0x2ec] ;  /* 0x0000bb0011117a20 */ /* 0x000fe40000410000 */
[--C-:B------:R-:W-:Y:S01]  /*c200*/  LOP3.LUT R73, R64, 0x21, R103.reuse, 0xfe, !PT ;  /* 0x0000002140497812 */ /* 0x100fe200078efe67 */
[C---:B------:R-:W-:Y:S01]  /*c210*/  HMMA.16816.F32 R4, R104.reuse, R68, R4 ;  /* 0x000000446804723c */ /* 0x040fe20000001804 */
[----:B------:R-:W-:Y:S01]  /*c220*/  FMUL.FTZ R8, R8, c[0x0][0x2ec] ;  /* 0x0000bb0008087a20 */ /* 0x000fe20000410000 */
[----:B------:R-:W1:Y:S01]  /*c230*/  I2F R80, R81 ;  /* 0x0000005100507306 */ /* 0x000e620000201400 */
        /* <DEDUP_REMOVED lines=11> */
[----:B------:R-:W-:Y:S01]  /*c2f0*/  MUFU.TANH R33, R18 ;  /* 0x0000001200217308 */ /* 0x000fe20000002400 */
[----:B------:R-:W-:Y:S02]  /*c300*/  FMUL.FTZ R13, R14, c[0x0][0x2ec] ;  /* 0x0000bb000e0d7a20 */ /* 0x000fe40000410000 */
[----:B------:R-:W-:Y:S02]  /*c310*/  FMUL.FTZ R12, R12, c[0x0][0x2ec] ;  /* 0x0000bb000c0c7a20 */ /* 0x000fe40000410000 */
[----:B------:R-:W-:Y:S01]  /*c320*/  LOP3.LUT R77, R64, 0x19, R103, 0xfe, !PT ;  /* 0x00000019404d7812 */ /* 0x000fe200078efe67 */
[----:B------:R-:W-:Y:S01]  /*c330*/  HMMA.16816.F32 R148, R104, R70, R148 ;  /* 0x000000466894723c */ /* 0x000fe20000001894 */
[----:B------:R-:W-:Y:S01]  /*c340*/  FMUL.FTZ R4, R4, c[0x0][0x2ec] ;  /* 0x0000bb0004047a20 */ /* 0x000fe20000410000 */
[----:B------:R-:W-:Y:S01]  /*c350*/  I2F R82, R83 ;  /* 0x0000005300527306 */ /* 0x000fe20000201400 */
[----:B------:R-:W-:-:S02]  /*c360*/  FFMA.FTZ R14, R97, R66, R60 ;  /* 0x00000042610e7223 */ /* 0x000fc4000001003c */
[----:B------:R-:W-:Y:S02]  /*c370*/  FMUL.FTZ R15, R15, c[0x0][0x2ec] ;  /* 0x0000bb000f0f7a20 */ /* 0x000fe40000410000 */
[----:B------:R-:W-:Y:S01]  /*c380*/  FMUL.FTZ R106, R63, c[0x0][0x2ec] ;  /* 0x0000bb003f6a7a20 */ /* 0x000fe20000410000 */
[--C-:B------:R-:W-:Y:S01]  /*c390*/  LOP3.LUT R71, R64, 0x60, R103.reuse, 0xfe, !PT ;  /* 0x0000006040477812 */ /* 0x100fe200078efe67 */
[----:B------:R-:W-:Y:S01]  /*c3a0*/  FMUL.FTZ R107, R58, c[0x0][0x2ec] ;  /* 0x0000bb003a6b7a20 */ /* 0x000fe20000410000 */
[----:B------:R-:W2:Y:S01]  /*c3b0*/  MUFU.TANH R63, R56 ;  /* 0x00000038003f7308 */ /* 0x000ea20000002400 */
[----:B------:R-:W-:Y:S01]  /*c3c0*/  FMUL.FTZ R158, R25, c[0x0][0x2ec] ;  /* 0x0000bb00199e7a20 */ /* 0x000fe20000410000 */
[----:B------:R-:W-:Y:S01]  /*c3d0*/  FSEL R14, R14, -INF , !P6 ;  /* 0xff8000000e0e7808 */ /* 0x000fe20007000000 */
[----:B------:R-:W-:Y:S01]  /*c3e0*/  FMUL.FTZ R6, R6, c[0x0][0x2ec] ;  /* 0x0000bb0006067a20 */ /* 0x000fe20000410000 */
[----:B------:R-:W-:Y:S01]  /*c3f0*/  ISETP.GE.AND P6, PT, R145, R2, PT ;  /* 0x000000029100720c */ /* 0x000fe20003fc6270 */
[----:B------:R-:W-:Y:S01]  /*c400*/  FMUL.FTZ R42, R5, c[0x0][0x2ec] ;  /* 0x0000bb00052a7a20 */ /* 0x000fe20000410000 */
[C-C-:B------:R-:W-:Y:S01]  /*c410*/  LOP3.LUT R105, R64.reuse, 0x59, R103.reuse, 0xfe, !PT ;  /* 0x0000005940697812 */ /* 0x140fe200078efe67 */
[----:B------:R-:W-:Y:S01]  /*c420*/  FMUL.FTZ R25, R23, c[0x0][0x2ec] ;  /* 0x0000bb0017197a20 */ /* 0x000fe20000410000 */
[----:B------:R-:W-:Y:S01]  /*c430*/  MUFU.TANH R107, R107 ;  /* 0x0000006b006b7308 */ /* 0x000fe20000002400 */
[----:B------:R-:W-:Y:S01]  /*c440*/  FMUL.FTZ R21, R21, c[0x0][0x2ec] ;  /* 0x0000bb0015157a20 */ /* 0x000fe20000410000 */
[----:B------:R-:W-:Y:S01]  /*c450*/  LOP3.LUT R5, R64, 0x61, R103, 0xfe, !PT ;  /* 0x0000006140057812 */ /* 0x000fe200078efe67 */
[----:B------:R-:W-:-:S02]  /*c460*/  FMUL.FTZ R20, R20, c[0x0][0x2ec] ;  /* 0x0000bb0014147a20 */ /* 0x000fc40000410000 */
[C---:B-1----:R-:W-:Y:S02]  /*c470*/  FFMA.FTZ R186, R97.reuse, R80, R53 ;  /* 0x0000005061ba7223 */ /* 0x042fe40000010035 */
[----:B------:R-:W-:Y:S01]  /*c480*/  FMUL.FTZ R24, R24, c[0x0][0x2ec] ;  /* 0x0000bb0018187a20 */ /* 0x000fe20000410000 */
[----:B------:R-:W-:Y:S01]  /*c490*/  MUFU.TANH R106, R106 ;  /* 0x0000006a006a7308 */ /* 0x000fe20000002400 */
[----:B--2---:R-:W-:Y:S02]  /*c4a0*/  FFMA.FTZ R18, R97, R100, R63 ;  /* 0x0000006461127223 */ /* 0x004fe4000001003f */
[----:B------:R-:W-:Y:S02]  /*c4b0*/  FMUL.FTZ R7, R7, c[0x0][0x2ec] ;  /* 0x0000bb0007077a20 */ /* 0x000fe40000410000 */
[----:B------:R-:W-:Y:S01]  /*c4c0*/  FFMA.FTZ R160, R97, R72, R160 ;  /* 0x0000004861a07223 */ /* 0x000fe200000100a0 */
[----:B------:R-:W-:Y:S01]  /*c4d0*/  FSEL R18, R18, -INF , !P2 ;  /* 0xff80000012127808 */ /* 0x000fe20005000000 */
[----:B------:R-:W-:Y:S01]  /*c4e0*/  FMUL.FTZ R28, R30, c[0x0][0x2ec] ;  /* 0x0000bb001e1c7a20 */ /* 0x000fe20000410000 */
[----:B------:R-:W1:Y:S01]  /*c4f0*/  I2F R76, R77 ;  /* 0x0000004d004c7306 */ /* 0x000e620000201400 */
[----:B------:R-:W-:Y:S01]  /*c500*/  ISETP.GE.AND P2, PT, R155, R2, PT ;  /* 0x000000029b00720c */ /* 0x000fe20003f46270 */
[----:B------:R-:W-:-:S02]  /*c510*/  FMUL.FTZ R148, R148, c[0x0][0x2ec] ;  /* 0x0000bb0094947a20 */ /* 0x000fc40000410000 */
[----:B------:R-:W-:Y:S02]  /*c520*/  FMUL.FTZ R150, R150, c[0x0][0x2ec] ;  /* 0x0000bb0096967a20 */ /* 0x000fe40000410000 */
[----:B------:R-:W-:Y:S02]  /*c530*/  FMUL.FTZ R31, R31, c[0x0][0x2ec] ;  /* 0x0000bb001f1f7a20 */ /* 0x000fe40000410000 */
[----:B------:R-:W2:Y:S01]  /*c540*/  MUFU.TANH R58, R52 ;  /* 0x00000034003a7308 */ /* 0x000ea20000002400 */
[----:B------:R-:W-:Y:S02]  /*c550*/  FMUL.FTZ R22, R22, c[0x0][0x2ec] ;  /* 0x0000bb0016167a20 */ /* 0x000fe40000410000 */
[----:B------:R-:W-:Y:S02]  /*c560*/  FMUL.FTZ R151, R151, c[0x0][0x2ec] ;  /* 0x0000bb0097977a20 */ /* 0x000fe40000410000 */
[----:B------:R-:W-:-:S03]  /*c570*/  FMUL.FTZ R27, R27, c[0x0][0x2ec] ;  /* 0x0000bb001b1b7a20 */ /* 0x000fc60000410000 */
[----:B------:R-:W3:Y:S01]  /*c580*/  MUFU.TANH R55, R48 ;  /* 0x0000003000377308 */ /* 0x000ee20000002400 */
[----:B-1----:R-:W-:-:S07]  /*c590*/  FFMA.FTZ R190, R97, R76, R49 ;  /* 0x0000004c61be7223 */ /* 0x002fce0000010031 */
[----:B------:R-:W1:Y:S01]  /*c5a0*/  MUFU.TANH R50, R44 ;  /* 0x0000002c00327308 */ /* 0x000e620000002400 */
[----:B--2---:R-:W-:-:S07]  /*c5b0*/  FFMA.FTZ R58, R97, R108, R58 ;  /* 0x0000006c613a7223 */ /* 0x004fce000001003a */
[----:B------:R2:W-:Y:S01]  /*c5c0*/  MUFU.TANH R174, R8 ;  /* 0x0000000800ae7308 */ /* 0x0005e20000002400 */
[----:B---3--:R-:W-:-:S07]  /*c5d0*/  FFMA.FTZ R55, R97, R82, R55 ;  /* 0x0000005261377223 */ /* 0x008fce0000010037 */
[----:B------:R-:W-:Y:S01]  /*c5e0*/  I2F R110, R69 ;  /* 0x00000045006e7306 */ /* 0x000fe20000201400 */
[----:B-1----:R-:W-:-:S07]  /*c5f0*/  FFMA.FTZ R50, R97, R78, R50 ;  /* 0x0000004e61327223 */ /* 0x002fce0000010032 */
[----:B------:R1:W-:Y:S01]  /*c600*/  MUFU.TANH R116, R29 ;  /* 0x0000001d00747308 */ /* 0x0003e20000002400 */
[----:B--2---:R-:W-:-:S05]  /*c610*/  FFMA.FTZ R8, R97, R66, R62 ;  /* 0x0000004261087223 */ /* 0x004fca000001003e */
[----:B------:R-:W-:Y:S02]  /*c620*/  FSEL R8, R8, -INF , !P5 ;  /* 0xff80000008087808 */ /* 0x000fe40006800000 */
[----:B------:R2:W3:Y:S01]  /*c630*/  MUFU.TANH R23, R16 ;  /* 0x0000001000177308 */ /* 0x0004e20000002400 */
[----:B------:R-:W-:-:S04]  /*c640*/  ISETP.GE.AND P5, PT, R153, R0, PT ;  /* 0x000000009900720c */ /* 0x000fc80003fa6270 */
[----:B------:R-:W-:Y:S02]  /*c650*/  FSEL R62, R57, -INF , !P5 ;  /* 0xff800000393e7808 */ /* 0x000fe40006800000 */
[----:B------:R-:W-:Y:S01]  /*c660*/  ISETP.GE.AND P5, PT, R81, R2, PT ;  /* 0x000000025100720c */ /* 0x000fe20003fa6270 */
[----:B------:R4:W-:Y:S01]  /*c670*/  MUFU.TANH R172, R4 ;  /* 0x0000000400ac7308 */ /* 0x0009e20000002400 */
[----:B-1----:R-:W-:-:S07]  /*c680*/  FMUL.FTZ R29, R19, c[0x0][0x2ec] ;  /* 0x0000bb00131d7a20 */ /* 0x002fce0000410000 */
[----:B------:R-:W-:Y:S01]  /*c690*/  I2F R74, R75 ;  /* 0x0000004b004a7306 */ /* 0x000fe20000201400 */
[C---:B--2---:R-:W-:Y:S01]  /*c6a0*/  FFMA.FTZ R16, R97.reuse, R98, R61 ;  /* 0x0000006261107223 */ /* 0x044fe2000001003d */
[----:B------:R-:W-:Y:S01]  /*c6b0*/  LOP3.LUT R61, R64, 0x29, R103, 0xfe, !PT ;  /* 0x00000029403d7812 */ /* 0x000fe200078efe67 */
[----:B---3--:R-:W-:-:S03]  /*c6c0*/  FFMA.FTZ R192, R97, R110, R23 ;  /* 0x0000006e61c07223 */ /* 0x008fc60000010017 */
[----:B------:R-:W-:Y:S01]  /*c6d0*/  FSEL R16, R16, -INF , !P4 ;  /* 0xff80000010107808 */ /* 0x000fe20006000000 */
[----:B----4-:R-:W-:Y:S01]  /*c6e0*/  FFMA.FTZ R4, R97, R108, R152 ;  /* 0x0000006c61047223 */ /* 0x010fe20000010098 */
[----:B------:R-:W1:Y:S01]  /*c6f0*/  MUFU.TANH R47, R47 ;  /* 0x0000002f002f7308 */ /* 0x000e620000002400 */
[----:B------:R-:W-:-:S03]  /*c700*/  ISETP.GE.AND P4, PT, R153, R2, PT ;  /* 0x000000029900720c */ /* 0x000fc60003f86270 */
[----:B------:R-:W-:Y:S02]  /*c710*/  FSEL R4, R4, -INF , !P2 ;  /* 0xff80000004047808 */ /* 0x000fe40005000000 */
[----:B------:R-:W-:Y:S02]  /*c720*/  ISETP.GE.AND P2, PT, R77, R0, PT ;  /* 0x000000004d00720c */ /* 0x000fe40003f46270 */
[----:B------:R2:W-:Y:S02]  /*c730*/  MUFU.TANH R19, R12 ;  /* 0x0000000c00137308 */ /* 0x0005e40000002400 */
[----:B------:R-:W-:Y:S02]  /*c740*/  FSEL R190, R190, -INF , !P2 ;  /* 0xff800000bebe7808 */ /* 0x000fe40005000000 */
[----:B------:R-:W-:-:S04]  /*c750*/  ISETP.GE.AND P2, PT, R73, R2, PT ;  /* 0x000000024900720c */ /* 0x000fc80003f46270 */
[----:B------:R-:W3:Y:S01]  /*c760*/  MUFU.TANH R45, R45 ;  /* 0x0000002d002d7308 */ /* 0x000ee20000002400 */
[----:B------:R-:W-:Y:S01]  /*c770*/  FSEL R166, R160, -INF , !P2 ;  /* 0xff800000a0a67808 */ /* 0x000fe20005000000 */
[----:B-1----:R-:W-:Y:S01]  /*c780*/  FFMA.FTZ R47, R97, R74, R47 ;  /* 0x0000004a612f7223 */ /* 0x002fe2000001002f */
[----:B------:R-:W-:-:S04]  /*c790*/  ISETP.GE.AND P2, PT, R69, R0, PT ;  /* 0x000000004500720c */ /* 0x000fc80003f46270 */
[----:B------:R-:W-:Y:S01]  /*c7a0*/  FSEL R192, R192, -INF , !P2 ;  /* 0xff800000c0c07808 */ /* 0x000fe20005000000 */
[----:B------:R-:W-:Y:S01]  /*c7b0*/  MUFU.TANH R161, R46 ;  /* 0x0000002e00a17308 */ /* 0x000fe20000002400 */
[----:B--2---:R-:W-:Y:S01]  /*c7c0*/  FFMA.FTZ R12, R97, R100, R107 ;  /* 0x00000064610c7223 */ /* 0x004fe2000001006b */
[----:B------:R-:W-:-:S04]  /*c7d0*/  ISETP.GE.AND P2, PT, R71, R2, PT ;  /* 0x000000024700720c */ /* 0x000fc80003f46270 */
[----:B------:R-:W-:Y:S02]  /*c7e0*/  FSEL R12, R12, -INF , !P6 ;  /* 0xff8000000c0c7808 */ /* 0x000fe40007000000 */
[----:B------:R1:W-:Y:S01]  /*c7f0*/  MUFU.TANH R184, R10 ;  /* 0x0000000a00b87308 */ /* 0x0003e20000002400 */
[----:B------:R-:W-:Y:S01]  /*c800*/  ISETP.GE.AND P6, PT, R81, R0, PT ;  /* 0x000000005100720c */ /* 0x000fe20003fc6270 */
[----:B---3--:R-:W-:Y:S01]  /*c810*/  FFMA.FTZ R45, R97, R72, R45 ;  /* 0x00000048612d7223 */ /* 0x008fe2000001002d */
[--C-:B------:R-:W-:Y:S02]  /*c820*/  LOP3.LUT R81, R64, 0x40, R103.reuse, 0xfe, !PT ;  /* 0x0000004040517812 */ /* 0x100fe400078efe67 */
[----:B------:R-:W-:Y:S02]  /*c830*/  FSEL R186, R186, -INF , !P6 ;  /* 0xff800000baba7808 */ /* 0x000fe40007000000 */
[----:B------:R-:W-:Y:S01]  /*c840*/  ISETP.GE.AND P6, PT, R77, R2, PT ;  /* 0x000000024d00720c */ /* 0x000fe20003fc6270 */
[----:B------:R-:W2:Y:S01]  /*c850*/  I2F R70, R71 ;  /* 0x0000004700467306 */ /* 0x000ea20000201400 */
[----:B------:R-:W-:-:S07]  /*c860*/  LOP3.LUT R77, R64, 0x30, R103, 0xfe, !PT ;  /* 0x00000030404d7812 */ /* 0x000fce00078efe67 */
[----:B------:R-:W3:Y:S01]  /*c870*/  MUFU.TANH R41, R41 ;  /* 0x0000002900297308 */ /* 0x000ee20000002400 */
[C---:B-1----:R-:W-:Y:S02]  /*c880*/  FFMA.FTZ R10, R97.reuse, R98, R106 ;  /* 0x00000062610a7223 */ /* 0x042fe4000001006a */
[----:B------:R-:W-:Y:S01]  /*c890*/  FFMA.FTZ R98, R97, R110, R33 ;  /* 0x0000006e61627223 */ /* 0x000fe20000010021 */
[----:B------:R-:W-:Y:S02]  /*c8a0*/  LOP3.LUT R33, R64, 0x49, R103, 0xfe, !PT ;  /* 0x0000004940217812 */ /* 0x000fe400078efe67 */
[----:B------:R-:W-:Y:S02]  /*c8b0*/  FSEL R10, R10, -INF , !P3 ;  /* 0xff8000000a0a7808 */ /* 0x000fe40005800000 */
[----:B------:R-:W1:Y:S01]  /*c8c0*/  MUFU.TANH R13, R13 ;  /* 0x0000000d000d7308 */ /* 0x000e620000002400 */
[----:B------:R-:W-:Y:S01]  /*c8d0*/  ISETP.GE.AND P3, PT, R155, R0, PT ;  /* 0x000000009b00720c */ /* 0x000fe20003f66270 */
[----:B--2---:R-:W-:-:S03]  /*c8e0*/  FFMA.FTZ R19, R97, R70, R19 ;  /* 0x0000004661137223 */ /* 0x004fc60000010013 */
[----:B------:R-:W-:Y:S02]  /*c8f0*/  FSEL R178, R58, -INF , !P3 ;  /* 0xff8000003ab27808 */ /* 0x000fe40005800000 */
[----:B------:R-:W-:Y:S01]  /*c900*/  ISETP.GE.AND P3, PT, R83, R2, PT ;  /* 0x000000025300720c */ /* 0x000fe20003f66270 */
[----:B------:R2:W-:Y:S01]  /*c910*/  MUFU.TANH R180, R11 ;  /* 0x0000000b00b47308 */ /* 0x0005e20000002400 */
[----:B---3--:R-:W-:-:S07]  /*c920*/  FFMA.FTZ R106, R97, R74, R41 ;  /* 0x0000004a616a7223 */ /* 0x008fce0000010029 */
[----:B------:R-:W-:Y:S01]  /*c930*/  I2F R68, R159 ;  /* 0x0000009f00447306 */ /* 0x000fe20000201400 */
[----:B-1----:R-:W-:-:S05]  /*c940*/  FFMA.FTZ R70, R97, R70, R13 ;  /* 0x0000004661467223 */ /* 0x002fca000001000d */
[----:B------:R-:W-:Y:S02]  /*c950*/  FSEL R70, R70, -INF , !P2 ;  /* 0xff80000046467808 */ /* 0x000fe40005000000 */
[----:B--2---:R-:W-:Y:S01]  /*c960*/  LOP3.LUT R11, R64, 0x69, R103, 0xfe, !PT ;  /* 0x00000069400b7812 */ /* 0x004fe200078efe67 */
[----:B------:R-:W-:Y:S03]  /*c970*/  MUFU.TANH R25, R25 ;  /* 0x0000001900197308 */ /* 0x000fe60000002400 */
[----:B------:R-:W-:-:S05]  /*c980*/  ISETP.GE.AND P2, PT, R11, R0, PT ;  /* 0x000000000b00720c */ /* 0x000fca0003f46270 */
[----:B------:R-:W-:Y:S08]  /*c990*/  I2F R104, R105 ;  /* 0x0000006900687306 */ /* 0x000ff00000201400 */
[----:B------:R1:W-:Y:S08]  /*c9a0*/  MUFU.TANH R162, R20 ;  /* 0x0000001400a27308 */ /* 0x0003f00000002400 */
[----:B------:R-:W2:Y:S08]  /*c9b0*/  MUFU.TANH R21, R21 ;  /* 0x0000001500157308 */ /* 0x000eb00000002400 */
[----:B------:R-:W-:Y:S01]  /*c9c0*/  MUFU.TANH R17, R17 ;  /* 0x0000001100117308 */ /* 0x000fe20000002400 */
[----:B-1----:R-:W-:-:S05]  /*c9d0*/  FFMA.FTZ R20, R97, R80, R146 ;  /* 0x0000005061147223 */ /* 0x002fca0000010092 */
[----:B------:R-:W-:Y:S02]  /*c9e0*/  FSEL R20, R20, -INF , !P5 ;  /* 0xff80000014147808 */ /* 0x000fe40006800000 */
[----:B------:R-:W-:Y:S01]  /*c9f0*/  MUFU.TANH R176, R15 ;  /* 0x0000000f00b07308 */ /* 0x000fe20000002400 */
[----:B------:R-:W-:Y:S01]  /*ca00*/  ISETP.GE.AND P5, PT, R79, R0, PT ;  /* 0x000000004f00720c */ /* 0x000fe20003fa6270 */
[----:B--2---:R-:W-:-:S06]  /*ca10*/  FFMA.FTZ R74, R97, R68, R21 ;  /* 0x00000044614a7223 */ /* 0x004fcc0000010015 */
[----:B------:R1:W-:Y:S08]  /*ca20*/  MUFU.TANH R182, R6 ;  /* 0x0000000600b67308 */ /* 0x0003f00000002400 */
[----:B------:R2:W-:Y:S08]  /*ca30*/  MUFU.TANH R44, R43 ;  /* 0x0000002b002c7308 */ /* 0x0005f00000002400 */
[----:B------:R-:W-:Y:S01]  /*ca40*/  MUFU.TANH R168, R9 ;  /* 0x0000000900a87308 */ /* 0x000fe20000002400 */
[C---:B-1----:R-:W-:Y:S01]  /*ca50*/  FFMA.FTZ R6, R97.reuse, R102, R59 ;  /* 0x0000006661067223 */ /* 0x042fe2000001003b */
[C---:B------:R-:W-:Y:S01]  /*ca60*/  LOP3.LUT R59, R64.reuse, 0x78, R103, 0xfe, !PT ;  /* 0x00000078403b7812 */ /* 0x040fe200078efe67 */
[----:B------:R-:W-:Y:S01]  /*ca70*/  FFMA.FTZ R102, R97, R68, R25 ;  /* 0x0000004461667223 */ /* 0x000fe20000010019 */
[----:B------:R-:W-:-:S02]  /*ca80*/  LOP3.LUT R25, R64, 0x48, R103, 0xfe, !PT ;  /* 0x0000004840197812 */ /* 0x000fc400078efe67 */
[----:B------:R-:W-:Y:S02]  /*ca90*/  FSEL R6, R6, -INF , !P4 ;  /* 0xff80000006067808 */ /* 0x000fe40006000000 */
[----:B------:R-:W1:Y:S01]  /*caa0*/  I2F R15, R11 ;  /* 0x0000000b000f7306 */ /* 0x000e620000201400 */
[----:B--2---:R-:W-:Y:S02]  /*cab0*/  LOP3.LUT R43, R64, 0x71, R103, 0xfe, !PT ;  /* 0x00000071402b7812 */ /* 0x004fe400078efe67 */
[----:B------:R-:W-:-:S04]  /*cac0*/  ISETP.GE.AND P4, PT, R83, R0, PT ;  /* 0x000000005300720c */ /* 0x000fc80003f86270 */
[----:B------:R-:W-:Y:S01]  /*cad0*/  FSEL R188, R55, -INF , !P4 ;  /* 0xff80000037bc7808 */ /* 0x000fe20006000000 */
[----:B------:R2:W-:Y:S01]  /*cae0*/  MUFU.TANH R48, R34 ;  /* 0x0000002200307308 */ /* 0x0005e20000002400 */
[----:B------:R-:W-:Y:S02]  /*caf0*/  ISETP.GE.AND P4, PT, R79, R2, PT ;  /* 0x000000024f00720c */ /* 0x000fe40003f86270 */
[----:B------:R-:W-:-:S05]  /*cb00*/  LOP3.LUT R55, R64, 0x31, R103, 0xfe, !PT ;  /* 0x0000003140377812 */ /* 0x000fca00078efe67 */
[----:B------:R-:W-:Y:S01]  /*cb10*/  MUFU.TANH R164, R164 ;  /* 0x000000a400a47308 */ /* 0x000fe20000002400 */
[CC--:B-1----:R-:W-:Y:S02]  /*cb20*/  FFMA.FTZ R108, R97.reuse, R15.reuse, R168 ;  /* 0x0000000f616c7223 */ /* 0x0c2fe400000100a8 */
[C---:B------:R-:W-:Y:S01]  /*cb30*/  FFMA.FTZ R58, R97.reuse, R15, R180 ;  /* 0x0000000f613a7223 */ /* 0x040fe200000100b4 */
[----:B------:R-:W-:Y:S02]  /*cb40*/  LOP3.LUT R15, R64, 0x31, R103, 0xfe, !PT ;  /* 0x00000031400f7812 */ /* 0x000fe400078efe67 */
[----:B------:R-:W-:Y:S02]  /*cb50*/  FSEL R108, R108, -INF , !P2 ;  /* 0xff8000006c6c7808 */ /* 0x000fe40005000000 */
[----:B------:R-:W1:Y:S01]  /*cb60*/  I2F R3, R5 ;  /* 0x0000000500037306 */ /* 0x000e620000201400 */
[----:B--2---:R-:W-:Y:S01]  /*cb70*/  FFMA.FTZ R34, R97, R76, R51 ;  /* 0x0000004c61227223 */ /* 0x004fe20000010033 */
[----:B------:R-:W-:-:S02]  /*cb80*/  LOP3.LUT R51, R64, 0x38, R103, 0xfe, !PT ;  /* 0x0000003840337812 */ /* 0x000fc400078efe67 */
[----:B------:R-:W-:Y:S02]  /*cb90*/  ISETP.GE.AND P2, PT, R43, R2, PT ;  /* 0x000000022b00720c */ /* 0x000fe40003f46270 */
[----:B------:R-:W-:Y:S02]  /*cba0*/  FSEL R34, R34, -INF , !P6 ;  /* 0xff80000022227808 */ /* 0x000fe40007000000 */
[----:B------:R2:W-:Y:S01]  /*cbb0*/  MUFU.TANH R30, R24 ;  /* 0x00000018001e7308 */ /* 0x0005e20000002400 */
[----:B------:R-:W-:-:S04]  /*cbc0*/  ISETP.GE.AND P6, PT, R75, R0, PT ;  /* 0x000000004b00720c */ /* 0x000fc80003fc6270 */
[----:B------:R-:W-:Y:S02]  /*cbd0*/  FSEL R198, R47, -INF , !P6 ;  /* 0xff8000002fc67808 */ /* 0x000fe40007000000 */
[----:B------:R-:W-:Y:S01]  /*cbe0*/  ISETP.GE.AND P6, PT, R69, R2, PT ;  /* 0x000000024500720c */ /* 0x000fe20003fc6270 */
[----:B------:R-:W3:Y:S01]  /*cbf0*/  MUFU.TANH R29, R29 ;  /* 0x0000001d001d7308 */ /* 0x000ee20000002400 */
[--C-:B------:R-:W-:Y:S01]  /*cc00*/  LOP3.LUT R47, R64, 0x41, R103.reuse, 0xfe, !PT ;  /* 0x00000041402f7812 */ /* 0x100fe200078efe67 */
[CC--:B-1----:R-:W-:Y:S01]  /*cc10*/  FFMA.FTZ R72, R97.reuse, R3.reuse, R164 ;  /* 0x0000000361487223 */ /* 0x0c2fe200000100a4 */
[----:B------:R-:W-:Y:S01]  /*cc20*/  FSEL R98, R98, -INF , !P6 ;  /* 0xff80000062627808 */ /* 0x000fe20007000000 */
[----:B------:R-:W-:Y:S01]  /*cc30*/  FFMA.FTZ R66, R97, R3, R176 ;  /* 0x0000000361427223 */ /* 0x000fe200000100b0 */
[----:B------:R-:W-:Y:S02]  /*cc40*/  ISETP.GE.AND P6, PT, R5, R0, PT ;  /* 0x000000000500720c */ /* 0x000fe40003fc6270 */
[----:B------:R-:W-:Y:S01]  /*cc50*/  LOP3.LUT R3, R64, 0x29, R103, 0xfe, !PT ;  /* 0x0000002940037812 */ /* 0x000fe200078efe67 */
[----:B------:R1:W-:Y:S01]  /*cc60*/  MUFU.TANH R170, R7 ;  /* 0x0000000700aa7308 */ /* 0x0003e20000002400 */
[----:B--2---:R-:W-:Y:S01]  /*cc70*/  FFMA.FTZ R24, R97, R82, R154 ;  /* 0x0000005261187223 */ /* 0x004fe2000001009a */
[----:B------:R-:W-:-:S02]  /*cc80*/  FSEL R72, R72, -INF , !P6 ;  /* 0xff80000048487808 */ /* 0x000fc40007000000 */
[----:B------:R-:W-:Y:S02]  /*cc90*/  ISETP.GE.AND P6, PT, R11, R2, PT ;  /* 0x000000020b00720c */ /* 0x000fe40003fc6270 */
[----:B------:R-:W-:Y:S02]  /*cca0*/  FSEL R24, R24, -INF , !P3 ;  /* 0xff80000018187808 */ /* 0x000fe40005800000 */
[----:B------:R-:W-:Y:S01]  /*ccb0*/  MUFU.TANH R52, R39 ;  /* 0x0000002700347308 */ /* 0x000fe20000002400 */
[----:B------:R-:W-:Y:S01]  /*ccc0*/  ISETP.GE.AND P3, PT, R73, R0, PT ;  /* 0x000000004900720c */ /* 0x000fe20003f66270 */
[-C--:B---3--:R-:W-:Y:S01]  /*ccd0*/  FFMA.FTZ R82, R97, R104.reuse, R29 ;  /* 0x0000006861527223 */ /* 0x088fe2000001001d */
[----:B------:R-:W-:Y:S02]  /*cce0*/  FSEL R58, R58, -INF , !P6 ;  /* 0xff8000003a3a7808 */ /* 0x000fe40007000000 */
[----:B------:R-:W-:Y:S01]  /*ccf0*/  FSEL R194, R45, -INF , !P3 ;  /* 0xff8000002dc27808 */ /* 0x000fe20005800000 */
[----:B------:R-:W-:Y:S01]  /*cd00*/  FFMA.FTZ R45, R97, R104, R17 ;  /* 0x00000068612d7223 */ /* 0x000fe20000010011 */
[----:B------:R-:W-:Y:S01]  /*cd10*/  ISETP.GE.AND P3, PT, R159, R2, PT ;  /* 0x000000029f00720c */ /* 0x000fe20003f66270 */
[----:B------:R-:W-:Y:S01]  /*cd20*/  I2F R39, R43 ;  /* 0x0000002b00277306 */ /* 0x000fe20000201400 */
[----:B-1----:R-:W-:-:S02]  /*cd30*/  LOP3.LUT R7, R64, 0x68, R103, 0xfe, !PT ;  /* 0x0000006840077812 */ /* 0x002fc400078efe67 */
[----:B------:R-:W-:Y:S02]  /*cd40*/  FSEL R102, R102, -INF , !P3 ;  /* 0xff80000066667808 */ /* 0x000fe40005800000 */
[-C--:B------:R-:W-:Y:S02]  /*cd50*/  ISETP.GE.AND P3, PT, R71, R0.reuse, PT ;  /* 0x000000004700720c */ /* 0x080fe40003f66270 */
[----:B------:R-:W-:Y:S01]  /*cd60*/  ISETP.GE.AND P6, PT, R59, R0, PT ;  /* 0x000000003b00720c */ /* 0x000fe20003fc6270 */
[----:B------:R1:W-:Y:S01]  /*cd70*/  MUFU.TANH R56, R32 ;  /* 0x0000002000387308 */ /* 0x0003e20000002400 */
[----:B------:R-:W-:Y:S02]  /*cd80*/  FSEL R196, R19, -INF , !P3 ;  /* 0xff80000013c47808 */ /* 0x000fe40005800000 */
[----:B------:R-:W-:Y:S02]  /*cd90*/  ISETP.GE.AND P3, PT, R7, R2, PT ;  /* 0x000000020700720c */ /* 0x000fe40003f66270 */
[----:B------:R-:W-:-:S03]  /*cda0*/  LOP3.LUT R29, R64, 0x50, R103, 0xfe, !PT ;  /* 0x00000050401d7812 */ /* 0x000fc600078efe67 */
[----:B------:R-:W2:Y:S08]  /*cdb0*/  I2F R9, R7 ;  /* 0x0000000700097306 */ /* 0x000eb00000201400 */
[----:B------:R3:W-:Y:S01]  /*cdc0*/  MUFU.TANH R54, R35 ;  /* 0x0000002300367308 */ /* 0x0007e20000002400 */
[----:B-1----:R-:W-:Y:S01]  /*cdd0*/  FFMA.FTZ R32, R97, R78, R161 ;  /* 0x0000004e61207223 */ /* 0x002fe200000100a1 */
[----:B------:R-:W-:-:S02]  /*cde0*/  FSEL R78, R50, -INF , !P5 ;  /* 0xff800000324e7808 */ /* 0x000fc40006800000 */
[----:B------:R-:W-:Y:S02]  /*cdf0*/  ISETP.GE.AND P5, PT, R75, R2, PT ;  /* 0x000000024b00720c */ /* 0x000fe40003fa6270 */
[----:B------:R-:W-:Y:S02]  /*ce00*/  FSEL R32, R32, -INF , !P4 ;  /* 0xff80000020207808 */ /* 0x000fe40006000000 */
[----:B------:R-:W-:Y:S01]  /*ce10*/  MUFU.TANH R148, R148 ;  /* 0x0000009400947308 */ /* 0x000fe20000002400 */
[----:B------:R-:W-:Y:S01]  /*ce20*/  FSEL R106, R106, -INF , !P5 ;  /* 0xff8000006a6a7808 */ /* 0x000fe20006800000 */
[-C--:B--2---:R-:W-:Y:S01]  /*ce30*/  FFMA.FTZ R60, R97, R9.reuse, R184 ;  /* 0x00000009613c7223 */ /* 0x084fe200000100b8 */
[-C--:B------:R-:W-:Y:S01]  /*ce40*/  ISETP.GE.AND P4, PT, R159, R0.reuse, PT ;  /* 0x000000009f00720c */ /* 0x080fe20003f86270 */
[----:B------:R-:W-:Y:S01]  /*ce50*/  FFMA.FTZ R160, R97, R9, R174 ;  /* 0x0000000961a07223 */ /* 0x000fe200000100ae */
[----:B------:R-:W-:Y:S02]  /*ce60*/  ISETP.GE.AND P5, PT, R105, R0, PT ;  /* 0x000000006900720c */ /* 0x000fe40003fa6270 */
[C-C-:B------:R-:W-:Y:S01]  /*ce70*/  LOP3.LUT R75, R64.reuse, 0x39, R103.reuse, 0xfe, !PT ;  /* 0x00000039404b7812 */ /* 0x140fe200078efe67 */
[----:B------:R-:W-:Y:S01]  /*ce80*/  I2F R57, R59 ;  /* 0x0000003b00397306 */ /* 0x000fe20000201400 */
[----:B---3--:R-:W-:-:S02]  /*ce90*/  LOP3.LUT R35, R64, 0x70, R103, 0xfe, !PT ;  /* 0x0000007040237812 */ /* 0x008fc400078efe67 */
[----:B------:R-:W-:Y:S02]  /*cea0*/  FSEL R74, R74, -INF , !P4 ;  /* 0xff8000004a4a7808 */ /* 0x000fe40006000000 */
[----:B------:R-:W-:Y:S01]  /*ceb0*/  FSEL R104, R45, -INF , !P5 ;  /* 0xff8000002d687808 */ /* 0x000fe20006800000 */
[----:B------:R-:W-:Y:S01]  /*cec0*/  FFMA.FTZ R45, R97, R39, R170 ;  /* 0x00000027612d7223 */ /* 0x000fe200000100aa */
[-C--:B------:R-:W-:Y:S01]  /*ced0*/  ISETP.GE.AND P4, PT, R105, R2.reuse, PT ;  /* 0x000000026900720c */ /* 0x080fe20003f86270 */
[----:B------:R-:W-:Y:S01]  /*cee0*/  MUFU.TANH R46, R37 ;  /* 0x00000025002e7308 */ /* 0x000fe20000002400 */
[----:B------:R-:W-:Y:S02]  /*cef0*/  ISETP.GE.AND P5, PT, R5, R2, PT ;  /* 0x000000020500720c */ /* 0x000fe40003fa6270 */
[----:B------:R-:W-:Y:S02]  /*cf00*/  FSEL R82, R82, -INF , !P4 ;  /* 0xff80000052527808 */ /* 0x000fe40006000000 */
[----:B------:R-:W-:-:S02]  /*cf10*/  ISETP.GE.AND P4, PT, R7, R0, PT ;  /* 0x000000000700720c */ /* 0x000fc40003f86270 */
[----:B------:R-:W-:Y:S01]  /*cf20*/  FSEL R45, R45, -INF , !P2 ;  /* 0xff8000002d2d7808 */ /* 0x000fe20005000000 */
[----:B------:R-:W1:Y:S01]  /*cf30*/  MUFU.TANH R42, R42 ;  /* 0x0000002a002a7308 */ /* 0x000e620000002400 */
[----:B------:R-:W-:Y:S02]  /*cf40*/  ISETP.GE.AND P2, PT, R55, R0, PT ;  /* 0x000000003700720c */ /* 0x000fe40003f46270 */
[----:B------:R-:W-:Y:S02]  /*cf50*/  FSEL R60, R60, -INF , !P3 ;  /* 0xff8000003c3c7808 */ /* 0x000fe40005800000 */
[----:B------:R-:W-:Y:S02]  /*cf60*/  FSEL R66, R66, -INF , !P5 ;  /* 0xff80000042427808 */ /* 0x000fe40006800000 */
[----:B------:R-:W-:Y:S01]  /*cf70*/  FSEL R160, R160, -INF , !P4 ;  /* 0xff800000a0a07808 */ /* 0x000fe20006000000 */
[----:B------:R-:W2:Y:S01]  /*cf80*/  I2F R37, R35 ;  /* 0x0000002300257306 */ /* 0x000ea20000201400 */
[----:B------:R-:W-:-:S02]  /*cf90*/  LOP3.LUT R9, R64, 0x30, R103, 0xfe, !PT ;  /* 0x0000003040097812 */ /* 0x000fc400078efe67 */
[-C--:B------:R-:W-:Y:S02]  /*cfa0*/  ISETP.GE.AND P3, PT, R43, R0.reuse, PT ;  /* 0x000000002b00720c */ /* 0x080fe40003f66270 */
[C---:B------:R-:W-:Y:S02]  /*cfb0*/  ISETP.GE.AND P5, PT, R35.reuse, R0, PT ;  /* 0x000000002300720c */ /* 0x040fe40003fa6270 */
[----:B------:R-:W-:Y:S01]  /*cfc0*/  ISETP.GE.AND P4, PT, R35, R2, PT ;  /* 0x000000022300720c */ /* 0x000fe20003f86270 */
[----:B------:R3:W4:Y:S01]  /*cfd0*/  I2F R49, R55 ;  /* 0x0000003700317306 */ /* 0x0007220000201400 */
[----:B-1----:R-:W-:Y:S01]  /*cfe0*/  FFMA.FTZ R42, R97, R39, R42 ;  /* 0x00000027612a7223 */ /* 0x002fe2000001002a */
[C-C-:B------:R-:W-:Y:S02]  /*cff0*/  LOP3.LUT R5, R64.reuse, 0x79, R103.reuse, 0xfe, !PT ;  /* 0x0000007940057812 */ /* 0x140fe400078efe67 */
[----:B------:R-:W-:Y:S02]  /*d000*/  LOP3.LUT R43, R64, 0x39, R103, 0xfe, !PT ;  /* 0x00000039402b7812 */ /* 0x000fe400078efe67 */
[----:B------:R-:W-:-:S02]  /*d010*/  FSEL R76, R42, -INF , !P3 ;  /* 0xff8000002a4c7808 */ /* 0x000fc40005800000 */
[----:B------:R-:W-:Y:S01]  /*d020*/  MUFU.TANH R40, R40 ;  /* 0x0000002800287308 */ /* 0x000fe20000002400 */
[-C--:B--2---:R-:W-:Y:S01]  /*d030*/  FFMA.FTZ R110, R97, R37.reuse, R172 ;  /* 0x00000025616e7223 */ /* 0x084fe200000100ac */
[----:B------:R-:W-:Y:S01]  /*d040*/  ISETP.GE.AND P3, PT, R77, R0, PT ;  /* 0x000000004d00720c */ /* 0x000fe20003f66270 */
[C---:B------:R-:W-:Y:S01]  /*d050*/  FFMA.FTZ R50, R97.reuse, R37, R182 ;  /* 0x0000002561327223 */ /* 0x040fe200000100b6 */
[----:B------:R-:W-:Y:S02]  /*d060*/  LOP3.LUT R37, R64, 0x38, R103, 0xfe, !PT ;  /* 0x0000003840257812 */ /* 0x000fe400078efe67 */
[----:B------:R-:W-:Y:S02]  /*d070*/  FSEL R110, R110, -INF , !P5 ;  /* 0xff8000006e6e7808 */ /* 0x000fe40006800000 */
[----:B------:R-:W1:Y:S01]  /*d080*/  MUFU.TANH R150, R150 ;  /* 0x0000009600967308 */ /* 0x000e620000002400 */
[C---:B---3--:R-:W-:Y:S01]  /*d090*/  FFMA.FTZ R55, R97.reuse, R57, R148 ;  /* 0x0000003961377223 */ /* 0x048fe20000010094 */
[----:B------:R-:W-:Y:S01]  /*d0a0*/  FSEL R50, R50, -INF , !P4 ;  /* 0xff80000032327808 */ /* 0x000fe20006000000 */
[----:B----4-:R-:W-:Y:S01]  /*d0b0*/  FFMA.FTZ R46, R97, R49, R46 ;  /* 0x00000031612e7223 */ /* 0x010fe2000001002e */
[----:B------:R-:W-:-:S02]  /*d0c0*/  ISETP.GE.AND P5, PT, R59, R2, PT ;  /* 0x000000023b00720c */ /* 0x000fc40003fa6270 */
[----:B------:R-:W-:Y:S02]  /*d0d0*/  FSEL R55, R55, -INF , !P6 ;  /* 0xff80000037377808 */ /* 0x000fe40007000000 */
[----:B------:R-:W2:Y:S01]  /*d0e0*/  I2F R53, R61 ;  /* 0x0000003d00357306 */ /* 0x000ea20000201400 */
[-C--:B------:R-:W-:Y:S02]  /*d0f0*/  ISETP.GE.AND P6, PT, R51, R0.reuse, PT ;  /* 0x000000003300720c */ /* 0x080fe40003fc6270 */
[-C--:B------:R-:W-:Y:S02]  /*d100*/  ISETP.GE.AND P4, PT, R61, R0.reuse, PT ;  /* 0x000000003d00720c */ /* 0x080fe40003f86270 */
[----:B------:R-:W-:Y:S02]  /*d110*/  FSEL R46, R46, -INF , !P2 ;  /* 0xff8000002e2e7808 */ /* 0x000fe40005000000 */
[----:B------:R-:W-:Y:S01]  /*d120*/  ISETP.GE.AND P2, PT, R25, R0, PT ;  /* 0x000000001900720c */ /* 0x000fe20003f46270 */
[----:B------:R-:W-:Y:S01]  /*d130*/  MUFU.TANH R36, R36 ;  /* 0x0000002400247308 */ /* 0x000fe20000002400 */
[----:B-1----:R-:W-:Y:S01]  /*d140*/  FFMA.FTZ R42, R97, R57, R150 ;  /* 0x00000039612a7223 */ /* 0x002fe20000010096 */
[----:B------:R-:W-:-:S04]  /*d150*/  LOP3.LUT R59, R64, 0x40, R103, 0xfe, !PT ;  /* 0x00000040403b7812 */ /* 0x000fc800078efe67 */
[----:B------:R-:W-:Y:S02]  /*d160*/  FSEL R42, R42, -INF , !P5 ;  /* 0xff8000002a2a7808 */ /* 0x000fe40006800000 */
[----:B------:R-:W1:Y:S01]  /*d170*/  I2F R63, R77 ;  /* 0x0000004d003f7306 */ /* 0x000e620000201400 */
[----:B--2---:R-:W-:Y:S01]  /*d180*/  FFMA.FTZ R40, R97, R53, R40 ;  /* 0x0000003561287223 */ /* 0x004fe20000010028 */
[-C--:B------:R-:W-:Y:S02]  /*d190*/  ISETP.GE.AND P5, PT, R75, R0.reuse, PT ;  /* 0x000000004b00720c */ /* 0x080fe40003fa6270 */
[----:B------:R-:W-:Y:S02]  /*d1a0*/  LOP3.LUT R53, R64, 0x48, R103, 0xfe, !PT ;  /* 0x0000004840357812 */ /* 0x000fe400078efe67 */
[----:B------:R-:W-:Y:S02]  /*d1b0*/  FSEL R40, R40, -INF , !P4 ;  /* 0xff80000028287808 */ /* 0x000fe40006000000 */
[----:B------:R-:W2:Y:S01]  /*d1c0*/  I2F R21, R47 ;  /* 0x0000002f00157306 */ /* 0x000ea20000201400 */
[----:B------:R-:W-:-:S02]  /*d1d0*/  ISETP.GE.AND P4, PT, R81, R0, PT ;  /* 0x000000005100720c */ /* 0x000fc40003f86270 */
[----:B------:R-:W-:-:S05]  /*d1e0*/  LOP3.LUT R61, R64, 0x49, R103, 0xfe, !PT ;  /* 0x00000049403d7812 */ /* 0x000fca00078efe67 */
[----:B------:R-:W-:Y:S01]  /*d1f0*/  MUFU.TANH R114, R114 ;  /* 0x0000007200727308 */ /* 0x000fe20000002400 */
[----:B-1----:R-:W-:-:S05]  /*d200*/  FFMA.FTZ R36, R97, R63, R36 ;  /* 0x0000003f61247223 */ /* 0x002fca0000010024 */
[----:B------:R-:W-:Y:S02]  /*d210*/  FSEL R36, R36, -INF , !P3 ;  /* 0xff80000024247808 */ /* 0x000fe40005800000 */
[----:B------:R1:W3:Y:S01]  /*d220*/  I2F R73, R51 ;  /* 0x0000003300497306 */ /* 0x0002e20000201400 */
[----:B--2---:R-:W-:Y:S01]  /*d230*/  FFMA.FTZ R116, R97, R21, R116 ;  /* 0x0000001561747223 */ /* 0x004fe20000010074 */
[----:B------:R-:W-:Y:S02]  /*d240*/  ISETP.GE.AND P3, PT, R47, R0, PT ;  /* 0x000000002f00720c */ /* 0x000fe40003f66270 */
[----:B------:R-:W-:-:S04]  /*d250*/  LOP3.LUT R47, R64, 0x50, R103, 0xfe, !PT ;  /* 0x00000050402f7812 */ /* 0x000fc800078efe67 */
[----:B------:R-:W2:Y:S08]  /*d260*/  I2F R79, R75 ;  /* 0x0000004b004f7306 */ /* 0x000eb00000201400 */
[----:B------:R-:W4:Y:S01]  /*d270*/  I2F R41, R81 ;  /* 0x0000005100297306 */ /* 0x000f220000201400 */
[----:B-1----:R-:W-:Y:S01]  /*d280*/  LOP3.LUT R51, R64, 0x41, R103, 0xfe, !PT ;  /* 0x0000004140337812 */ /* 0x002fe200078efe67 */
[----:B---3--:R-:W-:-:S06]  /*d290*/  FFMA.FTZ R56, R97, R73, R56 ;  /* 0x0000004961387223 */ /* 0x008fcc0000010038 */
[----:B------:R1:W3:Y:S01]  /*d2a0*/  I2F R23, R25 ;  /* 0x0000001900177306 */ /* 0x0002e20000201400 */
[----:B--2---:R-:W-:Y:S01]  /*d2b0*/  FFMA.FTZ R79, R97, R79, R112 ;  /* 0x0000004f614f7223 */ /* 0x004fe20000010070 */
[----:B------:R-:W-:Y:S02]  /*d2c0*/  FSEL R112, R56, -INF , !P6 ;  /* 0xff80000038707808 */ /* 0x000fe40007000000 */
[-C--:B------:R-:W-:Y:S02]  /*d2d0*/  ISETP.GE.AND P6, PT, R33, R0.reuse, PT ;  /* 0x000000002100720c */ /* 0x080fe40003fc6270 */
[----:B------:R-:W-:Y:S02]  /*d2e0*/  FSEL R168, R79, -INF , !P5 ;  /* 0xff8000004fa87808 */ /* 0x000fe40006800000 */
[----:B------:R-:W-:Y:S01]  /*d2f0*/  MUFU.TANH R38, R38 ;  /* 0x0000002600267308 */ /* 0x000fe20000002400 */
[----:B----4-:R-:W-:Y:S01]  /*d300*/  FFMA.FTZ R41, R97, R41, R114 ;  /* 0x0000002961297223 */ /* 0x010fe20000010072 */
[----:B------:R-:W-:-:S04]  /*d310*/  ISETP.GE.AND P5, PT, R29, R0, PT ;  /* 0x000000001d00720c */ /* 0x000fc80003fa6270 */
[----:B------:R-:W-:Y:S02]  /*d320*/  FSEL R170, R41, -INF , !P4 ;  /* 0xff80000029aa7808 */ /* 0x000fe40006000000 */
[----:B------:R-:W2:Y:S01]  /*d330*/  I2F R11, R9 ;  /* 0x00000009000b7306 */ /* 0x000ea20000201400 */
[----:B-1----:R-:W-:Y:S01]  /*d340*/  FMUL.FTZ R25, R149, c[0x0][0x2ec] ;  /* 0x0000bb0095197a20 */ /* 0x002fe20000410000 */
[----:B------:R-:W-:Y:S01]  /*d350*/  ISETP.GE.AND P4, PT, R5, R0, PT ;  /* 0x000000000500720c */ /* 0x000fe20003f86270 */
[----:B---3--:R-:W-:Y:S01]  /*d360*/  FFMA.FTZ R23, R97, R23, R30 ;  /* 0x0000001761177223 */ /* 0x008fe2000001001e */
[----:B------:R-:W-:Y:S02]  /*d370*/  FSEL R0, R116, -INF , !P3 ;  /* 0xff80000074007808 */ /* 0x000fe40005800000 */
[----:B------:R-:W-:Y:S02]  /*d380*/  ISETP.GE.AND P3, PT, R3, R2, PT ;  /* 0x000000020300720c */ /* 0x000fe40003f66270 */
[----:B------:R-:W1:Y:S08]  /*d390*/  I2F R13, R29 ;  /* 0x0000001d000d7306 */ /* 0x000e700000201400 */
[----:B------:R3:W4:Y:S01]  /*d3a0*/  I2F R7, R3 ;  /* 0x0000000300077306 */ /* 0x0007220000201400 */
[----:B--2---:R-:W-:-:S07]  /*d3b0*/  FFMA.FTZ R11, R97, R11, R38 ;  /* 0x0000000b610b7223 */ /* 0x004fce0000010026 */
[----:B------:R-:W-:Y:S01]  /*d3c0*/  I2F R80, R51 ;  /* 0x0000003300507306 */ /* 0x000fe20000201400 */
[----:B-1----:R-:W-:-:S05]  /*d3d0*/  FFMA.FTZ R13, R97, R13, R162 ;  /* 0x0000000d610d7223 */ /* 0x002fca00000100a2 */
[----:B------:R-:W-:Y:S02]  /*d3e0*/  FSEL R172, R13, -INF , !P5 ;  /* 0xff8000000dac7808 */ /* 0x000fe40006800000 */
[----:B------:R-:W1:Y:S01]  /*d3f0*/  MUFU.TANH R21, R31 ;  /* 0x0000001f00157308 */ /* 0x000e620000002400 */
[----:B---3--:R-:W-:Y:S01]  /*d400*/  FMUL.FTZ R3, R26, c[0x0][0x2ec] ;  /* 0x0000bb001a037a20 */ /* 0x008fe20000410000 */
[----:B------:R-:W-:Y:S01]  /*d410*/  FSEL R26, R23, -INF , !P2 ;  /* 0xff800000171a7808 */ /* 0x000fe20005000000 */
[----:B----4-:R-:W-:Y:S01]  /*d420*/  FFMA.FTZ R44, R97, R7, R44 ;  /* 0x00000007612c7223 */ /* 0x010fe2000001002c */
[-C--:B------:R-:W-:Y:S02]  /*d430*/  ISETP.GE.AND P2, PT, R9, R2.reuse, PT ;  /* 0x000000020900720c */ /* 0x080fe40003f46270 */
[----:B------:R-:W-:Y:S02]  /*d440*/  ISETP.GE.AND P5, PT, R37, R2, PT ;  /* 0x000000022500720c */ /* 0x000fe40003fa6270 */
[----:B------:R-:W-:Y:S01]  /*d450*/  MUFU.TANH R158, R158 ;  /* 0x0000009e009e7308 */ /* 0x000fe20000002400 */
[----:B------:R-:W-:-:S02]  /*d460*/  FSEL R162, R11, -INF , !P2 ;  /* 0xff8000000ba27808 */ /* 0x000fc40005000000 */
[-C--:B------:R-:W-:Y:S02]  /*d470*/  ISETP.GE.AND P2, PT, R51, R2.reuse, PT ;  /* 0x000000023300720c */ /* 0x080fe40003f46270 */
[----:B------:R-:W-:Y:S02]  /*d480*/  FSEL R164, R44, -INF , !P3 ;  /* 0xff8000002ca47808 */ /* 0x000fe40005800000 */
[----:B------:R-:W-:Y:S01]  /*d490*/  ISETP.GE.AND P3, PT, R59, R2, PT ;  /* 0x000000023b00720c */ /* 0x000fe20003f66270 */
[----:B------:R-:W2:Y:S01]  /*d4a0*/  I2F R17, R33 ;  /* 0x0000002100117306 */ /* 0x000ea20000201400 */
[----:B-1----:R-:W-:-:S05]  /*d4b0*/  FFMA.FTZ R21, R97, R80, R21 ;  /* 0x0000005061157223 */ /* 0x002fca0000010015 */
[----:B------:R-:W-:Y:S02]  /*d4c0*/  FSEL R150, R21, -INF , !P2 ;  /* 0xff80000015967808 */ /* 0x000fe40005000000 */
[----:B------:R-:W-:Y:S01]  /*d4d0*/  I2F R68, R5 ;  /* 0x0000000500447306 */ /* 0x000fe20000201400 */
[----:B------:R-:W-:-:S07]  /*d4e0*/  ISETP.GT.AND P2, PT, R118, R109, PT ;  /* 0x0000006d7600720c */ /* 0x000fce0003f44270 */
[----:B------:R-:W1:Y:S01]  /*d4f0*/  MUFU.TANH R25, R25 ;  /* 0x0000001900197308 */ /* 0x000e620000002400 */
[----:B--2---:R-:W-:-:S05]  /*d500*/  FFMA.FTZ R17, R97, R17, R158 ;  /* 0x0000001161117223 */ /* 0x004fca000001009e */
[----:B------:R-:W-:Y:S02]  /*d510*/  FSEL R30, R17, -INF , !P6 ;  /* 0xff800000111e7808 */ /* 0x000fe40007000000 */
[----:B------:R-:W-:Y:S01]  /*d520*/  MUFU.TANH R28, R28 ;  /* 0x0000001c001c7308 */ /* 0x000fe20000002400 */
[----:B------:R-:W-:-:S07]  /*d530*/  ISETP.GE.AND P6, PT, R15, R2, PT ;  /* 0x000000020f00720c */ /* 0x000fce0003fc6270 */
[----:B------:R-:W2:Y:S01]  /*d540*/  I2F R35, R15 ;  /* 0x0000000f00237306 */ /* 0x000ea20000201400 */
[----:B-1----:R-:W-:-:S05]  /*d550*/  FFMA.FTZ R25, R97, R68, R25 ;  /* 0x0000004461197223 */ /* 0x002fca0000010019 */
[----:B------:R-:W-:Y:S02]  /*d560*/  FSEL R56, R25, -INF , !P4 ;  /* 0xff80000019387808 */ /* 0x000fe40006000000 */
[----:B------:R-:W1:Y:S01]  /*d570*/  I2F R19, R37 ;  /* 0x0000002500137306 */ /* 0x000e620000201400 */
[----:B------:R-:W-:-:S07]  /*d580*/  ISETP.GE.AND P4, PT, R43, R2, PT ;  /* 0x000000022b00720c */ /* 0x000fce0003f86270 */
[----:B------:R-:W3:Y:S01]  /*d590*/  I2F R39, R43 ;  /* 0x0000002b00277306 */ /* 0x000ee20000201400 */
[----:B--2---:R-:W-:-:S05]  /*d5a0*/  FFMA.FTZ R35, R97, R35, R52 ;  /* 0x0000002361237223 */ /* 0x004fca0000010034 */
[----:B------:R-:W-:Y:S02]  /*d5b0*/  FSEL R116, R35, -INF , !P6 ;  /* 0xff80000023747808 */ /* 0x000fe40007000000 */
[----:B------:R-:W2:Y:S01]  /*d5c0*/  I2F R57, R59 ;  /* 0x0000003b00397306 */ /* 0x000ea20000201400 */
[----:B-1----:R-:W-:Y:S01]  /*d5d0*/  FFMA.FTZ R19, R97, R19, R48 ;  /* 0x0000001361137223 */ /* 0x002fe20000010030 */
[----:B------:R-:W-:-:S04]  /*d5e0*/  ISETP.GE.AND P6, PT, R53, R2, PT ;  /* 0x000000023500720c */ /* 0x000fc80003fc6270 */
[----:B------:R-:W-:Y:S02]  /*d5f0*/  FSEL R158, R19, -INF , !P5 ;  /* 0xff800000139e7808 */ /* 0x000fe40006800000 */
[----:B------:R-:W-:Y:S01]  /*d600*/  I2F R100, R53 ;  /* 0x0000003500647306 */ /* 0x000fe20000201400 */
[----:B---3--:R-:W-:Y:S01]  /*d610*/  FFMA.FTZ R39, R97, R39, R54 ;  /* 0x0000002761277223 */ /* 0x008fe20000010036 */
[----:B------:R-:W-:-:S04]  /*d620*/  ISETP.GE.AND P5, PT, R61, R2, PT ;  /* 0x000000023d00720c */ /* 0x000fc80003fa6270 */
[----:B------:R-:W-:Y:S02]  /*d630*/  FSEL R154, R39, -INF , !P4 ;  /* 0xff800000279a7808 */ /* 0x000fe40006000000 */
[----:B------:R-:W-:Y:S01]  /*d640*/  I2F R146, R61 ;  /* 0x0000003d00927306 */ /* 0x000fe20000201400 */
[----:B--2---:R-:W-:Y:S01]  /*d650*/  FFMA.FTZ R28, R97, R57, R28 ;  /* 0x00000039611c7223 */ /* 0x004fe2000001001c */
[----:B------:R-:W-:Y:S01]  /*d660*/  BAR.SYNC.DEFER_BLOCKING 0x0 ;  /* 0x0000000000007b1d */ /* 0x000fe20000010000 */
[----:B------:R-:W-:-:S03]  /*d670*/  ISETP.GE.AND P4, PT, R47, R2, PT ;  /* 0x000000022f00720c */ /* 0x000fc60003f86270 */
[----:B------:R-:W-:Y:S02]  /*d680*/  FSEL R152, R28, -INF , !P3 ;  /* 0xff8000001c987808 */ /* 0x000fe40005800000 */
[----:B------:R-:W-:Y:S01]  /*d690*/  I2F R148, R47 ;  /* 0x0000002f00947306 */ /* 0x000fe20000201400 */
[----:B------:R-:W-:-:S07]  /*d6a0*/  ISETP.GE.AND P3, PT, R5, R2, PT ;  /* 0x000000020500720c */ /* 0x000fce0003f66270 */
[----:B------:R-:W1:Y:S08]  /*d6b0*/  MUFU.TANH R3, R3 ;  /* 0x0000000300037308 */ /* 0x000e700000002400 */
[----:B------:R-:W2:Y:S08]  /*d6c0*/  MUFU.TANH R7, R27 ;  /* 0x0000001b00077308 */ /* 0x000eb00000002400 */
[----:B------:R-:W3:Y:S01]  /*d6d0*/  MUFU.TANH R22, R22 ;  /* 0x0000001600167308 */ /* 0x000ee20000002400 */
[----:B-1----:R-:W-:-:S07]  /*d6e0*/  FFMA.FTZ R3, R97, R100, R3 ;  /* 0x0000006461037223 */ /* 0x002fce0000010003 */
[----:B------:R-:W1:Y:S01]  /*d6f0*/  MUFU.TANH R151, R151 ;  /* 0x0000009700977308 */ /* 0x000e620000002400 */
[----:B--2---:R-:W-:-:S05]  /*d700*/  FFMA.FTZ R146, R97, R146, R7 ;  /* 0x0000009261927223 */ /* 0x004fca0000010007 */
[----:B------:R-:W-:Y:S01]  /*d710*/  FSEL R146, R146, -INF , !P5 ;  /* 0xff80000092927808 */ /* 0x000fe20006800000 */
[----:B---3--:R-:W-:Y:S01]  /*d720*/  FFMA.FTZ R22, R97, R148, R22 ;  /* 0x0000009461167223 */ /* 0x008fe20000010016 */
[----:B------:R-:W-:-:S04]  /*d730*/  FSEL R148, R3, -INF , !P6 ;  /* 0xff80000003947808 */ /* 0x000fc80007000000 */
[----:B------:R-:W-:Y:S01]  /*d740*/  FSEL R114, R22, -INF , !P4 ;  /* 0xff80000016727808 */ /* 0x000fe20006000000 */
[----:B-1----:R-:W-:-:S05]  /*d750*/  FFMA.FTZ R44, R97, R68, R151 ;  /* 0x00000044612c7223 */ /* 0x002fca0000010097 */
        /* <DEDUP_REMOVED lines=62> */
.L_x_5136:
[----:B------:R-:W-:-:S05]  /*db40*/  IMAD.MOV.U32 R5, RZ, RZ, c[0x0][0x198] ;  /* 0x00006600ff057624 */ /* 0x000fca00078e00ff */
[----:B------:R-:W-:-:S04]  /*db50*/  LEA R5, -R5, RZ, 0x7 ;  /* 0x000000ff05057211 */ /* 0x000fc800078e39ff */
[----:B------:R-:W-:Y:S02]  /*db60*/  SHF.R.S32.HI R22, RZ, 0x1f, R5 ;  /* 0x0000001fff167819 */ /* 0x000fe40000011405 */
.L_x_5137:
        /* <DEDUP_REMOVED lines=45> */
.L_x_5139:
[----:B------:R-:W-:Y:S05]  /*de40*/  BSYNC B0 ;  /* 0x0000000000007941 */ /* 0x000fea0003800000 */
.L_x_5138:
[----:B------:R-:W0:Y:S01]  /*de50*/  LDGDEPBAR ;  /* 0x00000000000079af */ /* 0x000e220000000000 */
[----:B------:R-:W-:-:S04]  /*de60*/  LEA R142, P0, R5, R142, 0x1 ;  /* 0x0000008e058e7211 */ /* 0x000fc800078008ff */
[----:B------:R-:W-:Y:S02]  /*de70*/  LEA.HI.X R119, R5, R119, R22, 0x1, P0 ;  /* 0x0000007705777211 */ /* 0x000fe400000f0c16 */
.L_x_5135:
        /* <DEDUP_REMOVED lines=105> */
[----:B------:R-:W-:Y:S03]  /*e510*/  MUFU.EX2 R64, R64 ;  /* 0x0000004000407308 */ /* 0x000fe60000000800 */
[----:B------:R-:W3:Y:S05]  /*e520*/  SHFL.BFLY PT, R2, R3, 0x2, 0x1f ;  /* 0x0c401f0003027f89 */ /* 0x000eea00000e0000 */
[----:B------:R-:W4:Y:S08]  /*e530*/  MUFU.EX2 R63, R63 ;  /* 0x0000003f003f7308 */ /* 0x000f300000000800 */
[----:B------:R-:W-:Y:S08]  /*e540*/  MUFU.EX2 R62, R62 ;  /* 0x0000003e003e7308 */ /* 0x000ff00000000800 */
[----:B------:R-:W-:Y:S01]  /*e550*/  MUFU.EX2 R61, R61 ;  /* 0x0000003d003d7308 */ /* 0x000fe20000000800 */
[----:B---3--:R-:W-:Y:S01]  /*e560*/  FMNMX.FTZ R2, R3, R2, !PT ;  /* 0x0000000203027209 */ /* 0x008fe20007810000 */
[----:B------:R-:W-:-:S04]  /*e570*/  FFMA.FTZ R3, R192, c[0x0][0x23c], -R59 ;  /* 0x00008f00c0037a23 */ /* 0x000fc8000001083b */
[----:B------:R-:W3:Y:S02]  /*e580*/  SHFL.BFLY PT, R37, R2, 0x1, 0x1f ;  /* 0x0c201f0002257f89 */ /* 0x000ee400000e0000 */
[----:B------:R-:W-:Y:S08]  /*e590*/  MUFU.EX2 R57, R57 ;  /* 0x0000003900397308 */ /* 0x000ff00000000800 */
[----:B------:R-:W-:Y:S08]  /*e5a0*/  MUFU.EX2 R54, R54 ;  /* 0x0000003600367308 */ /* 0x000ff00000000800 */
[----:B------:R-:W-:Y:S01]  /*e5b0*/  MUFU.EX2 R53, R53 ;  /* 0x0000003500357308 */ /* 0x000fe20000000800 */
[----:B---3--:R-:W-:Y:S01]  /*e5c0*/  FMNMX.FTZ R37, R2, R37, !PT ;  /* 0x0000002502257209 */ /* 0x008fe20007810000 */
        /* <DEDUP_REMOVED lines=11> */
[----:B-1----:R-:W-:Y:S01]  /*e680*/  F2FP.PACK_AB R10, R73, R80 ;  /* 0x00000050490a723e */ /* 0x002fe200000000ff */
[----:B------:R-:W-:Y:S01]  /*e690*/  FADD.FTZ R5, R67, -R8 ;  /* 0x8000000843057221 */ /* 0x000fe20000010000 */
[----:B------:R-:W-:Y:S01]  /*e6a0*/  MUFU.EX2 R78, R78 ;  /* 0x0000004e004e7308 */ /* 0x000fe20000000800 */
[----:B------:R-:W-:Y:S01]  /*e6b0*/  FADD.FTZ R6, R65, -R6 ;  /* 0x8000000641067221 */ /* 0x000fe20000010000 */
[----:B------:R-:W-:Y:S01]  /*e6c0*/  F2FP.PACK_AB R8, R77, R100 ;  /* 0x000000644d08723e */ /* 0x000fe200000000ff */
[----:B------:R-:W-:-:S02]  /*e6d0*/  FMUL.FTZ R83, R5, c[0x0][0x23c] ;  /* 0x00008f0005537a20 */ /* 0x000fc40000410000 */
[----:B------:R-:W-:Y:S02]  /*e6e0*/  FMUL.FTZ R81, R6, c[0x0][0x23c] ;  /* 0x00008f0006517a20 */ /* 0x000fe40000410000 */
[--C-:B------:R-:W-:Y:S01]  /*e6f0*/  FFMA.FTZ R65, R4, c[0x0][0x23c], -R47.reuse ;  /* 0x00008f0004417a23 */ /* 0x100fe2000001082f */
[----:B------:R-:W1:Y:S01]  /*e700*/  MUFU.EX2 R75, R75 ;  /* 0x0000004b004b7308 */ /* 0x000e620000000800 */
[----:B------:R-:W3:Y:S01]  /*e710*/  LDSM.16.MT88.4 R4, [R147+0x3000] ;  /* 0x003000009304783b */ /* 0x000ee20000004200 */
[--C-:B------:R-:W-:Y:S02]  /*e720*/  FFMA.FTZ R71, R12, c[0x0][0x23c], -R47.reuse ;  /* 0x00008f000c477a23 */ /* 0x100fe4000001082f */
[--C-:B------:R-:W-:Y:S02]  /*e730*/  FFMA.FTZ R72, R20, c[0x0][0x23c], -R47.reuse ;  /* 0x00008f0014487a23 */ /* 0x100fe4000001082f */
[----:B------:R-:W5:Y:S01]  /*e740*/  LDSM.16.MT88.4 R20, [R144+0x3400] ;  /* 0x003400009014783b */ /* 0x000f620000004200 */
[--C-:B------:R-:W-:Y:S01]  /*e750*/  FFMA.FTZ R79, R24, c[0x0][0x23c], -R47.reuse ;  /* 0x00008f00184f7a23 */ /* 0x100fe2000001082f */
[----:B------:R-:W-:Y:S01]  /*e760*/  MUFU.EX2 R71, R71 ;  /* 0x0000004700477308 */ /* 0x000fe20000000800 */
[--C-:B------:R-:W-:Y:S01]  /*e770*/  FFMA.FTZ R104, R34, c[0x0][0x23c], -R47.reuse ;  /* 0x00008f0022687a23 */ /* 0x100fe2000001082f */
[----:B------:R-:W3:Y:S01]  /*e780*/  LDSM.16.MT88.4 R24, [R147+0x3400] ;  /* 0x003400009318783b */ /* 0x000ee20000004200 */
[--C-:B------:R-:W-:Y:S01]  /*e790*/  FFMA.FTZ R112, R32, c[0x0][0x23c], -R47.reuse ;  /* 0x00008f0020707a23 */ /* 0x100fe2000001082f */
[----:B--2---:R-:W-:Y:S01]  /*e7a0*/  F2FP.PACK_AB R32, R68, R69 ;  /* 0x000000454420723e */ /* 0x004fe200000000ff */
[--C-:B------:R-:W-:Y:S01]  /*e7b0*/  FFMA.FTZ R105, R166, c[0x0][0x23c], -R47.reuse ;  /* 0x00008f00a6697a23 */ /* 0x100fe2000001082f */
[----:B----4-:R-:W-:Y:S01]  /*e7c0*/  F2FP.PACK_AB R34, R63, R64 ;  /* 0x000000403f22723e */ /* 0x010fe200000000ff */
[--C-:B------:R-:W-:Y:S01]  /*e7d0*/  FFMA.FTZ R106, R106, c[0x0][0x23c], -R47.reuse ;  /* 0x00008f006a6a7a23 */ /* 0x100fe2000001082f */
        /* <DEDUP_REMOVED lines=8> */
[----:B------:R-:W-:Y:S02]  /*e860*/  FFMA.FTZ R67, R160, c[0x0][0x23c], -R59 ;  /* 0x00008f00a0437a23 */ /* 0x000fe4000001083b */
[--C-:B------:R-:W-:Y:S01]  /*e870*/  FFMA.FTZ R70, R70, c[0x0][0x23c], -R47.reuse ;  /* 0x00008f0046467a23 */ /* 0x100fe2000001082f */
[----:B------:R-:W4:Y:S01]  /*e880*/  MUFU.EX2 R81, R81 ;  /* 0x0000005100517308 */ /* 0x000f220000000800 */
[----:B--2---:R-:W-:Y:S01]  /*e890*/  F2FP.PACK_AB R11, R74, R71 ;  /* 0x000000474a0b723e */ /* 0x004fe200000000ff */
[----:B------:R-:W-:-:S02]  /*e8a0*/  FFMA.FTZ R60, R60, c[0x0][0x23c], -R47 ;  /* 0x00008f003c3c7a23 */ /* 0x000fc4000001082f */
[--C-:B------:R-:W-:Y:S02]  /*e8b0*/  FFMA.FTZ R66, R66, c[0x0][0x23c], -R47.reuse ;  /* 0x00008f0042427a23 */ /* 0x100fe4000001082f */
[----:B------:R-:W-:Y:S02]  /*e8c0*/  FFMA.FTZ R45, R45, c[0x0][0x23c], -R47 ;  /* 0x00008f002d2d7a23 */ /* 0x000fe4000001082f */
[-C--:B-1----:R-:W-:Y:S01]  /*e8d0*/  FMUL.FTZ R12, R132, R83.reuse ;  /* 0x00000053840c7220 */ /* 0x082fe20000410000 */
[----:B------:R-:W-:Y:S01]  /*e8e0*/  MUFU.EX2 R65, R65 ;  /* 0x0000004100417308 */ /* 0x000fe20000000800 */
[-C--:B------:R-:W-:Y:S02]  /*e8f0*/  FMUL.FTZ R13, R133, R83.reuse ;  /* 0x00000053850d7220 */ /* 0x080fe40000410000 */
[-C--:B------:R-:W-:Y:S02]  /*e900*/  FMUL.FTZ R128, R128, R83.reuse ;  /* 0x0000005380807220 */ /* 0x080fe40000410000 */
[----:B------:R-:W-:-:S02]  /*e910*/  FMUL.FTZ R129, R129, R83 ;  /* 0x0000005381817220 */ /* 0x000fc40000410000 */
[-C--:B----4-:R-:W-:Y:S01]  /*e920*/  FMUL.FTZ R14, R134, R81.reuse ;  /* 0x00000051860e7220 */ /* 0x090fe20000410000 */
        /* <DEDUP_REMOVED lines=29> */
[----:B------:R-:W-:Y:S02]  /*eb00*/  FFMA.FTZ R100, R99, R83, R100 ;  /* 0x0000005363647223 */ /* 0x000fe40000010064 */
[----:B------:R-:W-:Y:S02]  /*eb10*/  FFMA.FTZ R78, R101, R81, R78 ;  /* 0x00000051654e7223 */ /* 0x000fe4000001004e */
[--C-:B------:R-:W-:Y:S01]  /*eb20*/  FFMA.FTZ R121, R162, c[0x0][0x23c], -R47.reuse ;  /* 0x00008f00a2797a23 */ /* 0x100fe2000001082f */
[----:B-----5:R-:W-:Y:S01]  /*eb30*/  HMMA.16816.F32 R12, R32, R20, R12 ;  /* 0x00000014200c723c */ /* 0x020fe2000000180c */
[--C-:B------:R-:W-:Y:S01]  /*eb40*/  FFMA.FTZ R120, R158, c[0x0][0x23c], -R47.reuse ;  /* 0x00008f009e787a23 */ /* 0x100fe2000001082f */
[----:B------:R-:W-:Y:S01]  /*eb50*/  MUFU.EX2 R106, R106 ;  /* 0x0000006a006a7308 */ /* 0x000fe20000000800 */
[----:B------:R-:W-:-:S02]  /*eb60*/  FFMA.FTZ R123, R154, c[0x0][0x23c], -R47 ;  /* 0x00008f009a7b7a23 */ /* 0x000fc4000001082f */
[----:B------:R-:W-:Y:S02]  /*eb70*/  FADD.FTZ R77, R77, R100 ;  /* 0x000000644d4d7221 */ /* 0x000fe40000010000 */
[----:B------:R-:W-:Y:S01]  /*eb80*/  FADD.FTZ R78, R75, R78 ;  /* 0x0000004e4b4e7221 */ /* 0x000fe20000010000 */
[C---:B------:R-:W-:Y:S01]  /*eb90*/  HMMA.16816.F32 R16, R32.reuse, R22, R16 ;  /* 0x000000162010723c */ /* 0x040fe20000001810 */
[----:B------:R-:W3:Y:S01]  /*eba0*/  LDSM.16.MT88.4 R20, [R147+0x3800] ;  /* 0x003800009314783b */ /* 0x000ee20000004200 */
[----:B------:R-:W4:Y:S01]  /*ebb0*/  MUFU.EX2 R107, R107 ;  /* 0x0000006b006b7308 */ /* 0x000f220000000800 */
[----:B------:R-:W-:Y:S02]  /*ebc0*/  FADD.FTZ R80, R80, R77 ;  /* 0x0000004d50507221 */ /* 0x000fe40000010000 */
[----:B------:R-:W-:Y:S02]  /*ebd0*/  FFMA.FTZ R99, R56, c[0x0][0x23c], -R59 ;  /* 0x00008f0038637a23 */ /* 0x000fe4000001083b */
[----:B------:R-:W-:Y:S01]  /*ebe0*/  FADD.FTZ R80, R73, R80 ;  /* 0x0000005049507221 */ /* 0x000fe20000010000 */
        /* <DEDUP_REMOVED lines=69> */
[C---:B----4-:R-:W-:Y:S02]  /*f040*/  HMMA.16816.F32 R12, R8.reuse, R4, R12 ;  /* 0x00000004080c723c */ /* 0x050fe4000000180c */
[----:B------:R-:W-:Y:S05]  /*f050*/  MUFU.EX2 R67, R67 ;  /* 0x0000004300437308 */ /* 0x000fea0000000800 */
[----:B------:R-:W-:Y:S01]  /*f060*/  FADD.FTZ R5, R69, R80 ;  /* 0x0000005045057221 */ /* 0x000fe20000010000 */
[----:B---3--:R-:W-:Y:S02]  /*f070*/  HMMA.16816.F32 R24, R8, R22, R24 ;  /* 0x000000160818723c */ /* 0x008fe40000001818 */
[----:B------:R-:W3:Y:S01]  /*f080*/  MUFU.EX2 R108, R108 ;  /* 0x0000006c006c7308 */ /* 0x000ee20000000800 */
[----:B------:R-:W-:-:S04]  /*f090*/  FADD.FTZ R5, R68, R5 ;  /* 0x0000000544057221 */ /* 0x000fc80000010000 */
[----:B------:R-:W-:Y:S01]  /*f0a0*/  FADD.FTZ R64, R64, R5 ;  /* 0x0000000540407221 */ /* 0x000fe20000010000 */
[C---:B------:R-:W-:Y:S01]  /*f0b0*/  HMMA.16816.F32 R16, R8.reuse, R6, R16 ;  /* 0x000000060810723c */ /* 0x040fe20000001810 */
[----:B------:R-:W-:Y:S01]  /*f0c0*/  FADD.FTZ R22, R106, R105 ;  /* 0x000000696a167221 */ /* 0x000fe20000010000 */
[----:B------:R-:W4:Y:S01]  /*f0d0*/  LDSM.16.MT88.4 R4, [R147+0x4800] ;  /* 0x004800009304783b */ /* 0x000f220000004200 */
        /* <DEDUP_REMOVED lines=10> */
[----:B-1----:R-:W-:Y:S01]  /*f180*/  F2FP.PACK_AB R8, R39, R0 ;  /* 0x000000002708723e */ /* 0x002fe200000000ff */
        /* <DEDUP_REMOVED lines=9> */
[----:B------:R-:W3:Y:S01]  /*f220*/  LDSM.16.MT88.4 R120, [R147+0x4c00] ;  /* 0x004c00009378783b */ /* 0x000ee20000004200 */
[----:B-----5:R-:W-:Y:S01]  /*f230*/  F2FP.PACK_AB R9, R71, R70 ;  /* 0x000000464709723e */ /* 0x020fe200000000ff */
[----:B------:R-:W-:Y:S02]  /*f240*/  FADD.FTZ R51, R51, R52 ;  /* 0x0000003433337221 */ /* 0x000fe40000010000 */
[----:B------:R-:W-:-:S02]  /*f250*/  FADD.FTZ R124, R124, R127 ;  /* 0x0000007f7c7c7221 */ /* 0x000fc40000010000 */
[----:B------:R-:W-:Y:S01]  /*f260*/  FADD.FTZ R48, R48, R51 ;  /* 0x0000003330307221 */ /* 0x000fe20000010000 */
[----:B------:R-:W-:Y:S01]  /*f270*/  MUFU.EX2 R110, R110 ;  /* 0x0000006e006e7308 */ /* 0x000fe20000000800 */
[----:B------:R-:W-:Y:S02]  /*f280*/  FADD.FTZ R125, R125, R124 ;  /* 0x0000007c7d7d7221 */ /* 0x000fe40000010000 */
[----:B------:R-:W-:Y:S02]  /*f290*/  FADD.FTZ R49, R49, R48 ;  /* 0x0000003031317221 */ /* 0x000fe40000010000 */
[----:B------:R-:W-:Y:S02]  /*f2a0*/  FFMA.FTZ R20, R55, c[0x0][0x23c], -R59 ;  /* 0x00008f0037147a23 */ /* 0x000fe4000001083b */
        /* <DEDUP_REMOVED lines=8> */
[----:B------:R-:W-:Y:S01]  /*f330*/  FADD.FTZ R125, R126, R125 ;  /* 0x0000007d7e7d7221 */ /* 0x000fe20000010000 */
[----:B------:R-:W-:Y:S01]  /*f340*/  MUFU.EX2 R20, R20 ;  /* 0x0000001400147308 */ /* 0x000fe20000000800 */
[----:B------:R-:W-:Y:S02]  /*f350*/  FADD.FTZ R41, R41, R40 ;  /* 0x0000002829297221 */ /* 0x000fe40000010000 */
[----:B------:R-:W-:Y:S01]  /*f360*/  FFMA.FTZ R32, R44, c[0x0][0x23c], -R47 ;  /* 0x00008f002c207a23 */ /* 0x000fe2000001082f */
[----:B----4-:R-:W-:Y:S01]  /*f370*/  HMMA.16816.F32 R28, R8, R4, R28 ;  /* 0x00000004081c723c */ /* 0x010fe2000000181c */
[----:B------:R-:W-:-:S02]  /*f380*/  FADD.FTZ R114, R114, R125 ;  /* 0x0000007d72727221 */ /* 0x000fc40000010000 */
[----:B------:R-:W-:Y:S01]  /*f390*/  FADD.FTZ R36, R36, R41 ;  /* 0x0000002924247221 */ /* 0x000fe20000010000 */
[----:B------:R-:W2:Y:S03]  /*f3a0*/  MUFU.EX2 R99, R99 ;  /* 0x0000006300637308 */ /* 0x000ea60000000800 */
[----:B------:R-:W-:Y:S01]  /*f3b0*/  FADD.FTZ R3, R3, R36 ;  /* 0x0000002403037221 */ /* 0x000fe20000010000 */
[C---:B------:R-:W-:Y:S01]  /*f3c0*/  HMMA.16816.F32 R16, R8.reuse, R34, R16 ;  /* 0x000000220810723c */ /* 0x040fe20000001810 */
[----:B-1----:R-:W-:Y:S02]  /*f3d0*/  F2FP.PACK_AB R4, R83, R110 ;  /* 0x0000006e5304723e */ /* 0x002fe400000000ff */
[----:B------:R-:W-:Y:S01]  /*f3e0*/  FADD.FTZ R3, R2, R3 ;  /* 0x0000000302037221 */ /* 0x000fe20000010000 */
[----:B------:R-:W-:Y:S03]  /*f3f0*/  MUFU.EX2 R21, R21 ;  /* 0x0000001500157308 */ /* 0x000fe60000000800 */
[----:B------:R-:W-:Y:S01]  /*f400*/  FADD.FTZ R0, R0, R3 ;  /* 0x0000000300007221 */ /* 0x000fe20000010000 */
[----:B------:R-:W-:Y:S03]  /*f410*/  HMMA.16816.F32 R24, R8, R6, R24 ;  /* 0x000000060818723c */ /* 0x000fe60000001818 */
[----:B------:R-:W-:Y:S01]  /*f420*/  FADD.FTZ R0, R39, R0 ;  /* 0x0000000027007221 */ /* 0x000fe20000010000 */
[----:B------:R-:W1:Y:S03]  /*f430*/  MUFU.EX2 R22, R45 ;  /* 0x0000002d00167308 */ /* 0x000e660000000800 */
[----:B------:R-:W-:Y:S01]  /*f440*/  FADD.FTZ R9, R133, R114 ;  /* 0x0000007285097221 */ /* 0x000fe20000010000 */
[----:B--2---:R-:W-:Y:S01]  /*f450*/  F2FP.PACK_AB R6, R99, R20 ;  /* 0x000000146306723e */ /* 0x004fe200000000ff */
[----:B------:R-:W-:Y:S01]  /*f460*/  FADD.FTZ R3, R67, R0 ;  /* 0x0000000043037221 */ /* 0x000fe20000010000 */
[----:B------:R-:W-:Y:S01]  /*f470*/  MOV R67, R38 ;  /* 0x0000002600437202 */ /* 0x000fe20000000f00 */
[----:B------:R-:W-:Y:S01]  /*f480*/  FADD.FTZ R98, R98, R9 ;  /* 0x0000000962627221 */ /* 0x000fe20000010000 */
[----:B------:R-:W-:Y:S01]  /*f490*/  MUFU.EX2 R23, R23 ;  /* 0x0000001700177308 */ /* 0x000fe20000000800 */
[----:B------:R-:W-:-:S02]  /*f4a0*/  FADD.FTZ R3, R108, R3 ;  /* 0x000000036c037221 */ /* 0x000fc40000010000 */
[----:B------:R-:W-:Y:S02]  /*f4b0*/  FADD.FTZ R143, R143, R98 ;  /* 0x000000628f8f7221 */ /* 0x000fe40000010000 */
[----:B------:R-:W-:Y:S02]  /*f4c0*/  FADD.FTZ R110, R110, R3 ;  /* 0x000000036e6e7221 */ /* 0x000fe40000010000 */
[----:B------:R-:W-:Y:S01]  /*f4d0*/  FADD.FTZ R70, R70, R143 ;  /* 0x0000008f46467221 */ /* 0x000fe20000010000 */
[----:B------:R-:W2:Y:S01]  /*f4e0*/  MUFU.EX2 R32, R32 ;  /* 0x0000002000207308 */ /* 0x000ea20000000800 */
[----:B-1----:R-:W-:Y:S01]  /*f4f0*/  F2FP.PACK_AB R5, R22, R21 ;  /* 0x000000151605723e */ /* 0x002fe200000000ff */
        /* <DEDUP_REMOVED lines=13> */
[C---:B---3--:R-:W-:Y:S08]  /*f5d0*/  HMMA.16816.F32 R124, R4.reuse, R120, R28 ;  /* 0x00000078047c723c */ /* 0x048ff0000000181c */
[C---:B------:R-:W-:Y:S08]  /*f5e0*/  HMMA.16816.F32 R128, R4.reuse, R130, R16 ;  /* 0x000000820480723c */ /* 0x040ff00000001810 */
[----:B------:R-:W-:Y:S08]  /*f5f0*/  HMMA.16816.F32 R120, R4, R122, R24 ;  /* 0x0000007a0478723c */ /* 0x000ff00000001818 */
.L_x_5132:
        /* <DEDUP_REMOVED lines=8> */
.L_x_5144:
        /* <DEDUP_REMOVED lines=65> */
.L_x_5141:
        /* <DEDUP_REMOVED lines=32> */
[----:B------:R-:W-:Y:S02]  /*fc90*/  ISETP.GT.AND P0, PT, R118, R109, PT ;  /* 0x0000006d7600720c */ /* 0x000fe40003f04270 */
        /* <DEDUP_REMOVED lines=256> */
[----:B------:R-:W-:Y:S04]  /*10ca0*/  IMAD.MOV.U32 R71, RZ, RZ, R74 ;  /* 0x000000ffff477224 */ /* 0x000fe800078e004a */
.L_x_5143:
        /* <DEDUP_REMOVED lines=44> */
.L_x_5142:
        /* <DEDUP_REMOVED lines=124> */
[C---:B------:R-:W-:Y:S01]  /*11730*/  FFMA.FTZ R42, R97.reuse, R70, R42 ;  /* 0x00000046612a7223 */ /* 0x040fe2000001002a */
[----:B------:R-:W-:Y:S01]  /*11740*/  FMNMX.FTZ R149, R28, R149, !PT ;  /* 0x000000951c957209 */ /* 0x000fe20007810000 */
        /* <DEDUP_REMOVED lines=11> */
[----:B------:R-:W-:Y:S01]  /*11800*/  FFMA.FTZ R48, R97, R76, R48 ;  /* 0x0000004c61307223 */ /* 0x000fe20000010030 */
[----:B------:R-:W-:Y:S02]  /*11810*/  FMNMX.FTZ R149, R34, R149, !PT ;  /* 0x0000009522957209 */ /* 0x000fe40007810000 */
[----:B------:R-:W-:Y:S02]  /*11820*/  FMNMX.FTZ R148, R45, R148, !PT ;  /* 0x000000942d947209 */ /* 0x000fe40007810000 */
[----:B----4-:R-:W-:Y:S02]  /*11830*/  IADD3 R67, R71, 0x69, RZ ;  /* 0x0000006947437810 */ /* 0x010fe40007ffe0ff */
[----:B------:R-:W-:Y:S02]  /*11840*/  FMNMX.FTZ R148, R47, R148, !PT ;  /* 0x000000942f947209 */ /* 0x000fe40007810000 */
[----:B------:R2:W-:Y:S01]  /*11850*/  I2F R98, R67 ;  /* 0x0000004300627306 */ /* 0x0005e20000201400 */
[----:B------:R-:W-:Y:S02]  /*11860*/  FMNMX.FTZ R149, R36, R149, !PT ;  /* 0x0000009524957209 */ /* 0x000fe40007810000 */
[----:B------:R-:W-:Y:S01]  /*11870*/  IADD3 R66, R71, 0x70, RZ ;  /* 0x0000007047427810 */ /* 0x000fe20007ffe0ff */
[-C--:B-1----:R-:W-:Y:S01]  /*11880*/  FFMA.FTZ R49, R97, R78.reuse, R49 ;  /* 0x0000004e61317223 */ /* 0x082fe20000010031 */
[----:B------:R-:W-:Y:S01]  /*11890*/  IADD3 R65, R71, 0x68, RZ ;  /* 0x0000006847417810 */ /* 0x000fe20007ffe0ff */
[C---:B------:R-:W-:Y:S01]  /*118a0*/  FFMA.FTZ R50, R97.reuse, R78, R50 ;  /* 0x0000004e61327223 */ /* 0x040fe20000010032 */
[----:B------:R-:W-:Y:S01]  /*118b0*/  FMNMX.FTZ R149, R38, R149, !PT ;  /* 0x0000009526957209 */ /* 0x000fe20007810000 */
[CC--:B------:R-:W-:Y:S02]  /*118c0*/  FFMA.FTZ R51, R97.reuse, R80.reuse, R51 ;  /* 0x0000005061337223 */ /* 0x0c0fe40000010033 */
[----:B------:R1:W3:Y:S01]  /*118d0*/  I2F R82, R65 ;  /* 0x0000004100527306 */ /* 0x0002e20000201400 */
[----:B------:R-:W-:Y:S01]  /*118e0*/  FFMA.FTZ R52, R97, R80, R52 ;  /* 0x0000005061347223 */ /* 0x000fe20000010034 */
[----:B------:R-:W-:Y:S02]  /*118f0*/  FMNMX.FTZ R148, R49, R148, !PT ;  /* 0x0000009431947209 */ /* 0x000fe40007810000 */
[----:B------:R-:W-:Y:S02]  /*11900*/  FMNMX.FTZ R149, R40, R149, !PT ;  /* 0x0000009528957209 */ /* 0x000fe40007810000 */
[----:B------:R-:W-:Y:S02]  /*11910*/  FMNMX.FTZ R148, R51, R148, !PT ;  /* 0x0000009433947209 */ /* 0x000fe40007810000 */
[----:B------:R-:W-:Y:S02]  /*11920*/  FMNMX.FTZ R149, R42, R149, !PT ;  /* 0x000000952a957209 */ /* 0x000fe40007810000 */
[----:B------:R-:W4:Y:S02]  /*11930*/  I2F R66, R66 ;  /* 0x0000004200427306 */ /* 0x000f240000201400 */
[----:B------:R-:W-:Y:S02]  /*11940*/  FMNMX.FTZ R149, R44, R149, !PT ;  /* 0x000000952c957209 */ /* 0x000fe40007810000 */
[C---:B--2---:R-:W-:Y:S02]  /*11950*/  IADD3 R67, R71.reuse, 0x78, RZ ;  /* 0x0000007847437810 */ /* 0x044fe40007ffe0ff */
[----:B------:R-:W-:Y:S04]  /*11960*/  FMNMX.FTZ R149, R46, R149, !PT ;  /* 0x000000952e957209 */ /* 0x000fe80007810000 */
[----:B------:R-:W-:Y:S01]  /*11970*/  I2F R70, R67 ;  /* 0x0000004300467306 */ /* 0x000fe20000201400 */
[----:B------:R-:W-:Y:S02]  /*11980*/  FMNMX.FTZ R149, R48, R149, !PT ;  /* 0x0000009530957209 */ /* 0x000fe40007810000 */
[----:B-1----:R-:W-:Y:S01]  /*11990*/  IADD3 R65, R71, 0x71, RZ ;  /* 0x0000007147417810 */ /* 0x002fe20007ffe0ff */
[CC--:B---3--:R-:W-:Y:S01]  /*119a0*/  FFMA.FTZ R53, R97.reuse, R82.reuse, R53 ;  /* 0x0000005261357223 */ /* 0x0c8fe20000010035 */
[----:B------:R-:W-:Y:S01]  /*119b0*/  FMNMX.FTZ R149, R50, R149, !PT ;  /* 0x0000009532957209 */ /* 0x000fe20007810000 */
[C---:B------:R-:W-:Y:S02]  /*119c0*/  FFMA.FTZ R54, R97.reuse, R82, R54 ;  /* 0x0000005261367223 */ /* 0x040fe40000010036 */
[CC--:B------:R-:W-:Y:S02]  /*119d0*/  FFMA.FTZ R55, R97.reuse, R98.reuse, R55 ;  /* 0x0000006261377223 */ /* 0x0c0fe40000010037 */
[----:B------:R1:W2:Y:S01]  /*119e0*/  I2F R68, R65 ;  /* 0x0000004100447306 */ /* 0x0002a20000201400 */
[C---:B------:R-:W-:Y:S01]  /*119f0*/  FFMA.FTZ R56, R97.reuse, R98, R56 ;  /* 0x0000006261387223 */ /* 0x040fe20000010038 */
[----:B------:R-:W-:Y:S01]  /*11a00*/  FMNMX.FTZ R149, R52, R149, !PT ;  /* 0x0000009534957209 */ /* 0x000fe20007810000 */
[----:B----4-:R-:W-:Y:S01]  /*11a10*/  FFMA.FTZ R57, R97, R66, R57 ;  /* 0x0000004261397223 */ /* 0x010fe20000010039 */
[----:B------:R-:W-:Y:S01]  /*11a20*/  FMNMX.FTZ R148, R53, R148, !PT ;  /* 0x0000009435947209 */ /* 0x000fe20007810000 */
[----:B------:R-:W-:Y:S01]  /*11a30*/  FFMA.FTZ R58, R97, R66, R58 ;  /* 0x00000042613a7223 */ /* 0x000fe2000001003a */
[----:B------:R-:W-:Y:S02]  /*11a40*/  FMNMX.FTZ R149, R54, R149, !PT ;  /* 0x0000009536957209 */ /* 0x000fe40007810000 */
[----:B------:R-:W-:Y:S04]  /*11a50*/  FMNMX.FTZ R148, R55, R148, !PT ;  /* 0x0000009437947209 */ /* 0x000fe80007810000 */
        /* <DEDUP_REMOVED lines=66> */
[----:B------:R-:W-:Y:S01]  /*11e80*/  ISETP.GT.AND P0, PT, R118, R109, PT ;  /* 0x0000006d7600720c */ /* 0x000fe20003f04270 */
[--C-:B------:R-:W-:Y:S02]  /*11e90*/  FFMA.FTZ R161, R19, c[0x0][0x23c], -R66.reuse ;  /* 0x00008f0013a17a23 */ /* 0x100fe40000010842 */
        /* <DEDUP_REMOVED lines=261> */
.L_x_5140:
        /* <DEDUP_REMOVED lines=98> */
[----:B-1----:R-:W-:Y:S01]  /*13510*/  @P2 FMUL.FTZ R2, R2, 0.69314718246459960938 ;  /* 0x3f31721802022820 */ /* 0x002fe20000410000 */
[----:B------:R-:W1:Y:S01]  /*13520*/  S2R R5, SR_CTAID.Z ;  /* 0x0000000000057919 */ /* 0x000e620000002700 */
[----:B----4-:R-:W-:Y:S02]  /*13530*/  SHF.L.U32 R0, R30, 0x6, RZ ;  /* 0x000000061e007819 */ /* 0x010fe400000006ff */
[----:B------:R-:W-:Y:S01]  /*13540*/  IMAD.IADD R29, R14, 0x1, R11 ;  /* 0x000000010e1d7824 */ /* 0x000fe200078e020b */
[----:B------:R-:W-:Y:S01]  /*13550*/  STS.64 [R12], R128 ;  /* 0x000000800c007388 */ /* 0x000fe20000000a00 */
[----:B------:R-:W-:Y:S01]  /*13560*/  LOP3.LUT P0, RZ, R9, 0x3, RZ, 0xc0, !PT ;  /* 0x0000000309ff7812 */ /* 0x000fe2000780c0ff */
[----:B------:R-:W-:-:S02]  /*13570*/  IMAD.MOV.U32 R9, RZ, RZ, -0x800000 ;  /* 0xff800000ff097424 */ /* 0x000fc400078e00ff */
[----:B------:R-:W-:Y:S01]  /*13580*/  STS.64 [R12+0x400], R130 ;  /* 0x000400820c007388 */ /* 0x000fe20000000a00 */
[----:B------:R-:W-:-:S03]  /*13590*/  @P2 FFMA.FTZ R9, R65, c[0x0][0x238], R2 ;  /* 0x00008e0041092a23 */ /* 0x000fc60000010002 */
[----:B------:R-:W-:Y:S01]  /*135a0*/  STS.64 [R11], R124 ;  /* 0x0000007c0b007388 */ /* 0x000fe20000000a00 */
[----:B--2---:R-:W-:-:S03]  /*135b0*/  IADD3 R10, -R117, RZ, RZ ;  /* 0x000000ff750a7210 */ /* 0x004fc60007ffe1ff */
[----:B------:R-:W-:Y:S04]  /*135c0*/  STS.64 [R11+0x400], R126 ;  /* 0x0004007e0b007388 */ /* 0x000fe80000000a00 */
[----:B------:R-:W-:Y:S04]  /*135d0*/  STS.64 [R29], R120 ;  /* 0x000000781d007388 */ /* 0x000fe80000000a00 */
[----:B------:R-:W-:Y:S01]  /*135e0*/  STS.64 [R29+0x400], R122 ;  /* 0x0004007a1d007388 */ /* 0x000fe20000000a00 */
[----:B-1----:R-:W-:Y:S01]  /*135f0*/  IMAD R5, R10, c[0x0][0x1c0], R5 ;  /* 0x000070000a057a24 */ /* 0x002fe200078e0205 */
[----:B------:R-:W-:-:S02]  /*13600*/  SHF.R.S32.HI R10, RZ, 0x1f, R7 ;  /* 0x0000001fff0a7819 */ /* 0x000fc40000011407 */
[----:B------:R-:W-:Y:S01]  /*13610*/  BAR.SYNC.DEFER_BLOCKING 0x0 ;  /* 0x0000000000007b1d */ /* 0x000fe20000010000 */
[----:B------:R-:W-:Y:S01]  /*13620*/  IMAD R5, R28, c[0x0][0x1c0], R5 ;  /* 0x000070001c057a24 */ /* 0x000fe200078e0205 */
[----:B------:R-:W-:Y:S01]  /*13630*/  LEA.HI R10, R10, R7, RZ, 0x2 ;  /* 0x000000070a0a7211 */ /* 0x000fe200078f10ff */
[----:B------:R-:W-:Y:S02]  /*13640*/  @P3 FMUL.FTZ R28, R3, 0.69314718246459960938 ;  /* 0x3f317218031c3820 */ /* 0x000fe40000410000 */
[----:B------:R-:W-:Y:S01]  /*13650*/  IMAD R0, R5, c[0x0][0x214], R0 ;  /* 0x0000850005007a24 */ /* 0x000fe200078e0200 */
        /* <DEDUP_REMOVED lines=21> */
.L_x_5146:
[----:B------:R-:W-:Y:S05]  /*137b0*/  BSYNC B0 ;  /* 0x0000000000007941 */ /* 0x000fea0003800000 */
.L_x_5145:
[--C-:B----4-:R-:W-:Y:S01]  /*137c0*/  SHF.R.S32.HI R9, RZ, 0x1f, R8.reuse ;  /* 0x0000001fff097819 */ /* 0x110fe20000011408 */
        /* <DEDUP_REMOVED lines=22> */
.L_x_5147:
        /* <DEDUP_REMOVED lines=13> */
.L_x_5259:


//--------------------- .nv.shared._ZN5flash32flash_fwd_splitkv_combine_kernelI23Flash_fwd_kernel_traitsILi32ELi64ELi256ELi4ELb0ELb0EN7cutlass6half_tE19Flash_kernel_traitsILi32ELi64ELi256ELi4ES3_EELi16ELi7ELb0EEEvNS_16Flash_fwd_paramsE --------------------------
	.section	.nv.shared._ZN5flash32flash_fwd_splitkv_combine_kernelI23Flash_fwd_kernel_traitsILi32ELi64ELi256ELi4ELb0ELb0EN7cutlass6half_tE19Flash_kernel_traitsILi32ELi64ELi256ELi4ES3_EELi16ELi7ELb0EEEvNS_16Flash_fwd_paramsE,"aw",@nobits
	.sectionflags	@""
	.align	16
.nv.shared._ZN5flash32flash_fwd_splitkv_combine_kernelI23Flash_fwd_kernel_traitsILi32ELi64ELi256ELi4ELb0ELb0EN7cutlass6half_tE19Flash_kernel_traitsILi32ELi64ELi256ELi4ES3_EELi16ELi7ELb0EEEvNS_16Flash_fwd_paramsE:
	.zero		8704


//--------------------- .nv.global                --------------------------
	.section	.nv.global,"aw",@nobits
.nv.global:
	.type		_ZN79_INTERNAL_ed3f9a83_42_flash_fwd_split_hdim32_fp16_causal_sm80_cu_8761d306_192944cute1_E,@object
	.size		_ZN79_INTERNAL_ed3f9a83_42_flash_fwd_split_hdim32_fp16_causal_sm80_cu_8761d306_192944cute1_E,(_ZN79_INTERNAL_ed3f9a83_42_flash_fwd_split_hdim32_fp16_causal_sm80_cu_8761d306_192944cuda3std3__45__cpo6cbeginE - _ZN79_INTERNAL_ed3f9a83_42_flash_fwd_split_hdim32_fp16_causal_sm80_cu_8761d306_192944cute1_E)
_ZN79_INTERNAL_ed3f9a83_42_flash_fwd_split_hdim32_fp16_causal_sm80_cu_8761d306_192944cute1_E:
	.zero		1
	.type		_ZN79_INTERNAL_ed3f9a83_42_flash_fwd_split_hdim32_fp16_causal_sm80_cu_8761d306_192944cuda3std3__45__cpo6cbeginE,@object
	.size		_ZN79_INTERNAL_ed3f9a83_42_flash_fwd_split_hdim32_fp16_causal_sm80_cu_8761d306_192944cuda3std3__45__cpo6cbeginE,(_ZN79_INTERNAL_ed3f9a83_42_flash_fwd_split_hdim32_fp16_causal_sm80_cu_8761d306_192944cuda3std3__48in_placeE - _ZN79_INTERNAL_ed3f9a83_42_flash_fwd_split_hdim32_fp16_causal_sm80_cu_8761d306_192944cuda3std3__45__cpo6cbeginE)
_ZN79_INTERNAL_ed3f9a83_42_flash_fwd_split_hdim32_fp16_causal_sm80_cu_8761d306_192944cuda3std3__45__cpo6cbeginE:
	.zero		1
	.type		_ZN79_INTERNAL_ed3f9a83_42_flash_fwd_split_hdim32_fp16_causal_sm80_cu_8761d306_192944cuda3std3__48in_placeE,@object
	.size		_ZN79_INTERNAL_ed3f9a83_42_flash_fwd_split_hdim32_fp16_causal_sm80_cu_8761d306_192944cuda3std3__48in_placeE,(_ZN79_INTERNAL_ed3f9a83_42_flash_fwd_split_hdim32_fp16_causal_sm80_cu_8761d306_192944cuda3std6ranges3__45__cpo9iter_moveE - _ZN79_INTERNAL_ed3f9a83_42_flash_fwd_split_hdim32_fp16_causal_sm80_cu_8761d306_192944cuda3std3__48in_placeE)
_ZN79_INTERNAL_ed3f9a83_42_flash_fwd_split_hdim32_fp16_causal_sm80_cu_8761d306_192944cuda3std3__48in_placeE:
	.zero		1
	.type		_ZN79_INTERNAL_ed3f9a83_42_flash_fwd_split_hdim32_fp16_causal_sm80_cu_8761d306_192944cuda3std6ranges3__45__cpo9iter_moveE,@object
	.size		_ZN79_INTERNAL_ed3f9a83_42_flash_fwd_split_hdim32_fp16_causal_sm80_cu_8761d306_192944cuda3std6ranges3__45__cpo9iter_moveE,(_ZN79_INTERNAL_ed3f9a83_42_flash_fwd_split_hdim32_fp16_causal_sm80_cu_8761d306_192944cuda3std3__45__cpo5beginE - _ZN79_INTERNAL_ed3f9a83_42_flash_fwd_split_hdim32_fp16_causal_sm80_cu_8761d306_192944cuda3std6ranges3__45__cpo9iter_moveE)
_ZN79_INTERNAL_ed3f9a83_42_flash_fwd_split_hdim32_fp16_causal_sm80_cu_8761d306_192944cuda3std6ranges3__45__cpo9iter_moveE:
	.zero		1
	.type		_ZN79_INTERNAL_ed3f9a83_42_flash_fwd_split_hdim32_fp16_causal_sm80_cu_8761d306_192944cuda3std3__45__cpo5beginE,@object
	.size		_ZN79_INTERNAL_ed3f9a83_42_flash_fwd_split_hdim32_fp16_causal_sm80_cu_8761d306_192944cuda3std3__45__cpo5beginE,(_ZN79_INTERNAL_ed3f9a83_42_flash_fwd_split_hdim32_fp16_causal_sm80_cu_8761d306_192944cuda3std3__481_GLOBAL__N__ed3f9a83_42_flash_fwd_split_hdim32_fp16_causal_sm80_cu_8761d306_192946ignoreE - _ZN79_INTERNAL_ed3f9a83_42_flash_fwd_split_hdim32_fp16_causal_sm80_cu_8761d306_192944cuda3std3__45__cpo5beginE)
_ZN79_INTERNAL_ed3f9a83_42_flash_fwd_split_hdim32_fp16_causal_sm80_cu_8761d306_192944cuda3std3__45__cpo5beginE:
	.zero		1
	.type		_ZN79_INTERNAL_ed3f9a83_42_flash_fwd_split_hdim32_fp16_causal_sm80_cu_8761d306_192944cuda3std3__481_GLOBAL__N__ed3f9a83_42_flash_fwd_split_hdim32_fp16_causal_sm80_cu_8761d306_192946ignoreE,@object
	.size		_ZN79_INTERNAL_ed3f9a83_42_flash_fwd_split_hdim32_fp16_causal_sm80_cu_8761d306_192944cuda3std3__481_GLOBAL__N__ed3f9a83_42_flash_fwd_split_hdim32_fp16_causal_sm80_cu_8761d306_192946ignoreE,(_ZN79_INTERNAL_ed3f9a83_42_flash_fwd_split_hdim32_fp16_causal_sm80_cu_8761d306_192944cute7productE - _ZN79_INTERNAL_ed3f9a83_42_flash_fwd_split_hdim32_fp16_causal_sm80_cu_8761d306_192944cuda3std3__481_GLOBAL__N__ed3f9a83_42_flash_fwd_split_hdim32_fp16_causal_sm80_cu_8761d306_192946ignoreE)
_ZN79_INTERNAL_ed3f9a83_42_flash_fwd_split_hdim32_fp16_causal_sm80_cu_8761d306_192944cuda3std3__481_GLOBAL__N__ed3f9a83_42_flash_fwd_split_hdim32_fp16_causal_sm80_cu_8761d306_192946ignoreE:
	.zero		1
	.type		_ZN79_INTERNAL_ed3f9a83_42_flash_fwd_split_hdim32_fp16_causal_sm80_cu_8761d306_192944cute7productE,@object
	.size		_ZN79_INTERNAL_ed3f9a83_42_flash_fwd_split_hdim32_fp16_causal_sm80_cu_8761d306_192944cute7productE,(_ZN79_INTERNAL_ed3f9a83_42_flash_fwd_split_hdim32_fp16_causal_sm80_cu_8761d306_192944cuda3std3__45__cpo3endE - _ZN79_INTERNAL_ed3f9a83_42_flash_fwd_split_hdim32_fp16_causal_sm80_cu_8761d306_192944cute7productE)
_ZN79_INTERNAL_ed3f9a83_42_flash_fwd_split_hdim32_fp16_causal_sm80_cu_8761d306_192944cute7productE:
	.zero		1
	.type		_ZN79_INTERNAL_ed3f9a83_42_flash_fwd_split_hdim32_fp16_causal_sm80_cu_8761d306_192944cuda3std3__45__cpo3endE,@object
	.size		_ZN79_INTERNAL_ed3f9a83_42_flash_fwd_split_hdim32_fp16_causal_sm80_cu_8761d306_192944cuda3std3__45__cpo3endE,(_ZN79_INTERNAL_ed3f9a83_42_flash_fwd_split_hdim32_fp16_causal_sm80_cu_8761d306_192944cuda3std3__419piecewise_constructE - _ZN79_INTERNAL_ed3f9a83_42_flash_fwd_split_hdim32_fp16_causal_sm80_cu_8761d306_192944cuda3std3__45__cpo3endE)
_ZN79_INTERNAL_ed3f9a83_42_flash_fwd_split_hdim32_fp16_causal_sm80_cu_8761d306_192944cuda3std3__45__cpo3endE:
	.zero		1
	.type		_ZN79_INTERNAL_ed3f9a83_42_flash_fwd_split_hdim32_fp16_causal_sm80_cu_8761d306_192944cuda3std3__419piecewise_constructE,@object
	.size		_ZN79_INTERNAL_ed3f9a83_42_flash_fwd_split_hdim32_fp16_causal_sm80_cu_8761d306_192944cuda3std3__419piecewise_constructE,(_ZN79_INTERNAL_ed3f9a83_42_flash_fwd_split_hdim32_fp16_causal_sm80_cu_8761d306_192944cuda3std3__45__cpo4cendE - _ZN79_INTERNAL_ed3f9a83_42_flash_fwd_split_hdim32_fp16_causal_sm80_cu_8761d306_192944cuda3std3__419piecewise_constructE)
_ZN79_INTERNAL_ed3f9a83_42_flash_fwd_split_hdim32_fp16_causal_sm80_cu_8761d306_192944cuda3std3__419piecewise_constructE:
	.zero		1
	.type		_ZN79_INTERNAL_ed3f9a83_42_flash_fwd_split_hdim32_fp16_causal_sm80_cu_8761d306_192944cuda3std3__45__cpo4cendE,@object
	.size		_ZN79_INTERNAL_ed3f9a83_42_flash_fwd_split_hdim32_fp16_causal_sm80_cu_8761d306_192944cuda3std3__45__cpo4cendE,(_ZN79_INTERNAL_ed3f9a83_42_flash_fwd_split_hdim32_fp16_causal_sm80_cu_8761d306_192944cuda3std6ranges3__45__cpo4swapE - _ZN79_INTERNAL_ed3f9a83_42_flash_fwd_split_hdim32_fp16_causal_sm80_cu_8761d306_192944cuda3std3__45__cpo4cendE)
_ZN79_INTERNAL_ed3f9a83_42_flash_fwd_split_hdim32_fp16_causal_sm80_cu_8761d306_192944cuda3std3__45__cpo4cendE:
	.zero		1
	.type		_ZN79_INTERNAL_ed3f9a83_42_flash_fwd_split_hdim32_fp16_causal_sm80_cu_8761d306_192944cuda3std6ranges3__45__cpo4swapE,@object
	.size		_ZN79_INTERNAL_ed3f9a83_42_flash_fwd_split_hdim32_fp16_causal_sm80_cu_8761d306_192944cuda3std6ranges3__45__cpo4swapE,(.L_7 - _ZN79_INTERNAL_ed3f9a83_42_flash_fwd_split_hdim32_fp16_causal_sm80_cu_8761d306_192944cuda3std6ranges3__45__cpo4swapE)
_ZN79_INTERNAL_ed3f9a83_42_flash_fwd_split_hdim32_fp16_causal_sm80_cu_8761d306_192944cuda3std6ranges3__45__cpo4swapE:
	.zero		1
.L_7:


//--------------------- .nv.shared._ZN5flash32flash_fwd_splitkv_combine_kernelI23Flash_fwd_kernel_traitsILi32ELi64ELi256ELi4ELb0ELb0EN7cutlass6half_tE19Flash_kernel_traitsILi32ELi64ELi256ELi4ES3_EELi16ELi6ELb0EEEvNS_16Flash_fwd_paramsE --------------------------
	.section	.nv.shared._ZN5flash32flash_fwd_splitkv_combine_kernelI23Flash_fwd_kernel_traitsILi32ELi64ELi256ELi4ELb0ELb0EN7cutlass6half_tE19Flash_kernel_traitsILi32ELi64ELi256ELi4ES3_EELi16ELi6ELb0EEEvNS_16Flash_fwd_paramsE,"aw",@nobits
	.sectionflags	@""
	.align	16
.nv.shared._ZN5flash32flash_fwd_splitkv_combine_kernelI23Flash_fwd_kernel_traitsILi32ELi64ELi256ELi4ELb0ELb0EN7cutlass6half_tE19Flash_kernel_traitsILi32ELi64ELi256ELi4ES3_EELi16ELi6ELb0EEEvNS_16Flash_fwd_paramsE:
	.zero		4352


//--------------------- .nv.shared._ZN5flash32flash_fwd_splitkv_combine_kernelI23Flash_fwd_kernel_traitsILi32ELi64ELi256ELi4ELb0ELb0EN7cutlass6half_tE19Flash_kernel_traitsILi32ELi64ELi256ELi4ES3_EELi16ELi5ELb0EEEvNS_16Flash_fwd_paramsE --------------------------
	.section	.nv.shared._ZN5flash32flash_fwd_splitkv_combine_kernelI23Flash_fwd_kernel_traitsILi32ELi64ELi256ELi4ELb0ELb0EN7cutlass6half_tE19Flash_kernel_traitsILi32ELi64ELi256ELi4ES3_EELi16ELi5ELb0EEEvNS_16Flash_fwd_paramsE,"aw",@nobits
	.sectionflags	@""
	.align	16
.nv.shared._ZN5flash32flash_fwd_splitkv_combine_kernelI23Flash_fwd_kernel_traitsILi32ELi64ELi256ELi4ELb0ELb0EN7cutlass6half_tE19Flash_kernel_traitsILi32ELi64ELi256ELi4ES3_EELi16ELi5ELb0EEEvNS_16Flash_fwd_paramsE:
	.zero		2176


//--------------------- .nv.shared._ZN5flash32flash_fwd_splitkv_combine_kernelI23Flash_fwd_kernel_traitsILi32ELi64ELi256ELi4ELb0ELb0EN7cutlass6half_tE19Flash_kernel_traitsILi32ELi64ELi256ELi4ES3_EELi16ELi4ELb0EEEvNS_16Flash_fwd_paramsE --------------------------
	.section	.nv.shared._ZN5flash32flash_fwd_splitkv_combine_kernelI23Flash_fwd_kernel_traitsILi32ELi64ELi256ELi4ELb0ELb0EN7cutlass6half_tE19Flash_kernel_traitsILi32ELi64ELi256ELi4ES3_EELi16ELi4ELb0EEEvNS_16Flash_fwd_paramsE,"aw",@nobits
	.sectionflags	@""
	.align	16
.nv.shared._ZN5flash32flash_fwd_splitkv_combine_kernelI23Flash_fwd_kernel_traitsILi32ELi64ELi256ELi4ELb0ELb0EN7cutlass6half_tE19Flash_kernel_traitsILi32ELi64ELi256ELi4ES3_EELi16ELi4ELb0EEEvNS_16Flash_fwd_paramsE:
	.zero		1088


//--------------------- .nv.shared._ZN5flash32flash_fwd_splitkv_combine_kernelI23Flash_fwd_kernel_traitsILi32ELi64ELi256ELi4ELb0ELb0EN7cutlass6half_tE19Flash_kernel_traitsILi32ELi64ELi256ELi4ES3_EELi16ELi3ELb0EEEvNS_16Flash_fwd_paramsE --------------------------
	.section	.nv.shared._ZN5flash32flash_fwd_splitkv_combine_kernelI23Flash_fwd_kernel_traitsILi32ELi64ELi256ELi4ELb0ELb0EN7cutlass6half_tE19Flash_kernel_traitsILi32ELi64ELi256ELi4ES3_EELi16ELi3ELb0EEEvNS_16Flash_fwd_paramsE,"aw",@nobits
	.sectionflags	@""
	.align	16
.nv.shared._ZN5flash32flash_fwd_splitkv_combine_kernelI23Flash_fwd_kernel_traitsILi32ELi64ELi256ELi4ELb0ELb0EN7cutlass6half_tE19Flash_kernel_traitsILi32ELi64ELi256ELi4ES3_EELi16ELi3ELb0EEEvNS_16Flash_fwd_paramsE:
	.zero		544


//--------------------- .nv.shared._ZN5flash32flash_fwd_splitkv_combine_kernelI23Flash_fwd_kernel_traitsILi32ELi64ELi256ELi4ELb0ELb0EN7cutlass6half_tE19Flash_kernel_traitsILi32ELi64ELi256ELi4ES3_EELi16ELi2ELb0EEEvNS_16Flash_fwd_paramsE --------------------------
	.section	.nv.shared._ZN5flash32flash_fwd_splitkv_combine_kernelI23Flash_fwd_kernel_traitsILi32ELi64ELi256ELi4ELb0ELb0EN7cutlass6half_tE19Flash_kernel_traitsILi32ELi64ELi256ELi4ES3_EELi16ELi2ELb0EEEvNS_16Flash_fwd_paramsE,"aw",@nobits
	.sectionflags	@""
	.align	16
.nv.shared._ZN5flash32flash_fwd_splitkv_combine_kernelI23Flash_fwd_kernel_traitsILi32ELi64ELi256ELi4ELb0ELb0EN7cutlass6half_tE19Flash_kernel_traitsILi32ELi64ELi256ELi4ES3_EELi16ELi2ELb0EEEvNS_16Flash_fwd_paramsE:
	.zero		272


//--------------------- .nv.shared._ZN5flash32flash_fwd_splitkv_combine_kernelI23Flash_fwd_kernel_traitsILi32ELi64ELi256ELi4ELb0ELb0EN7cutlass6half_tE19Flash_kernel_traitsILi32ELi64ELi256ELi4ES3_EELi16ELi1ELb0EEEvNS_16Flash_fwd_paramsE --------------------------
	.section	.nv.shared._ZN5flash32flash_fwd_splitkv_combine_kernelI23Flash_fwd_kernel_traitsILi32ELi64ELi256ELi4ELb0ELb0EN7cutlass6half_tE19Flash_kernel_traitsILi32ELi64ELi256ELi4ES3_EELi16ELi1ELb0EEEvNS_16Flash_fwd_paramsE,"aw",@nobits
	.sectionflags	@""
	.align	16
.nv.shared._ZN5flash32flash_fwd_splitkv_combine_kernelI23Flash_fwd_kernel_traitsILi32ELi64ELi256ELi4ELb0ELb0EN7cutlass6half_tE19Flash_kernel_traitsILi32ELi64ELi256ELi4ES3_EELi16ELi1ELb0EEEvNS_16Flash_fwd_paramsE:
	.zero		144


//--------------------- .nv.shared._ZN5flash32flash_fwd_splitkv_combine_kernelI23Flash_fwd_kernel_traitsILi32ELi64ELi256ELi4ELb0ELb0EN7cutlass6half_tE19Flash_kernel_traitsILi32ELi64ELi256ELi4ES3_EELi16ELi7ELb1EEEvNS_16Flash_fwd_paramsE --------------------------
	.section	.nv.shared._ZN5flash32flash_fwd_splitkv_combine_kernelI23Flash_fwd_kernel_traitsILi32ELi64ELi256ELi4ELb0ELb0EN7cutlass6half_tE19Flash_kernel_traitsILi32ELi64ELi256ELi4ES3_EELi16ELi7ELb1EEEvNS_16Flash_fwd_paramsE,"aw",@nobits
	.sectionflags	@""
	.align	16
.nv.shared._ZN5flash32flash_fwd_splitkv_combine_kernelI23Flash_fwd_kernel_traitsILi32ELi64ELi256ELi4ELb0ELb0EN7cutlass6half_tE19Flash_kernel_traitsILi32ELi64ELi256ELi4ES3_EELi16ELi7ELb1EEEvNS_16Flash_fwd_paramsE:
	.zero		8704


//--------------------- .nv.shared._ZN5flash32flash_fwd_splitkv_combine_kernelI23Flash_fwd_kernel_traitsILi32ELi64ELi256ELi4ELb0ELb0EN7cutlass6half_tE19Flash_kernel_traitsILi32ELi64ELi256ELi4ES3_EELi16ELi6ELb1EEEvNS_16Flash_fwd_paramsE --------------------------
	.section	.nv.shared._ZN5flash32flash_fwd_splitkv_combine_kernelI23Flash_fwd_kernel_traitsILi32ELi64ELi256ELi4ELb0ELb0EN7cutlass6half_tE19Flash_kernel_traitsILi32ELi64ELi256ELi4ES3_EELi16ELi6ELb1EEEvNS_16Flash_fwd_paramsE,"aw",@nobits
	.sectionflags	@""
	.align	16
.nv.shared._ZN5flash32flash_fwd_splitkv_combine_kernelI23Flash_fwd_kernel_traitsILi32ELi64ELi256ELi4ELb0ELb0EN7cutlass6half_tE19Flash_kernel_traitsILi32ELi64ELi256ELi4ES3_EELi16ELi6ELb1EEEvNS_16Flash_fwd_paramsE:
	.zero		4352


//--------------------- .nv.shared._ZN5flash32flash_fwd_splitkv_combine_kernelI23Flash_fwd_kernel_traitsILi32ELi64ELi256ELi4ELb0ELb0EN7cutlass6half_tE19Flash_kernel_traitsILi32ELi64ELi256ELi4ES3_EELi16ELi5ELb1EEEvNS_16Flash_fwd_paramsE --------------------------
	.section	.nv.shared._ZN5flash32flash_fwd_splitkv_combine_kernelI23Flash_fwd_kernel_traitsILi32ELi64ELi256ELi4ELb0ELb0EN7cutlass6half_tE19Flash_kernel_traitsILi32ELi64ELi256ELi4ES3_EELi16ELi5ELb1EEEvNS_16Flash_fwd_paramsE,"aw",@nobits
	.sectionflags	@""
	.align	16
.nv.shared._ZN5flash32flash_fwd_splitkv_combine_kernelI23Flash_fwd_kernel_traitsILi32ELi64ELi256ELi4ELb0ELb0EN7cutlass6half_tE19Flash_kernel_traitsILi32ELi64ELi256ELi4ES3_EELi16ELi5ELb1EEEvNS_16Flash_fwd_paramsE:
	.zero		2176


//--------------------- .nv.shared._ZN5flash32flash_fwd_splitkv_combine_kernelI23Flash_fwd_kernel_traitsILi32ELi64ELi256ELi4ELb0ELb0EN7cutlass6half_tE19Flash_kernel_traitsILi32ELi64ELi256ELi4ES3_EELi16ELi4ELb1EEEvNS_16Flash_fwd_paramsE --------------------------
	.section	.nv.shared._ZN5flash32flash_fwd_splitkv_combine_kernelI23Flash_fwd_kernel_traitsILi32ELi64ELi256ELi4ELb0ELb0EN7cutlass6half_tE19Flash_kernel_traitsILi32ELi64ELi256ELi4ES3_EELi16ELi4ELb1EEEvNS_16Flash_fwd_paramsE,"aw",@nobits
	.sectionflags	@""
	.align	16
.nv.shared._ZN5flash32flash_fwd_splitkv_combine_kernelI23Flash_fwd_kernel_traitsILi32ELi64ELi256ELi4ELb0ELb0EN7cutlass6half_tE19Flash_kernel_traitsILi32ELi64ELi256ELi4ES3_EELi16ELi4ELb1EEEvNS_16Flash_fwd_paramsE:
	.zero		1088


//--------------------- .nv.shared._ZN5flash32flash_fwd_splitkv_combine_kernelI23Flash_fwd_kernel_traitsILi32ELi64ELi256ELi4ELb0ELb0EN7cutlass6half_tE19Flash_kernel_traitsILi32ELi64ELi256ELi4ES3_EELi16ELi3ELb1EEEvNS_16Flash_fwd_paramsE --------------------------
	.section	.nv.shared._ZN5flash32flash_fwd_splitkv_combine_kernelI23Flash_fwd_kernel_traitsILi32ELi64ELi256ELi4ELb0ELb0EN7cutlass6half_tE19Flash_kernel_traitsILi32ELi64ELi256ELi4ES3_EELi16ELi3ELb1EEEvNS_16Flash_fwd_paramsE,"aw",@nobits
	.sectionflags	@""
	.align	16
.nv.shared._ZN5flash32flash_fwd_splitkv_combine_kernelI23Flash_fwd_kernel_traitsILi32ELi64ELi256ELi4ELb0ELb0EN7cutlass6half_tE19Flash_kernel_traitsILi32ELi64ELi256ELi4ES3_EELi16ELi3ELb1EEEvNS_16Flash_fwd_paramsE:
	.zero		544


//--------------------- .nv.shared._ZN5flash32flash_fwd_splitkv_combine_kernelI23Flash_fwd_kernel_traitsILi32ELi64ELi256ELi4ELb0ELb0EN7cutlass6half_tE19Flash_kernel_traitsILi32ELi64ELi256ELi4ES3_EELi16ELi2ELb1EEEvNS_16Flash_fwd_paramsE --------------------------
	.section	.nv.shared._ZN5flash32flash_fwd_splitkv_combine_kernelI23Flash_fwd_kernel_traitsILi32ELi64ELi256ELi4ELb0ELb0EN7cutlass6half_tE19Flash_kernel_traitsILi32ELi64ELi256ELi4ES3_EELi16ELi2ELb1EEEvNS_16Flash_fwd_paramsE,"aw",@nobits
	.sectionflags	@""
	.align	16
.nv.shared._ZN5flash32flash_fwd_splitkv_combine_kernelI23Flash_fwd_kernel_traitsILi32ELi64ELi256ELi4ELb0ELb0EN7cutlass6half_tE19Flash_kernel_traitsILi32ELi64ELi256ELi4ES3_EELi16ELi2ELb1EEEvNS_16Flash_fwd_paramsE:
	.zero		272


//--------------------- .nv.shared._ZN5flash32flash_fwd_splitkv_combine_kernelI23Flash_fwd_kernel_traitsILi32ELi64ELi256ELi4ELb0ELb0EN7cutlass6half_tE19Flash_kernel_traitsILi32ELi64ELi256ELi4ES3_EELi16ELi1ELb1EEEvNS_16Flash_fwd_paramsE --------------------------
	.section	.nv.shared._ZN5flash32flash_fwd_splitkv_combine_kernelI23Flash_fwd_kernel_traitsILi32ELi64ELi256ELi4ELb0ELb0EN7cutlass6half_tE19Flash_kernel_traitsILi32ELi64ELi256ELi4ES3_EELi16ELi1ELb1EEEvNS_16Flash_fwd_paramsE,"aw",@nobits
	.sectionflags	@""
	.align	16
.nv.shared._ZN5flash32flash_fwd_splitkv_combine_kernelI23Flash_fwd_kernel_traitsILi32ELi64ELi256ELi4ELb0ELb0EN7cutlass6half_tE19Flash_kernel_traitsILi32ELi64ELi256ELi4ES3_EELi16ELi1ELb1EEEvNS_16Flash_fwd_paramsE:
	.zero		144


//--------------------- .nv.shared._ZN5flash24flash_fwd_splitkv_kernelI23Flash_fwd_kernel_traitsILi32ELi64ELi256ELi4ELb0ELb0EN7cutlass6half_tE19Flash_kernel_traitsILi32ELi64ELi256ELi4ES3_EELb1ELb0ELb0ELb0ELb0ELb0ELb0ELb0EEEvNS_16Flash_fwd_paramsE --------------------------
	.section	.nv.shared._ZN5flash24flash_fwd_splitkv_kernelI23Flash_fwd_kernel_traitsILi32ELi64ELi256ELi4ELb0ELb0EN7cutlass6half_tE19Flash_kernel_traitsILi32ELi64ELi256ELi4ES3_EELb1ELb0ELb0ELb0ELb0ELb0ELb0ELb0EEEvNS_16Flash_fwd_paramsE,"aw",@nobits
	.sectionflags	@""
	.align	16


//--------------------- .nv.shared._ZN5flash24flash_fwd_splitkv_kernelI23Flash_fwd_kernel_traitsILi32ELi64ELi256ELi4ELb0ELb0EN7cutlass6half_tE19Flash_kernel_traitsILi32ELi64ELi256ELi4ES3_EELb1ELb0ELb0ELb0ELb0ELb1ELb0ELb0EEEvNS_16Flash_fwd_paramsE --------------------------
	.section	.nv.shared._ZN5flash24flash_fwd_splitkv_kernelI23Flash_fwd_kernel_traitsILi32ELi64ELi256ELi4ELb0ELb0EN7cutlass6half_tE19Flash_kernel_traitsILi32ELi64ELi256ELi4ES3_EELb1ELb0ELb0ELb0ELb0ELb1ELb0ELb0EEEvNS_16Flash_fwd_paramsE,"aw",@nobits
	.sectionflags	@""
	.align	16


//--------------------- .nv.shared._ZN5flash24flash_fwd_splitkv_kernelI23Flash_fwd_kernel_traitsILi32ELi64ELi256ELi4ELb0ELb0EN7cutlass6half_tE19Flash_kernel_traitsILi32ELi64ELi256ELi4ES3_EELb1ELb0ELb0ELb0ELb0ELb0ELb0ELb1EEEvNS_16Flash_fwd_paramsE --------------------------
	.section	.nv.shared._ZN5flash24flash_fwd_splitkv_kernelI23Flash_fwd_kernel_traitsILi32ELi64ELi256ELi4ELb0ELb0EN7cutlass6half_tE19Flash_kernel_traitsILi32ELi64ELi256ELi4ES3_EELb1ELb0ELb0ELb0ELb0ELb0ELb0ELb1EEEvNS_16Flash_fwd_paramsE,"aw",@nobits
	.sectionflags	@""
	.align	16


//--------------------- .nv.shared._ZN5flash24flash_fwd_splitkv_kernelI23Flash_fwd_kernel_traitsILi32ELi64ELi256ELi4ELb0ELb0EN7cutlass6half_tE19Flash_kernel_traitsILi32ELi64ELi256ELi4ES3_EELb1ELb0ELb0ELb0ELb0ELb1ELb0ELb1EEEvNS_16Flash_fwd_paramsE --------------------------
	.section	.nv.shared._ZN5flash24flash_fwd_splitkv_kernelI23Flash_fwd_kernel_traitsILi32ELi64ELi256ELi4ELb0ELb0EN7cutlass6half_tE19Flash_kernel_traitsILi32ELi64ELi256ELi4ES3_EELb1ELb0ELb0ELb0ELb0ELb1ELb0ELb1EEEvNS_16Flash_fwd_paramsE,"aw",@nobits
	.sectionflags	@""
	.align	16


//--------------------- .nv.shared._ZN5flash24flash_fwd_splitkv_kernelI23Flash_fwd_kernel_traitsILi32ELi64ELi256ELi4ELb0ELb0EN7cutlass6half_tE19Flash_kernel_traitsILi32ELi64ELi256ELi4ES3_EELb1ELb0ELb0ELb0ELb0ELb0ELb1ELb0EEEvNS_16Flash_fwd_paramsE --------------------------
	.section	.nv.shared._ZN5flash24flash_fwd_splitkv_kernelI23Flash_fwd_kernel_traitsILi32ELi64ELi256ELi4ELb0ELb0EN7cutlass6half_tE19Flash_kernel_traitsILi32ELi64ELi256ELi4ES3_EELb1ELb0ELb0ELb0ELb0ELb0ELb1ELb0EEEvNS_16Flash_fwd_paramsE,"aw",@nobits
	.sectionflags	@""
	.align	16


//--------------------- .nv.shared._ZN5flash24flash_fwd_splitkv_kernelI23Flash_fwd_kernel_traitsILi32ELi64ELi256ELi4ELb0ELb0EN7cutlass6half_tE19Flash_kernel_traitsILi32ELi64ELi256ELi4ES3_EELb1ELb0ELb0ELb0ELb0ELb1ELb1ELb0EEEvNS_16Flash_fwd_paramsE --------------------------
	.section	.nv.shared._ZN5flash24flash_fwd_splitkv_kernelI23Flash_fwd_kernel_traitsILi32ELi64ELi256ELi4ELb0ELb0EN7cutlass6half_tE19Flash_kernel_traitsILi32ELi64ELi256ELi4ES3_EELb1ELb0ELb0ELb0ELb0ELb1ELb1ELb0EEEvNS_16Flash_fwd_paramsE,"aw",@nobits
	.sectionflags	@""
	.align	16


//--------------------- .nv.shared._ZN5flash24flash_fwd_splitkv_kernelI23Flash_fwd_kernel_traitsILi32ELi64ELi256ELi4ELb0ELb0EN7cutlass6half_tE19Flash_kernel_traitsILi32ELi64ELi256ELi4ES3_EELb1ELb0ELb0ELb0ELb0ELb0ELb1ELb1EEEvNS_16Flash_fwd_paramsE --------------------------
	.section	.nv.shared._ZN5flash24flash_fwd_splitkv_kernelI23Flash_fwd_kernel_traitsILi32ELi64ELi256ELi4ELb0ELb0EN7cutlass6half_tE19Flash_kernel_traitsILi32ELi64ELi256ELi4ES3_EELb1ELb0ELb0ELb0ELb0ELb0ELb1ELb1EEEvNS_16Flash_fwd_paramsE,"aw",@nobits
	.sectionflags	@""
	.align	16


//--------------------- .nv.shared._ZN5flash24flash_fwd_splitkv_kernelI23Flash_fwd_kernel_traitsILi32ELi64ELi256ELi4ELb0ELb0EN7cutlass6half_tE19Flash_kernel_traitsILi32ELi64ELi256ELi4ES3_EELb1ELb0ELb0ELb0ELb0ELb1ELb1ELb1EEEvNS_16Flash_fwd_paramsE --------------------------
	.section	.nv.shared._ZN5flash24flash_fwd_splitkv_kernelI23Flash_fwd_kernel_traitsILi32ELi64ELi256ELi4ELb0ELb0EN7cutlass6half_tE19Flash_kernel_traitsILi32ELi64ELi256ELi4ES3_EELb1ELb0ELb0ELb0ELb0ELb1ELb1ELb1EEEvNS_16Flash_fwd_paramsE,"aw",@nobits
	.sectionflags	@""
	.align	16


//--------------------- .nv.shared._ZN5flash24flash_fwd_splitkv_kernelI23Flash_fwd_kernel_traitsILi32ELi64ELi256ELi4ELb0ELb0EN7cutlass6half_tE19Flash_kernel_traitsILi32ELi64ELi256ELi4ES3_EELb1ELb0ELb0ELb1ELb1ELb0ELb0ELb0EEEvNS_16Flash_fwd_paramsE --------------------------
	.section	.nv.shared._ZN5flash24flash_fwd_splitkv_kernelI23Flash_fwd_kernel_traitsILi32ELi64ELi256ELi4ELb0ELb0EN7cutlass6half_tE19Flash_kernel_traitsILi32ELi64ELi256ELi4ES3_EELb1ELb0ELb0ELb1ELb1ELb0ELb0ELb0EEEvNS_16Flash_fwd_paramsE,"aw",@nobits
	.sectionflags	@""
	.align	16


//--------------------- .nv.shared._ZN5flash24flash_fwd_splitkv_kernelI23Flash_fwd_kernel_traitsILi32ELi64ELi256ELi4ELb0ELb0EN7cutlass6half_tE19Flash_kernel_traitsILi32ELi64ELi256ELi4ES3_EELb1ELb0ELb0ELb1ELb1ELb1ELb0ELb0EEEvNS_16Flash_fwd_paramsE --------------------------
	.section	.nv.shared._ZN5flash24flash_fwd_splitkv_kernelI23Flash_fwd_kernel_traitsILi32ELi64ELi256ELi4ELb0ELb0EN7cutlass6half_tE19Flash_kernel_traitsILi32ELi64ELi256ELi4ES3_EELb1ELb0ELb0ELb1ELb1ELb1ELb0ELb0EEEvNS_16Flash_fwd_paramsE,"aw",@nobits
	.sectionflags	@""
	.align	16


//--------------------- .nv.shared._ZN5flash24flash_fwd_splitkv_kernelI23Flash_fwd_kernel_traitsILi32ELi64ELi256ELi4ELb0ELb0EN7cutlass6half_tE19Flash_kernel_traitsILi32ELi64ELi256ELi4ES3_EELb1ELb0ELb0ELb1ELb1ELb0ELb1ELb0EEEvNS_16Flash_fwd_paramsE --------------------------
	.section	.nv.shared._ZN5flash24flash_fwd_splitkv_kernelI23Flash_fwd_kernel_traitsILi32ELi64ELi256ELi4ELb0ELb0EN7cutlass6half_tE19Flash_kernel_traitsILi32ELi64ELi256ELi4ES3_EELb1ELb0ELb0ELb1ELb1ELb0ELb1ELb0EEEvNS_16Flash_fwd_paramsE,"aw",@nobits
	.sectionflags	@""
	.align	16


//--------------------- .nv.shared._ZN5flash24flash_fwd_splitkv_kernelI23Flash_fwd_kernel_traitsILi32ELi64ELi256ELi4ELb0ELb0EN7cutlass6half_tE19Flash_kernel_traitsILi32ELi64ELi256ELi4ES3_EELb1ELb0ELb0ELb1ELb1ELb1ELb1ELb0EEEvNS_16Flash_fwd_paramsE --------------------------
	.section	.nv.shared._ZN5flash24flash_fwd_splitkv_kernelI23Flash_fwd_kernel_traitsILi32ELi64ELi256ELi4ELb0ELb0EN7cutlass6half_tE19Flash_kernel_traitsILi32ELi64ELi256ELi4ES3_EELb1ELb0ELb0ELb1ELb1ELb1ELb1ELb0EEEvNS_16Flash_fwd_paramsE,"aw",@nobits
	.sectionflags	@""
	.align	16


//--------------------- .nv.shared._ZN5flash24flash_fwd_splitkv_kernelI23Flash_fwd_kernel_traitsILi32ELi64ELi256ELi4ELb0ELb0EN7cutlass6half_tE19Flash_kernel_traitsILi32ELi64ELi256ELi4ES3_EELb1ELb0ELb0ELb0ELb1ELb0ELb0ELb0EEEvNS_16Flash_fwd_paramsE --------------------------
	.section	.nv.shared._ZN5flash24flash_fwd_splitkv_kernelI23Flash_fwd_kernel_traitsILi32ELi64ELi256ELi4ELb0ELb0EN7cutlass6half_tE19Flash_kernel_traitsILi32ELi64ELi256ELi4ES3_EELb1ELb0ELb0ELb0ELb1ELb0ELb0ELb0EEEvNS_16Flash_fwd_paramsE,"aw",@nobits
	.sectionflags	@""
	.align	16


//--------------------- .nv.shared._ZN5flash24flash_fwd_splitkv_kernelI23Flash_fwd_kernel_traitsILi32ELi64ELi256ELi4ELb0ELb0EN7cutlass6half_tE19Flash_kernel_traitsILi32ELi64ELi256ELi4ES3_EELb1ELb0ELb0ELb0ELb1ELb1ELb0ELb0EEEvNS_16Flash_fwd_paramsE --------------------------
	.section	.nv.shared._ZN5flash24flash_fwd_splitkv_kernelI23Flash_fwd_kernel_traitsILi32ELi64ELi256ELi4ELb0ELb0EN7cutlass6half_tE19Flash_kernel_traitsILi32ELi64ELi256ELi4ES3_EELb1ELb0ELb0ELb0ELb1ELb1ELb0ELb0EEEvNS_16Flash_fwd_paramsE,"aw",@nobits
	.sectionflags	@""
	.align	16


//--------------------- .nv.shared._ZN5flash24flash_fwd_splitkv_kernelI23Flash_fwd_kernel_traitsILi32ELi64ELi256ELi4ELb0ELb0EN7cutlass6half_tE19Flash_kernel_traitsILi32ELi64ELi256ELi4ES3_EELb1ELb0ELb1ELb0ELb0ELb0ELb0ELb0EEEvNS_16Flash_fwd_paramsE --------------------------
	.section	.nv.shared._ZN5flash24flash_fwd_splitkv_kernelI23Flash_fwd_kernel_traitsILi32ELi64ELi256ELi4ELb0ELb0EN7cutlass6half_tE19Flash_kernel_traitsILi32ELi64ELi256ELi4ES3_EELb1ELb0ELb1ELb0ELb0ELb0ELb0ELb0EEEvNS_16Flash_fwd_paramsE,"aw",@nobits
	.sectionflags	@""
	.align	16


//--------------------- .nv.shared._ZN5flash24flash_fwd_splitkv_kernelI23Flash_fwd_kernel_traitsILi32ELi64ELi256ELi4ELb0ELb0EN7cutlass6half_tE19Flash_kernel_traitsILi32ELi64ELi256ELi4ES3_EELb1ELb0ELb1ELb0ELb0ELb1ELb0ELb0EEEvNS_16Flash_fwd_paramsE --------------------------
	.section	.nv.shared._ZN5flash24flash_fwd_splitkv_kernelI23Flash_fwd_kernel_traitsILi32ELi64ELi256ELi4ELb0ELb0EN7cutlass6half_tE19Flash_kernel_traitsILi32ELi64ELi256ELi4ES3_EELb1ELb0ELb1ELb0ELb0ELb1ELb0ELb0EEEvNS_16Flash_fwd_paramsE,"aw",@nobits
	.sectionflags	@""
	.align	16


//--------------------- .nv.shared._ZN5flash24flash_fwd_splitkv_kernelI23Flash_fwd_kernel_traitsILi32ELi64ELi256ELi4ELb0ELb0EN7cutlass6half_tE19Flash_kernel_traitsILi32ELi64ELi256ELi4ES3_EELb1ELb0ELb0ELb0ELb1ELb0ELb0ELb1EEEvNS_16Flash_fwd_paramsE --------------------------
	.section	.nv.shared._ZN5flash24flash_fwd_splitkv_kernelI23Flash_fwd_kernel_traitsILi32ELi64ELi256ELi4ELb0ELb0EN7cutlass6half_tE19Flash_kernel_traitsILi32ELi64ELi256ELi4ES3_EELb1ELb0ELb0ELb0ELb1ELb0ELb0ELb1EEEvNS_16Flash_fwd_paramsE,"aw",@nobits
	.sectionflags	@""
	.align	16


//--------------------- .nv.shared._ZN5flash24flash_fwd_splitkv_kernelI23Flash_fwd_kernel_traitsILi32ELi64ELi256ELi4ELb0ELb0EN7cutlass6half_tE19Flash_kernel_traitsILi32ELi64ELi256ELi4ES3_EELb1ELb0ELb0ELb0ELb1ELb1ELb0ELb1EEEvNS_16Flash_fwd_paramsE --------------------------
	.section	.nv.shared._ZN5flash24flash_fwd_splitkv_kernelI23Flash_fwd_kernel_traitsILi32ELi64ELi256ELi4ELb0ELb0EN7cutlass6half_tE19Flash_kernel_traitsILi32ELi64ELi256ELi4ES3_EELb1ELb0ELb0ELb0ELb1ELb1ELb0ELb1EEEvNS_16Flash_fwd_paramsE,"aw",@nobits
	.sectionflags	@""
	.align	16


//--------------------- .nv.shared._ZN5flash24flash_fwd_splitkv_kernelI23Flash_fwd_kernel_traitsILi32ELi64ELi256ELi4ELb0ELb0EN7cutlass6half_tE19Flash_kernel_traitsILi32ELi64ELi256ELi4ES3_EELb1ELb0ELb1ELb0ELb0ELb0ELb0ELb1EEEvNS_16Flash_fwd_paramsE --------------------------
	.section	.nv.shared._ZN5flash24flash_fwd_splitkv_kernelI23Flash_fwd_kernel_traitsILi32ELi64ELi256ELi4ELb0ELb0EN7cutlass6half_tE19Flash_kernel_traitsILi32ELi64ELi256ELi4ES3_EELb1ELb0ELb1ELb0ELb0ELb0ELb0ELb1EEEvNS_16Flash_fwd_paramsE,"aw",@nobits
	.sectionflags	@""
	.align	16


//--------------------- .nv.shared._ZN5flash24flash_fwd_splitkv_kernelI23Flash_fwd_kernel_traitsILi32ELi64ELi256ELi4ELb0ELb0EN7cutlass6half_tE19Flash_kernel_traitsILi32ELi64ELi256ELi4ES3_EELb1ELb0ELb1ELb0ELb0ELb1ELb0ELb1EEEvNS_16Flash_fwd_paramsE --------------------------
	.section	.nv.shared._ZN5flash24flash_fwd_splitkv_kernelI23Flash_fwd_kernel_traitsILi32ELi64ELi256ELi4ELb0ELb0EN7cutlass6half_tE19Flash_kernel_traitsILi32ELi64ELi256ELi4ES3_EELb1ELb0ELb1ELb0ELb0ELb1ELb0ELb1EEEvNS_16Flash_fwd_paramsE,"aw",@nobits
	.sectionflags	@""
	.align	16


//--------------------- .nv.shared._ZN5flash24flash_fwd_splitkv_kernelI23Flash_fwd_kernel_traitsILi32ELi64ELi256ELi4ELb0ELb0EN7cutlass6half_tE19Flash_kernel_traitsILi32ELi64ELi256ELi4ES3_EELb1ELb0ELb0ELb0ELb1ELb0ELb1ELb0EEEvNS_16Flash_fwd_paramsE --------------------------
	.section	.nv.shared._ZN5flash24flash_fwd_splitkv_kernelI23Flash_fwd_kernel_traitsILi32ELi64ELi256ELi4ELb0ELb0EN7cutlass6half_tE19Flash_kernel_traitsILi32ELi64ELi256ELi4ES3_EELb1ELb0ELb0ELb0ELb1ELb0ELb1ELb0EEEvNS_16Flash_fwd_paramsE,"aw",@nobits
	.sectionflags	@""
	.align	16


//--------------------- .nv.shared._ZN5flash24flash_fwd_splitkv_kernelI23Flash_fwd_kernel_traitsILi32ELi64ELi256ELi4ELb0ELb0EN7cutlass6half_tE19Flash_kernel_traitsILi32ELi64ELi256ELi4ES3_EELb1ELb0ELb0ELb0ELb1ELb1ELb1ELb0EEEvNS_16Flash_fwd_paramsE --------------------------
	.section	.nv.shared._ZN5flash24flash_fwd_splitkv_kernelI23Flash_fwd_kernel_traitsILi32ELi64ELi256ELi4ELb0ELb0EN7cutlass6half_tE19Flash_kernel_traitsILi32ELi64ELi256ELi4ES3_EELb1ELb0ELb0ELb0ELb1ELb1ELb1ELb0EEEvNS_16Flash_fwd_paramsE,"aw",@nobits
	.sectionflags	@""
	.align	16


//--------------------- .nv.shared._ZN5flash24flash_fwd_splitkv_kernelI23Flash_fwd_kernel_traitsILi32ELi64ELi256ELi4ELb0ELb0EN7cutlass6half_tE19Flash_kernel_traitsILi32ELi64ELi256ELi4ES3_EELb1ELb0ELb1ELb0ELb0ELb0ELb1ELb0EEEvNS_16Flash_fwd_paramsE --------------------------
	.section	.nv.shared._ZN5flash24flash_fwd_splitkv_kernelI23Flash_fwd_kernel_traitsILi32ELi64ELi256ELi4ELb0ELb0EN7cutlass6half_tE19Flash_kernel_traitsILi32ELi64ELi256ELi4ES3_EELb1ELb0ELb1ELb0ELb0ELb0ELb1ELb0EEEvNS_16Flash_fwd_paramsE,"aw",@nobits
	.sectionflags	@""
	.align	16


//--------------------- .nv.shared._ZN5flash24flash_fwd_splitkv_kernelI23Flash_fwd_kernel_traitsILi32ELi64ELi256ELi4ELb0ELb0EN7cutlass6half_tE19Flash_kernel_traitsILi32ELi64ELi256ELi4ES3_EELb1ELb0ELb1ELb0ELb0ELb1ELb1ELb0EEEvNS_16Flash_fwd_paramsE --------------------------
	.section	.nv.shared._ZN5flash24flash_fwd_splitkv_kernelI23Flash_fwd_kernel_traitsILi32ELi64ELi256ELi4ELb0ELb0EN7cutlass6half_tE19Flash_kernel_traitsILi32ELi64ELi256ELi4ES3_EELb1ELb0ELb1ELb0ELb0ELb1ELb1ELb0EEEvNS_16Flash_fwd_paramsE,"aw",@nobits
	.sectionflags	@""
	.align	16


//--------------------- .nv.shared._ZN5flash24flash_fwd_splitkv_kernelI23Flash_fwd_kernel_traitsILi32ELi64ELi256ELi4ELb0ELb0EN7cutlass6half_tE19Flash_kernel_traitsILi32ELi64ELi256ELi4ES3_EELb1ELb0ELb0ELb0ELb1ELb0ELb1ELb1EEEvNS_16Flash_fwd_paramsE --------------------------
	.section	.nv.shared._ZN5flash24flash_fwd_splitkv_kernelI23Flash_fwd_kernel_traitsILi32ELi64ELi256ELi4ELb0ELb0EN7cutlass6half_tE19Flash_kernel_traitsILi32ELi64ELi256ELi4ES3_EELb1ELb0ELb0ELb0ELb1ELb0ELb1ELb1EEEvNS_16Flash_fwd_paramsE,"aw",@nobits
	.sectionflags	@""
	.align	16


//--------------------- .nv.shared._ZN5flash24flash_fwd_splitkv_kernelI23Flash_fwd_kernel_traitsILi32ELi64ELi256ELi4ELb0ELb0EN7cutlass6half_tE19Flash_kernel_traitsILi32ELi64ELi256ELi4ES3_EELb1ELb0ELb0ELb0ELb1ELb1ELb1ELb1EEEvNS_16Flash_fwd_paramsE --------------------------
	.section	.nv.shared._ZN5flash24flash_fwd_splitkv_kernelI23Flash_fwd_kernel_traitsILi32ELi64ELi256ELi4ELb0ELb0EN7cutlass6half_tE19Flash_kernel_traitsILi32ELi64ELi256ELi4ES3_EELb1ELb0ELb0ELb0ELb1ELb1ELb1ELb1EEEvNS_16Flash_fwd_paramsE,"aw",@nobits
	.sectionflags	@""
	.align	16


//--------------------- .nv.shared._ZN5flash24flash_fwd_splitkv_kernelI23Flash_fwd_kernel_traitsILi32ELi64ELi256ELi4ELb0ELb0EN7cutlass6half_tE19Flash_kernel_traitsILi32ELi64ELi256ELi4ES3_EELb1ELb0ELb1ELb0ELb0ELb0ELb1ELb1EEEvNS_16Flash_fwd_paramsE --------------------------
	.section	.nv.shared._ZN5flash24flash_fwd_splitkv_kernelI23Flash_fwd_kernel_traitsILi32ELi64ELi256ELi4ELb0ELb0EN7cutlass6half_tE19Flash_kernel_traitsILi32ELi64ELi256ELi4ES3_EELb1ELb0ELb1ELb0ELb0ELb0ELb1ELb1EEEvNS_16Flash_fwd_paramsE,"aw",@nobits
	.sectionflags	@""
	.align	16


//--------------------- .nv.shared._ZN5flash24flash_fwd_splitkv_kernelI23Flash_fwd_kernel_traitsILi32ELi64ELi256ELi4ELb0ELb0EN7cutlass6half_tE19Flash_kernel_traitsILi32ELi64ELi256ELi4ES3_EELb1ELb0ELb1ELb0ELb0ELb1ELb1ELb1EEEvNS_16Flash_fwd_paramsE --------------------------
	.section	.nv.shared._ZN5flash24flash_fwd_splitkv_kernelI23Flash_fwd_kernel_traitsILi32ELi64ELi256ELi4ELb0ELb0EN7cutlass6half_tE19Flash_kernel_traitsILi32ELi64ELi256ELi4ES3_EELb1ELb0ELb1ELb0ELb0ELb1ELb1ELb1EEEvNS_16Flash_fwd_paramsE,"aw",@nobits
	.sectionflags	@""
	.align	16


//--------------------- .nv.shared._ZN5flash32flash_fwd_splitkv_combine_kernelI23Flash_fwd_kernel_traitsILi32ELi64ELi128ELi4ELb0ELb0EN7cutlass6half_tE19Flash_kernel_traitsILi32ELi64ELi128ELi4ES3_EELi16ELi7ELb0EEEvNS_16Flash_fwd_paramsE --------------------------
	.section	.nv.shared._ZN5flash32flash_fwd_splitkv_combine_kernelI23Flash_fwd_kernel_traitsILi32ELi64ELi128ELi4ELb0ELb0EN7cutlass6half_tE19Flash_kernel_traitsILi32ELi64ELi128ELi4ES3_EELi16ELi7ELb0EEEvNS_16Flash_fwd_paramsE,"aw",@nobits
	.sectionflags	@""
	.align	16
.nv.shared._ZN5flash32flash_fwd_splitkv_combine_kernelI23Flash_fwd_kernel_traitsILi32ELi64ELi128ELi4ELb0ELb0EN7cutlass6half_tE19Flash_kernel_traitsILi32ELi64ELi128ELi4ES3_EELi16ELi7ELb0EEEvNS_16Flash_fwd_paramsE:
	.zero		8704


//--------------------- .nv.shared._ZN5flash32flash_fwd_splitkv_combine_kernelI23Flash_fwd_kernel_traitsILi32ELi64ELi128ELi4ELb0ELb0EN7cutlass6half_tE19Flash_kernel_traitsILi32ELi64ELi128ELi4ES3_EELi16ELi6ELb0EEEvNS_16Flash_fwd_paramsE --------------------------
	.section	.nv.shared._ZN5flash32flash_fwd_splitkv_combine_kernelI23Flash_fwd_kernel_traitsILi32ELi64ELi128ELi4ELb0ELb0EN7cutlass6half_tE19Flash_kernel_traitsILi32ELi64ELi128ELi4ES3_EELi16ELi6ELb0EEEvNS_16Flash_fwd_paramsE,"aw",@nobits
	.sectionflags	@""
	.align	16
.nv.shared._ZN5flash32flash_fwd_splitkv_combine_kernelI23Flash_fwd_kernel_traitsILi32ELi64ELi128ELi4ELb0ELb0EN7cutlass6half_tE19Flash_kernel_traitsILi32ELi64ELi128ELi4ES3_EELi16ELi6ELb0EEEvNS_16Flash_fwd_paramsE:
	.zero		4352


//--------------------- .nv.shared._ZN5flash32flash_fwd_splitkv_combine_kernelI23Flash_fwd_kernel_traitsILi32ELi64ELi128ELi4ELb0ELb0EN7cutlass6half_tE19Flash_kernel_traitsILi32ELi64ELi128ELi4ES3_EELi16ELi5ELb0EEEvNS_16Flash_fwd_paramsE --------------------------
	.section	.nv.shared._ZN5flash32flash_fwd_splitkv_combine_kernelI23Flash_fwd_kernel_traitsILi32ELi64ELi128ELi4ELb0ELb0EN7cutlass6half_tE19Flash_kernel_traitsILi32ELi64ELi128ELi4ES3_EELi16ELi5ELb0EEEvNS_16Flash_fwd_paramsE,"aw",@nobits
	.sectionflags	@""
	.align	16
.nv.shared._ZN5flash32flash_fwd_splitkv_combine_kernelI23Flash_fwd_kernel_traitsILi32ELi64ELi128ELi4ELb0ELb0EN7cutlass6half_tE19Flash_kernel_traitsILi32ELi64ELi128ELi4ES3_EELi16ELi5ELb0EEEvNS_16Flash_fwd_paramsE:
	.zero		2176


//--------------------- .nv.shared._ZN5flash32flash_fwd_splitkv_combine_kernelI23Flash_fwd_kernel_traitsILi32ELi64ELi128ELi4ELb0ELb0EN7cutlass6half_tE19Flash_kernel_traitsILi32ELi64ELi128ELi4ES3_EELi16ELi4ELb0EEEvNS_16Flash_fwd_paramsE --------------------------
	.section	.nv.shared._ZN5flash32flash_fwd_splitkv_combine_kernelI23Flash_fwd_kernel_traitsILi32ELi64ELi128ELi4ELb0ELb0EN7cutlass6half_tE19Flash_kernel_traitsILi32ELi64ELi128ELi4ES3_EELi16ELi4ELb0EEEvNS_16Flash_fwd_paramsE,"aw",@nobits
	.sectionflags	@""
	.align	16
.nv.shared._ZN5flash32flash_fwd_splitkv_combine_kernelI23Flash_fwd_kernel_traitsILi32ELi64ELi128ELi4ELb0ELb0EN7cutlass6half_tE19Flash_kernel_traitsILi32ELi64ELi128ELi4ES3_EELi16ELi4ELb0EEEvNS_16Flash_fwd_paramsE:
	.zero		1088


//--------------------- .nv.shared._ZN5flash32flash_fwd_splitkv_combine_kernelI23Flash_fwd_kernel_traitsILi32ELi64ELi128ELi4ELb0ELb0EN7cutlass6half_tE19Flash_kernel_traitsILi32ELi64ELi128ELi4ES3_EELi16ELi3ELb0EEEvNS_16Flash_fwd_paramsE --------------------------
	.section	.nv.shared._ZN5flash32flash_fwd_splitkv_combine_kernelI23Flash_fwd_kernel_traitsILi32ELi64ELi128ELi4ELb0ELb0EN7cutlass6half_tE19Flash_kernel_traitsILi32ELi64ELi128ELi4ES3_EELi16ELi3ELb0EEEvNS_16Flash_fwd_paramsE,"aw",@nobits
	.sectionflags	@""
	.align	16
.nv.shared._ZN5flash32flash_fwd_splitkv_combine_kernelI23Flash_fwd_kernel_traitsILi32ELi64ELi128ELi4ELb0ELb0EN7cutlass6half_tE19Flash_kernel_traitsILi32ELi64ELi128ELi4ES3_EELi16ELi3ELb0EEEvNS_16Flash_fwd_paramsE:
	.zero		544


//--------------------- .nv.shared._ZN5flash32flash_fwd_splitkv_combine_kernelI23Flash_fwd_kernel_traitsILi32ELi64ELi128ELi4ELb0ELb0EN7cutlass6half_tE19Flash_kernel_traitsILi32ELi64ELi128ELi4ES3_EELi16ELi2ELb0EEEvNS_16Flash_fwd_paramsE --------------------------
	.section	.nv.shared._ZN5flash32flash_fwd_splitkv_combine_kernelI23Flash_fwd_kernel_traitsILi32ELi64ELi128ELi4ELb0ELb0EN7cutlass6half_tE19Flash_kernel_traitsILi32ELi64ELi128ELi4ES3_EELi16ELi2ELb0EEEvNS_16Flash_fwd_paramsE,"aw",@nobits
	.sectionflags	@""
	.align	16
.nv.shared._ZN5flash32flash_fwd_splitkv_combine_kernelI23Flash_fwd_kernel_traitsILi32ELi64ELi128ELi4ELb0ELb0EN7cutlass6half_tE19Flash_kernel_traitsILi32ELi64ELi128ELi4ES3_EELi16ELi2ELb0EEEvNS_16Flash_fwd_paramsE:
	.zero		272


//--------------------- .nv.shared._ZN5flash32flash_fwd_splitkv_combine_kernelI23Flash_fwd_kernel_traitsILi32ELi64ELi128ELi4ELb0ELb0EN7cutlass6half_tE19Flash_kernel_traitsILi32ELi64ELi128ELi4ES3_EELi16ELi1ELb0EEEvNS_16Flash_fwd_paramsE --------------------------
	.section	.nv.shared._ZN5flash32flash_fwd_splitkv_combine_kernelI23Flash_fwd_kernel_traitsILi32ELi64ELi128ELi4ELb0ELb0EN7cutlass6half_tE19Flash_kernel_traitsILi32ELi64ELi128ELi4ES3_EELi16ELi1ELb0EEEvNS_16Flash_fwd_paramsE,"aw",@nobits
	.sectionflags	@""
	.align	16
.nv.shared._ZN5flash32flash_fwd_splitkv_combine_kernelI23Flash_fwd_kernel_traitsILi32ELi64ELi128ELi4ELb0ELb0EN7cutlass6half_tE19Flash_kernel_traitsILi32ELi64ELi128ELi4ES3_EELi16ELi1ELb0EEEvNS_16Flash_fwd_paramsE:
	.zero		144


//--------------------- .nv.shared._ZN5flash32flash_fwd_splitkv_combine_kernelI23Flash_fwd_kernel_traitsILi32ELi64ELi128ELi4ELb0ELb0EN7cutlass6half_tE19Flash_kernel_traitsILi32ELi64ELi128ELi4ES3_EELi16ELi7ELb1EEEvNS_16Flash_fwd_paramsE --------------------------
	.section	.nv.shared._ZN5flash32flash_fwd_splitkv_combine_kernelI23Flash_fwd_kernel_traitsILi32ELi64ELi128ELi4ELb0ELb0EN7cutlass6half_tE19Flash_kernel_traitsILi32ELi64ELi128ELi4ES3_EELi16ELi7ELb1EEEvNS_16Flash_fwd_paramsE,"aw",@nobits
	.sectionflags	@""
	.align	16
.nv.shared._ZN5flash32flash_fwd_splitkv_combine_kernelI23Flash_fwd_kernel_traitsILi32ELi64ELi128ELi4ELb0ELb0EN7cutlass6half_tE19Flash_kernel_traitsILi32ELi64ELi128ELi4ES3_EELi16ELi7ELb1EEEvNS_16Flash_fwd_paramsE:
	.zero		8704


//--------------------- .nv.shared._ZN5flash32flash_fwd_splitkv_combine_kernelI23Flash_fwd_kernel_traitsILi32ELi64ELi128ELi4ELb0ELb0EN7cutlass6half_tE19Flash_kernel_traitsILi32ELi64ELi128ELi4ES3_EELi16ELi6ELb1EEEvNS_16Flash_fwd_paramsE --------------------------
	.section	.nv.shared._ZN5flash32flash_fwd_splitkv_combine_kernelI23Flash_fwd_kernel_traitsILi32ELi64ELi128ELi4ELb0ELb0EN7cutlass6half_tE19Flash_kernel_traitsILi32ELi64ELi128ELi4ES3_EELi16ELi6ELb1EEEvNS_16Flash_fwd_paramsE,"aw",@nobits
	.sectionflags	@""
	.align	16
.nv.shared._ZN5flash32flash_fwd_splitkv_combine_kernelI23Flash_fwd_kernel_traitsILi32ELi64ELi128ELi4ELb0ELb0EN7cutlass6half_tE19Flash_kernel_traitsILi32ELi64ELi128ELi4ES3_EELi16ELi6ELb1EEEvNS_16Flash_fwd_paramsE:
	.zero		4352


//--------------------- .nv.shared._ZN5flash32flash_fwd_splitkv_combine_kernelI23Flash_fwd_kernel_traitsILi32ELi64ELi128ELi4ELb0ELb0EN7cutlass6half_tE19Flash_kernel_traitsILi32ELi64ELi128ELi4ES3_EELi16ELi5ELb1EEEvNS_16Flash_fwd_paramsE --------------------------
	.section	.nv.shared._ZN5flash32flash_fwd_splitkv_combine_kernelI23Flash_fwd_kernel_traitsILi32ELi64ELi128ELi4ELb0ELb0EN7cutlass6half_tE19Flash_kernel_traitsILi32ELi64ELi128ELi4ES3_EELi16ELi5ELb1EEEvNS_16Flash_fwd_paramsE,"aw",@nobits
	.sectionflags	@""
	.align	16
.nv.shared._ZN5flash32flash_fwd_splitkv_combine_kernelI23Flash_fwd_kernel_traitsILi32ELi64ELi128ELi4ELb0ELb0EN7cutlass6half_tE19Flash_kernel_traitsILi32ELi64ELi128ELi4ES3_EELi16ELi5ELb1EEEvNS_16Flash_fwd_paramsE:
	.zero		2176


//--------------------- .nv.shared._ZN5flash32flash_fwd_splitkv_combine_kernelI23Flash_fwd_kernel_traitsILi32ELi64ELi128ELi4ELb0ELb0EN7cutlass6half_tE19Flash_kernel_traitsILi32ELi64ELi128ELi4ES3_EELi16ELi4ELb1EEEvNS_16Flash_fwd_paramsE --------------------------
	.section	.nv.shared._ZN5flash32flash_fwd_splitkv_combine_kernelI23Flash_fwd_kernel_traitsILi32ELi64ELi128ELi4ELb0ELb0EN7cutlass6half_tE19Flash_kernel_traitsILi32ELi64ELi128ELi4ES3_EELi16ELi4ELb1EEEvNS_16Flash_fwd_paramsE,"aw",@nobits
	.sectionflags	@""
	.align	16
.nv.shared._ZN5flash32flash_fwd_splitkv_combine_kernelI23Flash_fwd_kernel_traitsILi32ELi64ELi128ELi4ELb0ELb0EN7cutlass6half_tE19Flash_kernel_traitsILi32ELi64ELi128ELi4ES3_EELi16ELi4ELb1EEEvNS_16Flash_fwd_paramsE:
	.zero		1088


//--------------------- .nv.shared._ZN5flash32flash_fwd_splitkv_combine_kernelI23Flash_fwd_kernel_traitsILi32ELi64ELi128ELi4ELb0ELb0EN7cutlass6half_tE19Flash_kernel_traitsILi32ELi64ELi128ELi4ES3_EELi16ELi3ELb1EEEvNS_16Flash_fwd_paramsE --------------------------
	.section	.nv.shared._ZN5flash32flash_fwd_splitkv_combine_kernelI23Flash_fwd_kernel_traitsILi32ELi64ELi128ELi4ELb0ELb0EN7cutlass6half_tE19Flash_kernel_traitsILi32ELi64ELi128ELi4ES3_EELi16ELi3ELb1EEEvNS_16Flash_fwd_paramsE,"aw",@nobits
	.sectionflags	@""
	.align	16
.nv.shared._ZN5flash32flash_fwd_splitkv_combine_kernelI23Flash_fwd_kernel_traitsILi32ELi64ELi128ELi4ELb0ELb0EN7cutlass6half_tE19Flash_kernel_traitsILi32ELi64ELi128ELi4ES3_EELi16ELi3ELb1EEEvNS_16Flash_fwd_paramsE:
	.zero		544


//--------------------- .nv.shared._ZN5flash32flash_fwd_splitkv_combine_kernelI23Flash_fwd_kernel_traitsILi32ELi64ELi128ELi4ELb0ELb0EN7cutlass6half_tE19Flash_kernel_traitsILi32ELi64ELi128ELi4ES3_EELi16ELi2ELb1EEEvNS_16Flash_fwd_paramsE --------------------------
	.section	.nv.shared._ZN5flash32flash_fwd_splitkv_combine_kernelI23Flash_fwd_kernel_traitsILi32ELi64ELi128ELi4ELb0ELb0EN7cutlass6half_tE19Flash_kernel_traitsILi32ELi64ELi128ELi4ES3_EELi16ELi2ELb1EEEvNS_16Flash_fwd_paramsE,"aw",@nobits
	.sectionflags	@""
	.align	16
.nv.shared._ZN5flash32flash_fwd_splitkv_combine_kernelI23Flash_fwd_kernel_traitsILi32ELi64ELi128ELi4ELb0ELb0EN7cutlass6half_tE19Flash_kernel_traitsILi32ELi64ELi128ELi4ES3_EELi16ELi2ELb1EEEvNS_16Flash_fwd_paramsE:
	.zero		272


//--------------------- .nv.shared._ZN5flash32flash_fwd_splitkv_combine_kernelI23Flash_fwd_kernel_traitsILi32ELi64ELi128ELi4ELb0ELb0EN7cutlass6half_tE19Flash_kernel_traitsILi32ELi64ELi128ELi4ES3_EELi16ELi1ELb1EEEvNS_16Flash_fwd_paramsE --------------------------
	.section	.nv.shared._ZN5flash32flash_fwd_splitkv_combine_kernelI23Flash_fwd_kernel_traitsILi32ELi64ELi128ELi4ELb0ELb0EN7cutlass6half_tE19Flash_kernel_traitsILi32ELi64ELi128ELi4ES3_EELi16ELi1ELb1EEEvNS_16Flash_fwd_paramsE,"aw",@nobits
	.sectionflags	@""
	.align	16
.nv.shared._ZN5flash32flash_fwd_splitkv_combine_kernelI23Flash_fwd_kernel_traitsILi32ELi64ELi128ELi4ELb0ELb0EN7cutlass6half_tE19Flash_kernel_traitsILi32ELi64ELi128ELi4ES3_EELi16ELi1ELb1EEEvNS_16Flash_fwd_paramsE:
	.zero		144


//--------------------- .nv.shared._ZN5flash24flash_fwd_splitkv_kernelI23Flash_fwd_kernel_traitsILi32ELi64ELi128ELi4ELb0ELb0EN7cutlass6half_tE19Flash_kernel_traitsILi32ELi64ELi128ELi4ES3_EELb1ELb0ELb0ELb0ELb0ELb0ELb0ELb0EEEvNS_16Flash_fwd_paramsE --------------------------
	.section	.nv.shared._ZN5flash24flash_fwd_splitkv_kernelI23Flash_fwd_kernel_traitsILi32ELi64ELi128ELi4ELb0ELb0EN7cutlass6half_tE19Flash_kernel_traitsILi32ELi64ELi128ELi4ES3_EELb1ELb0ELb0ELb0ELb0ELb0ELb0ELb0EEEvNS_16Flash_fwd_paramsE,"aw",@nobits
	.sectionflags	@""
	.align	16


//--------------------- .nv.shared._ZN5flash24flash_fwd_splitkv_kernelI23Flash_fwd_kernel_traitsILi32ELi64ELi128ELi4ELb0ELb0EN7cutlass6half_tE19Flash_kernel_traitsILi32ELi64ELi128ELi4ES3_EELb1ELb0ELb0ELb0ELb0ELb1ELb0ELb0EEEvNS_16Flash_fwd_paramsE --------------------------
	.section	.nv.shared._ZN5flash24flash_fwd_splitkv_kernelI23Flash_fwd_kernel_traitsILi32ELi64ELi128ELi4ELb0ELb0EN7cutlass6half_tE19Flash_kernel_traitsILi32ELi64ELi128ELi4ES3_EELb1ELb0ELb0ELb0ELb0ELb1ELb0ELb0EEEvNS_16Flash_fwd_paramsE,"aw",@nobits
	.sectionflags	@""
	.align	16


//--------------------- .nv.shared._ZN5flash24flash_fwd_splitkv_kernelI23Flash_fwd_kernel_traitsILi32ELi64ELi128ELi4ELb0ELb0EN7cutlass6half_tE19Flash_kernel_traitsILi32ELi64ELi128ELi4ES3_EELb1ELb0ELb0ELb0ELb0ELb0ELb0ELb1EEEvNS_16Flash_fwd_paramsE --------------------------
	.section	.nv.shared._ZN5flash24flash_fwd_splitkv_kernelI23Flash_fwd_kernel_traitsILi32ELi64ELi128ELi4ELb0ELb0EN7cutlass6half_tE19Flash_kernel_traitsILi32ELi64ELi128ELi4ES3_EELb1ELb0ELb0ELb0ELb0ELb0ELb0ELb1EEEvNS_16Flash_fwd_paramsE,"aw",@nobits
	.sectionflags	@""
	.align	16


//--------------------- .nv.shared._ZN5flash24flash_fwd_splitkv_kernelI23Flash_fwd_kernel_traitsILi32ELi64ELi128ELi4ELb0ELb0EN7cutlass6half_tE19Flash_kernel_traitsILi32ELi64ELi128ELi4ES3_EELb1ELb0ELb0ELb0ELb0ELb1ELb0ELb1EEEvNS_16Flash_fwd_paramsE --------------------------
	.section	.nv.shared._ZN5flash24flash_fwd_splitkv_kernelI23Flash_fwd_kernel_traitsILi32ELi64ELi128ELi4ELb0ELb0EN7cutlass6half_tE19Flash_kernel_traitsILi32ELi64ELi128ELi4ES3_EELb1ELb0ELb0ELb0ELb0ELb1ELb0ELb1EEEvNS_16Flash_fwd_paramsE,"aw",@nobits
	.sectionflags	@""
	.align	16


//--------------------- .nv.shared._ZN5flash24flash_fwd_splitkv_kernelI23Flash_fwd_kernel_traitsILi32ELi64ELi128ELi4ELb0ELb0EN7cutlass6half_tE19Flash_kernel_traitsILi32ELi64ELi128ELi4ES3_EELb1ELb0ELb0ELb0ELb0ELb0ELb1ELb0EEEvNS_16Flash_fwd_paramsE --------------------------
	.section	.nv.shared._ZN5flash24flash_fwd_splitkv_kernelI23Flash_fwd_kernel_traitsILi32ELi64ELi128ELi4ELb0ELb0EN7cutlass6half_tE19Flash_kernel_traitsILi32ELi64ELi128ELi4ES3_EELb1ELb0ELb0ELb0ELb0ELb0ELb1ELb0EEEvNS_16Flash_fwd_paramsE,"aw",@nobits
	.sectionflags	@""
	.align	16


//--------------------- .nv.shared._ZN5flash24flash_fwd_splitkv_kernelI23Flash_fwd_kernel_traitsILi32ELi64ELi128ELi4ELb0ELb0EN7cutlass6half_tE19Flash_kernel_traitsILi32ELi64ELi128ELi4ES3_EELb1ELb0ELb0ELb0ELb0ELb1ELb1ELb0EEEvNS_16Flash_fwd_paramsE --------------------------
	.section	.nv.shared._ZN5flash24flash_fwd_splitkv_kernelI23Flash_fwd_kernel_traitsILi32ELi64ELi128ELi4ELb0ELb0EN7cutlass6half_tE19Flash_kernel_traitsILi32ELi64ELi128ELi4ES3_EELb1ELb0ELb0ELb0ELb0ELb1ELb1ELb0EEEvNS_16Flash_fwd_paramsE,"aw",@nobits
	.sectionflags	@""
	.align	16


//--------------------- .nv.shared._ZN5flash24flash_fwd_splitkv_kernelI23Flash_fwd_kernel_traitsILi32ELi64ELi128ELi4ELb0ELb0EN7cutlass6half_tE19Flash_kernel_traitsILi32ELi64ELi128ELi4ES3_EELb1ELb0ELb0ELb0ELb0ELb0ELb1ELb1EEEvNS_16Flash_fwd_paramsE --------------------------
	.section	.nv.shared._ZN5flash24flash_fwd_splitkv_kernelI23Flash_fwd_kernel_traitsILi32ELi64ELi128ELi4ELb0ELb0EN7cutlass6half_tE19Flash_kernel_traitsILi32ELi64ELi128ELi4ES3_EELb1ELb0ELb0ELb0ELb0ELb0ELb1ELb1EEEvNS_16Flash_fwd_paramsE,"aw",@nobits
	.sectionflags	@""
	.align	16


//--------------------- .nv.shared._ZN5flash24flash_fwd_splitkv_kernelI23Flash_fwd_kernel_traitsILi32ELi64ELi128ELi4ELb0ELb0EN7cutlass6half_tE19Flash_kernel_traitsILi32ELi64ELi128ELi4ES3_EELb1ELb0ELb0ELb0ELb0ELb1ELb1ELb1EEEvNS_16Flash_fwd_paramsE --------------------------
	.section	.nv.shared._ZN5flash24flash_fwd_splitkv_kernelI23Flash_fwd_kernel_traitsILi32ELi64ELi128ELi4ELb0ELb0EN7cutlass6half_tE19Flash_kernel_traitsILi32ELi64ELi128ELi4ES3_EELb1ELb0ELb0ELb0ELb0ELb1ELb1ELb1EEEvNS_16Flash_fwd_paramsE,"aw",@nobits
	.sectionflags	@""
	.align	16


//--------------------- .nv.shared._ZN5flash24flash_fwd_splitkv_kernelI23Flash_fwd_kernel_traitsILi32ELi64ELi128ELi4ELb0ELb0EN7cutlass6half_tE19Flash_kernel_traitsILi32ELi64ELi128ELi4ES3_EELb1ELb0ELb0ELb1ELb1ELb0ELb0ELb0EEEvNS_16Flash_fwd_paramsE --------------------------
	.section	.nv.shared._ZN5flash24flash_fwd_splitkv_kernelI23Flash_fwd_kernel_traitsILi32ELi64ELi128ELi4ELb0ELb0EN7cutlass6half_tE19Flash_kernel_traitsILi32ELi64ELi128ELi4ES3_EELb1ELb0ELb0ELb1ELb1ELb0ELb0ELb0EEEvNS_16Flash_fwd_paramsE,"aw",@nobits
	.sectionflags	@""
	.align	16


//--------------------- .nv.shared._ZN5flash24flash_fwd_splitkv_kernelI23Flash_fwd_kernel_traitsILi32ELi64ELi128ELi4ELb0ELb0EN7cutlass6half_tE19Flash_kernel_traitsILi32ELi64ELi128ELi4ES3_EELb1ELb0ELb0ELb1ELb1ELb1ELb0ELb0EEEvNS_16Flash_fwd_paramsE --------------------------
	.section	.nv.shared._ZN5flash24flash_fwd_splitkv_kernelI23Flash_fwd_kernel_traitsILi32ELi64ELi128ELi4ELb0ELb0EN7cutlass6half_tE19Flash_kernel_traitsILi32ELi64ELi128ELi4ES3_EELb1ELb0ELb0ELb1ELb1ELb1ELb0ELb0EEEvNS_16Flash_fwd_paramsE,"aw",@nobits
	.sectionflags	@""
	.align	16


//--------------------- .nv.shared._ZN5flash24flash_fwd_splitkv_kernelI23Flash_fwd_kernel_traitsILi32ELi64ELi128ELi4ELb0ELb0EN7cutlass6half_tE19Flash_kernel_traitsILi32ELi64ELi128ELi4ES3_EELb1ELb0ELb0ELb1ELb1ELb0ELb1ELb0EEEvNS_16Flash_fwd_paramsE --------------------------
	.section	.nv.shared._ZN5flash24flash_fwd_splitkv_kernelI23Flash_fwd_kernel_traitsILi32ELi64ELi128ELi4ELb0ELb0EN7cutlass6half_tE19Flash_kernel_traitsILi32ELi64ELi128ELi4ES3_EELb1ELb0ELb0ELb1ELb1ELb0ELb1ELb0EEEvNS_16Flash_fwd_paramsE,"aw",@nobits
	.sectionflags	@""
	.align	16


//--------------------- .nv.shared._ZN5flash24flash_fwd_splitkv_kernelI23Flash_fwd_kernel_traitsILi32ELi64ELi128ELi4ELb0ELb0EN7cutlass6half_tE19Flash_kernel_traitsILi32ELi64ELi128ELi4ES3_EELb1ELb0ELb0ELb1ELb1ELb1ELb1ELb0EEEvNS_16Flash_fwd_paramsE --------------------------
	.section	.nv.shared._ZN5flash24flash_fwd_splitkv_kernelI23Flash_fwd_kernel_traitsILi32ELi64ELi128ELi4ELb0ELb0EN7cutlass6half_tE19Flash_kernel_traitsILi32ELi64ELi128ELi4ES3_EELb1ELb0ELb0ELb1ELb1ELb1ELb1ELb0EEEvNS_16Flash_fwd_paramsE,"aw",@nobits
	.sectionflags	@""
	.align	16


//--------------------- .nv.shared._ZN5flash24flash_fwd_splitkv_kernelI23Flash_fwd_kernel_traitsILi32ELi64ELi128ELi4ELb0ELb0EN7cutlass6half_tE19Flash_kernel_traitsILi32ELi64ELi128ELi4ES3_EELb1ELb0ELb0ELb0ELb1ELb0ELb0ELb0EEEvNS_16Flash_fwd_paramsE --------------------------
	.section	.nv.shared._ZN5flash24flash_fwd_splitkv_kernelI23Flash_fwd_kernel_traitsILi32ELi64ELi128ELi4ELb0ELb0EN7cutlass6half_tE19Flash_kernel_traitsILi32ELi64ELi128ELi4ES3_EELb1ELb0ELb0ELb0ELb1ELb0ELb0ELb0EEEvNS_16Flash_fwd_paramsE,"aw",@nobits
	.sectionflags	@""
	.align	16


//--------------------- .nv.shared._ZN5flash24flash_fwd_splitkv_kernelI23Flash_fwd_kernel_traitsILi32ELi64ELi128ELi4ELb0ELb0EN7cutlass6half_tE19Flash_kernel_traitsILi32ELi64ELi128ELi4ES3_EELb1ELb0ELb0ELb0ELb1ELb1ELb0ELb0EEEvNS_16Flash_fwd_paramsE --------------------------
	.section	.nv.shared._ZN5flash24flash_fwd_splitkv_kernelI23Flash_fwd_kernel_traitsILi32ELi64ELi128ELi4ELb0ELb0EN7cutlass6half_tE19Flash_kernel_traitsILi32ELi64ELi128ELi4ES3_EELb1ELb0ELb0ELb0ELb1ELb1ELb0ELb0EEEvNS_16Flash_fwd_paramsE,"aw",@nobits
	.sectionflags	@""
	.align	16


//--------------------- .nv.shared._ZN5flash24flash_fwd_splitkv_kernelI23Flash_fwd_kernel_traitsILi32ELi64ELi128ELi4ELb0ELb0EN7cutlass6half_tE19Flash_kernel_traitsILi32ELi64ELi128ELi4ES3_EELb1ELb0ELb1ELb0ELb0ELb0ELb0ELb0EEEvNS_16Flash_fwd_paramsE --------------------------
	.section	.nv.shared._ZN5flash24flash_fwd_splitkv_kernelI23Flash_fwd_kernel_traitsILi32ELi64ELi128ELi4ELb0ELb0EN7cutlass6half_tE19Flash_kernel_traitsILi32ELi64ELi128ELi4ES3_EELb1ELb0ELb1ELb0ELb0ELb0ELb0ELb0EEEvNS_16Flash_fwd_paramsE,"aw",@nobits
	.sectionflags	@""
	.align	16


//--------------------- .nv.shared._ZN5flash24flash_fwd_splitkv_kernelI23Flash_fwd_kernel_traitsILi32ELi64ELi128ELi4ELb0ELb0EN7cutlass6half_tE19Flash_kernel_traitsILi32ELi64ELi128ELi4ES3_EELb1ELb0ELb1ELb0ELb0ELb1ELb0ELb0EEEvNS_16Flash_fwd_paramsE --------------------------
	.section	.nv.shared._ZN5flash24flash_fwd_splitkv_kernelI23Flash_fwd_kernel_traitsILi32ELi64ELi128ELi4ELb0ELb0EN7cutlass6half_tE19Flash_kernel_traitsILi32ELi64ELi128ELi4ES3_EELb1ELb0ELb1ELb0ELb0ELb1ELb0ELb0EEEvNS_16Flash_fwd_paramsE,"aw",@nobits
	.sectionflags	@""
	.align	16


//--------------------- .nv.shared._ZN5flash24flash_fwd_splitkv_kernelI23Flash_fwd_kernel_traitsILi32ELi64ELi128ELi4ELb0ELb0EN7cutlass6half_tE19Flash_kernel_traitsILi32ELi64ELi128ELi4ES3_EELb1ELb0ELb0ELb0ELb1ELb0ELb0ELb1EEEvNS_16Flash_fwd_paramsE --------------------------
	.section	.nv.shared._ZN5flash24flash_fwd_splitkv_kernelI23Flash_fwd_kernel_traitsILi32ELi64ELi128ELi4ELb0ELb0EN7cutlass6half_tE19Flash_kernel_traitsILi32ELi64ELi128ELi4ES3_EELb1ELb0ELb0ELb0ELb1ELb0ELb0ELb1EEEvNS_16Flash_fwd_paramsE,"aw",@nobits
	.sectionflags	@""
	.align	16


//--------------------- .nv.shared._ZN5flash24flash_fwd_splitkv_kernelI23Flash_fwd_kernel_traitsILi32ELi64ELi128ELi4ELb0ELb0EN7cutlass6half_tE19Flash_kernel_traitsILi32ELi64ELi128ELi4ES3_EELb1ELb0ELb0ELb0ELb1ELb1ELb0ELb1EEEvNS_16Flash_fwd_paramsE --------------------------
	.section	.nv.shared._ZN5flash24flash_fwd_splitkv_kernelI23Flash_fwd_kernel_traitsILi32ELi64ELi128ELi4ELb0ELb0EN7cutlass6half_tE19Flash_kernel_traitsILi32ELi64ELi128ELi4ES3_EELb1ELb0ELb0ELb0ELb1ELb1ELb0ELb1EEEvNS_16Flash_fwd_paramsE,"aw",@nobits
	.sectionflags	@""
	.align	16


//--------------------- .nv.shared._ZN5flash24flash_fwd_splitkv_kernelI23Flash_fwd_kernel_traitsILi32ELi64ELi128ELi4ELb0ELb0EN7cutlass6half_tE19Flash_kernel_traitsILi32ELi64ELi128ELi4ES3_EELb1ELb0ELb1ELb0ELb0ELb0ELb0ELb1EEEvNS_16Flash_fwd_paramsE --------------------------
	.section	.nv.shared._ZN5flash24flash_fwd_splitkv_kernelI23Flash_fwd_kernel_traitsILi32ELi64ELi128ELi4ELb0ELb0EN7cutlass6half_tE19Flash_kernel_traitsILi32ELi64ELi128ELi4ES3_EELb1ELb0ELb1ELb0ELb0ELb0ELb0ELb1EEEvNS_16Flash_fwd_paramsE,"aw",@nobits
	.sectionflags	@""
	.align	16


//--------------------- .nv.shared._ZN5flash24flash_fwd_splitkv_kernelI23Flash_fwd_kernel_traitsILi32ELi64ELi128ELi4ELb0ELb0EN7cutlass6half_tE19Flash_kernel_traitsILi32ELi64ELi128ELi4ES3_EELb1ELb0ELb1ELb0ELb0ELb1ELb0ELb1EEEvNS_16Flash_fwd_paramsE --------------------------
	.section	.nv.shared._ZN5flash24flash_fwd_splitkv_kernelI23Flash_fwd_kernel_traitsILi32ELi64ELi128ELi4ELb0ELb0EN7cutlass6half_tE19Flash_kernel_traitsILi32ELi64ELi128ELi4ES3_EELb1ELb0ELb1ELb0ELb0ELb1ELb0ELb1EEEvNS_16Flash_fwd_paramsE,"aw",@nobits
	.sectionflags	@""
	.align	16


//--------------------- .nv.shared._ZN5flash24flash_fwd_splitkv_kernelI23Flash_fwd_kernel_traitsILi32ELi64ELi128ELi4ELb0ELb0EN7cutlass6half_tE19Flash_kernel_traitsILi32ELi64ELi128ELi4ES3_EELb1ELb0ELb0ELb0ELb1ELb0ELb1ELb0EEEvNS_16Flash_fwd_paramsE --------------------------
	.section	.nv.shared._ZN5flash24flash_fwd_splitkv_kernelI23Flash_fwd_kernel_traitsILi32ELi64ELi128ELi4ELb0ELb0EN7cutlass6half_tE19Flash_kernel_traitsILi32ELi64ELi128ELi4ES3_EELb1ELb0ELb0ELb0ELb1ELb0ELb1ELb0EEEvNS_16Flash_fwd_paramsE,"aw",@nobits
	.sectionflags	@""
	.align	16


//--------------------- .nv.shared._ZN5flash24flash_fwd_splitkv_kernelI23Flash_fwd_kernel_traitsILi32ELi64ELi128ELi4ELb0ELb0EN7cutlass6half_tE19Flash_kernel_traitsILi32ELi64ELi128ELi4ES3_EELb1ELb0ELb0ELb0ELb1ELb1ELb1ELb0EEEvNS_16Flash_fwd_paramsE --------------------------
	.section	.nv.shared._ZN5flash24flash_fwd_splitkv_kernelI23Flash_fwd_kernel_traitsILi32ELi64ELi128ELi4ELb0ELb0EN7cutlass6half_tE19Flash_kernel_traitsILi32ELi64ELi128ELi4ES3_EELb1ELb0ELb0ELb0ELb1ELb1ELb1ELb0EEEvNS_16Flash_fwd_paramsE,"aw",@nobits
	.sectionflags	@""
	.align	16


//--------------------- .nv.shared._ZN5flash24flash_fwd_splitkv_kernelI23Flash_fwd_kernel_traitsILi32ELi64ELi128ELi4ELb0ELb0EN7cutlass6half_tE19Flash_kernel_traitsILi32ELi64ELi128ELi4ES3_EELb1ELb0ELb1ELb0ELb0ELb0ELb1ELb0EEEvNS_16Flash_fwd_paramsE --------------------------
	.section	.nv.shared._ZN5flash24flash_fwd_splitkv_kernelI23Flash_fwd_kernel_traitsILi32ELi64ELi128ELi4ELb0ELb0EN7cutlass6half_tE19Flash_kernel_traitsILi32ELi64ELi128ELi4ES3_EELb1ELb0ELb1ELb0ELb0ELb0ELb1ELb0EEEvNS_16Flash_fwd_paramsE,"aw",@nobits
	.sectionflags	@""
	.align	16


//--------------------- .nv.shared._ZN5flash24flash_fwd_splitkv_kernelI23Flash_fwd_kernel_traitsILi32ELi64ELi128ELi4ELb0ELb0EN7cutlass6half_tE19Flash_kernel_traitsILi32ELi64ELi128ELi4ES3_EELb1ELb0ELb1ELb0ELb0ELb1ELb1ELb0EEEvNS_16Flash_fwd_paramsE --------------------------
	.section	.nv.shared._ZN5flash24flash_fwd_splitkv_kernelI23Flash_fwd_kernel_traitsILi32ELi64ELi128ELi4ELb0ELb0EN7cutlass6half_tE19Flash_kernel_traitsILi32ELi64ELi128ELi4ES3_EELb1ELb0ELb1ELb0ELb0ELb1ELb1ELb0EEEvNS_16Flash_fwd_paramsE,"aw",@nobits
	.sectionflags	@""
	.align	16


//--------------------- .nv.shared._ZN5flash24flash_fwd_splitkv_kernelI23Flash_fwd_kernel_traitsILi32ELi64ELi128ELi4ELb0ELb0EN7cutlass6half_tE19Flash_kernel_traitsILi32ELi64ELi128ELi4ES3_EELb1ELb0ELb0ELb0ELb1ELb0ELb1ELb1EEEvNS_16Flash_fwd_paramsE --------------------------
	.section	.nv.shared._ZN5flash24flash_fwd_splitkv_kernelI23Flash_fwd_kernel_traitsILi32ELi64ELi128ELi4ELb0ELb0EN7cutlass6half_tE19Flash_kernel_traitsILi32ELi64ELi128ELi4ES3_EELb1ELb0ELb0ELb0ELb1ELb0ELb1ELb1EEEvNS_16Flash_fwd_paramsE,"aw",@nobits
	.sectionflags	@""
	.align	16


//--------------------- .nv.shared._ZN5flash24flash_fwd_splitkv_kernelI23Flash_fwd_kernel_traitsILi32ELi64ELi128ELi4ELb0ELb0EN7cutlass6half_tE19Flash_kernel_traitsILi32ELi64ELi128ELi4ES3_EELb1ELb0ELb0ELb0ELb1ELb1ELb1ELb1EEEvNS_16Flash_fwd_paramsE --------------------------
	.section	.nv.shared._ZN5flash24flash_fwd_splitkv_kernelI23Flash_fwd_kernel_traitsILi32ELi64ELi128ELi4ELb0ELb0EN7cutlass6half_tE19Flash_kernel_traitsILi32ELi64ELi128ELi4ES3_EELb1ELb0ELb0ELb0ELb1ELb1ELb1ELb1EEEvNS_16Flash_fwd_paramsE,"aw",@nobits
	.sectionflags	@""
	.align	16


//--------------------- .nv.shared._ZN5flash24flash_fwd_splitkv_kernelI23Flash_fwd_kernel_traitsILi32ELi64ELi128ELi4ELb0ELb0EN7cutlass6half_tE19Flash_kernel_traitsILi32ELi64ELi128ELi4ES3_EELb1ELb0ELb1ELb0ELb0ELb0ELb1ELb1EEEvNS_16Flash_fwd_paramsE --------------------------
	.section	.nv.shared._ZN5flash24flash_fwd_splitkv_kernelI23Flash_fwd_kernel_traitsILi32ELi64ELi128ELi4ELb0ELb0EN7cutlass6half_tE19Flash_kernel_traitsILi32ELi64ELi128ELi4ES3_EELb1ELb0ELb1ELb0ELb0ELb0ELb1ELb1EEEvNS_16Flash_fwd_paramsE,"aw",@nobits
	.sectionflags	@""
	.align	16


//--------------------- .nv.shared._ZN5flash24flash_fwd_splitkv_kernelI23Flash_fwd_kernel_traitsILi32ELi64ELi128ELi4ELb0ELb0EN7cutlass6half_tE19Flash_kernel_traitsILi32ELi64ELi128ELi4ES3_EELb1ELb0ELb1ELb0ELb0ELb1ELb1ELb1EEEvNS_16Flash_fwd_paramsE --------------------------
	.section	.nv.shared._ZN5flash24flash_fwd_splitkv_kernelI23Flash_fwd_kernel_traitsILi32ELi64ELi128ELi4ELb0ELb0EN7cutlass6half_tE19Flash_kernel_traitsILi32ELi64ELi128ELi4ES3_EELb1ELb0ELb1ELb0ELb0ELb1ELb1ELb1EEEvNS_16Flash_fwd_paramsE,"aw",@nobits
	.sectionflags	@""
	.align	16
